	.target	sm_90a

	.elftype	@"ET_EXEC"


//--------------------- .note.nv.tkinfo           --------------------------
	.section	.note.nv.tkinfo,"",@"SHT_NOTE"
	.sectionflags	@"SHF_NOTE_NV_TKINFO"
	.tkinfo
        /*0018*/ 	.word	0x00000002
        /*0030*/ 	.string	""
        /*0030*/ 	.string	"ptxas"
        /*0030*/ 	.string	"Cuda compilation tools, release 13.0, V13.0.88"
        /*0030*/ 	.string	"Build cuda_13.0.r13.0/compiler.36424714_0"
        /*0030*/ 	.string	"-arch sm_90a -m 64 "



//--------------------- .note.nv.cuinfo           --------------------------
	.section	.note.nv.cuinfo,"",@"SHT_NOTE"
	.sectionflags	@"SHF_NOTE_NV_CUINFO"
        /*0018*/ 	.short	0x0002
        /*001a*/ 	.short	0x005a
        /*001c*/ 	.short	0x0082
	.zero		2


//--------------------- .nv.info                  --------------------------
	.section	.nv.info,"",@"SHT_CUDA_INFO"
	.align	4


	//----- nvinfo : EIATTR_REGCOUNT
	.align		4
        /*0000*/ 	.byte	0x04, 0x2f
        /*0002*/ 	.short	(.L_37 - .L_36)
	.align		4
.L_36:
        /*0004*/ 	.word	index@(_ZN7cutlass13device_kernelIN5flash11enable_sm90INS1_16FlashAttnFwdSm90INS1_25CollectiveMainloopFwdSm90ILi2EN4cute5tupleIJNS5_1CILi1EEES8_S8_EEENS6_IJNS7_ILi128EEENS7_ILi96EEENS7_ILi64EEEEEELi256ENS_6half_tEfNS_4arch4Sm90ELb1ELb0ELb0ELb1ELb0ELb1ELb1ELb1ELb0ELb1ELb0ELb0EEENS1_21CollectiveEpilogueFwdINS6_IJSA_NS7_ILi256EEESB_EEES9_SE_SG_Li256ELb1ELb1ELb0ELb0EEENS1_36VarlenDynamicPersistentTileSchedulerILi128ELi96ELi256ELi128ELb0ELb1ELb1ELb1ELb1ELb1EEEEEEEEEvNT_6ParamsE)
        /*0008*/ 	.word	0x000000a8


	//----- nvinfo : EIATTR_FRAME_SIZE
	.align		4
.L_37:
        /*000c*/ 	.byte	0x04, 0x11
        /*000e*/ 	.short	(.L_39 - .L_38)
	.align		4
.L_38:
        /*0010*/ 	.word	index@(_ZN7cutlass13device_kernelIN5flash11enable_sm90INS1_16FlashAttnFwdSm90INS1_25CollectiveMainloopFwdSm90ILi2EN4cute5tupleIJNS5_1CILi1EEES8_S8_EEENS6_IJNS7_ILi128EEENS7_ILi96EEENS7_ILi64EEEEEELi256ENS_6half_tEfNS_4arch4Sm90ELb1ELb0ELb0ELb1ELb0ELb1ELb1ELb1ELb0ELb1ELb0ELb0EEENS1_21CollectiveEpilogueFwdINS6_IJSA_NS7_ILi256EEESB_EEES9_SE_SG_Li256ELb1ELb1ELb0ELb0EEENS1_36VarlenDynamicPersistentTileSchedulerILi128ELi96ELi256ELi128ELb0ELb1ELb1ELb1ELb1ELb1EEEEEEEEEvNT_6ParamsE)
        /*0014*/ 	.word	0x000000b0


	//----- nvinfo : EIATTR_REGCOUNT
	.align		4
.L_39:
        /*0018*/ 	.byte	0x04, 0x2f
        /*001a*/ 	.short	(.L_41 - .L_40)
	.align		4
.L_40:
        /*001c*/ 	.word	index@(_ZN7cutlass13device_kernelIN5flash11enable_sm90INS1_16FlashAttnFwdSm90INS1_25CollectiveMainloopFwdSm90ILi2EN4cute5tupleIJNS5_1CILi1EEES8_S8_EEENS6_IJNS7_ILi128EEENS7_ILi96EEENS7_ILi64EEEEEELi256ENS_6half_tEfNS_4arch4Sm90ELb1ELb0ELb0ELb1ELb0ELb0ELb1ELb1ELb0ELb1ELb0ELb0EEENS1_21CollectiveEpilogueFwdINS6_IJSA_NS7_ILi256EEESB_EEES9_SE_SG_Li256ELb1ELb1ELb0ELb0EEENS1_36VarlenDynamicPersistentTileSchedulerILi128ELi96ELi256ELi128ELb0ELb1ELb1ELb1ELb1ELb1EEEEEEEEEvNT_6ParamsE)
        /*0020*/ 	.word	0x000000a8


	//----- nvinfo : EIATTR_FRAME_SIZE
	.align		4
.L_41:
        /*0024*/ 	.byte	0x04, 0x11
        /*0026*/ 	.short	(.L_43 - .L_42)
	.align		4
.L_42:
        /*0028*/ 	.word	index@(_ZN7cutlass13device_kernelIN5flash11enable_sm90INS1_16FlashAttnFwdSm90INS1_25CollectiveMainloopFwdSm90ILi2EN4cute5tupleIJNS5_1CILi1EEES8_S8_EEENS6_IJNS7_ILi128EEENS7_ILi96EEENS7_ILi64EEEEEELi256ENS_6half_tEfNS_4arch4Sm90ELb1ELb0ELb0ELb1ELb0ELb0ELb1ELb1ELb0ELb1ELb0ELb0EEENS1_21CollectiveEpilogueFwdINS6_IJSA_NS7_ILi256EEESB_EEES9_SE_SG_Li256ELb1ELb1ELb0ELb0EEENS1_36VarlenDynamicPersistentTileSchedulerILi128ELi96ELi256ELi128ELb0ELb1ELb1ELb1ELb1ELb1EEEEEEEEEvNT_6ParamsE)
        /*002c*/ 	.word	0x00000070


	//----- nvinfo : EIATTR_REGCOUNT
	.align		4
.L_43:
        /*0030*/ 	.byte	0x04, 0x2f
        /*0032*/ 	.short	(.L_45 - .L_44)
	.align		4
.L_44:
        /*0034*/ 	.word	index@(_ZN7cutlass13device_kernelIN5flash11enable_sm90INS1_16FlashAttnFwdSm90INS1_25CollectiveMainloopFwdSm90ILi2EN4cute5tupleIJNS5_1CILi1EEES8_S8_EEENS6_IJNS7_ILi128EEENS7_ILi96EEENS7_ILi64EEEEEELi256ENS_6half_tEfNS_4arch4Sm90ELb1ELb0ELb0ELb1ELb0ELb1ELb0ELb1ELb0ELb1ELb0ELb0EEENS1_21CollectiveEpilogueFwdINS6_IJSA_NS7_ILi256EEESB_EEES9_SE_SG_Li256ELb1ELb1ELb0ELb0EEENS1_36VarlenDynamicPersistentTileSchedulerILi128ELi96ELi256ELi128ELb0ELb1ELb1ELb1ELb1ELb1EEEEEEEEEvNT_6ParamsE)
        /*0038*/ 	.word	0x000000a8


	//----- nvinfo : EIATTR_FRAME_SIZE
	.align		4
.L_45:
        /*003c*/ 	.byte	0x04, 0x11
        /*003e*/ 	.short	(.L_47 - .L_46)
	.align		4
.L_46:
        /*0040*/ 	.word	index@(_ZN7cutlass13device_kernelIN5flash11enable_sm90INS1_16FlashAttnFwdSm90INS1_25CollectiveMainloopFwdSm90ILi2EN4cute5tupleIJNS5_1CILi1EEES8_S8_EEENS6_IJNS7_ILi128EEENS7_ILi96EEENS7_ILi64EEEEEELi256ENS_6half_tEfNS_4arch4Sm90ELb1ELb0ELb0ELb1ELb0ELb1ELb0ELb1ELb0ELb1ELb0ELb0EEENS1_21CollectiveEpilogueFwdINS6_IJSA_NS7_ILi256EEESB_EEES9_SE_SG_Li256ELb1ELb1ELb0ELb0EEENS1_36VarlenDynamicPersistentTileSchedulerILi128ELi96ELi256ELi128ELb0ELb1ELb1ELb1ELb1ELb1EEEEEEEEEvNT_6ParamsE)
        /*0044*/ 	.word	0x00000060


	//----- nvinfo : EIATTR_REGCOUNT
	.align		4
.L_47:
        /*0048*/ 	.byte	0x04, 0x2f
        /*004a*/ 	.short	(.L_49 - .L_48)
	.align		4
.L_48:
        /*004c*/ 	.word	index@(_ZN7cutlass13device_kernelIN5flash11enable_sm90INS1_16FlashAttnFwdSm90INS1_25CollectiveMainloopFwdSm90ILi2EN4cute5tupleIJNS5_1CILi1EEES8_S8_EEENS6_IJNS7_ILi128EEENS7_ILi96EEENS7_ILi64EEEEEELi256ENS_6half_tEfNS_4arch4Sm90ELb1ELb0ELb0ELb1ELb0ELb0ELb0ELb1ELb0ELb1ELb0ELb0EEENS1_21CollectiveEpilogueFwdINS6_IJSA_NS7_ILi256EEESB_EEES9_SE_SG_Li256ELb1ELb1ELb0ELb0EEENS1_36VarlenDynamicPersistentTileSchedulerILi128ELi96ELi256ELi128ELb0ELb1ELb1ELb1ELb1ELb1EEEEEEEEEvNT_6ParamsE)
        /*0050*/ 	.word	0x000000a8


	//----- nvinfo : EIATTR_FRAME_SIZE
	.align		4
.L_49:
        /*0054*/ 	.byte	0x04, 0x11
        /*0056*/ 	.short	(.L_51 - .L_50)
	.align		4
.L_50:
        /*0058*/ 	.word	index@(_ZN7cutlass13device_kernelIN5flash11enable_sm90INS1_16FlashAttnFwdSm90INS1_25CollectiveMainloopFwdSm90ILi2EN4cute5tupleIJNS5_1CILi1EEES8_S8_EEENS6_IJNS7_ILi128EEENS7_ILi96EEENS7_ILi64EEEEEELi256ENS_6half_tEfNS_4arch4Sm90ELb1ELb0ELb0ELb1ELb0ELb0ELb0ELb1ELb0ELb1ELb0ELb0EEENS1_21CollectiveEpilogueFwdINS6_IJSA_NS7_ILi256EEESB_EEES9_SE_SG_Li256ELb1ELb1ELb0ELb0EEENS1_36VarlenDynamicPersistentTileSchedulerILi128ELi96ELi256ELi128ELb0ELb1ELb1ELb1ELb1ELb1EEEEEEEEEvNT_6ParamsE)
        /*005c*/ 	.word	0x00000058


	//----- nvinfo : EIATTR_REGCOUNT
	.align		4
.L_51:
        /*0060*/ 	.byte	0x04, 0x2f
        /*0062*/ 	.short	(.L_53 - .L_52)
	.align		4
.L_52:
        /*0064*/ 	.word	index@(_ZN7cutlass13device_kernelIN5flash11enable_sm90INS1_16FlashAttnFwdSm90INS1_25CollectiveMainloopFwdSm90ILi2EN4cute5tupleIJNS5_1CILi1EEES8_S8_EEENS6_IJNS7_ILi128EEENS7_ILi96EEENS7_ILi64EEEEEELi256ENS_6half_tEfNS_4arch4Sm90ELb1ELb0ELb0ELb0ELb0ELb0ELb1ELb1ELb0ELb1ELb0ELb0EEENS1_21CollectiveEpilogueFwdINS6_IJSA_NS7_ILi256EEESB_EEES9_SE_SG_Li256ELb0ELb1ELb0ELb0EEENS1_30DynamicPersistentTileSchedulerILi256ELi128ELb0ELb1ELb1EEEEEEEEEvNT_6ParamsE)
        /*0068*/ 	.word	0x000000a8


	//----- nvinfo : EIATTR_FRAME_SIZE
	.align		4
.L_53:
        /*006c*/ 	.byte	0x04, 0x11
        /*006e*/ 	.short	(.L_55 - .L_54)
	.align		4
.L_54:
        /*0070*/ 	.word	index@(_ZN7cutlass13device_kernelIN5flash11enable_sm90INS1_16FlashAttnFwdSm90INS1_25CollectiveMainloopFwdSm90ILi2EN4cute5tupleIJNS5_1CILi1EEES8_S8_EEENS6_IJNS7_ILi128EEENS7_ILi96EEENS7_ILi64EEEEEELi256ENS_6half_tEfNS_4arch4Sm90ELb1ELb0ELb0ELb0ELb0ELb0ELb1ELb1ELb0ELb1ELb0ELb0EEENS1_21CollectiveEpilogueFwdINS6_IJSA_NS7_ILi256EEESB_EEES9_SE_SG_Li256ELb0ELb1ELb0ELb0EEENS1_30DynamicPersistentTileSchedulerILi256ELi128ELb0ELb1ELb1EEEEEEEEEvNT_6ParamsE)
        /*0074*/ 	.word	0x00000050


	//----- nvinfo : EIATTR_REGCOUNT
	.align		4
.L_55:
        /*0078*/ 	.byte	0x04, 0x2f
        /*007a*/ 	.short	(.L_57 - .L_56)
	.align		4
.L_56:
        /*007c*/ 	.word	index@(_ZN7cutlass13device_kernelIN5flash11enable_sm90INS1_16FlashAttnFwdSm90INS1_25CollectiveMainloopFwdSm90ILi2EN4cute5tupleIJNS5_1CILi1EEES8_S8_EEENS6_IJNS7_ILi128EEENS7_ILi96EEENS7_ILi64EEEEEELi256ENS_6half_tEfNS_4arch4Sm90ELb1ELb0ELb0ELb0ELb0ELb0ELb0ELb1ELb0ELb1ELb0ELb0EEENS1_21CollectiveEpilogueFwdINS6_IJSA_NS7_ILi256EEESB_EEES9_SE_SG_Li256ELb0ELb1ELb0ELb0EEENS1_30DynamicPersistentTileSchedulerILi256ELi128ELb0ELb1ELb1EEEEEEEEEvNT_6ParamsE)
        /*0080*/ 	.word	0x000000a8


	//----- nvinfo : EIATTR_FRAME_SIZE
	.align		4
.L_57:
        /*0084*/ 	.byte	0x04, 0x11
        /*0086*/ 	.short	(.L_59 - .L_58)
	.align		4
.L_58:
        /*0088*/ 	.word	index@(_ZN7cutlass13device_kernelIN5flash11enable_sm90INS1_16FlashAttnFwdSm90INS1_25CollectiveMainloopFwdSm90ILi2EN4cute5tupleIJNS5_1CILi1EEES8_S8_EEENS6_IJNS7_ILi128EEENS7_ILi96EEENS7_ILi64EEEEEELi256ENS_6half_tEfNS_4arch4Sm90ELb1ELb0ELb0ELb0ELb0ELb0ELb0ELb1ELb0ELb1ELb0ELb0EEENS1_21CollectiveEpilogueFwdINS6_IJSA_NS7_ILi256EEESB_EEES9_SE_SG_Li256ELb0ELb1ELb0ELb0EEENS1_30DynamicPersistentTileSchedulerILi256ELi128ELb0ELb1ELb1EEEEEEEEEvNT_6ParamsE)
        /*008c*/ 	.word	0x00000028


	//----- nvinfo : EIATTR_REGCOUNT
	.align		4
.L_59:
        /*0090*/ 	.byte	0x04, 0x2f
        /*0092*/ 	.short	(.L_61 - .L_60)
	.align		4
.L_60:
        /*0094*/ 	.word	index@(_ZN7cutlass13device_kernelIN5flash11enable_sm90INS1_16FlashAttnFwdSm90INS1_25CollectiveMainloopFwdSm90ILi2EN4cute5tupleIJNS5_1CILi1EEES8_S8_EEENS6_IJNS7_ILi128EEENS7_ILi96EEENS7_ILi64EEEEEELi256ENS_6half_tEfNS_4arch4Sm90ELb0ELb1ELb0ELb1ELb0ELb1ELb1ELb1ELb0ELb1ELb0ELb0EEENS1_21CollectiveEpilogueFwdINS6_IJSA_NS7_ILi256EEESB_EEES9_SE_SG_Li256ELb1ELb1ELb0ELb0EEENS1_36VarlenDynamicPersistentTileSchedulerILi128ELi96ELi256ELi128ELb0ELb1ELb1ELb1ELb0ELb1EEEEEEEEEvNT_6ParamsE)
        /*0098*/ 	.word	0x000000a8


	//----- nvinfo : EIATTR_FRAME_SIZE
	.align		4
.L_61:
        /*009c*/ 	.byte	0x04, 0x11
        /*009e*/ 	.short	(.L_63 - .L_62)
	.align		4
.L_62:
        /*00a0*/ 	.word	index@($_ZN7cutlass13device_kernelIN5flash11enable_sm90INS1_16FlashAttnFwdSm90INS1_25CollectiveMainloopFwdSm90ILi2EN4cute5tupleIJNS5_1CILi1EEES8_S8_EEENS6_IJNS7_ILi128EEENS7_ILi96EEENS7_ILi64EEEEEELi256ENS_6half_tEfNS_4arch4Sm90ELb0ELb1ELb0ELb1ELb0ELb1ELb1ELb1ELb0ELb1ELb0ELb0EEENS1_21CollectiveEpilogueFwdINS6_IJSA_NS7_ILi256EEESB_EEES9_SE_SG_Li256ELb1ELb1ELb0ELb0EEENS1_36VarlenDynamicPersistentTileSchedulerILi128ELi96ELi256ELi128ELb0ELb1ELb1ELb1ELb0ELb1EEEEEEEEEvNT_6ParamsE$_ZZN5flash25CollectiveMainloopFwdSm90ILi2EN4cute5tupleIJNS1_1CILi1EEES4_S4_EEENS2_IJNS3_ILi128EEENS3_ILi96EEENS3_ILi64EEEEEELi256EN7cutlass6half_tEfNSA_4arch4Sm90ELb0ELb1ELb0ELb1ELb0ELb1ELb1ELb1ELb0ELb1ELb0ELb0EE3mmaINS_16FlashAttnFwdSm90ISE_NS_21CollectiveEpilogueFwdINS2_IJS6_NS3_ILi256EEES7_EEES5_SB_SD_Li256ELb1ELb1ELb0ELb0EEENS_36VarlenDynamicPersistentTileSchedulerILi128ELi96ELi256ELi128ELb0ELb1ELb1ELb1ELb0ELb1EEEE13SharedStorageENS1_6TensorINS1_11ArrayEngineIfLm128EEENS1_6LayoutINS2_IJNS2_IJNS3_ILi2EEEST_NS3_ILi32EEEEEES4_S4_EEENS2_IJNS2_IJS4_ST_NS3_ILi4EEEEEENS3_ILi0EEESZ_EEEEEEENS_7SoftmaxILi2ELi0EEEEEbRKNSE_6ParamsENSA_25PipelineTmaAsyncNoClusterILi2ENSA_16PipelineTmaAsyncILi2EEEEES1B_RNSA_13PipelineStateILj2EEERT0_RT1_iRiRKNS_16SeqlenInfoQKNewKILb1ELb1EEENS2_IJiiiiEEERT_ENKUliT_T0_T1_E_clIZSF_ISO_S12_S14_EbS17_S1B_S1B_S1E_S1G_S1I_iS1J_S1N_S1O_S1Q_EUlRS1R_iE0_NS3_ILb1EEES1Y_EEDaiS1R_S1S_S1T_)
        /*00a4*/ 	.word	0x000004e0


	//----- nvinfo : EIATTR_FRAME_SIZE
	.align		4
.L_63:
        /*00a8*/ 	.byte	0x04, 0x11
        /*00aa*/ 	.short	(.L_65 - .L_64)
	.align		4
.L_64:
        /*00ac*/ 	.word	index@(_ZN7cutlass13device_kernelIN5flash11enable_sm90INS1_16FlashAttnFwdSm90INS1_25CollectiveMainloopFwdSm90ILi2EN4cute5tupleIJNS5_1CILi1EEES8_S8_EEENS6_IJNS7_ILi128EEENS7_ILi96EEENS7_ILi64EEEEEELi256ENS_6half_tEfNS_4arch4Sm90ELb0ELb1ELb0ELb1ELb0ELb1ELb1ELb1ELb0ELb1ELb0ELb0EEENS1_21CollectiveEpilogueFwdINS6_IJSA_NS7_ILi256EEESB_EEES9_SE_SG_Li256ELb1ELb1ELb0ELb0EEENS1_36VarlenDynamicPersistentTileSchedulerILi128ELi96ELi256ELi128ELb0ELb1ELb1ELb1ELb0ELb1EEEEEEEEEvNT_6ParamsE)
        /*00b0*/ 	.word	0x000004e0


	//----- nvinfo : EIATTR_REGCOUNT
	.align		4
.L_65:
        /*00b4*/ 	.byte	0x04, 0x2f
        /*00b6*/ 	.short	(.L_67 - .L_66)
	.align		4
.L_66:
        /*00b8*/ 	.word	index@(_ZN7cutlass13device_kernelIN5flash11enable_sm90INS1_16FlashAttnFwdSm90INS1_25CollectiveMainloopFwdSm90ILi2EN4cute5tupleIJNS5_1CILi1EEES8_S8_EEENS6_IJNS7_ILi128EEENS7_ILi96EEENS7_ILi64EEEEEELi256ENS_6half_tEfNS_4arch4Sm90ELb0ELb1ELb0ELb1ELb0ELb0ELb1ELb1ELb0ELb1ELb0ELb0EEENS1_21CollectiveEpilogueFwdINS6_IJSA_NS7_ILi256EEESB_EEES9_SE_SG_Li256ELb1ELb1ELb0ELb0EEENS1_36VarlenDynamicPersistentTileSchedulerILi128ELi96ELi256ELi128ELb0ELb1ELb1ELb1ELb0ELb1EEEEEEEEEvNT_6ParamsE)
        /*00bc*/ 	.word	0x000000a8


	//----- nvinfo : EIATTR_FRAME_SIZE
	.align		4
.L_67:
        /*00c0*/ 	.byte	0x04, 0x11
        /*00c2*/ 	.short	(.L_69 - .L_68)
	.align		4
.L_68:
        /*00c4*/ 	.word	index@($_ZN7cutlass13device_kernelIN5flash11enable_sm90INS1_16FlashAttnFwdSm90INS1_25CollectiveMainloopFwdSm90ILi2EN4cute5tupleIJNS5_1CILi1EEES8_S8_EEENS6_IJNS7_ILi128EEENS7_ILi96EEENS7_ILi64EEEEEELi256ENS_6half_tEfNS_4arch4Sm90ELb0ELb1ELb0ELb1ELb0ELb0ELb1ELb1ELb0ELb1ELb0ELb0EEENS1_21CollectiveEpilogueFwdINS6_IJSA_NS7_ILi256EEESB_EEES9_SE_SG_Li256ELb1ELb1ELb0ELb0EEENS1_36VarlenDynamicPersistentTileSchedulerILi128ELi96ELi256ELi128ELb0ELb1ELb1ELb1ELb0ELb1EEEEEEEEEvNT_6ParamsE$_ZZN5flash25CollectiveMainloopFwdSm90ILi2EN4cute5tupleIJNS1_1CILi1EEES4_S4_EEENS2_IJNS3_ILi128EEENS3_ILi96EEENS3_ILi64EEEEEELi256EN7cutlass6half_tEfNSA_4arch4Sm90ELb0ELb1ELb0ELb1ELb0ELb0ELb1ELb1ELb0ELb1ELb0ELb0EE3mmaINS_16FlashAttnFwdSm90ISE_NS_21CollectiveEpilogueFwdINS2_IJS6_NS3_ILi256EEES7_EEES5_SB_SD_Li256ELb1ELb1ELb0ELb0EEENS_36VarlenDynamicPersistentTileSchedulerILi128ELi96ELi256ELi128ELb0ELb1ELb1ELb1ELb0ELb1EEEE13SharedStorageENS1_6TensorINS1_11ArrayEngineIfLm128EEENS1_6LayoutINS2_IJNS2_IJNS3_ILi2EEEST_NS3_ILi32EEEEEES4_S4_EEENS2_IJNS2_IJS4_ST_NS3_ILi4EEEEEENS3_ILi0EEESZ_EEEEEEENS_7SoftmaxILi2ELi0EEEEEbRKNSE_6ParamsENSA_25PipelineTmaAsyncNoClusterILi2ENSA_16PipelineTmaAsyncILi2EEEEES1B_RNSA_13PipelineStateILj2EEERT0_RT1_iRiRKNS_16SeqlenInfoQKNewKILb1ELb0EEENS2_IJiiiiEEERT_ENKUliT_T0_T1_E_clIZSF_ISO_S12_S14_EbS17_S1B_S1B_S1E_S1G_S1I_iS1J_S1N_S1O_S1Q_EUlRS1R_iE1_NS3_ILb0EEENS3_ILb1EEEEEDaiS1R_S1S_S1T_)
        /*00c8*/ 	.word	0x000004d0


	//----- nvinfo : EIATTR_FRAME_SIZE
	.align		4
.L_69:
        /*00cc*/ 	.byte	0x04, 0x11
        /*00ce*/ 	.short	(.L_71 - .L_70)
	.align		4
.L_70:
        /*00d0*/ 	.word	index@(_ZN7cutlass13device_kernelIN5flash11enable_sm90INS1_16FlashAttnFwdSm90INS1_25CollectiveMainloopFwdSm90ILi2EN4cute5tupleIJNS5_1CILi1EEES8_S8_EEENS6_IJNS7_ILi128EEENS7_ILi96EEENS7_ILi64EEEEEELi256ENS_6half_tEfNS_4arch4Sm90ELb0ELb1ELb0ELb1ELb0ELb0ELb1ELb1ELb0ELb1ELb0ELb0EEENS1_21CollectiveEpilogueFwdINS6_IJSA_NS7_ILi256EEESB_EEES9_SE_SG_Li256ELb1ELb1ELb0ELb0EEENS1_36VarlenDynamicPersistentTileSchedulerILi128ELi96ELi256ELi128ELb0ELb1ELb1ELb1ELb0ELb1EEEEEEEEEvNT_6ParamsE)
        /*00d4*/ 	.word	0x000004d0


	//----- nvinfo : EIATTR_REGCOUNT
	.align		4
.L_71:
        /*00d8*/ 	.byte	0x04, 0x2f
        /*00da*/ 	.short	(.L_73 - .L_72)
	.align		4
.L_72:
        /*00dc*/ 	.word	index@(_ZN7cutlass13device_kernelIN5flash11enable_sm90INS1_16FlashAttnFwdSm90INS1_25CollectiveMainloopFwdSm90ILi2EN4cute5tupleIJNS5_1CILi1EEES8_S8_EEENS6_IJNS7_ILi128EEENS7_ILi96EEENS7_ILi64EEEEEELi256ENS_6half_tEfNS_4arch4Sm90ELb0ELb1ELb0ELb1ELb0ELb1ELb0ELb1ELb0ELb1ELb0ELb0EEENS1_21CollectiveEpilogueFwdINS6_IJSA_NS7_ILi256EEESB_EEES9_SE_SG_Li256ELb1ELb1ELb0ELb0EEENS1_36VarlenDynamicPersistentTileSchedulerILi128ELi96ELi256ELi128ELb0ELb1ELb1ELb1ELb0ELb1EEEEEEEEEvNT_6ParamsE)
        /*00e0*/ 	.word	0x000000a8


	//----- nvinfo : EIATTR_FRAME_SIZE
	.align		4
.L_73:
        /*00e4*/ 	.byte	0x04, 0x11
        /*00e6*/ 	.short	(.L_75 - .L_74)
	.align		4
.L_74:
        /*00e8*/ 	.word	index@(_ZN7cutlass13device_kernelIN5flash11enable_sm90INS1_16FlashAttnFwdSm90INS1_25CollectiveMainloopFwdSm90ILi2EN4cute5tupleIJNS5_1CILi1EEES8_S8_EEENS6_IJNS7_ILi128EEENS7_ILi96EEENS7_ILi64EEEEEELi256ENS_6half_tEfNS_4arch4Sm90ELb0ELb1ELb0ELb1ELb0ELb1ELb0ELb1ELb0ELb1ELb0ELb0EEENS1_21CollectiveEpilogueFwdINS6_IJSA_NS7_ILi256EEESB_EEES9_SE_SG_Li256ELb1ELb1ELb0ELb0EEENS1_36VarlenDynamicPersistentTileSchedulerILi128ELi96ELi256ELi128ELb0ELb1ELb1ELb1ELb0ELb1EEEEEEEEEvNT_6ParamsE)
        /*00ec*/ 	.word	0x00000058


	//----- nvinfo : EIATTR_REGCOUNT
	.align		4
.L_75:
        /*00f0*/ 	.byte	0x04, 0x2f
        /*00f2*/ 	.short	(.L_77 - .L_76)
	.align		4
.L_76:
        /*00f4*/ 	.word	index@(_ZN7cutlass13device_kernelIN5flash11enable_sm90INS1_16FlashAttnFwdSm90INS1_25CollectiveMainloopFwdSm90ILi2EN4cute5tupleIJNS5_1CILi1EEES8_S8_EEENS6_IJNS7_ILi128EEENS7_ILi96EEENS7_ILi64EEEEEELi256ENS_6half_tEfNS_4arch4Sm90ELb0ELb1ELb0ELb1ELb0ELb0ELb0ELb1ELb0ELb1ELb0ELb0EEENS1_21CollectiveEpilogueFwdINS6_IJSA_NS7_ILi256EEESB_EEES9_SE_SG_Li256ELb1ELb1ELb0ELb0EEENS1_36VarlenDynamicPersistentTileSchedulerILi128ELi96ELi256ELi128ELb0ELb1ELb1ELb1ELb0ELb1EEEEEEEEEvNT_6ParamsE)
        /*00f8*/ 	.word	0x000000a8


	//----- nvinfo : EIATTR_FRAME_SIZE
	.align		4
.L_77:
        /*00fc*/ 	.byte	0x04, 0x11
        /*00fe*/ 	.short	(.L_79 - .L_78)
	.align		4
.L_78:
        /*0100*/ 	.word	index@(_ZN7cutlass13device_kernelIN5flash11enable_sm90INS1_16FlashAttnFwdSm90INS1_25CollectiveMainloopFwdSm90ILi2EN4cute5tupleIJNS5_1CILi1EEES8_S8_EEENS6_IJNS7_ILi128EEENS7_ILi96EEENS7_ILi64EEEEEELi256ENS_6half_tEfNS_4arch4Sm90ELb0ELb1ELb0ELb1ELb0ELb0ELb0ELb1ELb0ELb1ELb0ELb0EEENS1_21CollectiveEpilogueFwdINS6_IJSA_NS7_ILi256EEESB_EEES9_SE_SG_Li256ELb1ELb1ELb0ELb0EEENS1_36VarlenDynamicPersistentTileSchedulerILi128ELi96ELi256ELi128ELb0ELb1ELb1ELb1ELb0ELb1EEEEEEEEEvNT_6ParamsE)
        /*0104*/ 	.word	0x00000048


	//----- nvinfo : EIATTR_REGCOUNT
	.align		4
.L_79:
        /*0108*/ 	.byte	0x04, 0x2f
        /*010a*/ 	.short	(.L_81 - .L_80)
	.align		4
.L_80:
        /*010c*/ 	.word	index@(_ZN7cutlass13device_kernelIN5flash11enable_sm90INS1_16FlashAttnFwdSm90INS1_25CollectiveMainloopFwdSm90ILi2EN4cute5tupleIJNS5_1CILi1EEES8_S8_EEENS6_IJNS7_ILi128EEENS7_ILi96EEENS7_ILi64EEEEEELi256ENS_6half_tEfNS_4arch4Sm90ELb0ELb1ELb0ELb0ELb0ELb0ELb1ELb1ELb0ELb1ELb0ELb0EEENS1_21CollectiveEpilogueFwdINS6_IJSA_NS7_ILi256EEESB_EEES9_SE_SG_Li256ELb0ELb1ELb0ELb0EEENS1_30DynamicPersistentTileSchedulerILi256ELi128ELb0ELb1ELb1EEEEEEEEEvNT_6ParamsE)
        /*0110*/ 	.word	0x000000a8


	//----- nvinfo : EIATTR_FRAME_SIZE
	.align		4
.L_81:
        /*0114*/ 	.byte	0x04, 0x11
        /*0116*/ 	.short	(.L_83 - .L_82)
	.align		4
.L_82:
        /*0118*/ 	.word	index@($_ZN7cutlass13device_kernelIN5flash11enable_sm90INS1_16FlashAttnFwdSm90INS1_25CollectiveMainloopFwdSm90ILi2EN4cute5tupleIJNS5_1CILi1EEES8_S8_EEENS6_IJNS7_ILi128EEENS7_ILi96EEENS7_ILi64EEEEEELi256ENS_6half_tEfNS_4arch4Sm90ELb0ELb1ELb0ELb0ELb0ELb0ELb1ELb1ELb0ELb1ELb0ELb0EEENS1_21CollectiveEpilogueFwdINS6_IJSA_NS7_ILi256EEESB_EEES9_SE_SG_Li256ELb0ELb1ELb0ELb0EEENS1_30DynamicPersistentTileSchedulerILi256ELi128ELb0ELb1ELb1EEEEEEEEEvNT_6ParamsE$_ZZN5flash25CollectiveMainloopFwdSm90ILi2EN4cute5tupleIJNS1_1CILi1EEES4_S4_EEENS2_IJNS3_ILi128EEENS3_ILi96EEENS3_ILi64EEEEEELi256EN7cutlass6half_tEfNSA_4arch4Sm90ELb0ELb1ELb0ELb0ELb0ELb0ELb1ELb1ELb0ELb1ELb0ELb0EE3mmaINS_16FlashAttnFwdSm90ISE_NS_21CollectiveEpilogueFwdINS2_IJS6_NS3_ILi256EEES7_EEES5_SB_SD_Li256ELb0ELb1ELb0ELb0EEENS_30DynamicPersistentTileSchedulerILi256ELi128ELb0ELb1ELb1EEEE13SharedStorageENS1_6TensorINS1_11ArrayEngineIfLm128EEENS1_6LayoutINS2_IJNS2_IJNS3_ILi2EEEST_NS3_ILi32EEEEEES4_S4_EEENS2_IJNS2_IJS4_ST_NS3_ILi4EEEEEENS3_ILi0EEESZ_EEEEEEENS_7SoftmaxILi2ELi0EEEEEbRKNSE_6ParamsENSA_25PipelineTmaAsyncNoClusterILi2ENSA_16PipelineTmaAsyncILi2EEEEES1B_RNSA_13PipelineStateILj2EEERT0_RT1_iRiRKNS_16SeqlenInfoQKNewKILb0ELb0EEENS2_IJiiiiEEERT_ENKUliT_T0_T1_E_clIZSF_ISO_S12_S14_EbS17_S1B_S1B_S1E_S1G_S1I_iS1J_S1N_S1O_S1Q_EUlRS1R_iE1_NS3_ILb0EEENS3_ILb1EEEEEDaiS1R_S1S_S1T_)
        /*011c*/ 	.word	0x000004b0


	//----- nvinfo : EIATTR_FRAME_SIZE
	.align		4
.L_83:
        /*0120*/ 	.byte	0x04, 0x11
        /*0122*/ 	.short	(.L_85 - .L_84)
	.align		4
.L_84:
        /*0124*/ 	.word	index@(_ZN7cutlass13device_kernelIN5flash11enable_sm90INS1_16FlashAttnFwdSm90INS1_25CollectiveMainloopFwdSm90ILi2EN4cute5tupleIJNS5_1CILi1EEES8_S8_EEENS6_IJNS7_ILi128EEENS7_ILi96EEENS7_ILi64EEEEEELi256ENS_6half_tEfNS_4arch4Sm90ELb0ELb1ELb0ELb0ELb0ELb0ELb1ELb1ELb0ELb1ELb0ELb0EEENS1_21CollectiveEpilogueFwdINS6_IJSA_NS7_ILi256EEESB_EEES9_SE_SG_Li256ELb0ELb1ELb0ELb0EEENS1_30DynamicPersistentTileSchedulerILi256ELi128ELb0ELb1ELb1EEEEEEEEEvNT_6ParamsE)
        /*0128*/ 	.word	0x000004b0


	//----- nvinfo : EIATTR_REGCOUNT
	.align		4
.L_85:
        /*012c*/ 	.byte	0x04, 0x2f
        /*012e*/ 	.short	(.L_87 - .L_86)
	.align		4
.L_86:
        /*0130*/ 	.word	index@(_ZN7cutlass13device_kernelIN5flash11enable_sm90INS1_16FlashAttnFwdSm90INS1_25CollectiveMainloopFwdSm90ILi2EN4cute5tupleIJNS5_1CILi1EEES8_S8_EEENS6_IJNS7_ILi128EEENS7_ILi96EEENS7_ILi64EEEEEELi256ENS_6half_tEfNS_4arch4Sm90ELb0ELb1ELb0ELb0ELb0ELb0ELb0ELb1ELb0ELb1ELb0ELb0EEENS1_21CollectiveEpilogueFwdINS6_IJSA_NS7_ILi256EEESB_EEES9_SE_SG_Li256ELb0ELb1ELb0ELb0EEENS1_30DynamicPersistentTileSchedulerILi256ELi128ELb0ELb1ELb1EEEEEEEEEvNT_6ParamsE)
        /*0134*/ 	.word	0x000000a8


	//----- nvinfo : EIATTR_FRAME_SIZE
	.align		4
.L_87:
        /*0138*/ 	.byte	0x04, 0x11
        /*013a*/ 	.short	(.L_89 - .L_88)
	.align		4
.L_88:
        /*013c*/ 	.word	index@(_ZN7cutlass13device_kernelIN5flash11enable_sm90INS1_16FlashAttnFwdSm90INS1_25CollectiveMainloopFwdSm90ILi2EN4cute5tupleIJNS5_1CILi1EEES8_S8_EEENS6_IJNS7_ILi128EEENS7_ILi96EEENS7_ILi64EEEEEELi256ENS_6half_tEfNS_4arch4Sm90ELb0ELb1ELb0ELb0ELb0ELb0ELb0ELb1ELb0ELb1ELb0ELb0EEENS1_21CollectiveEpilogueFwdINS6_IJSA_NS7_ILi256EEESB_EEES9_SE_SG_Li256ELb0ELb1ELb0ELb0EEENS1_30DynamicPersistentTileSchedulerILi256ELi128ELb0ELb1ELb1EEEEEEEEEvNT_6ParamsE)
        /*0140*/ 	.word	0x00000020


	//----- nvinfo : EIATTR_REGCOUNT
	.align		4
.L_89:
        /*0144*/ 	.byte	0x04, 0x2f
        /*0146*/ 	.short	(.L_91 - .L_90)
	.align		4
.L_90:
        /*0148*/ 	.word	index@(_ZN7cutlass13device_kernelIN5flash11enable_sm90INS1_16FlashAttnFwdSm90INS1_25CollectiveMainloopFwdSm90ILi2EN4cute5tupleIJNS5_1CILi1EEES8_S8_EEENS6_IJNS7_ILi128EEENS7_ILi96EEENS7_ILi64EEEEEELi256ENS_6half_tEfNS_4arch4Sm90ELb0ELb0ELb0ELb1ELb0ELb1ELb1ELb1ELb0ELb1ELb0ELb0EEENS1_21CollectiveEpilogueFwdINS6_IJSA_NS7_ILi256EEESB_EEES9_SE_SG_Li256ELb1ELb1ELb0ELb0EEENS1_36VarlenDynamicPersistentTileSchedulerILi128ELi96ELi256ELi128ELb0ELb1ELb1ELb0ELb1ELb1EEEEEEEEEvNT_6ParamsE)
        /*014c*/ 	.word	0x000000a8


	//----- nvinfo : EIATTR_FRAME_SIZE
	.align		4
.L_91:
        /*0150*/ 	.byte	0x04, 0x11
        /*0152*/ 	.short	(.L_93 - .L_92)
	.align		4
.L_92:
        /*0154*/ 	.word	index@(_ZN7cutlass13device_kernelIN5flash11enable_sm90INS1_16FlashAttnFwdSm90INS1_25CollectiveMainloopFwdSm90ILi2EN4cute5tupleIJNS5_1CILi1EEES8_S8_EEENS6_IJNS7_ILi128EEENS7_ILi96EEENS7_ILi64EEEEEELi256ENS_6half_tEfNS_4arch4Sm90ELb0ELb0ELb0ELb1ELb0ELb1ELb1ELb1ELb0ELb1ELb0ELb0EEENS1_21CollectiveEpilogueFwdINS6_IJSA_NS7_ILi256EEESB_EEES9_SE_SG_Li256ELb1ELb1ELb0ELb0EEENS1_36VarlenDynamicPersistentTileSchedulerILi128ELi96ELi256ELi128ELb0ELb1ELb1ELb0ELb1ELb1EEEEEEEEEvNT_6ParamsE)
        /*0158*/ 	.word	0x00000090


	//----- nvinfo : EIATTR_REGCOUNT
	.align		4
.L_93:
        /*015c*/ 	.byte	0x04, 0x2f
        /*015e*/ 	.short	(.L_95 - .L_94)
	.align		4
.L_94:
        /*0160*/ 	.word	index@(_ZN7cutlass13device_kernelIN5flash11enable_sm90INS1_16FlashAttnFwdSm90INS1_25CollectiveMainloopFwdSm90ILi2EN4cute5tupleIJNS5_1CILi1EEES8_S8_EEENS6_IJNS7_ILi128EEENS7_ILi96EEENS7_ILi64EEEEEELi256ENS_6half_tEfNS_4arch4Sm90ELb0ELb0ELb0ELb1ELb0ELb0ELb1ELb1ELb0ELb1ELb0ELb0EEENS1_21CollectiveEpilogueFwdINS6_IJSA_NS7_ILi256EEESB_EEES9_SE_SG_Li256ELb1ELb1ELb0ELb0EEENS1_36VarlenDynamicPersistentTileSchedulerILi128ELi96ELi256ELi128ELb0ELb1ELb1ELb0ELb1ELb1EEEEEEEEEvNT_6ParamsE)
        /*0164*/ 	.word	0x000000a8


	//----- nvinfo : EIATTR_FRAME_SIZE
	.align		4
.L_95:
        /*0168*/ 	.byte	0x04, 0x11
        /*016a*/ 	.short	(.L_97 - .L_96)
	.align		4
.L_96:
        /*016c*/ 	.word	index@(_ZN7cutlass13device_kernelIN5flash11enable_sm90INS1_16FlashAttnFwdSm90INS1_25CollectiveMainloopFwdSm90ILi2EN4cute5tupleIJNS5_1CILi1EEES8_S8_EEENS6_IJNS7_ILi128EEENS7_ILi96EEENS7_ILi64EEEEEELi256ENS_6half_tEfNS_4arch4Sm90ELb0ELb0ELb0ELb1ELb0ELb0ELb1ELb1ELb0ELb1ELb0ELb0EEENS1_21CollectiveEpilogueFwdINS6_IJSA_NS7_ILi256EEESB_EEES9_SE_SG_Li256ELb1ELb1ELb0ELb0EEENS1_36VarlenDynamicPersistentTileSchedulerILi128ELi96ELi256ELi128ELb0ELb1ELb1ELb0ELb1ELb1EEEEEEEEEvNT_6ParamsE)
        /*0170*/ 	.word	0x00000078


	//----- nvinfo : EIATTR_REGCOUNT
	.align		4
.L_97:
        /*0174*/ 	.byte	0x04, 0x2f
        /*0176*/ 	.short	(.L_99 - .L_98)
	.align		4
.L_98:
        /*0178*/ 	.word	index@(_ZN7cutlass13device_kernelIN5flash11enable_sm90INS1_16FlashAttnFwdSm90INS1_25CollectiveMainloopFwdSm90ILi2EN4cute5tupleIJNS5_1CILi1EEES8_S8_EEENS6_IJNS7_ILi128EEENS7_ILi96EEENS7_ILi64EEEEEELi256ENS_6half_tEfNS_4arch4Sm90ELb0ELb0ELb0ELb1ELb0ELb1ELb0ELb1ELb0ELb1ELb0ELb0EEENS1_21CollectiveEpilogueFwdINS6_IJSA_NS7_ILi256EEESB_EEES9_SE_SG_Li256ELb1ELb1ELb0ELb0EEENS1_36VarlenDynamicPersistentTileSchedulerILi128ELi96ELi256ELi128ELb0ELb1ELb1ELb0ELb1ELb1EEEEEEEEEvNT_6ParamsE)
        /*017c*/ 	.word	0x000000a8


	//----- nvinfo : EIATTR_FRAME_SIZE
	.align		4
.L_99:
        /*0180*/ 	.byte	0x04, 0x11
        /*0182*/ 	.short	(.L_101 - .L_100)
	.align		4
.L_100:
        /*0184*/ 	.word	index@(_ZN7cutlass13device_kernelIN5flash11enable_sm90INS1_16FlashAttnFwdSm90INS1_25CollectiveMainloopFwdSm90ILi2EN4cute5tupleIJNS5_1CILi1EEES8_S8_EEENS6_IJNS7_ILi128EEENS7_ILi96EEENS7_ILi64EEEEEELi256ENS_6half_tEfNS_4arch4Sm90ELb0ELb0ELb0ELb1ELb0ELb1ELb0ELb1ELb0ELb1ELb0ELb0EEENS1_21CollectiveEpilogueFwdINS6_IJSA_NS7_ILi256EEESB_EEES9_SE_SG_Li256ELb1ELb1ELb0ELb0EEENS1_36VarlenDynamicPersistentTileSchedulerILi128ELi96ELi256ELi128ELb0ELb1ELb1ELb0ELb1ELb1EEEEEEEEEvNT_6ParamsE)
        /*0188*/ 	.word	0x00000068


	//----- nvinfo : EIATTR_REGCOUNT
	.align		4
.L_101:
        /*018c*/ 	.byte	0x04, 0x2f
        /*018e*/ 	.short	(.L_103 - .L_102)
	.align		4
.L_102:
        /*0190*/ 	.word	index@(_ZN7cutlass13device_kernelIN5flash11enable_sm90INS1_16FlashAttnFwdSm90INS1_25CollectiveMainloopFwdSm90ILi2EN4cute5tupleIJNS5_1CILi1EEES8_S8_EEENS6_IJNS7_ILi128EEENS7_ILi96EEENS7_ILi64EEEEEELi256ENS_6half_tEfNS_4arch4Sm90ELb0ELb0ELb0ELb1ELb0ELb0ELb0ELb1ELb0ELb1ELb0ELb0EEENS1_21CollectiveEpilogueFwdINS6_IJSA_NS7_ILi256EEESB_EEES9_SE_SG_Li256ELb1ELb1ELb0ELb0EEENS1_36VarlenDynamicPersistentTileSchedulerILi128ELi96ELi256ELi128ELb0ELb1ELb1ELb0ELb1ELb1EEEEEEEEEvNT_6ParamsE)
        /*0194*/ 	.word	0x000000a8


	//----- nvinfo : EIATTR_FRAME_SIZE
	.align		4
.L_103:
        /*0198*/ 	.byte	0x04, 0x11
        /*019a*/ 	.short	(.L_105 - .L_104)
	.align		4
.L_104:
        /*019c*/ 	.word	index@(_ZN7cutlass13device_kernelIN5flash11enable_sm90INS1_16FlashAttnFwdSm90INS1_25CollectiveMainloopFwdSm90ILi2EN4cute5tupleIJNS5_1CILi1EEES8_S8_EEENS6_IJNS7_ILi128EEENS7_ILi96EEENS7_ILi64EEEEEELi256ENS_6half_tEfNS_4arch4Sm90ELb0ELb0ELb0ELb1ELb0ELb0ELb0ELb1ELb0ELb1ELb0ELb0EEENS1_21CollectiveEpilogueFwdINS6_IJSA_NS7_ILi256EEESB_EEES9_SE_SG_Li256ELb1ELb1ELb0ELb0EEENS1_36VarlenDynamicPersistentTileSchedulerILi128ELi96ELi256ELi128ELb0ELb1ELb1ELb0ELb1ELb1EEEEEEEEEvNT_6ParamsE)
        /*01a0*/ 	.word	0x00000060


	//----- nvinfo : EIATTR_REGCOUNT
	.align		4
.L_105:
        /*01a4*/ 	.byte	0x04, 0x2f
        /*01a6*/ 	.short	(.L_107 - .L_106)
	.align		4
.L_106:
        /*01a8*/ 	.word	index@(_ZN7cutlass13device_kernelIN5flash11enable_sm90INS1_16FlashAttnFwdSm90INS1_25CollectiveMainloopFwdSm90ILi2EN4cute5tupleIJNS5_1CILi1EEES8_S8_EEENS6_IJNS7_ILi128EEENS7_ILi96EEENS7_ILi64EEEEEELi256ENS_6half_tEfNS_4arch4Sm90ELb0ELb0ELb0ELb0ELb0ELb0ELb1ELb1ELb0ELb1ELb0ELb0EEENS1_21CollectiveEpilogueFwdINS6_IJSA_NS7_ILi256EEESB_EEES9_SE_SG_Li256ELb0ELb1ELb0ELb0EEENS1_29StaticPersistentTileSchedulerILb0EEEEEEEEEvNT_6ParamsE)
        /*01ac*/ 	.word	0x000000a8


	//----- nvinfo : EIATTR_FRAME_SIZE
	.align		4
.L_107:
        /*01b0*/ 	.byte	0x04, 0x11
        /*01b2*/ 	.short	(.L_109 - .L_108)
	.align		4
.L_108:
        /*01b4*/ 	.word	index@(_ZN7cutlass13device_kernelIN5flash11enable_sm90INS1_16FlashAttnFwdSm90INS1_25CollectiveMainloopFwdSm90ILi2EN4cute5tupleIJNS5_1CILi1EEES8_S8_EEENS6_IJNS7_ILi128EEENS7_ILi96EEENS7_ILi64EEEEEELi256ENS_6half_tEfNS_4arch4Sm90ELb0ELb0ELb0ELb0ELb0ELb0ELb1ELb1ELb0ELb1ELb0ELb0EEENS1_21CollectiveEpilogueFwdINS6_IJSA_NS7_ILi256EEESB_EEES9_SE_SG_Li256ELb0ELb1ELb0ELb0EEENS1_29StaticPersistentTileSchedulerILb0EEEEEEEEEvNT_6ParamsE)
        /*01b8*/ 	.word	0x00000068


	//----- nvinfo : EIATTR_REGCOUNT
	.align		4
.L_109:
        /*01bc*/ 	.byte	0x04, 0x2f
        /*01be*/ 	.short	(.L_111 - .L_110)
	.align		4
.L_110:
        /*01c0*/ 	.word	index@(_ZN7cutlass13device_kernelIN5flash11enable_sm90INS1_16FlashAttnFwdSm90INS1_25CollectiveMainloopFwdSm90ILi2EN4cute5tupleIJNS5_1CILi1EEES8_S8_EEENS6_IJNS7_ILi128EEENS7_ILi96EEENS7_ILi64EEEEEELi256ENS_6half_tEfNS_4arch4Sm90ELb0ELb0ELb0ELb0ELb0ELb0ELb0ELb1ELb0ELb1ELb0ELb0EEENS1_21CollectiveEpilogueFwdINS6_IJSA_NS7_ILi256EEESB_EEES9_SE_SG_Li256ELb0ELb1ELb0ELb0EEENS1_29StaticPersistentTileSchedulerILb0EEEEEEEEEvNT_6ParamsE)
        /*01c4*/ 	.word	0x000000a8


	//----- nvinfo : EIATTR_FRAME_SIZE
	.align		4
.L_111:
        /*01c8*/ 	.byte	0x04, 0x11
        /*01ca*/ 	.short	(.L_113 - .L_112)
	.align		4
.L_112:
        /*01cc*/ 	.word	index@(_ZN7cutlass13device_kernelIN5flash11enable_sm90INS1_16FlashAttnFwdSm90INS1_25CollectiveMainloopFwdSm90ILi2EN4cute5tupleIJNS5_1CILi1EEES8_S8_EEENS6_IJNS7_ILi128EEENS7_ILi96EEENS7_ILi64EEEEEELi256ENS_6half_tEfNS_4arch4Sm90ELb0ELb0ELb0ELb0ELb0ELb0ELb0ELb1ELb0ELb1ELb0ELb0EEENS1_21CollectiveEpilogueFwdINS6_IJSA_NS7_ILi256EEESB_EEES9_SE_SG_Li256ELb0ELb1ELb0ELb0EEENS1_29StaticPersistentTileSchedulerILb0EEEEEEEEEvNT_6ParamsE)
        /*01d0*/ 	.word	0x00000038


	//----- nvinfo : EIATTR_REGCOUNT
	.align		4
.L_113:
        /*01d4*/ 	.byte	0x04, 0x2f
        /*01d6*/ 	.short	(.L_115 - .L_114)
	.align		4
.L_114:
        /*01d8*/ 	.word	index@(_ZN7cutlass13device_kernelIN5flash11enable_sm90INS1_16FlashAttnFwdSm90INS1_25CollectiveMainloopFwdSm90ILi2EN4cute5tupleIJNS5_1CILi1EEES8_S8_EEENS6_IJNS7_ILi64EEESA_SA_EEELi512ENS_6half_tEfNS_4arch4Sm90ELb1ELb0ELb0ELb1ELb0ELb1ELb1ELb0ELb0ELb1ELb0ELb0EEENS1_21CollectiveEpilogueFwdINS6_IJSA_NS7_ILi512EEESA_EEES9_SC_SE_Li256ELb1ELb1ELb0ELb0EEENS1_36VarlenDynamicPersistentTileSchedulerILi64ELi64ELi256ELi128ELb0ELb1ELb1ELb1ELb1ELb1EEEEEEEEEvNT_6ParamsE)
        /*01dc*/ 	.word	0x000000a8


	//----- nvinfo : EIATTR_FRAME_SIZE
	.align		4
.L_115:
        /*01e0*/ 	.byte	0x04, 0x11
        /*01e2*/ 	.short	(.L_117 - .L_116)
	.align		4
.L_116:
        /*01e4*/ 	.word	index@(_ZN7cutlass13device_kernelIN5flash11enable_sm90INS1_16FlashAttnFwdSm90INS1_25CollectiveMainloopFwdSm90ILi2EN4cute5tupleIJNS5_1CILi1EEES8_S8_EEENS6_IJNS7_ILi64EEESA_SA_EEELi512ENS_6half_tEfNS_4arch4Sm90ELb1ELb0ELb0ELb1ELb0ELb1ELb1ELb0ELb0ELb1ELb0ELb0EEENS1_21CollectiveEpilogueFwdINS6_IJSA_NS7_ILi512EEESA_EEES9_SC_SE_Li256ELb1ELb1ELb0ELb0EEENS1_36VarlenDynamicPersistentTileSchedulerILi64ELi64ELi256ELi128ELb0ELb1ELb1ELb1ELb1ELb1EEEEEEEEEvNT_6ParamsE)
        /*01e8*/ 	.word	0x00000070


	//----- nvinfo : EIATTR_REGCOUNT
	.align		4
.L_117:
        /*01ec*/ 	.byte	0x04, 0x2f
        /*01ee*/ 	.short	(.L_119 - .L_118)
	.align		4
.L_118:
        /*01f0*/ 	.word	index@(_ZN7cutlass13device_kernelIN5flash11enable_sm90INS1_16FlashAttnFwdSm90INS1_25CollectiveMainloopFwdSm90ILi2EN4cute5tupleIJNS5_1CILi1EEES8_S8_EEENS6_IJNS7_ILi64EEESA_SA_EEELi512ENS_6half_tEfNS_4arch4Sm90ELb1ELb0ELb0ELb1ELb0ELb0ELb1ELb0ELb0ELb1ELb0ELb0EEENS1_21CollectiveEpilogueFwdINS6_IJSA_NS7_ILi512EEESA_EEES9_SC_SE_Li256ELb1ELb1ELb0ELb0EEENS1_36VarlenDynamicPersistentTileSchedulerILi64ELi64ELi256ELi128ELb0ELb1ELb1ELb1ELb1ELb1EEEEEEEEEvNT_6ParamsE)
        /*01f4*/ 	.word	0x000000a8


	//----- nvinfo : EIATTR_FRAME_SIZE
	.align		4
.L_119:
        /*01f8*/ 	.byte	0x04, 0x11
        /*01fa*/ 	.short	(.L_121 - .L_120)
	.align		4
.L_120:
        /*01fc*/ 	.word	index@(_ZN7cutlass13device_kernelIN5flash11enable_sm90INS1_16FlashAttnFwdSm90INS1_25CollectiveMainloopFwdSm90ILi2EN4cute5tupleIJNS5_1CILi1EEES8_S8_EEENS6_IJNS7_ILi64EEESA_SA_EEELi512ENS_6half_tEfNS_4arch4Sm90ELb1ELb0ELb0ELb1ELb0ELb0ELb1ELb0ELb0ELb1ELb0ELb0EEENS1_21CollectiveEpilogueFwdINS6_IJSA_NS7_ILi512EEESA_EEES9_SC_SE_Li256ELb1ELb1ELb0ELb0EEENS1_36VarlenDynamicPersistentTileSchedulerILi64ELi64ELi256ELi128ELb0ELb1ELb1ELb1ELb1ELb1EEEEEEEEEvNT_6ParamsE)
        /*0200*/ 	.word	0x00000068


	//----- nvinfo : EIATTR_REGCOUNT
	.align		4
.L_121:
        /*0204*/ 	.byte	0x04, 0x2f
        /*0206*/ 	.short	(.L_123 - .L_122)
	.align		4
.L_122:
        /*0208*/ 	.word	index@(_ZN7cutlass13device_kernelIN5flash11enable_sm90INS1_16FlashAttnFwdSm90INS1_25CollectiveMainloopFwdSm90ILi2EN4cute5tupleIJNS5_1CILi1EEES8_S8_EEENS6_IJNS7_ILi64EEESA_SA_EEELi512ENS_6half_tEfNS_4arch4Sm90ELb1ELb0ELb0ELb1ELb0ELb1ELb0ELb0ELb0ELb1ELb0ELb0EEENS1_21CollectiveEpilogueFwdINS6_IJSA_NS7_ILi512EEESA_EEES9_SC_SE_Li256ELb1ELb1ELb0ELb0EEENS1_36VarlenDynamicPersistentTileSchedulerILi64ELi64ELi256ELi128ELb0ELb1ELb1ELb1ELb1ELb1EEEEEEEEEvNT_6ParamsE)
        /*020c*/ 	.word	0x000000a8


	//----- nvinfo : EIATTR_FRAME_SIZE
	.align		4
.L_123:
        /*0210*/ 	.byte	0x04, 0x11
        /*0212*/ 	.short	(.L_125 - .L_124)
	.align		4
.L_124:
        /*0214*/ 	.word	index@(_ZN7cutlass13device_kernelIN5flash11enable_sm90INS1_16FlashAttnFwdSm90INS1_25CollectiveMainloopFwdSm90ILi2EN4cute5tupleIJNS5_1CILi1EEES8_S8_EEENS6_IJNS7_ILi64EEESA_SA_EEELi512ENS_6half_tEfNS_4arch4Sm90ELb1ELb0ELb0ELb1ELb0ELb1ELb0ELb0ELb0ELb1ELb0ELb0EEENS1_21CollectiveEpilogueFwdINS6_IJSA_NS7_ILi512EEESA_EEES9_SC_SE_Li256ELb1ELb1ELb0ELb0EEENS1_36VarlenDynamicPersistentTileSchedulerILi64ELi64ELi256ELi128ELb0ELb1ELb1ELb1ELb1ELb1EEEEEEEEEvNT_6ParamsE)
        /*0218*/ 	.word	0x00000060


	//----- nvinfo : EIATTR_REGCOUNT
	.align		4
.L_125:
        /*021c*/ 	.byte	0x04, 0x2f
        /*021e*/ 	.short	(.L_127 - .L_126)
	.align		4
.L_126:
        /*0220*/ 	.word	index@(_ZN7cutlass13device_kernelIN5flash11enable_sm90INS1_16FlashAttnFwdSm90INS1_25CollectiveMainloopFwdSm90ILi2EN4cute5tupleIJNS5_1CILi1EEES8_S8_EEENS6_IJNS7_ILi64EEESA_SA_EEELi512ENS_6half_tEfNS_4arch4Sm90ELb1ELb0ELb0ELb1ELb0ELb0ELb0ELb0ELb0ELb1ELb0ELb0EEENS1_21CollectiveEpilogueFwdINS6_IJSA_NS7_ILi512EEESA_EEES9_SC_SE_Li256ELb1ELb1ELb0ELb0EEENS1_36VarlenDynamicPersistentTileSchedulerILi64ELi64ELi256ELi128ELb0ELb1ELb1ELb1ELb1ELb1EEEEEEEEEvNT_6ParamsE)
        /*0224*/ 	.word	0x000000a8


	//----- nvinfo : EIATTR_FRAME_SIZE
	.align		4
.L_127:
        /*0228*/ 	.byte	0x04, 0x11
        /*022a*/ 	.short	(.L_129 - .L_128)
	.align		4
.L_128:
        /*022c*/ 	.word	index@(_ZN7cutlass13device_kernelIN5flash11enable_sm90INS1_16FlashAttnFwdSm90INS1_25CollectiveMainloopFwdSm90ILi2EN4cute5tupleIJNS5_1CILi1EEES8_S8_EEENS6_IJNS7_ILi64EEESA_SA_EEELi512ENS_6half_tEfNS_4arch4Sm90ELb1ELb0ELb0ELb1ELb0ELb0ELb0ELb0ELb0ELb1ELb0ELb0EEENS1_21CollectiveEpilogueFwdINS6_IJSA_NS7_ILi512EEESA_EEES9_SC_SE_Li256ELb1ELb1ELb0ELb0EEENS1_36VarlenDynamicPersistentTileSchedulerILi64ELi64ELi256ELi128ELb0ELb1ELb1ELb1ELb1ELb1EEEEEEEEEvNT_6ParamsE)
        /*0230*/ 	.word	0x00000058


	//----- nvinfo : EIATTR_REGCOUNT
	.align		4
.L_129:
        /*0234*/ 	.byte	0x04, 0x2f
        /*0236*/ 	.short	(.L_131 - .L_130)
	.align		4
.L_130:
        /*0238*/ 	.word	index@(_ZN7cutlass13device_kernelIN5flash11enable_sm90INS1_16FlashAttnFwdSm90INS1_25CollectiveMainloopFwdSm90ILi2EN4cute5tupleIJNS5_1CILi1EEES8_S8_EEENS6_IJNS7_ILi64EEESA_SA_EEELi512ENS_6half_tEfNS_4arch4Sm90ELb1ELb0ELb0ELb0ELb0ELb0ELb1ELb0ELb0ELb1ELb0ELb0EEENS1_21CollectiveEpilogueFwdINS6_IJSA_NS7_ILi512EEESA_EEES9_SC_SE_Li256ELb0ELb1ELb0ELb0EEENS1_30DynamicPersistentTileSchedulerILi256ELi128ELb0ELb1ELb1EEEEEEEEEvNT_6ParamsE)
        /*023c*/ 	.word	0x000000a8


	//----- nvinfo : EIATTR_FRAME_SIZE
	.align		4
.L_131:
        /*0240*/ 	.byte	0x04, 0x11
        /*0242*/ 	.short	(.L_133 - .L_132)
	.align		4
.L_132:
        /*0244*/ 	.word	index@(_ZN7cutlass13device_kernelIN5flash11enable_sm90INS1_16FlashAttnFwdSm90INS1_25CollectiveMainloopFwdSm90ILi2EN4cute5tupleIJNS5_1CILi1EEES8_S8_EEENS6_IJNS7_ILi64EEESA_SA_EEELi512ENS_6half_tEfNS_4arch4Sm90ELb1ELb0ELb0ELb0ELb0ELb0ELb1ELb0ELb0ELb1ELb0ELb0EEENS1_21CollectiveEpilogueFwdINS6_IJSA_NS7_ILi512EEESA_EEES9_SC_SE_Li256ELb0ELb1ELb0ELb0EEENS1_30DynamicPersistentTileSchedulerILi256ELi128ELb0ELb1ELb1EEEEEEEEEvNT_6ParamsE)
        /*0248*/ 	.word	0x00000048


	//----- nvinfo : EIATTR_REGCOUNT
	.align		4
.L_133:
        /*024c*/ 	.byte	0x04, 0x2f
        /*024e*/ 	.short	(.L_135 - .L_134)
	.align		4
.L_134:
        /*0250*/ 	.word	index@(_ZN7cutlass13device_kernelIN5flash11enable_sm90INS1_16FlashAttnFwdSm90INS1_25CollectiveMainloopFwdSm90ILi2EN4cute5tupleIJNS5_1CILi1EEES8_S8_EEENS6_IJNS7_ILi64EEESA_SA_EEELi512ENS_6half_tEfNS_4arch4Sm90ELb1ELb0ELb0ELb0ELb0ELb0ELb0ELb0ELb0ELb1ELb0ELb0EEENS1_21CollectiveEpilogueFwdINS6_IJSA_NS7_ILi512EEESA_EEES9_SC_SE_Li256ELb0ELb1ELb0ELb0EEENS1_30DynamicPersistentTileSchedulerILi256ELi128ELb0ELb1ELb1EEEEEEEEEvNT_6ParamsE)
        /*0254*/ 	.word	0x000000a8


	//----- nvinfo : EIATTR_FRAME_SIZE
	.align		4
.L_135:
        /*0258*/ 	.byte	0x04, 0x11
        /*025a*/ 	.short	(.L_137 - .L_136)
	.align		4
.L_136:
        /*025c*/ 	.word	index@(_ZN7cutlass13device_kernelIN5flash11enable_sm90INS1_16FlashAttnFwdSm90INS1_25CollectiveMainloopFwdSm90ILi2EN4cute5tupleIJNS5_1CILi1EEES8_S8_EEENS6_IJNS7_ILi64EEESA_SA_EEELi512ENS_6half_tEfNS_4arch4Sm90ELb1ELb0ELb0ELb0ELb0ELb0ELb0ELb0ELb0ELb1ELb0ELb0EEENS1_21CollectiveEpilogueFwdINS6_IJSA_NS7_ILi512EEESA_EEES9_SC_SE_Li256ELb0ELb1ELb0ELb0EEENS1_30DynamicPersistentTileSchedulerILi256ELi128ELb0ELb1ELb1EEEEEEEEEvNT_6ParamsE)
        /*0260*/ 	.word	0x00000028


	//----- nvinfo : EIATTR_REGCOUNT
	.align		4
.L_137:
        /*0264*/ 	.byte	0x04, 0x2f
        /*0266*/ 	.short	(.L_139 - .L_138)
	.align		4
.L_138:
        /*0268*/ 	.word	index@(_ZN7cutlass13device_kernelIN5flash11enable_sm90INS1_16FlashAttnFwdSm90INS1_25CollectiveMainloopFwdSm90ILi2EN4cute5tupleIJNS5_1CILi1EEES8_S8_EEENS6_IJNS7_ILi64EEESA_SA_EEELi512ENS_6half_tEfNS_4arch4Sm90ELb0ELb1ELb0ELb1ELb0ELb1ELb1ELb0ELb0ELb1ELb0ELb0EEENS1_21CollectiveEpilogueFwdINS6_IJSA_NS7_ILi512EEESA_EEES9_SC_SE_Li256ELb1ELb1ELb0ELb0EEENS1_36VarlenDynamicPersistentTileSchedulerILi64ELi64ELi256ELi128ELb0ELb1ELb1ELb1ELb0ELb1EEEEEEEEEvNT_6ParamsE)
        /*026c*/ 	.word	0x000000a8


	//----- nvinfo : EIATTR_FRAME_SIZE
	.align		4
.L_139:
        /*0270*/ 	.byte	0x04, 0x11
        /*0272*/ 	.short	(.L_141 - .L_140)
	.align		4
.L_140:
        /*0274*/ 	.word	index@(_ZN7cutlass13device_kernelIN5flash11enable_sm90INS1_16FlashAttnFwdSm90INS1_25CollectiveMainloopFwdSm90ILi2EN4cute5tupleIJNS5_1CILi1EEES8_S8_EEENS6_IJNS7_ILi64EEESA_SA_EEELi512ENS_6half_tEfNS_4arch4Sm90ELb0ELb1ELb0ELb1ELb0ELb1ELb1ELb0ELb0ELb1ELb0ELb0EEENS1_21CollectiveEpilogueFwdINS6_IJSA_NS7_ILi512EEESA_EEES9_SC_SE_Li256ELb1ELb1ELb0ELb0EEENS1_36VarlenDynamicPersistentTileSchedulerILi64ELi64ELi256ELi128ELb0ELb1ELb1ELb1ELb0ELb1EEEEEEEEEvNT_6ParamsE)
        /*0278*/ 	.word	0x00000078


	//----- nvinfo : EIATTR_REGCOUNT
	.align		4
.L_141:
        /*027c*/ 	.byte	0x04, 0x2f
        /*027e*/ 	.short	(.L_143 - .L_142)
	.align		4
.L_142:
        /*0280*/ 	.word	index@(_ZN7cutlass13device_kernelIN5flash11enable_sm90INS1_16FlashAttnFwdSm90INS1_25CollectiveMainloopFwdSm90ILi2EN4cute5tupleIJNS5_1CILi1EEES8_S8_EEENS6_IJNS7_ILi64EEESA_SA_EEELi512ENS_6half_tEfNS_4arch4Sm90ELb0ELb1ELb0ELb1ELb0ELb0ELb1ELb0ELb0ELb1ELb0ELb0EEENS1_21CollectiveEpilogueFwdINS6_IJSA_NS7_ILi512EEESA_EEES9_SC_SE_Li256ELb1ELb1ELb0ELb0EEENS1_36VarlenDynamicPersistentTileSchedulerILi64ELi64ELi256ELi128ELb0ELb1ELb1ELb1ELb0ELb1EEEEEEEEEvNT_6ParamsE)
        /*0284*/ 	.word	0x000000a8


	//----- nvinfo : EIATTR_FRAME_SIZE
	.align		4
.L_143:
        /*0288*/ 	.byte	0x04, 0x11
        /*028a*/ 	.short	(.L_145 - .L_144)
	.align		4
.L_144:
        /*028c*/ 	.word	index@(_ZN7cutlass13device_kernelIN5flash11enable_sm90INS1_16FlashAttnFwdSm90INS1_25CollectiveMainloopFwdSm90ILi2EN4cute5tupleIJNS5_1CILi1EEES8_S8_EEENS6_IJNS7_ILi64EEESA_SA_EEELi512ENS_6half_tEfNS_4arch4Sm90ELb0ELb1ELb0ELb1ELb0ELb0ELb1ELb0ELb0ELb1ELb0ELb0EEENS1_21CollectiveEpilogueFwdINS6_IJSA_NS7_ILi512EEESA_EEES9_SC_SE_Li256ELb1ELb1ELb0ELb0EEENS1_36VarlenDynamicPersistentTileSchedulerILi64ELi64ELi256ELi128ELb0ELb1ELb1ELb1ELb0ELb1EEEEEEEEEvNT_6ParamsE)
        /*0290*/ 	.word	0x00000070


	//----- nvinfo : EIATTR_REGCOUNT
	.align		4
.L_145:
        /*0294*/ 	.byte	0x04, 0x2f
        /*0296*/ 	.short	(.L_147 - .L_146)
	.align		4
.L_146:
        /*0298*/ 	.word	index@(_ZN7cutlass13device_kernelIN5flash11enable_sm90INS1_16FlashAttnFwdSm90INS1_25CollectiveMainloopFwdSm90ILi2EN4cute5tupleIJNS5_1CILi1EEES8_S8_EEENS6_IJNS7_ILi64EEESA_SA_EEELi512ENS_6half_tEfNS_4arch4Sm90ELb0ELb1ELb0ELb1ELb0ELb1ELb0ELb0ELb0ELb1ELb0ELb0EEENS1_21CollectiveEpilogueFwdINS6_IJSA_NS7_ILi512EEESA_EEES9_SC_SE_Li256ELb1ELb1ELb0ELb0EEENS1_36VarlenDynamicPersistentTileSchedulerILi64ELi64ELi256ELi128ELb0ELb1ELb1ELb1ELb0ELb1EEEEEEEEEvNT_6ParamsE)
        /*029c*/ 	.word	0x000000a8


	//----- nvinfo : EIATTR_FRAME_SIZE
	.align		4
.L_147:
        /*02a0*/ 	.byte	0x04, 0x11
        /*02a2*/ 	.short	(.L_149 - .L_148)
	.align		4
.L_148:
        /*02a4*/ 	.word	index@(_ZN7cutlass13device_kernelIN5flash11enable_sm90INS1_16FlashAttnFwdSm90INS1_25CollectiveMainloopFwdSm90ILi2EN4cute5tupleIJNS5_1CILi1EEES8_S8_EEENS6_IJNS7_ILi64EEESA_SA_EEELi512ENS_6half_tEfNS_4arch4Sm90ELb0ELb1ELb0ELb1ELb0ELb1ELb0ELb0ELb0ELb1ELb0ELb0EEENS1_21CollectiveEpilogueFwdINS6_IJSA_NS7_ILi512EEESA_EEES9_SC_SE_Li256ELb1ELb1ELb0ELb0EEENS1_36VarlenDynamicPersistentTileSchedulerILi64ELi64ELi256ELi128ELb0ELb1ELb1ELb1ELb0ELb1EEEEEEEEEvNT_6ParamsE)
        /*02a8*/ 	.word	0x00000050


	//----- nvinfo : EIATTR_REGCOUNT
	.align		4
.L_149:
        /*02ac*/ 	.byte	0x04, 0x2f
        /*02ae*/ 	.short	(.L_151 - .L_150)
	.align		4
.L_150:
        /*02b0*/ 	.word	index@(_ZN7cutlass13device_kernelIN5flash11enable_sm90INS1_16FlashAttnFwdSm90INS1_25CollectiveMainloopFwdSm90ILi2EN4cute5tupleIJNS5_1CILi1EEES8_S8_EEENS6_IJNS7_ILi64EEESA_SA_EEELi512ENS_6half_tEfNS_4arch4Sm90ELb0ELb1ELb0ELb1ELb0ELb0ELb0ELb0ELb0ELb1ELb0ELb0EEENS1_21CollectiveEpilogueFwdINS6_IJSA_NS7_ILi512EEESA_EEES9_SC_SE_Li256ELb1ELb1ELb0ELb0EEENS1_36VarlenDynamicPersistentTileSchedulerILi64ELi64ELi256ELi128ELb0ELb1ELb1ELb1ELb0ELb1EEEEEEEEEvNT_6ParamsE)
        /*02b4*/ 	.word	0x000000a8


	//----- nvinfo : EIATTR_FRAME_SIZE
	.align		4
.L_151:
        /*02b8*/ 	.byte	0x04, 0x11
        /*02ba*/ 	.short	(.L_153 - .L_152)
	.align		4
.L_152:
        /*02bc*/ 	.word	index@(_ZN7cutlass13device_kernelIN5flash11enable_sm90INS1_16FlashAttnFwdSm90INS1_25CollectiveMainloopFwdSm90ILi2EN4cute5tupleIJNS5_1CILi1EEES8_S8_EEENS6_IJNS7_ILi64EEESA_SA_EEELi512ENS_6half_tEfNS_4arch4Sm90ELb0ELb1ELb0ELb1ELb0ELb0ELb0ELb0ELb0ELb1ELb0ELb0EEENS1_21CollectiveEpilogueFwdINS6_IJSA_NS7_ILi512EEESA_EEES9_SC_SE_Li256ELb1ELb1ELb0ELb0EEENS1_36VarlenDynamicPersistentTileSchedulerILi64ELi64ELi256ELi128ELb0ELb1ELb1ELb1ELb0ELb1EEEEEEEEEvNT_6ParamsE)
        /*02c0*/ 	.word	0x00000048


	//----- nvinfo : EIATTR_REGCOUNT
	.align		4
.L_153:
        /*02c4*/ 	.byte	0x04, 0x2f
        /*02c6*/ 	.short	(.L_155 - .L_154)
	.align		4
.L_154:
        /*02c8*/ 	.word	index@(_ZN7cutlass13device_kernelIN5flash11enable_sm90INS1_16FlashAttnFwdSm90INS1_25CollectiveMainloopFwdSm90ILi2EN4cute5tupleIJNS5_1CILi1EEES8_S8_EEENS6_IJNS7_ILi64EEESA_SA_EEELi512ENS_6half_tEfNS_4arch4Sm90ELb0ELb1ELb0ELb0ELb0ELb0ELb1ELb0ELb0ELb1ELb0ELb0EEENS1_21CollectiveEpilogueFwdINS6_IJSA_NS7_ILi512EEESA_EEES9_SC_SE_Li256ELb0ELb1ELb0ELb0EEENS1_30DynamicPersistentTileSchedulerILi256ELi128ELb0ELb1ELb1EEEEEEEEEvNT_6ParamsE)
        /*02cc*/ 	.word	0x000000a8


	//----- nvinfo : EIATTR_FRAME_SIZE
	.align		4
.L_155:
        /*02d0*/ 	.byte	0x04, 0x11
        /*02d2*/ 	.short	(.L_157 - .L_156)
	.align		4
.L_156:
        /*02d4*/ 	.word	index@(_ZN7cutlass13device_kernelIN5flash11enable_sm90INS1_16FlashAttnFwdSm90INS1_25CollectiveMainloopFwdSm90ILi2EN4cute5tupleIJNS5_1CILi1EEES8_S8_EEENS6_IJNS7_ILi64EEESA_SA_EEELi512ENS_6half_tEfNS_4arch4Sm90ELb0ELb1ELb0ELb0ELb0ELb0ELb1ELb0ELb0ELb1ELb0ELb0EEENS1_21CollectiveEpilogueFwdINS6_IJSA_NS7_ILi512EEESA_EEES9_SC_SE_Li256ELb0ELb1ELb0ELb0EEENS1_30DynamicPersistentTileSchedulerILi256ELi128ELb0ELb1ELb1EEEEEEEEEvNT_6ParamsE)
        /*02d8*/ 	.word	0x00000048


	//----- nvinfo : EIATTR_REGCOUNT
	.align		4
.L_157:
        /*02dc*/ 	.byte	0x04, 0x2f
        /*02de*/ 	.short	(.L_159 - .L_158)
	.align		4
.L_158:
        /*02e0*/ 	.word	index@(_ZN7cutlass13device_kernelIN5flash11enable_sm90INS1_16FlashAttnFwdSm90INS1_25CollectiveMainloopFwdSm90ILi2EN4cute5tupleIJNS5_1CILi1EEES8_S8_EEENS6_IJNS7_ILi64EEESA_SA_EEELi512ENS_6half_tEfNS_4arch4Sm90ELb0ELb1ELb0ELb0ELb0ELb0ELb0ELb0ELb0ELb1ELb0ELb0EEENS1_21CollectiveEpilogueFwdINS6_IJSA_NS7_ILi512EEESA_EEES9_SC_SE_Li256ELb0ELb1ELb0ELb0EEENS1_30DynamicPersistentTileSchedulerILi256ELi128ELb0ELb1ELb1EEEEEEEEEvNT_6ParamsE)
        /*02e4*/ 	.word	0x000000a8


	//----- nvinfo : EIATTR_FRAME_SIZE
	.align		4
.L_159:
        /*02e8*/ 	.byte	0x04, 0x11
        /*02ea*/ 	.short	(.L_161 - .L_160)
	.align		4
.L_160:
        /*02ec*/ 	.word	index@(_ZN7cutlass13device_kernelIN5flash11enable_sm90INS1_16FlashAttnFwdSm90INS1_25CollectiveMainloopFwdSm90ILi2EN4cute5tupleIJNS5_1CILi1EEES8_S8_EEENS6_IJNS7_ILi64EEESA_SA_EEELi512ENS_6half_tEfNS_4arch4Sm90ELb0ELb1ELb0ELb0ELb0ELb0ELb0ELb0ELb0ELb1ELb0ELb0EEENS1_21CollectiveEpilogueFwdINS6_IJSA_NS7_ILi512EEESA_EEES9_SC_SE_Li256ELb0ELb1ELb0ELb0EEENS1_30DynamicPersistentTileSchedulerILi256ELi128ELb0ELb1ELb1EEEEEEEEEvNT_6ParamsE)
        /*02f0*/ 	.word	0x00000028


	//----- nvinfo : EIATTR_REGCOUNT
	.align		4
.L_161:
        /*02f4*/ 	.byte	0x04, 0x2f
        /*02f6*/ 	.short	(.L_163 - .L_162)
	.align		4
.L_162:
        /*02f8*/ 	.word	index@(_ZN7cutlass13device_kernelIN5flash11enable_sm90INS1_16FlashAttnFwdSm90INS1_25CollectiveMainloopFwdSm90ILi2EN4cute5tupleIJNS5_1CILi1EEES8_S8_EEENS6_IJNS7_ILi64EEESA_SA_EEELi512ENS_6half_tEfNS_4arch4Sm90ELb0ELb0ELb0ELb1ELb0ELb1ELb1ELb0ELb0ELb1ELb0ELb0EEENS1_21CollectiveEpilogueFwdINS6_IJSA_NS7_ILi512EEESA_EEES9_SC_SE_Li256ELb1ELb1ELb0ELb0EEENS1_36VarlenDynamicPersistentTileSchedulerILi64ELi64ELi256ELi128ELb0ELb1ELb1ELb0ELb1ELb1EEEEEEEEEvNT_6ParamsE)
        /*02fc*/ 	.word	0x000000a8


	//----- nvinfo : EIATTR_FRAME_SIZE
	.align		4
.L_163:
        /*0300*/ 	.byte	0x04, 0x11
        /*0302*/ 	.short	(.L_165 - .L_164)
	.align		4
.L_164:
        /*0304*/ 	.word	index@(_ZN7cutlass13device_kernelIN5flash11enable_sm90INS1_16FlashAttnFwdSm90INS1_25CollectiveMainloopFwdSm90ILi2EN4cute5tupleIJNS5_1CILi1EEES8_S8_EEENS6_IJNS7_ILi64EEESA_SA_EEELi512ENS_6half_tEfNS_4arch4Sm90ELb0ELb0ELb0ELb1ELb0ELb1ELb1ELb0ELb0ELb1ELb0ELb0EEENS1_21CollectiveEpilogueFwdINS6_IJSA_NS7_ILi512EEESA_EEES9_SC_SE_Li256ELb1ELb1ELb0ELb0EEENS1_36VarlenDynamicPersistentTileSchedulerILi64ELi64ELi256ELi128ELb0ELb1ELb1ELb0ELb1ELb1EEEEEEEEEvNT_6ParamsE)
        /*0308*/ 	.word	0x00000078


	//----- nvinfo : EIATTR_REGCOUNT
	.align		4
.L_165:
        /*030c*/ 	.byte	0x04, 0x2f
        /*030e*/ 	.short	(.L_167 - .L_166)
	.align		4
.L_166:
        /*0310*/ 	.word	index@(_ZN7cutlass13device_kernelIN5flash11enable_sm90INS1_16FlashAttnFwdSm90INS1_25CollectiveMainloopFwdSm90ILi2EN4cute5tupleIJNS5_1CILi1EEES8_S8_EEENS6_IJNS7_ILi64EEESA_SA_EEELi512ENS_6half_tEfNS_4arch4Sm90ELb0ELb0ELb0ELb1ELb0ELb0ELb1ELb0ELb0ELb1ELb0ELb0EEENS1_21CollectiveEpilogueFwdINS6_IJSA_NS7_ILi512EEESA_EEES9_SC_SE_Li256ELb1ELb1ELb0ELb0EEENS1_36VarlenDynamicPersistentTileSchedulerILi64ELi64ELi256ELi128ELb0ELb1ELb1ELb0ELb1ELb1EEEEEEEEEvNT_6ParamsE)
        /*0314*/ 	.word	0x000000a8


	//----- nvinfo : EIATTR_FRAME_SIZE
	.align		4
.L_167:
        /*0318*/ 	.byte	0x04, 0x11
        /*031a*/ 	.short	(.L_169 - .L_168)
	.align		4
.L_168:
        /*031c*/ 	.word	index@(_ZN7cutlass13device_kernelIN5flash11enable_sm90INS1_16FlashAttnFwdSm90INS1_25CollectiveMainloopFwdSm90ILi2EN4cute5tupleIJNS5_1CILi1EEES8_S8_EEENS6_IJNS7_ILi64EEESA_SA_EEELi512ENS_6half_tEfNS_4arch4Sm90ELb0ELb0ELb0ELb1ELb0ELb0ELb1ELb0ELb0ELb1ELb0ELb0EEENS1_21CollectiveEpilogueFwdINS6_IJSA_NS7_ILi512EEESA_EEES9_SC_SE_Li256ELb1ELb1ELb0ELb0EEENS1_36VarlenDynamicPersistentTileSchedulerILi64ELi64ELi256ELi128ELb0ELb1ELb1ELb0ELb1ELb1EEEEEEEEEvNT_6ParamsE)
        /*0320*/ 	.word	0x00000070


	//----- nvinfo : EIATTR_REGCOUNT
	.align		4
.L_169:
        /*0324*/ 	.byte	0x04, 0x2f
        /*0326*/ 	.short	(.L_171 - .L_170)
	.align		4
.L_170:
        /*0328*/ 	.word	index@(_ZN7cutlass13device_kernelIN5flash11enable_sm90INS1_16FlashAttnFwdSm90INS1_25CollectiveMainloopFwdSm90ILi2EN4cute5tupleIJNS5_1CILi1EEES8_S8_EEENS6_IJNS7_ILi64EEESA_SA_EEELi512ENS_6half_tEfNS_4arch4Sm90ELb0ELb0ELb0ELb1ELb0ELb1ELb0ELb0ELb0ELb1ELb0ELb0EEENS1_21CollectiveEpilogueFwdINS6_IJSA_NS7_ILi512EEESA_EEES9_SC_SE_Li256ELb1ELb1ELb0ELb0EEENS1_36VarlenDynamicPersistentTileSchedulerILi64ELi64ELi256ELi128ELb0ELb1ELb1ELb0ELb1ELb1EEEEEEEEEvNT_6ParamsE)
        /*032c*/ 	.word	0x000000a8


	//----- nvinfo : EIATTR_FRAME_SIZE
	.align		4
.L_171:
        /*0330*/ 	.byte	0x04, 0x11
        /*0332*/ 	.short	(.L_173 - .L_172)
	.align		4
.L_172:
        /*0334*/ 	.word	index@(_ZN7cutlass13device_kernelIN5flash11enable_sm90INS1_16FlashAttnFwdSm90INS1_25CollectiveMainloopFwdSm90ILi2EN4cute5tupleIJNS5_1CILi1EEES8_S8_EEENS6_IJNS7_ILi64EEESA_SA_EEELi512ENS_6half_tEfNS_4arch4Sm90ELb0ELb0ELb0ELb1ELb0ELb1ELb0ELb0ELb0ELb1ELb0ELb0EEENS1_21CollectiveEpilogueFwdINS6_IJSA_NS7_ILi512EEESA_EEES9_SC_SE_Li256ELb1ELb1ELb0ELb0EEENS1_36VarlenDynamicPersistentTileSchedulerILi64ELi64ELi256ELi128ELb0ELb1ELb1ELb0ELb1ELb1EEEEEEEEEvNT_6ParamsE)
        /*0338*/ 	.word	0x00000068


	//----- nvinfo : EIATTR_REGCOUNT
	.align		4
.L_173:
        /*033c*/ 	.byte	0x04, 0x2f
        /*033e*/ 	.short	(.L_175 - .L_174)
	.align		4
.L_174:
        /*0340*/ 	.word	index@(_ZN7cutlass13device_kernelIN5flash11enable_sm90INS1_16FlashAttnFwdSm90INS1_25CollectiveMainloopFwdSm90ILi2EN4cute5tupleIJNS5_1CILi1EEES8_S8_EEENS6_IJNS7_ILi64EEESA_SA_EEELi512ENS_6half_tEfNS_4arch4Sm90ELb0ELb0ELb0ELb1ELb0ELb0ELb0ELb0ELb0ELb1ELb0ELb0EEENS1_21CollectiveEpilogueFwdINS6_IJSA_NS7_ILi512EEESA_EEES9_SC_SE_Li256ELb1ELb1ELb0ELb0EEENS1_36VarlenDynamicPersistentTileSchedulerILi64ELi64ELi256ELi128ELb0ELb1ELb1ELb0ELb1ELb1EEEEEEEEEvNT_6ParamsE)
        /*0344*/ 	.word	0x000000a8


	//----- nvinfo : EIATTR_FRAME_SIZE
	.align		4
.L_175:
        /*0348*/ 	.byte	0x04, 0x11
        /*034a*/ 	.short	(.L_177 - .L_176)
	.align		4
.L_176:
        /*034c*/ 	.word	index@(_ZN7cutlass13device_kernelIN5flash11enable_sm90INS1_16FlashAttnFwdSm90INS1_25CollectiveMainloopFwdSm90ILi2EN4cute5tupleIJNS5_1CILi1EEES8_S8_EEENS6_IJNS7_ILi64EEESA_SA_EEELi512ENS_6half_tEfNS_4arch4Sm90ELb0ELb0ELb0ELb1ELb0ELb0ELb0ELb0ELb0ELb1ELb0ELb0EEENS1_21CollectiveEpilogueFwdINS6_IJSA_NS7_ILi512EEESA_EEES9_SC_SE_Li256ELb1ELb1ELb0ELb0EEENS1_36VarlenDynamicPersistentTileSchedulerILi64ELi64ELi256ELi128ELb0ELb1ELb1ELb0ELb1ELb1EEEEEEEEEvNT_6ParamsE)
        /*0350*/ 	.word	0x00000060


	//----- nvinfo : EIATTR_REGCOUNT
	.align		4
.L_177:
        /*0354*/ 	.byte	0x04, 0x2f
        /*0356*/ 	.short	(.L_179 - .L_178)
	.align		4
.L_178:
        /*0358*/ 	.word	index@(_ZN7cutlass13device_kernelIN5flash11enable_sm90INS1_16FlashAttnFwdSm90INS1_25CollectiveMainloopFwdSm90ILi2EN4cute5tupleIJNS5_1CILi1EEES8_S8_EEENS6_IJNS7_ILi64EEESA_SA_EEELi512ENS_6half_tEfNS_4arch4Sm90ELb0ELb0ELb0ELb0ELb0ELb0ELb1ELb0ELb0ELb1ELb0ELb0EEENS1_21CollectiveEpilogueFwdINS6_IJSA_NS7_ILi512EEESA_EEES9_SC_SE_Li256ELb0ELb1ELb0ELb0EEENS1_29StaticPersistentTileSchedulerILb0EEEEEEEEEvNT_6ParamsE)
        /*035c*/ 	.word	0x000000a8


	//----- nvinfo : EIATTR_FRAME_SIZE
	.align		4
.L_179:
        /*0360*/ 	.byte	0x04, 0x11
        /*0362*/ 	.short	(.L_181 - .L_180)
	.align		4
.L_180:
        /*0364*/ 	.word	index@(_ZN7cutlass13device_kernelIN5flash11enable_sm90INS1_16FlashAttnFwdSm90INS1_25CollectiveMainloopFwdSm90ILi2EN4cute5tupleIJNS5_1CILi1EEES8_S8_EEENS6_IJNS7_ILi64EEESA_SA_EEELi512ENS_6half_tEfNS_4arch4Sm90ELb0ELb0ELb0ELb0ELb0ELb0ELb1ELb0ELb0ELb1ELb0ELb0EEENS1_21CollectiveEpilogueFwdINS6_IJSA_NS7_ILi512EEESA_EEES9_SC_SE_Li256ELb0ELb1ELb0ELb0EEENS1_29StaticPersistentTileSchedulerILb0EEEEEEEEEvNT_6ParamsE)
        /*0368*/ 	.word	0x00000058


	//----- nvinfo : EIATTR_REGCOUNT
	.align		4
.L_181:
        /*036c*/ 	.byte	0x04, 0x2f
        /*036e*/ 	.short	(.L_183 - .L_182)
	.align		4
.L_182:
        /*0370*/ 	.word	index@(_ZN7cutlass13device_kernelIN5flash11enable_sm90INS1_16FlashAttnFwdSm90INS1_25CollectiveMainloopFwdSm90ILi2EN4cute5tupleIJNS5_1CILi1EEES8_S8_EEENS6_IJNS7_ILi64EEESA_SA_EEELi512ENS_6half_tEfNS_4arch4Sm90ELb0ELb0ELb0ELb0ELb0ELb0ELb0ELb0ELb0ELb1ELb0ELb0EEENS1_21CollectiveEpilogueFwdINS6_IJSA_NS7_ILi512EEESA_EEES9_SC_SE_Li256ELb0ELb1ELb0ELb0EEENS1_29StaticPersistentTileSchedulerILb0EEEEEEEEEvNT_6ParamsE)
        /*0374*/ 	.word	0x000000a8


	//----- nvinfo : EIATTR_FRAME_SIZE
	.align		4
.L_183:
        /*0378*/ 	.byte	0x04, 0x11
        /*037a*/ 	.short	(.L_185 - .L_184)
	.align		4
.L_184:
        /*037c*/ 	.word	index@(_ZN7cutlass13device_kernelIN5flash11enable_sm90INS1_16FlashAttnFwdSm90INS1_25CollectiveMainloopFwdSm90ILi2EN4cute5tupleIJNS5_1CILi1EEES8_S8_EEENS6_IJNS7_ILi64EEESA_SA_EEELi512ENS_6half_tEfNS_4arch4Sm90ELb0ELb0ELb0ELb0ELb0ELb0ELb0ELb0ELb0ELb1ELb0ELb0EEENS1_21CollectiveEpilogueFwdINS6_IJSA_NS7_ILi512EEESA_EEES9_SC_SE_Li256ELb0ELb1ELb0ELb0EEENS1_29StaticPersistentTileSchedulerILb0EEEEEEEEEvNT_6ParamsE)
        /*0380*/ 	.word	0x00000038


	//----- nvinfo : EIATTR_REGCOUNT
	.align		4
.L_185:
        /*0384*/ 	.byte	0x04, 0x2f
        /*0386*/ 	.short	(.L_187 - .L_186)
	.align		4
.L_186:
        /*0388*/ 	.word	index@(_ZN7cutlass13device_kernelIN5flash11enable_sm90INS1_16FlashAttnFwdSm90INS1_25CollectiveMainloopFwdSm90ILi2EN4cute5tupleIJNS5_1CILi1EEES8_S8_EEENS6_IJNS7_ILi128EEESA_NS7_ILi192EEEEEELi128ENS_6half_tEfNS_4arch4Sm90ELb1ELb0ELb0ELb1ELb0ELb1ELb0ELb1ELb1ELb1ELb0ELb0EEENS1_21CollectiveEpilogueFwdINS6_IJSA_SA_SA_EEES9_SD_SF_Li256ELb1ELb1ELb0ELb0EEENS1_36VarlenDynamicPersistentTileSchedulerILi128ELi128ELi256ELi128ELb0ELb1ELb1ELb1ELb1ELb1EEEEEEEEEvNT_6ParamsE)
        /*038c*/ 	.word	0x000000a8


	//----- nvinfo : EIATTR_FRAME_SIZE
	.align		4
.L_187:
        /*0390*/ 	.byte	0x04, 0x11
        /*0392*/ 	.short	(.L_189 - .L_188)
	.align		4
.L_188:
        /*0394*/ 	.word	index@(_ZN7cutlass13device_kernelIN5flash11enable_sm90INS1_16FlashAttnFwdSm90INS1_25CollectiveMainloopFwdSm90ILi2EN4cute5tupleIJNS5_1CILi1EEES8_S8_EEENS6_IJNS7_ILi128EEESA_NS7_ILi192EEEEEELi128ENS_6half_tEfNS_4arch4Sm90ELb1ELb0ELb0ELb1ELb0ELb1ELb0ELb1ELb1ELb1ELb0ELb0EEENS1_21CollectiveEpilogueFwdINS6_IJSA_SA_SA_EEES9_SD_SF_Li256ELb1ELb1ELb0ELb0EEENS1_36VarlenDynamicPersistentTileSchedulerILi128ELi128ELi256ELi128ELb0ELb1ELb1ELb1ELb1ELb1EEEEEEEEEvNT_6ParamsE)
        /*0398*/ 	.word	0x00000078


	//----- nvinfo : EIATTR_REGCOUNT
	.align		4
.L_189:
        /*039c*/ 	.byte	0x04, 0x2f
        /*039e*/ 	.short	(.L_191 - .L_190)
	.align		4
.L_190:
        /*03a0*/ 	.word	index@(_ZN7cutlass13device_kernelIN5flash11enable_sm90INS1_16FlashAttnFwdSm90INS1_25CollectiveMainloopFwdSm90ILi2EN4cute5tupleIJNS5_1CILi1EEES8_S8_EEENS6_IJNS7_ILi128EEESA_NS7_ILi192EEEEEELi128ENS_6half_tEfNS_4arch4Sm90ELb1ELb0ELb0ELb1ELb0ELb0ELb0ELb1ELb1ELb1ELb0ELb0EEENS1_21CollectiveEpilogueFwdINS6_IJSA_SA_SA_EEES9_SD_SF_Li256ELb1ELb1ELb0ELb0EEENS1_36VarlenDynamicPersistentTileSchedulerILi128ELi128ELi256ELi128ELb0ELb1ELb1ELb1ELb1ELb1EEEEEEEEEvNT_6ParamsE)
        /*03a4*/ 	.word	0x000000a8


	//----- nvinfo : EIATTR_FRAME_SIZE
	.align		4
.L_191:
        /*03a8*/ 	.byte	0x04, 0x11
        /*03aa*/ 	.short	(.L_193 - .L_192)
	.align		4
.L_192:
        /*03ac*/ 	.word	index@(_ZN7cutlass13device_kernelIN5flash11enable_sm90INS1_16FlashAttnFwdSm90INS1_25CollectiveMainloopFwdSm90ILi2EN4cute5tupleIJNS5_1CILi1EEES8_S8_EEENS6_IJNS7_ILi128EEESA_NS7_ILi192EEEEEELi128ENS_6half_tEfNS_4arch4Sm90ELb1ELb0ELb0ELb1ELb0ELb0ELb0ELb1ELb1ELb1ELb0ELb0EEENS1_21CollectiveEpilogueFwdINS6_IJSA_SA_SA_EEES9_SD_SF_Li256ELb1ELb1ELb0ELb0EEENS1_36VarlenDynamicPersistentTileSchedulerILi128ELi128ELi256ELi128ELb0ELb1ELb1ELb1ELb1ELb1EEEEEEEEEvNT_6ParamsE)
        /*03b0*/ 	.word	0x00000058


	//----- nvinfo : EIATTR_REGCOUNT
	.align		4
.L_193:
        /*03b4*/ 	.byte	0x04, 0x2f
        /*03b6*/ 	.short	(.L_195 - .L_194)
	.align		4
.L_194:
        /*03b8*/ 	.word	index@(_ZN7cutlass13device_kernelIN5flash11enable_sm90INS1_16FlashAttnFwdSm90INS1_25CollectiveMainloopFwdSm90ILi2EN4cute5tupleIJNS5_1CILi1EEES8_S8_EEENS6_IJNS7_ILi128EEESA_NS7_ILi192EEEEEELi128ENS_6half_tEfNS_4arch4Sm90ELb1ELb0ELb0ELb0ELb0ELb0ELb0ELb1ELb1ELb1ELb0ELb0EEENS1_21CollectiveEpilogueFwdINS6_IJSA_SA_SA_EEES9_SD_SF_Li256ELb0ELb1ELb0ELb0EEENS1_30DynamicPersistentTileSchedulerILi256ELi128ELb0ELb1ELb1EEEEEEEEEvNT_6ParamsE)
        /*03bc*/ 	.word	0x000000a8


	//----- nvinfo : EIATTR_FRAME_SIZE
	.align		4
.L_195:
        /*03c0*/ 	.byte	0x04, 0x11
        /*03c2*/ 	.short	(.L_197 - .L_196)
	.align		4
.L_196:
        /*03c4*/ 	.word	index@(_ZN7cutlass13device_kernelIN5flash11enable_sm90INS1_16FlashAttnFwdSm90INS1_25CollectiveMainloopFwdSm90ILi2EN4cute5tupleIJNS5_1CILi1EEES8_S8_EEENS6_IJNS7_ILi128EEESA_NS7_ILi192EEEEEELi128ENS_6half_tEfNS_4arch4Sm90ELb1ELb0ELb0ELb0ELb0ELb0ELb0ELb1ELb1ELb1ELb0ELb0EEENS1_21CollectiveEpilogueFwdINS6_IJSA_SA_SA_EEES9_SD_SF_Li256ELb0ELb1ELb0ELb0EEENS1_30DynamicPersistentTileSchedulerILi256ELi128ELb0ELb1ELb1EEEEEEEEEvNT_6ParamsE)
        /*03c8*/ 	.word	0x00000028


	//----- nvinfo : EIATTR_REGCOUNT
	.align		4
.L_197:
        /*03cc*/ 	.byte	0x04, 0x2f
        /*03ce*/ 	.short	(.L_199 - .L_198)
	.align		4
.L_198:
        /*03d0*/ 	.word	index@(_ZN7cutlass13device_kernelIN5flash11enable_sm90INS1_16FlashAttnFwdSm90INS1_25CollectiveMainloopFwdSm90ILi2EN4cute5tupleIJNS5_1CILi1EEES8_S8_EEENS6_IJNS7_ILi128EEENS7_ILi96EEENS7_ILi192EEEEEELi128ENS_6half_tEfNS_4arch4Sm90ELb0ELb1ELb0ELb1ELb0ELb1ELb0ELb1ELb1ELb1ELb0ELb0EEENS1_21CollectiveEpilogueFwdINS6_IJSA_SA_SB_EEES9_SE_SG_Li256ELb1ELb1ELb0ELb0EEENS1_36VarlenDynamicPersistentTileSchedulerILi128ELi96ELi256ELi128ELb0ELb1ELb1ELb1ELb0ELb1EEEEEEEEEvNT_6ParamsE)
        /*03d4*/ 	.word	0x000000a8


	//----- nvinfo : EIATTR_FRAME_SIZE
	.align		4
.L_199:
        /*03d8*/ 	.byte	0x04, 0x11
        /*03da*/ 	.short	(.L_201 - .L_200)
	.align		4
.L_200:
        /*03dc*/ 	.word	index@(_ZN7cutlass13device_kernelIN5flash11enable_sm90INS1_16FlashAttnFwdSm90INS1_25CollectiveMainloopFwdSm90ILi2EN4cute5tupleIJNS5_1CILi1EEES8_S8_EEENS6_IJNS7_ILi128EEENS7_ILi96EEENS7_ILi192EEEEEELi128ENS_6half_tEfNS_4arch4Sm90ELb0ELb1ELb0ELb1ELb0ELb1ELb0ELb1ELb1ELb1ELb0ELb0EEENS1_21CollectiveEpilogueFwdINS6_IJSA_SA_SB_EEES9_SE_SG_Li256ELb1ELb1ELb0ELb0EEENS1_36VarlenDynamicPersistentTileSchedulerILi128ELi96ELi256ELi128ELb0ELb1ELb1ELb1ELb0ELb1EEEEEEEEEvNT_6ParamsE)
        /*03e0*/ 	.word	0x00000050


	//----- nvinfo : EIATTR_REGCOUNT
	.align		4
.L_201:
        /*03e4*/ 	.byte	0x04, 0x2f
        /*03e6*/ 	.short	(.L_203 - .L_202)
	.align		4
.L_202:
        /*03e8*/ 	.word	index@(_ZN7cutlass13device_kernelIN5flash11enable_sm90INS1_16FlashAttnFwdSm90INS1_25CollectiveMainloopFwdSm90ILi2EN4cute5tupleIJNS5_1CILi1EEES8_S8_EEENS6_IJNS7_ILi128EEENS7_ILi96EEENS7_ILi192EEEEEELi128ENS_6half_tEfNS_4arch4Sm90ELb0ELb1ELb0ELb1ELb0ELb0ELb0ELb1ELb1ELb1ELb0ELb0EEENS1_21CollectiveEpilogueFwdINS6_IJSA_SA_SB_EEES9_SE_SG_Li256ELb1ELb1ELb0ELb0EEENS1_36VarlenDynamicPersistentTileSchedulerILi128ELi96ELi256ELi128ELb0ELb1ELb1ELb1ELb0ELb1EEEEEEEEEvNT_6ParamsE)
        /*03ec*/ 	.word	0x000000a8


	//----- nvinfo : EIATTR_FRAME_SIZE
	.align		4
.L_203:
        /*03f0*/ 	.byte	0x04, 0x11
        /*03f2*/ 	.short	(.L_205 - .L_204)
	.align		4
.L_204:
        /*03f4*/ 	.word	index@(_ZN7cutlass13device_kernelIN5flash11enable_sm90INS1_16FlashAttnFwdSm90INS1_25CollectiveMainloopFwdSm90ILi2EN4cute5tupleIJNS5_1CILi1EEES8_S8_EEENS6_IJNS7_ILi128EEENS7_ILi96EEENS7_ILi192EEEEEELi128ENS_6half_tEfNS_4arch4Sm90ELb0ELb1ELb0ELb1ELb0ELb0ELb0ELb1ELb1ELb1ELb0ELb0EEENS1_21CollectiveEpilogueFwdINS6_IJSA_SA_SB_EEES9_SE_SG_Li256ELb1ELb1ELb0ELb0EEENS1_36VarlenDynamicPersistentTileSchedulerILi128ELi96ELi256ELi128ELb0ELb1ELb1ELb1ELb0ELb1EEEEEEEEEvNT_6ParamsE)
        /*03f8*/ 	.word	0x00000050


	//----- nvinfo : EIATTR_REGCOUNT
	.align		4
.L_205:
        /*03fc*/ 	.byte	0x04, 0x2f
        /*03fe*/ 	.short	(.L_207 - .L_206)
	.align		4
.L_206:
        /*0400*/ 	.word	index@(_ZN7cutlass13device_kernelIN5flash11enable_sm90INS1_16FlashAttnFwdSm90INS1_25CollectiveMainloopFwdSm90ILi2EN4cute5tupleIJNS5_1CILi1EEES8_S8_EEENS6_IJNS7_ILi128EEENS7_ILi96EEENS7_ILi192EEEEEELi128ENS_6half_tEfNS_4arch4Sm90ELb0ELb1ELb0ELb0ELb0ELb0ELb0ELb1ELb1ELb1ELb0ELb0EEENS1_21CollectiveEpilogueFwdINS6_IJSA_SA_SB_EEES9_SE_SG_Li256ELb0ELb1ELb0ELb0EEENS1_30DynamicPersistentTileSchedulerILi256ELi128ELb0ELb1ELb1EEEEEEEEEvNT_6ParamsE)
        /*0404*/ 	.word	0x000000a8


	//----- nvinfo : EIATTR_FRAME_SIZE
	.align		4
.L_207:
        /*0408*/ 	.byte	0x04, 0x11
        /*040a*/ 	.short	(.L_209 - .L_208)
	.align		4
.L_208:
        /*040c*/ 	.word	index@(_ZN7cutlass13device_kernelIN5flash11enable_sm90INS1_16FlashAttnFwdSm90INS1_25CollectiveMainloopFwdSm90ILi2EN4cute5tupleIJNS5_1CILi1EEES8_S8_EEENS6_IJNS7_ILi128EEENS7_ILi96EEENS7_ILi192EEEEEELi128ENS_6half_tEfNS_4arch4Sm90ELb0ELb1ELb0ELb0ELb0ELb0ELb0ELb1ELb1ELb1ELb0ELb0EEENS1_21CollectiveEpilogueFwdINS6_IJSA_SA_SB_EEES9_SE_SG_Li256ELb0ELb1ELb0ELb0EEENS1_30DynamicPersistentTileSchedulerILi256ELi128ELb0ELb1ELb1EEEEEEEEEvNT_6ParamsE)
        /*0410*/ 	.word	0x00000020


	//----- nvinfo : EIATTR_REGCOUNT
	.align		4
.L_209:
        /*0414*/ 	.byte	0x04, 0x2f
        /*0416*/ 	.short	(.L_211 - .L_210)
	.align		4
.L_210:
        /*0418*/ 	.word	index@(_ZN7cutlass13device_kernelIN5flash11enable_sm90INS1_16FlashAttnFwdSm90INS1_25CollectiveMainloopFwdSm90ILi2EN4cute5tupleIJNS5_1CILi1EEES8_S8_EEENS6_IJNS7_ILi128EEESA_NS7_ILi192EEEEEELi128ENS_6half_tEfNS_4arch4Sm90ELb0ELb0ELb0ELb1ELb0ELb1ELb0ELb1ELb1ELb1ELb0ELb0EEENS1_21CollectiveEpilogueFwdINS6_IJSA_SA_SA_EEES9_SD_SF_Li256ELb1ELb1ELb0ELb0EEENS1_36VarlenDynamicPersistentTileSchedulerILi128ELi128ELi256ELi128ELb0ELb1ELb1ELb0ELb1ELb1EEEEEEEEEvNT_6ParamsE)
        /*041c*/ 	.word	0x000000a8


	//----- nvinfo : EIATTR_FRAME_SIZE
	.align		4
.L_211:
        /*0420*/ 	.byte	0x04, 0x11
        /*0422*/ 	.short	(.L_213 - .L_212)
	.align		4
.L_212:
        /*0424*/ 	.word	index@(_ZN7cutlass13device_kernelIN5flash11enable_sm90INS1_16FlashAttnFwdSm90INS1_25CollectiveMainloopFwdSm90ILi2EN4cute5tupleIJNS5_1CILi1EEES8_S8_EEENS6_IJNS7_ILi128EEESA_NS7_ILi192EEEEEELi128ENS_6half_tEfNS_4arch4Sm90ELb0ELb0ELb0ELb1ELb0ELb1ELb0ELb1ELb1ELb1ELb0ELb0EEENS1_21CollectiveEpilogueFwdINS6_IJSA_SA_SA_EEES9_SD_SF_Li256ELb1ELb1ELb0ELb0EEENS1_36VarlenDynamicPersistentTileSchedulerILi128ELi128ELi256ELi128ELb0ELb1ELb1ELb0ELb1ELb1EEEEEEEEEvNT_6ParamsE)
        /*0428*/ 	.word	0x00000090


	//----- nvinfo : EIATTR_REGCOUNT
	.align		4
.L_213:
        /*042c*/ 	.byte	0x04, 0x2f
        /*042e*/ 	.short	(.L_215 - .L_214)
	.align		4
.L_214:
        /*0430*/ 	.word	index@(_ZN7cutlass13device_kernelIN5flash11enable_sm90INS1_16FlashAttnFwdSm90INS1_25CollectiveMainloopFwdSm90ILi2EN4cute5tupleIJNS5_1CILi1EEES8_S8_EEENS6_IJNS7_ILi128EEESA_NS7_ILi192EEEEEELi128ENS_6half_tEfNS_4arch4Sm90ELb0ELb0ELb0ELb1ELb0ELb0ELb0ELb1ELb1ELb1ELb0ELb0EEENS1_21CollectiveEpilogueFwdINS6_IJSA_SA_SA_EEES9_SD_SF_Li256ELb1ELb1ELb0ELb0EEENS1_36VarlenDynamicPersistentTileSchedulerILi128ELi128ELi256ELi128ELb0ELb1ELb1ELb0ELb1ELb1EEEEEEEEEvNT_6ParamsE)
        /*0434*/ 	.word	0x000000a8


	//----- nvinfo : EIATTR_FRAME_SIZE
	.align		4
.L_215:
        /*0438*/ 	.byte	0x04, 0x11
        /*043a*/ 	.short	(.L_217 - .L_216)
	.align		4
.L_216:
        /*043c*/ 	.word	index@(_ZN7cutlass13device_kernelIN5flash11enable_sm90INS1_16FlashAttnFwdSm90INS1_25CollectiveMainloopFwdSm90ILi2EN4cute5tupleIJNS5_1CILi1EEES8_S8_EEENS6_IJNS7_ILi128EEESA_NS7_ILi192EEEEEELi128ENS_6half_tEfNS_4arch4Sm90ELb0ELb0ELb0ELb1ELb0ELb0ELb0ELb1ELb1ELb1ELb0ELb0EEENS1_21CollectiveEpilogueFwdINS6_IJSA_SA_SA_EEES9_SD_SF_Li256ELb1ELb1ELb0ELb0EEENS1_36VarlenDynamicPersistentTileSchedulerILi128ELi128ELi256ELi128ELb0ELb1ELb1ELb0ELb1ELb1EEEEEEEEEvNT_6ParamsE)
        /*0440*/ 	.word	0x00000060


	//----- nvinfo : EIATTR_REGCOUNT
	.align		4
.L_217:
        /*0444*/ 	.byte	0x04, 0x2f
        /*0446*/ 	.short	(.L_219 - .L_218)
	.align		4
.L_218:
        /*0448*/ 	.word	index@(_ZN7cutlass13device_kernelIN5flash11enable_sm90INS1_16FlashAttnFwdSm90INS1_25CollectiveMainloopFwdSm90ILi2EN4cute5tupleIJNS5_1CILi2EEENS7_ILi1EEES9_EEENS6_IJNS7_ILi128EEESB_NS7_ILi192EEEEEELi128ENS_6half_tEfNS_4arch4Sm90ELb0ELb0ELb0ELb0ELb0ELb0ELb0ELb1ELb1ELb1ELb0ELb0EEENS1_21CollectiveEpilogueFwdINS6_IJSB_SB_SB_EEESA_SE_SG_Li256ELb0ELb1ELb0ELb0EEENS1_29StaticPersistentTileSchedulerILb0EEEEEEEEEvNT_6ParamsE)
        /*044c*/ 	.word	0x000000a8


	//----- nvinfo : EIATTR_FRAME_SIZE
	.align		4
.L_219:
        /*0450*/ 	.byte	0x04, 0x11
        /*0452*/ 	.short	(.L_221 - .L_220)
	.align		4
.L_220:
        /*0454*/ 	.word	index@(_ZN7cutlass13device_kernelIN5flash11enable_sm90INS1_16FlashAttnFwdSm90INS1_25CollectiveMainloopFwdSm90ILi2EN4cute5tupleIJNS5_1CILi2EEENS7_ILi1EEES9_EEENS6_IJNS7_ILi128EEESB_NS7_ILi192EEEEEELi128ENS_6half_tEfNS_4arch4Sm90ELb0ELb0ELb0ELb0ELb0ELb0ELb0ELb1ELb1ELb1ELb0ELb0EEENS1_21CollectiveEpilogueFwdINS6_IJSB_SB_SB_EEESA_SE_SG_Li256ELb0ELb1ELb0ELb0EEENS1_29StaticPersistentTileSchedulerILb0EEEEEEEEEvNT_6ParamsE)
        /*0458*/ 	.word	0x00000038


	//----- nvinfo : EIATTR_REGCOUNT
	.align		4
.L_221:
        /*045c*/ 	.byte	0x04, 0x2f
        /*045e*/ 	.short	(.L_223 - .L_222)
	.align		4
.L_222:
        /*0460*/ 	.word	index@(_ZN7cutlass13device_kernelIN5flash11enable_sm90INS1_16FlashAttnFwdSm90INS1_25CollectiveMainloopFwdSm90ILi2EN4cute5tupleIJNS5_1CILi1EEES8_S8_EEENS6_IJNS7_ILi128EEESA_NS7_ILi192EEEEEELi128ENS_6half_tEfNS_4arch4Sm90ELb0ELb0ELb0ELb0ELb0ELb0ELb0ELb1ELb1ELb1ELb0ELb0EEENS1_21CollectiveEpilogueFwdINS6_IJSA_SA_SA_EEES9_SD_SF_Li256ELb0ELb1ELb0ELb0EEENS1_29StaticPersistentTileSchedulerILb0EEEEEEEEEvNT_6ParamsE)
        /*0464*/ 	.word	0x000000a8


	//----- nvinfo : EIATTR_FRAME_SIZE
	.align		4
.L_223:
        /*0468*/ 	.byte	0x04, 0x11
        /*046a*/ 	.short	(.L_225 - .L_224)
	.align		4
.L_224:
        /*046c*/ 	.word	index@(_ZN7cutlass13device_kernelIN5flash11enable_sm90INS1_16FlashAttnFwdSm90INS1_25CollectiveMainloopFwdSm90ILi2EN4cute5tupleIJNS5_1CILi1EEES8_S8_EEENS6_IJNS7_ILi128EEESA_NS7_ILi192EEEEEELi128ENS_6half_tEfNS_4arch4Sm90ELb0ELb0ELb0ELb0ELb0ELb0ELb0ELb1ELb1ELb1ELb0ELb0EEENS1_21CollectiveEpilogueFwdINS6_IJSA_SA_SA_EEES9_SD_SF_Li256ELb0ELb1ELb0ELb0EEENS1_29StaticPersistentTileSchedulerILb0EEEEEEEEEvNT_6ParamsE)
        /*0470*/ 	.word	0x00000038


	//----- nvinfo : EIATTR_MIN_STACK_SIZE
	.align		4
.L_225:
        /*0474*/ 	.byte	0x04, 0x12
        /*0476*/ 	.short	(.L_227 - .L_226)
	.align		4
.L_226:
        /*0478*/ 	.word	index@(_ZN7cutlass13device_kernelIN5flash11enable_sm90INS1_16FlashAttnFwdSm90INS1_25CollectiveMainloopFwdSm90ILi2EN4cute5tupleIJNS5_1CILi1EEES8_S8_EEENS6_IJNS7_ILi128EEESA_NS7_ILi192EEEEEELi128ENS_6half_tEfNS_4arch4Sm90ELb0ELb0ELb0ELb0ELb0ELb0ELb0ELb1ELb1ELb1ELb0ELb0EEENS1_21CollectiveEpilogueFwdINS6_IJSA_SA_SA_EEES9_SD_SF_Li256ELb0ELb1ELb0ELb0EEENS1_29StaticPersistentTileSchedulerILb0EEEEEEEEEvNT_6ParamsE)
        /*047c*/ 	.word	0x00000038


	//----- nvinfo : EIATTR_MIN_STACK_SIZE
	.align		4
.L_227:
        /*0480*/ 	.byte	0x04, 0x12
        /*0482*/ 	.short	(.L_229 - .L_228)
	.align		4
.L_228:
        /*0484*/ 	.word	index@(_ZN7cutlass13device_kernelIN5flash11enable_sm90INS1_16FlashAttnFwdSm90INS1_25CollectiveMainloopFwdSm90ILi2EN4cute5tupleIJNS5_1CILi2EEENS7_ILi1EEES9_EEENS6_IJNS7_ILi128EEESB_NS7_ILi192EEEEEELi128ENS_6half_tEfNS_4arch4Sm90ELb0ELb0ELb0ELb0ELb0ELb0ELb0ELb1ELb1ELb1ELb0ELb0EEENS1_21CollectiveEpilogueFwdINS6_IJSB_SB_SB_EEESA_SE_SG_Li256ELb0ELb1ELb0ELb0EEENS1_29StaticPersistentTileSchedulerILb0EEEEEEEEEvNT_6ParamsE)
        /*0488*/ 	.word	0x00000038


	//----- nvinfo : EIATTR_MIN_STACK_SIZE
	.align		4
.L_229:
        /*048c*/ 	.byte	0x04, 0x12
        /*048e*/ 	.short	(.L_231 - .L_230)
	.align		4
.L_230:
        /*0490*/ 	.word	index@(_ZN7cutlass13device_kernelIN5flash11enable_sm90INS1_16FlashAttnFwdSm90INS1_25CollectiveMainloopFwdSm90ILi2EN4cute5tupleIJNS5_1CILi1EEES8_S8_EEENS6_IJNS7_ILi128EEESA_NS7_ILi192EEEEEELi128ENS_6half_tEfNS_4arch4Sm90ELb0ELb0ELb0ELb1ELb0ELb0ELb0ELb1ELb1ELb1ELb0ELb0EEENS1_21CollectiveEpilogueFwdINS6_IJSA_SA_SA_EEES9_SD_SF_Li256ELb1ELb1ELb0ELb0EEENS1_36VarlenDynamicPersistentTileSchedulerILi128ELi128ELi256ELi128ELb0ELb1ELb1ELb0ELb1ELb1EEEEEEEEEvNT_6ParamsE)
        /*0494*/ 	.word	0x00000060


	//----- nvinfo : EIATTR_MIN_STACK_SIZE
	.align		4
.L_231:
        /*0498*/ 	.byte	0x04, 0x12
        /*049a*/ 	.short	(.L_233 - .L_232)
	.align		4
.L_232:
        /*049c*/ 	.word	index@(_ZN7cutlass13device_kernelIN5flash11enable_sm90INS1_16FlashAttnFwdSm90INS1_25CollectiveMainloopFwdSm90ILi2EN4cute5tupleIJNS5_1CILi1EEES8_S8_EEENS6_IJNS7_ILi128EEESA_NS7_ILi192EEEEEELi128ENS_6half_tEfNS_4arch4Sm90ELb0ELb0ELb0ELb1ELb0ELb1ELb0ELb1ELb1ELb1ELb0ELb0EEENS1_21CollectiveEpilogueFwdINS6_IJSA_SA_SA_EEES9_SD_SF_Li256ELb1ELb1ELb0ELb0EEENS1_36VarlenDynamicPersistentTileSchedulerILi128ELi128ELi256ELi128ELb0ELb1ELb1ELb0ELb1ELb1EEEEEEEEEvNT_6ParamsE)
        /*04a0*/ 	.word	0x00000090


	//----- nvinfo : EIATTR_MIN_STACK_SIZE
	.align		4
.L_233:
        /*04a4*/ 	.byte	0x04, 0x12
        /*04a6*/ 	.short	(.L_235 - .L_234)
	.align		4
.L_234:
        /*04a8*/ 	.word	index@(_ZN7cutlass13device_kernelIN5flash11enable_sm90INS1_16FlashAttnFwdSm90INS1_25CollectiveMainloopFwdSm90ILi2EN4cute5tupleIJNS5_1CILi1EEES8_S8_EEENS6_IJNS7_ILi128EEENS7_ILi96EEENS7_ILi192EEEEEELi128ENS_6half_tEfNS_4arch4Sm90ELb0ELb1ELb0ELb0ELb0ELb0ELb0ELb1ELb1ELb1ELb0ELb0EEENS1_21CollectiveEpilogueFwdINS6_IJSA_SA_SB_EEES9_SE_SG_Li256ELb0ELb1ELb0ELb0EEENS1_30DynamicPersistentTileSchedulerILi256ELi128ELb0ELb1ELb1EEEEEEEEEvNT_6ParamsE)
        /*04ac*/ 	.word	0x00000020


	//----- nvinfo : EIATTR_MIN_STACK_SIZE
	.align		4
.L_235:
        /*04b0*/ 	.byte	0x04, 0x12
        /*04b2*/ 	.short	(.L_237 - .L_236)
	.align		4
.L_236:
        /*04b4*/ 	.word	index@(_ZN7cutlass13device_kernelIN5flash11enable_sm90INS1_16FlashAttnFwdSm90INS1_25CollectiveMainloopFwdSm90ILi2EN4cute5tupleIJNS5_1CILi1EEES8_S8_EEENS6_IJNS7_ILi128EEENS7_ILi96EEENS7_ILi192EEEEEELi128ENS_6half_tEfNS_4arch4Sm90ELb0ELb1ELb0ELb1ELb0ELb0ELb0ELb1ELb1ELb1ELb0ELb0EEENS1_21CollectiveEpilogueFwdINS6_IJSA_SA_SB_EEES9_SE_SG_Li256ELb1ELb1ELb0ELb0EEENS1_36VarlenDynamicPersistentTileSchedulerILi128ELi96ELi256ELi128ELb0ELb1ELb1ELb1ELb0ELb1EEEEEEEEEvNT_6ParamsE)
        /*04b8*/ 	.word	0x00000050


	//----- nvinfo : EIATTR_MIN_STACK_SIZE
	.align		4
.L_237:
        /*04bc*/ 	.byte	0x04, 0x12
        /*04be*/ 	.short	(.L_239 - .L_238)
	.align		4
.L_238:
        /*04c0*/ 	.word	index@(_ZN7cutlass13device_kernelIN5flash11enable_sm90INS1_16FlashAttnFwdSm90INS1_25CollectiveMainloopFwdSm90ILi2EN4cute5tupleIJNS5_1CILi1EEES8_S8_EEENS6_IJNS7_ILi128EEENS7_ILi96EEENS7_ILi192EEEEEELi128ENS_6half_tEfNS_4arch4Sm90ELb0ELb1ELb0ELb1ELb0ELb1ELb0ELb1ELb1ELb1ELb0ELb0EEENS1_21CollectiveEpilogueFwdINS6_IJSA_SA_SB_EEES9_SE_SG_Li256ELb1ELb1ELb0ELb0EEENS1_36VarlenDynamicPersistentTileSchedulerILi128ELi96ELi256ELi128ELb0ELb1ELb1ELb1ELb0ELb1EEEEEEEEEvNT_6ParamsE)
        /*04c4*/ 	.word	0x00000050


	//----- nvinfo : EIATTR_MIN_STACK_SIZE
	.align		4
.L_239:
        /*04c8*/ 	.byte	0x04, 0x12
        /*04ca*/ 	.short	(.L_241 - .L_240)
	.align		4
.L_240:
        /*04cc*/ 	.word	index@(_ZN7cutlass13device_kernelIN5flash11enable_sm90INS1_16FlashAttnFwdSm90INS1_25CollectiveMainloopFwdSm90ILi2EN4cute5tupleIJNS5_1CILi1EEES8_S8_EEENS6_IJNS7_ILi128EEESA_NS7_ILi192EEEEEELi128ENS_6half_tEfNS_4arch4Sm90ELb1ELb0ELb0ELb0ELb0ELb0ELb0ELb1ELb1ELb1ELb0ELb0EEENS1_21CollectiveEpilogueFwdINS6_IJSA_SA_SA_EEES9_SD_SF_Li256ELb0ELb1ELb0ELb0EEENS1_30DynamicPersistentTileSchedulerILi256ELi128ELb0ELb1ELb1EEEEEEEEEvNT_6ParamsE)
        /*04d0*/ 	.word	0x00000028


	//----- nvinfo : EIATTR_MIN_STACK_SIZE
	.align		4
.L_241:
        /*04d4*/ 	.byte	0x04, 0x12
        /*04d6*/ 	.short	(.L_243 - .L_242)
	.align		4
.L_242:
        /*04d8*/ 	.word	index@(_ZN7cutlass13device_kernelIN5flash11enable_sm90INS1_16FlashAttnFwdSm90INS1_25CollectiveMainloopFwdSm90ILi2EN4cute5tupleIJNS5_1CILi1EEES8_S8_EEENS6_IJNS7_ILi128EEESA_NS7_ILi192EEEEEELi128ENS_6half_tEfNS_4arch4Sm90ELb1ELb0ELb0ELb1ELb0ELb0ELb0ELb1ELb1ELb1ELb0ELb0EEENS1_21CollectiveEpilogueFwdINS6_IJSA_SA_SA_EEES9_SD_SF_Li256ELb1ELb1ELb0ELb0EEENS1_36VarlenDynamicPersistentTileSchedulerILi128ELi128ELi256ELi128ELb0ELb1ELb1ELb1ELb1ELb1EEEEEEEEEvNT_6ParamsE)
        /*04dc*/ 	.word	0x00000058


	//----- nvinfo : EIATTR_MIN_STACK_SIZE
	.align		4
.L_243:
        /*04e0*/ 	.byte	0x04, 0x12
        /*04e2*/ 	.short	(.L_245 - .L_244)
	.align		4
.L_244:
        /*04e4*/ 	.word	index@(_ZN7cutlass13device_kernelIN5flash11enable_sm90INS1_16FlashAttnFwdSm90INS1_25CollectiveMainloopFwdSm90ILi2EN4cute5tupleIJNS5_1CILi1EEES8_S8_EEENS6_IJNS7_ILi128EEESA_NS7_ILi192EEEEEELi128ENS_6half_tEfNS_4arch4Sm90ELb1ELb0ELb0ELb1ELb0ELb1ELb0ELb1ELb1ELb1ELb0ELb0EEENS1_21CollectiveEpilogueFwdINS6_IJSA_SA_SA_EEES9_SD_SF_Li256ELb1ELb1ELb0ELb0EEENS1_36VarlenDynamicPersistentTileSchedulerILi128ELi128ELi256ELi128ELb0ELb1ELb1ELb1ELb1ELb1EEEEEEEEEvNT_6ParamsE)
        /*04e8*/ 	.word	0x00000078


	//----- nvinfo : EIATTR_MIN_STACK_SIZE
	.align		4
.L_245:
        /*04ec*/ 	.byte	0x04, 0x12
        /*04ee*/ 	.short	(.L_247 - .L_246)
	.align		4
.L_246:
        /*04f0*/ 	.word	index@(_ZN7cutlass13device_kernelIN5flash11enable_sm90INS1_16FlashAttnFwdSm90INS1_25CollectiveMainloopFwdSm90ILi2EN4cute5tupleIJNS5_1CILi1EEES8_S8_EEENS6_IJNS7_ILi64EEESA_SA_EEELi512ENS_6half_tEfNS_4arch4Sm90ELb0ELb0ELb0ELb0ELb0ELb0ELb0ELb0ELb0ELb1ELb0ELb0EEENS1_21CollectiveEpilogueFwdINS6_IJSA_NS7_ILi512EEESA_EEES9_SC_SE_Li256ELb0ELb1ELb0ELb0EEENS1_29StaticPersistentTileSchedulerILb0EEEEEEEEEvNT_6ParamsE)
        /*04f4*/ 	.word	0x00000038


	//----- nvinfo : EIATTR_MIN_STACK_SIZE
	.align		4
.L_247:
        /*04f8*/ 	.byte	0x04, 0x12
        /*04fa*/ 	.short	(.L_249 - .L_248)
	.align		4
.L_248:
        /*04fc*/ 	.word	index@(_ZN7cutlass13device_kernelIN5flash11enable_sm90INS1_16FlashAttnFwdSm90INS1_25CollectiveMainloopFwdSm90ILi2EN4cute5tupleIJNS5_1CILi1EEES8_S8_EEENS6_IJNS7_ILi64EEESA_SA_EEELi512ENS_6half_tEfNS_4arch4Sm90ELb0ELb0ELb0ELb0ELb0ELb0ELb1ELb0ELb0ELb1ELb0ELb0EEENS1_21CollectiveEpilogueFwdINS6_IJSA_NS7_ILi512EEESA_EEES9_SC_SE_Li256ELb0ELb1ELb0ELb0EEENS1_29StaticPersistentTileSchedulerILb0EEEEEEEEEvNT_6ParamsE)
        /*0500*/ 	.word	0x00000058


	//----- nvinfo : EIATTR_MIN_STACK_SIZE
	.align		4
.L_249:
        /*0504*/ 	.byte	0x04, 0x12
        /*0506*/ 	.short	(.L_251 - .L_250)
	.align		4
.L_250:
        /*0508*/ 	.word	index@(_ZN7cutlass13device_kernelIN5flash11enable_sm90INS1_16FlashAttnFwdSm90INS1_25CollectiveMainloopFwdSm90ILi2EN4cute5tupleIJNS5_1CILi1EEES8_S8_EEENS6_IJNS7_ILi64EEESA_SA_EEELi512ENS_6half_tEfNS_4arch4Sm90ELb0ELb0ELb0ELb1ELb0ELb0ELb0ELb0ELb0ELb1ELb0ELb0EEENS1_21CollectiveEpilogueFwdINS6_IJSA_NS7_ILi512EEESA_EEES9_SC_SE_Li256ELb1ELb1ELb0ELb0EEENS1_36VarlenDynamicPersistentTileSchedulerILi64ELi64ELi256ELi128ELb0ELb1ELb1ELb0ELb1ELb1EEEEEEEEEvNT_6ParamsE)
        /*050c*/ 	.word	0x00000060


	//----- nvinfo : EIATTR_MIN_STACK_SIZE
	.align		4
.L_251:
        /*0510*/ 	.byte	0x04, 0x12
        /*0512*/ 	.short	(.L_253 - .L_252)
	.align		4
.L_252:
        /*0514*/ 	.word	index@(_ZN7cutlass13device_kernelIN5flash11enable_sm90INS1_16FlashAttnFwdSm90INS1_25CollectiveMainloopFwdSm90ILi2EN4cute5tupleIJNS5_1CILi1EEES8_S8_EEENS6_IJNS7_ILi64EEESA_SA_EEELi512ENS_6half_tEfNS_4arch4Sm90ELb0ELb0ELb0ELb1ELb0ELb1ELb0ELb0ELb0ELb1ELb0ELb0EEENS1_21CollectiveEpilogueFwdINS6_IJSA_NS7_ILi512EEESA_EEES9_SC_SE_Li256ELb1ELb1ELb0ELb0EEENS1_36VarlenDynamicPersistentTileSchedulerILi64ELi64ELi256ELi128ELb0ELb1ELb1ELb0ELb1ELb1EEEEEEEEEvNT_6ParamsE)
        /*0518*/ 	.word	0x00000068


	//----- nvinfo : EIATTR_MIN_STACK_SIZE
	.align		4
.L_253:
        /*051c*/ 	.byte	0x04, 0x12
        /*051e*/ 	.short	(.L_255 - .L_254)
	.align		4
.L_254:
        /*0520*/ 	.word	index@(_ZN7cutlass13device_kernelIN5flash11enable_sm90INS1_16FlashAttnFwdSm90INS1_25CollectiveMainloopFwdSm90ILi2EN4cute5tupleIJNS5_1CILi1EEES8_S8_EEENS6_IJNS7_ILi64EEESA_SA_EEELi512ENS_6half_tEfNS_4arch4Sm90ELb0ELb0ELb0ELb1ELb0ELb0ELb1ELb0ELb0ELb1ELb0ELb0EEENS1_21CollectiveEpilogueFwdINS6_IJSA_NS7_ILi512EEESA_EEES9_SC_SE_Li256ELb1ELb1ELb0ELb0EEENS1_36VarlenDynamicPersistentTileSchedulerILi64ELi64ELi256ELi128ELb0ELb1ELb1ELb0ELb1ELb1EEEEEEEEEvNT_6ParamsE)
        /*0524*/ 	.word	0x00000070


	//----- nvinfo : EIATTR_MIN_STACK_SIZE
	.align		4
.L_255:
        /*0528*/ 	.byte	0x04, 0x12
        /*052a*/ 	.short	(.L_257 - .L_256)
	.align		4
.L_256:
        /*052c*/ 	.word	index@(_ZN7cutlass13device_kernelIN5flash11enable_sm90INS1_16FlashAttnFwdSm90INS1_25CollectiveMainloopFwdSm90ILi2EN4cute5tupleIJNS5_1CILi1EEES8_S8_EEENS6_IJNS7_ILi64EEESA_SA_EEELi512ENS_6half_tEfNS_4arch4Sm90ELb0ELb0ELb0ELb1ELb0ELb1ELb1ELb0ELb0ELb1ELb0ELb0EEENS1_21CollectiveEpilogueFwdINS6_IJSA_NS7_ILi512EEESA_EEES9_SC_SE_Li256ELb1ELb1ELb0ELb0EEENS1_36VarlenDynamicPersistentTileSchedulerILi64ELi64ELi256ELi128ELb0ELb1ELb1ELb0ELb1ELb1EEEEEEEEEvNT_6ParamsE)
        /*0530*/ 	.word	0x00000078


	//----- nvinfo : EIATTR_MIN_STACK_SIZE
	.align		4
.L_257:
        /*0534*/ 	.byte	0x04, 0x12
        /*0536*/ 	.short	(.L_259 - .L_258)
	.align		4
.L_258:
        /*0538*/ 	.word	index@(_ZN7cutlass13device_kernelIN5flash11enable_sm90INS1_16FlashAttnFwdSm90INS1_25CollectiveMainloopFwdSm90ILi2EN4cute5tupleIJNS5_1CILi1EEES8_S8_EEENS6_IJNS7_ILi64EEESA_SA_EEELi512ENS_6half_tEfNS_4arch4Sm90ELb0ELb1ELb0ELb0ELb0ELb0ELb0ELb0ELb0ELb1ELb0ELb0EEENS1_21CollectiveEpilogueFwdINS6_IJSA_NS7_ILi512EEESA_EEES9_SC_SE_Li256ELb0ELb1ELb0ELb0EEENS1_30DynamicPersistentTileSchedulerILi256ELi128ELb0ELb1ELb1EEEEEEEEEvNT_6ParamsE)
        /*053c*/ 	.word	0x00000028


	//----- nvinfo : EIATTR_MIN_STACK_SIZE
	.align		4
.L_259:
        /*0540*/ 	.byte	0x04, 0x12
        /*0542*/ 	.short	(.L_261 - .L_260)
	.align		4
.L_260:
        /*0544*/ 	.word	index@(_ZN7cutlass13device_kernelIN5flash11enable_sm90INS1_16FlashAttnFwdSm90INS1_25CollectiveMainloopFwdSm90ILi2EN4cute5tupleIJNS5_1CILi1EEES8_S8_EEENS6_IJNS7_ILi64EEESA_SA_EEELi512ENS_6half_tEfNS_4arch4Sm90ELb0ELb1ELb0ELb0ELb0ELb0ELb1ELb0ELb0ELb1ELb0ELb0EEENS1_21CollectiveEpilogueFwdINS6_IJSA_NS7_ILi512EEESA_EEES9_SC_SE_Li256ELb0ELb1ELb0ELb0EEENS1_30DynamicPersistentTileSchedulerILi256ELi128ELb0ELb1ELb1EEEEEEEEEvNT_6ParamsE)
        /*0548*/ 	.word	0x00000048


	//----- nvinfo : EIATTR_MIN_STACK_SIZE
	.align		4
.L_261:
        /*054c*/ 	.byte	0x04, 0x12
        /*054e*/ 	.short	(.L_263 - .L_262)
	.align		4
.L_262:
        /*0550*/ 	.word	index@(_ZN7cutlass13device_kernelIN5flash11enable_sm90INS1_16FlashAttnFwdSm90INS1_25CollectiveMainloopFwdSm90ILi2EN4cute5tupleIJNS5_1CILi1EEES8_S8_EEENS6_IJNS7_ILi64EEESA_SA_EEELi512ENS_6half_tEfNS_4arch4Sm90ELb0ELb1ELb0ELb1ELb0ELb0ELb0ELb0ELb0ELb1ELb0ELb0EEENS1_21CollectiveEpilogueFwdINS6_IJSA_NS7_ILi512EEESA_EEES9_SC_SE_Li256ELb1ELb1ELb0ELb0EEENS1_36VarlenDynamicPersistentTileSchedulerILi64ELi64ELi256ELi128ELb0ELb1ELb1ELb1ELb0ELb1EEEEEEEEEvNT_6ParamsE)
        /*0554*/ 	.word	0x00000048


	//----- nvinfo : EIATTR_MIN_STACK_SIZE
	.align		4
.L_263:
        /*0558*/ 	.byte	0x04, 0x12
        /*055a*/ 	.short	(.L_265 - .L_264)
	.align		4
.L_264:
        /*055c*/ 	.word	index@(_ZN7cutlass13device_kernelIN5flash11enable_sm90INS1_16FlashAttnFwdSm90INS1_25CollectiveMainloopFwdSm90ILi2EN4cute5tupleIJNS5_1CILi1EEES8_S8_EEENS6_IJNS7_ILi64EEESA_SA_EEELi512ENS_6half_tEfNS_4arch4Sm90ELb0ELb1ELb0ELb1ELb0ELb1ELb0ELb0ELb0ELb1ELb0ELb0EEENS1_21CollectiveEpilogueFwdINS6_IJSA_NS7_ILi512EEESA_EEES9_SC_SE_Li256ELb1ELb1ELb0ELb0EEENS1_36VarlenDynamicPersistentTileSchedulerILi64ELi64ELi256ELi128ELb0ELb1ELb1ELb1ELb0ELb1EEEEEEEEEvNT_6ParamsE)
        /*0560*/ 	.word	0x00000050


	//----- nvinfo : EIATTR_MIN_STACK_SIZE
	.align		4
.L_265:
        /*0564*/ 	.byte	0x04, 0x12
        /*0566*/ 	.short	(.L_267 - .L_266)
	.align		4
.L_266:
        /*0568*/ 	.word	index@(_ZN7cutlass13device_kernelIN5flash11enable_sm90INS1_16FlashAttnFwdSm90INS1_25CollectiveMainloopFwdSm90ILi2EN4cute5tupleIJNS5_1CILi1EEES8_S8_EEENS6_IJNS7_ILi64EEESA_SA_EEELi512ENS_6half_tEfNS_4arch4Sm90ELb0ELb1ELb0ELb1ELb0ELb0ELb1ELb0ELb0ELb1ELb0ELb0EEENS1_21CollectiveEpilogueFwdINS6_IJSA_NS7_ILi512EEESA_EEES9_SC_SE_Li256ELb1ELb1ELb0ELb0EEENS1_36VarlenDynamicPersistentTileSchedulerILi64ELi64ELi256ELi128ELb0ELb1ELb1ELb1ELb0ELb1EEEEEEEEEvNT_6ParamsE)
        /*056c*/ 	.word	0x00000070


	//----- nvinfo : EIATTR_MIN_STACK_SIZE
	.align		4
.L_267:
        /*0570*/ 	.byte	0x04, 0x12
        /*0572*/ 	.short	(.L_269 - .L_268)
	.align		4
.L_268:
        /*0574*/ 	.word	index@(_ZN7cutlass13device_kernelIN5flash11enable_sm90INS1_16FlashAttnFwdSm90INS1_25CollectiveMainloopFwdSm90ILi2EN4cute5tupleIJNS5_1CILi1EEES8_S8_EEENS6_IJNS7_ILi64EEESA_SA_EEELi512ENS_6half_tEfNS_4arch4Sm90ELb0ELb1ELb0ELb1ELb0ELb1ELb1ELb0ELb0ELb1ELb0ELb0EEENS1_21CollectiveEpilogueFwdINS6_IJSA_NS7_ILi512EEESA_EEES9_SC_SE_Li256ELb1ELb1ELb0ELb0EEENS1_36VarlenDynamicPersistentTileSchedulerILi64ELi64ELi256ELi128ELb0ELb1ELb1ELb1ELb0ELb1EEEEEEEEEvNT_6ParamsE)
        /*0578*/ 	.word	0x00000078


	//----- nvinfo : EIATTR_MIN_STACK_SIZE
	.align		4
.L_269:
        /*057c*/ 	.byte	0x04, 0x12
        /*057e*/ 	.short	(.L_271 - .L_270)
	.align		4
.L_270:
        /*0580*/ 	.word	index@(_ZN7cutlass13device_kernelIN5flash11enable_sm90INS1_16FlashAttnFwdSm90INS1_25CollectiveMainloopFwdSm90ILi2EN4cute5tupleIJNS5_1CILi1EEES8_S8_EEENS6_IJNS7_ILi64EEESA_SA_EEELi512ENS_6half_tEfNS_4arch4Sm90ELb1ELb0ELb0ELb0ELb0ELb0ELb0ELb0ELb0ELb1ELb0ELb0EEENS1_21CollectiveEpilogueFwdINS6_IJSA_NS7_ILi512EEESA_EEES9_SC_SE_Li256ELb0ELb1ELb0ELb0EEENS1_30DynamicPersistentTileSchedulerILi256ELi128ELb0ELb1ELb1EEEEEEEEEvNT_6ParamsE)
        /*0584*/ 	.word	0x00000028


	//----- nvinfo : EIATTR_MIN_STACK_SIZE
	.align		4
.L_271:
        /*0588*/ 	.byte	0x04, 0x12
        /*058a*/ 	.short	(.L_273 - .L_272)
	.align		4
.L_272:
        /*058c*/ 	.word	index@(_ZN7cutlass13device_kernelIN5flash11enable_sm90INS1_16FlashAttnFwdSm90INS1_25CollectiveMainloopFwdSm90ILi2EN4cute5tupleIJNS5_1CILi1EEES8_S8_EEENS6_IJNS7_ILi64EEESA_SA_EEELi512ENS_6half_tEfNS_4arch4Sm90ELb1ELb0ELb0ELb0ELb0ELb0ELb1ELb0ELb0ELb1ELb0ELb0EEENS1_21CollectiveEpilogueFwdINS6_IJSA_NS7_ILi512EEESA_EEES9_SC_SE_Li256ELb0ELb1ELb0ELb0EEENS1_30DynamicPersistentTileSchedulerILi256ELi128ELb0ELb1ELb1EEEEEEEEEvNT_6ParamsE)
        /*0590*/ 	.word	0x00000048


	//----- nvinfo : EIATTR_MIN_STACK_SIZE
	.align		4
.L_273:
        /*0594*/ 	.byte	0x04, 0x12
        /*0596*/ 	.short	(.L_275 - .L_274)
	.align		4
.L_274:
        /*0598*/ 	.word	index@(_ZN7cutlass13device_kernelIN5flash11enable_sm90INS1_16FlashAttnFwdSm90INS1_25CollectiveMainloopFwdSm90ILi2EN4cute5tupleIJNS5_1CILi1EEES8_S8_EEENS6_IJNS7_ILi64EEESA_SA_EEELi512ENS_6half_tEfNS_4arch4Sm90ELb1ELb0ELb0ELb1ELb0ELb0ELb0ELb0ELb0ELb1ELb0ELb0EEENS1_21CollectiveEpilogueFwdINS6_IJSA_NS7_ILi512EEESA_EEES9_SC_SE_Li256ELb1ELb1ELb0ELb0EEENS1_36VarlenDynamicPersistentTileSchedulerILi64ELi64ELi256ELi128ELb0ELb1ELb1ELb1ELb1ELb1EEEEEEEEEvNT_6ParamsE)
        /*059c*/ 	.word	0x00000058


	//----- nvinfo : EIATTR_MIN_STACK_SIZE
	.align		4
.L_275:
        /*05a0*/ 	.byte	0x04, 0x12
        /*05a2*/ 	.short	(.L_277 - .L_276)
	.align		4
.L_276:
        /*05a4*/ 	.word	index@(_ZN7cutlass13device_kernelIN5flash11enable_sm90INS1_16FlashAttnFwdSm90INS1_25CollectiveMainloopFwdSm90ILi2EN4cute5tupleIJNS5_1CILi1EEES8_S8_EEENS6_IJNS7_ILi64EEESA_SA_EEELi512ENS_6half_tEfNS_4arch4Sm90ELb1ELb0ELb0ELb1ELb0ELb1ELb0ELb0ELb0ELb1ELb0ELb0EEENS1_21CollectiveEpilogueFwdINS6_IJSA_NS7_ILi512EEESA_EEES9_SC_SE_Li256ELb1ELb1ELb0ELb0EEENS1_36VarlenDynamicPersistentTileSchedulerILi64ELi64ELi256ELi128ELb0ELb1ELb1ELb1ELb1ELb1EEEEEEEEEvNT_6ParamsE)
        /*05a8*/ 	.word	0x00000060


	//----- nvinfo : EIATTR_MIN_STACK_SIZE
	.align		4
.L_277:
        /*05ac*/ 	.byte	0x04, 0x12
        /*05ae*/ 	.short	(.L_279 - .L_278)
	.align		4
.L_278:
        /*05b0*/ 	.word	index@(_ZN7cutlass13device_kernelIN5flash11enable_sm90INS1_16FlashAttnFwdSm90INS1_25CollectiveMainloopFwdSm90ILi2EN4cute5tupleIJNS5_1CILi1EEES8_S8_EEENS6_IJNS7_ILi64EEESA_SA_EEELi512ENS_6half_tEfNS_4arch4Sm90ELb1ELb0ELb0ELb1ELb0ELb0ELb1ELb0ELb0ELb1ELb0ELb0EEENS1_21CollectiveEpilogueFwdINS6_IJSA_NS7_ILi512EEESA_EEES9_SC_SE_Li256ELb1ELb1ELb0ELb0EEENS1_36VarlenDynamicPersistentTileSchedulerILi64ELi64ELi256ELi128ELb0ELb1ELb1ELb1ELb1ELb1EEEEEEEEEvNT_6ParamsE)
        /*05b4*/ 	.word	0x00000068


	//----- nvinfo : EIATTR_MIN_STACK_SIZE
	.align		4
.L_279:
        /*05b8*/ 	.byte	0x04, 0x12
        /*05ba*/ 	.short	(.L_281 - .L_280)
	.align		4
.L_280:
        /*05bc*/ 	.word	index@(_ZN7cutlass13device_kernelIN5flash11enable_sm90INS1_16FlashAttnFwdSm90INS1_25CollectiveMainloopFwdSm90ILi2EN4cute5tupleIJNS5_1CILi1EEES8_S8_EEENS6_IJNS7_ILi64EEESA_SA_EEELi512ENS_6half_tEfNS_4arch4Sm90ELb1ELb0ELb0ELb1ELb0ELb1ELb1ELb0ELb0ELb1ELb0ELb0EEENS1_21CollectiveEpilogueFwdINS6_IJSA_NS7_ILi512EEESA_EEES9_SC_SE_Li256ELb1ELb1ELb0ELb0EEENS1_36VarlenDynamicPersistentTileSchedulerILi64ELi64ELi256ELi128ELb0ELb1ELb1ELb1ELb1ELb1EEEEEEEEEvNT_6ParamsE)
        /*05c0*/ 	.word	0x00000070


	//----- nvinfo : EIATTR_MIN_STACK_SIZE
	.align		4
.L_281:
        /*05c4*/ 	.byte	0x04, 0x12
        /*05c6*/ 	.short	(.L_283 - .L_282)
	.align		4
.L_282:
        /*05c8*/ 	.word	index@(_ZN7cutlass13device_kernelIN5flash11enable_sm90INS1_16FlashAttnFwdSm90INS1_25CollectiveMainloopFwdSm90ILi2EN4cute5tupleIJNS5_1CILi1EEES8_S8_EEENS6_IJNS7_ILi128EEENS7_ILi96EEENS7_ILi64EEEEEELi256ENS_6half_tEfNS_4arch4Sm90ELb0ELb0ELb0ELb0ELb0ELb0ELb0ELb1ELb0ELb1ELb0ELb0EEENS1_21CollectiveEpilogueFwdINS6_IJSA_NS7_ILi256EEESB_EEES9_SE_SG_Li256ELb0ELb1ELb0ELb0EEENS1_29StaticPersistentTileSchedulerILb0EEEEEEEEEvNT_6ParamsE)
        /*05cc*/ 	.word	0x00000038


	//----- nvinfo : EIATTR_MIN_STACK_SIZE
	.align		4
.L_283:
        /*05d0*/ 	.byte	0x04, 0x12
        /*05d2*/ 	.short	(.L_285 - .L_284)
	.align		4
.L_284:
        /*05d4*/ 	.word	index@(_ZN7cutlass13device_kernelIN5flash11enable_sm90INS1_16FlashAttnFwdSm90INS1_25CollectiveMainloopFwdSm90ILi2EN4cute5tupleIJNS5_1CILi1EEES8_S8_EEENS6_IJNS7_ILi128EEENS7_ILi96EEENS7_ILi64EEEEEELi256ENS_6half_tEfNS_4arch4Sm90ELb0ELb0ELb0ELb0ELb0ELb0ELb1ELb1ELb0ELb1ELb0ELb0EEENS1_21CollectiveEpilogueFwdINS6_IJSA_NS7_ILi256EEESB_EEES9_SE_SG_Li256ELb0ELb1ELb0ELb0EEENS1_29StaticPersistentTileSchedulerILb0EEEEEEEEEvNT_6ParamsE)
        /*05d8*/ 	.word	0x00000068


	//----- nvinfo : EIATTR_MIN_STACK_SIZE
	.align		4
.L_285:
        /*05dc*/ 	.byte	0x04, 0x12
        /*05de*/ 	.short	(.L_287 - .L_286)
	.align		4
.L_286:
        /*05e0*/ 	.word	index@(_ZN7cutlass13device_kernelIN5flash11enable_sm90INS1_16FlashAttnFwdSm90INS1_25CollectiveMainloopFwdSm90ILi2EN4cute5tupleIJNS5_1CILi1EEES8_S8_EEENS6_IJNS7_ILi128EEENS7_ILi96EEENS7_ILi64EEEEEELi256ENS_6half_tEfNS_4arch4Sm90ELb0ELb0ELb0ELb1ELb0ELb0ELb0ELb1ELb0ELb1ELb0ELb0EEENS1_21CollectiveEpilogueFwdINS6_IJSA_NS7_ILi256EEESB_EEES9_SE_SG_Li256ELb1ELb1ELb0ELb0EEENS1_36VarlenDynamicPersistentTileSchedulerILi128ELi96ELi256ELi128ELb0ELb1ELb1ELb0ELb1ELb1EEEEEEEEEvNT_6ParamsE)
        /*05e4*/ 	.word	0x00000060


	//----- nvinfo : EIATTR_MIN_STACK_SIZE
	.align		4
.L_287:
        /*05e8*/ 	.byte	0x04, 0x12
        /*05ea*/ 	.short	(.L_289 - .L_288)
	.align		4
.L_288:
        /*05ec*/ 	.word	index@(_ZN7cutlass13device_kernelIN5flash11enable_sm90INS1_16FlashAttnFwdSm90INS1_25CollectiveMainloopFwdSm90ILi2EN4cute5tupleIJNS5_1CILi1EEES8_S8_EEENS6_IJNS7_ILi128EEENS7_ILi96EEENS7_ILi64EEEEEELi256ENS_6half_tEfNS_4arch4Sm90ELb0ELb0ELb0ELb1ELb0ELb1ELb0ELb1ELb0ELb1ELb0ELb0EEENS1_21CollectiveEpilogueFwdINS6_IJSA_NS7_ILi256EEESB_EEES9_SE_SG_Li256ELb1ELb1ELb0ELb0EEENS1_36VarlenDynamicPersistentTileSchedulerILi128ELi96ELi256ELi128ELb0ELb1ELb1ELb0ELb1ELb1EEEEEEEEEvNT_6ParamsE)
        /*05f0*/ 	.word	0x00000068


	//----- nvinfo : EIATTR_MIN_STACK_SIZE
	.align		4
.L_289:
        /*05f4*/ 	.byte	0x04, 0x12
        /*05f6*/ 	.short	(.L_291 - .L_290)
	.align		4
.L_290:
        /*05f8*/ 	.word	index@(_ZN7cutlass13device_kernelIN5flash11enable_sm90INS1_16FlashAttnFwdSm90INS1_25CollectiveMainloopFwdSm90ILi2EN4cute5tupleIJNS5_1CILi1EEES8_S8_EEENS6_IJNS7_ILi128EEENS7_ILi96EEENS7_ILi64EEEEEELi256ENS_6half_tEfNS_4arch4Sm90ELb0ELb0ELb0ELb1ELb0ELb0ELb1ELb1ELb0ELb1ELb0ELb0EEENS1_21CollectiveEpilogueFwdINS6_IJSA_NS7_ILi256EEESB_EEES9_SE_SG_Li256ELb1ELb1ELb0ELb0EEENS1_36VarlenDynamicPersistentTileSchedulerILi128ELi96ELi256ELi128ELb0ELb1ELb1ELb0ELb1ELb1EEEEEEEEEvNT_6ParamsE)
        /*05fc*/ 	.word	0x00000078


	//----- nvinfo : EIATTR_MIN_STACK_SIZE
	.align		4
.L_291:
        /*0600*/ 	.byte	0x04, 0x12
        /*0602*/ 	.short	(.L_293 - .L_292)
	.align		4
.L_292:
        /*0604*/ 	.word	index@(_ZN7cutlass13device_kernelIN5flash11enable_sm90INS1_16FlashAttnFwdSm90INS1_25CollectiveMainloopFwdSm90ILi2EN4cute5tupleIJNS5_1CILi1EEES8_S8_EEENS6_IJNS7_ILi128EEENS7_ILi96EEENS7_ILi64EEEEEELi256ENS_6half_tEfNS_4arch4Sm90ELb0ELb0ELb0ELb1ELb0ELb1ELb1ELb1ELb0ELb1ELb0ELb0EEENS1_21CollectiveEpilogueFwdINS6_IJSA_NS7_ILi256EEESB_EEES9_SE_SG_Li256ELb1ELb1ELb0ELb0EEENS1_36VarlenDynamicPersistentTileSchedulerILi128ELi96ELi256ELi128ELb0ELb1ELb1ELb0ELb1ELb1EEEEEEEEEvNT_6ParamsE)
        /*0608*/ 	.word	0x00000090


	//----- nvinfo : EIATTR_MIN_STACK_SIZE
	.align		4
.L_293:
        /*060c*/ 	.byte	0x04, 0x12
        /*060e*/ 	.short	(.L_295 - .L_294)
	.align		4
.L_294:
        /*0610*/ 	.word	index@(_ZN7cutlass13device_kernelIN5flash11enable_sm90INS1_16FlashAttnFwdSm90INS1_25CollectiveMainloopFwdSm90ILi2EN4cute5tupleIJNS5_1CILi1EEES8_S8_EEENS6_IJNS7_ILi128EEENS7_ILi96EEENS7_ILi64EEEEEELi256ENS_6half_tEfNS_4arch4Sm90ELb0ELb1ELb0ELb0ELb0ELb0ELb0ELb1ELb0ELb1ELb0ELb0EEENS1_21CollectiveEpilogueFwdINS6_IJSA_NS7_ILi256EEESB_EEES9_SE_SG_Li256ELb0ELb1ELb0ELb0EEENS1_30DynamicPersistentTileSchedulerILi256ELi128ELb0ELb1ELb1EEEEEEEEEvNT_6ParamsE)
        /*0614*/ 	.word	0x00000020


	//----- nvinfo : EIATTR_MIN_STACK_SIZE
	.align		4
.L_295:
        /*0618*/ 	.byte	0x04, 0x12
        /*061a*/ 	.short	(.L_297 - .L_296)
	.align		4
.L_296:
        /*061c*/ 	.word	index@(_ZN7cutlass13device_kernelIN5flash11enable_sm90INS1_16FlashAttnFwdSm90INS1_25CollectiveMainloopFwdSm90ILi2EN4cute5tupleIJNS5_1CILi1EEES8_S8_EEENS6_IJNS7_ILi128EEENS7_ILi96EEENS7_ILi64EEEEEELi256ENS_6half_tEfNS_4arch4Sm90ELb0ELb1ELb0ELb0ELb0ELb0ELb1ELb1ELb0ELb1ELb0ELb0EEENS1_21CollectiveEpilogueFwdINS6_IJSA_NS7_ILi256EEESB_EEES9_SE_SG_Li256ELb0ELb1ELb0ELb0EEENS1_30DynamicPersistentTileSchedulerILi256ELi128ELb0ELb1ELb1EEEEEEEEEvNT_6ParamsE)
        /*0620*/ 	.word	0x000004b0


	//----- nvinfo : EIATTR_MIN_STACK_SIZE
	.align		4
.L_297:
        /*0624*/ 	.byte	0x04, 0x12
        /*0626*/ 	.short	(.L_299 - .L_298)
	.align		4
.L_298:
        /*0628*/ 	.word	index@(_ZN7cutlass13device_kernelIN5flash11enable_sm90INS1_16FlashAttnFwdSm90INS1_25CollectiveMainloopFwdSm90ILi2EN4cute5tupleIJNS5_1CILi1EEES8_S8_EEENS6_IJNS7_ILi128EEENS7_ILi96EEENS7_ILi64EEEEEELi256ENS_6half_tEfNS_4arch4Sm90ELb0ELb1ELb0ELb1ELb0ELb0ELb0ELb1ELb0ELb1ELb0ELb0EEENS1_21CollectiveEpilogueFwdINS6_IJSA_NS7_ILi256EEESB_EEES9_SE_SG_Li256ELb1ELb1ELb0ELb0EEENS1_36VarlenDynamicPersistentTileSchedulerILi128ELi96ELi256ELi128ELb0ELb1ELb1ELb1ELb0ELb1EEEEEEEEEvNT_6ParamsE)
        /*062c*/ 	.word	0x00000048


	//----- nvinfo : EIATTR_MIN_STACK_SIZE
	.align		4
.L_299:
        /*0630*/ 	.byte	0x04, 0x12
        /*0632*/ 	.short	(.L_301 - .L_300)
	.align		4
.L_300:
        /*0634*/ 	.word	index@(_ZN7cutlass13device_kernelIN5flash11enable_sm90INS1_16FlashAttnFwdSm90INS1_25CollectiveMainloopFwdSm90ILi2EN4cute5tupleIJNS5_1CILi1EEES8_S8_EEENS6_IJNS7_ILi128EEENS7_ILi96EEENS7_ILi64EEEEEELi256ENS_6half_tEfNS_4arch4Sm90ELb0ELb1ELb0ELb1ELb0ELb1ELb0ELb1ELb0ELb1ELb0ELb0EEENS1_21CollectiveEpilogueFwdINS6_IJSA_NS7_ILi256EEESB_EEES9_SE_SG_Li256ELb1ELb1ELb0ELb0EEENS1_36VarlenDynamicPersistentTileSchedulerILi128ELi96ELi256ELi128ELb0ELb1ELb1ELb1ELb0ELb1EEEEEEEEEvNT_6ParamsE)
        /*0638*/ 	.word	0x00000058


	//----- nvinfo : EIATTR_MIN_STACK_SIZE
	.align		4
.L_301:
        /*063c*/ 	.byte	0x04, 0x12
        /*063e*/ 	.short	(.L_303 - .L_302)
	.align		4
.L_302:
        /*0640*/ 	.word	index@(_ZN7cutlass13device_kernelIN5flash11enable_sm90INS1_16FlashAttnFwdSm90INS1_25CollectiveMainloopFwdSm90ILi2EN4cute5tupleIJNS5_1CILi1EEES8_S8_EEENS6_IJNS7_ILi128EEENS7_ILi96EEENS7_ILi64EEEEEELi256ENS_6half_tEfNS_4arch4Sm90ELb0ELb1ELb0ELb1ELb0ELb0ELb1ELb1ELb0ELb1ELb0ELb0EEENS1_21CollectiveEpilogueFwdINS6_IJSA_NS7_ILi256EEESB_EEES9_SE_SG_Li256ELb1ELb1ELb0ELb0EEENS1_36VarlenDynamicPersistentTileSchedulerILi128ELi96ELi256ELi128ELb0ELb1ELb1ELb1ELb0ELb1EEEEEEEEEvNT_6ParamsE)
        /*0644*/ 	.word	0x000004d0


	//----- nvinfo : EIATTR_MIN_STACK_SIZE
	.align		4
.L_303:
        /*0648*/ 	.byte	0x04, 0x12
        /*064a*/ 	.short	(.L_305 - .L_304)
	.align		4
.L_304:
        /*064c*/ 	.word	index@(_ZN7cutlass13device_kernelIN5flash11enable_sm90INS1_16FlashAttnFwdSm90INS1_25CollectiveMainloopFwdSm90ILi2EN4cute5tupleIJNS5_1CILi1EEES8_S8_EEENS6_IJNS7_ILi128EEENS7_ILi96EEENS7_ILi64EEEEEELi256ENS_6half_tEfNS_4arch4Sm90ELb0ELb1ELb0ELb1ELb0ELb1ELb1ELb1ELb0ELb1ELb0ELb0EEENS1_21CollectiveEpilogueFwdINS6_IJSA_NS7_ILi256EEESB_EEES9_SE_SG_Li256ELb1ELb1ELb0ELb0EEENS1_36VarlenDynamicPersistentTileSchedulerILi128ELi96ELi256ELi128ELb0ELb1ELb1ELb1ELb0ELb1EEEEEEEEEvNT_6ParamsE)
        /*0650*/ 	.word	0x000004e0


	//----- nvinfo : EIATTR_MIN_STACK_SIZE
	.align		4
.L_305:
        /*0654*/ 	.byte	0x04, 0x12
        /*0656*/ 	.short	(.L_307 - .L_306)
	.align		4
.L_306:
        /*0658*/ 	.word	index@(_ZN7cutlass13device_kernelIN5flash11enable_sm90INS1_16FlashAttnFwdSm90INS1_25CollectiveMainloopFwdSm90ILi2EN4cute5tupleIJNS5_1CILi1EEES8_S8_EEENS6_IJNS7_ILi128EEENS7_ILi96EEENS7_ILi64EEEEEELi256ENS_6half_tEfNS_4arch4Sm90ELb1ELb0ELb0ELb0ELb0ELb0ELb0ELb1ELb0ELb1ELb0ELb0EEENS1_21CollectiveEpilogueFwdINS6_IJSA_NS7_ILi256EEESB_EEES9_SE_SG_Li256ELb0ELb1ELb0ELb0EEENS1_30DynamicPersistentTileSchedulerILi256ELi128ELb0ELb1ELb1EEEEEEEEEvNT_6ParamsE)
        /*065c*/ 	.word	0x00000028


	//----- nvinfo : EIATTR_MIN_STACK_SIZE
	.align		4
.L_307:
        /*0660*/ 	.byte	0x04, 0x12
        /*0662*/ 	.short	(.L_309 - .L_308)
	.align		4
.L_308:
        /*0664*/ 	.word	index@(_ZN7cutlass13device_kernelIN5flash11enable_sm90INS1_16FlashAttnFwdSm90INS1_25CollectiveMainloopFwdSm90ILi2EN4cute5tupleIJNS5_1CILi1EEES8_S8_EEENS6_IJNS7_ILi128EEENS7_ILi96EEENS7_ILi64EEEEEELi256ENS_6half_tEfNS_4arch4Sm90ELb1ELb0ELb0ELb0ELb0ELb0ELb1ELb1ELb0ELb1ELb0ELb0EEENS1_21CollectiveEpilogueFwdINS6_IJSA_NS7_ILi256EEESB_EEES9_SE_SG_Li256ELb0ELb1ELb0ELb0EEENS1_30DynamicPersistentTileSchedulerILi256ELi128ELb0ELb1ELb1EEEEEEEEEvNT_6ParamsE)
        /*0668*/ 	.word	0x00000050


	//----- nvinfo : EIATTR_MIN_STACK_SIZE
	.align		4
.L_309:
        /*066c*/ 	.byte	0x04, 0x12
        /*066e*/ 	.short	(.L_311 - .L_310)
	.align		4
.L_310:
        /*0670*/ 	.word	index@(_ZN7cutlass13device_kernelIN5flash11enable_sm90INS1_16FlashAttnFwdSm90INS1_25CollectiveMainloopFwdSm90ILi2EN4cute5tupleIJNS5_1CILi1EEES8_S8_EEENS6_IJNS7_ILi128EEENS7_ILi96EEENS7_ILi64EEEEEELi256ENS_6half_tEfNS_4arch4Sm90ELb1ELb0ELb0ELb1ELb0ELb0ELb0ELb1ELb0ELb1ELb0ELb0EEENS1_21CollectiveEpilogueFwdINS6_IJSA_NS7_ILi256EEESB_EEES9_SE_SG_Li256ELb1ELb1ELb0ELb0EEENS1_36VarlenDynamicPersistentTileSchedulerILi128ELi96ELi256ELi128ELb0ELb1ELb1ELb1ELb1ELb1EEEEEEEEEvNT_6ParamsE)
        /*0674*/ 	.word	0x00000058


	//----- nvinfo : EIATTR_MIN_STACK_SIZE
	.align		4
.L_311:
        /*0678*/ 	.byte	0x04, 0x12
        /*067a*/ 	.short	(.L_313 - .L_312)
	.align		4
.L_312:
        /*067c*/ 	.word	index@(_ZN7cutlass13device_kernelIN5flash11enable_sm90INS1_16FlashAttnFwdSm90INS1_25CollectiveMainloopFwdSm90ILi2EN4cute5tupleIJNS5_1CILi1EEES8_S8_EEENS6_IJNS7_ILi128EEENS7_ILi96EEENS7_ILi64EEEEEELi256ENS_6half_tEfNS_4arch4Sm90ELb1ELb0ELb0ELb1ELb0ELb1ELb0ELb1ELb0ELb1ELb0ELb0EEENS1_21CollectiveEpilogueFwdINS6_IJSA_NS7_ILi256EEESB_EEES9_SE_SG_Li256ELb1ELb1ELb0ELb0EEENS1_36VarlenDynamicPersistentTileSchedulerILi128ELi96ELi256ELi128ELb0ELb1ELb1ELb1ELb1ELb1EEEEEEEEEvNT_6ParamsE)
        /*0680*/ 	.word	0x00000060


	//----- nvinfo : EIATTR_MIN_STACK_SIZE
	.align		4
.L_313:
        /*0684*/ 	.byte	0x04, 0x12
        /*0686*/ 	.short	(.L_315 - .L_314)
	.align		4
.L_314:
        /*0688*/ 	.word	index@(_ZN7cutlass13device_kernelIN5flash11enable_sm90INS1_16FlashAttnFwdSm90INS1_25CollectiveMainloopFwdSm90ILi2EN4cute5tupleIJNS5_1CILi1EEES8_S8_EEENS6_IJNS7_ILi128EEENS7_ILi96EEENS7_ILi64EEEEEELi256ENS_6half_tEfNS_4arch4Sm90ELb1ELb0ELb0ELb1ELb0ELb0ELb1ELb1ELb0ELb1ELb0ELb0EEENS1_21CollectiveEpilogueFwdINS6_IJSA_NS7_ILi256EEESB_EEES9_SE_SG_Li256ELb1ELb1ELb0ELb0EEENS1_36VarlenDynamicPersistentTileSchedulerILi128ELi96ELi256ELi128ELb0ELb1ELb1ELb1ELb1ELb1EEEEEEEEEvNT_6ParamsE)
        /*068c*/ 	.word	0x00000070


	//----- nvinfo : EIATTR_MIN_STACK_SIZE
	.align		4
.L_315:
        /*0690*/ 	.byte	0x04, 0x12
        /*0692*/ 	.short	(.L_317 - .L_316)
	.align		4
.L_316:
        /*0694*/ 	.word	index@(_ZN7cutlass13device_kernelIN5flash11enable_sm90INS1_16FlashAttnFwdSm90INS1_25CollectiveMainloopFwdSm90ILi2EN4cute5tupleIJNS5_1CILi1EEES8_S8_EEENS6_IJNS7_ILi128EEENS7_ILi96EEENS7_ILi64EEEEEELi256ENS_6half_tEfNS_4arch4Sm90ELb1ELb0ELb0ELb1ELb0ELb1ELb1ELb1ELb0ELb1ELb0ELb0EEENS1_21CollectiveEpilogueFwdINS6_IJSA_NS7_ILi256EEESB_EEES9_SE_SG_Li256ELb1ELb1ELb0ELb0EEENS1_36VarlenDynamicPersistentTileSchedulerILi128ELi96ELi256ELi128ELb0ELb1ELb1ELb1ELb1ELb1EEEEEEEEEvNT_6ParamsE)
        /*0698*/ 	.word	0x000000b0
.L_317:


//--------------------- .nv.compat                --------------------------
	.section	.nv.compat,"",@"SHT_CUDA_COMPAT_INFO"
	.align	4
        /*0000*/ 	.byte	0x02, 0x09, 0x01, 0x00, 0x02, 0x02, 0x04, 0x00, 0x02, 0x05, 0x05, 0x00, 0x03, 0x07, 0x01, 0x01
        /*0010*/ 	.byte	0x02, 0x03, 0x01, 0x00, 0x02, 0x06, 0x01, 0x00, 0x04, 0x0b, 0x08, 0x00, 0x00, 0x00, 0x00, 0x00
        /*0020*/ 	.byte	0x00, 0x00, 0x00, 0x00


//--------------------- .nv.info._ZN7cutlass13device_kernelIN5flash11enable_sm90INS1_16FlashAttnFwdSm90INS1_25CollectiveMainloopFwdSm90ILi2EN4cute5tupleIJNS5_1CILi1EEES8_S8_EEENS6_IJNS7_ILi128EEESA_NS7_ILi192EEEEEELi128ENS_6half_tEfNS_4arch4Sm90ELb0ELb0ELb0ELb0ELb0ELb0ELb0ELb1ELb1ELb1ELb0ELb0EEENS1_21CollectiveEpilogueFwdINS6_IJSA_SA_SA_EEES9_SD_SF_Li256ELb0ELb1ELb0ELb0EEENS1_29StaticPersistentTileSchedulerILb0EEEEEEEEEvNT_6ParamsE --------------------------
	.section	.nv.info._ZN7cutlass13device_kernelIN5flash11enable_sm90INS1_16FlashAttnFwdSm90INS1_25CollectiveMainloopFwdSm90ILi2EN4cute5tupleIJNS5_1CILi1EEES8_S8_EEENS6_IJNS7_ILi128EEESA_NS7_ILi192EEEEEELi128ENS_6half_tEfNS_4arch4Sm90ELb0ELb0ELb0ELb0ELb0ELb0ELb0ELb1ELb1ELb1ELb0ELb0EEENS1_21CollectiveEpilogueFwdINS6_IJSA_SA_SA_EEES9_SD_SF_Li256ELb0ELb1ELb0ELb0EEENS1_29StaticPersistentTileSchedulerILb0EEEEEEEEEvNT_6ParamsE,"",@"SHT_CUDA_INFO"
	.sectionflags	@""
	.align	4


	//----- nvinfo : EIATTR_CUDA_API_VERSION
	.align		4
        /*0000*/ 	.byte	0x04, 0x37
        /*0002*/ 	.short	(.L_319 - .L_318)
.L_318:
        /*0004*/ 	.word	0x00000082


	//----- nvinfo : EIATTR_KPARAM_INFO
	.align		4
.L_319:
        /*0008*/ 	.byte	0x04, 0x17
        /*000a*/ 	.short	(.L_321 - .L_320)
.L_320:
        /*000c*/ 	.word	0x00000000
        /*0010*/ 	.short	0x0000
        /*0012*/ 	.short	0x0070
        /*0014*/ 	.byte	0x00, 0xf0, 0x01, 0x28


	//----- nvinfo : EIATTR_SPARSE_MMA_MASK
	.align		4
.L_321:
        /*0018*/ 	.byte	0x03, 0x50
        /*001a*/ 	.short	0x0000


	//----- nvinfo : EIATTR_MAXREG_COUNT
	.align		4
        /*001c*/ 	.byte	0x03, 0x1b
        /*001e*/ 	.short	0x00a8


	//----- nvinfo : EIATTR_NUM_BARRIERS
	.align		4
        /*0020*/ 	.byte	0x02, 0x4c
        /*0022*/ 	.byte	0x09
	.zero		1


	//----- nvinfo : EIATTR_EXTERNS
	.align		4
        /*0024*/ 	.byte	0x04, 0x0f
        /*0026*/ 	.short	(.L_323 - .L_322)


	//   ....[0]....
	.align		4
.L_322:
        /*0028*/ 	.word	index@(__assertfail)


	//----- nvinfo : EIATTR_ANNOTATIONS
	.align		4
.L_323:
        /*002c*/ 	.byte	0x04, 0x55
        /*002e*/ 	.short	(.L_325 - .L_324)


	//   ....[0]....
.L_324:
        /*0030*/ 	.word	0x00000001
        /*0034*/ 	.byte	0x30, 0x09, 0x00, 0x00, 0x01, 0x00, 0x00, 0x00, 0xf0, 0x09, 0x00, 0x00, 0x01, 0x00, 0x00, 0x00
        /* <DEDUP_REMOVED lines=27> */
        /*01f4*/ 	.byte	0x60, 0xbc, 0x00, 0x00, 0x01, 0x00, 0x00, 0x00, 0xb0, 0xbc, 0x00, 0x00


	//----- nvinfo : EIATTR_MERCURY_ISA_VERSION
	.align		4
.L_325:
        /*0200*/ 	.byte	0x03, 0x5f
        /*0202*/ 	.short	0x0101


	//----- nvinfo : EIATTR_INT_WARP_WIDE_INSTR_OFFSETS
	.align		4
        /*0204*/ 	.byte	0x04, 0x31
        /*0206*/ 	.short	(.L_327 - .L_326)


	//   ....[0]....
.L_326:
        /*0208*/ 	.word	0x00000120


	//   ....[1]....
        /*020c*/ 	.word	0x00000160


	//   ....[2]....
        /*0210*/ 	.word	0x00000220


	//----- nvinfo : EIATTR_COOP_GROUP_MASK_REGIDS
	.align		4
.L_327:
        /*0214*/ 	.byte	0x04, 0x29
        /*0216*/ 	.short	(.L_329 - .L_328)


	//   ....[0]....
.L_328:
        /*0218*/ 	.word	0xffffffff


	//   ....[1]....
        /*021c*/ 	.word	0xffffffff


	//   ....[2]....
        /*0220*/ 	.word	0xffffffff


	//   ....[3]....
        /*0224*/ 	.word	0xffffffff


	//   ....[4]....
        /*0228*/ 	.word	0xffffffff


	//   ....[5]....
        /*022c*/ 	.word	0xffffffff


	//   ....[6]....
        /*0230*/ 	.word	0xffffffff


	//   ....[7]....
        /*0234*/ 	.word	0xffffffff


	//   ....[8]....
        /*0238*/ 	.word	0xffffffff


	//   ....[9]....
        /*023c*/ 	.word	0xffffffff


	//   ....[10]....
        /*0240*/ 	.word	0xffffffff


	//   ....[11]....
        /*0244*/ 	.word	0xffffffff


	//   ....[12]....
        /*0248*/ 	.word	0xffffffff


	//   ....[13]....
        /*024c*/ 	.word	0xffffffff


	//   ....[14]....
        /*0250*/ 	.word	0xffffffff


	//   ....[15]....
        /*0254*/ 	.word	0xffffffff


	//   ....[16]....
        /*0258*/ 	.word	0xffffffff


	//   ....[17]....
        /*025c*/ 	.word	0xffffffff


	//   ....[18]....
        /*0260*/ 	.word	0xffffffff


	//   ....[19]....
        /*0264*/ 	.word	0xffffffff


	//   ....[20]....
        /*0268*/ 	.word	0xffffffff


	//   ....[21]....
        /*026c*/ 	.word	0xffffffff


	//   ....[22]....
        /*0270*/ 	.word	0xffffffff


	//   ....[23]....
        /*0274*/ 	.word	0xffffffff


	//   ....[24]....
        /*0278*/ 	.word	0xffffffff


	//   ....[25]....
        /*027c*/ 	.word	0xffffffff


	//   ....[26]....
        /*0280*/ 	.word	0xffffffff


	//   ....[27]....
        /*0284*/ 	.word	0xffffffff


	//   ....[28]....
        /*0288*/ 	.word	0xffffffff


	//   ....[29]....
        /*028c*/ 	.word	0xffffffff


	//   ....[30]....
        /*0290*/ 	.word	0xffffffff


	//   ....[31]....
        /*0294*/ 	.word	0xffffffff


	//   ....[32]....
        /*0298*/ 	.word	0xffffffff


	//   ....[33]....
        /*029c*/ 	.word	0xffffffff


	//   ....[34]....
        /*02a0*/ 	.word	0xffffffff


	//   ....[35]....
        /*02a4*/ 	.word	0xffffffff


	//   ....[36]....
        /*02a8*/ 	.word	0xffffffff


	//   ....[37]....
        /*02ac*/ 	.word	0xffffffff


	//   ....[38]....
        /*02b0*/ 	.word	0xffffffff


	//   ....[39]....
        /*02b4*/ 	.word	0xffffffff


	//   ....[40]....
        /*02b8*/ 	.word	0xffffffff


	//   ....[41]....
        /*02bc*/ 	.word	0xffffffff


	//   ....[42]....
        /*02c0*/ 	.word	0xffffffff


	//   ....[43]....
        /*02c4*/ 	.word	0xffffffff


	//   ....[44]....
        /*02c8*/ 	.word	0xffffffff


	//   ....[45]....
        /*02cc*/ 	.word	0xffffffff


	//   ....[46]....
        /*02d0*/ 	.word	0xffffffff


	//   ....[47]....
        /*02d4*/ 	.word	0xffffffff


	//   ....[48]....
        /*02d8*/ 	.word	0xffffffff


	//   ....[49]....
        /*02dc*/ 	.word	0xffffffff


	//   ....[50]....
        /*02e0*/ 	.word	0x0500000f


	//   ....[51]....
        /*02e4*/ 	.word	0x0500000f


	//   ....[52]....
        /*02e8*/ 	.word	0x0500000f


	//   ....[53]....
        /*02ec*/ 	.word	0x0500000f


	//   ....[54]....
        /*02f0*/ 	.word	0x0500000f


	//   ....[55]....
        /*02f4*/ 	.word	0x0500000f


	//   ....[56]....
        /*02f8*/ 	.word	0x0500000f


	//   ....[57]....
        /*02fc*/ 	.word	0x0500000f


	//   ....[58]....
        /*0300*/ 	.word	0x0500000f


	//   ....[59]....
        /*0304*/ 	.word	0x0500000f


	//   ....[60]....
        /*0308*/ 	.word	0x0500000f


	//   ....[61]....
        /*030c*/ 	.word	0x0500000f


	//   ....[62]....
        /*0310*/ 	.word	0x0500000f


	//   ....[63]....
        /*0314*/ 	.word	0x0500000f


	//   ....[64]....
        /*0318*/ 	.word	0x0500000f


	//   ....[65]....
        /*031c*/ 	.word	0x0500000f


	//   ....[66]....
        /*0320*/ 	.word	0x0500000f


	//   ....[67]....
        /*0324*/ 	.word	0x0500000f


	//----- nvinfo : EIATTR_COOP_GROUP_INSTR_OFFSETS
	.align		4
.L_329:
        /*0328*/ 	.byte	0x04, 0x28
        /*032a*/ 	.short	(.L_331 - .L_330)


	//   ....[0]....
.L_330:
        /*032c*/ 	.word	0x00000060


	//   ....[1]....
        /*0330*/ 	.word	0x00000130


	//   ....[2]....
        /*0334*/ 	.word	0x00000230


	//   ....[3]....
        /*0338*/ 	.word	0x000003a0


	//   ....[4]....
        /*033c*/ 	.word	0x00000500


	//   ....[5]....
        /*0340*/ 	.word	0x00000620


	//   ....[6]....
        /*0344*/ 	.word	0x00000780


	//   ....[7]....
        /*0348*/ 	.word	0x00000d70


	//   ....[8]....
        /*034c*/ 	.word	0x00002280


	//   ....[9]....
        /*0350*/ 	.word	0x00002380


	//   ....[10]....
        /*0354*/ 	.word	0x000029e0


	//   ....[11]....
        /*0358*/ 	.word	0x00002a80


	//   ....[12]....
        /*035c*/ 	.word	0x000045f0


	//   ....[13]....
        /*0360*/ 	.word	0x00004630


	//   ....[14]....
        /*0364*/ 	.word	0x00004b10


	//   ....[15]....
        /*0368*/ 	.word	0x00004c00


	//   ....[16]....
        /*036c*/ 	.word	0x00005f50


	//   ....[17]....
        /*0370*/ 	.word	0x00005f90


	//   ....[18]....
        /*0374*/ 	.word	0x000060b0


	//   ....[19]....
        /*0378*/ 	.word	0x000060d0


	//   ....[20]....
        /*037c*/ 	.word	0x00007210


	//   ....[21]....
        /*0380*/ 	.word	0x00007280


	//   ....[22]....
        /*0384*/ 	.word	0x000072b0


	//   ....[23]....
        /*0388*/ 	.word	0x000072f0


	//   ....[24]....
        /*038c*/ 	.word	0x00007790


	//   ....[25]....
        /*0390*/ 	.word	0x000077d0


	//   ....[26]....
        /*0394*/ 	.word	0x000078a0


	//   ....[27]....
        /*0398*/ 	.word	0x000078c0


	//   ....[28]....
        /*039c*/ 	.word	0x00007970


	//   ....[29]....
        /*03a0*/ 	.word	0x00007990


	//   ....[30]....
        /*03a4*/ 	.word	0x00007a50


	//   ....[31]....
        /*03a8*/ 	.word	0x00007a90


	//   ....[32]....
        /*03ac*/ 	.word	0x000084d0


	//   ....[33]....
        /*03b0*/ 	.word	0x00008f70


	//   ....[34]....
        /*03b4*/ 	.word	0x00008f80


	//   ....[35]....
        /*03b8*/ 	.word	0x00008fe0


	//   ....[36]....
        /*03bc*/ 	.word	0x00009020


	//   ....[37]....
        /*03c0*/ 	.word	0x000090f0


	//   ....[38]....
        /*03c4*/ 	.word	0x00009150


	//   ....[39]....
        /*03c8*/ 	.word	0x000091f0


	//   ....[40]....
        /*03cc*/ 	.word	0x00009200


	//   ....[41]....
        /*03d0*/ 	.word	0x00009290


	//   ....[42]....
        /*03d4*/ 	.word	0x000092a0


	//   ....[43]....
        /*03d8*/ 	.word	0x00009330


	//   ....[44]....
        /*03dc*/ 	.word	0x00009340


	//   ....[45]....
        /*03e0*/ 	.word	0x000093d0


	//   ....[46]....
        /*03e4*/ 	.word	0x000093e0


	//   ....[47]....
        /*03e8*/ 	.word	0x000093f0


	//   ....[48]....
        /*03ec*/ 	.word	0x00009400


	//   ....[49]....
        /*03f0*/ 	.word	0x0000bbe0


	//   ....[50]....
        /*03f4*/ 	.word	0x0000c0d0


	//   ....[51]....
        /*03f8*/ 	.word	0x0000c240


	//   ....[52]....
        /*03fc*/ 	.word	0x0000c2a0


	//   ....[53]....
        /*0400*/ 	.word	0x0000c360


	//   ....[54]....
        /*0404*/ 	.word	0x0000c470


	//   ....[55]....
        /*0408*/ 	.word	0x0000c4d0


	//   ....[56]....
        /*040c*/ 	.word	0x0000c5e0


	//   ....[57]....
        /*0410*/ 	.word	0x0000c640


	//   ....[58]....
        /*0414*/ 	.word	0x0000c770


	//   ....[59]....
        /*0418*/ 	.word	0x0000c7f0


	//   ....[60]....
        /*041c*/ 	.word	0x0000c8f0


	//   ....[61]....
        /*0420*/ 	.word	0x0000c950


	//   ....[62]....
        /*0424*/ 	.word	0x0000ca50


	//   ....[63]....
        /*0428*/ 	.word	0x0000cab0


	//   ....[64]....
        /*042c*/ 	.word	0x0000cba0


	//   ....[65]....
        /*0430*/ 	.word	0x0000cc00


	//   ....[66]....
        /*0434*/ 	.word	0x0000cce0


	//   ....[67]....
        /*0438*/ 	.word	0x0000d080


	//----- nvinfo : EIATTR_REG_RECONFIG
	.align		4
.L_331:
        /*043c*/ 	.byte	0x01, 0x54
	.zero		2


	//----- nvinfo : EIATTR_SYSCALL_OFFSETS
	.align		4
        /*0440*/ 	.byte	0x04, 0x46
        /*0442*/ 	.short	(.L_333 - .L_332)


	//   ....[0]....
.L_332:
        /*0444*/ 	.word	0x00001110


	//   ....[1]....
        /*0448*/ 	.word	0x000080f0


	//   ....[2]....
        /*044c*/ 	.word	0x00008230


	//   ....[3]....
        /*0450*/ 	.word	0x00008320


	//   ....[4]....
        /*0454*/ 	.word	0x00008b10


	//----- nvinfo : EIATTR_MBARRIER_INSTR_OFFSETS
	.align		4
.L_333:
        /*0458*/ 	.byte	0x04, 0x39
        /*045a*/ 	.short	(.L_335 - .L_334)


	//   ....[0]....
.L_334:
        /*045c*/ 	.word	0x00000250
        /*0460*/ 	.word	0x000000ff
        /*0464*/ 	.word	0x00034800
        /*0468*/ 	.short	0x0100
        /*046a*/ 	.byte	0x08
	.zero		1


	//   ....[1]....
        /*046c*/ 	.word	0x00000260
        /*0470*/ 	.word	0x000000ff
        /*0474*/ 	.word	0x00034820
        /*0478*/ 	.short	0x0100
        /*047a*/ 	.byte	0x08
	.zero		1


	//   ....[2]....
        /*047c*/ 	.word	0x00000350
        /*0480*/ 	.word	0x000000ff
        /*0484*/ 	.word	0x00034830
        /*0488*/ 	.short	0x0100
        /*048a*/ 	.byte	0x08
	.zero		1


	//   ....[3]....
        /*048c*/ 	.word	0x00000360
        /*0490*/ 	.word	0x000000ff
        /*0494*/ 	.word	0x00034840
        /*0498*/ 	.short	0x0100
        /*049a*/ 	.byte	0x08
	.zero		1


	//   ....[4]....
        /*049c*/ 	.word	0x00000370
        /*04a0*/ 	.word	0x000000ff
        /*04a4*/ 	.word	0x00034838
        /*04a8*/ 	.short	0x0100
        /*04aa*/ 	.byte	0x08
	.zero		1


	//   ....[5]....
        /*04ac*/ 	.word	0x00000380
        /*04b0*/ 	.word	0x000000ff
        /*04b4*/ 	.word	0x00034848
        /*04b8*/ 	.short	0x0100
        /*04ba*/ 	.byte	0x08
	.zero		1


	//   ....[6]....
        /*04bc*/ 	.word	0x000004b0
        /*04c0*/ 	.word	0x000000ff
        /*04c4*/ 	.word	0x00034850
        /*04c8*/ 	.short	0x0100
        /*04ca*/ 	.byte	0x08
	.zero		1


	//   ....[7]....
        /*04cc*/ 	.word	0x000004c0
        /*04d0*/ 	.word	0x000000ff
        /*04d4*/ 	.word	0x00034860
        /*04d8*/ 	.short	0x0100
        /*04da*/ 	.byte	0x08
	.zero		1


	//   ....[8]....
        /*04dc*/ 	.word	0x000004d0
        /*04e0*/ 	.word	0x000000ff
        /*04e4*/ 	.word	0x00034858
        /*04e8*/ 	.short	0x0100
        /*04ea*/ 	.byte	0x08
	.zero		1


	//   ....[9]....
        /*04ec*/ 	.word	0x000004e0
        /*04f0*/ 	.word	0x000000ff
        /*04f4*/ 	.word	0x00034868
        /*04f8*/ 	.short	0x0100
        /*04fa*/ 	.byte	0x08
	.zero		1


	//   ....[10]....
        /*04fc*/ 	.word	0x000005d0
        /*0500*/ 	.word	0x000000ff
        /*0504*/ 	.word	0x00034870
        /*0508*/ 	.short	0x0100
        /*050a*/ 	.byte	0x06
	.zero		1


	//   ....[11]....
        /*050c*/ 	.word	0x000005e0
        /*0510*/ 	.word	0x000000ff
        /*0514*/ 	.word	0x00034880
        /*0518*/ 	.short	0x0100
        /*051a*/ 	.byte	0x06
	.zero		1


	//   ....[12]....
        /*051c*/ 	.word	0x000005f0
        /*0520*/ 	.word	0x000000ff
        /*0524*/ 	.word	0x00034878
        /*0528*/ 	.short	0x0100
        /*052a*/ 	.byte	0x06
	.zero		1


	//   ....[13]....
        /*052c*/ 	.word	0x00000600
        /*0530*/ 	.word	0x000000ff
        /*0534*/ 	.word	0x00034888
        /*0538*/ 	.short	0x0100
        /*053a*/ 	.byte	0x06
	.zero		1


	//   ....[14]....
        /*053c*/ 	.word	0x00000730
        /*0540*/ 	.word	0x000000ff
        /*0544*/ 	.word	0x00034890
        /*0548*/ 	.short	0x0100
        /*054a*/ 	.byte	0x08
	.zero		1


	//   ....[15]....
        /*054c*/ 	.word	0x00000740
        /*0550*/ 	.word	0x000000ff
        /*0554*/ 	.word	0x000348a0
        /*0558*/ 	.short	0x0100
        /*055a*/ 	.byte	0x08
	.zero		1


	//   ....[16]....
        /*055c*/ 	.word	0x00000750
        /*0560*/ 	.word	0x000000ff
        /*0564*/ 	.word	0x00034898
        /*0568*/ 	.short	0x0100
        /*056a*/ 	.byte	0x08
	.zero		1


	//   ....[17]....
        /*056c*/ 	.word	0x00000760
        /*0570*/ 	.word	0x000000ff
        /*0574*/ 	.word	0x000348a8
        /*0578*/ 	.short	0x0100
        /*057a*/ 	.byte	0x08
	.zero		1


	//   ....[18]....
        /*057c*/ 	.word	0x00000890
        /*0580*/ 	.word	0x000000ff
        /*0584*/ 	.word	0x000348b0
        /*0588*/ 	.short	0x0100
        /*058a*/ 	.byte	0x08
	.zero		1


	//   ....[19]....
        /*058c*/ 	.word	0x000008a0
        /*0590*/ 	.word	0x000000ff
        /*0594*/ 	.word	0x000348c0
        /*0598*/ 	.short	0x0100
        /*059a*/ 	.byte	0x08
	.zero		1


	//   ....[20]....
        /*059c*/ 	.word	0x000008b0
        /*05a0*/ 	.word	0x000000ff
        /*05a4*/ 	.word	0x000348b8
        /*05a8*/ 	.short	0x0100
        /*05aa*/ 	.byte	0x08
	.zero		1


	//   ....[21]....
        /*05ac*/ 	.word	0x000008c0
        /*05b0*/ 	.word	0x000000ff
        /*05b4*/ 	.word	0x000348c8
        /*05b8*/ 	.short	0x0100
        /*05ba*/ 	.byte	0x08
	.zero		1


	//   ....[22]....
        /*05bc*/ 	.word	0x00001150
        /*05c0*/ 	.word	0x000000ff
        /*05c4*/ 	.word	0x00034800
        /*05c8*/ 	.short	0x010a
        /*05ca*/ 	.byte	0x26
	.zero		1


	//   ....[23]....
        /*05cc*/ 	.word	0x000011d0
        /*05d0*/ 	.word	0x00000006
        /*05d4*/ 	.word	0x00034830
        /*05d8*/ 	.short	0x010a
        /*05da*/ 	.byte	0x3f
	.zero		1


	//   ....[24]....
        /*05dc*/ 	.word	0x00001250
        /*05e0*/ 	.word	0x00000006
        /*05e4*/ 	.word	0x00034830
        /*05e8*/ 	.short	0x010a
        /*05ea*/ 	.byte	0x3f
	.zero		1


	//   ....[25]....
        /*05ec*/ 	.word	0x000023b0
        /*05f0*/ 	.word	0x00000006
        /*05f4*/ 	.word	0x00000000
        /*05f8*/ 	.short	0x0101
        /*05fa*/ 	.byte	0x3f
	.zero		1


	//   ....[26]....
        /*05fc*/ 	.word	0x00003970
        /*0600*/ 	.word	0x000000ff
        /*0604*/ 	.word	0x00034830
        /*0608*/ 	.short	0x010a
        /*060a*/ 	.byte	0x07
	.zero		1


	//   ....[27]....
        /*060c*/ 	.word	0x000039b0
        /*0610*/ 	.word	0x000000ff
        /*0614*/ 	.word	0x00034830
        /*0618*/ 	.short	0x010a
        /*061a*/ 	.byte	0x07
	.zero		1


	//   ....[28]....
        /*061c*/ 	.word	0x00004290
        /*0620*/ 	.word	0x000000ff
        /*0624*/ 	.word	0x00034850
        /*0628*/ 	.short	0x010a
        /*062a*/ 	.byte	0x0a
	.zero		1


	//   ....[29]....
        /*062c*/ 	.word	0x000042d0
        /*0630*/ 	.word	0x000000ff
        /*0634*/ 	.word	0x00034850
        /*0638*/ 	.short	0x010a
        /*063a*/ 	.byte	0x0a
	.zero		1


	//   ....[30]....
        /*063c*/ 	.word	0x00005430
        /*0640*/ 	.word	0x0000001b
        /*0644*/ 	.word	0x00000000
        /*0648*/ 	.short	0x0101
        /*064a*/ 	.byte	0x3f
	.zero		1


	//   ....[31]....
        /*064c*/ 	.word	0x000054a0
        /*0650*/ 	.word	0x0000001f
        /*0654*/ 	.word	0x00000000
        /*0658*/ 	.short	0x0101
        /*065a*/ 	.byte	0x3f
	.zero		1


	//   ....[32]....
        /*065c*/ 	.word	0x00005ec0
        /*0660*/ 	.word	0x000000ff
        /*0664*/ 	.word	0x00034850
        /*0668*/ 	.short	0x010a
        /*066a*/ 	.byte	0x0c
	.zero		1


	//   ....[33]....
        /*066c*/ 	.word	0x00005f00
        /*0670*/ 	.word	0x000000ff
        /*0674*/ 	.word	0x00034850
        /*0678*/ 	.short	0x010a
        /*067a*/ 	.byte	0x0c
	.zero		1


	//   ....[34]....
        /*067c*/ 	.word	0x00006bb0
        /*0680*/ 	.word	0x00000013
        /*0684*/ 	.word	0x00000000
        /*0688*/ 	.short	0x0101
        /*068a*/ 	.byte	0x3f
	.zero		1


	//   ....[35]....
        /*068c*/ 	.word	0x000077c0
        /*0690*/ 	.word	0x000000ff
        /*0694*/ 	.word	0x00000000
        /*0698*/ 	.short	0x0101
        /*069a*/ 	.byte	0x04
	.zero		1


	//   ....[36]....
        /*069c*/ 	.word	0x00008700
        /*06a0*/ 	.word	0x00000000
        /*06a4*/ 	.word	0x00034840
        /*06a8*/ 	.short	0x010a
        /*06aa*/ 	.byte	0x3f
	.zero		1


	//   ....[37]....
        /*06ac*/ 	.word	0x00009580
        /*06b0*/ 	.word	0x000000ff
        /*06b4*/ 	.word	0x00034800
        /*06b8*/ 	.short	0x0107
        /*06ba*/ 	.byte	0x24
	.zero		1


	//   ....[38]....
        /*06bc*/ 	.word	0x000095f0
        /*06c0*/ 	.word	0x000000ff
        /*06c4*/ 	.word	0x00034800
        /*06c8*/ 	.short	0x0101
        /*06ca*/ 	.byte	0x24
	.zero		1


	//   ....[39]....
        /*06cc*/ 	.word	0x00009620
        /*06d0*/ 	.word	0x000000ff
        /*06d4*/ 	.word	0x00034820
        /*06d8*/ 	.short	0x010a
        /*06da*/ 	.byte	0x24
	.zero		1


	//   ....[40]....
        /*06dc*/ 	.word	0x00009940
        /*06e0*/ 	.word	0x00000003
        /*06e4*/ 	.word	0x00034840
        /*06e8*/ 	.short	0x010a
        /*06ea*/ 	.byte	0x3f
	.zero		1


	//   ....[41]....
        /*06ec*/ 	.word	0x00009dc0
        /*06f0*/ 	.word	0x00000003
        /*06f4*/ 	.word	0x00000060
        /*06f8*/ 	.short	0x010a
        /*06fa*/ 	.byte	0x3f
	.zero		1


	//   ....[42]....
        /*06fc*/ 	.word	0x0000a410
        /*0700*/ 	.word	0x00000003
        /*0704*/ 	.word	0x00034840
        /*0708*/ 	.short	0x010a
        /*070a*/ 	.byte	0x3f
	.zero		1


	//   ....[43]....
        /*070c*/ 	.word	0x0000a890
        /*0710*/ 	.word	0x00000002
        /*0714*/ 	.word	0x00000060
        /*0718*/ 	.short	0x010a
        /*071a*/ 	.byte	0x3f
	.zero		1


	//   ....[44]....
        /*071c*/ 	.word	0x0000ae20
        /*0720*/ 	.word	0x00000002
        /*0724*/ 	.word	0x00034840
        /*0728*/ 	.short	0x010a
        /*072a*/ 	.byte	0x3f
	.zero		1


	//   ....[45]....
        /*072c*/ 	.word	0x0000b2a0
        /*0730*/ 	.word	0x00000002
        /*0734*/ 	.word	0x00000060
        /*0738*/ 	.short	0x010a
        /*073a*/ 	.byte	0x3f
	.zero		1


	//   ....[46]....
        /*073c*/ 	.word	0x0000b6e0
        /*0740*/ 	.word	0x00000003
        /*0744*/ 	.word	0x00034860
        /*0748*/ 	.short	0x010a
        /*074a*/ 	.byte	0x3f
	.zero		1


	//   ....[47]....
        /*074c*/ 	.word	0x0000bb60
        /*0750*/ 	.word	0x00000000
        /*0754*/ 	.word	0x00034820
        /*0758*/ 	.short	0x010a
        /*075a*/ 	.byte	0x3f
	.zero		1


	//   ....[48]....
        /*075c*/ 	.word	0x0000bd30
        /*0760*/ 	.word	0x00000006
        /*0764*/ 	.word	0x00000000
        /*0768*/ 	.short	0x010a
        /*076a*/ 	.byte	0x3f
	.zero		1


	//   ....[49]....
        /*076c*/ 	.word	0x0000bd80
        /*0770*/ 	.word	0x00000003
        /*0774*/ 	.word	0x00000000
        /*0778*/ 	.short	0x010a
        /*077a*/ 	.byte	0x3f
	.zero		1


	//   ....[50]....
        /*077c*/ 	.word	0x0000bde0
        /*0780*/ 	.word	0x00000012
        /*0784*/ 	.word	0x00000000
        /*0788*/ 	.short	0x010a
        /*078a*/ 	.byte	0x3f
	.zero		1


	//   ....[51]....
        /*078c*/ 	.word	0x0000be10
        /*0790*/ 	.word	0x00000003
        /*0794*/ 	.word	0x00000000
        /*0798*/ 	.short	0x010a
        /*079a*/ 	.byte	0x3f
	.zero		1


	//   ....[52]....
        /*079c*/ 	.word	0x0000be80
        /*07a0*/ 	.word	0x00000003
        /*07a4*/ 	.word	0x00034800
        /*07a8*/ 	.short	0x010a
        /*07aa*/ 	.byte	0x3f
	.zero		1


	//   ....[53]....
        /*07ac*/ 	.word	0x0000bed0
        /*07b0*/ 	.word	0x00000006
        /*07b4*/ 	.word	0x00034830
        /*07b8*/ 	.short	0x010a
        /*07ba*/ 	.byte	0x3f
	.zero		1


	//   ....[54]....
        /*07bc*/ 	.word	0x0000bf30
        /*07c0*/ 	.word	0x00000003
        /*07c4*/ 	.word	0x00034830
        /*07c8*/ 	.short	0x010a
        /*07ca*/ 	.byte	0x3f
	.zero		1


	//   ....[55]....
        /*07cc*/ 	.word	0x0000bf90
        /*07d0*/ 	.word	0x00000003
        /*07d4*/ 	.word	0x00034850
        /*07d8*/ 	.short	0x010a
        /*07da*/ 	.byte	0x3f
	.zero		1


	//   ....[56]....
        /*07dc*/ 	.word	0x0000bff0
        /*07e0*/ 	.word	0x00000005
        /*07e4*/ 	.word	0x00034850
        /*07e8*/ 	.short	0x010a
        /*07ea*/ 	.byte	0x3f
	.zero		1


	//   ....[57]....
        /*07ec*/ 	.word	0x0000c190
        /*07f0*/ 	.word	0x00000000
        /*07f4*/ 	.word	0x00034840
        /*07f8*/ 	.short	0x010a
        /*07fa*/ 	.byte	0x3f
	.zero		1


	//   ....[58]....
        /*07fc*/ 	.word	0x0000cd20
        /*0800*/ 	.word	0x0000000e
        /*0804*/ 	.word	0x00034820
        /*0808*/ 	.short	0x010a
        /*080a*/ 	.byte	0x3f
	.zero		1


	//   ....[59]....
        /*080c*/ 	.word	0x0000cd70
        /*0810*/ 	.word	0x00000003
        /*0814*/ 	.word	0x00034840
        /*0818*/ 	.short	0x010a
        /*081a*/ 	.byte	0x3f
	.zero		1


	//   ....[60]....
        /*081c*/ 	.word	0x0000cdc0
        /*0820*/ 	.word	0x00000003
        /*0824*/ 	.word	0x00000060
        /*0828*/ 	.short	0x010a
        /*082a*/ 	.byte	0x3f
	.zero		1


	//   ....[61]....
        /*082c*/ 	.word	0x0000ce10
        /*0830*/ 	.word	0x00000003
        /*0834*/ 	.word	0x00034840
        /*0838*/ 	.short	0x010a
        /*083a*/ 	.byte	0x3f
	.zero		1


	//   ....[62]....
        /*083c*/ 	.word	0x0000ce60
        /*0840*/ 	.word	0x00000002
        /*0844*/ 	.word	0x00000060
        /*0848*/ 	.short	0x010a
        /*084a*/ 	.byte	0x3f
	.zero		1


	//   ....[63]....
        /*084c*/ 	.word	0x0000ceb0
        /*0850*/ 	.word	0x00000002
        /*0854*/ 	.word	0x00034840
        /*0858*/ 	.short	0x010a
        /*085a*/ 	.byte	0x3f
	.zero		1


	//   ....[64]....
        /*085c*/ 	.word	0x0000cf00
        /*0860*/ 	.word	0x00000002
        /*0864*/ 	.word	0x00000060
        /*0868*/ 	.short	0x010a
        /*086a*/ 	.byte	0x3f
	.zero		1


	//   ....[65]....
        /*086c*/ 	.word	0x0000cf50
        /*0870*/ 	.word	0x00000003
        /*0874*/ 	.word	0x00034860
        /*0878*/ 	.short	0x010a
        /*087a*/ 	.byte	0x3f
	.zero		1


	//   ....[66]....
        /*087c*/ 	.word	0x0000cfa0
        /*0880*/ 	.word	0x00000000
        /*0884*/ 	.word	0x00034820
        /*0888*/ 	.short	0x010a
        /*088a*/ 	.byte	0x3f
	.zero		1


	//   ....[67]....
        /*088c*/ 	.word	0x0000d140
        /*0890*/ 	.word	0x00000006
        /*0894*/ 	.word	0x00000000
        /*0898*/ 	.short	0x010a
        /*089a*/ 	.byte	0x3f
	.zero		1


	//   ....[68]....
        /*089c*/ 	.word	0x0000d190
        /*08a0*/ 	.word	0x00000003
        /*08a4*/ 	.word	0x00000000
        /*08a8*/ 	.short	0x010a
        /*08aa*/ 	.byte	0x3f
	.zero		1


	//   ....[69]....
        /*08ac*/ 	.word	0x0000d1e0
        /*08b0*/ 	.word	0x00000012
        /*08b4*/ 	.word	0x00000000
        /*08b8*/ 	.short	0x010a
        /*08ba*/ 	.byte	0x3f
	.zero		1


	//----- nvinfo : EIATTR_NUM_MBARRIERS
	.align		4
.L_335:
        /*08bc*/ 	.byte	0x03, 0x38
        /*08be*/ 	.short	0x0016


	//----- nvinfo : EIATTR_EXIT_INSTR_OFFSETS
	.align		4
        /*08c0*/ 	.byte	0x04, 0x1c
        /*08c2*/ 	.short	(.L_337 - .L_336)


	//   ....[0]....
.L_336:
        /*08c4*/ 	.word	0x000009e0


	//   ....[1]....
        /*08c8*/ 	.word	0x00007b80


	//   ....[2]....
        /*08cc*/ 	.word	0x0000be60


	//----- nvinfo : EIATTR_MAX_THREADS
	.align		4
.L_337:
        /*08d0*/ 	.byte	0x04, 0x05
        /*08d2*/ 	.short	(.L_339 - .L_338)
.L_338:
        /*08d4*/ 	.word	0x00000180
        /*08d8*/ 	.word	0x00000001
        /*08dc*/ 	.word	0x00000001


	//----- nvinfo : EIATTR_CRS_STACK_SIZE
	.align		4
.L_339:
        /*08e0*/ 	.byte	0x04, 0x1e
        /*08e2*/ 	.short	(.L_341 - .L_340)
.L_340:
        /*08e4*/ 	.word	0x00000000


	//----- nvinfo : EIATTR_CBANK_PARAM_SIZE
	.align		4
.L_341:
        /*08e8*/ 	.byte	0x03, 0x19
        /*08ea*/ 	.short	0x0a70


	//----- nvinfo : EIATTR_PARAM_CBANK
	.align		4
        /*08ec*/ 	.byte	0x04, 0x0a
        /*08ee*/ 	.short	(.L_343 - .L_342)
	.align		4
.L_342:
        /*08f0*/ 	.word	index@(.nv.constant0._ZN7cutlass13device_kernelIN5flash11enable_sm90INS1_16FlashAttnFwdSm90INS1_25CollectiveMainloopFwdSm90ILi2EN4cute5tupleIJNS5_1CILi1EEES8_S8_EEENS6_IJNS7_ILi128EEESA_NS7_ILi192EEEEEELi128ENS_6half_tEfNS_4arch4Sm90ELb0ELb0ELb0ELb0ELb0ELb0ELb0ELb1ELb1ELb1ELb0ELb0EEENS1_21CollectiveEpilogueFwdINS6_IJSA_SA_SA_EEES9_SD_SF_Li256ELb0ELb1ELb0ELb0EEENS1_29StaticPersistentTileSchedulerILb0EEEEEEEEEvNT_6ParamsE)
        /*08f4*/ 	.short	0x0210
        /*08f6*/ 	.short	0x0a70


	//----- nvinfo : EIATTR_SW_WAR
	.align		4
.L_343:
        /*08f8*/ 	.byte	0x04, 0x36
        /*08fa*/ 	.short	(.L_345 - .L_344)
.L_344:
        /*08fc*/ 	.word	0x00000008
.L_345:


//--------------------- .nv.info._ZN7cutlass13device_kernelIN5flash11enable_sm90INS1_16FlashAttnFwdSm90INS1_25CollectiveMainloopFwdSm90ILi2EN4cute5tupleIJNS5_1CILi2EEENS7_ILi1EEES9_EEENS6_IJNS7_ILi128EEESB_NS7_ILi192EEEEEELi128ENS_6half_tEfNS_4arch4Sm90ELb0ELb0ELb0ELb0ELb0ELb0ELb0ELb1ELb1ELb1ELb0ELb0EEENS1_21CollectiveEpilogueFwdINS6_IJSB_SB_SB_EEESA_SE_SG_Li256ELb0ELb1ELb0ELb0EEENS1_29StaticPersistentTileSchedulerILb0EEEEEEEEEvNT_6ParamsE --------------------------
	.section	.nv.info._ZN7cutlass13device_kernelIN5flash11enable_sm90INS1_16FlashAttnFwdSm90INS1_25CollectiveMainloopFwdSm90ILi2EN4cute5tupleIJNS5_1CILi2EEENS7_ILi1EEES9_EEENS6_IJNS7_ILi128EEESB_NS7_ILi192EEEEEELi128ENS_6half_tEfNS_4arch4Sm90ELb0ELb0ELb0ELb0ELb0ELb0ELb0ELb1ELb1ELb1ELb0ELb0EEENS1_21CollectiveEpilogueFwdINS6_IJSB_SB_SB_EEESA_SE_SG_Li256ELb0ELb1ELb0ELb0EEENS1_29StaticPersistentTileSchedulerILb0EEEEEEEEEvNT_6ParamsE,"",@"SHT_CUDA_INFO"
	.sectionflags	@""
	.align	4


	//----- nvinfo : EIATTR_CUDA_API_VERSION
	.align		4
        /*0000*/ 	.byte	0x04, 0x37
        /*0002*/ 	.short	(.L_347 - .L_346)
.L_346:
        /*0004*/ 	.word	0x00000082


	//----- nvinfo : EIATTR_KPARAM_INFO
	.align		4
.L_347:
        /*0008*/ 	.byte	0x04, 0x17
        /*000a*/ 	.short	(.L_349 - .L_348)
.L_348:
        /*000c*/ 	.word	0x00000000
        /*0010*/ 	.short	0x0000
        /*0012*/ 	.short	0x0070
        /*0014*/ 	.byte	0x00, 0xf0, 0x01, 0x28


	//----- nvinfo : EIATTR_SPARSE_MMA_MASK
	.align		4
.L_349:
        /*0018*/ 	.byte	0x03, 0x50
        /*001a*/ 	.short	0x0000


	//----- nvinfo : EIATTR_MAXREG_COUNT
	.align		4
        /*001c*/ 	.byte	0x03, 0x1b
        /*001e*/ 	.short	0x00a8


	//----- nvinfo : EIATTR_NUM_BARRIERS
	.align		4
        /*0020*/ 	.byte	0x02, 0x4c
        /*0022*/ 	.byte	0x09
	.zero		1


	//----- nvinfo : EIATTR_EXTERNS
	.align		4
        /*0024*/ 	.byte	0x04, 0x0f
        /*0026*/ 	.short	(.L_351 - .L_350)


	//   ....[0]....
	.align		4
.L_350:
        /*0028*/ 	.word	index@(__assertfail)


	//----- nvinfo : EIATTR_ANNOTATIONS
	.align		4
.L_351:
        /*002c*/ 	.byte	0x04, 0x55
        /*002e*/ 	.short	(.L_353 - .L_352)


	//   ....[0]....
.L_352:
        /* <DEDUP_REMOVED lines=30> */
        /*0204*/ 	.byte	0xe0, 0xc4, 0x00, 0x00


	//----- nvinfo : EIATTR_MERCURY_ISA_VERSION
	.align		4
.L_353:
        /*0208*/ 	.byte	0x03, 0x5f
        /*020a*/ 	.short	0x0101


	//----- nvinfo : EIATTR_INT_WARP_WIDE_INSTR_OFFSETS
	.align		4
        /*020c*/ 	.byte	0x04, 0x31
        /*020e*/ 	.short	(.L_355 - .L_354)


	//   ....[0]....
.L_354:
        /*0210*/ 	.word	0x00000130


	//   ....[1]....
        /*0214*/ 	.word	0x00000170


	//   ....[2]....
        /*0218*/ 	.word	0x000001e0


	//----- nvinfo : EIATTR_COOP_GROUP_MASK_REGIDS
	.align		4
.L_355:
        /*021c*/ 	.byte	0x04, 0x29
        /*021e*/ 	.short	(.L_357 - .L_356)


	//   ....[0]....
.L_356:
        /*0220*/ 	.word	0xffffffff


	//   ....[1]....
        /*0224*/ 	.word	0xffffffff


	//   ....[2]....
        /*0228*/ 	.word	0xffffffff


	//   ....[3]....
        /*022c*/ 	.word	0xffffffff


	//   ....[4]....
        /*0230*/ 	.word	0xffffffff


	//   ....[5]....
        /*0234*/ 	.word	0xffffffff


	//   ....[6]....
        /*0238*/ 	.word	0xffffffff


	//   ....[7]....
        /*023c*/ 	.word	0xffffffff


	//   ....[8]....
        /*0240*/ 	.word	0xffffffff


	//   ....[9]....
        /*0244*/ 	.word	0xffffffff


	//   ....[10]....
        /*0248*/ 	.word	0xffffffff


	//   ....[11]....
        /*024c*/ 	.word	0xffffffff


	//   ....[12]....
        /*0250*/ 	.word	0xffffffff


	//   ....[13]....
        /*0254*/ 	.word	0xffffffff


	//   ....[14]....
        /*0258*/ 	.word	0xffffffff


	//   ....[15]....
        /*025c*/ 	.word	0xffffffff


	//   ....[16]....
        /*0260*/ 	.word	0xffffffff


	//   ....[17]....
        /*0264*/ 	.word	0xffffffff


	//   ....[18]....
        /*0268*/ 	.word	0xffffffff


	//   ....[19]....
        /*026c*/ 	.word	0xffffffff


	//   ....[20]....
        /*0270*/ 	.word	0xffffffff


	//   ....[21]....
        /*0274*/ 	.word	0xffffffff


	//   ....[22]....
        /*0278*/ 	.word	0xffffffff


	//   ....[23]....
        /*027c*/ 	.word	0xffffffff


	//   ....[24]....
        /*0280*/ 	.word	0xffffffff


	//   ....[25]....
        /*0284*/ 	.word	0xffffffff


	//   ....[26]....
        /*0288*/ 	.word	0xffffffff


	//   ....[27]....
        /*028c*/ 	.word	0xffffffff


	//   ....[28]....
        /*0290*/ 	.word	0xffffffff


	//   ....[29]....
        /*0294*/ 	.word	0xffffffff


	//   ....[30]....
        /*0298*/ 	.word	0xffffffff


	//   ....[31]....
        /*029c*/ 	.word	0xffffffff


	//   ....[32]....
        /*02a0*/ 	.word	0xffffffff


	//   ....[33]....
        /*02a4*/ 	.word	0xffffffff


	//   ....[34]....
        /*02a8*/ 	.word	0xffffffff


	//   ....[35]....
        /*02ac*/ 	.word	0xffffffff


	//   ....[36]....
        /*02b0*/ 	.word	0xffffffff


	//   ....[37]....
        /*02b4*/ 	.word	0xffffffff


	//   ....[38]....
        /*02b8*/ 	.word	0xffffffff


	//   ....[39]....
        /*02bc*/ 	.word	0xffffffff


	//   ....[40]....
        /*02c0*/ 	.word	0xffffffff


	//   ....[41]....
        /*02c4*/ 	.word	0xffffffff


	//   ....[42]....
        /*02c8*/ 	.word	0xffffffff


	//   ....[43]....
        /*02cc*/ 	.word	0xffffffff


	//   ....[44]....
        /*02d0*/ 	.word	0xffffffff


	//   ....[45]....
        /*02d4*/ 	.word	0xffffffff


	//   ....[46]....
        /*02d8*/ 	.word	0xffffffff


	//   ....[47]....
        /*02dc*/ 	.word	0xffffffff


	//   ....[48]....
        /*02e0*/ 	.word	0xffffffff


	//   ....[49]....
        /*02e4*/ 	.word	0xffffffff


	//   ....[50]....
        /*02e8*/ 	.word	0xffffffff


	//   ....[51]....
        /*02ec*/ 	.word	0x0500000f


	//   ....[52]....
        /*02f0*/ 	.word	0x0500000f


	//   ....[53]....
        /*02f4*/ 	.word	0x0500000f


	//   ....[54]....
        /*02f8*/ 	.word	0x0500000f


	//   ....[55]....
        /*02fc*/ 	.word	0x0500000f


	//   ....[56]....
        /*0300*/ 	.word	0x0500000f


	//   ....[57]....
        /*0304*/ 	.word	0x0500000f


	//   ....[58]....
        /*0308*/ 	.word	0x0500000f


	//   ....[59]....
        /*030c*/ 	.word	0x0500000f


	//   ....[60]....
        /*0310*/ 	.word	0x0500000f


	//   ....[61]....
        /*0314*/ 	.word	0x0500000f


	//   ....[62]....
        /*0318*/ 	.word	0x0500000f


	//   ....[63]....
        /*031c*/ 	.word	0x0500000f


	//   ....[64]....
        /*0320*/ 	.word	0x0500000f


	//   ....[65]....
        /*0324*/ 	.word	0x0500000f


	//   ....[66]....
        /*0328*/ 	.word	0x0500000f


	//   ....[67]....
        /*032c*/ 	.word	0x0500000f


	//   ....[68]....
        /*0330*/ 	.word	0x0500000f


	//----- nvinfo : EIATTR_COOP_GROUP_INSTR_OFFSETS
	.align		4
.L_357:
        /*0334*/ 	.byte	0x04, 0x28
        /*0336*/ 	.short	(.L_359 - .L_358)


	//   ....[0]....
.L_358:
        /*0338*/ 	.word	0x00000060


	//   ....[1]....
        /*033c*/ 	.word	0x00000140


	//   ....[2]....
        /*0340*/ 	.word	0x00000190


	//   ....[3]....
        /*0344*/ 	.word	0x000003d0


	//   ....[4]....
        /*0348*/ 	.word	0x00000600


	//   ....[5]....
        /*034c*/ 	.word	0x00000830


	//   ....[6]....
        /*0350*/ 	.word	0x00000ac0


	//   ....[7]....
        /*0354*/ 	.word	0x00000dd0


	//   ....[8]....
        /*0358*/ 	.word	0x000012d0


	//   ....[9]....
        /*035c*/ 	.word	0x00002600


	//   ....[10]....
        /*0360*/ 	.word	0x00002700


	//   ....[11]....
        /*0364*/ 	.word	0x00002d30


	//   ....[12]....
        /*0368*/ 	.word	0x00002dd0


	//   ....[13]....
        /*036c*/ 	.word	0x00004ba0


	//   ....[14]....
        /*0370*/ 	.word	0x00004bb0


	//   ....[15]....
        /*0374*/ 	.word	0x00004be0


	//   ....[16]....
        /*0378*/ 	.word	0x00004c00


	//   ....[17]....
        /*037c*/ 	.word	0x00006110


	//   ....[18]....
        /*0380*/ 	.word	0x00006140


	//   ....[19]....
        /*0384*/ 	.word	0x000061f0


	//   ....[20]....
        /*0388*/ 	.word	0x00006200


	//   ....[21]....
        /*038c*/ 	.word	0x00007370


	//   ....[22]....
        /*0390*/ 	.word	0x000073c0


	//   ....[23]....
        /*0394*/ 	.word	0x00007430


	//   ....[24]....
        /*0398*/ 	.word	0x000074a0


	//   ....[25]....
        /*039c*/ 	.word	0x000079e0


	//   ....[26]....
        /*03a0*/ 	.word	0x00007a10


	//   ....[27]....
        /*03a4*/ 	.word	0x00007ae0


	//   ....[28]....
        /*03a8*/ 	.word	0x00007b00


	//   ....[29]....
        /*03ac*/ 	.word	0x00007bb0


	//   ....[30]....
        /*03b0*/ 	.word	0x00007bd0


	//   ....[31]....
        /*03b4*/ 	.word	0x00007c90


	//   ....[32]....
        /*03b8*/ 	.word	0x00007cd0


	//   ....[33]....
        /*03bc*/ 	.word	0x000087a0


	//   ....[34]....
        /*03c0*/ 	.word	0x000092d0


	//   ....[35]....
        /*03c4*/ 	.word	0x00009300


	//   ....[36]....
        /*03c8*/ 	.word	0x000093f0


	//   ....[37]....
        /*03cc*/ 	.word	0x00009400


	//   ....[38]....
        /*03d0*/ 	.word	0x000094b0


	//   ....[39]....
        /*03d4*/ 	.word	0x000094c0


	//   ....[40]....
        /*03d8*/ 	.word	0x00009570


	//   ....[41]....
        /*03dc*/ 	.word	0x00009580


	//   ....[42]....
        /*03e0*/ 	.word	0x00009630


	//   ....[43]....
        /*03e4*/ 	.word	0x00009640


	//   ....[44]....
        /*03e8*/ 	.word	0x000096f0


	//   ....[45]....
        /*03ec*/ 	.word	0x00009700


	//   ....[46]....
        /*03f0*/ 	.word	0x000097a0


	//   ....[47]....
        /*03f4*/ 	.word	0x000097b0


	//   ....[48]....
        /*03f8*/ 	.word	0x000097c0


	//   ....[49]....
        /*03fc*/ 	.word	0x000097d0


	//   ....[50]....
        /*0400*/ 	.word	0x0000c3f0


	//   ....[51]....
        /*0404*/ 	.word	0x0000c900


	//   ....[52]....
        /*0408*/ 	.word	0x0000ca70


	//   ....[53]....
        /*040c*/ 	.word	0x0000cad0


	//   ....[54]....
        /*0410*/ 	.word	0x0000cb90


	//   ....[55]....
        /*0414*/ 	.word	0x0000ccb0


	//   ....[56]....
        /*0418*/ 	.word	0x0000cd10


	//   ....[57]....
        /*041c*/ 	.word	0x0000ce30


	//   ....[58]....
        /*0420*/ 	.word	0x0000ce90


	//   ....[59]....
        /*0424*/ 	.word	0x0000cfb0


	//   ....[60]....
        /*0428*/ 	.word	0x0000d010


	//   ....[61]....
        /*042c*/ 	.word	0x0000d130


	//   ....[62]....
        /*0430*/ 	.word	0x0000d190


	//   ....[63]....
        /*0434*/ 	.word	0x0000d2b0


	//   ....[64]....
        /*0438*/ 	.word	0x0000d310


	//   ....[65]....
        /*043c*/ 	.word	0x0000d420


	//   ....[66]....
        /*0440*/ 	.word	0x0000d480


	//   ....[67]....
        /*0444*/ 	.word	0x0000d520


	//   ....[68]....
        /*0448*/ 	.word	0x0000d930


	//----- nvinfo : EIATTR_REG_RECONFIG
	.align		4
.L_359:
        /*044c*/ 	.byte	0x01, 0x54
	.zero		2


	//----- nvinfo : EIATTR_SYSCALL_OFFSETS
	.align		4
        /*0450*/ 	.byte	0x04, 0x46
        /*0452*/ 	.short	(.L_361 - .L_360)


	//   ....[0]....
.L_360:
        /*0454*/ 	.word	0x00001670


	//   ....[1]....
        /*0458*/ 	.word	0x000083d0


	//   ....[2]....
        /*045c*/ 	.word	0x00008510


	//   ....[3]....
        /*0460*/ 	.word	0x00008600


	//   ....[4]....
        /*0464*/ 	.word	0x00008e80


	//----- nvinfo : EIATTR_MBARRIER_INSTR_OFFSETS
	.align		4
.L_361:
        /*0468*/ 	.byte	0x04, 0x39
        /*046a*/ 	.short	(.L_363 - .L_362)


	//   ....[0]....
.L_362:
        /*046c*/ 	.word	0x00000270
        /*0470*/ 	.word	0x000000ff
        /*0474*/ 	.word	0x00034800
        /*0478*/ 	.short	0x0100
        /*047a*/ 	.byte	0x08
	.zero		1


	//   ....[1]....
        /*047c*/ 	.word	0x00000280
        /*0480*/ 	.word	0x000000ff
        /*0484*/ 	.word	0x00034820
        /*0488*/ 	.short	0x0100
        /*048a*/ 	.byte	0x08
	.zero		1


	//   ....[2]....
        /*048c*/ 	.word	0x00000370
        /*0490*/ 	.word	0x000000ff
        /*0494*/ 	.word	0x00034830
        /*0498*/ 	.short	0x0100
        /*049a*/ 	.byte	0x08
	.zero		1


	//   ....[3]....
        /*049c*/ 	.word	0x00000380
        /*04a0*/ 	.word	0x000000ff
        /*04a4*/ 	.word	0x00034840
        /*04a8*/ 	.short	0x0100
        /*04aa*/ 	.byte	0x08
	.zero		1


	//   ....[4]....
        /*04ac*/ 	.word	0x00000390
        /*04b0*/ 	.word	0x000000ff
        /*04b4*/ 	.word	0x00034838
        /*04b8*/ 	.short	0x0100
        /*04ba*/ 	.byte	0x08
	.zero		1


	//   ....[5]....
        /*04bc*/ 	.word	0x000003a0
        /*04c0*/ 	.word	0x000000ff
        /*04c4*/ 	.word	0x00034848
        /*04c8*/ 	.short	0x0100
        /*04ca*/ 	.byte	0x08
	.zero		1


	//   ....[6]....
        /*04cc*/ 	.word	0x000005b0
        /*04d0*/ 	.word	0x000000ff
        /*04d4*/ 	.word	0x00034850
        /*04d8*/ 	.short	0x0100
        /*04da*/ 	.byte	0x08
	.zero		1


	//   ....[7]....
        /*04dc*/ 	.word	0x000005c0
        /*04e0*/ 	.word	0x000000ff
        /*04e4*/ 	.word	0x00034860
        /*04e8*/ 	.short	0x0100
        /*04ea*/ 	.byte	0x08
	.zero		1


	//   ....[8]....
        /*04ec*/ 	.word	0x000005d0
        /*04f0*/ 	.word	0x000000ff
        /*04f4*/ 	.word	0x00034858
        /*04f8*/ 	.short	0x0100
        /*04fa*/ 	.byte	0x08
	.zero		1


	//   ....[9]....
        /*04fc*/ 	.word	0x000005e0
        /*0500*/ 	.word	0x000000ff
        /*0504*/ 	.word	0x00034868
        /*0508*/ 	.short	0x0100
        /*050a*/ 	.byte	0x08
	.zero		1


	//   ....[10]....
        /*050c*/ 	.word	0x000007e0
        /*0510*/ 	.word	0x000000ff
        /*0514*/ 	.word	0x00034870
        /*0518*/ 	.short	0x0100
        /*051a*/ 	.byte	0x08
	.zero		1


	//   ....[11]....
        /*051c*/ 	.word	0x000007f0
        /*0520*/ 	.word	0x000000ff
        /*0524*/ 	.word	0x00034880
        /*0528*/ 	.short	0x0100
        /*052a*/ 	.byte	0x08
	.zero		1


	//   ....[12]....
        /*052c*/ 	.word	0x00000800
        /*0530*/ 	.word	0x000000ff
        /*0534*/ 	.word	0x00034878
        /*0538*/ 	.short	0x0100
        /*053a*/ 	.byte	0x08
	.zero		1


	//   ....[13]....
        /*053c*/ 	.word	0x00000810
        /*0540*/ 	.word	0x000000ff
        /*0544*/ 	.word	0x00034888
        /*0548*/ 	.short	0x0100
        /*054a*/ 	.byte	0x08
	.zero		1


	//   ....[14]....
        /*054c*/ 	.word	0x00000a70
        /*0550*/ 	.word	0x000000ff
        /*0554*/ 	.word	0x00034890
        /*0558*/ 	.short	0x0100
        /*055a*/ 	.byte	0x08
	.zero		1


	//   ....[15]....
        /*055c*/ 	.word	0x00000a80
        /*0560*/ 	.word	0x000000ff
        /*0564*/ 	.word	0x000348a0
        /*0568*/ 	.short	0x0100
        /*056a*/ 	.byte	0x08
	.zero		1


	//   ....[16]....
        /*056c*/ 	.word	0x00000a90
        /*0570*/ 	.word	0x000000ff
        /*0574*/ 	.word	0x00034898
        /*0578*/ 	.short	0x0100
        /*057a*/ 	.byte	0x08
	.zero		1


	//   ....[17]....
        /*057c*/ 	.word	0x00000aa0
        /*0580*/ 	.word	0x000000ff
        /*0584*/ 	.word	0x000348a8
        /*0588*/ 	.short	0x0100
        /*058a*/ 	.byte	0x08
	.zero		1


	//   ....[18]....
        /*058c*/ 	.word	0x00000d30
        /*0590*/ 	.word	0x000000ff
        /*0594*/ 	.word	0x000348b0
        /*0598*/ 	.short	0x0100
        /*059a*/ 	.byte	0x08
	.zero		1


	//   ....[19]....
        /*059c*/ 	.word	0x00000d40
        /*05a0*/ 	.word	0x000000ff
        /*05a4*/ 	.word	0x000348c0
        /*05a8*/ 	.short	0x0100
        /*05aa*/ 	.byte	0x08
	.zero		1


	//   ....[20]....
        /*05ac*/ 	.word	0x00000d50
        /*05b0*/ 	.word	0x000000ff
        /*05b4*/ 	.word	0x000348b8
        /*05b8*/ 	.short	0x0100
        /*05ba*/ 	.byte	0x08
	.zero		1


	//   ....[21]....
        /*05bc*/ 	.word	0x00000d60
        /*05c0*/ 	.word	0x000000ff
        /*05c4*/ 	.word	0x000348c8
        /*05c8*/ 	.short	0x0100
        /*05ca*/ 	.byte	0x08
	.zero		1


	//   ....[22]....
        /*05cc*/ 	.word	0x000016b0
        /*05d0*/ 	.word	0x000000ff
        /*05d4*/ 	.word	0x00034800
        /*05d8*/ 	.short	0x010a
        /*05da*/ 	.byte	0x26
	.zero		1


	//   ....[23]....
        /*05dc*/ 	.word	0x00001750
        /*05e0*/ 	.word	0x00000006
        /*05e4*/ 	.word	0x00034830
        /*05e8*/ 	.short	0x010a
        /*05ea*/ 	.byte	0x3f
	.zero		1


	//   ....[24]....
        /*05ec*/ 	.word	0x00001790
        /*05f0*/ 	.word	0x00000006
        /*05f4*/ 	.word	0x00034830
        /*05f8*/ 	.short	0x010a
        /*05fa*/ 	.byte	0x3f
	.zero		1


	//   ....[25]....
        /*05fc*/ 	.word	0x00003380
        /*0600*/ 	.word	0x0000001b
        /*0604*/ 	.word	0x00000000
        /*0608*/ 	.short	0x0101
        /*060a*/ 	.byte	0x3f
	.zero		1


	//   ....[26]....
        /*060c*/ 	.word	0x00003b10
        /*0610*/ 	.word	0x000000ff
        /*0614*/ 	.word	0x00034830
        /*0618*/ 	.short	0x010a
        /*061a*/ 	.byte	0x07
	.zero		1


	//   ....[27]....
        /*061c*/ 	.word	0x00003b50
        /*0620*/ 	.word	0x000000ff
        /*0624*/ 	.word	0x00034830
        /*0628*/ 	.short	0x010a
        /*062a*/ 	.byte	0x07
	.zero		1


	//   ....[28]....
        /*062c*/ 	.word	0x00004430
        /*0630*/ 	.word	0x000000ff
        /*0634*/ 	.word	0x00034850
        /*0638*/ 	.short	0x010a
        /*063a*/ 	.byte	0x0e
	.zero		1


	//   ....[29]....
        /*063c*/ 	.word	0x00004470
        /*0640*/ 	.word	0x000000ff
        /*0644*/ 	.word	0x00034850
        /*0648*/ 	.short	0x010a
        /*064a*/ 	.byte	0x0e
	.zero		1


	//   ....[30]....
        /*064c*/ 	.word	0x00005720
        /*0650*/ 	.word	0x00000007
        /*0654*/ 	.word	0x00000000
        /*0658*/ 	.short	0x0101
        /*065a*/ 	.byte	0x3f
	.zero		1


	//   ....[31]....
        /*065c*/ 	.word	0x00005a10
        /*0660*/ 	.word	0x0000000c
        /*0664*/ 	.word	0x00000000
        /*0668*/ 	.short	0x0101
        /*066a*/ 	.byte	0x3f
	.zero		1


	//   ....[32]....
        /*066c*/ 	.word	0x00006060
        /*0670*/ 	.word	0x000000ff
        /*0674*/ 	.word	0x00034850
        /*0678*/ 	.short	0x010a
        /*067a*/ 	.byte	0x09
	.zero		1


	//   ....[33]....
        /*067c*/ 	.word	0x000060a0
        /*0680*/ 	.word	0x000000ff
        /*0684*/ 	.word	0x00034850
        /*0688*/ 	.short	0x010a
        /*068a*/ 	.byte	0x09
	.zero		1


	//   ....[34]....
        /*068c*/ 	.word	0x00006850
        /*0690*/ 	.word	0x00000000
        /*0694*/ 	.word	0x00000000
        /*0698*/ 	.short	0x0101
        /*069a*/ 	.byte	0x3f
	.zero		1


	//   ....[35]....
        /*069c*/ 	.word	0x000079b0
        /*06a0*/ 	.word	0x000000ff
        /*06a4*/ 	.word	0x00000000
        /*06a8*/ 	.short	0x0101
        /*06aa*/ 	.byte	0x05
	.zero		1


	//   ....[36]....
        /*06ac*/ 	.word	0x00007a20
        /*06b0*/ 	.word	0x000000ff
        /*06b4*/ 	.word	0x00000000
        /*06b8*/ 	.short	0x0101
        /*06ba*/ 	.byte	0x04
	.zero		1


	//   ....[37]....
        /*06bc*/ 	.word	0x000089b0
        /*06c0*/ 	.word	0x00000002
        /*06c4*/ 	.word	0x00034840
        /*06c8*/ 	.short	0x010a
        /*06ca*/ 	.byte	0x3f
	.zero		1


	//   ....[38]....
        /*06cc*/ 	.word	0x00009940
        /*06d0*/ 	.word	0x000000ff
        /*06d4*/ 	.word	0x00034800
        /*06d8*/ 	.short	0x0107
        /*06da*/ 	.byte	0x24
	.zero		1


	//   ....[39]....
        /*06dc*/ 	.word	0x000099b0
        /*06e0*/ 	.word	0x000000ff
        /*06e4*/ 	.word	0x00034800
        /*06e8*/ 	.short	0x0101
        /*06ea*/ 	.byte	0x24
	.zero		1


	//   ....[40]....
        /*06ec*/ 	.word	0x000099d0
        /*06f0*/ 	.word	0x000000ff
        /*06f4*/ 	.word	0x00034820
        /*06f8*/ 	.short	0x010a
        /*06fa*/ 	.byte	0x24
	.zero		1


	//   ....[41]....
        /*06fc*/ 	.word	0x00009ce0
        /*0700*/ 	.word	0x00000003
        /*0704*/ 	.word	0x00034840
        /*0708*/ 	.short	0x010a
        /*070a*/ 	.byte	0x3f
	.zero		1


	//   ....[42]....
        /*070c*/ 	.word	0x0000a220
        /*0710*/ 	.word	0x00000002
        /*0714*/ 	.word	0x00034860
        /*0718*/ 	.short	0x010a
        /*071a*/ 	.byte	0x3f
	.zero		1


	//   ....[43]....
        /*071c*/ 	.word	0x0000a8e0
        /*0720*/ 	.word	0x00000003
        /*0724*/ 	.word	0x00034840
        /*0728*/ 	.short	0x010a
        /*072a*/ 	.byte	0x3f
	.zero		1


	//   ....[44]....
        /*072c*/ 	.word	0x0000ae20
        /*0730*/ 	.word	0x00000002
        /*0734*/ 	.word	0x00034860
        /*0738*/ 	.short	0x010a
        /*073a*/ 	.byte	0x3f
	.zero		1


	//   ....[45]....
        /*073c*/ 	.word	0x0000b440
        /*0740*/ 	.word	0x00000003
        /*0744*/ 	.word	0x00034840
        /*0748*/ 	.short	0x010a
        /*074a*/ 	.byte	0x3f
	.zero		1


	//   ....[46]....
        /*074c*/ 	.word	0x0000b970
        /*0750*/ 	.word	0x00000002
        /*0754*/ 	.word	0x00034860
        /*0758*/ 	.short	0x010a
        /*075a*/ 	.byte	0x3f
	.zero		1


	//   ....[47]....
        /*075c*/ 	.word	0x0000be10
        /*0760*/ 	.word	0x00000000
        /*0764*/ 	.word	0x00034860
        /*0768*/ 	.short	0x010a
        /*076a*/ 	.byte	0x3f
	.zero		1


	//   ....[48]....
        /*076c*/ 	.word	0x0000c370
        /*0770*/ 	.word	0x00000000
        /*0774*/ 	.word	0x00034820
        /*0778*/ 	.short	0x010a
        /*077a*/ 	.byte	0x3f
	.zero		1


	//   ....[49]....
        /*077c*/ 	.word	0x0000c580
        /*0780*/ 	.word	0x00000006
        /*0784*/ 	.word	0x00000000
        /*0788*/ 	.short	0x010a
        /*078a*/ 	.byte	0x3f
	.zero		1


	//   ....[50]....
        /*078c*/ 	.word	0x0000c5b0
        /*0790*/ 	.word	0x00000007
        /*0794*/ 	.word	0x00000000
        /*0798*/ 	.short	0x010a
        /*079a*/ 	.byte	0x3f
	.zero		1


	//   ....[51]....
        /*079c*/ 	.word	0x0000c610
        /*07a0*/ 	.word	0x00000004
        /*07a4*/ 	.word	0x00000000
        /*07a8*/ 	.short	0x010a
        /*07aa*/ 	.byte	0x3f
	.zero		1


	//   ....[52]....
        /*07ac*/ 	.word	0x0000c640
        /*07b0*/ 	.word	0x00000003
        /*07b4*/ 	.word	0x00000000
        /*07b8*/ 	.short	0x010a
        /*07ba*/ 	.byte	0x3f
	.zero		1


	//   ....[53]....
        /*07bc*/ 	.word	0x0000c6b0
        /*07c0*/ 	.word	0x00000003
        /*07c4*/ 	.word	0x00034800
        /*07c8*/ 	.short	0x010a
        /*07ca*/ 	.byte	0x3f
	.zero		1


	//   ....[54]....
        /*07cc*/ 	.word	0x0000c700
        /*07d0*/ 	.word	0x00000006
        /*07d4*/ 	.word	0x00034830
        /*07d8*/ 	.short	0x010a
        /*07da*/ 	.byte	0x3f
	.zero		1


	//   ....[55]....
        /*07dc*/ 	.word	0x0000c760
        /*07e0*/ 	.word	0x00000003
        /*07e4*/ 	.word	0x00034830
        /*07e8*/ 	.short	0x010a
        /*07ea*/ 	.byte	0x3f
	.zero		1


	//   ....[56]....
        /*07ec*/ 	.word	0x0000c7c0
        /*07f0*/ 	.word	0x00000003
        /*07f4*/ 	.word	0x00034850
        /*07f8*/ 	.short	0x010a
        /*07fa*/ 	.byte	0x3f
	.zero		1


	//   ....[57]....
        /*07fc*/ 	.word	0x0000c820
        /*0800*/ 	.word	0x00000005
        /*0804*/ 	.word	0x00034850
        /*0808*/ 	.short	0x010a
        /*080a*/ 	.byte	0x3f
	.zero		1


	//   ....[58]....
        /*080c*/ 	.word	0x0000c9c0
        /*0810*/ 	.word	0x00000002
        /*0814*/ 	.word	0x00034840
        /*0818*/ 	.short	0x010a
        /*081a*/ 	.byte	0x3f
	.zero		1


	//   ....[59]....
        /*081c*/ 	.word	0x0000d5d0
        /*0820*/ 	.word	0x00000003
        /*0824*/ 	.word	0x00034820
        /*0828*/ 	.short	0x010a
        /*082a*/ 	.byte	0x3f
	.zero		1


	//   ....[60]....
        /*082c*/ 	.word	0x0000d620
        /*0830*/ 	.word	0x00000003
        /*0834*/ 	.word	0x00034840
        /*0838*/ 	.short	0x010a
        /*083a*/ 	.byte	0x3f
	.zero		1


	//   ....[61]....
        /*083c*/ 	.word	0x0000d670
        /*0840*/ 	.word	0x00000002
        /*0844*/ 	.word	0x00034860
        /*0848*/ 	.short	0x010a
        /*084a*/ 	.byte	0x3f
	.zero		1


	//   ....[62]....
        /*084c*/ 	.word	0x0000d6c0
        /*0850*/ 	.word	0x00000003
        /*0854*/ 	.word	0x00034840
        /*0858*/ 	.short	0x010a
        /*085a*/ 	.byte	0x3f
	.zero		1


	//   ....[63]....
        /*085c*/ 	.word	0x0000d710
        /*0860*/ 	.word	0x00000002
        /*0864*/ 	.word	0x00034860
        /*0868*/ 	.short	0x010a
        /*086a*/ 	.byte	0x3f
	.zero		1


	//   ....[64]....
        /*086c*/ 	.word	0x0000d760
        /*0870*/ 	.word	0x00000003
        /*0874*/ 	.word	0x00034840
        /*0878*/ 	.short	0x010a
        /*087a*/ 	.byte	0x3f
	.zero		1


	//   ....[65]....
        /*087c*/ 	.word	0x0000d7b0
        /*0880*/ 	.word	0x00000002
        /*0884*/ 	.word	0x00034860
        /*0888*/ 	.short	0x010a
        /*088a*/ 	.byte	0x3f
	.zero		1


	//   ....[66]....
        /*088c*/ 	.word	0x0000d800
        /*0890*/ 	.word	0x00000000
        /*0894*/ 	.word	0x00034860
        /*0898*/ 	.short	0x010a
        /*089a*/ 	.byte	0x3f
	.zero		1


	//   ....[67]....
        /*089c*/ 	.word	0x0000d850
        /*08a0*/ 	.word	0x00000000
        /*08a4*/ 	.word	0x00034820
        /*08a8*/ 	.short	0x010a
        /*08aa*/ 	.byte	0x3f
	.zero		1


	//   ....[68]....
        /*08ac*/ 	.word	0x0000d9f0
        /*08b0*/ 	.word	0x00000006
        /*08b4*/ 	.word	0x00000000
        /*08b8*/ 	.short	0x010a
        /*08ba*/ 	.byte	0x3f
	.zero		1


	//   ....[69]....
        /*08bc*/ 	.word	0x0000da40
        /*08c0*/ 	.word	0x00000007
        /*08c4*/ 	.word	0x00000000
        /*08c8*/ 	.short	0x010a
        /*08ca*/ 	.byte	0x3f
	.zero		1


	//   ....[70]....
        /*08cc*/ 	.word	0x0000da90
        /*08d0*/ 	.word	0x00000004
        /*08d4*/ 	.word	0x00000000
        /*08d8*/ 	.short	0x010a
        /*08da*/ 	.byte	0x3f
	.zero		1


	//----- nvinfo : EIATTR_NUM_MBARRIERS
	.align		4
.L_363:
        /*08dc*/ 	.byte	0x03, 0x38
        /*08de*/ 	.short	0x0016


	//----- nvinfo : EIATTR_EXIT_INSTR_OFFSETS
	.align		4
        /*08e0*/ 	.byte	0x04, 0x1c
        /*08e2*/ 	.short	(.L_365 - .L_364)


	//   ....[0]....
.L_364:
        /*08e4*/ 	.word	0x00000f20


	//   ....[1]....
        /*08e8*/ 	.word	0x00007dc0


	//   ....[2]....
        /*08ec*/ 	.word	0x0000c690


	//----- nvinfo : EIATTR_MAX_THREADS
	.align		4
.L_365:
        /*08f0*/ 	.byte	0x04, 0x05
        /*08f2*/ 	.short	(.L_367 - .L_366)
.L_366:
        /*08f4*/ 	.word	0x00000180
        /*08f8*/ 	.word	0x00000001
        /*08fc*/ 	.word	0x00000001


	//----- nvinfo : EIATTR_CRS_STACK_SIZE
	.align		4
.L_367:
        /*0900*/ 	.byte	0x04, 0x1e
        /*0902*/ 	.short	(.L_369 - .L_368)
.L_368:
        /*0904*/ 	.word	0x00000000


	//----- nvinfo : EIATTR_CBANK_PARAM_SIZE
	.align		4
.L_369:
        /*0908*/ 	.byte	0x03, 0x19
        /*090a*/ 	.short	0x0a70


	//----- nvinfo : EIATTR_PARAM_CBANK
	.align		4
        /*090c*/ 	.byte	0x04, 0x0a
        /*090e*/ 	.short	(.L_371 - .L_370)
	.align		4
.L_370:
        /*0910*/ 	.word	index@(.nv.constant0._ZN7cutlass13device_kernelIN5flash11enable_sm90INS1_16FlashAttnFwdSm90INS1_25CollectiveMainloopFwdSm90ILi2EN4cute5tupleIJNS5_1CILi2EEENS7_ILi1EEES9_EEENS6_IJNS7_ILi128EEESB_NS7_ILi192EEEEEELi128ENS_6half_tEfNS_4arch4Sm90ELb0ELb0ELb0ELb0ELb0ELb0ELb0ELb1ELb1ELb1ELb0ELb0EEENS1_21CollectiveEpilogueFwdINS6_IJSB_SB_SB_EEESA_SE_SG_Li256ELb0ELb1ELb0ELb0EEENS1_29StaticPersistentTileSchedulerILb0EEEEEEEEEvNT_6ParamsE)
        /*0914*/ 	.short	0x0210
        /*0916*/ 	.short	0x0a70


	//----- nvinfo : EIATTR_SW_WAR
	.align		4
.L_371:
        /*0918*/ 	.byte	0x04, 0x36
        /*091a*/ 	.short	(.L_373 - .L_372)
.L_372:
        /*091c*/ 	.word	0x00000008
.L_373:


//--------------------- .nv.info._ZN7cutlass13device_kernelIN5flash11enable_sm90INS1_16FlashAttnFwdSm90INS1_25CollectiveMainloopFwdSm90ILi2EN4cute5tupleIJNS5_1CILi1EEES8_S8_EEENS6_IJNS7_ILi128EEESA_NS7_ILi192EEEEEELi128ENS_6half_tEfNS_4arch4Sm90ELb0ELb0ELb0ELb1ELb0ELb0ELb0ELb1ELb1ELb1ELb0ELb0EEENS1_21CollectiveEpilogueFwdINS6_IJSA_SA_SA_EEES9_SD_SF_Li256ELb1ELb1ELb0ELb0EEENS1_36VarlenDynamicPersistentTileSchedulerILi128ELi128ELi256ELi128ELb0ELb1ELb1ELb0ELb1ELb1EEEEEEEEEvNT_6ParamsE --------------------------
	.section	.nv.info._ZN7cutlass13device_kernelIN5flash11enable_sm90INS1_16FlashAttnFwdSm90INS1_25CollectiveMainloopFwdSm90ILi2EN4cute5tupleIJNS5_1CILi1EEES8_S8_EEENS6_IJNS7_ILi128EEESA_NS7_ILi192EEEEEELi128ENS_6half_tEfNS_4arch4Sm90ELb0ELb0ELb0ELb1ELb0ELb0ELb0ELb1ELb1ELb1ELb0ELb0EEENS1_21CollectiveEpilogueFwdINS6_IJSA_SA_SA_EEES9_SD_SF_Li256ELb1ELb1ELb0ELb0EEENS1_36VarlenDynamicPersistentTileSchedulerILi128ELi128ELi256ELi128ELb0ELb1ELb1ELb0ELb1ELb1EEEEEEEEEvNT_6ParamsE,"",@"SHT_CUDA_INFO"
	.sectionflags	@""
	.align	4


	//----- nvinfo : EIATTR_CUDA_API_VERSION
	.align		4
        /*0000*/ 	.byte	0x04, 0x37
        /*0002*/ 	.short	(.L_375 - .L_374)
.L_374:
        /*0004*/ 	.word	0x00000082


	//----- nvinfo : EIATTR_KPARAM_INFO
	.align		4
.L_375:
        /*0008*/ 	.byte	0x04, 0x17
        /*000a*/ 	.short	(.L_377 - .L_376)
.L_376:
        /*000c*/ 	.word	0x00000000
        /*0010*/ 	.short	0x0000
        /*0012*/ 	.short	0x0070
        /*0014*/ 	.byte	0x00, 0xf0, 0x01, 0x2a


	//----- nvinfo : EIATTR_SPARSE_MMA_MASK
	.align		4
.L_377:
        /*0018*/ 	.byte	0x03, 0x50
        /*001a*/ 	.short	0x0000


	//----- nvinfo : EIATTR_MAXREG_COUNT
	.align		4
        /*001c*/ 	.byte	0x03, 0x1b
        /*001e*/ 	.short	0x00a8


	//----- nvinfo : EIATTR_NUM_BARRIERS
	.align		4
        /*0020*/ 	.byte	0x02, 0x4c
        /*0022*/ 	.byte	0x09
	.zero		1


	//----- nvinfo : EIATTR_EXTERNS
	.align		4
        /*0024*/ 	.byte	0x04, 0x0f
        /*0026*/ 	.short	(.L_379 - .L_378)


	//   ....[0]....
	.align		4
.L_378:
        /*0028*/ 	.word	index@(__assertfail)


	//----- nvinfo : EIATTR_ANNOTATIONS
	.align		4
.L_379:
        /*002c*/ 	.byte	0x04, 0x55
        /*002e*/ 	.short	(.L_381 - .L_380)


	//   ....[0]....
.L_380:
        /* <DEDUP_REMOVED lines=78> */


	//----- nvinfo : EIATTR_MERCURY_ISA_VERSION
	.align		4
.L_381:
        /*04f8*/ 	.byte	0x03, 0x5f
        /*04fa*/ 	.short	0x0101


	//----- nvinfo : EIATTR_UNUSED_LOAD_BYTE_OFFSET
	.align		4
        /*04fc*/ 	.byte	0x04, 0x44
        /*04fe*/ 	.short	(.L_383 - .L_382)


	//   ....[0]....
.L_382:
        /*0500*/ 	.word	0x00000a10
        /*0504*/ 	.word	0x0000fff0


	//   ....[1]....
        /*0508*/ 	.word	0x00006e10
        /*050c*/ 	.word	0x0000fff0


	//----- nvinfo : EIATTR_INT_WARP_WIDE_INSTR_OFFSETS
	.align		4
.L_383:
        /*0510*/ 	.byte	0x04, 0x31
        /*0512*/ 	.short	(.L_385 - .L_384)


	//   ....[0]....
.L_384:
        /*0514*/ 	.word	0x00000130


	//   ....[1]....
        /*0518*/ 	.word	0x00000170


	//   ....[2]....
        /*051c*/ 	.word	0x000001e0


	//   ....[3]....
        /*0520*/ 	.word	0x0000a230


	//   ....[4]....
        /*0524*/ 	.word	0x0000a2d0


	//   ....[5]....
        /*0528*/ 	.word	0x0000dfb0


	//   ....[6]....
        /*052c*/ 	.word	0x0000e020


	//----- nvinfo : EIATTR_COOP_GROUP_MASK_REGIDS
	.align		4
.L_385:
        /*0530*/ 	.byte	0x04, 0x29
        /*0532*/ 	.short	(.L_387 - .L_386)


	//   ....[0]....
.L_386:
        /*0534*/ 	.word	0xffffffff


	//   ....[1]....
        /*0538*/ 	.word	0xffffffff


	//   ....[2]....
        /*053c*/ 	.word	0xffffffff


	//   ....[3]....
        /*0540*/ 	.word	0xffffffff


	//   ....[4]....
        /*0544*/ 	.word	0xffffffff


	//   ....[5]....
        /*0548*/ 	.word	0xffffffff


	//   ....[6]....
        /*054c*/ 	.word	0xffffffff


	//   ....[7]....
        /*0550*/ 	.word	0xffffffff


	//   ....[8]....
        /*0554*/ 	.word	0xffffffff


	//   ....[9]....
        /*0558*/ 	.word	0xffffffff


	//   ....[10]....
        /*055c*/ 	.word	0xffffffff


	//   ....[11]....
        /*0560*/ 	.word	0xffffffff


	//   ....[12]....
        /*0564*/ 	.word	0xffffffff


	//   ....[13]....
        /*0568*/ 	.word	0xffffffff


	//   ....[14]....
        /*056c*/ 	.word	0xffffffff


	//   ....[15]....
        /*0570*/ 	.word	0xffffffff


	//   ....[16]....
        /*0574*/ 	.word	0xffffffff


	//   ....[17]....
        /*0578*/ 	.word	0xffffffff


	//   ....[18]....
        /*057c*/ 	.word	0xffffffff


	//   ....[19]....
        /*0580*/ 	.word	0xffffffff


	//   ....[20]....
        /*0584*/ 	.word	0xffffffff


	//   ....[21]....
        /*0588*/ 	.word	0xffffffff


	//   ....[22]....
        /*058c*/ 	.word	0xffffffff


	//   ....[23]....
        /*0590*/ 	.word	0xffffffff


	//   ....[24]....
        /*0594*/ 	.word	0xffffffff


	//   ....[25]....
        /*0598*/ 	.word	0xffffffff


	//   ....[26]....
        /*059c*/ 	.word	0xffffffff


	//   ....[27]....
        /*05a0*/ 	.word	0xffffffff


	//   ....[28]....
        /*05a4*/ 	.word	0xffffffff


	//   ....[29]....
        /*05a8*/ 	.word	0xffffffff


	//   ....[30]....
        /*05ac*/ 	.word	0xffffffff


	//   ....[31]....
        /*05b0*/ 	.word	0xffffffff


	//   ....[32]....
        /*05b4*/ 	.word	0xffffffff


	//   ....[33]....
        /*05b8*/ 	.word	0xffffffff


	//   ....[34]....
        /*05bc*/ 	.word	0xffffffff


	//   ....[35]....
        /*05c0*/ 	.word	0xffffffff


	//   ....[36]....
        /*05c4*/ 	.word	0xffffffff


	//   ....[37]....
        /*05c8*/ 	.word	0xffffffff


	//   ....[38]....
        /*05cc*/ 	.word	0xffffffff


	//   ....[39]....
        /*05d0*/ 	.word	0xffffffff


	//   ....[40]....
        /*05d4*/ 	.word	0xffffffff


	//   ....[41]....
        /*05d8*/ 	.word	0xffffffff


	//   ....[42]....
        /*05dc*/ 	.word	0xffffffff


	//   ....[43]....
        /*05e0*/ 	.word	0xffffffff


	//   ....[44]....
        /*05e4*/ 	.word	0xffffffff


	//   ....[45]....
        /*05e8*/ 	.word	0xffffffff


	//   ....[46]....
        /*05ec*/ 	.word	0xffffffff


	//   ....[47]....
        /*05f0*/ 	.word	0xffffffff


	//   ....[48]....
        /*05f4*/ 	.word	0xffffffff


	//   ....[49]....
        /*05f8*/ 	.word	0xffffffff


	//   ....[50]....
        /*05fc*/ 	.word	0xffffffff


	//   ....[51]....
        /*0600*/ 	.word	0xffffffff


	//   ....[52]....
        /*0604*/ 	.word	0xffffffff


	//   ....[53]....
        /*0608*/ 	.word	0xffffffff


	//   ....[54]....
        /*060c*/ 	.word	0xffffffff


	//   ....[55]....
        /*0610*/ 	.word	0xffffffff


	//   ....[56]....
        /*0614*/ 	.word	0xffffffff


	//   ....[57]....
        /*0618*/ 	.word	0xffffffff


	//   ....[58]....
        /*061c*/ 	.word	0xffffffff


	//   ....[59]....
        /*0620*/ 	.word	0xffffffff


	//   ....[60]....
        /*0624*/ 	.word	0xffffffff


	//   ....[61]....
        /*0628*/ 	.word	0xffffffff


	//   ....[62]....
        /*062c*/ 	.word	0xffffffff


	//   ....[63]....
        /*0630*/ 	.word	0xffffffff


	//   ....[64]....
        /*0634*/ 	.word	0xffffffff


	//   ....[65]....
        /*0638*/ 	.word	0xffffffff


	//   ....[66]....
        /*063c*/ 	.word	0xffffffff


	//   ....[67]....
        /*0640*/ 	.word	0xffffffff


	//   ....[68]....
        /*0644*/ 	.word	0xffffffff


	//   ....[69]....
        /*0648*/ 	.word	0xffffffff


	//   ....[70]....
        /*064c*/ 	.word	0xffffffff


	//   ....[71]....
        /*0650*/ 	.word	0xffffffff


	//   ....[72]....
        /*0654*/ 	.word	0xffffffff


	//   ....[73]....
        /*0658*/ 	.word	0xffffffff


	//   ....[74]....
        /*065c*/ 	.word	0xffffffff


	//   ....[75]....
        /*0660*/ 	.word	0xffffffff


	//   ....[76]....
        /*0664*/ 	.word	0xffffffff


	//   ....[77]....
        /*0668*/ 	.word	0xffffffff


	//   ....[78]....
        /*066c*/ 	.word	0xffffffff


	//   ....[79]....
        /*0670*/ 	.word	0xffffffff


	//   ....[80]....
        /*0674*/ 	.word	0xffffffff


	//   ....[81]....
        /*0678*/ 	.word	0xffffffff


	//   ....[82]....
        /*067c*/ 	.word	0xffffffff


	//   ....[83]....
        /*0680*/ 	.word	0xffffffff


	//   ....[84]....
        /*0684*/ 	.word	0xffffffff


	//   ....[85]....
        /*0688*/ 	.word	0xffffffff


	//   ....[86]....
        /*068c*/ 	.word	0xffffffff


	//   ....[87]....
        /*0690*/ 	.word	0xffffffff


	//   ....[88]....
        /*0694*/ 	.word	0xffffffff


	//   ....[89]....
        /*0698*/ 	.word	0xffffffff


	//   ....[90]....
        /*069c*/ 	.word	0xffffffff


	//   ....[91]....
        /*06a0*/ 	.word	0x0500000f


	//   ....[92]....
        /*06a4*/ 	.word	0x0500000f


	//   ....[93]....
        /*06a8*/ 	.word	0x0500000f


	//   ....[94]....
        /*06ac*/ 	.word	0x0500000f


	//   ....[95]....
        /*06b0*/ 	.word	0x0500000f


	//   ....[96]....
        /*06b4*/ 	.word	0x0500000f


	//   ....[97]....
        /*06b8*/ 	.word	0x0500000f


	//   ....[98]....
        /*06bc*/ 	.word	0x0500000f


	//   ....[99]....
        /*06c0*/ 	.word	0x0500000f


	//   ....[100]....
        /*06c4*/ 	.word	0x0500000f


	//   ....[101]....
        /*06c8*/ 	.word	0x0500000f


	//   ....[102]....
        /*06cc*/ 	.word	0x0500000f


	//   ....[103]....
        /*06d0*/ 	.word	0x0500000f


	//   ....[104]....
        /*06d4*/ 	.word	0x0500000f


	//   ....[105]....
        /*06d8*/ 	.word	0x0500000f


	//   ....[106]....
        /*06dc*/ 	.word	0x0500000f


	//   ....[107]....
        /*06e0*/ 	.word	0x0500000f


	//   ....[108]....
        /*06e4*/ 	.word	0x0500000f


	//   ....[109]....
        /*06e8*/ 	.word	0x0500000f


	//   ....[110]....
        /*06ec*/ 	.word	0x0500000f


	//   ....[111]....
        /*06f0*/ 	.word	0x0500000f


	//   ....[112]....
        /*06f4*/ 	.word	0x0500000f


	//   ....[113]....
        /*06f8*/ 	.word	0x0500000f


	//   ....[114]....
        /*06fc*/ 	.word	0x0500000f


	//   ....[115]....
        /*0700*/ 	.word	0x0500000f


	//   ....[116]....
        /*0704*/ 	.word	0x0500000f


	//   ....[117]....
        /*0708*/ 	.word	0x0500000f


	//   ....[118]....
        /*070c*/ 	.word	0x0500000f


	//   ....[119]....
        /*0710*/ 	.word	0x0500000f


	//   ....[120]....
        /*0714*/ 	.word	0x0500000f


	//   ....[121]....
        /*0718*/ 	.word	0x0500000f


	//   ....[122]....
        /*071c*/ 	.word	0x0500000f


	//   ....[123]....
        /*0720*/ 	.word	0x0500000f


	//   ....[124]....
        /*0724*/ 	.word	0x0500000f


	//   ....[125]....
        /*0728*/ 	.word	0x0500000f


	//----- nvinfo : EIATTR_COOP_GROUP_INSTR_OFFSETS
	.align		4
.L_387:
        /*072c*/ 	.byte	0x04, 0x28
        /*072e*/ 	.short	(.L_389 - .L_388)


	//   ....[0]....
.L_388:
        /*0730*/ 	.word	0x00000060


	//   ....[1]....
        /*0734*/ 	.word	0x00000140


	//   ....[2]....
        /*0738*/ 	.word	0x00000190


	//   ....[3]....
        /*073c*/ 	.word	0x000003c0


	//   ....[4]....
        /*0740*/ 	.word	0x00000520


	//   ....[5]....
        /*0744*/ 	.word	0x00000640


	//   ....[6]....
        /*0748*/ 	.word	0x000007a0


	//   ....[7]....
        /*074c*/ 	.word	0x00001430


	//   ....[8]....
        /*0750*/ 	.word	0x00002840


	//   ....[9]....
        /*0754*/ 	.word	0x00002940


	//   ....[10]....
        /*0758*/ 	.word	0x00002c60


	//   ....[11]....
        /*075c*/ 	.word	0x00002e10


	//   ....[12]....
        /*0760*/ 	.word	0x00004b30


	//   ....[13]....
        /*0764*/ 	.word	0x00004b60


	//   ....[14]....
        /*0768*/ 	.word	0x00005030


	//   ....[15]....
        /*076c*/ 	.word	0x00005100


	//   ....[16]....
        /*0770*/ 	.word	0x00006410


	//   ....[17]....
        /*0774*/ 	.word	0x00006470


	//   ....[18]....
        /*0778*/ 	.word	0x00006550


	//   ....[19]....
        /*077c*/ 	.word	0x000068a0


	//   ....[20]....
        /*0780*/ 	.word	0x00007a30


	//   ....[21]....
        /*0784*/ 	.word	0x00007a70


	//   ....[22]....
        /*0788*/ 	.word	0x00007aa0


	//   ....[23]....
        /*078c*/ 	.word	0x00007ad0


	//   ....[24]....
        /*0790*/ 	.word	0x00008020


	//   ....[25]....
        /*0794*/ 	.word	0x00008060


	//   ....[26]....
        /*0798*/ 	.word	0x00008130


	//   ....[27]....
        /*079c*/ 	.word	0x00008150


	//   ....[28]....
        /*07a0*/ 	.word	0x00008220


	//   ....[29]....
        /*07a4*/ 	.word	0x00008240


	//   ....[30]....
        /*07a8*/ 	.word	0x00008320


	//   ....[31]....
        /*07ac*/ 	.word	0x00008340


	//   ....[32]....
        /*07b0*/ 	.word	0x00008d10


	//   ....[33]....
        /*07b4*/ 	.word	0x00008d30


	//   ....[34]....
        /*07b8*/ 	.word	0x00008e00


	//   ....[35]....
        /*07bc*/ 	.word	0x00008e20


	//   ....[36]....
        /*07c0*/ 	.word	0x00008ef0


	//   ....[37]....
        /*07c4*/ 	.word	0x00008f10


	//   ....[38]....
        /*07c8*/ 	.word	0x00008ff0


	//   ....[39]....
        /*07cc*/ 	.word	0x00009010


	//   ....[40]....
        /*07d0*/ 	.word	0x00009160


	//   ....[41]....
        /*07d4*/ 	.word	0x00009360


	//   ....[42]....
        /*07d8*/ 	.word	0x00009390


	//   ....[43]....
        /*07dc*/ 	.word	0x000093c0


	//   ....[44]....
        /*07e0*/ 	.word	0x000093f0


	//   ....[45]....
        /*07e4*/ 	.word	0x00009420


	//   ....[46]....
        /*07e8*/ 	.word	0x00009450


	//   ....[47]....
        /*07ec*/ 	.word	0x000095d0


	//   ....[48]....
        /*07f0*/ 	.word	0x00009600


	//   ....[49]....
        /*07f4*/ 	.word	0x00009630


	//   ....[50]....
        /*07f8*/ 	.word	0x00009660


	//   ....[51]....
        /*07fc*/ 	.word	0x00009690


	//   ....[52]....
        /*0800*/ 	.word	0x000096c0


	//   ....[53]....
        /*0804*/ 	.word	0x00009760


	//   ....[54]....
        /*0808*/ 	.word	0x00009790


	//   ....[55]....
        /*080c*/ 	.word	0x00009820


	//   ....[56]....
        /*0810*/ 	.word	0x0000a860


	//   ....[57]....
        /*0814*/ 	.word	0x0000b510


	//   ....[58]....
        /*0818*/ 	.word	0x0000b540


	//   ....[59]....
        /*081c*/ 	.word	0x0000b570


	//   ....[60]....
        /*0820*/ 	.word	0x0000b5b0


	//   ....[61]....
        /*0824*/ 	.word	0x0000b680


	//   ....[62]....
        /*0828*/ 	.word	0x0000b6e0


	//   ....[63]....
        /*082c*/ 	.word	0x0000b780


	//   ....[64]....
        /*0830*/ 	.word	0x0000b790


	//   ....[65]....
        /*0834*/ 	.word	0x0000b830


	//   ....[66]....
        /*0838*/ 	.word	0x0000b840


	//   ....[67]....
        /*083c*/ 	.word	0x0000b8e0


	//   ....[68]....
        /*0840*/ 	.word	0x0000b8f0


	//   ....[69]....
        /*0844*/ 	.word	0x0000b970


	//   ....[70]....
        /*0848*/ 	.word	0x0000b9a0


	//   ....[71]....
        /*084c*/ 	.word	0x0000b9b0


	//   ....[72]....
        /*0850*/ 	.word	0x0000b9d0


	//   ....[73]....
        /*0854*/ 	.word	0x0000e6f0


	//   ....[74]....
        /*0858*/ 	.word	0x0000e750


	//   ....[75]....
        /*085c*/ 	.word	0x0000e780


	//   ....[76]....
        /*0860*/ 	.word	0x0000e7b0


	//   ....[77]....
        /*0864*/ 	.word	0x0000e7e0


	//   ....[78]....
        /*0868*/ 	.word	0x0000e810


	//   ....[79]....
        /*086c*/ 	.word	0x0000e840


	//   ....[80]....
        /*0870*/ 	.word	0x0000e850


	//   ....[81]....
        /*0874*/ 	.word	0x0000e9e0


	//   ....[82]....
        /*0878*/ 	.word	0x0000ea10


	//   ....[83]....
        /*087c*/ 	.word	0x0000ea40


	//   ....[84]....
        /*0880*/ 	.word	0x0000ea70


	//   ....[85]....
        /*0884*/ 	.word	0x0000eaa0


	//   ....[86]....
        /*0888*/ 	.word	0x0000ead0


	//   ....[87]....
        /*088c*/ 	.word	0x0000eb90


	//   ....[88]....
        /*0890*/ 	.word	0x0000ebb0


	//   ....[89]....
        /*0894*/ 	.word	0x0000ec20


	//   ....[90]....
        /*0898*/ 	.word	0x0000f0b0


	//   ....[91]....
        /*089c*/ 	.word	0x0000f5b0


	//   ....[92]....
        /*08a0*/ 	.word	0x0000f730


	//   ....[93]....
        /*08a4*/ 	.word	0x0000f780


	//   ....[94]....
        /*08a8*/ 	.word	0x0000f940


	//   ....[95]....
        /*08ac*/ 	.word	0x0000f990


	//   ....[96]....
        /*08b0*/ 	.word	0x0000fac0


	//   ....[97]....
        /*08b4*/ 	.word	0x0000fb10


	//   ....[98]....
        /*08b8*/ 	.word	0x0000fc50


	//   ....[99]....
        /*08bc*/ 	.word	0x0000fca0


	//   ....[100]....
        /*08c0*/ 	.word	0x0000fdd0


	//   ....[101]....
        /*08c4*/ 	.word	0x0000fe20


	//   ....[102]....
        /*08c8*/ 	.word	0x0000ff50


	//   ....[103]....
        /*08cc*/ 	.word	0x0000ffa0


	//   ....[104]....
        /*08d0*/ 	.word	0x000100c0


	//   ....[105]....
        /*08d4*/ 	.word	0x00010110


	//   ....[106]....
        /*08d8*/ 	.word	0x00010220


	//   ....[107]....
        /*08dc*/ 	.word	0x00010270


	//   ....[108]....
        /*08e0*/ 	.word	0x000105a0


	//   ....[109]....
        /*08e4*/ 	.word	0x00010640


	//   ....[110]....
        /*08e8*/ 	.word	0x00010770


	//   ....[111]....
        /*08ec*/ 	.word	0x000107f0


	//   ....[112]....
        /*08f0*/ 	.word	0x00010870


	//   ....[113]....
        /*08f4*/ 	.word	0x000108f0


	//   ....[114]....
        /*08f8*/ 	.word	0x00010970


	//   ....[115]....
        /*08fc*/ 	.word	0x00010a00


	//   ....[116]....
        /*0900*/ 	.word	0x00010aa0


	//   ....[117]....
        /*0904*/ 	.word	0x00010b40


	//   ....[118]....
        /*0908*/ 	.word	0x00010bc0


	//   ....[119]....
        /*090c*/ 	.word	0x00010c40


	//   ....[120]....
        /*0910*/ 	.word	0x00010cc0


	//   ....[121]....
        /*0914*/ 	.word	0x00010d50


	//   ....[122]....
        /*0918*/ 	.word	0x00010dd0


	//   ....[123]....
        /*091c*/ 	.word	0x00010e70


	//   ....[124]....
        /*0920*/ 	.word	0x00010f00


	//   ....[125]....
        /*0924*/ 	.word	0x00011030


	//----- nvinfo : EIATTR_REG_RECONFIG
	.align		4
.L_389:
        /*0928*/ 	.byte	0x01, 0x54
	.zero		2


	//----- nvinfo : EIATTR_SYSCALL_OFFSETS
	.align		4
        /*092c*/ 	.byte	0x04, 0x46
        /*092e*/ 	.short	(.L_391 - .L_390)


	//   ....[0]....
.L_390:
        /*0930*/ 	.word	0x00001620


	//   ....[1]....
        /*0934*/ 	.word	0x0000a440


	//   ....[2]....
        /*0938*/ 	.word	0x0000a5a0


	//   ....[3]....
        /*093c*/ 	.word	0x0000a6a0


	//   ....[4]....
        /*0940*/ 	.word	0x0000b0e0


	//----- nvinfo : EIATTR_MBARRIER_INSTR_OFFSETS
	.align		4
.L_391:
        /*0944*/ 	.byte	0x04, 0x39
        /*0946*/ 	.short	(.L_393 - .L_392)


	//   ....[0]....
.L_392:
        /*0948*/ 	.word	0x00000270
        /*094c*/ 	.word	0x000000ff
        /*0950*/ 	.word	0x00034800
        /*0954*/ 	.short	0x0100
        /*0956*/ 	.byte	0x08
	.zero		1


	//   ....[1]....
        /*0958*/ 	.word	0x00000280
        /*095c*/ 	.word	0x000000ff
        /*0960*/ 	.word	0x00034820
        /*0964*/ 	.short	0x0100
        /*0966*/ 	.byte	0x08
	.zero		1


	//   ....[2]....
        /*0968*/ 	.word	0x00000370
        /*096c*/ 	.word	0x000000ff
        /*0970*/ 	.word	0x00034830
        /*0974*/ 	.short	0x0100
        /*0976*/ 	.byte	0x08
	.zero		1


	//   ....[3]....
        /*0978*/ 	.word	0x00000380
        /*097c*/ 	.word	0x000000ff
        /*0980*/ 	.word	0x00034840
        /*0984*/ 	.short	0x0100
        /*0986*/ 	.byte	0x08
	.zero		1


	//   ....[4]....
        /*0988*/ 	.word	0x00000390
        /*098c*/ 	.word	0x000000ff
        /*0990*/ 	.word	0x00034838
        /*0994*/ 	.short	0x0100
        /*0996*/ 	.byte	0x08
	.zero		1


	//   ....[5]....
        /*0998*/ 	.word	0x000003a0
        /*099c*/ 	.word	0x000000ff
        /*09a0*/ 	.word	0x00034848
        /*09a4*/ 	.short	0x0100
        /*09a6*/ 	.byte	0x08
	.zero		1


	//   ....[6]....
        /*09a8*/ 	.word	0x000004d0
        /*09ac*/ 	.word	0x000000ff
        /*09b0*/ 	.word	0x00034850
        /*09b4*/ 	.short	0x0100
        /*09b6*/ 	.byte	0x08
	.zero		1


	//   ....[7]....
        /*09b8*/ 	.word	0x000004e0
        /*09bc*/ 	.word	0x000000ff
        /*09c0*/ 	.word	0x00034860
        /*09c4*/ 	.short	0x0100
        /*09c6*/ 	.byte	0x08
	.zero		1


	//   ....[8]....
        /*09c8*/ 	.word	0x000004f0
        /*09cc*/ 	.word	0x000000ff
        /*09d0*/ 	.word	0x00034858
        /*09d4*/ 	.short	0x0100
        /*09d6*/ 	.byte	0x08
	.zero		1


	//   ....[9]....
        /*09d8*/ 	.word	0x00000500
        /*09dc*/ 	.word	0x000000ff
        /*09e0*/ 	.word	0x00034868
        /*09e4*/ 	.short	0x0100
        /*09e6*/ 	.byte	0x08
	.zero		1


	//   ....[10]....
        /*09e8*/ 	.word	0x000005f0
        /*09ec*/ 	.word	0x000000ff
        /*09f0*/ 	.word	0x00034870
        /*09f4*/ 	.short	0x0100
        /*09f6*/ 	.byte	0x06
	.zero		1


	//   ....[11]....
        /*09f8*/ 	.word	0x00000600
        /*09fc*/ 	.word	0x000000ff
        /*0a00*/ 	.word	0x00034880
        /*0a04*/ 	.short	0x0100
        /*0a06*/ 	.byte	0x06
	.zero		1


	//   ....[12]....
        /*0a08*/ 	.word	0x00000610
        /*0a0c*/ 	.word	0x000000ff
        /*0a10*/ 	.word	0x00034878
        /*0a14*/ 	.short	0x0100
        /*0a16*/ 	.byte	0x06
	.zero		1


	//   ....[13]....
        /*0a18*/ 	.word	0x00000620
        /*0a1c*/ 	.word	0x000000ff
        /*0a20*/ 	.word	0x00034888
        /*0a24*/ 	.short	0x0100
        /*0a26*/ 	.byte	0x06
	.zero		1


	//   ....[14]....
        /*0a28*/ 	.word	0x00000750
        /*0a2c*/ 	.word	0x000000ff
        /*0a30*/ 	.word	0x00034890
        /*0a34*/ 	.short	0x0100
        /*0a36*/ 	.byte	0x08
	.zero		1


	//   ....[15]....
        /*0a38*/ 	.word	0x00000760
        /*0a3c*/ 	.word	0x000000ff
        /*0a40*/ 	.word	0x000348a0
        /*0a44*/ 	.short	0x0100
        /*0a46*/ 	.byte	0x08
	.zero		1


	//   ....[16]....
        /*0a48*/ 	.word	0x00000770
        /*0a4c*/ 	.word	0x000000ff
        /*0a50*/ 	.word	0x00034898
        /*0a54*/ 	.short	0x0100
        /*0a56*/ 	.byte	0x08
	.zero		1


	//   ....[17]....
        /*0a58*/ 	.word	0x00000780
        /*0a5c*/ 	.word	0x000000ff
        /*0a60*/ 	.word	0x000348a8
        /*0a64*/ 	.short	0x0100
        /*0a66*/ 	.byte	0x08
	.zero		1


	//   ....[18]....
        /*0a68*/ 	.word	0x000008b0
        /*0a6c*/ 	.word	0x000000ff
        /*0a70*/ 	.word	0x000348b0
        /*0a74*/ 	.short	0x0100
        /*0a76*/ 	.byte	0x08
	.zero		1


	//   ....[19]....
        /*0a78*/ 	.word	0x000008c0
        /*0a7c*/ 	.word	0x000000ff
        /*0a80*/ 	.word	0x000348c0
        /*0a84*/ 	.short	0x0100
        /*0a86*/ 	.byte	0x08
	.zero		1


	//   ....[20]....
        /*0a88*/ 	.word	0x000008d0
        /*0a8c*/ 	.word	0x000000ff
        /*0a90*/ 	.word	0x000348b8
        /*0a94*/ 	.short	0x0100
        /*0a96*/ 	.byte	0x08
	.zero		1


	//   ....[21]....
        /*0a98*/ 	.word	0x000008e0
        /*0a9c*/ 	.word	0x000000ff
        /*0aa0*/ 	.word	0x000348c8
        /*0aa4*/ 	.short	0x0100
        /*0aa6*/ 	.byte	0x08
	.zero		1


	//   ....[22]....
        /*0aa8*/ 	.word	0x000016f0
        /*0aac*/ 	.word	0x00000000
        /*0ab0*/ 	.word	0x00034800
        /*0ab4*/ 	.short	0x010a
        /*0ab6*/ 	.byte	0x3f
	.zero		1


	//   ....[23]....
        /*0ab8*/ 	.word	0x00001760
        /*0abc*/ 	.word	0x00000005
        /*0ac0*/ 	.word	0x00034830
        /*0ac4*/ 	.short	0x010a
        /*0ac6*/ 	.byte	0x3f
	.zero		1


	//   ....[24]....
        /*0ac8*/ 	.word	0x000017d0
        /*0acc*/ 	.word	0x00000005
        /*0ad0*/ 	.word	0x00034830
        /*0ad4*/ 	.short	0x010a
        /*0ad6*/ 	.byte	0x3f
	.zero		1


	//   ....[25]....
        /*0ad8*/ 	.word	0x00002a00
        /*0adc*/ 	.word	0x00000005
        /*0ae0*/ 	.word	0x00000000
        /*0ae4*/ 	.short	0x0101
        /*0ae6*/ 	.byte	0x3f
	.zero		1


	//   ....[26]....
        /*0ae8*/ 	.word	0x00003f10
        /*0aec*/ 	.word	0x000000ff
        /*0af0*/ 	.word	0x00034830
        /*0af4*/ 	.short	0x010a
        /*0af6*/ 	.byte	0x06
	.zero		1


	//   ....[27]....
        /*0af8*/ 	.word	0x00003f50
        /*0afc*/ 	.word	0x000000ff
        /*0b00*/ 	.word	0x00034830
        /*0b04*/ 	.short	0x010a
        /*0b06*/ 	.byte	0x06
	.zero		1


	//   ....[28]....
        /*0b08*/ 	.word	0x000047e0
        /*0b0c*/ 	.word	0x00000008
        /*0b10*/ 	.word	0x00034850
        /*0b14*/ 	.short	0x010a
        /*0b16*/ 	.byte	0x3f
	.zero		1


	//   ....[29]....
        /*0b18*/ 	.word	0x00004820
        /*0b1c*/ 	.word	0x00000008
        /*0b20*/ 	.word	0x00034850
        /*0b24*/ 	.short	0x010a
        /*0b26*/ 	.byte	0x3f
	.zero		1


	//   ....[30]....
        /*0b28*/ 	.word	0x000058e0
        /*0b2c*/ 	.word	0x0000001b
        /*0b30*/ 	.word	0x00000000
        /*0b34*/ 	.short	0x0101
        /*0b36*/ 	.byte	0x3f
	.zero		1


	//   ....[31]....
        /*0b38*/ 	.word	0x000059c0
        /*0b3c*/ 	.word	0x0000001b
        /*0b40*/ 	.word	0x00000000
        /*0b44*/ 	.short	0x0101
        /*0b46*/ 	.byte	0x3f
	.zero		1


	//   ....[32]....
        /*0b48*/ 	.word	0x00006370
        /*0b4c*/ 	.word	0x0000000e
        /*0b50*/ 	.word	0x00034850
        /*0b54*/ 	.short	0x010a
        /*0b56*/ 	.byte	0x3f
	.zero		1


	//   ....[33]....
        /*0b58*/ 	.word	0x000063b0
        /*0b5c*/ 	.word	0x0000000e
        /*0b60*/ 	.word	0x00034850
        /*0b64*/ 	.short	0x010a
        /*0b66*/ 	.byte	0x3f
	.zero		1


	//   ....[34]....
        /*0b68*/ 	.word	0x000069d0
        /*0b6c*/ 	.word	0x00000007
        /*0b70*/ 	.word	0x00000000
        /*0b74*/ 	.short	0x0101
        /*0b76*/ 	.byte	0x3f
	.zero		1


	//   ....[35]....
        /*0b78*/ 	.word	0x00008050
        /*0b7c*/ 	.word	0x00000003
        /*0b80*/ 	.word	0x00000000
        /*0b84*/ 	.short	0x0101
        /*0b86*/ 	.byte	0x3f
	.zero		1


	//   ....[36]....
        /*0b88*/ 	.word	0x0000ab10
        /*0b8c*/ 	.word	0x00000000
        /*0b90*/ 	.word	0x00034840
        /*0b94*/ 	.short	0x010a
        /*0b96*/ 	.byte	0x3f
	.zero		1


	//   ....[37]....
        /*0b98*/ 	.word	0x0000bb70
        /*0b9c*/ 	.word	0x0000000a
        /*0ba0*/ 	.word	0x00034800
        /*0ba4*/ 	.short	0x0107
        /*0ba6*/ 	.byte	0x3f
	.zero		1


	//   ....[38]....
        /*0ba8*/ 	.word	0x0000bc80
        /*0bac*/ 	.word	0x00000002
        /*0bb0*/ 	.word	0x00034800
        /*0bb4*/ 	.short	0x0101
        /*0bb6*/ 	.byte	0x3f
	.zero		1


	//   ....[39]....
        /*0bb8*/ 	.word	0x0000bca0
        /*0bbc*/ 	.word	0x00000002
        /*0bc0*/ 	.word	0x00034820
        /*0bc4*/ 	.short	0x010a
        /*0bc6*/ 	.byte	0x3f
	.zero		1


	//   ....[40]....
        /*0bc8*/ 	.word	0x0000c030
        /*0bcc*/ 	.word	0x00000003
        /*0bd0*/ 	.word	0x00034840
        /*0bd4*/ 	.short	0x010a
        /*0bd6*/ 	.byte	0x3f
	.zero		1


	//   ....[41]....
        /*0bd8*/ 	.word	0x0000c4e0
        /*0bdc*/ 	.word	0x00000003
        /*0be0*/ 	.word	0x00000060
        /*0be4*/ 	.short	0x010a
        /*0be6*/ 	.byte	0x3f
	.zero		1


	//   ....[42]....
        /*0be8*/ 	.word	0x0000cbe0
        /*0bec*/ 	.word	0x00000003
        /*0bf0*/ 	.word	0x00034840
        /*0bf4*/ 	.short	0x010a
        /*0bf6*/ 	.byte	0x3f
	.zero		1


	//   ....[43]....
        /*0bf8*/ 	.word	0x0000d090
        /*0bfc*/ 	.word	0x00000002
        /*0c00*/ 	.word	0x00000060
        /*0c04*/ 	.short	0x010a
        /*0c06*/ 	.byte	0x3f
	.zero		1


	//   ....[44]....
        /*0c08*/ 	.word	0x0000d6c0
        /*0c0c*/ 	.word	0x00000002
        /*0c10*/ 	.word	0x00034840
        /*0c14*/ 	.short	0x010a
        /*0c16*/ 	.byte	0x3f
	.zero		1


	//   ....[45]....
        /*0c18*/ 	.word	0x0000db70
        /*0c1c*/ 	.word	0x00000002
        /*0c20*/ 	.word	0x00000060
        /*0c24*/ 	.short	0x010a
        /*0c26*/ 	.byte	0x3f
	.zero		1


	//   ....[46]....
        /*0c28*/ 	.word	0x0000e130
        /*0c2c*/ 	.word	0x00000000
        /*0c30*/ 	.word	0x00034860
        /*0c34*/ 	.short	0x010a
        /*0c36*/ 	.byte	0x3f
	.zero		1


	//   ....[47]....
        /*0c38*/ 	.word	0x0000f030
        /*0c3c*/ 	.word	0x00000000
        /*0c40*/ 	.word	0x00034820
        /*0c44*/ 	.short	0x010a
        /*0c46*/ 	.byte	0x3f
	.zero		1


	//   ....[48]....
        /*0c48*/ 	.word	0x0000f210
        /*0c4c*/ 	.word	0x00000006
        /*0c50*/ 	.word	0x00000000
        /*0c54*/ 	.short	0x010a
        /*0c56*/ 	.byte	0x3f
	.zero		1


	//   ....[49]....
        /*0c58*/ 	.word	0x0000f280
        /*0c5c*/ 	.word	0x00000007
        /*0c60*/ 	.word	0x00000000
        /*0c64*/ 	.short	0x010a
        /*0c66*/ 	.byte	0x3f
	.zero		1


	//   ....[50]....
        /*0c68*/ 	.word	0x0000f2f0
        /*0c6c*/ 	.word	0x00000004
        /*0c70*/ 	.word	0x00000000
        /*0c74*/ 	.short	0x010a
        /*0c76*/ 	.byte	0x3f
	.zero		1


	//   ....[51]....
        /*0c78*/ 	.word	0x0000f320
        /*0c7c*/ 	.word	0x00000003
        /*0c80*/ 	.word	0x00000000
        /*0c84*/ 	.short	0x010a
        /*0c86*/ 	.byte	0x3f
	.zero		1


	//   ....[52]....
        /*0c88*/ 	.word	0x0000f380
        /*0c8c*/ 	.word	0x00000000
        /*0c90*/ 	.word	0x00034800
        /*0c94*/ 	.short	0x010a
        /*0c96*/ 	.byte	0x3f
	.zero		1


	//   ....[53]....
        /*0c98*/ 	.word	0x0000f3d0
        /*0c9c*/ 	.word	0x00000005
        /*0ca0*/ 	.word	0x00034830
        /*0ca4*/ 	.short	0x010a
        /*0ca6*/ 	.byte	0x3f
	.zero		1


	//   ....[54]....
        /*0ca8*/ 	.word	0x0000f430
        /*0cac*/ 	.word	0x00000004
        /*0cb0*/ 	.word	0x00034830
        /*0cb4*/ 	.short	0x010a
        /*0cb6*/ 	.byte	0x3f
	.zero		1


	//   ....[55]....
        /*0cb8*/ 	.word	0x0000f480
        /*0cbc*/ 	.word	0x00000008
        /*0cc0*/ 	.word	0x00034850
        /*0cc4*/ 	.short	0x010a
        /*0cc6*/ 	.byte	0x3f
	.zero		1


	//   ....[56]....
        /*0cc8*/ 	.word	0x0000f4d0
        /*0ccc*/ 	.word	0x0000000e
        /*0cd0*/ 	.word	0x00034850
        /*0cd4*/ 	.short	0x010a
        /*0cd6*/ 	.byte	0x3f
	.zero		1


	//   ....[57]....
        /*0cd8*/ 	.word	0x0000f670
        /*0cdc*/ 	.word	0x00000000
        /*0ce0*/ 	.word	0x00034840
        /*0ce4*/ 	.short	0x010a
        /*0ce6*/ 	.byte	0x3f
	.zero		1


	//   ....[58]....
        /*0ce8*/ 	.word	0x000102c0
        /*0cec*/ 	.word	0x00000002
        /*0cf0*/ 	.word	0x00034820
        /*0cf4*/ 	.short	0x010a
        /*0cf6*/ 	.byte	0x3f
	.zero		1


	//   ....[59]....
        /*0cf8*/ 	.word	0x00010310
        /*0cfc*/ 	.word	0x00000003
        /*0d00*/ 	.word	0x00034840
        /*0d04*/ 	.short	0x010a
        /*0d06*/ 	.byte	0x3f
	.zero		1


	//   ....[60]....
        /*0d08*/ 	.word	0x00010360
        /*0d0c*/ 	.word	0x00000003
        /*0d10*/ 	.word	0x00000060
        /*0d14*/ 	.short	0x010a
        /*0d16*/ 	.byte	0x3f
	.zero		1


	//   ....[61]....
        /*0d18*/ 	.word	0x000103b0
        /*0d1c*/ 	.word	0x00000003
        /*0d20*/ 	.word	0x00034840
        /*0d24*/ 	.short	0x010a
        /*0d26*/ 	.byte	0x3f
	.zero		1


	//   ....[62]....
        /*0d28*/ 	.word	0x00010400
        /*0d2c*/ 	.word	0x00000002
        /*0d30*/ 	.word	0x00000060
        /*0d34*/ 	.short	0x010a
        /*0d36*/ 	.byte	0x3f
	.zero		1


	//   ....[63]....
        /*0d38*/ 	.word	0x00010450
        /*0d3c*/ 	.word	0x00000002
        /*0d40*/ 	.word	0x00034840
        /*0d44*/ 	.short	0x010a
        /*0d46*/ 	.byte	0x3f
	.zero		1


	//   ....[64]....
        /*0d48*/ 	.word	0x000104a0
        /*0d4c*/ 	.word	0x00000002
        /*0d50*/ 	.word	0x00000060
        /*0d54*/ 	.short	0x010a
        /*0d56*/ 	.byte	0x3f
	.zero		1


	//   ....[65]....
        /*0d58*/ 	.word	0x000104f0
        /*0d5c*/ 	.word	0x00000000
        /*0d60*/ 	.word	0x00034860
        /*0d64*/ 	.short	0x010a
        /*0d66*/ 	.byte	0x3f
	.zero		1


	//   ....[66]....
        /*0d68*/ 	.word	0x00010f50
        /*0d6c*/ 	.word	0x00000000
        /*0d70*/ 	.word	0x00034820
        /*0d74*/ 	.short	0x010a
        /*0d76*/ 	.byte	0x3f
	.zero		1


	//   ....[67]....
        /*0d78*/ 	.word	0x000110f0
        /*0d7c*/ 	.word	0x00000006
        /*0d80*/ 	.word	0x00000000
        /*0d84*/ 	.short	0x010a
        /*0d86*/ 	.byte	0x3f
	.zero		1


	//   ....[68]....
        /*0d88*/ 	.word	0x00011140
        /*0d8c*/ 	.word	0x00000007
        /*0d90*/ 	.word	0x00000000
        /*0d94*/ 	.short	0x010a
        /*0d96*/ 	.byte	0x3f
	.zero		1


	//   ....[69]....
        /*0d98*/ 	.word	0x00011190
        /*0d9c*/ 	.word	0x00000004
        /*0da0*/ 	.word	0x00000000
        /*0da4*/ 	.short	0x010a
        /*0da6*/ 	.byte	0x3f
	.zero		1


	//----- nvinfo : EIATTR_NUM_MBARRIERS
	.align		4
.L_393:
        /*0da8*/ 	.byte	0x03, 0x38
        /*0daa*/ 	.short	0x0016


	//----- nvinfo : EIATTR_EXIT_INSTR_OFFSETS
	.align		4
        /*0dac*/ 	.byte	0x04, 0x1c
        /*0dae*/ 	.short	(.L_395 - .L_394)


	//   ....[0]....
.L_394:
        /*0db0*/ 	.word	0x00000a50


	//   ....[1]....
        /*0db4*/ 	.word	0x00009110


	//   ....[2]....
        /*0db8*/ 	.word	0x0000f370


	//----- nvinfo : EIATTR_MAX_THREADS
	.align		4
.L_395:
        /*0dbc*/ 	.byte	0x04, 0x05
        /*0dbe*/ 	.short	(.L_397 - .L_396)
.L_396:
        /*0dc0*/ 	.word	0x00000180
        /*0dc4*/ 	.word	0x00000001
        /*0dc8*/ 	.word	0x00000001


	//----- nvinfo : EIATTR_CRS_STACK_SIZE
	.align		4
.L_397:
        /*0dcc*/ 	.byte	0x04, 0x1e
        /*0dce*/ 	.short	(.L_399 - .L_398)
.L_398:
        /*0dd0*/ 	.word	0x00000000


	//----- nvinfo : EIATTR_CBANK_PARAM_SIZE
	.align		4
.L_399:
        /*0dd4*/ 	.byte	0x03, 0x19
        /*0dd6*/ 	.short	0x0af0


	//----- nvinfo : EIATTR_PARAM_CBANK
	.align		4
        /*0dd8*/ 	.byte	0x04, 0x0a
        /*0dda*/ 	.short	(.L_401 - .L_400)
	.align		4
.L_400:
        /*0ddc*/ 	.word	index@(.nv.constant0._ZN7cutlass13device_kernelIN5flash11enable_sm90INS1_16FlashAttnFwdSm90INS1_25CollectiveMainloopFwdSm90ILi2EN4cute5tupleIJNS5_1CILi1EEES8_S8_EEENS6_IJNS7_ILi128EEESA_NS7_ILi192EEEEEELi128ENS_6half_tEfNS_4arch4Sm90ELb0ELb0ELb0ELb1ELb0ELb0ELb0ELb1ELb1ELb1ELb0ELb0EEENS1_21CollectiveEpilogueFwdINS6_IJSA_SA_SA_EEES9_SD_SF_Li256ELb1ELb1ELb0ELb0EEENS1_36VarlenDynamicPersistentTileSchedulerILi128ELi128ELi256ELi128ELb0ELb1ELb1ELb0ELb1ELb1EEEEEEEEEvNT_6ParamsE)
        /*0de0*/ 	.short	0x0210
        /*0de2*/ 	.short	0x0af0


	//----- nvinfo : EIATTR_SW_WAR
	.align		4
.L_401:
        /*0de4*/ 	.byte	0x04, 0x36
        /*0de6*/ 	.short	(.L_403 - .L_402)
.L_402:
        /*0de8*/ 	.word	0x00000008
.L_403:


//--------------------- .nv.info._ZN7cutlass13device_kernelIN5flash11enable_sm90INS1_16FlashAttnFwdSm90INS1_25CollectiveMainloopFwdSm90ILi2EN4cute5tupleIJNS5_1CILi1EEES8_S8_EEENS6_IJNS7_ILi128EEESA_NS7_ILi192EEEEEELi128ENS_6half_tEfNS_4arch4Sm90ELb0ELb0ELb0ELb1ELb0ELb1ELb0ELb1ELb1ELb1ELb0ELb0EEENS1_21CollectiveEpilogueFwdINS6_IJSA_SA_SA_EEES9_SD_SF_Li256ELb1ELb1ELb0ELb0EEENS1_36VarlenDynamicPersistentTileSchedulerILi128ELi128ELi256ELi128ELb0ELb1ELb1ELb0ELb1ELb1EEEEEEEEEvNT_6ParamsE --------------------------
	.section	.nv.info._ZN7cutlass13device_kernelIN5flash11enable_sm90INS1_16FlashAttnFwdSm90INS1_25CollectiveMainloopFwdSm90ILi2EN4cute5tupleIJNS5_1CILi1EEES8_S8_EEENS6_IJNS7_ILi128EEESA_NS7_ILi192EEEEEELi128ENS_6half_tEfNS_4arch4Sm90ELb0ELb0ELb0ELb1ELb0ELb1ELb0ELb1ELb1ELb1ELb0ELb0EEENS1_21CollectiveEpilogueFwdINS6_IJSA_SA_SA_EEES9_SD_SF_Li256ELb1ELb1ELb0ELb0EEENS1_36VarlenDynamicPersistentTileSchedulerILi128ELi128ELi256ELi128ELb0ELb1ELb1ELb0ELb1ELb1EEEEEEEEEvNT_6ParamsE,"",@"SHT_CUDA_INFO"
	.sectionflags	@""
	.align	4


	//----- nvinfo : EIATTR_CUDA_API_VERSION
	.align		4
        /*0000*/ 	.byte	0x04, 0x37
        /*0002*/ 	.short	(.L_405 - .L_404)
.L_404:
        /*0004*/ 	.word	0x00000082


	//----- nvinfo : EIATTR_KPARAM_INFO
	.align		4
.L_405:
        /*0008*/ 	.byte	0x04, 0x17
        /*000a*/ 	.short	(.L_407 - .L_406)
.L_406:
        /*000c*/ 	.word	0x00000000
        /*0010*/ 	.short	0x0000
        /*0012*/ 	.short	0x0070
        /*0014*/ 	.byte	0x00, 0xf0, 0x01, 0x2a


	//----- nvinfo : EIATTR_SPARSE_MMA_MASK
	.align		4
.L_407:
        /*0018*/ 	.byte	0x03, 0x50
        /*001a*/ 	.short	0x0000


	//----- nvinfo : EIATTR_MAXREG_COUNT
	.align		4
        /*001c*/ 	.byte	0x03, 0x1b
        /*001e*/ 	.short	0x00a8


	//----- nvinfo : EIATTR_NUM_BARRIERS
	.align		4
        /*0020*/ 	.byte	0x02, 0x4c
        /*0022*/ 	.byte	0x10
	.zero		1


	//----- nvinfo : EIATTR_EXTERNS
	.align		4
        /*0024*/ 	.byte	0x04, 0x0f
        /*0026*/ 	.short	(.L_409 - .L_408)


	//   ....[0]....
	.align		4
.L_408:
        /*0028*/ 	.word	index@(__assertfail)


	//----- nvinfo : EIATTR_ANNOTATIONS
	.align		4
.L_409:
        /*002c*/ 	.byte	0x04, 0x55
        /*002e*/ 	.short	(.L_411 - .L_410)


	//   ....[0]....
.L_410:
        /* <DEDUP_REMOVED lines=120> */


	//----- nvinfo : EIATTR_MERCURY_ISA_VERSION
	.align		4
.L_411:
        /*07a0*/ 	.byte	0x03, 0x5f
        /*07a2*/ 	.short	0x0101


	//----- nvinfo : EIATTR_UNUSED_LOAD_BYTE_OFFSET
	.align		4
        /*07a4*/ 	.byte	0x04, 0x44
        /*07a6*/ 	.short	(.L_413 - .L_412)


	//   ....[0]....
.L_412:
        /*07a8*/ 	.word	0x00000a90
        /*07ac*/ 	.word	0x0000fff0


	//   ....[1]....
        /*07b0*/ 	.word	0x00015ff0
        /*07b4*/ 	.word	0x0000fff0


	//----- nvinfo : EIATTR_INT_WARP_WIDE_INSTR_OFFSETS
	.align		4
.L_413:
        /*07b8*/ 	.byte	0x04, 0x31
        /*07ba*/ 	.short	(.L_415 - .L_414)


	//   ....[0]....
.L_414:
        /*07bc*/ 	.word	0x00000190


	//   ....[1]....
        /*07c0*/ 	.word	0x000001d0


	//   ....[2]....
        /*07c4*/ 	.word	0x00000240


	//   ....[3]....
        /*07c8*/ 	.word	0x0001a620


	//   ....[4]....
        /*07cc*/ 	.word	0x0001a6b0


	//   ....[5]....
        /*07d0*/ 	.word	0x0001e380


	//   ....[6]....
        /*07d4*/ 	.word	0x0001e3e0


	//----- nvinfo : EIATTR_COOP_GROUP_MASK_REGIDS
	.align		4
.L_415:
        /*07d8*/ 	.byte	0x04, 0x29
        /*07da*/ 	.short	(.L_417 - .L_416)


	//   ....[0]....
.L_416:
        /*07dc*/ 	.word	0xffffffff


	//   ....[1]....
        /*07e0*/ 	.word	0xffffffff


	//   ....[2]....
        /*07e4*/ 	.word	0xffffffff


	//   ....[3]....
        /*07e8*/ 	.word	0xffffffff


	//   ....[4]....
        /*07ec*/ 	.word	0xffffffff


	//   ....[5]....
        /*07f0*/ 	.word	0xffffffff


	//   ....[6]....
        /*07f4*/ 	.word	0xffffffff


	//   ....[7]....
        /*07f8*/ 	.word	0xffffffff


	//   ....[8]....
        /*07fc*/ 	.word	0xffffffff


	//   ....[9]....
        /*0800*/ 	.word	0xffffffff


	//   ....[10]....
        /*0804*/ 	.word	0xffffffff


	//   ....[11]....
        /*0808*/ 	.word	0xffffffff


	//   ....[12]....
        /*080c*/ 	.word	0xffffffff


	//   ....[13]....
        /*0810*/ 	.word	0xffffffff


	//   ....[14]....
        /*0814*/ 	.word	0xffffffff


	//   ....[15]....
        /*0818*/ 	.word	0xffffffff


	//   ....[16]....
        /*081c*/ 	.word	0xffffffff


	//   ....[17]....
        /*0820*/ 	.word	0xffffffff


	//   ....[18]....
        /*0824*/ 	.word	0xffffffff


	//   ....[19]....
        /*0828*/ 	.word	0xffffffff


	//   ....[20]....
        /*082c*/ 	.word	0xffffffff


	//   ....[21]....
        /*0830*/ 	.word	0xffffffff


	//   ....[22]....
        /*0834*/ 	.word	0xffffffff


	//   ....[23]....
        /*0838*/ 	.word	0xffffffff


	//   ....[24]....
        /*083c*/ 	.word	0xffffffff


	//   ....[25]....
        /*0840*/ 	.word	0xffffffff


	//   ....[26]....
        /*0844*/ 	.word	0xffffffff


	//   ....[27]....
        /*0848*/ 	.word	0xffffffff


	//   ....[28]....
        /*084c*/ 	.word	0xffffffff


	//   ....[29]....
        /*0850*/ 	.word	0xffffffff


	//   ....[30]....
        /*0854*/ 	.word	0xffffffff


	//   ....[31]....
        /*0858*/ 	.word	0xffffffff


	//   ....[32]....
        /*085c*/ 	.word	0xffffffff


	//   ....[33]....
        /*0860*/ 	.word	0xffffffff


	//   ....[34]....
        /*0864*/ 	.word	0xffffffff


	//   ....[35]....
        /*0868*/ 	.word	0xffffffff


	//   ....[36]....
        /*086c*/ 	.word	0xffffffff


	//   ....[37]....
        /*0870*/ 	.word	0xffffffff


	//   ....[38]....
        /*0874*/ 	.word	0xffffffff


	//   ....[39]....
        /*0878*/ 	.word	0xffffffff


	//   ....[40]....
        /*087c*/ 	.word	0xffffffff


	//   ....[41]....
        /*0880*/ 	.word	0xffffffff


	//   ....[42]....
        /*0884*/ 	.word	0xffffffff


	//   ....[43]....
        /*0888*/ 	.word	0xffffffff


	//   ....[44]....
        /*088c*/ 	.word	0xffffffff


	//   ....[45]....
        /*0890*/ 	.word	0xffffffff


	//   ....[46]....
        /*0894*/ 	.word	0xffffffff


	//   ....[47]....
        /*0898*/ 	.word	0xffffffff


	//   ....[48]....
        /*089c*/ 	.word	0xffffffff


	//   ....[49]....
        /*08a0*/ 	.word	0xffffffff


	//   ....[50]....
        /*08a4*/ 	.word	0xffffffff


	//   ....[51]....
        /*08a8*/ 	.word	0xffffffff


	//   ....[52]....
        /*08ac*/ 	.word	0xffffffff


	//   ....[53]....
        /*08b0*/ 	.word	0xffffffff


	//   ....[54]....
        /*08b4*/ 	.word	0xffffffff


	//   ....[55]....
        /*08b8*/ 	.word	0xffffffff


	//   ....[56]....
        /*08bc*/ 	.word	0xffffffff


	//   ....[57]....
        /*08c0*/ 	.word	0xffffffff


	//   ....[58]....
        /*08c4*/ 	.word	0xffffffff


	//   ....[59]....
        /*08c8*/ 	.word	0xffffffff


	//   ....[60]....
        /*08cc*/ 	.word	0xffffffff


	//   ....[61]....
        /*08d0*/ 	.word	0xffffffff


	//   ....[62]....
        /*08d4*/ 	.word	0xffffffff


	//   ....[63]....
        /*08d8*/ 	.word	0xffffffff


	//   ....[64]....
        /*08dc*/ 	.word	0xffffffff


	//   ....[65]....
        /*08e0*/ 	.word	0xffffffff


	//   ....[66]....
        /*08e4*/ 	.word	0xffffffff


	//   ....[67]....
        /*08e8*/ 	.word	0xffffffff


	//   ....[68]....
        /*08ec*/ 	.word	0xffffffff


	//   ....[69]....
        /*08f0*/ 	.word	0xffffffff


	//   ....[70]....
        /*08f4*/ 	.word	0xffffffff


	//   ....[71]....
        /*08f8*/ 	.word	0xffffffff


	//   ....[72]....
        /*08fc*/ 	.word	0xffffffff


	//   ....[73]....
        /*0900*/ 	.word	0xffffffff


	//   ....[74]....
        /*0904*/ 	.word	0xffffffff


	//   ....[75]....
        /*0908*/ 	.word	0xffffffff


	//   ....[76]....
        /*090c*/ 	.word	0xffffffff


	//   ....[77]....
        /*0910*/ 	.word	0xffffffff


	//   ....[78]....
        /*0914*/ 	.word	0xffffffff


	//   ....[79]....
        /*0918*/ 	.word	0xffffffff


	//   ....[80]....
        /*091c*/ 	.word	0xffffffff


	//   ....[81]....
        /*0920*/ 	.word	0xffffffff


	//   ....[82]....
        /*0924*/ 	.word	0xffffffff


	//   ....[83]....
        /*0928*/ 	.word	0xffffffff


	//   ....[84]....
        /*092c*/ 	.word	0xffffffff


	//   ....[85]....
        /*0930*/ 	.word	0xffffffff


	//   ....[86]....
        /*0934*/ 	.word	0xffffffff


	//   ....[87]....
        /*0938*/ 	.word	0xffffffff


	//   ....[88]....
        /*093c*/ 	.word	0xffffffff


	//   ....[89]....
        /*0940*/ 	.word	0xffffffff


	//   ....[90]....
        /*0944*/ 	.word	0xffffffff


	//   ....[91]....
        /*0948*/ 	.word	0xffffffff


	//   ....[92]....
        /*094c*/ 	.word	0xffffffff


	//   ....[93]....
        /*0950*/ 	.word	0xffffffff


	//   ....[94]....
        /*0954*/ 	.word	0xffffffff


	//   ....[95]....
        /*0958*/ 	.word	0xffffffff


	//   ....[96]....
        /*095c*/ 	.word	0xffffffff


	//   ....[97]....
        /*0960*/ 	.word	0xffffffff


	//   ....[98]....
        /*0964*/ 	.word	0xffffffff


	//   ....[99]....
        /*0968*/ 	.word	0xffffffff


	//   ....[100]....
        /*096c*/ 	.word	0x0500000f


	//   ....[101]....
        /*0970*/ 	.word	0x0500000f


	//   ....[102]....
        /*0974*/ 	.word	0x0500000f


	//   ....[103]....
        /*0978*/ 	.word	0x0500000f


	//   ....[104]....
        /*097c*/ 	.word	0x0500000f


	//   ....[105]....
        /*0980*/ 	.word	0x0500000f


	//   ....[106]....
        /*0984*/ 	.word	0x0500000f


	//   ....[107]....
        /*0988*/ 	.word	0x0500000f


	//   ....[108]....
        /*098c*/ 	.word	0x0500000f


	//   ....[109]....
        /*0990*/ 	.word	0x0500000f


	//   ....[110]....
        /*0994*/ 	.word	0x0500000f


	//   ....[111]....
        /*0998*/ 	.word	0x0500000f


	//   ....[112]....
        /*099c*/ 	.word	0x0500000f


	//   ....[113]....
        /*09a0*/ 	.word	0x0500000f


	//   ....[114]....
        /*09a4*/ 	.word	0x0500000f


	//   ....[115]....
        /*09a8*/ 	.word	0x0500000f


	//   ....[116]....
        /*09ac*/ 	.word	0x0500000f


	//   ....[117]....
        /*09b0*/ 	.word	0x0500000f


	//   ....[118]....
        /*09b4*/ 	.word	0x0500000f


	//   ....[119]....
        /*09b8*/ 	.word	0x0500000f


	//   ....[120]....
        /*09bc*/ 	.word	0x0500000f


	//   ....[121]....
        /*09c0*/ 	.word	0x0500000f


	//   ....[122]....
        /*09c4*/ 	.word	0x0500000f


	//   ....[123]....
        /*09c8*/ 	.word	0x0500000f


	//   ....[124]....
        /*09cc*/ 	.word	0x0500000f


	//   ....[125]....
        /*09d0*/ 	.word	0x0500000f


	//   ....[126]....
        /*09d4*/ 	.word	0x0500000f


	//   ....[127]....
        /*09d8*/ 	.word	0x0500000f


	//   ....[128]....
        /*09dc*/ 	.word	0x0500000f


	//   ....[129]....
        /*09e0*/ 	.word	0x0500000f


	//   ....[130]....
        /*09e4*/ 	.word	0x0500000f


	//   ....[131]....
        /*09e8*/ 	.word	0x0500000f


	//   ....[132]....
        /*09ec*/ 	.word	0x0500000f


	//   ....[133]....
        /*09f0*/ 	.word	0x0500000f


	//   ....[134]....
        /*09f4*/ 	.word	0x0500000f


	//   ....[135]....
        /*09f8*/ 	.word	0x0500000f


	//   ....[136]....
        /*09fc*/ 	.word	0x0500000f


	//   ....[137]....
        /*0a00*/ 	.word	0x0500000f


	//   ....[138]....
        /*0a04*/ 	.word	0x0500000f


	//   ....[139]....
        /*0a08*/ 	.word	0x0500000f


	//   ....[140]....
        /*0a0c*/ 	.word	0x0500000f


	//   ....[141]....
        /*0a10*/ 	.word	0x0500000f


	//   ....[142]....
        /*0a14*/ 	.word	0x0500000f


	//   ....[143]....
        /*0a18*/ 	.word	0x0500000f


	//----- nvinfo : EIATTR_COOP_GROUP_INSTR_OFFSETS
	.align		4
.L_417:
        /*0a1c*/ 	.byte	0x04, 0x28
        /*0a1e*/ 	.short	(.L_419 - .L_418)


	//   ....[0]....
.L_418:
        /*0a20*/ 	.word	0x00000070


	//   ....[1]....
        /*0a24*/ 	.word	0x000001a0


	//   ....[2]....
        /*0a28*/ 	.word	0x000001f0


	//   ....[3]....
        /*0a2c*/ 	.word	0x00000420


	//   ....[4]....
        /*0a30*/ 	.word	0x00000580


	//   ....[5]....
        /*0a34*/ 	.word	0x000006a0


	//   ....[6]....
        /*0a38*/ 	.word	0x00000800


	//   ....[7]....
        /*0a3c*/ 	.word	0x0000a590


	//   ....[8]....
        /*0a40*/ 	.word	0x0000ab00


	//   ....[9]....
        /*0a44*/ 	.word	0x0000ab10


	//   ....[10]....
        /*0a48*/ 	.word	0x0000ab20


	//   ....[11]....
        /*0a4c*/ 	.word	0x0000ab30


	//   ....[12]....
        /*0a50*/ 	.word	0x0000d580


	//   ....[13]....
        /*0a54*/ 	.word	0x0000d590


	//   ....[14]....
        /*0a58*/ 	.word	0x0000d5a0


	//   ....[15]....
        /*0a5c*/ 	.word	0x0000d5b0


	//   ....[16]....
        /*0a60*/ 	.word	0x000115f0


	//   ....[17]....
        /*0a64*/ 	.word	0x000116d0


	//   ....[18]....
        /*0a68*/ 	.word	0x00011c90


	//   ....[19]....
        /*0a6c*/ 	.word	0x00011d10


	//   ....[20]....
        /*0a70*/ 	.word	0x00013c80


	//   ....[21]....
        /*0a74*/ 	.word	0x00013d70


	//   ....[22]....
        /*0a78*/ 	.word	0x00014410


	//   ....[23]....
        /*0a7c*/ 	.word	0x00014430


	//   ....[24]....
        /*0a80*/ 	.word	0x00015620


	//   ....[25]....
        /*0a84*/ 	.word	0x00015960


	//   ....[26]....
        /*0a88*/ 	.word	0x00015990


	//   ....[27]....
        /*0a8c*/ 	.word	0x000159b0


	//   ....[28]....
        /*0a90*/ 	.word	0x00016a20


	//   ....[29]....
        /*0a94*/ 	.word	0x00016a60


	//   ....[30]....
        /*0a98*/ 	.word	0x00016aa0


	//   ....[31]....
        /*0a9c*/ 	.word	0x00016ad0


	//   ....[32]....
        /*0aa0*/ 	.word	0x00017060


	//   ....[33]....
        /*0aa4*/ 	.word	0x00017090


	//   ....[34]....
        /*0aa8*/ 	.word	0x00017150


	//   ....[35]....
        /*0aac*/ 	.word	0x00017170


	//   ....[36]....
        /*0ab0*/ 	.word	0x00017230


	//   ....[37]....
        /*0ab4*/ 	.word	0x00017250


	//   ....[38]....
        /*0ab8*/ 	.word	0x00017320


	//   ....[39]....
        /*0abc*/ 	.word	0x00017340


	//   ....[40]....
        /*0ac0*/ 	.word	0x00017b80


	//   ....[41]....
        /*0ac4*/ 	.word	0x00017b90


	//   ....[42]....
        /*0ac8*/ 	.word	0x00017c50


	//   ....[43]....
        /*0acc*/ 	.word	0x00017c70


	//   ....[44]....
        /*0ad0*/ 	.word	0x00017d30


	//   ....[45]....
        /*0ad4*/ 	.word	0x00017d50


	//   ....[46]....
        /*0ad8*/ 	.word	0x00017e20


	//   ....[47]....
        /*0adc*/ 	.word	0x00017e40


	//   ....[48]....
        /*0ae0*/ 	.word	0x00017f90


	//   ....[49]....
        /*0ae4*/ 	.word	0x00018160


	//   ....[50]....
        /*0ae8*/ 	.word	0x00018190


	//   ....[51]....
        /*0aec*/ 	.word	0x000181c0


	//   ....[52]....
        /*0af0*/ 	.word	0x000181f0


	//   ....[53]....
        /*0af4*/ 	.word	0x00018220


	//   ....[54]....
        /*0af8*/ 	.word	0x00018250


	//   ....[55]....
        /*0afc*/ 	.word	0x000183c0


	//   ....[56]....
        /*0b00*/ 	.word	0x000183f0


	//   ....[57]....
        /*0b04*/ 	.word	0x00018420


	//   ....[58]....
        /*0b08*/ 	.word	0x00018450


	//   ....[59]....
        /*0b0c*/ 	.word	0x00018480


	//   ....[60]....
        /*0b10*/ 	.word	0x000184b0


	//   ....[61]....
        /*0b14*/ 	.word	0x00018540


	//   ....[62]....
        /*0b18*/ 	.word	0x00018570


	//   ....[63]....
        /*0b1c*/ 	.word	0x00018600


	//   ....[64]....
        /*0b20*/ 	.word	0x00019230


	//   ....[65]....
        /*0b24*/ 	.word	0x0001ac30


	//   ....[66]....
        /*0b28*/ 	.word	0x0001b900


	//   ....[67]....
        /*0b2c*/ 	.word	0x0001b920


	//   ....[68]....
        /*0b30*/ 	.word	0x0001b9d0


	//   ....[69]....
        /*0b34*/ 	.word	0x0001b9e0


	//   ....[70]....
        /*0b38*/ 	.word	0x0001ba80


	//   ....[71]....
        /*0b3c*/ 	.word	0x0001ba90


	//   ....[72]....
        /*0b40*/ 	.word	0x0001bb30


	//   ....[73]....
        /*0b44*/ 	.word	0x0001bb40


	//   ....[74]....
        /*0b48*/ 	.word	0x0001bbe0


	//   ....[75]....
        /*0b4c*/ 	.word	0x0001bbf0


	//   ....[76]....
        /*0b50*/ 	.word	0x0001bc90


	//   ....[77]....
        /*0b54*/ 	.word	0x0001bca0


	//   ....[78]....
        /*0b58*/ 	.word	0x0001bd40


	//   ....[79]....
        /*0b5c*/ 	.word	0x0001bd50


	//   ....[80]....
        /*0b60*/ 	.word	0x0001bda0


	//   ....[81]....
        /*0b64*/ 	.word	0x0001bde0


	//   ....[82]....
        /*0b68*/ 	.word	0x0001eaf0


	//   ....[83]....
        /*0b6c*/ 	.word	0x0001eb10


	//   ....[84]....
        /*0b70*/ 	.word	0x0001eb50


	//   ....[85]....
        /*0b74*/ 	.word	0x0001eb80


	//   ....[86]....
        /*0b78*/ 	.word	0x0001ebb0


	//   ....[87]....
        /*0b7c*/ 	.word	0x0001ebe0


	//   ....[88]....
        /*0b80*/ 	.word	0x0001ec10


	//   ....[89]....
        /*0b84*/ 	.word	0x0001ec40


	//   ....[90]....
        /*0b88*/ 	.word	0x0001edd0


	//   ....[91]....
        /*0b8c*/ 	.word	0x0001ee00


	//   ....[92]....
        /*0b90*/ 	.word	0x0001ee30


	//   ....[93]....
        /*0b94*/ 	.word	0x0001ee60


	//   ....[94]....
        /*0b98*/ 	.word	0x0001ee90


	//   ....[95]....
        /*0b9c*/ 	.word	0x0001eec0


	//   ....[96]....
        /*0ba0*/ 	.word	0x0001ef80


	//   ....[97]....
        /*0ba4*/ 	.word	0x0001efa0


	//   ....[98]....
        /*0ba8*/ 	.word	0x0001f010


	//   ....[99]....
        /*0bac*/ 	.word	0x0001f490


	//   ....[100]....
        /*0bb0*/ 	.word	0x0001f8d0


	//   ....[101]....
        /*0bb4*/ 	.word	0x0001f960


	//   ....[102]....
        /*0bb8*/ 	.word	0x0001f9b0


	//   ....[103]....
        /*0bbc*/ 	.word	0x0001fa00


	//   ....[104]....
        /*0bc0*/ 	.word	0x0001faf0


	//   ....[105]....
        /*0bc4*/ 	.word	0x0001fb80


	//   ....[106]....
        /*0bc8*/ 	.word	0x0001fbe0


	//   ....[107]....
        /*0bcc*/ 	.word	0x0001fc40


	//   ....[108]....
        /*0bd0*/ 	.word	0x0001fe90


	//   ....[109]....
        /*0bd4*/ 	.word	0x00020190


	//   ....[110]....
        /*0bd8*/ 	.word	0x00020300


	//   ....[111]....
        /*0bdc*/ 	.word	0x00020350


	//   ....[112]....
        /*0be0*/ 	.word	0x00020400


	//   ....[113]....
        /*0be4*/ 	.word	0x00020510


	//   ....[114]....
        /*0be8*/ 	.word	0x00020570


	//   ....[115]....
        /*0bec*/ 	.word	0x00020680


	//   ....[116]....
        /*0bf0*/ 	.word	0x000206e0


	//   ....[117]....
        /*0bf4*/ 	.word	0x000207f0


	//   ....[118]....
        /*0bf8*/ 	.word	0x00020850


	//   ....[119]....
        /*0bfc*/ 	.word	0x00020960


	//   ....[120]....
        /*0c00*/ 	.word	0x000209c0


	//   ....[121]....
        /*0c04*/ 	.word	0x00020ad0


	//   ....[122]....
        /*0c08*/ 	.word	0x00020b30


	//   ....[123]....
        /*0c0c*/ 	.word	0x00020c40


	//   ....[124]....
        /*0c10*/ 	.word	0x00020ca0


	//   ....[125]....
        /*0c14*/ 	.word	0x00020d80


	//   ....[126]....
        /*0c18*/ 	.word	0x000210f0


	//   ....[127]....
        /*0c1c*/ 	.word	0x000211a0


	//   ....[128]....
        /*0c20*/ 	.word	0x000212a0


	//   ....[129]....
        /*0c24*/ 	.word	0x00021330


	//   ....[130]....
        /*0c28*/ 	.word	0x000213b0


	//   ....[131]....
        /*0c2c*/ 	.word	0x00021430


	//   ....[132]....
        /*0c30*/ 	.word	0x000214b0


	//   ....[133]....
        /*0c34*/ 	.word	0x00021540


	//   ....[134]....
        /*0c38*/ 	.word	0x000215e0


	//   ....[135]....
        /*0c3c*/ 	.word	0x000216b0


	//   ....[136]....
        /*0c40*/ 	.word	0x00021730


	//   ....[137]....
        /*0c44*/ 	.word	0x000217b0


	//   ....[138]....
        /*0c48*/ 	.word	0x00021830


	//   ....[139]....
        /*0c4c*/ 	.word	0x000218c0


	//   ....[140]....
        /*0c50*/ 	.word	0x00021940


	//   ....[141]....
        /*0c54*/ 	.word	0x000219e0


	//   ....[142]....
        /*0c58*/ 	.word	0x00021a70


	//   ....[143]....
        /*0c5c*/ 	.word	0x00021ba0


	//----- nvinfo : EIATTR_REG_RECONFIG
	.align		4
.L_419:
        /*0c60*/ 	.byte	0x01, 0x54
	.zero		2


	//----- nvinfo : EIATTR_SYSCALL_OFFSETS
	.align		4
        /*0c64*/ 	.byte	0x04, 0x46
        /*0c66*/ 	.short	(.L_421 - .L_420)


	//   ....[0]....
.L_420:
        /*0c68*/ 	.word	0x00001a60


	//   ....[1]....
        /*0c6c*/ 	.word	0x00001bb0


	//   ....[2]....
        /*0c70*/ 	.word	0x0000a730


	//   ....[3]....
        /*0c74*/ 	.word	0x0000aa80


	//   ....[4]....
        /*0c78*/ 	.word	0x0001a820


	//   ....[5]....
        /*0c7c*/ 	.word	0x0001a980


	//   ....[6]....
        /*0c80*/ 	.word	0x0001aa80


	//   ....[7]....
        /*0c84*/ 	.word	0x0001b480


	//----- nvinfo : EIATTR_MBARRIER_INSTR_OFFSETS
	.align		4
.L_421:
        /*0c88*/ 	.byte	0x04, 0x39
        /*0c8a*/ 	.short	(.L_423 - .L_422)


	//   ....[0]....
.L_422:
        /*0c8c*/ 	.word	0x000002d0
        /*0c90*/ 	.word	0x000000ff
        /*0c94*/ 	.word	0x00034800
        /*0c98*/ 	.short	0x0100
        /*0c9a*/ 	.byte	0x08
	.zero		1


	//   ....[1]....
        /*0c9c*/ 	.word	0x000002e0
        /*0ca0*/ 	.word	0x000000ff
        /*0ca4*/ 	.word	0x00034820
        /*0ca8*/ 	.short	0x0100
        /*0caa*/ 	.byte	0x08
	.zero		1


	//   ....[2]....
        /*0cac*/ 	.word	0x000003d0
        /*0cb0*/ 	.word	0x000000ff
        /*0cb4*/ 	.word	0x00034830
        /*0cb8*/ 	.short	0x0100
        /*0cba*/ 	.byte	0x08
	.zero		1


	//   ....[3]....
        /*0cbc*/ 	.word	0x000003e0
        /*0cc0*/ 	.word	0x000000ff
        /*0cc4*/ 	.word	0x00034840
        /*0cc8*/ 	.short	0x0100
        /*0cca*/ 	.byte	0x08
	.zero		1


	//   ....[4]....
        /*0ccc*/ 	.word	0x000003f0
        /*0cd0*/ 	.word	0x000000ff
        /*0cd4*/ 	.word	0x00034838
        /*0cd8*/ 	.short	0x0100
        /*0cda*/ 	.byte	0x08
	.zero		1


	//   ....[5]....
        /*0cdc*/ 	.word	0x00000400
        /*0ce0*/ 	.word	0x000000ff
        /*0ce4*/ 	.word	0x00034848
        /*0ce8*/ 	.short	0x0100
        /*0cea*/ 	.byte	0x08
	.zero		1


	//   ....[6]....
        /*0cec*/ 	.word	0x00000530
        /*0cf0*/ 	.word	0x000000ff
        /*0cf4*/ 	.word	0x00034850
        /*0cf8*/ 	.short	0x0100
        /*0cfa*/ 	.byte	0x08
	.zero		1


	//   ....[7]....
        /*0cfc*/ 	.word	0x00000540
        /*0d00*/ 	.word	0x000000ff
        /*0d04*/ 	.word	0x00034860
        /*0d08*/ 	.short	0x0100
        /*0d0a*/ 	.byte	0x08
	.zero		1


	//   ....[8]....
        /*0d0c*/ 	.word	0x00000550
        /*0d10*/ 	.word	0x000000ff
        /*0d14*/ 	.word	0x00034858
        /*0d18*/ 	.short	0x0100
        /*0d1a*/ 	.byte	0x08
	.zero		1


	//   ....[9]....
        /*0d1c*/ 	.word	0x00000560
        /*0d20*/ 	.word	0x000000ff
        /*0d24*/ 	.word	0x00034868
        /*0d28*/ 	.short	0x0100
        /*0d2a*/ 	.byte	0x08
	.zero		1


	//   ....[10]....
        /*0d2c*/ 	.word	0x00000650
        /*0d30*/ 	.word	0x000000ff
        /*0d34*/ 	.word	0x00034870
        /*0d38*/ 	.short	0x0100
        /*0d3a*/ 	.byte	0x06
	.zero		1


	//   ....[11]....
        /*0d3c*/ 	.word	0x00000660
        /*0d40*/ 	.word	0x000000ff
        /*0d44*/ 	.word	0x00034880
        /*0d48*/ 	.short	0x0100
        /*0d4a*/ 	.byte	0x06
	.zero		1


	//   ....[12]....
        /*0d4c*/ 	.word	0x00000670
        /*0d50*/ 	.word	0x000000ff
        /*0d54*/ 	.word	0x00034878
        /*0d58*/ 	.short	0x0100
        /*0d5a*/ 	.byte	0x06
	.zero		1


	//   ....[13]....
        /*0d5c*/ 	.word	0x00000680
        /*0d60*/ 	.word	0x000000ff
        /*0d64*/ 	.word	0x00034888
        /*0d68*/ 	.short	0x0100
        /*0d6a*/ 	.byte	0x06
	.zero		1


	//   ....[14]....
        /*0d6c*/ 	.word	0x000007b0
        /*0d70*/ 	.word	0x000000ff
        /*0d74*/ 	.word	0x00034890
        /*0d78*/ 	.short	0x0100
        /*0d7a*/ 	.byte	0x08
	.zero		1


	//   ....[15]....
        /*0d7c*/ 	.word	0x000007c0
        /*0d80*/ 	.word	0x000000ff
        /*0d84*/ 	.word	0x000348a0
        /*0d88*/ 	.short	0x0100
        /*0d8a*/ 	.byte	0x08
	.zero		1


	//   ....[16]....
        /*0d8c*/ 	.word	0x000007d0
        /*0d90*/ 	.word	0x000000ff
        /*0d94*/ 	.word	0x00034898
        /*0d98*/ 	.short	0x0100
        /*0d9a*/ 	.byte	0x08
	.zero		1


	//   ....[17]....
        /*0d9c*/ 	.word	0x000007e0
        /*0da0*/ 	.word	0x000000ff
        /*0da4*/ 	.word	0x000348a8
        /*0da8*/ 	.short	0x0100
        /*0daa*/ 	.byte	0x08
	.zero		1


	//   ....[18]....
        /*0dac*/ 	.word	0x00000910
        /*0db0*/ 	.word	0x000000ff
        /*0db4*/ 	.word	0x000348b0
        /*0db8*/ 	.short	0x0100
        /*0dba*/ 	.byte	0x08
	.zero		1


	//   ....[19]....
        /*0dbc*/ 	.word	0x00000920
        /*0dc0*/ 	.word	0x000000ff
        /*0dc4*/ 	.word	0x000348c0
        /*0dc8*/ 	.short	0x0100
        /*0dca*/ 	.byte	0x08
	.zero		1


	//   ....[20]....
        /*0dcc*/ 	.word	0x00000930
        /*0dd0*/ 	.word	0x000000ff
        /*0dd4*/ 	.word	0x000348b8
        /*0dd8*/ 	.short	0x0100
        /*0dda*/ 	.byte	0x08
	.zero		1


	//   ....[21]....
        /*0ddc*/ 	.word	0x00000940
        /*0de0*/ 	.word	0x000000ff
        /*0de4*/ 	.word	0x000348c8
        /*0de8*/ 	.short	0x0100
        /*0dea*/ 	.byte	0x08
	.zero		1


	//   ....[22]....
        /*0dec*/ 	.word	0x00003700
        /*0df0*/ 	.word	0x00000003
        /*0df4*/ 	.word	0x00034890
        /*0df8*/ 	.short	0x010a
        /*0dfa*/ 	.byte	0x3f
	.zero		1


	//   ....[23]....
        /*0dfc*/ 	.word	0x00006940
        /*0e00*/ 	.word	0x00000003
        /*0e04*/ 	.word	0x00034890
        /*0e08*/ 	.short	0x010a
        /*0e0a*/ 	.byte	0x3f
	.zero		1


	//   ....[24]....
        /*0e0c*/ 	.word	0x000099a0
        /*0e10*/ 	.word	0x00000003
        /*0e14*/ 	.word	0x00034890
        /*0e18*/ 	.short	0x010a
        /*0e1a*/ 	.byte	0x3f
	.zero		1


	//   ....[25]....
        /*0e1c*/ 	.word	0x00009d70
        /*0e20*/ 	.word	0x00000028
        /*0e24*/ 	.word	0x00000000
        /*0e28*/ 	.short	0x0101
        /*0e2a*/ 	.byte	0x3f
	.zero		1


	//   ....[26]....
        /*0e2c*/ 	.word	0x00009db0
        /*0e30*/ 	.word	0x00000003
        /*0e34*/ 	.word	0x000348b0
        /*0e38*/ 	.short	0x010a
        /*0e3a*/ 	.byte	0x3f
	.zero		1


	//   ....[27]....
        /*0e3c*/ 	.word	0x0000a240
        /*0e40*/ 	.word	0x00000003
        /*0e44*/ 	.word	0x00000000
        /*0e48*/ 	.short	0x0101
        /*0e4a*/ 	.byte	0x3f
	.zero		1


	//   ....[28]....
        /*0e4c*/ 	.word	0x0000a7b0
        /*0e50*/ 	.word	0x00000002
        /*0e54*/ 	.word	0x00034800
        /*0e58*/ 	.short	0x010a
        /*0e5a*/ 	.byte	0x3f
	.zero		1


	//   ....[29]....
        /*0e5c*/ 	.word	0x0000a800
        /*0e60*/ 	.word	0x00000002
        /*0e64*/ 	.word	0x00034800
        /*0e68*/ 	.short	0x010a
        /*0e6a*/ 	.byte	0x3f
	.zero		1


	//   ....[30]....
        /*0e6c*/ 	.word	0x0000b1f0
        /*0e70*/ 	.word	0x00000002
        /*0e74*/ 	.word	0x00034800
        /*0e78*/ 	.short	0x010a
        /*0e7a*/ 	.byte	0x3f
	.zero		1


	//   ....[31]....
        /*0e7c*/ 	.word	0x0000db10
        /*0e80*/ 	.word	0x00000002
        /*0e84*/ 	.word	0x00034800
        /*0e88*/ 	.short	0x010a
        /*0e8a*/ 	.byte	0x3f
	.zero		1


	//   ....[32]....
        /*0e8c*/ 	.word	0x000101e0
        /*0e90*/ 	.word	0x00000004
        /*0e94*/ 	.word	0x00034830
        /*0e98*/ 	.short	0x010a
        /*0e9a*/ 	.byte	0x3f
	.zero		1


	//   ....[33]....
        /*0e9c*/ 	.word	0x00010260
        /*0ea0*/ 	.word	0x00000004
        /*0ea4*/ 	.word	0x00034830
        /*0ea8*/ 	.short	0x010a
        /*0eaa*/ 	.byte	0x3f
	.zero		1


	//   ....[34]....
        /*0eac*/ 	.word	0x000122a0
        /*0eb0*/ 	.word	0x00000005
        /*0eb4*/ 	.word	0x00000000
        /*0eb8*/ 	.short	0x0101
        /*0eba*/ 	.byte	0x3f
	.zero		1


	//   ....[35]....
        /*0ebc*/ 	.word	0x00012cb0
        /*0ec0*/ 	.word	0x0000000f
        /*0ec4*/ 	.word	0x00034830
        /*0ec8*/ 	.short	0x010a
        /*0eca*/ 	.byte	0x3f
	.zero		1


	//   ....[36]....
        /*0ecc*/ 	.word	0x00012d30
        /*0ed0*/ 	.word	0x0000000f
        /*0ed4*/ 	.word	0x00034830
        /*0ed8*/ 	.short	0x010a
        /*0eda*/ 	.byte	0x3f
	.zero		1


	//   ....[37]....
        /*0edc*/ 	.word	0x000138a0
        /*0ee0*/ 	.word	0x00000014
        /*0ee4*/ 	.word	0x00034850
        /*0ee8*/ 	.short	0x010a
        /*0eea*/ 	.byte	0x3f
	.zero		1


	//   ....[38]....
        /*0eec*/ 	.word	0x000138f0
        /*0ef0*/ 	.word	0x00000014
        /*0ef4*/ 	.word	0x00034850
        /*0ef8*/ 	.short	0x010a
        /*0efa*/ 	.byte	0x3f
	.zero		1


	//   ....[39]....
        /*0efc*/ 	.word	0x00014e10
        /*0f00*/ 	.word	0x0000000f
        /*0f04*/ 	.word	0x00000000
        /*0f08*/ 	.short	0x0101
        /*0f0a*/ 	.byte	0x3f
	.zero		1


	//   ....[40]....
        /*0f0c*/ 	.word	0x00014e90
        /*0f10*/ 	.word	0x0000000f
        /*0f14*/ 	.word	0x00000000
        /*0f18*/ 	.short	0x0101
        /*0f1a*/ 	.byte	0x3f
	.zero		1


	//   ....[41]....
        /*0f1c*/ 	.word	0x00015520
        /*0f20*/ 	.word	0x0000000d
        /*0f24*/ 	.word	0x00034850
        /*0f28*/ 	.short	0x010a
        /*0f2a*/ 	.byte	0x3f
	.zero		1


	//   ....[42]....
        /*0f2c*/ 	.word	0x000155c0
        /*0f30*/ 	.word	0x0000000d
        /*0f34*/ 	.word	0x00034850
        /*0f38*/ 	.short	0x010a
        /*0f3a*/ 	.byte	0x3f
	.zero		1


	//   ....[43]....
        /*0f3c*/ 	.word	0x00015b90
        /*0f40*/ 	.word	0x0000000a
        /*0f44*/ 	.word	0x00000000
        /*0f48*/ 	.short	0x0101
        /*0f4a*/ 	.byte	0x3f
	.zero		1


	//   ....[44]....
        /*0f4c*/ 	.word	0x00017070
        /*0f50*/ 	.word	0x00000000
        /*0f54*/ 	.word	0x00000000
        /*0f58*/ 	.short	0x0101
        /*0f5a*/ 	.byte	0x3f
	.zero		1


	//   ....[45]....
        /*0f5c*/ 	.word	0x00019320
        /*0f60*/ 	.word	0x00000004
        /*0f64*/ 	.word	0x00034820
        /*0f68*/ 	.short	0x010a
        /*0f6a*/ 	.byte	0x3f
	.zero		1


	//   ....[46]....
        /*0f6c*/ 	.word	0x00019400
        /*0f70*/ 	.word	0x00000005
        /*0f74*/ 	.word	0x000348a0
        /*0f78*/ 	.short	0x010a
        /*0f7a*/ 	.byte	0x3f
	.zero		1


	//   ....[47]....
        /*0f7c*/ 	.word	0x00019830
        /*0f80*/ 	.word	0x00000005
        /*0f84*/ 	.word	0x000348c0
        /*0f88*/ 	.short	0x010a
        /*0f8a*/ 	.byte	0x3f
	.zero		1


	//   ....[48]....
        /*0f8c*/ 	.word	0x00019d40
        /*0f90*/ 	.word	0x00000006
        /*0f94*/ 	.word	0x000348a0
        /*0f98*/ 	.short	0x010a
        /*0f9a*/ 	.byte	0x3f
	.zero		1


	//   ....[49]....
        /*0f9c*/ 	.word	0x0001a160
        /*0fa0*/ 	.word	0x00000006
        /*0fa4*/ 	.word	0x000348c0
        /*0fa8*/ 	.short	0x010a
        /*0faa*/ 	.byte	0x3f
	.zero		1


	//   ....[50]....
        /*0fac*/ 	.word	0x0001aed0
        /*0fb0*/ 	.word	0x00000000
        /*0fb4*/ 	.word	0x00034840
        /*0fb8*/ 	.short	0x010a
        /*0fba*/ 	.byte	0x3f
	.zero		1


	//   ....[51]....
        /*0fbc*/ 	.word	0x0001bef0
        /*0fc0*/ 	.word	0x00000008
        /*0fc4*/ 	.word	0x00034800
        /*0fc8*/ 	.short	0x0107
        /*0fca*/ 	.byte	0x3f
	.zero		1


	//   ....[52]....
        /*0fcc*/ 	.word	0x0001bff0
        /*0fd0*/ 	.word	0x00000002
        /*0fd4*/ 	.word	0x00034800
        /*0fd8*/ 	.short	0x0101
        /*0fda*/ 	.byte	0x3f
	.zero		1


	//   ....[53]....
        /*0fdc*/ 	.word	0x0001c010
        /*0fe0*/ 	.word	0x00000002
        /*0fe4*/ 	.word	0x00034820
        /*0fe8*/ 	.short	0x010a
        /*0fea*/ 	.byte	0x3f
	.zero		1


	//   ....[54]....
        /*0fec*/ 	.word	0x0001c390
        /*0ff0*/ 	.word	0x00000003
        /*0ff4*/ 	.word	0x00034840
        /*0ff8*/ 	.short	0x010a
        /*0ffa*/ 	.byte	0x3f
	.zero		1


	//   ....[55]....
        /*0ffc*/ 	.word	0x0001c840
        /*1000*/ 	.word	0x00000002
        /*1004*/ 	.word	0x00034860
        /*1008*/ 	.short	0x010a
        /*100a*/ 	.byte	0x3f
	.zero		1


	//   ....[56]....
        /*100c*/ 	.word	0x0001cf50
        /*1010*/ 	.word	0x00000003
        /*1014*/ 	.word	0x00034840
        /*1018*/ 	.short	0x010a
        /*101a*/ 	.byte	0x3f
	.zero		1


	//   ....[57]....
        /*101c*/ 	.word	0x0001d400
        /*1020*/ 	.word	0x00000002
        /*1024*/ 	.word	0x00034860
        /*1028*/ 	.short	0x010a
        /*102a*/ 	.byte	0x3f
	.zero		1


	//   ....[58]....
        /*102c*/ 	.word	0x0001da60
        /*1030*/ 	.word	0x00000003
        /*1034*/ 	.word	0x00034840
        /*1038*/ 	.short	0x010a
        /*103a*/ 	.byte	0x3f
	.zero		1


	//   ....[59]....
        /*103c*/ 	.word	0x0001df00
        /*1040*/ 	.word	0x00000002
        /*1044*/ 	.word	0x00034860
        /*1048*/ 	.short	0x010a
        /*104a*/ 	.byte	0x3f
	.zero		1


	//   ....[60]....
        /*104c*/ 	.word	0x0001e4e0
        /*1050*/ 	.word	0x00000000
        /*1054*/ 	.word	0x00034860
        /*1058*/ 	.short	0x010a
        /*105a*/ 	.byte	0x3f
	.zero		1


	//   ....[61]....
        /*105c*/ 	.word	0x0001f410
        /*1060*/ 	.word	0x00000000
        /*1064*/ 	.word	0x00034820
        /*1068*/ 	.short	0x010a
        /*106a*/ 	.byte	0x3f
	.zero		1


	//   ....[62]....
        /*106c*/ 	.word	0x0001f5c0
        /*1070*/ 	.word	0x00000006
        /*1074*/ 	.word	0x00000000
        /*1078*/ 	.short	0x010a
        /*107a*/ 	.byte	0x3f
	.zero		1


	//   ....[63]....
        /*107c*/ 	.word	0x0001f630
        /*1080*/ 	.word	0x00000007
        /*1084*/ 	.word	0x00000000
        /*1088*/ 	.short	0x010a
        /*108a*/ 	.byte	0x3f
	.zero		1


	//   ....[64]....
        /*108c*/ 	.word	0x0001f6a0
        /*1090*/ 	.word	0x00000004
        /*1094*/ 	.word	0x00000000
        /*1098*/ 	.short	0x010a
        /*109a*/ 	.byte	0x3f
	.zero		1


	//   ....[65]....
        /*109c*/ 	.word	0x0001f6d0
        /*10a0*/ 	.word	0x00000003
        /*10a4*/ 	.word	0x00000000
        /*10a8*/ 	.short	0x010a
        /*10aa*/ 	.byte	0x3f
	.zero		1


	//   ....[66]....
        /*10ac*/ 	.word	0x0001f730
        /*10b0*/ 	.word	0x00000003
        /*10b4*/ 	.word	0x00034890
        /*10b8*/ 	.short	0x010a
        /*10ba*/ 	.byte	0x3f
	.zero		1


	//   ....[67]....
        /*10bc*/ 	.word	0x0001f780
        /*10c0*/ 	.word	0x00000003
        /*10c4*/ 	.word	0x00034890
        /*10c8*/ 	.short	0x010a
        /*10ca*/ 	.byte	0x3f
	.zero		1


	//   ....[68]....
        /*10cc*/ 	.word	0x0001f7d0
        /*10d0*/ 	.word	0x00000003
        /*10d4*/ 	.word	0x00034890
        /*10d8*/ 	.short	0x010a
        /*10da*/ 	.byte	0x3f
	.zero		1


	//   ....[69]....
        /*10dc*/ 	.word	0x0001f820
        /*10e0*/ 	.word	0x00000003
        /*10e4*/ 	.word	0x000348b0
        /*10e8*/ 	.short	0x010a
        /*10ea*/ 	.byte	0x3f
	.zero		1


	//   ....[70]....
        /*10ec*/ 	.word	0x0001fa40
        /*10f0*/ 	.word	0x00000002
        /*10f4*/ 	.word	0x00034800
        /*10f8*/ 	.short	0x010a
        /*10fa*/ 	.byte	0x3f
	.zero		1


	//   ....[71]....
        /*10fc*/ 	.word	0x0001fc70
        /*1100*/ 	.word	0x00000002
        /*1104*/ 	.word	0x00034800
        /*1108*/ 	.short	0x010a
        /*110a*/ 	.byte	0x3f
	.zero		1


	//   ....[72]....
        /*110c*/ 	.word	0x0001fcc0
        /*1110*/ 	.word	0x00000004
        /*1114*/ 	.word	0x00034830
        /*1118*/ 	.short	0x010a
        /*111a*/ 	.byte	0x3f
	.zero		1


	//   ....[73]....
        /*111c*/ 	.word	0x0001fd10
        /*1120*/ 	.word	0x0000000f
        /*1124*/ 	.word	0x00034830
        /*1128*/ 	.short	0x010a
        /*112a*/ 	.byte	0x3f
	.zero		1


	//   ....[74]....
        /*112c*/ 	.word	0x0001fd60
        /*1130*/ 	.word	0x00000014
        /*1134*/ 	.word	0x00034850
        /*1138*/ 	.short	0x010a
        /*113a*/ 	.byte	0x3f
	.zero		1


	//   ....[75]....
        /*113c*/ 	.word	0x0001fdb0
        /*1140*/ 	.word	0x0000000d
        /*1144*/ 	.word	0x00034850
        /*1148*/ 	.short	0x010a
        /*114a*/ 	.byte	0x3f
	.zero		1


	//   ....[76]....
        /*114c*/ 	.word	0x0001ff70
        /*1150*/ 	.word	0x00000003
        /*1154*/ 	.word	0x00034820
        /*1158*/ 	.short	0x010a
        /*115a*/ 	.byte	0x3f
	.zero		1


	//   ....[77]....
        /*115c*/ 	.word	0x0001ffc0
        /*1160*/ 	.word	0x00000005
        /*1164*/ 	.word	0x000348a0
        /*1168*/ 	.short	0x010a
        /*116a*/ 	.byte	0x3f
	.zero		1


	//   ....[78]....
        /*116c*/ 	.word	0x00020010
        /*1170*/ 	.word	0x00000005
        /*1174*/ 	.word	0x000348c0
        /*1178*/ 	.short	0x010a
        /*117a*/ 	.byte	0x3f
	.zero		1


	//   ....[79]....
        /*117c*/ 	.word	0x00020060
        /*1180*/ 	.word	0x00000006
        /*1184*/ 	.word	0x000348a0
        /*1188*/ 	.short	0x010a
        /*118a*/ 	.byte	0x3f
	.zero		1


	//   ....[80]....
        /*118c*/ 	.word	0x000200b0
        /*1190*/ 	.word	0x00000006
        /*1194*/ 	.word	0x000348c0
        /*1198*/ 	.short	0x010a
        /*119a*/ 	.byte	0x3f
	.zero		1


	//   ....[81]....
        /*119c*/ 	.word	0x00020250
        /*11a0*/ 	.word	0x00000000
        /*11a4*/ 	.word	0x00034840
        /*11a8*/ 	.short	0x010a
        /*11aa*/ 	.byte	0x3f
	.zero		1


	//   ....[82]....
        /*11ac*/ 	.word	0x00020e10
        /*11b0*/ 	.word	0x00000002
        /*11b4*/ 	.word	0x00034820
        /*11b8*/ 	.short	0x010a
        /*11ba*/ 	.byte	0x3f
	.zero		1


	//   ....[83]....
        /*11bc*/ 	.word	0x00020e60
        /*11c0*/ 	.word	0x00000003
        /*11c4*/ 	.word	0x00034840
        /*11c8*/ 	.short	0x010a
        /*11ca*/ 	.byte	0x3f
	.zero		1


	//   ....[84]....
        /*11cc*/ 	.word	0x00020eb0
        /*11d0*/ 	.word	0x00000002
        /*11d4*/ 	.word	0x00034860
        /*11d8*/ 	.short	0x010a
        /*11da*/ 	.byte	0x3f
	.zero		1


	//   ....[85]....
        /*11dc*/ 	.word	0x00020f00
        /*11e0*/ 	.word	0x00000003
        /*11e4*/ 	.word	0x00034840
        /*11e8*/ 	.short	0x010a
        /*11ea*/ 	.byte	0x3f
	.zero		1


	//   ....[86]....
        /*11ec*/ 	.word	0x00020f50
        /*11f0*/ 	.word	0x00000002
        /*11f4*/ 	.word	0x00034860
        /*11f8*/ 	.short	0x010a
        /*11fa*/ 	.byte	0x3f
	.zero		1


	//   ....[87]....
        /*11fc*/ 	.word	0x00020fa0
        /*1200*/ 	.word	0x00000003
        /*1204*/ 	.word	0x00034840
        /*1208*/ 	.short	0x010a
        /*120a*/ 	.byte	0x3f
	.zero		1


	//   ....[88]....
        /*120c*/ 	.word	0x00020ff0
        /*1210*/ 	.word	0x00000002
        /*1214*/ 	.word	0x00034860
        /*1218*/ 	.short	0x010a
        /*121a*/ 	.byte	0x3f
	.zero		1


	//   ....[89]....
        /*121c*/ 	.word	0x00021040
        /*1220*/ 	.word	0x00000000
        /*1224*/ 	.word	0x00034860
        /*1228*/ 	.short	0x010a
        /*122a*/ 	.byte	0x3f
	.zero		1


	//   ....[90]....
        /*122c*/ 	.word	0x00021ac0
        /*1230*/ 	.word	0x00000000
        /*1234*/ 	.word	0x00034820
        /*1238*/ 	.short	0x010a
        /*123a*/ 	.byte	0x3f
	.zero		1


	//   ....[91]....
        /*123c*/ 	.word	0x00021c60
        /*1240*/ 	.word	0x00000006
        /*1244*/ 	.word	0x00000000
        /*1248*/ 	.short	0x010a
        /*124a*/ 	.byte	0x3f
	.zero		1


	//   ....[92]....
        /*124c*/ 	.word	0x00021cb0
        /*1250*/ 	.word	0x00000007
        /*1254*/ 	.word	0x00000000
        /*1258*/ 	.short	0x010a
        /*125a*/ 	.byte	0x3f
	.zero		1


	//   ....[93]....
        /*125c*/ 	.word	0x00021d00
        /*1260*/ 	.word	0x00000004
        /*1264*/ 	.word	0x00000000
        /*1268*/ 	.short	0x010a
        /*126a*/ 	.byte	0x3f
	.zero		1


	//----- nvinfo : EIATTR_NUM_MBARRIERS
	.align		4
.L_423:
        /*126c*/ 	.byte	0x03, 0x38
        /*126e*/ 	.short	0x0016


	//----- nvinfo : EIATTR_EXIT_INSTR_OFFSETS
	.align		4
        /*1270*/ 	.byte	0x04, 0x1c
        /*1272*/ 	.short	(.L_425 - .L_424)


	//   ....[0]....
.L_424:
        /*1274*/ 	.word	0x0001f720


	//----- nvinfo : EIATTR_MAX_THREADS
	.align		4
.L_425:
        /*1278*/ 	.byte	0x04, 0x05
        /*127a*/ 	.short	(.L_427 - .L_426)
.L_426:
        /*127c*/ 	.word	0x00000180
        /*1280*/ 	.word	0x00000001
        /*1284*/ 	.word	0x00000001


	//----- nvinfo : EIATTR_CRS_STACK_SIZE
	.align		4
.L_427:
        /*1288*/ 	.byte	0x04, 0x1e
        /*128a*/ 	.short	(.L_429 - .L_428)
.L_428:
        /*128c*/ 	.word	0x00000000


	//----- nvinfo : EIATTR_CBANK_PARAM_SIZE
	.align		4
.L_429:
        /*1290*/ 	.byte	0x03, 0x19
        /*1292*/ 	.short	0x0af0


	//----- nvinfo : EIATTR_PARAM_CBANK
	.align		4
        /*1294*/ 	.byte	0x04, 0x0a
        /*1296*/ 	.short	(.L_431 - .L_430)
	.align		4
.L_430:
        /*1298*/ 	.word	index@(.nv.constant0._ZN7cutlass13device_kernelIN5flash11enable_sm90INS1_16FlashAttnFwdSm90INS1_25CollectiveMainloopFwdSm90ILi2EN4cute5tupleIJNS5_1CILi1EEES8_S8_EEENS6_IJNS7_ILi128EEESA_NS7_ILi192EEEEEELi128ENS_6half_tEfNS_4arch4Sm90ELb0ELb0ELb0ELb1ELb0ELb1ELb0ELb1ELb1ELb1ELb0ELb0EEENS1_21CollectiveEpilogueFwdINS6_IJSA_SA_SA_EEES9_SD_SF_Li256ELb1ELb1ELb0ELb0EEENS1_36VarlenDynamicPersistentTileSchedulerILi128ELi128ELi256ELi128ELb0ELb1ELb1ELb0ELb1ELb1EEEEEEEEEvNT_6ParamsE)
        /*129c*/ 	.short	0x0210
        /*129e*/ 	.short	0x0af0


	//----- nvinfo : EIATTR_SW_WAR
	.align		4
.L_431:
        /*12a0*/ 	.byte	0x04, 0x36
        /*12a2*/ 	.short	(.L_433 - .L_432)
.L_432:
        /*12a4*/ 	.word	0x00000008
.L_433:


//--------------------- .nv.info._ZN7cutlass13device_kernelIN5flash11enable_sm90INS1_16FlashAttnFwdSm90INS1_25CollectiveMainloopFwdSm90ILi2EN4cute5tupleIJNS5_1CILi1EEES8_S8_EEENS6_IJNS7_ILi128EEENS7_ILi96EEENS7_ILi192EEEEEELi128ENS_6half_tEfNS_4arch4Sm90ELb0ELb1ELb0ELb0ELb0ELb0ELb0ELb1ELb1ELb1ELb0ELb0EEENS1_21CollectiveEpilogueFwdINS6_IJSA_SA_SB_EEES9_SE_SG_Li256ELb0ELb1ELb0ELb0EEENS1_30DynamicPersistentTileSchedulerILi256ELi128ELb0ELb1ELb1EEEEEEEEEvNT_6ParamsE --------------------------
	.section	.nv.info._ZN7cutlass13device_kernelIN5flash11enable_sm90INS1_16FlashAttnFwdSm90INS1_25CollectiveMainloopFwdSm90ILi2EN4cute5tupleIJNS5_1CILi1EEES8_S8_EEENS6_IJNS7_ILi128EEENS7_ILi96EEENS7_ILi192EEEEEELi128ENS_6half_tEfNS_4arch4Sm90ELb0ELb1ELb0ELb0ELb0ELb0ELb0ELb1ELb1ELb1ELb0ELb0EEENS1_21CollectiveEpilogueFwdINS6_IJSA_SA_SB_EEES9_SE_SG_Li256ELb0ELb1ELb0ELb0EEENS1_30DynamicPersistentTileSchedulerILi256ELi128ELb0ELb1ELb1EEEEEEEEEvNT_6ParamsE,"",@"SHT_CUDA_INFO"
	.sectionflags	@""
	.align	4


	//----- nvinfo : EIATTR_CUDA_API_VERSION
	.align		4
        /*0000*/ 	.byte	0x04, 0x37
        /*0002*/ 	.short	(.L_435 - .L_434)
.L_434:
        /*0004*/ 	.word	0x00000082


	//----- nvinfo : EIATTR_KPARAM_INFO
	.align		4
.L_435:
        /*0008*/ 	.byte	0x04, 0x17
        /*000a*/ 	.short	(.L_437 - .L_436)
.L_436:
        /*000c*/ 	.word	0x00000000
        /*0010*/ 	.short	0x0000
        /*0012*/ 	.short	0x0070
        /*0014*/ 	.byte	0x00, 0xf0, 0x01, 0x2a


	//----- nvinfo : EIATTR_SPARSE_MMA_MASK
	.align		4
.L_437:
        /*0018*/ 	.byte	0x03, 0x50
        /*001a*/ 	.short	0x0000


	//----- nvinfo : EIATTR_MAXREG_COUNT
	.align		4
        /*001c*/ 	.byte	0x03, 0x1b
        /*001e*/ 	.short	0x00a8


	//----- nvinfo : EIATTR_NUM_BARRIERS
	.align		4
        /*0020*/ 	.byte	0x02, 0x4c
        /*0022*/ 	.byte	0x09
	.zero		1


	//----- nvinfo : EIATTR_EXTERNS
	.align		4
        /*0024*/ 	.byte	0x04, 0x0f
        /*0026*/ 	.short	(.L_439 - .L_438)


	//   ....[0]....
	.align		4
.L_438:
        /*0028*/ 	.word	index@(__assertfail)


	//----- nvinfo : EIATTR_ANNOTATIONS
	.align		4
.L_439:
        /*002c*/ 	.byte	0x04, 0x55
        /*002e*/ 	.short	(.L_441 - .L_440)


	//   ....[0]....
.L_440:
        /* <DEDUP_REMOVED lines=28> */


	//----- nvinfo : EIATTR_MERCURY_ISA_VERSION
	.align		4
.L_441:
        /*01d8*/ 	.byte	0x03, 0x5f
        /*01da*/ 	.short	0x0101


	//----- nvinfo : EIATTR_INT_WARP_WIDE_INSTR_OFFSETS
	.align		4
        /*01dc*/ 	.byte	0x04, 0x31
        /*01de*/ 	.short	(.L_443 - .L_442)


	//   ....[0]....
.L_442:
        /*01e0*/ 	.word	0x00000130


	//   ....[1]....
        /*01e4*/ 	.word	0x00000170


	//   ....[2]....
        /*01e8*/ 	.word	0x000001e0


	//   ....[3]....
        /*01ec*/ 	.word	0x0000f4f0


	//   ....[4]....
        /*01f0*/ 	.word	0x0000f590


	//   ....[5]....
        /*01f4*/ 	.word	0x00012e30


	//   ....[6]....
        /*01f8*/ 	.word	0x00012ed0


	//----- nvinfo : EIATTR_COOP_GROUP_MASK_REGIDS
	.align		4
.L_443:
        /*01fc*/ 	.byte	0x04, 0x29
        /*01fe*/ 	.short	(.L_445 - .L_444)


	//   ....[0]....
.L_444:
        /*0200*/ 	.word	0xffffffff


	//   ....[1]....
        /*0204*/ 	.word	0xffffffff


	//   ....[2]....
        /*0208*/ 	.word	0xffffffff


	//   ....[3]....
        /*020c*/ 	.word	0xffffffff


	//   ....[4]....
        /*0210*/ 	.word	0xffffffff


	//   ....[5]....
        /*0214*/ 	.word	0xffffffff


	//   ....[6]....
        /*0218*/ 	.word	0xffffffff


	//   ....[7]....
        /*021c*/ 	.word	0xffffffff


	//   ....[8]....
        /*0220*/ 	.word	0xffffffff


	//   ....[9]....
        /*0224*/ 	.word	0xffffffff


	//   ....[10]....
        /*0228*/ 	.word	0xffffffff


	//   ....[11]....
        /*022c*/ 	.word	0xffffffff


	//   ....[12]....
        /*0230*/ 	.word	0xffffffff


	//   ....[13]....
        /*0234*/ 	.word	0xffffffff


	//   ....[14]....
        /*0238*/ 	.word	0xffffffff


	//   ....[15]....
        /*023c*/ 	.word	0xffffffff


	//   ....[16]....
        /*0240*/ 	.word	0xffffffff


	//   ....[17]....
        /*0244*/ 	.word	0xffffffff


	//   ....[18]....
        /*0248*/ 	.word	0xffffffff


	//   ....[19]....
        /*024c*/ 	.word	0xffffffff


	//   ....[20]....
        /*0250*/ 	.word	0xffffffff


	//   ....[21]....
        /*0254*/ 	.word	0xffffffff


	//   ....[22]....
        /*0258*/ 	.word	0xffffffff


	//   ....[23]....
        /*025c*/ 	.word	0xffffffff


	//   ....[24]....
        /*0260*/ 	.word	0xffffffff


	//   ....[25]....
        /*0264*/ 	.word	0xffffffff


	//   ....[26]....
        /*0268*/ 	.word	0xffffffff


	//   ....[27]....
        /*026c*/ 	.word	0xffffffff


	//   ....[28]....
        /*0270*/ 	.word	0xffffffff


	//   ....[29]....
        /*0274*/ 	.word	0xffffffff


	//   ....[30]....
        /*0278*/ 	.word	0xffffffff


	//   ....[31]....
        /*027c*/ 	.word	0xffffffff


	//   ....[32]....
        /*0280*/ 	.word	0xffffffff


	//   ....[33]....
        /*0284*/ 	.word	0xffffffff


	//   ....[34]....
        /*0288*/ 	.word	0xffffffff


	//   ....[35]....
        /*028c*/ 	.word	0xffffffff


	//   ....[36]....
        /*0290*/ 	.word	0xffffffff


	//   ....[37]....
        /*0294*/ 	.word	0xffffffff


	//   ....[38]....
        /*0298*/ 	.word	0xffffffff


	//   ....[39]....
        /*029c*/ 	.word	0xffffffff


	//   ....[40]....
        /*02a0*/ 	.word	0xffffffff


	//   ....[41]....
        /*02a4*/ 	.word	0xffffffff


	//   ....[42]....
        /*02a8*/ 	.word	0xffffffff


	//   ....[43]....
        /*02ac*/ 	.word	0xffffffff


	//   ....[44]....
        /*02b0*/ 	.word	0xffffffff


	//   ....[45]....
        /*02b4*/ 	.word	0xffffffff


	//   ....[46]....
        /*02b8*/ 	.word	0xffffffff


	//   ....[47]....
        /*02bc*/ 	.word	0xffffffff


	//   ....[48]....
        /*02c0*/ 	.word	0xffffffff


	//   ....[49]....
        /*02c4*/ 	.word	0xffffffff


	//   ....[50]....
        /*02c8*/ 	.word	0xffffffff


	//   ....[51]....
        /*02cc*/ 	.word	0xffffffff


	//   ....[52]....
        /*02d0*/ 	.word	0xffffffff


	//   ....[53]....
        /*02d4*/ 	.word	0xffffffff


	//   ....[54]....
        /*02d8*/ 	.word	0xffffffff


	//   ....[55]....
        /*02dc*/ 	.word	0xffffffff


	//   ....[56]....
        /*02e0*/ 	.word	0xffffffff


	//   ....[57]....
        /*02e4*/ 	.word	0xffffffff


	//   ....[58]....
        /*02e8*/ 	.word	0xffffffff


	//   ....[59]....
        /*02ec*/ 	.word	0xffffffff


	//   ....[60]....
        /*02f0*/ 	.word	0xffffffff


	//   ....[61]....
        /*02f4*/ 	.word	0xffffffff


	//   ....[62]....
        /*02f8*/ 	.word	0xffffffff


	//   ....[63]....
        /*02fc*/ 	.word	0xffffffff


	//   ....[64]....
        /*0300*/ 	.word	0xffffffff


	//   ....[65]....
        /*0304*/ 	.word	0xffffffff


	//   ....[66]....
        /*0308*/ 	.word	0xffffffff


	//   ....[67]....
        /*030c*/ 	.word	0xffffffff


	//   ....[68]....
        /*0310*/ 	.word	0xffffffff


	//   ....[69]....
        /*0314*/ 	.word	0xffffffff


	//   ....[70]....
        /*0318*/ 	.word	0xffffffff


	//   ....[71]....
        /*031c*/ 	.word	0xffffffff


	//   ....[72]....
        /*0320*/ 	.word	0xffffffff


	//   ....[73]....
        /*0324*/ 	.word	0xffffffff


	//   ....[74]....
        /*0328*/ 	.word	0x0500000f


	//   ....[75]....
        /*032c*/ 	.word	0x0500000f


	//   ....[76]....
        /*0330*/ 	.word	0x0500000f


	//   ....[77]....
        /*0334*/ 	.word	0x0500000f


	//   ....[78]....
        /*0338*/ 	.word	0x0500000f


	//   ....[79]....
        /*033c*/ 	.word	0x0500000f


	//   ....[80]....
        /*0340*/ 	.word	0x0500000f


	//   ....[81]....
        /*0344*/ 	.word	0x0500000f


	//   ....[82]....
        /*0348*/ 	.word	0x0500000f


	//   ....[83]....
        /*034c*/ 	.word	0x0500000f


	//   ....[84]....
        /*0350*/ 	.word	0x0500000f


	//   ....[85]....
        /*0354*/ 	.word	0x0500000f


	//   ....[86]....
        /*0358*/ 	.word	0x0500000f


	//   ....[87]....
        /*035c*/ 	.word	0x0500000f


	//   ....[88]....
        /*0360*/ 	.word	0x0500000f


	//   ....[89]....
        /*0364*/ 	.word	0x0500000f


	//   ....[90]....
        /*0368*/ 	.word	0x0500000f


	//   ....[91]....
        /*036c*/ 	.word	0x0500000f


	//   ....[92]....
        /*0370*/ 	.word	0x0500000f


	//----- nvinfo : EIATTR_COOP_GROUP_INSTR_OFFSETS
	.align		4
.L_445:
        /*0374*/ 	.byte	0x04, 0x28
        /*0376*/ 	.short	(.L_447 - .L_446)


	//   ....[0]....
.L_446:
        /*0378*/ 	.word	0x00000060


	//   ....[1]....
        /*037c*/ 	.word	0x00000140


	//   ....[2]....
        /*0380*/ 	.word	0x00000190


	//   ....[3]....
        /*0384*/ 	.word	0x000003c0


	//   ....[4]....
        /*0388*/ 	.word	0x00000520


	//   ....[5]....
        /*038c*/ 	.word	0x00000640


	//   ....[6]....
        /*0390*/ 	.word	0x000007a0


	//   ....[7]....
        /*0394*/ 	.word	0x000017a0


	//   ....[8]....
        /*0398*/ 	.word	0x00001fe0


	//   ....[9]....
        /*039c*/ 	.word	0x00002b70


	//   ....[10]....
        /*03a0*/ 	.word	0x00003290


	//   ....[11]....
        /*03a4*/ 	.word	0x00003350


	//   ....[12]....
        /*03a8*/ 	.word	0x00003770


	//   ....[13]....
        /*03ac*/ 	.word	0x00003860


	//   ....[14]....
        /*03b0*/ 	.word	0x000052a0


	//   ....[15]....
        /*03b4*/ 	.word	0x00005480


	//   ....[16]....
        /*03b8*/ 	.word	0x00006230


	//   ....[17]....
        /*03bc*/ 	.word	0x00006330


	//   ....[18]....
        /*03c0*/ 	.word	0x000068c0


	//   ....[19]....
        /*03c4*/ 	.word	0x00006930


	//   ....[20]....
        /*03c8*/ 	.word	0x000081a0


	//   ....[21]....
        /*03cc*/ 	.word	0x000081c0


	//   ....[22]....
        /*03d0*/ 	.word	0x000087f0


	//   ....[23]....
        /*03d4*/ 	.word	0x00008860


	//   ....[24]....
        /*03d8*/ 	.word	0x00009d40


	//   ....[25]....
        /*03dc*/ 	.word	0x0000a140


	//   ....[26]....
        /*03e0*/ 	.word	0x0000aeb0


	//   ....[27]....
        /*03e4*/ 	.word	0x0000b100


	//   ....[28]....
        /*03e8*/ 	.word	0x0000b560


	//   ....[29]....
        /*03ec*/ 	.word	0x0000b5d0


	//   ....[30]....
        /*03f0*/ 	.word	0x0000c450


	//   ....[31]....
        /*03f4*/ 	.word	0x0000c480


	//   ....[32]....
        /*03f8*/ 	.word	0x0000c5a0


	//   ....[33]....
        /*03fc*/ 	.word	0x0000c5b0


	//   ....[34]....
        /*0400*/ 	.word	0x0000d650


	//   ....[35]....
        /*0404*/ 	.word	0x0000d6b0


	//   ....[36]....
        /*0408*/ 	.word	0x0000d710


	//   ....[37]....
        /*040c*/ 	.word	0x0000d840


	//   ....[38]....
        /*0410*/ 	.word	0x0000dc10


	//   ....[39]....
        /*0414*/ 	.word	0x0000dc20


	//   ....[40]....
        /*0418*/ 	.word	0x0000dcf0


	//   ....[41]....
        /*041c*/ 	.word	0x0000dd10


	//   ....[42]....
        /*0420*/ 	.word	0x0000dde0


	//   ....[43]....
        /*0424*/ 	.word	0x0000de00


	//   ....[44]....
        /*0428*/ 	.word	0x0000dee0


	//   ....[45]....
        /*042c*/ 	.word	0x0000df00


	//   ....[46]....
        /*0430*/ 	.word	0x0000e590


	//   ....[47]....
        /*0434*/ 	.word	0x0000e5a0


	//   ....[48]....
        /*0438*/ 	.word	0x0000e670


	//   ....[49]....
        /*043c*/ 	.word	0x0000e690


	//   ....[50]....
        /*0440*/ 	.word	0x0000e760


	//   ....[51]....
        /*0444*/ 	.word	0x0000e780


	//   ....[52]....
        /*0448*/ 	.word	0x0000e860


	//   ....[53]....
        /*044c*/ 	.word	0x0000e880


	//   ....[54]....
        /*0450*/ 	.word	0x0000e9f0


	//   ....[55]....
        /*0454*/ 	.word	0x0000fb30


	//   ....[56]....
        /*0458*/ 	.word	0x000105c0


	//   ....[57]....
        /*045c*/ 	.word	0x000105f0


	//   ....[58]....
        /*0460*/ 	.word	0x000106c0


	//   ....[59]....
        /*0464*/ 	.word	0x000106e0


	//   ....[60]....
        /*0468*/ 	.word	0x00010780


	//   ....[61]....
        /*046c*/ 	.word	0x000107a0


	//   ....[62]....
        /*0470*/ 	.word	0x00010840


	//   ....[63]....
        /*0474*/ 	.word	0x00010860


	//   ....[64]....
        /*0478*/ 	.word	0x00010900


	//   ....[65]....
        /*047c*/ 	.word	0x00010920


	//   ....[66]....
        /*0480*/ 	.word	0x000109c0


	//   ....[67]....
        /*0484*/ 	.word	0x000109e0


	//   ....[68]....
        /*0488*/ 	.word	0x00010a80


	//   ....[69]....
        /*048c*/ 	.word	0x00010aa0


	//   ....[70]....
        /*0490*/ 	.word	0x00010ab0


	//   ....[71]....
        /*0494*/ 	.word	0x00010ac0


	//   ....[72]....
        /*0498*/ 	.word	0x00013430


	//   ....[73]....
        /*049c*/ 	.word	0x00013620


	//   ....[74]....
        /*04a0*/ 	.word	0x00013c70


	//   ....[75]....
        /*04a4*/ 	.word	0x00013df0


	//   ....[76]....
        /*04a8*/ 	.word	0x00013e50


	//   ....[77]....
        /*04ac*/ 	.word	0x00013fb0


	//   ....[78]....
        /*04b0*/ 	.word	0x00014000


	//   ....[79]....
        /*04b4*/ 	.word	0x00014120


	//   ....[80]....
        /*04b8*/ 	.word	0x00014190


	//   ....[81]....
        /*04bc*/ 	.word	0x000142b0


	//   ....[82]....
        /*04c0*/ 	.word	0x00014320


	//   ....[83]....
        /*04c4*/ 	.word	0x00014440


	//   ....[84]....
        /*04c8*/ 	.word	0x000144b0


	//   ....[85]....
        /*04cc*/ 	.word	0x000145d0


	//   ....[86]....
        /*04d0*/ 	.word	0x00014640


	//   ....[87]....
        /*04d4*/ 	.word	0x00014760


	//   ....[88]....
        /*04d8*/ 	.word	0x000147d0


	//   ....[89]....
        /*04dc*/ 	.word	0x000148f0


	//   ....[90]....
        /*04e0*/ 	.word	0x00014940


	//   ....[91]....
        /*04e4*/ 	.word	0x00014c60


	//   ....[92]....
        /*04e8*/ 	.word	0x00014d80


	//----- nvinfo : EIATTR_REG_RECONFIG
	.align		4
.L_447:
        /*04ec*/ 	.byte	0x01, 0x54
	.zero		2


	//----- nvinfo : EIATTR_SYSCALL_OFFSETS
	.align		4
        /*04f0*/ 	.byte	0x04, 0x46
        /*04f2*/ 	.short	(.L_449 - .L_448)


	//   ....[0]....
.L_448:
        /*04f4*/ 	.word	0x00001980


	//   ....[1]....
        /*04f8*/ 	.word	0x0000f700


	//   ....[2]....
        /*04fc*/ 	.word	0x0000f850


	//   ....[3]....
        /*0500*/ 	.word	0x0000f940


	//   ....[4]....
        /*0504*/ 	.word	0x00010190


	//----- nvinfo : EIATTR_MBARRIER_INSTR_OFFSETS
	.align		4
.L_449:
        /*0508*/ 	.byte	0x04, 0x39
        /*050a*/ 	.short	(.L_451 - .L_450)


	//   ....[0]....
.L_450:
        /*050c*/ 	.word	0x00000270
        /*0510*/ 	.word	0x000000ff
        /*0514*/ 	.word	0x0002a800
        /*0518*/ 	.short	0x0100
        /*051a*/ 	.byte	0x08
	.zero		1


	//   ....[1]....
        /*051c*/ 	.word	0x00000280
        /*0520*/ 	.word	0x000000ff
        /*0524*/ 	.word	0x0002a820
        /*0528*/ 	.short	0x0100
        /*052a*/ 	.byte	0x08
	.zero		1


	//   ....[2]....
        /*052c*/ 	.word	0x00000370
        /*0530*/ 	.word	0x000000ff
        /*0534*/ 	.word	0x0002a830
        /*0538*/ 	.short	0x0100
        /*053a*/ 	.byte	0x08
	.zero		1


	//   ....[3]....
        /*053c*/ 	.word	0x00000380
        /*0540*/ 	.word	0x000000ff
        /*0544*/ 	.word	0x0002a840
        /*0548*/ 	.short	0x0100
        /*054a*/ 	.byte	0x08
	.zero		1


	//   ....[4]....
        /*054c*/ 	.word	0x00000390
        /*0550*/ 	.word	0x000000ff
        /*0554*/ 	.word	0x0002a838
        /*0558*/ 	.short	0x0100
        /*055a*/ 	.byte	0x08
	.zero		1


	//   ....[5]....
        /*055c*/ 	.word	0x000003a0
        /*0560*/ 	.word	0x000000ff
        /*0564*/ 	.word	0x0002a848
        /*0568*/ 	.short	0x0100
        /*056a*/ 	.byte	0x08
	.zero		1


	//   ....[6]....
        /*056c*/ 	.word	0x000004d0
        /*0570*/ 	.word	0x000000ff
        /*0574*/ 	.word	0x0002a850
        /*0578*/ 	.short	0x0100
        /*057a*/ 	.byte	0x08
	.zero		1


	//   ....[7]....
        /*057c*/ 	.word	0x000004e0
        /*0580*/ 	.word	0x000000ff
        /*0584*/ 	.word	0x0002a860
        /*0588*/ 	.short	0x0100
        /*058a*/ 	.byte	0x08
	.zero		1


	//   ....[8]....
        /*058c*/ 	.word	0x000004f0
        /*0590*/ 	.word	0x000000ff
        /*0594*/ 	.word	0x0002a858
        /*0598*/ 	.short	0x0100
        /*059a*/ 	.byte	0x08
	.zero		1


	//   ....[9]....
        /*059c*/ 	.word	0x00000500
        /*05a0*/ 	.word	0x000000ff
        /*05a4*/ 	.word	0x0002a868
        /*05a8*/ 	.short	0x0100
        /*05aa*/ 	.byte	0x08
	.zero		1


	//   ....[10]....
        /*05ac*/ 	.word	0x000005f0
        /*05b0*/ 	.word	0x000000ff
        /*05b4*/ 	.word	0x0002a870
        /*05b8*/ 	.short	0x0100
        /*05ba*/ 	.byte	0x06
	.zero		1


	//   ....[11]....
        /*05bc*/ 	.word	0x00000600
        /*05c0*/ 	.word	0x000000ff
        /*05c4*/ 	.word	0x0002a880
        /*05c8*/ 	.short	0x0100
        /*05ca*/ 	.byte	0x06
	.zero		1


	//   ....[12]....
        /*05cc*/ 	.word	0x00000610
        /*05d0*/ 	.word	0x000000ff
        /*05d4*/ 	.word	0x0002a878
        /*05d8*/ 	.short	0x0100
        /*05da*/ 	.byte	0x06
	.zero		1


	//   ....[13]....
        /*05dc*/ 	.word	0x00000620
        /*05e0*/ 	.word	0x000000ff
        /*05e4*/ 	.word	0x0002a888
        /*05e8*/ 	.short	0x0100
        /*05ea*/ 	.byte	0x06
	.zero		1


	//   ....[14]....
        /*05ec*/ 	.word	0x00000750
        /*05f0*/ 	.word	0x000000ff
        /*05f4*/ 	.word	0x0002a890
        /*05f8*/ 	.short	0x0100
        /*05fa*/ 	.byte	0x08
	.zero		1


	//   ....[15]....
        /*05fc*/ 	.word	0x00000760
        /*0600*/ 	.word	0x000000ff
        /*0604*/ 	.word	0x0002a8a0
        /*0608*/ 	.short	0x0100
        /*060a*/ 	.byte	0x08
	.zero		1


	//   ....[16]....
        /*060c*/ 	.word	0x00000770
        /*0610*/ 	.word	0x000000ff
        /*0614*/ 	.word	0x0002a898
        /*0618*/ 	.short	0x0100
        /*061a*/ 	.byte	0x08
	.zero		1


	//   ....[17]....
        /*061c*/ 	.word	0x00000780
        /*0620*/ 	.word	0x000000ff
        /*0624*/ 	.word	0x0002a8a8
        /*0628*/ 	.short	0x0100
        /*062a*/ 	.byte	0x08
	.zero		1


	//   ....[18]....
        /*062c*/ 	.word	0x000008b0
        /*0630*/ 	.word	0x000000ff
        /*0634*/ 	.word	0x0002a8b0
        /*0638*/ 	.short	0x0100
        /*063a*/ 	.byte	0x08
	.zero		1


	//   ....[19]....
        /*063c*/ 	.word	0x000008c0
        /*0640*/ 	.word	0x000000ff
        /*0644*/ 	.word	0x0002a8c0
        /*0648*/ 	.short	0x0100
        /*064a*/ 	.byte	0x08
	.zero		1


	//   ....[20]....
        /*064c*/ 	.word	0x000008d0
        /*0650*/ 	.word	0x000000ff
        /*0654*/ 	.word	0x0002a8b8
        /*0658*/ 	.short	0x0100
        /*065a*/ 	.byte	0x08
	.zero		1


	//   ....[21]....
        /*065c*/ 	.word	0x000008e0
        /*0660*/ 	.word	0x000000ff
        /*0664*/ 	.word	0x0002a8c8
        /*0668*/ 	.short	0x0100
        /*066a*/ 	.byte	0x08
	.zero		1


	//   ....[22]....
        /*066c*/ 	.word	0x000019f0
        /*0670*/ 	.word	0x000000ff
        /*0674*/ 	.word	0x0002a800
        /*0678*/ 	.short	0x010a
        /*067a*/ 	.byte	0x25
	.zero		1


	//   ....[23]....
        /*067c*/ 	.word	0x00001a80
        /*0680*/ 	.word	0x00000007
        /*0684*/ 	.word	0x0002a830
        /*0688*/ 	.short	0x010a
        /*068a*/ 	.byte	0x3f
	.zero		1


	//   ....[24]....
        /*068c*/ 	.word	0x00001b20
        /*0690*/ 	.word	0x00000007
        /*0694*/ 	.word	0x0002a830
        /*0698*/ 	.short	0x010a
        /*069a*/ 	.byte	0x3f
	.zero		1


	//   ....[25]....
        /*069c*/ 	.word	0x000022a0
        /*06a0*/ 	.word	0x00000000
        /*06a4*/ 	.word	0x00000000
        /*06a8*/ 	.short	0x0101
        /*06aa*/ 	.byte	0x3f
	.zero		1


	//   ....[26]....
        /*06ac*/ 	.word	0x00004620
        /*06b0*/ 	.word	0x000000ff
        /*06b4*/ 	.word	0x0002a830
        /*06b8*/ 	.short	0x010a
        /*06ba*/ 	.byte	0x06
	.zero		1


	//   ....[27]....
        /*06bc*/ 	.word	0x00004660
        /*06c0*/ 	.word	0x000000ff
        /*06c4*/ 	.word	0x0002a830
        /*06c8*/ 	.short	0x010a
        /*06ca*/ 	.byte	0x06
	.zero		1


	//   ....[28]....
        /*06cc*/ 	.word	0x00004ee0
        /*06d0*/ 	.word	0x000000ff
        /*06d4*/ 	.word	0x0002a850
        /*06d8*/ 	.short	0x010a
        /*06da*/ 	.byte	0x0b
	.zero		1


	//   ....[29]....
        /*06dc*/ 	.word	0x00004f20
        /*06e0*/ 	.word	0x000000ff
        /*06e4*/ 	.word	0x0002a850
        /*06e8*/ 	.short	0x010a
        /*06ea*/ 	.byte	0x0b
	.zero		1


	//   ....[30]....
        /*06ec*/ 	.word	0x000052b0
        /*06f0*/ 	.word	0x00000000
        /*06f4*/ 	.word	0x00000000
        /*06f8*/ 	.short	0x0101
        /*06fa*/ 	.byte	0x3f
	.zero		1


	//   ....[31]....
        /*06fc*/ 	.word	0x00006cf0
        /*0700*/ 	.word	0x0000006f
        /*0704*/ 	.word	0x00000000
        /*0708*/ 	.short	0x0101
        /*070a*/ 	.byte	0x3f
	.zero		1


	//   ....[32]....
        /*070c*/ 	.word	0x00007600
        /*0710*/ 	.word	0x000000ff
        /*0714*/ 	.word	0x0002a830
        /*0718*/ 	.short	0x010a
        /*071a*/ 	.byte	0x05
	.zero		1


	//   ....[33]....
        /*071c*/ 	.word	0x00007640
        /*0720*/ 	.word	0x000000ff
        /*0724*/ 	.word	0x0002a830
        /*0728*/ 	.short	0x010a
        /*072a*/ 	.byte	0x05
	.zero		1


	//   ....[34]....
        /*072c*/ 	.word	0x00007ec0
        /*0730*/ 	.word	0x000000ff
        /*0734*/ 	.word	0x0002a850
        /*0738*/ 	.short	0x010a
        /*073a*/ 	.byte	0x0a
	.zero		1


	//   ....[35]....
        /*073c*/ 	.word	0x00007f00
        /*0740*/ 	.word	0x000000ff
        /*0744*/ 	.word	0x0002a850
        /*0748*/ 	.short	0x010a
        /*074a*/ 	.byte	0x0a
	.zero		1


	//   ....[36]....
        /*074c*/ 	.word	0x00008e60
        /*0750*/ 	.word	0x0000005a
        /*0754*/ 	.word	0x00000000
        /*0758*/ 	.short	0x0101
        /*075a*/ 	.byte	0x3f
	.zero		1


	//   ....[37]....
        /*075c*/ 	.word	0x00008ed0
        /*0760*/ 	.word	0x0000005a
        /*0764*/ 	.word	0x00000000
        /*0768*/ 	.short	0x0101
        /*076a*/ 	.byte	0x3f
	.zero		1


	//   ....[38]....
        /*076c*/ 	.word	0x000092a0
        /*0770*/ 	.word	0x000000ff
        /*0774*/ 	.word	0x0002a830
        /*0778*/ 	.short	0x010a
        /*077a*/ 	.byte	0x05
	.zero		1


	//   ....[39]....
        /*077c*/ 	.word	0x000092e0
        /*0780*/ 	.word	0x000000ff
        /*0784*/ 	.word	0x0002a830
        /*0788*/ 	.short	0x010a
        /*078a*/ 	.byte	0x05
	.zero		1


	//   ....[40]....
        /*078c*/ 	.word	0x00009b60
        /*0790*/ 	.word	0x000000ff
        /*0794*/ 	.word	0x0002a850
        /*0798*/ 	.short	0x010a
        /*079a*/ 	.byte	0x0e
	.zero		1


	//   ....[41]....
        /*079c*/ 	.word	0x00009ba0
        /*07a0*/ 	.word	0x000000ff
        /*07a4*/ 	.word	0x0002a850
        /*07a8*/ 	.short	0x010a
        /*07aa*/ 	.byte	0x0e
	.zero		1


	//   ....[42]....
        /*07ac*/ 	.word	0x00009f30
        /*07b0*/ 	.word	0x00000000
        /*07b4*/ 	.word	0x00000000
        /*07b8*/ 	.short	0x0101
        /*07ba*/ 	.byte	0x3f
	.zero		1


	//   ....[43]....
        /*07bc*/ 	.word	0x0000b960
        /*07c0*/ 	.word	0x0000006f
        /*07c4*/ 	.word	0x00000000
        /*07c8*/ 	.short	0x0101
        /*07ca*/ 	.byte	0x3f
	.zero		1


	//   ....[44]....
        /*07cc*/ 	.word	0x0000c3c0
        /*07d0*/ 	.word	0x000000ff
        /*07d4*/ 	.word	0x0002a850
        /*07d8*/ 	.short	0x010a
        /*07da*/ 	.byte	0x05
	.zero		1


	//   ....[45]....
        /*07dc*/ 	.word	0x0000c400
        /*07e0*/ 	.word	0x000000ff
        /*07e4*/ 	.word	0x0002a850
        /*07e8*/ 	.short	0x010a
        /*07ea*/ 	.byte	0x05
	.zero		1


	//   ....[46]....
        /*07ec*/ 	.word	0x0000c8a0
        /*07f0*/ 	.word	0x00000002
        /*07f4*/ 	.word	0x00000000
        /*07f8*/ 	.short	0x0101
        /*07fa*/ 	.byte	0x3f
	.zero		1


	//   ....[47]....
        /*07fc*/ 	.word	0x0000dc00
        /*0800*/ 	.word	0x00000010
        /*0804*/ 	.word	0x00000000
        /*0808*/ 	.short	0x0101
        /*080a*/ 	.byte	0x3f
	.zero		1


	//   ....[48]....
        /*080c*/ 	.word	0x0000fd50
        /*0810*/ 	.word	0x00000000
        /*0814*/ 	.word	0x0002a840
        /*0818*/ 	.short	0x010a
        /*081a*/ 	.byte	0x3f
	.zero		1


	//   ....[49]....
        /*081c*/ 	.word	0x00010c30
        /*0820*/ 	.word	0x00000011
        /*0824*/ 	.word	0x0002a800
        /*0828*/ 	.short	0x0107
        /*082a*/ 	.byte	0x3f
	.zero		1


	//   ....[50]....
        /*082c*/ 	.word	0x00010d40
        /*0830*/ 	.word	0x00000011
        /*0834*/ 	.word	0x0002a800
        /*0838*/ 	.short	0x0101
        /*083a*/ 	.byte	0x3f
	.zero		1


	//   ....[51]....
        /*083c*/ 	.word	0x00010d60
        /*0840*/ 	.word	0x00000011
        /*0844*/ 	.word	0x0002a820
        /*0848*/ 	.short	0x010a
        /*084a*/ 	.byte	0x3f
	.zero		1


	//   ....[52]....
        /*084c*/ 	.word	0x000110a0
        /*0850*/ 	.word	0x00000003
        /*0854*/ 	.word	0x0002a840
        /*0858*/ 	.short	0x010a
        /*085a*/ 	.byte	0x3f
	.zero		1


	//   ....[53]....
        /*085c*/ 	.word	0x00011520
        /*0860*/ 	.word	0x00000003
        /*0864*/ 	.word	0x00000060
        /*0868*/ 	.short	0x010a
        /*086a*/ 	.byte	0x3f
	.zero		1


	//   ....[54]....
        /*086c*/ 	.word	0x00011b90
        /*0870*/ 	.word	0x00000003
        /*0874*/ 	.word	0x0002a840
        /*0878*/ 	.short	0x010a
        /*087a*/ 	.byte	0x3f
	.zero		1


	//   ....[55]....
        /*087c*/ 	.word	0x00012010
        /*0880*/ 	.word	0x00000002
        /*0884*/ 	.word	0x00000060
        /*0888*/ 	.short	0x010a
        /*088a*/ 	.byte	0x3f
	.zero		1


	//   ....[56]....
        /*088c*/ 	.word	0x000125c0
        /*0890*/ 	.word	0x00000002
        /*0894*/ 	.word	0x0002a840
        /*0898*/ 	.short	0x010a
        /*089a*/ 	.byte	0x3f
	.zero		1


	//   ....[57]....
        /*089c*/ 	.word	0x00012a40
        /*08a0*/ 	.word	0x00000002
        /*08a4*/ 	.word	0x00000060
        /*08a8*/ 	.short	0x010a
        /*08aa*/ 	.byte	0x3f
	.zero		1


	//   ....[58]....
        /*08ac*/ 	.word	0x00012fa0
        /*08b0*/ 	.word	0x00000002
        /*08b4*/ 	.word	0x0002a860
        /*08b8*/ 	.short	0x010a
        /*08ba*/ 	.byte	0x3f
	.zero		1


	//   ....[59]....
        /*08bc*/ 	.word	0x000135a0
        /*08c0*/ 	.word	0x00000000
        /*08c4*/ 	.word	0x0002a820
        /*08c8*/ 	.short	0x010a
        /*08ca*/ 	.byte	0x3f
	.zero		1


	//   ....[60]....
        /*08cc*/ 	.word	0x00013790
        /*08d0*/ 	.word	0x00000006
        /*08d4*/ 	.word	0x00000000
        /*08d8*/ 	.short	0x010a
        /*08da*/ 	.byte	0x3f
	.zero		1


	//   ....[61]....
        /*08dc*/ 	.word	0x000137e0
        /*08e0*/ 	.word	0x00000003
        /*08e4*/ 	.word	0x00000000
        /*08e8*/ 	.short	0x010a
        /*08ea*/ 	.byte	0x3f
	.zero		1


	//   ....[62]....
        /*08ec*/ 	.word	0x00013840
        /*08f0*/ 	.word	0x00000012
        /*08f4*/ 	.word	0x00000000
        /*08f8*/ 	.short	0x010a
        /*08fa*/ 	.byte	0x3f
	.zero		1


	//   ....[63]....
        /*08fc*/ 	.word	0x00013870
        /*0900*/ 	.word	0x00000003
        /*0904*/ 	.word	0x00000000
        /*0908*/ 	.short	0x010a
        /*090a*/ 	.byte	0x3f
	.zero		1


	//   ....[64]....
        /*090c*/ 	.word	0x000138e0
        /*0910*/ 	.word	0x00000003
        /*0914*/ 	.word	0x0002a800
        /*0918*/ 	.short	0x010a
        /*091a*/ 	.byte	0x3f
	.zero		1


	//   ....[65]....
        /*091c*/ 	.word	0x00013930
        /*0920*/ 	.word	0x00000007
        /*0924*/ 	.word	0x0002a830
        /*0928*/ 	.short	0x010a
        /*092a*/ 	.byte	0x3f
	.zero		1


	//   ....[66]....
        /*092c*/ 	.word	0x00013990
        /*0930*/ 	.word	0x0000000c
        /*0934*/ 	.word	0x0002a830
        /*0938*/ 	.short	0x010a
        /*093a*/ 	.byte	0x3f
	.zero		1


	//   ....[67]....
        /*093c*/ 	.word	0x000139f0
        /*0940*/ 	.word	0x00000009
        /*0944*/ 	.word	0x0002a850
        /*0948*/ 	.short	0x010a
        /*094a*/ 	.byte	0x3f
	.zero		1


	//   ....[68]....
        /*094c*/ 	.word	0x00013a50
        /*0950*/ 	.word	0x00000008
        /*0954*/ 	.word	0x0002a830
        /*0958*/ 	.short	0x010a
        /*095a*/ 	.byte	0x3f
	.zero		1


	//   ....[69]....
        /*095c*/ 	.word	0x00013ab0
        /*0960*/ 	.word	0x00000003
        /*0964*/ 	.word	0x0002a850
        /*0968*/ 	.short	0x010a
        /*096a*/ 	.byte	0x3f
	.zero		1


	//   ....[70]....
        /*096c*/ 	.word	0x00013b10
        /*0970*/ 	.word	0x00000008
        /*0974*/ 	.word	0x0002a830
        /*0978*/ 	.short	0x010a
        /*097a*/ 	.byte	0x3f
	.zero		1


	//   ....[71]....
        /*097c*/ 	.word	0x00013b70
        /*0980*/ 	.word	0x00000003
        /*0984*/ 	.word	0x0002a850
        /*0988*/ 	.short	0x010a
        /*098a*/ 	.byte	0x3f
	.zero		1


	//   ....[72]....
        /*098c*/ 	.word	0x00013bd0
        /*0990*/ 	.word	0x00000005
        /*0994*/ 	.word	0x0002a850
        /*0998*/ 	.short	0x010a
        /*099a*/ 	.byte	0x3f
	.zero		1


	//   ....[73]....
        /*099c*/ 	.word	0x00013d20
        /*09a0*/ 	.word	0x00000000
        /*09a4*/ 	.word	0x0002a840
        /*09a8*/ 	.short	0x010a
        /*09aa*/ 	.byte	0x3f
	.zero		1


	//   ....[74]....
        /*09ac*/ 	.word	0x00014980
        /*09b0*/ 	.word	0x00000011
        /*09b4*/ 	.word	0x0002a820
        /*09b8*/ 	.short	0x010a
        /*09ba*/ 	.byte	0x3f
	.zero		1


	//   ....[75]....
        /*09bc*/ 	.word	0x000149d0
        /*09c0*/ 	.word	0x00000003
        /*09c4*/ 	.word	0x0002a840
        /*09c8*/ 	.short	0x010a
        /*09ca*/ 	.byte	0x3f
	.zero		1


	//   ....[76]....
        /*09cc*/ 	.word	0x00014a20
        /*09d0*/ 	.word	0x00000003
        /*09d4*/ 	.word	0x00000060
        /*09d8*/ 	.short	0x010a
        /*09da*/ 	.byte	0x3f
	.zero		1


	//   ....[77]....
        /*09dc*/ 	.word	0x00014a70
        /*09e0*/ 	.word	0x00000003
        /*09e4*/ 	.word	0x0002a840
        /*09e8*/ 	.short	0x010a
        /*09ea*/ 	.byte	0x3f
	.zero		1


	//   ....[78]....
        /*09ec*/ 	.word	0x00014ac0
        /*09f0*/ 	.word	0x00000002
        /*09f4*/ 	.word	0x00000060
        /*09f8*/ 	.short	0x010a
        /*09fa*/ 	.byte	0x3f
	.zero		1


	//   ....[79]....
        /*09fc*/ 	.word	0x00014b10
        /*0a00*/ 	.word	0x00000002
        /*0a04*/ 	.word	0x0002a840
        /*0a08*/ 	.short	0x010a
        /*0a0a*/ 	.byte	0x3f
	.zero		1


	//   ....[80]....
        /*0a0c*/ 	.word	0x00014b60
        /*0a10*/ 	.word	0x00000002
        /*0a14*/ 	.word	0x00000060
        /*0a18*/ 	.short	0x010a
        /*0a1a*/ 	.byte	0x3f
	.zero		1


	//   ....[81]....
        /*0a1c*/ 	.word	0x00014bb0
        /*0a20*/ 	.word	0x00000002
        /*0a24*/ 	.word	0x0002a860
        /*0a28*/ 	.short	0x010a
        /*0a2a*/ 	.byte	0x3f
	.zero		1


	//   ....[82]....
        /*0a2c*/ 	.word	0x00014ca0
        /*0a30*/ 	.word	0x00000000
        /*0a34*/ 	.word	0x0002a820
        /*0a38*/ 	.short	0x010a
        /*0a3a*/ 	.byte	0x3f
	.zero		1


	//   ....[83]....
        /*0a3c*/ 	.word	0x00014e40
        /*0a40*/ 	.word	0x00000006
        /*0a44*/ 	.word	0x00000000
        /*0a48*/ 	.short	0x010a
        /*0a4a*/ 	.byte	0x3f
	.zero		1


	//   ....[84]....
        /*0a4c*/ 	.word	0x00014e90
        /*0a50*/ 	.word	0x00000003
        /*0a54*/ 	.word	0x00000000
        /*0a58*/ 	.short	0x010a
        /*0a5a*/ 	.byte	0x3f
	.zero		1


	//   ....[85]....
        /*0a5c*/ 	.word	0x00014ee0
        /*0a60*/ 	.word	0x00000012
        /*0a64*/ 	.word	0x00000000
        /*0a68*/ 	.short	0x010a
        /*0a6a*/ 	.byte	0x3f
	.zero		1


	//----- nvinfo : EIATTR_NUM_MBARRIERS
	.align		4
.L_451:
        /*0a6c*/ 	.byte	0x03, 0x38
        /*0a6e*/ 	.short	0x0016


	//----- nvinfo : EIATTR_EXIT_INSTR_OFFSETS
	.align		4
        /*0a70*/ 	.byte	0x04, 0x1c
        /*0a72*/ 	.short	(.L_453 - .L_452)


	//   ....[0]....
.L_452:
        /*0a74*/ 	.word	0x00000a10


	//   ....[1]....
        /*0a78*/ 	.word	0x0000e980


	//   ....[2]....
        /*0a7c*/ 	.word	0x000138c0


	//----- nvinfo : EIATTR_MAX_THREADS
	.align		4
.L_453:
        /*0a80*/ 	.byte	0x04, 0x05
        /*0a82*/ 	.short	(.L_455 - .L_454)
.L_454:
        /*0a84*/ 	.word	0x00000180
        /*0a88*/ 	.word	0x00000001
        /*0a8c*/ 	.word	0x00000001


	//----- nvinfo : EIATTR_CRS_STACK_SIZE
	.align		4
.L_455:
        /*0a90*/ 	.byte	0x04, 0x1e
        /*0a92*/ 	.short	(.L_457 - .L_456)
.L_456:
        /*0a94*/ 	.word	0x00000000


	//----- nvinfo : EIATTR_CBANK_PARAM_SIZE
	.align		4
.L_457:
        /*0a98*/ 	.byte	0x03, 0x19
        /*0a9a*/ 	.short	0x0af0


	//----- nvinfo : EIATTR_PARAM_CBANK
	.align		4
        /*0a9c*/ 	.byte	0x04, 0x0a
        /*0a9e*/ 	.short	(.L_459 - .L_458)
	.align		4
.L_458:
        /*0aa0*/ 	.word	index@(.nv.constant0._ZN7cutlass13device_kernelIN5flash11enable_sm90INS1_16FlashAttnFwdSm90INS1_25CollectiveMainloopFwdSm90ILi2EN4cute5tupleIJNS5_1CILi1EEES8_S8_EEENS6_IJNS7_ILi128EEENS7_ILi96EEENS7_ILi192EEEEEELi128ENS_6half_tEfNS_4arch4Sm90ELb0ELb1ELb0ELb0ELb0ELb0ELb0ELb1ELb1ELb1ELb0ELb0EEENS1_21CollectiveEpilogueFwdINS6_IJSA_SA_SB_EEES9_SE_SG_Li256ELb0ELb1ELb0ELb0EEENS1_30DynamicPersistentTileSchedulerILi256ELi128ELb0ELb1ELb1EEEEEEEEEvNT_6ParamsE)
        /*0aa4*/ 	.short	0x0210
        /*0aa6*/ 	.short	0x0af0


	//----- nvinfo : EIATTR_SW_WAR
	.align		4
.L_459:
        /*0aa8*/ 	.byte	0x04, 0x36
        /*0aaa*/ 	.short	(.L_461 - .L_460)
.L_460:
        /*0aac*/ 	.word	0x00000008
.L_461:


//--------------------- .nv.info._ZN7cutlass13device_kernelIN5flash11enable_sm90INS1_16FlashAttnFwdSm90INS1_25CollectiveMainloopFwdSm90ILi2EN4cute5tupleIJNS5_1CILi1EEES8_S8_EEENS6_IJNS7_ILi128EEENS7_ILi96EEENS7_ILi192EEEEEELi128ENS_6half_tEfNS_4arch4Sm90ELb0ELb1ELb0ELb1ELb0ELb0ELb0ELb1ELb1ELb1ELb0ELb0EEENS1_21CollectiveEpilogueFwdINS6_IJSA_SA_SB_EEES9_SE_SG_Li256ELb1ELb1ELb0ELb0EEENS1_36VarlenDynamicPersistentTileSchedulerILi128ELi96ELi256ELi128ELb0ELb1ELb1ELb1ELb0ELb1EEEEEEEEEvNT_6ParamsE --------------------------
	.section	.nv.info._ZN7cutlass13device_kernelIN5flash11enable_sm90INS1_16FlashAttnFwdSm90INS1_25CollectiveMainloopFwdSm90ILi2EN4cute5tupleIJNS5_1CILi1EEES8_S8_EEENS6_IJNS7_ILi128EEENS7_ILi96EEENS7_ILi192EEEEEELi128ENS_6half_tEfNS_4arch4Sm90ELb0ELb1ELb0ELb1ELb0ELb0ELb0ELb1ELb1ELb1ELb0ELb0EEENS1_21CollectiveEpilogueFwdINS6_IJSA_SA_SB_EEES9_SE_SG_Li256ELb1ELb1ELb0ELb0EEENS1_36VarlenDynamicPersistentTileSchedulerILi128ELi96ELi256ELi128ELb0ELb1ELb1ELb1ELb0ELb1EEEEEEEEEvNT_6ParamsE,"",@"SHT_CUDA_INFO"
	.sectionflags	@""
	.align	4


	//----- nvinfo : EIATTR_CUDA_API_VERSION
	.align		4
        /*0000*/ 	.byte	0x04, 0x37
        /*0002*/ 	.short	(.L_463 - .L_462)
.L_462:
        /*0004*/ 	.word	0x00000082


	//----- nvinfo : EIATTR_KPARAM_INFO
	.align		4
.L_463:
        /*0008*/ 	.byte	0x04, 0x17
        /*000a*/ 	.short	(.L_465 - .L_464)
.L_464:
        /*000c*/ 	.word	0x00000000
        /*0010*/ 	.short	0x0000
        /*0012*/ 	.short	0x0070
        /*0014*/ 	.byte	0x00, 0xf0, 0x01, 0x2a


	//----- nvinfo : EIATTR_SPARSE_MMA_MASK
	.align		4
.L_465:
        /*0018*/ 	.byte	0x03, 0x50
        /*001a*/ 	.short	0x0000


	//----- nvinfo : EIATTR_MAXREG_COUNT
	.align		4
        /*001c*/ 	.byte	0x03, 0x1b
        /*001e*/ 	.short	0x00a8


	//----- nvinfo : EIATTR_NUM_BARRIERS
	.align		4
        /*0020*/ 	.byte	0x02, 0x4c
        /*0022*/ 	.byte	0x09
	.zero		1


	//----- nvinfo : EIATTR_EXTERNS
	.align		4
        /*0024*/ 	.byte	0x04, 0x0f
        /*0026*/ 	.short	(.L_467 - .L_466)


	//   ....[0]....
	.align		4
.L_466:
        /*0028*/ 	.word	index@(__assertfail)


	//----- nvinfo : EIATTR_ANNOTATIONS
	.align		4
.L_467:
        /*002c*/ 	.byte	0x04, 0x55
        /*002e*/ 	.short	(.L_469 - .L_468)


	//   ....[0]....
.L_468:
        /* <DEDUP_REMOVED lines=63> */


	//----- nvinfo : EIATTR_MERCURY_ISA_VERSION
	.align		4
.L_469:
        /*0410*/ 	.byte	0x03, 0x5f
        /*0412*/ 	.short	0x0101


	//----- nvinfo : EIATTR_UNUSED_LOAD_BYTE_OFFSET
	.align		4
        /*0414*/ 	.byte	0x04, 0x44
        /*0416*/ 	.short	(.L_471 - .L_470)


	//   ....[0]....
.L_470:
        /*0418*/ 	.word	0x00000a20
        /*041c*/ 	.word	0x0000fff0


	//   ....[1]....
        /*0420*/ 	.word	0x0000cd00
        /*0424*/ 	.word	0x0000fff0


	//----- nvinfo : EIATTR_INT_WARP_WIDE_INSTR_OFFSETS
	.align		4
.L_471:
        /*0428*/ 	.byte	0x04, 0x31
        /*042a*/ 	.short	(.L_473 - .L_472)


	//   ....[0]....
.L_472:
        /*042c*/ 	.word	0x00000130


	//   ....[1]....
        /*0430*/ 	.word	0x00000170


	//   ....[2]....
        /*0434*/ 	.word	0x000001e0


	//   ....[3]....
        /*0438*/ 	.word	0x000102a0


	//   ....[4]....
        /*043c*/ 	.word	0x00010330


	//   ....[5]....
        /*0440*/ 	.word	0x00013ef0


	//   ....[6]....
        /*0444*/ 	.word	0x00013f50


	//----- nvinfo : EIATTR_COOP_GROUP_MASK_REGIDS
	.align		4
.L_473:
        /*0448*/ 	.byte	0x04, 0x29
        /*044a*/ 	.short	(.L_475 - .L_474)


	//   ....[0]....
.L_474:
        /*044c*/ 	.word	0xffffffff


	//   ....[1]....
        /*0450*/ 	.word	0xffffffff


	//   ....[2]....
        /*0454*/ 	.word	0xffffffff


	//   ....[3]....
        /*0458*/ 	.word	0xffffffff


	//   ....[4]....
        /*045c*/ 	.word	0xffffffff


	//   ....[5]....
        /*0460*/ 	.word	0xffffffff


	//   ....[6]....
        /*0464*/ 	.word	0xffffffff


	//   ....[7]....
        /*0468*/ 	.word	0xffffffff


	//   ....[8]....
        /*046c*/ 	.word	0xffffffff


	//   ....[9]....
        /*0470*/ 	.word	0xffffffff


	//   ....[10]....
        /*0474*/ 	.word	0xffffffff


	//   ....[11]....
        /*0478*/ 	.word	0xffffffff


	//   ....[12]....
        /*047c*/ 	.word	0xffffffff


	//   ....[13]....
        /*0480*/ 	.word	0xffffffff


	//   ....[14]....
        /*0484*/ 	.word	0xffffffff


	//   ....[15]....
        /*0488*/ 	.word	0xffffffff


	//   ....[16]....
        /*048c*/ 	.word	0xffffffff


	//   ....[17]....
        /*0490*/ 	.word	0xffffffff


	//   ....[18]....
        /*0494*/ 	.word	0xffffffff


	//   ....[19]....
        /*0498*/ 	.word	0xffffffff


	//   ....[20]....
        /*049c*/ 	.word	0xffffffff


	//   ....[21]....
        /*04a0*/ 	.word	0xffffffff


	//   ....[22]....
        /*04a4*/ 	.word	0xffffffff


	//   ....[23]....
        /*04a8*/ 	.word	0xffffffff


	//   ....[24]....
        /*04ac*/ 	.word	0xffffffff


	//   ....[25]....
        /*04b0*/ 	.word	0xffffffff


	//   ....[26]....
        /*04b4*/ 	.word	0xffffffff


	//   ....[27]....
        /*04b8*/ 	.word	0xffffffff


	//   ....[28]....
        /*04bc*/ 	.word	0xffffffff


	//   ....[29]....
        /*04c0*/ 	.word	0xffffffff


	//   ....[30]....
        /*04c4*/ 	.word	0xffffffff


	//   ....[31]....
        /*04c8*/ 	.word	0xffffffff


	//   ....[32]....
        /*04cc*/ 	.word	0xffffffff


	//   ....[33]....
        /*04d0*/ 	.word	0xffffffff


	//   ....[34]....
        /*04d4*/ 	.word	0xffffffff


	//   ....[35]....
        /*04d8*/ 	.word	0xffffffff


	//   ....[36]....
        /*04dc*/ 	.word	0xffffffff


	//   ....[37]....
        /*04e0*/ 	.word	0xffffffff


	//   ....[38]....
        /*04e4*/ 	.word	0xffffffff


	//   ....[39]....
        /*04e8*/ 	.word	0xffffffff


	//   ....[40]....
        /*04ec*/ 	.word	0xffffffff


	//   ....[41]....
        /*04f0*/ 	.word	0xffffffff


	//   ....[42]....
        /*04f4*/ 	.word	0xffffffff


	//   ....[43]....
        /*04f8*/ 	.word	0xffffffff


	//   ....[44]....
        /*04fc*/ 	.word	0xffffffff


	//   ....[45]....
        /*0500*/ 	.word	0xffffffff


	//   ....[46]....
        /*0504*/ 	.word	0xffffffff


	//   ....[47]....
        /*0508*/ 	.word	0xffffffff


	//   ....[48]....
        /*050c*/ 	.word	0xffffffff


	//   ....[49]....
        /*0510*/ 	.word	0xffffffff


	//   ....[50]....
        /*0514*/ 	.word	0xffffffff


	//   ....[51]....
        /*0518*/ 	.word	0xffffffff


	//   ....[52]....
        /*051c*/ 	.word	0xffffffff


	//   ....[53]....
        /*0520*/ 	.word	0xffffffff


	//   ....[54]....
        /*0524*/ 	.word	0xffffffff


	//   ....[55]....
        /*0528*/ 	.word	0xffffffff


	//   ....[56]....
        /*052c*/ 	.word	0xffffffff


	//   ....[57]....
        /*0530*/ 	.word	0xffffffff


	//   ....[58]....
        /*0534*/ 	.word	0xffffffff


	//   ....[59]....
        /*0538*/ 	.word	0xffffffff


	//   ....[60]....
        /*053c*/ 	.word	0xffffffff


	//   ....[61]....
        /*0540*/ 	.word	0xffffffff


	//   ....[62]....
        /*0544*/ 	.word	0xffffffff


	//   ....[63]....
        /*0548*/ 	.word	0xffffffff


	//   ....[64]....
        /*054c*/ 	.word	0xffffffff


	//   ....[65]....
        /*0550*/ 	.word	0xffffffff


	//   ....[66]....
        /*0554*/ 	.word	0xffffffff


	//   ....[67]....
        /*0558*/ 	.word	0xffffffff


	//   ....[68]....
        /*055c*/ 	.word	0xffffffff


	//   ....[69]....
        /*0560*/ 	.word	0xffffffff


	//   ....[70]....
        /*0564*/ 	.word	0xffffffff


	//   ....[71]....
        /*0568*/ 	.word	0xffffffff


	//   ....[72]....
        /*056c*/ 	.word	0xffffffff


	//   ....[73]....
        /*0570*/ 	.word	0xffffffff


	//   ....[74]....
        /*0574*/ 	.word	0xffffffff


	//   ....[75]....
        /*0578*/ 	.word	0xffffffff


	//   ....[76]....
        /*057c*/ 	.word	0xffffffff


	//   ....[77]....
        /*0580*/ 	.word	0xffffffff


	//   ....[78]....
        /*0584*/ 	.word	0xffffffff


	//   ....[79]....
        /*0588*/ 	.word	0xffffffff


	//   ....[80]....
        /*058c*/ 	.word	0xffffffff


	//   ....[81]....
        /*0590*/ 	.word	0xffffffff


	//   ....[82]....
        /*0594*/ 	.word	0xffffffff


	//   ....[83]....
        /*0598*/ 	.word	0xffffffff


	//   ....[84]....
        /*059c*/ 	.word	0xffffffff


	//   ....[85]....
        /*05a0*/ 	.word	0xffffffff


	//   ....[86]....
        /*05a4*/ 	.word	0xffffffff


	//   ....[87]....
        /*05a8*/ 	.word	0xffffffff


	//   ....[88]....
        /*05ac*/ 	.word	0xffffffff


	//   ....[89]....
        /*05b0*/ 	.word	0xffffffff


	//   ....[90]....
        /*05b4*/ 	.word	0xffffffff


	//   ....[91]....
        /*05b8*/ 	.word	0xffffffff


	//   ....[92]....
        /*05bc*/ 	.word	0xffffffff


	//   ....[93]....
        /*05c0*/ 	.word	0xffffffff


	//   ....[94]....
        /*05c4*/ 	.word	0xffffffff


	//   ....[95]....
        /*05c8*/ 	.word	0xffffffff


	//   ....[96]....
        /*05cc*/ 	.word	0xffffffff


	//   ....[97]....
        /*05d0*/ 	.word	0xffffffff


	//   ....[98]....
        /*05d4*/ 	.word	0xffffffff


	//   ....[99]....
        /*05d8*/ 	.word	0xffffffff


	//   ....[100]....
        /*05dc*/ 	.word	0xffffffff


	//   ....[101]....
        /*05e0*/ 	.word	0xffffffff


	//   ....[102]....
        /*05e4*/ 	.word	0xffffffff


	//   ....[103]....
        /*05e8*/ 	.word	0xffffffff


	//   ....[104]....
        /*05ec*/ 	.word	0xffffffff


	//   ....[105]....
        /*05f0*/ 	.word	0x0500000f


	//   ....[106]....
        /*05f4*/ 	.word	0x0500000f


	//   ....[107]....
        /*05f8*/ 	.word	0x0500000f


	//   ....[108]....
        /*05fc*/ 	.word	0x0500000f


	//   ....[109]....
        /*0600*/ 	.word	0x0500000f


	//   ....[110]....
        /*0604*/ 	.word	0x0500000f


	//   ....[111]....
        /*0608*/ 	.word	0x0500000f


	//   ....[112]....
        /*060c*/ 	.word	0x0500000f


	//   ....[113]....
        /*0610*/ 	.word	0x0500000f


	//   ....[114]....
        /*0614*/ 	.word	0x0500000f


	//   ....[115]....
        /*0618*/ 	.word	0x0500000f


	//   ....[116]....
        /*061c*/ 	.word	0x0500000f


	//   ....[117]....
        /*0620*/ 	.word	0x0500000f


	//   ....[118]....
        /*0624*/ 	.word	0x0500000f


	//   ....[119]....
        /*0628*/ 	.word	0x0500000f


	//   ....[120]....
        /*062c*/ 	.word	0x0500000f


	//   ....[121]....
        /*0630*/ 	.word	0x0500000f


	//   ....[122]....
        /*0634*/ 	.word	0x0500000f


	//   ....[123]....
        /*0638*/ 	.word	0x0500000f


	//   ....[124]....
        /*063c*/ 	.word	0x0500000f


	//   ....[125]....
        /*0640*/ 	.word	0x0500000f


	//   ....[126]....
        /*0644*/ 	.word	0x0500000f


	//   ....[127]....
        /*0648*/ 	.word	0x0500000f


	//   ....[128]....
        /*064c*/ 	.word	0x0500000f


	//   ....[129]....
        /*0650*/ 	.word	0x0500000f


	//   ....[130]....
        /*0654*/ 	.word	0x0500000f


	//   ....[131]....
        /*0658*/ 	.word	0x0500000f


	//   ....[132]....
        /*065c*/ 	.word	0x0500000f


	//   ....[133]....
        /*0660*/ 	.word	0x0500000f


	//   ....[134]....
        /*0664*/ 	.word	0x0500000f


	//   ....[135]....
        /*0668*/ 	.word	0x0500000f


	//   ....[136]....
        /*066c*/ 	.word	0x0500000f


	//   ....[137]....
        /*0670*/ 	.word	0x0500000f


	//   ....[138]....
        /*0674*/ 	.word	0x0500000f


	//   ....[139]....
        /*0678*/ 	.word	0x0500000f


	//----- nvinfo : EIATTR_COOP_GROUP_INSTR_OFFSETS
	.align		4
.L_475:
        /*067c*/ 	.byte	0x04, 0x28
        /*067e*/ 	.short	(.L_477 - .L_476)


	//   ....[0]....
.L_476:
        /*0680*/ 	.word	0x00000060


	//   ....[1]....
        /*0684*/ 	.word	0x00000140


	//   ....[2]....
        /*0688*/ 	.word	0x00000190


	//   ....[3]....
        /*068c*/ 	.word	0x000003c0


	//   ....[4]....
        /*0690*/ 	.word	0x00000520


	//   ....[5]....
        /*0694*/ 	.word	0x00000640


	//   ....[6]....
        /*0698*/ 	.word	0x000007a0


	//   ....[7]....
        /*069c*/ 	.word	0x00001810


	//   ....[8]....
        /*06a0*/ 	.word	0x00002000


	//   ....[9]....
        /*06a4*/ 	.word	0x00002ba0


	//   ....[10]....
        /*06a8*/ 	.word	0x000032b0


	//   ....[11]....
        /*06ac*/ 	.word	0x00003370


	//   ....[12]....
        /*06b0*/ 	.word	0x00003790


	//   ....[13]....
        /*06b4*/ 	.word	0x00003870


	//   ....[14]....
        /*06b8*/ 	.word	0x000052b0


	//   ....[15]....
        /*06bc*/ 	.word	0x00005490


	//   ....[16]....
        /*06c0*/ 	.word	0x000061e0


	//   ....[17]....
        /*06c4*/ 	.word	0x000062f0


	//   ....[18]....
        /*06c8*/ 	.word	0x000068d0


	//   ....[19]....
        /*06cc*/ 	.word	0x00006940


	//   ....[20]....
        /*06d0*/ 	.word	0x000081b0


	//   ....[21]....
        /*06d4*/ 	.word	0x000081d0


	//   ....[22]....
        /*06d8*/ 	.word	0x000087f0


	//   ....[23]....
        /*06dc*/ 	.word	0x00008860


	//   ....[24]....
        /*06e0*/ 	.word	0x00009d40


	//   ....[25]....
        /*06e4*/ 	.word	0x0000a140


	//   ....[26]....
        /*06e8*/ 	.word	0x0000b0e0


	//   ....[27]....
        /*06ec*/ 	.word	0x0000b190


	//   ....[28]....
        /*06f0*/ 	.word	0x0000b510


	//   ....[29]....
        /*06f4*/ 	.word	0x0000b5c0


	//   ....[30]....
        /*06f8*/ 	.word	0x0000c450


	//   ....[31]....
        /*06fc*/ 	.word	0x0000c480


	//   ....[32]....
        /*0700*/ 	.word	0x0000c580


	//   ....[33]....
        /*0704*/ 	.word	0x0000c590


	//   ....[34]....
        /*0708*/ 	.word	0x0000d770


	//   ....[35]....
        /*070c*/ 	.word	0x0000d7b0


	//   ....[36]....
        /*0710*/ 	.word	0x0000d7f0


	//   ....[37]....
        /*0714*/ 	.word	0x0000d820


	//   ....[38]....
        /*0718*/ 	.word	0x0000dd80


	//   ....[39]....
        /*071c*/ 	.word	0x0000ddc0


	//   ....[40]....
        /*0720*/ 	.word	0x0000de80


	//   ....[41]....
        /*0724*/ 	.word	0x0000dea0


	//   ....[42]....
        /*0728*/ 	.word	0x0000df60


	//   ....[43]....
        /*072c*/ 	.word	0x0000df80


	//   ....[44]....
        /*0730*/ 	.word	0x0000e050


	//   ....[45]....
        /*0734*/ 	.word	0x0000e070


	//   ....[46]....
        /*0738*/ 	.word	0x0000e880


	//   ....[47]....
        /*073c*/ 	.word	0x0000e8a0


	//   ....[48]....
        /*0740*/ 	.word	0x0000e960


	//   ....[49]....
        /*0744*/ 	.word	0x0000e980


	//   ....[50]....
        /*0748*/ 	.word	0x0000ea40


	//   ....[51]....
        /*074c*/ 	.word	0x0000ea60


	//   ....[52]....
        /*0750*/ 	.word	0x0000eb30


	//   ....[53]....
        /*0754*/ 	.word	0x0000eb50


	//   ....[54]....
        /*0758*/ 	.word	0x0000eca0


	//   ....[55]....
        /*075c*/ 	.word	0x0000ee80


	//   ....[56]....
        /*0760*/ 	.word	0x0000eeb0


	//   ....[57]....
        /*0764*/ 	.word	0x0000eee0


	//   ....[58]....
        /*0768*/ 	.word	0x0000ef10


	//   ....[59]....
        /*076c*/ 	.word	0x0000ef40


	//   ....[60]....
        /*0770*/ 	.word	0x0000ef70


	//   ....[61]....
        /*0774*/ 	.word	0x0000f0e0


	//   ....[62]....
        /*0778*/ 	.word	0x0000f110


	//   ....[63]....
        /*077c*/ 	.word	0x0000f140


	//   ....[64]....
        /*0780*/ 	.word	0x0000f170


	//   ....[65]....
        /*0784*/ 	.word	0x0000f1a0


	//   ....[66]....
        /*0788*/ 	.word	0x0000f1d0


	//   ....[67]....
        /*078c*/ 	.word	0x0000f270


	//   ....[68]....
        /*0790*/ 	.word	0x0000f2d0


	//   ....[69]....
        /*0794*/ 	.word	0x0000f360


	//   ....[70]....
        /*0798*/ 	.word	0x00010860


	//   ....[71]....
        /*079c*/ 	.word	0x000114a0


	//   ....[72]....
        /*07a0*/ 	.word	0x000114e0


	//   ....[73]....
        /*07a4*/ 	.word	0x00011500


	//   ....[74]....
        /*07a8*/ 	.word	0x00011540


	//   ....[75]....
        /*07ac*/ 	.word	0x00011670


	//   ....[76]....
        /*07b0*/ 	.word	0x00011680


	//   ....[77]....
        /*07b4*/ 	.word	0x00011720


	//   ....[78]....
        /*07b8*/ 	.word	0x00011730


	//   ....[79]....
        /*07bc*/ 	.word	0x000117d0


	//   ....[80]....
        /*07c0*/ 	.word	0x000117e0


	//   ....[81]....
        /*07c4*/ 	.word	0x00011880


	//   ....[82]....
        /*07c8*/ 	.word	0x00011890


	//   ....[83]....
        /*07cc*/ 	.word	0x00011910


	//   ....[84]....
        /*07d0*/ 	.word	0x00011940


	//   ....[85]....
        /*07d4*/ 	.word	0x00011960


	//   ....[86]....
        /*07d8*/ 	.word	0x00011970


	//   ....[87]....
        /*07dc*/ 	.word	0x000145f0


	//   ....[88]....
        /*07e0*/ 	.word	0x00014650


	//   ....[89]....
        /*07e4*/ 	.word	0x00014680


	//   ....[90]....
        /*07e8*/ 	.word	0x00014690


	//   ....[91]....
        /*07ec*/ 	.word	0x000146c0


	//   ....[92]....
        /*07f0*/ 	.word	0x000146f0


	//   ....[93]....
        /*07f4*/ 	.word	0x00014720


	//   ....[94]....
        /*07f8*/ 	.word	0x00014750


	//   ....[95]....
        /*07fc*/ 	.word	0x000148d0


	//   ....[96]....
        /*0800*/ 	.word	0x00014900


	//   ....[97]....
        /*0804*/ 	.word	0x00014930


	//   ....[98]....
        /*0808*/ 	.word	0x00014960


	//   ....[99]....
        /*080c*/ 	.word	0x00014990


	//   ....[100]....
        /*0810*/ 	.word	0x000149c0


	//   ....[101]....
        /*0814*/ 	.word	0x00014a80


	//   ....[102]....
        /*0818*/ 	.word	0x00014aa0


	//   ....[103]....
        /*081c*/ 	.word	0x00014b10


	//   ....[104]....
        /*0820*/ 	.word	0x000151e0


	//   ....[105]....
        /*0824*/ 	.word	0x00015890


	//   ....[106]....
        /*0828*/ 	.word	0x00015a60


	//   ....[107]....
        /*082c*/ 	.word	0x00015ab0


	//   ....[108]....
        /*0830*/ 	.word	0x00015b10


	//   ....[109]....
        /*0834*/ 	.word	0x00015bb0


	//   ....[110]....
        /*0838*/ 	.word	0x00015c80


	//   ....[111]....
        /*083c*/ 	.word	0x00015d80


	//   ....[112]....
        /*0840*/ 	.word	0x00015e50


	//   ....[113]....
        /*0844*/ 	.word	0x00015f60


	//   ....[114]....
        /*0848*/ 	.word	0x00015fc0


	//   ....[115]....
        /*084c*/ 	.word	0x000160d0


	//   ....[116]....
        /*0850*/ 	.word	0x00016130


	//   ....[117]....
        /*0854*/ 	.word	0x00016240


	//   ....[118]....
        /*0858*/ 	.word	0x000162a0


	//   ....[119]....
        /*085c*/ 	.word	0x00016390


	//   ....[120]....
        /*0860*/ 	.word	0x00016410


	//   ....[121]....
        /*0864*/ 	.word	0x000164f0


	//   ....[122]....
        /*0868*/ 	.word	0x00016860


	//   ....[123]....
        /*086c*/ 	.word	0x00016900


	//   ....[124]....
        /*0870*/ 	.word	0x00016a20


	//   ....[125]....
        /*0874*/ 	.word	0x00016a90


	//   ....[126]....
        /*0878*/ 	.word	0x00016b10


	//   ....[127]....
        /*087c*/ 	.word	0x00016b90


	//   ....[128]....
        /*0880*/ 	.word	0x00016c10


	//   ....[129]....
        /*0884*/ 	.word	0x00016ca0


	//   ....[130]....
        /*0888*/ 	.word	0x00016d40


	//   ....[131]....
        /*088c*/ 	.word	0x00016de0


	//   ....[132]....
        /*0890*/ 	.word	0x00016e50


	//   ....[133]....
        /*0894*/ 	.word	0x00016ec0


	//   ....[134]....
        /*0898*/ 	.word	0x00016f30


	//   ....[135]....
        /*089c*/ 	.word	0x00016fb0


	//   ....[136]....
        /*08a0*/ 	.word	0x00017030


	//   ....[137]....
        /*08a4*/ 	.word	0x000170d0


	//   ....[138]....
        /*08a8*/ 	.word	0x00017160


	//   ....[139]....
        /*08ac*/ 	.word	0x00017290


	//----- nvinfo : EIATTR_REG_RECONFIG
	.align		4
.L_477:
        /*08b0*/ 	.byte	0x01, 0x54
	.zero		2


	//----- nvinfo : EIATTR_SYSCALL_OFFSETS
	.align		4
        /*08b4*/ 	.byte	0x04, 0x46
        /*08b6*/ 	.short	(.L_479 - .L_478)


	//   ....[0]....
.L_478:
        /*08b8*/ 	.word	0x000019f0


	//   ....[1]....
        /*08bc*/ 	.word	0x000104a0


	//   ....[2]....
        /*08c0*/ 	.word	0x000105f0


	//   ....[3]....
        /*08c4*/ 	.word	0x000106e0


	//   ....[4]....
        /*08c8*/ 	.word	0x00011000


	//----- nvinfo : EIATTR_MBARRIER_INSTR_OFFSETS
	.align		4
.L_479:
        /*08cc*/ 	.byte	0x04, 0x39
        /*08ce*/ 	.short	(.L_481 - .L_480)


	//   ....[0]....
.L_480:
        /*08d0*/ 	.word	0x00000270
        /*08d4*/ 	.word	0x000000ff
        /*08d8*/ 	.word	0x0002a800
        /*08dc*/ 	.short	0x0100
        /*08de*/ 	.byte	0x08
	.zero		1


	//   ....[1]....
        /*08e0*/ 	.word	0x00000280
        /*08e4*/ 	.word	0x000000ff
        /*08e8*/ 	.word	0x0002a820
        /*08ec*/ 	.short	0x0100
        /*08ee*/ 	.byte	0x08
	.zero		1


	//   ....[2]....
        /*08f0*/ 	.word	0x00000370
        /*08f4*/ 	.word	0x000000ff
        /*08f8*/ 	.word	0x0002a830
        /*08fc*/ 	.short	0x0100
        /*08fe*/ 	.byte	0x08
	.zero		1


	//   ....[3]....
        /*0900*/ 	.word	0x00000380
        /*0904*/ 	.word	0x000000ff
        /*0908*/ 	.word	0x0002a840
        /*090c*/ 	.short	0x0100
        /*090e*/ 	.byte	0x08
	.zero		1


	//   ....[4]....
        /*0910*/ 	.word	0x00000390
        /*0914*/ 	.word	0x000000ff
        /*0918*/ 	.word	0x0002a838
        /*091c*/ 	.short	0x0100
        /*091e*/ 	.byte	0x08
	.zero		1


	//   ....[5]....
        /*0920*/ 	.word	0x000003a0
        /*0924*/ 	.word	0x000000ff
        /*0928*/ 	.word	0x0002a848
        /*092c*/ 	.short	0x0100
        /*092e*/ 	.byte	0x08
	.zero		1


	//   ....[6]....
        /*0930*/ 	.word	0x000004d0
        /*0934*/ 	.word	0x000000ff
        /*0938*/ 	.word	0x0002a850
        /*093c*/ 	.short	0x0100
        /*093e*/ 	.byte	0x08
	.zero		1


	//   ....[7]....
        /*0940*/ 	.word	0x000004e0
        /*0944*/ 	.word	0x000000ff
        /*0948*/ 	.word	0x0002a860
        /*094c*/ 	.short	0x0100
        /*094e*/ 	.byte	0x08
	.zero		1


	//   ....[8]....
        /*0950*/ 	.word	0x000004f0
        /*0954*/ 	.word	0x000000ff
        /*0958*/ 	.word	0x0002a858
        /*095c*/ 	.short	0x0100
        /*095e*/ 	.byte	0x08
	.zero		1


	//   ....[9]....
        /*0960*/ 	.word	0x00000500
        /*0964*/ 	.word	0x000000ff
        /*0968*/ 	.word	0x0002a868
        /*096c*/ 	.short	0x0100
        /*096e*/ 	.byte	0x08
	.zero		1


	//   ....[10]....
        /*0970*/ 	.word	0x000005f0
        /*0974*/ 	.word	0x000000ff
        /*0978*/ 	.word	0x0002a870
        /*097c*/ 	.short	0x0100
        /*097e*/ 	.byte	0x06
	.zero		1


	//   ....[11]....
        /*0980*/ 	.word	0x00000600
        /*0984*/ 	.word	0x000000ff
        /*0988*/ 	.word	0x0002a880
        /*098c*/ 	.short	0x0100
        /*098e*/ 	.byte	0x06
	.zero		1


	//   ....[12]....
        /*0990*/ 	.word	0x00000610
        /*0994*/ 	.word	0x000000ff
        /*0998*/ 	.word	0x0002a878
        /*099c*/ 	.short	0x0100
        /*099e*/ 	.byte	0x06
	.zero		1


	//   ....[13]....
        /*09a0*/ 	.word	0x00000620
        /*09a4*/ 	.word	0x000000ff
        /*09a8*/ 	.word	0x0002a888
        /*09ac*/ 	.short	0x0100
        /*09ae*/ 	.byte	0x06
	.zero		1


	//   ....[14]....
        /*09b0*/ 	.word	0x00000750
        /*09b4*/ 	.word	0x000000ff
        /*09b8*/ 	.word	0x0002a890
        /*09bc*/ 	.short	0x0100
        /*09be*/ 	.byte	0x08
	.zero		1


	//   ....[15]....
        /*09c0*/ 	.word	0x00000760
        /*09c4*/ 	.word	0x000000ff
        /*09c8*/ 	.word	0x0002a8a0
        /*09cc*/ 	.short	0x0100
        /*09ce*/ 	.byte	0x08
	.zero		1


	//   ....[16]....
        /*09d0*/ 	.word	0x00000770
        /*09d4*/ 	.word	0x000000ff
        /*09d8*/ 	.word	0x0002a898
        /*09dc*/ 	.short	0x0100
        /*09de*/ 	.byte	0x08
	.zero		1


	//   ....[17]....
        /*09e0*/ 	.word	0x00000780
        /*09e4*/ 	.word	0x000000ff
        /*09e8*/ 	.word	0x0002a8a8
        /*09ec*/ 	.short	0x0100
        /*09ee*/ 	.byte	0x08
	.zero		1


	//   ....[18]....
        /*09f0*/ 	.word	0x000008b0
        /*09f4*/ 	.word	0x000000ff
        /*09f8*/ 	.word	0x0002a8b0
        /*09fc*/ 	.short	0x0100
        /*09fe*/ 	.byte	0x08
	.zero		1


	//   ....[19]....
        /*0a00*/ 	.word	0x000008c0
        /*0a04*/ 	.word	0x000000ff
        /*0a08*/ 	.word	0x0002a8c0
        /*0a0c*/ 	.short	0x0100
        /*0a0e*/ 	.byte	0x08
	.zero		1


	//   ....[20]....
        /*0a10*/ 	.word	0x000008d0
        /*0a14*/ 	.word	0x000000ff
        /*0a18*/ 	.word	0x0002a8b8
        /*0a1c*/ 	.short	0x0100
        /*0a1e*/ 	.byte	0x08
	.zero		1


	//   ....[21]....
        /*0a20*/ 	.word	0x000008e0
        /*0a24*/ 	.word	0x000000ff
        /*0a28*/ 	.word	0x0002a8c8
        /*0a2c*/ 	.short	0x0100
        /*0a2e*/ 	.byte	0x08
	.zero		1


	//   ....[22]....
        /*0a30*/ 	.word	0x00001a60
        /*0a34*/ 	.word	0x000000ff
        /*0a38*/ 	.word	0x0002a800
        /*0a3c*/ 	.short	0x010a
        /*0a3e*/ 	.byte	0x25
	.zero		1


	//   ....[23]....
        /*0a40*/ 	.word	0x00001af0
        /*0a44*/ 	.word	0x00000007
        /*0a48*/ 	.word	0x0002a830
        /*0a4c*/ 	.short	0x010a
        /*0a4e*/ 	.byte	0x3f
	.zero		1


	//   ....[24]....
        /*0a50*/ 	.word	0x00001b50
        /*0a54*/ 	.word	0x00000007
        /*0a58*/ 	.word	0x0002a830
        /*0a5c*/ 	.short	0x010a
        /*0a5e*/ 	.byte	0x3f
	.zero		1


	//   ....[25]....
        /*0a60*/ 	.word	0x000022d0
        /*0a64*/ 	.word	0x00000000
        /*0a68*/ 	.word	0x00000000
        /*0a6c*/ 	.short	0x0101
        /*0a6e*/ 	.byte	0x3f
	.zero		1


	//   ....[26]....
        /*0a70*/ 	.word	0x00004630
        /*0a74*/ 	.word	0x000000ff
        /*0a78*/ 	.word	0x0002a830
        /*0a7c*/ 	.short	0x010a
        /*0a7e*/ 	.byte	0x06
	.zero		1


	//   ....[27]....
        /*0a80*/ 	.word	0x00004670
        /*0a84*/ 	.word	0x000000ff
        /*0a88*/ 	.word	0x0002a830
        /*0a8c*/ 	.short	0x010a
        /*0a8e*/ 	.byte	0x06
	.zero		1


	//   ....[28]....
        /*0a90*/ 	.word	0x00004ef0
        /*0a94*/ 	.word	0x000000ff
        /*0a98*/ 	.word	0x0002a850
        /*0a9c*/ 	.short	0x010a
        /*0a9e*/ 	.byte	0x0b
	.zero		1


	//   ....[29]....
        /*0aa0*/ 	.word	0x00004f30
        /*0aa4*/ 	.word	0x000000ff
        /*0aa8*/ 	.word	0x0002a850
        /*0aac*/ 	.short	0x010a
        /*0aae*/ 	.byte	0x0b
	.zero		1


	//   ....[30]....
        /*0ab0*/ 	.word	0x000052c0
        /*0ab4*/ 	.word	0x00000000
        /*0ab8*/ 	.word	0x00000000
        /*0abc*/ 	.short	0x0101
        /*0abe*/ 	.byte	0x3f
	.zero		1


	//   ....[31]....
        /*0ac0*/ 	.word	0x00006d00
        /*0ac4*/ 	.word	0x0000006f
        /*0ac8*/ 	.word	0x00000000
        /*0acc*/ 	.short	0x0101
        /*0ace*/ 	.byte	0x3f
	.zero		1


	//   ....[32]....
        /*0ad0*/ 	.word	0x00007610
        /*0ad4*/ 	.word	0x000000ff
        /*0ad8*/ 	.word	0x0002a830
        /*0adc*/ 	.short	0x010a
        /*0ade*/ 	.byte	0x05
	.zero		1


	//   ....[33]....
        /*0ae0*/ 	.word	0x00007650
        /*0ae4*/ 	.word	0x000000ff
        /*0ae8*/ 	.word	0x0002a830
        /*0aec*/ 	.short	0x010a
        /*0aee*/ 	.byte	0x05
	.zero		1


	//   ....[34]....
        /*0af0*/ 	.word	0x00007ed0
        /*0af4*/ 	.word	0x000000ff
        /*0af8*/ 	.word	0x0002a850
        /*0afc*/ 	.short	0x010a
        /*0afe*/ 	.byte	0x0a
	.zero		1


	//   ....[35]....
        /*0b00*/ 	.word	0x00007f10
        /*0b04*/ 	.word	0x000000ff
        /*0b08*/ 	.word	0x0002a850
        /*0b0c*/ 	.short	0x010a
        /*0b0e*/ 	.byte	0x0a
	.zero		1


	//   ....[36]....
        /*0b10*/ 	.word	0x00008e60
        /*0b14*/ 	.word	0x0000005a
        /*0b18*/ 	.word	0x00000000
        /*0b1c*/ 	.short	0x0101
        /*0b1e*/ 	.byte	0x3f
	.zero		1


	//   ....[37]....
        /*0b20*/ 	.word	0x00008ed0
        /*0b24*/ 	.word	0x0000005a
        /*0b28*/ 	.word	0x00000000
        /*0b2c*/ 	.short	0x0101
        /*0b2e*/ 	.byte	0x3f
	.zero		1


	//   ....[38]....
        /*0b30*/ 	.word	0x00009290
        /*0b34*/ 	.word	0x000000ff
        /*0b38*/ 	.word	0x0002a830
        /*0b3c*/ 	.short	0x010a
        /*0b3e*/ 	.byte	0x05
	.zero		1


	//   ....[39]....
        /*0b40*/ 	.word	0x000092d0
        /*0b44*/ 	.word	0x000000ff
        /*0b48*/ 	.word	0x0002a830
        /*0b4c*/ 	.short	0x010a
        /*0b4e*/ 	.byte	0x05
	.zero		1


	//   ....[40]....
        /*0b50*/ 	.word	0x00009b50
        /*0b54*/ 	.word	0x000000ff
        /*0b58*/ 	.word	0x0002a850
        /*0b5c*/ 	.short	0x010a
        /*0b5e*/ 	.byte	0x0a
	.zero		1


	//   ....[41]....
        /*0b60*/ 	.word	0x00009b90
        /*0b64*/ 	.word	0x000000ff
        /*0b68*/ 	.word	0x0002a850
        /*0b6c*/ 	.short	0x010a
        /*0b6e*/ 	.byte	0x0a
	.zero		1


	//   ....[42]....
        /*0b70*/ 	.word	0x00009f30
        /*0b74*/ 	.word	0x00000000
        /*0b78*/ 	.word	0x00000000
        /*0b7c*/ 	.short	0x0101
        /*0b7e*/ 	.byte	0x3f
	.zero		1


	//   ....[43]....
        /*0b80*/ 	.word	0x0000b620
        /*0b84*/ 	.word	0x0000006f
        /*0b88*/ 	.word	0x00000000
        /*0b8c*/ 	.short	0x0101
        /*0b8e*/ 	.byte	0x3f
	.zero		1


	//   ....[44]....
        /*0b90*/ 	.word	0x0000c3c0
        /*0b94*/ 	.word	0x000000ff
        /*0b98*/ 	.word	0x0002a850
        /*0b9c*/ 	.short	0x010a
        /*0b9e*/ 	.byte	0x05
	.zero		1


	//   ....[45]....
        /*0ba0*/ 	.word	0x0000c400
        /*0ba4*/ 	.word	0x000000ff
        /*0ba8*/ 	.word	0x0002a850
        /*0bac*/ 	.short	0x010a
        /*0bae*/ 	.byte	0x05
	.zero		1


	//   ....[46]....
        /*0bb0*/ 	.word	0x0000c8a0
        /*0bb4*/ 	.word	0x00000009
        /*0bb8*/ 	.word	0x00000000
        /*0bbc*/ 	.short	0x0101
        /*0bbe*/ 	.byte	0x3f
	.zero		1


	//   ....[47]....
        /*0bc0*/ 	.word	0x0000ddb0
        /*0bc4*/ 	.word	0x00000003
        /*0bc8*/ 	.word	0x00000000
        /*0bcc*/ 	.short	0x0101
        /*0bce*/ 	.byte	0x3f
	.zero		1


	//   ....[48]....
        /*0bd0*/ 	.word	0x00010af0
        /*0bd4*/ 	.word	0x00000000
        /*0bd8*/ 	.word	0x0002a840
        /*0bdc*/ 	.short	0x010a
        /*0bde*/ 	.byte	0x3f
	.zero		1


	//   ....[49]....
        /*0be0*/ 	.word	0x00011b00
        /*0be4*/ 	.word	0x0000000a
        /*0be8*/ 	.word	0x0002a800
        /*0bec*/ 	.short	0x0107
        /*0bee*/ 	.byte	0x3f
	.zero		1


	//   ....[50]....
        /*0bf0*/ 	.word	0x00011c10
        /*0bf4*/ 	.word	0x00000002
        /*0bf8*/ 	.word	0x0002a800
        /*0bfc*/ 	.short	0x0101
        /*0bfe*/ 	.byte	0x3f
	.zero		1


	//   ....[51]....
        /*0c00*/ 	.word	0x00011c30
        /*0c04*/ 	.word	0x00000002
        /*0c08*/ 	.word	0x0002a820
        /*0c0c*/ 	.short	0x010a
        /*0c0e*/ 	.byte	0x3f
	.zero		1


	//   ....[52]....
        /*0c10*/ 	.word	0x00011fb0
        /*0c14*/ 	.word	0x00000003
        /*0c18*/ 	.word	0x0002a840
        /*0c1c*/ 	.short	0x010a
        /*0c1e*/ 	.byte	0x3f
	.zero		1


	//   ....[53]....
        /*0c20*/ 	.word	0x00012460
        /*0c24*/ 	.word	0x00000003
        /*0c28*/ 	.word	0x00000060
        /*0c2c*/ 	.short	0x010a
        /*0c2e*/ 	.byte	0x3f
	.zero		1


	//   ....[54]....
        /*0c30*/ 	.word	0x00012b50
        /*0c34*/ 	.word	0x00000003
        /*0c38*/ 	.word	0x0002a840
        /*0c3c*/ 	.short	0x010a
        /*0c3e*/ 	.byte	0x3f
	.zero		1


	//   ....[55]....
        /*0c40*/ 	.word	0x00013000
        /*0c44*/ 	.word	0x00000002
        /*0c48*/ 	.word	0x00000060
        /*0c4c*/ 	.short	0x010a
        /*0c4e*/ 	.byte	0x3f
	.zero		1


	//   ....[56]....
        /*0c50*/ 	.word	0x00013610
        /*0c54*/ 	.word	0x00000002
        /*0c58*/ 	.word	0x0002a840
        /*0c5c*/ 	.short	0x010a
        /*0c5e*/ 	.byte	0x3f
	.zero		1


	//   ....[57]....
        /*0c60*/ 	.word	0x00013ac0
        /*0c64*/ 	.word	0x00000002
        /*0c68*/ 	.word	0x00000060
        /*0c6c*/ 	.short	0x010a
        /*0c6e*/ 	.byte	0x3f
	.zero		1


	//   ....[58]....
        /*0c70*/ 	.word	0x00014060
        /*0c74*/ 	.word	0x00000000
        /*0c78*/ 	.word	0x0002a860
        /*0c7c*/ 	.short	0x010a
        /*0c7e*/ 	.byte	0x3f
	.zero		1


	//   ....[59]....
        /*0c80*/ 	.word	0x00015160
        /*0c84*/ 	.word	0x00000000
        /*0c88*/ 	.word	0x0002a820
        /*0c8c*/ 	.short	0x010a
        /*0c8e*/ 	.byte	0x3f
	.zero		1


	//   ....[60]....
        /*0c90*/ 	.word	0x00015340
        /*0c94*/ 	.word	0x00000006
        /*0c98*/ 	.word	0x00000000
        /*0c9c*/ 	.short	0x010a
        /*0c9e*/ 	.byte	0x3f
	.zero		1


	//   ....[61]....
        /*0ca0*/ 	.word	0x000153b0
        /*0ca4*/ 	.word	0x00000007
        /*0ca8*/ 	.word	0x00000000
        /*0cac*/ 	.short	0x010a
        /*0cae*/ 	.byte	0x3f
	.zero		1


	//   ....[62]....
        /*0cb0*/ 	.word	0x00015420
        /*0cb4*/ 	.word	0x00000004
        /*0cb8*/ 	.word	0x00000000
        /*0cbc*/ 	.short	0x010a
        /*0cbe*/ 	.byte	0x3f
	.zero		1


	//   ....[63]....
        /*0cc0*/ 	.word	0x00015450
        /*0cc4*/ 	.word	0x00000003
        /*0cc8*/ 	.word	0x00000000
        /*0ccc*/ 	.short	0x010a
        /*0cce*/ 	.byte	0x3f
	.zero		1


	//   ....[64]....
        /*0cd0*/ 	.word	0x000154c0
        /*0cd4*/ 	.word	0x00000003
        /*0cd8*/ 	.word	0x0002a800
        /*0cdc*/ 	.short	0x010a
        /*0cde*/ 	.byte	0x3f
	.zero		1


	//   ....[65]....
        /*0ce0*/ 	.word	0x00015510
        /*0ce4*/ 	.word	0x00000007
        /*0ce8*/ 	.word	0x0002a830
        /*0cec*/ 	.short	0x010a
        /*0cee*/ 	.byte	0x3f
	.zero		1


	//   ....[66]....
        /*0cf0*/ 	.word	0x00015570
        /*0cf4*/ 	.word	0x0000000c
        /*0cf8*/ 	.word	0x0002a830
        /*0cfc*/ 	.short	0x010a
        /*0cfe*/ 	.byte	0x3f
	.zero		1


	//   ....[67]....
        /*0d00*/ 	.word	0x000155d0
        /*0d04*/ 	.word	0x00000009
        /*0d08*/ 	.word	0x0002a850
        /*0d0c*/ 	.short	0x010a
        /*0d0e*/ 	.byte	0x3f
	.zero		1


	//   ....[68]....
        /*0d10*/ 	.word	0x00015630
        /*0d14*/ 	.word	0x00000008
        /*0d18*/ 	.word	0x0002a830
        /*0d1c*/ 	.short	0x010a
        /*0d1e*/ 	.byte	0x3f
	.zero		1


	//   ....[69]....
        /*0d20*/ 	.word	0x00015690
        /*0d24*/ 	.word	0x00000003
        /*0d28*/ 	.word	0x0002a850
        /*0d2c*/ 	.short	0x010a
        /*0d2e*/ 	.byte	0x3f
	.zero		1


	//   ....[70]....
        /*0d30*/ 	.word	0x000156f0
        /*0d34*/ 	.word	0x00000008
        /*0d38*/ 	.word	0x0002a830
        /*0d3c*/ 	.short	0x010a
        /*0d3e*/ 	.byte	0x3f
	.zero		1


	//   ....[71]....
        /*0d40*/ 	.word	0x00015750
        /*0d44*/ 	.word	0x00000003
        /*0d48*/ 	.word	0x0002a850
        /*0d4c*/ 	.short	0x010a
        /*0d4e*/ 	.byte	0x3f
	.zero		1


	//   ....[72]....
        /*0d50*/ 	.word	0x000157b0
        /*0d54*/ 	.word	0x00000005
        /*0d58*/ 	.word	0x0002a850
        /*0d5c*/ 	.short	0x010a
        /*0d5e*/ 	.byte	0x3f
	.zero		1


	//   ....[73]....
        /*0d60*/ 	.word	0x00015950
        /*0d64*/ 	.word	0x00000000
        /*0d68*/ 	.word	0x0002a840
        /*0d6c*/ 	.short	0x010a
        /*0d6e*/ 	.byte	0x3f
	.zero		1


	//   ....[74]....
        /*0d70*/ 	.word	0x00016580
        /*0d74*/ 	.word	0x00000002
        /*0d78*/ 	.word	0x0002a820
        /*0d7c*/ 	.short	0x010a
        /*0d7e*/ 	.byte	0x3f
	.zero		1


	//   ....[75]....
        /*0d80*/ 	.word	0x000165d0
        /*0d84*/ 	.word	0x00000003
        /*0d88*/ 	.word	0x0002a840
        /*0d8c*/ 	.short	0x010a
        /*0d8e*/ 	.byte	0x3f
	.zero		1


	//   ....[76]....
        /*0d90*/ 	.word	0x00016620
        /*0d94*/ 	.word	0x00000003
        /*0d98*/ 	.word	0x00000060
        /*0d9c*/ 	.short	0x010a
        /*0d9e*/ 	.byte	0x3f
	.zero		1


	//   ....[77]....
        /*0da0*/ 	.word	0x00016670
        /*0da4*/ 	.word	0x00000003
        /*0da8*/ 	.word	0x0002a840
        /*0dac*/ 	.short	0x010a
        /*0dae*/ 	.byte	0x3f
	.zero		1


	//   ....[78]....
        /*0db0*/ 	.word	0x000166c0
        /*0db4*/ 	.word	0x00000002
        /*0db8*/ 	.word	0x00000060
        /*0dbc*/ 	.short	0x010a
        /*0dbe*/ 	.byte	0x3f
	.zero		1


	//   ....[79]....
        /*0dc0*/ 	.word	0x00016710
        /*0dc4*/ 	.word	0x00000002
        /*0dc8*/ 	.word	0x0002a840
        /*0dcc*/ 	.short	0x010a
        /*0dce*/ 	.byte	0x3f
	.zero		1


	//   ....[80]....
        /*0dd0*/ 	.word	0x00016760
        /*0dd4*/ 	.word	0x00000002
        /*0dd8*/ 	.word	0x00000060
        /*0ddc*/ 	.short	0x010a
        /*0dde*/ 	.byte	0x3f
	.zero		1


	//   ....[81]....
        /*0de0*/ 	.word	0x000167b0
        /*0de4*/ 	.word	0x00000000
        /*0de8*/ 	.word	0x0002a860
        /*0dec*/ 	.short	0x010a
        /*0dee*/ 	.byte	0x3f
	.zero		1


	//   ....[82]....
        /*0df0*/ 	.word	0x000171b0
        /*0df4*/ 	.word	0x00000000
        /*0df8*/ 	.word	0x0002a820
        /*0dfc*/ 	.short	0x010a
        /*0dfe*/ 	.byte	0x3f
	.zero		1


	//   ....[83]....
        /*0e00*/ 	.word	0x00017350
        /*0e04*/ 	.word	0x00000006
        /*0e08*/ 	.word	0x00000000
        /*0e0c*/ 	.short	0x010a
        /*0e0e*/ 	.byte	0x3f
	.zero		1


	//   ....[84]....
        /*0e10*/ 	.word	0x000173a0
        /*0e14*/ 	.word	0x00000007
        /*0e18*/ 	.word	0x00000000
        /*0e1c*/ 	.short	0x010a
        /*0e1e*/ 	.byte	0x3f
	.zero		1


	//   ....[85]....
        /*0e20*/ 	.word	0x000173f0
        /*0e24*/ 	.word	0x00000004
        /*0e28*/ 	.word	0x00000000
        /*0e2c*/ 	.short	0x010a
        /*0e2e*/ 	.byte	0x3f
	.zero		1


	//----- nvinfo : EIATTR_NUM_MBARRIERS
	.align		4
.L_481:
        /*0e30*/ 	.byte	0x03, 0x38
        /*0e32*/ 	.short	0x0016


	//----- nvinfo : EIATTR_EXIT_INSTR_OFFSETS
	.align		4
        /*0e34*/ 	.byte	0x04, 0x1c
        /*0e36*/ 	.short	(.L_483 - .L_482)


	//   ....[0]....
.L_482:
        /*0e38*/ 	.word	0x00000a60


	//   ....[1]....
        /*0e3c*/ 	.word	0x0000ec40


	//   ....[2]....
        /*0e40*/ 	.word	0x000154a0


	//----- nvinfo : EIATTR_MAX_THREADS
	.align		4
.L_483:
        /*0e44*/ 	.byte	0x04, 0x05
        /*0e46*/ 	.short	(.L_485 - .L_484)
.L_484:
        /*0e48*/ 	.word	0x00000180
        /*0e4c*/ 	.word	0x00000001
        /*0e50*/ 	.word	0x00000001


	//----- nvinfo : EIATTR_CRS_STACK_SIZE
	.align		4
.L_485:
        /*0e54*/ 	.byte	0x04, 0x1e
        /*0e56*/ 	.short	(.L_487 - .L_486)
.L_486:
        /*0e58*/ 	.word	0x00000000


	//----- nvinfo : EIATTR_CBANK_PARAM_SIZE
	.align		4
.L_487:
        /*0e5c*/ 	.byte	0x03, 0x19
        /*0e5e*/ 	.short	0x0af0


	//----- nvinfo : EIATTR_PARAM_CBANK
	.align		4
        /*0e60*/ 	.byte	0x04, 0x0a
        /*0e62*/ 	.short	(.L_489 - .L_488)
	.align		4
.L_488:
        /*0e64*/ 	.word	index@(.nv.constant0._ZN7cutlass13device_kernelIN5flash11enable_sm90INS1_16FlashAttnFwdSm90INS1_25CollectiveMainloopFwdSm90ILi2EN4cute5tupleIJNS5_1CILi1EEES8_S8_EEENS6_IJNS7_ILi128EEENS7_ILi96EEENS7_ILi192EEEEEELi128ENS_6half_tEfNS_4arch4Sm90ELb0ELb1ELb0ELb1ELb0ELb0ELb0ELb1ELb1ELb1ELb0ELb0EEENS1_21CollectiveEpilogueFwdINS6_IJSA_SA_SB_EEES9_SE_SG_Li256ELb1ELb1ELb0ELb0EEENS1_36VarlenDynamicPersistentTileSchedulerILi128ELi96ELi256ELi128ELb0ELb1ELb1ELb1ELb0ELb1EEEEEEEEEvNT_6ParamsE)
        /*0e68*/ 	.short	0x0210
        /*0e6a*/ 	.short	0x0af0


	//----- nvinfo : EIATTR_SW_WAR
	.align		4
.L_489:
        /*0e6c*/ 	.byte	0x04, 0x36
        /*0e6e*/ 	.short	(.L_491 - .L_490)
.L_490:
        /*0e70*/ 	.word	0x00000008
.L_491:


//--------------------- .nv.info._ZN7cutlass13device_kernelIN5flash11enable_sm90INS1_16FlashAttnFwdSm90INS1_25CollectiveMainloopFwdSm90ILi2EN4cute5tupleIJNS5_1CILi1EEES8_S8_EEENS6_IJNS7_ILi128EEENS7_ILi96EEENS7_ILi192EEEEEELi128ENS_6half_tEfNS_4arch4Sm90ELb0ELb1ELb0ELb1ELb0ELb1ELb0ELb1ELb1ELb1ELb0ELb0EEENS1_21CollectiveEpilogueFwdINS6_IJSA_SA_SB_EEES9_SE_SG_Li256ELb1ELb1ELb0ELb0EEENS1_36VarlenDynamicPersistentTileSchedulerILi128ELi96ELi256ELi128ELb0ELb1ELb1ELb1ELb0ELb1EEEEEEEEEvNT_6ParamsE --------------------------
	.section	.nv.info._ZN7cutlass13device_kernelIN5flash11enable_sm90INS1_16FlashAttnFwdSm90INS1_25CollectiveMainloopFwdSm90ILi2EN4cute5tupleIJNS5_1CILi1EEES8_S8_EEENS6_IJNS7_ILi128EEENS7_ILi96EEENS7_ILi192EEEEEELi128ENS_6half_tEfNS_4arch4Sm90ELb0ELb1ELb0ELb1ELb0ELb1ELb0ELb1ELb1ELb1ELb0ELb0EEENS1_21CollectiveEpilogueFwdINS6_IJSA_SA_SB_EEES9_SE_SG_Li256ELb1ELb1ELb0ELb0EEENS1_36VarlenDynamicPersistentTileSchedulerILi128ELi96ELi256ELi128ELb0ELb1ELb1ELb1ELb0ELb1EEEEEEEEEvNT_6ParamsE,"",@"SHT_CUDA_INFO"
	.sectionflags	@""
	.align	4


	//----- nvinfo : EIATTR_CUDA_API_VERSION
	.align		4
        /*0000*/ 	.byte	0x04, 0x37
        /*0002*/ 	.short	(.L_493 - .L_492)
.L_492:
        /*0004*/ 	.word	0x00000082


	//----- nvinfo : EIATTR_KPARAM_INFO
	.align		4
.L_493:
        /*0008*/ 	.byte	0x04, 0x17
        /*000a*/ 	.short	(.L_495 - .L_494)
.L_494:
        /*000c*/ 	.word	0x00000000
        /*0010*/ 	.short	0x0000
        /*0012*/ 	.short	0x0070
        /*0014*/ 	.byte	0x00, 0xf0, 0x01, 0x2a


	//----- nvinfo : EIATTR_SPARSE_MMA_MASK
	.align		4
.L_495:
        /*0018*/ 	.byte	0x03, 0x50
        /*001a*/ 	.short	0x0000


	//----- nvinfo : EIATTR_MAXREG_COUNT
	.align		4
        /*001c*/ 	.byte	0x03, 0x1b
        /*001e*/ 	.short	0x00a8


	//----- nvinfo : EIATTR_NUM_BARRIERS
	.align		4
        /*0020*/ 	.byte	0x02, 0x4c
        /*0022*/ 	.byte	0x10
	.zero		1


	//----- nvinfo : EIATTR_EXTERNS
	.align		4
        /*0024*/ 	.byte	0x04, 0x0f
        /*0026*/ 	.short	(.L_497 - .L_496)


	//   ....[0]....
	.align		4
.L_496:
        /*0028*/ 	.word	index@(__assertfail)


	//----- nvinfo : EIATTR_ANNOTATIONS
	.align		4
.L_497:
        /*002c*/ 	.byte	0x04, 0x55
        /*002e*/ 	.short	(.L_499 - .L_498)


	//   ....[0]....
.L_498:
        /* <DEDUP_REMOVED lines=108> */


	//----- nvinfo : EIATTR_MERCURY_ISA_VERSION
	.align		4
.L_499:
        /*06d8*/ 	.byte	0x03, 0x5f
        /*06da*/ 	.short	0x0101


	//----- nvinfo : EIATTR_UNUSED_LOAD_BYTE_OFFSET
	.align		4
        /*06dc*/ 	.byte	0x04, 0x44
        /*06de*/ 	.short	(.L_501 - .L_500)


	//   ....[0]....
.L_500:
        /*06e0*/ 	.word	0x00000a80
        /*06e4*/ 	.word	0x0000fff0


	//   ....[1]....
        /*06e8*/ 	.word	0x0001e080
        /*06ec*/ 	.word	0x0000fff0


	//----- nvinfo : EIATTR_INT_WARP_WIDE_INSTR_OFFSETS
	.align		4
.L_501:
        /*06f0*/ 	.byte	0x04, 0x31
        /*06f2*/ 	.short	(.L_503 - .L_502)


	//   ....[0]....
.L_502:
        /*06f4*/ 	.word	0x00000190


	//   ....[1]....
        /*06f8*/ 	.word	0x000001d0


	//   ....[2]....
        /*06fc*/ 	.word	0x00000240


	//   ....[3]....
        /*0700*/ 	.word	0x000231e0


	//   ....[4]....
        /*0704*/ 	.word	0x00023280


	//   ....[5]....
        /*0708*/ 	.word	0x00026ec0


	//   ....[6]....
        /*070c*/ 	.word	0x00026f30


	//----- nvinfo : EIATTR_COOP_GROUP_MASK_REGIDS
	.align		4
.L_503:
        /*0710*/ 	.byte	0x04, 0x29
        /*0712*/ 	.short	(.L_505 - .L_504)


	//   ....[0]....
.L_504:
        /*0714*/ 	.word	0xffffffff


	//   ....[1]....
        /*0718*/ 	.word	0xffffffff


	//   ....[2]....
        /*071c*/ 	.word	0xffffffff


	//   ....[3]....
        /*0720*/ 	.word	0xffffffff


	//   ....[4]....
        /*0724*/ 	.word	0xffffffff


	//   ....[5]....
        /*0728*/ 	.word	0xffffffff


	//   ....[6]....
        /*072c*/ 	.word	0xffffffff


	//   ....[7]....
        /*0730*/ 	.word	0xffffffff


	//   ....[8]....
        /*0734*/ 	.word	0xffffffff


	//   ....[9]....
        /*0738*/ 	.word	0xffffffff


	//   ....[10]....
        /*073c*/ 	.word	0xffffffff


	//   ....[11]....
        /*0740*/ 	.word	0xffffffff


	//   ....[12]....
        /*0744*/ 	.word	0xffffffff


	//   ....[13]....
        /*0748*/ 	.word	0xffffffff


	//   ....[14]....
        /*074c*/ 	.word	0xffffffff


	//   ....[15]....
        /*0750*/ 	.word	0xffffffff


	//   ....[16]....
        /*0754*/ 	.word	0xffffffff


	//   ....[17]....
        /*0758*/ 	.word	0xffffffff


	//   ....[18]....
        /*075c*/ 	.word	0xffffffff


	//   ....[19]....
        /*0760*/ 	.word	0xffffffff


	//   ....[20]....
        /*0764*/ 	.word	0xffffffff


	//   ....[21]....
        /*0768*/ 	.word	0xffffffff


	//   ....[22]....
        /*076c*/ 	.word	0xffffffff


	//   ....[23]....
        /*0770*/ 	.word	0xffffffff


	//   ....[24]....
        /*0774*/ 	.word	0xffffffff


	//   ....[25]....
        /*0778*/ 	.word	0xffffffff


	//   ....[26]....
        /*077c*/ 	.word	0xffffffff


	//   ....[27]....
        /*0780*/ 	.word	0xffffffff


	//   ....[28]....
        /*0784*/ 	.word	0xffffffff


	//   ....[29]....
        /*0788*/ 	.word	0xffffffff


	//   ....[30]....
        /*078c*/ 	.word	0xffffffff


	//   ....[31]....
        /*0790*/ 	.word	0xffffffff


	//   ....[32]....
        /*0794*/ 	.word	0xffffffff


	//   ....[33]....
        /*0798*/ 	.word	0xffffffff


	//   ....[34]....
        /*079c*/ 	.word	0xffffffff


	//   ....[35]....
        /*07a0*/ 	.word	0xffffffff


	//   ....[36]....
        /*07a4*/ 	.word	0xffffffff


	//   ....[37]....
        /*07a8*/ 	.word	0xffffffff


	//   ....[38]....
        /*07ac*/ 	.word	0xffffffff


	//   ....[39]....
        /*07b0*/ 	.word	0xffffffff


	//   ....[40]....
        /*07b4*/ 	.word	0xffffffff


	//   ....[41]....
        /*07b8*/ 	.word	0xffffffff


	//   ....[42]....
        /*07bc*/ 	.word	0xffffffff


	//   ....[43]....
        /*07c0*/ 	.word	0xffffffff


	//   ....[44]....
        /*07c4*/ 	.word	0xffffffff


	//   ....[45]....
        /*07c8*/ 	.word	0xffffffff


	//   ....[46]....
        /*07cc*/ 	.word	0xffffffff


	//   ....[47]....
        /*07d0*/ 	.word	0xffffffff


	//   ....[48]....
        /*07d4*/ 	.word	0xffffffff


	//   ....[49]....
        /*07d8*/ 	.word	0xffffffff


	//   ....[50]....
        /*07dc*/ 	.word	0xffffffff


	//   ....[51]....
        /*07e0*/ 	.word	0xffffffff


	//   ....[52]....
        /*07e4*/ 	.word	0xffffffff


	//   ....[53]....
        /*07e8*/ 	.word	0xffffffff


	//   ....[54]....
        /*07ec*/ 	.word	0xffffffff


	//   ....[55]....
        /*07f0*/ 	.word	0xffffffff


	//   ....[56]....
        /*07f4*/ 	.word	0xffffffff


	//   ....[57]....
        /*07f8*/ 	.word	0xffffffff


	//   ....[58]....
        /*07fc*/ 	.word	0xffffffff


	//   ....[59]....
        /*0800*/ 	.word	0xffffffff


	//   ....[60]....
        /*0804*/ 	.word	0xffffffff


	//   ....[61]....
        /*0808*/ 	.word	0xffffffff


	//   ....[62]....
        /*080c*/ 	.word	0xffffffff


	//   ....[63]....
        /*0810*/ 	.word	0xffffffff


	//   ....[64]....
        /*0814*/ 	.word	0xffffffff


	//   ....[65]....
        /*0818*/ 	.word	0xffffffff


	//   ....[66]....
        /*081c*/ 	.word	0xffffffff


	//   ....[67]....
        /*0820*/ 	.word	0xffffffff


	//   ....[68]....
        /*0824*/ 	.word	0xffffffff


	//   ....[69]....
        /*0828*/ 	.word	0xffffffff


	//   ....[70]....
        /*082c*/ 	.word	0xffffffff


	//   ....[71]....
        /*0830*/ 	.word	0xffffffff


	//   ....[72]....
        /*0834*/ 	.word	0xffffffff


	//   ....[73]....
        /*0838*/ 	.word	0xffffffff


	//   ....[74]....
        /*083c*/ 	.word	0xffffffff


	//   ....[75]....
        /*0840*/ 	.word	0xffffffff


	//   ....[76]....
        /*0844*/ 	.word	0xffffffff


	//   ....[77]....
        /*0848*/ 	.word	0xffffffff


	//   ....[78]....
        /*084c*/ 	.word	0xffffffff


	//   ....[79]....
        /*0850*/ 	.word	0xffffffff


	//   ....[80]....
        /*0854*/ 	.word	0xffffffff


	//   ....[81]....
        /*0858*/ 	.word	0xffffffff


	//   ....[82]....
        /*085c*/ 	.word	0xffffffff


	//   ....[83]....
        /*0860*/ 	.word	0xffffffff


	//   ....[84]....
        /*0864*/ 	.word	0xffffffff


	//   ....[85]....
        /*0868*/ 	.word	0xffffffff


	//   ....[86]....
        /*086c*/ 	.word	0xffffffff


	//   ....[87]....
        /*0870*/ 	.word	0xffffffff


	//   ....[88]....
        /*0874*/ 	.word	0xffffffff


	//   ....[89]....
        /*0878*/ 	.word	0xffffffff


	//   ....[90]....
        /*087c*/ 	.word	0xffffffff


	//   ....[91]....
        /*0880*/ 	.word	0xffffffff


	//   ....[92]....
        /*0884*/ 	.word	0xffffffff


	//   ....[93]....
        /*0888*/ 	.word	0xffffffff


	//   ....[94]....
        /*088c*/ 	.word	0xffffffff


	//   ....[95]....
        /*0890*/ 	.word	0xffffffff


	//   ....[96]....
        /*0894*/ 	.word	0xffffffff


	//   ....[97]....
        /*0898*/ 	.word	0xffffffff


	//   ....[98]....
        /*089c*/ 	.word	0xffffffff


	//   ....[99]....
        /*08a0*/ 	.word	0xffffffff


	//   ....[100]....
        /*08a4*/ 	.word	0xffffffff


	//   ....[101]....
        /*08a8*/ 	.word	0xffffffff


	//   ....[102]....
        /*08ac*/ 	.word	0xffffffff


	//   ....[103]....
        /*08b0*/ 	.word	0xffffffff


	//   ....[104]....
        /*08b4*/ 	.word	0xffffffff


	//   ....[105]....
        /*08b8*/ 	.word	0xffffffff


	//   ....[106]....
        /*08bc*/ 	.word	0xffffffff


	//   ....[107]....
        /*08c0*/ 	.word	0xffffffff


	//   ....[108]....
        /*08c4*/ 	.word	0xffffffff


	//   ....[109]....
        /*08c8*/ 	.word	0xffffffff


	//   ....[110]....
        /*08cc*/ 	.word	0xffffffff


	//   ....[111]....
        /*08d0*/ 	.word	0xffffffff


	//   ....[112]....
        /*08d4*/ 	.word	0xffffffff


	//   ....[113]....
        /*08d8*/ 	.word	0xffffffff


	//   ....[114]....
        /*08dc*/ 	.word	0xffffffff


	//   ....[115]....
        /*08e0*/ 	.word	0xffffffff


	//   ....[116]....
        /*08e4*/ 	.word	0xffffffff


	//   ....[117]....
        /*08e8*/ 	.word	0xffffffff


	//   ....[118]....
        /*08ec*/ 	.word	0xffffffff


	//   ....[119]....
        /*08f0*/ 	.word	0xffffffff


	//   ....[120]....
        /*08f4*/ 	.word	0xffffffff


	//   ....[121]....
        /*08f8*/ 	.word	0xffffffff


	//   ....[122]....
        /*08fc*/ 	.word	0x0500000f


	//   ....[123]....
        /*0900*/ 	.word	0x0500000f


	//   ....[124]....
        /*0904*/ 	.word	0x0500000f


	//   ....[125]....
        /*0908*/ 	.word	0x0500000f


	//   ....[126]....
        /*090c*/ 	.word	0x0500000f


	//   ....[127]....
        /*0910*/ 	.word	0x0500000f


	//   ....[128]....
        /*0914*/ 	.word	0x0500000f


	//   ....[129]....
        /*0918*/ 	.word	0x0500000f


	//   ....[130]....
        /*091c*/ 	.word	0x0500000f


	//   ....[131]....
        /*0920*/ 	.word	0x0500000f


	//   ....[132]....
        /*0924*/ 	.word	0x0500000f


	//   ....[133]....
        /*0928*/ 	.word	0x0500000f


	//   ....[134]....
        /*092c*/ 	.word	0x0500000f


	//   ....[135]....
        /*0930*/ 	.word	0x0500000f


	//   ....[136]....
        /*0934*/ 	.word	0x0500000f


	//   ....[137]....
        /*0938*/ 	.word	0x0500000f


	//   ....[138]....
        /*093c*/ 	.word	0x0500000f


	//   ....[139]....
        /*0940*/ 	.word	0x0500000f


	//   ....[140]....
        /*0944*/ 	.word	0x0500000f


	//   ....[141]....
        /*0948*/ 	.word	0x0500000f


	//   ....[142]....
        /*094c*/ 	.word	0x0500000f


	//   ....[143]....
        /*0950*/ 	.word	0x0500000f


	//   ....[144]....
        /*0954*/ 	.word	0x0500000f


	//   ....[145]....
        /*0958*/ 	.word	0x0500000f


	//   ....[146]....
        /*095c*/ 	.word	0x0500000f


	//   ....[147]....
        /*0960*/ 	.word	0x0500000f


	//   ....[148]....
        /*0964*/ 	.word	0x0500000f


	//   ....[149]....
        /*0968*/ 	.word	0x0500000f


	//   ....[150]....
        /*096c*/ 	.word	0x0500000f


	//   ....[151]....
        /*0970*/ 	.word	0x0500000f


	//   ....[152]....
        /*0974*/ 	.word	0x0500000f


	//   ....[153]....
        /*0978*/ 	.word	0x0500000f


	//   ....[154]....
        /*097c*/ 	.word	0x0500000f


	//   ....[155]....
        /*0980*/ 	.word	0x0500000f


	//   ....[156]....
        /*0984*/ 	.word	0x0500000f


	//   ....[157]....
        /*0988*/ 	.word	0x0500000f


	//   ....[158]....
        /*098c*/ 	.word	0x0500000f


	//   ....[159]....
        /*0990*/ 	.word	0x0500000f


	//   ....[160]....
        /*0994*/ 	.word	0x0500000f


	//   ....[161]....
        /*0998*/ 	.word	0x0500000f


	//   ....[162]....
        /*099c*/ 	.word	0x0500000f


	//   ....[163]....
        /*09a0*/ 	.word	0x0500000f


	//   ....[164]....
        /*09a4*/ 	.word	0x0500000f


	//   ....[165]....
        /*09a8*/ 	.word	0x0500000f


	//   ....[166]....
        /*09ac*/ 	.word	0x0500000f


	//   ....[167]....
        /*09b0*/ 	.word	0x0500000f


	//   ....[168]....
        /*09b4*/ 	.word	0x0500000f


	//   ....[169]....
        /*09b8*/ 	.word	0x0500000f


	//   ....[170]....
        /*09bc*/ 	.word	0x0500000f


	//   ....[171]....
        /*09c0*/ 	.word	0x0500000f


	//   ....[172]....
        /*09c4*/ 	.word	0x0500000f


	//   ....[173]....
        /*09c8*/ 	.word	0x0500000f


	//----- nvinfo : EIATTR_COOP_GROUP_INSTR_OFFSETS
	.align		4
.L_505:
        /*09cc*/ 	.byte	0x04, 0x28
        /*09ce*/ 	.short	(.L_507 - .L_506)


	//   ....[0]....
.L_506:
        /*09d0*/ 	.word	0x00000060


	//   ....[1]....
        /*09d4*/ 	.word	0x000001a0


	//   ....[2]....
        /*09d8*/ 	.word	0x000001f0


	//   ....[3]....
        /*09dc*/ 	.word	0x00000420


	//   ....[4]....
        /*09e0*/ 	.word	0x00000580


	//   ....[5]....
        /*09e4*/ 	.word	0x000006a0


	//   ....[6]....
        /*09e8*/ 	.word	0x00000800


	//   ....[7]....
        /*09ec*/ 	.word	0x0000aee0


	//   ....[8]....
        /*09f0*/ 	.word	0x0000b5e0


	//   ....[9]....
        /*09f4*/ 	.word	0x0000b5f0


	//   ....[10]....
        /*09f8*/ 	.word	0x0000b600


	//   ....[11]....
        /*09fc*/ 	.word	0x0000b610


	//   ....[12]....
        /*0a00*/ 	.word	0x0000bdf0


	//   ....[13]....
        /*0a04*/ 	.word	0x0000be00


	//   ....[14]....
        /*0a08*/ 	.word	0x0000be10


	//   ....[15]....
        /*0a0c*/ 	.word	0x0000be20


	//   ....[16]....
        /*0a10*/ 	.word	0x0000eb90


	//   ....[17]....
        /*0a14*/ 	.word	0x0000eba0


	//   ....[18]....
        /*0a18*/ 	.word	0x0000ebb0


	//   ....[19]....
        /*0a1c*/ 	.word	0x0000ebc0


	//   ....[20]....
        /*0a20*/ 	.word	0x0000f1c0


	//   ....[21]....
        /*0a24*/ 	.word	0x0000f1d0


	//   ....[22]....
        /*0a28*/ 	.word	0x0000f1e0


	//   ....[23]....
        /*0a2c*/ 	.word	0x0000f1f0


	//   ....[24]....
        /*0a30*/ 	.word	0x000128d0


	//   ....[25]....
        /*0a34*/ 	.word	0x00012ca0


	//   ....[26]....
        /*0a38*/ 	.word	0x000138b0


	//   ....[27]....
        /*0a3c*/ 	.word	0x000139c0


	//   ....[28]....
        /*0a40*/ 	.word	0x00013fc0


	//   ....[29]....
        /*0a44*/ 	.word	0x000140c0


	//   ....[30]....
        /*0a48*/ 	.word	0x00015d40


	//   ....[31]....
        /*0a4c*/ 	.word	0x00016010


	//   ....[32]....
        /*0a50*/ 	.word	0x00016d50


	//   ....[33]....
        /*0a54*/ 	.word	0x00016e60


	//   ....[34]....
        /*0a58*/ 	.word	0x00017430


	//   ....[35]....
        /*0a5c*/ 	.word	0x000174f0


	//   ....[36]....
        /*0a60*/ 	.word	0x00019140


	//   ....[37]....
        /*0a64*/ 	.word	0x000191c0


	//   ....[38]....
        /*0a68*/ 	.word	0x000194e0


	//   ....[39]....
        /*0a6c*/ 	.word	0x000195e0


	//   ....[40]....
        /*0a70*/ 	.word	0x0001b1c0


	//   ....[41]....
        /*0a74*/ 	.word	0x0001b420


	//   ....[42]....
        /*0a78*/ 	.word	0x0001c170


	//   ....[43]....
        /*0a7c*/ 	.word	0x0001c280


	//   ....[44]....
        /*0a80*/ 	.word	0x0001c840


	//   ....[45]....
        /*0a84*/ 	.word	0x0001c8e0


	//   ....[46]....
        /*0a88*/ 	.word	0x0001d7b0


	//   ....[47]....
        /*0a8c*/ 	.word	0x0001d9f0


	//   ....[48]....
        /*0a90*/ 	.word	0x0001dac0


	//   ....[49]....
        /*0a94*/ 	.word	0x0001daf0


	//   ....[50]....
        /*0a98*/ 	.word	0x0001eaf0


	//   ....[51]....
        /*0a9c*/ 	.word	0x0001eb30


	//   ....[52]....
        /*0aa0*/ 	.word	0x0001eb70


	//   ....[53]....
        /*0aa4*/ 	.word	0x0001eba0


	//   ....[54]....
        /*0aa8*/ 	.word	0x0001f150


	//   ....[55]....
        /*0aac*/ 	.word	0x0001f160


	//   ....[56]....
        /*0ab0*/ 	.word	0x0001f230


	//   ....[57]....
        /*0ab4*/ 	.word	0x0001f250


	//   ....[58]....
        /*0ab8*/ 	.word	0x0001f320


	//   ....[59]....
        /*0abc*/ 	.word	0x0001f340


	//   ....[60]....
        /*0ac0*/ 	.word	0x0001f420


	//   ....[61]....
        /*0ac4*/ 	.word	0x0001f440


	//   ....[62]....
        /*0ac8*/ 	.word	0x0001fca0


	//   ....[63]....
        /*0acc*/ 	.word	0x0001fcc0


	//   ....[64]....
        /*0ad0*/ 	.word	0x0001fd90


	//   ....[65]....
        /*0ad4*/ 	.word	0x0001fdb0


	//   ....[66]....
        /*0ad8*/ 	.word	0x0001fe80


	//   ....[67]....
        /*0adc*/ 	.word	0x0001fea0


	//   ....[68]....
        /*0ae0*/ 	.word	0x0001ff80


	//   ....[69]....
        /*0ae4*/ 	.word	0x0001ffa0


	//   ....[70]....
        /*0ae8*/ 	.word	0x00020100


	//   ....[71]....
        /*0aec*/ 	.word	0x000202e0


	//   ....[72]....
        /*0af0*/ 	.word	0x00020310


	//   ....[73]....
        /*0af4*/ 	.word	0x00020340


	//   ....[74]....
        /*0af8*/ 	.word	0x00020370


	//   ....[75]....
        /*0afc*/ 	.word	0x000203a0


	//   ....[76]....
        /*0b00*/ 	.word	0x000203d0


	//   ....[77]....
        /*0b04*/ 	.word	0x00020550


	//   ....[78]....
        /*0b08*/ 	.word	0x00020580


	//   ....[79]....
        /*0b0c*/ 	.word	0x000205b0


	//   ....[80]....
        /*0b10*/ 	.word	0x000205e0


	//   ....[81]....
        /*0b14*/ 	.word	0x00020610


	//   ....[82]....
        /*0b18*/ 	.word	0x00020640


	//   ....[83]....
        /*0b1c*/ 	.word	0x000206f0


	//   ....[84]....
        /*0b20*/ 	.word	0x00020750


	//   ....[85]....
        /*0b24*/ 	.word	0x000207e0


	//   ....[86]....
        /*0b28*/ 	.word	0x00021a00


	//   ....[87]....
        /*0b2c*/ 	.word	0x000237c0


	//   ....[88]....
        /*0b30*/ 	.word	0x00024410


	//   ....[89]....
        /*0b34*/ 	.word	0x00024430


	//   ....[90]....
        /*0b38*/ 	.word	0x00024500


	//   ....[91]....
        /*0b3c*/ 	.word	0x00024510


	//   ....[92]....
        /*0b40*/ 	.word	0x000245b0


	//   ....[93]....
        /*0b44*/ 	.word	0x000245c0


	//   ....[94]....
        /*0b48*/ 	.word	0x00024660


	//   ....[95]....
        /*0b4c*/ 	.word	0x00024670


	//   ....[96]....
        /*0b50*/ 	.word	0x00024710


	//   ....[97]....
        /*0b54*/ 	.word	0x00024720


	//   ....[98]....
        /*0b58*/ 	.word	0x000247c0


	//   ....[99]....
        /*0b5c*/ 	.word	0x000247d0


	//   ....[100]....
        /*0b60*/ 	.word	0x00024870


	//   ....[101]....
        /*0b64*/ 	.word	0x00024880


	//   ....[102]....
        /*0b68*/ 	.word	0x000248d0


	//   ....[103]....
        /*0b6c*/ 	.word	0x00024910


	//   ....[104]....
        /*0b70*/ 	.word	0x00027670


	//   ....[105]....
        /*0b74*/ 	.word	0x000276a0


	//   ....[106]....
        /*0b78*/ 	.word	0x000276b0


	//   ....[107]....
        /*0b7c*/ 	.word	0x000276e0


	//   ....[108]....
        /*0b80*/ 	.word	0x00027710


	//   ....[109]....
        /*0b84*/ 	.word	0x00027740


	//   ....[110]....
        /*0b88*/ 	.word	0x00027770


	//   ....[111]....
        /*0b8c*/ 	.word	0x00027780


	//   ....[112]....
        /*0b90*/ 	.word	0x00027910


	//   ....[113]....
        /*0b94*/ 	.word	0x00027950


	//   ....[114]....
        /*0b98*/ 	.word	0x00027980


	//   ....[115]....
        /*0b9c*/ 	.word	0x000279b0


	//   ....[116]....
        /*0ba0*/ 	.word	0x000279e0


	//   ....[117]....
        /*0ba4*/ 	.word	0x00027a10


	//   ....[118]....
        /*0ba8*/ 	.word	0x00027ad0


	//   ....[119]....
        /*0bac*/ 	.word	0x00027af0


	//   ....[120]....
        /*0bb0*/ 	.word	0x00027b60


	//   ....[121]....
        /*0bb4*/ 	.word	0x00028240


	//   ....[122]....
        /*0bb8*/ 	.word	0x00028680


	//   ....[123]....
        /*0bbc*/ 	.word	0x00028710


	//   ....[124]....
        /*0bc0*/ 	.word	0x00028760


	//   ....[125]....
        /*0bc4*/ 	.word	0x000287b0


	//   ....[126]....
        /*0bc8*/ 	.word	0x00028840


	//   ....[127]....
        /*0bcc*/ 	.word	0x000288d0


	//   ....[128]....
        /*0bd0*/ 	.word	0x00028920


	//   ....[129]....
        /*0bd4*/ 	.word	0x00028970


	//   ....[130]....
        /*0bd8*/ 	.word	0x00028a60


	//   ....[131]....
        /*0bdc*/ 	.word	0x00028af0


	//   ....[132]....
        /*0be0*/ 	.word	0x00028b50


	//   ....[133]....
        /*0be4*/ 	.word	0x00028bb0


	//   ....[134]....
        /*0be8*/ 	.word	0x00028c40


	//   ....[135]....
        /*0bec*/ 	.word	0x00028cd0


	//   ....[136]....
        /*0bf0*/ 	.word	0x00028d30


	//   ....[137]....
        /*0bf4*/ 	.word	0x00028d90


	//   ....[138]....
        /*0bf8*/ 	.word	0x00029120


	//   ....[139]....
        /*0bfc*/ 	.word	0x00029420


	//   ....[140]....
        /*0c00*/ 	.word	0x000295a0


	//   ....[141]....
        /*0c04*/ 	.word	0x000295f0


	//   ....[142]....
        /*0c08*/ 	.word	0x00029770


	//   ....[143]....
        /*0c0c*/ 	.word	0x000297c0


	//   ....[144]....
        /*0c10*/ 	.word	0x000298f0


	//   ....[145]....
        /*0c14*/ 	.word	0x00029940


	//   ....[146]....
        /*0c18*/ 	.word	0x00029a70


	//   ....[147]....
        /*0c1c*/ 	.word	0x00029ac0


	//   ....[148]....
        /*0c20*/ 	.word	0x00029bf0


	//   ....[149]....
        /*0c24*/ 	.word	0x00029c40


	//   ....[150]....
        /*0c28*/ 	.word	0x00029d70


	//   ....[151]....
        /*0c2c*/ 	.word	0x00029dc0


	//   ....[152]....
        /*0c30*/ 	.word	0x00029ef0


	//   ....[153]....
        /*0c34*/ 	.word	0x00029f40


	//   ....[154]....
        /*0c38*/ 	.word	0x0002a050


	//   ....[155]....
        /*0c3c*/ 	.word	0x0002a0a0


	//   ....[156]....
        /*0c40*/ 	.word	0x0002a3d0


	//   ....[157]....
        /*0c44*/ 	.word	0x0002a480


	//   ....[158]....
        /*0c48*/ 	.word	0x0002a590


	//   ....[159]....
        /*0c4c*/ 	.word	0x0002a620


	//   ....[160]....
        /*0c50*/ 	.word	0x0002a6a0


	//   ....[161]....
        /*0c54*/ 	.word	0x0002a720


	//   ....[162]....
        /*0c58*/ 	.word	0x0002a7a0


	//   ....[163]....
        /*0c5c*/ 	.word	0x0002a830


	//   ....[164]....
        /*0c60*/ 	.word	0x0002a8d0


	//   ....[165]....
        /*0c64*/ 	.word	0x0002a990


	//   ....[166]....
        /*0c68*/ 	.word	0x0002aa10


	//   ....[167]....
        /*0c6c*/ 	.word	0x0002aa90


	//   ....[168]....
        /*0c70*/ 	.word	0x0002ab10


	//   ....[169]....
        /*0c74*/ 	.word	0x0002aba0


	//   ....[170]....
        /*0c78*/ 	.word	0x0002ac20


	//   ....[171]....
        /*0c7c*/ 	.word	0x0002acc0


	//   ....[172]....
        /*0c80*/ 	.word	0x0002ad50


	//   ....[173]....
        /*0c84*/ 	.word	0x0002ae80


	//----- nvinfo : EIATTR_REG_RECONFIG
	.align		4
.L_507:
        /*0c88*/ 	.byte	0x01, 0x54
	.zero		2


	//----- nvinfo : EIATTR_SYSCALL_OFFSETS
	.align		4
        /*0c8c*/ 	.byte	0x04, 0x46
        /*0c8e*/ 	.short	(.L_509 - .L_508)


	//   ....[0]....
.L_508:
        /*0c90*/ 	.word	0x00001dd0


	//   ....[1]....
        /*0c94*/ 	.word	0x00001f20


	//   ....[2]....
        /*0c98*/ 	.word	0x0000b080


	//   ....[3]....
        /*0c9c*/ 	.word	0x0000b3a0


	//   ....[4]....
        /*0ca0*/ 	.word	0x000233f0


	//   ....[5]....
        /*0ca4*/ 	.word	0x00023540


	//   ....[6]....
        /*0ca8*/ 	.word	0x00023630


	//   ....[7]....
        /*0cac*/ 	.word	0x00023f50


	//----- nvinfo : EIATTR_MBARRIER_INSTR_OFFSETS
	.align		4
.L_509:
        /*0cb0*/ 	.byte	0x04, 0x39
        /*0cb2*/ 	.short	(.L_511 - .L_510)


	//   ....[0]....
.L_510:
        /*0cb4*/ 	.word	0x000002d0
        /*0cb8*/ 	.word	0x000000ff
        /*0cbc*/ 	.word	0x0002a800
        /*0cc0*/ 	.short	0x0100
        /*0cc2*/ 	.byte	0x08
	.zero		1


	//   ....[1]....
        /*0cc4*/ 	.word	0x000002e0
        /*0cc8*/ 	.word	0x000000ff
        /*0ccc*/ 	.word	0x0002a820
        /*0cd0*/ 	.short	0x0100
        /*0cd2*/ 	.byte	0x08
	.zero		1


	//   ....[2]....
        /*0cd4*/ 	.word	0x000003d0
        /*0cd8*/ 	.word	0x000000ff
        /*0cdc*/ 	.word	0x0002a830
        /*0ce0*/ 	.short	0x0100
        /*0ce2*/ 	.byte	0x08
	.zero		1


	//   ....[3]....
        /*0ce4*/ 	.word	0x000003e0
        /*0ce8*/ 	.word	0x000000ff
        /*0cec*/ 	.word	0x0002a840
        /*0cf0*/ 	.short	0x0100
        /*0cf2*/ 	.byte	0x08
	.zero		1


	//   ....[4]....
        /*0cf4*/ 	.word	0x000003f0
        /*0cf8*/ 	.word	0x000000ff
        /*0cfc*/ 	.word	0x0002a838
        /*0d00*/ 	.short	0x0100
        /*0d02*/ 	.byte	0x08
	.zero		1


	//   ....[5]....
        /*0d04*/ 	.word	0x00000400
        /*0d08*/ 	.word	0x000000ff
        /*0d0c*/ 	.word	0x0002a848
        /*0d10*/ 	.short	0x0100
        /*0d12*/ 	.byte	0x08
	.zero		1


	//   ....[6]....
        /*0d14*/ 	.word	0x00000530
        /*0d18*/ 	.word	0x000000ff
        /*0d1c*/ 	.word	0x0002a850
        /*0d20*/ 	.short	0x0100
        /*0d22*/ 	.byte	0x08
	.zero		1


	//   ....[7]....
        /*0d24*/ 	.word	0x00000540
        /*0d28*/ 	.word	0x000000ff
        /*0d2c*/ 	.word	0x0002a860
        /*0d30*/ 	.short	0x0100
        /*0d32*/ 	.byte	0x08
	.zero		1


	//   ....[8]....
        /*0d34*/ 	.word	0x00000550
        /*0d38*/ 	.word	0x000000ff
        /*0d3c*/ 	.word	0x0002a858
        /*0d40*/ 	.short	0x0100
        /*0d42*/ 	.byte	0x08
	.zero		1


	//   ....[9]....
        /*0d44*/ 	.word	0x00000560
        /*0d48*/ 	.word	0x000000ff
        /*0d4c*/ 	.word	0x0002a868
        /*0d50*/ 	.short	0x0100
        /*0d52*/ 	.byte	0x08
	.zero		1


	//   ....[10]....
        /*0d54*/ 	.word	0x00000650
        /*0d58*/ 	.word	0x000000ff
        /*0d5c*/ 	.word	0x0002a870
        /*0d60*/ 	.short	0x0100
        /*0d62*/ 	.byte	0x06
	.zero		1


	//   ....[11]....
        /*0d64*/ 	.word	0x00000660
        /*0d68*/ 	.word	0x000000ff
        /*0d6c*/ 	.word	0x0002a880
        /*0d70*/ 	.short	0x0100
        /*0d72*/ 	.byte	0x06
	.zero		1


	//   ....[12]....
        /*0d74*/ 	.word	0x00000670
        /*0d78*/ 	.word	0x000000ff
        /*0d7c*/ 	.word	0x0002a878
        /*0d80*/ 	.short	0x0100
        /*0d82*/ 	.byte	0x06
	.zero		1


	//   ....[13]....
        /*0d84*/ 	.word	0x00000680
        /*0d88*/ 	.word	0x000000ff
        /*0d8c*/ 	.word	0x0002a888
        /*0d90*/ 	.short	0x0100
        /*0d92*/ 	.byte	0x06
	.zero		1


	//   ....[14]....
        /*0d94*/ 	.word	0x000007b0
        /*0d98*/ 	.word	0x000000ff
        /*0d9c*/ 	.word	0x0002a890
        /*0da0*/ 	.short	0x0100
        /*0da2*/ 	.byte	0x08
	.zero		1


	//   ....[15]....
        /*0da4*/ 	.word	0x000007c0
        /*0da8*/ 	.word	0x000000ff
        /*0dac*/ 	.word	0x0002a8a0
        /*0db0*/ 	.short	0x0100
        /*0db2*/ 	.byte	0x08
	.zero		1


	//   ....[16]....
        /*0db4*/ 	.word	0x000007d0
        /*0db8*/ 	.word	0x000000ff
        /*0dbc*/ 	.word	0x0002a898
        /*0dc0*/ 	.short	0x0100
        /*0dc2*/ 	.byte	0x08
	.zero		1


	//   ....[17]....
        /*0dc4*/ 	.word	0x000007e0
        /*0dc8*/ 	.word	0x000000ff
        /*0dcc*/ 	.word	0x0002a8a8
        /*0dd0*/ 	.short	0x0100
        /*0dd2*/ 	.byte	0x08
	.zero		1


	//   ....[18]....
        /*0dd4*/ 	.word	0x00000910
        /*0dd8*/ 	.word	0x000000ff
        /*0ddc*/ 	.word	0x0002a8b0
        /*0de0*/ 	.short	0x0100
        /*0de2*/ 	.byte	0x08
	.zero		1


	//   ....[19]....
        /*0de4*/ 	.word	0x00000920
        /*0de8*/ 	.word	0x000000ff
        /*0dec*/ 	.word	0x0002a8c0
        /*0df0*/ 	.short	0x0100
        /*0df2*/ 	.byte	0x08
	.zero		1


	//   ....[20]....
        /*0df4*/ 	.word	0x00000930
        /*0df8*/ 	.word	0x000000ff
        /*0dfc*/ 	.word	0x0002a8b8
        /*0e00*/ 	.short	0x0100
        /*0e02*/ 	.byte	0x08
	.zero		1


	//   ....[21]....
        /*0e04*/ 	.word	0x00000940
        /*0e08*/ 	.word	0x000000ff
        /*0e0c*/ 	.word	0x0002a8c8
        /*0e10*/ 	.short	0x0100
        /*0e12*/ 	.byte	0x08
	.zero		1


	//   ....[22]....
        /*0e14*/ 	.word	0x00003ac0
        /*0e18*/ 	.word	0x00000003
        /*0e1c*/ 	.word	0x0002a890
        /*0e20*/ 	.short	0x010a
        /*0e22*/ 	.byte	0x3f
	.zero		1


	//   ....[23]....
        /*0e24*/ 	.word	0x00006dc0
        /*0e28*/ 	.word	0x00000003
        /*0e2c*/ 	.word	0x0002a890
        /*0e30*/ 	.short	0x010a
        /*0e32*/ 	.byte	0x3f
	.zero		1


	//   ....[24]....
        /*0e34*/ 	.word	0x00009ea0
        /*0e38*/ 	.word	0x00000003
        /*0e3c*/ 	.word	0x0002a890
        /*0e40*/ 	.short	0x010a
        /*0e42*/ 	.byte	0x3f
	.zero		1


	//   ....[25]....
        /*0e44*/ 	.word	0x0000a290
        /*0e48*/ 	.word	0x0000001c
        /*0e4c*/ 	.word	0x00000000
        /*0e50*/ 	.short	0x0101
        /*0e52*/ 	.byte	0x3f
	.zero		1


	//   ....[26]....
        /*0e54*/ 	.word	0x0000a2d0
        /*0e58*/ 	.word	0x00000003
        /*0e5c*/ 	.word	0x0002a8b0
        /*0e60*/ 	.short	0x010a
        /*0e62*/ 	.byte	0x3f
	.zero		1


	//   ....[27]....
        /*0e64*/ 	.word	0x0000a790
        /*0e68*/ 	.word	0x00000003
        /*0e6c*/ 	.word	0x00000000
        /*0e70*/ 	.short	0x0101
        /*0e72*/ 	.byte	0x3f
	.zero		1


	//   ....[28]....
        /*0e74*/ 	.word	0x0000b100
        /*0e78*/ 	.word	0x00000010
        /*0e7c*/ 	.word	0x0002a800
        /*0e80*/ 	.short	0x010a
        /*0e82*/ 	.byte	0x3f
	.zero		1


	//   ....[29]....
        /*0e84*/ 	.word	0x0000b150
        /*0e88*/ 	.word	0x00000010
        /*0e8c*/ 	.word	0x0002a800
        /*0e90*/ 	.short	0x010a
        /*0e92*/ 	.byte	0x3f
	.zero		1


	//   ....[30]....
        /*0e94*/ 	.word	0x0000c4f0
        /*0e98*/ 	.word	0x00000010
        /*0e9c*/ 	.word	0x0002a800
        /*0ea0*/ 	.short	0x010a
        /*0ea2*/ 	.byte	0x3f
	.zero		1


	//   ....[31]....
        /*0ea4*/ 	.word	0x0000f650
        /*0ea8*/ 	.word	0x00000010
        /*0eac*/ 	.word	0x0002a800
        /*0eb0*/ 	.short	0x010a
        /*0eb2*/ 	.byte	0x3f
	.zero		1


	//   ....[32]....
        /*0eb4*/ 	.word	0x00011e70
        /*0eb8*/ 	.word	0x00000007
        /*0ebc*/ 	.word	0x0002a830
        /*0ec0*/ 	.short	0x010a
        /*0ec2*/ 	.byte	0x3f
	.zero		1


	//   ....[33]....
        /*0ec4*/ 	.word	0x00011ee0
        /*0ec8*/ 	.word	0x00000007
        /*0ecc*/ 	.word	0x0002a830
        /*0ed0*/ 	.short	0x010a
        /*0ed2*/ 	.byte	0x3f
	.zero		1


	//   ....[34]....
        /*0ed4*/ 	.word	0x00012990
        /*0ed8*/ 	.word	0x00000000
        /*0edc*/ 	.word	0x00000000
        /*0ee0*/ 	.short	0x0101
        /*0ee2*/ 	.byte	0x3f
	.zero		1


	//   ....[35]....
        /*0ee4*/ 	.word	0x00014dd0
        /*0ee8*/ 	.word	0x00000007
        /*0eec*/ 	.word	0x0002a830
        /*0ef0*/ 	.short	0x010a
        /*0ef2*/ 	.byte	0x3f
	.zero		1


	//   ....[36]....
        /*0ef4*/ 	.word	0x00014e40
        /*0ef8*/ 	.word	0x00000007
        /*0efc*/ 	.word	0x0002a830
        /*0f00*/ 	.short	0x010a
        /*0f02*/ 	.byte	0x3f
	.zero		1


	//   ....[37]....
        /*0f04*/ 	.word	0x000159c0
        /*0f08*/ 	.word	0x0000000e
        /*0f0c*/ 	.word	0x0002a850
        /*0f10*/ 	.short	0x010a
        /*0f12*/ 	.byte	0x3f
	.zero		1


	//   ....[38]....
        /*0f14*/ 	.word	0x00015a60
        /*0f18*/ 	.word	0x0000000e
        /*0f1c*/ 	.word	0x0002a850
        /*0f20*/ 	.short	0x010a
        /*0f22*/ 	.byte	0x3f
	.zero		1


	//   ....[39]....
        /*0f24*/ 	.word	0x00015e30
        /*0f28*/ 	.word	0x00000007
        /*0f2c*/ 	.word	0x00000000
        /*0f30*/ 	.short	0x0101
        /*0f32*/ 	.byte	0x3f
	.zero		1


	//   ....[40]....
        /*0f34*/ 	.word	0x00017520
        /*0f38*/ 	.word	0x00000069
        /*0f3c*/ 	.word	0x00000000
        /*0f40*/ 	.short	0x0101
        /*0f42*/ 	.byte	0x3f
	.zero		1


	//   ....[41]....
        /*0f44*/ 	.word	0x000181f0
        /*0f48*/ 	.word	0x00000003
        /*0f4c*/ 	.word	0x0002a830
        /*0f50*/ 	.short	0x010a
        /*0f52*/ 	.byte	0x3f
	.zero		1


	//   ....[42]....
        /*0f54*/ 	.word	0x00018260
        /*0f58*/ 	.word	0x00000003
        /*0f5c*/ 	.word	0x0002a830
        /*0f60*/ 	.short	0x010a
        /*0f62*/ 	.byte	0x3f
	.zero		1


	//   ....[43]....
        /*0f64*/ 	.word	0x00018de0
        /*0f68*/ 	.word	0x000000c6
        /*0f6c*/ 	.word	0x0002a850
        /*0f70*/ 	.short	0x010a
        /*0f72*/ 	.byte	0x3f
	.zero		1


	//   ....[44]....
        /*0f74*/ 	.word	0x00018e30
        /*0f78*/ 	.word	0x000000c6
        /*0f7c*/ 	.word	0x0002a850
        /*0f80*/ 	.short	0x010a
        /*0f82*/ 	.byte	0x3f
	.zero		1


	//   ....[45]....
        /*0f84*/ 	.word	0x00019c60
        /*0f88*/ 	.word	0x0000005b
        /*0f8c*/ 	.word	0x00000000
        /*0f90*/ 	.short	0x0101
        /*0f92*/ 	.byte	0x3f
	.zero		1


	//   ....[46]....
        /*0f94*/ 	.word	0x00019cd0
        /*0f98*/ 	.word	0x000000c6
        /*0f9c*/ 	.word	0x00000000
        /*0fa0*/ 	.short	0x0101
        /*0fa2*/ 	.byte	0x3f
	.zero		1


	//   ....[47]....
        /*0fa4*/ 	.word	0x0001a1f0
        /*0fa8*/ 	.word	0x00000003
        /*0fac*/ 	.word	0x0002a830
        /*0fb0*/ 	.short	0x010a
        /*0fb2*/ 	.byte	0x3f
	.zero		1


	//   ....[48]....
        /*0fb4*/ 	.word	0x0001a260
        /*0fb8*/ 	.word	0x00000003
        /*0fbc*/ 	.word	0x0002a830
        /*0fc0*/ 	.short	0x010a
        /*0fc2*/ 	.byte	0x3f
	.zero		1


	//   ....[49]....
        /*0fc4*/ 	.word	0x0001ade0
        /*0fc8*/ 	.word	0x0000000c
        /*0fcc*/ 	.word	0x0002a850
        /*0fd0*/ 	.short	0x010a
        /*0fd2*/ 	.byte	0x3f
	.zero		1


	//   ....[50]....
        /*0fd4*/ 	.word	0x0001ae80
        /*0fd8*/ 	.word	0x0000000c
        /*0fdc*/ 	.word	0x0002a850
        /*0fe0*/ 	.short	0x010a
        /*0fe2*/ 	.byte	0x3f
	.zero		1


	//   ....[51]....
        /*0fe4*/ 	.word	0x0001b220
        /*0fe8*/ 	.word	0x00000000
        /*0fec*/ 	.word	0x00000000
        /*0ff0*/ 	.short	0x0101
        /*0ff2*/ 	.byte	0x3f
	.zero		1


	//   ....[52]....
        /*0ff4*/ 	.word	0x0001c990
        /*0ff8*/ 	.word	0x0000006b
        /*0ffc*/ 	.word	0x00000000
        /*1000*/ 	.short	0x0101
        /*1002*/ 	.byte	0x3f
	.zero		1


	//   ....[53]....
        /*1004*/ 	.word	0x0001d6a0
        /*1008*/ 	.word	0x0000000d
        /*100c*/ 	.word	0x0002a850
        /*1010*/ 	.short	0x010a
        /*1012*/ 	.byte	0x3f
	.zero		1


	//   ....[54]....
        /*1014*/ 	.word	0x0001d740
        /*1018*/ 	.word	0x0000000d
        /*101c*/ 	.word	0x0002a850
        /*1020*/ 	.short	0x010a
        /*1022*/ 	.byte	0x3f
	.zero		1


	//   ....[55]....
        /*1024*/ 	.word	0x0001dc10
        /*1028*/ 	.word	0x0000000b
        /*102c*/ 	.word	0x00000000
        /*1030*/ 	.short	0x0101
        /*1032*/ 	.byte	0x3f
	.zero		1


	//   ....[56]....
        /*1034*/ 	.word	0x0001f140
        /*1038*/ 	.word	0x00000000
        /*103c*/ 	.word	0x00000000
        /*1040*/ 	.short	0x0101
        /*1042*/ 	.byte	0x3f
	.zero		1


	//   ....[57]....
        /*1044*/ 	.word	0x00021af0
        /*1048*/ 	.word	0x00000007
        /*104c*/ 	.word	0x0002a820
        /*1050*/ 	.short	0x010a
        /*1052*/ 	.byte	0x3f
	.zero		1


	//   ....[58]....
        /*1054*/ 	.word	0x00021bd0
        /*1058*/ 	.word	0x00000007
        /*105c*/ 	.word	0x0002a8a0
        /*1060*/ 	.short	0x010a
        /*1062*/ 	.byte	0x3f
	.zero		1


	//   ....[59]....
        /*1064*/ 	.word	0x00022000
        /*1068*/ 	.word	0x00000007
        /*106c*/ 	.word	0x0002a8c0
        /*1070*/ 	.short	0x010a
        /*1072*/ 	.byte	0x3f
	.zero		1


	//   ....[60]....
        /*1074*/ 	.word	0x000224d0
        /*1078*/ 	.word	0x00000008
        /*107c*/ 	.word	0x0002a8a0
        /*1080*/ 	.short	0x010a
        /*1082*/ 	.byte	0x3f
	.zero		1


	//   ....[61]....
        /*1084*/ 	.word	0x000228f0
        /*1088*/ 	.word	0x00000008
        /*108c*/ 	.word	0x0002a8c0
        /*1090*/ 	.short	0x010a
        /*1092*/ 	.byte	0x3f
	.zero		1


	//   ....[62]....
        /*1094*/ 	.word	0x00023a60
        /*1098*/ 	.word	0x00000000
        /*109c*/ 	.word	0x0002a840
        /*10a0*/ 	.short	0x010a
        /*10a2*/ 	.byte	0x3f
	.zero		1


	//   ....[63]....
        /*10a4*/ 	.word	0x00024a30
        /*10a8*/ 	.word	0x00000008
        /*10ac*/ 	.word	0x0002a800
        /*10b0*/ 	.short	0x0107
        /*10b2*/ 	.byte	0x3f
	.zero		1


	//   ....[64]....
        /*10b4*/ 	.word	0x00024b30
        /*10b8*/ 	.word	0x00000002
        /*10bc*/ 	.word	0x0002a800
        /*10c0*/ 	.short	0x0101
        /*10c2*/ 	.byte	0x3f
	.zero		1


	//   ....[65]....
        /*10c4*/ 	.word	0x00024b50
        /*10c8*/ 	.word	0x00000002
        /*10cc*/ 	.word	0x0002a820
        /*10d0*/ 	.short	0x010a
        /*10d2*/ 	.byte	0x3f
	.zero		1


	//   ....[66]....
        /*10d4*/ 	.word	0x00024ee0
        /*10d8*/ 	.word	0x00000003
        /*10dc*/ 	.word	0x0002a840
        /*10e0*/ 	.short	0x010a
        /*10e2*/ 	.byte	0x3f
	.zero		1


	//   ....[67]....
        /*10e4*/ 	.word	0x00025390
        /*10e8*/ 	.word	0x00000002
        /*10ec*/ 	.word	0x0002a860
        /*10f0*/ 	.short	0x010a
        /*10f2*/ 	.byte	0x3f
	.zero		1


	//   ....[68]....
        /*10f4*/ 	.word	0x00025aa0
        /*10f8*/ 	.word	0x00000003
        /*10fc*/ 	.word	0x0002a840
        /*1100*/ 	.short	0x010a
        /*1102*/ 	.byte	0x3f
	.zero		1


	//   ....[69]....
        /*1104*/ 	.word	0x00025f50
        /*1108*/ 	.word	0x00000002
        /*110c*/ 	.word	0x0002a860
        /*1110*/ 	.short	0x010a
        /*1112*/ 	.byte	0x3f
	.zero		1


	//   ....[70]....
        /*1114*/ 	.word	0x000265b0
        /*1118*/ 	.word	0x00000003
        /*111c*/ 	.word	0x0002a840
        /*1120*/ 	.short	0x010a
        /*1122*/ 	.byte	0x3f
	.zero		1


	//   ....[71]....
        /*1124*/ 	.word	0x00026a50
        /*1128*/ 	.word	0x00000002
        /*112c*/ 	.word	0x0002a860
        /*1130*/ 	.short	0x010a
        /*1132*/ 	.byte	0x3f
	.zero		1


	//   ....[72]....
        /*1134*/ 	.word	0x00027030
        /*1138*/ 	.word	0x00000000
        /*113c*/ 	.word	0x0002a860
        /*1140*/ 	.short	0x010a
        /*1142*/ 	.byte	0x3f
	.zero		1


	//   ....[73]....
        /*1144*/ 	.word	0x000281c0
        /*1148*/ 	.word	0x00000000
        /*114c*/ 	.word	0x0002a820
        /*1150*/ 	.short	0x010a
        /*1152*/ 	.byte	0x3f
	.zero		1


	//   ....[74]....
        /*1154*/ 	.word	0x00028370
        /*1158*/ 	.word	0x00000006
        /*115c*/ 	.word	0x00000000
        /*1160*/ 	.short	0x010a
        /*1162*/ 	.byte	0x3f
	.zero		1


	//   ....[75]....
        /*1164*/ 	.word	0x000283e0
        /*1168*/ 	.word	0x00000007
        /*116c*/ 	.word	0x00000000
        /*1170*/ 	.short	0x010a
        /*1172*/ 	.byte	0x3f
	.zero		1


	//   ....[76]....
        /*1174*/ 	.word	0x00028450
        /*1178*/ 	.word	0x00000004
        /*117c*/ 	.word	0x00000000
        /*1180*/ 	.short	0x010a
        /*1182*/ 	.byte	0x3f
	.zero		1


	//   ....[77]....
        /*1184*/ 	.word	0x00028480
        /*1188*/ 	.word	0x00000003
        /*118c*/ 	.word	0x00000000
        /*1190*/ 	.short	0x010a
        /*1192*/ 	.byte	0x3f
	.zero		1


	//   ....[78]....
        /*1194*/ 	.word	0x000284e0
        /*1198*/ 	.word	0x00000003
        /*119c*/ 	.word	0x0002a890
        /*11a0*/ 	.short	0x010a
        /*11a2*/ 	.byte	0x3f
	.zero		1


	//   ....[79]....
        /*11a4*/ 	.word	0x00028530
        /*11a8*/ 	.word	0x00000003
        /*11ac*/ 	.word	0x0002a890
        /*11b0*/ 	.short	0x010a
        /*11b2*/ 	.byte	0x3f
	.zero		1


	//   ....[80]....
        /*11b4*/ 	.word	0x00028580
        /*11b8*/ 	.word	0x00000003
        /*11bc*/ 	.word	0x0002a890
        /*11c0*/ 	.short	0x010a
        /*11c2*/ 	.byte	0x3f
	.zero		1


	//   ....[81]....
        /*11c4*/ 	.word	0x000285d0
        /*11c8*/ 	.word	0x00000003
        /*11cc*/ 	.word	0x0002a8b0
        /*11d0*/ 	.short	0x010a
        /*11d2*/ 	.byte	0x3f
	.zero		1


	//   ....[82]....
        /*11d4*/ 	.word	0x000289b0
        /*11d8*/ 	.word	0x00000010
        /*11dc*/ 	.word	0x0002a800
        /*11e0*/ 	.short	0x010a
        /*11e2*/ 	.byte	0x3f
	.zero		1


	//   ....[83]....
        /*11e4*/ 	.word	0x00028dc0
        /*11e8*/ 	.word	0x00000010
        /*11ec*/ 	.word	0x0002a800
        /*11f0*/ 	.short	0x010a
        /*11f2*/ 	.byte	0x3f
	.zero		1


	//   ....[84]....
        /*11f4*/ 	.word	0x00028e10
        /*11f8*/ 	.word	0x00000007
        /*11fc*/ 	.word	0x0002a830
        /*1200*/ 	.short	0x010a
        /*1202*/ 	.byte	0x3f
	.zero		1


	//   ....[85]....
        /*1204*/ 	.word	0x00028e60
        /*1208*/ 	.word	0x00000007
        /*120c*/ 	.word	0x0002a830
        /*1210*/ 	.short	0x010a
        /*1212*/ 	.byte	0x3f
	.zero		1


	//   ....[86]....
        /*1214*/ 	.word	0x00028eb0
        /*1218*/ 	.word	0x0000000e
        /*121c*/ 	.word	0x0002a850
        /*1220*/ 	.short	0x010a
        /*1222*/ 	.byte	0x3f
	.zero		1


	//   ....[87]....
        /*1224*/ 	.word	0x00028f00
        /*1228*/ 	.word	0x00000003
        /*122c*/ 	.word	0x0002a830
        /*1230*/ 	.short	0x010a
        /*1232*/ 	.byte	0x3f
	.zero		1


	//   ....[88]....
        /*1234*/ 	.word	0x00028f50
        /*1238*/ 	.word	0x000000c6
        /*123c*/ 	.word	0x0002a850
        /*1240*/ 	.short	0x010a
        /*1242*/ 	.byte	0x3f
	.zero		1


	//   ....[89]....
        /*1244*/ 	.word	0x00028fa0
        /*1248*/ 	.word	0x00000003
        /*124c*/ 	.word	0x0002a830
        /*1250*/ 	.short	0x010a
        /*1252*/ 	.byte	0x3f
	.zero		1


	//   ....[90]....
        /*1254*/ 	.word	0x00028ff0
        /*1258*/ 	.word	0x0000000c
        /*125c*/ 	.word	0x0002a850
        /*1260*/ 	.short	0x010a
        /*1262*/ 	.byte	0x3f
	.zero		1


	//   ....[91]....
        /*1264*/ 	.word	0x00029040
        /*1268*/ 	.word	0x0000000d
        /*126c*/ 	.word	0x0002a850
        /*1270*/ 	.short	0x010a
        /*1272*/ 	.byte	0x3f
	.zero		1


	//   ....[92]....
        /*1274*/ 	.word	0x00029200
        /*1278*/ 	.word	0x00000006
        /*127c*/ 	.word	0x0002a820
        /*1280*/ 	.short	0x010a
        /*1282*/ 	.byte	0x3f
	.zero		1


	//   ....[93]....
        /*1284*/ 	.word	0x00029250
        /*1288*/ 	.word	0x00000007
        /*128c*/ 	.word	0x0002a8a0
        /*1290*/ 	.short	0x010a
        /*1292*/ 	.byte	0x3f
	.zero		1


	//   ....[94]....
        /*1294*/ 	.word	0x000292a0
        /*1298*/ 	.word	0x00000007
        /*129c*/ 	.word	0x0002a8c0
        /*12a0*/ 	.short	0x010a
        /*12a2*/ 	.byte	0x3f
	.zero		1


	//   ....[95]....
        /*12a4*/ 	.word	0x000292f0
        /*12a8*/ 	.word	0x00000008
        /*12ac*/ 	.word	0x0002a8a0
        /*12b0*/ 	.short	0x010a
        /*12b2*/ 	.byte	0x3f
	.zero		1


	//   ....[96]....
        /*12b4*/ 	.word	0x00029340
        /*12b8*/ 	.word	0x00000008
        /*12bc*/ 	.word	0x0002a8c0
        /*12c0*/ 	.short	0x010a
        /*12c2*/ 	.byte	0x3f
	.zero		1


	//   ....[97]....
        /*12c4*/ 	.word	0x000294e0
        /*12c8*/ 	.word	0x00000000
        /*12cc*/ 	.word	0x0002a840
        /*12d0*/ 	.short	0x010a
        /*12d2*/ 	.byte	0x3f
	.zero		1


	//   ....[98]....
        /*12d4*/ 	.word	0x0002a0f0
        /*12d8*/ 	.word	0x00000002
        /*12dc*/ 	.word	0x0002a820
        /*12e0*/ 	.short	0x010a
        /*12e2*/ 	.byte	0x3f
	.zero		1


	//   ....[99]....
        /*12e4*/ 	.word	0x0002a140
        /*12e8*/ 	.word	0x00000003
        /*12ec*/ 	.word	0x0002a840
        /*12f0*/ 	.short	0x010a
        /*12f2*/ 	.byte	0x3f
	.zero		1


	//   ....[100]....
        /*12f4*/ 	.word	0x0002a190
        /*12f8*/ 	.word	0x00000002
        /*12fc*/ 	.word	0x0002a860
        /*1300*/ 	.short	0x010a
        /*1302*/ 	.byte	0x3f
	.zero		1


	//   ....[101]....
        /*1304*/ 	.word	0x0002a1e0
        /*1308*/ 	.word	0x00000003
        /*130c*/ 	.word	0x0002a840
        /*1310*/ 	.short	0x010a
        /*1312*/ 	.byte	0x3f
	.zero		1


	//   ....[102]....
        /*1314*/ 	.word	0x0002a230
        /*1318*/ 	.word	0x00000002
        /*131c*/ 	.word	0x0002a860
        /*1320*/ 	.short	0x010a
        /*1322*/ 	.byte	0x3f
	.zero		1


	//   ....[103]....
        /*1324*/ 	.word	0x0002a280
        /*1328*/ 	.word	0x00000003
        /*132c*/ 	.word	0x0002a840
        /*1330*/ 	.short	0x010a
        /*1332*/ 	.byte	0x3f
	.zero		1


	//   ....[104]....
        /*1334*/ 	.word	0x0002a2d0
        /*1338*/ 	.word	0x00000002
        /*133c*/ 	.word	0x0002a860
        /*1340*/ 	.short	0x010a
        /*1342*/ 	.byte	0x3f
	.zero		1


	//   ....[105]....
        /*1344*/ 	.word	0x0002a320
        /*1348*/ 	.word	0x00000000
        /*134c*/ 	.word	0x0002a860
        /*1350*/ 	.short	0x010a
        /*1352*/ 	.byte	0x3f
	.zero		1


	//   ....[106]....
        /*1354*/ 	.word	0x0002ada0
        /*1358*/ 	.word	0x00000000
        /*135c*/ 	.word	0x0002a820
        /*1360*/ 	.short	0x010a
        /*1362*/ 	.byte	0x3f
	.zero		1


	//   ....[107]....
        /*1364*/ 	.word	0x0002af40
        /*1368*/ 	.word	0x00000006
        /*136c*/ 	.word	0x00000000
        /*1370*/ 	.short	0x010a
        /*1372*/ 	.byte	0x3f
	.zero		1


	//   ....[108]....
        /*1374*/ 	.word	0x0002af90
        /*1378*/ 	.word	0x00000007
        /*137c*/ 	.word	0x00000000
        /*1380*/ 	.short	0x010a
        /*1382*/ 	.byte	0x3f
	.zero		1


	//   ....[109]....
        /*1384*/ 	.word	0x0002afe0
        /*1388*/ 	.word	0x00000004
        /*138c*/ 	.word	0x00000000
        /*1390*/ 	.short	0x010a
        /*1392*/ 	.byte	0x3f
	.zero		1


	//----- nvinfo : EIATTR_NUM_MBARRIERS
	.align		4
.L_511:
        /*1394*/ 	.byte	0x03, 0x38
        /*1396*/ 	.short	0x0016


	//----- nvinfo : EIATTR_EXIT_INSTR_OFFSETS
	.align		4
        /*1398*/ 	.byte	0x04, 0x1c
        /*139a*/ 	.short	(.L_513 - .L_512)


	//   ....[0]....
.L_512:
        /*139c*/ 	.word	0x000284d0


	//----- nvinfo : EIATTR_MAX_THREADS
	.align		4
.L_513:
        /*13a0*/ 	.byte	0x04, 0x05
        /*13a2*/ 	.short	(.L_515 - .L_514)
.L_514:
        /*13a4*/ 	.word	0x00000180
        /*13a8*/ 	.word	0x00000001
        /*13ac*/ 	.word	0x00000001


	//----- nvinfo : EIATTR_CRS_STACK_SIZE
	.align		4
.L_515:
        /*13b0*/ 	.byte	0x04, 0x1e
        /*13b2*/ 	.short	(.L_517 - .L_516)
.L_516:
        /*13b4*/ 	.word	0x00000000


	//----- nvinfo : EIATTR_CBANK_PARAM_SIZE
	.align		4
.L_517:
        /*13b8*/ 	.byte	0x03, 0x19
        /*13ba*/ 	.short	0x0af0


	//----- nvinfo : EIATTR_PARAM_CBANK
	.align		4
        /*13bc*/ 	.byte	0x04, 0x0a
        /*13be*/ 	.short	(.L_519 - .L_518)
	.align		4
.L_518:
        /*13c0*/ 	.word	index@(.nv.constant0._ZN7cutlass13device_kernelIN5flash11enable_sm90INS1_16FlashAttnFwdSm90INS1_25CollectiveMainloopFwdSm90ILi2EN4cute5tupleIJNS5_1CILi1EEES8_S8_EEENS6_IJNS7_ILi128EEENS7_ILi96EEENS7_ILi192EEEEEELi128ENS_6half_tEfNS_4arch4Sm90ELb0ELb1ELb0ELb1ELb0ELb1ELb0ELb1ELb1ELb1ELb0ELb0EEENS1_21CollectiveEpilogueFwdINS6_IJSA_SA_SB_EEES9_SE_SG_Li256ELb1ELb1ELb0ELb0EEENS1_36VarlenDynamicPersistentTileSchedulerILi128ELi96ELi256ELi128ELb0ELb1ELb1ELb1ELb0ELb1EEEEEEEEEvNT_6ParamsE)
        /*13c4*/ 	.short	0x0210
        /*13c6*/ 	.short	0x0af0


	//----- nvinfo : EIATTR_SW_WAR
	.align		4
.L_519:
        /*13c8*/ 	.byte	0x04, 0x36
        /*13ca*/ 	.short	(.L_521 - .L_520)
.L_520:
        /*13cc*/ 	.word	0x00000008
.L_521:


//--------------------- .nv.info._ZN7cutlass13device_kernelIN5flash11enable_sm90INS1_16FlashAttnFwdSm90INS1_25CollectiveMainloopFwdSm90ILi2EN4cute5tupleIJNS5_1CILi1EEES8_S8_EEENS6_IJNS7_ILi128EEESA_NS7_ILi192EEEEEELi128ENS_6half_tEfNS_4arch4Sm90ELb1ELb0ELb0ELb0ELb0ELb0ELb0ELb1ELb1ELb1ELb0ELb0EEENS1_21CollectiveEpilogueFwdINS6_IJSA_SA_SA_EEES9_SD_SF_Li256ELb0ELb1ELb0ELb0EEENS1_30DynamicPersistentTileSchedulerILi256ELi128ELb0ELb1ELb1EEEEEEEEEvNT_6ParamsE --------------------------
	.section	.nv.info._ZN7cutlass13device_kernelIN5flash11enable_sm90INS1_16FlashAttnFwdSm90INS1_25CollectiveMainloopFwdSm90ILi2EN4cute5tupleIJNS5_1CILi1EEES8_S8_EEENS6_IJNS7_ILi128EEESA_NS7_ILi192EEEEEELi128ENS_6half_tEfNS_4arch4Sm90ELb1ELb0ELb0ELb0ELb0ELb0ELb0ELb1ELb1ELb1ELb0ELb0EEENS1_21CollectiveEpilogueFwdINS6_IJSA_SA_SA_EEES9_SD_SF_Li256ELb0ELb1ELb0ELb0EEENS1_30DynamicPersistentTileSchedulerILi256ELi128ELb0ELb1ELb1EEEEEEEEEvNT_6ParamsE,"",@"SHT_CUDA_INFO"
	.sectionflags	@""
	.align	4


	//----- nvinfo : EIATTR_CUDA_API_VERSION
	.align		4
        /*0000*/ 	.byte	0x04, 0x37
        /*0002*/ 	.short	(.L_523 - .L_522)
.L_522:
        /*0004*/ 	.word	0x00000082


	//----- nvinfo : EIATTR_KPARAM_INFO
	.align		4
.L_523:
        /*0008*/ 	.byte	0x04, 0x17
        /*000a*/ 	.short	(.L_525 - .L_524)
.L_524:
        /*000c*/ 	.word	0x00000000
        /*0010*/ 	.short	0x0000
        /*0012*/ 	.short	0x0070
        /*0014*/ 	.byte	0x00, 0xf0, 0x01, 0x2a


	//----- nvinfo : EIATTR_SPARSE_MMA_MASK
	.align		4
.L_525:
        /*0018*/ 	.byte	0x03, 0x50
        /*001a*/ 	.short	0x0000


	//----- nvinfo : EIATTR_MAXREG_COUNT
	.align		4
        /*001c*/ 	.byte	0x03, 0x1b
        /*001e*/ 	.short	0x00a8


	//----- nvinfo : EIATTR_NUM_BARRIERS
	.align		4
        /*0020*/ 	.byte	0x02, 0x4c
        /*0022*/ 	.byte	0x09
	.zero		1


	//----- nvinfo : EIATTR_EXTERNS
	.align		4
        /*0024*/ 	.byte	0x04, 0x0f
        /*0026*/ 	.short	(.L_527 - .L_526)


	//   ....[0]....
	.align		4
.L_526:
        /*0028*/ 	.word	index@(__assertfail)


	//----- nvinfo : EIATTR_ANNOTATIONS
	.align		4
.L_527:
        /*002c*/ 	.byte	0x04, 0x55
        /*002e*/ 	.short	(.L_529 - .L_528)


	//   ....[0]....
.L_528:
        /* <DEDUP_REMOVED lines=27> */


	//----- nvinfo : EIATTR_MERCURY_ISA_VERSION
	.align		4
.L_529:
        /*01c8*/ 	.byte	0x03, 0x5f
        /*01ca*/ 	.short	0x0101


	//----- nvinfo : EIATTR_INT_WARP_WIDE_INSTR_OFFSETS
	.align		4
        /*01cc*/ 	.byte	0x04, 0x31
        /*01ce*/ 	.short	(.L_531 - .L_530)


	//   ....[0]....
.L_530:
        /*01d0*/ 	.word	0x00000130


	//   ....[1]....
        /*01d4*/ 	.word	0x00000170


	//   ....[2]....
        /*01d8*/ 	.word	0x000001e0


	//   ....[3]....
        /*01dc*/ 	.word	0x0000be20


	//   ....[4]....
        /*01e0*/ 	.word	0x0000bec0


	//   ....[5]....
        /*01e4*/ 	.word	0x0000f620


	//   ....[6]....
        /*01e8*/ 	.word	0x0000f6c0


	//----- nvinfo : EIATTR_COOP_GROUP_MASK_REGIDS
	.align		4
.L_531:
        /*01ec*/ 	.byte	0x04, 0x29
        /*01ee*/ 	.short	(.L_533 - .L_532)


	//   ....[0]....
.L_532:
        /*01f0*/ 	.word	0xffffffff


	//   ....[1]....
        /*01f4*/ 	.word	0xffffffff


	//   ....[2]....
        /*01f8*/ 	.word	0xffffffff


	//   ....[3]....
        /*01fc*/ 	.word	0xffffffff


	//   ....[4]....
        /*0200*/ 	.word	0xffffffff


	//   ....[5]....
        /*0204*/ 	.word	0xffffffff


	//   ....[6]....
        /*0208*/ 	.word	0xffffffff


	//   ....[7]....
        /*020c*/ 	.word	0xffffffff


	//   ....[8]....
        /*0210*/ 	.word	0xffffffff


	//   ....[9]....
        /*0214*/ 	.word	0xffffffff


	//   ....[10]....
        /*0218*/ 	.word	0xffffffff


	//   ....[11]....
        /*021c*/ 	.word	0xffffffff


	//   ....[12]....
        /*0220*/ 	.word	0xffffffff


	//   ....[13]....
        /*0224*/ 	.word	0xffffffff


	//   ....[14]....
        /*0228*/ 	.word	0xffffffff


	//   ....[15]....
        /*022c*/ 	.word	0xffffffff


	//   ....[16]....
        /*0230*/ 	.word	0xffffffff


	//   ....[17]....
        /*0234*/ 	.word	0xffffffff


	//   ....[18]....
        /*0238*/ 	.word	0xffffffff


	//   ....[19]....
        /*023c*/ 	.word	0xffffffff


	//   ....[20]....
        /*0240*/ 	.word	0xffffffff


	//   ....[21]....
        /*0244*/ 	.word	0xffffffff


	//   ....[22]....
        /*0248*/ 	.word	0xffffffff


	//   ....[23]....
        /*024c*/ 	.word	0xffffffff


	//   ....[24]....
        /*0250*/ 	.word	0xffffffff


	//   ....[25]....
        /*0254*/ 	.word	0xffffffff


	//   ....[26]....
        /*0258*/ 	.word	0xffffffff


	//   ....[27]....
        /*025c*/ 	.word	0xffffffff


	//   ....[28]....
        /*0260*/ 	.word	0xffffffff


	//   ....[29]....
        /*0264*/ 	.word	0xffffffff


	//   ....[30]....
        /*0268*/ 	.word	0xffffffff


	//   ....[31]....
        /*026c*/ 	.word	0xffffffff


	//   ....[32]....
        /*0270*/ 	.word	0xffffffff


	//   ....[33]....
        /*0274*/ 	.word	0xffffffff


	//   ....[34]....
        /*0278*/ 	.word	0xffffffff


	//   ....[35]....
        /*027c*/ 	.word	0xffffffff


	//   ....[36]....
        /*0280*/ 	.word	0xffffffff


	//   ....[37]....
        /*0284*/ 	.word	0xffffffff


	//   ....[38]....
        /*0288*/ 	.word	0xffffffff


	//   ....[39]....
        /*028c*/ 	.word	0xffffffff


	//   ....[40]....
        /*0290*/ 	.word	0xffffffff


	//   ....[41]....
        /*0294*/ 	.word	0xffffffff


	//   ....[42]....
        /*0298*/ 	.word	0xffffffff


	//   ....[43]....
        /*029c*/ 	.word	0xffffffff


	//   ....[44]....
        /*02a0*/ 	.word	0xffffffff


	//   ....[45]....
        /*02a4*/ 	.word	0xffffffff


	//   ....[46]....
        /*02a8*/ 	.word	0xffffffff


	//   ....[47]....
        /*02ac*/ 	.word	0xffffffff


	//   ....[48]....
        /*02b0*/ 	.word	0xffffffff


	//   ....[49]....
        /*02b4*/ 	.word	0xffffffff


	//   ....[50]....
        /*02b8*/ 	.word	0xffffffff


	//   ....[51]....
        /*02bc*/ 	.word	0xffffffff


	//   ....[52]....
        /*02c0*/ 	.word	0xffffffff


	//   ....[53]....
        /*02c4*/ 	.word	0xffffffff


	//   ....[54]....
        /*02c8*/ 	.word	0xffffffff


	//   ....[55]....
        /*02cc*/ 	.word	0xffffffff


	//   ....[56]....
        /*02d0*/ 	.word	0xffffffff


	//   ....[57]....
        /*02d4*/ 	.word	0xffffffff


	//   ....[58]....
        /*02d8*/ 	.word	0xffffffff


	//   ....[59]....
        /*02dc*/ 	.word	0xffffffff


	//   ....[60]....
        /*02e0*/ 	.word	0xffffffff


	//   ....[61]....
        /*02e4*/ 	.word	0xffffffff


	//   ....[62]....
        /*02e8*/ 	.word	0xffffffff


	//   ....[63]....
        /*02ec*/ 	.word	0xffffffff


	//   ....[64]....
        /*02f0*/ 	.word	0xffffffff


	//   ....[65]....
        /*02f4*/ 	.word	0xffffffff


	//   ....[66]....
        /*02f8*/ 	.word	0xffffffff


	//   ....[67]....
        /*02fc*/ 	.word	0xffffffff


	//   ....[68]....
        /*0300*/ 	.word	0x0500000f


	//   ....[69]....
        /*0304*/ 	.word	0x0500000f


	//   ....[70]....
        /*0308*/ 	.word	0x0500000f


	//   ....[71]....
        /*030c*/ 	.word	0x0500000f


	//   ....[72]....
        /*0310*/ 	.word	0x0500000f


	//   ....[73]....
        /*0314*/ 	.word	0x0500000f


	//   ....[74]....
        /*0318*/ 	.word	0x0500000f


	//   ....[75]....
        /*031c*/ 	.word	0x0500000f


	//   ....[76]....
        /*0320*/ 	.word	0x0500000f


	//   ....[77]....
        /*0324*/ 	.word	0x0500000f


	//   ....[78]....
        /*0328*/ 	.word	0x0500000f


	//   ....[79]....
        /*032c*/ 	.word	0x0500000f


	//   ....[80]....
        /*0330*/ 	.word	0x0500000f


	//   ....[81]....
        /*0334*/ 	.word	0x0500000f


	//   ....[82]....
        /*0338*/ 	.word	0x0500000f


	//   ....[83]....
        /*033c*/ 	.word	0x0500000f


	//   ....[84]....
        /*0340*/ 	.word	0x0500000f


	//   ....[85]....
        /*0344*/ 	.word	0x0500000f


	//   ....[86]....
        /*0348*/ 	.word	0x0500000f


	//----- nvinfo : EIATTR_COOP_GROUP_INSTR_OFFSETS
	.align		4
.L_533:
        /*034c*/ 	.byte	0x04, 0x28
        /*034e*/ 	.short	(.L_535 - .L_534)


	//   ....[0]....
.L_534:
        /*0350*/ 	.word	0x00000060


	//   ....[1]....
        /*0354*/ 	.word	0x00000140


	//   ....[2]....
        /*0358*/ 	.word	0x00000190


	//   ....[3]....
        /*035c*/ 	.word	0x000003c0


	//   ....[4]....
        /*0360*/ 	.word	0x00000520


	//   ....[5]....
        /*0364*/ 	.word	0x00000640


	//   ....[6]....
        /*0368*/ 	.word	0x000007a0


	//   ....[7]....
        /*036c*/ 	.word	0x000014a0


	//   ....[8]....
        /*0370*/ 	.word	0x00001da0


	//   ....[9]....
        /*0374*/ 	.word	0x00001dc0


	//   ....[10]....
        /*0378*/ 	.word	0x00002780


	//   ....[11]....
        /*037c*/ 	.word	0x00002820


	//   ....[12]....
        /*0380*/ 	.word	0x00003260


	//   ....[13]....
        /*0384*/ 	.word	0x000032c0


	//   ....[14]....
        /*0388*/ 	.word	0x000049d0


	//   ....[15]....
        /*038c*/ 	.word	0x000051c0


	//   ....[16]....
        /*0390*/ 	.word	0x00005220


	//   ....[17]....
        /*0394*/ 	.word	0x00005230


	//   ....[18]....
        /*0398*/ 	.word	0x00005be0


	//   ....[19]....
        /*039c*/ 	.word	0x00005c80


	//   ....[20]....
        /*03a0*/ 	.word	0x00007660


	//   ....[21]....
        /*03a4*/ 	.word	0x00007690


	//   ....[22]....
        /*03a8*/ 	.word	0x00007c90


	//   ....[23]....
        /*03ac*/ 	.word	0x00007da0


	//   ....[24]....
        /*03b0*/ 	.word	0x00008f70


	//   ....[25]....
        /*03b4*/ 	.word	0x00008fb0


	//   ....[26]....
        /*03b8*/ 	.word	0x000090c0


	//   ....[27]....
        /*03bc*/ 	.word	0x000090e0


	//   ....[28]....
        /*03c0*/ 	.word	0x0000a270


	//   ....[29]....
        /*03c4*/ 	.word	0x0000a2d0


	//   ....[30]....
        /*03c8*/ 	.word	0x0000a340


	//   ....[31]....
        /*03cc*/ 	.word	0x0000a3b0


	//   ....[32]....
        /*03d0*/ 	.word	0x0000a810


	//   ....[33]....
        /*03d4*/ 	.word	0x0000a840


	//   ....[34]....
        /*03d8*/ 	.word	0x0000a910


	//   ....[35]....
        /*03dc*/ 	.word	0x0000a930


	//   ....[36]....
        /*03e0*/ 	.word	0x0000aa00


	//   ....[37]....
        /*03e4*/ 	.word	0x0000aa20


	//   ....[38]....
        /*03e8*/ 	.word	0x0000ab00


	//   ....[39]....
        /*03ec*/ 	.word	0x0000ab20


	//   ....[40]....
        /*03f0*/ 	.word	0x0000b250


	//   ....[41]....
        /*03f4*/ 	.word	0x0000b270


	//   ....[42]....
        /*03f8*/ 	.word	0x0000b340


	//   ....[43]....
        /*03fc*/ 	.word	0x0000b360


	//   ....[44]....
        /*0400*/ 	.word	0x0000b430


	//   ....[45]....
        /*0404*/ 	.word	0x0000b450


	//   ....[46]....
        /*0408*/ 	.word	0x0000b530


	//   ....[47]....
        /*040c*/ 	.word	0x0000b550


	//   ....[48]....
        /*0410*/ 	.word	0x0000b6c0


	//   ....[49]....
        /*0414*/ 	.word	0x0000c440


	//   ....[50]....
        /*0418*/ 	.word	0x0000cea0


	//   ....[51]....
        /*041c*/ 	.word	0x0000cee0


	//   ....[52]....
        /*0420*/ 	.word	0x0000cfb0


	//   ....[53]....
        /*0424*/ 	.word	0x0000cfc0


	//   ....[54]....
        /*0428*/ 	.word	0x0000d050


	//   ....[55]....
        /*042c*/ 	.word	0x0000d060


	//   ....[56]....
        /*0430*/ 	.word	0x0000d0f0


	//   ....[57]....
        /*0434*/ 	.word	0x0000d100


	//   ....[58]....
        /*0438*/ 	.word	0x0000d190


	//   ....[59]....
        /*043c*/ 	.word	0x0000d1a0


	//   ....[60]....
        /*0440*/ 	.word	0x0000d230


	//   ....[61]....
        /*0444*/ 	.word	0x0000d240


	//   ....[62]....
        /*0448*/ 	.word	0x0000d2d0


	//   ....[63]....
        /*044c*/ 	.word	0x0000d2e0


	//   ....[64]....
        /*0450*/ 	.word	0x0000d2f0


	//   ....[65]....
        /*0454*/ 	.word	0x0000d300


	//   ....[66]....
        /*0458*/ 	.word	0x0000fc20


	//   ....[67]....
        /*045c*/ 	.word	0x0000fe10


	//   ....[68]....
        /*0460*/ 	.word	0x000103a0


	//   ....[69]....
        /*0464*/ 	.word	0x00010500


	//   ....[70]....
        /*0468*/ 	.word	0x00010560


	//   ....[71]....
        /*046c*/ 	.word	0x000106b0


	//   ....[72]....
        /*0470*/ 	.word	0x00010700


	//   ....[73]....
        /*0474*/ 	.word	0x00010820


	//   ....[74]....
        /*0478*/ 	.word	0x00010870


	//   ....[75]....
        /*047c*/ 	.word	0x00010990


	//   ....[76]....
        /*0480*/ 	.word	0x000109e0


	//   ....[77]....
        /*0484*/ 	.word	0x00010b00


	//   ....[78]....
        /*0488*/ 	.word	0x00010b50


	//   ....[79]....
        /*048c*/ 	.word	0x00010c70


	//   ....[80]....
        /*0490*/ 	.word	0x00010cc0


	//   ....[81]....
        /*0494*/ 	.word	0x00010de0


	//   ....[82]....
        /*0498*/ 	.word	0x00010e30


	//   ....[83]....
        /*049c*/ 	.word	0x00010f30


	//   ....[84]....
        /*04a0*/ 	.word	0x00010f80


	//   ....[85]....
        /*04a4*/ 	.word	0x000112a0


	//   ....[86]....
        /*04a8*/ 	.word	0x000113c0


	//----- nvinfo : EIATTR_REG_RECONFIG
	.align		4
.L_535:
        /*04ac*/ 	.byte	0x01, 0x54
	.zero		2


	//----- nvinfo : EIATTR_SYSCALL_OFFSETS
	.align		4
        /*04b0*/ 	.byte	0x04, 0x46
        /*04b2*/ 	.short	(.L_537 - .L_536)


	//   ....[0]....
.L_536:
        /*04b4*/ 	.word	0x00001680


	//   ....[1]....
        /*04b8*/ 	.word	0x0000c030


	//   ....[2]....
        /*04bc*/ 	.word	0x0000c180


	//   ....[3]....
        /*04c0*/ 	.word	0x0000c270


	//   ....[4]....
        /*04c4*/ 	.word	0x0000ca70


	//----- nvinfo : EIATTR_MBARRIER_INSTR_OFFSETS
	.align		4
.L_537:
        /*04c8*/ 	.byte	0x04, 0x39
        /*04ca*/ 	.short	(.L_539 - .L_538)


	//   ....[0]....
.L_538:
        /*04cc*/ 	.word	0x00000270
        /*04d0*/ 	.word	0x000000ff
        /*04d4*/ 	.word	0x00034800
        /*04d8*/ 	.short	0x0100
        /*04da*/ 	.byte	0x08
	.zero		1


	//   ....[1]....
        /*04dc*/ 	.word	0x00000280
        /*04e0*/ 	.word	0x000000ff
        /*04e4*/ 	.word	0x00034820
        /*04e8*/ 	.short	0x0100
        /*04ea*/ 	.byte	0x08
	.zero		1


	//   ....[2]....
        /*04ec*/ 	.word	0x00000370
        /*04f0*/ 	.word	0x000000ff
        /*04f4*/ 	.word	0x00034830
        /*04f8*/ 	.short	0x0100
        /*04fa*/ 	.byte	0x08
	.zero		1


	//   ....[3]....
        /*04fc*/ 	.word	0x00000380
        /*0500*/ 	.word	0x000000ff
        /*0504*/ 	.word	0x00034840
        /*0508*/ 	.short	0x0100
        /*050a*/ 	.byte	0x08
	.zero		1


	//   ....[4]....
        /*050c*/ 	.word	0x00000390
        /*0510*/ 	.word	0x000000ff
        /*0514*/ 	.word	0x00034838
        /*0518*/ 	.short	0x0100
        /*051a*/ 	.byte	0x08
	.zero		1


	//   ....[5]....
        /*051c*/ 	.word	0x000003a0
        /*0520*/ 	.word	0x000000ff
        /*0524*/ 	.word	0x00034848
        /*0528*/ 	.short	0x0100
        /*052a*/ 	.byte	0x08
	.zero		1


	//   ....[6]....
        /*052c*/ 	.word	0x000004d0
        /*0530*/ 	.word	0x000000ff
        /*0534*/ 	.word	0x00034850
        /*0538*/ 	.short	0x0100
        /*053a*/ 	.byte	0x08
	.zero		1


	//   ....[7]....
        /*053c*/ 	.word	0x000004e0
        /*0540*/ 	.word	0x000000ff
        /*0544*/ 	.word	0x00034860
        /*0548*/ 	.short	0x0100
        /*054a*/ 	.byte	0x08
	.zero		1


	//   ....[8]....
        /*054c*/ 	.word	0x000004f0
        /*0550*/ 	.word	0x000000ff
        /*0554*/ 	.word	0x00034858
        /*0558*/ 	.short	0x0100
        /*055a*/ 	.byte	0x08
	.zero		1


	//   ....[9]....
        /*055c*/ 	.word	0x00000500
        /*0560*/ 	.word	0x000000ff
        /*0564*/ 	.word	0x00034868
        /*0568*/ 	.short	0x0100
        /*056a*/ 	.byte	0x08
	.zero		1


	//   ....[10]....
        /*056c*/ 	.word	0x000005f0
        /*0570*/ 	.word	0x000000ff
        /*0574*/ 	.word	0x00034870
        /*0578*/ 	.short	0x0100
        /*057a*/ 	.byte	0x06
	.zero		1


	//   ....[11]....
        /*057c*/ 	.word	0x00000600
        /*0580*/ 	.word	0x000000ff
        /*0584*/ 	.word	0x00034880
        /*0588*/ 	.short	0x0100
        /*058a*/ 	.byte	0x06
	.zero		1


	//   ....[12]....
        /*058c*/ 	.word	0x00000610
        /*0590*/ 	.word	0x000000ff
        /*0594*/ 	.word	0x00034878
        /*0598*/ 	.short	0x0100
        /*059a*/ 	.byte	0x06
	.zero		1


	//   ....[13]....
        /*059c*/ 	.word	0x00000620
        /*05a0*/ 	.word	0x000000ff
        /*05a4*/ 	.word	0x00034888
        /*05a8*/ 	.short	0x0100
        /*05aa*/ 	.byte	0x06
	.zero		1


	//   ....[14]....
        /*05ac*/ 	.word	0x00000750
        /*05b0*/ 	.word	0x000000ff
        /*05b4*/ 	.word	0x00034890
        /*05b8*/ 	.short	0x0100
        /*05ba*/ 	.byte	0x08
	.zero		1


	//   ....[15]....
        /*05bc*/ 	.word	0x00000760
        /*05c0*/ 	.word	0x000000ff
        /*05c4*/ 	.word	0x000348a0
        /*05c8*/ 	.short	0x0100
        /*05ca*/ 	.byte	0x08
	.zero		1


	//   ....[16]....
        /*05cc*/ 	.word	0x00000770
        /*05d0*/ 	.word	0x000000ff
        /*05d4*/ 	.word	0x00034898
        /*05d8*/ 	.short	0x0100
        /*05da*/ 	.byte	0x08
	.zero		1


	//   ....[17]....
        /*05dc*/ 	.word	0x00000780
        /*05e0*/ 	.word	0x000000ff
        /*05e4*/ 	.word	0x000348a8
        /*05e8*/ 	.short	0x0100
        /*05ea*/ 	.byte	0x08
	.zero		1


	//   ....[18]....
        /*05ec*/ 	.word	0x000008b0
        /*05f0*/ 	.word	0x000000ff
        /*05f4*/ 	.word	0x000348b0
        /*05f8*/ 	.short	0x0100
        /*05fa*/ 	.byte	0x08
	.zero		1


	//   ....[19]....
        /*05fc*/ 	.word	0x000008c0
        /*0600*/ 	.word	0x000000ff
        /*0604*/ 	.word	0x000348c0
        /*0608*/ 	.short	0x0100
        /*060a*/ 	.byte	0x08
	.zero		1


	//   ....[20]....
        /*060c*/ 	.word	0x000008d0
        /*0610*/ 	.word	0x000000ff
        /*0614*/ 	.word	0x000348b8
        /*0618*/ 	.short	0x0100
        /*061a*/ 	.byte	0x08
	.zero		1


	//   ....[21]....
        /*061c*/ 	.word	0x000008e0
        /*0620*/ 	.word	0x000000ff
        /*0624*/ 	.word	0x000348c8
        /*0628*/ 	.short	0x0100
        /*062a*/ 	.byte	0x08
	.zero		1


	//   ....[22]....
        /*062c*/ 	.word	0x00001720
        /*0630*/ 	.word	0x000000ff
        /*0634*/ 	.word	0x00034800
        /*0638*/ 	.short	0x010a
        /*063a*/ 	.byte	0x26
	.zero		1


	//   ....[23]....
        /*063c*/ 	.word	0x000017a0
        /*0640*/ 	.word	0x00000002
        /*0644*/ 	.word	0x00034830
        /*0648*/ 	.short	0x010a
        /*064a*/ 	.byte	0x3f
	.zero		1


	//   ....[24]....
        /*064c*/ 	.word	0x00001800
        /*0650*/ 	.word	0x00000002
        /*0654*/ 	.word	0x00034830
        /*0658*/ 	.short	0x010a
        /*065a*/ 	.byte	0x3f
	.zero		1


	//   ....[25]....
        /*065c*/ 	.word	0x00002140
        /*0660*/ 	.word	0x00000002
        /*0664*/ 	.word	0x00000000
        /*0668*/ 	.short	0x0101
        /*066a*/ 	.byte	0x3f
	.zero		1


	//   ....[26]....
        /*066c*/ 	.word	0x00003ed0
        /*0670*/ 	.word	0x000000ff
        /*0674*/ 	.word	0x00034830
        /*0678*/ 	.short	0x010a
        /*067a*/ 	.byte	0x07
	.zero		1


	//   ....[27]....
        /*067c*/ 	.word	0x00003f10
        /*0680*/ 	.word	0x000000ff
        /*0684*/ 	.word	0x00034830
        /*0688*/ 	.short	0x010a
        /*068a*/ 	.byte	0x07
	.zero		1


	//   ....[28]....
        /*068c*/ 	.word	0x00004830
        /*0690*/ 	.word	0x000000ff
        /*0694*/ 	.word	0x00034850
        /*0698*/ 	.short	0x010a
        /*069a*/ 	.byte	0x0a
	.zero		1


	//   ....[29]....
        /*069c*/ 	.word	0x00004870
        /*06a0*/ 	.word	0x000000ff
        /*06a4*/ 	.word	0x00034850
        /*06a8*/ 	.short	0x010a
        /*06aa*/ 	.byte	0x0a
	.zero		1


	//   ....[30]....
        /*06ac*/ 	.word	0x000062d0
        /*06b0*/ 	.word	0x0000000a
        /*06b4*/ 	.word	0x00000000
        /*06b8*/ 	.short	0x0101
        /*06ba*/ 	.byte	0x3f
	.zero		1


	//   ....[31]....
        /*06bc*/ 	.word	0x00006320
        /*06c0*/ 	.word	0x00000034
        /*06c4*/ 	.word	0x00000000
        /*06c8*/ 	.short	0x0101
        /*06ca*/ 	.byte	0x3f
	.zero		1


	//   ....[32]....
        /*06cc*/ 	.word	0x000069d0
        /*06d0*/ 	.word	0x000000ff
        /*06d4*/ 	.word	0x00034830
        /*06d8*/ 	.short	0x010a
        /*06da*/ 	.byte	0x07
	.zero		1


	//   ....[33]....
        /*06dc*/ 	.word	0x00006a10
        /*06e0*/ 	.word	0x000000ff
        /*06e4*/ 	.word	0x00034830
        /*06e8*/ 	.short	0x010a
        /*06ea*/ 	.byte	0x07
	.zero		1


	//   ....[34]....
        /*06ec*/ 	.word	0x00007330
        /*06f0*/ 	.word	0x000000ff
        /*06f4*/ 	.word	0x00034850
        /*06f8*/ 	.short	0x010a
        /*06fa*/ 	.byte	0x0b
	.zero		1


	//   ....[35]....
        /*06fc*/ 	.word	0x00007370
        /*0700*/ 	.word	0x000000ff
        /*0704*/ 	.word	0x00034850
        /*0708*/ 	.short	0x010a
        /*070a*/ 	.byte	0x0b
	.zero		1


	//   ....[36]....
        /*070c*/ 	.word	0x00008610
        /*0710*/ 	.word	0x0000001b
        /*0714*/ 	.word	0x00000000
        /*0718*/ 	.short	0x0101
        /*071a*/ 	.byte	0x3f
	.zero		1


	//   ....[37]....
        /*071c*/ 	.word	0x000086a0
        /*0720*/ 	.word	0x0000001f
        /*0724*/ 	.word	0x00000000
        /*0728*/ 	.short	0x0101
        /*072a*/ 	.byte	0x3f
	.zero		1


	//   ....[38]....
        /*072c*/ 	.word	0x00008ee0
        /*0730*/ 	.word	0x000000ff
        /*0734*/ 	.word	0x00034850
        /*0738*/ 	.short	0x010a
        /*073a*/ 	.byte	0x05
	.zero		1


	//   ....[39]....
        /*073c*/ 	.word	0x00008f20
        /*0740*/ 	.word	0x000000ff
        /*0744*/ 	.word	0x00034850
        /*0748*/ 	.short	0x010a
        /*074a*/ 	.byte	0x05
	.zero		1


	//   ....[40]....
        /*074c*/ 	.word	0x00009460
        /*0750*/ 	.word	0x00000000
        /*0754*/ 	.word	0x00000000
        /*0758*/ 	.short	0x0101
        /*075a*/ 	.byte	0x3f
	.zero		1


	//   ....[41]....
        /*075c*/ 	.word	0x0000a800
        /*0760*/ 	.word	0x00000000
        /*0764*/ 	.word	0x00000000
        /*0768*/ 	.short	0x0101
        /*076a*/ 	.byte	0x3f
	.zero		1


	//   ....[42]....
        /*076c*/ 	.word	0x0000c650
        /*0770*/ 	.word	0x00000000
        /*0774*/ 	.word	0x00034840
        /*0778*/ 	.short	0x010a
        /*077a*/ 	.byte	0x3f
	.zero		1


	//   ....[43]....
        /*077c*/ 	.word	0x0000d450
        /*0780*/ 	.word	0x00000011
        /*0784*/ 	.word	0x00034800
        /*0788*/ 	.short	0x0107
        /*078a*/ 	.byte	0x3f
	.zero		1


	//   ....[44]....
        /*078c*/ 	.word	0x0000d560
        /*0790*/ 	.word	0x00000011
        /*0794*/ 	.word	0x00034800
        /*0798*/ 	.short	0x0101
        /*079a*/ 	.byte	0x3f
	.zero		1


	//   ....[45]....
        /*079c*/ 	.word	0x0000d580
        /*07a0*/ 	.word	0x00000011
        /*07a4*/ 	.word	0x00034820
        /*07a8*/ 	.short	0x010a
        /*07aa*/ 	.byte	0x3f
	.zero		1


	//   ....[46]....
        /*07ac*/ 	.word	0x0000d8c0
        /*07b0*/ 	.word	0x00000002
        /*07b4*/ 	.word	0x00034840
        /*07b8*/ 	.short	0x010a
        /*07ba*/ 	.byte	0x3f
	.zero		1


	//   ....[47]....
        /*07bc*/ 	.word	0x0000dd20
        /*07c0*/ 	.word	0x00000003
        /*07c4*/ 	.word	0x00000060
        /*07c8*/ 	.short	0x010a
        /*07ca*/ 	.byte	0x3f
	.zero		1


	//   ....[48]....
        /*07cc*/ 	.word	0x0000e380
        /*07d0*/ 	.word	0x00000003
        /*07d4*/ 	.word	0x00034840
        /*07d8*/ 	.short	0x010a
        /*07da*/ 	.byte	0x3f
	.zero		1


	//   ....[49]....
        /*07dc*/ 	.word	0x0000e800
        /*07e0*/ 	.word	0x00000002
        /*07e4*/ 	.word	0x00000060
        /*07e8*/ 	.short	0x010a
        /*07ea*/ 	.byte	0x3f
	.zero		1


	//   ....[50]....
        /*07ec*/ 	.word	0x0000edb0
        /*07f0*/ 	.word	0x00000002
        /*07f4*/ 	.word	0x00034840
        /*07f8*/ 	.short	0x010a
        /*07fa*/ 	.byte	0x3f
	.zero		1


	//   ....[51]....
        /*07fc*/ 	.word	0x0000f230
        /*0800*/ 	.word	0x00000002
        /*0804*/ 	.word	0x00000060
        /*0808*/ 	.short	0x010a
        /*080a*/ 	.byte	0x3f
	.zero		1


	//   ....[52]....
        /*080c*/ 	.word	0x0000f790
        /*0810*/ 	.word	0x00000000
        /*0814*/ 	.word	0x00034860
        /*0818*/ 	.short	0x010a
        /*081a*/ 	.byte	0x3f
	.zero		1


	//   ....[53]....
        /*081c*/ 	.word	0x0000fd90
        /*0820*/ 	.word	0x00000000
        /*0824*/ 	.word	0x00034820
        /*0828*/ 	.short	0x010a
        /*082a*/ 	.byte	0x3f
	.zero		1


	//   ....[54]....
        /*082c*/ 	.word	0x0000ff80
        /*0830*/ 	.word	0x00000006
        /*0834*/ 	.word	0x00000000
        /*0838*/ 	.short	0x010a
        /*083a*/ 	.byte	0x3f
	.zero		1


	//   ....[55]....
        /*083c*/ 	.word	0x0000ffd0
        /*0840*/ 	.word	0x00000003
        /*0844*/ 	.word	0x00000000
        /*0848*/ 	.short	0x010a
        /*084a*/ 	.byte	0x3f
	.zero		1


	//   ....[56]....
        /*084c*/ 	.word	0x00010030
        /*0850*/ 	.word	0x00000012
        /*0854*/ 	.word	0x00000000
        /*0858*/ 	.short	0x010a
        /*085a*/ 	.byte	0x3f
	.zero		1


	//   ....[57]....
        /*085c*/ 	.word	0x00010060
        /*0860*/ 	.word	0x00000003
        /*0864*/ 	.word	0x00000000
        /*0868*/ 	.short	0x010a
        /*086a*/ 	.byte	0x3f
	.zero		1


	//   ....[58]....
        /*086c*/ 	.word	0x000100d0
        /*0870*/ 	.word	0x00000003
        /*0874*/ 	.word	0x00034800
        /*0878*/ 	.short	0x010a
        /*087a*/ 	.byte	0x3f
	.zero		1


	//   ....[59]....
        /*087c*/ 	.word	0x00010120
        /*0880*/ 	.word	0x00000002
        /*0884*/ 	.word	0x00034830
        /*0888*/ 	.short	0x010a
        /*088a*/ 	.byte	0x3f
	.zero		1


	//   ....[60]....
        /*088c*/ 	.word	0x00010180
        /*0890*/ 	.word	0x00000007
        /*0894*/ 	.word	0x00034830
        /*0898*/ 	.short	0x010a
        /*089a*/ 	.byte	0x3f
	.zero		1


	//   ....[61]....
        /*089c*/ 	.word	0x000101e0
        /*08a0*/ 	.word	0x00000003
        /*08a4*/ 	.word	0x00034850
        /*08a8*/ 	.short	0x010a
        /*08aa*/ 	.byte	0x3f
	.zero		1


	//   ....[62]....
        /*08ac*/ 	.word	0x00010240
        /*08b0*/ 	.word	0x00000007
        /*08b4*/ 	.word	0x00034830
        /*08b8*/ 	.short	0x010a
        /*08ba*/ 	.byte	0x3f
	.zero		1


	//   ....[63]....
        /*08bc*/ 	.word	0x000102a0
        /*08c0*/ 	.word	0x00000003
        /*08c4*/ 	.word	0x00034850
        /*08c8*/ 	.short	0x010a
        /*08ca*/ 	.byte	0x3f
	.zero		1


	//   ....[64]....
        /*08cc*/ 	.word	0x00010300
        /*08d0*/ 	.word	0x00000003
        /*08d4*/ 	.word	0x00034850
        /*08d8*/ 	.short	0x010a
        /*08da*/ 	.byte	0x3f
	.zero		1


	//   ....[65]....
        /*08dc*/ 	.word	0x00010450
        /*08e0*/ 	.word	0x00000000
        /*08e4*/ 	.word	0x00034840
        /*08e8*/ 	.short	0x010a
        /*08ea*/ 	.byte	0x3f
	.zero		1


	//   ....[66]....
        /*08ec*/ 	.word	0x00010fc0
        /*08f0*/ 	.word	0x00000011
        /*08f4*/ 	.word	0x00034820
        /*08f8*/ 	.short	0x010a
        /*08fa*/ 	.byte	0x3f
	.zero		1


	//   ....[67]....
        /*08fc*/ 	.word	0x00011010
        /*0900*/ 	.word	0x00000002
        /*0904*/ 	.word	0x00034840
        /*0908*/ 	.short	0x010a
        /*090a*/ 	.byte	0x3f
	.zero		1


	//   ....[68]....
        /*090c*/ 	.word	0x00011060
        /*0910*/ 	.word	0x00000003
        /*0914*/ 	.word	0x00000060
        /*0918*/ 	.short	0x010a
        /*091a*/ 	.byte	0x3f
	.zero		1


	//   ....[69]....
        /*091c*/ 	.word	0x000110b0
        /*0920*/ 	.word	0x00000003
        /*0924*/ 	.word	0x00034840
        /*0928*/ 	.short	0x010a
        /*092a*/ 	.byte	0x3f
	.zero		1


	//   ....[70]....
        /*092c*/ 	.word	0x00011100
        /*0930*/ 	.word	0x00000002
        /*0934*/ 	.word	0x00000060
        /*0938*/ 	.short	0x010a
        /*093a*/ 	.byte	0x3f
	.zero		1


	//   ....[71]....
        /*093c*/ 	.word	0x00011150
        /*0940*/ 	.word	0x00000002
        /*0944*/ 	.word	0x00034840
        /*0948*/ 	.short	0x010a
        /*094a*/ 	.byte	0x3f
	.zero		1


	//   ....[72]....
        /*094c*/ 	.word	0x000111a0
        /*0950*/ 	.word	0x00000002
        /*0954*/ 	.word	0x00000060
        /*0958*/ 	.short	0x010a
        /*095a*/ 	.byte	0x3f
	.zero		1


	//   ....[73]....
        /*095c*/ 	.word	0x000111f0
        /*0960*/ 	.word	0x00000000
        /*0964*/ 	.word	0x00034860
        /*0968*/ 	.short	0x010a
        /*096a*/ 	.byte	0x3f
	.zero		1


	//   ....[74]....
        /*096c*/ 	.word	0x000112e0
        /*0970*/ 	.word	0x00000000
        /*0974*/ 	.word	0x00034820
        /*0978*/ 	.short	0x010a
        /*097a*/ 	.byte	0x3f
	.zero		1


	//   ....[75]....
        /*097c*/ 	.word	0x00011480
        /*0980*/ 	.word	0x00000006
        /*0984*/ 	.word	0x00000000
        /*0988*/ 	.short	0x010a
        /*098a*/ 	.byte	0x3f
	.zero		1


	//   ....[76]....
        /*098c*/ 	.word	0x000114d0
        /*0990*/ 	.word	0x00000003
        /*0994*/ 	.word	0x00000000
        /*0998*/ 	.short	0x010a
        /*099a*/ 	.byte	0x3f
	.zero		1


	//   ....[77]....
        /*099c*/ 	.word	0x00011520
        /*09a0*/ 	.word	0x00000012
        /*09a4*/ 	.word	0x00000000
        /*09a8*/ 	.short	0x010a
        /*09aa*/ 	.byte	0x3f
	.zero		1


	//----- nvinfo : EIATTR_NUM_MBARRIERS
	.align		4
.L_539:
        /*09ac*/ 	.byte	0x03, 0x38
        /*09ae*/ 	.short	0x0016


	//----- nvinfo : EIATTR_EXIT_INSTR_OFFSETS
	.align		4
        /*09b0*/ 	.byte	0x04, 0x1c
        /*09b2*/ 	.short	(.L_541 - .L_540)


	//   ....[0]....
.L_540:
        /*09b4*/ 	.word	0x00000a10


	//   ....[1]....
        /*09b8*/ 	.word	0x0000b660


	//   ....[2]....
        /*09bc*/ 	.word	0x000100b0


	//----- nvinfo : EIATTR_MAX_THREADS
	.align		4
.L_541:
        /*09c0*/ 	.byte	0x04, 0x05
        /*09c2*/ 	.short	(.L_543 - .L_542)
.L_542:
        /*09c4*/ 	.word	0x00000180
        /*09c8*/ 	.word	0x00000001
        /*09cc*/ 	.word	0x00000001


	//----- nvinfo : EIATTR_CRS_STACK_SIZE
	.align		4
.L_543:
        /*09d0*/ 	.byte	0x04, 0x1e
        /*09d2*/ 	.short	(.L_545 - .L_544)
.L_544:
        /*09d4*/ 	.word	0x00000000


	//----- nvinfo : EIATTR_CBANK_PARAM_SIZE
	.align		4
.L_545:
        /*09d8*/ 	.byte	0x03, 0x19
        /*09da*/ 	.short	0x0af0


	//----- nvinfo : EIATTR_PARAM_CBANK
	.align		4
        /*09dc*/ 	.byte	0x04, 0x0a
        /*09de*/ 	.short	(.L_547 - .L_546)
	.align		4
.L_546:
        /*09e0*/ 	.word	index@(.nv.constant0._ZN7cutlass13device_kernelIN5flash11enable_sm90INS1_16FlashAttnFwdSm90INS1_25CollectiveMainloopFwdSm90ILi2EN4cute5tupleIJNS5_1CILi1EEES8_S8_EEENS6_IJNS7_ILi128EEESA_NS7_ILi192EEEEEELi128ENS_6half_tEfNS_4arch4Sm90ELb1ELb0ELb0ELb0ELb0ELb0ELb0ELb1ELb1ELb1ELb0ELb0EEENS1_21CollectiveEpilogueFwdINS6_IJSA_SA_SA_EEES9_SD_SF_Li256ELb0ELb1ELb0ELb0EEENS1_30DynamicPersistentTileSchedulerILi256ELi128ELb0ELb1ELb1EEEEEEEEEvNT_6ParamsE)
        /*09e4*/ 	.short	0x0210
        /*09e6*/ 	.short	0x0af0


	//----- nvinfo : EIATTR_SW_WAR
	.align		4
.L_547:
        /*09e8*/ 	.byte	0x04, 0x36
        /*09ea*/ 	.short	(.L_549 - .L_548)
.L_548:
        /*09ec*/ 	.word	0x00000008
.L_549:


//--------------------- .nv.info._ZN7cutlass13device_kernelIN5flash11enable_sm90INS1_16FlashAttnFwdSm90INS1_25CollectiveMainloopFwdSm90ILi2EN4cute5tupleIJNS5_1CILi1EEES8_S8_EEENS6_IJNS7_ILi128EEESA_NS7_ILi192EEEEEELi128ENS_6half_tEfNS_4arch4Sm90ELb1ELb0ELb0ELb1ELb0ELb0ELb0ELb1ELb1ELb1ELb0ELb0EEENS1_21CollectiveEpilogueFwdINS6_IJSA_SA_SA_EEES9_SD_SF_Li256ELb1ELb1ELb0ELb0EEENS1_36VarlenDynamicPersistentTileSchedulerILi128ELi128ELi256ELi128ELb0ELb1ELb1ELb1ELb1ELb1EEEEEEEEEvNT_6ParamsE --------------------------
	.section	.nv.info._ZN7cutlass13device_kernelIN5flash11enable_sm90INS1_16FlashAttnFwdSm90INS1_25CollectiveMainloopFwdSm90ILi2EN4cute5tupleIJNS5_1CILi1EEES8_S8_EEENS6_IJNS7_ILi128EEESA_NS7_ILi192EEEEEELi128ENS_6half_tEfNS_4arch4Sm90ELb1ELb0ELb0ELb1ELb0ELb0ELb0ELb1ELb1ELb1ELb0ELb0EEENS1_21CollectiveEpilogueFwdINS6_IJSA_SA_SA_EEES9_SD_SF_Li256ELb1ELb1ELb0ELb0EEENS1_36VarlenDynamicPersistentTileSchedulerILi128ELi128ELi256ELi128ELb0ELb1ELb1ELb1ELb1ELb1EEEEEEEEEvNT_6ParamsE,"",@"SHT_CUDA_INFO"
	.sectionflags	@""
	.align	4


	//----- nvinfo : EIATTR_CUDA_API_VERSION
	.align		4
        /*0000*/ 	.byte	0x04, 0x37
        /*0002*/ 	.short	(.L_551 - .L_550)
.L_550:
        /*0004*/ 	.word	0x00000082


	//----- nvinfo : EIATTR_KPARAM_INFO
	.align		4
.L_551:
        /*0008*/ 	.byte	0x04, 0x17
        /*000a*/ 	.short	(.L_553 - .L_552)
.L_552:
        /*000c*/ 	.word	0x00000000
        /*0010*/ 	.short	0x0000
        /*0012*/ 	.short	0x0070
        /*0014*/ 	.byte	0x00, 0xf0, 0x01, 0x2a


	//----- nvinfo : EIATTR_SPARSE_MMA_MASK
	.align		4
.L_553:
        /*0018*/ 	.byte	0x03, 0x50
        /*001a*/ 	.short	0x0000


	//----- nvinfo : EIATTR_MAXREG_COUNT
	.align		4
        /*001c*/ 	.byte	0x03, 0x1b
        /*001e*/ 	.short	0x00a8


	//----- nvinfo : EIATTR_NUM_BARRIERS
	.align		4
        /*0020*/ 	.byte	0x02, 0x4c
        /*0022*/ 	.byte	0x09
	.zero		1


	//----- nvinfo : EIATTR_EXTERNS
	.align		4
        /*0024*/ 	.byte	0x04, 0x0f
        /*0026*/ 	.short	(.L_555 - .L_554)


	//   ....[0]....
	.align		4
.L_554:
        /*0028*/ 	.word	index@(__assertfail)


	//----- nvinfo : EIATTR_ANNOTATIONS
	.align		4
.L_555:
        /*002c*/ 	.byte	0x04, 0x55
        /*002e*/ 	.short	(.L_557 - .L_556)


	//   ....[0]....
.L_556:
        /* <DEDUP_REMOVED lines=74> */


	//----- nvinfo : EIATTR_MERCURY_ISA_VERSION
	.align		4
.L_557:
        /*04c0*/ 	.byte	0x03, 0x5f
        /*04c2*/ 	.short	0x0101


	//----- nvinfo : EIATTR_UNUSED_LOAD_BYTE_OFFSET
	.align		4
        /*04c4*/ 	.byte	0x04, 0x44
        /*04c6*/ 	.short	(.L_559 - .L_558)


	//   ....[0]....
.L_558:
        /*04c8*/ 	.word	0x000009f0
        /*04cc*/ 	.word	0x0000fff0


	//   ....[1]....
        /*04d0*/ 	.word	0x00009530
        /*04d4*/ 	.word	0x0000fff0


	//----- nvinfo : EIATTR_INT_WARP_WIDE_INSTR_OFFSETS
	.align		4
.L_559:
        /*04d8*/ 	.byte	0x04, 0x31
        /*04da*/ 	.short	(.L_561 - .L_560)


	//   ....[0]....
.L_560:
        /*04dc*/ 	.word	0x00000120


	//   ....[1]....
        /*04e0*/ 	.word	0x00000160


	//   ....[2]....
        /*04e4*/ 	.word	0x00000220


	//   ....[3]....
        /*04e8*/ 	.word	0x0000c800


	//   ....[4]....
        /*04ec*/ 	.word	0x0000c890


	//   ....[5]....
        /*04f0*/ 	.word	0x00010490


	//   ....[6]....
        /*04f4*/ 	.word	0x000104f0


	//----- nvinfo : EIATTR_COOP_GROUP_MASK_REGIDS
	.align		4
.L_561:
        /*04f8*/ 	.byte	0x04, 0x29
        /*04fa*/ 	.short	(.L_563 - .L_562)


	//   ....[0]....
.L_562:
        /*04fc*/ 	.word	0xffffffff


	//   ....[1]....
        /*0500*/ 	.word	0xffffffff


	//   ....[2]....
        /*0504*/ 	.word	0xffffffff


	//   ....[3]....
        /*0508*/ 	.word	0xffffffff


	//   ....[4]....
        /*050c*/ 	.word	0xffffffff


	//   ....[5]....
        /*0510*/ 	.word	0xffffffff


	//   ....[6]....
        /*0514*/ 	.word	0xffffffff


	//   ....[7]....
        /*0518*/ 	.word	0xffffffff


	//   ....[8]....
        /*051c*/ 	.word	0xffffffff


	//   ....[9]....
        /*0520*/ 	.word	0xffffffff


	//   ....[10]....
        /*0524*/ 	.word	0xffffffff


	//   ....[11]....
        /*0528*/ 	.word	0xffffffff


	//   ....[12]....
        /*052c*/ 	.word	0xffffffff


	//   ....[13]....
        /*0530*/ 	.word	0xffffffff


	//   ....[14]....
        /*0534*/ 	.word	0xffffffff


	//   ....[15]....
        /*0538*/ 	.word	0xffffffff


	//   ....[16]....
        /*053c*/ 	.word	0xffffffff


	//   ....[17]....
        /*0540*/ 	.word	0xffffffff


	//   ....[18]....
        /*0544*/ 	.word	0xffffffff


	//   ....[19]....
        /*0548*/ 	.word	0xffffffff


	//   ....[20]....
        /*054c*/ 	.word	0xffffffff


	//   ....[21]....
        /*0550*/ 	.word	0xffffffff


	//   ....[22]....
        /*0554*/ 	.word	0xffffffff


	//   ....[23]....
        /*0558*/ 	.word	0xffffffff


	//   ....[24]....
        /*055c*/ 	.word	0xffffffff


	//   ....[25]....
        /*0560*/ 	.word	0xffffffff


	//   ....[26]....
        /*0564*/ 	.word	0xffffffff


	//   ....[27]....
        /*0568*/ 	.word	0xffffffff


	//   ....[28]....
        /*056c*/ 	.word	0xffffffff


	//   ....[29]....
        /*0570*/ 	.word	0xffffffff


	//   ....[30]....
        /*0574*/ 	.word	0xffffffff


	//   ....[31]....
        /*0578*/ 	.word	0xffffffff


	//   ....[32]....
        /*057c*/ 	.word	0xffffffff


	//   ....[33]....
        /*0580*/ 	.word	0xffffffff


	//   ....[34]....
        /*0584*/ 	.word	0xffffffff


	//   ....[35]....
        /*0588*/ 	.word	0xffffffff


	//   ....[36]....
        /*058c*/ 	.word	0xffffffff


	//   ....[37]....
        /*0590*/ 	.word	0xffffffff


	//   ....[38]....
        /*0594*/ 	.word	0xffffffff


	//   ....[39]....
        /*0598*/ 	.word	0xffffffff


	//   ....[40]....
        /*059c*/ 	.word	0xffffffff


	//   ....[41]....
        /*05a0*/ 	.word	0xffffffff


	//   ....[42]....
        /*05a4*/ 	.word	0xffffffff


	//   ....[43]....
        /*05a8*/ 	.word	0xffffffff


	//   ....[44]....
        /*05ac*/ 	.word	0xffffffff


	//   ....[45]....
        /*05b0*/ 	.word	0xffffffff


	//   ....[46]....
        /*05b4*/ 	.word	0xffffffff


	//   ....[47]....
        /*05b8*/ 	.word	0xffffffff


	//   ....[48]....
        /*05bc*/ 	.word	0xffffffff


	//   ....[49]....
        /*05c0*/ 	.word	0xffffffff


	//   ....[50]....
        /*05c4*/ 	.word	0xffffffff


	//   ....[51]....
        /*05c8*/ 	.word	0xffffffff


	//   ....[52]....
        /*05cc*/ 	.word	0xffffffff


	//   ....[53]....
        /*05d0*/ 	.word	0xffffffff


	//   ....[54]....
        /*05d4*/ 	.word	0xffffffff


	//   ....[55]....
        /*05d8*/ 	.word	0xffffffff


	//   ....[56]....
        /*05dc*/ 	.word	0xffffffff


	//   ....[57]....
        /*05e0*/ 	.word	0xffffffff


	//   ....[58]....
        /*05e4*/ 	.word	0xffffffff


	//   ....[59]....
        /*05e8*/ 	.word	0xffffffff


	//   ....[60]....
        /*05ec*/ 	.word	0xffffffff


	//   ....[61]....
        /*05f0*/ 	.word	0xffffffff


	//   ....[62]....
        /*05f4*/ 	.word	0xffffffff


	//   ....[63]....
        /*05f8*/ 	.word	0xffffffff


	//   ....[64]....
        /*05fc*/ 	.word	0xffffffff


	//   ....[65]....
        /*0600*/ 	.word	0xffffffff


	//   ....[66]....
        /*0604*/ 	.word	0xffffffff


	//   ....[67]....
        /*0608*/ 	.word	0xffffffff


	//   ....[68]....
        /*060c*/ 	.word	0xffffffff


	//   ....[69]....
        /*0610*/ 	.word	0xffffffff


	//   ....[70]....
        /*0614*/ 	.word	0xffffffff


	//   ....[71]....
        /*0618*/ 	.word	0xffffffff


	//   ....[72]....
        /*061c*/ 	.word	0xffffffff


	//   ....[73]....
        /*0620*/ 	.word	0xffffffff


	//   ....[74]....
        /*0624*/ 	.word	0xffffffff


	//   ....[75]....
        /*0628*/ 	.word	0xffffffff


	//   ....[76]....
        /*062c*/ 	.word	0xffffffff


	//   ....[77]....
        /*0630*/ 	.word	0xffffffff


	//   ....[78]....
        /*0634*/ 	.word	0xffffffff


	//   ....[79]....
        /*0638*/ 	.word	0xffffffff


	//   ....[80]....
        /*063c*/ 	.word	0xffffffff


	//   ....[81]....
        /*0640*/ 	.word	0xffffffff


	//   ....[82]....
        /*0644*/ 	.word	0xffffffff


	//   ....[83]....
        /*0648*/ 	.word	0xffffffff


	//   ....[84]....
        /*064c*/ 	.word	0xffffffff


	//   ....[85]....
        /*0650*/ 	.word	0xffffffff


	//   ....[86]....
        /*0654*/ 	.word	0xffffffff


	//   ....[87]....
        /*0658*/ 	.word	0xffffffff


	//   ....[88]....
        /*065c*/ 	.word	0xffffffff


	//   ....[89]....
        /*0660*/ 	.word	0xffffffff


	//   ....[90]....
        /*0664*/ 	.word	0xffffffff


	//   ....[91]....
        /*0668*/ 	.word	0xffffffff


	//   ....[92]....
        /*066c*/ 	.word	0xffffffff


	//   ....[93]....
        /*0670*/ 	.word	0xffffffff


	//   ....[94]....
        /*0674*/ 	.word	0xffffffff


	//   ....[95]....
        /*0678*/ 	.word	0xffffffff


	//   ....[96]....
        /*067c*/ 	.word	0xffffffff


	//   ....[97]....
        /*0680*/ 	.word	0xffffffff


	//   ....[98]....
        /*0684*/ 	.word	0xffffffff


	//   ....[99]....
        /*0688*/ 	.word	0x0500000f


	//   ....[100]....
        /*068c*/ 	.word	0x0500000f


	//   ....[101]....
        /*0690*/ 	.word	0x0500000f


	//   ....[102]....
        /*0694*/ 	.word	0x0500000f


	//   ....[103]....
        /*0698*/ 	.word	0x0500000f


	//   ....[104]....
        /*069c*/ 	.word	0x0500000f


	//   ....[105]....
        /*06a0*/ 	.word	0x0500000f


	//   ....[106]....
        /*06a4*/ 	.word	0x0500000f


	//   ....[107]....
        /*06a8*/ 	.word	0x0500000f


	//   ....[108]....
        /*06ac*/ 	.word	0x0500000f


	//   ....[109]....
        /*06b0*/ 	.word	0x0500000f


	//   ....[110]....
        /*06b4*/ 	.word	0x0500000f


	//   ....[111]....
        /*06b8*/ 	.word	0x0500000f


	//   ....[112]....
        /*06bc*/ 	.word	0x0500000f


	//   ....[113]....
        /*06c0*/ 	.word	0x0500000f


	//   ....[114]....
        /*06c4*/ 	.word	0x0500000f


	//   ....[115]....
        /*06c8*/ 	.word	0x0500000f


	//   ....[116]....
        /*06cc*/ 	.word	0x0500000f


	//   ....[117]....
        /*06d0*/ 	.word	0x0500000f


	//   ....[118]....
        /*06d4*/ 	.word	0x0500000f


	//   ....[119]....
        /*06d8*/ 	.word	0x0500000f


	//   ....[120]....
        /*06dc*/ 	.word	0x0500000f


	//   ....[121]....
        /*06e0*/ 	.word	0x0500000f


	//   ....[122]....
        /*06e4*/ 	.word	0x0500000f


	//   ....[123]....
        /*06e8*/ 	.word	0x0500000f


	//   ....[124]....
        /*06ec*/ 	.word	0x0500000f


	//   ....[125]....
        /*06f0*/ 	.word	0x0500000f


	//   ....[126]....
        /*06f4*/ 	.word	0x0500000f


	//   ....[127]....
        /*06f8*/ 	.word	0x0500000f


	//   ....[128]....
        /*06fc*/ 	.word	0x0500000f


	//   ....[129]....
        /*0700*/ 	.word	0x0500000f


	//   ....[130]....
        /*0704*/ 	.word	0x0500000f


	//   ....[131]....
        /*0708*/ 	.word	0x0500000f


	//   ....[132]....
        /*070c*/ 	.word	0x0500000f


	//   ....[133]....
        /*0710*/ 	.word	0x0500000f


	//----- nvinfo : EIATTR_COOP_GROUP_INSTR_OFFSETS
	.align		4
.L_563:
        /*0714*/ 	.byte	0x04, 0x28
        /*0716*/ 	.short	(.L_565 - .L_564)


	//   ....[0]....
.L_564:
        /*0718*/ 	.word	0x00000060


	//   ....[1]....
        /*071c*/ 	.word	0x00000130


	//   ....[2]....
        /*0720*/ 	.word	0x00000230


	//   ....[3]....
        /*0724*/ 	.word	0x000003a0


	//   ....[4]....
        /*0728*/ 	.word	0x00000500


	//   ....[5]....
        /*072c*/ 	.word	0x00000620


	//   ....[6]....
        /*0730*/ 	.word	0x00000780


	//   ....[7]....
        /*0734*/ 	.word	0x000014c0


	//   ....[8]....
        /*0738*/ 	.word	0x00001d20


	//   ....[9]....
        /*073c*/ 	.word	0x000025f0


	//   ....[10]....
        /*0740*/ 	.word	0x00002610


	//   ....[11]....
        /*0744*/ 	.word	0x00002620


	//   ....[12]....
        /*0748*/ 	.word	0x000030b0


	//   ....[13]....
        /*074c*/ 	.word	0x00003120


	//   ....[14]....
        /*0750*/ 	.word	0x00004790


	//   ....[15]....
        /*0754*/ 	.word	0x00004f70


	//   ....[16]....
        /*0758*/ 	.word	0x00004fd0


	//   ....[17]....
        /*075c*/ 	.word	0x00004fe0


	//   ....[18]....
        /*0760*/ 	.word	0x00005a20


	//   ....[19]....
        /*0764*/ 	.word	0x00005ab0


	//   ....[20]....
        /*0768*/ 	.word	0x00007330


	//   ....[21]....
        /*076c*/ 	.word	0x00007360


	//   ....[22]....
        /*0770*/ 	.word	0x00007960


	//   ....[23]....
        /*0774*/ 	.word	0x000079e0


	//   ....[24]....
        /*0778*/ 	.word	0x00008c00


	//   ....[25]....
        /*077c*/ 	.word	0x00008c30


	//   ....[26]....
        /*0780*/ 	.word	0x00008d30


	//   ....[27]....
        /*0784*/ 	.word	0x00008d40


	//   ....[28]....
        /*0788*/ 	.word	0x00009f70


	//   ....[29]....
        /*078c*/ 	.word	0x00009fb0


	//   ....[30]....
        /*0790*/ 	.word	0x00009ff0


	//   ....[31]....
        /*0794*/ 	.word	0x0000a030


	//   ....[32]....
        /*0798*/ 	.word	0x0000a5b0


	//   ....[33]....
        /*079c*/ 	.word	0x0000a5d0


	//   ....[34]....
        /*07a0*/ 	.word	0x0000a6a0


	//   ....[35]....
        /*07a4*/ 	.word	0x0000a6c0


	//   ....[36]....
        /*07a8*/ 	.word	0x0000a780


	//   ....[37]....
        /*07ac*/ 	.word	0x0000a7a0


	//   ....[38]....
        /*07b0*/ 	.word	0x0000a870


	//   ....[39]....
        /*07b4*/ 	.word	0x0000a890


	//   ....[40]....
        /*07b8*/ 	.word	0x0000b090


	//   ....[41]....
        /*07bc*/ 	.word	0x0000b0c0


	//   ....[42]....
        /*07c0*/ 	.word	0x0000b190


	//   ....[43]....
        /*07c4*/ 	.word	0x0000b1b0


	//   ....[44]....
        /*07c8*/ 	.word	0x0000b270


	//   ....[45]....
        /*07cc*/ 	.word	0x0000b290


	//   ....[46]....
        /*07d0*/ 	.word	0x0000b360


	//   ....[47]....
        /*07d4*/ 	.word	0x0000b380


	//   ....[48]....
        /*07d8*/ 	.word	0x0000b4c0


	//   ....[49]....
        /*07dc*/ 	.word	0x0000b690


	//   ....[50]....
        /*07e0*/ 	.word	0x0000b6c0


	//   ....[51]....
        /*07e4*/ 	.word	0x0000b6f0


	//   ....[52]....
        /*07e8*/ 	.word	0x0000b720


	//   ....[53]....
        /*07ec*/ 	.word	0x0000b750


	//   ....[54]....
        /*07f0*/ 	.word	0x0000b780


	//   ....[55]....
        /*07f4*/ 	.word	0x0000b8f0


	//   ....[56]....
        /*07f8*/ 	.word	0x0000b920


	//   ....[57]....
        /*07fc*/ 	.word	0x0000b950


	//   ....[58]....
        /*0800*/ 	.word	0x0000b980


	//   ....[59]....
        /*0804*/ 	.word	0x0000b9b0


	//   ....[60]....
        /*0808*/ 	.word	0x0000b9e0


	//   ....[61]....
        /*080c*/ 	.word	0x0000ba80


	//   ....[62]....
        /*0810*/ 	.word	0x0000bae0


	//   ....[63]....
        /*0814*/ 	.word	0x0000bb70


	//   ....[64]....
        /*0818*/ 	.word	0x0000ce00


	//   ....[65]....
        /*081c*/ 	.word	0x0000da90


	//   ....[66]....
        /*0820*/ 	.word	0x0000daa0


	//   ....[67]....
        /*0824*/ 	.word	0x0000dab0


	//   ....[68]....
        /*0828*/ 	.word	0x0000db00


	//   ....[69]....
        /*082c*/ 	.word	0x0000dbd0


	//   ....[70]....
        /*0830*/ 	.word	0x0000dc10


	//   ....[71]....
        /*0834*/ 	.word	0x0000dcc0


	//   ....[72]....
        /*0838*/ 	.word	0x0000dce0


	//   ....[73]....
        /*083c*/ 	.word	0x0000dd80


	//   ....[74]....
        /*0840*/ 	.word	0x0000dda0


	//   ....[75]....
        /*0844*/ 	.word	0x0000de40


	//   ....[76]....
        /*0848*/ 	.word	0x0000de60


	//   ....[77]....
        /*084c*/ 	.word	0x0000df00


	//   ....[78]....
        /*0850*/ 	.word	0x0000df20


	//   ....[79]....
        /*0854*/ 	.word	0x0000df30


	//   ....[80]....
        /*0858*/ 	.word	0x0000df40


	//   ....[81]....
        /*085c*/ 	.word	0x00010bb0


	//   ....[82]....
        /*0860*/ 	.word	0x00010c10


	//   ....[83]....
        /*0864*/ 	.word	0x00010c40


	//   ....[84]....
        /*0868*/ 	.word	0x00010c50


	//   ....[85]....
        /*086c*/ 	.word	0x00010c80


	//   ....[86]....
        /*0870*/ 	.word	0x00010cb0


	//   ....[87]....
        /*0874*/ 	.word	0x00010ce0


	//   ....[88]....
        /*0878*/ 	.word	0x00010d10


	//   ....[89]....
        /*087c*/ 	.word	0x00010e90


	//   ....[90]....
        /*0880*/ 	.word	0x00010ec0


	//   ....[91]....
        /*0884*/ 	.word	0x00010ef0


	//   ....[92]....
        /*0888*/ 	.word	0x00010f20


	//   ....[93]....
        /*088c*/ 	.word	0x00010f50


	//   ....[94]....
        /*0890*/ 	.word	0x00010f80


	//   ....[95]....
        /*0894*/ 	.word	0x00011040


	//   ....[96]....
        /*0898*/ 	.word	0x00011060


	//   ....[97]....
        /*089c*/ 	.word	0x000110d0


	//   ....[98]....
        /*08a0*/ 	.word	0x000117a0


	//   ....[99]....
        /*08a4*/ 	.word	0x00011d70


	//   ....[100]....
        /*08a8*/ 	.word	0x00011f30


	//   ....[101]....
        /*08ac*/ 	.word	0x00011f80


	//   ....[102]....
        /*08b0*/ 	.word	0x00011fe0


	//   ....[103]....
        /*08b4*/ 	.word	0x00012080


	//   ....[104]....
        /*08b8*/ 	.word	0x00012150


	//   ....[105]....
        /*08bc*/ 	.word	0x000121f0


	//   ....[106]....
        /*08c0*/ 	.word	0x000122c0


	//   ....[107]....
        /*08c4*/ 	.word	0x000123f0


	//   ....[108]....
        /*08c8*/ 	.word	0x00012450


	//   ....[109]....
        /*08cc*/ 	.word	0x00012570


	//   ....[110]....
        /*08d0*/ 	.word	0x000125d0


	//   ....[111]....
        /*08d4*/ 	.word	0x000126f0


	//   ....[112]....
        /*08d8*/ 	.word	0x00012750


	//   ....[113]....
        /*08dc*/ 	.word	0x00012860


	//   ....[114]....
        /*08e0*/ 	.word	0x000128c0


	//   ....[115]....
        /*08e4*/ 	.word	0x00012960


	//   ....[116]....
        /*08e8*/ 	.word	0x00012cf0


	//   ....[117]....
        /*08ec*/ 	.word	0x00012d90


	//   ....[118]....
        /*08f0*/ 	.word	0x00012eb0


	//   ....[119]....
        /*08f4*/ 	.word	0x00012f20


	//   ....[120]....
        /*08f8*/ 	.word	0x00012fa0


	//   ....[121]....
        /*08fc*/ 	.word	0x00013020


	//   ....[122]....
        /*0900*/ 	.word	0x000130a0


	//   ....[123]....
        /*0904*/ 	.word	0x00013130


	//   ....[124]....
        /*0908*/ 	.word	0x000131d0


	//   ....[125]....
        /*090c*/ 	.word	0x00013270


	//   ....[126]....
        /*0910*/ 	.word	0x000132e0


	//   ....[127]....
        /*0914*/ 	.word	0x00013350


	//   ....[128]....
        /*0918*/ 	.word	0x000133c0


	//   ....[129]....
        /*091c*/ 	.word	0x00013440


	//   ....[130]....
        /*0920*/ 	.word	0x000134c0


	//   ....[131]....
        /*0924*/ 	.word	0x00013560


	//   ....[132]....
        /*0928*/ 	.word	0x000135f0


	//   ....[133]....
        /*092c*/ 	.word	0x00013720


	//----- nvinfo : EIATTR_REG_RECONFIG
	.align		4
.L_565:
        /*0930*/ 	.byte	0x01, 0x54
	.zero		2


	//----- nvinfo : EIATTR_SYSCALL_OFFSETS
	.align		4
        /*0934*/ 	.byte	0x04, 0x46
        /*0936*/ 	.short	(.L_567 - .L_566)


	//   ....[0]....
.L_566:
        /*0938*/ 	.word	0x000016a0


	//   ....[1]....
        /*093c*/ 	.word	0x0000ca00


	//   ....[2]....
        /*0940*/ 	.word	0x0000cb60


	//   ....[3]....
        /*0944*/ 	.word	0x0000cc60


	//   ....[4]....
        /*0948*/ 	.word	0x0000d640


	//----- nvinfo : EIATTR_MBARRIER_INSTR_OFFSETS
	.align		4
.L_567:
        /*094c*/ 	.byte	0x04, 0x39
        /*094e*/ 	.short	(.L_569 - .L_568)


	//   ....[0]....
.L_568:
        /*0950*/ 	.word	0x00000250
        /*0954*/ 	.word	0x000000ff
        /*0958*/ 	.word	0x00034800
        /*095c*/ 	.short	0x0100
        /*095e*/ 	.byte	0x08
	.zero		1


	//   ....[1]....
        /*0960*/ 	.word	0x00000260
        /*0964*/ 	.word	0x000000ff
        /*0968*/ 	.word	0x00034820
        /*096c*/ 	.short	0x0100
        /*096e*/ 	.byte	0x08
	.zero		1


	//   ....[2]....
        /*0970*/ 	.word	0x00000350
        /*0974*/ 	.word	0x000000ff
        /*0978*/ 	.word	0x00034830
        /*097c*/ 	.short	0x0100
        /*097e*/ 	.byte	0x08
	.zero		1


	//   ....[3]....
        /*0980*/ 	.word	0x00000360
        /*0984*/ 	.word	0x000000ff
        /*0988*/ 	.word	0x00034840
        /*098c*/ 	.short	0x0100
        /*098e*/ 	.byte	0x08
	.zero		1


	//   ....[4]....
        /*0990*/ 	.word	0x00000370
        /*0994*/ 	.word	0x000000ff
        /*0998*/ 	.word	0x00034838
        /*099c*/ 	.short	0x0100
        /*099e*/ 	.byte	0x08
	.zero		1


	//   ....[5]....
        /*09a0*/ 	.word	0x00000380
        /*09a4*/ 	.word	0x000000ff
        /*09a8*/ 	.word	0x00034848
        /*09ac*/ 	.short	0x0100
        /*09ae*/ 	.byte	0x08
	.zero		1


	//   ....[6]....
        /*09b0*/ 	.word	0x000004b0
        /*09b4*/ 	.word	0x000000ff
        /*09b8*/ 	.word	0x00034850
        /*09bc*/ 	.short	0x0100
        /*09be*/ 	.byte	0x08
	.zero		1


	//   ....[7]....
        /*09c0*/ 	.word	0x000004c0
        /*09c4*/ 	.word	0x000000ff
        /*09c8*/ 	.word	0x00034860
        /*09cc*/ 	.short	0x0100
        /*09ce*/ 	.byte	0x08
	.zero		1


	//   ....[8]....
        /*09d0*/ 	.word	0x000004d0
        /*09d4*/ 	.word	0x000000ff
        /*09d8*/ 	.word	0x00034858
        /*09dc*/ 	.short	0x0100
        /*09de*/ 	.byte	0x08
	.zero		1


	//   ....[9]....
        /*09e0*/ 	.word	0x000004e0
        /*09e4*/ 	.word	0x000000ff
        /*09e8*/ 	.word	0x00034868
        /*09ec*/ 	.short	0x0100
        /*09ee*/ 	.byte	0x08
	.zero		1


	//   ....[10]....
        /*09f0*/ 	.word	0x000005d0
        /*09f4*/ 	.word	0x000000ff
        /*09f8*/ 	.word	0x00034870
        /*09fc*/ 	.short	0x0100
        /*09fe*/ 	.byte	0x06
	.zero		1


	//   ....[11]....
        /*0a00*/ 	.word	0x000005e0
        /*0a04*/ 	.word	0x000000ff
        /*0a08*/ 	.word	0x00034880
        /*0a0c*/ 	.short	0x0100
        /*0a0e*/ 	.byte	0x06
	.zero		1


	//   ....[12]....
        /*0a10*/ 	.word	0x000005f0
        /*0a14*/ 	.word	0x000000ff
        /*0a18*/ 	.word	0x00034878
        /*0a1c*/ 	.short	0x0100
        /*0a1e*/ 	.byte	0x06
	.zero		1


	//   ....[13]....
        /*0a20*/ 	.word	0x00000600
        /*0a24*/ 	.word	0x000000ff
        /*0a28*/ 	.word	0x00034888
        /*0a2c*/ 	.short	0x0100
        /*0a2e*/ 	.byte	0x06
	.zero		1


	//   ....[14]....
        /*0a30*/ 	.word	0x00000730
        /*0a34*/ 	.word	0x000000ff
        /*0a38*/ 	.word	0x00034890
        /*0a3c*/ 	.short	0x0100
        /*0a3e*/ 	.byte	0x08
	.zero		1


	//   ....[15]....
        /*0a40*/ 	.word	0x00000740
        /*0a44*/ 	.word	0x000000ff
        /*0a48*/ 	.word	0x000348a0
        /*0a4c*/ 	.short	0x0100
        /*0a4e*/ 	.byte	0x08
	.zero		1


	//   ....[16]....
        /*0a50*/ 	.word	0x00000750
        /*0a54*/ 	.word	0x000000ff
        /*0a58*/ 	.word	0x00034898
        /*0a5c*/ 	.short	0x0100
        /*0a5e*/ 	.byte	0x08
	.zero		1


	//   ....[17]....
        /*0a60*/ 	.word	0x00000760
        /*0a64*/ 	.word	0x000000ff
        /*0a68*/ 	.word	0x000348a8
        /*0a6c*/ 	.short	0x0100
        /*0a6e*/ 	.byte	0x08
	.zero		1


	//   ....[18]....
        /*0a70*/ 	.word	0x00000890
        /*0a74*/ 	.word	0x000000ff
        /*0a78*/ 	.word	0x000348b0
        /*0a7c*/ 	.short	0x0100
        /*0a7e*/ 	.byte	0x08
	.zero		1


	//   ....[19]....
        /*0a80*/ 	.word	0x000008a0
        /*0a84*/ 	.word	0x000000ff
        /*0a88*/ 	.word	0x000348c0
        /*0a8c*/ 	.short	0x0100
        /*0a8e*/ 	.byte	0x08
	.zero		1


	//   ....[20]....
        /*0a90*/ 	.word	0x000008b0
        /*0a94*/ 	.word	0x000000ff
        /*0a98*/ 	.word	0x000348b8
        /*0a9c*/ 	.short	0x0100
        /*0a9e*/ 	.byte	0x08
	.zero		1


	//   ....[21]....
        /*0aa0*/ 	.word	0x000008c0
        /*0aa4*/ 	.word	0x000000ff
        /*0aa8*/ 	.word	0x000348c8
        /*0aac*/ 	.short	0x0100
        /*0aae*/ 	.byte	0x08
	.zero		1


	//   ....[22]....
        /*0ab0*/ 	.word	0x00001700
        /*0ab4*/ 	.word	0x000000ff
        /*0ab8*/ 	.word	0x00034800
        /*0abc*/ 	.short	0x010a
        /*0abe*/ 	.byte	0x25
	.zero		1


	//   ....[23]....
        /*0ac0*/ 	.word	0x00001780
        /*0ac4*/ 	.word	0x00000002
        /*0ac8*/ 	.word	0x00034830
        /*0acc*/ 	.short	0x010a
        /*0ace*/ 	.byte	0x3f
	.zero		1


	//   ....[24]....
        /*0ad0*/ 	.word	0x000017e0
        /*0ad4*/ 	.word	0x00000002
        /*0ad8*/ 	.word	0x00034830
        /*0adc*/ 	.short	0x010a
        /*0ade*/ 	.byte	0x3f
	.zero		1


	//   ....[25]....
        /*0ae0*/ 	.word	0x00002020
        /*0ae4*/ 	.word	0x00000002
        /*0ae8*/ 	.word	0x00000000
        /*0aec*/ 	.short	0x0101
        /*0aee*/ 	.byte	0x3f
	.zero		1


	//   ....[26]....
        /*0af0*/ 	.word	0x00003d90
        /*0af4*/ 	.word	0x000000ff
        /*0af8*/ 	.word	0x00034830
        /*0afc*/ 	.short	0x010a
        /*0afe*/ 	.byte	0x3a
	.zero		1


	//   ....[27]....
        /*0b00*/ 	.word	0x00003dd0
        /*0b04*/ 	.word	0x000000ff
        /*0b08*/ 	.word	0x00034830
        /*0b0c*/ 	.short	0x010a
        /*0b0e*/ 	.byte	0x3a
	.zero		1


	//   ....[28]....
        /*0b10*/ 	.word	0x00004600
        /*0b14*/ 	.word	0x000000ff
        /*0b18*/ 	.word	0x00034850
        /*0b1c*/ 	.short	0x010a
        /*0b1e*/ 	.byte	0x07
	.zero		1


	//   ....[29]....
        /*0b20*/ 	.word	0x00004640
        /*0b24*/ 	.word	0x000000ff
        /*0b28*/ 	.word	0x00034850
        /*0b2c*/ 	.short	0x010a
        /*0b2e*/ 	.byte	0x07
	.zero		1


	//   ....[30]....
        /*0b30*/ 	.word	0x00006000
        /*0b34*/ 	.word	0x00000008
        /*0b38*/ 	.word	0x00000000
        /*0b3c*/ 	.short	0x0101
        /*0b3e*/ 	.byte	0x3f
	.zero		1


	//   ....[31]....
        /*0b40*/ 	.word	0x00006060
        /*0b44*/ 	.word	0x00000008
        /*0b48*/ 	.word	0x00000000
        /*0b4c*/ 	.short	0x0101
        /*0b4e*/ 	.byte	0x3f
	.zero		1


	//   ....[32]....
        /*0b50*/ 	.word	0x00006760
        /*0b54*/ 	.word	0x000000ff
        /*0b58*/ 	.word	0x00034830
        /*0b5c*/ 	.short	0x010a
        /*0b5e*/ 	.byte	0x06
	.zero		1


	//   ....[33]....
        /*0b60*/ 	.word	0x000067a0
        /*0b64*/ 	.word	0x000000ff
        /*0b68*/ 	.word	0x00034830
        /*0b6c*/ 	.short	0x010a
        /*0b6e*/ 	.byte	0x06
	.zero		1


	//   ....[34]....
        /*0b70*/ 	.word	0x00006fd0
        /*0b74*/ 	.word	0x000000ff
        /*0b78*/ 	.word	0x00034850
        /*0b7c*/ 	.short	0x010a
        /*0b7e*/ 	.byte	0x07
	.zero		1


	//   ....[35]....
        /*0b80*/ 	.word	0x00007010
        /*0b84*/ 	.word	0x000000ff
        /*0b88*/ 	.word	0x00034850
        /*0b8c*/ 	.short	0x010a
        /*0b8e*/ 	.byte	0x07
	.zero		1


	//   ....[36]....
        /*0b90*/ 	.word	0x000082a0
        /*0b94*/ 	.word	0x0000001b
        /*0b98*/ 	.word	0x00000000
        /*0b9c*/ 	.short	0x0101
        /*0b9e*/ 	.byte	0x3f
	.zero		1


	//   ....[37]....
        /*0ba0*/ 	.word	0x00008330
        /*0ba4*/ 	.word	0x0000001f
        /*0ba8*/ 	.word	0x00000000
        /*0bac*/ 	.short	0x0101
        /*0bae*/ 	.byte	0x3f
	.zero		1


	//   ....[38]....
        /*0bb0*/ 	.word	0x00008b70
        /*0bb4*/ 	.word	0x000000ff
        /*0bb8*/ 	.word	0x00034850
        /*0bbc*/ 	.short	0x010a
        /*0bbe*/ 	.byte	0x05
	.zero		1


	//   ....[39]....
        /*0bc0*/ 	.word	0x00008bb0
        /*0bc4*/ 	.word	0x000000ff
        /*0bc8*/ 	.word	0x00034850
        /*0bcc*/ 	.short	0x010a
        /*0bce*/ 	.byte	0x05
	.zero		1


	//   ....[40]....
        /*0bd0*/ 	.word	0x000090d0
        /*0bd4*/ 	.word	0x00000000
        /*0bd8*/ 	.word	0x00000000
        /*0bdc*/ 	.short	0x0101
        /*0bde*/ 	.byte	0x3f
	.zero		1


	//   ....[41]....
        /*0be0*/ 	.word	0x0000a5a0
        /*0be4*/ 	.word	0x00000000
        /*0be8*/ 	.word	0x00000000
        /*0bec*/ 	.short	0x0101
        /*0bee*/ 	.byte	0x3f
	.zero		1


	//   ....[42]....
        /*0bf0*/ 	.word	0x0000d090
        /*0bf4*/ 	.word	0x00000000
        /*0bf8*/ 	.word	0x00034840
        /*0bfc*/ 	.short	0x010a
        /*0bfe*/ 	.byte	0x3f
	.zero		1


	//   ....[43]....
        /*0c00*/ 	.word	0x0000e0c0
        /*0c04*/ 	.word	0x00000009
        /*0c08*/ 	.word	0x00034800
        /*0c0c*/ 	.short	0x0107
        /*0c0e*/ 	.byte	0x3f
	.zero		1


	//   ....[44]....
        /*0c10*/ 	.word	0x0000e1d0
        /*0c14*/ 	.word	0x00000002
        /*0c18*/ 	.word	0x00034800
        /*0c1c*/ 	.short	0x0101
        /*0c1e*/ 	.byte	0x3f
	.zero		1


	//   ....[45]....
        /*0c20*/ 	.word	0x0000e1f0
        /*0c24*/ 	.word	0x00000002
        /*0c28*/ 	.word	0x00034820
        /*0c2c*/ 	.short	0x010a
        /*0c2e*/ 	.byte	0x3f
	.zero		1


	//   ....[46]....
        /*0c30*/ 	.word	0x0000e550
        /*0c34*/ 	.word	0x00000002
        /*0c38*/ 	.word	0x00034840
        /*0c3c*/ 	.short	0x010a
        /*0c3e*/ 	.byte	0x3f
	.zero		1


	//   ....[47]....
        /*0c40*/ 	.word	0x0000ea00
        /*0c44*/ 	.word	0x00000002
        /*0c48*/ 	.word	0x00000060
        /*0c4c*/ 	.short	0x010a
        /*0c4e*/ 	.byte	0x3f
	.zero		1


	//   ....[48]....
        /*0c50*/ 	.word	0x0000f0d0
        /*0c54*/ 	.word	0x00000003
        /*0c58*/ 	.word	0x00034840
        /*0c5c*/ 	.short	0x010a
        /*0c5e*/ 	.byte	0x3f
	.zero		1


	//   ....[49]....
        /*0c60*/ 	.word	0x0000f580
        /*0c64*/ 	.word	0x00000002
        /*0c68*/ 	.word	0x00000060
        /*0c6c*/ 	.short	0x010a
        /*0c6e*/ 	.byte	0x3f
	.zero		1


	//   ....[50]....
        /*0c70*/ 	.word	0x0000fba0
        /*0c74*/ 	.word	0x00000002
        /*0c78*/ 	.word	0x00034840
        /*0c7c*/ 	.short	0x010a
        /*0c7e*/ 	.byte	0x3f
	.zero		1


	//   ....[51]....
        /*0c80*/ 	.word	0x00010050
        /*0c84*/ 	.word	0x00000002
        /*0c88*/ 	.word	0x00000060
        /*0c8c*/ 	.short	0x010a
        /*0c8e*/ 	.byte	0x3f
	.zero		1


	//   ....[52]....
        /*0c90*/ 	.word	0x00010600
        /*0c94*/ 	.word	0x00000000
        /*0c98*/ 	.word	0x00034860
        /*0c9c*/ 	.short	0x010a
        /*0c9e*/ 	.byte	0x3f
	.zero		1


	//   ....[53]....
        /*0ca0*/ 	.word	0x00011720
        /*0ca4*/ 	.word	0x00000000
        /*0ca8*/ 	.word	0x00034820
        /*0cac*/ 	.short	0x010a
        /*0cae*/ 	.byte	0x3f
	.zero		1


	//   ....[54]....
        /*0cb0*/ 	.word	0x000118e0
        /*0cb4*/ 	.word	0x00000006
        /*0cb8*/ 	.word	0x00000000
        /*0cbc*/ 	.short	0x010a
        /*0cbe*/ 	.byte	0x3f
	.zero		1


	//   ....[55]....
        /*0cc0*/ 	.word	0x00011950
        /*0cc4*/ 	.word	0x00000007
        /*0cc8*/ 	.word	0x00000000
        /*0ccc*/ 	.short	0x010a
        /*0cce*/ 	.byte	0x3f
	.zero		1


	//   ....[56]....
        /*0cd0*/ 	.word	0x000119c0
        /*0cd4*/ 	.word	0x00000004
        /*0cd8*/ 	.word	0x00000000
        /*0cdc*/ 	.short	0x010a
        /*0cde*/ 	.byte	0x3f
	.zero		1


	//   ....[57]....
        /*0ce0*/ 	.word	0x000119f0
        /*0ce4*/ 	.word	0x00000003
        /*0ce8*/ 	.word	0x00000000
        /*0cec*/ 	.short	0x010a
        /*0cee*/ 	.byte	0x3f
	.zero		1


	//   ....[58]....
        /*0cf0*/ 	.word	0x00011a60
        /*0cf4*/ 	.word	0x00000003
        /*0cf8*/ 	.word	0x00034800
        /*0cfc*/ 	.short	0x010a
        /*0cfe*/ 	.byte	0x3f
	.zero		1


	//   ....[59]....
        /*0d00*/ 	.word	0x00011ab0
        /*0d04*/ 	.word	0x00000002
        /*0d08*/ 	.word	0x00034830
        /*0d0c*/ 	.short	0x010a
        /*0d0e*/ 	.byte	0x3f
	.zero		1


	//   ....[60]....
        /*0d10*/ 	.word	0x00011b10
        /*0d14*/ 	.word	0x00000007
        /*0d18*/ 	.word	0x00034830
        /*0d1c*/ 	.short	0x010a
        /*0d1e*/ 	.byte	0x3f
	.zero		1


	//   ....[61]....
        /*0d20*/ 	.word	0x00011b70
        /*0d24*/ 	.word	0x00000003
        /*0d28*/ 	.word	0x00034850
        /*0d2c*/ 	.short	0x010a
        /*0d2e*/ 	.byte	0x3f
	.zero		1


	//   ....[62]....
        /*0d30*/ 	.word	0x00011bd0
        /*0d34*/ 	.word	0x00000007
        /*0d38*/ 	.word	0x00034830
        /*0d3c*/ 	.short	0x010a
        /*0d3e*/ 	.byte	0x3f
	.zero		1


	//   ....[63]....
        /*0d40*/ 	.word	0x00011c30
        /*0d44*/ 	.word	0x00000003
        /*0d48*/ 	.word	0x00034850
        /*0d4c*/ 	.short	0x010a
        /*0d4e*/ 	.byte	0x3f
	.zero		1


	//   ....[64]....
        /*0d50*/ 	.word	0x00011c90
        /*0d54*/ 	.word	0x00000003
        /*0d58*/ 	.word	0x00034850
        /*0d5c*/ 	.short	0x010a
        /*0d5e*/ 	.byte	0x3f
	.zero		1


	//   ....[65]....
        /*0d60*/ 	.word	0x00011e30
        /*0d64*/ 	.word	0x00000000
        /*0d68*/ 	.word	0x00034840
        /*0d6c*/ 	.short	0x010a
        /*0d6e*/ 	.byte	0x3f
	.zero		1


	//   ....[66]....
        /*0d70*/ 	.word	0x00012a10
        /*0d74*/ 	.word	0x00000002
        /*0d78*/ 	.word	0x00034820
        /*0d7c*/ 	.short	0x010a
        /*0d7e*/ 	.byte	0x3f
	.zero		1


	//   ....[67]....
        /*0d80*/ 	.word	0x00012a60
        /*0d84*/ 	.word	0x00000002
        /*0d88*/ 	.word	0x00034840
        /*0d8c*/ 	.short	0x010a
        /*0d8e*/ 	.byte	0x3f
	.zero		1


	//   ....[68]....
        /*0d90*/ 	.word	0x00012ab0
        /*0d94*/ 	.word	0x00000002
        /*0d98*/ 	.word	0x00000060
        /*0d9c*/ 	.short	0x010a
        /*0d9e*/ 	.byte	0x3f
	.zero		1


	//   ....[69]....
        /*0da0*/ 	.word	0x00012b00
        /*0da4*/ 	.word	0x00000003
        /*0da8*/ 	.word	0x00034840
        /*0dac*/ 	.short	0x010a
        /*0dae*/ 	.byte	0x3f
	.zero		1


	//   ....[70]....
        /*0db0*/ 	.word	0x00012b50
        /*0db4*/ 	.word	0x00000002
        /*0db8*/ 	.word	0x00000060
        /*0dbc*/ 	.short	0x010a
        /*0dbe*/ 	.byte	0x3f
	.zero		1


	//   ....[71]....
        /*0dc0*/ 	.word	0x00012ba0
        /*0dc4*/ 	.word	0x00000002
        /*0dc8*/ 	.word	0x00034840
        /*0dcc*/ 	.short	0x010a
        /*0dce*/ 	.byte	0x3f
	.zero		1


	//   ....[72]....
        /*0dd0*/ 	.word	0x00012bf0
        /*0dd4*/ 	.word	0x00000002
        /*0dd8*/ 	.word	0x00000060
        /*0ddc*/ 	.short	0x010a
        /*0dde*/ 	.byte	0x3f
	.zero		1


	//   ....[73]....
        /*0de0*/ 	.word	0x00012c40
        /*0de4*/ 	.word	0x00000000
        /*0de8*/ 	.word	0x00034860
        /*0dec*/ 	.short	0x010a
        /*0dee*/ 	.byte	0x3f
	.zero		1


	//   ....[74]....
        /*0df0*/ 	.word	0x00013640
        /*0df4*/ 	.word	0x00000000
        /*0df8*/ 	.word	0x00034820
        /*0dfc*/ 	.short	0x010a
        /*0dfe*/ 	.byte	0x3f
	.zero		1


	//   ....[75]....
        /*0e00*/ 	.word	0x000137e0
        /*0e04*/ 	.word	0x00000006
        /*0e08*/ 	.word	0x00000000
        /*0e0c*/ 	.short	0x010a
        /*0e0e*/ 	.byte	0x3f
	.zero		1


	//   ....[76]....
        /*0e10*/ 	.word	0x00013830
        /*0e14*/ 	.word	0x00000007
        /*0e18*/ 	.word	0x00000000
        /*0e1c*/ 	.short	0x010a
        /*0e1e*/ 	.byte	0x3f
	.zero		1


	//   ....[77]....
        /*0e20*/ 	.word	0x00013880
        /*0e24*/ 	.word	0x00000004
        /*0e28*/ 	.word	0x00000000
        /*0e2c*/ 	.short	0x010a
        /*0e2e*/ 	.byte	0x3f
	.zero		1


	//----- nvinfo : EIATTR_NUM_MBARRIERS
	.align		4
.L_569:
        /*0e30*/ 	.byte	0x03, 0x38
        /*0e32*/ 	.short	0x0016


	//----- nvinfo : EIATTR_EXIT_INSTR_OFFSETS
	.align		4
        /*0e34*/ 	.byte	0x04, 0x1c
        /*0e36*/ 	.short	(.L_571 - .L_570)


	//   ....[0]....
.L_570:
        /*0e38*/ 	.word	0x00000a30


	//   ....[1]....
        /*0e3c*/ 	.word	0x0000b470


	//   ....[2]....
        /*0e40*/ 	.word	0x00011a40


	//----- nvinfo : EIATTR_MAX_THREADS
	.align		4
.L_571:
        /*0e44*/ 	.byte	0x04, 0x05
        /*0e46*/ 	.short	(.L_573 - .L_572)
.L_572:
        /*0e48*/ 	.word	0x00000180
        /*0e4c*/ 	.word	0x00000001
        /*0e50*/ 	.word	0x00000001


	//----- nvinfo : EIATTR_CRS_STACK_SIZE
	.align		4
.L_573:
        /*0e54*/ 	.byte	0x04, 0x1e
        /*0e56*/ 	.short	(.L_575 - .L_574)
.L_574:
        /*0e58*/ 	.word	0x00000000


	//----- nvinfo : EIATTR_CBANK_PARAM_SIZE
	.align		4
.L_575:
        /*0e5c*/ 	.byte	0x03, 0x19
        /*0e5e*/ 	.short	0x0af0


	//----- nvinfo : EIATTR_PARAM_CBANK
	.align		4
        /*0e60*/ 	.byte	0x04, 0x0a
        /*0e62*/ 	.short	(.L_577 - .L_576)
	.align		4
.L_576:
        /*0e64*/ 	.word	index@(.nv.constant0._ZN7cutlass13device_kernelIN5flash11enable_sm90INS1_16FlashAttnFwdSm90INS1_25CollectiveMainloopFwdSm90ILi2EN4cute5tupleIJNS5_1CILi1EEES8_S8_EEENS6_IJNS7_ILi128EEESA_NS7_ILi192EEEEEELi128ENS_6half_tEfNS_4arch4Sm90ELb1ELb0ELb0ELb1ELb0ELb0ELb0ELb1ELb1ELb1ELb0ELb0EEENS1_21CollectiveEpilogueFwdINS6_IJSA_SA_SA_EEES9_SD_SF_Li256ELb1ELb1ELb0ELb0EEENS1_36VarlenDynamicPersistentTileSchedulerILi128ELi128ELi256ELi128ELb0ELb1ELb1ELb1ELb1ELb1EEEEEEEEEvNT_6ParamsE)
        /*0e68*/ 	.short	0x0210
        /*0e6a*/ 	.short	0x0af0


	//----- nvinfo : EIATTR_SW_WAR
	.align		4
.L_577:
        /*0e6c*/ 	.byte	0x04, 0x36
        /*0e6e*/ 	.short	(.L_579 - .L_578)
.L_578:
        /*0e70*/ 	.word	0x00000008
.L_579:


//--------------------- .nv.info._ZN7cutlass13device_kernelIN5flash11enable_sm90INS1_16FlashAttnFwdSm90INS1_25CollectiveMainloopFwdSm90ILi2EN4cute5tupleIJNS5_1CILi1EEES8_S8_EEENS6_IJNS7_ILi128EEESA_NS7_ILi192EEEEEELi128ENS_6half_tEfNS_4arch4Sm90ELb1ELb0ELb0ELb1ELb0ELb1ELb0ELb1ELb1ELb1ELb0ELb0EEENS1_21CollectiveEpilogueFwdINS6_IJSA_SA_SA_EEES9_SD_SF_Li256ELb1ELb1ELb0ELb0EEENS1_36VarlenDynamicPersistentTileSchedulerILi128ELi128ELi256ELi128ELb0ELb1ELb1ELb1ELb1ELb1EEEEEEEEEvNT_6ParamsE --------------------------
	.section	.nv.info._ZN7cutlass13device_kernelIN5flash11enable_sm90INS1_16FlashAttnFwdSm90INS1_25CollectiveMainloopFwdSm90ILi2EN4cute5tupleIJNS5_1CILi1EEES8_S8_EEENS6_IJNS7_ILi128EEESA_NS7_ILi192EEEEEELi128ENS_6half_tEfNS_4arch4Sm90ELb1ELb0ELb0ELb1ELb0ELb1ELb0ELb1ELb1ELb1ELb0ELb0EEENS1_21CollectiveEpilogueFwdINS6_IJSA_SA_SA_EEES9_SD_SF_Li256ELb1ELb1ELb0ELb0EEENS1_36VarlenDynamicPersistentTileSchedulerILi128ELi128ELi256ELi128ELb0ELb1ELb1ELb1ELb1ELb1EEEEEEEEEvNT_6ParamsE,"",@"SHT_CUDA_INFO"
	.sectionflags	@""
	.align	4


	//----- nvinfo : EIATTR_CUDA_API_VERSION
	.align		4
        /*0000*/ 	.byte	0x04, 0x37
        /*0002*/ 	.short	(.L_581 - .L_580)
.L_580:
        /*0004*/ 	.word	0x00000082


	//----- nvinfo : EIATTR_KPARAM_INFO
	.align		4
.L_581:
        /*0008*/ 	.byte	0x04, 0x17
        /*000a*/ 	.short	(.L_583 - .L_582)
.L_582:
        /*000c*/ 	.word	0x00000000
        /*0010*/ 	.short	0x0000
        /*0012*/ 	.short	0x0070
        /*0014*/ 	.byte	0x00, 0xf0, 0x01, 0x2a


	//----- nvinfo : EIATTR_SPARSE_MMA_MASK
	.align		4
.L_583:
        /*0018*/ 	.byte	0x03, 0x50
        /*001a*/ 	.short	0x0000


	//----- nvinfo : EIATTR_MAXREG_COUNT
	.align		4
        /*001c*/ 	.byte	0x03, 0x1b
        /*001e*/ 	.short	0x00a8


	//----- nvinfo : EIATTR_NUM_BARRIERS
	.align		4
        /*0020*/ 	.byte	0x02, 0x4c
        /*0022*/ 	.byte	0x10
	.zero		1


	//----- nvinfo : EIATTR_EXTERNS
	.align		4
        /*0024*/ 	.byte	0x04, 0x0f
        /*0026*/ 	.short	(.L_585 - .L_584)


	//   ....[0]....
	.align		4
.L_584:
        /*0028*/ 	.word	index@(__assertfail)


	//----- nvinfo : EIATTR_ANNOTATIONS
	.align		4
.L_585:
        /*002c*/ 	.byte	0x04, 0x55
        /*002e*/ 	.short	(.L_587 - .L_586)


	//   ....[0]....
.L_586:
        /* <DEDUP_REMOVED lines=127> */


	//----- nvinfo : EIATTR_MERCURY_ISA_VERSION
	.align		4
.L_587:
        /*0808*/ 	.byte	0x03, 0x5f
        /*080a*/ 	.short	0x0101


	//----- nvinfo : EIATTR_UNUSED_LOAD_BYTE_OFFSET
	.align		4
        /*080c*/ 	.byte	0x04, 0x44
        /*080e*/ 	.short	(.L_589 - .L_588)


	//   ....[0]....
.L_588:
        /*0810*/ 	.word	0x00000ab0
        /*0814*/ 	.word	0x0000fff0


	//   ....[1]....
        /*0818*/ 	.word	0x0001a2e0
        /*081c*/ 	.word	0x0000fff0


	//----- nvinfo : EIATTR_INT_WARP_WIDE_INSTR_OFFSETS
	.align		4
.L_589:
        /*0820*/ 	.byte	0x04, 0x31
        /*0822*/ 	.short	(.L_591 - .L_590)


	//   ....[0]....
.L_590:
        /*0824*/ 	.word	0x00000190


	//   ....[1]....
        /*0828*/ 	.word	0x000001d0


	//   ....[2]....
        /*082c*/ 	.word	0x00000240


	//   ....[3]....
        /*0830*/ 	.word	0x0001ece0


	//   ....[4]....
        /*0834*/ 	.word	0x0001ed70


	//   ....[5]....
        /*0838*/ 	.word	0x00022a40


	//   ....[6]....
        /*083c*/ 	.word	0x00022aa0


	//----- nvinfo : EIATTR_COOP_GROUP_MASK_REGIDS
	.align		4
.L_591:
        /*0840*/ 	.byte	0x04, 0x29
        /*0842*/ 	.short	(.L_593 - .L_592)


	//   ....[0]....
.L_592:
        /*0844*/ 	.word	0xffffffff


	//   ....[1]....
        /*0848*/ 	.word	0xffffffff


	//   ....[2]....
        /*084c*/ 	.word	0xffffffff


	//   ....[3]....
        /*0850*/ 	.word	0xffffffff


	//   ....[4]....
        /*0854*/ 	.word	0xffffffff


	//   ....[5]....
        /*0858*/ 	.word	0xffffffff


	//   ....[6]....
        /*085c*/ 	.word	0xffffffff


	//   ....[7]....
        /*0860*/ 	.word	0xffffffff


	//   ....[8]....
        /*0864*/ 	.word	0xffffffff


	//   ....[9]....
        /*0868*/ 	.word	0xffffffff


	//   ....[10]....
        /*086c*/ 	.word	0xffffffff


	//   ....[11]....
        /*0870*/ 	.word	0xffffffff


	//   ....[12]....
        /*0874*/ 	.word	0xffffffff


	//   ....[13]....
        /*0878*/ 	.word	0xffffffff


	//   ....[14]....
        /*087c*/ 	.word	0xffffffff


	//   ....[15]....
        /*0880*/ 	.word	0xffffffff


	//   ....[16]....
        /*0884*/ 	.word	0xffffffff


	//   ....[17]....
        /*0888*/ 	.word	0xffffffff


	//   ....[18]....
        /*088c*/ 	.word	0xffffffff


	//   ....[19]....
        /*0890*/ 	.word	0xffffffff


	//   ....[20]....
        /*0894*/ 	.word	0xffffffff


	//   ....[21]....
        /*0898*/ 	.word	0xffffffff


	//   ....[22]....
        /*089c*/ 	.word	0xffffffff


	//   ....[23]....
        /*08a0*/ 	.word	0xffffffff


	//   ....[24]....
        /*08a4*/ 	.word	0xffffffff


	//   ....[25]....
        /*08a8*/ 	.word	0xffffffff


	//   ....[26]....
        /*08ac*/ 	.word	0xffffffff


	//   ....[27]....
        /*08b0*/ 	.word	0xffffffff


	//   ....[28]....
        /*08b4*/ 	.word	0xffffffff


	//   ....[29]....
        /*08b8*/ 	.word	0xffffffff


	//   ....[30]....
        /*08bc*/ 	.word	0xffffffff


	//   ....[31]....
        /*08c0*/ 	.word	0xffffffff


	//   ....[32]....
        /*08c4*/ 	.word	0xffffffff


	//   ....[33]....
        /*08c8*/ 	.word	0xffffffff


	//   ....[34]....
        /*08cc*/ 	.word	0xffffffff


	//   ....[35]....
        /*08d0*/ 	.word	0xffffffff


	//   ....[36]....
        /*08d4*/ 	.word	0xffffffff


	//   ....[37]....
        /*08d8*/ 	.word	0xffffffff


	//   ....[38]....
        /*08dc*/ 	.word	0xffffffff


	//   ....[39]....
        /*08e0*/ 	.word	0xffffffff


	//   ....[40]....
        /*08e4*/ 	.word	0xffffffff


	//   ....[41]....
        /*08e8*/ 	.word	0xffffffff


	//   ....[42]....
        /*08ec*/ 	.word	0xffffffff


	//   ....[43]....
        /*08f0*/ 	.word	0xffffffff


	//   ....[44]....
        /*08f4*/ 	.word	0xffffffff


	//   ....[45]....
        /*08f8*/ 	.word	0xffffffff


	//   ....[46]....
        /*08fc*/ 	.word	0xffffffff


	//   ....[47]....
        /*0900*/ 	.word	0xffffffff


	//   ....[48]....
        /*0904*/ 	.word	0xffffffff


	//   ....[49]....
        /*0908*/ 	.word	0xffffffff


	//   ....[50]....
        /*090c*/ 	.word	0xffffffff


	//   ....[51]....
        /*0910*/ 	.word	0xffffffff


	//   ....[52]....
        /*0914*/ 	.word	0xffffffff


	//   ....[53]....
        /*0918*/ 	.word	0xffffffff


	//   ....[54]....
        /*091c*/ 	.word	0xffffffff


	//   ....[55]....
        /*0920*/ 	.word	0xffffffff


	//   ....[56]....
        /*0924*/ 	.word	0xffffffff


	//   ....[57]....
        /*0928*/ 	.word	0xffffffff


	//   ....[58]....
        /*092c*/ 	.word	0xffffffff


	//   ....[59]....
        /*0930*/ 	.word	0xffffffff


	//   ....[60]....
        /*0934*/ 	.word	0xffffffff


	//   ....[61]....
        /*0938*/ 	.word	0xffffffff


	//   ....[62]....
        /*093c*/ 	.word	0xffffffff


	//   ....[63]....
        /*0940*/ 	.word	0xffffffff


	//   ....[64]....
        /*0944*/ 	.word	0xffffffff


	//   ....[65]....
        /*0948*/ 	.word	0xffffffff


	//   ....[66]....
        /*094c*/ 	.word	0xffffffff


	//   ....[67]....
        /*0950*/ 	.word	0xffffffff


	//   ....[68]....
        /*0954*/ 	.word	0xffffffff


	//   ....[69]....
        /*0958*/ 	.word	0xffffffff


	//   ....[70]....
        /*095c*/ 	.word	0xffffffff


	//   ....[71]....
        /*0960*/ 	.word	0xffffffff


	//   ....[72]....
        /*0964*/ 	.word	0xffffffff


	//   ....[73]....
        /*0968*/ 	.word	0xffffffff


	//   ....[74]....
        /*096c*/ 	.word	0xffffffff


	//   ....[75]....
        /*0970*/ 	.word	0xffffffff


	//   ....[76]....
        /*0974*/ 	.word	0xffffffff


	//   ....[77]....
        /*0978*/ 	.word	0xffffffff


	//   ....[78]....
        /*097c*/ 	.word	0xffffffff


	//   ....[79]....
        /*0980*/ 	.word	0xffffffff


	//   ....[80]....
        /*0984*/ 	.word	0xffffffff


	//   ....[81]....
        /*0988*/ 	.word	0xffffffff


	//   ....[82]....
        /*098c*/ 	.word	0xffffffff


	//   ....[83]....
        /*0990*/ 	.word	0xffffffff


	//   ....[84]....
        /*0994*/ 	.word	0xffffffff


	//   ....[85]....
        /*0998*/ 	.word	0xffffffff


	//   ....[86]....
        /*099c*/ 	.word	0xffffffff


	//   ....[87]....
        /*09a0*/ 	.word	0xffffffff


	//   ....[88]....
        /*09a4*/ 	.word	0xffffffff


	//   ....[89]....
        /*09a8*/ 	.word	0xffffffff


	//   ....[90]....
        /*09ac*/ 	.word	0xffffffff


	//   ....[91]....
        /*09b0*/ 	.word	0xffffffff


	//   ....[92]....
        /*09b4*/ 	.word	0xffffffff


	//   ....[93]....
        /*09b8*/ 	.word	0xffffffff


	//   ....[94]....
        /*09bc*/ 	.word	0xffffffff


	//   ....[95]....
        /*09c0*/ 	.word	0xffffffff


	//   ....[96]....
        /*09c4*/ 	.word	0xffffffff


	//   ....[97]....
        /*09c8*/ 	.word	0xffffffff


	//   ....[98]....
        /*09cc*/ 	.word	0xffffffff


	//   ....[99]....
        /*09d0*/ 	.word	0xffffffff


	//   ....[100]....
        /*09d4*/ 	.word	0xffffffff


	//   ....[101]....
        /*09d8*/ 	.word	0xffffffff


	//   ....[102]....
        /*09dc*/ 	.word	0xffffffff


	//   ....[103]....
        /*09e0*/ 	.word	0xffffffff


	//   ....[104]....
        /*09e4*/ 	.word	0xffffffff


	//   ....[105]....
        /*09e8*/ 	.word	0xffffffff


	//   ....[106]....
        /*09ec*/ 	.word	0xffffffff


	//   ....[107]....
        /*09f0*/ 	.word	0xffffffff


	//   ....[108]....
        /*09f4*/ 	.word	0xffffffff


	//   ....[109]....
        /*09f8*/ 	.word	0xffffffff


	//   ....[110]....
        /*09fc*/ 	.word	0xffffffff


	//   ....[111]....
        /*0a00*/ 	.word	0xffffffff


	//   ....[112]....
        /*0a04*/ 	.word	0xffffffff


	//   ....[113]....
        /*0a08*/ 	.word	0xffffffff


	//   ....[114]....
        /*0a0c*/ 	.word	0xffffffff


	//   ....[115]....
        /*0a10*/ 	.word	0xffffffff


	//   ....[116]....
        /*0a14*/ 	.word	0x0500000f


	//   ....[117]....
        /*0a18*/ 	.word	0x0500000f


	//   ....[118]....
        /*0a1c*/ 	.word	0x0500000f


	//   ....[119]....
        /*0a20*/ 	.word	0x0500000f


	//   ....[120]....
        /*0a24*/ 	.word	0x0500000f


	//   ....[121]....
        /*0a28*/ 	.word	0x0500000f


	//   ....[122]....
        /*0a2c*/ 	.word	0x0500000f


	//   ....[123]....
        /*0a30*/ 	.word	0x0500000f


	//   ....[124]....
        /*0a34*/ 	.word	0x0500000f


	//   ....[125]....
        /*0a38*/ 	.word	0x0500000f


	//   ....[126]....
        /*0a3c*/ 	.word	0x0500000f


	//   ....[127]....
        /*0a40*/ 	.word	0x0500000f


	//   ....[128]....
        /*0a44*/ 	.word	0x0500000f


	//   ....[129]....
        /*0a48*/ 	.word	0x0500000f


	//   ....[130]....
        /*0a4c*/ 	.word	0x0500000f


	//   ....[131]....
        /*0a50*/ 	.word	0x0500000f


	//   ....[132]....
        /*0a54*/ 	.word	0x0500000f


	//   ....[133]....
        /*0a58*/ 	.word	0x0500000f


	//   ....[134]....
        /*0a5c*/ 	.word	0x0500000f


	//   ....[135]....
        /*0a60*/ 	.word	0x0500000f


	//   ....[136]....
        /*0a64*/ 	.word	0x0500000f


	//   ....[137]....
        /*0a68*/ 	.word	0x0500000f


	//   ....[138]....
        /*0a6c*/ 	.word	0x0500000f


	//   ....[139]....
        /*0a70*/ 	.word	0x0500000f


	//   ....[140]....
        /*0a74*/ 	.word	0x0500000f


	//   ....[141]....
        /*0a78*/ 	.word	0x0500000f


	//   ....[142]....
        /*0a7c*/ 	.word	0x0500000f


	//   ....[143]....
        /*0a80*/ 	.word	0x0500000f


	//   ....[144]....
        /*0a84*/ 	.word	0x0500000f


	//   ....[145]....
        /*0a88*/ 	.word	0x0500000f


	//   ....[146]....
        /*0a8c*/ 	.word	0x0500000f


	//   ....[147]....
        /*0a90*/ 	.word	0x0500000f


	//   ....[148]....
        /*0a94*/ 	.word	0x0500000f


	//   ....[149]....
        /*0a98*/ 	.word	0x0500000f


	//   ....[150]....
        /*0a9c*/ 	.word	0x0500000f


	//   ....[151]....
        /*0aa0*/ 	.word	0x0500000f


	//   ....[152]....
        /*0aa4*/ 	.word	0x0500000f


	//   ....[153]....
        /*0aa8*/ 	.word	0x0500000f


	//   ....[154]....
        /*0aac*/ 	.word	0x0500000f


	//   ....[155]....
        /*0ab0*/ 	.word	0x0500000f


	//   ....[156]....
        /*0ab4*/ 	.word	0x0500000f


	//   ....[157]....
        /*0ab8*/ 	.word	0x0500000f


	//   ....[158]....
        /*0abc*/ 	.word	0x0500000f


	//   ....[159]....
        /*0ac0*/ 	.word	0x0500000f


	//   ....[160]....
        /*0ac4*/ 	.word	0x0500000f


	//   ....[161]....
        /*0ac8*/ 	.word	0x0500000f


	//   ....[162]....
        /*0acc*/ 	.word	0x0500000f


	//   ....[163]....
        /*0ad0*/ 	.word	0x0500000f


	//   ....[164]....
        /*0ad4*/ 	.word	0x0500000f


	//   ....[165]....
        /*0ad8*/ 	.word	0x0500000f


	//   ....[166]....
        /*0adc*/ 	.word	0x0500000f


	//   ....[167]....
        /*0ae0*/ 	.word	0x0500000f


	//----- nvinfo : EIATTR_COOP_GROUP_INSTR_OFFSETS
	.align		4
.L_593:
        /*0ae4*/ 	.byte	0x04, 0x28
        /*0ae6*/ 	.short	(.L_595 - .L_594)


	//   ....[0]....
.L_594:
        /*0ae8*/ 	.word	0x00000060


	//   ....[1]....
        /*0aec*/ 	.word	0x000001a0


	//   ....[2]....
        /*0af0*/ 	.word	0x000001f0


	//   ....[3]....
        /*0af4*/ 	.word	0x00000420


	//   ....[4]....
        /*0af8*/ 	.word	0x00000580


	//   ....[5]....
        /*0afc*/ 	.word	0x000006a0


	//   ....[6]....
        /*0b00*/ 	.word	0x00000800


	//   ....[7]....
        /*0b04*/ 	.word	0x0000a760


	//   ....[8]....
        /*0b08*/ 	.word	0x0000ae40


	//   ....[9]....
        /*0b0c*/ 	.word	0x0000ae50


	//   ....[10]....
        /*0b10*/ 	.word	0x0000ae60


	//   ....[11]....
        /*0b14*/ 	.word	0x0000ae70


	//   ....[12]....
        /*0b18*/ 	.word	0x0000b640


	//   ....[13]....
        /*0b1c*/ 	.word	0x0000b650


	//   ....[14]....
        /*0b20*/ 	.word	0x0000b660


	//   ....[15]....
        /*0b24*/ 	.word	0x0000b670


	//   ....[16]....
        /*0b28*/ 	.word	0x0000e3d0


	//   ....[17]....
        /*0b2c*/ 	.word	0x0000e3e0


	//   ....[18]....
        /*0b30*/ 	.word	0x0000e3f0


	//   ....[19]....
        /*0b34*/ 	.word	0x0000e400


	//   ....[20]....
        /*0b38*/ 	.word	0x0000e9f0


	//   ....[21]....
        /*0b3c*/ 	.word	0x0000ea00


	//   ....[22]....
        /*0b40*/ 	.word	0x0000ea10


	//   ....[23]....
        /*0b44*/ 	.word	0x0000ea20


	//   ....[24]....
        /*0b48*/ 	.word	0x00012130


	//   ....[25]....
        /*0b4c*/ 	.word	0x000128a0


	//   ....[26]....
        /*0b50*/ 	.word	0x00012900


	//   ....[27]....
        /*0b54*/ 	.word	0x000129a0


	//   ....[28]....
        /*0b58*/ 	.word	0x000132f0


	//   ....[29]....
        /*0b5c*/ 	.word	0x00013350


	//   ....[30]....
        /*0b60*/ 	.word	0x00014ee0


	//   ....[31]....
        /*0b64*/ 	.word	0x000155f0


	//   ....[32]....
        /*0b68*/ 	.word	0x000156b0


	//   ....[33]....
        /*0b6c*/ 	.word	0x000156d0


	//   ....[34]....
        /*0b70*/ 	.word	0x00016000


	//   ....[35]....
        /*0b74*/ 	.word	0x000160e0


	//   ....[36]....
        /*0b78*/ 	.word	0x00018040


	//   ....[37]....
        /*0b7c*/ 	.word	0x00018070


	//   ....[38]....
        /*0b80*/ 	.word	0x000185a0


	//   ....[39]....
        /*0b84*/ 	.word	0x00018600


	//   ....[40]....
        /*0b88*/ 	.word	0x00019c90


	//   ....[41]....
        /*0b8c*/ 	.word	0x00019ca0


	//   ....[42]....
        /*0b90*/ 	.word	0x00019cf0


	//   ....[43]....
        /*0b94*/ 	.word	0x00019d00


	//   ....[44]....
        /*0b98*/ 	.word	0x0001ad60


	//   ....[45]....
        /*0b9c*/ 	.word	0x0001ada0


	//   ....[46]....
        /*0ba0*/ 	.word	0x0001ade0


	//   ....[47]....
        /*0ba4*/ 	.word	0x0001ae10


	//   ....[48]....
        /*0ba8*/ 	.word	0x0001b370


	//   ....[49]....
        /*0bac*/ 	.word	0x0001b380


	//   ....[50]....
        /*0bb0*/ 	.word	0x0001b440


	//   ....[51]....
        /*0bb4*/ 	.word	0x0001b460


	//   ....[52]....
        /*0bb8*/ 	.word	0x0001b520


	//   ....[53]....
        /*0bbc*/ 	.word	0x0001b540


	//   ....[54]....
        /*0bc0*/ 	.word	0x0001b610


	//   ....[55]....
        /*0bc4*/ 	.word	0x0001b630


	//   ....[56]....
        /*0bc8*/ 	.word	0x0001be40


	//   ....[57]....
        /*0bcc*/ 	.word	0x0001be50


	//   ....[58]....
        /*0bd0*/ 	.word	0x0001bf10


	//   ....[59]....
        /*0bd4*/ 	.word	0x0001bf30


	//   ....[60]....
        /*0bd8*/ 	.word	0x0001bff0


	//   ....[61]....
        /*0bdc*/ 	.word	0x0001c010


	//   ....[62]....
        /*0be0*/ 	.word	0x0001c0e0


	//   ....[63]....
        /*0be4*/ 	.word	0x0001c100


	//   ....[64]....
        /*0be8*/ 	.word	0x0001c250


	//   ....[65]....
        /*0bec*/ 	.word	0x0001c420


	//   ....[66]....
        /*0bf0*/ 	.word	0x0001c450


	//   ....[67]....
        /*0bf4*/ 	.word	0x0001c480


	//   ....[68]....
        /*0bf8*/ 	.word	0x0001c4b0


	//   ....[69]....
        /*0bfc*/ 	.word	0x0001c4e0


	//   ....[70]....
        /*0c00*/ 	.word	0x0001c510


	//   ....[71]....
        /*0c04*/ 	.word	0x0001c680


	//   ....[72]....
        /*0c08*/ 	.word	0x0001c6b0


	//   ....[73]....
        /*0c0c*/ 	.word	0x0001c6e0


	//   ....[74]....
        /*0c10*/ 	.word	0x0001c710


	//   ....[75]....
        /*0c14*/ 	.word	0x0001c740


	//   ....[76]....
        /*0c18*/ 	.word	0x0001c770


	//   ....[77]....
        /*0c1c*/ 	.word	0x0001c810


	//   ....[78]....
        /*0c20*/ 	.word	0x0001c870


	//   ....[79]....
        /*0c24*/ 	.word	0x0001c900


	//   ....[80]....
        /*0c28*/ 	.word	0x0001d830


	//   ....[81]....
        /*0c2c*/ 	.word	0x0001f2e0


	//   ....[82]....
        /*0c30*/ 	.word	0x0001ff90


	//   ....[83]....
        /*0c34*/ 	.word	0x0001ffa0


	//   ....[84]....
        /*0c38*/ 	.word	0x0001ffc0


	//   ....[85]....
        /*0c3c*/ 	.word	0x00020080


	//   ....[86]....
        /*0c40*/ 	.word	0x000200b0


	//   ....[87]....
        /*0c44*/ 	.word	0x00020140


	//   ....[88]....
        /*0c48*/ 	.word	0x00020170


	//   ....[89]....
        /*0c4c*/ 	.word	0x00020200


	//   ....[90]....
        /*0c50*/ 	.word	0x00020230


	//   ....[91]....
        /*0c54*/ 	.word	0x000202c0


	//   ....[92]....
        /*0c58*/ 	.word	0x000202f0


	//   ....[93]....
        /*0c5c*/ 	.word	0x00020380


	//   ....[94]....
        /*0c60*/ 	.word	0x000203b0


	//   ....[95]....
        /*0c64*/ 	.word	0x00020440


	//   ....[96]....
        /*0c68*/ 	.word	0x00020450


	//   ....[97]....
        /*0c6c*/ 	.word	0x000204e0


	//   ....[98]....
        /*0c70*/ 	.word	0x000231b0


	//   ....[99]....
        /*0c74*/ 	.word	0x00023200


	//   ....[100]....
        /*0c78*/ 	.word	0x00023230


	//   ....[101]....
        /*0c7c*/ 	.word	0x00023240


	//   ....[102]....
        /*0c80*/ 	.word	0x00023270


	//   ....[103]....
        /*0c84*/ 	.word	0x000232a0


	//   ....[104]....
        /*0c88*/ 	.word	0x000232d0


	//   ....[105]....
        /*0c8c*/ 	.word	0x00023300


	//   ....[106]....
        /*0c90*/ 	.word	0x00023480


	//   ....[107]....
        /*0c94*/ 	.word	0x000234c0


	//   ....[108]....
        /*0c98*/ 	.word	0x000234f0


	//   ....[109]....
        /*0c9c*/ 	.word	0x00023520


	//   ....[110]....
        /*0ca0*/ 	.word	0x00023550


	//   ....[111]....
        /*0ca4*/ 	.word	0x00023580


	//   ....[112]....
        /*0ca8*/ 	.word	0x00023640


	//   ....[113]....
        /*0cac*/ 	.word	0x00023660


	//   ....[114]....
        /*0cb0*/ 	.word	0x000236d0


	//   ....[115]....
        /*0cb4*/ 	.word	0x00023da0


	//   ....[116]....
        /*0cb8*/ 	.word	0x00024200


	//   ....[117]....
        /*0cbc*/ 	.word	0x00024290


	//   ....[118]....
        /*0cc0*/ 	.word	0x000242e0


	//   ....[119]....
        /*0cc4*/ 	.word	0x00024330


	//   ....[120]....
        /*0cc8*/ 	.word	0x000243c0


	//   ....[121]....
        /*0ccc*/ 	.word	0x00024450


	//   ....[122]....
        /*0cd0*/ 	.word	0x000244a0


	//   ....[123]....
        /*0cd4*/ 	.word	0x000244f0


	//   ....[124]....
        /*0cd8*/ 	.word	0x000245e0


	//   ....[125]....
        /*0cdc*/ 	.word	0x00024670


	//   ....[126]....
        /*0ce0*/ 	.word	0x000246c0


	//   ....[127]....
        /*0ce4*/ 	.word	0x00024710


	//   ....[128]....
        /*0ce8*/ 	.word	0x000247c0


	//   ....[129]....
        /*0cec*/ 	.word	0x00024850


	//   ....[130]....
        /*0cf0*/ 	.word	0x000248b0


	//   ....[131]....
        /*0cf4*/ 	.word	0x00024910


	//   ....[132]....
        /*0cf8*/ 	.word	0x00024c00


	//   ....[133]....
        /*0cfc*/ 	.word	0x00024f00


	//   ....[134]....
        /*0d00*/ 	.word	0x00025070


	//   ....[135]....
        /*0d04*/ 	.word	0x000250c0


	//   ....[136]....
        /*0d08*/ 	.word	0x00025170


	//   ....[137]....
        /*0d0c*/ 	.word	0x00025200


	//   ....[138]....
        /*0d10*/ 	.word	0x000252e0


	//   ....[139]....
        /*0d14*/ 	.word	0x000253c0


	//   ....[140]....
        /*0d18*/ 	.word	0x00025490


	//   ....[141]....
        /*0d1c*/ 	.word	0x00025520


	//   ....[142]....
        /*0d20*/ 	.word	0x00025610


	//   ....[143]....
        /*0d24*/ 	.word	0x000256a0


	//   ....[144]....
        /*0d28*/ 	.word	0x00025790


	//   ....[145]....
        /*0d2c*/ 	.word	0x00025820


	//   ....[146]....
        /*0d30*/ 	.word	0x00025910


	//   ....[147]....
        /*0d34*/ 	.word	0x000259a0


	//   ....[148]....
        /*0d38*/ 	.word	0x00025a90


	//   ....[149]....
        /*0d3c*/ 	.word	0x00025b90


	//   ....[150]....
        /*0d40*/ 	.word	0x00025ec0


	//   ....[151]....
        /*0d44*/ 	.word	0x00025f70


	//   ....[152]....
        /*0d48*/ 	.word	0x00026070


	//   ....[153]....
        /*0d4c*/ 	.word	0x00026100


	//   ....[154]....
        /*0d50*/ 	.word	0x00026180


	//   ....[155]....
        /*0d54*/ 	.word	0x00026200


	//   ....[156]....
        /*0d58*/ 	.word	0x00026280


	//   ....[157]....
        /*0d5c*/ 	.word	0x00026310


	//   ....[158]....
        /*0d60*/ 	.word	0x000263b0


	//   ....[159]....
        /*0d64*/ 	.word	0x00026480


	//   ....[160]....
        /*0d68*/ 	.word	0x00026500


	//   ....[161]....
        /*0d6c*/ 	.word	0x00026580


	//   ....[162]....
        /*0d70*/ 	.word	0x00026600


	//   ....[163]....
        /*0d74*/ 	.word	0x00026690


	//   ....[164]....
        /*0d78*/ 	.word	0x00026710


	//   ....[165]....
        /*0d7c*/ 	.word	0x000267b0


	//   ....[166]....
        /*0d80*/ 	.word	0x00026840


	//   ....[167]....
        /*0d84*/ 	.word	0x00026970


	//----- nvinfo : EIATTR_REG_RECONFIG
	.align		4
.L_595:
        /*0d88*/ 	.byte	0x01, 0x54
	.zero		2


	//----- nvinfo : EIATTR_SYSCALL_OFFSETS
	.align		4
        /*0d8c*/ 	.byte	0x04, 0x46
        /*0d8e*/ 	.short	(.L_597 - .L_596)


	//   ....[0]....
.L_596:
        /*0d90*/ 	.word	0x00001ae0


	//   ....[1]....
        /*0d94*/ 	.word	0x00001c30


	//   ....[2]....
        /*0d98*/ 	.word	0x0000a910


	//   ....[3]....
        /*0d9c*/ 	.word	0x0000ac00


	//   ....[4]....
        /*0da0*/ 	.word	0x0001eee0


	//   ....[5]....
        /*0da4*/ 	.word	0x0001f040


	//   ....[6]....
        /*0da8*/ 	.word	0x0001f140


	//   ....[7]....
        /*0dac*/ 	.word	0x0001fb40


	//----- nvinfo : EIATTR_MBARRIER_INSTR_OFFSETS
	.align		4
.L_597:
        /*0db0*/ 	.byte	0x04, 0x39
        /*0db2*/ 	.short	(.L_599 - .L_598)


	//   ....[0]....
.L_598:
        /*0db4*/ 	.word	0x000002d0
        /*0db8*/ 	.word	0x000000ff
        /*0dbc*/ 	.word	0x00034800
        /*0dc0*/ 	.short	0x0100
        /*0dc2*/ 	.byte	0x08
	.zero		1


	//   ....[1]....
        /*0dc4*/ 	.word	0x000002e0
        /*0dc8*/ 	.word	0x000000ff
        /*0dcc*/ 	.word	0x00034820
        /*0dd0*/ 	.short	0x0100
        /*0dd2*/ 	.byte	0x08
	.zero		1


	//   ....[2]....
        /*0dd4*/ 	.word	0x000003d0
        /*0dd8*/ 	.word	0x000000ff
        /*0ddc*/ 	.word	0x00034830
        /*0de0*/ 	.short	0x0100
        /*0de2*/ 	.byte	0x08
	.zero		1


	//   ....[3]....
        /*0de4*/ 	.word	0x000003e0
        /*0de8*/ 	.word	0x000000ff
        /*0dec*/ 	.word	0x00034840
        /*0df0*/ 	.short	0x0100
        /*0df2*/ 	.byte	0x08
	.zero		1


	//   ....[4]....
        /*0df4*/ 	.word	0x000003f0
        /*0df8*/ 	.word	0x000000ff
        /*0dfc*/ 	.word	0x00034838
        /*0e00*/ 	.short	0x0100
        /*0e02*/ 	.byte	0x08
	.zero		1


	//   ....[5]....
        /*0e04*/ 	.word	0x00000400
        /*0e08*/ 	.word	0x000000ff
        /*0e0c*/ 	.word	0x00034848
        /*0e10*/ 	.short	0x0100
        /*0e12*/ 	.byte	0x08
	.zero		1


	//   ....[6]....
        /*0e14*/ 	.word	0x00000530
        /*0e18*/ 	.word	0x000000ff
        /*0e1c*/ 	.word	0x00034850
        /*0e20*/ 	.short	0x0100
        /*0e22*/ 	.byte	0x08
	.zero		1


	//   ....[7]....
        /*0e24*/ 	.word	0x00000540
        /*0e28*/ 	.word	0x000000ff
        /*0e2c*/ 	.word	0x00034860
        /*0e30*/ 	.short	0x0100
        /*0e32*/ 	.byte	0x08
	.zero		1


	//   ....[8]....
        /*0e34*/ 	.word	0x00000550
        /*0e38*/ 	.word	0x000000ff
        /*0e3c*/ 	.word	0x00034858
        /*0e40*/ 	.short	0x0100
        /*0e42*/ 	.byte	0x08
	.zero		1


	//   ....[9]....
        /*0e44*/ 	.word	0x00000560
        /*0e48*/ 	.word	0x000000ff
        /*0e4c*/ 	.word	0x00034868
        /*0e50*/ 	.short	0x0100
        /*0e52*/ 	.byte	0x08
	.zero		1


	//   ....[10]....
        /*0e54*/ 	.word	0x00000650
        /*0e58*/ 	.word	0x000000ff
        /*0e5c*/ 	.word	0x00034870
        /*0e60*/ 	.short	0x0100
        /*0e62*/ 	.byte	0x06
	.zero		1


	//   ....[11]....
        /*0e64*/ 	.word	0x00000660
        /*0e68*/ 	.word	0x000000ff
        /*0e6c*/ 	.word	0x00034880
        /*0e70*/ 	.short	0x0100
        /*0e72*/ 	.byte	0x06
	.zero		1


	//   ....[12]....
        /*0e74*/ 	.word	0x00000670
        /*0e78*/ 	.word	0x000000ff
        /*0e7c*/ 	.word	0x00034878
        /*0e80*/ 	.short	0x0100
        /*0e82*/ 	.byte	0x06
	.zero		1


	//   ....[13]....
        /*0e84*/ 	.word	0x00000680
        /*0e88*/ 	.word	0x000000ff
        /*0e8c*/ 	.word	0x00034888
        /*0e90*/ 	.short	0x0100
        /*0e92*/ 	.byte	0x06
	.zero		1


	//   ....[14]....
        /*0e94*/ 	.word	0x000007b0
        /*0e98*/ 	.word	0x000000ff
        /*0e9c*/ 	.word	0x00034890
        /*0ea0*/ 	.short	0x0100
        /*0ea2*/ 	.byte	0x08
	.zero		1


	//   ....[15]....
        /*0ea4*/ 	.word	0x000007c0
        /*0ea8*/ 	.word	0x000000ff
        /*0eac*/ 	.word	0x000348a0
        /*0eb0*/ 	.short	0x0100
        /*0eb2*/ 	.byte	0x08
	.zero		1


	//   ....[16]....
        /*0eb4*/ 	.word	0x000007d0
        /*0eb8*/ 	.word	0x000000ff
        /*0ebc*/ 	.word	0x00034898
        /*0ec0*/ 	.short	0x0100
        /*0ec2*/ 	.byte	0x08
	.zero		1


	//   ....[17]....
        /*0ec4*/ 	.word	0x000007e0
        /*0ec8*/ 	.word	0x000000ff
        /*0ecc*/ 	.word	0x000348a8
        /*0ed0*/ 	.short	0x0100
        /*0ed2*/ 	.byte	0x08
	.zero		1


	//   ....[18]....
        /*0ed4*/ 	.word	0x00000910
        /*0ed8*/ 	.word	0x000000ff
        /*0edc*/ 	.word	0x000348b0
        /*0ee0*/ 	.short	0x0100
        /*0ee2*/ 	.byte	0x08
	.zero		1


	//   ....[19]....
        /*0ee4*/ 	.word	0x00000920
        /*0ee8*/ 	.word	0x000000ff
        /*0eec*/ 	.word	0x000348c0
        /*0ef0*/ 	.short	0x0100
        /*0ef2*/ 	.byte	0x08
	.zero		1


	//   ....[20]....
        /*0ef4*/ 	.word	0x00000930
        /*0ef8*/ 	.word	0x000000ff
        /*0efc*/ 	.word	0x000348b8
        /*0f00*/ 	.short	0x0100
        /*0f02*/ 	.byte	0x08
	.zero		1


	//   ....[21]....
        /*0f04*/ 	.word	0x00000940
        /*0f08*/ 	.word	0x000000ff
        /*0f0c*/ 	.word	0x000348c8
        /*0f10*/ 	.short	0x0100
        /*0f12*/ 	.byte	0x08
	.zero		1


	//   ....[22]....
        /*0f14*/ 	.word	0x00003790
        /*0f18*/ 	.word	0x00000003
        /*0f1c*/ 	.word	0x00034890
        /*0f20*/ 	.short	0x010a
        /*0f22*/ 	.byte	0x3f
	.zero		1


	//   ....[23]....
        /*0f24*/ 	.word	0x000069d0
        /*0f28*/ 	.word	0x00000003
        /*0f2c*/ 	.word	0x00034890
        /*0f30*/ 	.short	0x010a
        /*0f32*/ 	.byte	0x3f
	.zero		1


	//   ....[24]....
        /*0f34*/ 	.word	0x00009a80
        /*0f38*/ 	.word	0x00000003
        /*0f3c*/ 	.word	0x00034890
        /*0f40*/ 	.short	0x010a
        /*0f42*/ 	.byte	0x3f
	.zero		1


	//   ....[25]....
        /*0f44*/ 	.word	0x00009e50
        /*0f48*/ 	.word	0x00000020
        /*0f4c*/ 	.word	0x00000000
        /*0f50*/ 	.short	0x0101
        /*0f52*/ 	.byte	0x3f
	.zero		1


	//   ....[26]....
        /*0f54*/ 	.word	0x00009e90
        /*0f58*/ 	.word	0x00000003
        /*0f5c*/ 	.word	0x000348b0
        /*0f60*/ 	.short	0x010a
        /*0f62*/ 	.byte	0x3f
	.zero		1


	//   ....[27]....
        /*0f64*/ 	.word	0x0000a340
        /*0f68*/ 	.word	0x00000003
        /*0f6c*/ 	.word	0x00000000
        /*0f70*/ 	.short	0x0101
        /*0f72*/ 	.byte	0x3f
	.zero		1


	//   ....[28]....
        /*0f74*/ 	.word	0x0000a990
        /*0f78*/ 	.word	0x00000010
        /*0f7c*/ 	.word	0x00034800
        /*0f80*/ 	.short	0x010a
        /*0f82*/ 	.byte	0x3f
	.zero		1


	//   ....[29]....
        /*0f84*/ 	.word	0x0000a9e0
        /*0f88*/ 	.word	0x00000010
        /*0f8c*/ 	.word	0x00034800
        /*0f90*/ 	.short	0x010a
        /*0f92*/ 	.byte	0x3f
	.zero		1


	//   ....[30]....
        /*0f94*/ 	.word	0x0000bd10
        /*0f98*/ 	.word	0x00000010
        /*0f9c*/ 	.word	0x00034800
        /*0fa0*/ 	.short	0x010a
        /*0fa2*/ 	.byte	0x3f
	.zero		1


	//   ....[31]....
        /*0fa4*/ 	.word	0x0000eeb0
        /*0fa8*/ 	.word	0x00000010
        /*0fac*/ 	.word	0x00034800
        /*0fb0*/ 	.short	0x010a
        /*0fb2*/ 	.byte	0x3f
	.zero		1


	//   ....[32]....
        /*0fb4*/ 	.word	0x000116d0
        /*0fb8*/ 	.word	0x00000003
        /*0fbc*/ 	.word	0x00034830
        /*0fc0*/ 	.short	0x010a
        /*0fc2*/ 	.byte	0x3f
	.zero		1


	//   ....[33]....
        /*0fc4*/ 	.word	0x00011740
        /*0fc8*/ 	.word	0x00000003
        /*0fcc*/ 	.word	0x00034830
        /*0fd0*/ 	.short	0x010a
        /*0fd2*/ 	.byte	0x3f
	.zero		1


	//   ....[34]....
        /*0fd4*/ 	.word	0x00012310
        /*0fd8*/ 	.word	0x00000003
        /*0fdc*/ 	.word	0x00000000
        /*0fe0*/ 	.short	0x0101
        /*0fe2*/ 	.byte	0x3f
	.zero		1


	//   ....[35]....
        /*0fe4*/ 	.word	0x00014070
        /*0fe8*/ 	.word	0x0000000f
        /*0fec*/ 	.word	0x00034830
        /*0ff0*/ 	.short	0x010a
        /*0ff2*/ 	.byte	0x3f
	.zero		1


	//   ....[36]....
        /*0ff4*/ 	.word	0x000140e0
        /*0ff8*/ 	.word	0x0000000f
        /*0ffc*/ 	.word	0x00034830
        /*1000*/ 	.short	0x010a
        /*1002*/ 	.byte	0x3f
	.zero		1


	//   ....[37]....
        /*1004*/ 	.word	0x00014cc0
        /*1008*/ 	.word	0x0000000c
        /*100c*/ 	.word	0x00034850
        /*1010*/ 	.short	0x010a
        /*1012*/ 	.byte	0x3f
	.zero		1


	//   ....[38]....
        /*1014*/ 	.word	0x00014d10
        /*1018*/ 	.word	0x0000000c
        /*101c*/ 	.word	0x00034850
        /*1020*/ 	.short	0x010a
        /*1022*/ 	.byte	0x3f
	.zero		1


	//   ....[39]....
        /*1024*/ 	.word	0x00016880
        /*1028*/ 	.word	0x0000000f
        /*102c*/ 	.word	0x00000000
        /*1030*/ 	.short	0x0101
        /*1032*/ 	.byte	0x3f
	.zero		1


	//   ....[40]....
        /*1034*/ 	.word	0x000168c0
        /*1038*/ 	.word	0x00000007
        /*103c*/ 	.word	0x00000000
        /*1040*/ 	.short	0x0101
        /*1042*/ 	.byte	0x3f
	.zero		1


	//   ....[41]....
        /*1044*/ 	.word	0x00016f40
        /*1048*/ 	.word	0x00000000
        /*104c*/ 	.word	0x00034830
        /*1050*/ 	.short	0x010a
        /*1052*/ 	.byte	0x3f
	.zero		1


	//   ....[42]....
        /*1054*/ 	.word	0x00016fb0
        /*1058*/ 	.word	0x00000000
        /*105c*/ 	.word	0x00034830
        /*1060*/ 	.short	0x010a
        /*1062*/ 	.byte	0x3f
	.zero		1


	//   ....[43]....
        /*1064*/ 	.word	0x00017b90
        /*1068*/ 	.word	0x0000000f
        /*106c*/ 	.word	0x00034850
        /*1070*/ 	.short	0x010a
        /*1072*/ 	.byte	0x3f
	.zero		1


	//   ....[44]....
        /*1074*/ 	.word	0x00017be0
        /*1078*/ 	.word	0x0000000f
        /*107c*/ 	.word	0x00034850
        /*1080*/ 	.short	0x010a
        /*1082*/ 	.byte	0x3f
	.zero		1


	//   ....[45]....
        /*1084*/ 	.word	0x00018da0
        /*1088*/ 	.word	0x0000000b
        /*108c*/ 	.word	0x00000000
        /*1090*/ 	.short	0x0101
        /*1092*/ 	.byte	0x3f
	.zero		1


	//   ....[46]....
        /*1094*/ 	.word	0x00018e30
        /*1098*/ 	.word	0x0000000f
        /*109c*/ 	.word	0x00000000
        /*10a0*/ 	.short	0x0101
        /*10a2*/ 	.byte	0x3f
	.zero		1


	//   ....[47]....
        /*10a4*/ 	.word	0x00019820
        /*10a8*/ 	.word	0x0000000b
        /*10ac*/ 	.word	0x00034850
        /*10b0*/ 	.short	0x010a
        /*10b2*/ 	.byte	0x3f
	.zero		1


	//   ....[48]....
        /*10b4*/ 	.word	0x000198c0
        /*10b8*/ 	.word	0x0000000b
        /*10bc*/ 	.word	0x00034850
        /*10c0*/ 	.short	0x010a
        /*10c2*/ 	.byte	0x3f
	.zero		1


	//   ....[49]....
        /*10c4*/ 	.word	0x00019ea0
        /*10c8*/ 	.word	0x00000008
        /*10cc*/ 	.word	0x00000000
        /*10d0*/ 	.short	0x0101
        /*10d2*/ 	.byte	0x3f
	.zero		1


	//   ....[50]....
        /*10d4*/ 	.word	0x0001b360
        /*10d8*/ 	.word	0x00000000
        /*10dc*/ 	.word	0x00000000
        /*10e0*/ 	.short	0x0101
        /*10e2*/ 	.byte	0x3f
	.zero		1


	//   ....[51]....
        /*10e4*/ 	.word	0x0001d920
        /*10e8*/ 	.word	0x00000004
        /*10ec*/ 	.word	0x00034820
        /*10f0*/ 	.short	0x010a
        /*10f2*/ 	.byte	0x3f
	.zero		1


	//   ....[52]....
        /*10f4*/ 	.word	0x0001da00
        /*10f8*/ 	.word	0x00000004
        /*10fc*/ 	.word	0x000348a0
        /*1100*/ 	.short	0x010a
        /*1102*/ 	.byte	0x3f
	.zero		1


	//   ....[53]....
        /*1104*/ 	.word	0x0001de30
        /*1108*/ 	.word	0x00000004
        /*110c*/ 	.word	0x000348c0
        /*1110*/ 	.short	0x010a
        /*1112*/ 	.byte	0x3f
	.zero		1


	//   ....[54]....
        /*1114*/ 	.word	0x0001e340
        /*1118*/ 	.word	0x00000006
        /*111c*/ 	.word	0x000348a0
        /*1120*/ 	.short	0x010a
        /*1122*/ 	.byte	0x3f
	.zero		1


	//   ....[55]....
        /*1124*/ 	.word	0x0001e760
        /*1128*/ 	.word	0x00000006
        /*112c*/ 	.word	0x000348c0
        /*1130*/ 	.short	0x010a
        /*1132*/ 	.byte	0x3f
	.zero		1


	//   ....[56]....
        /*1134*/ 	.word	0x0001f590
        /*1138*/ 	.word	0x00000000
        /*113c*/ 	.word	0x00034840
        /*1140*/ 	.short	0x010a
        /*1142*/ 	.byte	0x3f
	.zero		1


	//   ....[57]....
        /*1144*/ 	.word	0x000205f0
        /*1148*/ 	.word	0x00000008
        /*114c*/ 	.word	0x00034800
        /*1150*/ 	.short	0x0107
        /*1152*/ 	.byte	0x3f
	.zero		1


	//   ....[58]....
        /*1154*/ 	.word	0x000206f0
        /*1158*/ 	.word	0x00000002
        /*115c*/ 	.word	0x00034800
        /*1160*/ 	.short	0x0101
        /*1162*/ 	.byte	0x3f
	.zero		1


	//   ....[59]....
        /*1164*/ 	.word	0x00020710
        /*1168*/ 	.word	0x00000002
        /*116c*/ 	.word	0x00034820
        /*1170*/ 	.short	0x010a
        /*1172*/ 	.byte	0x3f
	.zero		1


	//   ....[60]....
        /*1174*/ 	.word	0x00020a70
        /*1178*/ 	.word	0x00000003
        /*117c*/ 	.word	0x00034840
        /*1180*/ 	.short	0x010a
        /*1182*/ 	.byte	0x3f
	.zero		1


	//   ....[61]....
        /*1184*/ 	.word	0x00020f20
        /*1188*/ 	.word	0x00000000
        /*118c*/ 	.word	0x00034860
        /*1190*/ 	.short	0x010a
        /*1192*/ 	.byte	0x3f
	.zero		1


	//   ....[62]....
        /*1194*/ 	.word	0x00021610
        /*1198*/ 	.word	0x00000003
        /*119c*/ 	.word	0x00034840
        /*11a0*/ 	.short	0x010a
        /*11a2*/ 	.byte	0x3f
	.zero		1


	//   ....[63]....
        /*11a4*/ 	.word	0x00021ac0
        /*11a8*/ 	.word	0x00000002
        /*11ac*/ 	.word	0x00034860
        /*11b0*/ 	.short	0x010a
        /*11b2*/ 	.byte	0x3f
	.zero		1


	//   ....[64]....
        /*11b4*/ 	.word	0x00022120
        /*11b8*/ 	.word	0x00000003
        /*11bc*/ 	.word	0x00034840
        /*11c0*/ 	.short	0x010a
        /*11c2*/ 	.byte	0x3f
	.zero		1


	//   ....[65]....
        /*11c4*/ 	.word	0x000225c0
        /*11c8*/ 	.word	0x00000002
        /*11cc*/ 	.word	0x00034860
        /*11d0*/ 	.short	0x010a
        /*11d2*/ 	.byte	0x3f
	.zero		1


	//   ....[66]....
        /*11d4*/ 	.word	0x00022ba0
        /*11d8*/ 	.word	0x00000000
        /*11dc*/ 	.word	0x00034860
        /*11e0*/ 	.short	0x010a
        /*11e2*/ 	.byte	0x3f
	.zero		1


	//   ....[67]....
        /*11e4*/ 	.word	0x00023d20
        /*11e8*/ 	.word	0x00000000
        /*11ec*/ 	.word	0x00034820
        /*11f0*/ 	.short	0x010a
        /*11f2*/ 	.byte	0x3f
	.zero		1


	//   ....[68]....
        /*11f4*/ 	.word	0x00023ef0
        /*11f8*/ 	.word	0x00000006
        /*11fc*/ 	.word	0x00000000
        /*1200*/ 	.short	0x010a
        /*1202*/ 	.byte	0x3f
	.zero		1


	//   ....[69]....
        /*1204*/ 	.word	0x00023f60
        /*1208*/ 	.word	0x00000007
        /*120c*/ 	.word	0x00000000
        /*1210*/ 	.short	0x010a
        /*1212*/ 	.byte	0x3f
	.zero		1


	//   ....[70]....
        /*1214*/ 	.word	0x00023fd0
        /*1218*/ 	.word	0x00000004
        /*121c*/ 	.word	0x00000000
        /*1220*/ 	.short	0x010a
        /*1222*/ 	.byte	0x3f
	.zero		1


	//   ....[71]....
        /*1224*/ 	.word	0x00024000
        /*1228*/ 	.word	0x00000003
        /*122c*/ 	.word	0x00000000
        /*1230*/ 	.short	0x010a
        /*1232*/ 	.byte	0x3f
	.zero		1


	//   ....[72]....
        /*1234*/ 	.word	0x00024060
        /*1238*/ 	.word	0x00000003
        /*123c*/ 	.word	0x00034890
        /*1240*/ 	.short	0x010a
        /*1242*/ 	.byte	0x3f
	.zero		1


	//   ....[73]....
        /*1244*/ 	.word	0x000240b0
        /*1248*/ 	.word	0x00000003
        /*124c*/ 	.word	0x00034890
        /*1250*/ 	.short	0x010a
        /*1252*/ 	.byte	0x3f
	.zero		1


	//   ....[74]....
        /*1254*/ 	.word	0x00024100
        /*1258*/ 	.word	0x00000003
        /*125c*/ 	.word	0x00034890
        /*1260*/ 	.short	0x010a
        /*1262*/ 	.byte	0x3f
	.zero		1


	//   ....[75]....
        /*1264*/ 	.word	0x00024150
        /*1268*/ 	.word	0x00000003
        /*126c*/ 	.word	0x000348b0
        /*1270*/ 	.short	0x010a
        /*1272*/ 	.byte	0x3f
	.zero		1


	//   ....[76]....
        /*1274*/ 	.word	0x00024530
        /*1278*/ 	.word	0x00000010
        /*127c*/ 	.word	0x00034800
        /*1280*/ 	.short	0x010a
        /*1282*/ 	.byte	0x3f
	.zero		1


	//   ....[77]....
        /*1284*/ 	.word	0x00024940
        /*1288*/ 	.word	0x00000010
        /*128c*/ 	.word	0x00034800
        /*1290*/ 	.short	0x010a
        /*1292*/ 	.byte	0x3f
	.zero		1


	//   ....[78]....
        /*1294*/ 	.word	0x00024990
        /*1298*/ 	.word	0x00000003
        /*129c*/ 	.word	0x00034830
        /*12a0*/ 	.short	0x010a
        /*12a2*/ 	.byte	0x3f
	.zero		1


	//   ....[79]....
        /*12a4*/ 	.word	0x000249e0
        /*12a8*/ 	.word	0x0000000f
        /*12ac*/ 	.word	0x00034830
        /*12b0*/ 	.short	0x010a
        /*12b2*/ 	.byte	0x3f
	.zero		1


	//   ....[80]....
        /*12b4*/ 	.word	0x00024a30
        /*12b8*/ 	.word	0x0000000c
        /*12bc*/ 	.word	0x00034850
        /*12c0*/ 	.short	0x010a
        /*12c2*/ 	.byte	0x3f
	.zero		1


	//   ....[81]....
        /*12c4*/ 	.word	0x00024a80
        /*12c8*/ 	.word	0x00000000
        /*12cc*/ 	.word	0x00034830
        /*12d0*/ 	.short	0x010a
        /*12d2*/ 	.byte	0x3f
	.zero		1


	//   ....[82]....
        /*12d4*/ 	.word	0x00024ad0
        /*12d8*/ 	.word	0x0000000f
        /*12dc*/ 	.word	0x00034850
        /*12e0*/ 	.short	0x010a
        /*12e2*/ 	.byte	0x3f
	.zero		1


	//   ....[83]....
        /*12e4*/ 	.word	0x00024b20
        /*12e8*/ 	.word	0x0000000b
        /*12ec*/ 	.word	0x00034850
        /*12f0*/ 	.short	0x010a
        /*12f2*/ 	.byte	0x3f
	.zero		1


	//   ....[84]....
        /*12f4*/ 	.word	0x00024ce0
        /*12f8*/ 	.word	0x00000003
        /*12fc*/ 	.word	0x00034820
        /*1300*/ 	.short	0x010a
        /*1302*/ 	.byte	0x3f
	.zero		1


	//   ....[85]....
        /*1304*/ 	.word	0x00024d30
        /*1308*/ 	.word	0x00000004
        /*130c*/ 	.word	0x000348a0
        /*1310*/ 	.short	0x010a
        /*1312*/ 	.byte	0x3f
	.zero		1


	//   ....[86]....
        /*1314*/ 	.word	0x00024d80
        /*1318*/ 	.word	0x00000004
        /*131c*/ 	.word	0x000348c0
        /*1320*/ 	.short	0x010a
        /*1322*/ 	.byte	0x3f
	.zero		1


	//   ....[87]....
        /*1324*/ 	.word	0x00024dd0
        /*1328*/ 	.word	0x00000006
        /*132c*/ 	.word	0x000348a0
        /*1330*/ 	.short	0x010a
        /*1332*/ 	.byte	0x3f
	.zero		1


	//   ....[88]....
        /*1334*/ 	.word	0x00024e20
        /*1338*/ 	.word	0x00000006
        /*133c*/ 	.word	0x000348c0
        /*1340*/ 	.short	0x010a
        /*1342*/ 	.byte	0x3f
	.zero		1


	//   ....[89]....
        /*1344*/ 	.word	0x00024fc0
        /*1348*/ 	.word	0x00000000
        /*134c*/ 	.word	0x00034840
        /*1350*/ 	.short	0x010a
        /*1352*/ 	.byte	0x3f
	.zero		1


	//   ....[90]....
        /*1354*/ 	.word	0x00025be0
        /*1358*/ 	.word	0x00000002
        /*135c*/ 	.word	0x00034820
        /*1360*/ 	.short	0x010a
        /*1362*/ 	.byte	0x3f
	.zero		1


	//   ....[91]....
        /*1364*/ 	.word	0x00025c30
        /*1368*/ 	.word	0x00000003
        /*136c*/ 	.word	0x00034840
        /*1370*/ 	.short	0x010a
        /*1372*/ 	.byte	0x3f
	.zero		1


	//   ....[92]....
        /*1374*/ 	.word	0x00025c80
        /*1378*/ 	.word	0x00000000
        /*137c*/ 	.word	0x00034860
        /*1380*/ 	.short	0x010a
        /*1382*/ 	.byte	0x3f
	.zero		1


	//   ....[93]....
        /*1384*/ 	.word	0x00025cd0
        /*1388*/ 	.word	0x00000003
        /*138c*/ 	.word	0x00034840
        /*1390*/ 	.short	0x010a
        /*1392*/ 	.byte	0x3f
	.zero		1


	//   ....[94]....
        /*1394*/ 	.word	0x00025d20
        /*1398*/ 	.word	0x00000002
        /*139c*/ 	.word	0x00034860
        /*13a0*/ 	.short	0x010a
        /*13a2*/ 	.byte	0x3f
	.zero		1


	//   ....[95]....
        /*13a4*/ 	.word	0x00025d70
        /*13a8*/ 	.word	0x00000003
        /*13ac*/ 	.word	0x00034840
        /*13b0*/ 	.short	0x010a
        /*13b2*/ 	.byte	0x3f
	.zero		1


	//   ....[96]....
        /*13b4*/ 	.word	0x00025dc0
        /*13b8*/ 	.word	0x00000002
        /*13bc*/ 	.word	0x00034860
        /*13c0*/ 	.short	0x010a
        /*13c2*/ 	.byte	0x3f
	.zero		1


	//   ....[97]....
        /*13c4*/ 	.word	0x00025e10
        /*13c8*/ 	.word	0x00000000
        /*13cc*/ 	.word	0x00034860
        /*13d0*/ 	.short	0x010a
        /*13d2*/ 	.byte	0x3f
	.zero		1


	//   ....[98]....
        /*13d4*/ 	.word	0x00026890
        /*13d8*/ 	.word	0x00000000
        /*13dc*/ 	.word	0x00034820
        /*13e0*/ 	.short	0x010a
        /*13e2*/ 	.byte	0x3f
	.zero		1


	//   ....[99]....
        /*13e4*/ 	.word	0x00026a30
        /*13e8*/ 	.word	0x00000006
        /*13ec*/ 	.word	0x00000000
        /*13f0*/ 	.short	0x010a
        /*13f2*/ 	.byte	0x3f
	.zero		1


	//   ....[100]....
        /*13f4*/ 	.word	0x00026a80
        /*13f8*/ 	.word	0x00000007
        /*13fc*/ 	.word	0x00000000
        /*1400*/ 	.short	0x010a
        /*1402*/ 	.byte	0x3f
	.zero		1


	//   ....[101]....
        /*1404*/ 	.word	0x00026ad0
        /*1408*/ 	.word	0x00000004
        /*140c*/ 	.word	0x00000000
        /*1410*/ 	.short	0x010a
        /*1412*/ 	.byte	0x3f
	.zero		1


	//----- nvinfo : EIATTR_NUM_MBARRIERS
	.align		4
.L_599:
        /*1414*/ 	.byte	0x03, 0x38
        /*1416*/ 	.short	0x0016


	//----- nvinfo : EIATTR_EXIT_INSTR_OFFSETS
	.align		4
        /*1418*/ 	.byte	0x04, 0x1c
        /*141a*/ 	.short	(.L_601 - .L_600)


	//   ....[0]....
.L_600:
        /*141c*/ 	.word	0x00024050


	//----- nvinfo : EIATTR_MAX_THREADS
	.align		4
.L_601:
        /*1420*/ 	.byte	0x04, 0x05
        /*1422*/ 	.short	(.L_603 - .L_602)
.L_602:
        /*1424*/ 	.word	0x00000180
        /*1428*/ 	.word	0x00000001
        /*142c*/ 	.word	0x00000001


	//----- nvinfo : EIATTR_CRS_STACK_SIZE
	.align		4
.L_603:
        /*1430*/ 	.byte	0x04, 0x1e
        /*1432*/ 	.short	(.L_605 - .L_604)
.L_604:
        /*1434*/ 	.word	0x00000000


	//----- nvinfo : EIATTR_CBANK_PARAM_SIZE
	.align		4
.L_605:
        /*1438*/ 	.byte	0x03, 0x19
        /*143a*/ 	.short	0x0af0


	//----- nvinfo : EIATTR_PARAM_CBANK
	.align		4
        /*143c*/ 	.byte	0x04, 0x0a
        /*143e*/ 	.short	(.L_607 - .L_606)
	.align		4
.L_606:
        /*1440*/ 	.word	index@(.nv.constant0._ZN7cutlass13device_kernelIN5flash11enable_sm90INS1_16FlashAttnFwdSm90INS1_25CollectiveMainloopFwdSm90ILi2EN4cute5tupleIJNS5_1CILi1EEES8_S8_EEENS6_IJNS7_ILi128EEESA_NS7_ILi192EEEEEELi128ENS_6half_tEfNS_4arch4Sm90ELb1ELb0ELb0ELb1ELb0ELb1ELb0ELb1ELb1ELb1ELb0ELb0EEENS1_21CollectiveEpilogueFwdINS6_IJSA_SA_SA_EEES9_SD_SF_Li256ELb1ELb1ELb0ELb0EEENS1_36VarlenDynamicPersistentTileSchedulerILi128ELi128ELi256ELi128ELb0ELb1ELb1ELb1ELb1ELb1EEEEEEEEEvNT_6ParamsE)
        /*1444*/ 	.short	0x0210
        /*1446*/ 	.short	0x0af0


	//----- nvinfo : EIATTR_SW_WAR
	.align		4
.L_607:
        /*1448*/ 	.byte	0x04, 0x36
        /*144a*/ 	.short	(.L_609 - .L_608)
.L_608:
        /*144c*/ 	.word	0x00000008
.L_609:


//--------------------- .nv.info._ZN7cutlass13device_kernelIN5flash11enable_sm90INS1_16FlashAttnFwdSm90INS1_25CollectiveMainloopFwdSm90ILi2EN4cute5tupleIJNS5_1CILi1EEES8_S8_EEENS6_IJNS7_ILi64EEESA_SA_EEELi512ENS_6half_tEfNS_4arch4Sm90ELb0ELb0ELb0ELb0ELb0ELb0ELb0ELb0ELb0ELb1ELb0ELb0EEENS1_21CollectiveEpilogueFwdINS6_IJSA_NS7_ILi512EEESA_EEES9_SC_SE_Li256ELb0ELb1ELb0ELb0EEENS1_29StaticPersistentTileSchedulerILb0EEEEEEEEEvNT_6ParamsE --------------------------
	.section	.nv.info._ZN7cutlass13device_kernelIN5flash11enable_sm90INS1_16FlashAttnFwdSm90INS1_25CollectiveMainloopFwdSm90ILi2EN4cute5tupleIJNS5_1CILi1EEES8_S8_EEENS6_IJNS7_ILi64EEESA_SA_EEELi512ENS_6half_tEfNS_4arch4Sm90ELb0ELb0ELb0ELb0ELb0ELb0ELb0ELb0ELb0ELb1ELb0ELb0EEENS1_21CollectiveEpilogueFwdINS6_IJSA_NS7_ILi512EEESA_EEES9_SC_SE_Li256ELb0ELb1ELb0ELb0EEENS1_29StaticPersistentTileSchedulerILb0EEEEEEEEEvNT_6ParamsE,"",@"SHT_CUDA_INFO"
	.sectionflags	@""
	.align	4


	//----- nvinfo : EIATTR_CUDA_API_VERSION
	.align		4
        /*0000*/ 	.byte	0x04, 0x37
        /*0002*/ 	.short	(.L_611 - .L_610)
.L_610:
        /*0004*/ 	.word	0x00000082


	//----- nvinfo : EIATTR_KPARAM_INFO
	.align		4
.L_611:
        /*0008*/ 	.byte	0x04, 0x17
        /*000a*/ 	.short	(.L_613 - .L_612)
.L_612:
        /*000c*/ 	.word	0x00000000
        /*0010*/ 	.short	0x0000
        /*0012*/ 	.short	0x0070
        /*0014*/ 	.byte	0x00, 0xf0, 0x01, 0x28


	//----- nvinfo : EIATTR_SPARSE_MMA_MASK
	.align		4
.L_613:
        /*0018*/ 	.byte	0x03, 0x50
        /*001a*/ 	.short	0x0000


	//----- nvinfo : EIATTR_MAXREG_COUNT
	.align		4
        /*001c*/ 	.byte	0x03, 0x1b
        /*001e*/ 	.short	0x00a8


	//----- nvinfo : EIATTR_NUM_BARRIERS
	.align		4
        /*0020*/ 	.byte	0x02, 0x4c
        /*0022*/ 	.byte	0x10
	.zero		1


	//----- nvinfo : EIATTR_EXTERNS
	.align		4
        /*0024*/ 	.byte	0x04, 0x0f
        /*0026*/ 	.short	(.L_615 - .L_614)


	//   ....[0]....
	.align		4
.L_614:
        /*0028*/ 	.word	index@(__assertfail)


	//----- nvinfo : EIATTR_ANNOTATIONS
	.align		4
.L_615:
        /*002c*/ 	.byte	0x04, 0x55
        /*002e*/ 	.short	(.L_617 - .L_616)


	//   ....[0]....
.L_616:
        /* <DEDUP_REMOVED lines=28> */


	//----- nvinfo : EIATTR_MERCURY_ISA_VERSION
	.align		4
.L_617:
        /*01d8*/ 	.byte	0x03, 0x5f
        /*01da*/ 	.short	0x0101


	//----- nvinfo : EIATTR_INT_WARP_WIDE_INSTR_OFFSETS
	.align		4
        /*01dc*/ 	.byte	0x04, 0x31
        /*01de*/ 	.short	(.L_619 - .L_618)


	//   ....[0]....
.L_618:
        /*01e0*/ 	.word	0x00000130


	//   ....[1]....
        /*01e4*/ 	.word	0x00000170


	//   ....[2]....
        /*01e8*/ 	.word	0x000001e0


	//----- nvinfo : EIATTR_COOP_GROUP_MASK_REGIDS
	.align		4
.L_619:
        /*01ec*/ 	.byte	0x04, 0x29
        /*01ee*/ 	.short	(.L_621 - .L_620)


	//   ....[0]....
.L_620:
        /*01f0*/ 	.word	0xffffffff


	//   ....[1]....
        /*01f4*/ 	.word	0xffffffff


	//   ....[2]....
        /*01f8*/ 	.word	0xffffffff


	//   ....[3]....
        /*01fc*/ 	.word	0xffffffff


	//   ....[4]....
        /*0200*/ 	.word	0xffffffff


	//   ....[5]....
        /*0204*/ 	.word	0xffffffff


	//   ....[6]....
        /*0208*/ 	.word	0xffffffff


	//   ....[7]....
        /*020c*/ 	.word	0xffffffff


	//   ....[8]....
        /*0210*/ 	.word	0xffffffff


	//   ....[9]....
        /*0214*/ 	.word	0xffffffff


	//   ....[10]....
        /*0218*/ 	.word	0xffffffff


	//   ....[11]....
        /*021c*/ 	.word	0xffffffff


	//   ....[12]....
        /*0220*/ 	.word	0xffffffff


	//   ....[13]....
        /*0224*/ 	.word	0xffffffff


	//   ....[14]....
        /*0228*/ 	.word	0xffffffff


	//   ....[15]....
        /*022c*/ 	.word	0xffffffff


	//   ....[16]....
        /*0230*/ 	.word	0xffffffff


	//   ....[17]....
        /*0234*/ 	.word	0xffffffff


	//   ....[18]....
        /*0238*/ 	.word	0xffffffff


	//   ....[19]....
        /*023c*/ 	.word	0xffffffff


	//   ....[20]....
        /*0240*/ 	.word	0xffffffff


	//   ....[21]....
        /*0244*/ 	.word	0xffffffff


	//   ....[22]....
        /*0248*/ 	.word	0xffffffff


	//   ....[23]....
        /*024c*/ 	.word	0xffffffff


	//   ....[24]....
        /*0250*/ 	.word	0xffffffff


	//   ....[25]....
        /*0254*/ 	.word	0xffffffff


	//   ....[26]....
        /*0258*/ 	.word	0xffffffff


	//   ....[27]....
        /*025c*/ 	.word	0xffffffff


	//   ....[28]....
        /*0260*/ 	.word	0xffffffff


	//   ....[29]....
        /*0264*/ 	.word	0xffffffff


	//   ....[30]....
        /*0268*/ 	.word	0xffffffff


	//   ....[31]....
        /*026c*/ 	.word	0xffffffff


	//   ....[32]....
        /*0270*/ 	.word	0xffffffff


	//   ....[33]....
        /*0274*/ 	.word	0xffffffff


	//   ....[34]....
        /*0278*/ 	.word	0xffffffff


	//   ....[35]....
        /*027c*/ 	.word	0xffffffff


	//   ....[36]....
        /*0280*/ 	.word	0xffffffff


	//   ....[37]....
        /*0284*/ 	.word	0xffffffff


	//   ....[38]....
        /*0288*/ 	.word	0xffffffff


	//   ....[39]....
        /*028c*/ 	.word	0xffffffff


	//   ....[40]....
        /*0290*/ 	.word	0xffffffff


	//   ....[41]....
        /*0294*/ 	.word	0xffffffff


	//   ....[42]....
        /*0298*/ 	.word	0x0500000f


	//   ....[43]....
        /*029c*/ 	.word	0x0500000f


	//   ....[44]....
        /*02a0*/ 	.word	0x0500000f


	//   ....[45]....
        /*02a4*/ 	.word	0x0500000f


	//   ....[46]....
        /*02a8*/ 	.word	0x0500000f


	//   ....[47]....
        /*02ac*/ 	.word	0x0500000f


	//   ....[48]....
        /*02b0*/ 	.word	0x0500000f


	//   ....[49]....
        /*02b4*/ 	.word	0x0500000f


	//   ....[50]....
        /*02b8*/ 	.word	0x0500000f


	//   ....[51]....
        /*02bc*/ 	.word	0x0500000f


	//----- nvinfo : EIATTR_COOP_GROUP_INSTR_OFFSETS
	.align		4
.L_621:
        /*02c0*/ 	.byte	0x04, 0x28
        /*02c2*/ 	.short	(.L_623 - .L_622)


	//   ....[0]....
.L_622:
        /*02c4*/ 	.word	0x00000060


	//   ....[1]....
        /*02c8*/ 	.word	0x00000140


	//   ....[2]....
        /*02cc*/ 	.word	0x00000190


	//   ....[3]....
        /*02d0*/ 	.word	0x00000380


	//   ....[4]....
        /*02d4*/ 	.word	0x000004e0


	//   ....[5]....
        /*02d8*/ 	.word	0x00000600


	//   ....[6]....
        /*02dc*/ 	.word	0x00000760


	//   ....[7]....
        /*02e0*/ 	.word	0x000011b0


	//   ....[8]....
        /*02e4*/ 	.word	0x00002ad0


	//   ....[9]....
        /*02e8*/ 	.word	0x000034b0


	//   ....[10]....
        /*02ec*/ 	.word	0x00003500


	//   ....[11]....
        /*02f0*/ 	.word	0x00003710


	//   ....[12]....
        /*02f4*/ 	.word	0x000037c0


	//   ....[13]....
        /*02f8*/ 	.word	0x000040b0


	//   ....[14]....
        /*02fc*/ 	.word	0x00004520


	//   ....[15]....
        /*0300*/ 	.word	0x00004550


	//   ....[16]....
        /*0304*/ 	.word	0x00004780


	//   ....[17]....
        /*0308*/ 	.word	0x000048b0


	//   ....[18]....
        /*030c*/ 	.word	0x000059c0


	//   ....[19]....
        /*0310*/ 	.word	0x00005a00


	//   ....[20]....
        /*0314*/ 	.word	0x00005a40


	//   ....[21]....
        /*0318*/ 	.word	0x00005ac0


	//   ....[22]....
        /*031c*/ 	.word	0x00005ae0


	//   ....[23]....
        /*0320*/ 	.word	0x000064b0


	//   ....[24]....
        /*0324*/ 	.word	0x00007830


	//   ....[25]....
        /*0328*/ 	.word	0x00007860


	//   ....[26]....
        /*032c*/ 	.word	0x00007880


	//   ....[27]....
        /*0330*/ 	.word	0x000078a0


	//   ....[28]....
        /*0334*/ 	.word	0x00007ee0


	//   ....[29]....
        /*0338*/ 	.word	0x00007ef0


	//   ....[30]....
        /*033c*/ 	.word	0x00008130


	//   ....[31]....
        /*0340*/ 	.word	0x00008160


	//   ....[32]....
        /*0344*/ 	.word	0x00008c90


	//   ....[33]....
        /*0348*/ 	.word	0x000095f0


	//   ....[34]....
        /*034c*/ 	.word	0x00009620


	//   ....[35]....
        /*0350*/ 	.word	0x000096f0


	//   ....[36]....
        /*0354*/ 	.word	0x00009700


	//   ....[37]....
        /*0358*/ 	.word	0x00009780


	//   ....[38]....
        /*035c*/ 	.word	0x00009790


	//   ....[39]....
        /*0360*/ 	.word	0x000097a0


	//   ....[40]....
        /*0364*/ 	.word	0x000097b0


	//   ....[41]....
        /*0368*/ 	.word	0x0000ce50


	//   ....[42]....
        /*036c*/ 	.word	0x0000d3e0


	//   ....[43]....
        /*0370*/ 	.word	0x0000d550


	//   ....[44]....
        /*0374*/ 	.word	0x0000d5b0


	//   ....[45]....
        /*0378*/ 	.word	0x0000d670


	//   ....[46]....
        /*037c*/ 	.word	0x0000d770


	//   ....[47]....
        /*0380*/ 	.word	0x0000d7d0


	//   ....[48]....
        /*0384*/ 	.word	0x0000d8c0


	//   ....[49]....
        /*0388*/ 	.word	0x0000d920


	//   ....[50]....
        /*038c*/ 	.word	0x0000d9c0


	//   ....[51]....
        /*0390*/ 	.word	0x0000ddb0


	//----- nvinfo : EIATTR_REG_RECONFIG
	.align		4
.L_623:
        /*0394*/ 	.byte	0x01, 0x54
	.zero		2


	//----- nvinfo : EIATTR_SYSCALL_OFFSETS
	.align		4
        /*0398*/ 	.byte	0x04, 0x46
        /*039a*/ 	.short	(.L_625 - .L_624)


	//   ....[0]....
.L_624:
        /*039c*/ 	.word	0x00002c90


	//   ....[1]....
        /*03a0*/ 	.word	0x000088f0


	//   ....[2]....
        /*03a4*/ 	.word	0x00008a30


	//   ....[3]....
        /*03a8*/ 	.word	0x00008b20


	//   ....[4]....
        /*03ac*/ 	.word	0x00009220


	//----- nvinfo : EIATTR_MBARRIER_INSTR_OFFSETS
	.align		4
.L_625:
        /*03b0*/ 	.byte	0x04, 0x39
        /*03b2*/ 	.short	(.L_627 - .L_626)


	//   ....[0]....
.L_626:
        /*03b4*/ 	.word	0x00000270
        /*03b8*/ 	.word	0x000000ff
        /*03bc*/ 	.word	0x00028c00
        /*03c0*/ 	.short	0x0100
        /*03c2*/ 	.byte	0x08
	.zero		1


	//   ....[1]....
        /*03c4*/ 	.word	0x00000280
        /*03c8*/ 	.word	0x000000ff
        /*03cc*/ 	.word	0x00028c20
        /*03d0*/ 	.short	0x0100
        /*03d2*/ 	.byte	0x08
	.zero		1


	//   ....[2]....
        /*03d4*/ 	.word	0x00000330
        /*03d8*/ 	.word	0x000000ff
        /*03dc*/ 	.word	0x00028c30
        /*03e0*/ 	.short	0x0100
        /*03e2*/ 	.byte	0x06
	.zero		1


	//   ....[3]....
        /*03e4*/ 	.word	0x00000340
        /*03e8*/ 	.word	0x000000ff
        /*03ec*/ 	.word	0x00028c40
        /*03f0*/ 	.short	0x0100
        /*03f2*/ 	.byte	0x06
	.zero		1


	//   ....[4]....
        /*03f4*/ 	.word	0x00000350
        /*03f8*/ 	.word	0x000000ff
        /*03fc*/ 	.word	0x00028c38
        /*0400*/ 	.short	0x0100
        /*0402*/ 	.byte	0x06
	.zero		1


	//   ....[5]....
        /*0404*/ 	.word	0x00000360
        /*0408*/ 	.word	0x000000ff
        /*040c*/ 	.word	0x00028c48
        /*0410*/ 	.short	0x0100
        /*0412*/ 	.byte	0x06
	.zero		1


	//   ....[6]....
        /*0414*/ 	.word	0x00000490
        /*0418*/ 	.word	0x000000ff
        /*041c*/ 	.word	0x00028c50
        /*0420*/ 	.short	0x0100
        /*0422*/ 	.byte	0x08
	.zero		1


	//   ....[7]....
        /*0424*/ 	.word	0x000004a0
        /*0428*/ 	.word	0x000000ff
        /*042c*/ 	.word	0x00028c60
        /*0430*/ 	.short	0x0100
        /*0432*/ 	.byte	0x08
	.zero		1


	//   ....[8]....
        /*0434*/ 	.word	0x000004b0
        /*0438*/ 	.word	0x000000ff
        /*043c*/ 	.word	0x00028c58
        /*0440*/ 	.short	0x0100
        /*0442*/ 	.byte	0x08
	.zero		1


	//   ....[9]....
        /*0444*/ 	.word	0x000004c0
        /*0448*/ 	.word	0x000000ff
        /*044c*/ 	.word	0x00028c68
        /*0450*/ 	.short	0x0100
        /*0452*/ 	.byte	0x08
	.zero		1


	//   ....[10]....
        /*0454*/ 	.word	0x000005b0
        /*0458*/ 	.word	0x000000ff
        /*045c*/ 	.word	0x00028c70
        /*0460*/ 	.short	0x0100
        /*0462*/ 	.byte	0x06
	.zero		1


	//   ....[11]....
        /*0464*/ 	.word	0x000005c0
        /*0468*/ 	.word	0x000000ff
        /*046c*/ 	.word	0x00028c80
        /*0470*/ 	.short	0x0100
        /*0472*/ 	.byte	0x06
	.zero		1


	//   ....[12]....
        /*0474*/ 	.word	0x000005d0
        /*0478*/ 	.word	0x000000ff
        /*047c*/ 	.word	0x00028c78
        /*0480*/ 	.short	0x0100
        /*0482*/ 	.byte	0x06
	.zero		1


	//   ....[13]....
        /*0484*/ 	.word	0x000005e0
        /*0488*/ 	.word	0x000000ff
        /*048c*/ 	.word	0x00028c88
        /*0490*/ 	.short	0x0100
        /*0492*/ 	.byte	0x06
	.zero		1


	//   ....[14]....
        /*0494*/ 	.word	0x00000710
        /*0498*/ 	.word	0x000000ff
        /*049c*/ 	.word	0x00028c90
        /*04a0*/ 	.short	0x0100
        /*04a2*/ 	.byte	0x08
	.zero		1


	//   ....[15]....
        /*04a4*/ 	.word	0x00000720
        /*04a8*/ 	.word	0x000000ff
        /*04ac*/ 	.word	0x00028ca0
        /*04b0*/ 	.short	0x0100
        /*04b2*/ 	.byte	0x08
	.zero		1


	//   ....[16]....
        /*04b4*/ 	.word	0x00000730
        /*04b8*/ 	.word	0x000000ff
        /*04bc*/ 	.word	0x00028c98
        /*04c0*/ 	.short	0x0100
        /*04c2*/ 	.byte	0x08
	.zero		1


	//   ....[17]....
        /*04c4*/ 	.word	0x00000740
        /*04c8*/ 	.word	0x000000ff
        /*04cc*/ 	.word	0x00028ca8
        /*04d0*/ 	.short	0x0100
        /*04d2*/ 	.byte	0x08
	.zero		1


	//   ....[18]....
        /*04d4*/ 	.word	0x00000870
        /*04d8*/ 	.word	0x000000ff
        /*04dc*/ 	.word	0x00028cb0
        /*04e0*/ 	.short	0x0100
        /*04e2*/ 	.byte	0x08
	.zero		1


	//   ....[19]....
        /*04e4*/ 	.word	0x00000880
        /*04e8*/ 	.word	0x000000ff
        /*04ec*/ 	.word	0x00028cc0
        /*04f0*/ 	.short	0x0100
        /*04f2*/ 	.byte	0x08
	.zero		1


	//   ....[20]....
        /*04f4*/ 	.word	0x00000890
        /*04f8*/ 	.word	0x000000ff
        /*04fc*/ 	.word	0x00028cb8
        /*0500*/ 	.short	0x0100
        /*0502*/ 	.byte	0x08
	.zero		1


	//   ....[21]....
        /*0504*/ 	.word	0x000008a0
        /*0508*/ 	.word	0x000000ff
        /*050c*/ 	.word	0x00028cc8
        /*0510*/ 	.short	0x0100
        /*0512*/ 	.byte	0x08
	.zero		1


	//   ....[22]....
        /*0514*/ 	.word	0x000012c0
        /*0518*/ 	.word	0x000000ff
        /*051c*/ 	.word	0x00028c50
        /*0520*/ 	.short	0x010a
        /*0522*/ 	.byte	0x10
	.zero		1


	//   ....[23]....
        /*0524*/ 	.word	0x000015a0
        /*0528*/ 	.word	0x00000000
        /*052c*/ 	.word	0x00000000
        /*0530*/ 	.short	0x0101
        /*0532*/ 	.byte	0x3f
	.zero		1


	//   ....[24]....
        /*0534*/ 	.word	0x00001f30
        /*0538*/ 	.word	0x000000ff
        /*053c*/ 	.word	0x00028c50
        /*0540*/ 	.short	0x010a
        /*0542*/ 	.byte	0x06
	.zero		1


	//   ....[25]....
        /*0544*/ 	.word	0x00001f70
        /*0548*/ 	.word	0x000000ff
        /*054c*/ 	.word	0x00028c50
        /*0550*/ 	.short	0x010a
        /*0552*/ 	.byte	0x06
	.zero		1


	//   ....[26]....
        /*0554*/ 	.word	0x000021c0
        /*0558*/ 	.word	0x00000003
        /*055c*/ 	.word	0x00000000
        /*0560*/ 	.short	0x0101
        /*0562*/ 	.byte	0x3f
	.zero		1


	//   ....[27]....
        /*0564*/ 	.word	0x00002d10
        /*0568*/ 	.word	0x000000ff
        /*056c*/ 	.word	0x00028c00
        /*0570*/ 	.short	0x010a
        /*0572*/ 	.byte	0x29
	.zero		1


	//   ....[28]....
        /*0574*/ 	.word	0x00002d90
        /*0578*/ 	.word	0x00000007
        /*057c*/ 	.word	0x00028c30
        /*0580*/ 	.short	0x010a
        /*0582*/ 	.byte	0x3f
	.zero		1


	//   ....[29]....
        /*0584*/ 	.word	0x00002dd0
        /*0588*/ 	.word	0x00000007
        /*058c*/ 	.word	0x00028c30
        /*0590*/ 	.short	0x010a
        /*0592*/ 	.byte	0x3f
	.zero		1


	//   ....[30]....
        /*0594*/ 	.word	0x000039b0
        /*0598*/ 	.word	0x00000005
        /*059c*/ 	.word	0x00000000
        /*05a0*/ 	.short	0x0101
        /*05a2*/ 	.byte	0x3f
	.zero		1


	//   ....[31]....
        /*05a4*/ 	.word	0x00003e20
        /*05a8*/ 	.word	0x00000007
        /*05ac*/ 	.word	0x00028c50
        /*05b0*/ 	.short	0x010a
        /*05b2*/ 	.byte	0x3f
	.zero		1


	//   ....[32]....
        /*05b4*/ 	.word	0x00003e70
        /*05b8*/ 	.word	0x00000007
        /*05bc*/ 	.word	0x00028c50
        /*05c0*/ 	.short	0x010a
        /*05c2*/ 	.byte	0x3f
	.zero		1


	//   ....[33]....
        /*05c4*/ 	.word	0x000040d0
        /*05c8*/ 	.word	0x00000007
        /*05cc*/ 	.word	0x00000000
        /*05d0*/ 	.short	0x0101
        /*05d2*/ 	.byte	0x3f
	.zero		1


	//   ....[34]....
        /*05d4*/ 	.word	0x00004210
        /*05d8*/ 	.word	0x000000ff
        /*05dc*/ 	.word	0x00028c30
        /*05e0*/ 	.short	0x010a
        /*05e2*/ 	.byte	0x16
	.zero		1


	//   ....[35]....
        /*05e4*/ 	.word	0x00004250
        /*05e8*/ 	.word	0x000000ff
        /*05ec*/ 	.word	0x00028c30
        /*05f0*/ 	.short	0x010a
        /*05f2*/ 	.byte	0x16
	.zero		1


	//   ....[36]....
        /*05f4*/ 	.word	0x00004cd0
        /*05f8*/ 	.word	0x0000009a
        /*05fc*/ 	.word	0x00000000
        /*0600*/ 	.short	0x0101
        /*0602*/ 	.byte	0x3f
	.zero		1


	//   ....[37]....
        /*0604*/ 	.word	0x00005730
        /*0608*/ 	.word	0x000000ff
        /*060c*/ 	.word	0x00028c50
        /*0610*/ 	.short	0x010a
        /*0612*/ 	.byte	0x16
	.zero		1


	//   ....[38]....
        /*0614*/ 	.word	0x00005770
        /*0618*/ 	.word	0x000000ff
        /*061c*/ 	.word	0x00028c50
        /*0620*/ 	.short	0x010a
        /*0622*/ 	.byte	0x16
	.zero		1


	//   ....[39]....
        /*0624*/ 	.word	0x000059e0
        /*0628*/ 	.word	0x000000aa
        /*062c*/ 	.word	0x00000000
        /*0630*/ 	.short	0x0101
        /*0632*/ 	.byte	0x3f
	.zero		1


	//   ....[40]....
        /*0634*/ 	.word	0x00007f00
        /*0638*/ 	.word	0x000000ff
        /*063c*/ 	.word	0x00000000
        /*0640*/ 	.short	0x0101
        /*0642*/ 	.byte	0x04
	.zero		1


	//   ....[41]....
        /*0644*/ 	.word	0x00008ec0
        /*0648*/ 	.word	0x00000000
        /*064c*/ 	.word	0x00028c40
        /*0650*/ 	.short	0x010a
        /*0652*/ 	.byte	0x3f
	.zero		1


	//   ....[42]....
        /*0654*/ 	.word	0x000098b0
        /*0658*/ 	.word	0x000000ff
        /*065c*/ 	.word	0x00028c00
        /*0660*/ 	.short	0x0107
        /*0662*/ 	.byte	0x24
	.zero		1


	//   ....[43]....
        /*0664*/ 	.word	0x00009910
        /*0668*/ 	.word	0x000000ff
        /*066c*/ 	.word	0x00028c00
        /*0670*/ 	.short	0x0101
        /*0672*/ 	.byte	0x24
	.zero		1


	//   ....[44]....
        /*0674*/ 	.word	0x00009930
        /*0678*/ 	.word	0x000000ff
        /*067c*/ 	.word	0x00028c20
        /*0680*/ 	.short	0x010a
        /*0682*/ 	.byte	0x24
	.zero		1


	//   ....[45]....
        /*0684*/ 	.word	0x00009a10
        /*0688*/ 	.word	0x00000003
        /*068c*/ 	.word	0x00028c60
        /*0690*/ 	.short	0x010a
        /*0692*/ 	.byte	0x3f
	.zero		1


	//   ....[46]....
        /*0694*/ 	.word	0x0000a5e0
        /*0698*/ 	.word	0x00000003
        /*069c*/ 	.word	0x00028c40
        /*06a0*/ 	.short	0x010a
        /*06a2*/ 	.byte	0x3f
	.zero		1


	//   ....[47]....
        /*06a4*/ 	.word	0x0000a820
        /*06a8*/ 	.word	0x00000003
        /*06ac*/ 	.word	0x00028c60
        /*06b0*/ 	.short	0x010a
        /*06b2*/ 	.byte	0x3f
	.zero		1


	//   ....[48]....
        /*06b4*/ 	.word	0x0000b3f0
        /*06b8*/ 	.word	0x00000004
        /*06bc*/ 	.word	0x00028c40
        /*06c0*/ 	.short	0x010a
        /*06c2*/ 	.byte	0x3f
	.zero		1


	//   ....[49]....
        /*06c4*/ 	.word	0x0000b610
        /*06c8*/ 	.word	0x00000004
        /*06cc*/ 	.word	0x00028c60
        /*06d0*/ 	.short	0x010a
        /*06d2*/ 	.byte	0x3f
	.zero		1


	//   ....[50]....
        /*06d4*/ 	.word	0x0000c130
        /*06d8*/ 	.word	0x00000004
        /*06dc*/ 	.word	0x00028c40
        /*06e0*/ 	.short	0x010a
        /*06e2*/ 	.byte	0x3f
	.zero		1


	//   ....[51]....
        /*06e4*/ 	.word	0x0000c370
        /*06e8*/ 	.word	0x00000004
        /*06ec*/ 	.word	0x00028c60
        /*06f0*/ 	.short	0x010a
        /*06f2*/ 	.byte	0x3f
	.zero		1


	//   ....[52]....
        /*06f4*/ 	.word	0x0000cdd0
        /*06f8*/ 	.word	0x00000000
        /*06fc*/ 	.word	0x00028c20
        /*0700*/ 	.short	0x010a
        /*0702*/ 	.byte	0x3f
	.zero		1


	//   ....[53]....
        /*0704*/ 	.word	0x0000cfa0
        /*0708*/ 	.word	0x00000006
        /*070c*/ 	.word	0x00000000
        /*0710*/ 	.short	0x010a
        /*0712*/ 	.byte	0x3f
	.zero		1


	//   ....[54]....
        /*0714*/ 	.word	0x0000cff0
        /*0718*/ 	.word	0x00000003
        /*071c*/ 	.word	0x00000000
        /*0720*/ 	.short	0x010a
        /*0722*/ 	.byte	0x3f
	.zero		1


	//   ....[55]....
        /*0724*/ 	.word	0x0000d050
        /*0728*/ 	.word	0x00000012
        /*072c*/ 	.word	0x00000000
        /*0730*/ 	.short	0x010a
        /*0732*/ 	.byte	0x3f
	.zero		1


	//   ....[56]....
        /*0734*/ 	.word	0x0000d080
        /*0738*/ 	.word	0x00000003
        /*073c*/ 	.word	0x00000000
        /*0740*/ 	.short	0x010a
        /*0742*/ 	.byte	0x3f
	.zero		1


	//   ....[57]....
        /*0744*/ 	.word	0x0000d0f0
        /*0748*/ 	.word	0x00000003
        /*074c*/ 	.word	0x00028c50
        /*0750*/ 	.short	0x010a
        /*0752*/ 	.byte	0x3f
	.zero		1


	//   ....[58]....
        /*0754*/ 	.word	0x0000d150
        /*0758*/ 	.word	0x00000004
        /*075c*/ 	.word	0x00028c50
        /*0760*/ 	.short	0x010a
        /*0762*/ 	.byte	0x3f
	.zero		1


	//   ....[59]....
        /*0764*/ 	.word	0x0000d1b0
        /*0768*/ 	.word	0x00000003
        /*076c*/ 	.word	0x00028c00
        /*0770*/ 	.short	0x010a
        /*0772*/ 	.byte	0x3f
	.zero		1


	//   ....[60]....
        /*0774*/ 	.word	0x0000d200
        /*0778*/ 	.word	0x00000007
        /*077c*/ 	.word	0x00028c30
        /*0780*/ 	.short	0x010a
        /*0782*/ 	.byte	0x3f
	.zero		1


	//   ....[61]....
        /*0784*/ 	.word	0x0000d250
        /*0788*/ 	.word	0x00000007
        /*078c*/ 	.word	0x00028c50
        /*0790*/ 	.short	0x010a
        /*0792*/ 	.byte	0x3f
	.zero		1


	//   ....[62]....
        /*0794*/ 	.word	0x0000d2b0
        /*0798*/ 	.word	0x00000000
        /*079c*/ 	.word	0x00028c30
        /*07a0*/ 	.short	0x010a
        /*07a2*/ 	.byte	0x3f
	.zero		1


	//   ....[63]....
        /*07a4*/ 	.word	0x0000d300
        /*07a8*/ 	.word	0x000000aa
        /*07ac*/ 	.word	0x00028c50
        /*07b0*/ 	.short	0x010a
        /*07b2*/ 	.byte	0x3f
	.zero		1


	//   ....[64]....
        /*07b4*/ 	.word	0x0000d4a0
        /*07b8*/ 	.word	0x00000000
        /*07bc*/ 	.word	0x00028c40
        /*07c0*/ 	.short	0x010a
        /*07c2*/ 	.byte	0x3f
	.zero		1


	//   ....[65]....
        /*07c4*/ 	.word	0x0000da50
        /*07c8*/ 	.word	0x00000003
        /*07cc*/ 	.word	0x00028c20
        /*07d0*/ 	.short	0x010a
        /*07d2*/ 	.byte	0x3f
	.zero		1


	//   ....[66]....
        /*07d4*/ 	.word	0x0000daa0
        /*07d8*/ 	.word	0x00000003
        /*07dc*/ 	.word	0x00028c60
        /*07e0*/ 	.short	0x010a
        /*07e2*/ 	.byte	0x3f
	.zero		1


	//   ....[67]....
        /*07e4*/ 	.word	0x0000daf0
        /*07e8*/ 	.word	0x00000003
        /*07ec*/ 	.word	0x00028c40
        /*07f0*/ 	.short	0x010a
        /*07f2*/ 	.byte	0x3f
	.zero		1


	//   ....[68]....
        /*07f4*/ 	.word	0x0000db40
        /*07f8*/ 	.word	0x00000003
        /*07fc*/ 	.word	0x00028c60
        /*0800*/ 	.short	0x010a
        /*0802*/ 	.byte	0x3f
	.zero		1


	//   ....[69]....
        /*0804*/ 	.word	0x0000db90
        /*0808*/ 	.word	0x00000004
        /*080c*/ 	.word	0x00028c40
        /*0810*/ 	.short	0x010a
        /*0812*/ 	.byte	0x3f
	.zero		1


	//   ....[70]....
        /*0814*/ 	.word	0x0000dbe0
        /*0818*/ 	.word	0x00000004
        /*081c*/ 	.word	0x00028c60
        /*0820*/ 	.short	0x010a
        /*0822*/ 	.byte	0x3f
	.zero		1


	//   ....[71]....
        /*0824*/ 	.word	0x0000dc30
        /*0828*/ 	.word	0x00000004
        /*082c*/ 	.word	0x00028c40
        /*0830*/ 	.short	0x010a
        /*0832*/ 	.byte	0x3f
	.zero		1


	//   ....[72]....
        /*0834*/ 	.word	0x0000dc80
        /*0838*/ 	.word	0x00000004
        /*083c*/ 	.word	0x00028c60
        /*0840*/ 	.short	0x010a
        /*0842*/ 	.byte	0x3f
	.zero		1


	//   ....[73]....
        /*0844*/ 	.word	0x0000dcd0
        /*0848*/ 	.word	0x00000000
        /*084c*/ 	.word	0x00028c20
        /*0850*/ 	.short	0x010a
        /*0852*/ 	.byte	0x3f
	.zero		1


	//   ....[74]....
        /*0854*/ 	.word	0x0000de70
        /*0858*/ 	.word	0x00000006
        /*085c*/ 	.word	0x00000000
        /*0860*/ 	.short	0x010a
        /*0862*/ 	.byte	0x3f
	.zero		1


	//   ....[75]....
        /*0864*/ 	.word	0x0000dec0
        /*0868*/ 	.word	0x00000003
        /*086c*/ 	.word	0x00000000
        /*0870*/ 	.short	0x010a
        /*0872*/ 	.byte	0x3f
	.zero		1


	//   ....[76]....
        /*0874*/ 	.word	0x0000df10
        /*0878*/ 	.word	0x00000012
        /*087c*/ 	.word	0x00000000
        /*0880*/ 	.short	0x010a
        /*0882*/ 	.byte	0x3f
	.zero		1


	//----- nvinfo : EIATTR_NUM_MBARRIERS
	.align		4
.L_627:
        /*0884*/ 	.byte	0x03, 0x38
        /*0886*/ 	.short	0x0016


	//----- nvinfo : EIATTR_EXIT_INSTR_OFFSETS
	.align		4
        /*0888*/ 	.byte	0x04, 0x1c
        /*088a*/ 	.short	(.L_629 - .L_628)


	//   ....[0]....
.L_628:
        /*088c*/ 	.word	0x000009f0


	//   ....[1]....
        /*0890*/ 	.word	0x000083b0


	//   ....[2]....
        /*0894*/ 	.word	0x0000d0d0


	//----- nvinfo : EIATTR_MAX_THREADS
	.align		4
.L_629:
        /*0898*/ 	.byte	0x04, 0x05
        /*089a*/ 	.short	(.L_631 - .L_630)
.L_630:
        /*089c*/ 	.word	0x00000180
        /*08a0*/ 	.word	0x00000001
        /*08a4*/ 	.word	0x00000001


	//----- nvinfo : EIATTR_CRS_STACK_SIZE
	.align		4
.L_631:
        /*08a8*/ 	.byte	0x04, 0x1e
        /*08aa*/ 	.short	(.L_633 - .L_632)
.L_632:
        /*08ac*/ 	.word	0x00000000


	//----- nvinfo : EIATTR_CBANK_PARAM_SIZE
	.align		4
.L_633:
        /*08b0*/ 	.byte	0x03, 0x19
        /*08b2*/ 	.short	0x0a70


	//----- nvinfo : EIATTR_PARAM_CBANK
	.align		4
        /*08b4*/ 	.byte	0x04, 0x0a
        /*08b6*/ 	.short	(.L_635 - .L_634)
	.align		4
.L_634:
        /*08b8*/ 	.word	index@(.nv.constant0._ZN7cutlass13device_kernelIN5flash11enable_sm90INS1_16FlashAttnFwdSm90INS1_25CollectiveMainloopFwdSm90ILi2EN4cute5tupleIJNS5_1CILi1EEES8_S8_EEENS6_IJNS7_ILi64EEESA_SA_EEELi512ENS_6half_tEfNS_4arch4Sm90ELb0ELb0ELb0ELb0ELb0ELb0ELb0ELb0ELb0ELb1ELb0ELb0EEENS1_21CollectiveEpilogueFwdINS6_IJSA_NS7_ILi512EEESA_EEES9_SC_SE_Li256ELb0ELb1ELb0ELb0EEENS1_29StaticPersistentTileSchedulerILb0EEEEEEEEEvNT_6ParamsE)
        /*08bc*/ 	.short	0x0210
        /*08be*/ 	.short	0x0a70


	//----- nvinfo : EIATTR_SW_WAR
	.align		4
.L_635:
        /*08c0*/ 	.byte	0x04, 0x36
        /*08c2*/ 	.short	(.L_637 - .L_636)
.L_636:
        /*08c4*/ 	.word	0x00000008
.L_637:


//--------------------- .nv.info._ZN7cutlass13device_kernelIN5flash11enable_sm90INS1_16FlashAttnFwdSm90INS1_25CollectiveMainloopFwdSm90ILi2EN4cute5tupleIJNS5_1CILi1EEES8_S8_EEENS6_IJNS7_ILi64EEESA_SA_EEELi512ENS_6half_tEfNS_4arch4Sm90ELb0ELb0ELb0ELb0ELb0ELb0ELb1ELb0ELb0ELb1ELb0ELb0EEENS1_21CollectiveEpilogueFwdINS6_IJSA_NS7_ILi512EEESA_EEES9_SC_SE_Li256ELb0ELb1ELb0ELb0EEENS1_29StaticPersistentTileSchedulerILb0EEEEEEEEEvNT_6ParamsE --------------------------
	.section	.nv.info._ZN7cutlass13device_kernelIN5flash11enable_sm90INS1_16FlashAttnFwdSm90INS1_25CollectiveMainloopFwdSm90ILi2EN4cute5tupleIJNS5_1CILi1EEES8_S8_EEENS6_IJNS7_ILi64EEESA_SA_EEELi512ENS_6half_tEfNS_4arch4Sm90ELb0ELb0ELb0ELb0ELb0ELb0ELb1ELb0ELb0ELb1ELb0ELb0EEENS1_21CollectiveEpilogueFwdINS6_IJSA_NS7_ILi512EEESA_EEES9_SC_SE_Li256ELb0ELb1ELb0ELb0EEENS1_29StaticPersistentTileSchedulerILb0EEEEEEEEEvNT_6ParamsE,"",@"SHT_CUDA_INFO"
	.sectionflags	@""
	.align	4


	//----- nvinfo : EIATTR_CUDA_API_VERSION
	.align		4
        /*0000*/ 	.byte	0x04, 0x37
        /*0002*/ 	.short	(.L_639 - .L_638)
.L_638:
        /*0004*/ 	.word	0x00000082


	//----- nvinfo : EIATTR_KPARAM_INFO
	.align		4
.L_639:
        /*0008*/ 	.byte	0x04, 0x17
        /*000a*/ 	.short	(.L_641 - .L_640)
.L_640:
        /*000c*/ 	.word	0x00000000
        /*0010*/ 	.short	0x0000
        /*0012*/ 	.short	0x0070
        /*0014*/ 	.byte	0x00, 0xf0, 0x01, 0x2c


	//----- nvinfo : EIATTR_SPARSE_MMA_MASK
	.align		4
.L_641:
        /*0018*/ 	.byte	0x03, 0x50
        /*001a*/ 	.short	0x0000


	//----- nvinfo : EIATTR_MAXREG_COUNT
	.align		4
        /*001c*/ 	.byte	0x03, 0x1b
        /*001e*/ 	.short	0x00a8


	//----- nvinfo : EIATTR_NUM_BARRIERS
	.align		4
        /*0020*/ 	.byte	0x02, 0x4c
        /*0022*/ 	.byte	0x10
	.zero		1


	//----- nvinfo : EIATTR_EXTERNS
	.align		4
        /*0024*/ 	.byte	0x04, 0x0f
        /*0026*/ 	.short	(.L_643 - .L_642)


	//   ....[0]....
	.align		4
.L_642:
        /*0028*/ 	.word	index@(__assertfail)


	//----- nvinfo : EIATTR_ANNOTATIONS
	.align		4
.L_643:
        /*002c*/ 	.byte	0x04, 0x55
        /*002e*/ 	.short	(.L_645 - .L_644)


	//   ....[0]....
.L_644:
        /* <DEDUP_REMOVED lines=43> */


	//----- nvinfo : EIATTR_MERCURY_ISA_VERSION
	.align		4
.L_645:
        /*02d0*/ 	.byte	0x03, 0x5f
        /*02d2*/ 	.short	0x0101


	//----- nvinfo : EIATTR_INT_WARP_WIDE_INSTR_OFFSETS
	.align		4
        /*02d4*/ 	.byte	0x04, 0x31
        /*02d6*/ 	.short	(.L_647 - .L_646)


	//   ....[0]....
.L_646:
        /*02d8*/ 	.word	0x00000130


	//   ....[1]....
        /*02dc*/ 	.word	0x00000170


	//   ....[2]....
        /*02e0*/ 	.word	0x000001e0


	//   ....[3]....
        /*02e4*/ 	.word	0x00000250


	//----- nvinfo : EIATTR_COOP_GROUP_MASK_REGIDS
	.align		4
.L_647:
        /*02e8*/ 	.byte	0x04, 0x29
        /*02ea*/ 	.short	(.L_649 - .L_648)


	//   ....[0]....
.L_648:
        /*02ec*/ 	.word	0xffffffff


	//   ....[1]....
        /*02f0*/ 	.word	0xffffffff


	//   ....[2]....
        /*02f4*/ 	.word	0xffffffff


	//   ....[3]....
        /*02f8*/ 	.word	0xffffffff


	//   ....[4]....
        /*02fc*/ 	.word	0xffffffff


	//   ....[5]....
        /*0300*/ 	.word	0xffffffff


	//   ....[6]....
        /*0304*/ 	.word	0xffffffff


	//   ....[7]....
        /*0308*/ 	.word	0xffffffff


	//   ....[8]....
        /*030c*/ 	.word	0xffffffff


	//   ....[9]....
        /*0310*/ 	.word	0xffffffff


	//   ....[10]....
        /*0314*/ 	.word	0xffffffff


	//   ....[11]....
        /*0318*/ 	.word	0xffffffff


	//   ....[12]....
        /*031c*/ 	.word	0xffffffff


	//   ....[13]....
        /*0320*/ 	.word	0xffffffff


	//   ....[14]....
        /*0324*/ 	.word	0xffffffff


	//   ....[15]....
        /*0328*/ 	.word	0xffffffff


	//   ....[16]....
        /*032c*/ 	.word	0xffffffff


	//   ....[17]....
        /*0330*/ 	.word	0xffffffff


	//   ....[18]....
        /*0334*/ 	.word	0xffffffff


	//   ....[19]....
        /*0338*/ 	.word	0xffffffff


	//   ....[20]....
        /*033c*/ 	.word	0xffffffff


	//   ....[21]....
        /*0340*/ 	.word	0xffffffff


	//   ....[22]....
        /*0344*/ 	.word	0xffffffff


	//   ....[23]....
        /*0348*/ 	.word	0xffffffff


	//   ....[24]....
        /*034c*/ 	.word	0xffffffff


	//   ....[25]....
        /*0350*/ 	.word	0xffffffff


	//   ....[26]....
        /*0354*/ 	.word	0xffffffff


	//   ....[27]....
        /*0358*/ 	.word	0xffffffff


	//   ....[28]....
        /*035c*/ 	.word	0xffffffff


	//   ....[29]....
        /*0360*/ 	.word	0xffffffff


	//   ....[30]....
        /*0364*/ 	.word	0xffffffff


	//   ....[31]....
        /*0368*/ 	.word	0xffffffff


	//   ....[32]....
        /*036c*/ 	.word	0xffffffff


	//   ....[33]....
        /*0370*/ 	.word	0xffffffff


	//   ....[34]....
        /*0374*/ 	.word	0xffffffff


	//   ....[35]....
        /*0378*/ 	.word	0xffffffff


	//   ....[36]....
        /*037c*/ 	.word	0xffffffff


	//   ....[37]....
        /*0380*/ 	.word	0xffffffff


	//   ....[38]....
        /*0384*/ 	.word	0xffffffff


	//   ....[39]....
        /*0388*/ 	.word	0xffffffff


	//   ....[40]....
        /*038c*/ 	.word	0xffffffff


	//   ....[41]....
        /*0390*/ 	.word	0xffffffff


	//   ....[42]....
        /*0394*/ 	.word	0xffffffff


	//   ....[43]....
        /*0398*/ 	.word	0xffffffff


	//   ....[44]....
        /*039c*/ 	.word	0xffffffff


	//   ....[45]....
        /*03a0*/ 	.word	0xffffffff


	//   ....[46]....
        /*03a4*/ 	.word	0xffffffff


	//   ....[47]....
        /*03a8*/ 	.word	0xffffffff


	//   ....[48]....
        /*03ac*/ 	.word	0xffffffff


	//   ....[49]....
        /*03b0*/ 	.word	0xffffffff


	//   ....[50]....
        /*03b4*/ 	.word	0xffffffff


	//   ....[51]....
        /*03b8*/ 	.word	0xffffffff


	//   ....[52]....
        /*03bc*/ 	.word	0x0500000f


	//   ....[53]....
        /*03c0*/ 	.word	0x0500000f


	//   ....[54]....
        /*03c4*/ 	.word	0x0500000f


	//   ....[55]....
        /*03c8*/ 	.word	0x0500000f


	//   ....[56]....
        /*03cc*/ 	.word	0x0500000f


	//   ....[57]....
        /*03d0*/ 	.word	0x0500000f


	//   ....[58]....
        /*03d4*/ 	.word	0x0500000f


	//   ....[59]....
        /*03d8*/ 	.word	0x0500000f


	//   ....[60]....
        /*03dc*/ 	.word	0x0500000f


	//   ....[61]....
        /*03e0*/ 	.word	0x0500000f


	//   ....[62]....
        /*03e4*/ 	.word	0x0500000f


	//   ....[63]....
        /*03e8*/ 	.word	0x0500000f


	//   ....[64]....
        /*03ec*/ 	.word	0x0500000f


	//   ....[65]....
        /*03f0*/ 	.word	0x0500000f


	//   ....[66]....
        /*03f4*/ 	.word	0x0500000f


	//   ....[67]....
        /*03f8*/ 	.word	0x0500000f


	//   ....[68]....
        /*03fc*/ 	.word	0x0500000f


	//   ....[69]....
        /*0400*/ 	.word	0x0500000f


	//----- nvinfo : EIATTR_COOP_GROUP_INSTR_OFFSETS
	.align		4
.L_649:
        /*0404*/ 	.byte	0x04, 0x28
        /*0406*/ 	.short	(.L_651 - .L_650)


	//   ....[0]....
.L_650:
        /*0408*/ 	.word	0x00000060


	//   ....[1]....
        /*040c*/ 	.word	0x00000140


	//   ....[2]....
        /*0410*/ 	.word	0x00000180


	//   ....[3]....
        /*0414*/ 	.word	0x00000390


	//   ....[4]....
        /*0418*/ 	.word	0x000004f0


	//   ....[5]....
        /*041c*/ 	.word	0x00000610


	//   ....[6]....
        /*0420*/ 	.word	0x00000770


	//   ....[7]....
        /*0424*/ 	.word	0x00001150


	//   ....[8]....
        /*0428*/ 	.word	0x000028b0


	//   ....[9]....
        /*042c*/ 	.word	0x00003100


	//   ....[10]....
        /*0430*/ 	.word	0x00004470


	//   ....[11]....
        /*0434*/ 	.word	0x000044d0


	//   ....[12]....
        /*0438*/ 	.word	0x00004710


	//   ....[13]....
        /*043c*/ 	.word	0x000047b0


	//   ....[14]....
        /*0440*/ 	.word	0x00004fa0


	//   ....[15]....
        /*0444*/ 	.word	0x000054b0


	//   ....[16]....
        /*0448*/ 	.word	0x000065b0


	//   ....[17]....
        /*044c*/ 	.word	0x00006650


	//   ....[18]....
        /*0450*/ 	.word	0x000067c0


	//   ....[19]....
        /*0454*/ 	.word	0x000068b0


	//   ....[20]....
        /*0458*/ 	.word	0x00007990


	//   ....[21]....
        /*045c*/ 	.word	0x000079d0


	//   ....[22]....
        /*0460*/ 	.word	0x00007a00


	//   ....[23]....
        /*0464*/ 	.word	0x00007a90


	//   ....[24]....
        /*0468*/ 	.word	0x00007aa0


	//   ....[25]....
        /*046c*/ 	.word	0x00008470


	//   ....[26]....
        /*0470*/ 	.word	0x000097d0


	//   ....[27]....
        /*0474*/ 	.word	0x00009810


	//   ....[28]....
        /*0478*/ 	.word	0x00009830


	//   ....[29]....
        /*047c*/ 	.word	0x00009850


	//   ....[30]....
        /*0480*/ 	.word	0x00009e90


	//   ....[31]....
        /*0484*/ 	.word	0x00009ea0


	//   ....[32]....
        /*0488*/ 	.word	0x0000a0e0


	//   ....[33]....
        /*048c*/ 	.word	0x0000a110


	//   ....[34]....
        /*0490*/ 	.word	0x0000ad00


	//   ....[35]....
        /*0494*/ 	.word	0x0000b6b0


	//   ....[36]....
        /*0498*/ 	.word	0x0000b6e0


	//   ....[37]....
        /*049c*/ 	.word	0x0000b760


	//   ....[38]....
        /*04a0*/ 	.word	0x0000b7e0


	//   ....[39]....
        /*04a4*/ 	.word	0x0000b810


	//   ....[40]....
        /*04a8*/ 	.word	0x0000b870


	//   ....[41]....
        /*04ac*/ 	.word	0x0000b880


	//   ....[42]....
        /*04b0*/ 	.word	0x0000b8f0


	//   ....[43]....
        /*04b4*/ 	.word	0x0000c200


	//   ....[44]....
        /*04b8*/ 	.word	0x0000c220


	//   ....[45]....
        /*04bc*/ 	.word	0x0000c240


	//   ....[46]....
        /*04c0*/ 	.word	0x0000c370


	//   ....[47]....
        /*04c4*/ 	.word	0x0000c530


	//   ....[48]....
        /*04c8*/ 	.word	0x0000c540


	//   ....[49]....
        /*04cc*/ 	.word	0x0000c690


	//   ....[50]....
        /*04d0*/ 	.word	0x0000c6a0


	//   ....[51]....
        /*04d4*/ 	.word	0x0000fe20


	//   ....[52]....
        /*04d8*/ 	.word	0x000102f0


	//   ....[53]....
        /*04dc*/ 	.word	0x00010460


	//   ....[54]....
        /*04e0*/ 	.word	0x000104c0


	//   ....[55]....
        /*04e4*/ 	.word	0x00010580


	//   ....[56]....
        /*04e8*/ 	.word	0x00010610


	//   ....[57]....
        /*04ec*/ 	.word	0x000106e0


	//   ....[58]....
        /*04f0*/ 	.word	0x000107a0


	//   ....[59]....
        /*04f4*/ 	.word	0x00010870


	//   ....[60]....
        /*04f8*/ 	.word	0x00010950


	//   ....[61]....
        /*04fc*/ 	.word	0x000109f0


	//   ....[62]....
        /*0500*/ 	.word	0x00010aa0


	//   ....[63]....
        /*0504*/ 	.word	0x00010d80


	//   ....[64]....
        /*0508*/ 	.word	0x00010dd0


	//   ....[65]....
        /*050c*/ 	.word	0x00010f30


	//   ....[66]....
        /*0510*/ 	.word	0x00011080


	//   ....[67]....
        /*0514*/ 	.word	0x00011250


	//   ....[68]....
        /*0518*/ 	.word	0x000112a0


	//   ....[69]....
        /*051c*/ 	.word	0x00011650


	//----- nvinfo : EIATTR_REG_RECONFIG
	.align		4
.L_651:
        /*0520*/ 	.byte	0x01, 0x54
	.zero		2


	//----- nvinfo : EIATTR_SYSCALL_OFFSETS
	.align		4
        /*0524*/ 	.byte	0x04, 0x46
        /*0526*/ 	.short	(.L_653 - .L_652)


	//   ....[0]....
.L_652:
        /*0528*/ 	.word	0x00002ab0


	//   ....[1]....
        /*052c*/ 	.word	0x0000a920


	//   ....[2]....
        /*0530*/ 	.word	0x0000aa60


	//   ....[3]....
        /*0534*/ 	.word	0x0000ab50


	//   ....[4]....
        /*0538*/ 	.word	0x0000b2d0


	//   ....[5]....
        /*053c*/ 	.word	0x0000bb90


	//----- nvinfo : EIATTR_MBARRIER_INSTR_OFFSETS
	.align		4
.L_653:
        /*0540*/ 	.byte	0x04, 0x39
        /*0542*/ 	.short	(.L_655 - .L_654)


	//   ....[0]....
.L_654:
        /*0544*/ 	.word	0x00000270
        /*0548*/ 	.word	0x000000ff
        /*054c*/ 	.word	0x00038800
        /*0550*/ 	.short	0x0100
        /*0552*/ 	.byte	0x08
	.zero		1


	//   ....[1]....
        /*0554*/ 	.word	0x00000280
        /*0558*/ 	.word	0x000000ff
        /*055c*/ 	.word	0x00038810
        /*0560*/ 	.short	0x0100
        /*0562*/ 	.byte	0x08
	.zero		1


	//   ....[2]....
        /*0564*/ 	.word	0x00000290
        /*0568*/ 	.word	0x000000ff
        /*056c*/ 	.word	0x00038820
        /*0570*/ 	.short	0x0100
        /*0572*/ 	.byte	0x08
	.zero		1


	//   ....[3]....
        /*0574*/ 	.word	0x00000340
        /*0578*/ 	.word	0x000000ff
        /*057c*/ 	.word	0x00038830
        /*0580*/ 	.short	0x0100
        /*0582*/ 	.byte	0x06
	.zero		1


	//   ....[4]....
        /*0584*/ 	.word	0x00000350
        /*0588*/ 	.word	0x000000ff
        /*058c*/ 	.word	0x00038840
        /*0590*/ 	.short	0x0100
        /*0592*/ 	.byte	0x06
	.zero		1


	//   ....[5]....
        /*0594*/ 	.word	0x00000360
        /*0598*/ 	.word	0x000000ff
        /*059c*/ 	.word	0x00038838
        /*05a0*/ 	.short	0x0100
        /*05a2*/ 	.byte	0x06
	.zero		1


	//   ....[6]....
        /*05a4*/ 	.word	0x00000370
        /*05a8*/ 	.word	0x000000ff
        /*05ac*/ 	.word	0x00038848
        /*05b0*/ 	.short	0x0100
        /*05b2*/ 	.byte	0x06
	.zero		1


	//   ....[7]....
        /*05b4*/ 	.word	0x000004a0
        /*05b8*/ 	.word	0x000000ff
        /*05bc*/ 	.word	0x00038850
        /*05c0*/ 	.short	0x0100
        /*05c2*/ 	.byte	0x08
	.zero		1


	//   ....[8]....
        /*05c4*/ 	.word	0x000004b0
        /*05c8*/ 	.word	0x000000ff
        /*05cc*/ 	.word	0x00038860
        /*05d0*/ 	.short	0x0100
        /*05d2*/ 	.byte	0x08
	.zero		1


	//   ....[9]....
        /*05d4*/ 	.word	0x000004c0
        /*05d8*/ 	.word	0x000000ff
        /*05dc*/ 	.word	0x00038858
        /*05e0*/ 	.short	0x0100
        /*05e2*/ 	.byte	0x08
	.zero		1


	//   ....[10]....
        /*05e4*/ 	.word	0x000004d0
        /*05e8*/ 	.word	0x000000ff
        /*05ec*/ 	.word	0x00038868
        /*05f0*/ 	.short	0x0100
        /*05f2*/ 	.byte	0x08
	.zero		1


	//   ....[11]....
        /*05f4*/ 	.word	0x000005c0
        /*05f8*/ 	.word	0x000000ff
        /*05fc*/ 	.word	0x00038870
        /*0600*/ 	.short	0x0100
        /*0602*/ 	.byte	0x06
	.zero		1


	//   ....[12]....
        /*0604*/ 	.word	0x000005d0
        /*0608*/ 	.word	0x000000ff
        /*060c*/ 	.word	0x00038880
        /*0610*/ 	.short	0x0100
        /*0612*/ 	.byte	0x06
	.zero		1


	//   ....[13]....
        /*0614*/ 	.word	0x000005e0
        /*0618*/ 	.word	0x000000ff
        /*061c*/ 	.word	0x00038878
        /*0620*/ 	.short	0x0100
        /*0622*/ 	.byte	0x06
	.zero		1


	//   ....[14]....
        /*0624*/ 	.word	0x000005f0
        /*0628*/ 	.word	0x000000ff
        /*062c*/ 	.word	0x00038888
        /*0630*/ 	.short	0x0100
        /*0632*/ 	.byte	0x06
	.zero		1


	//   ....[15]....
        /*0634*/ 	.word	0x00000720
        /*0638*/ 	.word	0x000000ff
        /*063c*/ 	.word	0x00038890
        /*0640*/ 	.short	0x0100
        /*0642*/ 	.byte	0x08
	.zero		1


	//   ....[16]....
        /*0644*/ 	.word	0x00000730
        /*0648*/ 	.word	0x000000ff
        /*064c*/ 	.word	0x000388a0
        /*0650*/ 	.short	0x0100
        /*0652*/ 	.byte	0x08
	.zero		1


	//   ....[17]....
        /*0654*/ 	.word	0x00000740
        /*0658*/ 	.word	0x000000ff
        /*065c*/ 	.word	0x00038898
        /*0660*/ 	.short	0x0100
        /*0662*/ 	.byte	0x08
	.zero		1


	//   ....[18]....
        /*0664*/ 	.word	0x00000750
        /*0668*/ 	.word	0x000000ff
        /*066c*/ 	.word	0x000388a8
        /*0670*/ 	.short	0x0100
        /*0672*/ 	.byte	0x08
	.zero		1


	//   ....[19]....
        /*0674*/ 	.word	0x00000880
        /*0678*/ 	.word	0x000000ff
        /*067c*/ 	.word	0x000388b0
        /*0680*/ 	.short	0x0100
        /*0682*/ 	.byte	0x08
	.zero		1


	//   ....[20]....
        /*0684*/ 	.word	0x00000890
        /*0688*/ 	.word	0x000000ff
        /*068c*/ 	.word	0x000388c0
        /*0690*/ 	.short	0x0100
        /*0692*/ 	.byte	0x08
	.zero		1


	//   ....[21]....
        /*0694*/ 	.word	0x000008a0
        /*0698*/ 	.word	0x000000ff
        /*069c*/ 	.word	0x000388b8
        /*06a0*/ 	.short	0x0100
        /*06a2*/ 	.byte	0x08
	.zero		1


	//   ....[22]....
        /*06a4*/ 	.word	0x000008b0
        /*06a8*/ 	.word	0x000000ff
        /*06ac*/ 	.word	0x000388c8
        /*06b0*/ 	.short	0x0100
        /*06b2*/ 	.byte	0x08
	.zero		1


	//   ....[23]....
        /*06b4*/ 	.word	0x000014b0
        /*06b8*/ 	.word	0x00000000
        /*06bc*/ 	.word	0x00000000
        /*06c0*/ 	.short	0x0101
        /*06c2*/ 	.byte	0x3f
	.zero		1


	//   ....[24]....
        /*06c4*/ 	.word	0x00001fa0
        /*06c8*/ 	.word	0x00000000
        /*06cc*/ 	.word	0x00000000
        /*06d0*/ 	.short	0x0101
        /*06d2*/ 	.byte	0x3f
	.zero		1


	//   ....[25]....
        /*06d4*/ 	.word	0x00002b10
        /*06d8*/ 	.word	0x000000ff
        /*06dc*/ 	.word	0x00038800
        /*06e0*/ 	.short	0x010a
        /*06e2*/ 	.byte	0x25
	.zero		1


	//   ....[26]....
        /*06e4*/ 	.word	0x00002b90
        /*06e8*/ 	.word	0x00000006
        /*06ec*/ 	.word	0x00038830
        /*06f0*/ 	.short	0x010a
        /*06f2*/ 	.byte	0x3f
	.zero		1


	//   ....[27]....
        /*06f4*/ 	.word	0x00002bd0
        /*06f8*/ 	.word	0x00000006
        /*06fc*/ 	.word	0x00038830
        /*0700*/ 	.short	0x010a
        /*0702*/ 	.byte	0x3f
	.zero		1


	//   ....[28]....
        /*0704*/ 	.word	0x00002e50
        /*0708*/ 	.word	0x000000ff
        /*070c*/ 	.word	0x00038810
        /*0710*/ 	.short	0x010a
        /*0712*/ 	.byte	0x25
	.zero		1


	//   ....[29]....
        /*0714*/ 	.word	0x00002e90
        /*0718*/ 	.word	0x00000006
        /*071c*/ 	.word	0x00038850
        /*0720*/ 	.short	0x010a
        /*0722*/ 	.byte	0x3f
	.zero		1


	//   ....[30]....
        /*0724*/ 	.word	0x00002ed0
        /*0728*/ 	.word	0x00000006
        /*072c*/ 	.word	0x00038850
        /*0730*/ 	.short	0x010a
        /*0732*/ 	.byte	0x3f
	.zero		1


	//   ....[31]....
        /*0734*/ 	.word	0x000049f0
        /*0738*/ 	.word	0x00000018
        /*073c*/ 	.word	0x00000000
        /*0740*/ 	.short	0x0101
        /*0742*/ 	.byte	0x3f
	.zero		1


	//   ....[32]....
        /*0744*/ 	.word	0x00004fc0
        /*0748*/ 	.word	0x00000006
        /*074c*/ 	.word	0x00000000
        /*0750*/ 	.short	0x0101
        /*0752*/ 	.byte	0x3f
	.zero		1


	//   ....[33]....
        /*0754*/ 	.word	0x000050e0
        /*0758*/ 	.word	0x000000ff
        /*075c*/ 	.word	0x00038830
        /*0760*/ 	.short	0x010a
        /*0762*/ 	.byte	0x05
	.zero		1


	//   ....[34]....
        /*0764*/ 	.word	0x00005120
        /*0768*/ 	.word	0x000000ff
        /*076c*/ 	.word	0x00038830
        /*0770*/ 	.short	0x010a
        /*0772*/ 	.byte	0x05
	.zero		1


	//   ....[35]....
        /*0774*/ 	.word	0x00005300
        /*0778*/ 	.word	0x000000ff
        /*077c*/ 	.word	0x00038850
        /*0780*/ 	.short	0x010a
        /*0782*/ 	.byte	0x05
	.zero		1


	//   ....[36]....
        /*0784*/ 	.word	0x00005340
        /*0788*/ 	.word	0x000000ff
        /*078c*/ 	.word	0x00038850
        /*0790*/ 	.short	0x010a
        /*0792*/ 	.byte	0x05
	.zero		1


	//   ....[37]....
        /*0794*/ 	.word	0x00006c50
        /*0798*/ 	.word	0x00000099
        /*079c*/ 	.word	0x00000000
        /*07a0*/ 	.short	0x0101
        /*07a2*/ 	.byte	0x3f
	.zero		1


	//   ....[38]....
        /*07a4*/ 	.word	0x000079b0
        /*07a8*/ 	.word	0x000000b3
        /*07ac*/ 	.word	0x00000000
        /*07b0*/ 	.short	0x0101
        /*07b2*/ 	.byte	0x3f
	.zero		1


	//   ....[39]....
        /*07b4*/ 	.word	0x00009eb0
        /*07b8*/ 	.word	0x000000ff
        /*07bc*/ 	.word	0x00000000
        /*07c0*/ 	.short	0x0101
        /*07c2*/ 	.byte	0x04
	.zero		1


	//   ....[40]....
        /*07c4*/ 	.word	0x0000af20
        /*07c8*/ 	.word	0x00000000
        /*07cc*/ 	.word	0x00038840
        /*07d0*/ 	.short	0x010a
        /*07d2*/ 	.byte	0x3f
	.zero		1


	//   ....[41]....
        /*07d4*/ 	.word	0x0000b9a0
        /*07d8*/ 	.word	0x000000ff
        /*07dc*/ 	.word	0x00038800
        /*07e0*/ 	.short	0x0107
        /*07e2*/ 	.byte	0x24
	.zero		1


	//   ....[42]....
        /*07e4*/ 	.word	0x0000ba10
        /*07e8*/ 	.word	0x000000ff
        /*07ec*/ 	.word	0x00038800
        /*07f0*/ 	.short	0x0101
        /*07f2*/ 	.byte	0x24
	.zero		1


	//   ....[43]....
        /*07f4*/ 	.word	0x0000c8c0
        /*07f8*/ 	.word	0x000000ff
        /*07fc*/ 	.word	0x00038810
        /*0800*/ 	.short	0x0107
        /*0802*/ 	.byte	0x24
	.zero		1


	//   ....[44]....
        /*0804*/ 	.word	0x0000c920
        /*0808*/ 	.word	0x000000ff
        /*080c*/ 	.word	0x00038810
        /*0810*/ 	.short	0x0101
        /*0812*/ 	.byte	0x24
	.zero		1


	//   ....[45]....
        /*0814*/ 	.word	0x0000c940
        /*0818*/ 	.word	0x000000ff
        /*081c*/ 	.word	0x00038820
        /*0820*/ 	.short	0x010a
        /*0822*/ 	.byte	0x24
	.zero		1


	//   ....[46]....
        /*0824*/ 	.word	0x0000ca10
        /*0828*/ 	.word	0x00000003
        /*082c*/ 	.word	0x00038860
        /*0830*/ 	.short	0x010a
        /*0832*/ 	.byte	0x3f
	.zero		1


	//   ....[47]....
        /*0834*/ 	.word	0x0000d5d0
        /*0838*/ 	.word	0x00000003
        /*083c*/ 	.word	0x00038840
        /*0840*/ 	.short	0x010a
        /*0842*/ 	.byte	0x3f
	.zero		1


	//   ....[48]....
        /*0844*/ 	.word	0x0000d810
        /*0848*/ 	.word	0x00000003
        /*084c*/ 	.word	0x00038860
        /*0850*/ 	.short	0x010a
        /*0852*/ 	.byte	0x3f
	.zero		1


	//   ....[49]....
        /*0854*/ 	.word	0x0000e3d0
        /*0858*/ 	.word	0x00000004
        /*085c*/ 	.word	0x00038840
        /*0860*/ 	.short	0x010a
        /*0862*/ 	.byte	0x3f
	.zero		1


	//   ....[50]....
        /*0864*/ 	.word	0x0000e5f0
        /*0868*/ 	.word	0x00000004
        /*086c*/ 	.word	0x00038860
        /*0870*/ 	.short	0x010a
        /*0872*/ 	.byte	0x3f
	.zero		1


	//   ....[51]....
        /*0874*/ 	.word	0x0000f100
        /*0878*/ 	.word	0x00000004
        /*087c*/ 	.word	0x00038840
        /*0880*/ 	.short	0x010a
        /*0882*/ 	.byte	0x3f
	.zero		1


	//   ....[52]....
        /*0884*/ 	.word	0x0000f340
        /*0888*/ 	.word	0x00000004
        /*088c*/ 	.word	0x00038860
        /*0890*/ 	.short	0x010a
        /*0892*/ 	.byte	0x3f
	.zero		1


	//   ....[53]....
        /*0894*/ 	.word	0x0000fda0
        /*0898*/ 	.word	0x00000009
        /*089c*/ 	.word	0x00038820
        /*08a0*/ 	.short	0x010a
        /*08a2*/ 	.byte	0x3f
	.zero		1


	//   ....[54]....
        /*08a4*/ 	.word	0x0000ff20
        /*08a8*/ 	.word	0x00000005
        /*08ac*/ 	.word	0x00000000
        /*08b0*/ 	.short	0x010a
        /*08b2*/ 	.byte	0x3f
	.zero		1


	//   ....[55]....
        /*08b4*/ 	.word	0x0000ff70
        /*08b8*/ 	.word	0x00000007
        /*08bc*/ 	.word	0x00000000
        /*08c0*/ 	.short	0x010a
        /*08c2*/ 	.byte	0x3f
	.zero		1


	//   ....[56]....
        /*08c4*/ 	.word	0x0000ffb0
        /*08c8*/ 	.word	0x00000013
        /*08cc*/ 	.word	0x00000000
        /*08d0*/ 	.short	0x010a
        /*08d2*/ 	.byte	0x3f
	.zero		1


	//   ....[57]....
        /*08d4*/ 	.word	0x0000ffe0
        /*08d8*/ 	.word	0x00000003
        /*08dc*/ 	.word	0x00000000
        /*08e0*/ 	.short	0x010a
        /*08e2*/ 	.byte	0x3f
	.zero		1


	//   ....[58]....
        /*08e4*/ 	.word	0x00010050
        /*08e8*/ 	.word	0x00000003
        /*08ec*/ 	.word	0x00038800
        /*08f0*/ 	.short	0x010a
        /*08f2*/ 	.byte	0x3f
	.zero		1


	//   ....[59]....
        /*08f4*/ 	.word	0x000100a0
        /*08f8*/ 	.word	0x00000006
        /*08fc*/ 	.word	0x00038830
        /*0900*/ 	.short	0x010a
        /*0902*/ 	.byte	0x3f
	.zero		1


	//   ....[60]....
        /*0904*/ 	.word	0x00010100
        /*0908*/ 	.word	0x00000007
        /*090c*/ 	.word	0x00038810
        /*0910*/ 	.short	0x010a
        /*0912*/ 	.byte	0x3f
	.zero		1


	//   ....[61]....
        /*0914*/ 	.word	0x00010150
        /*0918*/ 	.word	0x00000006
        /*091c*/ 	.word	0x00038850
        /*0920*/ 	.short	0x010a
        /*0922*/ 	.byte	0x3f
	.zero		1


	//   ....[62]....
        /*0924*/ 	.word	0x000101b0
        /*0928*/ 	.word	0x00000005
        /*092c*/ 	.word	0x00038830
        /*0930*/ 	.short	0x010a
        /*0932*/ 	.byte	0x3f
	.zero		1


	//   ....[63]....
        /*0934*/ 	.word	0x00010210
        /*0938*/ 	.word	0x00000005
        /*093c*/ 	.word	0x00038850
        /*0940*/ 	.short	0x010a
        /*0942*/ 	.byte	0x3f
	.zero		1


	//   ....[64]....
        /*0944*/ 	.word	0x000103b0
        /*0948*/ 	.word	0x00000000
        /*094c*/ 	.word	0x00038840
        /*0950*/ 	.short	0x010a
        /*0952*/ 	.byte	0x3f
	.zero		1


	//   ....[65]....
        /*0954*/ 	.word	0x000112f0
        /*0958*/ 	.word	0x00000003
        /*095c*/ 	.word	0x00038820
        /*0960*/ 	.short	0x010a
        /*0962*/ 	.byte	0x3f
	.zero		1


	//   ....[66]....
        /*0964*/ 	.word	0x00011340
        /*0968*/ 	.word	0x00000003
        /*096c*/ 	.word	0x00038860
        /*0970*/ 	.short	0x010a
        /*0972*/ 	.byte	0x3f
	.zero		1


	//   ....[67]....
        /*0974*/ 	.word	0x00011390
        /*0978*/ 	.word	0x00000003
        /*097c*/ 	.word	0x00038840
        /*0980*/ 	.short	0x010a
        /*0982*/ 	.byte	0x3f
	.zero		1


	//   ....[68]....
        /*0984*/ 	.word	0x000113e0
        /*0988*/ 	.word	0x00000003
        /*098c*/ 	.word	0x00038860
        /*0990*/ 	.short	0x010a
        /*0992*/ 	.byte	0x3f
	.zero		1


	//   ....[69]....
        /*0994*/ 	.word	0x00011430
        /*0998*/ 	.word	0x00000004
        /*099c*/ 	.word	0x00038840
        /*09a0*/ 	.short	0x010a
        /*09a2*/ 	.byte	0x3f
	.zero		1


	//   ....[70]....
        /*09a4*/ 	.word	0x00011480
        /*09a8*/ 	.word	0x00000004
        /*09ac*/ 	.word	0x00038860
        /*09b0*/ 	.short	0x010a
        /*09b2*/ 	.byte	0x3f
	.zero		1


	//   ....[71]....
        /*09b4*/ 	.word	0x000114d0
        /*09b8*/ 	.word	0x00000004
        /*09bc*/ 	.word	0x00038840
        /*09c0*/ 	.short	0x010a
        /*09c2*/ 	.byte	0x3f
	.zero		1


	//   ....[72]....
        /*09c4*/ 	.word	0x00011520
        /*09c8*/ 	.word	0x00000004
        /*09cc*/ 	.word	0x00038860
        /*09d0*/ 	.short	0x010a
        /*09d2*/ 	.byte	0x3f
	.zero		1


	//   ....[73]....
        /*09d4*/ 	.word	0x00011570
        /*09d8*/ 	.word	0x00000009
        /*09dc*/ 	.word	0x00038820
        /*09e0*/ 	.short	0x010a
        /*09e2*/ 	.byte	0x3f
	.zero		1


	//   ....[74]....
        /*09e4*/ 	.word	0x00011710
        /*09e8*/ 	.word	0x00000005
        /*09ec*/ 	.word	0x00000000
        /*09f0*/ 	.short	0x010a
        /*09f2*/ 	.byte	0x3f
	.zero		1


	//   ....[75]....
        /*09f4*/ 	.word	0x00011760
        /*09f8*/ 	.word	0x00000007
        /*09fc*/ 	.word	0x00000000
        /*0a00*/ 	.short	0x010a
        /*0a02*/ 	.byte	0x3f
	.zero		1


	//   ....[76]....
        /*0a04*/ 	.word	0x000117b0
        /*0a08*/ 	.word	0x00000013
        /*0a0c*/ 	.word	0x00000000
        /*0a10*/ 	.short	0x010a
        /*0a12*/ 	.byte	0x3f
	.zero		1


	//----- nvinfo : EIATTR_NUM_MBARRIERS
	.align		4
.L_655:
        /*0a14*/ 	.byte	0x03, 0x38
        /*0a16*/ 	.short	0x0017


	//----- nvinfo : EIATTR_EXIT_INSTR_OFFSETS
	.align		4
        /*0a18*/ 	.byte	0x04, 0x1c
        /*0a1a*/ 	.short	(.L_657 - .L_656)


	//   ....[0]....
.L_656:
        /*0a1c*/ 	.word	0x000009e0


	//   ....[1]....
        /*0a20*/ 	.word	0x0000a360


	//   ....[2]....
        /*0a24*/ 	.word	0x00010030


	//----- nvinfo : EIATTR_MAX_THREADS
	.align		4
.L_657:
        /*0a28*/ 	.byte	0x04, 0x05
        /*0a2a*/ 	.short	(.L_659 - .L_658)
.L_658:
        /*0a2c*/ 	.word	0x00000180
        /*0a30*/ 	.word	0x00000001
        /*0a34*/ 	.word	0x00000001


	//----- nvinfo : EIATTR_CRS_STACK_SIZE
	.align		4
.L_659:
        /*0a38*/ 	.byte	0x04, 0x1e
        /*0a3a*/ 	.short	(.L_661 - .L_660)
.L_660:
        /*0a3c*/ 	.word	0x00000000


	//----- nvinfo : EIATTR_CBANK_PARAM_SIZE
	.align		4
.L_661:
        /*0a40*/ 	.byte	0x03, 0x19
        /*0a42*/ 	.short	0x0b70


	//----- nvinfo : EIATTR_PARAM_CBANK
	.align		4
        /*0a44*/ 	.byte	0x04, 0x0a
        /*0a46*/ 	.short	(.L_663 - .L_662)
	.align		4
.L_662:
        /*0a48*/ 	.word	index@(.nv.constant0._ZN7cutlass13device_kernelIN5flash11enable_sm90INS1_16FlashAttnFwdSm90INS1_25CollectiveMainloopFwdSm90ILi2EN4cute5tupleIJNS5_1CILi1EEES8_S8_EEENS6_IJNS7_ILi64EEESA_SA_EEELi512ENS_6half_tEfNS_4arch4Sm90ELb0ELb0ELb0ELb0ELb0ELb0ELb1ELb0ELb0ELb1ELb0ELb0EEENS1_21CollectiveEpilogueFwdINS6_IJSA_NS7_ILi512EEESA_EEES9_SC_SE_Li256ELb0ELb1ELb0ELb0EEENS1_29StaticPersistentTileSchedulerILb0EEEEEEEEEvNT_6ParamsE)
        /*0a4c*/ 	.short	0x0210
        /*0a4e*/ 	.short	0x0b70


	//----- nvinfo : EIATTR_SW_WAR
	.align		4
.L_663:
        /*0a50*/ 	.byte	0x04, 0x36
        /*0a52*/ 	.short	(.L_665 - .L_664)
.L_664:
        /*0a54*/ 	.word	0x00000008
.L_665:


//--------------------- .nv.info._ZN7cutlass13device_kernelIN5flash11enable_sm90INS1_16FlashAttnFwdSm90INS1_25CollectiveMainloopFwdSm90ILi2EN4cute5tupleIJNS5_1CILi1EEES8_S8_EEENS6_IJNS7_ILi64EEESA_SA_EEELi512ENS_6half_tEfNS_4arch4Sm90ELb0ELb0ELb0ELb1ELb0ELb0ELb0ELb0ELb0ELb1ELb0ELb0EEENS1_21CollectiveEpilogueFwdINS6_IJSA_NS7_ILi512EEESA_EEES9_SC_SE_Li256ELb1ELb1ELb0ELb0EEENS1_36VarlenDynamicPersistentTileSchedulerILi64ELi64ELi256ELi128ELb0ELb1ELb1ELb0ELb1ELb1EEEEEEEEEvNT_6ParamsE --------------------------
	.section	.nv.info._ZN7cutlass13device_kernelIN5flash11enable_sm90INS1_16FlashAttnFwdSm90INS1_25CollectiveMainloopFwdSm90ILi2EN4cute5tupleIJNS5_1CILi1EEES8_S8_EEENS6_IJNS7_ILi64EEESA_SA_EEELi512ENS_6half_tEfNS_4arch4Sm90ELb0ELb0ELb0ELb1ELb0ELb0ELb0ELb0ELb0ELb1ELb0ELb0EEENS1_21CollectiveEpilogueFwdINS6_IJSA_NS7_ILi512EEESA_EEES9_SC_SE_Li256ELb1ELb1ELb0ELb0EEENS1_36VarlenDynamicPersistentTileSchedulerILi64ELi64ELi256ELi128ELb0ELb1ELb1ELb0ELb1ELb1EEEEEEEEEvNT_6ParamsE,"",@"SHT_CUDA_INFO"
	.sectionflags	@""
	.align	4


	//----- nvinfo : EIATTR_CUDA_API_VERSION
	.align		4
        /*0000*/ 	.byte	0x04, 0x37
        /*0002*/ 	.short	(.L_667 - .L_666)
.L_666:
        /*0004*/ 	.word	0x00000082


	//----- nvinfo : EIATTR_KPARAM_INFO
	.align		4
.L_667:
        /*0008*/ 	.byte	0x04, 0x17
        /*000a*/ 	.short	(.L_669 - .L_668)
.L_668:
        /*000c*/ 	.word	0x00000000
        /*0010*/ 	.short	0x0000
        /*0012*/ 	.short	0x0070
        /*0014*/ 	.byte	0x00, 0xf0, 0x01, 0x2a


	//----- nvinfo : EIATTR_SPARSE_MMA_MASK
	.align		4
.L_669:
        /*0018*/ 	.byte	0x03, 0x50
        /*001a*/ 	.short	0x0000


	//----- nvinfo : EIATTR_MAXREG_COUNT
	.align		4
        /*001c*/ 	.byte	0x03, 0x1b
        /*001e*/ 	.short	0x00a8


	//----- nvinfo : EIATTR_NUM_BARRIERS
	.align		4
        /*0020*/ 	.byte	0x02, 0x4c
        /*0022*/ 	.byte	0x10
	.zero		1


	//----- nvinfo : EIATTR_EXTERNS
	.align		4
        /*0024*/ 	.byte	0x04, 0x0f
        /*0026*/ 	.short	(.L_671 - .L_670)


	//   ....[0]....
	.align		4
.L_670:
        /*0028*/ 	.word	index@(__assertfail)


	//----- nvinfo : EIATTR_ANNOTATIONS
	.align		4
.L_671:
        /*002c*/ 	.byte	0x04, 0x55
        /*002e*/ 	.short	(.L_673 - .L_672)


	//   ....[0]....
.L_672:
        /* <DEDUP_REMOVED lines=81> */


	//----- nvinfo : EIATTR_MERCURY_ISA_VERSION
	.align		4
.L_673:
        /*0530*/ 	.byte	0x03, 0x5f
        /*0532*/ 	.short	0x0101


	//----- nvinfo : EIATTR_UNUSED_LOAD_BYTE_OFFSET
	.align		4
        /*0534*/ 	.byte	0x04, 0x44
        /*0536*/ 	.short	(.L_675 - .L_674)


	//   ....[0]....
.L_674:
        /*0538*/ 	.word	0x00000a20
        /*053c*/ 	.word	0x0000fff0


	//   ....[1]....
        /*0540*/ 	.word	0x00006b50
        /*0544*/ 	.word	0x0000fff0


	//----- nvinfo : EIATTR_INT_WARP_WIDE_INSTR_OFFSETS
	.align		4
.L_675:
        /*0548*/ 	.byte	0x04, 0x31
        /*054a*/ 	.short	(.L_677 - .L_676)


	//   ....[0]....
.L_676:
        /*054c*/ 	.word	0x00000130


	//   ....[1]....
        /*0550*/ 	.word	0x00000170


	//   ....[2]....
        /*0554*/ 	.word	0x000001e0


	//   ....[3]....
        /*0558*/ 	.word	0x0000ab50


	//   ....[4]....
        /*055c*/ 	.word	0x0000abe0


	//   ....[5]....
        /*0560*/ 	.word	0x0000f8d0


	//   ....[6]....
        /*0564*/ 	.word	0x0000f960


	//----- nvinfo : EIATTR_COOP_GROUP_MASK_REGIDS
	.align		4
.L_677:
        /*0568*/ 	.byte	0x04, 0x29
        /*056a*/ 	.short	(.L_679 - .L_678)


	//   ....[0]....
.L_678:
        /*056c*/ 	.word	0xffffffff


	//   ....[1]....
        /*0570*/ 	.word	0xffffffff


	//   ....[2]....
        /*0574*/ 	.word	0xffffffff


	//   ....[3]....
        /*0578*/ 	.word	0xffffffff


	//   ....[4]....
        /*057c*/ 	.word	0xffffffff


	//   ....[5]....
        /*0580*/ 	.word	0xffffffff


	//   ....[6]....
        /*0584*/ 	.word	0xffffffff


	//   ....[7]....
        /*0588*/ 	.word	0xffffffff


	//   ....[8]....
        /*058c*/ 	.word	0xffffffff


	//   ....[9]....
        /*0590*/ 	.word	0xffffffff


	//   ....[10]....
        /*0594*/ 	.word	0xffffffff


	//   ....[11]....
        /*0598*/ 	.word	0xffffffff


	//   ....[12]....
        /*059c*/ 	.word	0xffffffff


	//   ....[13]....
        /*05a0*/ 	.word	0xffffffff


	//   ....[14]....
        /*05a4*/ 	.word	0xffffffff


	//   ....[15]....
        /*05a8*/ 	.word	0xffffffff


	//   ....[16]....
        /*05ac*/ 	.word	0xffffffff


	//   ....[17]....
        /*05b0*/ 	.word	0xffffffff


	//   ....[18]....
        /*05b4*/ 	.word	0xffffffff


	//   ....[19]....
        /*05b8*/ 	.word	0xffffffff


	//   ....[20]....
        /*05bc*/ 	.word	0xffffffff


	//   ....[21]....
        /*05c0*/ 	.word	0xffffffff


	//   ....[22]....
        /*05c4*/ 	.word	0xffffffff


	//   ....[23]....
        /*05c8*/ 	.word	0xffffffff


	//   ....[24]....
        /*05cc*/ 	.word	0xffffffff


	//   ....[25]....
        /*05d0*/ 	.word	0xffffffff


	//   ....[26]....
        /*05d4*/ 	.word	0xffffffff


	//   ....[27]....
        /*05d8*/ 	.word	0xffffffff


	//   ....[28]....
        /*05dc*/ 	.word	0xffffffff


	//   ....[29]....
        /*05e0*/ 	.word	0xffffffff


	//   ....[30]....
        /*05e4*/ 	.word	0xffffffff


	//   ....[31]....
        /*05e8*/ 	.word	0xffffffff


	//   ....[32]....
        /*05ec*/ 	.word	0xffffffff


	//   ....[33]....
        /*05f0*/ 	.word	0xffffffff


	//   ....[34]....
        /*05f4*/ 	.word	0xffffffff


	//   ....[35]....
        /*05f8*/ 	.word	0xffffffff


	//   ....[36]....
        /*05fc*/ 	.word	0xffffffff


	//   ....[37]....
        /*0600*/ 	.word	0xffffffff


	//   ....[38]....
        /*0604*/ 	.word	0xffffffff


	//   ....[39]....
        /*0608*/ 	.word	0xffffffff


	//   ....[40]....
        /*060c*/ 	.word	0xffffffff


	//   ....[41]....
        /*0610*/ 	.word	0xffffffff


	//   ....[42]....
        /*0614*/ 	.word	0xffffffff


	//   ....[43]....
        /*0618*/ 	.word	0xffffffff


	//   ....[44]....
        /*061c*/ 	.word	0xffffffff


	//   ....[45]....
        /*0620*/ 	.word	0xffffffff


	//   ....[46]....
        /*0624*/ 	.word	0xffffffff


	//   ....[47]....
        /*0628*/ 	.word	0xffffffff


	//   ....[48]....
        /*062c*/ 	.word	0xffffffff


	//   ....[49]....
        /*0630*/ 	.word	0xffffffff


	//   ....[50]....
        /*0634*/ 	.word	0xffffffff


	//   ....[51]....
        /*0638*/ 	.word	0xffffffff


	//   ....[52]....
        /*063c*/ 	.word	0xffffffff


	//   ....[53]....
        /*0640*/ 	.word	0xffffffff


	//   ....[54]....
        /*0644*/ 	.word	0xffffffff


	//   ....[55]....
        /*0648*/ 	.word	0xffffffff


	//   ....[56]....
        /*064c*/ 	.word	0xffffffff


	//   ....[57]....
        /*0650*/ 	.word	0xffffffff


	//   ....[58]....
        /*0654*/ 	.word	0xffffffff


	//   ....[59]....
        /*0658*/ 	.word	0xffffffff


	//   ....[60]....
        /*065c*/ 	.word	0xffffffff


	//   ....[61]....
        /*0660*/ 	.word	0xffffffff


	//   ....[62]....
        /*0664*/ 	.word	0xffffffff


	//   ....[63]....
        /*0668*/ 	.word	0xffffffff


	//   ....[64]....
        /*066c*/ 	.word	0xffffffff


	//   ....[65]....
        /*0670*/ 	.word	0xffffffff


	//   ....[66]....
        /*0674*/ 	.word	0xffffffff


	//   ....[67]....
        /*0678*/ 	.word	0xffffffff


	//   ....[68]....
        /*067c*/ 	.word	0xffffffff


	//   ....[69]....
        /*0680*/ 	.word	0xffffffff


	//   ....[70]....
        /*0684*/ 	.word	0xffffffff


	//   ....[71]....
        /*0688*/ 	.word	0xffffffff


	//   ....[72]....
        /*068c*/ 	.word	0xffffffff


	//   ....[73]....
        /*0690*/ 	.word	0xffffffff


	//   ....[74]....
        /*0694*/ 	.word	0xffffffff


	//   ....[75]....
        /*0698*/ 	.word	0xffffffff


	//   ....[76]....
        /*069c*/ 	.word	0xffffffff


	//   ....[77]....
        /*06a0*/ 	.word	0xffffffff


	//   ....[78]....
        /*06a4*/ 	.word	0xffffffff


	//   ....[79]....
        /*06a8*/ 	.word	0x0500000f


	//   ....[80]....
        /*06ac*/ 	.word	0x0500000f


	//   ....[81]....
        /*06b0*/ 	.word	0x0500000f


	//   ....[82]....
        /*06b4*/ 	.word	0x0500000f


	//   ....[83]....
        /*06b8*/ 	.word	0x0500000f


	//   ....[84]....
        /*06bc*/ 	.word	0x0500000f


	//   ....[85]....
        /*06c0*/ 	.word	0x0500000f


	//   ....[86]....
        /*06c4*/ 	.word	0x0500000f


	//   ....[87]....
        /*06c8*/ 	.word	0x0500000f


	//   ....[88]....
        /*06cc*/ 	.word	0x0500000f


	//   ....[89]....
        /*06d0*/ 	.word	0x0500000f


	//   ....[90]....
        /*06d4*/ 	.word	0x0500000f


	//   ....[91]....
        /*06d8*/ 	.word	0x0500000f


	//   ....[92]....
        /*06dc*/ 	.word	0x0500000f


	//   ....[93]....
        /*06e0*/ 	.word	0x0500000f


	//   ....[94]....
        /*06e4*/ 	.word	0x0500000f


	//   ....[95]....
        /*06e8*/ 	.word	0x0500000f


	//   ....[96]....
        /*06ec*/ 	.word	0x0500000f


	//   ....[97]....
        /*06f0*/ 	.word	0x0500000f


	//   ....[98]....
        /*06f4*/ 	.word	0x0500000f


	//   ....[99]....
        /*06f8*/ 	.word	0x0500000f


	//   ....[100]....
        /*06fc*/ 	.word	0x0500000f


	//   ....[101]....
        /*0700*/ 	.word	0x0500000f


	//   ....[102]....
        /*0704*/ 	.word	0x0500000f


	//   ....[103]....
        /*0708*/ 	.word	0x0500000f


	//   ....[104]....
        /*070c*/ 	.word	0x0500000f


	//   ....[105]....
        /*0710*/ 	.word	0x0500000f


	//----- nvinfo : EIATTR_COOP_GROUP_INSTR_OFFSETS
	.align		4
.L_679:
        /*0714*/ 	.byte	0x04, 0x28
        /*0716*/ 	.short	(.L_681 - .L_680)


	//   ....[0]....
.L_680:
        /*0718*/ 	.word	0x00000060


	//   ....[1]....
        /*071c*/ 	.word	0x00000140


	//   ....[2]....
        /*0720*/ 	.word	0x00000190


	//   ....[3]....
        /*0724*/ 	.word	0x00000380


	//   ....[4]....
        /*0728*/ 	.word	0x000004e0


	//   ....[5]....
        /*072c*/ 	.word	0x00000600


	//   ....[6]....
        /*0730*/ 	.word	0x00000760


	//   ....[7]....
        /*0734*/ 	.word	0x00001810


	//   ....[8]....
        /*0738*/ 	.word	0x00003150


	//   ....[9]....
        /*073c*/ 	.word	0x00003b20


	//   ....[10]....
        /*0740*/ 	.word	0x00003b70


	//   ....[11]....
        /*0744*/ 	.word	0x00003d80


	//   ....[12]....
        /*0748*/ 	.word	0x00003e30


	//   ....[13]....
        /*074c*/ 	.word	0x00004710


	//   ....[14]....
        /*0750*/ 	.word	0x00004b70


	//   ....[15]....
        /*0754*/ 	.word	0x00004ba0


	//   ....[16]....
        /*0758*/ 	.word	0x00004e20


	//   ....[17]....
        /*075c*/ 	.word	0x00004ff0


	//   ....[18]....
        /*0760*/ 	.word	0x00006010


	//   ....[19]....
        /*0764*/ 	.word	0x00006050


	//   ....[20]....
        /*0768*/ 	.word	0x00006080


	//   ....[21]....
        /*076c*/ 	.word	0x000060d0


	//   ....[22]....
        /*0770*/ 	.word	0x000060f0


	//   ....[23]....
        /*0774*/ 	.word	0x00007a60


	//   ....[24]....
        /*0778*/ 	.word	0x000080a0


	//   ....[25]....
        /*077c*/ 	.word	0x000080d0


	//   ....[26]....
        /*0780*/ 	.word	0x00008100


	//   ....[27]....
        /*0784*/ 	.word	0x00008120


	//   ....[28]....
        /*0788*/ 	.word	0x000087c0


	//   ....[29]....
        /*078c*/ 	.word	0x000087e0


	//   ....[30]....
        /*0790*/ 	.word	0x00008a10


	//   ....[31]....
        /*0794*/ 	.word	0x00008a30


	//   ....[32]....
        /*0798*/ 	.word	0x00009600


	//   ....[33]....
        /*079c*/ 	.word	0x00009640


	//   ....[34]....
        /*07a0*/ 	.word	0x00009880


	//   ....[35]....
        /*07a4*/ 	.word	0x000098a0


	//   ....[36]....
        /*07a8*/ 	.word	0x00009b30


	//   ....[37]....
        /*07ac*/ 	.word	0x00009d10


	//   ....[38]....
        /*07b0*/ 	.word	0x00009d40


	//   ....[39]....
        /*07b4*/ 	.word	0x00009d70


	//   ....[40]....
        /*07b8*/ 	.word	0x00009da0


	//   ....[41]....
        /*07bc*/ 	.word	0x00009dd0


	//   ....[42]....
        /*07c0*/ 	.word	0x00009e00


	//   ....[43]....
        /*07c4*/ 	.word	0x00009f70


	//   ....[44]....
        /*07c8*/ 	.word	0x00009fa0


	//   ....[45]....
        /*07cc*/ 	.word	0x00009fd0


	//   ....[46]....
        /*07d0*/ 	.word	0x0000a000


	//   ....[47]....
        /*07d4*/ 	.word	0x0000a030


	//   ....[48]....
        /*07d8*/ 	.word	0x0000a060


	//   ....[49]....
        /*07dc*/ 	.word	0x0000a100


	//   ....[50]....
        /*07e0*/ 	.word	0x0000a130


	//   ....[51]....
        /*07e4*/ 	.word	0x0000a1c0


	//   ....[52]....
        /*07e8*/ 	.word	0x0000b160


	//   ....[53]....
        /*07ec*/ 	.word	0x0000bcb0


	//   ....[54]....
        /*07f0*/ 	.word	0x0000bcc0


	//   ....[55]....
        /*07f4*/ 	.word	0x0000bce0


	//   ....[56]....
        /*07f8*/ 	.word	0x0000bd80


	//   ....[57]....
        /*07fc*/ 	.word	0x0000bdb0


	//   ....[58]....
        /*0800*/ 	.word	0x0000be20


	//   ....[59]....
        /*0804*/ 	.word	0x0000be30


	//   ....[60]....
        /*0808*/ 	.word	0x0000bea0


	//   ....[61]....
        /*080c*/ 	.word	0x0000fb60


	//   ....[62]....
        /*0810*/ 	.word	0x0000fb90


	//   ....[63]....
        /*0814*/ 	.word	0x0000fbd0


	//   ....[64]....
        /*0818*/ 	.word	0x0000fc00


	//   ....[65]....
        /*081c*/ 	.word	0x0000fc30


	//   ....[66]....
        /*0820*/ 	.word	0x0000fc60


	//   ....[67]....
        /*0824*/ 	.word	0x0000fc90


	//   ....[68]....
        /*0828*/ 	.word	0x0000fcc0


	//   ....[69]....
        /*082c*/ 	.word	0x0000fe40


	//   ....[70]....
        /*0830*/ 	.word	0x0000fe70


	//   ....[71]....
        /*0834*/ 	.word	0x0000fea0


	//   ....[72]....
        /*0838*/ 	.word	0x0000fed0


	//   ....[73]....
        /*083c*/ 	.word	0x0000ff00


	//   ....[74]....
        /*0840*/ 	.word	0x0000ff30


	//   ....[75]....
        /*0844*/ 	.word	0x0000fff0


	//   ....[76]....
        /*0848*/ 	.word	0x00010010


	//   ....[77]....
        /*084c*/ 	.word	0x00010080


	//   ....[78]....
        /*0850*/ 	.word	0x00010510


	//   ....[79]....
        /*0854*/ 	.word	0x00010ac0


	//   ....[80]....
        /*0858*/ 	.word	0x00010c70


	//   ....[81]....
        /*085c*/ 	.word	0x00010cc0


	//   ....[82]....
        /*0860*/ 	.word	0x00010d20


	//   ....[83]....
        /*0864*/ 	.word	0x00010dc0


	//   ....[84]....
        /*0868*/ 	.word	0x00010e70


	//   ....[85]....
        /*086c*/ 	.word	0x00010f10


	//   ....[86]....
        /*0870*/ 	.word	0x00010fd0


	//   ....[87]....
        /*0874*/ 	.word	0x000110b0


	//   ....[88]....
        /*0878*/ 	.word	0x000113e0


	//   ....[89]....
        /*087c*/ 	.word	0x00011480


	//   ....[90]....
        /*0880*/ 	.word	0x000115a0


	//   ....[91]....
        /*0884*/ 	.word	0x00011610


	//   ....[92]....
        /*0888*/ 	.word	0x00011680


	//   ....[93]....
        /*088c*/ 	.word	0x000116f0


	//   ....[94]....
        /*0890*/ 	.word	0x00011760


	//   ....[95]....
        /*0894*/ 	.word	0x000117e0


	//   ....[96]....
        /*0898*/ 	.word	0x00011870


	//   ....[97]....
        /*089c*/ 	.word	0x00011910


	//   ....[98]....
        /*08a0*/ 	.word	0x00011980


	//   ....[99]....
        /*08a4*/ 	.word	0x000119f0


	//   ....[100]....
        /*08a8*/ 	.word	0x00011a60


	//   ....[101]....
        /*08ac*/ 	.word	0x00011ae0


	//   ....[102]....
        /*08b0*/ 	.word	0x00011b50


	//   ....[103]....
        /*08b4*/ 	.word	0x00011bf0


	//   ....[104]....
        /*08b8*/ 	.word	0x00011c80


	//   ....[105]....
        /*08bc*/ 	.word	0x00011da0


	//----- nvinfo : EIATTR_REG_RECONFIG
	.align		4
.L_681:
        /*08c0*/ 	.byte	0x01, 0x54
	.zero		2


	//----- nvinfo : EIATTR_SYSCALL_OFFSETS
	.align		4
        /*08c4*/ 	.byte	0x04, 0x46
        /*08c6*/ 	.short	(.L_683 - .L_682)


	//   ....[0]....
.L_682:
        /*08c8*/ 	.word	0x00003310


	//   ....[1]....
        /*08cc*/ 	.word	0x0000ad50


	//   ....[2]....
        /*08d0*/ 	.word	0x0000aeb0


	//   ....[3]....
        /*08d4*/ 	.word	0x0000afb0


	//   ....[4]....
        /*08d8*/ 	.word	0x0000b8e0


	//----- nvinfo : EIATTR_MBARRIER_INSTR_OFFSETS
	.align		4
.L_683:
        /*08dc*/ 	.byte	0x04, 0x39
        /*08de*/ 	.short	(.L_685 - .L_684)


	//   ....[0]....
.L_684:
        /*08e0*/ 	.word	0x00000270
        /*08e4*/ 	.word	0x000000ff
        /*08e8*/ 	.word	0x00028c00
        /*08ec*/ 	.short	0x0100
        /*08ee*/ 	.byte	0x08
	.zero		1


	//   ....[1]....
        /*08f0*/ 	.word	0x00000280
        /*08f4*/ 	.word	0x000000ff
        /*08f8*/ 	.word	0x00028c20
        /*08fc*/ 	.short	0x0100
        /*08fe*/ 	.byte	0x08
	.zero		1


	//   ....[2]....
        /*0900*/ 	.word	0x00000330
        /*0904*/ 	.word	0x000000ff
        /*0908*/ 	.word	0x00028c30
        /*090c*/ 	.short	0x0100
        /*090e*/ 	.byte	0x06
	.zero		1


	//   ....[3]....
        /*0910*/ 	.word	0x00000340
        /*0914*/ 	.word	0x000000ff
        /*0918*/ 	.word	0x00028c40
        /*091c*/ 	.short	0x0100
        /*091e*/ 	.byte	0x06
	.zero		1


	//   ....[4]....
        /*0920*/ 	.word	0x00000350
        /*0924*/ 	.word	0x000000ff
        /*0928*/ 	.word	0x00028c38
        /*092c*/ 	.short	0x0100
        /*092e*/ 	.byte	0x06
	.zero		1


	//   ....[5]....
        /*0930*/ 	.word	0x00000360
        /*0934*/ 	.word	0x000000ff
        /*0938*/ 	.word	0x00028c48
        /*093c*/ 	.short	0x0100
        /*093e*/ 	.byte	0x06
	.zero		1


	//   ....[6]....
        /*0940*/ 	.word	0x00000490
        /*0944*/ 	.word	0x000000ff
        /*0948*/ 	.word	0x00028c50
        /*094c*/ 	.short	0x0100
        /*094e*/ 	.byte	0x08
	.zero		1


	//   ....[7]....
        /*0950*/ 	.word	0x000004a0
        /*0954*/ 	.word	0x000000ff
        /*0958*/ 	.word	0x00028c60
        /*095c*/ 	.short	0x0100
        /*095e*/ 	.byte	0x08
	.zero		1


	//   ....[8]....
        /*0960*/ 	.word	0x000004b0
        /*0964*/ 	.word	0x000000ff
        /*0968*/ 	.word	0x00028c58
        /*096c*/ 	.short	0x0100
        /*096e*/ 	.byte	0x08
	.zero		1


	//   ....[9]....
        /*0970*/ 	.word	0x000004c0
        /*0974*/ 	.word	0x000000ff
        /*0978*/ 	.word	0x00028c68
        /*097c*/ 	.short	0x0100
        /*097e*/ 	.byte	0x08
	.zero		1


	//   ....[10]....
        /*0980*/ 	.word	0x000005b0
        /*0984*/ 	.word	0x000000ff
        /*0988*/ 	.word	0x00028c70
        /*098c*/ 	.short	0x0100
        /*098e*/ 	.byte	0x06
	.zero		1


	//   ....[11]....
        /*0990*/ 	.word	0x000005c0
        /*0994*/ 	.word	0x000000ff
        /*0998*/ 	.word	0x00028c80
        /*099c*/ 	.short	0x0100
        /*099e*/ 	.byte	0x06
	.zero		1


	//   ....[12]....
        /*09a0*/ 	.word	0x000005d0
        /*09a4*/ 	.word	0x000000ff
        /*09a8*/ 	.word	0x00028c78
        /*09ac*/ 	.short	0x0100
        /*09ae*/ 	.byte	0x06
	.zero		1


	//   ....[13]....
        /*09b0*/ 	.word	0x000005e0
        /*09b4*/ 	.word	0x000000ff
        /*09b8*/ 	.word	0x00028c88
        /*09bc*/ 	.short	0x0100
        /*09be*/ 	.byte	0x06
	.zero		1


	//   ....[14]....
        /*09c0*/ 	.word	0x00000710
        /*09c4*/ 	.word	0x000000ff
        /*09c8*/ 	.word	0x00028c90
        /*09cc*/ 	.short	0x0100
        /*09ce*/ 	.byte	0x08
	.zero		1


	//   ....[15]....
        /*09d0*/ 	.word	0x00000720
        /*09d4*/ 	.word	0x000000ff
        /*09d8*/ 	.word	0x00028ca0
        /*09dc*/ 	.short	0x0100
        /*09de*/ 	.byte	0x08
	.zero		1


	//   ....[16]....
        /*09e0*/ 	.word	0x00000730
        /*09e4*/ 	.word	0x000000ff
        /*09e8*/ 	.word	0x00028c98
        /*09ec*/ 	.short	0x0100
        /*09ee*/ 	.byte	0x08
	.zero		1


	//   ....[17]....
        /*09f0*/ 	.word	0x00000740
        /*09f4*/ 	.word	0x000000ff
        /*09f8*/ 	.word	0x00028ca8
        /*09fc*/ 	.short	0x0100
        /*09fe*/ 	.byte	0x08
	.zero		1


	//   ....[18]....
        /*0a00*/ 	.word	0x00000870
        /*0a04*/ 	.word	0x000000ff
        /*0a08*/ 	.word	0x00028cb0
        /*0a0c*/ 	.short	0x0100
        /*0a0e*/ 	.byte	0x08
	.zero		1


	//   ....[19]....
        /*0a10*/ 	.word	0x00000880
        /*0a14*/ 	.word	0x000000ff
        /*0a18*/ 	.word	0x00028cc0
        /*0a1c*/ 	.short	0x0100
        /*0a1e*/ 	.byte	0x08
	.zero		1


	//   ....[20]....
        /*0a20*/ 	.word	0x00000890
        /*0a24*/ 	.word	0x000000ff
        /*0a28*/ 	.word	0x00028cb8
        /*0a2c*/ 	.short	0x0100
        /*0a2e*/ 	.byte	0x08
	.zero		1


	//   ....[21]....
        /*0a30*/ 	.word	0x000008a0
        /*0a34*/ 	.word	0x000000ff
        /*0a38*/ 	.word	0x00028cc8
        /*0a3c*/ 	.short	0x0100
        /*0a3e*/ 	.byte	0x08
	.zero		1


	//   ....[22]....
        /*0a40*/ 	.word	0x00001920
        /*0a44*/ 	.word	0x000000ff
        /*0a48*/ 	.word	0x00028c50
        /*0a4c*/ 	.short	0x010a
        /*0a4e*/ 	.byte	0x10
	.zero		1


	//   ....[23]....
        /*0a50*/ 	.word	0x00001bf0
        /*0a54*/ 	.word	0x00000000
        /*0a58*/ 	.word	0x00000000
        /*0a5c*/ 	.short	0x0101
        /*0a5e*/ 	.byte	0x3f
	.zero		1


	//   ....[24]....
        /*0a60*/ 	.word	0x00002570
        /*0a64*/ 	.word	0x000000ff
        /*0a68*/ 	.word	0x00028c50
        /*0a6c*/ 	.short	0x010a
        /*0a6e*/ 	.byte	0x06
	.zero		1


	//   ....[25]....
        /*0a70*/ 	.word	0x000025b0
        /*0a74*/ 	.word	0x000000ff
        /*0a78*/ 	.word	0x00028c50
        /*0a7c*/ 	.short	0x010a
        /*0a7e*/ 	.byte	0x06
	.zero		1


	//   ....[26]....
        /*0a80*/ 	.word	0x00002800
        /*0a84*/ 	.word	0x00000000
        /*0a88*/ 	.word	0x00000000
        /*0a8c*/ 	.short	0x0101
        /*0a8e*/ 	.byte	0x3f
	.zero		1


	//   ....[27]....
        /*0a90*/ 	.word	0x00003390
        /*0a94*/ 	.word	0x000000ff
        /*0a98*/ 	.word	0x00028c00
        /*0a9c*/ 	.short	0x010a
        /*0a9e*/ 	.byte	0x2a
	.zero		1


	//   ....[28]....
        /*0aa0*/ 	.word	0x00003410
        /*0aa4*/ 	.word	0x00000007
        /*0aa8*/ 	.word	0x00028c30
        /*0aac*/ 	.short	0x010a
        /*0aae*/ 	.byte	0x3f
	.zero		1


	//   ....[29]....
        /*0ab0*/ 	.word	0x00003450
        /*0ab4*/ 	.word	0x00000007
        /*0ab8*/ 	.word	0x00028c30
        /*0abc*/ 	.short	0x010a
        /*0abe*/ 	.byte	0x3f
	.zero		1


	//   ....[30]....
        /*0ac0*/ 	.word	0x00004020
        /*0ac4*/ 	.word	0x00000005
        /*0ac8*/ 	.word	0x00000000
        /*0acc*/ 	.short	0x0101
        /*0ace*/ 	.byte	0x3f
	.zero		1


	//   ....[31]....
        /*0ad0*/ 	.word	0x00004490
        /*0ad4*/ 	.word	0x00000007
        /*0ad8*/ 	.word	0x00028c50
        /*0adc*/ 	.short	0x010a
        /*0ade*/ 	.byte	0x3f
	.zero		1


	//   ....[32]....
        /*0ae0*/ 	.word	0x000044e0
        /*0ae4*/ 	.word	0x00000007
        /*0ae8*/ 	.word	0x00028c50
        /*0aec*/ 	.short	0x010a
        /*0aee*/ 	.byte	0x3f
	.zero		1


	//   ....[33]....
        /*0af0*/ 	.word	0x00004730
        /*0af4*/ 	.word	0x00000007
        /*0af8*/ 	.word	0x00000000
        /*0afc*/ 	.short	0x0101
        /*0afe*/ 	.byte	0x3f
	.zero		1


	//   ....[34]....
        /*0b00*/ 	.word	0x00004860
        /*0b04*/ 	.word	0x000000ff
        /*0b08*/ 	.word	0x00028c30
        /*0b0c*/ 	.short	0x010a
        /*0b0e*/ 	.byte	0x16
	.zero		1


	//   ....[35]....
        /*0b10*/ 	.word	0x000048a0
        /*0b14*/ 	.word	0x000000ff
        /*0b18*/ 	.word	0x00028c30
        /*0b1c*/ 	.short	0x010a
        /*0b1e*/ 	.byte	0x16
	.zero		1


	//   ....[36]....
        /*0b20*/ 	.word	0x00005400
        /*0b24*/ 	.word	0x0000009a
        /*0b28*/ 	.word	0x00000000
        /*0b2c*/ 	.short	0x0101
        /*0b2e*/ 	.byte	0x3f
	.zero		1


	//   ....[37]....
        /*0b30*/ 	.word	0x00005d80
        /*0b34*/ 	.word	0x000000ff
        /*0b38*/ 	.word	0x00028c50
        /*0b3c*/ 	.short	0x010a
        /*0b3e*/ 	.byte	0x16
	.zero		1


	//   ....[38]....
        /*0b40*/ 	.word	0x00005dc0
        /*0b44*/ 	.word	0x000000ff
        /*0b48*/ 	.word	0x00028c50
        /*0b4c*/ 	.short	0x010a
        /*0b4e*/ 	.byte	0x16
	.zero		1


	//   ....[39]....
        /*0b50*/ 	.word	0x00006030
        /*0b54*/ 	.word	0x000000ab
        /*0b58*/ 	.word	0x00000000
        /*0b5c*/ 	.short	0x0101
        /*0b5e*/ 	.byte	0x3f
	.zero		1


	//   ....[40]....
        /*0b60*/ 	.word	0x000087d0
        /*0b64*/ 	.word	0x000000ff
        /*0b68*/ 	.word	0x00000000
        /*0b6c*/ 	.short	0x0101
        /*0b6e*/ 	.byte	0x04
	.zero		1


	//   ....[41]....
        /*0b70*/ 	.word	0x0000b3e0
        /*0b74*/ 	.word	0x00000000
        /*0b78*/ 	.word	0x00028c40
        /*0b7c*/ 	.short	0x010a
        /*0b7e*/ 	.byte	0x3f
	.zero		1


	//   ....[42]....
        /*0b80*/ 	.word	0x0000bf50
        /*0b84*/ 	.word	0x00000008
        /*0b88*/ 	.word	0x00028c00
        /*0b8c*/ 	.short	0x0107
        /*0b8e*/ 	.byte	0x3f
	.zero		1


	//   ....[43]....
        /*0b90*/ 	.word	0x0000c050
        /*0b94*/ 	.word	0x00000002
        /*0b98*/ 	.word	0x00028c00
        /*0b9c*/ 	.short	0x0101
        /*0b9e*/ 	.byte	0x3f
	.zero		1


	//   ....[44]....
        /*0ba0*/ 	.word	0x0000c070
        /*0ba4*/ 	.word	0x00000002
        /*0ba8*/ 	.word	0x00028c20
        /*0bac*/ 	.short	0x010a
        /*0bae*/ 	.byte	0x3f
	.zero		1


	//   ....[45]....
        /*0bb0*/ 	.word	0x0000c180
        /*0bb4*/ 	.word	0x00000003
        /*0bb8*/ 	.word	0x00028c60
        /*0bbc*/ 	.short	0x010a
        /*0bbe*/ 	.byte	0x3f
	.zero		1


	//   ....[46]....
        /*0bc0*/ 	.word	0x0000ce90
        /*0bc4*/ 	.word	0x00000003
        /*0bc8*/ 	.word	0x00028c40
        /*0bcc*/ 	.short	0x010a
        /*0bce*/ 	.byte	0x3f
	.zero		1


	//   ....[47]....
        /*0bd0*/ 	.word	0x0000d0f0
        /*0bd4*/ 	.word	0x00000003
        /*0bd8*/ 	.word	0x00028c60
        /*0bdc*/ 	.short	0x010a
        /*0bde*/ 	.byte	0x3f
	.zero		1


	//   ....[48]....
        /*0be0*/ 	.word	0x0000dd90
        /*0be4*/ 	.word	0x00000004
        /*0be8*/ 	.word	0x00028c40
        /*0bec*/ 	.short	0x010a
        /*0bee*/ 	.byte	0x3f
	.zero		1


	//   ....[49]....
        /*0bf0*/ 	.word	0x0000dfe0
        /*0bf4*/ 	.word	0x00000004
        /*0bf8*/ 	.word	0x00028c60
        /*0bfc*/ 	.short	0x010a
        /*0bfe*/ 	.byte	0x3f
	.zero		1


	//   ....[50]....
        /*0c00*/ 	.word	0x0000ebf0
        /*0c04*/ 	.word	0x00000004
        /*0c08*/ 	.word	0x00028c40
        /*0c0c*/ 	.short	0x010a
        /*0c0e*/ 	.byte	0x3f
	.zero		1


	//   ....[51]....
        /*0c10*/ 	.word	0x0000ee50
        /*0c14*/ 	.word	0x00000004
        /*0c18*/ 	.word	0x00028c60
        /*0c1c*/ 	.short	0x010a
        /*0c1e*/ 	.byte	0x3f
	.zero		1


	//   ....[52]....
        /*0c20*/ 	.word	0x00010490
        /*0c24*/ 	.word	0x00000000
        /*0c28*/ 	.word	0x00028c20
        /*0c2c*/ 	.short	0x010a
        /*0c2e*/ 	.byte	0x3f
	.zero		1


	//   ....[53]....
        /*0c30*/ 	.word	0x00010650
        /*0c34*/ 	.word	0x00000006
        /*0c38*/ 	.word	0x00000000
        /*0c3c*/ 	.short	0x010a
        /*0c3e*/ 	.byte	0x3f
	.zero		1


	//   ....[54]....
        /*0c40*/ 	.word	0x000106c0
        /*0c44*/ 	.word	0x00000007
        /*0c48*/ 	.word	0x00000000
        /*0c4c*/ 	.short	0x010a
        /*0c4e*/ 	.byte	0x3f
	.zero		1


	//   ....[55]....
        /*0c50*/ 	.word	0x00010730
        /*0c54*/ 	.word	0x00000004
        /*0c58*/ 	.word	0x00000000
        /*0c5c*/ 	.short	0x010a
        /*0c5e*/ 	.byte	0x3f
	.zero		1


	//   ....[56]....
        /*0c60*/ 	.word	0x00010760
        /*0c64*/ 	.word	0x00000003
        /*0c68*/ 	.word	0x00000000
        /*0c6c*/ 	.short	0x010a
        /*0c6e*/ 	.byte	0x3f
	.zero		1


	//   ....[57]....
        /*0c70*/ 	.word	0x000107d0
        /*0c74*/ 	.word	0x00000003
        /*0c78*/ 	.word	0x00028c50
        /*0c7c*/ 	.short	0x010a
        /*0c7e*/ 	.byte	0x3f
	.zero		1


	//   ....[58]....
        /*0c80*/ 	.word	0x00010830
        /*0c84*/ 	.word	0x00000003
        /*0c88*/ 	.word	0x00028c50
        /*0c8c*/ 	.short	0x010a
        /*0c8e*/ 	.byte	0x3f
	.zero		1


	//   ....[59]....
        /*0c90*/ 	.word	0x00010890
        /*0c94*/ 	.word	0x00000003
        /*0c98*/ 	.word	0x00028c00
        /*0c9c*/ 	.short	0x010a
        /*0c9e*/ 	.byte	0x3f
	.zero		1


	//   ....[60]....
        /*0ca0*/ 	.word	0x000108e0
        /*0ca4*/ 	.word	0x00000007
        /*0ca8*/ 	.word	0x00028c30
        /*0cac*/ 	.short	0x010a
        /*0cae*/ 	.byte	0x3f
	.zero		1


	//   ....[61]....
        /*0cb0*/ 	.word	0x00010930
        /*0cb4*/ 	.word	0x00000007
        /*0cb8*/ 	.word	0x00028c50
        /*0cbc*/ 	.short	0x010a
        /*0cbe*/ 	.byte	0x3f
	.zero		1


	//   ....[62]....
        /*0cc0*/ 	.word	0x00010990
        /*0cc4*/ 	.word	0x00000003
        /*0cc8*/ 	.word	0x00028c30
        /*0ccc*/ 	.short	0x010a
        /*0cce*/ 	.byte	0x3f
	.zero		1


	//   ....[63]....
        /*0cd0*/ 	.word	0x000109e0
        /*0cd4*/ 	.word	0x000000ab
        /*0cd8*/ 	.word	0x00028c50
        /*0cdc*/ 	.short	0x010a
        /*0cde*/ 	.byte	0x3f
	.zero		1


	//   ....[64]....
        /*0ce0*/ 	.word	0x00010b80
        /*0ce4*/ 	.word	0x00000000
        /*0ce8*/ 	.word	0x00028c40
        /*0cec*/ 	.short	0x010a
        /*0cee*/ 	.byte	0x3f
	.zero		1


	//   ....[65]....
        /*0cf0*/ 	.word	0x00011100
        /*0cf4*/ 	.word	0x00000002
        /*0cf8*/ 	.word	0x00028c20
        /*0cfc*/ 	.short	0x010a
        /*0cfe*/ 	.byte	0x3f
	.zero		1


	//   ....[66]....
        /*0d00*/ 	.word	0x00011150
        /*0d04*/ 	.word	0x00000003
        /*0d08*/ 	.word	0x00028c60
        /*0d0c*/ 	.short	0x010a
        /*0d0e*/ 	.byte	0x3f
	.zero		1


	//   ....[67]....
        /*0d10*/ 	.word	0x000111a0
        /*0d14*/ 	.word	0x00000003
        /*0d18*/ 	.word	0x00028c40
        /*0d1c*/ 	.short	0x010a
        /*0d1e*/ 	.byte	0x3f
	.zero		1


	//   ....[68]....
        /*0d20*/ 	.word	0x000111f0
        /*0d24*/ 	.word	0x00000003
        /*0d28*/ 	.word	0x00028c60
        /*0d2c*/ 	.short	0x010a
        /*0d2e*/ 	.byte	0x3f
	.zero		1


	//   ....[69]....
        /*0d30*/ 	.word	0x00011240
        /*0d34*/ 	.word	0x00000004
        /*0d38*/ 	.word	0x00028c40
        /*0d3c*/ 	.short	0x010a
        /*0d3e*/ 	.byte	0x3f
	.zero		1


	//   ....[70]....
        /*0d40*/ 	.word	0x00011290
        /*0d44*/ 	.word	0x00000004
        /*0d48*/ 	.word	0x00028c60
        /*0d4c*/ 	.short	0x010a
        /*0d4e*/ 	.byte	0x3f
	.zero		1


	//   ....[71]....
        /*0d50*/ 	.word	0x000112e0
        /*0d54*/ 	.word	0x00000004
        /*0d58*/ 	.word	0x00028c40
        /*0d5c*/ 	.short	0x010a
        /*0d5e*/ 	.byte	0x3f
	.zero		1


	//   ....[72]....
        /*0d60*/ 	.word	0x00011330
        /*0d64*/ 	.word	0x00000004
        /*0d68*/ 	.word	0x00028c60
        /*0d6c*/ 	.short	0x010a
        /*0d6e*/ 	.byte	0x3f
	.zero		1


	//   ....[73]....
        /*0d70*/ 	.word	0x00011cc0
        /*0d74*/ 	.word	0x00000000
        /*0d78*/ 	.word	0x00028c20
        /*0d7c*/ 	.short	0x010a
        /*0d7e*/ 	.byte	0x3f
	.zero		1


	//   ....[74]....
        /*0d80*/ 	.word	0x00011e60
        /*0d84*/ 	.word	0x00000006
        /*0d88*/ 	.word	0x00000000
        /*0d8c*/ 	.short	0x010a
        /*0d8e*/ 	.byte	0x3f
	.zero		1


	//   ....[75]....
        /*0d90*/ 	.word	0x00011eb0
        /*0d94*/ 	.word	0x00000007
        /*0d98*/ 	.word	0x00000000
        /*0d9c*/ 	.short	0x010a
        /*0d9e*/ 	.byte	0x3f
	.zero		1


	//   ....[76]....
        /*0da0*/ 	.word	0x00011f00
        /*0da4*/ 	.word	0x00000004
        /*0da8*/ 	.word	0x00000000
        /*0dac*/ 	.short	0x010a
        /*0dae*/ 	.byte	0x3f
	.zero		1


	//----- nvinfo : EIATTR_NUM_MBARRIERS
	.align		4
.L_685:
        /*0db0*/ 	.byte	0x03, 0x38
        /*0db2*/ 	.short	0x0016


	//----- nvinfo : EIATTR_EXIT_INSTR_OFFSETS
	.align		4
        /*0db4*/ 	.byte	0x04, 0x1c
        /*0db6*/ 	.short	(.L_687 - .L_686)


	//   ....[0]....
.L_686:
        /*0db8*/ 	.word	0x00000a50


	//   ....[1]....
        /*0dbc*/ 	.word	0x00009af0


	//   ....[2]....
        /*0dc0*/ 	.word	0x000107b0


	//----- nvinfo : EIATTR_MAX_THREADS
	.align		4
.L_687:
        /*0dc4*/ 	.byte	0x04, 0x05
        /*0dc6*/ 	.short	(.L_689 - .L_688)
.L_688:
        /*0dc8*/ 	.word	0x00000180
        /*0dcc*/ 	.word	0x00000001
        /*0dd0*/ 	.word	0x00000001


	//----- nvinfo : EIATTR_CRS_STACK_SIZE
	.align		4
.L_689:
        /*0dd4*/ 	.byte	0x04, 0x1e
        /*0dd6*/ 	.short	(.L_691 - .L_690)
.L_690:
        /*0dd8*/ 	.word	0x00000000


	//----- nvinfo : EIATTR_CBANK_PARAM_SIZE
	.align		4
.L_691:
        /*0ddc*/ 	.byte	0x03, 0x19
        /*0dde*/ 	.short	0x0af0


	//----- nvinfo : EIATTR_PARAM_CBANK
	.align		4
        /*0de0*/ 	.byte	0x04, 0x0a
        /*0de2*/ 	.short	(.L_693 - .L_692)
	.align		4
.L_692:
        /*0de4*/ 	.word	index@(.nv.constant0._ZN7cutlass13device_kernelIN5flash11enable_sm90INS1_16FlashAttnFwdSm90INS1_25CollectiveMainloopFwdSm90ILi2EN4cute5tupleIJNS5_1CILi1EEES8_S8_EEENS6_IJNS7_ILi64EEESA_SA_EEELi512ENS_6half_tEfNS_4arch4Sm90ELb0ELb0ELb0ELb1ELb0ELb0ELb0ELb0ELb0ELb1ELb0ELb0EEENS1_21CollectiveEpilogueFwdINS6_IJSA_NS7_ILi512EEESA_EEES9_SC_SE_Li256ELb1ELb1ELb0ELb0EEENS1_36VarlenDynamicPersistentTileSchedulerILi64ELi64ELi256ELi128ELb0ELb1ELb1ELb0ELb1ELb1EEEEEEEEEvNT_6ParamsE)
        /*0de8*/ 	.short	0x0210
        /*0dea*/ 	.short	0x0af0


	//----- nvinfo : EIATTR_SW_WAR
	.align		4
.L_693:
        /*0dec*/ 	.byte	0x04, 0x36
        /*0dee*/ 	.short	(.L_695 - .L_694)
.L_694:
        /*0df0*/ 	.word	0x00000008
.L_695:


//--------------------- .nv.info._ZN7cutlass13device_kernelIN5flash11enable_sm90INS1_16FlashAttnFwdSm90INS1_25CollectiveMainloopFwdSm90ILi2EN4cute5tupleIJNS5_1CILi1EEES8_S8_EEENS6_IJNS7_ILi64EEESA_SA_EEELi512ENS_6half_tEfNS_4arch4Sm90ELb0ELb0ELb0ELb1ELb0ELb1ELb0ELb0ELb0ELb1ELb0ELb0EEENS1_21CollectiveEpilogueFwdINS6_IJSA_NS7_ILi512EEESA_EEES9_SC_SE_Li256ELb1ELb1ELb0ELb0EEENS1_36VarlenDynamicPersistentTileSchedulerILi64ELi64ELi256ELi128ELb0ELb1ELb1ELb0ELb1ELb1EEEEEEEEEvNT_6ParamsE --------------------------
	.section	.nv.info._ZN7cutlass13device_kernelIN5flash11enable_sm90INS1_16FlashAttnFwdSm90INS1_25CollectiveMainloopFwdSm90ILi2EN4cute5tupleIJNS5_1CILi1EEES8_S8_EEENS6_IJNS7_ILi64EEESA_SA_EEELi512ENS_6half_tEfNS_4arch4Sm90ELb0ELb0ELb0ELb1ELb0ELb1ELb0ELb0ELb0ELb1ELb0ELb0EEENS1_21CollectiveEpilogueFwdINS6_IJSA_NS7_ILi512EEESA_EEES9_SC_SE_Li256ELb1ELb1ELb0ELb0EEENS1_36VarlenDynamicPersistentTileSchedulerILi64ELi64ELi256ELi128ELb0ELb1ELb1ELb0ELb1ELb1EEEEEEEEEvNT_6ParamsE,"",@"SHT_CUDA_INFO"
	.sectionflags	@""
	.align	4


	//----- nvinfo : EIATTR_CUDA_API_VERSION
	.align		4
        /*0000*/ 	.byte	0x04, 0x37
        /*0002*/ 	.short	(.L_697 - .L_696)
.L_696:
        /*0004*/ 	.word	0x00000082


	//----- nvinfo : EIATTR_KPARAM_INFO
	.align		4
.L_697:
        /*0008*/ 	.byte	0x04, 0x17
        /*000a*/ 	.short	(.L_699 - .L_698)
.L_698:
        /*000c*/ 	.word	0x00000000
        /*0010*/ 	.short	0x0000
        /*0012*/ 	.short	0x0070
        /*0014*/ 	.byte	0x00, 0xf0, 0x01, 0x2a


	//----- nvinfo : EIATTR_SPARSE_MMA_MASK
	.align		4
.L_699:
        /*0018*/ 	.byte	0x03, 0x50
        /*001a*/ 	.short	0x0000


	//----- nvinfo : EIATTR_MAXREG_COUNT
	.align		4
        /*001c*/ 	.byte	0x03, 0x1b
        /*001e*/ 	.short	0x00a8


	//----- nvinfo : EIATTR_NUM_BARRIERS
	.align		4
        /*0020*/ 	.byte	0x02, 0x4c
        /*0022*/ 	.byte	0x10
	.zero		1


	//----- nvinfo : EIATTR_EXTERNS
	.align		4
        /*0024*/ 	.byte	0x04, 0x0f
        /*0026*/ 	.short	(.L_701 - .L_700)


	//   ....[0]....
	.align		4
.L_700:
        /*0028*/ 	.word	index@(__assertfail)


	//----- nvinfo : EIATTR_ANNOTATIONS
	.align		4
.L_701:
        /*002c*/ 	.byte	0x04, 0x55
        /*002e*/ 	.short	(.L_703 - .L_702)


	//   ....[0]....
.L_702:
        /* <DEDUP_REMOVED lines=99> */


	//----- nvinfo : EIATTR_MERCURY_ISA_VERSION
	.align		4
.L_703:
        /*0650*/ 	.byte	0x03, 0x5f
        /*0652*/ 	.short	0x0101


	//----- nvinfo : EIATTR_UNUSED_LOAD_BYTE_OFFSET
	.align		4
        /*0654*/ 	.byte	0x04, 0x44
        /*0656*/ 	.short	(.L_705 - .L_704)


	//   ....[0]....
.L_704:
        /*0658*/ 	.word	0x00000ab0
        /*065c*/ 	.word	0x0000fff0


	//   ....[1]....
        /*0660*/ 	.word	0x0000c0e0
        /*0664*/ 	.word	0x0000fff0


	//----- nvinfo : EIATTR_INT_WARP_WIDE_INSTR_OFFSETS
	.align		4
.L_705:
        /*0668*/ 	.byte	0x04, 0x31
        /*066a*/ 	.short	(.L_707 - .L_706)


	//   ....[0]....
.L_706:
        /*066c*/ 	.word	0x00000190


	//   ....[1]....
        /*0670*/ 	.word	0x000001d0


	//   ....[2]....
        /*0674*/ 	.word	0x000002a0


	//   ....[3]....
        /*0678*/ 	.word	0x00011bf0


	//   ....[4]....
        /*067c*/ 	.word	0x00011c80


	//   ....[5]....
        /*0680*/ 	.word	0x000169b0


	//   ....[6]....
        /*0684*/ 	.word	0x00016a40


	//----- nvinfo : EIATTR_COOP_GROUP_MASK_REGIDS
	.align		4
.L_707:
        /*0688*/ 	.byte	0x04, 0x29
        /*068a*/ 	.short	(.L_709 - .L_708)


	//   ....[0]....
.L_708:
        /*068c*/ 	.word	0xffffffff


	//   ....[1]....
        /*0690*/ 	.word	0xffffffff


	//   ....[2]....
        /*0694*/ 	.word	0xffffffff


	//   ....[3]....
        /*0698*/ 	.word	0xffffffff


	//   ....[4]....
        /*069c*/ 	.word	0xffffffff


	//   ....[5]....
        /*06a0*/ 	.word	0xffffffff


	//   ....[6]....
        /*06a4*/ 	.word	0xffffffff


	//   ....[7]....
        /*06a8*/ 	.word	0xffffffff


	//   ....[8]....
        /*06ac*/ 	.word	0xffffffff


	//   ....[9]....
        /*06b0*/ 	.word	0xffffffff


	//   ....[10]....
        /*06b4*/ 	.word	0xffffffff


	//   ....[11]....
        /*06b8*/ 	.word	0xffffffff


	//   ....[12]....
        /*06bc*/ 	.word	0xffffffff


	//   ....[13]....
        /*06c0*/ 	.word	0xffffffff


	//   ....[14]....
        /*06c4*/ 	.word	0xffffffff


	//   ....[15]....
        /*06c8*/ 	.word	0xffffffff


	//   ....[16]....
        /*06cc*/ 	.word	0xffffffff


	//   ....[17]....
        /*06d0*/ 	.word	0xffffffff


	//   ....[18]....
        /*06d4*/ 	.word	0xffffffff


	//   ....[19]....
        /*06d8*/ 	.word	0xffffffff


	//   ....[20]....
        /*06dc*/ 	.word	0xffffffff


	//   ....[21]....
        /*06e0*/ 	.word	0xffffffff


	//   ....[22]....
        /*06e4*/ 	.word	0xffffffff


	//   ....[23]....
        /*06e8*/ 	.word	0xffffffff


	//   ....[24]....
        /*06ec*/ 	.word	0xffffffff


	//   ....[25]....
        /*06f0*/ 	.word	0xffffffff


	//   ....[26]....
        /*06f4*/ 	.word	0xffffffff


	//   ....[27]....
        /*06f8*/ 	.word	0xffffffff


	//   ....[28]....
        /*06fc*/ 	.word	0xffffffff


	//   ....[29]....
        /*0700*/ 	.word	0xffffffff


	//   ....[30]....
        /*0704*/ 	.word	0xffffffff


	//   ....[31]....
        /*0708*/ 	.word	0xffffffff


	//   ....[32]....
        /*070c*/ 	.word	0xffffffff


	//   ....[33]....
        /*0710*/ 	.word	0xffffffff


	//   ....[34]....
        /*0714*/ 	.word	0xffffffff


	//   ....[35]....
        /*0718*/ 	.word	0xffffffff


	//   ....[36]....
        /*071c*/ 	.word	0xffffffff


	//   ....[37]....
        /*0720*/ 	.word	0xffffffff


	//   ....[38]....
        /*0724*/ 	.word	0xffffffff


	//   ....[39]....
        /*0728*/ 	.word	0xffffffff


	//   ....[40]....
        /*072c*/ 	.word	0xffffffff


	//   ....[41]....
        /*0730*/ 	.word	0xffffffff


	//   ....[42]....
        /*0734*/ 	.word	0xffffffff


	//   ....[43]....
        /*0738*/ 	.word	0xffffffff


	//   ....[44]....
        /*073c*/ 	.word	0xffffffff


	//   ....[45]....
        /*0740*/ 	.word	0xffffffff


	//   ....[46]....
        /*0744*/ 	.word	0xffffffff


	//   ....[47]....
        /*0748*/ 	.word	0xffffffff


	//   ....[48]....
        /*074c*/ 	.word	0xffffffff


	//   ....[49]....
        /*0750*/ 	.word	0xffffffff


	//   ....[50]....
        /*0754*/ 	.word	0xffffffff


	//   ....[51]....
        /*0758*/ 	.word	0xffffffff


	//   ....[52]....
        /*075c*/ 	.word	0xffffffff


	//   ....[53]....
        /*0760*/ 	.word	0xffffffff


	//   ....[54]....
        /*0764*/ 	.word	0xffffffff


	//   ....[55]....
        /*0768*/ 	.word	0xffffffff


	//   ....[56]....
        /*076c*/ 	.word	0xffffffff


	//   ....[57]....
        /*0770*/ 	.word	0xffffffff


	//   ....[58]....
        /*0774*/ 	.word	0xffffffff


	//   ....[59]....
        /*0778*/ 	.word	0xffffffff


	//   ....[60]....
        /*077c*/ 	.word	0xffffffff


	//   ....[61]....
        /*0780*/ 	.word	0xffffffff


	//   ....[62]....
        /*0784*/ 	.word	0xffffffff


	//   ....[63]....
        /*0788*/ 	.word	0xffffffff


	//   ....[64]....
        /*078c*/ 	.word	0xffffffff


	//   ....[65]....
        /*0790*/ 	.word	0xffffffff


	//   ....[66]....
        /*0794*/ 	.word	0xffffffff


	//   ....[67]....
        /*0798*/ 	.word	0xffffffff


	//   ....[68]....
        /*079c*/ 	.word	0xffffffff


	//   ....[69]....
        /*07a0*/ 	.word	0xffffffff


	//   ....[70]....
        /*07a4*/ 	.word	0xffffffff


	//   ....[71]....
        /*07a8*/ 	.word	0xffffffff


	//   ....[72]....
        /*07ac*/ 	.word	0xffffffff


	//   ....[73]....
        /*07b0*/ 	.word	0xffffffff


	//   ....[74]....
        /*07b4*/ 	.word	0xffffffff


	//   ....[75]....
        /*07b8*/ 	.word	0xffffffff


	//   ....[76]....
        /*07bc*/ 	.word	0xffffffff


	//   ....[77]....
        /*07c0*/ 	.word	0xffffffff


	//   ....[78]....
        /*07c4*/ 	.word	0xffffffff


	//   ....[79]....
        /*07c8*/ 	.word	0xffffffff


	//   ....[80]....
        /*07cc*/ 	.word	0xffffffff


	//   ....[81]....
        /*07d0*/ 	.word	0xffffffff


	//   ....[82]....
        /*07d4*/ 	.word	0xffffffff


	//   ....[83]....
        /*07d8*/ 	.word	0xffffffff


	//   ....[84]....
        /*07dc*/ 	.word	0xffffffff


	//   ....[85]....
        /*07e0*/ 	.word	0xffffffff


	//   ....[86]....
        /*07e4*/ 	.word	0xffffffff


	//   ....[87]....
        /*07e8*/ 	.word	0xffffffff


	//   ....[88]....
        /*07ec*/ 	.word	0x0500000f


	//   ....[89]....
        /*07f0*/ 	.word	0x0500000f


	//   ....[90]....
        /*07f4*/ 	.word	0x0500000f


	//   ....[91]....
        /*07f8*/ 	.word	0x0500000f


	//   ....[92]....
        /*07fc*/ 	.word	0x0500000f


	//   ....[93]....
        /*0800*/ 	.word	0x0500000f


	//   ....[94]....
        /*0804*/ 	.word	0x0500000f


	//   ....[95]....
        /*0808*/ 	.word	0x0500000f


	//   ....[96]....
        /*080c*/ 	.word	0x0500000f


	//   ....[97]....
        /*0810*/ 	.word	0x0500000f


	//   ....[98]....
        /*0814*/ 	.word	0x0500000f


	//   ....[99]....
        /*0818*/ 	.word	0x0500000f


	//   ....[100]....
        /*081c*/ 	.word	0x0500000f


	//   ....[101]....
        /*0820*/ 	.word	0x0500000f


	//   ....[102]....
        /*0824*/ 	.word	0x0500000f


	//   ....[103]....
        /*0828*/ 	.word	0x0500000f


	//   ....[104]....
        /*082c*/ 	.word	0x0500000f


	//   ....[105]....
        /*0830*/ 	.word	0x0500000f


	//   ....[106]....
        /*0834*/ 	.word	0x0500000f


	//   ....[107]....
        /*0838*/ 	.word	0x0500000f


	//   ....[108]....
        /*083c*/ 	.word	0x0500000f


	//   ....[109]....
        /*0840*/ 	.word	0x0500000f


	//   ....[110]....
        /*0844*/ 	.word	0x0500000f


	//   ....[111]....
        /*0848*/ 	.word	0x0500000f


	//   ....[112]....
        /*084c*/ 	.word	0x0500000f


	//   ....[113]....
        /*0850*/ 	.word	0x0500000f


	//   ....[114]....
        /*0854*/ 	.word	0x0500000f


	//   ....[115]....
        /*0858*/ 	.word	0x0500000f


	//   ....[116]....
        /*085c*/ 	.word	0x0500000f


	//   ....[117]....
        /*0860*/ 	.word	0x0500000f


	//   ....[118]....
        /*0864*/ 	.word	0x0500000f


	//   ....[119]....
        /*0868*/ 	.word	0x0500000f


	//   ....[120]....
        /*086c*/ 	.word	0x0500000f


	//   ....[121]....
        /*0870*/ 	.word	0x0500000f


	//   ....[122]....
        /*0874*/ 	.word	0x0500000f


	//   ....[123]....
        /*0878*/ 	.word	0x0500000f


	//----- nvinfo : EIATTR_COOP_GROUP_INSTR_OFFSETS
	.align		4
.L_709:
        /*087c*/ 	.byte	0x04, 0x28
        /*087e*/ 	.short	(.L_711 - .L_710)


	//   ....[0]....
.L_710:
        /*0880*/ 	.word	0x00000060


	//   ....[1]....
        /*0884*/ 	.word	0x000001a0


	//   ....[2]....
        /*0888*/ 	.word	0x000001e0


	//   ....[3]....
        /*088c*/ 	.word	0x000003d0


	//   ....[4]....
        /*0890*/ 	.word	0x00000530


	//   ....[5]....
        /*0894*/ 	.word	0x00000650


	//   ....[6]....
        /*0898*/ 	.word	0x000007b0


	//   ....[7]....
        /*089c*/ 	.word	0x000046e0


	//   ....[8]....
        /*08a0*/ 	.word	0x000061c0


	//   ....[9]....
        /*08a4*/ 	.word	0x00006780


	//   ....[10]....
        /*08a8*/ 	.word	0x00006790


	//   ....[11]....
        /*08ac*/ 	.word	0x000067a0


	//   ....[12]....
        /*08b0*/ 	.word	0x000067b0


	//   ....[13]....
        /*08b4*/ 	.word	0x00007760


	//   ....[14]....
        /*08b8*/ 	.word	0x00007770


	//   ....[15]....
        /*08bc*/ 	.word	0x00007780


	//   ....[16]....
        /*08c0*/ 	.word	0x00007790


	//   ....[17]....
        /*08c4*/ 	.word	0x00008e90


	//   ....[18]....
        /*08c8*/ 	.word	0x00008f70


	//   ....[19]....
        /*08cc*/ 	.word	0x000090e0


	//   ....[20]....
        /*08d0*/ 	.word	0x000091c0


	//   ....[21]....
        /*08d4*/ 	.word	0x00009b50


	//   ....[22]....
        /*08d8*/ 	.word	0x0000a080


	//   ....[23]....
        /*08dc*/ 	.word	0x0000a0a0


	//   ....[24]....
        /*08e0*/ 	.word	0x0000a850


	//   ....[25]....
        /*08e4*/ 	.word	0x0000a8b0


	//   ....[26]....
        /*08e8*/ 	.word	0x0000b5a0


	//   ....[27]....
        /*08ec*/ 	.word	0x0000b5f0


	//   ....[28]....
        /*08f0*/ 	.word	0x0000b620


	//   ....[29]....
        /*08f4*/ 	.word	0x0000b6b0


	//   ....[30]....
        /*08f8*/ 	.word	0x0000b6c0


	//   ....[31]....
        /*08fc*/ 	.word	0x0000d090


	//   ....[32]....
        /*0900*/ 	.word	0x0000d570


	//   ....[33]....
        /*0904*/ 	.word	0x0000d5b0


	//   ....[34]....
        /*0908*/ 	.word	0x0000d5d0


	//   ....[35]....
        /*090c*/ 	.word	0x0000d5f0


	//   ....[36]....
        /*0910*/ 	.word	0x0000dbf0


	//   ....[37]....
        /*0914*/ 	.word	0x0000dc50


	//   ....[38]....
        /*0918*/ 	.word	0x0000de90


	//   ....[39]....
        /*091c*/ 	.word	0x0000deb0


	//   ....[40]....
        /*0920*/ 	.word	0x0000e9b0


	//   ....[41]....
        /*0924*/ 	.word	0x0000e9d0


	//   ....[42]....
        /*0928*/ 	.word	0x0000ec00


	//   ....[43]....
        /*092c*/ 	.word	0x0000ec20


	//   ....[44]....
        /*0930*/ 	.word	0x0000eec0


	//   ....[45]....
        /*0934*/ 	.word	0x0000f0b0


	//   ....[46]....
        /*0938*/ 	.word	0x0000f0e0


	//   ....[47]....
        /*093c*/ 	.word	0x0000f110


	//   ....[48]....
        /*0940*/ 	.word	0x0000f140


	//   ....[49]....
        /*0944*/ 	.word	0x0000f170


	//   ....[50]....
        /*0948*/ 	.word	0x0000f1a0


	//   ....[51]....
        /*094c*/ 	.word	0x0000f310


	//   ....[52]....
        /*0950*/ 	.word	0x0000f340


	//   ....[53]....
        /*0954*/ 	.word	0x0000f370


	//   ....[54]....
        /*0958*/ 	.word	0x0000f3a0


	//   ....[55]....
        /*095c*/ 	.word	0x0000f3d0


	//   ....[56]....
        /*0960*/ 	.word	0x0000f400


	//   ....[57]....
        /*0964*/ 	.word	0x0000f4a0


	//   ....[58]....
        /*0968*/ 	.word	0x0000f4d0


	//   ....[59]....
        /*096c*/ 	.word	0x0000f560


	//   ....[60]....
        /*0970*/ 	.word	0x00010090


	//   ....[61]....
        /*0974*/ 	.word	0x00012200


	//   ....[62]....
        /*0978*/ 	.word	0x00012d90


	//   ....[63]....
        /*097c*/ 	.word	0x00012da0


	//   ....[64]....
        /*0980*/ 	.word	0x00012dc0


	//   ....[65]....
        /*0984*/ 	.word	0x00012e60


	//   ....[66]....
        /*0988*/ 	.word	0x00012e90


	//   ....[67]....
        /*098c*/ 	.word	0x00012f00


	//   ....[68]....
        /*0990*/ 	.word	0x00012f10


	//   ....[69]....
        /*0994*/ 	.word	0x00012f80


	//   ....[70]....
        /*0998*/ 	.word	0x00016c40


	//   ....[71]....
        /*099c*/ 	.word	0x00016ca0


	//   ....[72]....
        /*09a0*/ 	.word	0x00016cd0


	//   ....[73]....
        /*09a4*/ 	.word	0x00016d00


	//   ....[74]....
        /*09a8*/ 	.word	0x00016d30


	//   ....[75]....
        /*09ac*/ 	.word	0x00016d60


	//   ....[76]....
        /*09b0*/ 	.word	0x00016d90


	//   ....[77]....
        /*09b4*/ 	.word	0x00016da0


	//   ....[78]....
        /*09b8*/ 	.word	0x00016f20


	//   ....[79]....
        /*09bc*/ 	.word	0x00016f50


	//   ....[80]....
        /*09c0*/ 	.word	0x00016f80


	//   ....[81]....
        /*09c4*/ 	.word	0x00016fb0


	//   ....[82]....
        /*09c8*/ 	.word	0x00016fe0


	//   ....[83]....
        /*09cc*/ 	.word	0x00017010


	//   ....[84]....
        /*09d0*/ 	.word	0x000170d0


	//   ....[85]....
        /*09d4*/ 	.word	0x000170f0


	//   ....[86]....
        /*09d8*/ 	.word	0x00017160


	//   ....[87]....
        /*09dc*/ 	.word	0x000175f0


	//   ....[88]....
        /*09e0*/ 	.word	0x00017ad0


	//   ....[89]....
        /*09e4*/ 	.word	0x00017b60


	//   ....[90]....
        /*09e8*/ 	.word	0x00017bb0


	//   ....[91]....
        /*09ec*/ 	.word	0x00017c00


	//   ....[92]....
        /*09f0*/ 	.word	0x00017ce0


	//   ....[93]....
        /*09f4*/ 	.word	0x00017d70


	//   ....[94]....
        /*09f8*/ 	.word	0x00017dc0


	//   ....[95]....
        /*09fc*/ 	.word	0x00017e10


	//   ....[96]....
        /*0a00*/ 	.word	0x00018080


	//   ....[97]....
        /*0a04*/ 	.word	0x00018370


	//   ....[98]....
        /*0a08*/ 	.word	0x00018520


	//   ....[99]....
        /*0a0c*/ 	.word	0x00018570


	//   ....[100]....
        /*0a10*/ 	.word	0x000185d0


	//   ....[101]....
        /*0a14*/ 	.word	0x00018670


	//   ....[102]....
        /*0a18*/ 	.word	0x00018720


	//   ....[103]....
        /*0a1c*/ 	.word	0x000187c0


	//   ....[104]....
        /*0a20*/ 	.word	0x00018880


	//   ....[105]....
        /*0a24*/ 	.word	0x00018960


	//   ....[106]....
        /*0a28*/ 	.word	0x00018c90


	//   ....[107]....
        /*0a2c*/ 	.word	0x00018d30


	//   ....[108]....
        /*0a30*/ 	.word	0x00018e50


	//   ....[109]....
        /*0a34*/ 	.word	0x00018ed0


	//   ....[110]....
        /*0a38*/ 	.word	0x00018f50


	//   ....[111]....
        /*0a3c*/ 	.word	0x00018fd0


	//   ....[112]....
        /*0a40*/ 	.word	0x00019050


	//   ....[113]....
        /*0a44*/ 	.word	0x000190e0


	//   ....[114]....
        /*0a48*/ 	.word	0x00019180


	//   ....[115]....
        /*0a4c*/ 	.word	0x00019220


	//   ....[116]....
        /*0a50*/ 	.word	0x000192a0


	//   ....[117]....
        /*0a54*/ 	.word	0x00019320


	//   ....[118]....
        /*0a58*/ 	.word	0x000193a0


	//   ....[119]....
        /*0a5c*/ 	.word	0x00019430


	//   ....[120]....
        /*0a60*/ 	.word	0x000194b0


	//   ....[121]....
        /*0a64*/ 	.word	0x00019550


	//   ....[122]....
        /*0a68*/ 	.word	0x000195e0


	//   ....[123]....
        /*0a6c*/ 	.word	0x00019710


	//----- nvinfo : EIATTR_REG_RECONFIG
	.align		4
.L_711:
        /*0a70*/ 	.byte	0x01, 0x54
	.zero		2


	//----- nvinfo : EIATTR_SYSCALL_OFFSETS
	.align		4
        /*0a74*/ 	.byte	0x04, 0x46
        /*0a76*/ 	.short	(.L_713 - .L_712)


	//   ....[0]....
.L_712:
        /*0a78*/ 	.word	0x00001980


	//   ....[1]....
        /*0a7c*/ 	.word	0x00001ad0


	//   ....[2]....
        /*0a80*/ 	.word	0x00006370


	//   ....[3]....
        /*0a84*/ 	.word	0x000066f0


	//   ....[4]....
        /*0a88*/ 	.word	0x00011df0


	//   ....[5]....
        /*0a8c*/ 	.word	0x00011f50


	//   ....[6]....
        /*0a90*/ 	.word	0x00012050


	//   ....[7]....
        /*0a94*/ 	.word	0x000129c0


	//----- nvinfo : EIATTR_MBARRIER_INSTR_OFFSETS
	.align		4
.L_713:
        /*0a98*/ 	.byte	0x04, 0x39
        /*0a9a*/ 	.short	(.L_715 - .L_714)


	//   ....[0]....
.L_714:
        /*0a9c*/ 	.word	0x000002c0
        /*0aa0*/ 	.word	0x000000ff
        /*0aa4*/ 	.word	0x00028c00
        /*0aa8*/ 	.short	0x0100
        /*0aaa*/ 	.byte	0x08
	.zero		1


	//   ....[1]....
        /*0aac*/ 	.word	0x000002d0
        /*0ab0*/ 	.word	0x000000ff
        /*0ab4*/ 	.word	0x00028c20
        /*0ab8*/ 	.short	0x0100
        /*0aba*/ 	.byte	0x08
	.zero		1


	//   ....[2]....
        /*0abc*/ 	.word	0x00000380
        /*0ac0*/ 	.word	0x000000ff
        /*0ac4*/ 	.word	0x00028c30
        /*0ac8*/ 	.short	0x0100
        /*0aca*/ 	.byte	0x06
	.zero		1


	//   ....[3]....
        /*0acc*/ 	.word	0x00000390
        /*0ad0*/ 	.word	0x000000ff
        /*0ad4*/ 	.word	0x00028c40
        /*0ad8*/ 	.short	0x0100
        /*0ada*/ 	.byte	0x06
	.zero		1


	//   ....[4]....
        /*0adc*/ 	.word	0x000003a0
        /*0ae0*/ 	.word	0x000000ff
        /*0ae4*/ 	.word	0x00028c38
        /*0ae8*/ 	.short	0x0100
        /*0aea*/ 	.byte	0x06
	.zero		1


	//   ....[5]....
        /*0aec*/ 	.word	0x000003b0
        /*0af0*/ 	.word	0x000000ff
        /*0af4*/ 	.word	0x00028c48
        /*0af8*/ 	.short	0x0100
        /*0afa*/ 	.byte	0x06
	.zero		1


	//   ....[6]....
        /*0afc*/ 	.word	0x000004e0
        /*0b00*/ 	.word	0x000000ff
        /*0b04*/ 	.word	0x00028c50
        /*0b08*/ 	.short	0x0100
        /*0b0a*/ 	.byte	0x08
	.zero		1


	//   ....[7]....
        /*0b0c*/ 	.word	0x000004f0
        /*0b10*/ 	.word	0x000000ff
        /*0b14*/ 	.word	0x00028c60
        /*0b18*/ 	.short	0x0100
        /*0b1a*/ 	.byte	0x08
	.zero		1


	//   ....[8]....
        /*0b1c*/ 	.word	0x00000500
        /*0b20*/ 	.word	0x000000ff
        /*0b24*/ 	.word	0x00028c58
        /*0b28*/ 	.short	0x0100
        /*0b2a*/ 	.byte	0x08
	.zero		1


	//   ....[9]....
        /*0b2c*/ 	.word	0x00000510
        /*0b30*/ 	.word	0x000000ff
        /*0b34*/ 	.word	0x00028c68
        /*0b38*/ 	.short	0x0100
        /*0b3a*/ 	.byte	0x08
	.zero		1


	//   ....[10]....
        /*0b3c*/ 	.word	0x00000600
        /*0b40*/ 	.word	0x000000ff
        /*0b44*/ 	.word	0x00028c70
        /*0b48*/ 	.short	0x0100
        /*0b4a*/ 	.byte	0x06
	.zero		1


	//   ....[11]....
        /*0b4c*/ 	.word	0x00000610
        /*0b50*/ 	.word	0x000000ff
        /*0b54*/ 	.word	0x00028c80
        /*0b58*/ 	.short	0x0100
        /*0b5a*/ 	.byte	0x06
	.zero		1


	//   ....[12]....
        /*0b5c*/ 	.word	0x00000620
        /*0b60*/ 	.word	0x000000ff
        /*0b64*/ 	.word	0x00028c78
        /*0b68*/ 	.short	0x0100
        /*0b6a*/ 	.byte	0x06
	.zero		1


	//   ....[13]....
        /*0b6c*/ 	.word	0x00000630
        /*0b70*/ 	.word	0x000000ff
        /*0b74*/ 	.word	0x00028c88
        /*0b78*/ 	.short	0x0100
        /*0b7a*/ 	.byte	0x06
	.zero		1


	//   ....[14]....
        /*0b7c*/ 	.word	0x00000760
        /*0b80*/ 	.word	0x000000ff
        /*0b84*/ 	.word	0x00028c90
        /*0b88*/ 	.short	0x0100
        /*0b8a*/ 	.byte	0x08
	.zero		1


	//   ....[15]....
        /*0b8c*/ 	.word	0x00000770
        /*0b90*/ 	.word	0x000000ff
        /*0b94*/ 	.word	0x00028ca0
        /*0b98*/ 	.short	0x0100
        /*0b9a*/ 	.byte	0x08
	.zero		1


	//   ....[16]....
        /*0b9c*/ 	.word	0x00000780
        /*0ba0*/ 	.word	0x000000ff
        /*0ba4*/ 	.word	0x00028c98
        /*0ba8*/ 	.short	0x0100
        /*0baa*/ 	.byte	0x08
	.zero		1


	//   ....[17]....
        /*0bac*/ 	.word	0x00000790
        /*0bb0*/ 	.word	0x000000ff
        /*0bb4*/ 	.word	0x00028ca8
        /*0bb8*/ 	.short	0x0100
        /*0bba*/ 	.byte	0x08
	.zero		1


	//   ....[18]....
        /*0bbc*/ 	.word	0x000008c0
        /*0bc0*/ 	.word	0x000000ff
        /*0bc4*/ 	.word	0x00028cb0
        /*0bc8*/ 	.short	0x0100
        /*0bca*/ 	.byte	0x08
	.zero		1


	//   ....[19]....
        /*0bcc*/ 	.word	0x000008d0
        /*0bd0*/ 	.word	0x000000ff
        /*0bd4*/ 	.word	0x00028cc0
        /*0bd8*/ 	.short	0x0100
        /*0bda*/ 	.byte	0x08
	.zero		1


	//   ....[20]....
        /*0bdc*/ 	.word	0x000008e0
        /*0be0*/ 	.word	0x000000ff
        /*0be4*/ 	.word	0x00028cb8
        /*0be8*/ 	.short	0x0100
        /*0bea*/ 	.byte	0x08
	.zero		1


	//   ....[21]....
        /*0bec*/ 	.word	0x000008f0
        /*0bf0*/ 	.word	0x000000ff
        /*0bf4*/ 	.word	0x00028cc8
        /*0bf8*/ 	.short	0x0100
        /*0bfa*/ 	.byte	0x08
	.zero		1


	//   ....[22]....
        /*0bfc*/ 	.word	0x00002690
        /*0c00*/ 	.word	0x00000042
        /*0c04*/ 	.word	0x00028c90
        /*0c08*/ 	.short	0x010a
        /*0c0a*/ 	.byte	0x3f
	.zero		1


	//   ....[23]....
        /*0c0c*/ 	.word	0x00003040
        /*0c10*/ 	.word	0x00000042
        /*0c14*/ 	.word	0x00028c90
        /*0c18*/ 	.short	0x010a
        /*0c1a*/ 	.byte	0x3f
	.zero		1


	//   ....[24]....
        /*0c1c*/ 	.word	0x000038c0
        /*0c20*/ 	.word	0x00000042
        /*0c24*/ 	.word	0x00028c90
        /*0c28*/ 	.short	0x010a
        /*0c2a*/ 	.byte	0x3f
	.zero		1


	//   ....[25]....
        /*0c2c*/ 	.word	0x00003ac0
        /*0c30*/ 	.word	0x00000004
        /*0c34*/ 	.word	0x00000000
        /*0c38*/ 	.short	0x0101
        /*0c3a*/ 	.byte	0x3f
	.zero		1


	//   ....[26]....
        /*0c3c*/ 	.word	0x00003b00
        /*0c40*/ 	.word	0x00000042
        /*0c44*/ 	.word	0x00028cb0
        /*0c48*/ 	.short	0x010a
        /*0c4a*/ 	.byte	0x3f
	.zero		1


	//   ....[27]....
        /*0c4c*/ 	.word	0x00004160
        /*0c50*/ 	.word	0x00000042
        /*0c54*/ 	.word	0x00000000
        /*0c58*/ 	.short	0x0101
        /*0c5a*/ 	.byte	0x3f
	.zero		1


	//   ....[28]....
        /*0c5c*/ 	.word	0x000047f0
        /*0c60*/ 	.word	0x0000000d
        /*0c64*/ 	.word	0x00028c50
        /*0c68*/ 	.short	0x010a
        /*0c6a*/ 	.byte	0x3f
	.zero		1


	//   ....[29]....
        /*0c6c*/ 	.word	0x00004b90
        /*0c70*/ 	.word	0x00000000
        /*0c74*/ 	.word	0x00000000
        /*0c78*/ 	.short	0x0101
        /*0c7a*/ 	.byte	0x3f
	.zero		1


	//   ....[30]....
        /*0c7c*/ 	.word	0x000054e0
        /*0c80*/ 	.word	0x00000000
        /*0c84*/ 	.word	0x00028c50
        /*0c88*/ 	.short	0x010a
        /*0c8a*/ 	.byte	0x3f
	.zero		1


	//   ....[31]....
        /*0c8c*/ 	.word	0x00005530
        /*0c90*/ 	.word	0x00000000
        /*0c94*/ 	.word	0x00028c50
        /*0c98*/ 	.short	0x010a
        /*0c9a*/ 	.byte	0x3f
	.zero		1


	//   ....[32]....
        /*0c9c*/ 	.word	0x00005880
        /*0ca0*/ 	.word	0x00000000
        /*0ca4*/ 	.word	0x00000000
        /*0ca8*/ 	.short	0x0101
        /*0caa*/ 	.byte	0x3f
	.zero		1


	//   ....[33]....
        /*0cac*/ 	.word	0x00006400
        /*0cb0*/ 	.word	0x00000002
        /*0cb4*/ 	.word	0x00028c00
        /*0cb8*/ 	.short	0x010a
        /*0cba*/ 	.byte	0x3f
	.zero		1


	//   ....[34]....
        /*0cbc*/ 	.word	0x00006450
        /*0cc0*/ 	.word	0x00000002
        /*0cc4*/ 	.word	0x00028c00
        /*0cc8*/ 	.short	0x010a
        /*0cca*/ 	.byte	0x3f
	.zero		1


	//   ....[35]....
        /*0ccc*/ 	.word	0x00006a70
        /*0cd0*/ 	.word	0x00000002
        /*0cd4*/ 	.word	0x00028c00
        /*0cd8*/ 	.short	0x010a
        /*0cda*/ 	.byte	0x3f
	.zero		1


	//   ....[36]....
        /*0cdc*/ 	.word	0x00007940
        /*0ce0*/ 	.word	0x00000002
        /*0ce4*/ 	.word	0x00028c00
        /*0ce8*/ 	.short	0x010a
        /*0cea*/ 	.byte	0x3f
	.zero		1


	//   ....[37]....
        /*0cec*/ 	.word	0x000086e0
        /*0cf0*/ 	.word	0x0000000f
        /*0cf4*/ 	.word	0x00028c30
        /*0cf8*/ 	.short	0x010a
        /*0cfa*/ 	.byte	0x3f
	.zero		1


	//   ....[38]....
        /*0cfc*/ 	.word	0x00008790
        /*0d00*/ 	.word	0x0000000f
        /*0d04*/ 	.word	0x00028c30
        /*0d08*/ 	.short	0x010a
        /*0d0a*/ 	.byte	0x3f
	.zero		1


	//   ....[39]....
        /*0d0c*/ 	.word	0x000093e0
        /*0d10*/ 	.word	0x0000000b
        /*0d14*/ 	.word	0x00000000
        /*0d18*/ 	.short	0x0101
        /*0d1a*/ 	.byte	0x3f
	.zero		1


	//   ....[40]....
        /*0d1c*/ 	.word	0x00009830
        /*0d20*/ 	.word	0x0000000f
        /*0d24*/ 	.word	0x00028c50
        /*0d28*/ 	.short	0x010a
        /*0d2a*/ 	.byte	0x3f
	.zero		1


	//   ....[41]....
        /*0d2c*/ 	.word	0x000098c0
        /*0d30*/ 	.word	0x0000000f
        /*0d34*/ 	.word	0x00028c50
        /*0d38*/ 	.short	0x010a
        /*0d3a*/ 	.byte	0x3f
	.zero		1


	//   ....[42]....
        /*0d3c*/ 	.word	0x00009b70
        /*0d40*/ 	.word	0x0000000f
        /*0d44*/ 	.word	0x00000000
        /*0d48*/ 	.short	0x0101
        /*0d4a*/ 	.byte	0x3f
	.zero		1


	//   ....[43]....
        /*0d4c*/ 	.word	0x00009c80
        /*0d50*/ 	.word	0x000000d8
        /*0d54*/ 	.word	0x00028c30
        /*0d58*/ 	.short	0x010a
        /*0d5a*/ 	.byte	0x3f
	.zero		1


	//   ....[44]....
        /*0d5c*/ 	.word	0x00009d30
        /*0d60*/ 	.word	0x000000d8
        /*0d64*/ 	.word	0x00028c30
        /*0d68*/ 	.short	0x010a
        /*0d6a*/ 	.byte	0x3f
	.zero		1


	//   ....[45]....
        /*0d6c*/ 	.word	0x0000a230
        /*0d70*/ 	.word	0x0000000e
        /*0d74*/ 	.word	0x00000000
        /*0d78*/ 	.short	0x0101
        /*0d7a*/ 	.byte	0x3f
	.zero		1


	//   ....[46]....
        /*0d7c*/ 	.word	0x0000b290
        /*0d80*/ 	.word	0x000000d8
        /*0d84*/ 	.word	0x00028c50
        /*0d88*/ 	.short	0x010a
        /*0d8a*/ 	.byte	0x3f
	.zero		1


	//   ....[47]....
        /*0d8c*/ 	.word	0x0000b2e0
        /*0d90*/ 	.word	0x000000d8
        /*0d94*/ 	.word	0x00028c50
        /*0d98*/ 	.short	0x010a
        /*0d9a*/ 	.byte	0x3f
	.zero		1


	//   ....[48]....
        /*0d9c*/ 	.word	0x0000b5c0
        /*0da0*/ 	.word	0x000000d8
        /*0da4*/ 	.word	0x00000000
        /*0da8*/ 	.short	0x0101
        /*0daa*/ 	.byte	0x3f
	.zero		1


	//   ....[49]....
        /*0dac*/ 	.word	0x0000dbd0
        /*0db0*/ 	.word	0x00000000
        /*0db4*/ 	.word	0x00000000
        /*0db8*/ 	.short	0x0101
        /*0dba*/ 	.byte	0x3f
	.zero		1


	//   ....[50]....
        /*0dbc*/ 	.word	0x00010180
        /*0dc0*/ 	.word	0x00000006
        /*0dc4*/ 	.word	0x00028c20
        /*0dc8*/ 	.short	0x010a
        /*0dca*/ 	.byte	0x3f
	.zero		1


	//   ....[51]....
        /*0dcc*/ 	.word	0x00010270
        /*0dd0*/ 	.word	0x00000005
        /*0dd4*/ 	.word	0x00028ca0
        /*0dd8*/ 	.short	0x010a
        /*0dda*/ 	.byte	0x3f
	.zero		1


	//   ....[52]....
        /*0ddc*/ 	.word	0x000104c0
        /*0de0*/ 	.word	0x00000005
        /*0de4*/ 	.word	0x00028cc0
        /*0de8*/ 	.short	0x010a
        /*0dea*/ 	.byte	0x3f
	.zero		1


	//   ....[53]....
        /*0dec*/ 	.word	0x00010f40
        /*0df0*/ 	.word	0x00000005
        /*0df4*/ 	.word	0x00028ca0
        /*0df8*/ 	.short	0x010a
        /*0dfa*/ 	.byte	0x3f
	.zero		1


	//   ....[54]....
        /*0dfc*/ 	.word	0x00011180
        /*0e00*/ 	.word	0x00000005
        /*0e04*/ 	.word	0x00028cc0
        /*0e08*/ 	.short	0x010a
        /*0e0a*/ 	.byte	0x3f
	.zero		1


	//   ....[55]....
        /*0e0c*/ 	.word	0x000124a0
        /*0e10*/ 	.word	0x00000000
        /*0e14*/ 	.word	0x00028c40
        /*0e18*/ 	.short	0x010a
        /*0e1a*/ 	.byte	0x3f
	.zero		1


	//   ....[56]....
        /*0e1c*/ 	.word	0x00013030
        /*0e20*/ 	.word	0x00000008
        /*0e24*/ 	.word	0x00028c00
        /*0e28*/ 	.short	0x0107
        /*0e2a*/ 	.byte	0x3f
	.zero		1


	//   ....[57]....
        /*0e2c*/ 	.word	0x00013130
        /*0e30*/ 	.word	0x00000002
        /*0e34*/ 	.word	0x00028c00
        /*0e38*/ 	.short	0x0101
        /*0e3a*/ 	.byte	0x3f
	.zero		1


	//   ....[58]....
        /*0e3c*/ 	.word	0x00013150
        /*0e40*/ 	.word	0x00000002
        /*0e44*/ 	.word	0x00028c20
        /*0e48*/ 	.short	0x010a
        /*0e4a*/ 	.byte	0x3f
	.zero		1


	//   ....[59]....
        /*0e4c*/ 	.word	0x00013260
        /*0e50*/ 	.word	0x00000003
        /*0e54*/ 	.word	0x00028c60
        /*0e58*/ 	.short	0x010a
        /*0e5a*/ 	.byte	0x3f
	.zero		1


	//   ....[60]....
        /*0e5c*/ 	.word	0x00013f70
        /*0e60*/ 	.word	0x00000003
        /*0e64*/ 	.word	0x00028c40
        /*0e68*/ 	.short	0x010a
        /*0e6a*/ 	.byte	0x3f
	.zero		1


	//   ....[61]....
        /*0e6c*/ 	.word	0x000141d0
        /*0e70*/ 	.word	0x00000003
        /*0e74*/ 	.word	0x00028c60
        /*0e78*/ 	.short	0x010a
        /*0e7a*/ 	.byte	0x3f
	.zero		1


	//   ....[62]....
        /*0e7c*/ 	.word	0x00014e70
        /*0e80*/ 	.word	0x00000004
        /*0e84*/ 	.word	0x00028c40
        /*0e88*/ 	.short	0x010a
        /*0e8a*/ 	.byte	0x3f
	.zero		1


	//   ....[63]....
        /*0e8c*/ 	.word	0x000150c0
        /*0e90*/ 	.word	0x00000004
        /*0e94*/ 	.word	0x00028c60
        /*0e98*/ 	.short	0x010a
        /*0e9a*/ 	.byte	0x3f
	.zero		1


	//   ....[64]....
        /*0e9c*/ 	.word	0x00015cd0
        /*0ea0*/ 	.word	0x00000004
        /*0ea4*/ 	.word	0x00028c40
        /*0ea8*/ 	.short	0x010a
        /*0eaa*/ 	.byte	0x3f
	.zero		1


	//   ....[65]....
        /*0eac*/ 	.word	0x00015f30
        /*0eb0*/ 	.word	0x00000004
        /*0eb4*/ 	.word	0x00028c60
        /*0eb8*/ 	.short	0x010a
        /*0eba*/ 	.byte	0x3f
	.zero		1


	//   ....[66]....
        /*0ebc*/ 	.word	0x00017570
        /*0ec0*/ 	.word	0x00000000
        /*0ec4*/ 	.word	0x00028c20
        /*0ec8*/ 	.short	0x010a
        /*0eca*/ 	.byte	0x3f
	.zero		1


	//   ....[67]....
        /*0ecc*/ 	.word	0x00017720
        /*0ed0*/ 	.word	0x00000006
        /*0ed4*/ 	.word	0x00000000
        /*0ed8*/ 	.short	0x010a
        /*0eda*/ 	.byte	0x3f
	.zero		1


	//   ....[68]....
        /*0edc*/ 	.word	0x00017790
        /*0ee0*/ 	.word	0x00000007
        /*0ee4*/ 	.word	0x00000000
        /*0ee8*/ 	.short	0x010a
        /*0eea*/ 	.byte	0x3f
	.zero		1


	//   ....[69]....
        /*0eec*/ 	.word	0x00017800
        /*0ef0*/ 	.word	0x00000004
        /*0ef4*/ 	.word	0x00000000
        /*0ef8*/ 	.short	0x010a
        /*0efa*/ 	.byte	0x3f
	.zero		1


	//   ....[70]....
        /*0efc*/ 	.word	0x00017830
        /*0f00*/ 	.word	0x00000003
        /*0f04*/ 	.word	0x00000000
        /*0f08*/ 	.short	0x010a
        /*0f0a*/ 	.byte	0x3f
	.zero		1


	//   ....[71]....
        /*0f0c*/ 	.word	0x00017890
        /*0f10*/ 	.word	0x00000042
        /*0f14*/ 	.word	0x00028c90
        /*0f18*/ 	.short	0x010a
        /*0f1a*/ 	.byte	0x3f
	.zero		1


	//   ....[72]....
        /*0f1c*/ 	.word	0x000178e0
        /*0f20*/ 	.word	0x00000042
        /*0f24*/ 	.word	0x00028c90
        /*0f28*/ 	.short	0x010a
        /*0f2a*/ 	.byte	0x3f
	.zero		1


	//   ....[73]....
        /*0f2c*/ 	.word	0x00017930
        /*0f30*/ 	.word	0x00000042
        /*0f34*/ 	.word	0x00028c90
        /*0f38*/ 	.short	0x010a
        /*0f3a*/ 	.byte	0x3f
	.zero		1


	//   ....[74]....
        /*0f3c*/ 	.word	0x00017980
        /*0f40*/ 	.word	0x00000042
        /*0f44*/ 	.word	0x00028cb0
        /*0f48*/ 	.short	0x010a
        /*0f4a*/ 	.byte	0x3f
	.zero		1


	//   ....[75]....
        /*0f4c*/ 	.word	0x000179d0
        /*0f50*/ 	.word	0x0000000d
        /*0f54*/ 	.word	0x00028c50
        /*0f58*/ 	.short	0x010a
        /*0f5a*/ 	.byte	0x3f
	.zero		1


	//   ....[76]....
        /*0f5c*/ 	.word	0x00017a20
        /*0f60*/ 	.word	0x00000000
        /*0f64*/ 	.word	0x00028c50
        /*0f68*/ 	.short	0x010a
        /*0f6a*/ 	.byte	0x3f
	.zero		1


	//   ....[77]....
        /*0f6c*/ 	.word	0x00017c30
        /*0f70*/ 	.word	0x00000002
        /*0f74*/ 	.word	0x00028c00
        /*0f78*/ 	.short	0x010a
        /*0f7a*/ 	.byte	0x3f
	.zero		1


	//   ....[78]....
        /*0f7c*/ 	.word	0x00017e60
        /*0f80*/ 	.word	0x00000002
        /*0f84*/ 	.word	0x00028c00
        /*0f88*/ 	.short	0x010a
        /*0f8a*/ 	.byte	0x3f
	.zero		1


	//   ....[79]....
        /*0f8c*/ 	.word	0x00017eb0
        /*0f90*/ 	.word	0x0000000f
        /*0f94*/ 	.word	0x00028c30
        /*0f98*/ 	.short	0x010a
        /*0f9a*/ 	.byte	0x3f
	.zero		1


	//   ....[80]....
        /*0f9c*/ 	.word	0x00017f00
        /*0fa0*/ 	.word	0x0000000f
        /*0fa4*/ 	.word	0x00028c50
        /*0fa8*/ 	.short	0x010a
        /*0faa*/ 	.byte	0x3f
	.zero		1


	//   ....[81]....
        /*0fac*/ 	.word	0x00017f50
        /*0fb0*/ 	.word	0x000000d8
        /*0fb4*/ 	.word	0x00028c30
        /*0fb8*/ 	.short	0x010a
        /*0fba*/ 	.byte	0x3f
	.zero		1


	//   ....[82]....
        /*0fbc*/ 	.word	0x00017fa0
        /*0fc0*/ 	.word	0x000000d8
        /*0fc4*/ 	.word	0x00028c50
        /*0fc8*/ 	.short	0x010a
        /*0fca*/ 	.byte	0x3f
	.zero		1


	//   ....[83]....
        /*0fcc*/ 	.word	0x00018150
        /*0fd0*/ 	.word	0x00000005
        /*0fd4*/ 	.word	0x00028c20
        /*0fd8*/ 	.short	0x010a
        /*0fda*/ 	.byte	0x3f
	.zero		1


	//   ....[84]....
        /*0fdc*/ 	.word	0x000181a0
        /*0fe0*/ 	.word	0x00000005
        /*0fe4*/ 	.word	0x00028ca0
        /*0fe8*/ 	.short	0x010a
        /*0fea*/ 	.byte	0x3f
	.zero		1


	//   ....[85]....
        /*0fec*/ 	.word	0x000181f0
        /*0ff0*/ 	.word	0x00000005
        /*0ff4*/ 	.word	0x00028cc0
        /*0ff8*/ 	.short	0x010a
        /*0ffa*/ 	.byte	0x3f
	.zero		1


	//   ....[86]....
        /*0ffc*/ 	.word	0x00018240
        /*1000*/ 	.word	0x00000005
        /*1004*/ 	.word	0x00028ca0
        /*1008*/ 	.short	0x010a
        /*100a*/ 	.byte	0x3f
	.zero		1


	//   ....[87]....
        /*100c*/ 	.word	0x00018290
        /*1010*/ 	.word	0x00000005
        /*1014*/ 	.word	0x00028cc0
        /*1018*/ 	.short	0x010a
        /*101a*/ 	.byte	0x3f
	.zero		1


	//   ....[88]....
        /*101c*/ 	.word	0x00018430
        /*1020*/ 	.word	0x00000000
        /*1024*/ 	.word	0x00028c40
        /*1028*/ 	.short	0x010a
        /*102a*/ 	.byte	0x3f
	.zero		1


	//   ....[89]....
        /*102c*/ 	.word	0x000189b0
        /*1030*/ 	.word	0x00000002
        /*1034*/ 	.word	0x00028c20
        /*1038*/ 	.short	0x010a
        /*103a*/ 	.byte	0x3f
	.zero		1


	//   ....[90]....
        /*103c*/ 	.word	0x00018a00
        /*1040*/ 	.word	0x00000003
        /*1044*/ 	.word	0x00028c60
        /*1048*/ 	.short	0x010a
        /*104a*/ 	.byte	0x3f
	.zero		1


	//   ....[91]....
        /*104c*/ 	.word	0x00018a50
        /*1050*/ 	.word	0x00000003
        /*1054*/ 	.word	0x00028c40
        /*1058*/ 	.short	0x010a
        /*105a*/ 	.byte	0x3f
	.zero		1


	//   ....[92]....
        /*105c*/ 	.word	0x00018aa0
        /*1060*/ 	.word	0x00000003
        /*1064*/ 	.word	0x00028c60
        /*1068*/ 	.short	0x010a
        /*106a*/ 	.byte	0x3f
	.zero		1


	//   ....[93]....
        /*106c*/ 	.word	0x00018af0
        /*1070*/ 	.word	0x00000004
        /*1074*/ 	.word	0x00028c40
        /*1078*/ 	.short	0x010a
        /*107a*/ 	.byte	0x3f
	.zero		1


	//   ....[94]....
        /*107c*/ 	.word	0x00018b40
        /*1080*/ 	.word	0x00000004
        /*1084*/ 	.word	0x00028c60
        /*1088*/ 	.short	0x010a
        /*108a*/ 	.byte	0x3f
	.zero		1


	//   ....[95]....
        /*108c*/ 	.word	0x00018b90
        /*1090*/ 	.word	0x00000004
        /*1094*/ 	.word	0x00028c40
        /*1098*/ 	.short	0x010a
        /*109a*/ 	.byte	0x3f
	.zero		1


	//   ....[96]....
        /*109c*/ 	.word	0x00018be0
        /*10a0*/ 	.word	0x00000004
        /*10a4*/ 	.word	0x00028c60
        /*10a8*/ 	.short	0x010a
        /*10aa*/ 	.byte	0x3f
	.zero		1


	//   ....[97]....
        /*10ac*/ 	.word	0x00019630
        /*10b0*/ 	.word	0x00000000
        /*10b4*/ 	.word	0x00028c20
        /*10b8*/ 	.short	0x010a
        /*10ba*/ 	.byte	0x3f
	.zero		1


	//   ....[98]....
        /*10bc*/ 	.word	0x000197d0
        /*10c0*/ 	.word	0x00000006
        /*10c4*/ 	.word	0x00000000
        /*10c8*/ 	.short	0x010a
        /*10ca*/ 	.byte	0x3f
	.zero		1


	//   ....[99]....
        /*10cc*/ 	.word	0x00019820
        /*10d0*/ 	.word	0x00000007
        /*10d4*/ 	.word	0x00000000
        /*10d8*/ 	.short	0x010a
        /*10da*/ 	.byte	0x3f
	.zero		1


	//   ....[100]....
        /*10dc*/ 	.word	0x00019870
        /*10e0*/ 	.word	0x00000004
        /*10e4*/ 	.word	0x00000000
        /*10e8*/ 	.short	0x010a
        /*10ea*/ 	.byte	0x3f
	.zero		1


	//----- nvinfo : EIATTR_NUM_MBARRIERS
	.align		4
.L_715:
        /*10ec*/ 	.byte	0x03, 0x38
        /*10ee*/ 	.short	0x0016


	//----- nvinfo : EIATTR_EXIT_INSTR_OFFSETS
	.align		4
        /*10f0*/ 	.byte	0x04, 0x1c
        /*10f2*/ 	.short	(.L_717 - .L_716)


	//   ....[0]....
.L_716:
        /*10f4*/ 	.word	0x00017880


	//----- nvinfo : EIATTR_MAX_THREADS
	.align		4
.L_717:
        /*10f8*/ 	.byte	0x04, 0x05
        /*10fa*/ 	.short	(.L_719 - .L_718)
.L_718:
        /*10fc*/ 	.word	0x00000180
        /*1100*/ 	.word	0x00000001
        /*1104*/ 	.word	0x00000001


	//----- nvinfo : EIATTR_CRS_STACK_SIZE
	.align		4
.L_719:
        /*1108*/ 	.byte	0x04, 0x1e
        /*110a*/ 	.short	(.L_721 - .L_720)
.L_720:
        /*110c*/ 	.word	0x00000000


	//----- nvinfo : EIATTR_CBANK_PARAM_SIZE
	.align		4
.L_721:
        /*1110*/ 	.byte	0x03, 0x19
        /*1112*/ 	.short	0x0af0


	//----- nvinfo : EIATTR_PARAM_CBANK
	.align		4
        /*1114*/ 	.byte	0x04, 0x0a
        /*1116*/ 	.short	(.L_723 - .L_722)
	.align		4
.L_722:
        /*1118*/ 	.word	index@(.nv.constant0._ZN7cutlass13device_kernelIN5flash11enable_sm90INS1_16FlashAttnFwdSm90INS1_25CollectiveMainloopFwdSm90ILi2EN4cute5tupleIJNS5_1CILi1EEES8_S8_EEENS6_IJNS7_ILi64EEESA_SA_EEELi512ENS_6half_tEfNS_4arch4Sm90ELb0ELb0ELb0ELb1ELb0ELb1ELb0ELb0ELb0ELb1ELb0ELb0EEENS1_21CollectiveEpilogueFwdINS6_IJSA_NS7_ILi512EEESA_EEES9_SC_SE_Li256ELb1ELb1ELb0ELb0EEENS1_36VarlenDynamicPersistentTileSchedulerILi64ELi64ELi256ELi128ELb0ELb1ELb1ELb0ELb1ELb1EEEEEEEEEvNT_6ParamsE)
        /*111c*/ 	.short	0x0210
        /*111e*/ 	.short	0x0af0


	//----- nvinfo : EIATTR_SW_WAR
	.align		4
.L_723:
        /*1120*/ 	.byte	0x04, 0x36
        /*1122*/ 	.short	(.L_725 - .L_724)
.L_724:
        /*1124*/ 	.word	0x00000008
.L_725:


//--------------------- .nv.info._ZN7cutlass13device_kernelIN5flash11enable_sm90INS1_16FlashAttnFwdSm90INS1_25CollectiveMainloopFwdSm90ILi2EN4cute5tupleIJNS5_1CILi1EEES8_S8_EEENS6_IJNS7_ILi64EEESA_SA_EEELi512ENS_6half_tEfNS_4arch4Sm90ELb0ELb0ELb0ELb1ELb0ELb0ELb1ELb0ELb0ELb1ELb0ELb0EEENS1_21CollectiveEpilogueFwdINS6_IJSA_NS7_ILi512EEESA_EEES9_SC_SE_Li256ELb1ELb1ELb0ELb0EEENS1_36VarlenDynamicPersistentTileSchedulerILi64ELi64ELi256ELi128ELb0ELb1ELb1ELb0ELb1ELb1EEEEEEEEEvNT_6ParamsE --------------------------
	.section	.nv.info._ZN7cutlass13device_kernelIN5flash11enable_sm90INS1_16FlashAttnFwdSm90INS1_25CollectiveMainloopFwdSm90ILi2EN4cute5tupleIJNS5_1CILi1EEES8_S8_EEENS6_IJNS7_ILi64EEESA_SA_EEELi512ENS_6half_tEfNS_4arch4Sm90ELb0ELb0ELb0ELb1ELb0ELb0ELb1ELb0ELb0ELb1ELb0ELb0EEENS1_21CollectiveEpilogueFwdINS6_IJSA_NS7_ILi512EEESA_EEES9_SC_SE_Li256ELb1ELb1ELb0ELb0EEENS1_36VarlenDynamicPersistentTileSchedulerILi64ELi64ELi256ELi128ELb0ELb1ELb1ELb0ELb1ELb1EEEEEEEEEvNT_6ParamsE,"",@"SHT_CUDA_INFO"
	.sectionflags	@""
	.align	4


	//----- nvinfo : EIATTR_CUDA_API_VERSION
	.align		4
        /*0000*/ 	.byte	0x04, 0x37
        /*0002*/ 	.short	(.L_727 - .L_726)
.L_726:
        /*0004*/ 	.word	0x00000082


	//----- nvinfo : EIATTR_KPARAM_INFO
	.align		4
.L_727:
        /*0008*/ 	.byte	0x04, 0x17
        /*000a*/ 	.short	(.L_729 - .L_728)
.L_728:
        /*000c*/ 	.word	0x00000000
        /*0010*/ 	.short	0x0000
        /*0012*/ 	.short	0x0070
        /*0014*/ 	.byte	0x00, 0xf0, 0x01, 0x2e


	//----- nvinfo : EIATTR_SPARSE_MMA_MASK
	.align		4
.L_729:
        /*0018*/ 	.byte	0x03, 0x50
        /*001a*/ 	.short	0x0000


	//----- nvinfo : EIATTR_MAXREG_COUNT
	.align		4
        /*001c*/ 	.byte	0x03, 0x1b
        /*001e*/ 	.short	0x00a8


	//----- nvinfo : EIATTR_NUM_BARRIERS
	.align		4
        /*0020*/ 	.byte	0x02, 0x4c
        /*0022*/ 	.byte	0x10
	.zero		1


	//----- nvinfo : EIATTR_EXTERNS
	.align		4
        /*0024*/ 	.byte	0x04, 0x0f
        /*0026*/ 	.short	(.L_731 - .L_730)


	//   ....[0]....
	.align		4
.L_730:
        /*0028*/ 	.word	index@(__assertfail)


	//----- nvinfo : EIATTR_ANNOTATIONS
	.align		4
.L_731:
        /*002c*/ 	.byte	0x04, 0x55
        /*002e*/ 	.short	(.L_733 - .L_732)


	//   ....[0]....
.L_732:
        /* <DEDUP_REMOVED lines=103> */


	//----- nvinfo : EIATTR_MERCURY_ISA_VERSION
	.align		4
.L_733:
        /*0690*/ 	.byte	0x03, 0x5f
        /*0692*/ 	.short	0x0101


	//----- nvinfo : EIATTR_UNUSED_LOAD_BYTE_OFFSET
	.align		4
        /*0694*/ 	.byte	0x04, 0x44
        /*0696*/ 	.short	(.L_735 - .L_734)


	//   ....[0]....
.L_734:
        /*0698*/ 	.word	0x00000a10
        /*069c*/ 	.word	0x0000fff0


	//   ....[1]....
        /*06a0*/ 	.word	0x00008b70
        /*06a4*/ 	.word	0x0000fff0


	//----- nvinfo : EIATTR_INT_WARP_WIDE_INSTR_OFFSETS
	.align		4
.L_735:
        /*06a8*/ 	.byte	0x04, 0x31
        /*06aa*/ 	.short	(.L_737 - .L_736)


	//   ....[0]....
.L_736:
        /*06ac*/ 	.word	0x00000130


	//   ....[1]....
        /*06b0*/ 	.word	0x00000170


	//   ....[2]....
        /*06b4*/ 	.word	0x000001e0


	//   ....[3]....
        /*06b8*/ 	.word	0x00000250


	//   ....[4]....
        /*06bc*/ 	.word	0x0000cc10


	//   ....[5]....
        /*06c0*/ 	.word	0x0000cc70


	//   ....[6]....
        /*06c4*/ 	.word	0x00012a50


	//   ....[7]....
        /*06c8*/ 	.word	0x00012ab0


	//----- nvinfo : EIATTR_COOP_GROUP_MASK_REGIDS
	.align		4
.L_737:
        /*06cc*/ 	.byte	0x04, 0x29
        /*06ce*/ 	.short	(.L_739 - .L_738)


	//   ....[0]....
.L_738:
        /*06d0*/ 	.word	0xffffffff


	//   ....[1]....
        /*06d4*/ 	.word	0xffffffff


	//   ....[2]....
        /*06d8*/ 	.word	0xffffffff


	//   ....[3]....
        /*06dc*/ 	.word	0xffffffff


	//   ....[4]....
        /*06e0*/ 	.word	0xffffffff


	//   ....[5]....
        /*06e4*/ 	.word	0xffffffff


	//   ....[6]....
        /*06e8*/ 	.word	0xffffffff


	//   ....[7]....
        /*06ec*/ 	.word	0xffffffff


	//   ....[8]....
        /*06f0*/ 	.word	0xffffffff


	//   ....[9]....
        /*06f4*/ 	.word	0xffffffff


	//   ....[10]....
        /*06f8*/ 	.word	0xffffffff


	//   ....[11]....
        /*06fc*/ 	.word	0xffffffff


	//   ....[12]....
        /*0700*/ 	.word	0xffffffff


	//   ....[13]....
        /*0704*/ 	.word	0xffffffff


	//   ....[14]....
        /*0708*/ 	.word	0xffffffff


	//   ....[15]....
        /*070c*/ 	.word	0xffffffff


	//   ....[16]....
        /*0710*/ 	.word	0xffffffff


	//   ....[17]....
        /*0714*/ 	.word	0xffffffff


	//   ....[18]....
        /*0718*/ 	.word	0xffffffff


	//   ....[19]....
        /*071c*/ 	.word	0xffffffff


	//   ....[20]....
        /*0720*/ 	.word	0xffffffff


	//   ....[21]....
        /*0724*/ 	.word	0xffffffff


	//   ....[22]....
        /*0728*/ 	.word	0xffffffff


	//   ....[23]....
        /*072c*/ 	.word	0xffffffff


	//   ....[24]....
        /*0730*/ 	.word	0xffffffff


	//   ....[25]....
        /*0734*/ 	.word	0xffffffff


	//   ....[26]....
        /*0738*/ 	.word	0xffffffff


	//   ....[27]....
        /*073c*/ 	.word	0xffffffff


	//   ....[28]....
        /*0740*/ 	.word	0xffffffff


	//   ....[29]....
        /*0744*/ 	.word	0xffffffff


	//   ....[30]....
        /*0748*/ 	.word	0xffffffff


	//   ....[31]....
        /*074c*/ 	.word	0xffffffff


	//   ....[32]....
        /*0750*/ 	.word	0xffffffff


	//   ....[33]....
        /*0754*/ 	.word	0xffffffff


	//   ....[34]....
        /*0758*/ 	.word	0xffffffff


	//   ....[35]....
        /*075c*/ 	.word	0xffffffff


	//   ....[36]....
        /*0760*/ 	.word	0xffffffff


	//   ....[37]....
        /*0764*/ 	.word	0xffffffff


	//   ....[38]....
        /*0768*/ 	.word	0xffffffff


	//   ....[39]....
        /*076c*/ 	.word	0xffffffff


	//   ....[40]....
        /*0770*/ 	.word	0xffffffff


	//   ....[41]....
        /*0774*/ 	.word	0xffffffff


	//   ....[42]....
        /*0778*/ 	.word	0xffffffff


	//   ....[43]....
        /*077c*/ 	.word	0xffffffff


	//   ....[44]....
        /*0780*/ 	.word	0xffffffff


	//   ....[45]....
        /*0784*/ 	.word	0xffffffff


	//   ....[46]....
        /*0788*/ 	.word	0xffffffff


	//   ....[47]....
        /*078c*/ 	.word	0xffffffff


	//   ....[48]....
        /*0790*/ 	.word	0xffffffff


	//   ....[49]....
        /*0794*/ 	.word	0xffffffff


	//   ....[50]....
        /*0798*/ 	.word	0xffffffff


	//   ....[51]....
        /*079c*/ 	.word	0xffffffff


	//   ....[52]....
        /*07a0*/ 	.word	0xffffffff


	//   ....[53]....
        /*07a4*/ 	.word	0xffffffff


	//   ....[54]....
        /*07a8*/ 	.word	0xffffffff


	//   ....[55]....
        /*07ac*/ 	.word	0xffffffff


	//   ....[56]....
        /*07b0*/ 	.word	0xffffffff


	//   ....[57]....
        /*07b4*/ 	.word	0xffffffff


	//   ....[58]....
        /*07b8*/ 	.word	0xffffffff


	//   ....[59]....
        /*07bc*/ 	.word	0xffffffff


	//   ....[60]....
        /*07c0*/ 	.word	0xffffffff


	//   ....[61]....
        /*07c4*/ 	.word	0xffffffff


	//   ....[62]....
        /*07c8*/ 	.word	0xffffffff


	//   ....[63]....
        /*07cc*/ 	.word	0xffffffff


	//   ....[64]....
        /*07d0*/ 	.word	0xffffffff


	//   ....[65]....
        /*07d4*/ 	.word	0xffffffff


	//   ....[66]....
        /*07d8*/ 	.word	0xffffffff


	//   ....[67]....
        /*07dc*/ 	.word	0xffffffff


	//   ....[68]....
        /*07e0*/ 	.word	0xffffffff


	//   ....[69]....
        /*07e4*/ 	.word	0xffffffff


	//   ....[70]....
        /*07e8*/ 	.word	0xffffffff


	//   ....[71]....
        /*07ec*/ 	.word	0xffffffff


	//   ....[72]....
        /*07f0*/ 	.word	0xffffffff


	//   ....[73]....
        /*07f4*/ 	.word	0xffffffff


	//   ....[74]....
        /*07f8*/ 	.word	0xffffffff


	//   ....[75]....
        /*07fc*/ 	.word	0xffffffff


	//   ....[76]....
        /*0800*/ 	.word	0xffffffff


	//   ....[77]....
        /*0804*/ 	.word	0xffffffff


	//   ....[78]....
        /*0808*/ 	.word	0xffffffff


	//   ....[79]....
        /*080c*/ 	.word	0xffffffff


	//   ....[80]....
        /*0810*/ 	.word	0xffffffff


	//   ....[81]....
        /*0814*/ 	.word	0xffffffff


	//   ....[82]....
        /*0818*/ 	.word	0xffffffff


	//   ....[83]....
        /*081c*/ 	.word	0xffffffff


	//   ....[84]....
        /*0820*/ 	.word	0xffffffff


	//   ....[85]....
        /*0824*/ 	.word	0xffffffff


	//   ....[86]....
        /*0828*/ 	.word	0xffffffff


	//   ....[87]....
        /*082c*/ 	.word	0xffffffff


	//   ....[88]....
        /*0830*/ 	.word	0xffffffff


	//   ....[89]....
        /*0834*/ 	.word	0x0500000f


	//   ....[90]....
        /*0838*/ 	.word	0x0500000f


	//   ....[91]....
        /*083c*/ 	.word	0x0500000f


	//   ....[92]....
        /*0840*/ 	.word	0x0500000f


	//   ....[93]....
        /*0844*/ 	.word	0x0500000f


	//   ....[94]....
        /*0848*/ 	.word	0x0500000f


	//   ....[95]....
        /*084c*/ 	.word	0x0500000f


	//   ....[96]....
        /*0850*/ 	.word	0x0500000f


	//   ....[97]....
        /*0854*/ 	.word	0x0500000f


	//   ....[98]....
        /*0858*/ 	.word	0x0500000f


	//   ....[99]....
        /*085c*/ 	.word	0x0500000f


	//   ....[100]....
        /*0860*/ 	.word	0x0500000f


	//   ....[101]....
        /*0864*/ 	.word	0x0500000f


	//   ....[102]....
        /*0868*/ 	.word	0x0500000f


	//   ....[103]....
        /*086c*/ 	.word	0x0500000f


	//   ....[104]....
        /*0870*/ 	.word	0x0500000f


	//   ....[105]....
        /*0874*/ 	.word	0x0500000f


	//   ....[106]....
        /*0878*/ 	.word	0x0500000f


	//   ....[107]....
        /*087c*/ 	.word	0x0500000f


	//   ....[108]....
        /*0880*/ 	.word	0x0500000f


	//   ....[109]....
        /*0884*/ 	.word	0x0500000f


	//   ....[110]....
        /*0888*/ 	.word	0x0500000f


	//   ....[111]....
        /*088c*/ 	.word	0x0500000f


	//   ....[112]....
        /*0890*/ 	.word	0x0500000f


	//   ....[113]....
        /*0894*/ 	.word	0x0500000f


	//   ....[114]....
        /*0898*/ 	.word	0x0500000f


	//   ....[115]....
        /*089c*/ 	.word	0x0500000f


	//   ....[116]....
        /*08a0*/ 	.word	0x0500000f


	//   ....[117]....
        /*08a4*/ 	.word	0x0500000f


	//   ....[118]....
        /*08a8*/ 	.word	0x0500000f


	//   ....[119]....
        /*08ac*/ 	.word	0x0500000f


	//   ....[120]....
        /*08b0*/ 	.word	0x0500000f


	//   ....[121]....
        /*08b4*/ 	.word	0x0500000f


	//   ....[122]....
        /*08b8*/ 	.word	0x0500000f


	//   ....[123]....
        /*08bc*/ 	.word	0x0500000f


	//----- nvinfo : EIATTR_COOP_GROUP_INSTR_OFFSETS
	.align		4
.L_739:
        /*08c0*/ 	.byte	0x04, 0x28
        /*08c2*/ 	.short	(.L_741 - .L_740)


	//   ....[0]....
.L_740:
        /*08c4*/ 	.word	0x00000060


	//   ....[1]....
        /*08c8*/ 	.word	0x00000140


	//   ....[2]....
        /*08cc*/ 	.word	0x00000180


	//   ....[3]....
        /*08d0*/ 	.word	0x00000390


	//   ....[4]....
        /*08d4*/ 	.word	0x000004f0


	//   ....[5]....
        /*08d8*/ 	.word	0x00000610


	//   ....[6]....
        /*08dc*/ 	.word	0x00000770


	//   ....[7]....
        /*08e0*/ 	.word	0x00001800


	//   ....[8]....
        /*08e4*/ 	.word	0x00002f50


	//   ....[9]....
        /*08e8*/ 	.word	0x000036e0


	//   ....[10]....
        /*08ec*/ 	.word	0x00004ac0


	//   ....[11]....
        /*08f0*/ 	.word	0x00004b40


	//   ....[12]....
        /*08f4*/ 	.word	0x00004d70


	//   ....[13]....
        /*08f8*/ 	.word	0x00004df0


	//   ....[14]....
        /*08fc*/ 	.word	0x00005610


	//   ....[15]....
        /*0900*/ 	.word	0x00005b30


	//   ....[16]....
        /*0904*/ 	.word	0x00006c20


	//   ....[17]....
        /*0908*/ 	.word	0x00006c50


	//   ....[18]....
        /*090c*/ 	.word	0x00006f50


	//   ....[19]....
        /*0910*/ 	.word	0x00007120


	//   ....[20]....
        /*0914*/ 	.word	0x00008030


	//   ....[21]....
        /*0918*/ 	.word	0x00008070


	//   ....[22]....
        /*091c*/ 	.word	0x000080a0


	//   ....[23]....
        /*0920*/ 	.word	0x00008120


	//   ....[24]....
        /*0924*/ 	.word	0x00008150


	//   ....[25]....
        /*0928*/ 	.word	0x00009a80


	//   ....[26]....
        /*092c*/ 	.word	0x0000a0b0


	//   ....[27]....
        /*0930*/ 	.word	0x0000a0e0


	//   ....[28]....
        /*0934*/ 	.word	0x0000a100


	//   ....[29]....
        /*0938*/ 	.word	0x0000a130


	//   ....[30]....
        /*093c*/ 	.word	0x0000a7e0


	//   ....[31]....
        /*0940*/ 	.word	0x0000a800


	//   ....[32]....
        /*0944*/ 	.word	0x0000aa30


	//   ....[33]....
        /*0948*/ 	.word	0x0000aa50


	//   ....[34]....
        /*094c*/ 	.word	0x0000b640


	//   ....[35]....
        /*0950*/ 	.word	0x0000b660


	//   ....[36]....
        /*0954*/ 	.word	0x0000b8a0


	//   ....[37]....
        /*0958*/ 	.word	0x0000b8c0


	//   ....[38]....
        /*095c*/ 	.word	0x0000bb60


	//   ....[39]....
        /*0960*/ 	.word	0x0000bd50


	//   ....[40]....
        /*0964*/ 	.word	0x0000bd80


	//   ....[41]....
        /*0968*/ 	.word	0x0000bdb0


	//   ....[42]....
        /*096c*/ 	.word	0x0000bde0


	//   ....[43]....
        /*0970*/ 	.word	0x0000be10


	//   ....[44]....
        /*0974*/ 	.word	0x0000be40


	//   ....[45]....
        /*0978*/ 	.word	0x0000bfb0


	//   ....[46]....
        /*097c*/ 	.word	0x0000bfe0


	//   ....[47]....
        /*0980*/ 	.word	0x0000c010


	//   ....[48]....
        /*0984*/ 	.word	0x0000c040


	//   ....[49]....
        /*0988*/ 	.word	0x0000c070


	//   ....[50]....
        /*098c*/ 	.word	0x0000c0a0


	//   ....[51]....
        /*0990*/ 	.word	0x0000c140


	//   ....[52]....
        /*0994*/ 	.word	0x0000c170


	//   ....[53]....
        /*0998*/ 	.word	0x0000c200


	//   ....[54]....
        /*099c*/ 	.word	0x0000d220


	//   ....[55]....
        /*09a0*/ 	.word	0x0000dda0


	//   ....[56]....
        /*09a4*/ 	.word	0x0000ddb0


	//   ....[57]....
        /*09a8*/ 	.word	0x0000ddd0


	//   ....[58]....
        /*09ac*/ 	.word	0x0000dea0


	//   ....[59]....
        /*09b0*/ 	.word	0x0000ded0


	//   ....[60]....
        /*09b4*/ 	.word	0x0000df30


	//   ....[61]....
        /*09b8*/ 	.word	0x0000df40


	//   ....[62]....
        /*09bc*/ 	.word	0x0000dfb0


	//   ....[63]....
        /*09c0*/ 	.word	0x0000e900


	//   ....[64]....
        /*09c4*/ 	.word	0x0000e910


	//   ....[65]....
        /*09c8*/ 	.word	0x0000ea40


	//   ....[66]....
        /*09cc*/ 	.word	0x0000ea70


	//   ....[67]....
        /*09d0*/ 	.word	0x0000ecf0


	//   ....[68]....
        /*09d4*/ 	.word	0x0000ed20


	//   ....[69]....
        /*09d8*/ 	.word	0x0000ee90


	//   ....[70]....
        /*09dc*/ 	.word	0x0000eea0


	//   ....[71]....
        /*09e0*/ 	.word	0x00012ce0


	//   ....[72]....
        /*09e4*/ 	.word	0x00012d10


	//   ....[73]....
        /*09e8*/ 	.word	0x00012d50


	//   ....[74]....
        /*09ec*/ 	.word	0x00012d80


	//   ....[75]....
        /*09f0*/ 	.word	0x00012db0


	//   ....[76]....
        /*09f4*/ 	.word	0x00012de0


	//   ....[77]....
        /*09f8*/ 	.word	0x00012e10


	//   ....[78]....
        /*09fc*/ 	.word	0x00012e40


	//   ....[79]....
        /*0a00*/ 	.word	0x00012fc0


	//   ....[80]....
        /*0a04*/ 	.word	0x00012ff0


	//   ....[81]....
        /*0a08*/ 	.word	0x00013020


	//   ....[82]....
        /*0a0c*/ 	.word	0x00013050


	//   ....[83]....
        /*0a10*/ 	.word	0x00013080


	//   ....[84]....
        /*0a14*/ 	.word	0x000130b0


	//   ....[85]....
        /*0a18*/ 	.word	0x00013170


	//   ....[86]....
        /*0a1c*/ 	.word	0x00013190


	//   ....[87]....
        /*0a20*/ 	.word	0x00013200


	//   ....[88]....
        /*0a24*/ 	.word	0x00013690


	//   ....[89]....
        /*0a28*/ 	.word	0x00013b80


	//   ....[90]....
        /*0a2c*/ 	.word	0x00013d00


	//   ....[91]....
        /*0a30*/ 	.word	0x00013d50


	//   ....[92]....
        /*0a34*/ 	.word	0x00013db0


	//   ....[93]....
        /*0a38*/ 	.word	0x00013e10


	//   ....[94]....
        /*0a3c*/ 	.word	0x00013f60


	//   ....[95]....
        /*0a40*/ 	.word	0x00014000


	//   ....[96]....
        /*0a44*/ 	.word	0x000140b0


	//   ....[97]....
        /*0a48*/ 	.word	0x00014190


	//   ....[98]....
        /*0a4c*/ 	.word	0x00014360


	//   ....[99]....
        /*0a50*/ 	.word	0x00014420


	//   ....[100]....
        /*0a54*/ 	.word	0x000146d0


	//   ....[101]....
        /*0a58*/ 	.word	0x000147f0


	//   ....[102]....
        /*0a5c*/ 	.word	0x000149c0


	//   ....[103]....
        /*0a60*/ 	.word	0x00014a90


	//   ....[104]....
        /*0a64*/ 	.word	0x00014c90


	//   ....[105]....
        /*0a68*/ 	.word	0x00014d20


	//   ....[106]....
        /*0a6c*/ 	.word	0x00015050


	//   ....[107]....
        /*0a70*/ 	.word	0x000150f0


	//   ....[108]....
        /*0a74*/ 	.word	0x00015210


	//   ....[109]....
        /*0a78*/ 	.word	0x00015290


	//   ....[110]....
        /*0a7c*/ 	.word	0x00015310


	//   ....[111]....
        /*0a80*/ 	.word	0x00015390


	//   ....[112]....
        /*0a84*/ 	.word	0x00015410


	//   ....[113]....
        /*0a88*/ 	.word	0x000154a0


	//   ....[114]....
        /*0a8c*/ 	.word	0x00015540


	//   ....[115]....
        /*0a90*/ 	.word	0x000155f0


	//   ....[116]....
        /*0a94*/ 	.word	0x00015670


	//   ....[117]....
        /*0a98*/ 	.word	0x000156f0


	//   ....[118]....
        /*0a9c*/ 	.word	0x00015770


	//   ....[119]....
        /*0aa0*/ 	.word	0x00015800


	//   ....[120]....
        /*0aa4*/ 	.word	0x00015880


	//   ....[121]....
        /*0aa8*/ 	.word	0x00015920


	//   ....[122]....
        /*0aac*/ 	.word	0x000159b0


	//   ....[123]....
        /*0ab0*/ 	.word	0x00015ae0


	//----- nvinfo : EIATTR_REG_RECONFIG
	.align		4
.L_741:
        /*0ab4*/ 	.byte	0x01, 0x54
	.zero		2


	//----- nvinfo : EIATTR_SYSCALL_OFFSETS
	.align		4
        /*0ab8*/ 	.byte	0x04, 0x46
        /*0aba*/ 	.short	(.L_743 - .L_742)


	//   ....[0]....
.L_742:
        /*0abc*/ 	.word	0x00003110


	//   ....[1]....
        /*0ac0*/ 	.word	0x0000ce10


	//   ....[2]....
        /*0ac4*/ 	.word	0x0000cf70


	//   ....[3]....
        /*0ac8*/ 	.word	0x0000d070


	//   ....[4]....
        /*0acc*/ 	.word	0x0000d980


	//   ....[5]....
        /*0ad0*/ 	.word	0x0000e2d0


	//----- nvinfo : EIATTR_MBARRIER_INSTR_OFFSETS
	.align		4
.L_743:
        /*0ad4*/ 	.byte	0x04, 0x39
        /*0ad6*/ 	.short	(.L_745 - .L_744)


	//   ....[0]....
.L_744:
        /*0ad8*/ 	.word	0x00000270
        /*0adc*/ 	.word	0x000000ff
        /*0ae0*/ 	.word	0x00038800
        /*0ae4*/ 	.short	0x0100
        /*0ae6*/ 	.byte	0x08
	.zero		1


	//   ....[1]....
        /*0ae8*/ 	.word	0x00000280
        /*0aec*/ 	.word	0x000000ff
        /*0af0*/ 	.word	0x00038810
        /*0af4*/ 	.short	0x0100
        /*0af6*/ 	.byte	0x08
	.zero		1


	//   ....[2]....
        /*0af8*/ 	.word	0x00000290
        /*0afc*/ 	.word	0x000000ff
        /*0b00*/ 	.word	0x00038820
        /*0b04*/ 	.short	0x0100
        /*0b06*/ 	.byte	0x08
	.zero		1


	//   ....[3]....
        /*0b08*/ 	.word	0x00000340
        /*0b0c*/ 	.word	0x000000ff
        /*0b10*/ 	.word	0x00038830
        /*0b14*/ 	.short	0x0100
        /*0b16*/ 	.byte	0x06
	.zero		1


	//   ....[4]....
        /*0b18*/ 	.word	0x00000350
        /*0b1c*/ 	.word	0x000000ff
        /*0b20*/ 	.word	0x00038840
        /*0b24*/ 	.short	0x0100
        /*0b26*/ 	.byte	0x06
	.zero		1


	//   ....[5]....
        /*0b28*/ 	.word	0x00000360
        /*0b2c*/ 	.word	0x000000ff
        /*0b30*/ 	.word	0x00038838
        /*0b34*/ 	.short	0x0100
        /*0b36*/ 	.byte	0x06
	.zero		1


	//   ....[6]....
        /*0b38*/ 	.word	0x00000370
        /*0b3c*/ 	.word	0x000000ff
        /*0b40*/ 	.word	0x00038848
        /*0b44*/ 	.short	0x0100
        /*0b46*/ 	.byte	0x06
	.zero		1


	//   ....[7]....
        /*0b48*/ 	.word	0x000004a0
        /*0b4c*/ 	.word	0x000000ff
        /*0b50*/ 	.word	0x00038850
        /*0b54*/ 	.short	0x0100
        /*0b56*/ 	.byte	0x08
	.zero		1


	//   ....[8]....
        /*0b58*/ 	.word	0x000004b0
        /*0b5c*/ 	.word	0x000000ff
        /*0b60*/ 	.word	0x00038860
        /*0b64*/ 	.short	0x0100
        /*0b66*/ 	.byte	0x08
	.zero		1


	//   ....[9]....
        /*0b68*/ 	.word	0x000004c0
        /*0b6c*/ 	.word	0x000000ff
        /*0b70*/ 	.word	0x00038858
        /*0b74*/ 	.short	0x0100
        /*0b76*/ 	.byte	0x08
	.zero		1


	//   ....[10]....
        /*0b78*/ 	.word	0x000004d0
        /*0b7c*/ 	.word	0x000000ff
        /*0b80*/ 	.word	0x00038868
        /*0b84*/ 	.short	0x0100
        /*0b86*/ 	.byte	0x08
	.zero		1


	//   ....[11]....
        /*0b88*/ 	.word	0x000005c0
        /*0b8c*/ 	.word	0x000000ff
        /*0b90*/ 	.word	0x00038870
        /*0b94*/ 	.short	0x0100
        /*0b96*/ 	.byte	0x06
	.zero		1


	//   ....[12]....
        /*0b98*/ 	.word	0x000005d0
        /*0b9c*/ 	.word	0x000000ff
        /*0ba0*/ 	.word	0x00038880
        /*0ba4*/ 	.short	0x0100
        /*0ba6*/ 	.byte	0x06
	.zero		1


	//   ....[13]....
        /*0ba8*/ 	.word	0x000005e0
        /*0bac*/ 	.word	0x000000ff
        /*0bb0*/ 	.word	0x00038878
        /*0bb4*/ 	.short	0x0100
        /*0bb6*/ 	.byte	0x06
	.zero		1


	//   ....[14]....
        /*0bb8*/ 	.word	0x000005f0
        /*0bbc*/ 	.word	0x000000ff
        /*0bc0*/ 	.word	0x00038888
        /*0bc4*/ 	.short	0x0100
        /*0bc6*/ 	.byte	0x06
	.zero		1


	//   ....[15]....
        /*0bc8*/ 	.word	0x00000720
        /*0bcc*/ 	.word	0x000000ff
        /*0bd0*/ 	.word	0x00038890
        /*0bd4*/ 	.short	0x0100
        /*0bd6*/ 	.byte	0x08
	.zero		1


	//   ....[16]....
        /*0bd8*/ 	.word	0x00000730
        /*0bdc*/ 	.word	0x000000ff
        /*0be0*/ 	.word	0x000388a0
        /*0be4*/ 	.short	0x0100
        /*0be6*/ 	.byte	0x08
	.zero		1


	//   ....[17]....
        /*0be8*/ 	.word	0x00000740
        /*0bec*/ 	.word	0x000000ff
        /*0bf0*/ 	.word	0x00038898
        /*0bf4*/ 	.short	0x0100
        /*0bf6*/ 	.byte	0x08
	.zero		1


	//   ....[18]....
        /*0bf8*/ 	.word	0x00000750
        /*0bfc*/ 	.word	0x000000ff
        /*0c00*/ 	.word	0x000388a8
        /*0c04*/ 	.short	0x0100
        /*0c06*/ 	.byte	0x08
	.zero		1


	//   ....[19]....
        /*0c08*/ 	.word	0x00000880
        /*0c0c*/ 	.word	0x000000ff
        /*0c10*/ 	.word	0x000388b0
        /*0c14*/ 	.short	0x0100
        /*0c16*/ 	.byte	0x08
	.zero		1


	//   ....[20]....
        /*0c18*/ 	.word	0x00000890
        /*0c1c*/ 	.word	0x000000ff
        /*0c20*/ 	.word	0x000388c0
        /*0c24*/ 	.short	0x0100
        /*0c26*/ 	.byte	0x08
	.zero		1


	//   ....[21]....
        /*0c28*/ 	.word	0x000008a0
        /*0c2c*/ 	.word	0x000000ff
        /*0c30*/ 	.word	0x000388b8
        /*0c34*/ 	.short	0x0100
        /*0c36*/ 	.byte	0x08
	.zero		1


	//   ....[22]....
        /*0c38*/ 	.word	0x000008b0
        /*0c3c*/ 	.word	0x000000ff
        /*0c40*/ 	.word	0x000388c8
        /*0c44*/ 	.short	0x0100
        /*0c46*/ 	.byte	0x08
	.zero		1


	//   ....[23]....
        /*0c48*/ 	.word	0x00001b60
        /*0c4c*/ 	.word	0x00000003
        /*0c50*/ 	.word	0x00000000
        /*0c54*/ 	.short	0x0101
        /*0c56*/ 	.byte	0x3f
	.zero		1


	//   ....[24]....
        /*0c58*/ 	.word	0x00002620
        /*0c5c*/ 	.word	0x00000003
        /*0c60*/ 	.word	0x00000000
        /*0c64*/ 	.short	0x0101
        /*0c66*/ 	.byte	0x3f
	.zero		1


	//   ....[25]....
        /*0c68*/ 	.word	0x00003170
        /*0c6c*/ 	.word	0x000000ff
        /*0c70*/ 	.word	0x00038800
        /*0c74*/ 	.short	0x010a
        /*0c76*/ 	.byte	0x25
	.zero		1


	//   ....[26]....
        /*0c78*/ 	.word	0x000031f0
        /*0c7c*/ 	.word	0x00000004
        /*0c80*/ 	.word	0x00038830
        /*0c84*/ 	.short	0x010a
        /*0c86*/ 	.byte	0x3f
	.zero		1


	//   ....[27]....
        /*0c88*/ 	.word	0x00003230
        /*0c8c*/ 	.word	0x00000004
        /*0c90*/ 	.word	0x00038830
        /*0c94*/ 	.short	0x010a
        /*0c96*/ 	.byte	0x3f
	.zero		1


	//   ....[28]....
        /*0c98*/ 	.word	0x000034b0
        /*0c9c*/ 	.word	0x000000ff
        /*0ca0*/ 	.word	0x00038810
        /*0ca4*/ 	.short	0x010a
        /*0ca6*/ 	.byte	0x25
	.zero		1


	//   ....[29]....
        /*0ca8*/ 	.word	0x000034f0
        /*0cac*/ 	.word	0x00000004
        /*0cb0*/ 	.word	0x00038850
        /*0cb4*/ 	.short	0x010a
        /*0cb6*/ 	.byte	0x3f
	.zero		1


	//   ....[30]....
        /*0cb8*/ 	.word	0x00003530
        /*0cbc*/ 	.word	0x00000004
        /*0cc0*/ 	.word	0x00038850
        /*0cc4*/ 	.short	0x010a
        /*0cc6*/ 	.byte	0x3f
	.zero		1


	//   ....[31]....
        /*0cc8*/ 	.word	0x00005040
        /*0ccc*/ 	.word	0x00000018
        /*0cd0*/ 	.word	0x00000000
        /*0cd4*/ 	.short	0x0101
        /*0cd6*/ 	.byte	0x3f
	.zero		1


	//   ....[32]....
        /*0cd8*/ 	.word	0x00005630
        /*0cdc*/ 	.word	0x00000004
        /*0ce0*/ 	.word	0x00000000
        /*0ce4*/ 	.short	0x0101
        /*0ce6*/ 	.byte	0x3f
	.zero		1


	//   ....[33]....
        /*0ce8*/ 	.word	0x00005750
        /*0cec*/ 	.word	0x000000ff
        /*0cf0*/ 	.word	0x00038830
        /*0cf4*/ 	.short	0x010a
        /*0cf6*/ 	.byte	0x05
	.zero		1


	//   ....[34]....
        /*0cf8*/ 	.word	0x00005790
        /*0cfc*/ 	.word	0x000000ff
        /*0d00*/ 	.word	0x00038830
        /*0d04*/ 	.short	0x010a
        /*0d06*/ 	.byte	0x05
	.zero		1


	//   ....[35]....
        /*0d08*/ 	.word	0x00005970
        /*0d0c*/ 	.word	0x000000ff
        /*0d10*/ 	.word	0x00038850
        /*0d14*/ 	.short	0x010a
        /*0d16*/ 	.byte	0x05
	.zero		1


	//   ....[36]....
        /*0d18*/ 	.word	0x000059b0
        /*0d1c*/ 	.word	0x000000ff
        /*0d20*/ 	.word	0x00038850
        /*0d24*/ 	.short	0x010a
        /*0d26*/ 	.byte	0x05
	.zero		1


	//   ....[37]....
        /*0d28*/ 	.word	0x00007500
        /*0d2c*/ 	.word	0x00000099
        /*0d30*/ 	.word	0x00000000
        /*0d34*/ 	.short	0x0101
        /*0d36*/ 	.byte	0x3f
	.zero		1


	//   ....[38]....
        /*0d38*/ 	.word	0x00008050
        /*0d3c*/ 	.word	0x000000b3
        /*0d40*/ 	.word	0x00000000
        /*0d44*/ 	.short	0x0101
        /*0d46*/ 	.byte	0x3f
	.zero		1


	//   ....[39]....
        /*0d48*/ 	.word	0x0000a7f0
        /*0d4c*/ 	.word	0x000000ff
        /*0d50*/ 	.word	0x00000000
        /*0d54*/ 	.short	0x0101
        /*0d56*/ 	.byte	0x04
	.zero		1


	//   ....[40]....
        /*0d58*/ 	.word	0x0000d4c0
        /*0d5c*/ 	.word	0x00000000
        /*0d60*/ 	.word	0x00038840
        /*0d64*/ 	.short	0x010a
        /*0d66*/ 	.byte	0x3f
	.zero		1


	//   ....[41]....
        /*0d68*/ 	.word	0x0000e070
        /*0d6c*/ 	.word	0x00000008
        /*0d70*/ 	.word	0x00038800
        /*0d74*/ 	.short	0x0107
        /*0d76*/ 	.byte	0x3f
	.zero		1


	//   ....[42]....
        /*0d78*/ 	.word	0x0000e120
        /*0d7c*/ 	.word	0x00000000
        /*0d80*/ 	.word	0x00038800
        /*0d84*/ 	.short	0x0101
        /*0d86*/ 	.byte	0x3f
	.zero		1


	//   ....[43]....
        /*0d88*/ 	.word	0x0000f0d0
        /*0d8c*/ 	.word	0x00000000
        /*0d90*/ 	.word	0x00038810
        /*0d94*/ 	.short	0x0107
        /*0d96*/ 	.byte	0x3f
	.zero		1


	//   ....[44]....
        /*0d98*/ 	.word	0x0000f1d0
        /*0d9c*/ 	.word	0x00000002
        /*0da0*/ 	.word	0x00038810
        /*0da4*/ 	.short	0x0101
        /*0da6*/ 	.byte	0x3f
	.zero		1


	//   ....[45]....
        /*0da8*/ 	.word	0x0000f1f0
        /*0dac*/ 	.word	0x00000002
        /*0db0*/ 	.word	0x00038820
        /*0db4*/ 	.short	0x010a
        /*0db6*/ 	.byte	0x3f
	.zero		1


	//   ....[46]....
        /*0db8*/ 	.word	0x0000f300
        /*0dbc*/ 	.word	0x00000003
        /*0dc0*/ 	.word	0x00038860
        /*0dc4*/ 	.short	0x010a
        /*0dc6*/ 	.byte	0x3f
	.zero		1


	//   ....[47]....
        /*0dc8*/ 	.word	0x00010010
        /*0dcc*/ 	.word	0x00000003
        /*0dd0*/ 	.word	0x00038840
        /*0dd4*/ 	.short	0x010a
        /*0dd6*/ 	.byte	0x3f
	.zero		1


	//   ....[48]....
        /*0dd8*/ 	.word	0x00010270
        /*0ddc*/ 	.word	0x00000003
        /*0de0*/ 	.word	0x00038860
        /*0de4*/ 	.short	0x010a
        /*0de6*/ 	.byte	0x3f
	.zero		1


	//   ....[49]....
        /*0de8*/ 	.word	0x00010f10
        /*0dec*/ 	.word	0x00000004
        /*0df0*/ 	.word	0x00038840
        /*0df4*/ 	.short	0x010a
        /*0df6*/ 	.byte	0x3f
	.zero		1


	//   ....[50]....
        /*0df8*/ 	.word	0x00011160
        /*0dfc*/ 	.word	0x00000004
        /*0e00*/ 	.word	0x00038860
        /*0e04*/ 	.short	0x010a
        /*0e06*/ 	.byte	0x3f
	.zero		1


	//   ....[51]....
        /*0e08*/ 	.word	0x00011d70
        /*0e0c*/ 	.word	0x00000004
        /*0e10*/ 	.word	0x00038840
        /*0e14*/ 	.short	0x010a
        /*0e16*/ 	.byte	0x3f
	.zero		1


	//   ....[52]....
        /*0e18*/ 	.word	0x00011fd0
        /*0e1c*/ 	.word	0x00000004
        /*0e20*/ 	.word	0x00038860
        /*0e24*/ 	.short	0x010a
        /*0e26*/ 	.byte	0x3f
	.zero		1


	//   ....[53]....
        /*0e28*/ 	.word	0x00013610
        /*0e2c*/ 	.word	0x00000009
        /*0e30*/ 	.word	0x00038820
        /*0e34*/ 	.short	0x010a
        /*0e36*/ 	.byte	0x3f
	.zero		1


	//   ....[54]....
        /*0e38*/ 	.word	0x00013780
        /*0e3c*/ 	.word	0x00000005
        /*0e40*/ 	.word	0x00000000
        /*0e44*/ 	.short	0x010a
        /*0e46*/ 	.byte	0x3f
	.zero		1


	//   ....[55]....
        /*0e48*/ 	.word	0x00013800
        /*0e4c*/ 	.word	0x00000007
        /*0e50*/ 	.word	0x00000000
        /*0e54*/ 	.short	0x010a
        /*0e56*/ 	.byte	0x3f
	.zero		1


	//   ....[56]....
        /*0e58*/ 	.word	0x00013840
        /*0e5c*/ 	.word	0x00000005
        /*0e60*/ 	.word	0x00000000
        /*0e64*/ 	.short	0x010a
        /*0e66*/ 	.byte	0x3f
	.zero		1


	//   ....[57]....
        /*0e68*/ 	.word	0x00013870
        /*0e6c*/ 	.word	0x00000003
        /*0e70*/ 	.word	0x00000000
        /*0e74*/ 	.short	0x010a
        /*0e76*/ 	.byte	0x3f
	.zero		1


	//   ....[58]....
        /*0e78*/ 	.word	0x000138e0
        /*0e7c*/ 	.word	0x00000000
        /*0e80*/ 	.word	0x00038800
        /*0e84*/ 	.short	0x010a
        /*0e86*/ 	.byte	0x3f
	.zero		1


	//   ....[59]....
        /*0e88*/ 	.word	0x00013930
        /*0e8c*/ 	.word	0x00000004
        /*0e90*/ 	.word	0x00038830
        /*0e94*/ 	.short	0x010a
        /*0e96*/ 	.byte	0x3f
	.zero		1


	//   ....[60]....
        /*0e98*/ 	.word	0x00013990
        /*0e9c*/ 	.word	0x00000006
        /*0ea0*/ 	.word	0x00038810
        /*0ea4*/ 	.short	0x010a
        /*0ea6*/ 	.byte	0x3f
	.zero		1


	//   ....[61]....
        /*0ea8*/ 	.word	0x000139e0
        /*0eac*/ 	.word	0x00000004
        /*0eb0*/ 	.word	0x00038850
        /*0eb4*/ 	.short	0x010a
        /*0eb6*/ 	.byte	0x3f
	.zero		1


	//   ....[62]....
        /*0eb8*/ 	.word	0x00013a40
        /*0ebc*/ 	.word	0x0000000a
        /*0ec0*/ 	.word	0x00038830
        /*0ec4*/ 	.short	0x010a
        /*0ec6*/ 	.byte	0x3f
	.zero		1


	//   ....[63]....
        /*0ec8*/ 	.word	0x00013aa0
        /*0ecc*/ 	.word	0x0000000a
        /*0ed0*/ 	.word	0x00038850
        /*0ed4*/ 	.short	0x010a
        /*0ed6*/ 	.byte	0x3f
	.zero		1


	//   ....[64]....
        /*0ed8*/ 	.word	0x00013c40
        /*0edc*/ 	.word	0x00000000
        /*0ee0*/ 	.word	0x00038840
        /*0ee4*/ 	.short	0x010a
        /*0ee6*/ 	.byte	0x3f
	.zero		1


	//   ....[65]....
        /*0ee8*/ 	.word	0x00014d70
        /*0eec*/ 	.word	0x00000002
        /*0ef0*/ 	.word	0x00038820
        /*0ef4*/ 	.short	0x010a
        /*0ef6*/ 	.byte	0x3f
	.zero		1


	//   ....[66]....
        /*0ef8*/ 	.word	0x00014dc0
        /*0efc*/ 	.word	0x00000003
        /*0f00*/ 	.word	0x00038860
        /*0f04*/ 	.short	0x010a
        /*0f06*/ 	.byte	0x3f
	.zero		1


	//   ....[67]....
        /*0f08*/ 	.word	0x00014e10
        /*0f0c*/ 	.word	0x00000003
        /*0f10*/ 	.word	0x00038840
        /*0f14*/ 	.short	0x010a
        /*0f16*/ 	.byte	0x3f
	.zero		1


	//   ....[68]....
        /*0f18*/ 	.word	0x00014e60
        /*0f1c*/ 	.word	0x00000003
        /*0f20*/ 	.word	0x00038860
        /*0f24*/ 	.short	0x010a
        /*0f26*/ 	.byte	0x3f
	.zero		1


	//   ....[69]....
        /*0f28*/ 	.word	0x00014eb0
        /*0f2c*/ 	.word	0x00000004
        /*0f30*/ 	.word	0x00038840
        /*0f34*/ 	.short	0x010a
        /*0f36*/ 	.byte	0x3f
	.zero		1


	//   ....[70]....
        /*0f38*/ 	.word	0x00014f00
        /*0f3c*/ 	.word	0x00000004
        /*0f40*/ 	.word	0x00038860
        /*0f44*/ 	.short	0x010a
        /*0f46*/ 	.byte	0x3f
	.zero		1


	//   ....[71]....
        /*0f48*/ 	.word	0x00014f50
        /*0f4c*/ 	.word	0x00000004
        /*0f50*/ 	.word	0x00038840
        /*0f54*/ 	.short	0x010a
        /*0f56*/ 	.byte	0x3f
	.zero		1


	//   ....[72]....
        /*0f58*/ 	.word	0x00014fa0
        /*0f5c*/ 	.word	0x00000004
        /*0f60*/ 	.word	0x00038860
        /*0f64*/ 	.short	0x010a
        /*0f66*/ 	.byte	0x3f
	.zero		1


	//   ....[73]....
        /*0f68*/ 	.word	0x00015a00
        /*0f6c*/ 	.word	0x00000009
        /*0f70*/ 	.word	0x00038820
        /*0f74*/ 	.short	0x010a
        /*0f76*/ 	.byte	0x3f
	.zero		1


	//   ....[74]....
        /*0f78*/ 	.word	0x00015ba0
        /*0f7c*/ 	.word	0x00000005
        /*0f80*/ 	.word	0x00000000
        /*0f84*/ 	.short	0x010a
        /*0f86*/ 	.byte	0x3f
	.zero		1


	//   ....[75]....
        /*0f88*/ 	.word	0x00015bf0
        /*0f8c*/ 	.word	0x00000007
        /*0f90*/ 	.word	0x00000000
        /*0f94*/ 	.short	0x010a
        /*0f96*/ 	.byte	0x3f
	.zero		1


	//   ....[76]....
        /*0f98*/ 	.word	0x00015c40
        /*0f9c*/ 	.word	0x00000005
        /*0fa0*/ 	.word	0x00000000
        /*0fa4*/ 	.short	0x010a
        /*0fa6*/ 	.byte	0x3f
	.zero		1


	//----- nvinfo : EIATTR_NUM_MBARRIERS
	.align		4
.L_745:
        /*0fa8*/ 	.byte	0x03, 0x38
        /*0faa*/ 	.short	0x0017


	//----- nvinfo : EIATTR_EXIT_INSTR_OFFSETS
	.align		4
        /*0fac*/ 	.byte	0x04, 0x1c
        /*0fae*/ 	.short	(.L_747 - .L_746)


	//   ....[0]....
.L_746:
        /*0fb0*/ 	.word	0x00000a40


	//   ....[1]....
        /*0fb4*/ 	.word	0x0000bb10


	//   ....[2]....
        /*0fb8*/ 	.word	0x000138c0


	//----- nvinfo : EIATTR_MAX_THREADS
	.align		4
.L_747:
        /*0fbc*/ 	.byte	0x04, 0x05
        /*0fbe*/ 	.short	(.L_749 - .L_748)
.L_748:
        /*0fc0*/ 	.word	0x00000180
        /*0fc4*/ 	.word	0x00000001
        /*0fc8*/ 	.word	0x00000001


	//----- nvinfo : EIATTR_CRS_STACK_SIZE
	.align		4
.L_749:
        /*0fcc*/ 	.byte	0x04, 0x1e
        /*0fce*/ 	.short	(.L_751 - .L_750)
.L_750:
        /*0fd0*/ 	.word	0x00000000


	//----- nvinfo : EIATTR_CBANK_PARAM_SIZE
	.align		4
.L_751:
        /*0fd4*/ 	.byte	0x03, 0x19
        /*0fd6*/ 	.short	0x0bf0


	//----- nvinfo : EIATTR_PARAM_CBANK
	.align		4
        /*0fd8*/ 	.byte	0x04, 0x0a
        /*0fda*/ 	.short	(.L_753 - .L_752)
	.align		4
.L_752:
        /*0fdc*/ 	.word	index@(.nv.constant0._ZN7cutlass13device_kernelIN5flash11enable_sm90INS1_16FlashAttnFwdSm90INS1_25CollectiveMainloopFwdSm90ILi2EN4cute5tupleIJNS5_1CILi1EEES8_S8_EEENS6_IJNS7_ILi64EEESA_SA_EEELi512ENS_6half_tEfNS_4arch4Sm90ELb0ELb0ELb0ELb1ELb0ELb0ELb1ELb0ELb0ELb1ELb0ELb0EEENS1_21CollectiveEpilogueFwdINS6_IJSA_NS7_ILi512EEESA_EEES9_SC_SE_Li256ELb1ELb1ELb0ELb0EEENS1_36VarlenDynamicPersistentTileSchedulerILi64ELi64ELi256ELi128ELb0ELb1ELb1ELb0ELb1ELb1EEEEEEEEEvNT_6ParamsE)
        /*0fe0*/ 	.short	0x0210
        /*0fe2*/ 	.short	0x0bf0


	//----- nvinfo : EIATTR_SW_WAR
	.align		4
.L_753:
        /*0fe4*/ 	.byte	0x04, 0x36
        /*0fe6*/ 	.short	(.L_755 - .L_754)
.L_754:
        /*0fe8*/ 	.word	0x00000008
.L_755:


//--------------------- .nv.info._ZN7cutlass13device_kernelIN5flash11enable_sm90INS1_16FlashAttnFwdSm90INS1_25CollectiveMainloopFwdSm90ILi2EN4cute5tupleIJNS5_1CILi1EEES8_S8_EEENS6_IJNS7_ILi64EEESA_SA_EEELi512ENS_6half_tEfNS_4arch4Sm90ELb0ELb0ELb0ELb1ELb0ELb1ELb1ELb0ELb0ELb1ELb0ELb0EEENS1_21CollectiveEpilogueFwdINS6_IJSA_NS7_ILi512EEESA_EEES9_SC_SE_Li256ELb1ELb1ELb0ELb0EEENS1_36VarlenDynamicPersistentTileSchedulerILi64ELi64ELi256ELi128ELb0ELb1ELb1ELb0ELb1ELb1EEEEEEEEEvNT_6ParamsE --------------------------
	.section	.nv.info._ZN7cutlass13device_kernelIN5flash11enable_sm90INS1_16FlashAttnFwdSm90INS1_25CollectiveMainloopFwdSm90ILi2EN4cute5tupleIJNS5_1CILi1EEES8_S8_EEENS6_IJNS7_ILi64EEESA_SA_EEELi512ENS_6half_tEfNS_4arch4Sm90ELb0ELb0ELb0ELb1ELb0ELb1ELb1ELb0ELb0ELb1ELb0ELb0EEENS1_21CollectiveEpilogueFwdINS6_IJSA_NS7_ILi512EEESA_EEES9_SC_SE_Li256ELb1ELb1ELb0ELb0EEENS1_36VarlenDynamicPersistentTileSchedulerILi64ELi64ELi256ELi128ELb0ELb1ELb1ELb0ELb1ELb1EEEEEEEEEvNT_6ParamsE,"",@"SHT_CUDA_INFO"
	.sectionflags	@""
	.align	4


	//----- nvinfo : EIATTR_CUDA_API_VERSION
	.align		4
        /*0000*/ 	.byte	0x04, 0x37
        /*0002*/ 	.short	(.L_757 - .L_756)
.L_756:
        /*0004*/ 	.word	0x00000082


	//----- nvinfo : EIATTR_KPARAM_INFO
	.align		4
.L_757:
        /*0008*/ 	.byte	0x04, 0x17
        /*000a*/ 	.short	(.L_759 - .L_758)
.L_758:
        /*000c*/ 	.word	0x00000000
        /*0010*/ 	.short	0x0000
        /*0012*/ 	.short	0x0070
        /*0014*/ 	.byte	0x00, 0xf0, 0x01, 0x2e


	//----- nvinfo : EIATTR_SPARSE_MMA_MASK
	.align		4
.L_759:
        /*0018*/ 	.byte	0x03, 0x50
        /*001a*/ 	.short	0x0000


	//----- nvinfo : EIATTR_MAXREG_COUNT
	.align		4
        /*001c*/ 	.byte	0x03, 0x1b
        /*001e*/ 	.short	0x00a8


	//----- nvinfo : EIATTR_NUM_BARRIERS
	.align		4
        /*0020*/ 	.byte	0x02, 0x4c
        /*0022*/ 	.byte	0x10
	.zero		1


	//----- nvinfo : EIATTR_EXTERNS
	.align		4
        /*0024*/ 	.byte	0x04, 0x0f
        /*0026*/ 	.short	(.L_761 - .L_760)


	//   ....[0]....
	.align		4
.L_760:
        /*0028*/ 	.word	index@(__assertfail)


	//----- nvinfo : EIATTR_ANNOTATIONS
	.align		4
.L_761:
        /*002c*/ 	.byte	0x04, 0x55
        /*002e*/ 	.short	(.L_763 - .L_762)


	//   ....[0]....
.L_762:
        /* <DEDUP_REMOVED lines=118> */


	//----- nvinfo : EIATTR_MERCURY_ISA_VERSION
	.align		4
.L_763:
        /*0780*/ 	.byte	0x03, 0x5f
        /*0782*/ 	.short	0x0101


	//----- nvinfo : EIATTR_UNUSED_LOAD_BYTE_OFFSET
	.align		4
        /*0784*/ 	.byte	0x04, 0x44
        /*0786*/ 	.short	(.L_765 - .L_764)


	//   ....[0]....
.L_764:
        /*0788*/ 	.word	0x00000ad0
        /*078c*/ 	.word	0x0000fff0


	//   ....[1]....
        /*0790*/ 	.word	0x0000f140
        /*0794*/ 	.word	0x0000fff0


	//----- nvinfo : EIATTR_INT_WARP_WIDE_INSTR_OFFSETS
	.align		4
.L_765:
        /*0798*/ 	.byte	0x04, 0x31
        /*079a*/ 	.short	(.L_767 - .L_766)


	//   ....[0]....
.L_766:
        /*079c*/ 	.word	0x00000190


	//   ....[1]....
        /*07a0*/ 	.word	0x000001d0


	//   ....[2]....
        /*07a4*/ 	.word	0x00000240


	//   ....[3]....
        /*07a8*/ 	.word	0x000002b0


	//   ....[4]....
        /*07ac*/ 	.word	0x00014d70


	//   ....[5]....
        /*07b0*/ 	.word	0x00014dd0


	//   ....[6]....
        /*07b4*/ 	.word	0x0001abb0


	//   ....[7]....
        /*07b8*/ 	.word	0x0001ac10


	//----- nvinfo : EIATTR_COOP_GROUP_MASK_REGIDS
	.align		4
.L_767:
        /*07bc*/ 	.byte	0x04, 0x29
        /*07be*/ 	.short	(.L_769 - .L_768)


	//   ....[0]....
.L_768:
        /*07c0*/ 	.word	0xffffffff


	//   ....[1]....
        /*07c4*/ 	.word	0xffffffff


	//   ....[2]....
        /*07c8*/ 	.word	0xffffffff


	//   ....[3]....
        /*07cc*/ 	.word	0xffffffff


	//   ....[4]....
        /*07d0*/ 	.word	0xffffffff


	//   ....[5]....
        /*07d4*/ 	.word	0xffffffff


	//   ....[6]....
        /*07d8*/ 	.word	0xffffffff


	//   ....[7]....
        /*07dc*/ 	.word	0xffffffff


	//   ....[8]....
        /*07e0*/ 	.word	0xffffffff


	//   ....[9]....
        /*07e4*/ 	.word	0xffffffff


	//   ....[10]....
        /*07e8*/ 	.word	0xffffffff


	//   ....[11]....
        /*07ec*/ 	.word	0xffffffff


	//   ....[12]....
        /*07f0*/ 	.word	0xffffffff


	//   ....[13]....
        /*07f4*/ 	.word	0xffffffff


	//   ....[14]....
        /*07f8*/ 	.word	0xffffffff


	//   ....[15]....
        /*07fc*/ 	.word	0xffffffff


	//   ....[16]....
        /*0800*/ 	.word	0xffffffff


	//   ....[17]....
        /*0804*/ 	.word	0xffffffff


	//   ....[18]....
        /*0808*/ 	.word	0xffffffff


	//   ....[19]....
        /*080c*/ 	.word	0xffffffff


	//   ....[20]....
        /*0810*/ 	.word	0xffffffff


	//   ....[21]....
        /*0814*/ 	.word	0xffffffff


	//   ....[22]....
        /*0818*/ 	.word	0xffffffff


	//   ....[23]....
        /*081c*/ 	.word	0xffffffff


	//   ....[24]....
        /*0820*/ 	.word	0xffffffff


	//   ....[25]....
        /*0824*/ 	.word	0xffffffff


	//   ....[26]....
        /*0828*/ 	.word	0xffffffff


	//   ....[27]....
        /*082c*/ 	.word	0xffffffff


	//   ....[28]....
        /*0830*/ 	.word	0xffffffff


	//   ....[29]....
        /*0834*/ 	.word	0xffffffff


	//   ....[30]....
        /*0838*/ 	.word	0xffffffff


	//   ....[31]....
        /*083c*/ 	.word	0xffffffff


	//   ....[32]....
        /*0840*/ 	.word	0xffffffff


	//   ....[33]....
        /*0844*/ 	.word	0xffffffff


	//   ....[34]....
        /*0848*/ 	.word	0xffffffff


	//   ....[35]....
        /*084c*/ 	.word	0xffffffff


	//   ....[36]....
        /*0850*/ 	.word	0xffffffff


	//   ....[37]....
        /*0854*/ 	.word	0xffffffff


	//   ....[38]....
        /*0858*/ 	.word	0xffffffff


	//   ....[39]....
        /*085c*/ 	.word	0xffffffff


	//   ....[40]....
        /*0860*/ 	.word	0xffffffff


	//   ....[41]....
        /*0864*/ 	.word	0xffffffff


	//   ....[42]....
        /*0868*/ 	.word	0xffffffff


	//   ....[43]....
        /*086c*/ 	.word	0xffffffff


	//   ....[44]....
        /*0870*/ 	.word	0xffffffff


	//   ....[45]....
        /*0874*/ 	.word	0xffffffff


	//   ....[46]....
        /*0878*/ 	.word	0xffffffff


	//   ....[47]....
        /*087c*/ 	.word	0xffffffff


	//   ....[48]....
        /*0880*/ 	.word	0xffffffff


	//   ....[49]....
        /*0884*/ 	.word	0xffffffff


	//   ....[50]....
        /*0888*/ 	.word	0xffffffff


	//   ....[51]....
        /*088c*/ 	.word	0xffffffff


	//   ....[52]....
        /*0890*/ 	.word	0xffffffff


	//   ....[53]....
        /*0894*/ 	.word	0xffffffff


	//   ....[54]....
        /*0898*/ 	.word	0xffffffff


	//   ....[55]....
        /*089c*/ 	.word	0xffffffff


	//   ....[56]....
        /*08a0*/ 	.word	0xffffffff


	//   ....[57]....
        /*08a4*/ 	.word	0xffffffff


	//   ....[58]....
        /*08a8*/ 	.word	0xffffffff


	//   ....[59]....
        /*08ac*/ 	.word	0xffffffff


	//   ....[60]....
        /*08b0*/ 	.word	0xffffffff


	//   ....[61]....
        /*08b4*/ 	.word	0xffffffff


	//   ....[62]....
        /*08b8*/ 	.word	0xffffffff


	//   ....[63]....
        /*08bc*/ 	.word	0xffffffff


	//   ....[64]....
        /*08c0*/ 	.word	0xffffffff


	//   ....[65]....
        /*08c4*/ 	.word	0xffffffff


	//   ....[66]....
        /*08c8*/ 	.word	0xffffffff


	//   ....[67]....
        /*08cc*/ 	.word	0xffffffff


	//   ....[68]....
        /*08d0*/ 	.word	0xffffffff


	//   ....[69]....
        /*08d4*/ 	.word	0xffffffff


	//   ....[70]....
        /*08d8*/ 	.word	0xffffffff


	//   ....[71]....
        /*08dc*/ 	.word	0xffffffff


	//   ....[72]....
        /*08e0*/ 	.word	0xffffffff


	//   ....[73]....
        /*08e4*/ 	.word	0xffffffff


	//   ....[74]....
        /*08e8*/ 	.word	0xffffffff


	//   ....[75]....
        /*08ec*/ 	.word	0xffffffff


	//   ....[76]....
        /*08f0*/ 	.word	0xffffffff


	//   ....[77]....
        /*08f4*/ 	.word	0xffffffff


	//   ....[78]....
        /*08f8*/ 	.word	0xffffffff


	//   ....[79]....
        /*08fc*/ 	.word	0xffffffff


	//   ....[80]....
        /*0900*/ 	.word	0xffffffff


	//   ....[81]....
        /*0904*/ 	.word	0xffffffff


	//   ....[82]....
        /*0908*/ 	.word	0xffffffff


	//   ....[83]....
        /*090c*/ 	.word	0xffffffff


	//   ....[84]....
        /*0910*/ 	.word	0xffffffff


	//   ....[85]....
        /*0914*/ 	.word	0xffffffff


	//   ....[86]....
        /*0918*/ 	.word	0xffffffff


	//   ....[87]....
        /*091c*/ 	.word	0xffffffff


	//   ....[88]....
        /*0920*/ 	.word	0xffffffff


	//   ....[89]....
        /*0924*/ 	.word	0xffffffff


	//   ....[90]....
        /*0928*/ 	.word	0xffffffff


	//   ....[91]....
        /*092c*/ 	.word	0xffffffff


	//   ....[92]....
        /*0930*/ 	.word	0xffffffff


	//   ....[93]....
        /*0934*/ 	.word	0xffffffff


	//   ....[94]....
        /*0938*/ 	.word	0xffffffff


	//   ....[95]....
        /*093c*/ 	.word	0xffffffff


	//   ....[96]....
        /*0940*/ 	.word	0xffffffff


	//   ....[97]....
        /*0944*/ 	.word	0xffffffff


	//   ....[98]....
        /*0948*/ 	.word	0x0500000f


	//   ....[99]....
        /*094c*/ 	.word	0x0500000f


	//   ....[100]....
        /*0950*/ 	.word	0x0500000f


	//   ....[101]....
        /*0954*/ 	.word	0x0500000f


	//   ....[102]....
        /*0958*/ 	.word	0x0500000f


	//   ....[103]....
        /*095c*/ 	.word	0x0500000f


	//   ....[104]....
        /*0960*/ 	.word	0x0500000f


	//   ....[105]....
        /*0964*/ 	.word	0x0500000f


	//   ....[106]....
        /*0968*/ 	.word	0x0500000f


	//   ....[107]....
        /*096c*/ 	.word	0x0500000f


	//   ....[108]....
        /*0970*/ 	.word	0x0500000f


	//   ....[109]....
        /*0974*/ 	.word	0x0500000f


	//   ....[110]....
        /*0978*/ 	.word	0x0500000f


	//   ....[111]....
        /*097c*/ 	.word	0x0500000f


	//   ....[112]....
        /*0980*/ 	.word	0x0500000f


	//   ....[113]....
        /*0984*/ 	.word	0x0500000f


	//   ....[114]....
        /*0988*/ 	.word	0x0500000f


	//   ....[115]....
        /*098c*/ 	.word	0x0500000f


	//   ....[116]....
        /*0990*/ 	.word	0x0500000f


	//   ....[117]....
        /*0994*/ 	.word	0x0500000f


	//   ....[118]....
        /*0998*/ 	.word	0x0500000f


	//   ....[119]....
        /*099c*/ 	.word	0x0500000f


	//   ....[120]....
        /*09a0*/ 	.word	0x0500000f


	//   ....[121]....
        /*09a4*/ 	.word	0x0500000f


	//   ....[122]....
        /*09a8*/ 	.word	0x0500000f


	//   ....[123]....
        /*09ac*/ 	.word	0x0500000f


	//   ....[124]....
        /*09b0*/ 	.word	0x0500000f


	//   ....[125]....
        /*09b4*/ 	.word	0x0500000f


	//   ....[126]....
        /*09b8*/ 	.word	0x0500000f


	//   ....[127]....
        /*09bc*/ 	.word	0x0500000f


	//   ....[128]....
        /*09c0*/ 	.word	0x0500000f


	//   ....[129]....
        /*09c4*/ 	.word	0x0500000f


	//   ....[130]....
        /*09c8*/ 	.word	0x0500000f


	//   ....[131]....
        /*09cc*/ 	.word	0x0500000f


	//   ....[132]....
        /*09d0*/ 	.word	0x0500000f


	//   ....[133]....
        /*09d4*/ 	.word	0x0500000f


	//   ....[134]....
        /*09d8*/ 	.word	0x0500000f


	//   ....[135]....
        /*09dc*/ 	.word	0x0500000f


	//   ....[136]....
        /*09e0*/ 	.word	0x0500000f


	//   ....[137]....
        /*09e4*/ 	.word	0x0500000f


	//   ....[138]....
        /*09e8*/ 	.word	0x0500000f


	//   ....[139]....
        /*09ec*/ 	.word	0x0500000f


	//   ....[140]....
        /*09f0*/ 	.word	0x0500000f


	//   ....[141]....
        /*09f4*/ 	.word	0x0500000f


	//----- nvinfo : EIATTR_COOP_GROUP_INSTR_OFFSETS
	.align		4
.L_769:
        /*09f8*/ 	.byte	0x04, 0x28
        /*09fa*/ 	.short	(.L_771 - .L_770)


	//   ....[0]....
.L_770:
        /*09fc*/ 	.word	0x00000060


	//   ....[1]....
        /*0a00*/ 	.word	0x000001a0


	//   ....[2]....
        /*0a04*/ 	.word	0x000001e0


	//   ....[3]....
        /*0a08*/ 	.word	0x000003f0


	//   ....[4]....
        /*0a0c*/ 	.word	0x00000550


	//   ....[5]....
        /*0a10*/ 	.word	0x00000670


	//   ....[6]....
        /*0a14*/ 	.word	0x000007d0


	//   ....[7]....
        /*0a18*/ 	.word	0x000046f0


	//   ....[8]....
        /*0a1c*/ 	.word	0x00005ff0


	//   ....[9]....
        /*0a20*/ 	.word	0x000065b0


	//   ....[10]....
        /*0a24*/ 	.word	0x000065c0


	//   ....[11]....
        /*0a28*/ 	.word	0x000065d0


	//   ....[12]....
        /*0a2c*/ 	.word	0x000065e0


	//   ....[13]....
        /*0a30*/ 	.word	0x00007590


	//   ....[14]....
        /*0a34*/ 	.word	0x000075a0


	//   ....[15]....
        /*0a38*/ 	.word	0x000075b0


	//   ....[16]....
        /*0a3c*/ 	.word	0x000075c0


	//   ....[17]....
        /*0a40*/ 	.word	0x00008c40


	//   ....[18]....
        /*0a44*/ 	.word	0x0000a6e0


	//   ....[19]....
        /*0a48*/ 	.word	0x0000a7c0


	//   ....[20]....
        /*0a4c*/ 	.word	0x0000a970


	//   ....[21]....
        /*0a50*/ 	.word	0x0000aa20


	//   ....[22]....
        /*0a54*/ 	.word	0x0000b2f0


	//   ....[23]....
        /*0a58*/ 	.word	0x0000b970


	//   ....[24]....
        /*0a5c*/ 	.word	0x0000d2d0


	//   ....[25]....
        /*0a60*/ 	.word	0x0000d2e0


	//   ....[26]....
        /*0a64*/ 	.word	0x0000d310


	//   ....[27]....
        /*0a68*/ 	.word	0x0000d3a0


	//   ....[28]....
        /*0a6c*/ 	.word	0x0000e610


	//   ....[29]....
        /*0a70*/ 	.word	0x0000e660


	//   ....[30]....
        /*0a74*/ 	.word	0x0000e690


	//   ....[31]....
        /*0a78*/ 	.word	0x0000e6f0


	//   ....[32]....
        /*0a7c*/ 	.word	0x0000e710


	//   ....[33]....
        /*0a80*/ 	.word	0x000100f0


	//   ....[34]....
        /*0a84*/ 	.word	0x000105c0


	//   ....[35]....
        /*0a88*/ 	.word	0x00010600


	//   ....[36]....
        /*0a8c*/ 	.word	0x00010620


	//   ....[37]....
        /*0a90*/ 	.word	0x00010640


	//   ....[38]....
        /*0a94*/ 	.word	0x00010c50


	//   ....[39]....
        /*0a98*/ 	.word	0x00010cb0


	//   ....[40]....
        /*0a9c*/ 	.word	0x00010f20


	//   ....[41]....
        /*0aa0*/ 	.word	0x00010f40


	//   ....[42]....
        /*0aa4*/ 	.word	0x00011aa0


	//   ....[43]....
        /*0aa8*/ 	.word	0x00011ac0


	//   ....[44]....
        /*0aac*/ 	.word	0x00011cf0


	//   ....[45]....
        /*0ab0*/ 	.word	0x00011d10


	//   ....[46]....
        /*0ab4*/ 	.word	0x00011fb0


	//   ....[47]....
        /*0ab8*/ 	.word	0x000121a0


	//   ....[48]....
        /*0abc*/ 	.word	0x000121d0


	//   ....[49]....
        /*0ac0*/ 	.word	0x00012200


	//   ....[50]....
        /*0ac4*/ 	.word	0x00012230


	//   ....[51]....
        /*0ac8*/ 	.word	0x00012260


	//   ....[52]....
        /*0acc*/ 	.word	0x00012290


	//   ....[53]....
        /*0ad0*/ 	.word	0x00012400


	//   ....[54]....
        /*0ad4*/ 	.word	0x00012430


	//   ....[55]....
        /*0ad8*/ 	.word	0x00012460


	//   ....[56]....
        /*0adc*/ 	.word	0x00012490


	//   ....[57]....
        /*0ae0*/ 	.word	0x000124c0


	//   ....[58]....
        /*0ae4*/ 	.word	0x000124f0


	//   ....[59]....
        /*0ae8*/ 	.word	0x00012590


	//   ....[60]....
        /*0aec*/ 	.word	0x000125c0


	//   ....[61]....
        /*0af0*/ 	.word	0x00012650


	//   ....[62]....
        /*0af4*/ 	.word	0x00013210


	//   ....[63]....
        /*0af8*/ 	.word	0x00015380


	//   ....[64]....
        /*0afc*/ 	.word	0x00015f00


	//   ....[65]....
        /*0b00*/ 	.word	0x00015f10


	//   ....[66]....
        /*0b04*/ 	.word	0x00015f30


	//   ....[67]....
        /*0b08*/ 	.word	0x00016000


	//   ....[68]....
        /*0b0c*/ 	.word	0x00016030


	//   ....[69]....
        /*0b10*/ 	.word	0x00016090


	//   ....[70]....
        /*0b14*/ 	.word	0x000160a0


	//   ....[71]....
        /*0b18*/ 	.word	0x00016110


	//   ....[72]....
        /*0b1c*/ 	.word	0x00016a60


	//   ....[73]....
        /*0b20*/ 	.word	0x00016a70


	//   ....[74]....
        /*0b24*/ 	.word	0x00016bb0


	//   ....[75]....
        /*0b28*/ 	.word	0x00016bc0


	//   ....[76]....
        /*0b2c*/ 	.word	0x00016e70


	//   ....[77]....
        /*0b30*/ 	.word	0x00016e80


	//   ....[78]....
        /*0b34*/ 	.word	0x00016ff0


	//   ....[79]....
        /*0b38*/ 	.word	0x00017000


	//   ....[80]....
        /*0b3c*/ 	.word	0x0001ae40


	//   ....[81]....
        /*0b40*/ 	.word	0x0001ae70


	//   ....[82]....
        /*0b44*/ 	.word	0x0001aeb0


	//   ....[83]....
        /*0b48*/ 	.word	0x0001aee0


	//   ....[84]....
        /*0b4c*/ 	.word	0x0001af10


	//   ....[85]....
        /*0b50*/ 	.word	0x0001af40


	//   ....[86]....
        /*0b54*/ 	.word	0x0001af70


	//   ....[87]....
        /*0b58*/ 	.word	0x0001afa0


	//   ....[88]....
        /*0b5c*/ 	.word	0x0001b120


	//   ....[89]....
        /*0b60*/ 	.word	0x0001b150


	//   ....[90]....
        /*0b64*/ 	.word	0x0001b180


	//   ....[91]....
        /*0b68*/ 	.word	0x0001b1b0


	//   ....[92]....
        /*0b6c*/ 	.word	0x0001b1e0


	//   ....[93]....
        /*0b70*/ 	.word	0x0001b210


	//   ....[94]....
        /*0b74*/ 	.word	0x0001b2d0


	//   ....[95]....
        /*0b78*/ 	.word	0x0001b2f0


	//   ....[96]....
        /*0b7c*/ 	.word	0x0001b360


	//   ....[97]....
        /*0b80*/ 	.word	0x0001b800


	//   ....[98]....
        /*0b84*/ 	.word	0x0001bc40


	//   ....[99]....
        /*0b88*/ 	.word	0x0001bcd0


	//   ....[100]....
        /*0b8c*/ 	.word	0x0001bd20


	//   ....[101]....
        /*0b90*/ 	.word	0x0001bd70


	//   ....[102]....
        /*0b94*/ 	.word	0x0001be50


	//   ....[103]....
        /*0b98*/ 	.word	0x0001bee0


	//   ....[104]....
        /*0b9c*/ 	.word	0x0001bf40


	//   ....[105]....
        /*0ba0*/ 	.word	0x0001bfa0


	//   ....[106]....
        /*0ba4*/ 	.word	0x0001c240


	//   ....[107]....
        /*0ba8*/ 	.word	0x0001c530


	//   ....[108]....
        /*0bac*/ 	.word	0x0001c6b0


	//   ....[109]....
        /*0bb0*/ 	.word	0x0001c700


	//   ....[110]....
        /*0bb4*/ 	.word	0x0001c760


	//   ....[111]....
        /*0bb8*/ 	.word	0x0001c7c0


	//   ....[112]....
        /*0bbc*/ 	.word	0x0001c910


	//   ....[113]....
        /*0bc0*/ 	.word	0x0001c9b0


	//   ....[114]....
        /*0bc4*/ 	.word	0x0001ca60


	//   ....[115]....
        /*0bc8*/ 	.word	0x0001cb40


	//   ....[116]....
        /*0bcc*/ 	.word	0x0001cd10


	//   ....[117]....
        /*0bd0*/ 	.word	0x0001cdd0


	//   ....[118]....
        /*0bd4*/ 	.word	0x0001d080


	//   ....[119]....
        /*0bd8*/ 	.word	0x0001d1a0


	//   ....[120]....
        /*0bdc*/ 	.word	0x0001d370


	//   ....[121]....
        /*0be0*/ 	.word	0x0001d440


	//   ....[122]....
        /*0be4*/ 	.word	0x0001d640


	//   ....[123]....
        /*0be8*/ 	.word	0x0001d6d0


	//   ....[124]....
        /*0bec*/ 	.word	0x0001da00


	//   ....[125]....
        /*0bf0*/ 	.word	0x0001daa0


	//   ....[126]....
        /*0bf4*/ 	.word	0x0001dbc0


	//   ....[127]....
        /*0bf8*/ 	.word	0x0001dc40


	//   ....[128]....
        /*0bfc*/ 	.word	0x0001dcc0


	//   ....[129]....
        /*0c00*/ 	.word	0x0001dd40


	//   ....[130]....
        /*0c04*/ 	.word	0x0001ddc0


	//   ....[131]....
        /*0c08*/ 	.word	0x0001de50


	//   ....[132]....
        /*0c0c*/ 	.word	0x0001def0


	//   ....[133]....
        /*0c10*/ 	.word	0x0001dfa0


	//   ....[134]....
        /*0c14*/ 	.word	0x0001e020


	//   ....[135]....
        /*0c18*/ 	.word	0x0001e0a0


	//   ....[136]....
        /*0c1c*/ 	.word	0x0001e120


	//   ....[137]....
        /*0c20*/ 	.word	0x0001e1b0


	//   ....[138]....
        /*0c24*/ 	.word	0x0001e230


	//   ....[139]....
        /*0c28*/ 	.word	0x0001e2d0


	//   ....[140]....
        /*0c2c*/ 	.word	0x0001e360


	//   ....[141]....
        /*0c30*/ 	.word	0x0001e490


	//----- nvinfo : EIATTR_REG_RECONFIG
	.align		4
.L_771:
        /*0c34*/ 	.byte	0x01, 0x54
	.zero		2


	//----- nvinfo : EIATTR_SYSCALL_OFFSETS
	.align		4
        /*0c38*/ 	.byte	0x04, 0x46
        /*0c3a*/ 	.short	(.L_773 - .L_772)


	//   ....[0]....
.L_772:
        /*0c3c*/ 	.word	0x000019a0


	//   ....[1]....
        /*0c40*/ 	.word	0x00001af0


	//   ....[2]....
        /*0c44*/ 	.word	0x000061a0


	//   ....[3]....
        /*0c48*/ 	.word	0x00006520


	//   ....[4]....
        /*0c4c*/ 	.word	0x00014f70


	//   ....[5]....
        /*0c50*/ 	.word	0x000150d0


	//   ....[6]....
        /*0c54*/ 	.word	0x000151d0


	//   ....[7]....
        /*0c58*/ 	.word	0x00015ae0


	//   ....[8]....
        /*0c5c*/ 	.word	0x00016430


	//----- nvinfo : EIATTR_MBARRIER_INSTR_OFFSETS
	.align		4
.L_773:
        /*0c60*/ 	.byte	0x04, 0x39
        /*0c62*/ 	.short	(.L_775 - .L_774)


	//   ....[0]....
.L_774:
        /*0c64*/ 	.word	0x000002d0
        /*0c68*/ 	.word	0x000000ff
        /*0c6c*/ 	.word	0x00038800
        /*0c70*/ 	.short	0x0100
        /*0c72*/ 	.byte	0x08
	.zero		1


	//   ....[1]....
        /*0c74*/ 	.word	0x000002e0
        /*0c78*/ 	.word	0x000000ff
        /*0c7c*/ 	.word	0x00038810
        /*0c80*/ 	.short	0x0100
        /*0c82*/ 	.byte	0x08
	.zero		1


	//   ....[2]....
        /*0c84*/ 	.word	0x000002f0
        /*0c88*/ 	.word	0x000000ff
        /*0c8c*/ 	.word	0x00038820
        /*0c90*/ 	.short	0x0100
        /*0c92*/ 	.byte	0x08
	.zero		1


	//   ....[3]....
        /*0c94*/ 	.word	0x000003a0
        /*0c98*/ 	.word	0x000000ff
        /*0c9c*/ 	.word	0x00038830
        /*0ca0*/ 	.short	0x0100
        /*0ca2*/ 	.byte	0x06
	.zero		1


	//   ....[4]....
        /*0ca4*/ 	.word	0x000003b0
        /*0ca8*/ 	.word	0x000000ff
        /*0cac*/ 	.word	0x00038840
        /*0cb0*/ 	.short	0x0100
        /*0cb2*/ 	.byte	0x06
	.zero		1


	//   ....[5]....
        /*0cb4*/ 	.word	0x000003c0
        /*0cb8*/ 	.word	0x000000ff
        /*0cbc*/ 	.word	0x00038838
        /*0cc0*/ 	.short	0x0100
        /*0cc2*/ 	.byte	0x06
	.zero		1


	//   ....[6]....
        /*0cc4*/ 	.word	0x000003d0
        /*0cc8*/ 	.word	0x000000ff
        /*0ccc*/ 	.word	0x00038848
        /*0cd0*/ 	.short	0x0100
        /*0cd2*/ 	.byte	0x06
	.zero		1


	//   ....[7]....
        /*0cd4*/ 	.word	0x00000500
        /*0cd8*/ 	.word	0x000000ff
        /*0cdc*/ 	.word	0x00038850
        /*0ce0*/ 	.short	0x0100
        /*0ce2*/ 	.byte	0x08
	.zero		1


	//   ....[8]....
        /*0ce4*/ 	.word	0x00000510
        /*0ce8*/ 	.word	0x000000ff
        /*0cec*/ 	.word	0x00038860
        /*0cf0*/ 	.short	0x0100
        /*0cf2*/ 	.byte	0x08
	.zero		1


	//   ....[9]....
        /*0cf4*/ 	.word	0x00000520
        /*0cf8*/ 	.word	0x000000ff
        /*0cfc*/ 	.word	0x00038858
        /*0d00*/ 	.short	0x0100
        /*0d02*/ 	.byte	0x08
	.zero		1


	//   ....[10]....
        /*0d04*/ 	.word	0x00000530
        /*0d08*/ 	.word	0x000000ff
        /*0d0c*/ 	.word	0x00038868
        /*0d10*/ 	.short	0x0100
        /*0d12*/ 	.byte	0x08
	.zero		1


	//   ....[11]....
        /*0d14*/ 	.word	0x00000620
        /*0d18*/ 	.word	0x000000ff
        /*0d1c*/ 	.word	0x00038870
        /*0d20*/ 	.short	0x0100
        /*0d22*/ 	.byte	0x06
	.zero		1


	//   ....[12]....
        /*0d24*/ 	.word	0x00000630
        /*0d28*/ 	.word	0x000000ff
        /*0d2c*/ 	.word	0x00038880
        /*0d30*/ 	.short	0x0100
        /*0d32*/ 	.byte	0x06
	.zero		1


	//   ....[13]....
        /*0d34*/ 	.word	0x00000640
        /*0d38*/ 	.word	0x000000ff
        /*0d3c*/ 	.word	0x00038878
        /*0d40*/ 	.short	0x0100
        /*0d42*/ 	.byte	0x06
	.zero		1


	//   ....[14]....
        /*0d44*/ 	.word	0x00000650
        /*0d48*/ 	.word	0x000000ff
        /*0d4c*/ 	.word	0x00038888
        /*0d50*/ 	.short	0x0100
        /*0d52*/ 	.byte	0x06
	.zero		1


	//   ....[15]....
        /*0d54*/ 	.word	0x00000780
        /*0d58*/ 	.word	0x000000ff
        /*0d5c*/ 	.word	0x00038890
        /*0d60*/ 	.short	0x0100
        /*0d62*/ 	.byte	0x08
	.zero		1


	//   ....[16]....
        /*0d64*/ 	.word	0x00000790
        /*0d68*/ 	.word	0x000000ff
        /*0d6c*/ 	.word	0x000388a0
        /*0d70*/ 	.short	0x0100
        /*0d72*/ 	.byte	0x08
	.zero		1


	//   ....[17]....
        /*0d74*/ 	.word	0x000007a0
        /*0d78*/ 	.word	0x000000ff
        /*0d7c*/ 	.word	0x00038898
        /*0d80*/ 	.short	0x0100
        /*0d82*/ 	.byte	0x08
	.zero		1


	//   ....[18]....
        /*0d84*/ 	.word	0x000007b0
        /*0d88*/ 	.word	0x000000ff
        /*0d8c*/ 	.word	0x000388a8
        /*0d90*/ 	.short	0x0100
        /*0d92*/ 	.byte	0x08
	.zero		1


	//   ....[19]....
        /*0d94*/ 	.word	0x000008e0
        /*0d98*/ 	.word	0x000000ff
        /*0d9c*/ 	.word	0x000388b0
        /*0da0*/ 	.short	0x0100
        /*0da2*/ 	.byte	0x08
	.zero		1


	//   ....[20]....
        /*0da4*/ 	.word	0x000008f0
        /*0da8*/ 	.word	0x000000ff
        /*0dac*/ 	.word	0x000388c0
        /*0db0*/ 	.short	0x0100
        /*0db2*/ 	.byte	0x08
	.zero		1


	//   ....[21]....
        /*0db4*/ 	.word	0x00000900
        /*0db8*/ 	.word	0x000000ff
        /*0dbc*/ 	.word	0x000388b8
        /*0dc0*/ 	.short	0x0100
        /*0dc2*/ 	.byte	0x08
	.zero		1


	//   ....[22]....
        /*0dc4*/ 	.word	0x00000910
        /*0dc8*/ 	.word	0x000000ff
        /*0dcc*/ 	.word	0x000388c8
        /*0dd0*/ 	.short	0x0100
        /*0dd2*/ 	.byte	0x08
	.zero		1


	//   ....[23]....
        /*0dd4*/ 	.word	0x000026b0
        /*0dd8*/ 	.word	0x00000042
        /*0ddc*/ 	.word	0x00038890
        /*0de0*/ 	.short	0x010a
        /*0de2*/ 	.byte	0x3f
	.zero		1


	//   ....[24]....
        /*0de4*/ 	.word	0x00003060
        /*0de8*/ 	.word	0x00000042
        /*0dec*/ 	.word	0x00038890
        /*0df0*/ 	.short	0x010a
        /*0df2*/ 	.byte	0x3f
	.zero		1


	//   ....[25]....
        /*0df4*/ 	.word	0x000038e0
        /*0df8*/ 	.word	0x00000042
        /*0dfc*/ 	.word	0x00038890
        /*0e00*/ 	.short	0x010a
        /*0e02*/ 	.byte	0x3f
	.zero		1


	//   ....[26]....
        /*0e04*/ 	.word	0x00003ae0
        /*0e08*/ 	.word	0x00000004
        /*0e0c*/ 	.word	0x00000000
        /*0e10*/ 	.short	0x0101
        /*0e12*/ 	.byte	0x3f
	.zero		1


	//   ....[27]....
        /*0e14*/ 	.word	0x00003b20
        /*0e18*/ 	.word	0x00000042
        /*0e1c*/ 	.word	0x000388b0
        /*0e20*/ 	.short	0x010a
        /*0e22*/ 	.byte	0x3f
	.zero		1


	//   ....[28]....
        /*0e24*/ 	.word	0x00004180
        /*0e28*/ 	.word	0x00000042
        /*0e2c*/ 	.word	0x00000000
        /*0e30*/ 	.short	0x0101
        /*0e32*/ 	.byte	0x3f
	.zero		1


	//   ....[29]....
        /*0e34*/ 	.word	0x00004b30
        /*0e38*/ 	.word	0x00000000
        /*0e3c*/ 	.word	0x00000000
        /*0e40*/ 	.short	0x0101
        /*0e42*/ 	.byte	0x3f
	.zero		1


	//   ....[30]....
        /*0e44*/ 	.word	0x000056a0
        /*0e48*/ 	.word	0x00000000
        /*0e4c*/ 	.word	0x00000000
        /*0e50*/ 	.short	0x0101
        /*0e52*/ 	.byte	0x3f
	.zero		1


	//   ....[31]....
        /*0e54*/ 	.word	0x00006230
        /*0e58*/ 	.word	0x00000002
        /*0e5c*/ 	.word	0x00038800
        /*0e60*/ 	.short	0x010a
        /*0e62*/ 	.byte	0x3f
	.zero		1


	//   ....[32]....
        /*0e64*/ 	.word	0x00006280
        /*0e68*/ 	.word	0x00000002
        /*0e6c*/ 	.word	0x00038800
        /*0e70*/ 	.short	0x010a
        /*0e72*/ 	.byte	0x3f
	.zero		1


	//   ....[33]....
        /*0e74*/ 	.word	0x000068a0
        /*0e78*/ 	.word	0x00000002
        /*0e7c*/ 	.word	0x00038800
        /*0e80*/ 	.short	0x010a
        /*0e82*/ 	.byte	0x3f
	.zero		1


	//   ....[34]....
        /*0e84*/ 	.word	0x00007770
        /*0e88*/ 	.word	0x00000002
        /*0e8c*/ 	.word	0x00038800
        /*0e90*/ 	.short	0x010a
        /*0e92*/ 	.byte	0x3f
	.zero		1


	//   ....[35]....
        /*0e94*/ 	.word	0x00008520
        /*0e98*/ 	.word	0x00000014
        /*0e9c*/ 	.word	0x00038830
        /*0ea0*/ 	.short	0x010a
        /*0ea2*/ 	.byte	0x3f
	.zero		1


	//   ....[36]....
        /*0ea4*/ 	.word	0x000085d0
        /*0ea8*/ 	.word	0x00000014
        /*0eac*/ 	.word	0x00038830
        /*0eb0*/ 	.short	0x010a
        /*0eb2*/ 	.byte	0x3f
	.zero		1


	//   ....[37]....
        /*0eb4*/ 	.word	0x000088e0
        /*0eb8*/ 	.word	0x00000002
        /*0ebc*/ 	.word	0x00038810
        /*0ec0*/ 	.short	0x010a
        /*0ec2*/ 	.byte	0x3f
	.zero		1


	//   ....[38]....
        /*0ec4*/ 	.word	0x00008930
        /*0ec8*/ 	.word	0x00000014
        /*0ecc*/ 	.word	0x00038850
        /*0ed0*/ 	.short	0x010a
        /*0ed2*/ 	.byte	0x3f
	.zero		1


	//   ....[39]....
        /*0ed4*/ 	.word	0x000089f0
        /*0ed8*/ 	.word	0x00000014
        /*0edc*/ 	.word	0x00038850
        /*0ee0*/ 	.short	0x010a
        /*0ee2*/ 	.byte	0x3f
	.zero		1


	//   ....[40]....
        /*0ee4*/ 	.word	0x0000ad50
        /*0ee8*/ 	.word	0x0000000e
        /*0eec*/ 	.word	0x00000000
        /*0ef0*/ 	.short	0x0101
        /*0ef2*/ 	.byte	0x3f
	.zero		1


	//   ....[41]....
        /*0ef4*/ 	.word	0x0000b310
        /*0ef8*/ 	.word	0x00000014
        /*0efc*/ 	.word	0x00000000
        /*0f00*/ 	.short	0x0101
        /*0f02*/ 	.byte	0x3f
	.zero		1


	//   ....[42]....
        /*0f04*/ 	.word	0x0000b420
        /*0f08*/ 	.word	0x0000000e
        /*0f0c*/ 	.word	0x00038830
        /*0f10*/ 	.short	0x010a
        /*0f12*/ 	.byte	0x3f
	.zero		1


	//   ....[43]....
        /*0f14*/ 	.word	0x0000b4d0
        /*0f18*/ 	.word	0x0000000e
        /*0f1c*/ 	.word	0x00038830
        /*0f20*/ 	.short	0x010a
        /*0f22*/ 	.byte	0x3f
	.zero		1


	//   ....[44]....
        /*0f24*/ 	.word	0x0000b740
        /*0f28*/ 	.word	0x0000000e
        /*0f2c*/ 	.word	0x00038850
        /*0f30*/ 	.short	0x010a
        /*0f32*/ 	.byte	0x3f
	.zero		1


	//   ....[45]....
        /*0f34*/ 	.word	0x0000b790
        /*0f38*/ 	.word	0x0000000e
        /*0f3c*/ 	.word	0x00038850
        /*0f40*/ 	.short	0x010a
        /*0f42*/ 	.byte	0x3f
	.zero		1


	//   ....[46]....
        /*0f44*/ 	.word	0x0000d6c0
        /*0f48*/ 	.word	0x000000a2
        /*0f4c*/ 	.word	0x00000000
        /*0f50*/ 	.short	0x0101
        /*0f52*/ 	.byte	0x3f
	.zero		1


	//   ....[47]....
        /*0f54*/ 	.word	0x0000e630
        /*0f58*/ 	.word	0x0000000e
        /*0f5c*/ 	.word	0x00000000
        /*0f60*/ 	.short	0x0101
        /*0f62*/ 	.byte	0x3f
	.zero		1


	//   ....[48]....
        /*0f64*/ 	.word	0x00010cd0
        /*0f68*/ 	.word	0x00000000
        /*0f6c*/ 	.word	0x00000000
        /*0f70*/ 	.short	0x0101
        /*0f72*/ 	.byte	0x3f
	.zero		1


	//   ....[49]....
        /*0f74*/ 	.word	0x00013300
        /*0f78*/ 	.word	0x00000005
        /*0f7c*/ 	.word	0x00038820
        /*0f80*/ 	.short	0x010a
        /*0f82*/ 	.byte	0x3f
	.zero		1


	//   ....[50]....
        /*0f84*/ 	.word	0x000133f0
        /*0f88*/ 	.word	0x00000004
        /*0f8c*/ 	.word	0x000388a0
        /*0f90*/ 	.short	0x010a
        /*0f92*/ 	.byte	0x3f
	.zero		1


	//   ....[51]....
        /*0f94*/ 	.word	0x00013640
        /*0f98*/ 	.word	0x00000004
        /*0f9c*/ 	.word	0x000388c0
        /*0fa0*/ 	.short	0x010a
        /*0fa2*/ 	.byte	0x3f
	.zero		1


	//   ....[52]....
        /*0fa4*/ 	.word	0x000140c0
        /*0fa8*/ 	.word	0x00000004
        /*0fac*/ 	.word	0x000388a0
        /*0fb0*/ 	.short	0x010a
        /*0fb2*/ 	.byte	0x3f
	.zero		1


	//   ....[53]....
        /*0fb4*/ 	.word	0x00014300
        /*0fb8*/ 	.word	0x00000004
        /*0fbc*/ 	.word	0x000388c0
        /*0fc0*/ 	.short	0x010a
        /*0fc2*/ 	.byte	0x3f
	.zero		1


	//   ....[54]....
        /*0fc4*/ 	.word	0x00015620
        /*0fc8*/ 	.word	0x00000000
        /*0fcc*/ 	.word	0x00038840
        /*0fd0*/ 	.short	0x010a
        /*0fd2*/ 	.byte	0x3f
	.zero		1


	//   ....[55]....
        /*0fd4*/ 	.word	0x000161d0
        /*0fd8*/ 	.word	0x00000008
        /*0fdc*/ 	.word	0x00038800
        /*0fe0*/ 	.short	0x0107
        /*0fe2*/ 	.byte	0x3f
	.zero		1


	//   ....[56]....
        /*0fe4*/ 	.word	0x00016280
        /*0fe8*/ 	.word	0x00000000
        /*0fec*/ 	.word	0x00038800
        /*0ff0*/ 	.short	0x0101
        /*0ff2*/ 	.byte	0x3f
	.zero		1


	//   ....[57]....
        /*0ff4*/ 	.word	0x00017230
        /*0ff8*/ 	.word	0x00000000
        /*0ffc*/ 	.word	0x00038810
        /*1000*/ 	.short	0x0107
        /*1002*/ 	.byte	0x3f
	.zero		1


	//   ....[58]....
        /*1004*/ 	.word	0x00017330
        /*1008*/ 	.word	0x00000002
        /*100c*/ 	.word	0x00038810
        /*1010*/ 	.short	0x0101
        /*1012*/ 	.byte	0x3f
	.zero		1


	//   ....[59]....
        /*1014*/ 	.word	0x00017350
        /*1018*/ 	.word	0x00000002
        /*101c*/ 	.word	0x00038820
        /*1020*/ 	.short	0x010a
        /*1022*/ 	.byte	0x3f
	.zero		1


	//   ....[60]....
        /*1024*/ 	.word	0x00017460
        /*1028*/ 	.word	0x00000003
        /*102c*/ 	.word	0x00038860
        /*1030*/ 	.short	0x010a
        /*1032*/ 	.byte	0x3f
	.zero		1


	//   ....[61]....
        /*1034*/ 	.word	0x00018170
        /*1038*/ 	.word	0x00000002
        /*103c*/ 	.word	0x00038840
        /*1040*/ 	.short	0x010a
        /*1042*/ 	.byte	0x3f
	.zero		1


	//   ....[62]....
        /*1044*/ 	.word	0x000183d0
        /*1048*/ 	.word	0x00000002
        /*104c*/ 	.word	0x00038860
        /*1050*/ 	.short	0x010a
        /*1052*/ 	.byte	0x3f
	.zero		1


	//   ....[63]....
        /*1054*/ 	.word	0x00019070
        /*1058*/ 	.word	0x00000002
        /*105c*/ 	.word	0x00038840
        /*1060*/ 	.short	0x010a
        /*1062*/ 	.byte	0x3f
	.zero		1


	//   ....[64]....
        /*1064*/ 	.word	0x000192c0
        /*1068*/ 	.word	0x00000002
        /*106c*/ 	.word	0x00038860
        /*1070*/ 	.short	0x010a
        /*1072*/ 	.byte	0x3f
	.zero		1


	//   ....[65]....
        /*1074*/ 	.word	0x00019ed0
        /*1078*/ 	.word	0x00000002
        /*107c*/ 	.word	0x00038840
        /*1080*/ 	.short	0x010a
        /*1082*/ 	.byte	0x3f
	.zero		1


	//   ....[66]....
        /*1084*/ 	.word	0x0001a130
        /*1088*/ 	.word	0x00000002
        /*108c*/ 	.word	0x00038860
        /*1090*/ 	.short	0x010a
        /*1092*/ 	.byte	0x3f
	.zero		1


	//   ....[67]....
        /*1094*/ 	.word	0x0001b780
        /*1098*/ 	.word	0x00000000
        /*109c*/ 	.word	0x00038820
        /*10a0*/ 	.short	0x010a
        /*10a2*/ 	.byte	0x3f
	.zero		1


	//   ....[68]....
        /*10a4*/ 	.word	0x0001b930
        /*10a8*/ 	.word	0x00000006
        /*10ac*/ 	.word	0x00000000
        /*10b0*/ 	.short	0x010a
        /*10b2*/ 	.byte	0x3f
	.zero		1


	//   ....[69]....
        /*10b4*/ 	.word	0x0001b9a0
        /*10b8*/ 	.word	0x00000007
        /*10bc*/ 	.word	0x00000000
        /*10c0*/ 	.short	0x010a
        /*10c2*/ 	.byte	0x3f
	.zero		1


	//   ....[70]....
        /*10c4*/ 	.word	0x0001ba10
        /*10c8*/ 	.word	0x00000004
        /*10cc*/ 	.word	0x00000000
        /*10d0*/ 	.short	0x010a
        /*10d2*/ 	.byte	0x3f
	.zero		1


	//   ....[71]....
        /*10d4*/ 	.word	0x0001ba40
        /*10d8*/ 	.word	0x00000003
        /*10dc*/ 	.word	0x00000000
        /*10e0*/ 	.short	0x010a
        /*10e2*/ 	.byte	0x3f
	.zero		1


	//   ....[72]....
        /*10e4*/ 	.word	0x0001baa0
        /*10e8*/ 	.word	0x00000042
        /*10ec*/ 	.word	0x00038890
        /*10f0*/ 	.short	0x010a
        /*10f2*/ 	.byte	0x3f
	.zero		1


	//   ....[73]....
        /*10f4*/ 	.word	0x0001baf0
        /*10f8*/ 	.word	0x00000042
        /*10fc*/ 	.word	0x00038890
        /*1100*/ 	.short	0x010a
        /*1102*/ 	.byte	0x3f
	.zero		1


	//   ....[74]....
        /*1104*/ 	.word	0x0001bb40
        /*1108*/ 	.word	0x00000042
        /*110c*/ 	.word	0x00038890
        /*1110*/ 	.short	0x010a
        /*1112*/ 	.byte	0x3f
	.zero		1


	//   ....[75]....
        /*1114*/ 	.word	0x0001bb90
        /*1118*/ 	.word	0x00000042
        /*111c*/ 	.word	0x000388b0
        /*1120*/ 	.short	0x010a
        /*1122*/ 	.byte	0x3f
	.zero		1


	//   ....[76]....
        /*1124*/ 	.word	0x0001bda0
        /*1128*/ 	.word	0x00000002
        /*112c*/ 	.word	0x00038800
        /*1130*/ 	.short	0x010a
        /*1132*/ 	.byte	0x3f
	.zero		1


	//   ....[77]....
        /*1134*/ 	.word	0x0001bfd0
        /*1138*/ 	.word	0x00000002
        /*113c*/ 	.word	0x00038800
        /*1140*/ 	.short	0x010a
        /*1142*/ 	.byte	0x3f
	.zero		1


	//   ....[78]....
        /*1144*/ 	.word	0x0001c020
        /*1148*/ 	.word	0x00000014
        /*114c*/ 	.word	0x00038830
        /*1150*/ 	.short	0x010a
        /*1152*/ 	.byte	0x3f
	.zero		1


	//   ....[79]....
        /*1154*/ 	.word	0x0001c070
        /*1158*/ 	.word	0x00000002
        /*115c*/ 	.word	0x00038810
        /*1160*/ 	.short	0x010a
        /*1162*/ 	.byte	0x3f
	.zero		1


	//   ....[80]....
        /*1164*/ 	.word	0x0001c0c0
        /*1168*/ 	.word	0x00000014
        /*116c*/ 	.word	0x00038850
        /*1170*/ 	.short	0x010a
        /*1172*/ 	.byte	0x3f
	.zero		1


	//   ....[81]....
        /*1174*/ 	.word	0x0001c110
        /*1178*/ 	.word	0x0000000e
        /*117c*/ 	.word	0x00038830
        /*1180*/ 	.short	0x010a
        /*1182*/ 	.byte	0x3f
	.zero		1


	//   ....[82]....
        /*1184*/ 	.word	0x0001c160
        /*1188*/ 	.word	0x0000000e
        /*118c*/ 	.word	0x00038850
        /*1190*/ 	.short	0x010a
        /*1192*/ 	.byte	0x3f
	.zero		1


	//   ....[83]....
        /*1194*/ 	.word	0x0001c310
        /*1198*/ 	.word	0x00000004
        /*119c*/ 	.word	0x00038820
        /*11a0*/ 	.short	0x010a
        /*11a2*/ 	.byte	0x3f
	.zero		1


	//   ....[84]....
        /*11a4*/ 	.word	0x0001c360
        /*11a8*/ 	.word	0x00000004
        /*11ac*/ 	.word	0x000388a0
        /*11b0*/ 	.short	0x010a
        /*11b2*/ 	.byte	0x3f
	.zero		1


	//   ....[85]....
        /*11b4*/ 	.word	0x0001c3b0
        /*11b8*/ 	.word	0x00000004
        /*11bc*/ 	.word	0x000388c0
        /*11c0*/ 	.short	0x010a
        /*11c2*/ 	.byte	0x3f
	.zero		1


	//   ....[86]....
        /*11c4*/ 	.word	0x0001c400
        /*11c8*/ 	.word	0x00000004
        /*11cc*/ 	.word	0x000388a0
        /*11d0*/ 	.short	0x010a
        /*11d2*/ 	.byte	0x3f
	.zero		1


	//   ....[87]....
        /*11d4*/ 	.word	0x0001c450
        /*11d8*/ 	.word	0x00000004
        /*11dc*/ 	.word	0x000388c0
        /*11e0*/ 	.short	0x010a
        /*11e2*/ 	.byte	0x3f
	.zero		1


	//   ....[88]....
        /*11e4*/ 	.word	0x0001c5f0
        /*11e8*/ 	.word	0x00000000
        /*11ec*/ 	.word	0x00038840
        /*11f0*/ 	.short	0x010a
        /*11f2*/ 	.byte	0x3f
	.zero		1


	//   ....[89]....
        /*11f4*/ 	.word	0x0001d720
        /*11f8*/ 	.word	0x00000002
        /*11fc*/ 	.word	0x00038820
        /*1200*/ 	.short	0x010a
        /*1202*/ 	.byte	0x3f
	.zero		1


	//   ....[90]....
        /*1204*/ 	.word	0x0001d770
        /*1208*/ 	.word	0x00000003
        /*120c*/ 	.word	0x00038860
        /*1210*/ 	.short	0x010a
        /*1212*/ 	.byte	0x3f
	.zero		1


	//   ....[91]....
        /*1214*/ 	.word	0x0001d7c0
        /*1218*/ 	.word	0x00000002
        /*121c*/ 	.word	0x00038840
        /*1220*/ 	.short	0x010a
        /*1222*/ 	.byte	0x3f
	.zero		1


	//   ....[92]....
        /*1224*/ 	.word	0x0001d810
        /*1228*/ 	.word	0x00000002
        /*122c*/ 	.word	0x00038860
        /*1230*/ 	.short	0x010a
        /*1232*/ 	.byte	0x3f
	.zero		1


	//   ....[93]....
        /*1234*/ 	.word	0x0001d860
        /*1238*/ 	.word	0x00000002
        /*123c*/ 	.word	0x00038840
        /*1240*/ 	.short	0x010a
        /*1242*/ 	.byte	0x3f
	.zero		1


	//   ....[94]....
        /*1244*/ 	.word	0x0001d8b0
        /*1248*/ 	.word	0x00000002
        /*124c*/ 	.word	0x00038860
        /*1250*/ 	.short	0x010a
        /*1252*/ 	.byte	0x3f
	.zero		1


	//   ....[95]....
        /*1254*/ 	.word	0x0001d900
        /*1258*/ 	.word	0x00000002
        /*125c*/ 	.word	0x00038840
        /*1260*/ 	.short	0x010a
        /*1262*/ 	.byte	0x3f
	.zero		1


	//   ....[96]....
        /*1264*/ 	.word	0x0001d950
        /*1268*/ 	.word	0x00000002
        /*126c*/ 	.word	0x00038860
        /*1270*/ 	.short	0x010a
        /*1272*/ 	.byte	0x3f
	.zero		1


	//   ....[97]....
        /*1274*/ 	.word	0x0001e3b0
        /*1278*/ 	.word	0x00000000
        /*127c*/ 	.word	0x00038820
        /*1280*/ 	.short	0x010a
        /*1282*/ 	.byte	0x3f
	.zero		1


	//   ....[98]....
        /*1284*/ 	.word	0x0001e550
        /*1288*/ 	.word	0x00000006
        /*128c*/ 	.word	0x00000000
        /*1290*/ 	.short	0x010a
        /*1292*/ 	.byte	0x3f
	.zero		1


	//   ....[99]....
        /*1294*/ 	.word	0x0001e5a0
        /*1298*/ 	.word	0x00000007
        /*129c*/ 	.word	0x00000000
        /*12a0*/ 	.short	0x010a
        /*12a2*/ 	.byte	0x3f
	.zero		1


	//   ....[100]....
        /*12a4*/ 	.word	0x0001e5f0
        /*12a8*/ 	.word	0x00000004
        /*12ac*/ 	.word	0x00000000
        /*12b0*/ 	.short	0x010a
        /*12b2*/ 	.byte	0x3f
	.zero		1


	//----- nvinfo : EIATTR_NUM_MBARRIERS
	.align		4
.L_775:
        /*12b4*/ 	.byte	0x03, 0x38
        /*12b6*/ 	.short	0x0017


	//----- nvinfo : EIATTR_EXIT_INSTR_OFFSETS
	.align		4
        /*12b8*/ 	.byte	0x04, 0x1c
        /*12ba*/ 	.short	(.L_777 - .L_776)


	//   ....[0]....
.L_776:
        /*12bc*/ 	.word	0x0001ba90


	//----- nvinfo : EIATTR_MAX_THREADS
	.align		4
.L_777:
        /*12c0*/ 	.byte	0x04, 0x05
        /*12c2*/ 	.short	(.L_779 - .L_778)
.L_778:
        /*12c4*/ 	.word	0x00000180
        /*12c8*/ 	.word	0x00000001
        /*12cc*/ 	.word	0x00000001


	//----- nvinfo : EIATTR_CRS_STACK_SIZE
	.align		4
.L_779:
        /*12d0*/ 	.byte	0x04, 0x1e
        /*12d2*/ 	.short	(.L_781 - .L_780)
.L_780:
        /*12d4*/ 	.word	0x00000000


	//----- nvinfo : EIATTR_CBANK_PARAM_SIZE
	.align		4
.L_781:
        /*12d8*/ 	.byte	0x03, 0x19
        /*12da*/ 	.short	0x0bf0


	//----- nvinfo : EIATTR_PARAM_CBANK
	.align		4
        /*12dc*/ 	.byte	0x04, 0x0a
        /*12de*/ 	.short	(.L_783 - .L_782)
	.align		4
.L_782:
        /*12e0*/ 	.word	index@(.nv.constant0._ZN7cutlass13device_kernelIN5flash11enable_sm90INS1_16FlashAttnFwdSm90INS1_25CollectiveMainloopFwdSm90ILi2EN4cute5tupleIJNS5_1CILi1EEES8_S8_EEENS6_IJNS7_ILi64EEESA_SA_EEELi512ENS_6half_tEfNS_4arch4Sm90ELb0ELb0ELb0ELb1ELb0ELb1ELb1ELb0ELb0ELb1ELb0ELb0EEENS1_21CollectiveEpilogueFwdINS6_IJSA_NS7_ILi512EEESA_EEES9_SC_SE_Li256ELb1ELb1ELb0ELb0EEENS1_36VarlenDynamicPersistentTileSchedulerILi64ELi64ELi256ELi128ELb0ELb1ELb1ELb0ELb1ELb1EEEEEEEEEvNT_6ParamsE)
        /*12e4*/ 	.short	0x0210
        /*12e6*/ 	.short	0x0bf0


	//----- nvinfo : EIATTR_SW_WAR
	.align		4
.L_783:
        /*12e8*/ 	.byte	0x04, 0x36
        /*12ea*/ 	.short	(.L_785 - .L_784)
.L_784:
        /*12ec*/ 	.word	0x00000008
.L_785:


//--------------------- .nv.info._ZN7cutlass13device_kernelIN5flash11enable_sm90INS1_16FlashAttnFwdSm90INS1_25CollectiveMainloopFwdSm90ILi2EN4cute5tupleIJNS5_1CILi1EEES8_S8_EEENS6_IJNS7_ILi64EEESA_SA_EEELi512ENS_6half_tEfNS_4arch4Sm90ELb0ELb1ELb0ELb0ELb0ELb0ELb0ELb0ELb0ELb1ELb0ELb0EEENS1_21CollectiveEpilogueFwdINS6_IJSA_NS7_ILi512EEESA_EEES9_SC_SE_Li256ELb0ELb1ELb0ELb0EEENS1_30DynamicPersistentTileSchedulerILi256ELi128ELb0ELb1ELb1EEEEEEEEEvNT_6ParamsE --------------------------
	.section	.nv.info._ZN7cutlass13device_kernelIN5flash11enable_sm90INS1_16FlashAttnFwdSm90INS1_25CollectiveMainloopFwdSm90ILi2EN4cute5tupleIJNS5_1CILi1EEES8_S8_EEENS6_IJNS7_ILi64EEESA_SA_EEELi512ENS_6half_tEfNS_4arch4Sm90ELb0ELb1ELb0ELb0ELb0ELb0ELb0ELb0ELb0ELb1ELb0ELb0EEENS1_21CollectiveEpilogueFwdINS6_IJSA_NS7_ILi512EEESA_EEES9_SC_SE_Li256ELb0ELb1ELb0ELb0EEENS1_30DynamicPersistentTileSchedulerILi256ELi128ELb0ELb1ELb1EEEEEEEEEvNT_6ParamsE,"",@"SHT_CUDA_INFO"
	.sectionflags	@""
	.align	4


	//----- nvinfo : EIATTR_CUDA_API_VERSION
	.align		4
        /*0000*/ 	.byte	0x04, 0x37
        /*0002*/ 	.short	(.L_787 - .L_786)
.L_786:
        /*0004*/ 	.word	0x00000082


	//----- nvinfo : EIATTR_KPARAM_INFO
	.align		4
.L_787:
        /*0008*/ 	.byte	0x04, 0x17
        /*000a*/ 	.short	(.L_789 - .L_788)
.L_788:
        /*000c*/ 	.word	0x00000000
        /*0010*/ 	.short	0x0000
        /*0012*/ 	.short	0x0070
        /*0014*/ 	.byte	0x00, 0xf0, 0x01, 0x2a


	//----- nvinfo : EIATTR_SPARSE_MMA_MASK
	.align		4
.L_789:
        /*0018*/ 	.byte	0x03, 0x50
        /*001a*/ 	.short	0x0000


	//----- nvinfo : EIATTR_MAXREG_COUNT
	.align		4
        /*001c*/ 	.byte	0x03, 0x1b
        /*001e*/ 	.short	0x00a8


	//----- nvinfo : EIATTR_NUM_BARRIERS
	.align		4
        /*0020*/ 	.byte	0x02, 0x4c
        /*0022*/ 	.byte	0x10
	.zero		1


	//----- nvinfo : EIATTR_EXTERNS
	.align		4
        /*0024*/ 	.byte	0x04, 0x0f
        /*0026*/ 	.short	(.L_791 - .L_790)


	//   ....[0]....
	.align		4
.L_790:
        /*0028*/ 	.word	index@(__assertfail)


	//----- nvinfo : EIATTR_ANNOTATIONS
	.align		4
.L_791:
        /*002c*/ 	.byte	0x04, 0x55
        /*002e*/ 	.short	(.L_793 - .L_792)


	//   ....[0]....
.L_792:
        /* <DEDUP_REMOVED lines=24> */


	//----- nvinfo : EIATTR_MERCURY_ISA_VERSION
	.align		4
.L_793:
        /*01a0*/ 	.byte	0x03, 0x5f
        /*01a2*/ 	.short	0x0101


	//----- nvinfo : EIATTR_INT_WARP_WIDE_INSTR_OFFSETS
	.align		4
        /*01a4*/ 	.byte	0x04, 0x31
        /*01a6*/ 	.short	(.L_795 - .L_794)


	//   ....[0]....
.L_794:
        /*01a8*/ 	.word	0x00000130


	//   ....[1]....
        /*01ac*/ 	.word	0x00000170


	//   ....[2]....
        /*01b0*/ 	.word	0x000001e0


	//   ....[3]....
        /*01b4*/ 	.word	0x000104f0


	//   ....[4]....
        /*01b8*/ 	.word	0x00010580


	//   ....[5]....
        /*01bc*/ 	.word	0x00014ba0


	//   ....[6]....
        /*01c0*/ 	.word	0x00014c30


	//----- nvinfo : EIATTR_COOP_GROUP_MASK_REGIDS
	.align		4
.L_795:
        /*01c4*/ 	.byte	0x04, 0x29
        /*01c6*/ 	.short	(.L_797 - .L_796)


	//   ....[0]....
.L_796:
        /*01c8*/ 	.word	0xffffffff


	//   ....[1]....
        /*01cc*/ 	.word	0xffffffff


	//   ....[2]....
        /*01d0*/ 	.word	0xffffffff


	//   ....[3]....
        /*01d4*/ 	.word	0xffffffff


	//   ....[4]....
        /*01d8*/ 	.word	0xffffffff


	//   ....[5]....
        /*01dc*/ 	.word	0xffffffff


	//   ....[6]....
        /*01e0*/ 	.word	0xffffffff


	//   ....[7]....
        /*01e4*/ 	.word	0xffffffff


	//   ....[8]....
        /*01e8*/ 	.word	0xffffffff


	//   ....[9]....
        /*01ec*/ 	.word	0xffffffff


	//   ....[10]....
        /*01f0*/ 	.word	0xffffffff


	//   ....[11]....
        /*01f4*/ 	.word	0xffffffff


	//   ....[12]....
        /*01f8*/ 	.word	0xffffffff


	//   ....[13]....
        /*01fc*/ 	.word	0xffffffff


	//   ....[14]....
        /*0200*/ 	.word	0xffffffff


	//   ....[15]....
        /*0204*/ 	.word	0xffffffff


	//   ....[16]....
        /*0208*/ 	.word	0xffffffff


	//   ....[17]....
        /*020c*/ 	.word	0xffffffff


	//   ....[18]....
        /*0210*/ 	.word	0xffffffff


	//   ....[19]....
        /*0214*/ 	.word	0xffffffff


	//   ....[20]....
        /*0218*/ 	.word	0xffffffff


	//   ....[21]....
        /*021c*/ 	.word	0xffffffff


	//   ....[22]....
        /*0220*/ 	.word	0xffffffff


	//   ....[23]....
        /*0224*/ 	.word	0xffffffff


	//   ....[24]....
        /*0228*/ 	.word	0xffffffff


	//   ....[25]....
        /*022c*/ 	.word	0xffffffff


	//   ....[26]....
        /*0230*/ 	.word	0xffffffff


	//   ....[27]....
        /*0234*/ 	.word	0xffffffff


	//   ....[28]....
        /*0238*/ 	.word	0xffffffff


	//   ....[29]....
        /*023c*/ 	.word	0xffffffff


	//   ....[30]....
        /*0240*/ 	.word	0xffffffff


	//   ....[31]....
        /*0244*/ 	.word	0xffffffff


	//   ....[32]....
        /*0248*/ 	.word	0xffffffff


	//   ....[33]....
        /*024c*/ 	.word	0xffffffff


	//   ....[34]....
        /*0250*/ 	.word	0xffffffff


	//   ....[35]....
        /*0254*/ 	.word	0xffffffff


	//   ....[36]....
        /*0258*/ 	.word	0xffffffff


	//   ....[37]....
        /*025c*/ 	.word	0xffffffff


	//   ....[38]....
        /*0260*/ 	.word	0xffffffff


	//   ....[39]....
        /*0264*/ 	.word	0xffffffff


	//   ....[40]....
        /*0268*/ 	.word	0xffffffff


	//   ....[41]....
        /*026c*/ 	.word	0xffffffff


	//   ....[42]....
        /*0270*/ 	.word	0xffffffff


	//   ....[43]....
        /*0274*/ 	.word	0xffffffff


	//   ....[44]....
        /*0278*/ 	.word	0xffffffff


	//   ....[45]....
        /*027c*/ 	.word	0xffffffff


	//   ....[46]....
        /*0280*/ 	.word	0xffffffff


	//   ....[47]....
        /*0284*/ 	.word	0xffffffff


	//   ....[48]....
        /*0288*/ 	.word	0xffffffff


	//   ....[49]....
        /*028c*/ 	.word	0xffffffff


	//   ....[50]....
        /*0290*/ 	.word	0xffffffff


	//   ....[51]....
        /*0294*/ 	.word	0xffffffff


	//   ....[52]....
        /*0298*/ 	.word	0xffffffff


	//   ....[53]....
        /*029c*/ 	.word	0xffffffff


	//   ....[54]....
        /*02a0*/ 	.word	0xffffffff


	//   ....[55]....
        /*02a4*/ 	.word	0xffffffff


	//   ....[56]....
        /*02a8*/ 	.word	0xffffffff


	//   ....[57]....
        /*02ac*/ 	.word	0xffffffff


	//   ....[58]....
        /*02b0*/ 	.word	0xffffffff


	//   ....[59]....
        /*02b4*/ 	.word	0xffffffff


	//   ....[60]....
        /*02b8*/ 	.word	0xffffffff


	//   ....[61]....
        /*02bc*/ 	.word	0xffffffff


	//   ....[62]....
        /*02c0*/ 	.word	0xffffffff


	//   ....[63]....
        /*02c4*/ 	.word	0xffffffff


	//   ....[64]....
        /*02c8*/ 	.word	0x0500000f


	//   ....[65]....
        /*02cc*/ 	.word	0x0500000f


	//   ....[66]....
        /*02d0*/ 	.word	0x0500000f


	//   ....[67]....
        /*02d4*/ 	.word	0x0500000f


	//   ....[68]....
        /*02d8*/ 	.word	0x0500000f


	//   ....[69]....
        /*02dc*/ 	.word	0x0500000f


	//   ....[70]....
        /*02e0*/ 	.word	0x0500000f


	//   ....[71]....
        /*02e4*/ 	.word	0x0500000f


	//   ....[72]....
        /*02e8*/ 	.word	0x0500000f


	//   ....[73]....
        /*02ec*/ 	.word	0x0500000f


	//   ....[74]....
        /*02f0*/ 	.word	0x0500000f


	//----- nvinfo : EIATTR_COOP_GROUP_INSTR_OFFSETS
	.align		4
.L_797:
        /*02f4*/ 	.byte	0x04, 0x28
        /*02f6*/ 	.short	(.L_799 - .L_798)


	//   ....[0]....
.L_798:
        /*02f8*/ 	.word	0x00000060


	//   ....[1]....
        /*02fc*/ 	.word	0x00000140


	//   ....[2]....
        /*0300*/ 	.word	0x00000190


	//   ....[3]....
        /*0304*/ 	.word	0x00000380


	//   ....[4]....
        /*0308*/ 	.word	0x000004e0


	//   ....[5]....
        /*030c*/ 	.word	0x00000600


	//   ....[6]....
        /*0310*/ 	.word	0x00000760


	//   ....[7]....
        /*0314*/ 	.word	0x00001c10


	//   ....[8]....
        /*0318*/ 	.word	0x00003d20


	//   ....[9]....
        /*031c*/ 	.word	0x00004310


	//   ....[10]....
        /*0320*/ 	.word	0x00004650


	//   ....[11]....
        /*0324*/ 	.word	0x00005040


	//   ....[12]....
        /*0328*/ 	.word	0x000050f0


	//   ....[13]....
        /*032c*/ 	.word	0x000056c0


	//   ....[14]....
        /*0330*/ 	.word	0x00005760


	//   ....[15]....
        /*0334*/ 	.word	0x00005f70


	//   ....[16]....
        /*0338*/ 	.word	0x000063e0


	//   ....[17]....
        /*033c*/ 	.word	0x00006710


	//   ....[18]....
        /*0340*/ 	.word	0x00006df0


	//   ....[19]....
        /*0344*/ 	.word	0x00006eb0


	//   ....[20]....
        /*0348*/ 	.word	0x00007270


	//   ....[21]....
        /*034c*/ 	.word	0x00007330


	//   ....[22]....
        /*0350*/ 	.word	0x000084d0


	//   ....[23]....
        /*0354*/ 	.word	0x00008b80


	//   ....[24]....
        /*0358*/ 	.word	0x00008bb0


	//   ....[25]....
        /*035c*/ 	.word	0x00008de0


	//   ....[26]....
        /*0360*/ 	.word	0x00008fb0


	//   ....[27]....
        /*0364*/ 	.word	0x0000a020


	//   ....[28]....
        /*0368*/ 	.word	0x0000a340


	//   ....[29]....
        /*036c*/ 	.word	0x0000a640


	//   ....[30]....
        /*0370*/ 	.word	0x0000ad20


	//   ....[31]....
        /*0374*/ 	.word	0x0000ae20


	//   ....[32]....
        /*0378*/ 	.word	0x0000b0a0


	//   ....[33]....
        /*037c*/ 	.word	0x0000b1f0


	//   ....[34]....
        /*0380*/ 	.word	0x0000c400


	//   ....[35]....
        /*0384*/ 	.word	0x0000c440


	//   ....[36]....
        /*0388*/ 	.word	0x0000c480


	//   ....[37]....
        /*038c*/ 	.word	0x0000c4f0


	//   ....[38]....
        /*0390*/ 	.word	0x0000c520


	//   ....[39]....
        /*0394*/ 	.word	0x0000cfa0


	//   ....[40]....
        /*0398*/ 	.word	0x0000e260


	//   ....[41]....
        /*039c*/ 	.word	0x0000e290


	//   ....[42]....
        /*03a0*/ 	.word	0x0000e2c0


	//   ....[43]....
        /*03a4*/ 	.word	0x0000e2e0


	//   ....[44]....
        /*03a8*/ 	.word	0x0000e930


	//   ....[45]....
        /*03ac*/ 	.word	0x0000e940


	//   ....[46]....
        /*03b0*/ 	.word	0x0000eb70


	//   ....[47]....
        /*03b4*/ 	.word	0x0000eb90


	//   ....[48]....
        /*03b8*/ 	.word	0x0000f520


	//   ....[49]....
        /*03bc*/ 	.word	0x0000f540


	//   ....[50]....
        /*03c0*/ 	.word	0x0000f770


	//   ....[51]....
        /*03c4*/ 	.word	0x0000f790


	//   ....[52]....
        /*03c8*/ 	.word	0x0000fa50


	//   ....[53]....
        /*03cc*/ 	.word	0x00010ae0


	//   ....[54]....
        /*03d0*/ 	.word	0x00011420


	//   ....[55]....
        /*03d4*/ 	.word	0x00011430


	//   ....[56]....
        /*03d8*/ 	.word	0x000114f0


	//   ....[57]....
        /*03dc*/ 	.word	0x00011500


	//   ....[58]....
        /*03e0*/ 	.word	0x00011570


	//   ....[59]....
        /*03e4*/ 	.word	0x00011580


	//   ....[60]....
        /*03e8*/ 	.word	0x00011590


	//   ....[61]....
        /*03ec*/ 	.word	0x000115d0


	//   ....[62]....
        /*03f0*/ 	.word	0x00014d90


	//   ....[63]....
        /*03f4*/ 	.word	0x00014f80


	//   ....[64]....
        /*03f8*/ 	.word	0x00015630


	//   ....[65]....
        /*03fc*/ 	.word	0x00015790


	//   ....[66]....
        /*0400*/ 	.word	0x000157f0


	//   ....[67]....
        /*0404*/ 	.word	0x000158b0


	//   ....[68]....
        /*0408*/ 	.word	0x00015980


	//   ....[69]....
        /*040c*/ 	.word	0x000159e0


	//   ....[70]....
        /*0410*/ 	.word	0x00015ac0


	//   ....[71]....
        /*0414*/ 	.word	0x00015b20


	//   ....[72]....
        /*0418*/ 	.word	0x00015be0


	//   ....[73]....
        /*041c*/ 	.word	0x00015f00


	//   ....[74]....
        /*0420*/ 	.word	0x00016020


	//----- nvinfo : EIATTR_REG_RECONFIG
	.align		4
.L_799:
        /*0424*/ 	.byte	0x01, 0x54
	.zero		2


	//----- nvinfo : EIATTR_SYSCALL_OFFSETS
	.align		4
        /*0428*/ 	.byte	0x04, 0x46
        /*042a*/ 	.short	(.L_801 - .L_800)


	//   ....[0]....
.L_800:
        /*042c*/ 	.word	0x00003ef0


	//   ....[1]....
        /*0430*/ 	.word	0x000106f0


	//   ....[2]....
        /*0434*/ 	.word	0x00010840


	//   ....[3]....
        /*0438*/ 	.word	0x00010930


	//   ....[4]....
        /*043c*/ 	.word	0x00011060


	//----- nvinfo : EIATTR_MBARRIER_INSTR_OFFSETS
	.align		4
.L_801:
        /*0440*/ 	.byte	0x04, 0x39
        /*0442*/ 	.short	(.L_803 - .L_802)


	//   ....[0]....
.L_802:
        /*0444*/ 	.word	0x00000270
        /*0448*/ 	.word	0x000000ff
        /*044c*/ 	.word	0x00028c00
        /*0450*/ 	.short	0x0100
        /*0452*/ 	.byte	0x08
	.zero		1


	//   ....[1]....
        /*0454*/ 	.word	0x00000280
        /*0458*/ 	.word	0x000000ff
        /*045c*/ 	.word	0x00028c20
        /*0460*/ 	.short	0x0100
        /*0462*/ 	.byte	0x08
	.zero		1


	//   ....[2]....
        /*0464*/ 	.word	0x00000330
        /*0468*/ 	.word	0x000000ff
        /*046c*/ 	.word	0x00028c30
        /*0470*/ 	.short	0x0100
        /*0472*/ 	.byte	0x06
	.zero		1


	//   ....[3]....
        /*0474*/ 	.word	0x00000340
        /*0478*/ 	.word	0x000000ff
        /*047c*/ 	.word	0x00028c40
        /*0480*/ 	.short	0x0100
        /*0482*/ 	.byte	0x06
	.zero		1


	//   ....[4]....
        /*0484*/ 	.word	0x00000350
        /*0488*/ 	.word	0x000000ff
        /*048c*/ 	.word	0x00028c38
        /*0490*/ 	.short	0x0100
        /*0492*/ 	.byte	0x06
	.zero		1


	//   ....[5]....
        /*0494*/ 	.word	0x00000360
        /*0498*/ 	.word	0x000000ff
        /*049c*/ 	.word	0x00028c48
        /*04a0*/ 	.short	0x0100
        /*04a2*/ 	.byte	0x06
	.zero		1


	//   ....[6]....
        /*04a4*/ 	.word	0x00000490
        /*04a8*/ 	.word	0x000000ff
        /*04ac*/ 	.word	0x00028c50
        /*04b0*/ 	.short	0x0100
        /*04b2*/ 	.byte	0x08
	.zero		1


	//   ....[7]....
        /*04b4*/ 	.word	0x000004a0
        /*04b8*/ 	.word	0x000000ff
        /*04bc*/ 	.word	0x00028c60
        /*04c0*/ 	.short	0x0100
        /*04c2*/ 	.byte	0x08
	.zero		1


	//   ....[8]....
        /*04c4*/ 	.word	0x000004b0
        /*04c8*/ 	.word	0x000000ff
        /*04cc*/ 	.word	0x00028c58
        /*04d0*/ 	.short	0x0100
        /*04d2*/ 	.byte	0x08
	.zero		1


	//   ....[9]....
        /*04d4*/ 	.word	0x000004c0
        /*04d8*/ 	.word	0x000000ff
        /*04dc*/ 	.word	0x00028c68
        /*04e0*/ 	.short	0x0100
        /*04e2*/ 	.byte	0x08
	.zero		1


	//   ....[10]....
        /*04e4*/ 	.word	0x000005b0
        /*04e8*/ 	.word	0x000000ff
        /*04ec*/ 	.word	0x00028c70
        /*04f0*/ 	.short	0x0100
        /*04f2*/ 	.byte	0x06
	.zero		1


	//   ....[11]....
        /*04f4*/ 	.word	0x000005c0
        /*04f8*/ 	.word	0x000000ff
        /*04fc*/ 	.word	0x00028c80
        /*0500*/ 	.short	0x0100
        /*0502*/ 	.byte	0x06
	.zero		1


	//   ....[12]....
        /*0504*/ 	.word	0x000005d0
        /*0508*/ 	.word	0x000000ff
        /*050c*/ 	.word	0x00028c78
        /*0510*/ 	.short	0x0100
        /*0512*/ 	.byte	0x06
	.zero		1


	//   ....[13]....
        /*0514*/ 	.word	0x000005e0
        /*0518*/ 	.word	0x000000ff
        /*051c*/ 	.word	0x00028c88
        /*0520*/ 	.short	0x0100
        /*0522*/ 	.byte	0x06
	.zero		1


	//   ....[14]....
        /*0524*/ 	.word	0x00000710
        /*0528*/ 	.word	0x000000ff
        /*052c*/ 	.word	0x00028c90
        /*0530*/ 	.short	0x0100
        /*0532*/ 	.byte	0x08
	.zero		1


	//   ....[15]....
        /*0534*/ 	.word	0x00000720
        /*0538*/ 	.word	0x000000ff
        /*053c*/ 	.word	0x00028ca0
        /*0540*/ 	.short	0x0100
        /*0542*/ 	.byte	0x08
	.zero		1


	//   ....[16]....
        /*0544*/ 	.word	0x00000730
        /*0548*/ 	.word	0x000000ff
        /*054c*/ 	.word	0x00028c98
        /*0550*/ 	.short	0x0100
        /*0552*/ 	.byte	0x08
	.zero		1


	//   ....[17]....
        /*0554*/ 	.word	0x00000740
        /*0558*/ 	.word	0x000000ff
        /*055c*/ 	.word	0x00028ca8
        /*0560*/ 	.short	0x0100
        /*0562*/ 	.byte	0x08
	.zero		1


	//   ....[18]....
        /*0564*/ 	.word	0x00000870
        /*0568*/ 	.word	0x000000ff
        /*056c*/ 	.word	0x00028cb0
        /*0570*/ 	.short	0x0100
        /*0572*/ 	.byte	0x08
	.zero		1


	//   ....[19]....
        /*0574*/ 	.word	0x00000880
        /*0578*/ 	.word	0x000000ff
        /*057c*/ 	.word	0x00028cc0
        /*0580*/ 	.short	0x0100
        /*0582*/ 	.byte	0x08
	.zero		1


	//   ....[20]....
        /*0584*/ 	.word	0x00000890
        /*0588*/ 	.word	0x000000ff
        /*058c*/ 	.word	0x00028cb8
        /*0590*/ 	.short	0x0100
        /*0592*/ 	.byte	0x08
	.zero		1


	//   ....[21]....
        /*0594*/ 	.word	0x000008a0
        /*0598*/ 	.word	0x000000ff
        /*059c*/ 	.word	0x00028cc8
        /*05a0*/ 	.short	0x0100
        /*05a2*/ 	.byte	0x08
	.zero		1


	//   ....[22]....
        /*05a4*/ 	.word	0x00001d20
        /*05a8*/ 	.word	0x000000ff
        /*05ac*/ 	.word	0x00028c50
        /*05b0*/ 	.short	0x010a
        /*05b2*/ 	.byte	0x15
	.zero		1


	//   ....[23]....
        /*05b4*/ 	.word	0x00001ff0
        /*05b8*/ 	.word	0x00000000
        /*05bc*/ 	.word	0x00000000
        /*05c0*/ 	.short	0x0101
        /*05c2*/ 	.byte	0x3f
	.zero		1


	//   ....[24]....
        /*05c4*/ 	.word	0x00002930
        /*05c8*/ 	.word	0x000000ff
        /*05cc*/ 	.word	0x00028c50
        /*05d0*/ 	.short	0x010a
        /*05d2*/ 	.byte	0x15
	.zero		1


	//   ....[25]....
        /*05d4*/ 	.word	0x00002970
        /*05d8*/ 	.word	0x000000ff
        /*05dc*/ 	.word	0x00028c50
        /*05e0*/ 	.short	0x010a
        /*05e2*/ 	.byte	0x15
	.zero		1


	//   ....[26]....
        /*05e4*/ 	.word	0x00002b40
        /*05e8*/ 	.word	0x00000000
        /*05ec*/ 	.word	0x00000000
        /*05f0*/ 	.short	0x0101
        /*05f2*/ 	.byte	0x3f
	.zero		1


	//   ....[27]....
        /*05f4*/ 	.word	0x00003f70
        /*05f8*/ 	.word	0x000000ff
        /*05fc*/ 	.word	0x00028c00
        /*0600*/ 	.short	0x010a
        /*0602*/ 	.byte	0x2b
	.zero		1


	//   ....[28]....
        /*0604*/ 	.word	0x00003ff0
        /*0608*/ 	.word	0x00000007
        /*060c*/ 	.word	0x00028c30
        /*0610*/ 	.short	0x010a
        /*0612*/ 	.byte	0x3f
	.zero		1


	//   ....[29]....
        /*0614*/ 	.word	0x00004030
        /*0618*/ 	.word	0x00000007
        /*061c*/ 	.word	0x00028c30
        /*0620*/ 	.short	0x010a
        /*0622*/ 	.byte	0x3f
	.zero		1


	//   ....[30]....
        /*0624*/ 	.word	0x00004450
        /*0628*/ 	.word	0x00000003
        /*062c*/ 	.word	0x00000000
        /*0630*/ 	.short	0x0101
        /*0632*/ 	.byte	0x3f
	.zero		1


	//   ....[31]....
        /*0634*/ 	.word	0x00005cc0
        /*0638*/ 	.word	0x00000007
        /*063c*/ 	.word	0x00028c50
        /*0640*/ 	.short	0x010a
        /*0642*/ 	.byte	0x3f
	.zero		1


	//   ....[32]....
        /*0644*/ 	.word	0x00005d00
        /*0648*/ 	.word	0x00000007
        /*064c*/ 	.word	0x00028c50
        /*0650*/ 	.short	0x010a
        /*0652*/ 	.byte	0x3f
	.zero		1


	//   ....[33]....
        /*0654*/ 	.word	0x00005f90
        /*0658*/ 	.word	0x00000007
        /*065c*/ 	.word	0x00000000
        /*0660*/ 	.short	0x0101
        /*0662*/ 	.byte	0x3f
	.zero		1


	//   ....[34]....
        /*0664*/ 	.word	0x00006250
        /*0668*/ 	.word	0x000000ff
        /*066c*/ 	.word	0x00028c30
        /*0670*/ 	.short	0x010a
        /*0672*/ 	.byte	0x1b
	.zero		1


	//   ....[35]....
        /*0674*/ 	.word	0x00006290
        /*0678*/ 	.word	0x000000ff
        /*067c*/ 	.word	0x00028c30
        /*0680*/ 	.short	0x010a
        /*0682*/ 	.byte	0x1b
	.zero		1


	//   ....[36]....
        /*0684*/ 	.word	0x00006570
        /*0688*/ 	.word	0x00000008
        /*068c*/ 	.word	0x00000000
        /*0690*/ 	.short	0x0101
        /*0692*/ 	.byte	0x3f
	.zero		1


	//   ....[37]....
        /*0694*/ 	.word	0x00008220
        /*0698*/ 	.word	0x000000ff
        /*069c*/ 	.word	0x00028c50
        /*06a0*/ 	.short	0x010a
        /*06a2*/ 	.byte	0x1b
	.zero		1


	//   ....[38]....
        /*06a4*/ 	.word	0x00008260
        /*06a8*/ 	.word	0x000000ff
        /*06ac*/ 	.word	0x00028c50
        /*06b0*/ 	.short	0x010a
        /*06b2*/ 	.byte	0x1b
	.zero		1


	//   ....[39]....
        /*06b4*/ 	.word	0x000084f0
        /*06b8*/ 	.word	0x00000007
        /*06bc*/ 	.word	0x00000000
        /*06c0*/ 	.short	0x0101
        /*06c2*/ 	.byte	0x3f
	.zero		1


	//   ....[40]....
        /*06c4*/ 	.word	0x000088b0
        /*06c8*/ 	.word	0x000000ff
        /*06cc*/ 	.word	0x00028c30
        /*06d0*/ 	.short	0x010a
        /*06d2*/ 	.byte	0x17
	.zero		1


	//   ....[41]....
        /*06d4*/ 	.word	0x000088f0
        /*06d8*/ 	.word	0x000000ff
        /*06dc*/ 	.word	0x00028c30
        /*06e0*/ 	.short	0x010a
        /*06e2*/ 	.byte	0x17
	.zero		1


	//   ....[42]....
        /*06e4*/ 	.word	0x00009350
        /*06e8*/ 	.word	0x0000009a
        /*06ec*/ 	.word	0x00000000
        /*06f0*/ 	.short	0x0101
        /*06f2*/ 	.byte	0x3f
	.zero		1


	//   ....[43]....
        /*06f4*/ 	.word	0x00009d90
        /*06f8*/ 	.word	0x000000ff
        /*06fc*/ 	.word	0x00028c50
        /*0700*/ 	.short	0x010a
        /*0702*/ 	.byte	0x17
	.zero		1


	//   ....[44]....
        /*0704*/ 	.word	0x00009dd0
        /*0708*/ 	.word	0x000000ff
        /*070c*/ 	.word	0x00028c50
        /*0710*/ 	.short	0x010a
        /*0712*/ 	.byte	0x17
	.zero		1


	//   ....[45]....
        /*0714*/ 	.word	0x0000a040
        /*0718*/ 	.word	0x000000ab
        /*071c*/ 	.word	0x00000000
        /*0720*/ 	.short	0x0101
        /*0722*/ 	.byte	0x3f
	.zero		1


	//   ....[46]....
        /*0724*/ 	.word	0x0000a1b0
        /*0728*/ 	.word	0x000000ff
        /*072c*/ 	.word	0x00028c30
        /*0730*/ 	.short	0x010a
        /*0732*/ 	.byte	0x1a
	.zero		1


	//   ....[47]....
        /*0734*/ 	.word	0x0000a1f0
        /*0738*/ 	.word	0x000000ff
        /*073c*/ 	.word	0x00028c30
        /*0740*/ 	.short	0x010a
        /*0742*/ 	.byte	0x1a
	.zero		1


	//   ....[48]....
        /*0744*/ 	.word	0x0000a4a0
        /*0748*/ 	.word	0x00000006
        /*074c*/ 	.word	0x00000000
        /*0750*/ 	.short	0x0101
        /*0752*/ 	.byte	0x3f
	.zero		1


	//   ....[49]....
        /*0754*/ 	.word	0x0000c150
        /*0758*/ 	.word	0x000000ff
        /*075c*/ 	.word	0x00028c50
        /*0760*/ 	.short	0x010a
        /*0762*/ 	.byte	0x1a
	.zero		1


	//   ....[50]....
        /*0764*/ 	.word	0x0000c190
        /*0768*/ 	.word	0x000000ff
        /*076c*/ 	.word	0x00028c50
        /*0770*/ 	.short	0x010a
        /*0772*/ 	.byte	0x1a
	.zero		1


	//   ....[51]....
        /*0774*/ 	.word	0x0000c420
        /*0778*/ 	.word	0x00000008
        /*077c*/ 	.word	0x00000000
        /*0780*/ 	.short	0x0101
        /*0782*/ 	.byte	0x3f
	.zero		1


	//   ....[52]....
        /*0784*/ 	.word	0x0000e8e0
        /*0788*/ 	.word	0x000000ff
        /*078c*/ 	.word	0x00000000
        /*0790*/ 	.short	0x0101
        /*0792*/ 	.byte	0x05
	.zero		1


	//   ....[53]....
        /*0794*/ 	.word	0x00010d40
        /*0798*/ 	.word	0x00000003
        /*079c*/ 	.word	0x00028c40
        /*07a0*/ 	.short	0x010a
        /*07a2*/ 	.byte	0x3f
	.zero		1


	//   ....[54]....
        /*07a4*/ 	.word	0x00011680
        /*07a8*/ 	.word	0x00000011
        /*07ac*/ 	.word	0x00028c00
        /*07b0*/ 	.short	0x0107
        /*07b2*/ 	.byte	0x3f
	.zero		1


	//   ....[55]....
        /*07b4*/ 	.word	0x00011770
        /*07b8*/ 	.word	0x00000011
        /*07bc*/ 	.word	0x00028c00
        /*07c0*/ 	.short	0x0101
        /*07c2*/ 	.byte	0x3f
	.zero		1


	//   ....[56]....
        /*07c4*/ 	.word	0x00011790
        /*07c8*/ 	.word	0x00000011
        /*07cc*/ 	.word	0x00028c20
        /*07d0*/ 	.short	0x010a
        /*07d2*/ 	.byte	0x3f
	.zero		1


	//   ....[57]....
        /*07d4*/ 	.word	0x00011870
        /*07d8*/ 	.word	0x00000000
        /*07dc*/ 	.word	0x00028c60
        /*07e0*/ 	.short	0x010a
        /*07e2*/ 	.byte	0x3f
	.zero		1


	//   ....[58]....
        /*07e4*/ 	.word	0x00012440
        /*07e8*/ 	.word	0x00000002
        /*07ec*/ 	.word	0x00028c40
        /*07f0*/ 	.short	0x010a
        /*07f2*/ 	.byte	0x3f
	.zero		1


	//   ....[59]....
        /*07f4*/ 	.word	0x00012680
        /*07f8*/ 	.word	0x00000002
        /*07fc*/ 	.word	0x00028c60
        /*0800*/ 	.short	0x010a
        /*0802*/ 	.byte	0x3f
	.zero		1


	//   ....[60]....
        /*0804*/ 	.word	0x00013220
        /*0808*/ 	.word	0x00000004
        /*080c*/ 	.word	0x00028c40
        /*0810*/ 	.short	0x010a
        /*0812*/ 	.byte	0x3f
	.zero		1


	//   ....[61]....
        /*0814*/ 	.word	0x00013460
        /*0818*/ 	.word	0x00000004
        /*081c*/ 	.word	0x00028c60
        /*0820*/ 	.short	0x010a
        /*0822*/ 	.byte	0x3f
	.zero		1


	//   ....[62]....
        /*0824*/ 	.word	0x00013f90
        /*0828*/ 	.word	0x00000004
        /*082c*/ 	.word	0x00028c40
        /*0830*/ 	.short	0x010a
        /*0832*/ 	.byte	0x3f
	.zero		1


	//   ....[63]....
        /*0834*/ 	.word	0x000141d0
        /*0838*/ 	.word	0x00000004
        /*083c*/ 	.word	0x00028c60
        /*0840*/ 	.short	0x010a
        /*0842*/ 	.byte	0x3f
	.zero		1


	//   ....[64]....
        /*0844*/ 	.word	0x00014f00
        /*0848*/ 	.word	0x00000000
        /*084c*/ 	.word	0x00028c20
        /*0850*/ 	.short	0x010a
        /*0852*/ 	.byte	0x3f
	.zero		1


	//   ....[65]....
        /*0854*/ 	.word	0x000150d0
        /*0858*/ 	.word	0x00000006
        /*085c*/ 	.word	0x00000000
        /*0860*/ 	.short	0x010a
        /*0862*/ 	.byte	0x3f
	.zero		1


	//   ....[66]....
        /*0864*/ 	.word	0x00015120
        /*0868*/ 	.word	0x00000003
        /*086c*/ 	.word	0x00000000
        /*0870*/ 	.short	0x010a
        /*0872*/ 	.byte	0x3f
	.zero		1


	//   ....[67]....
        /*0874*/ 	.word	0x00015180
        /*0878*/ 	.word	0x00000012
        /*087c*/ 	.word	0x00000000
        /*0880*/ 	.short	0x010a
        /*0882*/ 	.byte	0x3f
	.zero		1


	//   ....[68]....
        /*0884*/ 	.word	0x000151b0
        /*0888*/ 	.word	0x00000003
        /*088c*/ 	.word	0x00000000
        /*0890*/ 	.short	0x010a
        /*0892*/ 	.byte	0x3f
	.zero		1


	//   ....[69]....
        /*0894*/ 	.word	0x00015220
        /*0898*/ 	.word	0x00000003
        /*089c*/ 	.word	0x00028c50
        /*08a0*/ 	.short	0x010a
        /*08a2*/ 	.byte	0x3f
	.zero		1


	//   ....[70]....
        /*08a4*/ 	.word	0x00015280
        /*08a8*/ 	.word	0x00000003
        /*08ac*/ 	.word	0x00028c50
        /*08b0*/ 	.short	0x010a
        /*08b2*/ 	.byte	0x3f
	.zero		1


	//   ....[71]....
        /*08b4*/ 	.word	0x000152e0
        /*08b8*/ 	.word	0x00000003
        /*08bc*/ 	.word	0x00028c00
        /*08c0*/ 	.short	0x010a
        /*08c2*/ 	.byte	0x3f
	.zero		1


	//   ....[72]....
        /*08c4*/ 	.word	0x00015330
        /*08c8*/ 	.word	0x00000007
        /*08cc*/ 	.word	0x00028c30
        /*08d0*/ 	.short	0x010a
        /*08d2*/ 	.byte	0x3f
	.zero		1


	//   ....[73]....
        /*08d4*/ 	.word	0x00015380
        /*08d8*/ 	.word	0x00000007
        /*08dc*/ 	.word	0x00028c50
        /*08e0*/ 	.short	0x010a
        /*08e2*/ 	.byte	0x3f
	.zero		1


	//   ....[74]....
        /*08e4*/ 	.word	0x000153e0
        /*08e8*/ 	.word	0x00000007
        /*08ec*/ 	.word	0x00028c30
        /*08f0*/ 	.short	0x010a
        /*08f2*/ 	.byte	0x3f
	.zero		1


	//   ....[75]....
        /*08f4*/ 	.word	0x00015430
        /*08f8*/ 	.word	0x00000007
        /*08fc*/ 	.word	0x00028c50
        /*0900*/ 	.short	0x010a
        /*0902*/ 	.byte	0x3f
	.zero		1


	//   ....[76]....
        /*0904*/ 	.word	0x00015490
        /*0908*/ 	.word	0x00000005
        /*090c*/ 	.word	0x00028c30
        /*0910*/ 	.short	0x010a
        /*0912*/ 	.byte	0x3f
	.zero		1


	//   ....[77]....
        /*0914*/ 	.word	0x000154e0
        /*0918*/ 	.word	0x000000ab
        /*091c*/ 	.word	0x00028c50
        /*0920*/ 	.short	0x010a
        /*0922*/ 	.byte	0x3f
	.zero		1


	//   ....[78]....
        /*0924*/ 	.word	0x00015540
        /*0928*/ 	.word	0x00000006
        /*092c*/ 	.word	0x00028c30
        /*0930*/ 	.short	0x010a
        /*0932*/ 	.byte	0x3f
	.zero		1


	//   ....[79]....
        /*0934*/ 	.word	0x00015590
        /*0938*/ 	.word	0x00000008
        /*093c*/ 	.word	0x00028c50
        /*0940*/ 	.short	0x010a
        /*0942*/ 	.byte	0x3f
	.zero		1


	//   ....[80]....
        /*0944*/ 	.word	0x000156e0
        /*0948*/ 	.word	0x00000003
        /*094c*/ 	.word	0x00028c40
        /*0950*/ 	.short	0x010a
        /*0952*/ 	.byte	0x3f
	.zero		1


	//   ....[81]....
        /*0954*/ 	.word	0x00015c20
        /*0958*/ 	.word	0x00000011
        /*095c*/ 	.word	0x00028c20
        /*0960*/ 	.short	0x010a
        /*0962*/ 	.byte	0x3f
	.zero		1


	//   ....[82]....
        /*0964*/ 	.word	0x00015c70
        /*0968*/ 	.word	0x00000000
        /*096c*/ 	.word	0x00028c60
        /*0970*/ 	.short	0x010a
        /*0972*/ 	.byte	0x3f
	.zero		1


	//   ....[83]....
        /*0974*/ 	.word	0x00015cc0
        /*0978*/ 	.word	0x00000002
        /*097c*/ 	.word	0x00028c40
        /*0980*/ 	.short	0x010a
        /*0982*/ 	.byte	0x3f
	.zero		1


	//   ....[84]....
        /*0984*/ 	.word	0x00015d10
        /*0988*/ 	.word	0x00000002
        /*098c*/ 	.word	0x00028c60
        /*0990*/ 	.short	0x010a
        /*0992*/ 	.byte	0x3f
	.zero		1


	//   ....[85]....
        /*0994*/ 	.word	0x00015d60
        /*0998*/ 	.word	0x00000004
        /*099c*/ 	.word	0x00028c40
        /*09a0*/ 	.short	0x010a
        /*09a2*/ 	.byte	0x3f
	.zero		1


	//   ....[86]....
        /*09a4*/ 	.word	0x00015db0
        /*09a8*/ 	.word	0x00000004
        /*09ac*/ 	.word	0x00028c60
        /*09b0*/ 	.short	0x010a
        /*09b2*/ 	.byte	0x3f
	.zero		1


	//   ....[87]....
        /*09b4*/ 	.word	0x00015e00
        /*09b8*/ 	.word	0x00000004
        /*09bc*/ 	.word	0x00028c40
        /*09c0*/ 	.short	0x010a
        /*09c2*/ 	.byte	0x3f
	.zero		1


	//   ....[88]....
        /*09c4*/ 	.word	0x00015e50
        /*09c8*/ 	.word	0x00000004
        /*09cc*/ 	.word	0x00028c60
        /*09d0*/ 	.short	0x010a
        /*09d2*/ 	.byte	0x3f
	.zero		1


	//   ....[89]....
        /*09d4*/ 	.word	0x00015f40
        /*09d8*/ 	.word	0x00000000
        /*09dc*/ 	.word	0x00028c20
        /*09e0*/ 	.short	0x010a
        /*09e2*/ 	.byte	0x3f
	.zero		1


	//   ....[90]....
        /*09e4*/ 	.word	0x000160e0
        /*09e8*/ 	.word	0x00000006
        /*09ec*/ 	.word	0x00000000
        /*09f0*/ 	.short	0x010a
        /*09f2*/ 	.byte	0x3f
	.zero		1


	//   ....[91]....
        /*09f4*/ 	.word	0x00016130
        /*09f8*/ 	.word	0x00000003
        /*09fc*/ 	.word	0x00000000
        /*0a00*/ 	.short	0x010a
        /*0a02*/ 	.byte	0x3f
	.zero		1


	//   ....[92]....
        /*0a04*/ 	.word	0x00016180
        /*0a08*/ 	.word	0x00000012
        /*0a0c*/ 	.word	0x00000000
        /*0a10*/ 	.short	0x010a
        /*0a12*/ 	.byte	0x3f
	.zero		1


	//----- nvinfo : EIATTR_NUM_MBARRIERS
	.align		4
.L_803:
        /*0a14*/ 	.byte	0x03, 0x38
        /*0a16*/ 	.short	0x0016


	//----- nvinfo : EIATTR_EXIT_INSTR_OFFSETS
	.align		4
        /*0a18*/ 	.byte	0x04, 0x1c
        /*0a1a*/ 	.short	(.L_805 - .L_804)


	//   ....[0]....
.L_804:
        /*0a1c*/ 	.word	0x00000a00


	//   ....[1]....
        /*0a20*/ 	.word	0x0000f9f0


	//   ....[2]....
        /*0a24*/ 	.word	0x00015200


	//----- nvinfo : EIATTR_MAX_THREADS
	.align		4
.L_805:
        /*0a28*/ 	.byte	0x04, 0x05
        /*0a2a*/ 	.short	(.L_807 - .L_806)
.L_806:
        /*0a2c*/ 	.word	0x00000180
        /*0a30*/ 	.word	0x00000001
        /*0a34*/ 	.word	0x00000001


	//----- nvinfo : EIATTR_CRS_STACK_SIZE
	.align		4
.L_807:
        /*0a38*/ 	.byte	0x04, 0x1e
        /*0a3a*/ 	.short	(.L_809 - .L_808)
.L_808:
        /*0a3c*/ 	.word	0x00000000


	//----- nvinfo : EIATTR_CBANK_PARAM_SIZE
	.align		4
.L_809:
        /*0a40*/ 	.byte	0x03, 0x19
        /*0a42*/ 	.short	0x0af0


	//----- nvinfo : EIATTR_PARAM_CBANK
	.align		4
        /*0a44*/ 	.byte	0x04, 0x0a
        /*0a46*/ 	.short	(.L_811 - .L_810)
	.align		4
.L_810:
        /*0a48*/ 	.word	index@(.nv.constant0._ZN7cutlass13device_kernelIN5flash11enable_sm90INS1_16FlashAttnFwdSm90INS1_25CollectiveMainloopFwdSm90ILi2EN4cute5tupleIJNS5_1CILi1EEES8_S8_EEENS6_IJNS7_ILi64EEESA_SA_EEELi512ENS_6half_tEfNS_4arch4Sm90ELb0ELb1ELb0ELb0ELb0ELb0ELb0ELb0ELb0ELb1ELb0ELb0EEENS1_21CollectiveEpilogueFwdINS6_IJSA_NS7_ILi512EEESA_EEES9_SC_SE_Li256ELb0ELb1ELb0ELb0EEENS1_30DynamicPersistentTileSchedulerILi256ELi128ELb0ELb1ELb1EEEEEEEEEvNT_6ParamsE)
        /*0a4c*/ 	.short	0x0210
        /*0a4e*/ 	.short	0x0af0


	//----- nvinfo : EIATTR_SW_WAR
	.align		4
.L_811:
        /*0a50*/ 	.byte	0x04, 0x36
        /*0a52*/ 	.short	(.L_813 - .L_812)
.L_812:
        /*0a54*/ 	.word	0x00000008
.L_813:


//--------------------- .nv.info._ZN7cutlass13device_kernelIN5flash11enable_sm90INS1_16FlashAttnFwdSm90INS1_25CollectiveMainloopFwdSm90ILi2EN4cute5tupleIJNS5_1CILi1EEES8_S8_EEENS6_IJNS7_ILi64EEESA_SA_EEELi512ENS_6half_tEfNS_4arch4Sm90ELb0ELb1ELb0ELb0ELb0ELb0ELb1ELb0ELb0ELb1ELb0ELb0EEENS1_21CollectiveEpilogueFwdINS6_IJSA_NS7_ILi512EEESA_EEES9_SC_SE_Li256ELb0ELb1ELb0ELb0EEENS1_30DynamicPersistentTileSchedulerILi256ELi128ELb0ELb1ELb1EEEEEEEEEvNT_6ParamsE --------------------------
	.section	.nv.info._ZN7cutlass13device_kernelIN5flash11enable_sm90INS1_16FlashAttnFwdSm90INS1_25CollectiveMainloopFwdSm90ILi2EN4cute5tupleIJNS5_1CILi1EEES8_S8_EEENS6_IJNS7_ILi64EEESA_SA_EEELi512ENS_6half_tEfNS_4arch4Sm90ELb0ELb1ELb0ELb0ELb0ELb0ELb1ELb0ELb0ELb1ELb0ELb0EEENS1_21CollectiveEpilogueFwdINS6_IJSA_NS7_ILi512EEESA_EEES9_SC_SE_Li256ELb0ELb1ELb0ELb0EEENS1_30DynamicPersistentTileSchedulerILi256ELi128ELb0ELb1ELb1EEEEEEEEEvNT_6ParamsE,"",@"SHT_CUDA_INFO"
	.sectionflags	@""
	.align	4


	//----- nvinfo : EIATTR_CUDA_API_VERSION
	.align		4
        /*0000*/ 	.byte	0x04, 0x37
        /*0002*/ 	.short	(.L_815 - .L_814)
.L_814:
        /*0004*/ 	.word	0x00000082


	//----- nvinfo : EIATTR_KPARAM_INFO
	.align		4
.L_815:
        /*0008*/ 	.byte	0x04, 0x17
        /*000a*/ 	.short	(.L_817 - .L_816)
.L_816:
        /*000c*/ 	.word	0x00000000
        /*0010*/ 	.short	0x0000
        /*0012*/ 	.short	0x0070
        /*0014*/ 	.byte	0x00, 0xf0, 0x01, 0x2e


	//----- nvinfo : EIATTR_SPARSE_MMA_MASK
	.align		4
.L_817:
        /*0018*/ 	.byte	0x03, 0x50
        /*001a*/ 	.short	0x0000


	//----- nvinfo : EIATTR_MAXREG_COUNT
	.align		4
        /*001c*/ 	.byte	0x03, 0x1b
        /*001e*/ 	.short	0x00a8


	//----- nvinfo : EIATTR_NUM_BARRIERS
	.align		4
        /*0020*/ 	.byte	0x02, 0x4c
        /*0022*/ 	.byte	0x10
	.zero		1


	//----- nvinfo : EIATTR_EXTERNS
	.align		4
        /*0024*/ 	.byte	0x04, 0x0f
        /*0026*/ 	.short	(.L_819 - .L_818)


	//   ....[0]....
	.align		4
.L_818:
        /*0028*/ 	.word	index@(__assertfail)


	//----- nvinfo : EIATTR_ANNOTATIONS
	.align		4
.L_819:
        /*002c*/ 	.byte	0x04, 0x55
        /*002e*/ 	.short	(.L_821 - .L_820)


	//   ....[0]....
.L_820:
        /* <DEDUP_REMOVED lines=36> */


	//----- nvinfo : EIATTR_MERCURY_ISA_VERSION
	.align		4
.L_821:
        /*0258*/ 	.byte	0x03, 0x5f
        /*025a*/ 	.short	0x0101


	//----- nvinfo : EIATTR_INT_WARP_WIDE_INSTR_OFFSETS
	.align		4
        /*025c*/ 	.byte	0x04, 0x31
        /*025e*/ 	.short	(.L_823 - .L_822)


	//   ....[0]....
.L_822:
        /*0260*/ 	.word	0x00000130


	//   ....[1]....
        /*0264*/ 	.word	0x00000170


	//   ....[2]....
        /*0268*/ 	.word	0x000001e0


	//   ....[3]....
        /*026c*/ 	.word	0x00000250


	//   ....[4]....
        /*0270*/ 	.word	0x00014370


	//   ....[5]....
        /*0274*/ 	.word	0x000143d0


	//   ....[6]....
        /*0278*/ 	.word	0x00019a90


	//   ....[7]....
        /*027c*/ 	.word	0x00019af0


	//----- nvinfo : EIATTR_COOP_GROUP_MASK_REGIDS
	.align		4
.L_823:
        /*0280*/ 	.byte	0x04, 0x29
        /*0282*/ 	.short	(.L_825 - .L_824)


	//   ....[0]....
.L_824:
        /*0284*/ 	.word	0xffffffff


	//   ....[1]....
        /*0288*/ 	.word	0xffffffff


	//   ....[2]....
        /*028c*/ 	.word	0xffffffff


	//   ....[3]....
        /*0290*/ 	.word	0xffffffff


	//   ....[4]....
        /*0294*/ 	.word	0xffffffff


	//   ....[5]....
        /*0298*/ 	.word	0xffffffff


	//   ....[6]....
        /*029c*/ 	.word	0xffffffff


	//   ....[7]....
        /*02a0*/ 	.word	0xffffffff


	//   ....[8]....
        /*02a4*/ 	.word	0xffffffff


	//   ....[9]....
        /*02a8*/ 	.word	0xffffffff


	//   ....[10]....
        /*02ac*/ 	.word	0xffffffff


	//   ....[11]....
        /*02b0*/ 	.word	0xffffffff


	//   ....[12]....
        /*02b4*/ 	.word	0xffffffff


	//   ....[13]....
        /*02b8*/ 	.word	0xffffffff


	//   ....[14]....
        /*02bc*/ 	.word	0xffffffff


	//   ....[15]....
        /*02c0*/ 	.word	0xffffffff


	//   ....[16]....
        /*02c4*/ 	.word	0xffffffff


	//   ....[17]....
        /*02c8*/ 	.word	0xffffffff


	//   ....[18]....
        /*02cc*/ 	.word	0xffffffff


	//   ....[19]....
        /*02d0*/ 	.word	0xffffffff


	//   ....[20]....
        /*02d4*/ 	.word	0xffffffff


	//   ....[21]....
        /*02d8*/ 	.word	0xffffffff


	//   ....[22]....
        /*02dc*/ 	.word	0xffffffff


	//   ....[23]....
        /*02e0*/ 	.word	0xffffffff


	//   ....[24]....
        /*02e4*/ 	.word	0xffffffff


	//   ....[25]....
        /*02e8*/ 	.word	0xffffffff


	//   ....[26]....
        /*02ec*/ 	.word	0xffffffff


	//   ....[27]....
        /*02f0*/ 	.word	0xffffffff


	//   ....[28]....
        /*02f4*/ 	.word	0xffffffff


	//   ....[29]....
        /*02f8*/ 	.word	0xffffffff


	//   ....[30]....
        /*02fc*/ 	.word	0xffffffff


	//   ....[31]....
        /*0300*/ 	.word	0xffffffff


	//   ....[32]....
        /*0304*/ 	.word	0xffffffff


	//   ....[33]....
        /*0308*/ 	.word	0xffffffff


	//   ....[34]....
        /*030c*/ 	.word	0xffffffff


	//   ....[35]....
        /*0310*/ 	.word	0xffffffff


	//   ....[36]....
        /*0314*/ 	.word	0xffffffff


	//   ....[37]....
        /*0318*/ 	.word	0xffffffff


	//   ....[38]....
        /*031c*/ 	.word	0xffffffff


	//   ....[39]....
        /*0320*/ 	.word	0xffffffff


	//   ....[40]....
        /*0324*/ 	.word	0xffffffff


	//   ....[41]....
        /*0328*/ 	.word	0xffffffff


	//   ....[42]....
        /*032c*/ 	.word	0xffffffff


	//   ....[43]....
        /*0330*/ 	.word	0xffffffff


	//   ....[44]....
        /*0334*/ 	.word	0xffffffff


	//   ....[45]....
        /*0338*/ 	.word	0xffffffff


	//   ....[46]....
        /*033c*/ 	.word	0xffffffff


	//   ....[47]....
        /*0340*/ 	.word	0xffffffff


	//   ....[48]....
        /*0344*/ 	.word	0xffffffff


	//   ....[49]....
        /*0348*/ 	.word	0xffffffff


	//   ....[50]....
        /*034c*/ 	.word	0xffffffff


	//   ....[51]....
        /*0350*/ 	.word	0xffffffff


	//   ....[52]....
        /*0354*/ 	.word	0xffffffff


	//   ....[53]....
        /*0358*/ 	.word	0xffffffff


	//   ....[54]....
        /*035c*/ 	.word	0xffffffff


	//   ....[55]....
        /*0360*/ 	.word	0xffffffff


	//   ....[56]....
        /*0364*/ 	.word	0xffffffff


	//   ....[57]....
        /*0368*/ 	.word	0xffffffff


	//   ....[58]....
        /*036c*/ 	.word	0xffffffff


	//   ....[59]....
        /*0370*/ 	.word	0xffffffff


	//   ....[60]....
        /*0374*/ 	.word	0xffffffff


	//   ....[61]....
        /*0378*/ 	.word	0xffffffff


	//   ....[62]....
        /*037c*/ 	.word	0xffffffff


	//   ....[63]....
        /*0380*/ 	.word	0xffffffff


	//   ....[64]....
        /*0384*/ 	.word	0xffffffff


	//   ....[65]....
        /*0388*/ 	.word	0xffffffff


	//   ....[66]....
        /*038c*/ 	.word	0xffffffff


	//   ....[67]....
        /*0390*/ 	.word	0xffffffff


	//   ....[68]....
        /*0394*/ 	.word	0xffffffff


	//   ....[69]....
        /*0398*/ 	.word	0xffffffff


	//   ....[70]....
        /*039c*/ 	.word	0xffffffff


	//   ....[71]....
        /*03a0*/ 	.word	0xffffffff


	//   ....[72]....
        /*03a4*/ 	.word	0xffffffff


	//   ....[73]....
        /*03a8*/ 	.word	0xffffffff


	//   ....[74]....
        /*03ac*/ 	.word	0xffffffff


	//   ....[75]....
        /*03b0*/ 	.word	0xffffffff


	//   ....[76]....
        /*03b4*/ 	.word	0x0500000f


	//   ....[77]....
        /*03b8*/ 	.word	0x0500000f


	//   ....[78]....
        /*03bc*/ 	.word	0x0500000f


	//   ....[79]....
        /*03c0*/ 	.word	0x0500000f


	//   ....[80]....
        /*03c4*/ 	.word	0x0500000f


	//   ....[81]....
        /*03c8*/ 	.word	0x0500000f


	//   ....[82]....
        /*03cc*/ 	.word	0x0500000f


	//   ....[83]....
        /*03d0*/ 	.word	0x0500000f


	//   ....[84]....
        /*03d4*/ 	.word	0x0500000f


	//   ....[85]....
        /*03d8*/ 	.word	0x0500000f


	//   ....[86]....
        /*03dc*/ 	.word	0x0500000f


	//   ....[87]....
        /*03e0*/ 	.word	0x0500000f


	//   ....[88]....
        /*03e4*/ 	.word	0x0500000f


	//   ....[89]....
        /*03e8*/ 	.word	0x0500000f


	//   ....[90]....
        /*03ec*/ 	.word	0x0500000f


	//   ....[91]....
        /*03f0*/ 	.word	0x0500000f


	//   ....[92]....
        /*03f4*/ 	.word	0x0500000f


	//   ....[93]....
        /*03f8*/ 	.word	0x0500000f


	//   ....[94]....
        /*03fc*/ 	.word	0x0500000f


	//----- nvinfo : EIATTR_COOP_GROUP_INSTR_OFFSETS
	.align		4
.L_825:
        /*0400*/ 	.byte	0x04, 0x28
        /*0402*/ 	.short	(.L_827 - .L_826)


	//   ....[0]....
.L_826:
        /*0404*/ 	.word	0x00000060


	//   ....[1]....
        /*0408*/ 	.word	0x00000140


	//   ....[2]....
        /*040c*/ 	.word	0x00000180


	//   ....[3]....
        /*0410*/ 	.word	0x00000390


	//   ....[4]....
        /*0414*/ 	.word	0x000004f0


	//   ....[5]....
        /*0418*/ 	.word	0x00000610


	//   ....[6]....
        /*041c*/ 	.word	0x00000770


	//   ....[7]....
        /*0420*/ 	.word	0x00001c50


	//   ....[8]....
        /*0424*/ 	.word	0x00003c20


	//   ....[9]....
        /*0428*/ 	.word	0x00004400


	//   ....[10]....
        /*042c*/ 	.word	0x000054a0


	//   ....[11]....
        /*0430*/ 	.word	0x00005b90


	//   ....[12]....
        /*0434*/ 	.word	0x000060f0


	//   ....[13]....
        /*0438*/ 	.word	0x00006200


	//   ....[14]....
        /*043c*/ 	.word	0x00006550


	//   ....[15]....
        /*0440*/ 	.word	0x000065f0


	//   ....[16]....
        /*0444*/ 	.word	0x00006da0


	//   ....[17]....
        /*0448*/ 	.word	0x00007360


	//   ....[18]....
        /*044c*/ 	.word	0x00008380


	//   ....[19]....
        /*0450*/ 	.word	0x000085f0


	//   ....[20]....
        /*0454*/ 	.word	0x00008d20


	//   ....[21]....
        /*0458*/ 	.word	0x00008e20


	//   ....[22]....
        /*045c*/ 	.word	0x000091d0


	//   ....[23]....
        /*0460*/ 	.word	0x00009260


	//   ....[24]....
        /*0464*/ 	.word	0x0000a320


	//   ....[25]....
        /*0468*/ 	.word	0x0000a9e0


	//   ....[26]....
        /*046c*/ 	.word	0x0000bad0


	//   ....[27]....
        /*0470*/ 	.word	0x0000bb00


	//   ....[28]....
        /*0474*/ 	.word	0x0000be00


	//   ....[29]....
        /*0478*/ 	.word	0x0000bfd0


	//   ....[30]....
        /*047c*/ 	.word	0x0000ceb0


	//   ....[31]....
        /*0480*/ 	.word	0x0000d330


	//   ....[32]....
        /*0484*/ 	.word	0x0000d440


	//   ....[33]....
        /*0488*/ 	.word	0x0000e590


	//   ....[34]....
        /*048c*/ 	.word	0x0000ecb0


	//   ....[35]....
        /*0490*/ 	.word	0x0000edb0


	//   ....[36]....
        /*0494*/ 	.word	0x0000f170


	//   ....[37]....
        /*0498*/ 	.word	0x0000f1f0


	//   ....[38]....
        /*049c*/ 	.word	0x000102b0


	//   ....[39]....
        /*04a0*/ 	.word	0x000102f0


	//   ....[40]....
        /*04a4*/ 	.word	0x00010320


	//   ....[41]....
        /*04a8*/ 	.word	0x000103a0


	//   ....[42]....
        /*04ac*/ 	.word	0x000103d0


	//   ....[43]....
        /*04b0*/ 	.word	0x00011690


	//   ....[44]....
        /*04b4*/ 	.word	0x000120e0


	//   ....[45]....
        /*04b8*/ 	.word	0x00012120


	//   ....[46]....
        /*04bc*/ 	.word	0x00012150


	//   ....[47]....
        /*04c0*/ 	.word	0x00012170


	//   ....[48]....
        /*04c4*/ 	.word	0x00012780


	//   ....[49]....
        /*04c8*/ 	.word	0x000127a0


	//   ....[50]....
        /*04cc*/ 	.word	0x000129d0


	//   ....[51]....
        /*04d0*/ 	.word	0x000129f0


	//   ....[52]....
        /*04d4*/ 	.word	0x00013310


	//   ....[53]....
        /*04d8*/ 	.word	0x00013340


	//   ....[54]....
        /*04dc*/ 	.word	0x00013580


	//   ....[55]....
        /*04e0*/ 	.word	0x000135a0


	//   ....[56]....
        /*04e4*/ 	.word	0x00013870


	//   ....[57]....
        /*04e8*/ 	.word	0x00014970


	//   ....[58]....
        /*04ec*/ 	.word	0x000152c0


	//   ....[59]....
        /*04f0*/ 	.word	0x000152f0


	//   ....[60]....
        /*04f4*/ 	.word	0x000153f0


	//   ....[61]....
        /*04f8*/ 	.word	0x00015400


	//   ....[62]....
        /*04fc*/ 	.word	0x00015480


	//   ....[63]....
        /*0500*/ 	.word	0x00015490


	//   ....[64]....
        /*0504*/ 	.word	0x000154a0


	//   ....[65]....
        /*0508*/ 	.word	0x000154b0


	//   ....[66]....
        /*050c*/ 	.word	0x00015ef0


	//   ....[67]....
        /*0510*/ 	.word	0x00015f10


	//   ....[68]....
        /*0514*/ 	.word	0x00015f30


	//   ....[69]....
        /*0518*/ 	.word	0x00016060


	//   ....[70]....
        /*051c*/ 	.word	0x00016220


	//   ....[71]....
        /*0520*/ 	.word	0x00016230


	//   ....[72]....
        /*0524*/ 	.word	0x00016380


	//   ....[73]....
        /*0528*/ 	.word	0x00016390


	//   ....[74]....
        /*052c*/ 	.word	0x00019c70


	//   ....[75]....
        /*0530*/ 	.word	0x00019e60


	//   ....[76]....
        /*0534*/ 	.word	0x0001a4e0


	//   ....[77]....
        /*0538*/ 	.word	0x0001a640


	//   ....[78]....
        /*053c*/ 	.word	0x0001a6c0


	//   ....[79]....
        /*0540*/ 	.word	0x0001a770


	//   ....[80]....
        /*0544*/ 	.word	0x0001a860


	//   ....[81]....
        /*0548*/ 	.word	0x0001a8c0


	//   ....[82]....
        /*054c*/ 	.word	0x0001a9b0


	//   ....[83]....
        /*0550*/ 	.word	0x0001aa10


	//   ....[84]....
        /*0554*/ 	.word	0x0001aab0


	//   ....[85]....
        /*0558*/ 	.word	0x0001ab90


	//   ....[86]....
        /*055c*/ 	.word	0x0001ac40


	//   ....[87]....
        /*0560*/ 	.word	0x0001af20


	//   ....[88]....
        /*0564*/ 	.word	0x0001af70


	//   ....[89]....
        /*0568*/ 	.word	0x0001b0d0


	//   ....[90]....
        /*056c*/ 	.word	0x0001b220


	//   ....[91]....
        /*0570*/ 	.word	0x0001b3f0


	//   ....[92]....
        /*0574*/ 	.word	0x0001b440


	//   ....[93]....
        /*0578*/ 	.word	0x0001b760


	//   ....[94]....
        /*057c*/ 	.word	0x0001b880


	//----- nvinfo : EIATTR_REG_RECONFIG
	.align		4
.L_827:
        /*0580*/ 	.byte	0x01, 0x54
	.zero		2


	//----- nvinfo : EIATTR_SYSCALL_OFFSETS
	.align		4
        /*0584*/ 	.byte	0x04, 0x46
        /*0586*/ 	.short	(.L_829 - .L_828)


	//   ....[0]....
.L_828:
        /*0588*/ 	.word	0x00003df0


	//   ....[1]....
        /*058c*/ 	.word	0x00014570


	//   ....[2]....
        /*0590*/ 	.word	0x000146c0


	//   ....[3]....
        /*0594*/ 	.word	0x000147b0


	//   ....[4]....
        /*0598*/ 	.word	0x00014f10


	//   ....[5]....
        /*059c*/ 	.word	0x00015800


	//----- nvinfo : EIATTR_MBARRIER_INSTR_OFFSETS
	.align		4
.L_829:
        /*05a0*/ 	.byte	0x04, 0x39
        /*05a2*/ 	.short	(.L_831 - .L_830)


	//   ....[0]....
.L_830:
        /*05a4*/ 	.word	0x00000270
        /*05a8*/ 	.word	0x000000ff
        /*05ac*/ 	.word	0x00038800
        /*05b0*/ 	.short	0x0100
        /*05b2*/ 	.byte	0x08
	.zero		1


	//   ....[1]....
        /*05b4*/ 	.word	0x00000280
        /*05b8*/ 	.word	0x000000ff
        /*05bc*/ 	.word	0x00038810
        /*05c0*/ 	.short	0x0100
        /*05c2*/ 	.byte	0x08
	.zero		1


	//   ....[2]....
        /*05c4*/ 	.word	0x00000290
        /*05c8*/ 	.word	0x000000ff
        /*05cc*/ 	.word	0x00038820
        /*05d0*/ 	.short	0x0100
        /*05d2*/ 	.byte	0x08
	.zero		1


	//   ....[3]....
        /*05d4*/ 	.word	0x00000340
        /*05d8*/ 	.word	0x000000ff
        /*05dc*/ 	.word	0x00038830
        /*05e0*/ 	.short	0x0100
        /*05e2*/ 	.byte	0x06
	.zero		1


	//   ....[4]....
        /*05e4*/ 	.word	0x00000350
        /*05e8*/ 	.word	0x000000ff
        /*05ec*/ 	.word	0x00038840
        /*05f0*/ 	.short	0x0100
        /*05f2*/ 	.byte	0x06
	.zero		1


	//   ....[5]....
        /*05f4*/ 	.word	0x00000360
        /*05f8*/ 	.word	0x000000ff
        /*05fc*/ 	.word	0x00038838
        /*0600*/ 	.short	0x0100
        /*0602*/ 	.byte	0x06
	.zero		1


	//   ....[6]....
        /*0604*/ 	.word	0x00000370
        /*0608*/ 	.word	0x000000ff
        /*060c*/ 	.word	0x00038848
        /*0610*/ 	.short	0x0100
        /*0612*/ 	.byte	0x06
	.zero		1


	//   ....[7]....
        /*0614*/ 	.word	0x000004a0
        /*0618*/ 	.word	0x000000ff
        /*061c*/ 	.word	0x00038850
        /*0620*/ 	.short	0x0100
        /*0622*/ 	.byte	0x08
	.zero		1


	//   ....[8]....
        /*0624*/ 	.word	0x000004b0
        /*0628*/ 	.word	0x000000ff
        /*062c*/ 	.word	0x00038860
        /*0630*/ 	.short	0x0100
        /*0632*/ 	.byte	0x08
	.zero		1


	//   ....[9]....
        /*0634*/ 	.word	0x000004c0
        /*0638*/ 	.word	0x000000ff
        /*063c*/ 	.word	0x00038858
        /*0640*/ 	.short	0x0100
        /*0642*/ 	.byte	0x08
	.zero		1


	//   ....[10]....
        /*0644*/ 	.word	0x000004d0
        /*0648*/ 	.word	0x000000ff
        /*064c*/ 	.word	0x00038868
        /*0650*/ 	.short	0x0100
        /*0652*/ 	.byte	0x08
	.zero		1


	//   ....[11]....
        /*0654*/ 	.word	0x000005c0
        /*0658*/ 	.word	0x000000ff
        /*065c*/ 	.word	0x00038870
        /*0660*/ 	.short	0x0100
        /*0662*/ 	.byte	0x06
	.zero		1


	//   ....[12]....
        /*0664*/ 	.word	0x000005d0
        /*0668*/ 	.word	0x000000ff
        /*066c*/ 	.word	0x00038880
        /*0670*/ 	.short	0x0100
        /*0672*/ 	.byte	0x06
	.zero		1


	//   ....[13]....
        /*0674*/ 	.word	0x000005e0
        /*0678*/ 	.word	0x000000ff
        /*067c*/ 	.word	0x00038878
        /*0680*/ 	.short	0x0100
        /*0682*/ 	.byte	0x06
	.zero		1


	//   ....[14]....
        /*0684*/ 	.word	0x000005f0
        /*0688*/ 	.word	0x000000ff
        /*068c*/ 	.word	0x00038888
        /*0690*/ 	.short	0x0100
        /*0692*/ 	.byte	0x06
	.zero		1


	//   ....[15]....
        /*0694*/ 	.word	0x00000720
        /*0698*/ 	.word	0x000000ff
        /*069c*/ 	.word	0x00038890
        /*06a0*/ 	.short	0x0100
        /*06a2*/ 	.byte	0x08
	.zero		1


	//   ....[16]....
        /*06a4*/ 	.word	0x00000730
        /*06a8*/ 	.word	0x000000ff
        /*06ac*/ 	.word	0x000388a0
        /*06b0*/ 	.short	0x0100
        /*06b2*/ 	.byte	0x08
	.zero		1


	//   ....[17]....
        /*06b4*/ 	.word	0x00000740
        /*06b8*/ 	.word	0x000000ff
        /*06bc*/ 	.word	0x00038898
        /*06c0*/ 	.short	0x0100
        /*06c2*/ 	.byte	0x08
	.zero		1


	//   ....[18]....
        /*06c4*/ 	.word	0x00000750
        /*06c8*/ 	.word	0x000000ff
        /*06cc*/ 	.word	0x000388a8
        /*06d0*/ 	.short	0x0100
        /*06d2*/ 	.byte	0x08
	.zero		1


	//   ....[19]....
        /*06d4*/ 	.word	0x00000880
        /*06d8*/ 	.word	0x000000ff
        /*06dc*/ 	.word	0x000388b0
        /*06e0*/ 	.short	0x0100
        /*06e2*/ 	.byte	0x08
	.zero		1


	//   ....[20]....
        /*06e4*/ 	.word	0x00000890
        /*06e8*/ 	.word	0x000000ff
        /*06ec*/ 	.word	0x000388c0
        /*06f0*/ 	.short	0x0100
        /*06f2*/ 	.byte	0x08
	.zero		1


	//   ....[21]....
        /*06f4*/ 	.word	0x000008a0
        /*06f8*/ 	.word	0x000000ff
        /*06fc*/ 	.word	0x000388b8
        /*0700*/ 	.short	0x0100
        /*0702*/ 	.byte	0x08
	.zero		1


	//   ....[22]....
        /*0704*/ 	.word	0x000008b0
        /*0708*/ 	.word	0x000000ff
        /*070c*/ 	.word	0x000388c8
        /*0710*/ 	.short	0x0100
        /*0712*/ 	.byte	0x08
	.zero		1


	//   ....[23]....
        /*0714*/ 	.word	0x00001fc0
        /*0718*/ 	.word	0x00000000
        /*071c*/ 	.word	0x00000000
        /*0720*/ 	.short	0x0101
        /*0722*/ 	.byte	0x3f
	.zero		1


	//   ....[24]....
        /*0724*/ 	.word	0x00002a70
        /*0728*/ 	.word	0x00000000
        /*072c*/ 	.word	0x00000000
        /*0730*/ 	.short	0x0101
        /*0732*/ 	.byte	0x3f
	.zero		1


	//   ....[25]....
        /*0734*/ 	.word	0x00003e50
        /*0738*/ 	.word	0x000000ff
        /*073c*/ 	.word	0x00038800
        /*0740*/ 	.short	0x010a
        /*0742*/ 	.byte	0x25
	.zero		1


	//   ....[26]....
        /*0744*/ 	.word	0x00003ec0
        /*0748*/ 	.word	0x00000003
        /*074c*/ 	.word	0x00038830
        /*0750*/ 	.short	0x010a
        /*0752*/ 	.byte	0x3f
	.zero		1


	//   ....[27]....
        /*0754*/ 	.word	0x00003f00
        /*0758*/ 	.word	0x00000003
        /*075c*/ 	.word	0x00038830
        /*0760*/ 	.short	0x010a
        /*0762*/ 	.byte	0x3f
	.zero		1


	//   ....[28]....
        /*0764*/ 	.word	0x00004180
        /*0768*/ 	.word	0x000000ff
        /*076c*/ 	.word	0x00038810
        /*0770*/ 	.short	0x010a
        /*0772*/ 	.byte	0x25
	.zero		1


	//   ....[29]....
        /*0774*/ 	.word	0x000041c0
        /*0778*/ 	.word	0x00000003
        /*077c*/ 	.word	0x00038850
        /*0780*/ 	.short	0x010a
        /*0782*/ 	.byte	0x3f
	.zero		1


	//   ....[30]....
        /*0784*/ 	.word	0x00004200
        /*0788*/ 	.word	0x00000003
        /*078c*/ 	.word	0x00038850
        /*0790*/ 	.short	0x010a
        /*0792*/ 	.byte	0x3f
	.zero		1


	//   ....[31]....
        /*0794*/ 	.word	0x00005500
        /*0798*/ 	.word	0x00000004
        /*079c*/ 	.word	0x00000000
        /*07a0*/ 	.short	0x0101
        /*07a2*/ 	.byte	0x3f
	.zero		1


	//   ....[32]....
        /*07a4*/ 	.word	0x00006dc0
        /*07a8*/ 	.word	0x00000003
        /*07ac*/ 	.word	0x00000000
        /*07b0*/ 	.short	0x0101
        /*07b2*/ 	.byte	0x3f
	.zero		1


	//   ....[33]....
        /*07b4*/ 	.word	0x00007010
        /*07b8*/ 	.word	0x000000ff
        /*07bc*/ 	.word	0x00038830
        /*07c0*/ 	.short	0x010a
        /*07c2*/ 	.byte	0x05
	.zero		1


	//   ....[34]....
        /*07c4*/ 	.word	0x00007050
        /*07c8*/ 	.word	0x000000ff
        /*07cc*/ 	.word	0x00038830
        /*07d0*/ 	.short	0x010a
        /*07d2*/ 	.byte	0x05
	.zero		1


	//   ....[35]....
        /*07d4*/ 	.word	0x000071e0
        /*07d8*/ 	.word	0x000000ff
        /*07dc*/ 	.word	0x00038850
        /*07e0*/ 	.short	0x010a
        /*07e2*/ 	.byte	0x05
	.zero		1


	//   ....[36]....
        /*07e4*/ 	.word	0x00007220
        /*07e8*/ 	.word	0x000000ff
        /*07ec*/ 	.word	0x00038850
        /*07f0*/ 	.short	0x010a
        /*07f2*/ 	.byte	0x05
	.zero		1


	//   ....[37]....
        /*07f4*/ 	.word	0x000083e0
        /*07f8*/ 	.word	0x0000000a
        /*07fc*/ 	.word	0x00000000
        /*0800*/ 	.short	0x0101
        /*0802*/ 	.byte	0x3f
	.zero		1


	//   ....[38]....
        /*0804*/ 	.word	0x0000a340
        /*0808*/ 	.word	0x0000000c
        /*080c*/ 	.word	0x00000000
        /*0810*/ 	.short	0x0101
        /*0812*/ 	.byte	0x3f
	.zero		1


	//   ....[39]....
        /*0814*/ 	.word	0x0000a6e0
        /*0818*/ 	.word	0x000000ff
        /*081c*/ 	.word	0x00038830
        /*0820*/ 	.short	0x010a
        /*0822*/ 	.byte	0x05
	.zero		1


	//   ....[40]....
        /*0824*/ 	.word	0x0000a720
        /*0828*/ 	.word	0x000000ff
        /*082c*/ 	.word	0x00038830
        /*0830*/ 	.short	0x010a
        /*0832*/ 	.byte	0x05
	.zero		1


	//   ....[41]....
        /*0834*/ 	.word	0x0000a8b0
        /*0838*/ 	.word	0x000000ff
        /*083c*/ 	.word	0x00038850
        /*0840*/ 	.short	0x010a
        /*0842*/ 	.byte	0x05
	.zero		1


	//   ....[42]....
        /*0844*/ 	.word	0x0000a8f0
        /*0848*/ 	.word	0x000000ff
        /*084c*/ 	.word	0x00038850
        /*0850*/ 	.short	0x010a
        /*0852*/ 	.byte	0x05
	.zero		1


	//   ....[43]....
        /*0854*/ 	.word	0x0000c380
        /*0858*/ 	.word	0x00000099
        /*085c*/ 	.word	0x00000000
        /*0860*/ 	.short	0x0101
        /*0862*/ 	.byte	0x3f
	.zero		1


	//   ....[44]....
        /*0864*/ 	.word	0x0000ced0
        /*0868*/ 	.word	0x000000b3
        /*086c*/ 	.word	0x00000000
        /*0870*/ 	.short	0x0101
        /*0872*/ 	.byte	0x3f
	.zero		1


	//   ....[45]....
        /*0874*/ 	.word	0x0000cfe0
        /*0878*/ 	.word	0x000000ff
        /*087c*/ 	.word	0x00038830
        /*0880*/ 	.short	0x010a
        /*0882*/ 	.byte	0x05
	.zero		1


	//   ....[46]....
        /*0884*/ 	.word	0x0000d020
        /*0888*/ 	.word	0x000000ff
        /*088c*/ 	.word	0x00038830
        /*0890*/ 	.short	0x010a
        /*0892*/ 	.byte	0x05
	.zero		1


	//   ....[47]....
        /*0894*/ 	.word	0x0000d1b0
        /*0898*/ 	.word	0x000000ff
        /*089c*/ 	.word	0x00038850
        /*08a0*/ 	.short	0x010a
        /*08a2*/ 	.byte	0x05
	.zero		1


	//   ....[48]....
        /*08a4*/ 	.word	0x0000d1f0
        /*08a8*/ 	.word	0x000000ff
        /*08ac*/ 	.word	0x00038850
        /*08b0*/ 	.short	0x010a
        /*08b2*/ 	.byte	0x05
	.zero		1


	//   ....[49]....
        /*08b4*/ 	.word	0x0000e3f0
        /*08b8*/ 	.word	0x00000008
        /*08bc*/ 	.word	0x00000000
        /*08c0*/ 	.short	0x0101
        /*08c2*/ 	.byte	0x3f
	.zero		1


	//   ....[50]....
        /*08c4*/ 	.word	0x000102d0
        /*08c8*/ 	.word	0x0000000a
        /*08cc*/ 	.word	0x00000000
        /*08d0*/ 	.short	0x0101
        /*08d2*/ 	.byte	0x3f
	.zero		1


	//   ....[51]....
        /*08d4*/ 	.word	0x00012770
        /*08d8*/ 	.word	0x000000ff
        /*08dc*/ 	.word	0x00000000
        /*08e0*/ 	.short	0x0101
        /*08e2*/ 	.byte	0x04
	.zero		1


	//   ....[52]....
        /*08e4*/ 	.word	0x00014ba0
        /*08e8*/ 	.word	0x00000000
        /*08ec*/ 	.word	0x00038840
        /*08f0*/ 	.short	0x010a
        /*08f2*/ 	.byte	0x3f
	.zero		1


	//   ....[53]....
        /*08f4*/ 	.word	0x000155d0
        /*08f8*/ 	.word	0x00000011
        /*08fc*/ 	.word	0x00038800
        /*0900*/ 	.short	0x0107
        /*0902*/ 	.byte	0x3f
	.zero		1


	//   ....[54]....
        /*0904*/ 	.word	0x00015670
        /*0908*/ 	.word	0x00000011
        /*090c*/ 	.word	0x00038800
        /*0910*/ 	.short	0x0101
        /*0912*/ 	.byte	0x3f
	.zero		1


	//   ....[55]....
        /*0914*/ 	.word	0x000165a0
        /*0918*/ 	.word	0x00000011
        /*091c*/ 	.word	0x00038810
        /*0920*/ 	.short	0x0107
        /*0922*/ 	.byte	0x3f
	.zero		1


	//   ....[56]....
        /*0924*/ 	.word	0x000166a0
        /*0928*/ 	.word	0x00000011
        /*092c*/ 	.word	0x00038810
        /*0930*/ 	.short	0x0101
        /*0932*/ 	.byte	0x3f
	.zero		1


	//   ....[57]....
        /*0934*/ 	.word	0x000166c0
        /*0938*/ 	.word	0x00000011
        /*093c*/ 	.word	0x00038820
        /*0940*/ 	.short	0x010a
        /*0942*/ 	.byte	0x3f
	.zero		1


	//   ....[58]....
        /*0944*/ 	.word	0x00016790
        /*0948*/ 	.word	0x00000000
        /*094c*/ 	.word	0x00038860
        /*0950*/ 	.short	0x010a
        /*0952*/ 	.byte	0x3f
	.zero		1


	//   ....[59]....
        /*0954*/ 	.word	0x00017350
        /*0958*/ 	.word	0x00000003
        /*095c*/ 	.word	0x00038840
        /*0960*/ 	.short	0x010a
        /*0962*/ 	.byte	0x3f
	.zero		1


	//   ....[60]....
        /*0964*/ 	.word	0x00017590
        /*0968*/ 	.word	0x00000003
        /*096c*/ 	.word	0x00038860
        /*0970*/ 	.short	0x010a
        /*0972*/ 	.byte	0x3f
	.zero		1


	//   ....[61]....
        /*0974*/ 	.word	0x00018120
        /*0978*/ 	.word	0x00000004
        /*097c*/ 	.word	0x00038840
        /*0980*/ 	.short	0x010a
        /*0982*/ 	.byte	0x3f
	.zero		1


	//   ....[62]....
        /*0984*/ 	.word	0x00018360
        /*0988*/ 	.word	0x00000004
        /*098c*/ 	.word	0x00038860
        /*0990*/ 	.short	0x010a
        /*0992*/ 	.byte	0x3f
	.zero		1


	//   ....[63]....
        /*0994*/ 	.word	0x00018e80
        /*0998*/ 	.word	0x00000004
        /*099c*/ 	.word	0x00038840
        /*09a0*/ 	.short	0x010a
        /*09a2*/ 	.byte	0x3f
	.zero		1


	//   ....[64]....
        /*09a4*/ 	.word	0x000190c0
        /*09a8*/ 	.word	0x00000004
        /*09ac*/ 	.word	0x00038860
        /*09b0*/ 	.short	0x010a
        /*09b2*/ 	.byte	0x3f
	.zero		1


	//   ....[65]....
        /*09b4*/ 	.word	0x00019de0
        /*09b8*/ 	.word	0x00000000
        /*09bc*/ 	.word	0x00038820
        /*09c0*/ 	.short	0x010a
        /*09c2*/ 	.byte	0x3f
	.zero		1


	//   ....[66]....
        /*09c4*/ 	.word	0x00019fd0
        /*09c8*/ 	.word	0x00000006
        /*09cc*/ 	.word	0x00000000
        /*09d0*/ 	.short	0x010a
        /*09d2*/ 	.byte	0x3f
	.zero		1


	//   ....[67]....
        /*09d4*/ 	.word	0x0001a000
        /*09d8*/ 	.word	0x00000007
        /*09dc*/ 	.word	0x00000000
        /*09e0*/ 	.short	0x010a
        /*09e2*/ 	.byte	0x3f
	.zero		1


	//   ....[68]....
        /*09e4*/ 	.word	0x0001a060
        /*09e8*/ 	.word	0x00000004
        /*09ec*/ 	.word	0x00000000
        /*09f0*/ 	.short	0x010a
        /*09f2*/ 	.byte	0x3f
	.zero		1


	//   ....[69]....
        /*09f4*/ 	.word	0x0001a090
        /*09f8*/ 	.word	0x00000003
        /*09fc*/ 	.word	0x00000000
        /*0a00*/ 	.short	0x010a
        /*0a02*/ 	.byte	0x3f
	.zero		1


	//   ....[70]....
        /*0a04*/ 	.word	0x0001a100
        /*0a08*/ 	.word	0x00000003
        /*0a0c*/ 	.word	0x00038800
        /*0a10*/ 	.short	0x010a
        /*0a12*/ 	.byte	0x3f
	.zero		1


	//   ....[71]....
        /*0a14*/ 	.word	0x0001a150
        /*0a18*/ 	.word	0x00000003
        /*0a1c*/ 	.word	0x00038830
        /*0a20*/ 	.short	0x010a
        /*0a22*/ 	.byte	0x3f
	.zero		1


	//   ....[72]....
        /*0a24*/ 	.word	0x0001a1b0
        /*0a28*/ 	.word	0x00000005
        /*0a2c*/ 	.word	0x00038810
        /*0a30*/ 	.short	0x010a
        /*0a32*/ 	.byte	0x3f
	.zero		1


	//   ....[73]....
        /*0a34*/ 	.word	0x0001a200
        /*0a38*/ 	.word	0x00000003
        /*0a3c*/ 	.word	0x00038850
        /*0a40*/ 	.short	0x010a
        /*0a42*/ 	.byte	0x3f
	.zero		1


	//   ....[74]....
        /*0a44*/ 	.word	0x0001a260
        /*0a48*/ 	.word	0x00000009
        /*0a4c*/ 	.word	0x00038830
        /*0a50*/ 	.short	0x010a
        /*0a52*/ 	.byte	0x3f
	.zero		1


	//   ....[75]....
        /*0a54*/ 	.word	0x0001a2c0
        /*0a58*/ 	.word	0x00000009
        /*0a5c*/ 	.word	0x00038850
        /*0a60*/ 	.short	0x010a
        /*0a62*/ 	.byte	0x3f
	.zero		1


	//   ....[76]....
        /*0a64*/ 	.word	0x0001a320
        /*0a68*/ 	.word	0x00000006
        /*0a6c*/ 	.word	0x00038830
        /*0a70*/ 	.short	0x010a
        /*0a72*/ 	.byte	0x3f
	.zero		1


	//   ....[77]....
        /*0a74*/ 	.word	0x0001a380
        /*0a78*/ 	.word	0x00000006
        /*0a7c*/ 	.word	0x00038850
        /*0a80*/ 	.short	0x010a
        /*0a82*/ 	.byte	0x3f
	.zero		1


	//   ....[78]....
        /*0a84*/ 	.word	0x0001a3e0
        /*0a88*/ 	.word	0x00000008
        /*0a8c*/ 	.word	0x00038830
        /*0a90*/ 	.short	0x010a
        /*0a92*/ 	.byte	0x3f
	.zero		1


	//   ....[79]....
        /*0a94*/ 	.word	0x0001a440
        /*0a98*/ 	.word	0x00000008
        /*0a9c*/ 	.word	0x00038850
        /*0aa0*/ 	.short	0x010a
        /*0aa2*/ 	.byte	0x3f
	.zero		1


	//   ....[80]....
        /*0aa4*/ 	.word	0x0001a590
        /*0aa8*/ 	.word	0x00000000
        /*0aac*/ 	.word	0x00038840
        /*0ab0*/ 	.short	0x010a
        /*0ab2*/ 	.byte	0x3f
	.zero		1


	//   ....[81]....
        /*0ab4*/ 	.word	0x0001b480
        /*0ab8*/ 	.word	0x00000011
        /*0abc*/ 	.word	0x00038820
        /*0ac0*/ 	.short	0x010a
        /*0ac2*/ 	.byte	0x3f
	.zero		1


	//   ....[82]....
        /*0ac4*/ 	.word	0x0001b4d0
        /*0ac8*/ 	.word	0x00000000
        /*0acc*/ 	.word	0x00038860
        /*0ad0*/ 	.short	0x010a
        /*0ad2*/ 	.byte	0x3f
	.zero		1


	//   ....[83]....
        /*0ad4*/ 	.word	0x0001b520
        /*0ad8*/ 	.word	0x00000003
        /*0adc*/ 	.word	0x00038840
        /*0ae0*/ 	.short	0x010a
        /*0ae2*/ 	.byte	0x3f
	.zero		1


	//   ....[84]....
        /*0ae4*/ 	.word	0x0001b570
        /*0ae8*/ 	.word	0x00000003
        /*0aec*/ 	.word	0x00038860
        /*0af0*/ 	.short	0x010a
        /*0af2*/ 	.byte	0x3f
	.zero		1


	//   ....[85]....
        /*0af4*/ 	.word	0x0001b5c0
        /*0af8*/ 	.word	0x00000004
        /*0afc*/ 	.word	0x00038840
        /*0b00*/ 	.short	0x010a
        /*0b02*/ 	.byte	0x3f
	.zero		1


	//   ....[86]....
        /*0b04*/ 	.word	0x0001b610
        /*0b08*/ 	.word	0x00000004
        /*0b0c*/ 	.word	0x00038860
        /*0b10*/ 	.short	0x010a
        /*0b12*/ 	.byte	0x3f
	.zero		1


	//   ....[87]....
        /*0b14*/ 	.word	0x0001b660
        /*0b18*/ 	.word	0x00000004
        /*0b1c*/ 	.word	0x00038840
        /*0b20*/ 	.short	0x010a
        /*0b22*/ 	.byte	0x3f
	.zero		1


	//   ....[88]....
        /*0b24*/ 	.word	0x0001b6b0
        /*0b28*/ 	.word	0x00000004
        /*0b2c*/ 	.word	0x00038860
        /*0b30*/ 	.short	0x010a
        /*0b32*/ 	.byte	0x3f
	.zero		1


	//   ....[89]....
        /*0b34*/ 	.word	0x0001b7a0
        /*0b38*/ 	.word	0x00000000
        /*0b3c*/ 	.word	0x00038820
        /*0b40*/ 	.short	0x010a
        /*0b42*/ 	.byte	0x3f
	.zero		1


	//   ....[90]....
        /*0b44*/ 	.word	0x0001b940
        /*0b48*/ 	.word	0x00000006
        /*0b4c*/ 	.word	0x00000000
        /*0b50*/ 	.short	0x010a
        /*0b52*/ 	.byte	0x3f
	.zero		1


	//   ....[91]....
        /*0b54*/ 	.word	0x0001b990
        /*0b58*/ 	.word	0x00000007
        /*0b5c*/ 	.word	0x00000000
        /*0b60*/ 	.short	0x010a
        /*0b62*/ 	.byte	0x3f
	.zero		1


	//   ....[92]....
        /*0b64*/ 	.word	0x0001b9e0
        /*0b68*/ 	.word	0x00000004
        /*0b6c*/ 	.word	0x00000000
        /*0b70*/ 	.short	0x010a
        /*0b72*/ 	.byte	0x3f
	.zero		1


	//----- nvinfo : EIATTR_NUM_MBARRIERS
	.align		4
.L_831:
        /*0b74*/ 	.byte	0x03, 0x38
        /*0b76*/ 	.short	0x0017


	//----- nvinfo : EIATTR_EXIT_INSTR_OFFSETS
	.align		4
        /*0b78*/ 	.byte	0x04, 0x1c
        /*0b7a*/ 	.short	(.L_833 - .L_832)


	//   ....[0]....
.L_832:
        /*0b7c*/ 	.word	0x00000a20


	//   ....[1]....
        /*0b80*/ 	.word	0x000137f0


	//   ....[2]....
        /*0b84*/ 	.word	0x0001a0e0


	//----- nvinfo : EIATTR_MAX_THREADS
	.align		4
.L_833:
        /*0b88*/ 	.byte	0x04, 0x05
        /*0b8a*/ 	.short	(.L_835 - .L_834)
.L_834:
        /*0b8c*/ 	.word	0x00000180
        /*0b90*/ 	.word	0x00000001
        /*0b94*/ 	.word	0x00000001


	//----- nvinfo : EIATTR_CRS_STACK_SIZE
	.align		4
.L_835:
        /*0b98*/ 	.byte	0x04, 0x1e
        /*0b9a*/ 	.short	(.L_837 - .L_836)
.L_836:
        /*0b9c*/ 	.word	0x00000000


	//----- nvinfo : EIATTR_CBANK_PARAM_SIZE
	.align		4
.L_837:
        /*0ba0*/ 	.byte	0x03, 0x19
        /*0ba2*/ 	.short	0x0bf0


	//----- nvinfo : EIATTR_PARAM_CBANK
	.align		4
        /*0ba4*/ 	.byte	0x04, 0x0a
        /*0ba6*/ 	.short	(.L_839 - .L_838)
	.align		4
.L_838:
        /*0ba8*/ 	.word	index@(.nv.constant0._ZN7cutlass13device_kernelIN5flash11enable_sm90INS1_16FlashAttnFwdSm90INS1_25CollectiveMainloopFwdSm90ILi2EN4cute5tupleIJNS5_1CILi1EEES8_S8_EEENS6_IJNS7_ILi64EEESA_SA_EEELi512ENS_6half_tEfNS_4arch4Sm90ELb0ELb1ELb0ELb0ELb0ELb0ELb1ELb0ELb0ELb1ELb0ELb0EEENS1_21CollectiveEpilogueFwdINS6_IJSA_NS7_ILi512EEESA_EEES9_SC_SE_Li256ELb0ELb1ELb0ELb0EEENS1_30DynamicPersistentTileSchedulerILi256ELi128ELb0ELb1ELb1EEEEEEEEEvNT_6ParamsE)
        /*0bac*/ 	.short	0x0210
        /*0bae*/ 	.short	0x0bf0


	//----- nvinfo : EIATTR_SW_WAR
	.align		4
.L_839:
        /*0bb0*/ 	.byte	0x04, 0x36
        /*0bb2*/ 	.short	(.L_841 - .L_840)
.L_840:
        /*0bb4*/ 	.word	0x00000008
.L_841:


//--------------------- .nv.info._ZN7cutlass13device_kernelIN5flash11enable_sm90INS1_16FlashAttnFwdSm90INS1_25CollectiveMainloopFwdSm90ILi2EN4cute5tupleIJNS5_1CILi1EEES8_S8_EEENS6_IJNS7_ILi64EEESA_SA_EEELi512ENS_6half_tEfNS_4arch4Sm90ELb0ELb1ELb0ELb1ELb0ELb0ELb0ELb0ELb0ELb1ELb0ELb0EEENS1_21CollectiveEpilogueFwdINS6_IJSA_NS7_ILi512EEESA_EEES9_SC_SE_Li256ELb1ELb1ELb0ELb0EEENS1_36VarlenDynamicPersistentTileSchedulerILi64ELi64ELi256ELi128ELb0ELb1ELb1ELb1ELb0ELb1EEEEEEEEEvNT_6ParamsE --------------------------
	.section	.nv.info._ZN7cutlass13device_kernelIN5flash11enable_sm90INS1_16FlashAttnFwdSm90INS1_25CollectiveMainloopFwdSm90ILi2EN4cute5tupleIJNS5_1CILi1EEES8_S8_EEENS6_IJNS7_ILi64EEESA_SA_EEELi512ENS_6half_tEfNS_4arch4Sm90ELb0ELb1ELb0ELb1ELb0ELb0ELb0ELb0ELb0ELb1ELb0ELb0EEENS1_21CollectiveEpilogueFwdINS6_IJSA_NS7_ILi512EEESA_EEES9_SC_SE_Li256ELb1ELb1ELb0ELb0EEENS1_36VarlenDynamicPersistentTileSchedulerILi64ELi64ELi256ELi128ELb0ELb1ELb1ELb1ELb0ELb1EEEEEEEEEvNT_6ParamsE,"",@"SHT_CUDA_INFO"
	.sectionflags	@""
	.align	4


	//----- nvinfo : EIATTR_CUDA_API_VERSION
	.align		4
        /*0000*/ 	.byte	0x04, 0x37
        /*0002*/ 	.short	(.L_843 - .L_842)
.L_842:
        /*0004*/ 	.word	0x00000082


	//----- nvinfo : EIATTR_KPARAM_INFO
	.align		4
.L_843:
        /*0008*/ 	.byte	0x04, 0x17
        /*000a*/ 	.short	(.L_845 - .L_844)
.L_844:
        /*000c*/ 	.word	0x00000000
        /*0010*/ 	.short	0x0000
        /*0012*/ 	.short	0x0070
        /*0014*/ 	.byte	0x00, 0xf0, 0x01, 0x2a


	//----- nvinfo : EIATTR_SPARSE_MMA_MASK
	.align		4
.L_845:
        /*0018*/ 	.byte	0x03, 0x50
        /*001a*/ 	.short	0x0000


	//----- nvinfo : EIATTR_MAXREG_COUNT
	.align		4
        /*001c*/ 	.byte	0x03, 0x1b
        /*001e*/ 	.short	0x00a8


	//----- nvinfo : EIATTR_NUM_BARRIERS
	.align		4
        /*0020*/ 	.byte	0x02, 0x4c
        /*0022*/ 	.byte	0x10
	.zero		1


	//----- nvinfo : EIATTR_EXTERNS
	.align		4
        /*0024*/ 	.byte	0x04, 0x0f
        /*0026*/ 	.short	(.L_847 - .L_846)


	//   ....[0]....
	.align		4
.L_846:
        /*0028*/ 	.word	index@(__assertfail)


	//----- nvinfo : EIATTR_ANNOTATIONS
	.align		4
.L_847:
        /*002c*/ 	.byte	0x04, 0x55
        /*002e*/ 	.short	(.L_849 - .L_848)


	//   ....[0]....
.L_848:
        /* <DEDUP_REMOVED lines=55> */


	//----- nvinfo : EIATTR_MERCURY_ISA_VERSION
	.align		4
.L_849:
        /*0390*/ 	.byte	0x03, 0x5f
        /*0392*/ 	.short	0x0101


	//----- nvinfo : EIATTR_UNUSED_LOAD_BYTE_OFFSET
	.align		4
        /*0394*/ 	.byte	0x04, 0x44
        /*0396*/ 	.short	(.L_851 - .L_850)


	//   ....[0]....
.L_850:
        /*0398*/ 	.word	0x00000a10
        /*039c*/ 	.word	0x0000fff0


	//   ....[1]....
        /*03a0*/ 	.word	0x0000ce80
        /*03a4*/ 	.word	0x0000fff0


	//----- nvinfo : EIATTR_INT_WARP_WIDE_INSTR_OFFSETS
	.align		4
.L_851:
        /*03a8*/ 	.byte	0x04, 0x31
        /*03aa*/ 	.short	(.L_853 - .L_852)


	//   ....[0]....
.L_852:
        /*03ac*/ 	.word	0x00000130


	//   ....[1]....
        /*03b0*/ 	.word	0x00000170


	//   ....[2]....
        /*03b4*/ 	.word	0x000001e0


	//   ....[3]....
        /*03b8*/ 	.word	0x000113e0


	//   ....[4]....
        /*03bc*/ 	.word	0x00011470


	//   ....[5]....
        /*03c0*/ 	.word	0x00015ea0


	//   ....[6]....
        /*03c4*/ 	.word	0x00015f30


	//----- nvinfo : EIATTR_COOP_GROUP_MASK_REGIDS
	.align		4
.L_853:
        /*03c8*/ 	.byte	0x04, 0x29
        /*03ca*/ 	.short	(.L_855 - .L_854)


	//   ....[0]....
.L_854:
        /*03cc*/ 	.word	0xffffffff


	//   ....[1]....
        /*03d0*/ 	.word	0xffffffff


	//   ....[2]....
        /*03d4*/ 	.word	0xffffffff


	//   ....[3]....
        /*03d8*/ 	.word	0xffffffff


	//   ....[4]....
        /*03dc*/ 	.word	0xffffffff


	//   ....[5]....
        /*03e0*/ 	.word	0xffffffff


	//   ....[6]....
        /*03e4*/ 	.word	0xffffffff


	//   ....[7]....
        /*03e8*/ 	.word	0xffffffff


	//   ....[8]....
        /*03ec*/ 	.word	0xffffffff


	//   ....[9]....
        /*03f0*/ 	.word	0xffffffff


	//   ....[10]....
        /*03f4*/ 	.word	0xffffffff


	//   ....[11]....
        /*03f8*/ 	.word	0xffffffff


	//   ....[12]....
        /*03fc*/ 	.word	0xffffffff


	//   ....[13]....
        /*0400*/ 	.word	0xffffffff


	//   ....[14]....
        /*0404*/ 	.word	0xffffffff


	//   ....[15]....
        /*0408*/ 	.word	0xffffffff


	//   ....[16]....
        /*040c*/ 	.word	0xffffffff


	//   ....[17]....
        /*0410*/ 	.word	0xffffffff


	//   ....[18]....
        /*0414*/ 	.word	0xffffffff


	//   ....[19]....
        /*0418*/ 	.word	0xffffffff


	//   ....[20]....
        /*041c*/ 	.word	0xffffffff


	//   ....[21]....
        /*0420*/ 	.word	0xffffffff


	//   ....[22]....
        /*0424*/ 	.word	0xffffffff


	//   ....[23]....
        /*0428*/ 	.word	0xffffffff


	//   ....[24]....
        /*042c*/ 	.word	0xffffffff


	//   ....[25]....
        /*0430*/ 	.word	0xffffffff


	//   ....[26]....
        /*0434*/ 	.word	0xffffffff


	//   ....[27]....
        /*0438*/ 	.word	0xffffffff


	//   ....[28]....
        /*043c*/ 	.word	0xffffffff


	//   ....[29]....
        /*0440*/ 	.word	0xffffffff


	//   ....[30]....
        /*0444*/ 	.word	0xffffffff


	//   ....[31]....
        /*0448*/ 	.word	0xffffffff


	//   ....[32]....
        /*044c*/ 	.word	0xffffffff


	//   ....[33]....
        /*0450*/ 	.word	0xffffffff


	//   ....[34]....
        /*0454*/ 	.word	0xffffffff


	//   ....[35]....
        /*0458*/ 	.word	0xffffffff


	//   ....[36]....
        /*045c*/ 	.word	0xffffffff


	//   ....[37]....
        /*0460*/ 	.word	0xffffffff


	//   ....[38]....
        /*0464*/ 	.word	0xffffffff


	//   ....[39]....
        /*0468*/ 	.word	0xffffffff


	//   ....[40]....
        /*046c*/ 	.word	0xffffffff


	//   ....[41]....
        /*0470*/ 	.word	0xffffffff


	//   ....[42]....
        /*0474*/ 	.word	0xffffffff


	//   ....[43]....
        /*0478*/ 	.word	0xffffffff


	//   ....[44]....
        /*047c*/ 	.word	0xffffffff


	//   ....[45]....
        /*0480*/ 	.word	0xffffffff


	//   ....[46]....
        /*0484*/ 	.word	0xffffffff


	//   ....[47]....
        /*0488*/ 	.word	0xffffffff


	//   ....[48]....
        /*048c*/ 	.word	0xffffffff


	//   ....[49]....
        /*0490*/ 	.word	0xffffffff


	//   ....[50]....
        /*0494*/ 	.word	0xffffffff


	//   ....[51]....
        /*0498*/ 	.word	0xffffffff


	//   ....[52]....
        /*049c*/ 	.word	0xffffffff


	//   ....[53]....
        /*04a0*/ 	.word	0xffffffff


	//   ....[54]....
        /*04a4*/ 	.word	0xffffffff


	//   ....[55]....
        /*04a8*/ 	.word	0xffffffff


	//   ....[56]....
        /*04ac*/ 	.word	0xffffffff


	//   ....[57]....
        /*04b0*/ 	.word	0xffffffff


	//   ....[58]....
        /*04b4*/ 	.word	0xffffffff


	//   ....[59]....
        /*04b8*/ 	.word	0xffffffff


	//   ....[60]....
        /*04bc*/ 	.word	0xffffffff


	//   ....[61]....
        /*04c0*/ 	.word	0xffffffff


	//   ....[62]....
        /*04c4*/ 	.word	0xffffffff


	//   ....[63]....
        /*04c8*/ 	.word	0xffffffff


	//   ....[64]....
        /*04cc*/ 	.word	0xffffffff


	//   ....[65]....
        /*04d0*/ 	.word	0xffffffff


	//   ....[66]....
        /*04d4*/ 	.word	0xffffffff


	//   ....[67]....
        /*04d8*/ 	.word	0xffffffff


	//   ....[68]....
        /*04dc*/ 	.word	0xffffffff


	//   ....[69]....
        /*04e0*/ 	.word	0xffffffff


	//   ....[70]....
        /*04e4*/ 	.word	0xffffffff


	//   ....[71]....
        /*04e8*/ 	.word	0xffffffff


	//   ....[72]....
        /*04ec*/ 	.word	0xffffffff


	//   ....[73]....
        /*04f0*/ 	.word	0xffffffff


	//   ....[74]....
        /*04f4*/ 	.word	0xffffffff


	//   ....[75]....
        /*04f8*/ 	.word	0xffffffff


	//   ....[76]....
        /*04fc*/ 	.word	0xffffffff


	//   ....[77]....
        /*0500*/ 	.word	0xffffffff


	//   ....[78]....
        /*0504*/ 	.word	0xffffffff


	//   ....[79]....
        /*0508*/ 	.word	0xffffffff


	//   ....[80]....
        /*050c*/ 	.word	0xffffffff


	//   ....[81]....
        /*0510*/ 	.word	0xffffffff


	//   ....[82]....
        /*0514*/ 	.word	0xffffffff


	//   ....[83]....
        /*0518*/ 	.word	0xffffffff


	//   ....[84]....
        /*051c*/ 	.word	0xffffffff


	//   ....[85]....
        /*0520*/ 	.word	0xffffffff


	//   ....[86]....
        /*0524*/ 	.word	0xffffffff


	//   ....[87]....
        /*0528*/ 	.word	0xffffffff


	//   ....[88]....
        /*052c*/ 	.word	0xffffffff


	//   ....[89]....
        /*0530*/ 	.word	0xffffffff


	//   ....[90]....
        /*0534*/ 	.word	0xffffffff


	//   ....[91]....
        /*0538*/ 	.word	0xffffffff


	//   ....[92]....
        /*053c*/ 	.word	0xffffffff


	//   ....[93]....
        /*0540*/ 	.word	0xffffffff


	//   ....[94]....
        /*0544*/ 	.word	0xffffffff


	//   ....[95]....
        /*0548*/ 	.word	0x0500000f


	//   ....[96]....
        /*054c*/ 	.word	0x0500000f


	//   ....[97]....
        /*0550*/ 	.word	0x0500000f


	//   ....[98]....
        /*0554*/ 	.word	0x0500000f


	//   ....[99]....
        /*0558*/ 	.word	0x0500000f


	//   ....[100]....
        /*055c*/ 	.word	0x0500000f


	//   ....[101]....
        /*0560*/ 	.word	0x0500000f


	//   ....[102]....
        /*0564*/ 	.word	0x0500000f


	//   ....[103]....
        /*0568*/ 	.word	0x0500000f


	//   ....[104]....
        /*056c*/ 	.word	0x0500000f


	//   ....[105]....
        /*0570*/ 	.word	0x0500000f


	//   ....[106]....
        /*0574*/ 	.word	0x0500000f


	//   ....[107]....
        /*0578*/ 	.word	0x0500000f


	//   ....[108]....
        /*057c*/ 	.word	0x0500000f


	//   ....[109]....
        /*0580*/ 	.word	0x0500000f


	//   ....[110]....
        /*0584*/ 	.word	0x0500000f


	//   ....[111]....
        /*0588*/ 	.word	0x0500000f


	//   ....[112]....
        /*058c*/ 	.word	0x0500000f


	//   ....[113]....
        /*0590*/ 	.word	0x0500000f


	//   ....[114]....
        /*0594*/ 	.word	0x0500000f


	//   ....[115]....
        /*0598*/ 	.word	0x0500000f


	//   ....[116]....
        /*059c*/ 	.word	0x0500000f


	//   ....[117]....
        /*05a0*/ 	.word	0x0500000f


	//   ....[118]....
        /*05a4*/ 	.word	0x0500000f


	//   ....[119]....
        /*05a8*/ 	.word	0x0500000f


	//   ....[120]....
        /*05ac*/ 	.word	0x0500000f


	//   ....[121]....
        /*05b0*/ 	.word	0x0500000f


	//----- nvinfo : EIATTR_COOP_GROUP_INSTR_OFFSETS
	.align		4
.L_855:
        /*05b4*/ 	.byte	0x04, 0x28
        /*05b6*/ 	.short	(.L_857 - .L_856)


	//   ....[0]....
.L_856:
        /*05b8*/ 	.word	0x00000060


	//   ....[1]....
        /*05bc*/ 	.word	0x00000140


	//   ....[2]....
        /*05c0*/ 	.word	0x00000190


	//   ....[3]....
        /*05c4*/ 	.word	0x00000380


	//   ....[4]....
        /*05c8*/ 	.word	0x000004e0


	//   ....[5]....
        /*05cc*/ 	.word	0x00000600


	//   ....[6]....
        /*05d0*/ 	.word	0x00000760


	//   ....[7]....
        /*05d4*/ 	.word	0x00001da0


	//   ....[8]....
        /*05d8*/ 	.word	0x00003e90


	//   ....[9]....
        /*05dc*/ 	.word	0x000044d0


	//   ....[10]....
        /*05e0*/ 	.word	0x00004c50


	//   ....[11]....
        /*05e4*/ 	.word	0x00005100


	//   ....[12]....
        /*05e8*/ 	.word	0x00005220


	//   ....[13]....
        /*05ec*/ 	.word	0x00005580


	//   ....[14]....
        /*05f0*/ 	.word	0x00005650


	//   ....[15]....
        /*05f4*/ 	.word	0x00005f10


	//   ....[16]....
        /*05f8*/ 	.word	0x000063c0


	//   ....[17]....
        /*05fc*/ 	.word	0x00006670


	//   ....[18]....
        /*0600*/ 	.word	0x00006d50


	//   ....[19]....
        /*0604*/ 	.word	0x00006e50


	//   ....[20]....
        /*0608*/ 	.word	0x000071e0


	//   ....[21]....
        /*060c*/ 	.word	0x000072b0


	//   ....[22]....
        /*0610*/ 	.word	0x00008430


	//   ....[23]....
        /*0614*/ 	.word	0x00008af0


	//   ....[24]....
        /*0618*/ 	.word	0x00008b20


	//   ....[25]....
        /*061c*/ 	.word	0x00008d60


	//   ....[26]....
        /*0620*/ 	.word	0x00008f30


	//   ....[27]....
        /*0624*/ 	.word	0x00009f90


	//   ....[28]....
        /*0628*/ 	.word	0x0000a2f0


	//   ....[29]....
        /*062c*/ 	.word	0x0000a590


	//   ....[30]....
        /*0630*/ 	.word	0x0000ac60


	//   ....[31]....
        /*0634*/ 	.word	0x0000ad20


	//   ....[32]....
        /*0638*/ 	.word	0x0000b110


	//   ....[33]....
        /*063c*/ 	.word	0x0000b1c0


	//   ....[34]....
        /*0640*/ 	.word	0x0000c340


	//   ....[35]....
        /*0644*/ 	.word	0x0000c380


	//   ....[36]....
        /*0648*/ 	.word	0x0000c3b0


	//   ....[37]....
        /*064c*/ 	.word	0x0000c420


	//   ....[38]....
        /*0650*/ 	.word	0x0000c450


	//   ....[39]....
        /*0654*/ 	.word	0x0000dda0


	//   ....[40]....
        /*0658*/ 	.word	0x0000e3e0


	//   ....[41]....
        /*065c*/ 	.word	0x0000e410


	//   ....[42]....
        /*0660*/ 	.word	0x0000e430


	//   ....[43]....
        /*0664*/ 	.word	0x0000e450


	//   ....[44]....
        /*0668*/ 	.word	0x0000eae0


	//   ....[45]....
        /*066c*/ 	.word	0x0000eaf0


	//   ....[46]....
        /*0670*/ 	.word	0x0000ed20


	//   ....[47]....
        /*0674*/ 	.word	0x0000ed40


	//   ....[48]....
        /*0678*/ 	.word	0x0000f8e0


	//   ....[49]....
        /*067c*/ 	.word	0x0000f910


	//   ....[50]....
        /*0680*/ 	.word	0x0000fb50


	//   ....[51]....
        /*0684*/ 	.word	0x0000fb70


	//   ....[52]....
        /*0688*/ 	.word	0x0000fe30


	//   ....[53]....
        /*068c*/ 	.word	0x00010000


	//   ....[54]....
        /*0690*/ 	.word	0x00010030


	//   ....[55]....
        /*0694*/ 	.word	0x00010060


	//   ....[56]....
        /*0698*/ 	.word	0x00010090


	//   ....[57]....
        /*069c*/ 	.word	0x000100c0


	//   ....[58]....
        /*06a0*/ 	.word	0x000100f0


	//   ....[59]....
        /*06a4*/ 	.word	0x00010260


	//   ....[60]....
        /*06a8*/ 	.word	0x00010290


	//   ....[61]....
        /*06ac*/ 	.word	0x000102c0


	//   ....[62]....
        /*06b0*/ 	.word	0x000102f0


	//   ....[63]....
        /*06b4*/ 	.word	0x00010320


	//   ....[64]....
        /*06b8*/ 	.word	0x00010350


	//   ....[65]....
        /*06bc*/ 	.word	0x000103f0


	//   ....[66]....
        /*06c0*/ 	.word	0x00010450


	//   ....[67]....
        /*06c4*/ 	.word	0x000104e0


	//   ....[68]....
        /*06c8*/ 	.word	0x000119a0


	//   ....[69]....
        /*06cc*/ 	.word	0x000124d0


	//   ....[70]....
        /*06d0*/ 	.word	0x000124f0


	//   ....[71]....
        /*06d4*/ 	.word	0x000125a0


	//   ....[72]....
        /*06d8*/ 	.word	0x000125b0


	//   ....[73]....
        /*06dc*/ 	.word	0x00012630


	//   ....[74]....
        /*06e0*/ 	.word	0x00012640


	//   ....[75]....
        /*06e4*/ 	.word	0x00012650


	//   ....[76]....
        /*06e8*/ 	.word	0x00012660


	//   ....[77]....
        /*06ec*/ 	.word	0x00016130


	//   ....[78]....
        /*06f0*/ 	.word	0x00016160


	//   ....[79]....
        /*06f4*/ 	.word	0x000161a0


	//   ....[80]....
        /*06f8*/ 	.word	0x000161d0


	//   ....[81]....
        /*06fc*/ 	.word	0x00016200


	//   ....[82]....
        /*0700*/ 	.word	0x00016230


	//   ....[83]....
        /*0704*/ 	.word	0x00016260


	//   ....[84]....
        /*0708*/ 	.word	0x00016290


	//   ....[85]....
        /*070c*/ 	.word	0x00016410


	//   ....[86]....
        /*0710*/ 	.word	0x00016440


	//   ....[87]....
        /*0714*/ 	.word	0x00016470


	//   ....[88]....
        /*0718*/ 	.word	0x000164a0


	//   ....[89]....
        /*071c*/ 	.word	0x000164d0


	//   ....[90]....
        /*0720*/ 	.word	0x00016500


	//   ....[91]....
        /*0724*/ 	.word	0x000165c0


	//   ....[92]....
        /*0728*/ 	.word	0x000165e0


	//   ....[93]....
        /*072c*/ 	.word	0x00016650


	//   ....[94]....
        /*0730*/ 	.word	0x00016d10


	//   ....[95]....
        /*0734*/ 	.word	0x00017420


	//   ....[96]....
        /*0738*/ 	.word	0x000175e0


	//   ....[97]....
        /*073c*/ 	.word	0x00017630


	//   ....[98]....
        /*0740*/ 	.word	0x00017690


	//   ....[99]....
        /*0744*/ 	.word	0x00017780


	//   ....[100]....
        /*0748*/ 	.word	0x000177e0


	//   ....[101]....
        /*074c*/ 	.word	0x000178d0


	//   ....[102]....
        /*0750*/ 	.word	0x00017930


	//   ....[103]....
        /*0754*/ 	.word	0x00017a00


	//   ....[104]....
        /*0758*/ 	.word	0x00017d30


	//   ....[105]....
        /*075c*/ 	.word	0x00017dd0


	//   ....[106]....
        /*0760*/ 	.word	0x00017ef0


	//   ....[107]....
        /*0764*/ 	.word	0x00017f60


	//   ....[108]....
        /*0768*/ 	.word	0x00017fd0


	//   ....[109]....
        /*076c*/ 	.word	0x00018040


	//   ....[110]....
        /*0770*/ 	.word	0x000180b0


	//   ....[111]....
        /*0774*/ 	.word	0x00018130


	//   ....[112]....
        /*0778*/ 	.word	0x000181c0


	//   ....[113]....
        /*077c*/ 	.word	0x00018250


	//   ....[114]....
        /*0780*/ 	.word	0x000182c0


	//   ....[115]....
        /*0784*/ 	.word	0x00018330


	//   ....[116]....
        /*0788*/ 	.word	0x000183a0


	//   ....[117]....
        /*078c*/ 	.word	0x00018420


	//   ....[118]....
        /*0790*/ 	.word	0x00018490


	//   ....[119]....
        /*0794*/ 	.word	0x00018530


	//   ....[120]....
        /*0798*/ 	.word	0x000185c0


	//   ....[121]....
        /*079c*/ 	.word	0x000186f0


	//----- nvinfo : EIATTR_REG_RECONFIG
	.align		4
.L_857:
        /*07a0*/ 	.byte	0x01, 0x54
	.zero		2


	//----- nvinfo : EIATTR_SYSCALL_OFFSETS
	.align		4
        /*07a4*/ 	.byte	0x04, 0x46
        /*07a6*/ 	.short	(.L_859 - .L_858)


	//   ....[0]....
.L_858:
        /*07a8*/ 	.word	0x00004060


	//   ....[1]....
        /*07ac*/ 	.word	0x000115e0


	//   ....[2]....
        /*07b0*/ 	.word	0x00011730


	//   ....[3]....
        /*07b4*/ 	.word	0x00011820


	//   ....[4]....
        /*07b8*/ 	.word	0x00012090


	//----- nvinfo : EIATTR_MBARRIER_INSTR_OFFSETS
	.align		4
.L_859:
        /*07bc*/ 	.byte	0x04, 0x39
        /*07be*/ 	.short	(.L_861 - .L_860)


	//   ....[0]....
.L_860:
        /*07c0*/ 	.word	0x00000270
        /*07c4*/ 	.word	0x000000ff
        /*07c8*/ 	.word	0x00028c00
        /*07cc*/ 	.short	0x0100
        /*07ce*/ 	.byte	0x08
	.zero		1


	//   ....[1]....
        /*07d0*/ 	.word	0x00000280
        /*07d4*/ 	.word	0x000000ff
        /*07d8*/ 	.word	0x00028c20
        /*07dc*/ 	.short	0x0100
        /*07de*/ 	.byte	0x08
	.zero		1


	//   ....[2]....
        /*07e0*/ 	.word	0x00000330
        /*07e4*/ 	.word	0x000000ff
        /*07e8*/ 	.word	0x00028c30
        /*07ec*/ 	.short	0x0100
        /*07ee*/ 	.byte	0x06
	.zero		1


	//   ....[3]....
        /*07f0*/ 	.word	0x00000340
        /*07f4*/ 	.word	0x000000ff
        /*07f8*/ 	.word	0x00028c40
        /*07fc*/ 	.short	0x0100
        /*07fe*/ 	.byte	0x06
	.zero		1


	//   ....[4]....
        /*0800*/ 	.word	0x00000350
        /*0804*/ 	.word	0x000000ff
        /*0808*/ 	.word	0x00028c38
        /*080c*/ 	.short	0x0100
        /*080e*/ 	.byte	0x06
	.zero		1


	//   ....[5]....
        /*0810*/ 	.word	0x00000360
        /*0814*/ 	.word	0x000000ff
        /*0818*/ 	.word	0x00028c48
        /*081c*/ 	.short	0x0100
        /*081e*/ 	.byte	0x06
	.zero		1


	//   ....[6]....
        /*0820*/ 	.word	0x00000490
        /*0824*/ 	.word	0x000000ff
        /*0828*/ 	.word	0x00028c50
        /*082c*/ 	.short	0x0100
        /*082e*/ 	.byte	0x08
	.zero		1


	//   ....[7]....
        /*0830*/ 	.word	0x000004a0
        /*0834*/ 	.word	0x000000ff
        /*0838*/ 	.word	0x00028c60
        /*083c*/ 	.short	0x0100
        /*083e*/ 	.byte	0x08
	.zero		1


	//   ....[8]....
        /*0840*/ 	.word	0x000004b0
        /*0844*/ 	.word	0x000000ff
        /*0848*/ 	.word	0x00028c58
        /*084c*/ 	.short	0x0100
        /*084e*/ 	.byte	0x08
	.zero		1


	//   ....[9]....
        /*0850*/ 	.word	0x000004c0
        /*0854*/ 	.word	0x000000ff
        /*0858*/ 	.word	0x00028c68
        /*085c*/ 	.short	0x0100
        /*085e*/ 	.byte	0x08
	.zero		1


	//   ....[10]....
        /*0860*/ 	.word	0x000005b0
        /*0864*/ 	.word	0x000000ff
        /*0868*/ 	.word	0x00028c70
        /*086c*/ 	.short	0x0100
        /*086e*/ 	.byte	0x06
	.zero		1


	//   ....[11]....
        /*0870*/ 	.word	0x000005c0
        /*0874*/ 	.word	0x000000ff
        /*0878*/ 	.word	0x00028c80
        /*087c*/ 	.short	0x0100
        /*087e*/ 	.byte	0x06
	.zero		1


	//   ....[12]....
        /*0880*/ 	.word	0x000005d0
        /*0884*/ 	.word	0x000000ff
        /*0888*/ 	.word	0x00028c78
        /*088c*/ 	.short	0x0100
        /*088e*/ 	.byte	0x06
	.zero		1


	//   ....[13]....
        /*0890*/ 	.word	0x000005e0
        /*0894*/ 	.word	0x000000ff
        /*0898*/ 	.word	0x00028c88
        /*089c*/ 	.short	0x0100
        /*089e*/ 	.byte	0x06
	.zero		1


	//   ....[14]....
        /*08a0*/ 	.word	0x00000710
        /*08a4*/ 	.word	0x000000ff
        /*08a8*/ 	.word	0x00028c90
        /*08ac*/ 	.short	0x0100
        /*08ae*/ 	.byte	0x08
	.zero		1


	//   ....[15]....
        /*08b0*/ 	.word	0x00000720
        /*08b4*/ 	.word	0x000000ff
        /*08b8*/ 	.word	0x00028ca0
        /*08bc*/ 	.short	0x0100
        /*08be*/ 	.byte	0x08
	.zero		1


	//   ....[16]....
        /*08c0*/ 	.word	0x00000730
        /*08c4*/ 	.word	0x000000ff
        /*08c8*/ 	.word	0x00028c98
        /*08cc*/ 	.short	0x0100
        /*08ce*/ 	.byte	0x08
	.zero		1


	//   ....[17]....
        /*08d0*/ 	.word	0x00000740
        /*08d4*/ 	.word	0x000000ff
        /*08d8*/ 	.word	0x00028ca8
        /*08dc*/ 	.short	0x0100
        /*08de*/ 	.byte	0x08
	.zero		1


	//   ....[18]....
        /*08e0*/ 	.word	0x00000870
        /*08e4*/ 	.word	0x000000ff
        /*08e8*/ 	.word	0x00028cb0
        /*08ec*/ 	.short	0x0100
        /*08ee*/ 	.byte	0x08
	.zero		1


	//   ....[19]....
        /*08f0*/ 	.word	0x00000880
        /*08f4*/ 	.word	0x000000ff
        /*08f8*/ 	.word	0x00028cc0
        /*08fc*/ 	.short	0x0100
        /*08fe*/ 	.byte	0x08
	.zero		1


	//   ....[20]....
        /*0900*/ 	.word	0x00000890
        /*0904*/ 	.word	0x000000ff
        /*0908*/ 	.word	0x00028cb8
        /*090c*/ 	.short	0x0100
        /*090e*/ 	.byte	0x08
	.zero		1


	//   ....[21]....
        /*0910*/ 	.word	0x000008a0
        /*0914*/ 	.word	0x000000ff
        /*0918*/ 	.word	0x00028cc8
        /*091c*/ 	.short	0x0100
        /*091e*/ 	.byte	0x08
	.zero		1


	//   ....[22]....
        /*0920*/ 	.word	0x00001eb0
        /*0924*/ 	.word	0x000000ff
        /*0928*/ 	.word	0x00028c50
        /*092c*/ 	.short	0x010a
        /*092e*/ 	.byte	0x15
	.zero		1


	//   ....[23]....
        /*0930*/ 	.word	0x00002180
        /*0934*/ 	.word	0x00000000
        /*0938*/ 	.word	0x00000000
        /*093c*/ 	.short	0x0101
        /*093e*/ 	.byte	0x3f
	.zero		1


	//   ....[24]....
        /*0940*/ 	.word	0x00002ac0
        /*0944*/ 	.word	0x000000ff
        /*0948*/ 	.word	0x00028c50
        /*094c*/ 	.short	0x010a
        /*094e*/ 	.byte	0x15
	.zero		1


	//   ....[25]....
        /*0950*/ 	.word	0x00002b00
        /*0954*/ 	.word	0x000000ff
        /*0958*/ 	.word	0x00028c50
        /*095c*/ 	.short	0x010a
        /*095e*/ 	.byte	0x15
	.zero		1


	//   ....[26]....
        /*0960*/ 	.word	0x00002cd0
        /*0964*/ 	.word	0x00000000
        /*0968*/ 	.word	0x00000000
        /*096c*/ 	.short	0x0101
        /*096e*/ 	.byte	0x3f
	.zero		1


	//   ....[27]....
        /*0970*/ 	.word	0x000040e0
        /*0974*/ 	.word	0x000000ff
        /*0978*/ 	.word	0x00028c00
        /*097c*/ 	.short	0x010a
        /*097e*/ 	.byte	0x2e
	.zero		1


	//   ....[28]....
        /*0980*/ 	.word	0x00004160
        /*0984*/ 	.word	0x00000007
        /*0988*/ 	.word	0x00028c30
        /*098c*/ 	.short	0x010a
        /*098e*/ 	.byte	0x3f
	.zero		1


	//   ....[29]....
        /*0990*/ 	.word	0x000041a0
        /*0994*/ 	.word	0x00000007
        /*0998*/ 	.word	0x00028c30
        /*099c*/ 	.short	0x010a
        /*099e*/ 	.byte	0x3f
	.zero		1


	//   ....[30]....
        /*09a0*/ 	.word	0x000045c0
        /*09a4*/ 	.word	0x00000003
        /*09a8*/ 	.word	0x00000000
        /*09ac*/ 	.short	0x0101
        /*09ae*/ 	.byte	0x3f
	.zero		1


	//   ....[31]....
        /*09b0*/ 	.word	0x00005c30
        /*09b4*/ 	.word	0x00000007
        /*09b8*/ 	.word	0x00028c50
        /*09bc*/ 	.short	0x010a
        /*09be*/ 	.byte	0x3f
	.zero		1


	//   ....[32]....
        /*09c0*/ 	.word	0x00005c70
        /*09c4*/ 	.word	0x00000007
        /*09c8*/ 	.word	0x00028c50
        /*09cc*/ 	.short	0x010a
        /*09ce*/ 	.byte	0x3f
	.zero		1


	//   ....[33]....
        /*09d0*/ 	.word	0x00005f30
        /*09d4*/ 	.word	0x00000007
        /*09d8*/ 	.word	0x00000000
        /*09dc*/ 	.short	0x0101
        /*09de*/ 	.byte	0x3f
	.zero		1


	//   ....[34]....
        /*09e0*/ 	.word	0x000061c0
        /*09e4*/ 	.word	0x000000ff
        /*09e8*/ 	.word	0x00028c30
        /*09ec*/ 	.short	0x010a
        /*09ee*/ 	.byte	0x1a
	.zero		1


	//   ....[35]....
        /*09f0*/ 	.word	0x00006200
        /*09f4*/ 	.word	0x000000ff
        /*09f8*/ 	.word	0x00028c30
        /*09fc*/ 	.short	0x010a
        /*09fe*/ 	.byte	0x1a
	.zero		1


	//   ....[36]....
        /*0a00*/ 	.word	0x00006470
        /*0a04*/ 	.word	0x00000008
        /*0a08*/ 	.word	0x00000000
        /*0a0c*/ 	.short	0x0101
        /*0a0e*/ 	.byte	0x3f
	.zero		1


	//   ....[37]....
        /*0a10*/ 	.word	0x00008180
        /*0a14*/ 	.word	0x000000ff
        /*0a18*/ 	.word	0x00028c50
        /*0a1c*/ 	.short	0x010a
        /*0a1e*/ 	.byte	0x1a
	.zero		1


	//   ....[38]....
        /*0a20*/ 	.word	0x000081c0
        /*0a24*/ 	.word	0x000000ff
        /*0a28*/ 	.word	0x00028c50
        /*0a2c*/ 	.short	0x010a
        /*0a2e*/ 	.byte	0x1a
	.zero		1


	//   ....[39]....
        /*0a30*/ 	.word	0x00008450
        /*0a34*/ 	.word	0x0000000a
        /*0a38*/ 	.word	0x00000000
        /*0a3c*/ 	.short	0x0101
        /*0a3e*/ 	.byte	0x3f
	.zero		1


	//   ....[40]....
        /*0a40*/ 	.word	0x00008820
        /*0a44*/ 	.word	0x000000ff
        /*0a48*/ 	.word	0x00028c30
        /*0a4c*/ 	.short	0x010a
        /*0a4e*/ 	.byte	0x17
	.zero		1


	//   ....[41]....
        /*0a50*/ 	.word	0x00008860
        /*0a54*/ 	.word	0x000000ff
        /*0a58*/ 	.word	0x00028c30
        /*0a5c*/ 	.short	0x010a
        /*0a5e*/ 	.byte	0x17
	.zero		1


	//   ....[42]....
        /*0a60*/ 	.word	0x00009280
        /*0a64*/ 	.word	0x0000009a
        /*0a68*/ 	.word	0x00000000
        /*0a6c*/ 	.short	0x0101
        /*0a6e*/ 	.byte	0x3f
	.zero		1


	//   ....[43]....
        /*0a70*/ 	.word	0x00009d00
        /*0a74*/ 	.word	0x000000ff
        /*0a78*/ 	.word	0x00028c50
        /*0a7c*/ 	.short	0x010a
        /*0a7e*/ 	.byte	0x17
	.zero		1


	//   ....[44]....
        /*0a80*/ 	.word	0x00009d40
        /*0a84*/ 	.word	0x000000ff
        /*0a88*/ 	.word	0x00028c50
        /*0a8c*/ 	.short	0x010a
        /*0a8e*/ 	.byte	0x17
	.zero		1


	//   ....[45]....
        /*0a90*/ 	.word	0x00009fb0
        /*0a94*/ 	.word	0x000000aa
        /*0a98*/ 	.word	0x00000000
        /*0a9c*/ 	.short	0x0101
        /*0a9e*/ 	.byte	0x3f
	.zero		1


	//   ....[46]....
        /*0aa0*/ 	.word	0x0000a110
        /*0aa4*/ 	.word	0x000000ff
        /*0aa8*/ 	.word	0x00028c30
        /*0aac*/ 	.short	0x010a
        /*0aae*/ 	.byte	0x19
	.zero		1


	//   ....[47]....
        /*0ab0*/ 	.word	0x0000a150
        /*0ab4*/ 	.word	0x000000ff
        /*0ab8*/ 	.word	0x00028c30
        /*0abc*/ 	.short	0x010a
        /*0abe*/ 	.byte	0x19
	.zero		1


	//   ....[48]....
        /*0ac0*/ 	.word	0x0000a390
        /*0ac4*/ 	.word	0x00000006
        /*0ac8*/ 	.word	0x00000000
        /*0acc*/ 	.short	0x0101
        /*0ace*/ 	.byte	0x3f
	.zero		1


	//   ....[49]....
        /*0ad0*/ 	.word	0x0000c090
        /*0ad4*/ 	.word	0x000000ff
        /*0ad8*/ 	.word	0x00028c50
        /*0adc*/ 	.short	0x010a
        /*0ade*/ 	.byte	0x19
	.zero		1


	//   ....[50]....
        /*0ae0*/ 	.word	0x0000c0d0
        /*0ae4*/ 	.word	0x000000ff
        /*0ae8*/ 	.word	0x00028c50
        /*0aec*/ 	.short	0x010a
        /*0aee*/ 	.byte	0x19
	.zero		1


	//   ....[51]....
        /*0af0*/ 	.word	0x0000c360
        /*0af4*/ 	.word	0x0000000a
        /*0af8*/ 	.word	0x00000000
        /*0afc*/ 	.short	0x0101
        /*0afe*/ 	.byte	0x3f
	.zero		1


	//   ....[52]....
        /*0b00*/ 	.word	0x0000eac0
        /*0b04*/ 	.word	0x000000ff
        /*0b08*/ 	.word	0x00000000
        /*0b0c*/ 	.short	0x0101
        /*0b0e*/ 	.byte	0x04
	.zero		1


	//   ....[53]....
        /*0b10*/ 	.word	0x00011c30
        /*0b14*/ 	.word	0x00000000
        /*0b18*/ 	.word	0x00028c40
        /*0b1c*/ 	.short	0x010a
        /*0b1e*/ 	.byte	0x3f
	.zero		1


	//   ....[54]....
        /*0b20*/ 	.word	0x00012760
        /*0b24*/ 	.word	0x00000008
        /*0b28*/ 	.word	0x00028c00
        /*0b2c*/ 	.short	0x0107
        /*0b2e*/ 	.byte	0x3f
	.zero		1


	//   ....[55]....
        /*0b30*/ 	.word	0x00012860
        /*0b34*/ 	.word	0x00000002
        /*0b38*/ 	.word	0x00028c00
        /*0b3c*/ 	.short	0x0101
        /*0b3e*/ 	.byte	0x3f
	.zero		1


	//   ....[56]....
        /*0b40*/ 	.word	0x00012880
        /*0b44*/ 	.word	0x00000002
        /*0b48*/ 	.word	0x00028c20
        /*0b4c*/ 	.short	0x010a
        /*0b4e*/ 	.byte	0x3f
	.zero		1


	//   ....[57]....
        /*0b50*/ 	.word	0x00012980
        /*0b54*/ 	.word	0x00000000
        /*0b58*/ 	.word	0x00028c60
        /*0b5c*/ 	.short	0x010a
        /*0b5e*/ 	.byte	0x3f
	.zero		1


	//   ....[58]....
        /*0b60*/ 	.word	0x00013600
        /*0b64*/ 	.word	0x00000003
        /*0b68*/ 	.word	0x00028c40
        /*0b6c*/ 	.short	0x010a
        /*0b6e*/ 	.byte	0x3f
	.zero		1


	//   ....[59]....
        /*0b70*/ 	.word	0x00013850
        /*0b74*/ 	.word	0x00000003
        /*0b78*/ 	.word	0x00028c60
        /*0b7c*/ 	.short	0x010a
        /*0b7e*/ 	.byte	0x3f
	.zero		1


	//   ....[60]....
        /*0b80*/ 	.word	0x00014470
        /*0b84*/ 	.word	0x00000004
        /*0b88*/ 	.word	0x00028c40
        /*0b8c*/ 	.short	0x010a
        /*0b8e*/ 	.byte	0x3f
	.zero		1


	//   ....[61]....
        /*0b90*/ 	.word	0x000146b0
        /*0b94*/ 	.word	0x00000004
        /*0b98*/ 	.word	0x00028c60
        /*0b9c*/ 	.short	0x010a
        /*0b9e*/ 	.byte	0x3f
	.zero		1


	//   ....[62]....
        /*0ba0*/ 	.word	0x00015240
        /*0ba4*/ 	.word	0x00000004
        /*0ba8*/ 	.word	0x00028c40
        /*0bac*/ 	.short	0x010a
        /*0bae*/ 	.byte	0x3f
	.zero		1


	//   ....[63]....
        /*0bb0*/ 	.word	0x00015490
        /*0bb4*/ 	.word	0x00000004
        /*0bb8*/ 	.word	0x00028c60
        /*0bbc*/ 	.short	0x010a
        /*0bbe*/ 	.byte	0x3f
	.zero		1


	//   ....[64]....
        /*0bc0*/ 	.word	0x00016c90
        /*0bc4*/ 	.word	0x00000000
        /*0bc8*/ 	.word	0x00028c20
        /*0bcc*/ 	.short	0x010a
        /*0bce*/ 	.byte	0x3f
	.zero		1


	//   ....[65]....
        /*0bd0*/ 	.word	0x00016e50
        /*0bd4*/ 	.word	0x00000006
        /*0bd8*/ 	.word	0x00000000
        /*0bdc*/ 	.short	0x010a
        /*0bde*/ 	.byte	0x3f
	.zero		1


	//   ....[66]....
        /*0be0*/ 	.word	0x00016ec0
        /*0be4*/ 	.word	0x00000007
        /*0be8*/ 	.word	0x00000000
        /*0bec*/ 	.short	0x010a
        /*0bee*/ 	.byte	0x3f
	.zero		1


	//   ....[67]....
        /*0bf0*/ 	.word	0x00016f30
        /*0bf4*/ 	.word	0x00000004
        /*0bf8*/ 	.word	0x00000000
        /*0bfc*/ 	.short	0x010a
        /*0bfe*/ 	.byte	0x3f
	.zero		1


	//   ....[68]....
        /*0c00*/ 	.word	0x00016f60
        /*0c04*/ 	.word	0x00000003
        /*0c08*/ 	.word	0x00000000
        /*0c0c*/ 	.short	0x010a
        /*0c0e*/ 	.byte	0x3f
	.zero		1


	//   ....[69]....
        /*0c10*/ 	.word	0x00016fd0
        /*0c14*/ 	.word	0x00000003
        /*0c18*/ 	.word	0x00028c50
        /*0c1c*/ 	.short	0x010a
        /*0c1e*/ 	.byte	0x3f
	.zero		1


	//   ....[70]....
        /*0c20*/ 	.word	0x00017030
        /*0c24*/ 	.word	0x00000003
        /*0c28*/ 	.word	0x00028c50
        /*0c2c*/ 	.short	0x010a
        /*0c2e*/ 	.byte	0x3f
	.zero		1


	//   ....[71]....
        /*0c30*/ 	.word	0x00017090
        /*0c34*/ 	.word	0x00000003
        /*0c38*/ 	.word	0x00028c00
        /*0c3c*/ 	.short	0x010a
        /*0c3e*/ 	.byte	0x3f
	.zero		1


	//   ....[72]....
        /*0c40*/ 	.word	0x000170e0
        /*0c44*/ 	.word	0x00000007
        /*0c48*/ 	.word	0x00028c30
        /*0c4c*/ 	.short	0x010a
        /*0c4e*/ 	.byte	0x3f
	.zero		1


	//   ....[73]....
        /*0c50*/ 	.word	0x00017130
        /*0c54*/ 	.word	0x00000007
        /*0c58*/ 	.word	0x00028c50
        /*0c5c*/ 	.short	0x010a
        /*0c5e*/ 	.byte	0x3f
	.zero		1


	//   ....[74]....
        /*0c60*/ 	.word	0x00017190
        /*0c64*/ 	.word	0x00000008
        /*0c68*/ 	.word	0x00028c30
        /*0c6c*/ 	.short	0x010a
        /*0c6e*/ 	.byte	0x3f
	.zero		1


	//   ....[75]....
        /*0c70*/ 	.word	0x000171e0
        /*0c74*/ 	.word	0x0000000a
        /*0c78*/ 	.word	0x00028c50
        /*0c7c*/ 	.short	0x010a
        /*0c7e*/ 	.byte	0x3f
	.zero		1


	//   ....[76]....
        /*0c80*/ 	.word	0x00017240
        /*0c84*/ 	.word	0x00000006
        /*0c88*/ 	.word	0x00028c30
        /*0c8c*/ 	.short	0x010a
        /*0c8e*/ 	.byte	0x3f
	.zero		1


	//   ....[77]....
        /*0c90*/ 	.word	0x00017290
        /*0c94*/ 	.word	0x000000aa
        /*0c98*/ 	.word	0x00028c50
        /*0c9c*/ 	.short	0x010a
        /*0c9e*/ 	.byte	0x3f
	.zero		1


	//   ....[78]....
        /*0ca0*/ 	.word	0x000172f0
        /*0ca4*/ 	.word	0x00000006
        /*0ca8*/ 	.word	0x00028c30
        /*0cac*/ 	.short	0x010a
        /*0cae*/ 	.byte	0x3f
	.zero		1


	//   ....[79]....
        /*0cb0*/ 	.word	0x00017340
        /*0cb4*/ 	.word	0x0000000a
        /*0cb8*/ 	.word	0x00028c50
        /*0cbc*/ 	.short	0x010a
        /*0cbe*/ 	.byte	0x3f
	.zero		1


	//   ....[80]....
        /*0cc0*/ 	.word	0x000174e0
        /*0cc4*/ 	.word	0x00000000
        /*0cc8*/ 	.word	0x00028c40
        /*0ccc*/ 	.short	0x010a
        /*0cce*/ 	.byte	0x3f
	.zero		1


	//   ....[81]....
        /*0cd0*/ 	.word	0x00017a50
        /*0cd4*/ 	.word	0x00000002
        /*0cd8*/ 	.word	0x00028c20
        /*0cdc*/ 	.short	0x010a
        /*0cde*/ 	.byte	0x3f
	.zero		1


	//   ....[82]....
        /*0ce0*/ 	.word	0x00017aa0
        /*0ce4*/ 	.word	0x00000000
        /*0ce8*/ 	.word	0x00028c60
        /*0cec*/ 	.short	0x010a
        /*0cee*/ 	.byte	0x3f
	.zero		1


	//   ....[83]....
        /*0cf0*/ 	.word	0x00017af0
        /*0cf4*/ 	.word	0x00000003
        /*0cf8*/ 	.word	0x00028c40
        /*0cfc*/ 	.short	0x010a
        /*0cfe*/ 	.byte	0x3f
	.zero		1


	//   ....[84]....
        /*0d00*/ 	.word	0x00017b40
        /*0d04*/ 	.word	0x00000003
        /*0d08*/ 	.word	0x00028c60
        /*0d0c*/ 	.short	0x010a
        /*0d0e*/ 	.byte	0x3f
	.zero		1


	//   ....[85]....
        /*0d10*/ 	.word	0x00017b90
        /*0d14*/ 	.word	0x00000004
        /*0d18*/ 	.word	0x00028c40
        /*0d1c*/ 	.short	0x010a
        /*0d1e*/ 	.byte	0x3f
	.zero		1


	//   ....[86]....
        /*0d20*/ 	.word	0x00017be0
        /*0d24*/ 	.word	0x00000004
        /*0d28*/ 	.word	0x00028c60
        /*0d2c*/ 	.short	0x010a
        /*0d2e*/ 	.byte	0x3f
	.zero		1


	//   ....[87]....
        /*0d30*/ 	.word	0x00017c30
        /*0d34*/ 	.word	0x00000004
        /*0d38*/ 	.word	0x00028c40
        /*0d3c*/ 	.short	0x010a
        /*0d3e*/ 	.byte	0x3f
	.zero		1


	//   ....[88]....
        /*0d40*/ 	.word	0x00017c80
        /*0d44*/ 	.word	0x00000004
        /*0d48*/ 	.word	0x00028c60
        /*0d4c*/ 	.short	0x010a
        /*0d4e*/ 	.byte	0x3f
	.zero		1


	//   ....[89]....
        /*0d50*/ 	.word	0x00018610
        /*0d54*/ 	.word	0x00000000
        /*0d58*/ 	.word	0x00028c20
        /*0d5c*/ 	.short	0x010a
        /*0d5e*/ 	.byte	0x3f
	.zero		1


	//   ....[90]....
        /*0d60*/ 	.word	0x000187b0
        /*0d64*/ 	.word	0x00000006
        /*0d68*/ 	.word	0x00000000
        /*0d6c*/ 	.short	0x010a
        /*0d6e*/ 	.byte	0x3f
	.zero		1


	//   ....[91]....
        /*0d70*/ 	.word	0x00018800
        /*0d74*/ 	.word	0x00000007
        /*0d78*/ 	.word	0x00000000
        /*0d7c*/ 	.short	0x010a
        /*0d7e*/ 	.byte	0x3f
	.zero		1


	//   ....[92]....
        /*0d80*/ 	.word	0x00018850
        /*0d84*/ 	.word	0x00000004
        /*0d88*/ 	.word	0x00000000
        /*0d8c*/ 	.short	0x010a
        /*0d8e*/ 	.byte	0x3f
	.zero		1


	//----- nvinfo : EIATTR_NUM_MBARRIERS
	.align		4
.L_861:
        /*0d90*/ 	.byte	0x03, 0x38
        /*0d92*/ 	.short	0x0016


	//----- nvinfo : EIATTR_EXIT_INSTR_OFFSETS
	.align		4
        /*0d94*/ 	.byte	0x04, 0x1c
        /*0d96*/ 	.short	(.L_863 - .L_862)


	//   ....[0]....
.L_862:
        /*0d98*/ 	.word	0x00000a40


	//   ....[1]....
        /*0d9c*/ 	.word	0x0000fdd0


	//   ....[2]....
        /*0da0*/ 	.word	0x00016fb0


	//----- nvinfo : EIATTR_MAX_THREADS
	.align		4
.L_863:
        /*0da4*/ 	.byte	0x04, 0x05
        /*0da6*/ 	.short	(.L_865 - .L_864)
.L_864:
        /*0da8*/ 	.word	0x00000180
        /*0dac*/ 	.word	0x00000001
        /*0db0*/ 	.word	0x00000001


	//----- nvinfo : EIATTR_CRS_STACK_SIZE
	.align		4
.L_865:
        /*0db4*/ 	.byte	0x04, 0x1e
        /*0db6*/ 	.short	(.L_867 - .L_866)
.L_866:
        /*0db8*/ 	.word	0x00000000


	//----- nvinfo : EIATTR_CBANK_PARAM_SIZE
	.align		4
.L_867:
        /*0dbc*/ 	.byte	0x03, 0x19
        /*0dbe*/ 	.short	0x0af0


	//----- nvinfo : EIATTR_PARAM_CBANK
	.align		4
        /*0dc0*/ 	.byte	0x04, 0x0a
        /*0dc2*/ 	.short	(.L_869 - .L_868)
	.align		4
.L_868:
        /*0dc4*/ 	.word	index@(.nv.constant0._ZN7cutlass13device_kernelIN5flash11enable_sm90INS1_16FlashAttnFwdSm90INS1_25CollectiveMainloopFwdSm90ILi2EN4cute5tupleIJNS5_1CILi1EEES8_S8_EEENS6_IJNS7_ILi64EEESA_SA_EEELi512ENS_6half_tEfNS_4arch4Sm90ELb0ELb1ELb0ELb1ELb0ELb0ELb0ELb0ELb0ELb1ELb0ELb0EEENS1_21CollectiveEpilogueFwdINS6_IJSA_NS7_ILi512EEESA_EEES9_SC_SE_Li256ELb1ELb1ELb0ELb0EEENS1_36VarlenDynamicPersistentTileSchedulerILi64ELi64ELi256ELi128ELb0ELb1ELb1ELb1ELb0ELb1EEEEEEEEEvNT_6ParamsE)
        /*0dc8*/ 	.short	0x0210
        /*0dca*/ 	.short	0x0af0


	//----- nvinfo : EIATTR_SW_WAR
	.align		4
.L_869:
        /*0dcc*/ 	.byte	0x04, 0x36
        /*0dce*/ 	.short	(.L_871 - .L_870)
.L_870:
        /*0dd0*/ 	.word	0x00000008
.L_871:


//--------------------- .nv.info._ZN7cutlass13device_kernelIN5flash11enable_sm90INS1_16FlashAttnFwdSm90INS1_25CollectiveMainloopFwdSm90ILi2EN4cute5tupleIJNS5_1CILi1EEES8_S8_EEENS6_IJNS7_ILi64EEESA_SA_EEELi512ENS_6half_tEfNS_4arch4Sm90ELb0ELb1ELb0ELb1ELb0ELb1ELb0ELb0ELb0ELb1ELb0ELb0EEENS1_21CollectiveEpilogueFwdINS6_IJSA_NS7_ILi512EEESA_EEES9_SC_SE_Li256ELb1ELb1ELb0ELb0EEENS1_36VarlenDynamicPersistentTileSchedulerILi64ELi64ELi256ELi128ELb0ELb1ELb1ELb1ELb0ELb1EEEEEEEEEvNT_6ParamsE --------------------------
	.section	.nv.info._ZN7cutlass13device_kernelIN5flash11enable_sm90INS1_16FlashAttnFwdSm90INS1_25CollectiveMainloopFwdSm90ILi2EN4cute5tupleIJNS5_1CILi1EEES8_S8_EEENS6_IJNS7_ILi64EEESA_SA_EEELi512ENS_6half_tEfNS_4arch4Sm90ELb0ELb1ELb0ELb1ELb0ELb1ELb0ELb0ELb0ELb1ELb0ELb0EEENS1_21CollectiveEpilogueFwdINS6_IJSA_NS7_ILi512EEESA_EEES9_SC_SE_Li256ELb1ELb1ELb0ELb0EEENS1_36VarlenDynamicPersistentTileSchedulerILi64ELi64ELi256ELi128ELb0ELb1ELb1ELb1ELb0ELb1EEEEEEEEEvNT_6ParamsE,"",@"SHT_CUDA_INFO"
	.sectionflags	@""
	.align	4


	//----- nvinfo : EIATTR_CUDA_API_VERSION
	.align		4
        /*0000*/ 	.byte	0x04, 0x37
        /*0002*/ 	.short	(.L_873 - .L_872)
.L_872:
        /*0004*/ 	.word	0x00000082


	//----- nvinfo : EIATTR_KPARAM_INFO
	.align		4
.L_873:
        /*0008*/ 	.byte	0x04, 0x17
        /*000a*/ 	.short	(.L_875 - .L_874)
.L_874:
        /*000c*/ 	.word	0x00000000
        /*0010*/ 	.short	0x0000
        /*0012*/ 	.short	0x0070
        /*0014*/ 	.byte	0x00, 0xf0, 0x01, 0x2a


	//----- nvinfo : EIATTR_SPARSE_MMA_MASK
	.align		4
.L_875:
        /*0018*/ 	.byte	0x03, 0x50
        /*001a*/ 	.short	0x0000


	//----- nvinfo : EIATTR_MAXREG_COUNT
	.align		4
        /*001c*/ 	.byte	0x03, 0x1b
        /*001e*/ 	.short	0x00a8


	//----- nvinfo : EIATTR_NUM_BARRIERS
	.align		4
        /*0020*/ 	.byte	0x02, 0x4c
        /*0022*/ 	.byte	0x10
	.zero		1


	//----- nvinfo : EIATTR_EXTERNS
	.align		4
        /*0024*/ 	.byte	0x04, 0x0f
        /*0026*/ 	.short	(.L_877 - .L_876)


	//   ....[0]....
	.align		4
.L_876:
        /*0028*/ 	.word	index@(__assertfail)


	//----- nvinfo : EIATTR_ANNOTATIONS
	.align		4
.L_877:
        /*002c*/ 	.byte	0x04, 0x55
        /*002e*/ 	.short	(.L_879 - .L_878)


	//   ....[0]....
.L_878:
        /* <DEDUP_REMOVED lines=69> */


	//----- nvinfo : EIATTR_MERCURY_ISA_VERSION
	.align		4
.L_879:
        /*0470*/ 	.byte	0x03, 0x5f
        /*0472*/ 	.short	0x0101


	//----- nvinfo : EIATTR_UNUSED_LOAD_BYTE_OFFSET
	.align		4
        /*0474*/ 	.byte	0x04, 0x44
        /*0476*/ 	.short	(.L_881 - .L_880)


	//   ....[0]....
.L_880:
        /*0478*/ 	.word	0x00000a80
        /*047c*/ 	.word	0x0000fff0


	//   ....[1]....
        /*0480*/ 	.word	0x00013310
        /*0484*/ 	.word	0x0000fff0


	//----- nvinfo : EIATTR_INT_WARP_WIDE_INSTR_OFFSETS
	.align		4
.L_881:
        /*0488*/ 	.byte	0x04, 0x31
        /*048a*/ 	.short	(.L_883 - .L_882)


	//   ....[0]....
.L_882:
        /*048c*/ 	.word	0x00000190


	//   ....[1]....
        /*0490*/ 	.word	0x000001d0


	//   ....[2]....
        /*0494*/ 	.word	0x00000240


	//   ....[3]....
        /*0498*/ 	.word	0x000198c0


	//   ....[4]....
        /*049c*/ 	.word	0x00019950


	//   ....[5]....
        /*04a0*/ 	.word	0x0001e380


	//   ....[6]....
        /*04a4*/ 	.word	0x0001e410


	//----- nvinfo : EIATTR_COOP_GROUP_MASK_REGIDS
	.align		4
.L_883:
        /*04a8*/ 	.byte	0x04, 0x29
        /*04aa*/ 	.short	(.L_885 - .L_884)


	//   ....[0]....
.L_884:
        /*04ac*/ 	.word	0xffffffff


	//   ....[1]....
        /*04b0*/ 	.word	0xffffffff


	//   ....[2]....
        /*04b4*/ 	.word	0xffffffff


	//   ....[3]....
        /*04b8*/ 	.word	0xffffffff


	//   ....[4]....
        /*04bc*/ 	.word	0xffffffff


	//   ....[5]....
        /*04c0*/ 	.word	0xffffffff


	//   ....[6]....
        /*04c4*/ 	.word	0xffffffff


	//   ....[7]....
        /*04c8*/ 	.word	0xffffffff


	//   ....[8]....
        /*04cc*/ 	.word	0xffffffff


	//   ....[9]....
        /*04d0*/ 	.word	0xffffffff


	//   ....[10]....
        /*04d4*/ 	.word	0xffffffff


	//   ....[11]....
        /*04d8*/ 	.word	0xffffffff


	//   ....[12]....
        /*04dc*/ 	.word	0xffffffff


	//   ....[13]....
        /*04e0*/ 	.word	0xffffffff


	//   ....[14]....
        /*04e4*/ 	.word	0xffffffff


	//   ....[15]....
        /*04e8*/ 	.word	0xffffffff


	//   ....[16]....
        /*04ec*/ 	.word	0xffffffff


	//   ....[17]....
        /*04f0*/ 	.word	0xffffffff


	//   ....[18]....
        /*04f4*/ 	.word	0xffffffff


	//   ....[19]....
        /*04f8*/ 	.word	0xffffffff


	//   ....[20]....
        /*04fc*/ 	.word	0xffffffff


	//   ....[21]....
        /*0500*/ 	.word	0xffffffff


	//   ....[22]....
        /*0504*/ 	.word	0xffffffff


	//   ....[23]....
        /*0508*/ 	.word	0xffffffff


	//   ....[24]....
        /*050c*/ 	.word	0xffffffff


	//   ....[25]....
        /*0510*/ 	.word	0xffffffff


	//   ....[26]....
        /*0514*/ 	.word	0xffffffff


	//   ....[27]....
        /*0518*/ 	.word	0xffffffff


	//   ....[28]....
        /*051c*/ 	.word	0xffffffff


	//   ....[29]....
        /*0520*/ 	.word	0xffffffff


	//   ....[30]....
        /*0524*/ 	.word	0xffffffff


	//   ....[31]....
        /*0528*/ 	.word	0xffffffff


	//   ....[32]....
        /*052c*/ 	.word	0xffffffff


	//   ....[33]....
        /*0530*/ 	.word	0xffffffff


	//   ....[34]....
        /*0534*/ 	.word	0xffffffff


	//   ....[35]....
        /*0538*/ 	.word	0xffffffff


	//   ....[36]....
        /*053c*/ 	.word	0xffffffff


	//   ....[37]....
        /*0540*/ 	.word	0xffffffff


	//   ....[38]....
        /*0544*/ 	.word	0xffffffff


	//   ....[39]....
        /*0548*/ 	.word	0xffffffff


	//   ....[40]....
        /*054c*/ 	.word	0xffffffff


	//   ....[41]....
        /*0550*/ 	.word	0xffffffff


	//   ....[42]....
        /*0554*/ 	.word	0xffffffff


	//   ....[43]....
        /*0558*/ 	.word	0xffffffff


	//   ....[44]....
        /*055c*/ 	.word	0xffffffff


	//   ....[45]....
        /*0560*/ 	.word	0xffffffff


	//   ....[46]....
        /*0564*/ 	.word	0xffffffff


	//   ....[47]....
        /*0568*/ 	.word	0xffffffff


	//   ....[48]....
        /*056c*/ 	.word	0xffffffff


	//   ....[49]....
        /*0570*/ 	.word	0xffffffff


	//   ....[50]....
        /*0574*/ 	.word	0xffffffff


	//   ....[51]....
        /*0578*/ 	.word	0xffffffff


	//   ....[52]....
        /*057c*/ 	.word	0xffffffff


	//   ....[53]....
        /*0580*/ 	.word	0xffffffff


	//   ....[54]....
        /*0584*/ 	.word	0xffffffff


	//   ....[55]....
        /*0588*/ 	.word	0xffffffff


	//   ....[56]....
        /*058c*/ 	.word	0xffffffff


	//   ....[57]....
        /*0590*/ 	.word	0xffffffff


	//   ....[58]....
        /*0594*/ 	.word	0xffffffff


	//   ....[59]....
        /*0598*/ 	.word	0xffffffff


	//   ....[60]....
        /*059c*/ 	.word	0xffffffff


	//   ....[61]....
        /*05a0*/ 	.word	0xffffffff


	//   ....[62]....
        /*05a4*/ 	.word	0xffffffff


	//   ....[63]....
        /*05a8*/ 	.word	0xffffffff


	//   ....[64]....
        /*05ac*/ 	.word	0xffffffff


	//   ....[65]....
        /*05b0*/ 	.word	0xffffffff


	//   ....[66]....
        /*05b4*/ 	.word	0xffffffff


	//   ....[67]....
        /*05b8*/ 	.word	0xffffffff


	//   ....[68]....
        /*05bc*/ 	.word	0xffffffff


	//   ....[69]....
        /*05c0*/ 	.word	0xffffffff


	//   ....[70]....
        /*05c4*/ 	.word	0xffffffff


	//   ....[71]....
        /*05c8*/ 	.word	0xffffffff


	//   ....[72]....
        /*05cc*/ 	.word	0xffffffff


	//   ....[73]....
        /*05d0*/ 	.word	0xffffffff


	//   ....[74]....
        /*05d4*/ 	.word	0xffffffff


	//   ....[75]....
        /*05d8*/ 	.word	0xffffffff


	//   ....[76]....
        /*05dc*/ 	.word	0xffffffff


	//   ....[77]....
        /*05e0*/ 	.word	0xffffffff


	//   ....[78]....
        /*05e4*/ 	.word	0xffffffff


	//   ....[79]....
        /*05e8*/ 	.word	0xffffffff


	//   ....[80]....
        /*05ec*/ 	.word	0xffffffff


	//   ....[81]....
        /*05f0*/ 	.word	0xffffffff


	//   ....[82]....
        /*05f4*/ 	.word	0xffffffff


	//   ....[83]....
        /*05f8*/ 	.word	0xffffffff


	//   ....[84]....
        /*05fc*/ 	.word	0xffffffff


	//   ....[85]....
        /*0600*/ 	.word	0xffffffff


	//   ....[86]....
        /*0604*/ 	.word	0xffffffff


	//   ....[87]....
        /*0608*/ 	.word	0xffffffff


	//   ....[88]....
        /*060c*/ 	.word	0xffffffff


	//   ....[89]....
        /*0610*/ 	.word	0xffffffff


	//   ....[90]....
        /*0614*/ 	.word	0xffffffff


	//   ....[91]....
        /*0618*/ 	.word	0xffffffff


	//   ....[92]....
        /*061c*/ 	.word	0xffffffff


	//   ....[93]....
        /*0620*/ 	.word	0xffffffff


	//   ....[94]....
        /*0624*/ 	.word	0xffffffff


	//   ....[95]....
        /*0628*/ 	.word	0xffffffff


	//   ....[96]....
        /*062c*/ 	.word	0xffffffff


	//   ....[97]....
        /*0630*/ 	.word	0xffffffff


	//   ....[98]....
        /*0634*/ 	.word	0xffffffff


	//   ....[99]....
        /*0638*/ 	.word	0xffffffff


	//   ....[100]....
        /*063c*/ 	.word	0xffffffff


	//   ....[101]....
        /*0640*/ 	.word	0xffffffff


	//   ....[102]....
        /*0644*/ 	.word	0xffffffff


	//   ....[103]....
        /*0648*/ 	.word	0xffffffff


	//   ....[104]....
        /*064c*/ 	.word	0xffffffff


	//   ....[105]....
        /*0650*/ 	.word	0xffffffff


	//   ....[106]....
        /*0654*/ 	.word	0xffffffff


	//   ....[107]....
        /*0658*/ 	.word	0xffffffff


	//   ....[108]....
        /*065c*/ 	.word	0xffffffff


	//   ....[109]....
        /*0660*/ 	.word	0xffffffff


	//   ....[110]....
        /*0664*/ 	.word	0xffffffff


	//   ....[111]....
        /*0668*/ 	.word	0xffffffff


	//   ....[112]....
        /*066c*/ 	.word	0x0500000f


	//   ....[113]....
        /*0670*/ 	.word	0x0500000f


	//   ....[114]....
        /*0674*/ 	.word	0x0500000f


	//   ....[115]....
        /*0678*/ 	.word	0x0500000f


	//   ....[116]....
        /*067c*/ 	.word	0x0500000f


	//   ....[117]....
        /*0680*/ 	.word	0x0500000f


	//   ....[118]....
        /*0684*/ 	.word	0x0500000f


	//   ....[119]....
        /*0688*/ 	.word	0x0500000f


	//   ....[120]....
        /*068c*/ 	.word	0x0500000f


	//   ....[121]....
        /*0690*/ 	.word	0x0500000f


	//   ....[122]....
        /*0694*/ 	.word	0x0500000f


	//   ....[123]....
        /*0698*/ 	.word	0x0500000f


	//   ....[124]....
        /*069c*/ 	.word	0x0500000f


	//   ....[125]....
        /*06a0*/ 	.word	0x0500000f


	//   ....[126]....
        /*06a4*/ 	.word	0x0500000f


	//   ....[127]....
        /*06a8*/ 	.word	0x0500000f


	//   ....[128]....
        /*06ac*/ 	.word	0x0500000f


	//   ....[129]....
        /*06b0*/ 	.word	0x0500000f


	//   ....[130]....
        /*06b4*/ 	.word	0x0500000f


	//   ....[131]....
        /*06b8*/ 	.word	0x0500000f


	//   ....[132]....
        /*06bc*/ 	.word	0x0500000f


	//   ....[133]....
        /*06c0*/ 	.word	0x0500000f


	//   ....[134]....
        /*06c4*/ 	.word	0x0500000f


	//   ....[135]....
        /*06c8*/ 	.word	0x0500000f


	//   ....[136]....
        /*06cc*/ 	.word	0x0500000f


	//   ....[137]....
        /*06d0*/ 	.word	0x0500000f


	//   ....[138]....
        /*06d4*/ 	.word	0x0500000f


	//   ....[139]....
        /*06d8*/ 	.word	0x0500000f


	//   ....[140]....
        /*06dc*/ 	.word	0x0500000f


	//   ....[141]....
        /*06e0*/ 	.word	0x0500000f


	//   ....[142]....
        /*06e4*/ 	.word	0x0500000f


	//   ....[143]....
        /*06e8*/ 	.word	0x0500000f


	//   ....[144]....
        /*06ec*/ 	.word	0x0500000f


	//   ....[145]....
        /*06f0*/ 	.word	0x0500000f


	//   ....[146]....
        /*06f4*/ 	.word	0x0500000f


	//   ....[147]....
        /*06f8*/ 	.word	0x0500000f


	//   ....[148]....
        /*06fc*/ 	.word	0x0500000f


	//   ....[149]....
        /*0700*/ 	.word	0x0500000f


	//   ....[150]....
        /*0704*/ 	.word	0x0500000f


	//   ....[151]....
        /*0708*/ 	.word	0x0500000f


	//   ....[152]....
        /*070c*/ 	.word	0x0500000f


	//   ....[153]....
        /*0710*/ 	.word	0x0500000f


	//   ....[154]....
        /*0714*/ 	.word	0x0500000f


	//   ....[155]....
        /*0718*/ 	.word	0x0500000f


	//----- nvinfo : EIATTR_COOP_GROUP_INSTR_OFFSETS
	.align		4
.L_885:
        /*071c*/ 	.byte	0x04, 0x28
        /*071e*/ 	.short	(.L_887 - .L_886)


	//   ....[0]....
.L_886:
        /*0720*/ 	.word	0x00000060


	//   ....[1]....
        /*0724*/ 	.word	0x000001a0


	//   ....[2]....
        /*0728*/ 	.word	0x000001f0


	//   ....[3]....
        /*072c*/ 	.word	0x000003e0


	//   ....[4]....
        /*0730*/ 	.word	0x00000540


	//   ....[5]....
        /*0734*/ 	.word	0x00000660


	//   ....[6]....
        /*0738*/ 	.word	0x000007c0


	//   ....[7]....
        /*073c*/ 	.word	0x00004e20


	//   ....[8]....
        /*0740*/ 	.word	0x000070f0


	//   ....[9]....
        /*0744*/ 	.word	0x00007820


	//   ....[10]....
        /*0748*/ 	.word	0x00007830


	//   ....[11]....
        /*074c*/ 	.word	0x00007840


	//   ....[12]....
        /*0750*/ 	.word	0x00007850


	//   ....[13]....
        /*0754*/ 	.word	0x00007b60


	//   ....[14]....
        /*0758*/ 	.word	0x00007b70


	//   ....[15]....
        /*075c*/ 	.word	0x00007b80


	//   ....[16]....
        /*0760*/ 	.word	0x00007b90


	//   ....[17]....
        /*0764*/ 	.word	0x00008d60


	//   ....[18]....
        /*0768*/ 	.word	0x00008d70


	//   ....[19]....
        /*076c*/ 	.word	0x00008d80


	//   ....[20]....
        /*0770*/ 	.word	0x00008d90


	//   ....[21]....
        /*0774*/ 	.word	0x00008fe0


	//   ....[22]....
        /*0778*/ 	.word	0x00008ff0


	//   ....[23]....
        /*077c*/ 	.word	0x00009000


	//   ....[24]....
        /*0780*/ 	.word	0x00009010


	//   ....[25]....
        /*0784*/ 	.word	0x0000a450


	//   ....[26]....
        /*0788*/ 	.word	0x0000a6e0


	//   ....[27]....
        /*078c*/ 	.word	0x0000aff0


	//   ....[28]....
        /*0790*/ 	.word	0x0000b110


	//   ....[29]....
        /*0794*/ 	.word	0x0000b500


	//   ....[30]....
        /*0798*/ 	.word	0x0000b580


	//   ....[31]....
        /*079c*/ 	.word	0x0000bf00


	//   ....[32]....
        /*07a0*/ 	.word	0x0000c420


	//   ....[33]....
        /*07a4*/ 	.word	0x0000c7e0


	//   ....[34]....
        /*07a8*/ 	.word	0x0000ce40


	//   ....[35]....
        /*07ac*/ 	.word	0x0000cf20


	//   ....[36]....
        /*07b0*/ 	.word	0x0000d4f0


	//   ....[37]....
        /*07b4*/ 	.word	0x0000d6c0


	//   ....[38]....
        /*07b8*/ 	.word	0x0000e5a0


	//   ....[39]....
        /*07bc*/ 	.word	0x0000ed80


	//   ....[40]....
        /*07c0*/ 	.word	0x0000eda0


	//   ....[41]....
        /*07c4*/ 	.word	0x0000f4f0


	//   ....[42]....
        /*07c8*/ 	.word	0x0000f560


	//   ....[43]....
        /*07cc*/ 	.word	0x000102a0


	//   ....[44]....
        /*07d0*/ 	.word	0x00010710


	//   ....[45]....
        /*07d4*/ 	.word	0x00010990


	//   ....[46]....
        /*07d8*/ 	.word	0x00010f60


	//   ....[47]....
        /*07dc*/ 	.word	0x00010f80


	//   ....[48]....
        /*07e0*/ 	.word	0x000118c0


	//   ....[49]....
        /*07e4*/ 	.word	0x00011a50


	//   ....[50]....
        /*07e8*/ 	.word	0x000127d0


	//   ....[51]....
        /*07ec*/ 	.word	0x00012820


	//   ....[52]....
        /*07f0*/ 	.word	0x00012850


	//   ....[53]....
        /*07f4*/ 	.word	0x000128b0


	//   ....[54]....
        /*07f8*/ 	.word	0x000128d0


	//   ....[55]....
        /*07fc*/ 	.word	0x000142a0


	//   ....[56]....
        /*0800*/ 	.word	0x000147c0


	//   ....[57]....
        /*0804*/ 	.word	0x000147e0


	//   ....[58]....
        /*0808*/ 	.word	0x00014810


	//   ....[59]....
        /*080c*/ 	.word	0x00014820


	//   ....[60]....
        /*0810*/ 	.word	0x00014e30


	//   ....[61]....
        /*0814*/ 	.word	0x00014e90


	//   ....[62]....
        /*0818*/ 	.word	0x00015120


	//   ....[63]....
        /*081c*/ 	.word	0x00015140


	//   ....[64]....
        /*0820*/ 	.word	0x00015cc0


	//   ....[65]....
        /*0824*/ 	.word	0x00015ce0


	//   ....[66]....
        /*0828*/ 	.word	0x00015f10


	//   ....[67]....
        /*082c*/ 	.word	0x00015f30


	//   ....[68]....
        /*0830*/ 	.word	0x000161e0


	//   ....[69]....
        /*0834*/ 	.word	0x000163b0


	//   ....[70]....
        /*0838*/ 	.word	0x000163e0


	//   ....[71]....
        /*083c*/ 	.word	0x00016410


	//   ....[72]....
        /*0840*/ 	.word	0x00016440


	//   ....[73]....
        /*0844*/ 	.word	0x00016470


	//   ....[74]....
        /*0848*/ 	.word	0x000164a0


	//   ....[75]....
        /*084c*/ 	.word	0x00016610


	//   ....[76]....
        /*0850*/ 	.word	0x00016640


	//   ....[77]....
        /*0854*/ 	.word	0x00016670


	//   ....[78]....
        /*0858*/ 	.word	0x000166a0


	//   ....[79]....
        /*085c*/ 	.word	0x000166d0


	//   ....[80]....
        /*0860*/ 	.word	0x00016700


	//   ....[81]....
        /*0864*/ 	.word	0x000167a0


	//   ....[82]....
        /*0868*/ 	.word	0x00016800


	//   ....[83]....
        /*086c*/ 	.word	0x00016890


	//   ....[84]....
        /*0870*/ 	.word	0x00017940


	//   ....[85]....
        /*0874*/ 	.word	0x00019e80


	//   ....[86]....
        /*0878*/ 	.word	0x0001a9b0


	//   ....[87]....
        /*087c*/ 	.word	0x0001a9d0


	//   ....[88]....
        /*0880*/ 	.word	0x0001aa80


	//   ....[89]....
        /*0884*/ 	.word	0x0001aa90


	//   ....[90]....
        /*0888*/ 	.word	0x0001ab10


	//   ....[91]....
        /*088c*/ 	.word	0x0001ab20


	//   ....[92]....
        /*0890*/ 	.word	0x0001ab70


	//   ....[93]....
        /*0894*/ 	.word	0x0001ab90


	//   ....[94]....
        /*0898*/ 	.word	0x0001e610


	//   ....[95]....
        /*089c*/ 	.word	0x0001e640


	//   ....[96]....
        /*08a0*/ 	.word	0x0001e680


	//   ....[97]....
        /*08a4*/ 	.word	0x0001e6b0


	//   ....[98]....
        /*08a8*/ 	.word	0x0001e6e0


	//   ....[99]....
        /*08ac*/ 	.word	0x0001e710


	//   ....[100]....
        /*08b0*/ 	.word	0x0001e740


	//   ....[101]....
        /*08b4*/ 	.word	0x0001e770


	//   ....[102]....
        /*08b8*/ 	.word	0x0001e8f0


	//   ....[103]....
        /*08bc*/ 	.word	0x0001e920


	//   ....[104]....
        /*08c0*/ 	.word	0x0001e950


	//   ....[105]....
        /*08c4*/ 	.word	0x0001e980


	//   ....[106]....
        /*08c8*/ 	.word	0x0001e9b0


	//   ....[107]....
        /*08cc*/ 	.word	0x0001e9e0


	//   ....[108]....
        /*08d0*/ 	.word	0x0001eaa0


	//   ....[109]....
        /*08d4*/ 	.word	0x0001eac0


	//   ....[110]....
        /*08d8*/ 	.word	0x0001eb30


	//   ....[111]....
        /*08dc*/ 	.word	0x0001f1f0


	//   ....[112]....
        /*08e0*/ 	.word	0x0001f6d0


	//   ....[113]....
        /*08e4*/ 	.word	0x0001f760


	//   ....[114]....
        /*08e8*/ 	.word	0x0001f7b0


	//   ....[115]....
        /*08ec*/ 	.word	0x0001f800


	//   ....[116]....
        /*08f0*/ 	.word	0x0001f890


	//   ....[117]....
        /*08f4*/ 	.word	0x0001f920


	//   ....[118]....
        /*08f8*/ 	.word	0x0001f970


	//   ....[119]....
        /*08fc*/ 	.word	0x0001f9c0


	//   ....[120]....
        /*0900*/ 	.word	0x0001faa0


	//   ....[121]....
        /*0904*/ 	.word	0x0001fb30


	//   ....[122]....
        /*0908*/ 	.word	0x0001fb80


	//   ....[123]....
        /*090c*/ 	.word	0x0001fbe0


	//   ....[124]....
        /*0910*/ 	.word	0x0001fc80


	//   ....[125]....
        /*0914*/ 	.word	0x0001fd10


	//   ....[126]....
        /*0918*/ 	.word	0x0001fd60


	//   ....[127]....
        /*091c*/ 	.word	0x0001fdb0


	//   ....[128]....
        /*0920*/ 	.word	0x00020160


	//   ....[129]....
        /*0924*/ 	.word	0x00020450


	//   ....[130]....
        /*0928*/ 	.word	0x00020610


	//   ....[131]....
        /*092c*/ 	.word	0x00020660


	//   ....[132]....
        /*0930*/ 	.word	0x000206c0


	//   ....[133]....
        /*0934*/ 	.word	0x000207b0


	//   ....[134]....
        /*0938*/ 	.word	0x00020810


	//   ....[135]....
        /*093c*/ 	.word	0x00020900


	//   ....[136]....
        /*0940*/ 	.word	0x00020960


	//   ....[137]....
        /*0944*/ 	.word	0x00020a30


	//   ....[138]....
        /*0948*/ 	.word	0x00020d60


	//   ....[139]....
        /*094c*/ 	.word	0x00020e00


	//   ....[140]....
        /*0950*/ 	.word	0x00020f20


	//   ....[141]....
        /*0954*/ 	.word	0x00020f90


	//   ....[142]....
        /*0958*/ 	.word	0x00021000


	//   ....[143]....
        /*095c*/ 	.word	0x00021070


	//   ....[144]....
        /*0960*/ 	.word	0x000210e0


	//   ....[145]....
        /*0964*/ 	.word	0x00021160


	//   ....[146]....
        /*0968*/ 	.word	0x000211f0


	//   ....[147]....
        /*096c*/ 	.word	0x00021290


	//   ....[148]....
        /*0970*/ 	.word	0x00021300


	//   ....[149]....
        /*0974*/ 	.word	0x00021370


	//   ....[150]....
        /*0978*/ 	.word	0x000213e0


	//   ....[151]....
        /*097c*/ 	.word	0x00021460


	//   ....[152]....
        /*0980*/ 	.word	0x000214d0


	//   ....[153]....
        /*0984*/ 	.word	0x00021570


	//   ....[154]....
        /*0988*/ 	.word	0x00021600


	//   ....[155]....
        /*098c*/ 	.word	0x00021730


	//----- nvinfo : EIATTR_REG_RECONFIG
	.align		4
.L_887:
        /*0990*/ 	.byte	0x01, 0x54
	.zero		2


	//----- nvinfo : EIATTR_SYSCALL_OFFSETS
	.align		4
        /*0994*/ 	.byte	0x04, 0x46
        /*0996*/ 	.short	(.L_889 - .L_888)


	//   ....[0]....
.L_888:
        /*0998*/ 	.word	0x00001cf0


	//   ....[1]....
        /*099c*/ 	.word	0x00001e40


	//   ....[2]....
        /*09a0*/ 	.word	0x000072b0


	//   ....[3]....
        /*09a4*/ 	.word	0x000075d0


	//   ....[4]....
        /*09a8*/ 	.word	0x00019ac0


	//   ....[5]....
        /*09ac*/ 	.word	0x00019c10


	//   ....[6]....
        /*09b0*/ 	.word	0x00019d00


	//   ....[7]....
        /*09b4*/ 	.word	0x0001a570


	//----- nvinfo : EIATTR_MBARRIER_INSTR_OFFSETS
	.align		4
.L_889:
        /*09b8*/ 	.byte	0x04, 0x39
        /*09ba*/ 	.short	(.L_891 - .L_890)


	//   ....[0]....
.L_890:
        /*09bc*/ 	.word	0x000002d0
        /*09c0*/ 	.word	0x000000ff
        /*09c4*/ 	.word	0x00028c00
        /*09c8*/ 	.short	0x0100
        /*09ca*/ 	.byte	0x08
	.zero		1


	//   ....[1]....
        /*09cc*/ 	.word	0x000002e0
        /*09d0*/ 	.word	0x000000ff
        /*09d4*/ 	.word	0x00028c20
        /*09d8*/ 	.short	0x0100
        /*09da*/ 	.byte	0x08
	.zero		1


	//   ....[2]....
        /*09dc*/ 	.word	0x00000390
        /*09e0*/ 	.word	0x000000ff
        /*09e4*/ 	.word	0x00028c30
        /*09e8*/ 	.short	0x0100
        /*09ea*/ 	.byte	0x06
	.zero		1


	//   ....[3]....
        /*09ec*/ 	.word	0x000003a0
        /*09f0*/ 	.word	0x000000ff
        /*09f4*/ 	.word	0x00028c40
        /*09f8*/ 	.short	0x0100
        /*09fa*/ 	.byte	0x06
	.zero		1


	//   ....[4]....
        /*09fc*/ 	.word	0x000003b0
        /*0a00*/ 	.word	0x000000ff
        /*0a04*/ 	.word	0x00028c38
        /*0a08*/ 	.short	0x0100
        /*0a0a*/ 	.byte	0x06
	.zero		1


	//   ....[5]....
        /*0a0c*/ 	.word	0x000003c0
        /*0a10*/ 	.word	0x000000ff
        /*0a14*/ 	.word	0x00028c48
        /*0a18*/ 	.short	0x0100
        /*0a1a*/ 	.byte	0x06
	.zero		1


	//   ....[6]....
        /*0a1c*/ 	.word	0x000004f0
        /*0a20*/ 	.word	0x000000ff
        /*0a24*/ 	.word	0x00028c50
        /*0a28*/ 	.short	0x0100
        /*0a2a*/ 	.byte	0x08
	.zero		1


	//   ....[7]....
        /*0a2c*/ 	.word	0x00000500
        /*0a30*/ 	.word	0x000000ff
        /*0a34*/ 	.word	0x00028c60
        /*0a38*/ 	.short	0x0100
        /*0a3a*/ 	.byte	0x08
	.zero		1


	//   ....[8]....
        /*0a3c*/ 	.word	0x00000510
        /*0a40*/ 	.word	0x000000ff
        /*0a44*/ 	.word	0x00028c58
        /*0a48*/ 	.short	0x0100
        /*0a4a*/ 	.byte	0x08
	.zero		1


	//   ....[9]....
        /*0a4c*/ 	.word	0x00000520
        /*0a50*/ 	.word	0x000000ff
        /*0a54*/ 	.word	0x00028c68
        /*0a58*/ 	.short	0x0100
        /*0a5a*/ 	.byte	0x08
	.zero		1


	//   ....[10]....
        /*0a5c*/ 	.word	0x00000610
        /*0a60*/ 	.word	0x000000ff
        /*0a64*/ 	.word	0x00028c70
        /*0a68*/ 	.short	0x0100
        /*0a6a*/ 	.byte	0x06
	.zero		1


	//   ....[11]....
        /*0a6c*/ 	.word	0x00000620
        /*0a70*/ 	.word	0x000000ff
        /*0a74*/ 	.word	0x00028c80
        /*0a78*/ 	.short	0x0100
        /*0a7a*/ 	.byte	0x06
	.zero		1


	//   ....[12]....
        /*0a7c*/ 	.word	0x00000630
        /*0a80*/ 	.word	0x000000ff
        /*0a84*/ 	.word	0x00028c78
        /*0a88*/ 	.short	0x0100
        /*0a8a*/ 	.byte	0x06
	.zero		1


	//   ....[13]....
        /*0a8c*/ 	.word	0x00000640
        /*0a90*/ 	.word	0x000000ff
        /*0a94*/ 	.word	0x00028c88
        /*0a98*/ 	.short	0x0100
        /*0a9a*/ 	.byte	0x06
	.zero		1


	//   ....[14]....
        /*0a9c*/ 	.word	0x00000770
        /*0aa0*/ 	.word	0x000000ff
        /*0aa4*/ 	.word	0x00028c90
        /*0aa8*/ 	.short	0x0100
        /*0aaa*/ 	.byte	0x08
	.zero		1


	//   ....[15]....
        /*0aac*/ 	.word	0x00000780
        /*0ab0*/ 	.word	0x000000ff
        /*0ab4*/ 	.word	0x00028ca0
        /*0ab8*/ 	.short	0x0100
        /*0aba*/ 	.byte	0x08
	.zero		1


	//   ....[16]....
        /*0abc*/ 	.word	0x00000790
        /*0ac0*/ 	.word	0x000000ff
        /*0ac4*/ 	.word	0x00028c98
        /*0ac8*/ 	.short	0x0100
        /*0aca*/ 	.byte	0x08
	.zero		1


	//   ....[17]....
        /*0acc*/ 	.word	0x000007a0
        /*0ad0*/ 	.word	0x000000ff
        /*0ad4*/ 	.word	0x00028ca8
        /*0ad8*/ 	.short	0x0100
        /*0ada*/ 	.byte	0x08
	.zero		1


	//   ....[18]....
        /*0adc*/ 	.word	0x000008d0
        /*0ae0*/ 	.word	0x000000ff
        /*0ae4*/ 	.word	0x00028cb0
        /*0ae8*/ 	.short	0x0100
        /*0aea*/ 	.byte	0x08
	.zero		1


	//   ....[19]....
        /*0aec*/ 	.word	0x000008e0
        /*0af0*/ 	.word	0x000000ff
        /*0af4*/ 	.word	0x00028cc0
        /*0af8*/ 	.short	0x0100
        /*0afa*/ 	.byte	0x08
	.zero		1


	//   ....[20]....
        /*0afc*/ 	.word	0x000008f0
        /*0b00*/ 	.word	0x000000ff
        /*0b04*/ 	.word	0x00028cb8
        /*0b08*/ 	.short	0x0100
        /*0b0a*/ 	.byte	0x08
	.zero		1


	//   ....[21]....
        /*0b0c*/ 	.word	0x00000900
        /*0b10*/ 	.word	0x000000ff
        /*0b14*/ 	.word	0x00028cc8
        /*0b18*/ 	.short	0x0100
        /*0b1a*/ 	.byte	0x08
	.zero		1


	//   ....[22]....
        /*0b1c*/ 	.word	0x000029f0
        /*0b20*/ 	.word	0x00000040
        /*0b24*/ 	.word	0x00028c90
        /*0b28*/ 	.short	0x010a
        /*0b2a*/ 	.byte	0x3f
	.zero		1


	//   ....[23]....
        /*0b2c*/ 	.word	0x000033b0
        /*0b30*/ 	.word	0x00000040
        /*0b34*/ 	.word	0x00028c90
        /*0b38*/ 	.short	0x010a
        /*0b3a*/ 	.byte	0x3f
	.zero		1


	//   ....[24]....
        /*0b3c*/ 	.word	0x00003c40
        /*0b40*/ 	.word	0x00000040
        /*0b44*/ 	.word	0x00028c90
        /*0b48*/ 	.short	0x010a
        /*0b4a*/ 	.byte	0x3f
	.zero		1


	//   ....[25]....
        /*0b4c*/ 	.word	0x00003e40
        /*0b50*/ 	.word	0x00000004
        /*0b54*/ 	.word	0x00000000
        /*0b58*/ 	.short	0x0101
        /*0b5a*/ 	.byte	0x3f
	.zero		1


	//   ....[26]....
        /*0b5c*/ 	.word	0x00003e80
        /*0b60*/ 	.word	0x00000040
        /*0b64*/ 	.word	0x00028cb0
        /*0b68*/ 	.short	0x010a
        /*0b6a*/ 	.byte	0x3f
	.zero		1


	//   ....[27]....
        /*0b6c*/ 	.word	0x000044d0
        /*0b70*/ 	.word	0x00000040
        /*0b74*/ 	.word	0x00000000
        /*0b78*/ 	.short	0x0101
        /*0b7a*/ 	.byte	0x3f
	.zero		1


	//   ....[28]....
        /*0b7c*/ 	.word	0x00004f40
        /*0b80*/ 	.word	0x00000016
        /*0b84*/ 	.word	0x00028c50
        /*0b88*/ 	.short	0x010a
        /*0b8a*/ 	.byte	0x3f
	.zero		1


	//   ....[29]....
        /*0b8c*/ 	.word	0x00005300
        /*0b90*/ 	.word	0x00000000
        /*0b94*/ 	.word	0x00000000
        /*0b98*/ 	.short	0x0101
        /*0b9a*/ 	.byte	0x3f
	.zero		1


	//   ....[30]....
        /*0b9c*/ 	.word	0x00005c20
        /*0ba0*/ 	.word	0x00000000
        /*0ba4*/ 	.word	0x00028c50
        /*0ba8*/ 	.short	0x010a
        /*0baa*/ 	.byte	0x3f
	.zero		1


	//   ....[31]....
        /*0bac*/ 	.word	0x00005c70
        /*0bb0*/ 	.word	0x00000000
        /*0bb4*/ 	.word	0x00028c50
        /*0bb8*/ 	.short	0x010a
        /*0bba*/ 	.byte	0x3f
	.zero		1


	//   ....[32]....
        /*0bbc*/ 	.word	0x00005f30
        /*0bc0*/ 	.word	0x00000000
        /*0bc4*/ 	.word	0x00000000
        /*0bc8*/ 	.short	0x0101
        /*0bca*/ 	.byte	0x3f
	.zero		1


	//   ....[33]....
        /*0bcc*/ 	.word	0x00007340
        /*0bd0*/ 	.word	0x00000002
        /*0bd4*/ 	.word	0x00028c00
        /*0bd8*/ 	.short	0x010a
        /*0bda*/ 	.byte	0x3f
	.zero		1


	//   ....[34]....
        /*0bdc*/ 	.word	0x00007390
        /*0be0*/ 	.word	0x00000002
        /*0be4*/ 	.word	0x00028c00
        /*0be8*/ 	.short	0x010a
        /*0bea*/ 	.byte	0x3f
	.zero		1


	//   ....[35]....
        /*0bec*/ 	.word	0x00007dd0
        /*0bf0*/ 	.word	0x00000002
        /*0bf4*/ 	.word	0x00028c00
        /*0bf8*/ 	.short	0x010a
        /*0bfa*/ 	.byte	0x3f
	.zero		1


	//   ....[36]....
        /*0bfc*/ 	.word	0x000091c0
        /*0c00*/ 	.word	0x00000002
        /*0c04*/ 	.word	0x00028c00
        /*0c08*/ 	.short	0x010a
        /*0c0a*/ 	.byte	0x3f
	.zero		1


	//   ....[37]....
        /*0c0c*/ 	.word	0x00009fb0
        /*0c10*/ 	.word	0x0000000e
        /*0c14*/ 	.word	0x00028c30
        /*0c18*/ 	.short	0x010a
        /*0c1a*/ 	.byte	0x3f
	.zero		1


	//   ....[38]....
        /*0c1c*/ 	.word	0x0000a040
        /*0c20*/ 	.word	0x0000000e
        /*0c24*/ 	.word	0x00028c30
        /*0c28*/ 	.short	0x010a
        /*0c2a*/ 	.byte	0x3f
	.zero		1


	//   ....[39]....
        /*0c2c*/ 	.word	0x0000a510
        /*0c30*/ 	.word	0x00000000
        /*0c34*/ 	.word	0x00000000
        /*0c38*/ 	.short	0x0101
        /*0c3a*/ 	.byte	0x3f
	.zero		1


	//   ....[40]....
        /*0c3c*/ 	.word	0x0000bb80
        /*0c40*/ 	.word	0x0000000e
        /*0c44*/ 	.word	0x00028c50
        /*0c48*/ 	.short	0x010a
        /*0c4a*/ 	.byte	0x3f
	.zero		1


	//   ....[41]....
        /*0c4c*/ 	.word	0x0000bc30
        /*0c50*/ 	.word	0x0000000e
        /*0c54*/ 	.word	0x00028c50
        /*0c58*/ 	.short	0x010a
        /*0c5a*/ 	.byte	0x3f
	.zero		1


	//   ....[42]....
        /*0c5c*/ 	.word	0x0000bf20
        /*0c60*/ 	.word	0x0000000e
        /*0c64*/ 	.word	0x00000000
        /*0c68*/ 	.short	0x0101
        /*0c6a*/ 	.byte	0x3f
	.zero		1


	//   ....[43]....
        /*0c6c*/ 	.word	0x0000c1f0
        /*0c70*/ 	.word	0x000000d4
        /*0c74*/ 	.word	0x00028c30
        /*0c78*/ 	.short	0x010a
        /*0c7a*/ 	.byte	0x3f
	.zero		1


	//   ....[44]....
        /*0c7c*/ 	.word	0x0000c260
        /*0c80*/ 	.word	0x000000d4
        /*0c84*/ 	.word	0x00028c30
        /*0c88*/ 	.short	0x010a
        /*0c8a*/ 	.byte	0x3f
	.zero		1


	//   ....[45]....
        /*0c8c*/ 	.word	0x0000c570
        /*0c90*/ 	.word	0x0000000d
        /*0c94*/ 	.word	0x00000000
        /*0c98*/ 	.short	0x0101
        /*0c9a*/ 	.byte	0x3f
	.zero		1


	//   ....[46]....
        /*0c9c*/ 	.word	0x0000e270
        /*0ca0*/ 	.word	0x000000d4
        /*0ca4*/ 	.word	0x00028c50
        /*0ca8*/ 	.short	0x010a
        /*0caa*/ 	.byte	0x3f
	.zero		1


	//   ....[47]....
        /*0cac*/ 	.word	0x0000e2c0
        /*0cb0*/ 	.word	0x000000d4
        /*0cb4*/ 	.word	0x00028c50
        /*0cb8*/ 	.short	0x010a
        /*0cba*/ 	.byte	0x3f
	.zero		1


	//   ....[48]....
        /*0cbc*/ 	.word	0x0000e5c0
        /*0cc0*/ 	.word	0x000000d4
        /*0cc4*/ 	.word	0x00000000
        /*0cc8*/ 	.short	0x0101
        /*0cca*/ 	.byte	0x3f
	.zero		1


	//   ....[49]....
        /*0ccc*/ 	.word	0x0000e9b0
        /*0cd0*/ 	.word	0x0000000e
        /*0cd4*/ 	.word	0x00028c30
        /*0cd8*/ 	.short	0x010a
        /*0cda*/ 	.byte	0x3f
	.zero		1


	//   ....[50]....
        /*0cdc*/ 	.word	0x0000ea20
        /*0ce0*/ 	.word	0x0000000e
        /*0ce4*/ 	.word	0x00028c30
        /*0ce8*/ 	.short	0x010a
        /*0cea*/ 	.byte	0x3f
	.zero		1


	//   ....[51]....
        /*0cec*/ 	.word	0x0000ef30
        /*0cf0*/ 	.word	0x00000014
        /*0cf4*/ 	.word	0x00000000
        /*0cf8*/ 	.short	0x0101
        /*0cfa*/ 	.byte	0x3f
	.zero		1


	//   ....[52]....
        /*0cfc*/ 	.word	0x0000ff90
        /*0d00*/ 	.word	0x0000000e
        /*0d04*/ 	.word	0x00028c50
        /*0d08*/ 	.short	0x010a
        /*0d0a*/ 	.byte	0x3f
	.zero		1


	//   ....[53]....
        /*0d0c*/ 	.word	0x0000ffe0
        /*0d10*/ 	.word	0x0000000e
        /*0d14*/ 	.word	0x00028c50
        /*0d18*/ 	.short	0x010a
        /*0d1a*/ 	.byte	0x3f
	.zero		1


	//   ....[54]....
        /*0d1c*/ 	.word	0x000102c0
        /*0d20*/ 	.word	0x0000000e
        /*0d24*/ 	.word	0x00000000
        /*0d28*/ 	.short	0x0101
        /*0d2a*/ 	.byte	0x3f
	.zero		1


	//   ....[55]....
        /*0d2c*/ 	.word	0x00010400
        /*0d30*/ 	.word	0x000000ce
        /*0d34*/ 	.word	0x00028c30
        /*0d38*/ 	.short	0x010a
        /*0d3a*/ 	.byte	0x3f
	.zero		1


	//   ....[56]....
        /*0d3c*/ 	.word	0x00010470
        /*0d40*/ 	.word	0x000000ce
        /*0d44*/ 	.word	0x00028c30
        /*0d48*/ 	.short	0x010a
        /*0d4a*/ 	.byte	0x3f
	.zero		1


	//   ....[57]....
        /*0d4c*/ 	.word	0x000107e0
        /*0d50*/ 	.word	0x0000000c
        /*0d54*/ 	.word	0x00000000
        /*0d58*/ 	.short	0x0101
        /*0d5a*/ 	.byte	0x3f
	.zero		1


	//   ....[58]....
        /*0d5c*/ 	.word	0x000124a0
        /*0d60*/ 	.word	0x000000ce
        /*0d64*/ 	.word	0x00028c50
        /*0d68*/ 	.short	0x010a
        /*0d6a*/ 	.byte	0x3f
	.zero		1


	//   ....[59]....
        /*0d6c*/ 	.word	0x000124f0
        /*0d70*/ 	.word	0x000000ce
        /*0d74*/ 	.word	0x00028c50
        /*0d78*/ 	.short	0x010a
        /*0d7a*/ 	.byte	0x3f
	.zero		1


	//   ....[60]....
        /*0d7c*/ 	.word	0x000127f0
        /*0d80*/ 	.word	0x000000ce
        /*0d84*/ 	.word	0x00000000
        /*0d88*/ 	.short	0x0101
        /*0d8a*/ 	.byte	0x3f
	.zero		1


	//   ....[61]....
        /*0d8c*/ 	.word	0x00014eb0
        /*0d90*/ 	.word	0x00000000
        /*0d94*/ 	.word	0x00000000
        /*0d98*/ 	.short	0x0101
        /*0d9a*/ 	.byte	0x3f
	.zero		1


	//   ....[62]....
        /*0d9c*/ 	.word	0x00017a30
        /*0da0*/ 	.word	0x00000007
        /*0da4*/ 	.word	0x00028c20
        /*0da8*/ 	.short	0x010a
        /*0daa*/ 	.byte	0x3f
	.zero		1


	//   ....[63]....
        /*0dac*/ 	.word	0x00017b10
        /*0db0*/ 	.word	0x00000006
        /*0db4*/ 	.word	0x00028ca0
        /*0db8*/ 	.short	0x010a
        /*0dba*/ 	.byte	0x3f
	.zero		1


	//   ....[64]....
        /*0dbc*/ 	.word	0x00017d60
        /*0dc0*/ 	.word	0x00000006
        /*0dc4*/ 	.word	0x00028cc0
        /*0dc8*/ 	.short	0x010a
        /*0dca*/ 	.byte	0x3f
	.zero		1


	//   ....[65]....
        /*0dcc*/ 	.word	0x000187e0
        /*0dd0*/ 	.word	0x00000005
        /*0dd4*/ 	.word	0x00028ca0
        /*0dd8*/ 	.short	0x010a
        /*0dda*/ 	.byte	0x3f
	.zero		1


	//   ....[66]....
        /*0ddc*/ 	.word	0x00018a20
        /*0de0*/ 	.word	0x00000005
        /*0de4*/ 	.word	0x00028cc0
        /*0de8*/ 	.short	0x010a
        /*0dea*/ 	.byte	0x3f
	.zero		1


	//   ....[67]....
        /*0dec*/ 	.word	0x0001a110
        /*0df0*/ 	.word	0x00000000
        /*0df4*/ 	.word	0x00028c40
        /*0df8*/ 	.short	0x010a
        /*0dfa*/ 	.byte	0x3f
	.zero		1


	//   ....[68]....
        /*0dfc*/ 	.word	0x0001ac40
        /*0e00*/ 	.word	0x00000008
        /*0e04*/ 	.word	0x00028c00
        /*0e08*/ 	.short	0x0107
        /*0e0a*/ 	.byte	0x3f
	.zero		1


	//   ....[69]....
        /*0e0c*/ 	.word	0x0001ad40
        /*0e10*/ 	.word	0x00000002
        /*0e14*/ 	.word	0x00028c00
        /*0e18*/ 	.short	0x0101
        /*0e1a*/ 	.byte	0x3f
	.zero		1


	//   ....[70]....
        /*0e1c*/ 	.word	0x0001ad60
        /*0e20*/ 	.word	0x00000002
        /*0e24*/ 	.word	0x00028c20
        /*0e28*/ 	.short	0x010a
        /*0e2a*/ 	.byte	0x3f
	.zero		1


	//   ....[71]....
        /*0e2c*/ 	.word	0x0001ae60
        /*0e30*/ 	.word	0x00000000
        /*0e34*/ 	.word	0x00028c60
        /*0e38*/ 	.short	0x010a
        /*0e3a*/ 	.byte	0x3f
	.zero		1


	//   ....[72]....
        /*0e3c*/ 	.word	0x0001bae0
        /*0e40*/ 	.word	0x00000003
        /*0e44*/ 	.word	0x00028c40
        /*0e48*/ 	.short	0x010a
        /*0e4a*/ 	.byte	0x3f
	.zero		1


	//   ....[73]....
        /*0e4c*/ 	.word	0x0001bd30
        /*0e50*/ 	.word	0x00000003
        /*0e54*/ 	.word	0x00028c60
        /*0e58*/ 	.short	0x010a
        /*0e5a*/ 	.byte	0x3f
	.zero		1


	//   ....[74]....
        /*0e5c*/ 	.word	0x0001c950
        /*0e60*/ 	.word	0x00000002
        /*0e64*/ 	.word	0x00028c40
        /*0e68*/ 	.short	0x010a
        /*0e6a*/ 	.byte	0x3f
	.zero		1


	//   ....[75]....
        /*0e6c*/ 	.word	0x0001cb90
        /*0e70*/ 	.word	0x00000002
        /*0e74*/ 	.word	0x00028c60
        /*0e78*/ 	.short	0x010a
        /*0e7a*/ 	.byte	0x3f
	.zero		1


	//   ....[76]....
        /*0e7c*/ 	.word	0x0001d720
        /*0e80*/ 	.word	0x00000003
        /*0e84*/ 	.word	0x00028c40
        /*0e88*/ 	.short	0x010a
        /*0e8a*/ 	.byte	0x3f
	.zero		1


	//   ....[77]....
        /*0e8c*/ 	.word	0x0001d970
        /*0e90*/ 	.word	0x00000003
        /*0e94*/ 	.word	0x00028c60
        /*0e98*/ 	.short	0x010a
        /*0e9a*/ 	.byte	0x3f
	.zero		1


	//   ....[78]....
        /*0e9c*/ 	.word	0x0001f170
        /*0ea0*/ 	.word	0x00000000
        /*0ea4*/ 	.word	0x00028c20
        /*0ea8*/ 	.short	0x010a
        /*0eaa*/ 	.byte	0x3f
	.zero		1


	//   ....[79]....
        /*0eac*/ 	.word	0x0001f320
        /*0eb0*/ 	.word	0x00000006
        /*0eb4*/ 	.word	0x00000000
        /*0eb8*/ 	.short	0x010a
        /*0eba*/ 	.byte	0x3f
	.zero		1


	//   ....[80]....
        /*0ebc*/ 	.word	0x0001f390
        /*0ec0*/ 	.word	0x00000007
        /*0ec4*/ 	.word	0x00000000
        /*0ec8*/ 	.short	0x010a
        /*0eca*/ 	.byte	0x3f
	.zero		1


	//   ....[81]....
        /*0ecc*/ 	.word	0x0001f400
        /*0ed0*/ 	.word	0x00000004
        /*0ed4*/ 	.word	0x00000000
        /*0ed8*/ 	.short	0x010a
        /*0eda*/ 	.byte	0x3f
	.zero		1


	//   ....[82]....
        /*0edc*/ 	.word	0x0001f430
        /*0ee0*/ 	.word	0x00000003
        /*0ee4*/ 	.word	0x00000000
        /*0ee8*/ 	.short	0x010a
        /*0eea*/ 	.byte	0x3f
	.zero		1


	//   ....[83]....
        /*0eec*/ 	.word	0x0001f490
        /*0ef0*/ 	.word	0x00000040
        /*0ef4*/ 	.word	0x00028c90
        /*0ef8*/ 	.short	0x010a
        /*0efa*/ 	.byte	0x3f
	.zero		1


	//   ....[84]....
        /*0efc*/ 	.word	0x0001f4e0
        /*0f00*/ 	.word	0x00000040
        /*0f04*/ 	.word	0x00028c90
        /*0f08*/ 	.short	0x010a
        /*0f0a*/ 	.byte	0x3f
	.zero		1


	//   ....[85]....
        /*0f0c*/ 	.word	0x0001f530
        /*0f10*/ 	.word	0x00000040
        /*0f14*/ 	.word	0x00028c90
        /*0f18*/ 	.short	0x010a
        /*0f1a*/ 	.byte	0x3f
	.zero		1


	//   ....[86]....
        /*0f1c*/ 	.word	0x0001f580
        /*0f20*/ 	.word	0x00000040
        /*0f24*/ 	.word	0x00028cb0
        /*0f28*/ 	.short	0x010a
        /*0f2a*/ 	.byte	0x3f
	.zero		1


	//   ....[87]....
        /*0f2c*/ 	.word	0x0001f5d0
        /*0f30*/ 	.word	0x00000016
        /*0f34*/ 	.word	0x00028c50
        /*0f38*/ 	.short	0x010a
        /*0f3a*/ 	.byte	0x3f
	.zero		1


	//   ....[88]....
        /*0f3c*/ 	.word	0x0001f620
        /*0f40*/ 	.word	0x00000000
        /*0f44*/ 	.word	0x00028c50
        /*0f48*/ 	.short	0x010a
        /*0f4a*/ 	.byte	0x3f
	.zero		1


	//   ....[89]....
        /*0f4c*/ 	.word	0x0001f9f0
        /*0f50*/ 	.word	0x00000002
        /*0f54*/ 	.word	0x00028c00
        /*0f58*/ 	.short	0x010a
        /*0f5a*/ 	.byte	0x3f
	.zero		1


	//   ....[90]....
        /*0f5c*/ 	.word	0x0001fe00
        /*0f60*/ 	.word	0x00000002
        /*0f64*/ 	.word	0x00028c00
        /*0f68*/ 	.short	0x010a
        /*0f6a*/ 	.byte	0x3f
	.zero		1


	//   ....[91]....
        /*0f6c*/ 	.word	0x0001fe50
        /*0f70*/ 	.word	0x0000000e
        /*0f74*/ 	.word	0x00028c30
        /*0f78*/ 	.short	0x010a
        /*0f7a*/ 	.byte	0x3f
	.zero		1


	//   ....[92]....
        /*0f7c*/ 	.word	0x0001fea0
        /*0f80*/ 	.word	0x0000000e
        /*0f84*/ 	.word	0x00028c50
        /*0f88*/ 	.short	0x010a
        /*0f8a*/ 	.byte	0x3f
	.zero		1


	//   ....[93]....
        /*0f8c*/ 	.word	0x0001fef0
        /*0f90*/ 	.word	0x000000d4
        /*0f94*/ 	.word	0x00028c30
        /*0f98*/ 	.short	0x010a
        /*0f9a*/ 	.byte	0x3f
	.zero		1


	//   ....[94]....
        /*0f9c*/ 	.word	0x0001ff40
        /*0fa0*/ 	.word	0x000000d4
        /*0fa4*/ 	.word	0x00028c50
        /*0fa8*/ 	.short	0x010a
        /*0faa*/ 	.byte	0x3f
	.zero		1


	//   ....[95]....
        /*0fac*/ 	.word	0x0001ff90
        /*0fb0*/ 	.word	0x0000000e
        /*0fb4*/ 	.word	0x00028c30
        /*0fb8*/ 	.short	0x010a
        /*0fba*/ 	.byte	0x3f
	.zero		1


	//   ....[96]....
        /*0fbc*/ 	.word	0x0001ffe0
        /*0fc0*/ 	.word	0x0000000e
        /*0fc4*/ 	.word	0x00028c50
        /*0fc8*/ 	.short	0x010a
        /*0fca*/ 	.byte	0x3f
	.zero		1


	//   ....[97]....
        /*0fcc*/ 	.word	0x00020030
        /*0fd0*/ 	.word	0x000000ce
        /*0fd4*/ 	.word	0x00028c30
        /*0fd8*/ 	.short	0x010a
        /*0fda*/ 	.byte	0x3f
	.zero		1


	//   ....[98]....
        /*0fdc*/ 	.word	0x00020080
        /*0fe0*/ 	.word	0x000000ce
        /*0fe4*/ 	.word	0x00028c50
        /*0fe8*/ 	.short	0x010a
        /*0fea*/ 	.byte	0x3f
	.zero		1


	//   ....[99]....
        /*0fec*/ 	.word	0x00020230
        /*0ff0*/ 	.word	0x00000006
        /*0ff4*/ 	.word	0x00028c20
        /*0ff8*/ 	.short	0x010a
        /*0ffa*/ 	.byte	0x3f
	.zero		1


	//   ....[100]....
        /*0ffc*/ 	.word	0x00020280
        /*1000*/ 	.word	0x00000006
        /*1004*/ 	.word	0x00028ca0
        /*1008*/ 	.short	0x010a
        /*100a*/ 	.byte	0x3f
	.zero		1


	//   ....[101]....
        /*100c*/ 	.word	0x000202d0
        /*1010*/ 	.word	0x00000006
        /*1014*/ 	.word	0x00028cc0
        /*1018*/ 	.short	0x010a
        /*101a*/ 	.byte	0x3f
	.zero		1


	//   ....[102]....
        /*101c*/ 	.word	0x00020320
        /*1020*/ 	.word	0x00000005
        /*1024*/ 	.word	0x00028ca0
        /*1028*/ 	.short	0x010a
        /*102a*/ 	.byte	0x3f
	.zero		1


	//   ....[103]....
        /*102c*/ 	.word	0x00020370
        /*1030*/ 	.word	0x00000005
        /*1034*/ 	.word	0x00028cc0
        /*1038*/ 	.short	0x010a
        /*103a*/ 	.byte	0x3f
	.zero		1


	//   ....[104]....
        /*103c*/ 	.word	0x00020510
        /*1040*/ 	.word	0x00000000
        /*1044*/ 	.word	0x00028c40
        /*1048*/ 	.short	0x010a
        /*104a*/ 	.byte	0x3f
	.zero		1


	//   ....[105]....
        /*104c*/ 	.word	0x00020a80
        /*1050*/ 	.word	0x00000002
        /*1054*/ 	.word	0x00028c20
        /*1058*/ 	.short	0x010a
        /*105a*/ 	.byte	0x3f
	.zero		1


	//   ....[106]....
        /*105c*/ 	.word	0x00020ad0
        /*1060*/ 	.word	0x00000000
        /*1064*/ 	.word	0x00028c60
        /*1068*/ 	.short	0x010a
        /*106a*/ 	.byte	0x3f
	.zero		1


	//   ....[107]....
        /*106c*/ 	.word	0x00020b20
        /*1070*/ 	.word	0x00000003
        /*1074*/ 	.word	0x00028c40
        /*1078*/ 	.short	0x010a
        /*107a*/ 	.byte	0x3f
	.zero		1


	//   ....[108]....
        /*107c*/ 	.word	0x00020b70
        /*1080*/ 	.word	0x00000003
        /*1084*/ 	.word	0x00028c60
        /*1088*/ 	.short	0x010a
        /*108a*/ 	.byte	0x3f
	.zero		1


	//   ....[109]....
        /*108c*/ 	.word	0x00020bc0
        /*1090*/ 	.word	0x00000002
        /*1094*/ 	.word	0x00028c40
        /*1098*/ 	.short	0x010a
        /*109a*/ 	.byte	0x3f
	.zero		1


	//   ....[110]....
        /*109c*/ 	.word	0x00020c10
        /*10a0*/ 	.word	0x00000002
        /*10a4*/ 	.word	0x00028c60
        /*10a8*/ 	.short	0x010a
        /*10aa*/ 	.byte	0x3f
	.zero		1


	//   ....[111]....
        /*10ac*/ 	.word	0x00020c60
        /*10b0*/ 	.word	0x00000003
        /*10b4*/ 	.word	0x00028c40
        /*10b8*/ 	.short	0x010a
        /*10ba*/ 	.byte	0x3f
	.zero		1


	//   ....[112]....
        /*10bc*/ 	.word	0x00020cb0
        /*10c0*/ 	.word	0x00000003
        /*10c4*/ 	.word	0x00028c60
        /*10c8*/ 	.short	0x010a
        /*10ca*/ 	.byte	0x3f
	.zero		1


	//   ....[113]....
        /*10cc*/ 	.word	0x00021650
        /*10d0*/ 	.word	0x00000000
        /*10d4*/ 	.word	0x00028c20
        /*10d8*/ 	.short	0x010a
        /*10da*/ 	.byte	0x3f
	.zero		1


	//   ....[114]....
        /*10dc*/ 	.word	0x000217f0
        /*10e0*/ 	.word	0x00000006
        /*10e4*/ 	.word	0x00000000
        /*10e8*/ 	.short	0x010a
        /*10ea*/ 	.byte	0x3f
	.zero		1


	//   ....[115]....
        /*10ec*/ 	.word	0x00021840
        /*10f0*/ 	.word	0x00000007
        /*10f4*/ 	.word	0x00000000
        /*10f8*/ 	.short	0x010a
        /*10fa*/ 	.byte	0x3f
	.zero		1


	//   ....[116]....
        /*10fc*/ 	.word	0x00021890
        /*1100*/ 	.word	0x00000004
        /*1104*/ 	.word	0x00000000
        /*1108*/ 	.short	0x010a
        /*110a*/ 	.byte	0x3f
	.zero		1


	//----- nvinfo : EIATTR_NUM_MBARRIERS
	.align		4
.L_891:
        /*110c*/ 	.byte	0x03, 0x38
        /*110e*/ 	.short	0x0016


	//----- nvinfo : EIATTR_EXIT_INSTR_OFFSETS
	.align		4
        /*1110*/ 	.byte	0x04, 0x1c
        /*1112*/ 	.short	(.L_893 - .L_892)


	//   ....[0]....
.L_892:
        /*1114*/ 	.word	0x0001f480


	//----- nvinfo : EIATTR_MAX_THREADS
	.align		4
.L_893:
        /*1118*/ 	.byte	0x04, 0x05
        /*111a*/ 	.short	(.L_895 - .L_894)
.L_894:
        /*111c*/ 	.word	0x00000180
        /*1120*/ 	.word	0x00000001
        /*1124*/ 	.word	0x00000001


	//----- nvinfo : EIATTR_CRS_STACK_SIZE
	.align		4
.L_895:
        /*1128*/ 	.byte	0x04, 0x1e
        /*112a*/ 	.short	(.L_897 - .L_896)
.L_896:
        /*112c*/ 	.word	0x00000000


	//----- nvinfo : EIATTR_CBANK_PARAM_SIZE
	.align		4
.L_897:
        /*1130*/ 	.byte	0x03, 0x19
        /*1132*/ 	.short	0x0af0


	//----- nvinfo : EIATTR_PARAM_CBANK
	.align		4
        /*1134*/ 	.byte	0x04, 0x0a
        /*1136*/ 	.short	(.L_899 - .L_898)
	.align		4
.L_898:
        /*1138*/ 	.word	index@(.nv.constant0._ZN7cutlass13device_kernelIN5flash11enable_sm90INS1_16FlashAttnFwdSm90INS1_25CollectiveMainloopFwdSm90ILi2EN4cute5tupleIJNS5_1CILi1EEES8_S8_EEENS6_IJNS7_ILi64EEESA_SA_EEELi512ENS_6half_tEfNS_4arch4Sm90ELb0ELb1ELb0ELb1ELb0ELb1ELb0ELb0ELb0ELb1ELb0ELb0EEENS1_21CollectiveEpilogueFwdINS6_IJSA_NS7_ILi512EEESA_EEES9_SC_SE_Li256ELb1ELb1ELb0ELb0EEENS1_36VarlenDynamicPersistentTileSchedulerILi64ELi64ELi256ELi128ELb0ELb1ELb1ELb1ELb0ELb1EEEEEEEEEvNT_6ParamsE)
        /*113c*/ 	.short	0x0210
        /*113e*/ 	.short	0x0af0


	//----- nvinfo : EIATTR_SW_WAR
	.align		4
.L_899:
        /*1140*/ 	.byte	0x04, 0x36
        /*1142*/ 	.short	(.L_901 - .L_900)
.L_900:
        /*1144*/ 	.word	0x00000008
.L_901:


//--------------------- .nv.info._ZN7cutlass13device_kernelIN5flash11enable_sm90INS1_16FlashAttnFwdSm90INS1_25CollectiveMainloopFwdSm90ILi2EN4cute5tupleIJNS5_1CILi1EEES8_S8_EEENS6_IJNS7_ILi64EEESA_SA_EEELi512ENS_6half_tEfNS_4arch4Sm90ELb0ELb1ELb0ELb1ELb0ELb0ELb1ELb0ELb0ELb1ELb0ELb0EEENS1_21CollectiveEpilogueFwdINS6_IJSA_NS7_ILi512EEESA_EEES9_SC_SE_Li256ELb1ELb1ELb0ELb0EEENS1_36VarlenDynamicPersistentTileSchedulerILi64ELi64ELi256ELi128ELb0ELb1ELb1ELb1ELb0ELb1EEEEEEEEEvNT_6ParamsE --------------------------
	.section	.nv.info._ZN7cutlass13device_kernelIN5flash11enable_sm90INS1_16FlashAttnFwdSm90INS1_25CollectiveMainloopFwdSm90ILi2EN4cute5tupleIJNS5_1CILi1EEES8_S8_EEENS6_IJNS7_ILi64EEESA_SA_EEELi512ENS_6half_tEfNS_4arch4Sm90ELb0ELb1ELb0ELb1ELb0ELb0ELb1ELb0ELb0ELb1ELb0ELb0EEENS1_21CollectiveEpilogueFwdINS6_IJSA_NS7_ILi512EEESA_EEES9_SC_SE_Li256ELb1ELb1ELb0ELb0EEENS1_36VarlenDynamicPersistentTileSchedulerILi64ELi64ELi256ELi128ELb0ELb1ELb1ELb1ELb0ELb1EEEEEEEEEvNT_6ParamsE,"",@"SHT_CUDA_INFO"
	.sectionflags	@""
	.align	4


	//----- nvinfo : EIATTR_CUDA_API_VERSION
	.align		4
        /*0000*/ 	.byte	0x04, 0x37
        /*0002*/ 	.short	(.L_903 - .L_902)
.L_902:
        /*0004*/ 	.word	0x00000082


	//----- nvinfo : EIATTR_KPARAM_INFO
	.align		4
.L_903:
        /*0008*/ 	.byte	0x04, 0x17
        /*000a*/ 	.short	(.L_905 - .L_904)
.L_904:
        /*000c*/ 	.word	0x00000000
        /*0010*/ 	.short	0x0000
        /*0012*/ 	.short	0x0070
        /*0014*/ 	.byte	0x00, 0xf0, 0x01, 0x2e


	//----- nvinfo : EIATTR_SPARSE_MMA_MASK
	.align		4
.L_905:
        /*0018*/ 	.byte	0x03, 0x50
        /*001a*/ 	.short	0x0000


	//----- nvinfo : EIATTR_MAXREG_COUNT
	.align		4
        /*001c*/ 	.byte	0x03, 0x1b
        /*001e*/ 	.short	0x00a8


	//----- nvinfo : EIATTR_NUM_BARRIERS
	.align		4
        /*0020*/ 	.byte	0x02, 0x4c
        /*0022*/ 	.byte	0x10
	.zero		1


	//----- nvinfo : EIATTR_EXTERNS
	.align		4
        /*0024*/ 	.byte	0x04, 0x0f
        /*0026*/ 	.short	(.L_907 - .L_906)


	//   ....[0]....
	.align		4
.L_906:
        /*0028*/ 	.word	index@(__assertfail)


	//----- nvinfo : EIATTR_ANNOTATIONS
	.align		4
.L_907:
        /*002c*/ 	.byte	0x04, 0x55
        /*002e*/ 	.short	(.L_909 - .L_908)


	//   ....[0]....
.L_908:
        /* <DEDUP_REMOVED lines=83> */


	//----- nvinfo : EIATTR_MERCURY_ISA_VERSION
	.align		4
.L_909:
        /*0550*/ 	.byte	0x03, 0x5f
        /*0552*/ 	.short	0x0101


	//----- nvinfo : EIATTR_UNUSED_LOAD_BYTE_OFFSET
	.align		4
        /*0554*/ 	.byte	0x04, 0x44
        /*0556*/ 	.short	(.L_911 - .L_910)


	//   ....[0]....
.L_910:
        /*0558*/ 	.word	0x00000a30
        /*055c*/ 	.word	0x0000fff0


	//   ....[1]....
        /*0560*/ 	.word	0x00010d20
        /*0564*/ 	.word	0x0000fff0


	//----- nvinfo : EIATTR_INT_WARP_WIDE_INSTR_OFFSETS
	.align		4
.L_911:
        /*0568*/ 	.byte	0x04, 0x31
        /*056a*/ 	.short	(.L_913 - .L_912)


	//   ....[0]....
.L_912:
        /*056c*/ 	.word	0x00000130


	//   ....[1]....
        /*0570*/ 	.word	0x00000170


	//   ....[2]....
        /*0574*/ 	.word	0x000001e0


	//   ....[3]....
        /*0578*/ 	.word	0x00000250


	//   ....[4]....
        /*057c*/ 	.word	0x00015160


	//   ....[5]....
        /*0580*/ 	.word	0x000151c0


	//   ....[6]....
        /*0584*/ 	.word	0x0001ad50


	//   ....[7]....
        /*0588*/ 	.word	0x0001adb0


	//----- nvinfo : EIATTR_COOP_GROUP_MASK_REGIDS
	.align		4
.L_913:
        /*058c*/ 	.byte	0x04, 0x29
        /*058e*/ 	.short	(.L_915 - .L_914)


	//   ....[0]....
.L_914:
        /*0590*/ 	.word	0xffffffff


	//   ....[1]....
        /*0594*/ 	.word	0xffffffff


	//   ....[2]....
        /*0598*/ 	.word	0xffffffff


	//   ....[3]....
        /*059c*/ 	.word	0xffffffff


	//   ....[4]....
        /*05a0*/ 	.word	0xffffffff


	//   ....[5]....
        /*05a4*/ 	.word	0xffffffff


	//   ....[6]....
        /*05a8*/ 	.word	0xffffffff


	//   ....[7]....
        /*05ac*/ 	.word	0xffffffff


	//   ....[8]....
        /*05b0*/ 	.word	0xffffffff


	//   ....[9]....
        /*05b4*/ 	.word	0xffffffff


	//   ....[10]....
        /*05b8*/ 	.word	0xffffffff


	//   ....[11]....
        /*05bc*/ 	.word	0xffffffff


	//   ....[12]....
        /*05c0*/ 	.word	0xffffffff


	//   ....[13]....
        /*05c4*/ 	.word	0xffffffff


	//   ....[14]....
        /*05c8*/ 	.word	0xffffffff


	//   ....[15]....
        /*05cc*/ 	.word	0xffffffff


	//   ....[16]....
        /*05d0*/ 	.word	0xffffffff


	//   ....[17]....
        /*05d4*/ 	.word	0xffffffff


	//   ....[18]....
        /*05d8*/ 	.word	0xffffffff


	//   ....[19]....
        /*05dc*/ 	.word	0xffffffff


	//   ....[20]....
        /*05e0*/ 	.word	0xffffffff


	//   ....[21]....
        /*05e4*/ 	.word	0xffffffff


	//   ....[22]....
        /*05e8*/ 	.word	0xffffffff


	//   ....[23]....
        /*05ec*/ 	.word	0xffffffff


	//   ....[24]....
        /*05f0*/ 	.word	0xffffffff


	//   ....[25]....
        /*05f4*/ 	.word	0xffffffff


	//   ....[26]....
        /*05f8*/ 	.word	0xffffffff


	//   ....[27]....
        /*05fc*/ 	.word	0xffffffff


	//   ....[28]....
        /*0600*/ 	.word	0xffffffff


	//   ....[29]....
        /*0604*/ 	.word	0xffffffff


	//   ....[30]....
        /*0608*/ 	.word	0xffffffff


	//   ....[31]....
        /*060c*/ 	.word	0xffffffff


	//   ....[32]....
        /*0610*/ 	.word	0xffffffff


	//   ....[33]....
        /*0614*/ 	.word	0xffffffff


	//   ....[34]....
        /*0618*/ 	.word	0xffffffff


	//   ....[35]....
        /*061c*/ 	.word	0xffffffff


	//   ....[36]....
        /*0620*/ 	.word	0xffffffff


	//   ....[37]....
        /*0624*/ 	.word	0xffffffff


	//   ....[38]....
        /*0628*/ 	.word	0xffffffff


	//   ....[39]....
        /*062c*/ 	.word	0xffffffff


	//   ....[40]....
        /*0630*/ 	.word	0xffffffff


	//   ....[41]....
        /*0634*/ 	.word	0xffffffff


	//   ....[42]....
        /*0638*/ 	.word	0xffffffff


	//   ....[43]....
        /*063c*/ 	.word	0xffffffff


	//   ....[44]....
        /*0640*/ 	.word	0xffffffff


	//   ....[45]....
        /*0644*/ 	.word	0xffffffff


	//   ....[46]....
        /*0648*/ 	.word	0xffffffff


	//   ....[47]....
        /*064c*/ 	.word	0xffffffff


	//   ....[48]....
        /*0650*/ 	.word	0xffffffff


	//   ....[49]....
        /*0654*/ 	.word	0xffffffff


	//   ....[50]....
        /*0658*/ 	.word	0xffffffff


	//   ....[51]....
        /*065c*/ 	.word	0xffffffff


	//   ....[52]....
        /*0660*/ 	.word	0xffffffff


	//   ....[53]....
        /*0664*/ 	.word	0xffffffff


	//   ....[54]....
        /*0668*/ 	.word	0xffffffff


	//   ....[55]....
        /*066c*/ 	.word	0xffffffff


	//   ....[56]....
        /*0670*/ 	.word	0xffffffff


	//   ....[57]....
        /*0674*/ 	.word	0xffffffff


	//   ....[58]....
        /*0678*/ 	.word	0xffffffff


	//   ....[59]....
        /*067c*/ 	.word	0xffffffff


	//   ....[60]....
        /*0680*/ 	.word	0xffffffff


	//   ....[61]....
        /*0684*/ 	.word	0xffffffff


	//   ....[62]....
        /*0688*/ 	.word	0xffffffff


	//   ....[63]....
        /*068c*/ 	.word	0xffffffff


	//   ....[64]....
        /*0690*/ 	.word	0xffffffff


	//   ....[65]....
        /*0694*/ 	.word	0xffffffff


	//   ....[66]....
        /*0698*/ 	.word	0xffffffff


	//   ....[67]....
        /*069c*/ 	.word	0xffffffff


	//   ....[68]....
        /*06a0*/ 	.word	0xffffffff


	//   ....[69]....
        /*06a4*/ 	.word	0xffffffff


	//   ....[70]....
        /*06a8*/ 	.word	0xffffffff


	//   ....[71]....
        /*06ac*/ 	.word	0xffffffff


	//   ....[72]....
        /*06b0*/ 	.word	0xffffffff


	//   ....[73]....
        /*06b4*/ 	.word	0xffffffff


	//   ....[74]....
        /*06b8*/ 	.word	0xffffffff


	//   ....[75]....
        /*06bc*/ 	.word	0xffffffff


	//   ....[76]....
        /*06c0*/ 	.word	0xffffffff


	//   ....[77]....
        /*06c4*/ 	.word	0xffffffff


	//   ....[78]....
        /*06c8*/ 	.word	0xffffffff


	//   ....[79]....
        /*06cc*/ 	.word	0xffffffff


	//   ....[80]....
        /*06d0*/ 	.word	0xffffffff


	//   ....[81]....
        /*06d4*/ 	.word	0xffffffff


	//   ....[82]....
        /*06d8*/ 	.word	0xffffffff


	//   ....[83]....
        /*06dc*/ 	.word	0xffffffff


	//   ....[84]....
        /*06e0*/ 	.word	0xffffffff


	//   ....[85]....
        /*06e4*/ 	.word	0xffffffff


	//   ....[86]....
        /*06e8*/ 	.word	0xffffffff


	//   ....[87]....
        /*06ec*/ 	.word	0xffffffff


	//   ....[88]....
        /*06f0*/ 	.word	0xffffffff


	//   ....[89]....
        /*06f4*/ 	.word	0xffffffff


	//   ....[90]....
        /*06f8*/ 	.word	0xffffffff


	//   ....[91]....
        /*06fc*/ 	.word	0xffffffff


	//   ....[92]....
        /*0700*/ 	.word	0xffffffff


	//   ....[93]....
        /*0704*/ 	.word	0xffffffff


	//   ....[94]....
        /*0708*/ 	.word	0xffffffff


	//   ....[95]....
        /*070c*/ 	.word	0xffffffff


	//   ....[96]....
        /*0710*/ 	.word	0xffffffff


	//   ....[97]....
        /*0714*/ 	.word	0xffffffff


	//   ....[98]....
        /*0718*/ 	.word	0xffffffff


	//   ....[99]....
        /*071c*/ 	.word	0xffffffff


	//   ....[100]....
        /*0720*/ 	.word	0xffffffff


	//   ....[101]....
        /*0724*/ 	.word	0xffffffff


	//   ....[102]....
        /*0728*/ 	.word	0xffffffff


	//   ....[103]....
        /*072c*/ 	.word	0xffffffff


	//   ....[104]....
        /*0730*/ 	.word	0xffffffff


	//   ....[105]....
        /*0734*/ 	.word	0xffffffff


	//   ....[106]....
        /*0738*/ 	.word	0xffffffff


	//   ....[107]....
        /*073c*/ 	.word	0x0500000f


	//   ....[108]....
        /*0740*/ 	.word	0x0500000f


	//   ....[109]....
        /*0744*/ 	.word	0x0500000f


	//   ....[110]....
        /*0748*/ 	.word	0x0500000f


	//   ....[111]....
        /*074c*/ 	.word	0x0500000f


	//   ....[112]....
        /*0750*/ 	.word	0x0500000f


	//   ....[113]....
        /*0754*/ 	.word	0x0500000f


	//   ....[114]....
        /*0758*/ 	.word	0x0500000f


	//   ....[115]....
        /*075c*/ 	.word	0x0500000f


	//   ....[116]....
        /*0760*/ 	.word	0x0500000f


	//   ....[117]....
        /*0764*/ 	.word	0x0500000f


	//   ....[118]....
        /*0768*/ 	.word	0x0500000f


	//   ....[119]....
        /*076c*/ 	.word	0x0500000f


	//   ....[120]....
        /*0770*/ 	.word	0x0500000f


	//   ....[121]....
        /*0774*/ 	.word	0x0500000f


	//   ....[122]....
        /*0778*/ 	.word	0x0500000f


	//   ....[123]....
        /*077c*/ 	.word	0x0500000f


	//   ....[124]....
        /*0780*/ 	.word	0x0500000f


	//   ....[125]....
        /*0784*/ 	.word	0x0500000f


	//   ....[126]....
        /*0788*/ 	.word	0x0500000f


	//   ....[127]....
        /*078c*/ 	.word	0x0500000f


	//   ....[128]....
        /*0790*/ 	.word	0x0500000f


	//   ....[129]....
        /*0794*/ 	.word	0x0500000f


	//   ....[130]....
        /*0798*/ 	.word	0x0500000f


	//   ....[131]....
        /*079c*/ 	.word	0x0500000f


	//   ....[132]....
        /*07a0*/ 	.word	0x0500000f


	//   ....[133]....
        /*07a4*/ 	.word	0x0500000f


	//   ....[134]....
        /*07a8*/ 	.word	0x0500000f


	//   ....[135]....
        /*07ac*/ 	.word	0x0500000f


	//   ....[136]....
        /*07b0*/ 	.word	0x0500000f


	//   ....[137]....
        /*07b4*/ 	.word	0x0500000f


	//   ....[138]....
        /*07b8*/ 	.word	0x0500000f


	//   ....[139]....
        /*07bc*/ 	.word	0x0500000f


	//   ....[140]....
        /*07c0*/ 	.word	0x0500000f


	//   ....[141]....
        /*07c4*/ 	.word	0x0500000f


	//----- nvinfo : EIATTR_COOP_GROUP_INSTR_OFFSETS
	.align		4
.L_915:
        /*07c8*/ 	.byte	0x04, 0x28
        /*07ca*/ 	.short	(.L_917 - .L_916)


	//   ....[0]....
.L_916:
        /*07cc*/ 	.word	0x00000060


	//   ....[1]....
        /*07d0*/ 	.word	0x00000140


	//   ....[2]....
        /*07d4*/ 	.word	0x00000180


	//   ....[3]....
        /*07d8*/ 	.word	0x00000390


	//   ....[4]....
        /*07dc*/ 	.word	0x000004f0


	//   ....[5]....
        /*07e0*/ 	.word	0x00000610


	//   ....[6]....
        /*07e4*/ 	.word	0x00000770


	//   ....[7]....
        /*07e8*/ 	.word	0x00001ca0


	//   ....[8]....
        /*07ec*/ 	.word	0x00003c50


	//   ....[9]....
        /*07f0*/ 	.word	0x00004420


	//   ....[10]....
        /*07f4*/ 	.word	0x000054b0


	//   ....[11]....
        /*07f8*/ 	.word	0x00005b60


	//   ....[12]....
        /*07fc*/ 	.word	0x000060c0


	//   ....[13]....
        /*0800*/ 	.word	0x000061c0


	//   ....[14]....
        /*0804*/ 	.word	0x00006530


	//   ....[15]....
        /*0808*/ 	.word	0x000065c0


	//   ....[16]....
        /*080c*/ 	.word	0x00006da0


	//   ....[17]....
        /*0810*/ 	.word	0x00007350


	//   ....[18]....
        /*0814*/ 	.word	0x00008350


	//   ....[19]....
        /*0818*/ 	.word	0x000085b0


	//   ....[20]....
        /*081c*/ 	.word	0x00008cd0


	//   ....[21]....
        /*0820*/ 	.word	0x00008dd0


	//   ....[22]....
        /*0824*/ 	.word	0x00009180


	//   ....[23]....
        /*0828*/ 	.word	0x00009210


	//   ....[24]....
        /*082c*/ 	.word	0x0000a2c0


	//   ....[25]....
        /*0830*/ 	.word	0x0000a970


	//   ....[26]....
        /*0834*/ 	.word	0x0000ba60


	//   ....[27]....
        /*0838*/ 	.word	0x0000ba90


	//   ....[28]....
        /*083c*/ 	.word	0x0000bd90


	//   ....[29]....
        /*0840*/ 	.word	0x0000bf60


	//   ....[30]....
        /*0844*/ 	.word	0x0000ce40


	//   ....[31]....
        /*0848*/ 	.word	0x0000d2b0


	//   ....[32]....
        /*084c*/ 	.word	0x0000d3d0


	//   ....[33]....
        /*0850*/ 	.word	0x0000e4e0


	//   ....[34]....
        /*0854*/ 	.word	0x0000ebf0


	//   ....[35]....
        /*0858*/ 	.word	0x0000ecf0


	//   ....[36]....
        /*085c*/ 	.word	0x0000f0d0


	//   ....[37]....
        /*0860*/ 	.word	0x0000f140


	//   ....[38]....
        /*0864*/ 	.word	0x000101e0


	//   ....[39]....
        /*0868*/ 	.word	0x00010220


	//   ....[40]....
        /*086c*/ 	.word	0x00010250


	//   ....[41]....
        /*0870*/ 	.word	0x000102f0


	//   ....[42]....
        /*0874*/ 	.word	0x00010320


	//   ....[43]....
        /*0878*/ 	.word	0x00011ce0


	//   ....[44]....
        /*087c*/ 	.word	0x000121c0


	//   ....[45]....
        /*0880*/ 	.word	0x000121f0


	//   ....[46]....
        /*0884*/ 	.word	0x00012210


	//   ....[47]....
        /*0888*/ 	.word	0x00012240


	//   ....[48]....
        /*088c*/ 	.word	0x000128b0


	//   ....[49]....
        /*0890*/ 	.word	0x000128c0


	//   ....[50]....
        /*0894*/ 	.word	0x00012af0


	//   ....[51]....
        /*0898*/ 	.word	0x00012b10


	//   ....[52]....
        /*089c*/ 	.word	0x00013600


	//   ....[53]....
        /*08a0*/ 	.word	0x00013630


	//   ....[54]....
        /*08a4*/ 	.word	0x00013870


	//   ....[55]....
        /*08a8*/ 	.word	0x00013890


	//   ....[56]....
        /*08ac*/ 	.word	0x00013b40


	//   ....[57]....
        /*08b0*/ 	.word	0x00013d10


	//   ....[58]....
        /*08b4*/ 	.word	0x00013d40


	//   ....[59]....
        /*08b8*/ 	.word	0x00013d70


	//   ....[60]....
        /*08bc*/ 	.word	0x00013da0


	//   ....[61]....
        /*08c0*/ 	.word	0x00013dd0


	//   ....[62]....
        /*08c4*/ 	.word	0x00013e00


	//   ....[63]....
        /*08c8*/ 	.word	0x00013f70


	//   ....[64]....
        /*08cc*/ 	.word	0x00013fa0


	//   ....[65]....
        /*08d0*/ 	.word	0x00013fd0


	//   ....[66]....
        /*08d4*/ 	.word	0x00014000


	//   ....[67]....
        /*08d8*/ 	.word	0x00014030


	//   ....[68]....
        /*08dc*/ 	.word	0x00014060


	//   ....[69]....
        /*08e0*/ 	.word	0x00014100


	//   ....[70]....
        /*08e4*/ 	.word	0x00014160


	//   ....[71]....
        /*08e8*/ 	.word	0x000141f0


	//   ....[72]....
        /*08ec*/ 	.word	0x00015720


	//   ....[73]....
        /*08f0*/ 	.word	0x00016290


	//   ....[74]....
        /*08f4*/ 	.word	0x000162a0


	//   ....[75]....
        /*08f8*/ 	.word	0x000162d0


	//   ....[76]....
        /*08fc*/ 	.word	0x000163b0


	//   ....[77]....
        /*0900*/ 	.word	0x000163e0


	//   ....[78]....
        /*0904*/ 	.word	0x00016440


	//   ....[79]....
        /*0908*/ 	.word	0x00016450


	//   ....[80]....
        /*090c*/ 	.word	0x000164c0


	//   ....[81]....
        /*0910*/ 	.word	0x00016e80


	//   ....[82]....
        /*0914*/ 	.word	0x00016e90


	//   ....[83]....
        /*0918*/ 	.word	0x00016fb0


	//   ....[84]....
        /*091c*/ 	.word	0x00016fc0


	//   ....[85]....
        /*0920*/ 	.word	0x00017250


	//   ....[86]....
        /*0924*/ 	.word	0x00017260


	//   ....[87]....
        /*0928*/ 	.word	0x000173d0


	//   ....[88]....
        /*092c*/ 	.word	0x000173e0


	//   ....[89]....
        /*0930*/ 	.word	0x0001afe0


	//   ....[90]....
        /*0934*/ 	.word	0x0001b010


	//   ....[91]....
        /*0938*/ 	.word	0x0001b050


	//   ....[92]....
        /*093c*/ 	.word	0x0001b080


	//   ....[93]....
        /*0940*/ 	.word	0x0001b0b0


	//   ....[94]....
        /*0944*/ 	.word	0x0001b0e0


	//   ....[95]....
        /*0948*/ 	.word	0x0001b110


	//   ....[96]....
        /*094c*/ 	.word	0x0001b140


	//   ....[97]....
        /*0950*/ 	.word	0x0001b2c0


	//   ....[98]....
        /*0954*/ 	.word	0x0001b2f0


	//   ....[99]....
        /*0958*/ 	.word	0x0001b320


	//   ....[100]....
        /*095c*/ 	.word	0x0001b350


	//   ....[101]....
        /*0960*/ 	.word	0x0001b380


	//   ....[102]....
        /*0964*/ 	.word	0x0001b3b0


	//   ....[103]....
        /*0968*/ 	.word	0x0001b470


	//   ....[104]....
        /*096c*/ 	.word	0x0001b490


	//   ....[105]....
        /*0970*/ 	.word	0x0001b500


	//   ....[106]....
        /*0974*/ 	.word	0x0001bbd0


	//   ....[107]....
        /*0978*/ 	.word	0x0001c2b0


	//   ....[108]....
        /*097c*/ 	.word	0x0001c440


	//   ....[109]....
        /*0980*/ 	.word	0x0001c4a0


	//   ....[110]....
        /*0984*/ 	.word	0x0001c500


	//   ....[111]....
        /*0988*/ 	.word	0x0001c550


	//   ....[112]....
        /*098c*/ 	.word	0x0001c6b0


	//   ....[113]....
        /*0990*/ 	.word	0x0001c750


	//   ....[114]....
        /*0994*/ 	.word	0x0001c800


	//   ....[115]....
        /*0998*/ 	.word	0x0001c8e0


	//   ....[116]....
        /*099c*/ 	.word	0x0001cac0


	//   ....[117]....
        /*09a0*/ 	.word	0x0001cb90


	//   ....[118]....
        /*09a4*/ 	.word	0x0001ce40


	//   ....[119]....
        /*09a8*/ 	.word	0x0001cf50


	//   ....[120]....
        /*09ac*/ 	.word	0x0001d120


	//   ....[121]....
        /*09b0*/ 	.word	0x0001d1f0


	//   ....[122]....
        /*09b4*/ 	.word	0x0001d420


	//   ....[123]....
        /*09b8*/ 	.word	0x0001d470


	//   ....[124]....
        /*09bc*/ 	.word	0x0001d7a0


	//   ....[125]....
        /*09c0*/ 	.word	0x0001d840


	//   ....[126]....
        /*09c4*/ 	.word	0x0001d960


	//   ....[127]....
        /*09c8*/ 	.word	0x0001d9e0


	//   ....[128]....
        /*09cc*/ 	.word	0x0001da60


	//   ....[129]....
        /*09d0*/ 	.word	0x0001dae0


	//   ....[130]....
        /*09d4*/ 	.word	0x0001db60


	//   ....[131]....
        /*09d8*/ 	.word	0x0001dbf0


	//   ....[132]....
        /*09dc*/ 	.word	0x0001dc90


	//   ....[133]....
        /*09e0*/ 	.word	0x0001dd40


	//   ....[134]....
        /*09e4*/ 	.word	0x0001ddc0


	//   ....[135]....
        /*09e8*/ 	.word	0x0001de40


	//   ....[136]....
        /*09ec*/ 	.word	0x0001dec0


	//   ....[137]....
        /*09f0*/ 	.word	0x0001df50


	//   ....[138]....
        /*09f4*/ 	.word	0x0001dfd0


	//   ....[139]....
        /*09f8*/ 	.word	0x0001e070


	//   ....[140]....
        /*09fc*/ 	.word	0x0001e100


	//   ....[141]....
        /*0a00*/ 	.word	0x0001e230


	//----- nvinfo : EIATTR_REG_RECONFIG
	.align		4
.L_917:
        /*0a04*/ 	.byte	0x01, 0x54
	.zero		2


	//----- nvinfo : EIATTR_SYSCALL_OFFSETS
	.align		4
        /*0a08*/ 	.byte	0x04, 0x46
        /*0a0a*/ 	.short	(.L_919 - .L_918)


	//   ....[0]....
.L_918:
        /*0a0c*/ 	.word	0x00003e20


	//   ....[1]....
        /*0a10*/ 	.word	0x00015360


	//   ....[2]....
        /*0a14*/ 	.word	0x000154b0


	//   ....[3]....
        /*0a18*/ 	.word	0x000155a0


	//   ....[4]....
        /*0a1c*/ 	.word	0x00015e50


	//   ....[5]....
        /*0a20*/ 	.word	0x000167f0


	//----- nvinfo : EIATTR_MBARRIER_INSTR_OFFSETS
	.align		4
.L_919:
        /*0a24*/ 	.byte	0x04, 0x39
        /*0a26*/ 	.short	(.L_921 - .L_920)


	//   ....[0]....
.L_920:
        /*0a28*/ 	.word	0x00000270
        /*0a2c*/ 	.word	0x000000ff
        /*0a30*/ 	.word	0x00038800
        /*0a34*/ 	.short	0x0100
        /*0a36*/ 	.byte	0x08
	.zero		1


	//   ....[1]....
        /*0a38*/ 	.word	0x00000280
        /*0a3c*/ 	.word	0x000000ff
        /*0a40*/ 	.word	0x00038810
        /*0a44*/ 	.short	0x0100
        /*0a46*/ 	.byte	0x08
	.zero		1


	//   ....[2]....
        /*0a48*/ 	.word	0x00000290
        /*0a4c*/ 	.word	0x000000ff
        /*0a50*/ 	.word	0x00038820
        /*0a54*/ 	.short	0x0100
        /*0a56*/ 	.byte	0x08
	.zero		1


	//   ....[3]....
        /*0a58*/ 	.word	0x00000340
        /*0a5c*/ 	.word	0x000000ff
        /*0a60*/ 	.word	0x00038830
        /*0a64*/ 	.short	0x0100
        /*0a66*/ 	.byte	0x06
	.zero		1


	//   ....[4]....
        /*0a68*/ 	.word	0x00000350
        /*0a6c*/ 	.word	0x000000ff
        /*0a70*/ 	.word	0x00038840
        /*0a74*/ 	.short	0x0100
        /*0a76*/ 	.byte	0x06
	.zero		1


	//   ....[5]....
        /*0a78*/ 	.word	0x00000360
        /*0a7c*/ 	.word	0x000000ff
        /*0a80*/ 	.word	0x00038838
        /*0a84*/ 	.short	0x0100
        /*0a86*/ 	.byte	0x06
	.zero		1


	//   ....[6]....
        /*0a88*/ 	.word	0x00000370
        /*0a8c*/ 	.word	0x000000ff
        /*0a90*/ 	.word	0x00038848
        /*0a94*/ 	.short	0x0100
        /*0a96*/ 	.byte	0x06
	.zero		1


	//   ....[7]....
        /*0a98*/ 	.word	0x000004a0
        /*0a9c*/ 	.word	0x000000ff
        /*0aa0*/ 	.word	0x00038850
        /*0aa4*/ 	.short	0x0100
        /*0aa6*/ 	.byte	0x08
	.zero		1


	//   ....[8]....
        /*0aa8*/ 	.word	0x000004b0
        /*0aac*/ 	.word	0x000000ff
        /*0ab0*/ 	.word	0x00038860
        /*0ab4*/ 	.short	0x0100
        /*0ab6*/ 	.byte	0x08
	.zero		1


	//   ....[9]....
        /*0ab8*/ 	.word	0x000004c0
        /*0abc*/ 	.word	0x000000ff
        /*0ac0*/ 	.word	0x00038858
        /*0ac4*/ 	.short	0x0100
        /*0ac6*/ 	.byte	0x08
	.zero		1


	//   ....[10]....
        /*0ac8*/ 	.word	0x000004d0
        /*0acc*/ 	.word	0x000000ff
        /*0ad0*/ 	.word	0x00038868
        /*0ad4*/ 	.short	0x0100
        /*0ad6*/ 	.byte	0x08
	.zero		1


	//   ....[11]....
        /*0ad8*/ 	.word	0x000005c0
        /*0adc*/ 	.word	0x000000ff
        /*0ae0*/ 	.word	0x00038870
        /*0ae4*/ 	.short	0x0100
        /*0ae6*/ 	.byte	0x06
	.zero		1


	//   ....[12]....
        /*0ae8*/ 	.word	0x000005d0
        /*0aec*/ 	.word	0x000000ff
        /*0af0*/ 	.word	0x00038880
        /*0af4*/ 	.short	0x0100
        /*0af6*/ 	.byte	0x06
	.zero		1


	//   ....[13]....
        /*0af8*/ 	.word	0x000005e0
        /*0afc*/ 	.word	0x000000ff
        /*0b00*/ 	.word	0x00038878
        /*0b04*/ 	.short	0x0100
        /*0b06*/ 	.byte	0x06
	.zero		1


	//   ....[14]....
        /*0b08*/ 	.word	0x000005f0
        /*0b0c*/ 	.word	0x000000ff
        /*0b10*/ 	.word	0x00038888
        /*0b14*/ 	.short	0x0100
        /*0b16*/ 	.byte	0x06
	.zero		1


	//   ....[15]....
        /*0b18*/ 	.word	0x00000720
        /*0b1c*/ 	.word	0x000000ff
        /*0b20*/ 	.word	0x00038890
        /*0b24*/ 	.short	0x0100
        /*0b26*/ 	.byte	0x08
	.zero		1


	//   ....[16]....
        /*0b28*/ 	.word	0x00000730
        /*0b2c*/ 	.word	0x000000ff
        /*0b30*/ 	.word	0x000388a0
        /*0b34*/ 	.short	0x0100
        /*0b36*/ 	.byte	0x08
	.zero		1


	//   ....[17]....
        /*0b38*/ 	.word	0x00000740
        /*0b3c*/ 	.word	0x000000ff
        /*0b40*/ 	.word	0x00038898
        /*0b44*/ 	.short	0x0100
        /*0b46*/ 	.byte	0x08
	.zero		1


	//   ....[18]....
        /*0b48*/ 	.word	0x00000750
        /*0b4c*/ 	.word	0x000000ff
        /*0b50*/ 	.word	0x000388a8
        /*0b54*/ 	.short	0x0100
        /*0b56*/ 	.byte	0x08
	.zero		1


	//   ....[19]....
        /*0b58*/ 	.word	0x00000880
        /*0b5c*/ 	.word	0x000000ff
        /*0b60*/ 	.word	0x000388b0
        /*0b64*/ 	.short	0x0100
        /*0b66*/ 	.byte	0x08
	.zero		1


	//   ....[20]....
        /*0b68*/ 	.word	0x00000890
        /*0b6c*/ 	.word	0x000000ff
        /*0b70*/ 	.word	0x000388c0
        /*0b74*/ 	.short	0x0100
        /*0b76*/ 	.byte	0x08
	.zero		1


	//   ....[21]....
        /*0b78*/ 	.word	0x000008a0
        /*0b7c*/ 	.word	0x000000ff
        /*0b80*/ 	.word	0x000388b8
        /*0b84*/ 	.short	0x0100
        /*0b86*/ 	.byte	0x08
	.zero		1


	//   ....[22]....
        /*0b88*/ 	.word	0x000008b0
        /*0b8c*/ 	.word	0x000000ff
        /*0b90*/ 	.word	0x000388c8
        /*0b94*/ 	.short	0x0100
        /*0b96*/ 	.byte	0x08
	.zero		1


	//   ....[23]....
        /*0b98*/ 	.word	0x00002010
        /*0b9c*/ 	.word	0x00000000
        /*0ba0*/ 	.word	0x00000000
        /*0ba4*/ 	.short	0x0101
        /*0ba6*/ 	.byte	0x3f
	.zero		1


	//   ....[24]....
        /*0ba8*/ 	.word	0x00002ac0
        /*0bac*/ 	.word	0x00000000
        /*0bb0*/ 	.word	0x00000000
        /*0bb4*/ 	.short	0x0101
        /*0bb6*/ 	.byte	0x3f
	.zero		1


	//   ....[25]....
        /*0bb8*/ 	.word	0x00003e80
        /*0bbc*/ 	.word	0x000000ff
        /*0bc0*/ 	.word	0x00038800
        /*0bc4*/ 	.short	0x010a
        /*0bc6*/ 	.byte	0x25
	.zero		1


	//   ....[26]....
        /*0bc8*/ 	.word	0x00003ef0
        /*0bcc*/ 	.word	0x00000003
        /*0bd0*/ 	.word	0x00038830
        /*0bd4*/ 	.short	0x010a
        /*0bd6*/ 	.byte	0x3f
	.zero		1


	//   ....[27]....
        /*0bd8*/ 	.word	0x00003f30
        /*0bdc*/ 	.word	0x00000003
        /*0be0*/ 	.word	0x00038830
        /*0be4*/ 	.short	0x010a
        /*0be6*/ 	.byte	0x3f
	.zero		1


	//   ....[28]....
        /*0be8*/ 	.word	0x000041b0
        /*0bec*/ 	.word	0x000000ff
        /*0bf0*/ 	.word	0x00038810
        /*0bf4*/ 	.short	0x010a
        /*0bf6*/ 	.byte	0x25
	.zero		1


	//   ....[29]....
        /*0bf8*/ 	.word	0x000041f0
        /*0bfc*/ 	.word	0x00000003
        /*0c00*/ 	.word	0x00038850
        /*0c04*/ 	.short	0x010a
        /*0c06*/ 	.byte	0x3f
	.zero		1


	//   ....[30]....
        /*0c08*/ 	.word	0x00004230
        /*0c0c*/ 	.word	0x00000003
        /*0c10*/ 	.word	0x00038850
        /*0c14*/ 	.short	0x010a
        /*0c16*/ 	.byte	0x3f
	.zero		1


	//   ....[31]....
        /*0c18*/ 	.word	0x00005500
        /*0c1c*/ 	.word	0x00000004
        /*0c20*/ 	.word	0x00000000
        /*0c24*/ 	.short	0x0101
        /*0c26*/ 	.byte	0x3f
	.zero		1


	//   ....[32]....
        /*0c28*/ 	.word	0x00006dc0
        /*0c2c*/ 	.word	0x00000003
        /*0c30*/ 	.word	0x00000000
        /*0c34*/ 	.short	0x0101
        /*0c36*/ 	.byte	0x3f
	.zero		1


	//   ....[33]....
        /*0c38*/ 	.word	0x00007010
        /*0c3c*/ 	.word	0x000000ff
        /*0c40*/ 	.word	0x00038830
        /*0c44*/ 	.short	0x010a
        /*0c46*/ 	.byte	0x05
	.zero		1


	//   ....[34]....
        /*0c48*/ 	.word	0x00007050
        /*0c4c*/ 	.word	0x000000ff
        /*0c50*/ 	.word	0x00038830
        /*0c54*/ 	.short	0x010a
        /*0c56*/ 	.byte	0x05
	.zero		1


	//   ....[35]....
        /*0c58*/ 	.word	0x000071e0
        /*0c5c*/ 	.word	0x000000ff
        /*0c60*/ 	.word	0x00038850
        /*0c64*/ 	.short	0x010a
        /*0c66*/ 	.byte	0x05
	.zero		1


	//   ....[36]....
        /*0c68*/ 	.word	0x00007220
        /*0c6c*/ 	.word	0x000000ff
        /*0c70*/ 	.word	0x00038850
        /*0c74*/ 	.short	0x010a
        /*0c76*/ 	.byte	0x05
	.zero		1


	//   ....[37]....
        /*0c78*/ 	.word	0x000083b0
        /*0c7c*/ 	.word	0x00000008
        /*0c80*/ 	.word	0x00000000
        /*0c84*/ 	.short	0x0101
        /*0c86*/ 	.byte	0x3f
	.zero		1


	//   ....[38]....
        /*0c88*/ 	.word	0x0000a2e0
        /*0c8c*/ 	.word	0x0000000a
        /*0c90*/ 	.word	0x00000000
        /*0c94*/ 	.short	0x0101
        /*0c96*/ 	.byte	0x3f
	.zero		1


	//   ....[39]....
        /*0c98*/ 	.word	0x0000a670
        /*0c9c*/ 	.word	0x000000ff
        /*0ca0*/ 	.word	0x00038830
        /*0ca4*/ 	.short	0x010a
        /*0ca6*/ 	.byte	0x05
	.zero		1


	//   ....[40]....
        /*0ca8*/ 	.word	0x0000a6b0
        /*0cac*/ 	.word	0x000000ff
        /*0cb0*/ 	.word	0x00038830
        /*0cb4*/ 	.short	0x010a
        /*0cb6*/ 	.byte	0x05
	.zero		1


	//   ....[41]....
        /*0cb8*/ 	.word	0x0000a840
        /*0cbc*/ 	.word	0x000000ff
        /*0cc0*/ 	.word	0x00038850
        /*0cc4*/ 	.short	0x010a
        /*0cc6*/ 	.byte	0x05
	.zero		1


	//   ....[42]....
        /*0cc8*/ 	.word	0x0000a880
        /*0ccc*/ 	.word	0x000000ff
        /*0cd0*/ 	.word	0x00038850
        /*0cd4*/ 	.short	0x010a
        /*0cd6*/ 	.byte	0x05
	.zero		1


	//   ....[43]....
        /*0cd8*/ 	.word	0x0000c310
        /*0cdc*/ 	.word	0x00000099
        /*0ce0*/ 	.word	0x00000000
        /*0ce4*/ 	.short	0x0101
        /*0ce6*/ 	.byte	0x3f
	.zero		1


	//   ....[44]....
        /*0ce8*/ 	.word	0x0000ce60
        /*0cec*/ 	.word	0x000000b3
        /*0cf0*/ 	.word	0x00000000
        /*0cf4*/ 	.short	0x0101
        /*0cf6*/ 	.byte	0x3f
	.zero		1


	//   ....[45]....
        /*0cf8*/ 	.word	0x0000cf70
        /*0cfc*/ 	.word	0x000000ff
        /*0d00*/ 	.word	0x00038830
        /*0d04*/ 	.short	0x010a
        /*0d06*/ 	.byte	0x05
	.zero		1


	//   ....[46]....
        /*0d08*/ 	.word	0x0000cfb0
        /*0d0c*/ 	.word	0x000000ff
        /*0d10*/ 	.word	0x00038830
        /*0d14*/ 	.short	0x010a
        /*0d16*/ 	.byte	0x05
	.zero		1


	//   ....[47]....
        /*0d18*/ 	.word	0x0000d140
        /*0d1c*/ 	.word	0x000000ff
        /*0d20*/ 	.word	0x00038850
        /*0d24*/ 	.short	0x010a
        /*0d26*/ 	.byte	0x05
	.zero		1


	//   ....[48]....
        /*0d28*/ 	.word	0x0000d180
        /*0d2c*/ 	.word	0x000000ff
        /*0d30*/ 	.word	0x00038850
        /*0d34*/ 	.short	0x010a
        /*0d36*/ 	.byte	0x05
	.zero		1


	//   ....[49]....
        /*0d38*/ 	.word	0x0000e2e0
        /*0d3c*/ 	.word	0x00000007
        /*0d40*/ 	.word	0x00000000
        /*0d44*/ 	.short	0x0101
        /*0d46*/ 	.byte	0x3f
	.zero		1


	//   ....[50]....
        /*0d48*/ 	.word	0x00010200
        /*0d4c*/ 	.word	0x0000000a
        /*0d50*/ 	.word	0x00000000
        /*0d54*/ 	.short	0x0101
        /*0d56*/ 	.byte	0x3f
	.zero		1


	//   ....[51]....
        /*0d58*/ 	.word	0x00012860
        /*0d5c*/ 	.word	0x000000ff
        /*0d60*/ 	.word	0x00000000
        /*0d64*/ 	.short	0x0101
        /*0d66*/ 	.byte	0x05
	.zero		1


	//   ....[52]....
        /*0d68*/ 	.word	0x000159b0
        /*0d6c*/ 	.word	0x00000000
        /*0d70*/ 	.word	0x00038840
        /*0d74*/ 	.short	0x010a
        /*0d76*/ 	.byte	0x3f
	.zero		1


	//   ....[53]....
        /*0d78*/ 	.word	0x00016590
        /*0d7c*/ 	.word	0x00000008
        /*0d80*/ 	.word	0x00038800
        /*0d84*/ 	.short	0x0107
        /*0d86*/ 	.byte	0x3f
	.zero		1


	//   ....[54]....
        /*0d88*/ 	.word	0x00016640
        /*0d8c*/ 	.word	0x00000000
        /*0d90*/ 	.word	0x00038800
        /*0d94*/ 	.short	0x0101
        /*0d96*/ 	.byte	0x3f
	.zero		1


	//   ....[55]....
        /*0d98*/ 	.word	0x00017610
        /*0d9c*/ 	.word	0x00000000
        /*0da0*/ 	.word	0x00038810
        /*0da4*/ 	.short	0x0107
        /*0da6*/ 	.byte	0x3f
	.zero		1


	//   ....[56]....
        /*0da8*/ 	.word	0x00017710
        /*0dac*/ 	.word	0x00000002
        /*0db0*/ 	.word	0x00038810
        /*0db4*/ 	.short	0x0101
        /*0db6*/ 	.byte	0x3f
	.zero		1


	//   ....[57]....
        /*0db8*/ 	.word	0x00017730
        /*0dbc*/ 	.word	0x00000002
        /*0dc0*/ 	.word	0x00038820
        /*0dc4*/ 	.short	0x010a
        /*0dc6*/ 	.byte	0x3f
	.zero		1


	//   ....[58]....
        /*0dc8*/ 	.word	0x00017830
        /*0dcc*/ 	.word	0x00000000
        /*0dd0*/ 	.word	0x00038860
        /*0dd4*/ 	.short	0x010a
        /*0dd6*/ 	.byte	0x3f
	.zero		1


	//   ....[59]....
        /*0dd8*/ 	.word	0x000184b0
        /*0ddc*/ 	.word	0x00000003
        /*0de0*/ 	.word	0x00038840
        /*0de4*/ 	.short	0x010a
        /*0de6*/ 	.byte	0x3f
	.zero		1


	//   ....[60]....
        /*0de8*/ 	.word	0x00018700
        /*0dec*/ 	.word	0x00000003
        /*0df0*/ 	.word	0x00038860
        /*0df4*/ 	.short	0x010a
        /*0df6*/ 	.byte	0x3f
	.zero		1


	//   ....[61]....
        /*0df8*/ 	.word	0x00019320
        /*0dfc*/ 	.word	0x00000004
        /*0e00*/ 	.word	0x00038840
        /*0e04*/ 	.short	0x010a
        /*0e06*/ 	.byte	0x3f
	.zero		1


	//   ....[62]....
        /*0e08*/ 	.word	0x00019560
        /*0e0c*/ 	.word	0x00000004
        /*0e10*/ 	.word	0x00038860
        /*0e14*/ 	.short	0x010a
        /*0e16*/ 	.byte	0x3f
	.zero		1


	//   ....[63]....
        /*0e18*/ 	.word	0x0001a0f0
        /*0e1c*/ 	.word	0x00000002
        /*0e20*/ 	.word	0x00038840
        /*0e24*/ 	.short	0x010a
        /*0e26*/ 	.byte	0x3f
	.zero		1


	//   ....[64]....
        /*0e28*/ 	.word	0x0001a340
        /*0e2c*/ 	.word	0x00000002
        /*0e30*/ 	.word	0x00038860
        /*0e34*/ 	.short	0x010a
        /*0e36*/ 	.byte	0x3f
	.zero		1


	//   ....[65]....
        /*0e38*/ 	.word	0x0001bb50
        /*0e3c*/ 	.word	0x00000000
        /*0e40*/ 	.word	0x00038820
        /*0e44*/ 	.short	0x010a
        /*0e46*/ 	.byte	0x3f
	.zero		1


	//   ....[66]....
        /*0e48*/ 	.word	0x0001bd10
        /*0e4c*/ 	.word	0x00000006
        /*0e50*/ 	.word	0x00000000
        /*0e54*/ 	.short	0x010a
        /*0e56*/ 	.byte	0x3f
	.zero		1


	//   ....[67]....
        /*0e58*/ 	.word	0x0001bd80
        /*0e5c*/ 	.word	0x00000007
        /*0e60*/ 	.word	0x00000000
        /*0e64*/ 	.short	0x010a
        /*0e66*/ 	.byte	0x3f
	.zero		1


	//   ....[68]....
        /*0e68*/ 	.word	0x0001bdf0
        /*0e6c*/ 	.word	0x00000004
        /*0e70*/ 	.word	0x00000000
        /*0e74*/ 	.short	0x010a
        /*0e76*/ 	.byte	0x3f
	.zero		1


	//   ....[69]....
        /*0e78*/ 	.word	0x0001be20
        /*0e7c*/ 	.word	0x00000003
        /*0e80*/ 	.word	0x00000000
        /*0e84*/ 	.short	0x010a
        /*0e86*/ 	.byte	0x3f
	.zero		1


	//   ....[70]....
        /*0e88*/ 	.word	0x0001be90
        /*0e8c*/ 	.word	0x00000003
        /*0e90*/ 	.word	0x00038800
        /*0e94*/ 	.short	0x010a
        /*0e96*/ 	.byte	0x3f
	.zero		1


	//   ....[71]....
        /*0e98*/ 	.word	0x0001bee0
        /*0e9c*/ 	.word	0x00000003
        /*0ea0*/ 	.word	0x00038830
        /*0ea4*/ 	.short	0x010a
        /*0ea6*/ 	.byte	0x3f
	.zero		1


	//   ....[72]....
        /*0ea8*/ 	.word	0x0001bf40
        /*0eac*/ 	.word	0x00000005
        /*0eb0*/ 	.word	0x00038810
        /*0eb4*/ 	.short	0x010a
        /*0eb6*/ 	.byte	0x3f
	.zero		1


	//   ....[73]....
        /*0eb8*/ 	.word	0x0001bf90
        /*0ebc*/ 	.word	0x00000003
        /*0ec0*/ 	.word	0x00038850
        /*0ec4*/ 	.short	0x010a
        /*0ec6*/ 	.byte	0x3f
	.zero		1


	//   ....[74]....
        /*0ec8*/ 	.word	0x0001bff0
        /*0ecc*/ 	.word	0x00000009
        /*0ed0*/ 	.word	0x00038830
        /*0ed4*/ 	.short	0x010a
        /*0ed6*/ 	.byte	0x3f
	.zero		1


	//   ....[75]....
        /*0ed8*/ 	.word	0x0001c050
        /*0edc*/ 	.word	0x00000009
        /*0ee0*/ 	.word	0x00038850
        /*0ee4*/ 	.short	0x010a
        /*0ee6*/ 	.byte	0x3f
	.zero		1


	//   ....[76]....
        /*0ee8*/ 	.word	0x0001c0b0
        /*0eec*/ 	.word	0x00000006
        /*0ef0*/ 	.word	0x00038830
        /*0ef4*/ 	.short	0x010a
        /*0ef6*/ 	.byte	0x3f
	.zero		1


	//   ....[77]....
        /*0ef8*/ 	.word	0x0001c110
        /*0efc*/ 	.word	0x00000006
        /*0f00*/ 	.word	0x00038850
        /*0f04*/ 	.short	0x010a
        /*0f06*/ 	.byte	0x3f
	.zero		1


	//   ....[78]....
        /*0f08*/ 	.word	0x0001c170
        /*0f0c*/ 	.word	0x00000008
        /*0f10*/ 	.word	0x00038830
        /*0f14*/ 	.short	0x010a
        /*0f16*/ 	.byte	0x3f
	.zero		1


	//   ....[79]....
        /*0f18*/ 	.word	0x0001c1d0
        /*0f1c*/ 	.word	0x00000008
        /*0f20*/ 	.word	0x00038850
        /*0f24*/ 	.short	0x010a
        /*0f26*/ 	.byte	0x3f
	.zero		1


	//   ....[80]....
        /*0f28*/ 	.word	0x0001c370
        /*0f2c*/ 	.word	0x00000000
        /*0f30*/ 	.word	0x00038840
        /*0f34*/ 	.short	0x010a
        /*0f36*/ 	.byte	0x3f
	.zero		1


	//   ....[81]....
        /*0f38*/ 	.word	0x0001d4c0
        /*0f3c*/ 	.word	0x00000002
        /*0f40*/ 	.word	0x00038820
        /*0f44*/ 	.short	0x010a
        /*0f46*/ 	.byte	0x3f
	.zero		1


	//   ....[82]....
        /*0f48*/ 	.word	0x0001d510
        /*0f4c*/ 	.word	0x00000000
        /*0f50*/ 	.word	0x00038860
        /*0f54*/ 	.short	0x010a
        /*0f56*/ 	.byte	0x3f
	.zero		1


	//   ....[83]....
        /*0f58*/ 	.word	0x0001d560
        /*0f5c*/ 	.word	0x00000003
        /*0f60*/ 	.word	0x00038840
        /*0f64*/ 	.short	0x010a
        /*0f66*/ 	.byte	0x3f
	.zero		1


	//   ....[84]....
        /*0f68*/ 	.word	0x0001d5b0
        /*0f6c*/ 	.word	0x00000003
        /*0f70*/ 	.word	0x00038860
        /*0f74*/ 	.short	0x010a
        /*0f76*/ 	.byte	0x3f
	.zero		1


	//   ....[85]....
        /*0f78*/ 	.word	0x0001d600
        /*0f7c*/ 	.word	0x00000004
        /*0f80*/ 	.word	0x00038840
        /*0f84*/ 	.short	0x010a
        /*0f86*/ 	.byte	0x3f
	.zero		1


	//   ....[86]....
        /*0f88*/ 	.word	0x0001d650
        /*0f8c*/ 	.word	0x00000004
        /*0f90*/ 	.word	0x00038860
        /*0f94*/ 	.short	0x010a
        /*0f96*/ 	.byte	0x3f
	.zero		1


	//   ....[87]....
        /*0f98*/ 	.word	0x0001d6a0
        /*0f9c*/ 	.word	0x00000002
        /*0fa0*/ 	.word	0x00038840
        /*0fa4*/ 	.short	0x010a
        /*0fa6*/ 	.byte	0x3f
	.zero		1


	//   ....[88]....
        /*0fa8*/ 	.word	0x0001d6f0
        /*0fac*/ 	.word	0x00000002
        /*0fb0*/ 	.word	0x00038860
        /*0fb4*/ 	.short	0x010a
        /*0fb6*/ 	.byte	0x3f
	.zero		1


	//   ....[89]....
        /*0fb8*/ 	.word	0x0001e150
        /*0fbc*/ 	.word	0x00000000
        /*0fc0*/ 	.word	0x00038820
        /*0fc4*/ 	.short	0x010a
        /*0fc6*/ 	.byte	0x3f
	.zero		1


	//   ....[90]....
        /*0fc8*/ 	.word	0x0001e2f0
        /*0fcc*/ 	.word	0x00000006
        /*0fd0*/ 	.word	0x00000000
        /*0fd4*/ 	.short	0x010a
        /*0fd6*/ 	.byte	0x3f
	.zero		1


	//   ....[91]....
        /*0fd8*/ 	.word	0x0001e340
        /*0fdc*/ 	.word	0x00000007
        /*0fe0*/ 	.word	0x00000000
        /*0fe4*/ 	.short	0x010a
        /*0fe6*/ 	.byte	0x3f
	.zero		1


	//   ....[92]....
        /*0fe8*/ 	.word	0x0001e390
        /*0fec*/ 	.word	0x00000004
        /*0ff0*/ 	.word	0x00000000
        /*0ff4*/ 	.short	0x010a
        /*0ff6*/ 	.byte	0x3f
	.zero		1


	//----- nvinfo : EIATTR_NUM_MBARRIERS
	.align		4
.L_921:
        /*0ff8*/ 	.byte	0x03, 0x38
        /*0ffa*/ 	.short	0x0017


	//----- nvinfo : EIATTR_EXIT_INSTR_OFFSETS
	.align		4
        /*0ffc*/ 	.byte	0x04, 0x1c
        /*0ffe*/ 	.short	(.L_923 - .L_922)


	//   ....[0]....
.L_922:
        /*1000*/ 	.word	0x00000a60


	//   ....[1]....
        /*1004*/ 	.word	0x00013ae0


	//   ....[2]....
        /*1008*/ 	.word	0x0001be70


	//----- nvinfo : EIATTR_MAX_THREADS
	.align		4
.L_923:
        /*100c*/ 	.byte	0x04, 0x05
        /*100e*/ 	.short	(.L_925 - .L_924)
.L_924:
        /*1010*/ 	.word	0x00000180
        /*1014*/ 	.word	0x00000001
        /*1018*/ 	.word	0x00000001


	//----- nvinfo : EIATTR_CRS_STACK_SIZE
	.align		4
.L_925:
        /*101c*/ 	.byte	0x04, 0x1e
        /*101e*/ 	.short	(.L_927 - .L_926)
.L_926:
        /*1020*/ 	.word	0x00000000


	//----- nvinfo : EIATTR_CBANK_PARAM_SIZE
	.align		4
.L_927:
        /*1024*/ 	.byte	0x03, 0x19
        /*1026*/ 	.short	0x0bf0


	//----- nvinfo : EIATTR_PARAM_CBANK
	.align		4
        /*1028*/ 	.byte	0x04, 0x0a
        /*102a*/ 	.short	(.L_929 - .L_928)
	.align		4
.L_928:
        /*102c*/ 	.word	index@(.nv.constant0._ZN7cutlass13device_kernelIN5flash11enable_sm90INS1_16FlashAttnFwdSm90INS1_25CollectiveMainloopFwdSm90ILi2EN4cute5tupleIJNS5_1CILi1EEES8_S8_EEENS6_IJNS7_ILi64EEESA_SA_EEELi512ENS_6half_tEfNS_4arch4Sm90ELb0ELb1ELb0ELb1ELb0ELb0ELb1ELb0ELb0ELb1ELb0ELb0EEENS1_21CollectiveEpilogueFwdINS6_IJSA_NS7_ILi512EEESA_EEES9_SC_SE_Li256ELb1ELb1ELb0ELb0EEENS1_36VarlenDynamicPersistentTileSchedulerILi64ELi64ELi256ELi128ELb0ELb1ELb1ELb1ELb0ELb1EEEEEEEEEvNT_6ParamsE)
        /*1030*/ 	.short	0x0210
        /*1032*/ 	.short	0x0bf0


	//----- nvinfo : EIATTR_SW_WAR
	.align		4
.L_929:
        /*1034*/ 	.byte	0x04, 0x36
        /*1036*/ 	.short	(.L_931 - .L_930)
.L_930:
        /*1038*/ 	.word	0x00000008
.L_931:


//--------------------- .nv.info._ZN7cutlass13device_kernelIN5flash11enable_sm90INS1_16FlashAttnFwdSm90INS1_25CollectiveMainloopFwdSm90ILi2EN4cute5tupleIJNS5_1CILi1EEES8_S8_EEENS6_IJNS7_ILi64EEESA_SA_EEELi512ENS_6half_tEfNS_4arch4Sm90ELb0ELb1ELb0ELb1ELb0ELb1ELb1ELb0ELb0ELb1ELb0ELb0EEENS1_21CollectiveEpilogueFwdINS6_IJSA_NS7_ILi512EEESA_EEES9_SC_SE_Li256ELb1ELb1ELb0ELb0EEENS1_36VarlenDynamicPersistentTileSchedulerILi64ELi64ELi256ELi128ELb0ELb1ELb1ELb1ELb0ELb1EEEEEEEEEvNT_6ParamsE --------------------------
	.section	.nv.info._ZN7cutlass13device_kernelIN5flash11enable_sm90INS1_16FlashAttnFwdSm90INS1_25CollectiveMainloopFwdSm90ILi2EN4cute5tupleIJNS5_1CILi1EEES8_S8_EEENS6_IJNS7_ILi64EEESA_SA_EEELi512ENS_6half_tEfNS_4arch4Sm90ELb0ELb1ELb0ELb1ELb0ELb1ELb1ELb0ELb0ELb1ELb0ELb0EEENS1_21CollectiveEpilogueFwdINS6_IJSA_NS7_ILi512EEESA_EEES9_SC_SE_Li256ELb1ELb1ELb0ELb0EEENS1_36VarlenDynamicPersistentTileSchedulerILi64ELi64ELi256ELi128ELb0ELb1ELb1ELb1ELb0ELb1EEEEEEEEEvNT_6ParamsE,"",@"SHT_CUDA_INFO"
	.sectionflags	@""
	.align	4


	//----- nvinfo : EIATTR_CUDA_API_VERSION
	.align		4
        /*0000*/ 	.byte	0x04, 0x37
        /*0002*/ 	.short	(.L_933 - .L_932)
.L_932:
        /*0004*/ 	.word	0x00000082


	//----- nvinfo : EIATTR_KPARAM_INFO
	.align		4
.L_933:
        /*0008*/ 	.byte	0x04, 0x17
        /*000a*/ 	.short	(.L_935 - .L_934)
.L_934:
        /*000c*/ 	.word	0x00000000
        /*0010*/ 	.short	0x0000
        /*0012*/ 	.short	0x0070
        /*0014*/ 	.byte	0x00, 0xf0, 0x01, 0x2e


	//----- nvinfo : EIATTR_SPARSE_MMA_MASK
	.align		4
.L_935:
        /*0018*/ 	.byte	0x03, 0x50
        /*001a*/ 	.short	0x0000


	//----- nvinfo : EIATTR_MAXREG_COUNT
	.align		4
        /*001c*/ 	.byte	0x03, 0x1b
        /*001e*/ 	.short	0x00a8


	//----- nvinfo : EIATTR_NUM_BARRIERS
	.align		4
        /*0020*/ 	.byte	0x02, 0x4c
        /*0022*/ 	.byte	0x10
	.zero		1


	//----- nvinfo : EIATTR_EXTERNS
	.align		4
        /*0024*/ 	.byte	0x04, 0x0f
        /*0026*/ 	.short	(.L_937 - .L_936)


	//   ....[0]....
	.align		4
.L_936:
        /*0028*/ 	.word	index@(__assertfail)


	//----- nvinfo : EIATTR_ANNOTATIONS
	.align		4
.L_937:
        /*002c*/ 	.byte	0x04, 0x55
        /*002e*/ 	.short	(.L_939 - .L_938)


	//   ....[0]....
.L_938:
        /* <DEDUP_REMOVED lines=95> */


	//----- nvinfo : EIATTR_MERCURY_ISA_VERSION
	.align		4
.L_939:
        /*0608*/ 	.byte	0x03, 0x5f
        /*060a*/ 	.short	0x0101


	//----- nvinfo : EIATTR_UNUSED_LOAD_BYTE_OFFSET
	.align		4
        /*060c*/ 	.byte	0x04, 0x44
        /*060e*/ 	.short	(.L_941 - .L_940)


	//   ....[0]....
.L_940:
        /*0610*/ 	.word	0x00000ab0
        /*0614*/ 	.word	0x0000fff0


	//   ....[1]....
        /*0618*/ 	.word	0x00019320
        /*061c*/ 	.word	0x0000fff0


	//----- nvinfo : EIATTR_INT_WARP_WIDE_INSTR_OFFSETS
	.align		4
.L_941:
        /*0620*/ 	.byte	0x04, 0x31
        /*0622*/ 	.short	(.L_943 - .L_942)


	//   ....[0]....
.L_942:
        /*0624*/ 	.word	0x00000190


	//   ....[1]....
        /*0628*/ 	.word	0x000001d0


	//   ....[2]....
        /*062c*/ 	.word	0x00000240


	//   ....[3]....
        /*0630*/ 	.word	0x00000250


	//   ....[4]....
        /*0634*/ 	.word	0x0001f960


	//   ....[5]....
        /*0638*/ 	.word	0x0001f9c0


	//   ....[6]....
        /*063c*/ 	.word	0x00025550


	//   ....[7]....
        /*0640*/ 	.word	0x000255b0


	//----- nvinfo : EIATTR_COOP_GROUP_MASK_REGIDS
	.align		4
.L_943:
        /*0644*/ 	.byte	0x04, 0x29
        /*0646*/ 	.short	(.L_945 - .L_944)


	//   ....[0]....
.L_944:
        /*0648*/ 	.word	0xffffffff


	//   ....[1]....
        /*064c*/ 	.word	0xffffffff


	//   ....[2]....
        /*0650*/ 	.word	0xffffffff


	//   ....[3]....
        /*0654*/ 	.word	0xffffffff


	//   ....[4]....
        /*0658*/ 	.word	0xffffffff


	//   ....[5]....
        /*065c*/ 	.word	0xffffffff


	//   ....[6]....
        /*0660*/ 	.word	0xffffffff


	//   ....[7]....
        /*0664*/ 	.word	0xffffffff


	//   ....[8]....
        /*0668*/ 	.word	0xffffffff


	//   ....[9]....
        /*066c*/ 	.word	0xffffffff


	//   ....[10]....
        /*0670*/ 	.word	0xffffffff


	//   ....[11]....
        /*0674*/ 	.word	0xffffffff


	//   ....[12]....
        /*0678*/ 	.word	0xffffffff


	//   ....[13]....
        /*067c*/ 	.word	0xffffffff


	//   ....[14]....
        /*0680*/ 	.word	0xffffffff


	//   ....[15]....
        /*0684*/ 	.word	0xffffffff


	//   ....[16]....
        /*0688*/ 	.word	0xffffffff


	//   ....[17]....
        /*068c*/ 	.word	0xffffffff


	//   ....[18]....
        /*0690*/ 	.word	0xffffffff


	//   ....[19]....
        /*0694*/ 	.word	0xffffffff


	//   ....[20]....
        /*0698*/ 	.word	0xffffffff


	//   ....[21]....
        /*069c*/ 	.word	0xffffffff


	//   ....[22]....
        /*06a0*/ 	.word	0xffffffff


	//   ....[23]....
        /*06a4*/ 	.word	0xffffffff


	//   ....[24]....
        /*06a8*/ 	.word	0xffffffff


	//   ....[25]....
        /*06ac*/ 	.word	0xffffffff


	//   ....[26]....
        /*06b0*/ 	.word	0xffffffff


	//   ....[27]....
        /*06b4*/ 	.word	0xffffffff


	//   ....[28]....
        /*06b8*/ 	.word	0xffffffff


	//   ....[29]....
        /*06bc*/ 	.word	0xffffffff


	//   ....[30]....
        /*06c0*/ 	.word	0xffffffff


	//   ....[31]....
        /*06c4*/ 	.word	0xffffffff


	//   ....[32]....
        /*06c8*/ 	.word	0xffffffff


	//   ....[33]....
        /*06cc*/ 	.word	0xffffffff


	//   ....[34]....
        /*06d0*/ 	.word	0xffffffff


	//   ....[35]....
        /*06d4*/ 	.word	0xffffffff


	//   ....[36]....
        /*06d8*/ 	.word	0xffffffff


	//   ....[37]....
        /*06dc*/ 	.word	0xffffffff


	//   ....[38]....
        /*06e0*/ 	.word	0xffffffff


	//   ....[39]....
        /*06e4*/ 	.word	0xffffffff


	//   ....[40]....
        /*06e8*/ 	.word	0xffffffff


	//   ....[41]....
        /*06ec*/ 	.word	0xffffffff


	//   ....[42]....
        /*06f0*/ 	.word	0xffffffff


	//   ....[43]....
        /*06f4*/ 	.word	0xffffffff


	//   ....[44]....
        /*06f8*/ 	.word	0xffffffff


	//   ....[45]....
        /*06fc*/ 	.word	0xffffffff


	//   ....[46]....
        /*0700*/ 	.word	0xffffffff


	//   ....[47]....
        /*0704*/ 	.word	0xffffffff


	//   ....[48]....
        /*0708*/ 	.word	0xffffffff


	//   ....[49]....
        /*070c*/ 	.word	0xffffffff


	//   ....[50]....
        /*0710*/ 	.word	0xffffffff


	//   ....[51]....
        /*0714*/ 	.word	0xffffffff


	//   ....[52]....
        /*0718*/ 	.word	0xffffffff


	//   ....[53]....
        /*071c*/ 	.word	0xffffffff


	//   ....[54]....
        /*0720*/ 	.word	0xffffffff


	//   ....[55]....
        /*0724*/ 	.word	0xffffffff


	//   ....[56]....
        /*0728*/ 	.word	0xffffffff


	//   ....[57]....
        /*072c*/ 	.word	0xffffffff


	//   ....[58]....
        /*0730*/ 	.word	0xffffffff


	//   ....[59]....
        /*0734*/ 	.word	0xffffffff


	//   ....[60]....
        /*0738*/ 	.word	0xffffffff


	//   ....[61]....
        /*073c*/ 	.word	0xffffffff


	//   ....[62]....
        /*0740*/ 	.word	0xffffffff


	//   ....[63]....
        /*0744*/ 	.word	0xffffffff


	//   ....[64]....
        /*0748*/ 	.word	0xffffffff


	//   ....[65]....
        /*074c*/ 	.word	0xffffffff


	//   ....[66]....
        /*0750*/ 	.word	0xffffffff


	//   ....[67]....
        /*0754*/ 	.word	0xffffffff


	//   ....[68]....
        /*0758*/ 	.word	0xffffffff


	//   ....[69]....
        /*075c*/ 	.word	0xffffffff


	//   ....[70]....
        /*0760*/ 	.word	0xffffffff


	//   ....[71]....
        /*0764*/ 	.word	0xffffffff


	//   ....[72]....
        /*0768*/ 	.word	0xffffffff


	//   ....[73]....
        /*076c*/ 	.word	0xffffffff


	//   ....[74]....
        /*0770*/ 	.word	0xffffffff


	//   ....[75]....
        /*0774*/ 	.word	0xffffffff


	//   ....[76]....
        /*0778*/ 	.word	0xffffffff


	//   ....[77]....
        /*077c*/ 	.word	0xffffffff


	//   ....[78]....
        /*0780*/ 	.word	0xffffffff


	//   ....[79]....
        /*0784*/ 	.word	0xffffffff


	//   ....[80]....
        /*0788*/ 	.word	0xffffffff


	//   ....[81]....
        /*078c*/ 	.word	0xffffffff


	//   ....[82]....
        /*0790*/ 	.word	0xffffffff


	//   ....[83]....
        /*0794*/ 	.word	0xffffffff


	//   ....[84]....
        /*0798*/ 	.word	0xffffffff


	//   ....[85]....
        /*079c*/ 	.word	0xffffffff


	//   ....[86]....
        /*07a0*/ 	.word	0xffffffff


	//   ....[87]....
        /*07a4*/ 	.word	0xffffffff


	//   ....[88]....
        /*07a8*/ 	.word	0xffffffff


	//   ....[89]....
        /*07ac*/ 	.word	0xffffffff


	//   ....[90]....
        /*07b0*/ 	.word	0xffffffff


	//   ....[91]....
        /*07b4*/ 	.word	0xffffffff


	//   ....[92]....
        /*07b8*/ 	.word	0xffffffff


	//   ....[93]....
        /*07bc*/ 	.word	0xffffffff


	//   ....[94]....
        /*07c0*/ 	.word	0xffffffff


	//   ....[95]....
        /*07c4*/ 	.word	0xffffffff


	//   ....[96]....
        /*07c8*/ 	.word	0xffffffff


	//   ....[97]....
        /*07cc*/ 	.word	0xffffffff


	//   ....[98]....
        /*07d0*/ 	.word	0xffffffff


	//   ....[99]....
        /*07d4*/ 	.word	0xffffffff


	//   ....[100]....
        /*07d8*/ 	.word	0xffffffff


	//   ....[101]....
        /*07dc*/ 	.word	0xffffffff


	//   ....[102]....
        /*07e0*/ 	.word	0xffffffff


	//   ....[103]....
        /*07e4*/ 	.word	0xffffffff


	//   ....[104]....
        /*07e8*/ 	.word	0xffffffff


	//   ....[105]....
        /*07ec*/ 	.word	0xffffffff


	//   ....[106]....
        /*07f0*/ 	.word	0xffffffff


	//   ....[107]....
        /*07f4*/ 	.word	0xffffffff


	//   ....[108]....
        /*07f8*/ 	.word	0xffffffff


	//   ....[109]....
        /*07fc*/ 	.word	0xffffffff


	//   ....[110]....
        /*0800*/ 	.word	0xffffffff


	//   ....[111]....
        /*0804*/ 	.word	0xffffffff


	//   ....[112]....
        /*0808*/ 	.word	0xffffffff


	//   ....[113]....
        /*080c*/ 	.word	0xffffffff


	//   ....[114]....
        /*0810*/ 	.word	0xffffffff


	//   ....[115]....
        /*0814*/ 	.word	0xffffffff


	//   ....[116]....
        /*0818*/ 	.word	0xffffffff


	//   ....[117]....
        /*081c*/ 	.word	0xffffffff


	//   ....[118]....
        /*0820*/ 	.word	0xffffffff


	//   ....[119]....
        /*0824*/ 	.word	0xffffffff


	//   ....[120]....
        /*0828*/ 	.word	0xffffffff


	//   ....[121]....
        /*082c*/ 	.word	0xffffffff


	//   ....[122]....
        /*0830*/ 	.word	0xffffffff


	//   ....[123]....
        /*0834*/ 	.word	0xffffffff


	//   ....[124]....
        /*0838*/ 	.word	0x0500000f


	//   ....[125]....
        /*083c*/ 	.word	0x0500000f


	//   ....[126]....
        /*0840*/ 	.word	0x0500000f


	//   ....[127]....
        /*0844*/ 	.word	0x0500000f


	//   ....[128]....
        /*0848*/ 	.word	0x0500000f


	//   ....[129]....
        /*084c*/ 	.word	0x0500000f


	//   ....[130]....
        /*0850*/ 	.word	0x0500000f


	//   ....[131]....
        /*0854*/ 	.word	0x0500000f


	//   ....[132]....
        /*0858*/ 	.word	0x0500000f


	//   ....[133]....
        /*085c*/ 	.word	0x0500000f


	//   ....[134]....
        /*0860*/ 	.word	0x0500000f


	//   ....[135]....
        /*0864*/ 	.word	0x0500000f


	//   ....[136]....
        /*0868*/ 	.word	0x0500000f


	//   ....[137]....
        /*086c*/ 	.word	0x0500000f


	//   ....[138]....
        /*0870*/ 	.word	0x0500000f


	//   ....[139]....
        /*0874*/ 	.word	0x0500000f


	//   ....[140]....
        /*0878*/ 	.word	0x0500000f


	//   ....[141]....
        /*087c*/ 	.word	0x0500000f


	//   ....[142]....
        /*0880*/ 	.word	0x0500000f


	//   ....[143]....
        /*0884*/ 	.word	0x0500000f


	//   ....[144]....
        /*0888*/ 	.word	0x0500000f


	//   ....[145]....
        /*088c*/ 	.word	0x0500000f


	//   ....[146]....
        /*0890*/ 	.word	0x0500000f


	//   ....[147]....
        /*0894*/ 	.word	0x0500000f


	//   ....[148]....
        /*0898*/ 	.word	0x0500000f


	//   ....[149]....
        /*089c*/ 	.word	0x0500000f


	//   ....[150]....
        /*08a0*/ 	.word	0x0500000f


	//   ....[151]....
        /*08a4*/ 	.word	0x0500000f


	//   ....[152]....
        /*08a8*/ 	.word	0x0500000f


	//   ....[153]....
        /*08ac*/ 	.word	0x0500000f


	//   ....[154]....
        /*08b0*/ 	.word	0x0500000f


	//   ....[155]....
        /*08b4*/ 	.word	0x0500000f


	//   ....[156]....
        /*08b8*/ 	.word	0x0500000f


	//   ....[157]....
        /*08bc*/ 	.word	0x0500000f


	//   ....[158]....
        /*08c0*/ 	.word	0x0500000f


	//   ....[159]....
        /*08c4*/ 	.word	0x0500000f


	//   ....[160]....
        /*08c8*/ 	.word	0x0500000f


	//   ....[161]....
        /*08cc*/ 	.word	0x0500000f


	//   ....[162]....
        /*08d0*/ 	.word	0x0500000f


	//   ....[163]....
        /*08d4*/ 	.word	0x0500000f


	//   ....[164]....
        /*08d8*/ 	.word	0x0500000f


	//   ....[165]....
        /*08dc*/ 	.word	0x0500000f


	//   ....[166]....
        /*08e0*/ 	.word	0x0500000f


	//   ....[167]....
        /*08e4*/ 	.word	0x0500000f


	//   ....[168]....
        /*08e8*/ 	.word	0x0500000f


	//   ....[169]....
        /*08ec*/ 	.word	0x0500000f


	//   ....[170]....
        /*08f0*/ 	.word	0x0500000f


	//   ....[171]....
        /*08f4*/ 	.word	0x0500000f


	//   ....[172]....
        /*08f8*/ 	.word	0x0500000f


	//   ....[173]....
        /*08fc*/ 	.word	0x0500000f


	//   ....[174]....
        /*0900*/ 	.word	0x0500000f


	//   ....[175]....
        /*0904*/ 	.word	0x0500000f


	//----- nvinfo : EIATTR_COOP_GROUP_INSTR_OFFSETS
	.align		4
.L_945:
        /*0908*/ 	.byte	0x04, 0x28
        /*090a*/ 	.short	(.L_947 - .L_946)


	//   ....[0]....
.L_946:
        /*090c*/ 	.word	0x00000070


	//   ....[1]....
        /*0910*/ 	.word	0x000001a0


	//   ....[2]....
        /*0914*/ 	.word	0x000001f0


	//   ....[3]....
        /*0918*/ 	.word	0x00000400


	//   ....[4]....
        /*091c*/ 	.word	0x00000560


	//   ....[5]....
        /*0920*/ 	.word	0x00000680


	//   ....[6]....
        /*0924*/ 	.word	0x000007e0


	//   ....[7]....
        /*0928*/ 	.word	0x00004e40


	//   ....[8]....
        /*092c*/ 	.word	0x00006f80


	//   ....[9]....
        /*0930*/ 	.word	0x000076b0


	//   ....[10]....
        /*0934*/ 	.word	0x000076c0


	//   ....[11]....
        /*0938*/ 	.word	0x000076d0


	//   ....[12]....
        /*093c*/ 	.word	0x000076e0


	//   ....[13]....
        /*0940*/ 	.word	0x000079d0


	//   ....[14]....
        /*0944*/ 	.word	0x000079e0


	//   ....[15]....
        /*0948*/ 	.word	0x000079f0


	//   ....[16]....
        /*094c*/ 	.word	0x00007a00


	//   ....[17]....
        /*0950*/ 	.word	0x00008bc0


	//   ....[18]....
        /*0954*/ 	.word	0x00008bd0


	//   ....[19]....
        /*0958*/ 	.word	0x00008be0


	//   ....[20]....
        /*095c*/ 	.word	0x00008bf0


	//   ....[21]....
        /*0960*/ 	.word	0x00008e20


	//   ....[22]....
        /*0964*/ 	.word	0x00008e30


	//   ....[23]....
        /*0968*/ 	.word	0x00008e40


	//   ....[24]....
        /*096c*/ 	.word	0x00008e50


	//   ....[25]....
        /*0970*/ 	.word	0x0000a4c0


	//   ....[26]....
        /*0974*/ 	.word	0x0000bc00


	//   ....[27]....
        /*0978*/ 	.word	0x0000c390


	//   ....[28]....
        /*097c*/ 	.word	0x0000ca10


	//   ....[29]....
        /*0980*/ 	.word	0x0000ca80


	//   ....[30]....
        /*0984*/ 	.word	0x0000cd60


	//   ....[31]....
        /*0988*/ 	.word	0x0000ce60


	//   ....[32]....
        /*098c*/ 	.word	0x0000d600


	//   ....[33]....
        /*0990*/ 	.word	0x0000de20


	//   ....[34]....
        /*0994*/ 	.word	0x0000f3d0


	//   ....[35]....
        /*0998*/ 	.word	0x0000f7d0


	//   ....[36]....
        /*099c*/ 	.word	0x0000feb0


	//   ....[37]....
        /*09a0*/ 	.word	0x0000ffa0


	//   ....[38]....
        /*09a4*/ 	.word	0x00010570


	//   ....[39]....
        /*09a8*/ 	.word	0x00010740


	//   ....[40]....
        /*09ac*/ 	.word	0x00011570


	//   ....[41]....
        /*09b0*/ 	.word	0x00011e50


	//   ....[42]....
        /*09b4*/ 	.word	0x00013780


	//   ....[43]....
        /*09b8*/ 	.word	0x00013790


	//   ....[44]....
        /*09bc*/ 	.word	0x000137c0


	//   ....[45]....
        /*09c0*/ 	.word	0x00013850


	//   ....[46]....
        /*09c4*/ 	.word	0x00014ac0


	//   ....[47]....
        /*09c8*/ 	.word	0x00015110


	//   ....[48]....
        /*09cc*/ 	.word	0x000166b0


	//   ....[49]....
        /*09d0*/ 	.word	0x00016a70


	//   ....[50]....
        /*09d4*/ 	.word	0x00017030


	//   ....[51]....
        /*09d8*/ 	.word	0x00017050


	//   ....[52]....
        /*09dc*/ 	.word	0x00017960


	//   ....[53]....
        /*09e0*/ 	.word	0x00017b30


	//   ....[54]....
        /*09e4*/ 	.word	0x000187c0


	//   ....[55]....
        /*09e8*/ 	.word	0x00018830


	//   ....[56]....
        /*09ec*/ 	.word	0x00018850


	//   ....[57]....
        /*09f0*/ 	.word	0x000188a0


	//   ....[58]....
        /*09f4*/ 	.word	0x000188c0


	//   ....[59]....
        /*09f8*/ 	.word	0x0001a2b0


	//   ....[60]....
        /*09fc*/ 	.word	0x0001a7b0


	//   ....[61]....
        /*0a00*/ 	.word	0x0001a7e0


	//   ....[62]....
        /*0a04*/ 	.word	0x0001a810


	//   ....[63]....
        /*0a08*/ 	.word	0x0001a820


	//   ....[64]....
        /*0a0c*/ 	.word	0x0001aeb0


	//   ....[65]....
        /*0a10*/ 	.word	0x0001aee0


	//   ....[66]....
        /*0a14*/ 	.word	0x0001b130


	//   ....[67]....
        /*0a18*/ 	.word	0x0001b150


	//   ....[68]....
        /*0a1c*/ 	.word	0x0001bcc0


	//   ....[69]....
        /*0a20*/ 	.word	0x0001bcf0


	//   ....[70]....
        /*0a24*/ 	.word	0x0001bf30


	//   ....[71]....
        /*0a28*/ 	.word	0x0001bf50


	//   ....[72]....
        /*0a2c*/ 	.word	0x0001c200


	//   ....[73]....
        /*0a30*/ 	.word	0x0001c3d0


	//   ....[74]....
        /*0a34*/ 	.word	0x0001c400


	//   ....[75]....
        /*0a38*/ 	.word	0x0001c430


	//   ....[76]....
        /*0a3c*/ 	.word	0x0001c460


	//   ....[77]....
        /*0a40*/ 	.word	0x0001c490


	//   ....[78]....
        /*0a44*/ 	.word	0x0001c4c0


	//   ....[79]....
        /*0a48*/ 	.word	0x0001c630


	//   ....[80]....
        /*0a4c*/ 	.word	0x0001c660


	//   ....[81]....
        /*0a50*/ 	.word	0x0001c690


	//   ....[82]....
        /*0a54*/ 	.word	0x0001c6c0


	//   ....[83]....
        /*0a58*/ 	.word	0x0001c6f0


	//   ....[84]....
        /*0a5c*/ 	.word	0x0001c720


	//   ....[85]....
        /*0a60*/ 	.word	0x0001c7c0


	//   ....[86]....
        /*0a64*/ 	.word	0x0001c820


	//   ....[87]....
        /*0a68*/ 	.word	0x0001c8b0


	//   ....[88]....
        /*0a6c*/ 	.word	0x0001d9e0


	//   ....[89]....
        /*0a70*/ 	.word	0x0001ff20


	//   ....[90]....
        /*0a74*/ 	.word	0x00020a90


	//   ....[91]....
        /*0a78*/ 	.word	0x00020aa0


	//   ....[92]....
        /*0a7c*/ 	.word	0x00020ad0


	//   ....[93]....
        /*0a80*/ 	.word	0x00020bb0


	//   ....[94]....
        /*0a84*/ 	.word	0x00020be0


	//   ....[95]....
        /*0a88*/ 	.word	0x00020c40


	//   ....[96]....
        /*0a8c*/ 	.word	0x00020c50


	//   ....[97]....
        /*0a90*/ 	.word	0x00020cc0


	//   ....[98]....
        /*0a94*/ 	.word	0x00021680


	//   ....[99]....
        /*0a98*/ 	.word	0x00021690


	//   ....[100]....
        /*0a9c*/ 	.word	0x000217b0


	//   ....[101]....
        /*0aa0*/ 	.word	0x000217c0


	//   ....[102]....
        /*0aa4*/ 	.word	0x00021a50


	//   ....[103]....
        /*0aa8*/ 	.word	0x00021a60


	//   ....[104]....
        /*0aac*/ 	.word	0x00021bd0


	//   ....[105]....
        /*0ab0*/ 	.word	0x00021be0


	//   ....[106]....
        /*0ab4*/ 	.word	0x000257e0


	//   ....[107]....
        /*0ab8*/ 	.word	0x00025810


	//   ....[108]....
        /*0abc*/ 	.word	0x00025850


	//   ....[109]....
        /*0ac0*/ 	.word	0x00025880


	//   ....[110]....
        /*0ac4*/ 	.word	0x000258b0


	//   ....[111]....
        /*0ac8*/ 	.word	0x000258e0


	//   ....[112]....
        /*0acc*/ 	.word	0x00025910


	//   ....[113]....
        /*0ad0*/ 	.word	0x00025940


	//   ....[114]....
        /*0ad4*/ 	.word	0x00025ac0


	//   ....[115]....
        /*0ad8*/ 	.word	0x00025af0


	//   ....[116]....
        /*0adc*/ 	.word	0x00025b20


	//   ....[117]....
        /*0ae0*/ 	.word	0x00025b50


	//   ....[118]....
        /*0ae4*/ 	.word	0x00025b80


	//   ....[119]....
        /*0ae8*/ 	.word	0x00025bb0


	//   ....[120]....
        /*0aec*/ 	.word	0x00025c70


	//   ....[121]....
        /*0af0*/ 	.word	0x00025c90


	//   ....[122]....
        /*0af4*/ 	.word	0x00025d00


	//   ....[123]....
        /*0af8*/ 	.word	0x000263d0


	//   ....[124]....
        /*0afc*/ 	.word	0x00026810


	//   ....[125]....
        /*0b00*/ 	.word	0x000268a0


	//   ....[126]....
        /*0b04*/ 	.word	0x000268f0


	//   ....[127]....
        /*0b08*/ 	.word	0x00026940


	//   ....[128]....
        /*0b0c*/ 	.word	0x000269d0


	//   ....[129]....
        /*0b10*/ 	.word	0x00026a60


	//   ....[130]....
        /*0b14*/ 	.word	0x00026ab0


	//   ....[131]....
        /*0b18*/ 	.word	0x00026b00


	//   ....[132]....
        /*0b1c*/ 	.word	0x00026be0


	//   ....[133]....
        /*0b20*/ 	.word	0x00026c70


	//   ....[134]....
        /*0b24*/ 	.word	0x00026cc0


	//   ....[135]....
        /*0b28*/ 	.word	0x00026d10


	//   ....[136]....
        /*0b2c*/ 	.word	0x00026da0


	//   ....[137]....
        /*0b30*/ 	.word	0x00026e30


	//   ....[138]....
        /*0b34*/ 	.word	0x00026e80


	//   ....[139]....
        /*0b38*/ 	.word	0x00026ed0


	//   ....[140]....
        /*0b3c*/ 	.word	0x000272b0


	//   ....[141]....
        /*0b40*/ 	.word	0x000275a0


	//   ....[142]....
        /*0b44*/ 	.word	0x00027730


	//   ....[143]....
        /*0b48*/ 	.word	0x00027790


	//   ....[144]....
        /*0b4c*/ 	.word	0x000277f0


	//   ....[145]....
        /*0b50*/ 	.word	0x00027840


	//   ....[146]....
        /*0b54*/ 	.word	0x000279a0


	//   ....[147]....
        /*0b58*/ 	.word	0x00027a40


	//   ....[148]....
        /*0b5c*/ 	.word	0x00027af0


	//   ....[149]....
        /*0b60*/ 	.word	0x00027bd0


	//   ....[150]....
        /*0b64*/ 	.word	0x00027db0


	//   ....[151]....
        /*0b68*/ 	.word	0x00027e80


	//   ....[152]....
        /*0b6c*/ 	.word	0x00028130


	//   ....[153]....
        /*0b70*/ 	.word	0x00028240


	//   ....[154]....
        /*0b74*/ 	.word	0x00028410


	//   ....[155]....
        /*0b78*/ 	.word	0x000284e0


	//   ....[156]....
        /*0b7c*/ 	.word	0x00028710


	//   ....[157]....
        /*0b80*/ 	.word	0x00028760


	//   ....[158]....
        /*0b84*/ 	.word	0x00028a90


	//   ....[159]....
        /*0b88*/ 	.word	0x00028b30


	//   ....[160]....
        /*0b8c*/ 	.word	0x00028c50


	//   ....[161]....
        /*0b90*/ 	.word	0x00028cd0


	//   ....[162]....
        /*0b94*/ 	.word	0x00028d50


	//   ....[163]....
        /*0b98*/ 	.word	0x00028dd0


	//   ....[164]....
        /*0b9c*/ 	.word	0x00028e50


	//   ....[165]....
        /*0ba0*/ 	.word	0x00028ee0


	//   ....[166]....
        /*0ba4*/ 	.word	0x00028f80


	//   ....[167]....
        /*0ba8*/ 	.word	0x00029030


	//   ....[168]....
        /*0bac*/ 	.word	0x000290b0


	//   ....[169]....
        /*0bb0*/ 	.word	0x00029130


	//   ....[170]....
        /*0bb4*/ 	.word	0x000291b0


	//   ....[171]....
        /*0bb8*/ 	.word	0x00029240


	//   ....[172]....
        /*0bbc*/ 	.word	0x000292c0


	//   ....[173]....
        /*0bc0*/ 	.word	0x00029360


	//   ....[174]....
        /*0bc4*/ 	.word	0x000293f0


	//   ....[175]....
        /*0bc8*/ 	.word	0x00029520


	//----- nvinfo : EIATTR_REG_RECONFIG
	.align		4
.L_947:
        /*0bcc*/ 	.byte	0x01, 0x54
	.zero		2


	//----- nvinfo : EIATTR_SYSCALL_OFFSETS
	.align		4
        /*0bd0*/ 	.byte	0x04, 0x46
        /*0bd2*/ 	.short	(.L_949 - .L_948)


	//   ....[0]....
.L_948:
        /*0bd4*/ 	.word	0x00001d40


	//   ....[1]....
        /*0bd8*/ 	.word	0x00001e90


	//   ....[2]....
        /*0bdc*/ 	.word	0x00007140


	//   ....[3]....
        /*0be0*/ 	.word	0x00007460


	//   ....[4]....
        /*0be4*/ 	.word	0x0001fb60


	//   ....[5]....
        /*0be8*/ 	.word	0x0001fcb0


	//   ....[6]....
        /*0bec*/ 	.word	0x0001fda0


	//   ....[7]....
        /*0bf0*/ 	.word	0x00020650


	//   ....[8]....
        /*0bf4*/ 	.word	0x00020ff0


	//----- nvinfo : EIATTR_MBARRIER_INSTR_OFFSETS
	.align		4
.L_949:
        /*0bf8*/ 	.byte	0x04, 0x39
        /*0bfa*/ 	.short	(.L_951 - .L_950)


	//   ....[0]....
.L_950:
        /*0bfc*/ 	.word	0x000002e0
        /*0c00*/ 	.word	0x000000ff
        /*0c04*/ 	.word	0x00038800
        /*0c08*/ 	.short	0x0100
        /*0c0a*/ 	.byte	0x08
	.zero		1


	//   ....[1]....
        /*0c0c*/ 	.word	0x000002f0
        /*0c10*/ 	.word	0x000000ff
        /*0c14*/ 	.word	0x00038810
        /*0c18*/ 	.short	0x0100
        /*0c1a*/ 	.byte	0x08
	.zero		1


	//   ....[2]....
        /*0c1c*/ 	.word	0x00000300
        /*0c20*/ 	.word	0x000000ff
        /*0c24*/ 	.word	0x00038820
        /*0c28*/ 	.short	0x0100
        /*0c2a*/ 	.byte	0x08
	.zero		1


	//   ....[3]....
        /*0c2c*/ 	.word	0x000003b0
        /*0c30*/ 	.word	0x000000ff
        /*0c34*/ 	.word	0x00038830
        /*0c38*/ 	.short	0x0100
        /*0c3a*/ 	.byte	0x06
	.zero		1


	//   ....[4]....
        /*0c3c*/ 	.word	0x000003c0
        /*0c40*/ 	.word	0x000000ff
        /*0c44*/ 	.word	0x00038840
        /*0c48*/ 	.short	0x0100
        /*0c4a*/ 	.byte	0x06
	.zero		1


	//   ....[5]....
        /*0c4c*/ 	.word	0x000003d0
        /*0c50*/ 	.word	0x000000ff
        /*0c54*/ 	.word	0x00038838
        /*0c58*/ 	.short	0x0100
        /*0c5a*/ 	.byte	0x06
	.zero		1


	//   ....[6]....
        /*0c5c*/ 	.word	0x000003e0
        /*0c60*/ 	.word	0x000000ff
        /*0c64*/ 	.word	0x00038848
        /*0c68*/ 	.short	0x0100
        /*0c6a*/ 	.byte	0x06
	.zero		1


	//   ....[7]....
        /*0c6c*/ 	.word	0x00000510
        /*0c70*/ 	.word	0x000000ff
        /*0c74*/ 	.word	0x00038850
        /*0c78*/ 	.short	0x0100
        /*0c7a*/ 	.byte	0x08
	.zero		1


	//   ....[8]....
        /*0c7c*/ 	.word	0x00000520
        /*0c80*/ 	.word	0x000000ff
        /*0c84*/ 	.word	0x00038860
        /*0c88*/ 	.short	0x0100
        /*0c8a*/ 	.byte	0x08
	.zero		1


	//   ....[9]....
        /*0c8c*/ 	.word	0x00000530
        /*0c90*/ 	.word	0x000000ff
        /*0c94*/ 	.word	0x00038858
        /*0c98*/ 	.short	0x0100
        /*0c9a*/ 	.byte	0x08
	.zero		1


	//   ....[10]....
        /*0c9c*/ 	.word	0x00000540
        /*0ca0*/ 	.word	0x000000ff
        /*0ca4*/ 	.word	0x00038868
        /*0ca8*/ 	.short	0x0100
        /*0caa*/ 	.byte	0x08
	.zero		1


	//   ....[11]....
        /*0cac*/ 	.word	0x00000630
        /*0cb0*/ 	.word	0x000000ff
        /*0cb4*/ 	.word	0x00038870
        /*0cb8*/ 	.short	0x0100
        /*0cba*/ 	.byte	0x06
	.zero		1


	//   ....[12]....
        /*0cbc*/ 	.word	0x00000640
        /*0cc0*/ 	.word	0x000000ff
        /*0cc4*/ 	.word	0x00038880
        /*0cc8*/ 	.short	0x0100
        /*0cca*/ 	.byte	0x06
	.zero		1


	//   ....[13]....
        /*0ccc*/ 	.word	0x00000650
        /*0cd0*/ 	.word	0x000000ff
        /*0cd4*/ 	.word	0x00038878
        /*0cd8*/ 	.short	0x0100
        /*0cda*/ 	.byte	0x06
	.zero		1


	//   ....[14]....
        /*0cdc*/ 	.word	0x00000660
        /*0ce0*/ 	.word	0x000000ff
        /*0ce4*/ 	.word	0x00038888
        /*0ce8*/ 	.short	0x0100
        /*0cea*/ 	.byte	0x06
	.zero		1


	//   ....[15]....
        /*0cec*/ 	.word	0x00000790
        /*0cf0*/ 	.word	0x000000ff
        /*0cf4*/ 	.word	0x00038890
        /*0cf8*/ 	.short	0x0100
        /*0cfa*/ 	.byte	0x08
	.zero		1


	//   ....[16]....
        /*0cfc*/ 	.word	0x000007a0
        /*0d00*/ 	.word	0x000000ff
        /*0d04*/ 	.word	0x000388a0
        /*0d08*/ 	.short	0x0100
        /*0d0a*/ 	.byte	0x08
	.zero		1


	//   ....[17]....
        /*0d0c*/ 	.word	0x000007b0
        /*0d10*/ 	.word	0x000000ff
        /*0d14*/ 	.word	0x00038898
        /*0d18*/ 	.short	0x0100
        /*0d1a*/ 	.byte	0x08
	.zero		1


	//   ....[18]....
        /*0d1c*/ 	.word	0x000007c0
        /*0d20*/ 	.word	0x000000ff
        /*0d24*/ 	.word	0x000388a8
        /*0d28*/ 	.short	0x0100
        /*0d2a*/ 	.byte	0x08
	.zero		1


	//   ....[19]....
        /*0d2c*/ 	.word	0x000008f0
        /*0d30*/ 	.word	0x000000ff
        /*0d34*/ 	.word	0x000388b0
        /*0d38*/ 	.short	0x0100
        /*0d3a*/ 	.byte	0x08
	.zero		1


	//   ....[20]....
        /*0d3c*/ 	.word	0x00000900
        /*0d40*/ 	.word	0x000000ff
        /*0d44*/ 	.word	0x000388c0
        /*0d48*/ 	.short	0x0100
        /*0d4a*/ 	.byte	0x08
	.zero		1


	//   ....[21]....
        /*0d4c*/ 	.word	0x00000910
        /*0d50*/ 	.word	0x000000ff
        /*0d54*/ 	.word	0x000388b8
        /*0d58*/ 	.short	0x0100
        /*0d5a*/ 	.byte	0x08
	.zero		1


	//   ....[22]....
        /*0d5c*/ 	.word	0x00000920
        /*0d60*/ 	.word	0x000000ff
        /*0d64*/ 	.word	0x000388c8
        /*0d68*/ 	.short	0x0100
        /*0d6a*/ 	.byte	0x08
	.zero		1


	//   ....[23]....
        /*0d6c*/ 	.word	0x00002a50
        /*0d70*/ 	.word	0x00000040
        /*0d74*/ 	.word	0x00038890
        /*0d78*/ 	.short	0x010a
        /*0d7a*/ 	.byte	0x3f
	.zero		1


	//   ....[24]....
        /*0d7c*/ 	.word	0x00003410
        /*0d80*/ 	.word	0x00000040
        /*0d84*/ 	.word	0x00038890
        /*0d88*/ 	.short	0x010a
        /*0d8a*/ 	.byte	0x3f
	.zero		1


	//   ....[25]....
        /*0d8c*/ 	.word	0x00003c90
        /*0d90*/ 	.word	0x00000040
        /*0d94*/ 	.word	0x00038890
        /*0d98*/ 	.short	0x010a
        /*0d9a*/ 	.byte	0x3f
	.zero		1


	//   ....[26]....
        /*0d9c*/ 	.word	0x00003e90
        /*0da0*/ 	.word	0x00000004
        /*0da4*/ 	.word	0x00000000
        /*0da8*/ 	.short	0x0101
        /*0daa*/ 	.byte	0x3f
	.zero		1


	//   ....[27]....
        /*0dac*/ 	.word	0x00003ed0
        /*0db0*/ 	.word	0x00000040
        /*0db4*/ 	.word	0x000388b0
        /*0db8*/ 	.short	0x010a
        /*0dba*/ 	.byte	0x3f
	.zero		1


	//   ....[28]....
        /*0dbc*/ 	.word	0x00004520
        /*0dc0*/ 	.word	0x00000040
        /*0dc4*/ 	.word	0x00000000
        /*0dc8*/ 	.short	0x0101
        /*0dca*/ 	.byte	0x3f
	.zero		1


	//   ....[29]....
        /*0dcc*/ 	.word	0x00005290
        /*0dd0*/ 	.word	0x00000000
        /*0dd4*/ 	.word	0x00000000
        /*0dd8*/ 	.short	0x0101
        /*0dda*/ 	.byte	0x3f
	.zero		1


	//   ....[30]....
        /*0ddc*/ 	.word	0x00005e00
        /*0de0*/ 	.word	0x00000000
        /*0de4*/ 	.word	0x00000000
        /*0de8*/ 	.short	0x0101
        /*0dea*/ 	.byte	0x3f
	.zero		1


	//   ....[31]....
        /*0dec*/ 	.word	0x000071d0
        /*0df0*/ 	.word	0x00000012
        /*0df4*/ 	.word	0x00038800
        /*0df8*/ 	.short	0x010a
        /*0dfa*/ 	.byte	0x3f
	.zero		1


	//   ....[32]....
        /*0dfc*/ 	.word	0x00007220
        /*0e00*/ 	.word	0x00000012
        /*0e04*/ 	.word	0x00038800
        /*0e08*/ 	.short	0x010a
        /*0e0a*/ 	.byte	0x3f
	.zero		1


	//   ....[33]....
        /*0e0c*/ 	.word	0x00007c20
        /*0e10*/ 	.word	0x00000012
        /*0e14*/ 	.word	0x00038800
        /*0e18*/ 	.short	0x010a
        /*0e1a*/ 	.byte	0x3f
	.zero		1


	//   ....[34]....
        /*0e1c*/ 	.word	0x00008fe0
        /*0e20*/ 	.word	0x00000012
        /*0e24*/ 	.word	0x00038800
        /*0e28*/ 	.short	0x010a
        /*0e2a*/ 	.byte	0x3f
	.zero		1


	//   ....[35]....
        /*0e2c*/ 	.word	0x00009de0
        /*0e30*/ 	.word	0x00000000
        /*0e34*/ 	.word	0x00038830
        /*0e38*/ 	.short	0x010a
        /*0e3a*/ 	.byte	0x3f
	.zero		1


	//   ....[36]....
        /*0e3c*/ 	.word	0x00009e90
        /*0e40*/ 	.word	0x00000000
        /*0e44*/ 	.word	0x00038830
        /*0e48*/ 	.short	0x010a
        /*0e4a*/ 	.byte	0x3f
	.zero		1


	//   ....[37]....
        /*0e4c*/ 	.word	0x0000a1a0
        /*0e50*/ 	.word	0x00000012
        /*0e54*/ 	.word	0x00038810
        /*0e58*/ 	.short	0x010a
        /*0e5a*/ 	.byte	0x3f
	.zero		1


	//   ....[38]....
        /*0e5c*/ 	.word	0x0000a1f0
        /*0e60*/ 	.word	0x00000000
        /*0e64*/ 	.word	0x00038850
        /*0e68*/ 	.short	0x010a
        /*0e6a*/ 	.byte	0x3f
	.zero		1


	//   ....[39]....
        /*0e6c*/ 	.word	0x0000a280
        /*0e70*/ 	.word	0x00000000
        /*0e74*/ 	.word	0x00038850
        /*0e78*/ 	.short	0x010a
        /*0e7a*/ 	.byte	0x3f
	.zero		1


	//   ....[40]....
        /*0e7c*/ 	.word	0x0000bcf0
        /*0e80*/ 	.word	0x00000008
        /*0e84*/ 	.word	0x00000000
        /*0e88*/ 	.short	0x0101
        /*0e8a*/ 	.byte	0x3f
	.zero		1


	//   ....[41]....
        /*0e8c*/ 	.word	0x0000d620
        /*0e90*/ 	.word	0x00000000
        /*0e94*/ 	.word	0x00000000
        /*0e98*/ 	.short	0x0101
        /*0e9a*/ 	.byte	0x3f
	.zero		1


	//   ....[42]....
        /*0e9c*/ 	.word	0x0000d950
        /*0ea0*/ 	.word	0x000000c9
        /*0ea4*/ 	.word	0x00038830
        /*0ea8*/ 	.short	0x010a
        /*0eaa*/ 	.byte	0x3f
	.zero		1


	//   ....[43]....
        /*0eac*/ 	.word	0x0000d9c0
        /*0eb0*/ 	.word	0x000000c9
        /*0eb4*/ 	.word	0x00038830
        /*0eb8*/ 	.short	0x010a
        /*0eba*/ 	.byte	0x3f
	.zero		1


	//   ....[44]....
        /*0ebc*/ 	.word	0x0000dc30
        /*0ec0*/ 	.word	0x000000c9
        /*0ec4*/ 	.word	0x00038850
        /*0ec8*/ 	.short	0x010a
        /*0eca*/ 	.byte	0x3f
	.zero		1


	//   ....[45]....
        /*0ecc*/ 	.word	0x0000dc80
        /*0ed0*/ 	.word	0x000000c9
        /*0ed4*/ 	.word	0x00038850
        /*0ed8*/ 	.short	0x010a
        /*0eda*/ 	.byte	0x3f
	.zero		1


	//   ....[46]....
        /*0edc*/ 	.word	0x0000f5e0
        /*0ee0*/ 	.word	0x00000015
        /*0ee4*/ 	.word	0x00000000
        /*0ee8*/ 	.short	0x0101
        /*0eea*/ 	.byte	0x3f
	.zero		1


	//   ....[47]....
        /*0eec*/ 	.word	0x00011590
        /*0ef0*/ 	.word	0x000000c9
        /*0ef4*/ 	.word	0x00000000
        /*0ef8*/ 	.short	0x0101
        /*0efa*/ 	.byte	0x3f
	.zero		1


	//   ....[48]....
        /*0efc*/ 	.word	0x00011980
        /*0f00*/ 	.word	0x0000000f
        /*0f04*/ 	.word	0x00038830
        /*0f08*/ 	.short	0x010a
        /*0f0a*/ 	.byte	0x3f
	.zero		1


	//   ....[49]....
        /*0f0c*/ 	.word	0x000119f0
        /*0f10*/ 	.word	0x0000000f
        /*0f14*/ 	.word	0x00038830
        /*0f18*/ 	.short	0x010a
        /*0f1a*/ 	.byte	0x3f
	.zero		1


	//   ....[50]....
        /*0f1c*/ 	.word	0x00011c60
        /*0f20*/ 	.word	0x0000000f
        /*0f24*/ 	.word	0x00038850
        /*0f28*/ 	.short	0x010a
        /*0f2a*/ 	.byte	0x3f
	.zero		1


	//   ....[51]....
        /*0f2c*/ 	.word	0x00011cb0
        /*0f30*/ 	.word	0x0000000f
        /*0f34*/ 	.word	0x00038850
        /*0f38*/ 	.short	0x010a
        /*0f3a*/ 	.byte	0x3f
	.zero		1


	//   ....[52]....
        /*0f3c*/ 	.word	0x00013af0
        /*0f40*/ 	.word	0x000000a2
        /*0f44*/ 	.word	0x00000000
        /*0f48*/ 	.short	0x0101
        /*0f4a*/ 	.byte	0x3f
	.zero		1


	//   ....[53]....
        /*0f4c*/ 	.word	0x00014ae0
        /*0f50*/ 	.word	0x0000000f
        /*0f54*/ 	.word	0x00000000
        /*0f58*/ 	.short	0x0101
        /*0f5a*/ 	.byte	0x3f
	.zero		1


	//   ....[54]....
        /*0f5c*/ 	.word	0x00014c20
        /*0f60*/ 	.word	0x00000015
        /*0f64*/ 	.word	0x00038830
        /*0f68*/ 	.short	0x010a
        /*0f6a*/ 	.byte	0x3f
	.zero		1


	//   ....[55]....
        /*0f6c*/ 	.word	0x00014c90
        /*0f70*/ 	.word	0x00000015
        /*0f74*/ 	.word	0x00038830
        /*0f78*/ 	.short	0x010a
        /*0f7a*/ 	.byte	0x3f
	.zero		1


	//   ....[56]....
        /*0f7c*/ 	.word	0x00014f00
        /*0f80*/ 	.word	0x00000015
        /*0f84*/ 	.word	0x00038850
        /*0f88*/ 	.short	0x010a
        /*0f8a*/ 	.byte	0x3f
	.zero		1


	//   ....[57]....
        /*0f8c*/ 	.word	0x00014f50
        /*0f90*/ 	.word	0x00000015
        /*0f94*/ 	.word	0x00038850
        /*0f98*/ 	.short	0x010a
        /*0f9a*/ 	.byte	0x3f
	.zero		1


	//   ....[58]....
        /*0f9c*/ 	.word	0x00016870
        /*0fa0*/ 	.word	0x0000000e
        /*0fa4*/ 	.word	0x00000000
        /*0fa8*/ 	.short	0x0101
        /*0faa*/ 	.byte	0x3f
	.zero		1


	//   ....[59]....
        /*0fac*/ 	.word	0x000187e0
        /*0fb0*/ 	.word	0x00000015
        /*0fb4*/ 	.word	0x00000000
        /*0fb8*/ 	.short	0x0101
        /*0fba*/ 	.byte	0x3f
	.zero		1


	//   ....[60]....
        /*0fbc*/ 	.word	0x0001ae50
        /*0fc0*/ 	.word	0x00000000
        /*0fc4*/ 	.word	0x00000000
        /*0fc8*/ 	.short	0x0101
        /*0fca*/ 	.byte	0x3f
	.zero		1


	//   ....[61]....
        /*0fcc*/ 	.word	0x0001dad0
        /*0fd0*/ 	.word	0x00000006
        /*0fd4*/ 	.word	0x00038820
        /*0fd8*/ 	.short	0x010a
        /*0fda*/ 	.byte	0x3f
	.zero		1


	//   ....[62]....
        /*0fdc*/ 	.word	0x0001dbb0
        /*0fe0*/ 	.word	0x00000005
        /*0fe4*/ 	.word	0x000388a0
        /*0fe8*/ 	.short	0x010a
        /*0fea*/ 	.byte	0x3f
	.zero		1


	//   ....[63]....
        /*0fec*/ 	.word	0x0001de00
        /*0ff0*/ 	.word	0x00000005
        /*0ff4*/ 	.word	0x000388c0
        /*0ff8*/ 	.short	0x010a
        /*0ffa*/ 	.byte	0x3f
	.zero		1


	//   ....[64]....
        /*0ffc*/ 	.word	0x0001e880
        /*1000*/ 	.word	0x00000005
        /*1004*/ 	.word	0x000388a0
        /*1008*/ 	.short	0x010a
        /*100a*/ 	.byte	0x3f
	.zero		1


	//   ....[65]....
        /*100c*/ 	.word	0x0001eac0
        /*1010*/ 	.word	0x00000005
        /*1014*/ 	.word	0x000388c0
        /*1018*/ 	.short	0x010a
        /*101a*/ 	.byte	0x3f
	.zero		1


	//   ....[66]....
        /*101c*/ 	.word	0x000201b0
        /*1020*/ 	.word	0x00000000
        /*1024*/ 	.word	0x00038840
        /*1028*/ 	.short	0x010a
        /*102a*/ 	.byte	0x3f
	.zero		1


	//   ....[67]....
        /*102c*/ 	.word	0x00020d90
        /*1030*/ 	.word	0x00000008
        /*1034*/ 	.word	0x00038800
        /*1038*/ 	.short	0x0107
        /*103a*/ 	.byte	0x3f
	.zero		1


	//   ....[68]....
        /*103c*/ 	.word	0x00020e40
        /*1040*/ 	.word	0x00000000
        /*1044*/ 	.word	0x00038800
        /*1048*/ 	.short	0x0101
        /*104a*/ 	.byte	0x3f
	.zero		1


	//   ....[69]....
        /*104c*/ 	.word	0x00021e10
        /*1050*/ 	.word	0x00000000
        /*1054*/ 	.word	0x00038810
        /*1058*/ 	.short	0x0107
        /*105a*/ 	.byte	0x3f
	.zero		1


	//   ....[70]....
        /*105c*/ 	.word	0x00021f10
        /*1060*/ 	.word	0x00000002
        /*1064*/ 	.word	0x00038810
        /*1068*/ 	.short	0x0101
        /*106a*/ 	.byte	0x3f
	.zero		1


	//   ....[71]....
        /*106c*/ 	.word	0x00021f30
        /*1070*/ 	.word	0x00000002
        /*1074*/ 	.word	0x00038820
        /*1078*/ 	.short	0x010a
        /*107a*/ 	.byte	0x3f
	.zero		1


	//   ....[72]....
        /*107c*/ 	.word	0x00022030
        /*1080*/ 	.word	0x00000000
        /*1084*/ 	.word	0x00038860
        /*1088*/ 	.short	0x010a
        /*108a*/ 	.byte	0x3f
	.zero		1


	//   ....[73]....
        /*108c*/ 	.word	0x00022cb0
        /*1090*/ 	.word	0x00000002
        /*1094*/ 	.word	0x00038840
        /*1098*/ 	.short	0x010a
        /*109a*/ 	.byte	0x3f
	.zero		1


	//   ....[74]....
        /*109c*/ 	.word	0x00022f00
        /*10a0*/ 	.word	0x00000002
        /*10a4*/ 	.word	0x00038860
        /*10a8*/ 	.short	0x010a
        /*10aa*/ 	.byte	0x3f
	.zero		1


	//   ....[75]....
        /*10ac*/ 	.word	0x00023b20
        /*10b0*/ 	.word	0x00000003
        /*10b4*/ 	.word	0x00038840
        /*10b8*/ 	.short	0x010a
        /*10ba*/ 	.byte	0x3f
	.zero		1


	//   ....[76]....
        /*10bc*/ 	.word	0x00023d60
        /*10c0*/ 	.word	0x00000003
        /*10c4*/ 	.word	0x00038860
        /*10c8*/ 	.short	0x010a
        /*10ca*/ 	.byte	0x3f
	.zero		1


	//   ....[77]....
        /*10cc*/ 	.word	0x000248f0
        /*10d0*/ 	.word	0x00000003
        /*10d4*/ 	.word	0x00038840
        /*10d8*/ 	.short	0x010a
        /*10da*/ 	.byte	0x3f
	.zero		1


	//   ....[78]....
        /*10dc*/ 	.word	0x00024b40
        /*10e0*/ 	.word	0x00000003
        /*10e4*/ 	.word	0x00038860
        /*10e8*/ 	.short	0x010a
        /*10ea*/ 	.byte	0x3f
	.zero		1


	//   ....[79]....
        /*10ec*/ 	.word	0x00026350
        /*10f0*/ 	.word	0x00000000
        /*10f4*/ 	.word	0x00038820
        /*10f8*/ 	.short	0x010a
        /*10fa*/ 	.byte	0x3f
	.zero		1


	//   ....[80]....
        /*10fc*/ 	.word	0x00026500
        /*1100*/ 	.word	0x00000006
        /*1104*/ 	.word	0x00000000
        /*1108*/ 	.short	0x010a
        /*110a*/ 	.byte	0x3f
	.zero		1


	//   ....[81]....
        /*110c*/ 	.word	0x00026570
        /*1110*/ 	.word	0x00000007
        /*1114*/ 	.word	0x00000000
        /*1118*/ 	.short	0x010a
        /*111a*/ 	.byte	0x3f
	.zero		1


	//   ....[82]....
        /*111c*/ 	.word	0x000265e0
        /*1120*/ 	.word	0x00000004
        /*1124*/ 	.word	0x00000000
        /*1128*/ 	.short	0x010a
        /*112a*/ 	.byte	0x3f
	.zero		1


	//   ....[83]....
        /*112c*/ 	.word	0x00026610
        /*1130*/ 	.word	0x00000003
        /*1134*/ 	.word	0x00000000
        /*1138*/ 	.short	0x010a
        /*113a*/ 	.byte	0x3f
	.zero		1


	//   ....[84]....
        /*113c*/ 	.word	0x00026670
        /*1140*/ 	.word	0x00000040
        /*1144*/ 	.word	0x00038890
        /*1148*/ 	.short	0x010a
        /*114a*/ 	.byte	0x3f
	.zero		1


	//   ....[85]....
        /*114c*/ 	.word	0x000266c0
        /*1150*/ 	.word	0x00000040
        /*1154*/ 	.word	0x00038890
        /*1158*/ 	.short	0x010a
        /*115a*/ 	.byte	0x3f
	.zero		1


	//   ....[86]....
        /*115c*/ 	.word	0x00026710
        /*1160*/ 	.word	0x00000040
        /*1164*/ 	.word	0x00038890
        /*1168*/ 	.short	0x010a
        /*116a*/ 	.byte	0x3f
	.zero		1


	//   ....[87]....
        /*116c*/ 	.word	0x00026760
        /*1170*/ 	.word	0x00000040
        /*1174*/ 	.word	0x000388b0
        /*1178*/ 	.short	0x010a
        /*117a*/ 	.byte	0x3f
	.zero		1


	//   ....[88]....
        /*117c*/ 	.word	0x00026b30
        /*1180*/ 	.word	0x00000012
        /*1184*/ 	.word	0x00038800
        /*1188*/ 	.short	0x010a
        /*118a*/ 	.byte	0x3f
	.zero		1


	//   ....[89]....
        /*118c*/ 	.word	0x00026f00
        /*1190*/ 	.word	0x00000012
        /*1194*/ 	.word	0x00038800
        /*1198*/ 	.short	0x010a
        /*119a*/ 	.byte	0x3f
	.zero		1


	//   ....[90]....
        /*119c*/ 	.word	0x00026f50
        /*11a0*/ 	.word	0x00000000
        /*11a4*/ 	.word	0x00038830
        /*11a8*/ 	.short	0x010a
        /*11aa*/ 	.byte	0x3f
	.zero		1


	//   ....[91]....
        /*11ac*/ 	.word	0x00026fa0
        /*11b0*/ 	.word	0x00000012
        /*11b4*/ 	.word	0x00038810
        /*11b8*/ 	.short	0x010a
        /*11ba*/ 	.byte	0x3f
	.zero		1


	//   ....[92]....
        /*11bc*/ 	.word	0x00026ff0
        /*11c0*/ 	.word	0x00000000
        /*11c4*/ 	.word	0x00038850
        /*11c8*/ 	.short	0x010a
        /*11ca*/ 	.byte	0x3f
	.zero		1


	//   ....[93]....
        /*11cc*/ 	.word	0x00027040
        /*11d0*/ 	.word	0x000000c9
        /*11d4*/ 	.word	0x00038830
        /*11d8*/ 	.short	0x010a
        /*11da*/ 	.byte	0x3f
	.zero		1


	//   ....[94]....
        /*11dc*/ 	.word	0x00027090
        /*11e0*/ 	.word	0x000000c9
        /*11e4*/ 	.word	0x00038850
        /*11e8*/ 	.short	0x010a
        /*11ea*/ 	.byte	0x3f
	.zero		1


	//   ....[95]....
        /*11ec*/ 	.word	0x000270e0
        /*11f0*/ 	.word	0x0000000f
        /*11f4*/ 	.word	0x00038830
        /*11f8*/ 	.short	0x010a
        /*11fa*/ 	.byte	0x3f
	.zero		1


	//   ....[96]....
        /*11fc*/ 	.word	0x00027130
        /*1200*/ 	.word	0x0000000f
        /*1204*/ 	.word	0x00038850
        /*1208*/ 	.short	0x010a
        /*120a*/ 	.byte	0x3f
	.zero		1


	//   ....[97]....
        /*120c*/ 	.word	0x00027180
        /*1210*/ 	.word	0x00000015
        /*1214*/ 	.word	0x00038830
        /*1218*/ 	.short	0x010a
        /*121a*/ 	.byte	0x3f
	.zero		1


	//   ....[98]....
        /*121c*/ 	.word	0x000271d0
        /*1220*/ 	.word	0x00000015
        /*1224*/ 	.word	0x00038850
        /*1228*/ 	.short	0x010a
        /*122a*/ 	.byte	0x3f
	.zero		1


	//   ....[99]....
        /*122c*/ 	.word	0x00027380
        /*1230*/ 	.word	0x00000005
        /*1234*/ 	.word	0x00038820
        /*1238*/ 	.short	0x010a
        /*123a*/ 	.byte	0x3f
	.zero		1


	//   ....[100]....
        /*123c*/ 	.word	0x000273d0
        /*1240*/ 	.word	0x00000005
        /*1244*/ 	.word	0x000388a0
        /*1248*/ 	.short	0x010a
        /*124a*/ 	.byte	0x3f
	.zero		1


	//   ....[101]....
        /*124c*/ 	.word	0x00027420
        /*1250*/ 	.word	0x00000005
        /*1254*/ 	.word	0x000388c0
        /*1258*/ 	.short	0x010a
        /*125a*/ 	.byte	0x3f
	.zero		1


	//   ....[102]....
        /*125c*/ 	.word	0x00027470
        /*1260*/ 	.word	0x00000005
        /*1264*/ 	.word	0x000388a0
        /*1268*/ 	.short	0x010a
        /*126a*/ 	.byte	0x3f
	.zero		1


	//   ....[103]....
        /*126c*/ 	.word	0x000274c0
        /*1270*/ 	.word	0x00000005
        /*1274*/ 	.word	0x000388c0
        /*1278*/ 	.short	0x010a
        /*127a*/ 	.byte	0x3f
	.zero		1


	//   ....[104]....
        /*127c*/ 	.word	0x00027660
        /*1280*/ 	.word	0x00000000
        /*1284*/ 	.word	0x00038840
        /*1288*/ 	.short	0x010a
        /*128a*/ 	.byte	0x3f
	.zero		1


	//   ....[105]....
        /*128c*/ 	.word	0x000287b0
        /*1290*/ 	.word	0x00000002
        /*1294*/ 	.word	0x00038820
        /*1298*/ 	.short	0x010a
        /*129a*/ 	.byte	0x3f
	.zero		1


	//   ....[106]....
        /*129c*/ 	.word	0x00028800
        /*12a0*/ 	.word	0x00000000
        /*12a4*/ 	.word	0x00038860
        /*12a8*/ 	.short	0x010a
        /*12aa*/ 	.byte	0x3f
	.zero		1


	//   ....[107]....
        /*12ac*/ 	.word	0x00028850
        /*12b0*/ 	.word	0x00000002
        /*12b4*/ 	.word	0x00038840
        /*12b8*/ 	.short	0x010a
        /*12ba*/ 	.byte	0x3f
	.zero		1


	//   ....[108]....
        /*12bc*/ 	.word	0x000288a0
        /*12c0*/ 	.word	0x00000002
        /*12c4*/ 	.word	0x00038860
        /*12c8*/ 	.short	0x010a
        /*12ca*/ 	.byte	0x3f
	.zero		1


	//   ....[109]....
        /*12cc*/ 	.word	0x000288f0
        /*12d0*/ 	.word	0x00000003
        /*12d4*/ 	.word	0x00038840
        /*12d8*/ 	.short	0x010a
        /*12da*/ 	.byte	0x3f
	.zero		1


	//   ....[110]....
        /*12dc*/ 	.word	0x00028940
        /*12e0*/ 	.word	0x00000003
        /*12e4*/ 	.word	0x00038860
        /*12e8*/ 	.short	0x010a
        /*12ea*/ 	.byte	0x3f
	.zero		1


	//   ....[111]....
        /*12ec*/ 	.word	0x00028990
        /*12f0*/ 	.word	0x00000003
        /*12f4*/ 	.word	0x00038840
        /*12f8*/ 	.short	0x010a
        /*12fa*/ 	.byte	0x3f
	.zero		1


	//   ....[112]....
        /*12fc*/ 	.word	0x000289e0
        /*1300*/ 	.word	0x00000003
        /*1304*/ 	.word	0x00038860
        /*1308*/ 	.short	0x010a
        /*130a*/ 	.byte	0x3f
	.zero		1


	//   ....[113]....
        /*130c*/ 	.word	0x00029440
        /*1310*/ 	.word	0x00000000
        /*1314*/ 	.word	0x00038820
        /*1318*/ 	.short	0x010a
        /*131a*/ 	.byte	0x3f
	.zero		1


	//   ....[114]....
        /*131c*/ 	.word	0x000295e0
        /*1320*/ 	.word	0x00000006
        /*1324*/ 	.word	0x00000000
        /*1328*/ 	.short	0x010a
        /*132a*/ 	.byte	0x3f
	.zero		1


	//   ....[115]....
        /*132c*/ 	.word	0x00029630
        /*1330*/ 	.word	0x00000007
        /*1334*/ 	.word	0x00000000
        /*1338*/ 	.short	0x010a
        /*133a*/ 	.byte	0x3f
	.zero		1


	//   ....[116]....
        /*133c*/ 	.word	0x00029680
        /*1340*/ 	.word	0x00000004
        /*1344*/ 	.word	0x00000000
        /*1348*/ 	.short	0x010a
        /*134a*/ 	.byte	0x3f
	.zero		1


	//----- nvinfo : EIATTR_NUM_MBARRIERS
	.align		4
.L_951:
        /*134c*/ 	.byte	0x03, 0x38
        /*134e*/ 	.short	0x0017


	//----- nvinfo : EIATTR_EXIT_INSTR_OFFSETS
	.align		4
        /*1350*/ 	.byte	0x04, 0x1c
        /*1352*/ 	.short	(.L_953 - .L_952)


	//   ....[0]....
.L_952:
        /*1354*/ 	.word	0x00026660


	//----- nvinfo : EIATTR_MAX_THREADS
	.align		4
.L_953:
        /*1358*/ 	.byte	0x04, 0x05
        /*135a*/ 	.short	(.L_955 - .L_954)
.L_954:
        /*135c*/ 	.word	0x00000180
        /*1360*/ 	.word	0x00000001
        /*1364*/ 	.word	0x00000001


	//----- nvinfo : EIATTR_CRS_STACK_SIZE
	.align		4
.L_955:
        /*1368*/ 	.byte	0x04, 0x1e
        /*136a*/ 	.short	(.L_957 - .L_956)
.L_956:
        /*136c*/ 	.word	0x00000000


	//----- nvinfo : EIATTR_CBANK_PARAM_SIZE
	.align		4
.L_957:
        /*1370*/ 	.byte	0x03, 0x19
        /*1372*/ 	.short	0x0bf0


	//----- nvinfo : EIATTR_PARAM_CBANK
	.align		4
        /*1374*/ 	.byte	0x04, 0x0a
        /*1376*/ 	.short	(.L_959 - .L_958)
	.align		4
.L_958:
        /*1378*/ 	.word	index@(.nv.constant0._ZN7cutlass13device_kernelIN5flash11enable_sm90INS1_16FlashAttnFwdSm90INS1_25CollectiveMainloopFwdSm90ILi2EN4cute5tupleIJNS5_1CILi1EEES8_S8_EEENS6_IJNS7_ILi64EEESA_SA_EEELi512ENS_6half_tEfNS_4arch4Sm90ELb0ELb1ELb0ELb1ELb0ELb1ELb1ELb0ELb0ELb1ELb0ELb0EEENS1_21CollectiveEpilogueFwdINS6_IJSA_NS7_ILi512EEESA_EEES9_SC_SE_Li256ELb1ELb1ELb0ELb0EEENS1_36VarlenDynamicPersistentTileSchedulerILi64ELi64ELi256ELi128ELb0ELb1ELb1ELb1ELb0ELb1EEEEEEEEEvNT_6ParamsE)
        /*137c*/ 	.short	0x0210
        /*137e*/ 	.short	0x0bf0


	//----- nvinfo : EIATTR_SW_WAR
	.align		4
.L_959:
        /*1380*/ 	.byte	0x04, 0x36
        /*1382*/ 	.short	(.L_961 - .L_960)
.L_960:
        /*1384*/ 	.word	0x00000008
.L_961:


//--------------------- .nv.info._ZN7cutlass13device_kernelIN5flash11enable_sm90INS1_16FlashAttnFwdSm90INS1_25CollectiveMainloopFwdSm90ILi2EN4cute5tupleIJNS5_1CILi1EEES8_S8_EEENS6_IJNS7_ILi64EEESA_SA_EEELi512ENS_6half_tEfNS_4arch4Sm90ELb1ELb0ELb0ELb0ELb0ELb0ELb0ELb0ELb0ELb1ELb0ELb0EEENS1_21CollectiveEpilogueFwdINS6_IJSA_NS7_ILi512EEESA_EEES9_SC_SE_Li256ELb0ELb1ELb0ELb0EEENS1_30DynamicPersistentTileSchedulerILi256ELi128ELb0ELb1ELb1EEEEEEEEEvNT_6ParamsE --------------------------
	.section	.nv.info._ZN7cutlass13device_kernelIN5flash11enable_sm90INS1_16FlashAttnFwdSm90INS1_25CollectiveMainloopFwdSm90ILi2EN4cute5tupleIJNS5_1CILi1EEES8_S8_EEENS6_IJNS7_ILi64EEESA_SA_EEELi512ENS_6half_tEfNS_4arch4Sm90ELb1ELb0ELb0ELb0ELb0ELb0ELb0ELb0ELb0ELb1ELb0ELb0EEENS1_21CollectiveEpilogueFwdINS6_IJSA_NS7_ILi512EEESA_EEES9_SC_SE_Li256ELb0ELb1ELb0ELb0EEENS1_30DynamicPersistentTileSchedulerILi256ELi128ELb0ELb1ELb1EEEEEEEEEvNT_6ParamsE,"",@"SHT_CUDA_INFO"
	.sectionflags	@""
	.align	4


	//----- nvinfo : EIATTR_CUDA_API_VERSION
	.align		4
        /*0000*/ 	.byte	0x04, 0x37
        /*0002*/ 	.short	(.L_963 - .L_962)
.L_962:
        /*0004*/ 	.word	0x00000082


	//----- nvinfo : EIATTR_KPARAM_INFO
	.align		4
.L_963:
        /*0008*/ 	.byte	0x04, 0x17
        /*000a*/ 	.short	(.L_965 - .L_964)
.L_964:
        /*000c*/ 	.word	0x00000000
        /*0010*/ 	.short	0x0000
        /*0012*/ 	.short	0x0070
        /*0014*/ 	.byte	0x00, 0xf0, 0x01, 0x2a


	//----- nvinfo : EIATTR_SPARSE_MMA_MASK
	.align		4
.L_965:
        /*0018*/ 	.byte	0x03, 0x50
        /*001a*/ 	.short	0x0000


	//----- nvinfo : EIATTR_MAXREG_COUNT
	.align		4
        /*001c*/ 	.byte	0x03, 0x1b
        /*001e*/ 	.short	0x00a8


	//----- nvinfo : EIATTR_NUM_BARRIERS
	.align		4
        /*0020*/ 	.byte	0x02, 0x4c
        /*0022*/ 	.byte	0x10
	.zero		1


	//----- nvinfo : EIATTR_EXTERNS
	.align		4
        /*0024*/ 	.byte	0x04, 0x0f
        /*0026*/ 	.short	(.L_967 - .L_966)


	//   ....[0]....
	.align		4
.L_966:
        /*0028*/ 	.word	index@(__assertfail)


	//----- nvinfo : EIATTR_ANNOTATIONS
	.align		4
.L_967:
        /*002c*/ 	.byte	0x04, 0x55
        /*002e*/ 	.short	(.L_969 - .L_968)


	//   ....[0]....
.L_968:
        /* <DEDUP_REMOVED lines=24> */


	//----- nvinfo : EIATTR_MERCURY_ISA_VERSION
	.align		4
.L_969:
        /*01a0*/ 	.byte	0x03, 0x5f
        /*01a2*/ 	.short	0x0101


	//----- nvinfo : EIATTR_INT_WARP_WIDE_INSTR_OFFSETS
	.align		4
        /*01a4*/ 	.byte	0x04, 0x31
        /*01a6*/ 	.short	(.L_971 - .L_970)


	//   ....[0]....
.L_970:
        /*01a8*/ 	.word	0x00000130


	//   ....[1]....
        /*01ac*/ 	.word	0x00000170


	//   ....[2]....
        /*01b0*/ 	.word	0x000001e0


	//   ....[3]....
        /*01b4*/ 	.word	0x0000c3e0


	//   ....[4]....
        /*01b8*/ 	.word	0x0000c470


	//   ....[5]....
        /*01bc*/ 	.word	0x00010a60


	//   ....[6]....
        /*01c0*/ 	.word	0x00010af0


	//----- nvinfo : EIATTR_COOP_GROUP_MASK_REGIDS
	.align		4
.L_971:
        /*01c4*/ 	.byte	0x04, 0x29
        /*01c6*/ 	.short	(.L_973 - .L_972)


	//   ....[0]....
.L_972:
        /*01c8*/ 	.word	0xffffffff


	//   ....[1]....
        /*01cc*/ 	.word	0xffffffff


	//   ....[2]....
        /*01d0*/ 	.word	0xffffffff


	//   ....[3]....
        /*01d4*/ 	.word	0xffffffff


	//   ....[4]....
        /*01d8*/ 	.word	0xffffffff


	//   ....[5]....
        /*01dc*/ 	.word	0xffffffff


	//   ....[6]....
        /*01e0*/ 	.word	0xffffffff


	//   ....[7]....
        /*01e4*/ 	.word	0xffffffff


	//   ....[8]....
        /*01e8*/ 	.word	0xffffffff


	//   ....[9]....
        /*01ec*/ 	.word	0xffffffff


	//   ....[10]....
        /*01f0*/ 	.word	0xffffffff


	//   ....[11]....
        /*01f4*/ 	.word	0xffffffff


	//   ....[12]....
        /*01f8*/ 	.word	0xffffffff


	//   ....[13]....
        /*01fc*/ 	.word	0xffffffff


	//   ....[14]....
        /*0200*/ 	.word	0xffffffff


	//   ....[15]....
        /*0204*/ 	.word	0xffffffff


	//   ....[16]....
        /*0208*/ 	.word	0xffffffff


	//   ....[17]....
        /*020c*/ 	.word	0xffffffff


	//   ....[18]....
        /*0210*/ 	.word	0xffffffff


	//   ....[19]....
        /*0214*/ 	.word	0xffffffff


	//   ....[20]....
        /*0218*/ 	.word	0xffffffff


	//   ....[21]....
        /*021c*/ 	.word	0xffffffff


	//   ....[22]....
        /*0220*/ 	.word	0xffffffff


	//   ....[23]....
        /*0224*/ 	.word	0xffffffff


	//   ....[24]....
        /*0228*/ 	.word	0xffffffff


	//   ....[25]....
        /*022c*/ 	.word	0xffffffff


	//   ....[26]....
        /*0230*/ 	.word	0xffffffff


	//   ....[27]....
        /*0234*/ 	.word	0xffffffff


	//   ....[28]....
        /*0238*/ 	.word	0xffffffff


	//   ....[29]....
        /*023c*/ 	.word	0xffffffff


	//   ....[30]....
        /*0240*/ 	.word	0xffffffff


	//   ....[31]....
        /*0244*/ 	.word	0xffffffff


	//   ....[32]....
        /*0248*/ 	.word	0xffffffff


	//   ....[33]....
        /*024c*/ 	.word	0xffffffff


	//   ....[34]....
        /*0250*/ 	.word	0xffffffff


	//   ....[35]....
        /*0254*/ 	.word	0xffffffff


	//   ....[36]....
        /*0258*/ 	.word	0xffffffff


	//   ....[37]....
        /*025c*/ 	.word	0xffffffff


	//   ....[38]....
        /*0260*/ 	.word	0xffffffff


	//   ....[39]....
        /*0264*/ 	.word	0xffffffff


	//   ....[40]....
        /*0268*/ 	.word	0xffffffff


	//   ....[41]....
        /*026c*/ 	.word	0xffffffff


	//   ....[42]....
        /*0270*/ 	.word	0xffffffff


	//   ....[43]....
        /*0274*/ 	.word	0xffffffff


	//   ....[44]....
        /*0278*/ 	.word	0xffffffff


	//   ....[45]....
        /*027c*/ 	.word	0xffffffff


	//   ....[46]....
        /*0280*/ 	.word	0xffffffff


	//   ....[47]....
        /*0284*/ 	.word	0xffffffff


	//   ....[48]....
        /*0288*/ 	.word	0xffffffff


	//   ....[49]....
        /*028c*/ 	.word	0xffffffff


	//   ....[50]....
        /*0290*/ 	.word	0xffffffff


	//   ....[51]....
        /*0294*/ 	.word	0xffffffff


	//   ....[52]....
        /*0298*/ 	.word	0xffffffff


	//   ....[53]....
        /*029c*/ 	.word	0xffffffff


	//   ....[54]....
        /*02a0*/ 	.word	0xffffffff


	//   ....[55]....
        /*02a4*/ 	.word	0xffffffff


	//   ....[56]....
        /*02a8*/ 	.word	0xffffffff


	//   ....[57]....
        /*02ac*/ 	.word	0x0500000f


	//   ....[58]....
        /*02b0*/ 	.word	0x0500000f


	//   ....[59]....
        /*02b4*/ 	.word	0x0500000f


	//   ....[60]....
        /*02b8*/ 	.word	0x0500000f


	//   ....[61]....
        /*02bc*/ 	.word	0x0500000f


	//   ....[62]....
        /*02c0*/ 	.word	0x0500000f


	//   ....[63]....
        /*02c4*/ 	.word	0x0500000f


	//   ....[64]....
        /*02c8*/ 	.word	0x0500000f


	//   ....[65]....
        /*02cc*/ 	.word	0x0500000f


	//   ....[66]....
        /*02d0*/ 	.word	0x0500000f


	//   ....[67]....
        /*02d4*/ 	.word	0x0500000f


	//----- nvinfo : EIATTR_COOP_GROUP_INSTR_OFFSETS
	.align		4
.L_973:
        /*02d8*/ 	.byte	0x04, 0x28
        /*02da*/ 	.short	(.L_975 - .L_974)


	//   ....[0]....
.L_974:
        /*02dc*/ 	.word	0x00000060


	//   ....[1]....
        /*02e0*/ 	.word	0x00000140


	//   ....[2]....
        /*02e4*/ 	.word	0x00000190


	//   ....[3]....
        /*02e8*/ 	.word	0x00000380


	//   ....[4]....
        /*02ec*/ 	.word	0x000004e0


	//   ....[5]....
        /*02f0*/ 	.word	0x00000600


	//   ....[6]....
        /*02f4*/ 	.word	0x00000760


	//   ....[7]....
        /*02f8*/ 	.word	0x00001900


	//   ....[8]....
        /*02fc*/ 	.word	0x000036c0


	//   ....[9]....
        /*0300*/ 	.word	0x00003cb0


	//   ....[10]....
        /*0304*/ 	.word	0x00003cd0


	//   ....[11]....
        /*0308*/ 	.word	0x00004110


	//   ....[12]....
        /*030c*/ 	.word	0x00004210


	//   ....[13]....
        /*0310*/ 	.word	0x00004440


	//   ....[14]....
        /*0314*/ 	.word	0x00004590


	//   ....[15]....
        /*0318*/ 	.word	0x00004f80


	//   ....[16]....
        /*031c*/ 	.word	0x00005270


	//   ....[17]....
        /*0320*/ 	.word	0x00005290


	//   ....[18]....
        /*0324*/ 	.word	0x00005690


	//   ....[19]....
        /*0328*/ 	.word	0x00005790


	//   ....[20]....
        /*032c*/ 	.word	0x000059e0


	//   ....[21]....
        /*0330*/ 	.word	0x00005b30


	//   ....[22]....
        /*0334*/ 	.word	0x00006d90


	//   ....[23]....
        /*0338*/ 	.word	0x000071a0


	//   ....[24]....
        /*033c*/ 	.word	0x000071d0


	//   ....[25]....
        /*0340*/ 	.word	0x00007490


	//   ....[26]....
        /*0344*/ 	.word	0x00007660


	//   ....[27]....
        /*0348*/ 	.word	0x00008660


	//   ....[28]....
        /*034c*/ 	.word	0x000086a0


	//   ....[29]....
        /*0350*/ 	.word	0x000086e0


	//   ....[30]....
        /*0354*/ 	.word	0x00008750


	//   ....[31]....
        /*0358*/ 	.word	0x00008780


	//   ....[32]....
        /*035c*/ 	.word	0x00009200


	//   ....[33]....
        /*0360*/ 	.word	0x0000a4c0


	//   ....[34]....
        /*0364*/ 	.word	0x0000a4f0


	//   ....[35]....
        /*0368*/ 	.word	0x0000a520


	//   ....[36]....
        /*036c*/ 	.word	0x0000a540


	//   ....[37]....
        /*0370*/ 	.word	0x0000ab90


	//   ....[38]....
        /*0374*/ 	.word	0x0000aba0


	//   ....[39]....
        /*0378*/ 	.word	0x0000add0


	//   ....[40]....
        /*037c*/ 	.word	0x0000adf0


	//   ....[41]....
        /*0380*/ 	.word	0x0000b780


	//   ....[42]....
        /*0384*/ 	.word	0x0000b7a0


	//   ....[43]....
        /*0388*/ 	.word	0x0000b9d0


	//   ....[44]....
        /*038c*/ 	.word	0x0000b9f0


	//   ....[45]....
        /*0390*/ 	.word	0x0000bcb0


	//   ....[46]....
        /*0394*/ 	.word	0x0000c9d0


	//   ....[47]....
        /*0398*/ 	.word	0x0000d310


	//   ....[48]....
        /*039c*/ 	.word	0x0000d340


	//   ....[49]....
        /*03a0*/ 	.word	0x0000d3f0


	//   ....[50]....
        /*03a4*/ 	.word	0x0000d400


	//   ....[51]....
        /*03a8*/ 	.word	0x0000d470


	//   ....[52]....
        /*03ac*/ 	.word	0x0000d480


	//   ....[53]....
        /*03b0*/ 	.word	0x0000d490


	//   ....[54]....
        /*03b4*/ 	.word	0x0000d4d0


	//   ....[55]....
        /*03b8*/ 	.word	0x00010c50


	//   ....[56]....
        /*03bc*/ 	.word	0x00010e40


	//   ....[57]....
        /*03c0*/ 	.word	0x00011440


	//   ....[58]....
        /*03c4*/ 	.word	0x000115a0


	//   ....[59]....
        /*03c8*/ 	.word	0x00011600


	//   ....[60]....
        /*03cc*/ 	.word	0x00011690


	//   ....[61]....
        /*03d0*/ 	.word	0x00011770


	//   ....[62]....
        /*03d4*/ 	.word	0x000117d0


	//   ....[63]....
        /*03d8*/ 	.word	0x000118b0


	//   ....[64]....
        /*03dc*/ 	.word	0x00011910


	//   ....[65]....
        /*03e0*/ 	.word	0x000119d0


	//   ....[66]....
        /*03e4*/ 	.word	0x00011cf0


	//   ....[67]....
        /*03e8*/ 	.word	0x00011e10


	//----- nvinfo : EIATTR_REG_RECONFIG
	.align		4
.L_975:
        /*03ec*/ 	.byte	0x01, 0x54
	.zero		2


	//----- nvinfo : EIATTR_SYSCALL_OFFSETS
	.align		4
        /*03f0*/ 	.byte	0x04, 0x46
        /*03f2*/ 	.short	(.L_977 - .L_976)


	//   ....[0]....
.L_976:
        /*03f4*/ 	.word	0x00003890


	//   ....[1]....
        /*03f8*/ 	.word	0x0000c5e0


	//   ....[2]....
        /*03fc*/ 	.word	0x0000c730


	//   ....[3]....
        /*0400*/ 	.word	0x0000c820


	//   ....[4]....
        /*0404*/ 	.word	0x0000cf50


	//----- nvinfo : EIATTR_MBARRIER_INSTR_OFFSETS
	.align		4
.L_977:
        /*0408*/ 	.byte	0x04, 0x39
        /*040a*/ 	.short	(.L_979 - .L_978)


	//   ....[0]....
.L_978:
        /*040c*/ 	.word	0x00000270
        /*0410*/ 	.word	0x000000ff
        /*0414*/ 	.word	0x00028c00
        /*0418*/ 	.short	0x0100
        /*041a*/ 	.byte	0x08
	.zero		1


	//   ....[1]....
        /*041c*/ 	.word	0x00000280
        /*0420*/ 	.word	0x000000ff
        /*0424*/ 	.word	0x00028c20
        /*0428*/ 	.short	0x0100
        /*042a*/ 	.byte	0x08
	.zero		1


	//   ....[2]....
        /*042c*/ 	.word	0x00000330
        /*0430*/ 	.word	0x000000ff
        /*0434*/ 	.word	0x00028c30
        /*0438*/ 	.short	0x0100
        /*043a*/ 	.byte	0x06
	.zero		1


	//   ....[3]....
        /*043c*/ 	.word	0x00000340
        /*0440*/ 	.word	0x000000ff
        /*0444*/ 	.word	0x00028c40
        /*0448*/ 	.short	0x0100
        /*044a*/ 	.byte	0x06
	.zero		1


	//   ....[4]....
        /*044c*/ 	.word	0x00000350
        /*0450*/ 	.word	0x000000ff
        /*0454*/ 	.word	0x00028c38
        /*0458*/ 	.short	0x0100
        /*045a*/ 	.byte	0x06
	.zero		1


	//   ....[5]....
        /*045c*/ 	.word	0x00000360
        /*0460*/ 	.word	0x000000ff
        /*0464*/ 	.word	0x00028c48
        /*0468*/ 	.short	0x0100
        /*046a*/ 	.byte	0x06
	.zero		1


	//   ....[6]....
        /*046c*/ 	.word	0x00000490
        /*0470*/ 	.word	0x000000ff
        /*0474*/ 	.word	0x00028c50
        /*0478*/ 	.short	0x0100
        /*047a*/ 	.byte	0x08
	.zero		1


	//   ....[7]....
        /*047c*/ 	.word	0x000004a0
        /*0480*/ 	.word	0x000000ff
        /*0484*/ 	.word	0x00028c60
        /*0488*/ 	.short	0x0100
        /*048a*/ 	.byte	0x08
	.zero		1


	//   ....[8]....
        /*048c*/ 	.word	0x000004b0
        /*0490*/ 	.word	0x000000ff
        /*0494*/ 	.word	0x00028c58
        /*0498*/ 	.short	0x0100
        /*049a*/ 	.byte	0x08
	.zero		1


	//   ....[9]....
        /*049c*/ 	.word	0x000004c0
        /*04a0*/ 	.word	0x000000ff
        /*04a4*/ 	.word	0x00028c68
        /*04a8*/ 	.short	0x0100
        /*04aa*/ 	.byte	0x08
	.zero		1


	//   ....[10]....
        /*04ac*/ 	.word	0x000005b0
        /*04b0*/ 	.word	0x000000ff
        /*04b4*/ 	.word	0x00028c70
        /*04b8*/ 	.short	0x0100
        /*04ba*/ 	.byte	0x06
	.zero		1


	//   ....[11]....
        /*04bc*/ 	.word	0x000005c0
        /*04c0*/ 	.word	0x000000ff
        /*04c4*/ 	.word	0x00028c80
        /*04c8*/ 	.short	0x0100
        /*04ca*/ 	.byte	0x06
	.zero		1


	//   ....[12]....
        /*04cc*/ 	.word	0x000005d0
        /*04d0*/ 	.word	0x000000ff
        /*04d4*/ 	.word	0x00028c78
        /*04d8*/ 	.short	0x0100
        /*04da*/ 	.byte	0x06
	.zero		1


	//   ....[13]....
        /*04dc*/ 	.word	0x000005e0
        /*04e0*/ 	.word	0x000000ff
        /*04e4*/ 	.word	0x00028c88
        /*04e8*/ 	.short	0x0100
        /*04ea*/ 	.byte	0x06
	.zero		1


	//   ....[14]....
        /*04ec*/ 	.word	0x00000710
        /*04f0*/ 	.word	0x000000ff
        /*04f4*/ 	.word	0x00028c90
        /*04f8*/ 	.short	0x0100
        /*04fa*/ 	.byte	0x08
	.zero		1


	//   ....[15]....
        /*04fc*/ 	.word	0x00000720
        /*0500*/ 	.word	0x000000ff
        /*0504*/ 	.word	0x00028ca0
        /*0508*/ 	.short	0x0100
        /*050a*/ 	.byte	0x08
	.zero		1


	//   ....[16]....
        /*050c*/ 	.word	0x00000730
        /*0510*/ 	.word	0x000000ff
        /*0514*/ 	.word	0x00028c98
        /*0518*/ 	.short	0x0100
        /*051a*/ 	.byte	0x08
	.zero		1


	//   ....[17]....
        /*051c*/ 	.word	0x00000740
        /*0520*/ 	.word	0x000000ff
        /*0524*/ 	.word	0x00028ca8
        /*0528*/ 	.short	0x0100
        /*052a*/ 	.byte	0x08
	.zero		1


	//   ....[18]....
        /*052c*/ 	.word	0x00000870
        /*0530*/ 	.word	0x000000ff
        /*0534*/ 	.word	0x00028cb0
        /*0538*/ 	.short	0x0100
        /*053a*/ 	.byte	0x08
	.zero		1


	//   ....[19]....
        /*053c*/ 	.word	0x00000880
        /*0540*/ 	.word	0x000000ff
        /*0544*/ 	.word	0x00028cc0
        /*0548*/ 	.short	0x0100
        /*054a*/ 	.byte	0x08
	.zero		1


	//   ....[20]....
        /*054c*/ 	.word	0x00000890
        /*0550*/ 	.word	0x000000ff
        /*0554*/ 	.word	0x00028cb8
        /*0558*/ 	.short	0x0100
        /*055a*/ 	.byte	0x08
	.zero		1


	//   ....[21]....
        /*055c*/ 	.word	0x000008a0
        /*0560*/ 	.word	0x000000ff
        /*0564*/ 	.word	0x00028cc8
        /*0568*/ 	.short	0x0100
        /*056a*/ 	.byte	0x08
	.zero		1


	//   ....[22]....
        /*056c*/ 	.word	0x00001a10
        /*0570*/ 	.word	0x000000ff
        /*0574*/ 	.word	0x00028c50
        /*0578*/ 	.short	0x010a
        /*057a*/ 	.byte	0x15
	.zero		1


	//   ....[23]....
        /*057c*/ 	.word	0x00001cd0
        /*0580*/ 	.word	0x00000000
        /*0584*/ 	.word	0x00000000
        /*0588*/ 	.short	0x0101
        /*058a*/ 	.byte	0x3f
	.zero		1


	//   ....[24]....
        /*058c*/ 	.word	0x00002620
        /*0590*/ 	.word	0x000000ff
        /*0594*/ 	.word	0x00028c50
        /*0598*/ 	.short	0x010a
        /*059a*/ 	.byte	0x15
	.zero		1


	//   ....[25]....
        /*059c*/ 	.word	0x00002660
        /*05a0*/ 	.word	0x000000ff
        /*05a4*/ 	.word	0x00028c50
        /*05a8*/ 	.short	0x010a
        /*05aa*/ 	.byte	0x15
	.zero		1


	//   ....[26]....
        /*05ac*/ 	.word	0x00002830
        /*05b0*/ 	.word	0x00000000
        /*05b4*/ 	.word	0x00000000
        /*05b8*/ 	.short	0x0101
        /*05ba*/ 	.byte	0x3f
	.zero		1


	//   ....[27]....
        /*05bc*/ 	.word	0x00003910
        /*05c0*/ 	.word	0x000000ff
        /*05c4*/ 	.word	0x00028c00
        /*05c8*/ 	.short	0x010a
        /*05ca*/ 	.byte	0x2b
	.zero		1


	//   ....[28]....
        /*05cc*/ 	.word	0x00003990
        /*05d0*/ 	.word	0x00000007
        /*05d4*/ 	.word	0x00028c30
        /*05d8*/ 	.short	0x010a
        /*05da*/ 	.byte	0x3f
	.zero		1


	//   ....[29]....
        /*05dc*/ 	.word	0x000039d0
        /*05e0*/ 	.word	0x00000007
        /*05e4*/ 	.word	0x00028c30
        /*05e8*/ 	.short	0x010a
        /*05ea*/ 	.byte	0x3f
	.zero		1


	//   ....[30]....
        /*05ec*/ 	.word	0x00004790
        /*05f0*/ 	.word	0x00000003
        /*05f4*/ 	.word	0x00000000
        /*05f8*/ 	.short	0x0101
        /*05fa*/ 	.byte	0x3f
	.zero		1


	//   ....[31]....
        /*05fc*/ 	.word	0x00004c30
        /*0600*/ 	.word	0x00000007
        /*0604*/ 	.word	0x00028c50
        /*0608*/ 	.short	0x010a
        /*060a*/ 	.byte	0x3f
	.zero		1


	//   ....[32]....
        /*060c*/ 	.word	0x00004c70
        /*0610*/ 	.word	0x00000007
        /*0614*/ 	.word	0x00028c50
        /*0618*/ 	.short	0x010a
        /*061a*/ 	.byte	0x3f
	.zero		1


	//   ....[33]....
        /*061c*/ 	.word	0x00004fa0
        /*0620*/ 	.word	0x00000007
        /*0624*/ 	.word	0x00000000
        /*0628*/ 	.short	0x0101
        /*062a*/ 	.byte	0x3f
	.zero		1


	//   ....[34]....
        /*062c*/ 	.word	0x000050b0
        /*0630*/ 	.word	0x000000ff
        /*0634*/ 	.word	0x00028c30
        /*0638*/ 	.short	0x010a
        /*063a*/ 	.byte	0x19
	.zero		1


	//   ....[35]....
        /*063c*/ 	.word	0x000050f0
        /*0640*/ 	.word	0x000000ff
        /*0644*/ 	.word	0x00028c30
        /*0648*/ 	.short	0x010a
        /*064a*/ 	.byte	0x19
	.zero		1


	//   ....[36]....
        /*064c*/ 	.word	0x00005e40
        /*0650*/ 	.word	0x000000a7
        /*0654*/ 	.word	0x00000000
        /*0658*/ 	.short	0x0101
        /*065a*/ 	.byte	0x3f
	.zero		1


	//   ....[37]....
        /*065c*/ 	.word	0x00006ad0
        /*0660*/ 	.word	0x000000ff
        /*0664*/ 	.word	0x00028c50
        /*0668*/ 	.short	0x010a
        /*066a*/ 	.byte	0x19
	.zero		1


	//   ....[38]....
        /*066c*/ 	.word	0x00006b10
        /*0670*/ 	.word	0x000000ff
        /*0674*/ 	.word	0x00028c50
        /*0678*/ 	.short	0x010a
        /*067a*/ 	.byte	0x19
	.zero		1


	//   ....[39]....
        /*067c*/ 	.word	0x00006db0
        /*0680*/ 	.word	0x000000aa
        /*0684*/ 	.word	0x00000000
        /*0688*/ 	.short	0x0101
        /*068a*/ 	.byte	0x3f
	.zero		1


	//   ....[40]....
        /*068c*/ 	.word	0x00006ed0
        /*0690*/ 	.word	0x000000ff
        /*0694*/ 	.word	0x00028c30
        /*0698*/ 	.short	0x010a
        /*069a*/ 	.byte	0x17
	.zero		1


	//   ....[41]....
        /*069c*/ 	.word	0x00006f10
        /*06a0*/ 	.word	0x000000ff
        /*06a4*/ 	.word	0x00028c30
        /*06a8*/ 	.short	0x010a
        /*06aa*/ 	.byte	0x17
	.zero		1


	//   ....[42]....
        /*06ac*/ 	.word	0x000079e0
        /*06b0*/ 	.word	0x0000009a
        /*06b4*/ 	.word	0x00000000
        /*06b8*/ 	.short	0x0101
        /*06ba*/ 	.byte	0x3f
	.zero		1


	//   ....[43]....
        /*06bc*/ 	.word	0x000083b0
        /*06c0*/ 	.word	0x000000ff
        /*06c4*/ 	.word	0x00028c50
        /*06c8*/ 	.short	0x010a
        /*06ca*/ 	.byte	0x17
	.zero		1


	//   ....[44]....
        /*06cc*/ 	.word	0x000083f0
        /*06d0*/ 	.word	0x000000ff
        /*06d4*/ 	.word	0x00028c50
        /*06d8*/ 	.short	0x010a
        /*06da*/ 	.byte	0x17
	.zero		1


	//   ....[45]....
        /*06dc*/ 	.word	0x00008680
        /*06e0*/ 	.word	0x000000aa
        /*06e4*/ 	.word	0x00000000
        /*06e8*/ 	.short	0x0101
        /*06ea*/ 	.byte	0x3f
	.zero		1


	//   ....[46]....
        /*06ec*/ 	.word	0x0000ab40
        /*06f0*/ 	.word	0x000000ff
        /*06f4*/ 	.word	0x00000000
        /*06f8*/ 	.short	0x0101
        /*06fa*/ 	.byte	0x05
	.zero		1


	//   ....[47]....
        /*06fc*/ 	.word	0x0000cc30
        /*0700*/ 	.word	0x00000003
        /*0704*/ 	.word	0x00028c40
        /*0708*/ 	.short	0x010a
        /*070a*/ 	.byte	0x3f
	.zero		1


	//   ....[48]....
        /*070c*/ 	.word	0x0000d580
        /*0710*/ 	.word	0x00000011
        /*0714*/ 	.word	0x00028c00
        /*0718*/ 	.short	0x0107
        /*071a*/ 	.byte	0x3f
	.zero		1


	//   ....[49]....
        /*071c*/ 	.word	0x0000d670
        /*0720*/ 	.word	0x00000011
        /*0724*/ 	.word	0x00028c00
        /*0728*/ 	.short	0x0101
        /*072a*/ 	.byte	0x3f
	.zero		1


	//   ....[50]....
        /*072c*/ 	.word	0x0000d690
        /*0730*/ 	.word	0x00000011
        /*0734*/ 	.word	0x00028c20
        /*0738*/ 	.short	0x010a
        /*073a*/ 	.byte	0x3f
	.zero		1


	//   ....[51]....
        /*073c*/ 	.word	0x0000d770
        /*0740*/ 	.word	0x00000000
        /*0744*/ 	.word	0x00028c60
        /*0748*/ 	.short	0x010a
        /*074a*/ 	.byte	0x3f
	.zero		1


	//   ....[52]....
        /*074c*/ 	.word	0x0000e350
        /*0750*/ 	.word	0x00000002
        /*0754*/ 	.word	0x00028c40
        /*0758*/ 	.short	0x010a
        /*075a*/ 	.byte	0x3f
	.zero		1


	//   ....[53]....
        /*075c*/ 	.word	0x0000e570
        /*0760*/ 	.word	0x00000002
        /*0764*/ 	.word	0x00028c60
        /*0768*/ 	.short	0x010a
        /*076a*/ 	.byte	0x3f
	.zero		1


	//   ....[54]....
        /*076c*/ 	.word	0x0000f110
        /*0770*/ 	.word	0x00000004
        /*0774*/ 	.word	0x00028c40
        /*0778*/ 	.short	0x010a
        /*077a*/ 	.byte	0x3f
	.zero		1


	//   ....[55]....
        /*077c*/ 	.word	0x0000f330
        /*0780*/ 	.word	0x00000004
        /*0784*/ 	.word	0x00028c60
        /*0788*/ 	.short	0x010a
        /*078a*/ 	.byte	0x3f
	.zero		1


	//   ....[56]....
        /*078c*/ 	.word	0x0000fe70
        /*0790*/ 	.word	0x00000004
        /*0794*/ 	.word	0x00028c40
        /*0798*/ 	.short	0x010a
        /*079a*/ 	.byte	0x3f
	.zero		1


	//   ....[57]....
        /*079c*/ 	.word	0x00010090
        /*07a0*/ 	.word	0x00000004
        /*07a4*/ 	.word	0x00028c60
        /*07a8*/ 	.short	0x010a
        /*07aa*/ 	.byte	0x3f
	.zero		1


	//   ....[58]....
        /*07ac*/ 	.word	0x00010dc0
        /*07b0*/ 	.word	0x00000000
        /*07b4*/ 	.word	0x00028c20
        /*07b8*/ 	.short	0x010a
        /*07ba*/ 	.byte	0x3f
	.zero		1


	//   ....[59]....
        /*07bc*/ 	.word	0x00010f90
        /*07c0*/ 	.word	0x00000006
        /*07c4*/ 	.word	0x00000000
        /*07c8*/ 	.short	0x010a
        /*07ca*/ 	.byte	0x3f
	.zero		1


	//   ....[60]....
        /*07cc*/ 	.word	0x00010fe0
        /*07d0*/ 	.word	0x00000003
        /*07d4*/ 	.word	0x00000000
        /*07d8*/ 	.short	0x010a
        /*07da*/ 	.byte	0x3f
	.zero		1


	//   ....[61]....
        /*07dc*/ 	.word	0x00011040
        /*07e0*/ 	.word	0x00000012
        /*07e4*/ 	.word	0x00000000
        /*07e8*/ 	.short	0x010a
        /*07ea*/ 	.byte	0x3f
	.zero		1


	//   ....[62]....
        /*07ec*/ 	.word	0x00011070
        /*07f0*/ 	.word	0x00000003
        /*07f4*/ 	.word	0x00000000
        /*07f8*/ 	.short	0x010a
        /*07fa*/ 	.byte	0x3f
	.zero		1


	//   ....[63]....
        /*07fc*/ 	.word	0x000110e0
        /*0800*/ 	.word	0x00000003
        /*0804*/ 	.word	0x00028c50
        /*0808*/ 	.short	0x010a
        /*080a*/ 	.byte	0x3f
	.zero		1


	//   ....[64]....
        /*080c*/ 	.word	0x00011140
        /*0810*/ 	.word	0x00000003
        /*0814*/ 	.word	0x00028c50
        /*0818*/ 	.short	0x010a
        /*081a*/ 	.byte	0x3f
	.zero		1


	//   ....[65]....
        /*081c*/ 	.word	0x000111a0
        /*0820*/ 	.word	0x00000003
        /*0824*/ 	.word	0x00028c00
        /*0828*/ 	.short	0x010a
        /*082a*/ 	.byte	0x3f
	.zero		1


	//   ....[66]....
        /*082c*/ 	.word	0x000111f0
        /*0830*/ 	.word	0x00000007
        /*0834*/ 	.word	0x00028c30
        /*0838*/ 	.short	0x010a
        /*083a*/ 	.byte	0x3f
	.zero		1


	//   ....[67]....
        /*083c*/ 	.word	0x00011240
        /*0840*/ 	.word	0x00000007
        /*0844*/ 	.word	0x00028c50
        /*0848*/ 	.short	0x010a
        /*084a*/ 	.byte	0x3f
	.zero		1


	//   ....[68]....
        /*084c*/ 	.word	0x000112a0
        /*0850*/ 	.word	0x00000006
        /*0854*/ 	.word	0x00028c30
        /*0858*/ 	.short	0x010a
        /*085a*/ 	.byte	0x3f
	.zero		1


	//   ....[69]....
        /*085c*/ 	.word	0x000112f0
        /*0860*/ 	.word	0x000000aa
        /*0864*/ 	.word	0x00028c50
        /*0868*/ 	.short	0x010a
        /*086a*/ 	.byte	0x3f
	.zero		1


	//   ....[70]....
        /*086c*/ 	.word	0x00011350
        /*0870*/ 	.word	0x00000006
        /*0874*/ 	.word	0x00028c30
        /*0878*/ 	.short	0x010a
        /*087a*/ 	.byte	0x3f
	.zero		1


	//   ....[71]....
        /*087c*/ 	.word	0x000113a0
        /*0880*/ 	.word	0x000000aa
        /*0884*/ 	.word	0x00028c50
        /*0888*/ 	.short	0x010a
        /*088a*/ 	.byte	0x3f
	.zero		1


	//   ....[72]....
        /*088c*/ 	.word	0x000114f0
        /*0890*/ 	.word	0x00000003
        /*0894*/ 	.word	0x00028c40
        /*0898*/ 	.short	0x010a
        /*089a*/ 	.byte	0x3f
	.zero		1


	//   ....[73]....
        /*089c*/ 	.word	0x00011a10
        /*08a0*/ 	.word	0x00000011
        /*08a4*/ 	.word	0x00028c20
        /*08a8*/ 	.short	0x010a
        /*08aa*/ 	.byte	0x3f
	.zero		1


	//   ....[74]....
        /*08ac*/ 	.word	0x00011a60
        /*08b0*/ 	.word	0x00000000
        /*08b4*/ 	.word	0x00028c60
        /*08b8*/ 	.short	0x010a
        /*08ba*/ 	.byte	0x3f
	.zero		1


	//   ....[75]....
        /*08bc*/ 	.word	0x00011ab0
        /*08c0*/ 	.word	0x00000002
        /*08c4*/ 	.word	0x00028c40
        /*08c8*/ 	.short	0x010a
        /*08ca*/ 	.byte	0x3f
	.zero		1


	//   ....[76]....
        /*08cc*/ 	.word	0x00011b00
        /*08d0*/ 	.word	0x00000002
        /*08d4*/ 	.word	0x00028c60
        /*08d8*/ 	.short	0x010a
        /*08da*/ 	.byte	0x3f
	.zero		1


	//   ....[77]....
        /*08dc*/ 	.word	0x00011b50
        /*08e0*/ 	.word	0x00000004
        /*08e4*/ 	.word	0x00028c40
        /*08e8*/ 	.short	0x010a
        /*08ea*/ 	.byte	0x3f
	.zero		1


	//   ....[78]....
        /*08ec*/ 	.word	0x00011ba0
        /*08f0*/ 	.word	0x00000004
        /*08f4*/ 	.word	0x00028c60
        /*08f8*/ 	.short	0x010a
        /*08fa*/ 	.byte	0x3f
	.zero		1


	//   ....[79]....
        /*08fc*/ 	.word	0x00011bf0
        /*0900*/ 	.word	0x00000004
        /*0904*/ 	.word	0x00028c40
        /*0908*/ 	.short	0x010a
        /*090a*/ 	.byte	0x3f
	.zero		1


	//   ....[80]....
        /*090c*/ 	.word	0x00011c40
        /*0910*/ 	.word	0x00000004
        /*0914*/ 	.word	0x00028c60
        /*0918*/ 	.short	0x010a
        /*091a*/ 	.byte	0x3f
	.zero		1


	//   ....[81]....
        /*091c*/ 	.word	0x00011d30
        /*0920*/ 	.word	0x00000000
        /*0924*/ 	.word	0x00028c20
        /*0928*/ 	.short	0x010a
        /*092a*/ 	.byte	0x3f
	.zero		1


	//   ....[82]....
        /*092c*/ 	.word	0x00011ed0
        /*0930*/ 	.word	0x00000006
        /*0934*/ 	.word	0x00000000
        /*0938*/ 	.short	0x010a
        /*093a*/ 	.byte	0x3f
	.zero		1


	//   ....[83]....
        /*093c*/ 	.word	0x00011f20
        /*0940*/ 	.word	0x00000003
        /*0944*/ 	.word	0x00000000
        /*0948*/ 	.short	0x010a
        /*094a*/ 	.byte	0x3f
	.zero		1


	//   ....[84]....
        /*094c*/ 	.word	0x00011f70
        /*0950*/ 	.word	0x00000012
        /*0954*/ 	.word	0x00000000
        /*0958*/ 	.short	0x010a
        /*095a*/ 	.byte	0x3f
	.zero		1


	//----- nvinfo : EIATTR_NUM_MBARRIERS
	.align		4
.L_979:
        /*095c*/ 	.byte	0x03, 0x38
        /*095e*/ 	.short	0x0016


	//----- nvinfo : EIATTR_EXIT_INSTR_OFFSETS
	.align		4
        /*0960*/ 	.byte	0x04, 0x1c
        /*0962*/ 	.short	(.L_981 - .L_980)


	//   ....[0]....
.L_980:
        /*0964*/ 	.word	0x00000a10


	//   ....[1]....
        /*0968*/ 	.word	0x0000bc50


	//   ....[2]....
        /*096c*/ 	.word	0x000110c0


	//----- nvinfo : EIATTR_MAX_THREADS
	.align		4
.L_981:
        /*0970*/ 	.byte	0x04, 0x05
        /*0972*/ 	.short	(.L_983 - .L_982)
.L_982:
        /*0974*/ 	.word	0x00000180
        /*0978*/ 	.word	0x00000001
        /*097c*/ 	.word	0x00000001


	//----- nvinfo : EIATTR_CRS_STACK_SIZE
	.align		4
.L_983:
        /*0980*/ 	.byte	0x04, 0x1e
        /*0982*/ 	.short	(.L_985 - .L_984)
.L_984:
        /*0984*/ 	.word	0x00000000


	//----- nvinfo : EIATTR_CBANK_PARAM_SIZE
	.align		4
.L_985:
        /*0988*/ 	.byte	0x03, 0x19
        /*098a*/ 	.short	0x0af0


	//----- nvinfo : EIATTR_PARAM_CBANK
	.align		4
        /*098c*/ 	.byte	0x04, 0x0a
        /*098e*/ 	.short	(.L_987 - .L_986)
	.align		4
.L_986:
        /*0990*/ 	.word	index@(.nv.constant0._ZN7cutlass13device_kernelIN5flash11enable_sm90INS1_16FlashAttnFwdSm90INS1_25CollectiveMainloopFwdSm90ILi2EN4cute5tupleIJNS5_1CILi1EEES8_S8_EEENS6_IJNS7_ILi64EEESA_SA_EEELi512ENS_6half_tEfNS_4arch4Sm90ELb1ELb0ELb0ELb0ELb0ELb0ELb0ELb0ELb0ELb1ELb0ELb0EEENS1_21CollectiveEpilogueFwdINS6_IJSA_NS7_ILi512EEESA_EEES9_SC_SE_Li256ELb0ELb1ELb0ELb0EEENS1_30DynamicPersistentTileSchedulerILi256ELi128ELb0ELb1ELb1EEEEEEEEEvNT_6ParamsE)
        /*0994*/ 	.short	0x0210
        /*0996*/ 	.short	0x0af0


	//----- nvinfo : EIATTR_SW_WAR
	.align		4
.L_987:
        /*0998*/ 	.byte	0x04, 0x36
        /*099a*/ 	.short	(.L_989 - .L_988)
.L_988:
        /*099c*/ 	.word	0x00000008
.L_989:


//--------------------- .nv.info._ZN7cutlass13device_kernelIN5flash11enable_sm90INS1_16FlashAttnFwdSm90INS1_25CollectiveMainloopFwdSm90ILi2EN4cute5tupleIJNS5_1CILi1EEES8_S8_EEENS6_IJNS7_ILi64EEESA_SA_EEELi512ENS_6half_tEfNS_4arch4Sm90ELb1ELb0ELb0ELb0ELb0ELb0ELb1ELb0ELb0ELb1ELb0ELb0EEENS1_21CollectiveEpilogueFwdINS6_IJSA_NS7_ILi512EEESA_EEES9_SC_SE_Li256ELb0ELb1ELb0ELb0EEENS1_30DynamicPersistentTileSchedulerILi256ELi128ELb0ELb1ELb1EEEEEEEEEvNT_6ParamsE --------------------------
	.section	.nv.info._ZN7cutlass13device_kernelIN5flash11enable_sm90INS1_16FlashAttnFwdSm90INS1_25CollectiveMainloopFwdSm90ILi2EN4cute5tupleIJNS5_1CILi1EEES8_S8_EEENS6_IJNS7_ILi64EEESA_SA_EEELi512ENS_6half_tEfNS_4arch4Sm90ELb1ELb0ELb0ELb0ELb0ELb0ELb1ELb0ELb0ELb1ELb0ELb0EEENS1_21CollectiveEpilogueFwdINS6_IJSA_NS7_ILi512EEESA_EEES9_SC_SE_Li256ELb0ELb1ELb0ELb0EEENS1_30DynamicPersistentTileSchedulerILi256ELi128ELb0ELb1ELb1EEEEEEEEEvNT_6ParamsE,"",@"SHT_CUDA_INFO"
	.sectionflags	@""
	.align	4


	//----- nvinfo : EIATTR_CUDA_API_VERSION
	.align		4
        /*0000*/ 	.byte	0x04, 0x37
        /*0002*/ 	.short	(.L_991 - .L_990)
.L_990:
        /*0004*/ 	.word	0x00000082


	//----- nvinfo : EIATTR_KPARAM_INFO
	.align		4
.L_991:
        /*0008*/ 	.byte	0x04, 0x17
        /*000a*/ 	.short	(.L_993 - .L_992)
.L_992:
        /*000c*/ 	.word	0x00000000
        /*0010*/ 	.short	0x0000
        /*0012*/ 	.short	0x0070
        /*0014*/ 	.byte	0x00, 0xf0, 0x01, 0x2e


	//----- nvinfo : EIATTR_SPARSE_MMA_MASK
	.align		4
.L_993:
        /*0018*/ 	.byte	0x03, 0x50
        /*001a*/ 	.short	0x0000


	//----- nvinfo : EIATTR_MAXREG_COUNT
	.align		4
        /*001c*/ 	.byte	0x03, 0x1b
        /*001e*/ 	.short	0x00a8


	//----- nvinfo : EIATTR_NUM_BARRIERS
	.align		4
        /*0020*/ 	.byte	0x02, 0x4c
        /*0022*/ 	.byte	0x10
	.zero		1


	//----- nvinfo : EIATTR_EXTERNS
	.align		4
        /*0024*/ 	.byte	0x04, 0x0f
        /*0026*/ 	.short	(.L_995 - .L_994)


	//   ....[0]....
	.align		4
.L_994:
        /*0028*/ 	.word	index@(__assertfail)


	//----- nvinfo : EIATTR_ANNOTATIONS
	.align		4
.L_995:
        /*002c*/ 	.byte	0x04, 0x55
        /*002e*/ 	.short	(.L_997 - .L_996)


	//   ....[0]....
.L_996:
        /* <DEDUP_REMOVED lines=33> */


	//----- nvinfo : EIATTR_MERCURY_ISA_VERSION
	.align		4
.L_997:
        /*0230*/ 	.byte	0x03, 0x5f
        /*0232*/ 	.short	0x0101


	//----- nvinfo : EIATTR_INT_WARP_WIDE_INSTR_OFFSETS
	.align		4
        /*0234*/ 	.byte	0x04, 0x31
        /*0236*/ 	.short	(.L_999 - .L_998)


	//   ....[0]....
.L_998:
        /*0238*/ 	.word	0x00000130


	//   ....[1]....
        /*023c*/ 	.word	0x00000170


	//   ....[2]....
        /*0240*/ 	.word	0x000001e0


	//   ....[3]....
        /*0244*/ 	.word	0x000001f0


	//   ....[4]....
        /*0248*/ 	.word	0x00010190


	//   ....[5]....
        /*024c*/ 	.word	0x00010220


	//   ....[6]....
        /*0250*/ 	.word	0x00015870


	//   ....[7]....
        /*0254*/ 	.word	0x00015900


	//----- nvinfo : EIATTR_COOP_GROUP_MASK_REGIDS
	.align		4
.L_999:
        /*0258*/ 	.byte	0x04, 0x29
        /*025a*/ 	.short	(.L_1001 - .L_1000)


	//   ....[0]....
.L_1000:
        /*025c*/ 	.word	0xffffffff


	//   ....[1]....
        /*0260*/ 	.word	0xffffffff


	//   ....[2]....
        /*0264*/ 	.word	0xffffffff


	//   ....[3]....
        /*0268*/ 	.word	0xffffffff


	//   ....[4]....
        /*026c*/ 	.word	0xffffffff


	//   ....[5]....
        /*0270*/ 	.word	0xffffffff


	//   ....[6]....
        /*0274*/ 	.word	0xffffffff


	//   ....[7]....
        /*0278*/ 	.word	0xffffffff


	//   ....[8]....
        /*027c*/ 	.word	0xffffffff


	//   ....[9]....
        /*0280*/ 	.word	0xffffffff


	//   ....[10]....
        /*0284*/ 	.word	0xffffffff


	//   ....[11]....
        /*0288*/ 	.word	0xffffffff


	//   ....[12]....
        /*028c*/ 	.word	0xffffffff


	//   ....[13]....
        /*0290*/ 	.word	0xffffffff


	//   ....[14]....
        /*0294*/ 	.word	0xffffffff


	//   ....[15]....
        /*0298*/ 	.word	0xffffffff


	//   ....[16]....
        /*029c*/ 	.word	0xffffffff


	//   ....[17]....
        /*02a0*/ 	.word	0xffffffff


	//   ....[18]....
        /*02a4*/ 	.word	0xffffffff


	//   ....[19]....
        /*02a8*/ 	.word	0xffffffff


	//   ....[20]....
        /*02ac*/ 	.word	0xffffffff


	//   ....[21]....
        /*02b0*/ 	.word	0xffffffff


	//   ....[22]....
        /*02b4*/ 	.word	0xffffffff


	//   ....[23]....
        /*02b8*/ 	.word	0xffffffff


	//   ....[24]....
        /*02bc*/ 	.word	0xffffffff


	//   ....[25]....
        /*02c0*/ 	.word	0xffffffff


	//   ....[26]....
        /*02c4*/ 	.word	0xffffffff


	//   ....[27]....
        /*02c8*/ 	.word	0xffffffff


	//   ....[28]....
        /*02cc*/ 	.word	0xffffffff


	//   ....[29]....
        /*02d0*/ 	.word	0xffffffff


	//   ....[30]....
        /*02d4*/ 	.word	0xffffffff


	//   ....[31]....
        /*02d8*/ 	.word	0xffffffff


	//   ....[32]....
        /*02dc*/ 	.word	0xffffffff


	//   ....[33]....
        /*02e0*/ 	.word	0xffffffff


	//   ....[34]....
        /*02e4*/ 	.word	0xffffffff


	//   ....[35]....
        /*02e8*/ 	.word	0xffffffff


	//   ....[36]....
        /*02ec*/ 	.word	0xffffffff


	//   ....[37]....
        /*02f0*/ 	.word	0xffffffff


	//   ....[38]....
        /*02f4*/ 	.word	0xffffffff


	//   ....[39]....
        /*02f8*/ 	.word	0xffffffff


	//   ....[40]....
        /*02fc*/ 	.word	0xffffffff


	//   ....[41]....
        /*0300*/ 	.word	0xffffffff


	//   ....[42]....
        /*0304*/ 	.word	0xffffffff


	//   ....[43]....
        /*0308*/ 	.word	0xffffffff


	//   ....[44]....
        /*030c*/ 	.word	0xffffffff


	//   ....[45]....
        /*0310*/ 	.word	0xffffffff


	//   ....[46]....
        /*0314*/ 	.word	0xffffffff


	//   ....[47]....
        /*0318*/ 	.word	0xffffffff


	//   ....[48]....
        /*031c*/ 	.word	0xffffffff


	//   ....[49]....
        /*0320*/ 	.word	0xffffffff


	//   ....[50]....
        /*0324*/ 	.word	0xffffffff


	//   ....[51]....
        /*0328*/ 	.word	0xffffffff


	//   ....[52]....
        /*032c*/ 	.word	0xffffffff


	//   ....[53]....
        /*0330*/ 	.word	0xffffffff


	//   ....[54]....
        /*0334*/ 	.word	0xffffffff


	//   ....[55]....
        /*0338*/ 	.word	0xffffffff


	//   ....[56]....
        /*033c*/ 	.word	0xffffffff


	//   ....[57]....
        /*0340*/ 	.word	0xffffffff


	//   ....[58]....
        /*0344*/ 	.word	0xffffffff


	//   ....[59]....
        /*0348*/ 	.word	0xffffffff


	//   ....[60]....
        /*034c*/ 	.word	0xffffffff


	//   ....[61]....
        /*0350*/ 	.word	0xffffffff


	//   ....[62]....
        /*0354*/ 	.word	0xffffffff


	//   ....[63]....
        /*0358*/ 	.word	0xffffffff


	//   ....[64]....
        /*035c*/ 	.word	0xffffffff


	//   ....[65]....
        /*0360*/ 	.word	0xffffffff


	//   ....[66]....
        /*0364*/ 	.word	0xffffffff


	//   ....[67]....
        /*0368*/ 	.word	0xffffffff


	//   ....[68]....
        /*036c*/ 	.word	0x0500000f


	//   ....[69]....
        /*0370*/ 	.word	0x0500000f


	//   ....[70]....
        /*0374*/ 	.word	0x0500000f


	//   ....[71]....
        /*0378*/ 	.word	0x0500000f


	//   ....[72]....
        /*037c*/ 	.word	0x0500000f


	//   ....[73]....
        /*0380*/ 	.word	0x0500000f


	//   ....[74]....
        /*0384*/ 	.word	0x0500000f


	//   ....[75]....
        /*0388*/ 	.word	0x0500000f


	//   ....[76]....
        /*038c*/ 	.word	0x0500000f


	//   ....[77]....
        /*0390*/ 	.word	0x0500000f


	//   ....[78]....
        /*0394*/ 	.word	0x0500000f


	//   ....[79]....
        /*0398*/ 	.word	0x0500000f


	//   ....[80]....
        /*039c*/ 	.word	0x0500000f


	//   ....[81]....
        /*03a0*/ 	.word	0x0500000f


	//   ....[82]....
        /*03a4*/ 	.word	0x0500000f


	//   ....[83]....
        /*03a8*/ 	.word	0x0500000f


	//   ....[84]....
        /*03ac*/ 	.word	0x0500000f


	//   ....[85]....
        /*03b0*/ 	.word	0x0500000f


	//   ....[86]....
        /*03b4*/ 	.word	0x0500000f


	//----- nvinfo : EIATTR_COOP_GROUP_INSTR_OFFSETS
	.align		4
.L_1001:
        /*03b8*/ 	.byte	0x04, 0x28
        /*03ba*/ 	.short	(.L_1003 - .L_1002)


	//   ....[0]....
.L_1002:
        /*03bc*/ 	.word	0x00000070


	//   ....[1]....
        /*03c0*/ 	.word	0x00000140


	//   ....[2]....
        /*03c4*/ 	.word	0x00000190


	//   ....[3]....
        /*03c8*/ 	.word	0x000003a0


	//   ....[4]....
        /*03cc*/ 	.word	0x00000500


	//   ....[5]....
        /*03d0*/ 	.word	0x00000620


	//   ....[6]....
        /*03d4*/ 	.word	0x00000780


	//   ....[7]....
        /*03d8*/ 	.word	0x00001940


	//   ....[8]....
        /*03dc*/ 	.word	0x00003640


	//   ....[9]....
        /*03e0*/ 	.word	0x00004680


	//   ....[10]....
        /*03e4*/ 	.word	0x000051f0


	//   ....[11]....
        /*03e8*/ 	.word	0x00005210


	//   ....[12]....
        /*03ec*/ 	.word	0x00005680


	//   ....[13]....
        /*03f0*/ 	.word	0x000057b0


	//   ....[14]....
        /*03f4*/ 	.word	0x000059e0


	//   ....[15]....
        /*03f8*/ 	.word	0x00005b00


	//   ....[16]....
        /*03fc*/ 	.word	0x00006430


	//   ....[17]....
        /*0400*/ 	.word	0x000070d0


	//   ....[18]....
        /*0404*/ 	.word	0x00007c70


	//   ....[19]....
        /*0408*/ 	.word	0x00007fd0


	//   ....[20]....
        /*040c*/ 	.word	0x00008020


	//   ....[21]....
        /*0410*/ 	.word	0x000080c0


	//   ....[22]....
        /*0414*/ 	.word	0x000084a0


	//   ....[23]....
        /*0418*/ 	.word	0x00008510


	//   ....[24]....
        /*041c*/ 	.word	0x000096a0


	//   ....[25]....
        /*0420*/ 	.word	0x0000a310


	//   ....[26]....
        /*0424*/ 	.word	0x0000afa0


	//   ....[27]....
        /*0428*/ 	.word	0x0000afd0


	//   ....[28]....
        /*042c*/ 	.word	0x0000b210


	//   ....[29]....
        /*0430*/ 	.word	0x0000b3e0


	//   ....[30]....
        /*0434*/ 	.word	0x0000c3c0


	//   ....[31]....
        /*0438*/ 	.word	0x0000c400


	//   ....[32]....
        /*043c*/ 	.word	0x0000c430


	//   ....[33]....
        /*0440*/ 	.word	0x0000c490


	//   ....[34]....
        /*0444*/ 	.word	0x0000c4b0


	//   ....[35]....
        /*0448*/ 	.word	0x0000cfd0


	//   ....[36]....
        /*044c*/ 	.word	0x0000e1f0


	//   ....[37]....
        /*0450*/ 	.word	0x0000e220


	//   ....[38]....
        /*0454*/ 	.word	0x0000e250


	//   ....[39]....
        /*0458*/ 	.word	0x0000e270


	//   ....[40]....
        /*045c*/ 	.word	0x0000e8b0


	//   ....[41]....
        /*0460*/ 	.word	0x0000e8d0


	//   ....[42]....
        /*0464*/ 	.word	0x0000eb00


	//   ....[43]....
        /*0468*/ 	.word	0x0000eb20


	//   ....[44]....
        /*046c*/ 	.word	0x0000f4a0


	//   ....[45]....
        /*0470*/ 	.word	0x0000f4c0


	//   ....[46]....
        /*0474*/ 	.word	0x0000f700


	//   ....[47]....
        /*0478*/ 	.word	0x0000f720


	//   ....[48]....
        /*047c*/ 	.word	0x0000fa00


	//   ....[49]....
        /*0480*/ 	.word	0x00010790


	//   ....[50]....
        /*0484*/ 	.word	0x000110e0


	//   ....[51]....
        /*0488*/ 	.word	0x00011110


	//   ....[52]....
        /*048c*/ 	.word	0x00011220


	//   ....[53]....
        /*0490*/ 	.word	0x00011230


	//   ....[54]....
        /*0494*/ 	.word	0x000112b0


	//   ....[55]....
        /*0498*/ 	.word	0x000112c0


	//   ....[56]....
        /*049c*/ 	.word	0x000112d0


	//   ....[57]....
        /*04a0*/ 	.word	0x000112e0


	//   ....[58]....
        /*04a4*/ 	.word	0x00011cd0


	//   ....[59]....
        /*04a8*/ 	.word	0x00011d10


	//   ....[60]....
        /*04ac*/ 	.word	0x00011d90


	//   ....[61]....
        /*04b0*/ 	.word	0x00011e60


	//   ....[62]....
        /*04b4*/ 	.word	0x00012030


	//   ....[63]....
        /*04b8*/ 	.word	0x00012040


	//   ....[64]....
        /*04bc*/ 	.word	0x00012190


	//   ....[65]....
        /*04c0*/ 	.word	0x000121a0


	//   ....[66]....
        /*04c4*/ 	.word	0x00015a50


	//   ....[67]....
        /*04c8*/ 	.word	0x00015c40


	//   ....[68]....
        /*04cc*/ 	.word	0x000161a0


	//   ....[69]....
        /*04d0*/ 	.word	0x00016300


	//   ....[70]....
        /*04d4*/ 	.word	0x00016380


	//   ....[71]....
        /*04d8*/ 	.word	0x00016440


	//   ....[72]....
        /*04dc*/ 	.word	0x00016530


	//   ....[73]....
        /*04e0*/ 	.word	0x00016590


	//   ....[74]....
        /*04e4*/ 	.word	0x00016680


	//   ....[75]....
        /*04e8*/ 	.word	0x000166e0


	//   ....[76]....
        /*04ec*/ 	.word	0x00016780


	//   ....[77]....
        /*04f0*/ 	.word	0x00016860


	//   ....[78]....
        /*04f4*/ 	.word	0x00016910


	//   ....[79]....
        /*04f8*/ 	.word	0x00016bf0


	//   ....[80]....
        /*04fc*/ 	.word	0x00016c40


	//   ....[81]....
        /*0500*/ 	.word	0x00016da0


	//   ....[82]....
        /*0504*/ 	.word	0x00016ef0


	//   ....[83]....
        /*0508*/ 	.word	0x000170c0


	//   ....[84]....
        /*050c*/ 	.word	0x00017110


	//   ....[85]....
        /*0510*/ 	.word	0x00017430


	//   ....[86]....
        /*0514*/ 	.word	0x00017550


	//----- nvinfo : EIATTR_REG_RECONFIG
	.align		4
.L_1003:
        /*0518*/ 	.byte	0x01, 0x54
	.zero		2


	//----- nvinfo : EIATTR_SYSCALL_OFFSETS
	.align		4
        /*051c*/ 	.byte	0x04, 0x46
        /*051e*/ 	.short	(.L_1005 - .L_1004)


	//   ....[0]....
.L_1004:
        /*0520*/ 	.word	0x000037f0


	//   ....[1]....
        /*0524*/ 	.word	0x00010390


	//   ....[2]....
        /*0528*/ 	.word	0x000104e0


	//   ....[3]....
        /*052c*/ 	.word	0x000105d0


	//   ....[4]....
        /*0530*/ 	.word	0x00010d30


	//   ....[5]....
        /*0534*/ 	.word	0x00011630


	//----- nvinfo : EIATTR_MBARRIER_INSTR_OFFSETS
	.align		4
.L_1005:
        /*0538*/ 	.byte	0x04, 0x39
        /*053a*/ 	.short	(.L_1007 - .L_1006)


	//   ....[0]....
.L_1006:
        /*053c*/ 	.word	0x00000280
        /*0540*/ 	.word	0x000000ff
        /*0544*/ 	.word	0x00038800
        /*0548*/ 	.short	0x0100
        /*054a*/ 	.byte	0x08
	.zero		1


	//   ....[1]....
        /*054c*/ 	.word	0x00000290
        /*0550*/ 	.word	0x000000ff
        /*0554*/ 	.word	0x00038810
        /*0558*/ 	.short	0x0100
        /*055a*/ 	.byte	0x08
	.zero		1


	//   ....[2]....
        /*055c*/ 	.word	0x000002a0
        /*0560*/ 	.word	0x000000ff
        /*0564*/ 	.word	0x00038820
        /*0568*/ 	.short	0x0100
        /*056a*/ 	.byte	0x08
	.zero		1


	//   ....[3]....
        /*056c*/ 	.word	0x00000350
        /*0570*/ 	.word	0x000000ff
        /*0574*/ 	.word	0x00038830
        /*0578*/ 	.short	0x0100
        /*057a*/ 	.byte	0x06
	.zero		1


	//   ....[4]....
        /*057c*/ 	.word	0x00000360
        /*0580*/ 	.word	0x000000ff
        /*0584*/ 	.word	0x00038840
        /*0588*/ 	.short	0x0100
        /*058a*/ 	.byte	0x06
	.zero		1


	//   ....[5]....
        /*058c*/ 	.word	0x00000370
        /*0590*/ 	.word	0x000000ff
        /*0594*/ 	.word	0x00038838
        /*0598*/ 	.short	0x0100
        /*059a*/ 	.byte	0x06
	.zero		1


	//   ....[6]....
        /*059c*/ 	.word	0x00000380
        /*05a0*/ 	.word	0x000000ff
        /*05a4*/ 	.word	0x00038848
        /*05a8*/ 	.short	0x0100
        /*05aa*/ 	.byte	0x06
	.zero		1


	//   ....[7]....
        /*05ac*/ 	.word	0x000004b0
        /*05b0*/ 	.word	0x000000ff
        /*05b4*/ 	.word	0x00038850
        /*05b8*/ 	.short	0x0100
        /*05ba*/ 	.byte	0x08
	.zero		1


	//   ....[8]....
        /*05bc*/ 	.word	0x000004c0
        /*05c0*/ 	.word	0x000000ff
        /*05c4*/ 	.word	0x00038860
        /*05c8*/ 	.short	0x0100
        /*05ca*/ 	.byte	0x08
	.zero		1


	//   ....[9]....
        /*05cc*/ 	.word	0x000004d0
        /*05d0*/ 	.word	0x000000ff
        /*05d4*/ 	.word	0x00038858
        /*05d8*/ 	.short	0x0100
        /*05da*/ 	.byte	0x08
	.zero		1


	//   ....[10]....
        /*05dc*/ 	.word	0x000004e0
        /*05e0*/ 	.word	0x000000ff
        /*05e4*/ 	.word	0x00038868
        /*05e8*/ 	.short	0x0100
        /*05ea*/ 	.byte	0x08
	.zero		1


	//   ....[11]....
        /*05ec*/ 	.word	0x000005d0
        /*05f0*/ 	.word	0x000000ff
        /*05f4*/ 	.word	0x00038870
        /*05f8*/ 	.short	0x0100
        /*05fa*/ 	.byte	0x06
	.zero		1


	//   ....[12]....
        /*05fc*/ 	.word	0x000005e0
        /*0600*/ 	.word	0x000000ff
        /*0604*/ 	.word	0x00038880
        /*0608*/ 	.short	0x0100
        /*060a*/ 	.byte	0x06
	.zero		1


	//   ....[13]....
        /*060c*/ 	.word	0x000005f0
        /*0610*/ 	.word	0x000000ff
        /*0614*/ 	.word	0x00038878
        /*0618*/ 	.short	0x0100
        /*061a*/ 	.byte	0x06
	.zero		1


	//   ....[14]....
        /*061c*/ 	.word	0x00000600
        /*0620*/ 	.word	0x000000ff
        /*0624*/ 	.word	0x00038888
        /*0628*/ 	.short	0x0100
        /*062a*/ 	.byte	0x06
	.zero		1


	//   ....[15]....
        /*062c*/ 	.word	0x00000730
        /*0630*/ 	.word	0x000000ff
        /*0634*/ 	.word	0x00038890
        /*0638*/ 	.short	0x0100
        /*063a*/ 	.byte	0x08
	.zero		1


	//   ....[16]....
        /*063c*/ 	.word	0x00000740
        /*0640*/ 	.word	0x000000ff
        /*0644*/ 	.word	0x000388a0
        /*0648*/ 	.short	0x0100
        /*064a*/ 	.byte	0x08
	.zero		1


	//   ....[17]....
        /*064c*/ 	.word	0x00000750
        /*0650*/ 	.word	0x000000ff
        /*0654*/ 	.word	0x00038898
        /*0658*/ 	.short	0x0100
        /*065a*/ 	.byte	0x08
	.zero		1


	//   ....[18]....
        /*065c*/ 	.word	0x00000760
        /*0660*/ 	.word	0x000000ff
        /*0664*/ 	.word	0x000388a8
        /*0668*/ 	.short	0x0100
        /*066a*/ 	.byte	0x08
	.zero		1


	//   ....[19]....
        /*066c*/ 	.word	0x00000890
        /*0670*/ 	.word	0x000000ff
        /*0674*/ 	.word	0x000388b0
        /*0678*/ 	.short	0x0100
        /*067a*/ 	.byte	0x08
	.zero		1


	//   ....[20]....
        /*067c*/ 	.word	0x000008a0
        /*0680*/ 	.word	0x000000ff
        /*0684*/ 	.word	0x000388c0
        /*0688*/ 	.short	0x0100
        /*068a*/ 	.byte	0x08
	.zero		1


	//   ....[21]....
        /*068c*/ 	.word	0x000008b0
        /*0690*/ 	.word	0x000000ff
        /*0694*/ 	.word	0x000388b8
        /*0698*/ 	.short	0x0100
        /*069a*/ 	.byte	0x08
	.zero		1


	//   ....[22]....
        /*069c*/ 	.word	0x000008c0
        /*06a0*/ 	.word	0x000000ff
        /*06a4*/ 	.word	0x000388c8
        /*06a8*/ 	.short	0x0100
        /*06aa*/ 	.byte	0x08
	.zero		1


	//   ....[23]....
        /*06ac*/ 	.word	0x00001cf0
        /*06b0*/ 	.word	0x00000000
        /*06b4*/ 	.word	0x00000000
        /*06b8*/ 	.short	0x0101
        /*06ba*/ 	.byte	0x3f
	.zero		1


	//   ....[24]....
        /*06bc*/ 	.word	0x000027c0
        /*06c0*/ 	.word	0x00000000
        /*06c4*/ 	.word	0x00000000
        /*06c8*/ 	.short	0x0101
        /*06ca*/ 	.byte	0x3f
	.zero		1


	//   ....[25]....
        /*06cc*/ 	.word	0x00003870
        /*06d0*/ 	.word	0x00000011
        /*06d4*/ 	.word	0x00038800
        /*06d8*/ 	.short	0x010a
        /*06da*/ 	.byte	0x3f
	.zero		1


	//   ....[26]....
        /*06dc*/ 	.word	0x000038d0
        /*06e0*/ 	.word	0x00000006
        /*06e4*/ 	.word	0x00038830
        /*06e8*/ 	.short	0x010a
        /*06ea*/ 	.byte	0x3f
	.zero		1


	//   ....[27]....
        /*06ec*/ 	.word	0x00003940
        /*06f0*/ 	.word	0x00000006
        /*06f4*/ 	.word	0x00038830
        /*06f8*/ 	.short	0x010a
        /*06fa*/ 	.byte	0x3f
	.zero		1


	//   ....[28]....
        /*06fc*/ 	.word	0x00003bc0
        /*0700*/ 	.word	0x00000011
        /*0704*/ 	.word	0x00038810
        /*0708*/ 	.short	0x010a
        /*070a*/ 	.byte	0x3f
	.zero		1


	//   ....[29]....
        /*070c*/ 	.word	0x00003c00
        /*0710*/ 	.word	0x00000006
        /*0714*/ 	.word	0x00038850
        /*0718*/ 	.short	0x010a
        /*071a*/ 	.byte	0x3f
	.zero		1


	//   ....[30]....
        /*071c*/ 	.word	0x00003cd0
        /*0720*/ 	.word	0x00000006
        /*0724*/ 	.word	0x00038850
        /*0728*/ 	.short	0x010a
        /*072a*/ 	.byte	0x3f
	.zero		1


	//   ....[31]....
        /*072c*/ 	.word	0x00005d30
        /*0730*/ 	.word	0x00000018
        /*0734*/ 	.word	0x00000000
        /*0738*/ 	.short	0x0101
        /*073a*/ 	.byte	0x3f
	.zero		1


	//   ....[32]....
        /*073c*/ 	.word	0x00006450
        /*0740*/ 	.word	0x00000006
        /*0744*/ 	.word	0x00000000
        /*0748*/ 	.short	0x0101
        /*074a*/ 	.byte	0x3f
	.zero		1


	//   ....[33]....
        /*074c*/ 	.word	0x00006570
        /*0750*/ 	.word	0x00000009
        /*0754*/ 	.word	0x00038830
        /*0758*/ 	.short	0x010a
        /*075a*/ 	.byte	0x3f
	.zero		1


	//   ....[34]....
        /*075c*/ 	.word	0x000065c0
        /*0760*/ 	.word	0x00000009
        /*0764*/ 	.word	0x00038830
        /*0768*/ 	.short	0x010a
        /*076a*/ 	.byte	0x3f
	.zero		1


	//   ....[35]....
        /*076c*/ 	.word	0x00006760
        /*0770*/ 	.word	0x00000009
        /*0774*/ 	.word	0x00038850
        /*0778*/ 	.short	0x010a
        /*077a*/ 	.byte	0x3f
	.zero		1


	//   ....[36]....
        /*077c*/ 	.word	0x000067a0
        /*0780*/ 	.word	0x00000009
        /*0784*/ 	.word	0x00038850
        /*0788*/ 	.short	0x010a
        /*078a*/ 	.byte	0x3f
	.zero		1


	//   ....[37]....
        /*078c*/ 	.word	0x00008760
        /*0790*/ 	.word	0x00000098
        /*0794*/ 	.word	0x00000000
        /*0798*/ 	.short	0x0101
        /*079a*/ 	.byte	0x3f
	.zero		1


	//   ....[38]....
        /*079c*/ 	.word	0x000096c0
        /*07a0*/ 	.word	0x00000009
        /*07a4*/ 	.word	0x00000000
        /*07a8*/ 	.short	0x0101
        /*07aa*/ 	.byte	0x3f
	.zero		1


	//   ....[39]....
        /*07ac*/ 	.word	0x000097d0
        /*07b0*/ 	.word	0x00000009
        /*07b4*/ 	.word	0x00038830
        /*07b8*/ 	.short	0x010a
        /*07ba*/ 	.byte	0x3f
	.zero		1


	//   ....[40]....
        /*07bc*/ 	.word	0x00009820
        /*07c0*/ 	.word	0x00000009
        /*07c4*/ 	.word	0x00038830
        /*07c8*/ 	.short	0x010a
        /*07ca*/ 	.byte	0x3f
	.zero		1


	//   ....[41]....
        /*07cc*/ 	.word	0x000099a0
        /*07d0*/ 	.word	0x00000009
        /*07d4*/ 	.word	0x00038850
        /*07d8*/ 	.short	0x010a
        /*07da*/ 	.byte	0x3f
	.zero		1


	//   ....[42]....
        /*07dc*/ 	.word	0x000099e0
        /*07e0*/ 	.word	0x00000009
        /*07e4*/ 	.word	0x00038850
        /*07e8*/ 	.short	0x010a
        /*07ea*/ 	.byte	0x3f
	.zero		1


	//   ....[43]....
        /*07ec*/ 	.word	0x0000b780
        /*07f0*/ 	.word	0x00000099
        /*07f4*/ 	.word	0x00000000
        /*07f8*/ 	.short	0x0101
        /*07fa*/ 	.byte	0x3f
	.zero		1


	//   ....[44]....
        /*07fc*/ 	.word	0x0000c3e0
        /*0800*/ 	.word	0x00000009
        /*0804*/ 	.word	0x00000000
        /*0808*/ 	.short	0x0101
        /*080a*/ 	.byte	0x3f
	.zero		1


	//   ....[45]....
        /*080c*/ 	.word	0x0000e8a0
        /*0810*/ 	.word	0x00000000
        /*0814*/ 	.word	0x00000000
        /*0818*/ 	.short	0x0101
        /*081a*/ 	.byte	0x3f
	.zero		1


	//   ....[46]....
        /*081c*/ 	.word	0x000109c0
        /*0820*/ 	.word	0x00000000
        /*0824*/ 	.word	0x00038840
        /*0828*/ 	.short	0x010a
        /*082a*/ 	.byte	0x3f
	.zero		1


	//   ....[47]....
        /*082c*/ 	.word	0x00011400
        /*0830*/ 	.word	0x00000011
        /*0834*/ 	.word	0x00038800
        /*0838*/ 	.short	0x0107
        /*083a*/ 	.byte	0x3f
	.zero		1


	//   ....[48]....
        /*083c*/ 	.word	0x000114a0
        /*0840*/ 	.word	0x00000011
        /*0844*/ 	.word	0x00038800
        /*0848*/ 	.short	0x0101
        /*084a*/ 	.byte	0x3f
	.zero		1


	//   ....[49]....
        /*084c*/ 	.word	0x000123c0
        /*0850*/ 	.word	0x00000011
        /*0854*/ 	.word	0x00038810
        /*0858*/ 	.short	0x0107
        /*085a*/ 	.byte	0x3f
	.zero		1


	//   ....[50]....
        /*085c*/ 	.word	0x000124c0
        /*0860*/ 	.word	0x00000011
        /*0864*/ 	.word	0x00038810
        /*0868*/ 	.short	0x0101
        /*086a*/ 	.byte	0x3f
	.zero		1


	//   ....[51]....
        /*086c*/ 	.word	0x000124e0
        /*0870*/ 	.word	0x00000011
        /*0874*/ 	.word	0x00038820
        /*0878*/ 	.short	0x010a
        /*087a*/ 	.byte	0x3f
	.zero		1


	//   ....[52]....
        /*087c*/ 	.word	0x000125b0
        /*0880*/ 	.word	0x00000000
        /*0884*/ 	.word	0x00038860
        /*0888*/ 	.short	0x010a
        /*088a*/ 	.byte	0x3f
	.zero		1


	//   ....[53]....
        /*088c*/ 	.word	0x00013180
        /*0890*/ 	.word	0x00000003
        /*0894*/ 	.word	0x00038840
        /*0898*/ 	.short	0x010a
        /*089a*/ 	.byte	0x3f
	.zero		1


	//   ....[54]....
        /*089c*/ 	.word	0x000133a0
        /*08a0*/ 	.word	0x00000003
        /*08a4*/ 	.word	0x00038860
        /*08a8*/ 	.short	0x010a
        /*08aa*/ 	.byte	0x3f
	.zero		1


	//   ....[55]....
        /*08ac*/ 	.word	0x00013f30
        /*08b0*/ 	.word	0x00000004
        /*08b4*/ 	.word	0x00038840
        /*08b8*/ 	.short	0x010a
        /*08ba*/ 	.byte	0x3f
	.zero		1


	//   ....[56]....
        /*08bc*/ 	.word	0x00014150
        /*08c0*/ 	.word	0x00000004
        /*08c4*/ 	.word	0x00038860
        /*08c8*/ 	.short	0x010a
        /*08ca*/ 	.byte	0x3f
	.zero		1


	//   ....[57]....
        /*08cc*/ 	.word	0x00014c80
        /*08d0*/ 	.word	0x00000004
        /*08d4*/ 	.word	0x00038840
        /*08d8*/ 	.short	0x010a
        /*08da*/ 	.byte	0x3f
	.zero		1


	//   ....[58]....
        /*08dc*/ 	.word	0x00014ea0
        /*08e0*/ 	.word	0x00000004
        /*08e4*/ 	.word	0x00038860
        /*08e8*/ 	.short	0x010a
        /*08ea*/ 	.byte	0x3f
	.zero		1


	//   ....[59]....
        /*08ec*/ 	.word	0x00015bc0
        /*08f0*/ 	.word	0x00000000
        /*08f4*/ 	.word	0x00038820
        /*08f8*/ 	.short	0x010a
        /*08fa*/ 	.byte	0x3f
	.zero		1


	//   ....[60]....
        /*08fc*/ 	.word	0x00015db0
        /*0900*/ 	.word	0x00000006
        /*0904*/ 	.word	0x00000000
        /*0908*/ 	.short	0x010a
        /*090a*/ 	.byte	0x3f
	.zero		1


	//   ....[61]....
        /*090c*/ 	.word	0x00015de0
        /*0910*/ 	.word	0x00000007
        /*0914*/ 	.word	0x00000000
        /*0918*/ 	.short	0x010a
        /*091a*/ 	.byte	0x3f
	.zero		1


	//   ....[62]....
        /*091c*/ 	.word	0x00015e40
        /*0920*/ 	.word	0x00000004
        /*0924*/ 	.word	0x00000000
        /*0928*/ 	.short	0x010a
        /*092a*/ 	.byte	0x3f
	.zero		1


	//   ....[63]....
        /*092c*/ 	.word	0x00015e70
        /*0930*/ 	.word	0x00000003
        /*0934*/ 	.word	0x00000000
        /*0938*/ 	.short	0x010a
        /*093a*/ 	.byte	0x3f
	.zero		1


	//   ....[64]....
        /*093c*/ 	.word	0x00015ed0
        /*0940*/ 	.word	0x00000011
        /*0944*/ 	.word	0x00038800
        /*0948*/ 	.short	0x010a
        /*094a*/ 	.byte	0x3f
	.zero		1


	//   ....[65]....
        /*094c*/ 	.word	0x00015f20
        /*0950*/ 	.word	0x00000006
        /*0954*/ 	.word	0x00038830
        /*0958*/ 	.short	0x010a
        /*095a*/ 	.byte	0x3f
	.zero		1


	//   ....[66]....
        /*095c*/ 	.word	0x00015f70
        /*0960*/ 	.word	0x00000011
        /*0964*/ 	.word	0x00038810
        /*0968*/ 	.short	0x010a
        /*096a*/ 	.byte	0x3f
	.zero		1


	//   ....[67]....
        /*096c*/ 	.word	0x00015fc0
        /*0970*/ 	.word	0x00000006
        /*0974*/ 	.word	0x00038850
        /*0978*/ 	.short	0x010a
        /*097a*/ 	.byte	0x3f
	.zero		1


	//   ....[68]....
        /*097c*/ 	.word	0x00016010
        /*0980*/ 	.word	0x00000009
        /*0984*/ 	.word	0x00038830
        /*0988*/ 	.short	0x010a
        /*098a*/ 	.byte	0x3f
	.zero		1


	//   ....[69]....
        /*098c*/ 	.word	0x00016060
        /*0990*/ 	.word	0x00000009
        /*0994*/ 	.word	0x00038850
        /*0998*/ 	.short	0x010a
        /*099a*/ 	.byte	0x3f
	.zero		1


	//   ....[70]....
        /*099c*/ 	.word	0x000160b0
        /*09a0*/ 	.word	0x00000009
        /*09a4*/ 	.word	0x00038830
        /*09a8*/ 	.short	0x010a
        /*09aa*/ 	.byte	0x3f
	.zero		1


	//   ....[71]....
        /*09ac*/ 	.word	0x00016100
        /*09b0*/ 	.word	0x00000009
        /*09b4*/ 	.word	0x00038850
        /*09b8*/ 	.short	0x010a
        /*09ba*/ 	.byte	0x3f
	.zero		1


	//   ....[72]....
        /*09bc*/ 	.word	0x00016250
        /*09c0*/ 	.word	0x00000000
        /*09c4*/ 	.word	0x00038840
        /*09c8*/ 	.short	0x010a
        /*09ca*/ 	.byte	0x3f
	.zero		1


	//   ....[73]....
        /*09cc*/ 	.word	0x00017150
        /*09d0*/ 	.word	0x00000011
        /*09d4*/ 	.word	0x00038820
        /*09d8*/ 	.short	0x010a
        /*09da*/ 	.byte	0x3f
	.zero		1


	//   ....[74]....
        /*09dc*/ 	.word	0x000171a0
        /*09e0*/ 	.word	0x00000000
        /*09e4*/ 	.word	0x00038860
        /*09e8*/ 	.short	0x010a
        /*09ea*/ 	.byte	0x3f
	.zero		1


	//   ....[75]....
        /*09ec*/ 	.word	0x000171f0
        /*09f0*/ 	.word	0x00000003
        /*09f4*/ 	.word	0x00038840
        /*09f8*/ 	.short	0x010a
        /*09fa*/ 	.byte	0x3f
	.zero		1


	//   ....[76]....
        /*09fc*/ 	.word	0x00017240
        /*0a00*/ 	.word	0x00000003
        /*0a04*/ 	.word	0x00038860
        /*0a08*/ 	.short	0x010a
        /*0a0a*/ 	.byte	0x3f
	.zero		1


	//   ....[77]....
        /*0a0c*/ 	.word	0x00017290
        /*0a10*/ 	.word	0x00000004
        /*0a14*/ 	.word	0x00038840
        /*0a18*/ 	.short	0x010a
        /*0a1a*/ 	.byte	0x3f
	.zero		1


	//   ....[78]....
        /*0a1c*/ 	.word	0x000172e0
        /*0a20*/ 	.word	0x00000004
        /*0a24*/ 	.word	0x00038860
        /*0a28*/ 	.short	0x010a
        /*0a2a*/ 	.byte	0x3f
	.zero		1


	//   ....[79]....
        /*0a2c*/ 	.word	0x00017330
        /*0a30*/ 	.word	0x00000004
        /*0a34*/ 	.word	0x00038840
        /*0a38*/ 	.short	0x010a
        /*0a3a*/ 	.byte	0x3f
	.zero		1


	//   ....[80]....
        /*0a3c*/ 	.word	0x00017380
        /*0a40*/ 	.word	0x00000004
        /*0a44*/ 	.word	0x00038860
        /*0a48*/ 	.short	0x010a
        /*0a4a*/ 	.byte	0x3f
	.zero		1


	//   ....[81]....
        /*0a4c*/ 	.word	0x00017470
        /*0a50*/ 	.word	0x00000000
        /*0a54*/ 	.word	0x00038820
        /*0a58*/ 	.short	0x010a
        /*0a5a*/ 	.byte	0x3f
	.zero		1


	//   ....[82]....
        /*0a5c*/ 	.word	0x00017610
        /*0a60*/ 	.word	0x00000006
        /*0a64*/ 	.word	0x00000000
        /*0a68*/ 	.short	0x010a
        /*0a6a*/ 	.byte	0x3f
	.zero		1


	//   ....[83]....
        /*0a6c*/ 	.word	0x00017660
        /*0a70*/ 	.word	0x00000007
        /*0a74*/ 	.word	0x00000000
        /*0a78*/ 	.short	0x010a
        /*0a7a*/ 	.byte	0x3f
	.zero		1


	//   ....[84]....
        /*0a7c*/ 	.word	0x000176b0
        /*0a80*/ 	.word	0x00000004
        /*0a84*/ 	.word	0x00000000
        /*0a88*/ 	.short	0x010a
        /*0a8a*/ 	.byte	0x3f
	.zero		1


	//----- nvinfo : EIATTR_NUM_MBARRIERS
	.align		4
.L_1007:
        /*0a8c*/ 	.byte	0x03, 0x38
        /*0a8e*/ 	.short	0x0017


	//----- nvinfo : EIATTR_EXIT_INSTR_OFFSETS
	.align		4
        /*0a90*/ 	.byte	0x04, 0x1c
        /*0a92*/ 	.short	(.L_1009 - .L_1008)


	//   ....[0]....
.L_1008:
        /*0a94*/ 	.word	0x00000a30


	//   ....[1]....
        /*0a98*/ 	.word	0x0000f980


	//   ....[2]....
        /*0a9c*/ 	.word	0x00015ec0


	//----- nvinfo : EIATTR_MAX_THREADS
	.align		4
.L_1009:
        /*0aa0*/ 	.byte	0x04, 0x05
        /*0aa2*/ 	.short	(.L_1011 - .L_1010)
.L_1010:
        /*0aa4*/ 	.word	0x00000180
        /*0aa8*/ 	.word	0x00000001
        /*0aac*/ 	.word	0x00000001


	//----- nvinfo : EIATTR_CRS_STACK_SIZE
	.align		4
.L_1011:
        /*0ab0*/ 	.byte	0x04, 0x1e
        /*0ab2*/ 	.short	(.L_1013 - .L_1012)
.L_1012:
        /*0ab4*/ 	.word	0x00000000


	//----- nvinfo : EIATTR_CBANK_PARAM_SIZE
	.align		4
.L_1013:
        /*0ab8*/ 	.byte	0x03, 0x19
        /*0aba*/ 	.short	0x0bf0


	//----- nvinfo : EIATTR_PARAM_CBANK
	.align		4
        /*0abc*/ 	.byte	0x04, 0x0a
        /*0abe*/ 	.short	(.L_1015 - .L_1014)
	.align		4
.L_1014:
        /*0ac0*/ 	.word	index@(.nv.constant0._ZN7cutlass13device_kernelIN5flash11enable_sm90INS1_16FlashAttnFwdSm90INS1_25CollectiveMainloopFwdSm90ILi2EN4cute5tupleIJNS5_1CILi1EEES8_S8_EEENS6_IJNS7_ILi64EEESA_SA_EEELi512ENS_6half_tEfNS_4arch4Sm90ELb1ELb0ELb0ELb0ELb0ELb0ELb1ELb0ELb0ELb1ELb0ELb0EEENS1_21CollectiveEpilogueFwdINS6_IJSA_NS7_ILi512EEESA_EEES9_SC_SE_Li256ELb0ELb1ELb0ELb0EEENS1_30DynamicPersistentTileSchedulerILi256ELi128ELb0ELb1ELb1EEEEEEEEEvNT_6ParamsE)
        /*0ac4*/ 	.short	0x0210
        /*0ac6*/ 	.short	0x0bf0


	//----- nvinfo : EIATTR_SW_WAR
	.align		4
.L_1015:
        /*0ac8*/ 	.byte	0x04, 0x36
        /*0aca*/ 	.short	(.L_1017 - .L_1016)
.L_1016:
        /*0acc*/ 	.word	0x00000008
.L_1017:


//--------------------- .nv.info._ZN7cutlass13device_kernelIN5flash11enable_sm90INS1_16FlashAttnFwdSm90INS1_25CollectiveMainloopFwdSm90ILi2EN4cute5tupleIJNS5_1CILi1EEES8_S8_EEENS6_IJNS7_ILi64EEESA_SA_EEELi512ENS_6half_tEfNS_4arch4Sm90ELb1ELb0ELb0ELb1ELb0ELb0ELb0ELb0ELb0ELb1ELb0ELb0EEENS1_21CollectiveEpilogueFwdINS6_IJSA_NS7_ILi512EEESA_EEES9_SC_SE_Li256ELb1ELb1ELb0ELb0EEENS1_36VarlenDynamicPersistentTileSchedulerILi64ELi64ELi256ELi128ELb0ELb1ELb1ELb1ELb1ELb1EEEEEEEEEvNT_6ParamsE --------------------------
	.section	.nv.info._ZN7cutlass13device_kernelIN5flash11enable_sm90INS1_16FlashAttnFwdSm90INS1_25CollectiveMainloopFwdSm90ILi2EN4cute5tupleIJNS5_1CILi1EEES8_S8_EEENS6_IJNS7_ILi64EEESA_SA_EEELi512ENS_6half_tEfNS_4arch4Sm90ELb1ELb0ELb0ELb1ELb0ELb0ELb0ELb0ELb0ELb1ELb0ELb0EEENS1_21CollectiveEpilogueFwdINS6_IJSA_NS7_ILi512EEESA_EEES9_SC_SE_Li256ELb1ELb1ELb0ELb0EEENS1_36VarlenDynamicPersistentTileSchedulerILi64ELi64ELi256ELi128ELb0ELb1ELb1ELb1ELb1ELb1EEEEEEEEEvNT_6ParamsE,"",@"SHT_CUDA_INFO"
	.sectionflags	@""
	.align	4


	//----- nvinfo : EIATTR_CUDA_API_VERSION
	.align		4
        /*0000*/ 	.byte	0x04, 0x37
        /*0002*/ 	.short	(.L_1019 - .L_1018)
.L_1018:
        /*0004*/ 	.word	0x00000082


	//----- nvinfo : EIATTR_KPARAM_INFO
	.align		4
.L_1019:
        /*0008*/ 	.byte	0x04, 0x17
        /*000a*/ 	.short	(.L_1021 - .L_1020)
.L_1020:
        /*000c*/ 	.word	0x00000000
        /*0010*/ 	.short	0x0000
        /*0012*/ 	.short	0x0070
        /*0014*/ 	.byte	0x00, 0xf0, 0x01, 0x2a


	//----- nvinfo : EIATTR_SPARSE_MMA_MASK
	.align		4
.L_1021:
        /*0018*/ 	.byte	0x03, 0x50
        /*001a*/ 	.short	0x0000


	//----- nvinfo : EIATTR_MAXREG_COUNT
	.align		4
        /*001c*/ 	.byte	0x03, 0x1b
        /*001e*/ 	.short	0x00a8


	//----- nvinfo : EIATTR_NUM_BARRIERS
	.align		4
        /*0020*/ 	.byte	0x02, 0x4c
        /*0022*/ 	.byte	0x10
	.zero		1


	//----- nvinfo : EIATTR_EXTERNS
	.align		4
        /*0024*/ 	.byte	0x04, 0x0f
        /*0026*/ 	.short	(.L_1023 - .L_1022)


	//   ....[0]....
	.align		4
.L_1022:
        /*0028*/ 	.word	index@(__assertfail)


	//----- nvinfo : EIATTR_ANNOTATIONS
	.align		4
.L_1023:
        /*002c*/ 	.byte	0x04, 0x55
        /*002e*/ 	.short	(.L_1025 - .L_1024)


	//   ....[0]....
.L_1024:
        /* <DEDUP_REMOVED lines=79> */


	//----- nvinfo : EIATTR_MERCURY_ISA_VERSION
	.align		4
.L_1025:
        /*0508*/ 	.byte	0x03, 0x5f
        /*050a*/ 	.short	0x0101


	//----- nvinfo : EIATTR_UNUSED_LOAD_BYTE_OFFSET
	.align		4
        /*050c*/ 	.byte	0x04, 0x44
        /*050e*/ 	.short	(.L_1027 - .L_1026)


	//   ....[0]....
.L_1026:
        /*0510*/ 	.word	0x00000a20
        /*0514*/ 	.word	0x0000fff0


	//   ....[1]....
        /*0518*/ 	.word	0x00009300
        /*051c*/ 	.word	0x0000fff0


	//----- nvinfo : EIATTR_INT_WARP_WIDE_INSTR_OFFSETS
	.align		4
.L_1027:
        /*0520*/ 	.byte	0x04, 0x31
        /*0522*/ 	.short	(.L_1029 - .L_1028)


	//   ....[0]....
.L_1028:
        /*0524*/ 	.word	0x00000130


	//   ....[1]....
        /*0528*/ 	.word	0x00000170


	//   ....[2]....
        /*052c*/ 	.word	0x000001e0


	//   ....[3]....
        /*0530*/ 	.word	0x0000d5a0


	//   ....[4]....
        /*0534*/ 	.word	0x0000d630


	//   ....[5]....
        /*0538*/ 	.word	0x000122e0


	//   ....[6]....
        /*053c*/ 	.word	0x00012370


	//----- nvinfo : EIATTR_COOP_GROUP_MASK_REGIDS
	.align		4
.L_1029:
        /*0540*/ 	.byte	0x04, 0x29
        /*0542*/ 	.short	(.L_1031 - .L_1030)


	//   ....[0]....
.L_1030:
        /*0544*/ 	.word	0xffffffff


	//   ....[1]....
        /*0548*/ 	.word	0xffffffff


	//   ....[2]....
        /*054c*/ 	.word	0xffffffff


	//   ....[3]....
        /*0550*/ 	.word	0xffffffff


	//   ....[4]....
        /*0554*/ 	.word	0xffffffff


	//   ....[5]....
        /*0558*/ 	.word	0xffffffff


	//   ....[6]....
        /*055c*/ 	.word	0xffffffff


	//   ....[7]....
        /*0560*/ 	.word	0xffffffff


	//   ....[8]....
        /*0564*/ 	.word	0xffffffff


	//   ....[9]....
        /*0568*/ 	.word	0xffffffff


	//   ....[10]....
        /*056c*/ 	.word	0xffffffff


	//   ....[11]....
        /*0570*/ 	.word	0xffffffff


	//   ....[12]....
        /*0574*/ 	.word	0xffffffff


	//   ....[13]....
        /*0578*/ 	.word	0xffffffff


	//   ....[14]....
        /*057c*/ 	.word	0xffffffff


	//   ....[15]....
        /*0580*/ 	.word	0xffffffff


	//   ....[16]....
        /*0584*/ 	.word	0xffffffff


	//   ....[17]....
        /*0588*/ 	.word	0xffffffff


	//   ....[18]....
        /*058c*/ 	.word	0xffffffff


	//   ....[19]....
        /*0590*/ 	.word	0xffffffff


	//   ....[20]....
        /*0594*/ 	.word	0xffffffff


	//   ....[21]....
        /*0598*/ 	.word	0xffffffff


	//   ....[22]....
        /*059c*/ 	.word	0xffffffff


	//   ....[23]....
        /*05a0*/ 	.word	0xffffffff


	//   ....[24]....
        /*05a4*/ 	.word	0xffffffff


	//   ....[25]....
        /*05a8*/ 	.word	0xffffffff


	//   ....[26]....
        /*05ac*/ 	.word	0xffffffff


	//   ....[27]....
        /*05b0*/ 	.word	0xffffffff


	//   ....[28]....
        /*05b4*/ 	.word	0xffffffff


	//   ....[29]....
        /*05b8*/ 	.word	0xffffffff


	//   ....[30]....
        /*05bc*/ 	.word	0xffffffff


	//   ....[31]....
        /*05c0*/ 	.word	0xffffffff


	//   ....[32]....
        /*05c4*/ 	.word	0xffffffff


	//   ....[33]....
        /*05c8*/ 	.word	0xffffffff


	//   ....[34]....
        /*05cc*/ 	.word	0xffffffff


	//   ....[35]....
        /*05d0*/ 	.word	0xffffffff


	//   ....[36]....
        /*05d4*/ 	.word	0xffffffff


	//   ....[37]....
        /*05d8*/ 	.word	0xffffffff


	//   ....[38]....
        /*05dc*/ 	.word	0xffffffff


	//   ....[39]....
        /*05e0*/ 	.word	0xffffffff


	//   ....[40]....
        /*05e4*/ 	.word	0xffffffff


	//   ....[41]....
        /*05e8*/ 	.word	0xffffffff


	//   ....[42]....
        /*05ec*/ 	.word	0xffffffff


	//   ....[43]....
        /*05f0*/ 	.word	0xffffffff


	//   ....[44]....
        /*05f4*/ 	.word	0xffffffff


	//   ....[45]....
        /*05f8*/ 	.word	0xffffffff


	//   ....[46]....
        /*05fc*/ 	.word	0xffffffff


	//   ....[47]....
        /*0600*/ 	.word	0xffffffff


	//   ....[48]....
        /*0604*/ 	.word	0xffffffff


	//   ....[49]....
        /*0608*/ 	.word	0xffffffff


	//   ....[50]....
        /*060c*/ 	.word	0xffffffff


	//   ....[51]....
        /*0610*/ 	.word	0xffffffff


	//   ....[52]....
        /*0614*/ 	.word	0xffffffff


	//   ....[53]....
        /*0618*/ 	.word	0xffffffff


	//   ....[54]....
        /*061c*/ 	.word	0xffffffff


	//   ....[55]....
        /*0620*/ 	.word	0xffffffff


	//   ....[56]....
        /*0624*/ 	.word	0xffffffff


	//   ....[57]....
        /*0628*/ 	.word	0xffffffff


	//   ....[58]....
        /*062c*/ 	.word	0xffffffff


	//   ....[59]....
        /*0630*/ 	.word	0xffffffff


	//   ....[60]....
        /*0634*/ 	.word	0xffffffff


	//   ....[61]....
        /*0638*/ 	.word	0xffffffff


	//   ....[62]....
        /*063c*/ 	.word	0xffffffff


	//   ....[63]....
        /*0640*/ 	.word	0xffffffff


	//   ....[64]....
        /*0644*/ 	.word	0xffffffff


	//   ....[65]....
        /*0648*/ 	.word	0xffffffff


	//   ....[66]....
        /*064c*/ 	.word	0xffffffff


	//   ....[67]....
        /*0650*/ 	.word	0xffffffff


	//   ....[68]....
        /*0654*/ 	.word	0xffffffff


	//   ....[69]....
        /*0658*/ 	.word	0xffffffff


	//   ....[70]....
        /*065c*/ 	.word	0xffffffff


	//   ....[71]....
        /*0660*/ 	.word	0xffffffff


	//   ....[72]....
        /*0664*/ 	.word	0xffffffff


	//   ....[73]....
        /*0668*/ 	.word	0xffffffff


	//   ....[74]....
        /*066c*/ 	.word	0xffffffff


	//   ....[75]....
        /*0670*/ 	.word	0xffffffff


	//   ....[76]....
        /*0674*/ 	.word	0xffffffff


	//   ....[77]....
        /*0678*/ 	.word	0xffffffff


	//   ....[78]....
        /*067c*/ 	.word	0xffffffff


	//   ....[79]....
        /*0680*/ 	.word	0xffffffff


	//   ....[80]....
        /*0684*/ 	.word	0xffffffff


	//   ....[81]....
        /*0688*/ 	.word	0xffffffff


	//   ....[82]....
        /*068c*/ 	.word	0xffffffff


	//   ....[83]....
        /*0690*/ 	.word	0xffffffff


	//   ....[84]....
        /*0694*/ 	.word	0xffffffff


	//   ....[85]....
        /*0698*/ 	.word	0xffffffff


	//   ....[86]....
        /*069c*/ 	.word	0xffffffff


	//   ....[87]....
        /*06a0*/ 	.word	0xffffffff


	//   ....[88]....
        /*06a4*/ 	.word	0x0500000f


	//   ....[89]....
        /*06a8*/ 	.word	0x0500000f


	//   ....[90]....
        /*06ac*/ 	.word	0x0500000f


	//   ....[91]....
        /*06b0*/ 	.word	0x0500000f


	//   ....[92]....
        /*06b4*/ 	.word	0x0500000f


	//   ....[93]....
        /*06b8*/ 	.word	0x0500000f


	//   ....[94]....
        /*06bc*/ 	.word	0x0500000f


	//   ....[95]....
        /*06c0*/ 	.word	0x0500000f


	//   ....[96]....
        /*06c4*/ 	.word	0x0500000f


	//   ....[97]....
        /*06c8*/ 	.word	0x0500000f


	//   ....[98]....
        /*06cc*/ 	.word	0x0500000f


	//   ....[99]....
        /*06d0*/ 	.word	0x0500000f


	//   ....[100]....
        /*06d4*/ 	.word	0x0500000f


	//   ....[101]....
        /*06d8*/ 	.word	0x0500000f


	//   ....[102]....
        /*06dc*/ 	.word	0x0500000f


	//   ....[103]....
        /*06e0*/ 	.word	0x0500000f


	//   ....[104]....
        /*06e4*/ 	.word	0x0500000f


	//   ....[105]....
        /*06e8*/ 	.word	0x0500000f


	//   ....[106]....
        /*06ec*/ 	.word	0x0500000f


	//   ....[107]....
        /*06f0*/ 	.word	0x0500000f


	//   ....[108]....
        /*06f4*/ 	.word	0x0500000f


	//   ....[109]....
        /*06f8*/ 	.word	0x0500000f


	//   ....[110]....
        /*06fc*/ 	.word	0x0500000f


	//   ....[111]....
        /*0700*/ 	.word	0x0500000f


	//   ....[112]....
        /*0704*/ 	.word	0x0500000f


	//   ....[113]....
        /*0708*/ 	.word	0x0500000f


	//   ....[114]....
        /*070c*/ 	.word	0x0500000f


	//----- nvinfo : EIATTR_COOP_GROUP_INSTR_OFFSETS
	.align		4
.L_1031:
        /*0710*/ 	.byte	0x04, 0x28
        /*0712*/ 	.short	(.L_1033 - .L_1032)


	//   ....[0]....
.L_1032:
        /*0714*/ 	.word	0x00000060


	//   ....[1]....
        /*0718*/ 	.word	0x00000140


	//   ....[2]....
        /*071c*/ 	.word	0x00000190


	//   ....[3]....
        /*0720*/ 	.word	0x00000380


	//   ....[4]....
        /*0724*/ 	.word	0x000004e0


	//   ....[5]....
        /*0728*/ 	.word	0x00000600


	//   ....[6]....
        /*072c*/ 	.word	0x00000760


	//   ....[7]....
        /*0730*/ 	.word	0x00001ad0


	//   ....[8]....
        /*0734*/ 	.word	0x00003870


	//   ....[9]....
        /*0738*/ 	.word	0x00003e60


	//   ....[10]....
        /*073c*/ 	.word	0x00003e90


	//   ....[11]....
        /*0740*/ 	.word	0x00004290


	//   ....[12]....
        /*0744*/ 	.word	0x00004390


	//   ....[13]....
        /*0748*/ 	.word	0x000045c0


	//   ....[14]....
        /*074c*/ 	.word	0x00004710


	//   ....[15]....
        /*0750*/ 	.word	0x000050f0


	//   ....[16]....
        /*0754*/ 	.word	0x000053d0


	//   ....[17]....
        /*0758*/ 	.word	0x000053f0


	//   ....[18]....
        /*075c*/ 	.word	0x000057f0


	//   ....[19]....
        /*0760*/ 	.word	0x000058f0


	//   ....[20]....
        /*0764*/ 	.word	0x00005b40


	//   ....[21]....
        /*0768*/ 	.word	0x00005c90


	//   ....[22]....
        /*076c*/ 	.word	0x00006ef0


	//   ....[23]....
        /*0770*/ 	.word	0x00007300


	//   ....[24]....
        /*0774*/ 	.word	0x00007330


	//   ....[25]....
        /*0778*/ 	.word	0x000075f0


	//   ....[26]....
        /*077c*/ 	.word	0x000077c0


	//   ....[27]....
        /*0780*/ 	.word	0x000087c0


	//   ....[28]....
        /*0784*/ 	.word	0x00008800


	//   ....[29]....
        /*0788*/ 	.word	0x00008830


	//   ....[30]....
        /*078c*/ 	.word	0x000088a0


	//   ....[31]....
        /*0790*/ 	.word	0x000088d0


	//   ....[32]....
        /*0794*/ 	.word	0x0000a220


	//   ....[33]....
        /*0798*/ 	.word	0x0000a850


	//   ....[34]....
        /*079c*/ 	.word	0x0000a880


	//   ....[35]....
        /*07a0*/ 	.word	0x0000a8a0


	//   ....[36]....
        /*07a4*/ 	.word	0x0000a8c0


	//   ....[37]....
        /*07a8*/ 	.word	0x0000af40


	//   ....[38]....
        /*07ac*/ 	.word	0x0000af60


	//   ....[39]....
        /*07b0*/ 	.word	0x0000b190


	//   ....[40]....
        /*07b4*/ 	.word	0x0000b1b0


	//   ....[41]....
        /*07b8*/ 	.word	0x0000bd60


	//   ....[42]....
        /*07bc*/ 	.word	0x0000bd90


	//   ....[43]....
        /*07c0*/ 	.word	0x0000bfd0


	//   ....[44]....
        /*07c4*/ 	.word	0x0000bff0


	//   ....[45]....
        /*07c8*/ 	.word	0x0000c2a0


	//   ....[46]....
        /*07cc*/ 	.word	0x0000c470


	//   ....[47]....
        /*07d0*/ 	.word	0x0000c4a0


	//   ....[48]....
        /*07d4*/ 	.word	0x0000c4d0


	//   ....[49]....
        /*07d8*/ 	.word	0x0000c500


	//   ....[50]....
        /*07dc*/ 	.word	0x0000c530


	//   ....[51]....
        /*07e0*/ 	.word	0x0000c560


	//   ....[52]....
        /*07e4*/ 	.word	0x0000c6d0


	//   ....[53]....
        /*07e8*/ 	.word	0x0000c700


	//   ....[54]....
        /*07ec*/ 	.word	0x0000c730


	//   ....[55]....
        /*07f0*/ 	.word	0x0000c760


	//   ....[56]....
        /*07f4*/ 	.word	0x0000c790


	//   ....[57]....
        /*07f8*/ 	.word	0x0000c7c0


	//   ....[58]....
        /*07fc*/ 	.word	0x0000c860


	//   ....[59]....
        /*0800*/ 	.word	0x0000c8c0


	//   ....[60]....
        /*0804*/ 	.word	0x0000c950


	//   ....[61]....
        /*0808*/ 	.word	0x0000dba0


	//   ....[62]....
        /*080c*/ 	.word	0x0000e6f0


	//   ....[63]....
        /*0810*/ 	.word	0x0000e720


	//   ....[64]....
        /*0814*/ 	.word	0x0000e7c0


	//   ....[65]....
        /*0818*/ 	.word	0x0000e7e0


	//   ....[66]....
        /*081c*/ 	.word	0x0000e860


	//   ....[67]....
        /*0820*/ 	.word	0x0000e880


	//   ....[68]....
        /*0824*/ 	.word	0x0000e890


	//   ....[69]....
        /*0828*/ 	.word	0x0000e900


	//   ....[70]....
        /*082c*/ 	.word	0x00012570


	//   ....[71]....
        /*0830*/ 	.word	0x000125a0


	//   ....[72]....
        /*0834*/ 	.word	0x000125e0


	//   ....[73]....
        /*0838*/ 	.word	0x00012610


	//   ....[74]....
        /*083c*/ 	.word	0x00012640


	//   ....[75]....
        /*0840*/ 	.word	0x00012670


	//   ....[76]....
        /*0844*/ 	.word	0x000126a0


	//   ....[77]....
        /*0848*/ 	.word	0x000126d0


	//   ....[78]....
        /*084c*/ 	.word	0x00012850


	//   ....[79]....
        /*0850*/ 	.word	0x00012880


	//   ....[80]....
        /*0854*/ 	.word	0x000128b0


	//   ....[81]....
        /*0858*/ 	.word	0x000128e0


	//   ....[82]....
        /*085c*/ 	.word	0x00012910


	//   ....[83]....
        /*0860*/ 	.word	0x00012940


	//   ....[84]....
        /*0864*/ 	.word	0x00012a00


	//   ....[85]....
        /*0868*/ 	.word	0x00012a20


	//   ....[86]....
        /*086c*/ 	.word	0x00012a90


	//   ....[87]....
        /*0870*/ 	.word	0x00013150


	//   ....[88]....
        /*0874*/ 	.word	0x000137b0


	//   ....[89]....
        /*0878*/ 	.word	0x00013930


	//   ....[90]....
        /*087c*/ 	.word	0x000139a0


	//   ....[91]....
        /*0880*/ 	.word	0x00013a00


	//   ....[92]....
        /*0884*/ 	.word	0x00013af0


	//   ....[93]....
        /*0888*/ 	.word	0x00013b50


	//   ....[94]....
        /*088c*/ 	.word	0x00013c50


	//   ....[95]....
        /*0890*/ 	.word	0x00013cb0


	//   ....[96]....
        /*0894*/ 	.word	0x00013d90


	//   ....[97]....
        /*0898*/ 	.word	0x000140c0


	//   ....[98]....
        /*089c*/ 	.word	0x00014160


	//   ....[99]....
        /*08a0*/ 	.word	0x00014280


	//   ....[100]....
        /*08a4*/ 	.word	0x000142f0


	//   ....[101]....
        /*08a8*/ 	.word	0x00014360


	//   ....[102]....
        /*08ac*/ 	.word	0x000143d0


	//   ....[103]....
        /*08b0*/ 	.word	0x00014440


	//   ....[104]....
        /*08b4*/ 	.word	0x000144c0


	//   ....[105]....
        /*08b8*/ 	.word	0x00014550


	//   ....[106]....
        /*08bc*/ 	.word	0x000145e0


	//   ....[107]....
        /*08c0*/ 	.word	0x00014650


	//   ....[108]....
        /*08c4*/ 	.word	0x000146c0


	//   ....[109]....
        /*08c8*/ 	.word	0x00014730


	//   ....[110]....
        /*08cc*/ 	.word	0x000147b0


	//   ....[111]....
        /*08d0*/ 	.word	0x00014820


	//   ....[112]....
        /*08d4*/ 	.word	0x000148c0


	//   ....[113]....
        /*08d8*/ 	.word	0x00014950


	//   ....[114]....
        /*08dc*/ 	.word	0x00014a80


	//----- nvinfo : EIATTR_REG_RECONFIG
	.align		4
.L_1033:
        /*08e0*/ 	.byte	0x01, 0x54
	.zero		2


	//----- nvinfo : EIATTR_SYSCALL_OFFSETS
	.align		4
        /*08e4*/ 	.byte	0x04, 0x46
        /*08e6*/ 	.short	(.L_1035 - .L_1034)


	//   ....[0]....
.L_1034:
        /*08e8*/ 	.word	0x00003a40


	//   ....[1]....
        /*08ec*/ 	.word	0x0000d7a0


	//   ....[2]....
        /*08f0*/ 	.word	0x0000d900


	//   ....[3]....
        /*08f4*/ 	.word	0x0000da00


	//   ....[4]....
        /*08f8*/ 	.word	0x0000e330


	//----- nvinfo : EIATTR_MBARRIER_INSTR_OFFSETS
	.align		4
.L_1035:
        /*08fc*/ 	.byte	0x04, 0x39
        /*08fe*/ 	.short	(.L_1037 - .L_1036)


	//   ....[0]....
.L_1036:
        /*0900*/ 	.word	0x00000270
        /*0904*/ 	.word	0x000000ff
        /*0908*/ 	.word	0x00028c00
        /*090c*/ 	.short	0x0100
        /*090e*/ 	.byte	0x08
	.zero		1


	//   ....[1]....
        /*0910*/ 	.word	0x00000280
        /*0914*/ 	.word	0x000000ff
        /*0918*/ 	.word	0x00028c20
        /*091c*/ 	.short	0x0100
        /*091e*/ 	.byte	0x08
	.zero		1


	//   ....[2]....
        /*0920*/ 	.word	0x00000330
        /*0924*/ 	.word	0x000000ff
        /*0928*/ 	.word	0x00028c30
        /*092c*/ 	.short	0x0100
        /*092e*/ 	.byte	0x06
	.zero		1


	//   ....[3]....
        /*0930*/ 	.word	0x00000340
        /*0934*/ 	.word	0x000000ff
        /*0938*/ 	.word	0x00028c40
        /*093c*/ 	.short	0x0100
        /*093e*/ 	.byte	0x06
	.zero		1


	//   ....[4]....
        /*0940*/ 	.word	0x00000350
        /*0944*/ 	.word	0x000000ff
        /*0948*/ 	.word	0x00028c38
        /*094c*/ 	.short	0x0100
        /*094e*/ 	.byte	0x06
	.zero		1


	//   ....[5]....
        /*0950*/ 	.word	0x00000360
        /*0954*/ 	.word	0x000000ff
        /*0958*/ 	.word	0x00028c48
        /*095c*/ 	.short	0x0100
        /*095e*/ 	.byte	0x06
	.zero		1


	//   ....[6]....
        /*0960*/ 	.word	0x00000490
        /*0964*/ 	.word	0x000000ff
        /*0968*/ 	.word	0x00028c50
        /*096c*/ 	.short	0x0100
        /*096e*/ 	.byte	0x08
	.zero		1


	//   ....[7]....
        /*0970*/ 	.word	0x000004a0
        /*0974*/ 	.word	0x000000ff
        /*0978*/ 	.word	0x00028c60
        /*097c*/ 	.short	0x0100
        /*097e*/ 	.byte	0x08
	.zero		1


	//   ....[8]....
        /*0980*/ 	.word	0x000004b0
        /*0984*/ 	.word	0x000000ff
        /*0988*/ 	.word	0x00028c58
        /*098c*/ 	.short	0x0100
        /*098e*/ 	.byte	0x08
	.zero		1


	//   ....[9]....
        /*0990*/ 	.word	0x000004c0
        /*0994*/ 	.word	0x000000ff
        /*0998*/ 	.word	0x00028c68
        /*099c*/ 	.short	0x0100
        /*099e*/ 	.byte	0x08
	.zero		1


	//   ....[10]....
        /*09a0*/ 	.word	0x000005b0
        /*09a4*/ 	.word	0x000000ff
        /*09a8*/ 	.word	0x00028c70
        /*09ac*/ 	.short	0x0100
        /*09ae*/ 	.byte	0x06
	.zero		1


	//   ....[11]....
        /*09b0*/ 	.word	0x000005c0
        /*09b4*/ 	.word	0x000000ff
        /*09b8*/ 	.word	0x00028c80
        /*09bc*/ 	.short	0x0100
        /*09be*/ 	.byte	0x06
	.zero		1


	//   ....[12]....
        /*09c0*/ 	.word	0x000005d0
        /*09c4*/ 	.word	0x000000ff
        /*09c8*/ 	.word	0x00028c78
        /*09cc*/ 	.short	0x0100
        /*09ce*/ 	.byte	0x06
	.zero		1


	//   ....[13]....
        /*09d0*/ 	.word	0x000005e0
        /*09d4*/ 	.word	0x000000ff
        /*09d8*/ 	.word	0x00028c88
        /*09dc*/ 	.short	0x0100
        /*09de*/ 	.byte	0x06
	.zero		1


	//   ....[14]....
        /*09e0*/ 	.word	0x00000710
        /*09e4*/ 	.word	0x000000ff
        /*09e8*/ 	.word	0x00028c90
        /*09ec*/ 	.short	0x0100
        /*09ee*/ 	.byte	0x08
	.zero		1


	//   ....[15]....
        /*09f0*/ 	.word	0x00000720
        /*09f4*/ 	.word	0x000000ff
        /*09f8*/ 	.word	0x00028ca0
        /*09fc*/ 	.short	0x0100
        /*09fe*/ 	.byte	0x08
	.zero		1


	//   ....[16]....
        /*0a00*/ 	.word	0x00000730
        /*0a04*/ 	.word	0x000000ff
        /*0a08*/ 	.word	0x00028c98
        /*0a0c*/ 	.short	0x0100
        /*0a0e*/ 	.byte	0x08
	.zero		1


	//   ....[17]....
        /*0a10*/ 	.word	0x00000740
        /*0a14*/ 	.word	0x000000ff
        /*0a18*/ 	.word	0x00028ca8
        /*0a1c*/ 	.short	0x0100
        /*0a1e*/ 	.byte	0x08
	.zero		1


	//   ....[18]....
        /*0a20*/ 	.word	0x00000870
        /*0a24*/ 	.word	0x000000ff
        /*0a28*/ 	.word	0x00028cb0
        /*0a2c*/ 	.short	0x0100
        /*0a2e*/ 	.byte	0x08
	.zero		1


	//   ....[19]....
        /*0a30*/ 	.word	0x00000880
        /*0a34*/ 	.word	0x000000ff
        /*0a38*/ 	.word	0x00028cc0
        /*0a3c*/ 	.short	0x0100
        /*0a3e*/ 	.byte	0x08
	.zero		1


	//   ....[20]....
        /*0a40*/ 	.word	0x00000890
        /*0a44*/ 	.word	0x000000ff
        /*0a48*/ 	.word	0x00028cb8
        /*0a4c*/ 	.short	0x0100
        /*0a4e*/ 	.byte	0x08
	.zero		1


	//   ....[21]....
        /*0a50*/ 	.word	0x000008a0
        /*0a54*/ 	.word	0x000000ff
        /*0a58*/ 	.word	0x00028cc8
        /*0a5c*/ 	.short	0x0100
        /*0a5e*/ 	.byte	0x08
	.zero		1


	//   ....[22]....
        /*0a60*/ 	.word	0x00001be0
        /*0a64*/ 	.word	0x000000ff
        /*0a68*/ 	.word	0x00028c50
        /*0a6c*/ 	.short	0x010a
        /*0a6e*/ 	.byte	0x15
	.zero		1


	//   ....[23]....
        /*0a70*/ 	.word	0x00001ea0
        /*0a74*/ 	.word	0x00000000
        /*0a78*/ 	.word	0x00000000
        /*0a7c*/ 	.short	0x0101
        /*0a7e*/ 	.byte	0x3f
	.zero		1


	//   ....[24]....
        /*0a80*/ 	.word	0x000027f0
        /*0a84*/ 	.word	0x000000ff
        /*0a88*/ 	.word	0x00028c50
        /*0a8c*/ 	.short	0x010a
        /*0a8e*/ 	.byte	0x15
	.zero		1


	//   ....[25]....
        /*0a90*/ 	.word	0x00002830
        /*0a94*/ 	.word	0x000000ff
        /*0a98*/ 	.word	0x00028c50
        /*0a9c*/ 	.short	0x010a
        /*0a9e*/ 	.byte	0x15
	.zero		1


	//   ....[26]....
        /*0aa0*/ 	.word	0x00002a00
        /*0aa4*/ 	.word	0x00000000
        /*0aa8*/ 	.word	0x00000000
        /*0aac*/ 	.short	0x0101
        /*0aae*/ 	.byte	0x3f
	.zero		1


	//   ....[27]....
        /*0ab0*/ 	.word	0x00003ac0
        /*0ab4*/ 	.word	0x000000ff
        /*0ab8*/ 	.word	0x00028c00
        /*0abc*/ 	.short	0x010a
        /*0abe*/ 	.byte	0x2e
	.zero		1


	//   ....[28]....
        /*0ac0*/ 	.word	0x00003b40
        /*0ac4*/ 	.word	0x00000007
        /*0ac8*/ 	.word	0x00028c30
        /*0acc*/ 	.short	0x010a
        /*0ace*/ 	.byte	0x3f
	.zero		1


	//   ....[29]....
        /*0ad0*/ 	.word	0x00003b80
        /*0ad4*/ 	.word	0x00000007
        /*0ad8*/ 	.word	0x00028c30
        /*0adc*/ 	.short	0x010a
        /*0ade*/ 	.byte	0x3f
	.zero		1


	//   ....[30]....
        /*0ae0*/ 	.word	0x00004910
        /*0ae4*/ 	.word	0x00000003
        /*0ae8*/ 	.word	0x00000000
        /*0aec*/ 	.short	0x0101
        /*0aee*/ 	.byte	0x3f
	.zero		1


	//   ....[31]....
        /*0af0*/ 	.word	0x00004db0
        /*0af4*/ 	.word	0x00000007
        /*0af8*/ 	.word	0x00028c50
        /*0afc*/ 	.short	0x010a
        /*0afe*/ 	.byte	0x3f
	.zero		1


	//   ....[32]....
        /*0b00*/ 	.word	0x00004df0
        /*0b04*/ 	.word	0x00000007
        /*0b08*/ 	.word	0x00028c50
        /*0b0c*/ 	.short	0x010a
        /*0b0e*/ 	.byte	0x3f
	.zero		1


	//   ....[33]....
        /*0b10*/ 	.word	0x00005110
        /*0b14*/ 	.word	0x00000007
        /*0b18*/ 	.word	0x00000000
        /*0b1c*/ 	.short	0x0101
        /*0b1e*/ 	.byte	0x3f
	.zero		1


	//   ....[34]....
        /*0b20*/ 	.word	0x00005210
        /*0b24*/ 	.word	0x000000ff
        /*0b28*/ 	.word	0x00028c30
        /*0b2c*/ 	.short	0x010a
        /*0b2e*/ 	.byte	0x18
	.zero		1


	//   ....[35]....
        /*0b30*/ 	.word	0x00005250
        /*0b34*/ 	.word	0x000000ff
        /*0b38*/ 	.word	0x00028c30
        /*0b3c*/ 	.short	0x010a
        /*0b3e*/ 	.byte	0x18
	.zero		1


	//   ....[36]....
        /*0b40*/ 	.word	0x00005fa0
        /*0b44*/ 	.word	0x000000a7
        /*0b48*/ 	.word	0x00000000
        /*0b4c*/ 	.short	0x0101
        /*0b4e*/ 	.byte	0x3f
	.zero		1


	//   ....[37]....
        /*0b50*/ 	.word	0x00006c30
        /*0b54*/ 	.word	0x000000ff
        /*0b58*/ 	.word	0x00028c50
        /*0b5c*/ 	.short	0x010a
        /*0b5e*/ 	.byte	0x18
	.zero		1


	//   ....[38]....
        /*0b60*/ 	.word	0x00006c70
        /*0b64*/ 	.word	0x000000ff
        /*0b68*/ 	.word	0x00028c50
        /*0b6c*/ 	.short	0x010a
        /*0b6e*/ 	.byte	0x18
	.zero		1


	//   ....[39]....
        /*0b70*/ 	.word	0x00006f10
        /*0b74*/ 	.word	0x000000aa
        /*0b78*/ 	.word	0x00000000
        /*0b7c*/ 	.short	0x0101
        /*0b7e*/ 	.byte	0x3f
	.zero		1


	//   ....[40]....
        /*0b80*/ 	.word	0x00007030
        /*0b84*/ 	.word	0x000000ff
        /*0b88*/ 	.word	0x00028c30
        /*0b8c*/ 	.short	0x010a
        /*0b8e*/ 	.byte	0x17
	.zero		1


	//   ....[41]....
        /*0b90*/ 	.word	0x00007070
        /*0b94*/ 	.word	0x000000ff
        /*0b98*/ 	.word	0x00028c30
        /*0b9c*/ 	.short	0x010a
        /*0b9e*/ 	.byte	0x17
	.zero		1


	//   ....[42]....
        /*0ba0*/ 	.word	0x00007b40
        /*0ba4*/ 	.word	0x0000009a
        /*0ba8*/ 	.word	0x00000000
        /*0bac*/ 	.short	0x0101
        /*0bae*/ 	.byte	0x3f
	.zero		1


	//   ....[43]....
        /*0bb0*/ 	.word	0x00008510
        /*0bb4*/ 	.word	0x000000ff
        /*0bb8*/ 	.word	0x00028c50
        /*0bbc*/ 	.short	0x010a
        /*0bbe*/ 	.byte	0x17
	.zero		1


	//   ....[44]....
        /*0bc0*/ 	.word	0x00008550
        /*0bc4*/ 	.word	0x000000ff
        /*0bc8*/ 	.word	0x00028c50
        /*0bcc*/ 	.short	0x010a
        /*0bce*/ 	.byte	0x17
	.zero		1


	//   ....[45]....
        /*0bd0*/ 	.word	0x000087e0
        /*0bd4*/ 	.word	0x000000aa
        /*0bd8*/ 	.word	0x00000000
        /*0bdc*/ 	.short	0x0101
        /*0bde*/ 	.byte	0x3f
	.zero		1


	//   ....[46]....
        /*0be0*/ 	.word	0x0000af50
        /*0be4*/ 	.word	0x000000ff
        /*0be8*/ 	.word	0x00000000
        /*0bec*/ 	.short	0x0101
        /*0bee*/ 	.byte	0x04
	.zero		1


	//   ....[47]....
        /*0bf0*/ 	.word	0x0000de30
        /*0bf4*/ 	.word	0x00000000
        /*0bf8*/ 	.word	0x00028c40
        /*0bfc*/ 	.short	0x010a
        /*0bfe*/ 	.byte	0x3f
	.zero		1


	//   ....[48]....
        /*0c00*/ 	.word	0x0000e9b0
        /*0c04*/ 	.word	0x00000008
        /*0c08*/ 	.word	0x00028c00
        /*0c0c*/ 	.short	0x0107
        /*0c0e*/ 	.byte	0x3f
	.zero		1


	//   ....[49]....
        /*0c10*/ 	.word	0x0000eab0
        /*0c14*/ 	.word	0x00000002
        /*0c18*/ 	.word	0x00028c00
        /*0c1c*/ 	.short	0x0101
        /*0c1e*/ 	.byte	0x3f
	.zero		1


	//   ....[50]....
        /*0c20*/ 	.word	0x0000ead0
        /*0c24*/ 	.word	0x00000002
        /*0c28*/ 	.word	0x00028c20
        /*0c2c*/ 	.short	0x010a
        /*0c2e*/ 	.byte	0x3f
	.zero		1


	//   ....[51]....
        /*0c30*/ 	.word	0x0000ebe0
        /*0c34*/ 	.word	0x00000000
        /*0c38*/ 	.word	0x00028c60
        /*0c3c*/ 	.short	0x010a
        /*0c3e*/ 	.byte	0x3f
	.zero		1


	//   ....[52]....
        /*0c40*/ 	.word	0x0000f8c0
        /*0c44*/ 	.word	0x00000003
        /*0c48*/ 	.word	0x00028c40
        /*0c4c*/ 	.short	0x010a
        /*0c4e*/ 	.byte	0x3f
	.zero		1


	//   ....[53]....
        /*0c50*/ 	.word	0x0000fb20
        /*0c54*/ 	.word	0x00000003
        /*0c58*/ 	.word	0x00028c60
        /*0c5c*/ 	.short	0x010a
        /*0c5e*/ 	.byte	0x3f
	.zero		1


	//   ....[54]....
        /*0c60*/ 	.word	0x000107a0
        /*0c64*/ 	.word	0x00000004
        /*0c68*/ 	.word	0x00028c40
        /*0c6c*/ 	.short	0x010a
        /*0c6e*/ 	.byte	0x3f
	.zero		1


	//   ....[55]....
        /*0c70*/ 	.word	0x000109f0
        /*0c74*/ 	.word	0x00000004
        /*0c78*/ 	.word	0x00028c60
        /*0c7c*/ 	.short	0x010a
        /*0c7e*/ 	.byte	0x3f
	.zero		1


	//   ....[56]....
        /*0c80*/ 	.word	0x00011600
        /*0c84*/ 	.word	0x00000004
        /*0c88*/ 	.word	0x00028c40
        /*0c8c*/ 	.short	0x010a
        /*0c8e*/ 	.byte	0x3f
	.zero		1


	//   ....[57]....
        /*0c90*/ 	.word	0x00011860
        /*0c94*/ 	.word	0x00000004
        /*0c98*/ 	.word	0x00028c60
        /*0c9c*/ 	.short	0x010a
        /*0c9e*/ 	.byte	0x3f
	.zero		1


	//   ....[58]....
        /*0ca0*/ 	.word	0x000130d0
        /*0ca4*/ 	.word	0x00000000
        /*0ca8*/ 	.word	0x00028c20
        /*0cac*/ 	.short	0x010a
        /*0cae*/ 	.byte	0x3f
	.zero		1


	//   ....[59]....
        /*0cb0*/ 	.word	0x00013290
        /*0cb4*/ 	.word	0x00000006
        /*0cb8*/ 	.word	0x00000000
        /*0cbc*/ 	.short	0x010a
        /*0cbe*/ 	.byte	0x3f
	.zero		1


	//   ....[60]....
        /*0cc0*/ 	.word	0x00013300
        /*0cc4*/ 	.word	0x00000007
        /*0cc8*/ 	.word	0x00000000
        /*0ccc*/ 	.short	0x010a
        /*0cce*/ 	.byte	0x3f
	.zero		1


	//   ....[61]....
        /*0cd0*/ 	.word	0x00013370
        /*0cd4*/ 	.word	0x00000004
        /*0cd8*/ 	.word	0x00000000
        /*0cdc*/ 	.short	0x010a
        /*0cde*/ 	.byte	0x3f
	.zero		1


	//   ....[62]....
        /*0ce0*/ 	.word	0x000133a0
        /*0ce4*/ 	.word	0x00000003
        /*0ce8*/ 	.word	0x00000000
        /*0cec*/ 	.short	0x010a
        /*0cee*/ 	.byte	0x3f
	.zero		1


	//   ....[63]....
        /*0cf0*/ 	.word	0x00013410
        /*0cf4*/ 	.word	0x00000003
        /*0cf8*/ 	.word	0x00028c50
        /*0cfc*/ 	.short	0x010a
        /*0cfe*/ 	.byte	0x3f
	.zero		1


	//   ....[64]....
        /*0d00*/ 	.word	0x00013470
        /*0d04*/ 	.word	0x00000003
        /*0d08*/ 	.word	0x00028c50
        /*0d0c*/ 	.short	0x010a
        /*0d0e*/ 	.byte	0x3f
	.zero		1


	//   ....[65]....
        /*0d10*/ 	.word	0x000134d0
        /*0d14*/ 	.word	0x00000003
        /*0d18*/ 	.word	0x00028c00
        /*0d1c*/ 	.short	0x010a
        /*0d1e*/ 	.byte	0x3f
	.zero		1


	//   ....[66]....
        /*0d20*/ 	.word	0x00013520
        /*0d24*/ 	.word	0x00000007
        /*0d28*/ 	.word	0x00028c30
        /*0d2c*/ 	.short	0x010a
        /*0d2e*/ 	.byte	0x3f
	.zero		1


	//   ....[67]....
        /*0d30*/ 	.word	0x00013570
        /*0d34*/ 	.word	0x00000007
        /*0d38*/ 	.word	0x00028c50
        /*0d3c*/ 	.short	0x010a
        /*0d3e*/ 	.byte	0x3f
	.zero		1


	//   ....[68]....
        /*0d40*/ 	.word	0x000135d0
        /*0d44*/ 	.word	0x00000006
        /*0d48*/ 	.word	0x00028c30
        /*0d4c*/ 	.short	0x010a
        /*0d4e*/ 	.byte	0x3f
	.zero		1


	//   ....[69]....
        /*0d50*/ 	.word	0x00013620
        /*0d54*/ 	.word	0x000000aa
        /*0d58*/ 	.word	0x00028c50
        /*0d5c*/ 	.short	0x010a
        /*0d5e*/ 	.byte	0x3f
	.zero		1


	//   ....[70]....
        /*0d60*/ 	.word	0x00013680
        /*0d64*/ 	.word	0x00000006
        /*0d68*/ 	.word	0x00028c30
        /*0d6c*/ 	.short	0x010a
        /*0d6e*/ 	.byte	0x3f
	.zero		1


	//   ....[71]....
        /*0d70*/ 	.word	0x000136d0
        /*0d74*/ 	.word	0x000000aa
        /*0d78*/ 	.word	0x00028c50
        /*0d7c*/ 	.short	0x010a
        /*0d7e*/ 	.byte	0x3f
	.zero		1


	//   ....[72]....
        /*0d80*/ 	.word	0x00013870
        /*0d84*/ 	.word	0x00000000
        /*0d88*/ 	.word	0x00028c40
        /*0d8c*/ 	.short	0x010a
        /*0d8e*/ 	.byte	0x3f
	.zero		1


	//   ....[73]....
        /*0d90*/ 	.word	0x00013de0
        /*0d94*/ 	.word	0x00000002
        /*0d98*/ 	.word	0x00028c20
        /*0d9c*/ 	.short	0x010a
        /*0d9e*/ 	.byte	0x3f
	.zero		1


	//   ....[74]....
        /*0da0*/ 	.word	0x00013e30
        /*0da4*/ 	.word	0x00000000
        /*0da8*/ 	.word	0x00028c60
        /*0dac*/ 	.short	0x010a
        /*0dae*/ 	.byte	0x3f
	.zero		1


	//   ....[75]....
        /*0db0*/ 	.word	0x00013e80
        /*0db4*/ 	.word	0x00000003
        /*0db8*/ 	.word	0x00028c40
        /*0dbc*/ 	.short	0x010a
        /*0dbe*/ 	.byte	0x3f
	.zero		1


	//   ....[76]....
        /*0dc0*/ 	.word	0x00013ed0
        /*0dc4*/ 	.word	0x00000003
        /*0dc8*/ 	.word	0x00028c60
        /*0dcc*/ 	.short	0x010a
        /*0dce*/ 	.byte	0x3f
	.zero		1


	//   ....[77]....
        /*0dd0*/ 	.word	0x00013f20
        /*0dd4*/ 	.word	0x00000004
        /*0dd8*/ 	.word	0x00028c40
        /*0ddc*/ 	.short	0x010a
        /*0dde*/ 	.byte	0x3f
	.zero		1


	//   ....[78]....
        /*0de0*/ 	.word	0x00013f70
        /*0de4*/ 	.word	0x00000004
        /*0de8*/ 	.word	0x00028c60
        /*0dec*/ 	.short	0x010a
        /*0dee*/ 	.byte	0x3f
	.zero		1


	//   ....[79]....
        /*0df0*/ 	.word	0x00013fc0
        /*0df4*/ 	.word	0x00000004
        /*0df8*/ 	.word	0x00028c40
        /*0dfc*/ 	.short	0x010a
        /*0dfe*/ 	.byte	0x3f
	.zero		1


	//   ....[80]....
        /*0e00*/ 	.word	0x00014010
        /*0e04*/ 	.word	0x00000004
        /*0e08*/ 	.word	0x00028c60
        /*0e0c*/ 	.short	0x010a
        /*0e0e*/ 	.byte	0x3f
	.zero		1


	//   ....[81]....
        /*0e10*/ 	.word	0x000149a0
        /*0e14*/ 	.word	0x00000000
        /*0e18*/ 	.word	0x00028c20
        /*0e1c*/ 	.short	0x010a
        /*0e1e*/ 	.byte	0x3f
	.zero		1


	//   ....[82]....
        /*0e20*/ 	.word	0x00014b40
        /*0e24*/ 	.word	0x00000006
        /*0e28*/ 	.word	0x00000000
        /*0e2c*/ 	.short	0x010a
        /*0e2e*/ 	.byte	0x3f
	.zero		1


	//   ....[83]....
        /*0e30*/ 	.word	0x00014b90
        /*0e34*/ 	.word	0x00000007
        /*0e38*/ 	.word	0x00000000
        /*0e3c*/ 	.short	0x010a
        /*0e3e*/ 	.byte	0x3f
	.zero		1


	//   ....[84]....
        /*0e40*/ 	.word	0x00014be0
        /*0e44*/ 	.word	0x00000004
        /*0e48*/ 	.word	0x00000000
        /*0e4c*/ 	.short	0x010a
        /*0e4e*/ 	.byte	0x3f
	.zero		1


	//----- nvinfo : EIATTR_NUM_MBARRIERS
	.align		4
.L_1037:
        /*0e50*/ 	.byte	0x03, 0x38
        /*0e52*/ 	.short	0x0016


	//----- nvinfo : EIATTR_EXIT_INSTR_OFFSETS
	.align		4
        /*0e54*/ 	.byte	0x04, 0x1c
        /*0e56*/ 	.short	(.L_1039 - .L_1038)


	//   ....[0]....
.L_1038:
        /*0e58*/ 	.word	0x00000a50


	//   ....[1]....
        /*0e5c*/ 	.word	0x0000c250


	//   ....[2]....
        /*0e60*/ 	.word	0x000133f0


	//----- nvinfo : EIATTR_MAX_THREADS
	.align		4
.L_1039:
        /*0e64*/ 	.byte	0x04, 0x05
        /*0e66*/ 	.short	(.L_1041 - .L_1040)
.L_1040:
        /*0e68*/ 	.word	0x00000180
        /*0e6c*/ 	.word	0x00000001
        /*0e70*/ 	.word	0x00000001


	//----- nvinfo : EIATTR_CRS_STACK_SIZE
	.align		4
.L_1041:
        /*0e74*/ 	.byte	0x04, 0x1e
        /*0e76*/ 	.short	(.L_1043 - .L_1042)
.L_1042:
        /*0e78*/ 	.word	0x00000000


	//----- nvinfo : EIATTR_CBANK_PARAM_SIZE
	.align		4
.L_1043:
        /*0e7c*/ 	.byte	0x03, 0x19
        /*0e7e*/ 	.short	0x0af0


	//----- nvinfo : EIATTR_PARAM_CBANK
	.align		4
        /*0e80*/ 	.byte	0x04, 0x0a
        /*0e82*/ 	.short	(.L_1045 - .L_1044)
	.align		4
.L_1044:
        /*0e84*/ 	.word	index@(.nv.constant0._ZN7cutlass13device_kernelIN5flash11enable_sm90INS1_16FlashAttnFwdSm90INS1_25CollectiveMainloopFwdSm90ILi2EN4cute5tupleIJNS5_1CILi1EEES8_S8_EEENS6_IJNS7_ILi64EEESA_SA_EEELi512ENS_6half_tEfNS_4arch4Sm90ELb1ELb0ELb0ELb1ELb0ELb0ELb0ELb0ELb0ELb1ELb0ELb0EEENS1_21CollectiveEpilogueFwdINS6_IJSA_NS7_ILi512EEESA_EEES9_SC_SE_Li256ELb1ELb1ELb0ELb0EEENS1_36VarlenDynamicPersistentTileSchedulerILi64ELi64ELi256ELi128ELb0ELb1ELb1ELb1ELb1ELb1EEEEEEEEEvNT_6ParamsE)
        /*0e88*/ 	.short	0x0210
        /*0e8a*/ 	.short	0x0af0


	//----- nvinfo : EIATTR_SW_WAR
	.align		4
.L_1045:
        /*0e8c*/ 	.byte	0x04, 0x36
        /*0e8e*/ 	.short	(.L_1047 - .L_1046)
.L_1046:
        /*0e90*/ 	.word	0x00000008
.L_1047:


//--------------------- .nv.info._ZN7cutlass13device_kernelIN5flash11enable_sm90INS1_16FlashAttnFwdSm90INS1_25CollectiveMainloopFwdSm90ILi2EN4cute5tupleIJNS5_1CILi1EEES8_S8_EEENS6_IJNS7_ILi64EEESA_SA_EEELi512ENS_6half_tEfNS_4arch4Sm90ELb1ELb0ELb0ELb1ELb0ELb1ELb0ELb0ELb0ELb1ELb0ELb0EEENS1_21CollectiveEpilogueFwdINS6_IJSA_NS7_ILi512EEESA_EEES9_SC_SE_Li256ELb1ELb1ELb0ELb0EEENS1_36VarlenDynamicPersistentTileSchedulerILi64ELi64ELi256ELi128ELb0ELb1ELb1ELb1ELb1ELb1EEEEEEEEEvNT_6ParamsE --------------------------
	.section	.nv.info._ZN7cutlass13device_kernelIN5flash11enable_sm90INS1_16FlashAttnFwdSm90INS1_25CollectiveMainloopFwdSm90ILi2EN4cute5tupleIJNS5_1CILi1EEES8_S8_EEENS6_IJNS7_ILi64EEESA_SA_EEELi512ENS_6half_tEfNS_4arch4Sm90ELb1ELb0ELb0ELb1ELb0ELb1ELb0ELb0ELb0ELb1ELb0ELb0EEENS1_21CollectiveEpilogueFwdINS6_IJSA_NS7_ILi512EEESA_EEES9_SC_SE_Li256ELb1ELb1ELb0ELb0EEENS1_36VarlenDynamicPersistentTileSchedulerILi64ELi64ELi256ELi128ELb0ELb1ELb1ELb1ELb1ELb1EEEEEEEEEvNT_6ParamsE,"",@"SHT_CUDA_INFO"
	.sectionflags	@""
	.align	4


	//----- nvinfo : EIATTR_CUDA_API_VERSION
	.align		4
        /*0000*/ 	.byte	0x04, 0x37
        /*0002*/ 	.short	(.L_1049 - .L_1048)
.L_1048:
        /*0004*/ 	.word	0x00000082


	//----- nvinfo : EIATTR_KPARAM_INFO
	.align		4
.L_1049:
        /*0008*/ 	.byte	0x04, 0x17
        /*000a*/ 	.short	(.L_1051 - .L_1050)
.L_1050:
        /*000c*/ 	.word	0x00000000
        /*0010*/ 	.short	0x0000
        /*0012*/ 	.short	0x0070
        /*0014*/ 	.byte	0x00, 0xf0, 0x01, 0x2a


	//----- nvinfo : EIATTR_SPARSE_MMA_MASK
	.align		4
.L_1051:
        /*0018*/ 	.byte	0x03, 0x50
        /*001a*/ 	.short	0x0000


	//----- nvinfo : EIATTR_MAXREG_COUNT
	.align		4
        /*001c*/ 	.byte	0x03, 0x1b
        /*001e*/ 	.short	0x00a8


	//----- nvinfo : EIATTR_NUM_BARRIERS
	.align		4
        /*0020*/ 	.byte	0x02, 0x4c
        /*0022*/ 	.byte	0x10
	.zero		1


	//----- nvinfo : EIATTR_EXTERNS
	.align		4
        /*0024*/ 	.byte	0x04, 0x0f
        /*0026*/ 	.short	(.L_1053 - .L_1052)


	//   ....[0]....
	.align		4
.L_1052:
        /*0028*/ 	.word	index@(__assertfail)


	//----- nvinfo : EIATTR_ANNOTATIONS
	.align		4
.L_1053:
        /*002c*/ 	.byte	0x04, 0x55
        /*002e*/ 	.short	(.L_1055 - .L_1054)


	//   ....[0]....
.L_1054:
        /* <DEDUP_REMOVED lines=100> */


	//----- nvinfo : EIATTR_MERCURY_ISA_VERSION
	.align		4
.L_1055:
        /*0658*/ 	.byte	0x03, 0x5f
        /*065a*/ 	.short	0x0101


	//----- nvinfo : EIATTR_UNUSED_LOAD_BYTE_OFFSET
	.align		4
        /*065c*/ 	.byte	0x04, 0x44
        /*065e*/ 	.short	(.L_1057 - .L_1056)


	//   ....[0]....
.L_1056:
        /*0660*/ 	.word	0x00000a90
        /*0664*/ 	.word	0x0000fff0


	//   ....[1]....
        /*0668*/ 	.word	0x0000f360
        /*066c*/ 	.word	0x0000fff0


	//----- nvinfo : EIATTR_INT_WARP_WIDE_INSTR_OFFSETS
	.align		4
.L_1057:
        /*0670*/ 	.byte	0x04, 0x31
        /*0672*/ 	.short	(.L_1059 - .L_1058)


	//   ....[0]....
.L_1058:
        /*0674*/ 	.word	0x00000190


	//   ....[1]....
        /*0678*/ 	.word	0x000001d0


	//   ....[2]....
        /*067c*/ 	.word	0x000002a0


	//   ....[3]....
        /*0680*/ 	.word	0x000152a0


	//   ....[4]....
        /*0684*/ 	.word	0x00015330


	//   ....[5]....
        /*0688*/ 	.word	0x0001a010


	//   ....[6]....
        /*068c*/ 	.word	0x0001a0a0


	//----- nvinfo : EIATTR_COOP_GROUP_MASK_REGIDS
	.align		4
.L_1059:
        /*0690*/ 	.byte	0x04, 0x29
        /*0692*/ 	.short	(.L_1061 - .L_1060)


	//   ....[0]....
.L_1060:
        /*0694*/ 	.word	0xffffffff


	//   ....[1]....
        /*0698*/ 	.word	0xffffffff


	//   ....[2]....
        /*069c*/ 	.word	0xffffffff


	//   ....[3]....
        /*06a0*/ 	.word	0xffffffff


	//   ....[4]....
        /*06a4*/ 	.word	0xffffffff


	//   ....[5]....
        /*06a8*/ 	.word	0xffffffff


	//   ....[6]....
        /*06ac*/ 	.word	0xffffffff


	//   ....[7]....
        /*06b0*/ 	.word	0xffffffff


	//   ....[8]....
        /*06b4*/ 	.word	0xffffffff


	//   ....[9]....
        /*06b8*/ 	.word	0xffffffff


	//   ....[10]....
        /*06bc*/ 	.word	0xffffffff


	//   ....[11]....
        /*06c0*/ 	.word	0xffffffff


	//   ....[12]....
        /*06c4*/ 	.word	0xffffffff


	//   ....[13]....
        /*06c8*/ 	.word	0xffffffff


	//   ....[14]....
        /*06cc*/ 	.word	0xffffffff


	//   ....[15]....
        /*06d0*/ 	.word	0xffffffff


	//   ....[16]....
        /*06d4*/ 	.word	0xffffffff


	//   ....[17]....
        /*06d8*/ 	.word	0xffffffff


	//   ....[18]....
        /*06dc*/ 	.word	0xffffffff


	//   ....[19]....
        /*06e0*/ 	.word	0xffffffff


	//   ....[20]....
        /*06e4*/ 	.word	0xffffffff


	//   ....[21]....
        /*06e8*/ 	.word	0xffffffff


	//   ....[22]....
        /*06ec*/ 	.word	0xffffffff


	//   ....[23]....
        /*06f0*/ 	.word	0xffffffff


	//   ....[24]....
        /*06f4*/ 	.word	0xffffffff


	//   ....[25]....
        /*06f8*/ 	.word	0xffffffff


	//   ....[26]....
        /*06fc*/ 	.word	0xffffffff


	//   ....[27]....
        /*0700*/ 	.word	0xffffffff


	//   ....[28]....
        /*0704*/ 	.word	0xffffffff


	//   ....[29]....
        /*0708*/ 	.word	0xffffffff


	//   ....[30]....
        /*070c*/ 	.word	0xffffffff


	//   ....[31]....
        /*0710*/ 	.word	0xffffffff


	//   ....[32]....
        /*0714*/ 	.word	0xffffffff


	//   ....[33]....
        /*0718*/ 	.word	0xffffffff


	//   ....[34]....
        /*071c*/ 	.word	0xffffffff


	//   ....[35]....
        /*0720*/ 	.word	0xffffffff


	//   ....[36]....
        /*0724*/ 	.word	0xffffffff


	//   ....[37]....
        /*0728*/ 	.word	0xffffffff


	//   ....[38]....
        /*072c*/ 	.word	0xffffffff


	//   ....[39]....
        /*0730*/ 	.word	0xffffffff


	//   ....[40]....
        /*0734*/ 	.word	0xffffffff


	//   ....[41]....
        /*0738*/ 	.word	0xffffffff


	//   ....[42]....
        /*073c*/ 	.word	0xffffffff


	//   ....[43]....
        /*0740*/ 	.word	0xffffffff


	//   ....[44]....
        /*0744*/ 	.word	0xffffffff


	//   ....[45]....
        /*0748*/ 	.word	0xffffffff


	//   ....[46]....
        /*074c*/ 	.word	0xffffffff


	//   ....[47]....
        /*0750*/ 	.word	0xffffffff


	//   ....[48]....
        /*0754*/ 	.word	0xffffffff


	//   ....[49]....
        /*0758*/ 	.word	0xffffffff


	//   ....[50]....
        /*075c*/ 	.word	0xffffffff


	//   ....[51]....
        /*0760*/ 	.word	0xffffffff


	//   ....[52]....
        /*0764*/ 	.word	0xffffffff


	//   ....[53]....
        /*0768*/ 	.word	0xffffffff


	//   ....[54]....
        /*076c*/ 	.word	0xffffffff


	//   ....[55]....
        /*0770*/ 	.word	0xffffffff


	//   ....[56]....
        /*0774*/ 	.word	0xffffffff


	//   ....[57]....
        /*0778*/ 	.word	0xffffffff


	//   ....[58]....
        /*077c*/ 	.word	0xffffffff


	//   ....[59]....
        /*0780*/ 	.word	0xffffffff


	//   ....[60]....
        /*0784*/ 	.word	0xffffffff


	//   ....[61]....
        /*0788*/ 	.word	0xffffffff


	//   ....[62]....
        /*078c*/ 	.word	0xffffffff


	//   ....[63]....
        /*0790*/ 	.word	0xffffffff


	//   ....[64]....
        /*0794*/ 	.word	0xffffffff


	//   ....[65]....
        /*0798*/ 	.word	0xffffffff


	//   ....[66]....
        /*079c*/ 	.word	0xffffffff


	//   ....[67]....
        /*07a0*/ 	.word	0xffffffff


	//   ....[68]....
        /*07a4*/ 	.word	0xffffffff


	//   ....[69]....
        /*07a8*/ 	.word	0xffffffff


	//   ....[70]....
        /*07ac*/ 	.word	0xffffffff


	//   ....[71]....
        /*07b0*/ 	.word	0xffffffff


	//   ....[72]....
        /*07b4*/ 	.word	0xffffffff


	//   ....[73]....
        /*07b8*/ 	.word	0xffffffff


	//   ....[74]....
        /*07bc*/ 	.word	0xffffffff


	//   ....[75]....
        /*07c0*/ 	.word	0xffffffff


	//   ....[76]....
        /*07c4*/ 	.word	0xffffffff


	//   ....[77]....
        /*07c8*/ 	.word	0xffffffff


	//   ....[78]....
        /*07cc*/ 	.word	0xffffffff


	//   ....[79]....
        /*07d0*/ 	.word	0xffffffff


	//   ....[80]....
        /*07d4*/ 	.word	0xffffffff


	//   ....[81]....
        /*07d8*/ 	.word	0xffffffff


	//   ....[82]....
        /*07dc*/ 	.word	0xffffffff


	//   ....[83]....
        /*07e0*/ 	.word	0xffffffff


	//   ....[84]....
        /*07e4*/ 	.word	0xffffffff


	//   ....[85]....
        /*07e8*/ 	.word	0xffffffff


	//   ....[86]....
        /*07ec*/ 	.word	0xffffffff


	//   ....[87]....
        /*07f0*/ 	.word	0xffffffff


	//   ....[88]....
        /*07f4*/ 	.word	0xffffffff


	//   ....[89]....
        /*07f8*/ 	.word	0xffffffff


	//   ....[90]....
        /*07fc*/ 	.word	0xffffffff


	//   ....[91]....
        /*0800*/ 	.word	0xffffffff


	//   ....[92]....
        /*0804*/ 	.word	0xffffffff


	//   ....[93]....
        /*0808*/ 	.word	0xffffffff


	//   ....[94]....
        /*080c*/ 	.word	0xffffffff


	//   ....[95]....
        /*0810*/ 	.word	0xffffffff


	//   ....[96]....
        /*0814*/ 	.word	0xffffffff


	//   ....[97]....
        /*0818*/ 	.word	0xffffffff


	//   ....[98]....
        /*081c*/ 	.word	0xffffffff


	//   ....[99]....
        /*0820*/ 	.word	0xffffffff


	//   ....[100]....
        /*0824*/ 	.word	0xffffffff


	//   ....[101]....
        /*0828*/ 	.word	0xffffffff


	//   ....[102]....
        /*082c*/ 	.word	0xffffffff


	//   ....[103]....
        /*0830*/ 	.word	0xffffffff


	//   ....[104]....
        /*0834*/ 	.word	0xffffffff


	//   ....[105]....
        /*0838*/ 	.word	0x0500000f


	//   ....[106]....
        /*083c*/ 	.word	0x0500000f


	//   ....[107]....
        /*0840*/ 	.word	0x0500000f


	//   ....[108]....
        /*0844*/ 	.word	0x0500000f


	//   ....[109]....
        /*0848*/ 	.word	0x0500000f


	//   ....[110]....
        /*084c*/ 	.word	0x0500000f


	//   ....[111]....
        /*0850*/ 	.word	0x0500000f


	//   ....[112]....
        /*0854*/ 	.word	0x0500000f


	//   ....[113]....
        /*0858*/ 	.word	0x0500000f


	//   ....[114]....
        /*085c*/ 	.word	0x0500000f


	//   ....[115]....
        /*0860*/ 	.word	0x0500000f


	//   ....[116]....
        /*0864*/ 	.word	0x0500000f


	//   ....[117]....
        /*0868*/ 	.word	0x0500000f


	//   ....[118]....
        /*086c*/ 	.word	0x0500000f


	//   ....[119]....
        /*0870*/ 	.word	0x0500000f


	//   ....[120]....
        /*0874*/ 	.word	0x0500000f


	//   ....[121]....
        /*0878*/ 	.word	0x0500000f


	//   ....[122]....
        /*087c*/ 	.word	0x0500000f


	//   ....[123]....
        /*0880*/ 	.word	0x0500000f


	//   ....[124]....
        /*0884*/ 	.word	0x0500000f


	//   ....[125]....
        /*0888*/ 	.word	0x0500000f


	//   ....[126]....
        /*088c*/ 	.word	0x0500000f


	//   ....[127]....
        /*0890*/ 	.word	0x0500000f


	//   ....[128]....
        /*0894*/ 	.word	0x0500000f


	//   ....[129]....
        /*0898*/ 	.word	0x0500000f


	//   ....[130]....
        /*089c*/ 	.word	0x0500000f


	//   ....[131]....
        /*08a0*/ 	.word	0x0500000f


	//   ....[132]....
        /*08a4*/ 	.word	0x0500000f


	//   ....[133]....
        /*08a8*/ 	.word	0x0500000f


	//   ....[134]....
        /*08ac*/ 	.word	0x0500000f


	//   ....[135]....
        /*08b0*/ 	.word	0x0500000f


	//   ....[136]....
        /*08b4*/ 	.word	0x0500000f


	//   ....[137]....
        /*08b8*/ 	.word	0x0500000f


	//   ....[138]....
        /*08bc*/ 	.word	0x0500000f


	//   ....[139]....
        /*08c0*/ 	.word	0x0500000f


	//   ....[140]....
        /*08c4*/ 	.word	0x0500000f


	//   ....[141]....
        /*08c8*/ 	.word	0x0500000f


	//   ....[142]....
        /*08cc*/ 	.word	0x0500000f


	//   ....[143]....
        /*08d0*/ 	.word	0x0500000f


	//   ....[144]....
        /*08d4*/ 	.word	0x0500000f


	//   ....[145]....
        /*08d8*/ 	.word	0x0500000f


	//   ....[146]....
        /*08dc*/ 	.word	0x0500000f


	//   ....[147]....
        /*08e0*/ 	.word	0x0500000f


	//   ....[148]....
        /*08e4*/ 	.word	0x0500000f


	//----- nvinfo : EIATTR_COOP_GROUP_INSTR_OFFSETS
	.align		4
.L_1061:
        /*08e8*/ 	.byte	0x04, 0x28
        /*08ea*/ 	.short	(.L_1063 - .L_1062)


	//   ....[0]....
.L_1062:
        /*08ec*/ 	.word	0x00000060


	//   ....[1]....
        /*08f0*/ 	.word	0x000001a0


	//   ....[2]....
        /*08f4*/ 	.word	0x000001e0


	//   ....[3]....
        /*08f8*/ 	.word	0x000003d0


	//   ....[4]....
        /*08fc*/ 	.word	0x00000530


	//   ....[5]....
        /*0900*/ 	.word	0x00000650


	//   ....[6]....
        /*0904*/ 	.word	0x000007b0


	//   ....[7]....
        /*0908*/ 	.word	0x000047e0


	//   ....[8]....
        /*090c*/ 	.word	0x00006750


	//   ....[9]....
        /*0910*/ 	.word	0x00006e70


	//   ....[10]....
        /*0914*/ 	.word	0x00006e80


	//   ....[11]....
        /*0918*/ 	.word	0x00006e90


	//   ....[12]....
        /*091c*/ 	.word	0x00006ea0


	//   ....[13]....
        /*0920*/ 	.word	0x000071b0


	//   ....[14]....
        /*0924*/ 	.word	0x000071c0


	//   ....[15]....
        /*0928*/ 	.word	0x000071d0


	//   ....[16]....
        /*092c*/ 	.word	0x000071e0


	//   ....[17]....
        /*0930*/ 	.word	0x000083b0


	//   ....[18]....
        /*0934*/ 	.word	0x000083c0


	//   ....[19]....
        /*0938*/ 	.word	0x000083d0


	//   ....[20]....
        /*093c*/ 	.word	0x000083e0


	//   ....[21]....
        /*0940*/ 	.word	0x00008630


	//   ....[22]....
        /*0944*/ 	.word	0x00008640


	//   ....[23]....
        /*0948*/ 	.word	0x00008650


	//   ....[24]....
        /*094c*/ 	.word	0x00008660


	//   ....[25]....
        /*0950*/ 	.word	0x00009a80


	//   ....[26]....
        /*0954*/ 	.word	0x00009aa0


	//   ....[27]....
        /*0958*/ 	.word	0x00009e30


	//   ....[28]....
        /*095c*/ 	.word	0x00009ef0


	//   ....[29]....
        /*0960*/ 	.word	0x0000a230


	//   ....[30]....
        /*0964*/ 	.word	0x0000a2e0


	//   ....[31]....
        /*0968*/ 	.word	0x0000ad10


	//   ....[32]....
        /*096c*/ 	.word	0x0000af30


	//   ....[33]....
        /*0970*/ 	.word	0x0000b010


	//   ....[34]....
        /*0974*/ 	.word	0x0000b730


	//   ....[35]....
        /*0978*/ 	.word	0x0000b820


	//   ....[36]....
        /*097c*/ 	.word	0x0000bdd0


	//   ....[37]....
        /*0980*/ 	.word	0x0000bfa0


	//   ....[38]....
        /*0984*/ 	.word	0x0000cdd0


	//   ....[39]....
        /*0988*/ 	.word	0x0000d2e0


	//   ....[40]....
        /*098c*/ 	.word	0x0000d310


	//   ....[41]....
        /*0990*/ 	.word	0x0000da50


	//   ....[42]....
        /*0994*/ 	.word	0x0000dac0


	//   ....[43]....
        /*0998*/ 	.word	0x0000e820


	//   ....[44]....
        /*099c*/ 	.word	0x0000e870


	//   ....[45]....
        /*09a0*/ 	.word	0x0000e8a0


	//   ....[46]....
        /*09a4*/ 	.word	0x0000e910


	//   ....[47]....
        /*09a8*/ 	.word	0x0000e930


	//   ....[48]....
        /*09ac*/ 	.word	0x00010310


	//   ....[49]....
        /*09b0*/ 	.word	0x000107e0


	//   ....[50]....
        /*09b4*/ 	.word	0x00010810


	//   ....[51]....
        /*09b8*/ 	.word	0x00010840


	//   ....[52]....
        /*09bc*/ 	.word	0x00010850


	//   ....[53]....
        /*09c0*/ 	.word	0x00010e60


	//   ....[54]....
        /*09c4*/ 	.word	0x00010ec0


	//   ....[55]....
        /*09c8*/ 	.word	0x00011140


	//   ....[56]....
        /*09cc*/ 	.word	0x00011160


	//   ....[57]....
        /*09d0*/ 	.word	0x00011cc0


	//   ....[58]....
        /*09d4*/ 	.word	0x00011ce0


	//   ....[59]....
        /*09d8*/ 	.word	0x00011f10


	//   ....[60]....
        /*09dc*/ 	.word	0x00011f30


	//   ....[61]....
        /*09e0*/ 	.word	0x000121e0


	//   ....[62]....
        /*09e4*/ 	.word	0x000123b0


	//   ....[63]....
        /*09e8*/ 	.word	0x000123e0


	//   ....[64]....
        /*09ec*/ 	.word	0x00012410


	//   ....[65]....
        /*09f0*/ 	.word	0x00012440


	//   ....[66]....
        /*09f4*/ 	.word	0x00012470


	//   ....[67]....
        /*09f8*/ 	.word	0x000124a0


	//   ....[68]....
        /*09fc*/ 	.word	0x00012610


	//   ....[69]....
        /*0a00*/ 	.word	0x00012640


	//   ....[70]....
        /*0a04*/ 	.word	0x00012670


	//   ....[71]....
        /*0a08*/ 	.word	0x000126a0


	//   ....[72]....
        /*0a0c*/ 	.word	0x000126d0


	//   ....[73]....
        /*0a10*/ 	.word	0x00012700


	//   ....[74]....
        /*0a14*/ 	.word	0x000127a0


	//   ....[75]....
        /*0a18*/ 	.word	0x00012800


	//   ....[76]....
        /*0a1c*/ 	.word	0x00012890


	//   ....[77]....
        /*0a20*/ 	.word	0x00013690


	//   ....[78]....
        /*0a24*/ 	.word	0x000158a0


	//   ....[79]....
        /*0a28*/ 	.word	0x00016450


	//   ....[80]....
        /*0a2c*/ 	.word	0x00016460


	//   ....[81]....
        /*0a30*/ 	.word	0x00016480


	//   ....[82]....
        /*0a34*/ 	.word	0x00016520


	//   ....[83]....
        /*0a38*/ 	.word	0x00016550


	//   ....[84]....
        /*0a3c*/ 	.word	0x000165c0


	//   ....[85]....
        /*0a40*/ 	.word	0x000165d0


	//   ....[86]....
        /*0a44*/ 	.word	0x00016640


	//   ....[87]....
        /*0a48*/ 	.word	0x0001a2a0


	//   ....[88]....
        /*0a4c*/ 	.word	0x0001a300


	//   ....[89]....
        /*0a50*/ 	.word	0x0001a330


	//   ....[90]....
        /*0a54*/ 	.word	0x0001a360


	//   ....[91]....
        /*0a58*/ 	.word	0x0001a390


	//   ....[92]....
        /*0a5c*/ 	.word	0x0001a3c0


	//   ....[93]....
        /*0a60*/ 	.word	0x0001a3f0


	//   ....[94]....
        /*0a64*/ 	.word	0x0001a400


	//   ....[95]....
        /*0a68*/ 	.word	0x0001a580


	//   ....[96]....
        /*0a6c*/ 	.word	0x0001a5b0


	//   ....[97]....
        /*0a70*/ 	.word	0x0001a5e0


	//   ....[98]....
        /*0a74*/ 	.word	0x0001a610


	//   ....[99]....
        /*0a78*/ 	.word	0x0001a640


	//   ....[100]....
        /*0a7c*/ 	.word	0x0001a670


	//   ....[101]....
        /*0a80*/ 	.word	0x0001a730


	//   ....[102]....
        /*0a84*/ 	.word	0x0001a750


	//   ....[103]....
        /*0a88*/ 	.word	0x0001a7c0


	//   ....[104]....
        /*0a8c*/ 	.word	0x0001ae90


	//   ....[105]....
        /*0a90*/ 	.word	0x0001b370


	//   ....[106]....
        /*0a94*/ 	.word	0x0001b400


	//   ....[107]....
        /*0a98*/ 	.word	0x0001b450


	//   ....[108]....
        /*0a9c*/ 	.word	0x0001b4a0


	//   ....[109]....
        /*0aa0*/ 	.word	0x0001b530


	//   ....[110]....
        /*0aa4*/ 	.word	0x0001b5c0


	//   ....[111]....
        /*0aa8*/ 	.word	0x0001b610


	//   ....[112]....
        /*0aac*/ 	.word	0x0001b660


	//   ....[113]....
        /*0ab0*/ 	.word	0x0001b740


	//   ....[114]....
        /*0ab4*/ 	.word	0x0001b7d0


	//   ....[115]....
        /*0ab8*/ 	.word	0x0001b820


	//   ....[116]....
        /*0abc*/ 	.word	0x0001b880


	//   ....[117]....
        /*0ac0*/ 	.word	0x0001b920


	//   ....[118]....
        /*0ac4*/ 	.word	0x0001b9b0


	//   ....[119]....
        /*0ac8*/ 	.word	0x0001ba00


	//   ....[120]....
        /*0acc*/ 	.word	0x0001ba50


	//   ....[121]....
        /*0ad0*/ 	.word	0x0001bd60


	//   ....[122]....
        /*0ad4*/ 	.word	0x0001c050


	//   ....[123]....
        /*0ad8*/ 	.word	0x0001c200


	//   ....[124]....
        /*0adc*/ 	.word	0x0001c250


	//   ....[125]....
        /*0ae0*/ 	.word	0x0001c2b0


	//   ....[126]....
        /*0ae4*/ 	.word	0x0001c350


	//   ....[127]....
        /*0ae8*/ 	.word	0x0001c400


	//   ....[128]....
        /*0aec*/ 	.word	0x0001c4a0


	//   ....[129]....
        /*0af0*/ 	.word	0x0001c560


	//   ....[130]....
        /*0af4*/ 	.word	0x0001c640


	//   ....[131]....
        /*0af8*/ 	.word	0x0001c970


	//   ....[132]....
        /*0afc*/ 	.word	0x0001ca10


	//   ....[133]....
        /*0b00*/ 	.word	0x0001cb30


	//   ....[134]....
        /*0b04*/ 	.word	0x0001cba0


	//   ....[135]....
        /*0b08*/ 	.word	0x0001cc20


	//   ....[136]....
        /*0b0c*/ 	.word	0x0001cca0


	//   ....[137]....
        /*0b10*/ 	.word	0x0001cd20


	//   ....[138]....
        /*0b14*/ 	.word	0x0001cdb0


	//   ....[139]....
        /*0b18*/ 	.word	0x0001ce50


	//   ....[140]....
        /*0b1c*/ 	.word	0x0001cef0


	//   ....[141]....
        /*0b20*/ 	.word	0x0001cf60


	//   ....[142]....
        /*0b24*/ 	.word	0x0001cfd0


	//   ....[143]....
        /*0b28*/ 	.word	0x0001d040


	//   ....[144]....
        /*0b2c*/ 	.word	0x0001d0c0


	//   ....[145]....
        /*0b30*/ 	.word	0x0001d140


	//   ....[146]....
        /*0b34*/ 	.word	0x0001d1e0


	//   ....[147]....
        /*0b38*/ 	.word	0x0001d270


	//   ....[148]....
        /*0b3c*/ 	.word	0x0001d3a0


	//----- nvinfo : EIATTR_REG_RECONFIG
	.align		4
.L_1063:
        /*0b40*/ 	.byte	0x01, 0x54
	.zero		2


	//----- nvinfo : EIATTR_SYSCALL_OFFSETS
	.align		4
        /*0b44*/ 	.byte	0x04, 0x46
        /*0b46*/ 	.short	(.L_1065 - .L_1064)


	//   ....[0]....
.L_1064:
        /*0b48*/ 	.word	0x00001a10


	//   ....[1]....
        /*0b4c*/ 	.word	0x00001b60


	//   ....[2]....
        /*0b50*/ 	.word	0x00006900


	//   ....[3]....
        /*0b54*/ 	.word	0x00006c20


	//   ....[4]....
        /*0b58*/ 	.word	0x000154a0


	//   ....[5]....
        /*0b5c*/ 	.word	0x00015600


	//   ....[6]....
        /*0b60*/ 	.word	0x00015700


	//   ....[7]....
        /*0b64*/ 	.word	0x00016070


	//----- nvinfo : EIATTR_MBARRIER_INSTR_OFFSETS
	.align		4
.L_1065:
        /*0b68*/ 	.byte	0x04, 0x39
        /*0b6a*/ 	.short	(.L_1067 - .L_1066)


	//   ....[0]....
.L_1066:
        /*0b6c*/ 	.word	0x000002c0
        /*0b70*/ 	.word	0x000000ff
        /*0b74*/ 	.word	0x00028c00
        /*0b78*/ 	.short	0x0100
        /*0b7a*/ 	.byte	0x08
	.zero		1


	//   ....[1]....
        /*0b7c*/ 	.word	0x000002d0
        /*0b80*/ 	.word	0x000000ff
        /*0b84*/ 	.word	0x00028c20
        /*0b88*/ 	.short	0x0100
        /*0b8a*/ 	.byte	0x08
	.zero		1


	//   ....[2]....
        /*0b8c*/ 	.word	0x00000380
        /*0b90*/ 	.word	0x000000ff
        /*0b94*/ 	.word	0x00028c30
        /*0b98*/ 	.short	0x0100
        /*0b9a*/ 	.byte	0x06
	.zero		1


	//   ....[3]....
        /*0b9c*/ 	.word	0x00000390
        /*0ba0*/ 	.word	0x000000ff
        /*0ba4*/ 	.word	0x00028c40
        /*0ba8*/ 	.short	0x0100
        /*0baa*/ 	.byte	0x06
	.zero		1


	//   ....[4]....
        /*0bac*/ 	.word	0x000003a0
        /*0bb0*/ 	.word	0x000000ff
        /*0bb4*/ 	.word	0x00028c38
        /*0bb8*/ 	.short	0x0100
        /*0bba*/ 	.byte	0x06
	.zero		1


	//   ....[5]....
        /*0bbc*/ 	.word	0x000003b0
        /*0bc0*/ 	.word	0x000000ff
        /*0bc4*/ 	.word	0x00028c48
        /*0bc8*/ 	.short	0x0100
        /*0bca*/ 	.byte	0x06
	.zero		1


	//   ....[6]....
        /*0bcc*/ 	.word	0x000004e0
        /*0bd0*/ 	.word	0x000000ff
        /*0bd4*/ 	.word	0x00028c50
        /*0bd8*/ 	.short	0x0100
        /*0bda*/ 	.byte	0x08
	.zero		1


	//   ....[7]....
        /*0bdc*/ 	.word	0x000004f0
        /*0be0*/ 	.word	0x000000ff
        /*0be4*/ 	.word	0x00028c60
        /*0be8*/ 	.short	0x0100
        /*0bea*/ 	.byte	0x08
	.zero		1


	//   ....[8]....
        /*0bec*/ 	.word	0x00000500
        /*0bf0*/ 	.word	0x000000ff
        /*0bf4*/ 	.word	0x00028c58
        /*0bf8*/ 	.short	0x0100
        /*0bfa*/ 	.byte	0x08
	.zero		1


	//   ....[9]....
        /*0bfc*/ 	.word	0x00000510
        /*0c00*/ 	.word	0x000000ff
        /*0c04*/ 	.word	0x00028c68
        /*0c08*/ 	.short	0x0100
        /*0c0a*/ 	.byte	0x08
	.zero		1


	//   ....[10]....
        /*0c0c*/ 	.word	0x00000600
        /*0c10*/ 	.word	0x000000ff
        /*0c14*/ 	.word	0x00028c70
        /*0c18*/ 	.short	0x0100
        /*0c1a*/ 	.byte	0x06
	.zero		1


	//   ....[11]....
        /*0c1c*/ 	.word	0x00000610
        /*0c20*/ 	.word	0x000000ff
        /*0c24*/ 	.word	0x00028c80
        /*0c28*/ 	.short	0x0100
        /*0c2a*/ 	.byte	0x06
	.zero		1


	//   ....[12]....
        /*0c2c*/ 	.word	0x00000620
        /*0c30*/ 	.word	0x000000ff
        /*0c34*/ 	.word	0x00028c78
        /*0c38*/ 	.short	0x0100
        /*0c3a*/ 	.byte	0x06
	.zero		1


	//   ....[13]....
        /*0c3c*/ 	.word	0x00000630
        /*0c40*/ 	.word	0x000000ff
        /*0c44*/ 	.word	0x00028c88
        /*0c48*/ 	.short	0x0100
        /*0c4a*/ 	.byte	0x06
	.zero		1


	//   ....[14]....
        /*0c4c*/ 	.word	0x00000760
        /*0c50*/ 	.word	0x000000ff
        /*0c54*/ 	.word	0x00028c90
        /*0c58*/ 	.short	0x0100
        /*0c5a*/ 	.byte	0x08
	.zero		1


	//   ....[15]....
        /*0c5c*/ 	.word	0x00000770
        /*0c60*/ 	.word	0x000000ff
        /*0c64*/ 	.word	0x00028ca0
        /*0c68*/ 	.short	0x0100
        /*0c6a*/ 	.byte	0x08
	.zero		1


	//   ....[16]....
        /*0c6c*/ 	.word	0x00000780
        /*0c70*/ 	.word	0x000000ff
        /*0c74*/ 	.word	0x00028c98
        /*0c78*/ 	.short	0x0100
        /*0c7a*/ 	.byte	0x08
	.zero		1


	//   ....[17]....
        /*0c7c*/ 	.word	0x00000790
        /*0c80*/ 	.word	0x000000ff
        /*0c84*/ 	.word	0x00028ca8
        /*0c88*/ 	.short	0x0100
        /*0c8a*/ 	.byte	0x08
	.zero		1


	//   ....[18]....
        /*0c8c*/ 	.word	0x000008c0
        /*0c90*/ 	.word	0x000000ff
        /*0c94*/ 	.word	0x00028cb0
        /*0c98*/ 	.short	0x0100
        /*0c9a*/ 	.byte	0x08
	.zero		1


	//   ....[19]....
        /*0c9c*/ 	.word	0x000008d0
        /*0ca0*/ 	.word	0x000000ff
        /*0ca4*/ 	.word	0x00028cc0
        /*0ca8*/ 	.short	0x0100
        /*0caa*/ 	.byte	0x08
	.zero		1


	//   ....[20]....
        /*0cac*/ 	.word	0x000008e0
        /*0cb0*/ 	.word	0x000000ff
        /*0cb4*/ 	.word	0x00028cb8
        /*0cb8*/ 	.short	0x0100
        /*0cba*/ 	.byte	0x08
	.zero		1


	//   ....[21]....
        /*0cbc*/ 	.word	0x000008f0
        /*0cc0*/ 	.word	0x000000ff
        /*0cc4*/ 	.word	0x00028cc8
        /*0cc8*/ 	.short	0x0100
        /*0cca*/ 	.byte	0x08
	.zero		1


	//   ....[22]....
        /*0ccc*/ 	.word	0x00002720
        /*0cd0*/ 	.word	0x00000044
        /*0cd4*/ 	.word	0x00028c90
        /*0cd8*/ 	.short	0x010a
        /*0cda*/ 	.byte	0x3f
	.zero		1


	//   ....[23]....
        /*0cdc*/ 	.word	0x000030d0
        /*0ce0*/ 	.word	0x00000044
        /*0ce4*/ 	.word	0x00028c90
        /*0ce8*/ 	.short	0x010a
        /*0cea*/ 	.byte	0x3f
	.zero		1


	//   ....[24]....
        /*0cec*/ 	.word	0x00003940
        /*0cf0*/ 	.word	0x00000044
        /*0cf4*/ 	.word	0x00028c90
        /*0cf8*/ 	.short	0x010a
        /*0cfa*/ 	.byte	0x3f
	.zero		1


	//   ....[25]....
        /*0cfc*/ 	.word	0x00003b40
        /*0d00*/ 	.word	0x00000004
        /*0d04*/ 	.word	0x00000000
        /*0d08*/ 	.short	0x0101
        /*0d0a*/ 	.byte	0x3f
	.zero		1


	//   ....[26]....
        /*0d0c*/ 	.word	0x00003b80
        /*0d10*/ 	.word	0x00000044
        /*0d14*/ 	.word	0x00028cb0
        /*0d18*/ 	.short	0x010a
        /*0d1a*/ 	.byte	0x3f
	.zero		1


	//   ....[27]....
        /*0d1c*/ 	.word	0x000041e0
        /*0d20*/ 	.word	0x00000044
        /*0d24*/ 	.word	0x00000000
        /*0d28*/ 	.short	0x0101
        /*0d2a*/ 	.byte	0x3f
	.zero		1


	//   ....[28]....
        /*0d2c*/ 	.word	0x000048f0
        /*0d30*/ 	.word	0x00000014
        /*0d34*/ 	.word	0x00028c50
        /*0d38*/ 	.short	0x010a
        /*0d3a*/ 	.byte	0x3f
	.zero		1


	//   ....[29]....
        /*0d3c*/ 	.word	0x00004ca0
        /*0d40*/ 	.word	0x00000000
        /*0d44*/ 	.word	0x00000000
        /*0d48*/ 	.short	0x0101
        /*0d4a*/ 	.byte	0x3f
	.zero		1


	//   ....[30]....
        /*0d4c*/ 	.word	0x000055d0
        /*0d50*/ 	.word	0x00000003
        /*0d54*/ 	.word	0x00028c50
        /*0d58*/ 	.short	0x010a
        /*0d5a*/ 	.byte	0x3f
	.zero		1


	//   ....[31]....
        /*0d5c*/ 	.word	0x00005620
        /*0d60*/ 	.word	0x00000003
        /*0d64*/ 	.word	0x00028c50
        /*0d68*/ 	.short	0x010a
        /*0d6a*/ 	.byte	0x3f
	.zero		1


	//   ....[32]....
        /*0d6c*/ 	.word	0x000058e0
        /*0d70*/ 	.word	0x00000003
        /*0d74*/ 	.word	0x00000000
        /*0d78*/ 	.short	0x0101
        /*0d7a*/ 	.byte	0x3f
	.zero		1


	//   ....[33]....
        /*0d7c*/ 	.word	0x00006990
        /*0d80*/ 	.word	0x00000002
        /*0d84*/ 	.word	0x00028c00
        /*0d88*/ 	.short	0x010a
        /*0d8a*/ 	.byte	0x3f
	.zero		1


	//   ....[34]....
        /*0d8c*/ 	.word	0x000069e0
        /*0d90*/ 	.word	0x00000002
        /*0d94*/ 	.word	0x00028c00
        /*0d98*/ 	.short	0x010a
        /*0d9a*/ 	.byte	0x3f
	.zero		1


	//   ....[35]....
        /*0d9c*/ 	.word	0x00007420
        /*0da0*/ 	.word	0x00000002
        /*0da4*/ 	.word	0x00028c00
        /*0da8*/ 	.short	0x010a
        /*0daa*/ 	.byte	0x3f
	.zero		1


	//   ....[36]....
        /*0dac*/ 	.word	0x00008810
        /*0db0*/ 	.word	0x00000002
        /*0db4*/ 	.word	0x00028c00
        /*0db8*/ 	.short	0x010a
        /*0dba*/ 	.byte	0x3f
	.zero		1


	//   ....[37]....
        /*0dbc*/ 	.word	0x000095f0
        /*0dc0*/ 	.word	0x00000015
        /*0dc4*/ 	.word	0x00028c30
        /*0dc8*/ 	.short	0x010a
        /*0dca*/ 	.byte	0x3f
	.zero		1


	//   ....[38]....
        /*0dcc*/ 	.word	0x00009690
        /*0dd0*/ 	.word	0x00000015
        /*0dd4*/ 	.word	0x00028c30
        /*0dd8*/ 	.short	0x010a
        /*0dda*/ 	.byte	0x3f
	.zero		1


	//   ....[39]....
        /*0ddc*/ 	.word	0x0000a540
        /*0de0*/ 	.word	0x00000000
        /*0de4*/ 	.word	0x00000000
        /*0de8*/ 	.short	0x0101
        /*0dea*/ 	.byte	0x3f
	.zero		1


	//   ....[40]....
        /*0dec*/ 	.word	0x0000a960
        /*0df0*/ 	.word	0x00000015
        /*0df4*/ 	.word	0x00028c50
        /*0df8*/ 	.short	0x010a
        /*0dfa*/ 	.byte	0x3f
	.zero		1


	//   ....[41]....
        /*0dfc*/ 	.word	0x0000aa00
        /*0e00*/ 	.word	0x00000015
        /*0e04*/ 	.word	0x00028c50
        /*0e08*/ 	.short	0x010a
        /*0e0a*/ 	.byte	0x3f
	.zero		1


	//   ....[42]....
        /*0e0c*/ 	.word	0x0000ad30
        /*0e10*/ 	.word	0x00000015
        /*0e14*/ 	.word	0x00000000
        /*0e18*/ 	.short	0x0101
        /*0e1a*/ 	.byte	0x3f
	.zero		1


	//   ....[43]....
        /*0e1c*/ 	.word	0x0000ae50
        /*0e20*/ 	.word	0x000000d6
        /*0e24*/ 	.word	0x00028c30
        /*0e28*/ 	.short	0x010a
        /*0e2a*/ 	.byte	0x3f
	.zero		1


	//   ....[44]....
        /*0e2c*/ 	.word	0x0000af00
        /*0e30*/ 	.word	0x000000d6
        /*0e34*/ 	.word	0x00028c30
        /*0e38*/ 	.short	0x010a
        /*0e3a*/ 	.byte	0x3f
	.zero		1


	//   ....[45]....
        /*0e3c*/ 	.word	0x0000b9e0
        /*0e40*/ 	.word	0x0000000f
        /*0e44*/ 	.word	0x00000000
        /*0e48*/ 	.short	0x0101
        /*0e4a*/ 	.byte	0x3f
	.zero		1


	//   ....[46]....
        /*0e4c*/ 	.word	0x0000caa0
        /*0e50*/ 	.word	0x000000d6
        /*0e54*/ 	.word	0x00028c50
        /*0e58*/ 	.short	0x010a
        /*0e5a*/ 	.byte	0x3f
	.zero		1


	//   ....[47]....
        /*0e5c*/ 	.word	0x0000caf0
        /*0e60*/ 	.word	0x000000d6
        /*0e64*/ 	.word	0x00028c50
        /*0e68*/ 	.short	0x010a
        /*0e6a*/ 	.byte	0x3f
	.zero		1


	//   ....[48]....
        /*0e6c*/ 	.word	0x0000cdf0
        /*0e70*/ 	.word	0x000000d6
        /*0e74*/ 	.word	0x00000000
        /*0e78*/ 	.short	0x0101
        /*0e7a*/ 	.byte	0x3f
	.zero		1


	//   ....[49]....
        /*0e7c*/ 	.word	0x0000cf20
        /*0e80*/ 	.word	0x00000015
        /*0e84*/ 	.word	0x00028c30
        /*0e88*/ 	.short	0x010a
        /*0e8a*/ 	.byte	0x3f
	.zero		1


	//   ....[50]....
        /*0e8c*/ 	.word	0x0000cf90
        /*0e90*/ 	.word	0x00000015
        /*0e94*/ 	.word	0x00028c30
        /*0e98*/ 	.short	0x010a
        /*0e9a*/ 	.byte	0x3f
	.zero		1


	//   ....[51]....
        /*0e9c*/ 	.word	0x0000d490
        /*0ea0*/ 	.word	0x0000000e
        /*0ea4*/ 	.word	0x00000000
        /*0ea8*/ 	.short	0x0101
        /*0eaa*/ 	.byte	0x3f
	.zero		1


	//   ....[52]....
        /*0eac*/ 	.word	0x0000e4f0
        /*0eb0*/ 	.word	0x00000015
        /*0eb4*/ 	.word	0x00028c50
        /*0eb8*/ 	.short	0x010a
        /*0eba*/ 	.byte	0x3f
	.zero		1


	//   ....[53]....
        /*0ebc*/ 	.word	0x0000e540
        /*0ec0*/ 	.word	0x00000015
        /*0ec4*/ 	.word	0x00028c50
        /*0ec8*/ 	.short	0x010a
        /*0eca*/ 	.byte	0x3f
	.zero		1


	//   ....[54]....
        /*0ecc*/ 	.word	0x0000e840
        /*0ed0*/ 	.word	0x00000015
        /*0ed4*/ 	.word	0x00000000
        /*0ed8*/ 	.short	0x0101
        /*0eda*/ 	.byte	0x3f
	.zero		1


	//   ....[55]....
        /*0edc*/ 	.word	0x00010e30
        /*0ee0*/ 	.word	0x00000000
        /*0ee4*/ 	.word	0x00000000
        /*0ee8*/ 	.short	0x0101
        /*0eea*/ 	.byte	0x3f
	.zero		1


	//   ....[56]....
        /*0eec*/ 	.word	0x00013780
        /*0ef0*/ 	.word	0x00000006
        /*0ef4*/ 	.word	0x00028c20
        /*0ef8*/ 	.short	0x010a
        /*0efa*/ 	.byte	0x3f
	.zero		1


	//   ....[57]....
        /*0efc*/ 	.word	0x00013860
        /*0f00*/ 	.word	0x00000005
        /*0f04*/ 	.word	0x00028ca0
        /*0f08*/ 	.short	0x010a
        /*0f0a*/ 	.byte	0x3f
	.zero		1


	//   ....[58]....
        /*0f0c*/ 	.word	0x00013ab0
        /*0f10*/ 	.word	0x00000005
        /*0f14*/ 	.word	0x00028cc0
        /*0f18*/ 	.short	0x010a
        /*0f1a*/ 	.byte	0x3f
	.zero		1


	//   ....[59]....
        /*0f1c*/ 	.word	0x00014530
        /*0f20*/ 	.word	0x00000005
        /*0f24*/ 	.word	0x00028ca0
        /*0f28*/ 	.short	0x010a
        /*0f2a*/ 	.byte	0x3f
	.zero		1


	//   ....[60]....
        /*0f2c*/ 	.word	0x00014770
        /*0f30*/ 	.word	0x00000005
        /*0f34*/ 	.word	0x00028cc0
        /*0f38*/ 	.short	0x010a
        /*0f3a*/ 	.byte	0x3f
	.zero		1


	//   ....[61]....
        /*0f3c*/ 	.word	0x00015b50
        /*0f40*/ 	.word	0x00000000
        /*0f44*/ 	.word	0x00028c40
        /*0f48*/ 	.short	0x010a
        /*0f4a*/ 	.byte	0x3f
	.zero		1


	//   ....[62]....
        /*0f4c*/ 	.word	0x000166f0
        /*0f50*/ 	.word	0x00000008
        /*0f54*/ 	.word	0x00028c00
        /*0f58*/ 	.short	0x0107
        /*0f5a*/ 	.byte	0x3f
	.zero		1


	//   ....[63]....
        /*0f5c*/ 	.word	0x000167f0
        /*0f60*/ 	.word	0x00000002
        /*0f64*/ 	.word	0x00028c00
        /*0f68*/ 	.short	0x0101
        /*0f6a*/ 	.byte	0x3f
	.zero		1


	//   ....[64]....
        /*0f6c*/ 	.word	0x00016810
        /*0f70*/ 	.word	0x00000002
        /*0f74*/ 	.word	0x00028c20
        /*0f78*/ 	.short	0x010a
        /*0f7a*/ 	.byte	0x3f
	.zero		1


	//   ....[65]....
        /*0f7c*/ 	.word	0x00016910
        /*0f80*/ 	.word	0x00000000
        /*0f84*/ 	.word	0x00028c60
        /*0f88*/ 	.short	0x010a
        /*0f8a*/ 	.byte	0x3f
	.zero		1


	//   ....[66]....
        /*0f8c*/ 	.word	0x000175f0
        /*0f90*/ 	.word	0x00000003
        /*0f94*/ 	.word	0x00028c40
        /*0f98*/ 	.short	0x010a
        /*0f9a*/ 	.byte	0x3f
	.zero		1


	//   ....[67]....
        /*0f9c*/ 	.word	0x00017850
        /*0fa0*/ 	.word	0x00000003
        /*0fa4*/ 	.word	0x00028c60
        /*0fa8*/ 	.short	0x010a
        /*0faa*/ 	.byte	0x3f
	.zero		1


	//   ....[68]....
        /*0fac*/ 	.word	0x000184d0
        /*0fb0*/ 	.word	0x00000004
        /*0fb4*/ 	.word	0x00028c40
        /*0fb8*/ 	.short	0x010a
        /*0fba*/ 	.byte	0x3f
	.zero		1


	//   ....[69]....
        /*0fbc*/ 	.word	0x00018720
        /*0fc0*/ 	.word	0x00000004
        /*0fc4*/ 	.word	0x00028c60
        /*0fc8*/ 	.short	0x010a
        /*0fca*/ 	.byte	0x3f
	.zero		1


	//   ....[70]....
        /*0fcc*/ 	.word	0x00019330
        /*0fd0*/ 	.word	0x00000004
        /*0fd4*/ 	.word	0x00028c40
        /*0fd8*/ 	.short	0x010a
        /*0fda*/ 	.byte	0x3f
	.zero		1


	//   ....[71]....
        /*0fdc*/ 	.word	0x00019590
        /*0fe0*/ 	.word	0x00000004
        /*0fe4*/ 	.word	0x00028c60
        /*0fe8*/ 	.short	0x010a
        /*0fea*/ 	.byte	0x3f
	.zero		1


	//   ....[72]....
        /*0fec*/ 	.word	0x0001ae10
        /*0ff0*/ 	.word	0x00000000
        /*0ff4*/ 	.word	0x00028c20
        /*0ff8*/ 	.short	0x010a
        /*0ffa*/ 	.byte	0x3f
	.zero		1


	//   ....[73]....
        /*0ffc*/ 	.word	0x0001afc0
        /*1000*/ 	.word	0x00000006
        /*1004*/ 	.word	0x00000000
        /*1008*/ 	.short	0x010a
        /*100a*/ 	.byte	0x3f
	.zero		1


	//   ....[74]....
        /*100c*/ 	.word	0x0001b030
        /*1010*/ 	.word	0x00000007
        /*1014*/ 	.word	0x00000000
        /*1018*/ 	.short	0x010a
        /*101a*/ 	.byte	0x3f
	.zero		1


	//   ....[75]....
        /*101c*/ 	.word	0x0001b0a0
        /*1020*/ 	.word	0x00000004
        /*1024*/ 	.word	0x00000000
        /*1028*/ 	.short	0x010a
        /*102a*/ 	.byte	0x3f
	.zero		1


	//   ....[76]....
        /*102c*/ 	.word	0x0001b0d0
        /*1030*/ 	.word	0x00000003
        /*1034*/ 	.word	0x00000000
        /*1038*/ 	.short	0x010a
        /*103a*/ 	.byte	0x3f
	.zero		1


	//   ....[77]....
        /*103c*/ 	.word	0x0001b130
        /*1040*/ 	.word	0x00000044
        /*1044*/ 	.word	0x00028c90
        /*1048*/ 	.short	0x010a
        /*104a*/ 	.byte	0x3f
	.zero		1


	//   ....[78]....
        /*104c*/ 	.word	0x0001b180
        /*1050*/ 	.word	0x00000044
        /*1054*/ 	.word	0x00028c90
        /*1058*/ 	.short	0x010a
        /*105a*/ 	.byte	0x3f
	.zero		1


	//   ....[79]....
        /*105c*/ 	.word	0x0001b1d0
        /*1060*/ 	.word	0x00000044
        /*1064*/ 	.word	0x00028c90
        /*1068*/ 	.short	0x010a
        /*106a*/ 	.byte	0x3f
	.zero		1


	//   ....[80]....
        /*106c*/ 	.word	0x0001b220
        /*1070*/ 	.word	0x00000044
        /*1074*/ 	.word	0x00028cb0
        /*1078*/ 	.short	0x010a
        /*107a*/ 	.byte	0x3f
	.zero		1


	//   ....[81]....
        /*107c*/ 	.word	0x0001b270
        /*1080*/ 	.word	0x00000014
        /*1084*/ 	.word	0x00028c50
        /*1088*/ 	.short	0x010a
        /*108a*/ 	.byte	0x3f
	.zero		1


	//   ....[82]....
        /*108c*/ 	.word	0x0001b2c0
        /*1090*/ 	.word	0x00000003
        /*1094*/ 	.word	0x00028c50
        /*1098*/ 	.short	0x010a
        /*109a*/ 	.byte	0x3f
	.zero		1


	//   ....[83]....
        /*109c*/ 	.word	0x0001b690
        /*10a0*/ 	.word	0x00000002
        /*10a4*/ 	.word	0x00028c00
        /*10a8*/ 	.short	0x010a
        /*10aa*/ 	.byte	0x3f
	.zero		1


	//   ....[84]....
        /*10ac*/ 	.word	0x0001baa0
        /*10b0*/ 	.word	0x00000002
        /*10b4*/ 	.word	0x00028c00
        /*10b8*/ 	.short	0x010a
        /*10ba*/ 	.byte	0x3f
	.zero		1


	//   ....[85]....
        /*10bc*/ 	.word	0x0001baf0
        /*10c0*/ 	.word	0x00000015
        /*10c4*/ 	.word	0x00028c30
        /*10c8*/ 	.short	0x010a
        /*10ca*/ 	.byte	0x3f
	.zero		1


	//   ....[86]....
        /*10cc*/ 	.word	0x0001bb40
        /*10d0*/ 	.word	0x00000015
        /*10d4*/ 	.word	0x00028c50
        /*10d8*/ 	.short	0x010a
        /*10da*/ 	.byte	0x3f
	.zero		1


	//   ....[87]....
        /*10dc*/ 	.word	0x0001bb90
        /*10e0*/ 	.word	0x000000d6
        /*10e4*/ 	.word	0x00028c30
        /*10e8*/ 	.short	0x010a
        /*10ea*/ 	.byte	0x3f
	.zero		1


	//   ....[88]....
        /*10ec*/ 	.word	0x0001bbe0
        /*10f0*/ 	.word	0x000000d6
        /*10f4*/ 	.word	0x00028c50
        /*10f8*/ 	.short	0x010a
        /*10fa*/ 	.byte	0x3f
	.zero		1


	//   ....[89]....
        /*10fc*/ 	.word	0x0001bc30
        /*1100*/ 	.word	0x00000015
        /*1104*/ 	.word	0x00028c30
        /*1108*/ 	.short	0x010a
        /*110a*/ 	.byte	0x3f
	.zero		1


	//   ....[90]....
        /*110c*/ 	.word	0x0001bc80
        /*1110*/ 	.word	0x00000015
        /*1114*/ 	.word	0x00028c50
        /*1118*/ 	.short	0x010a
        /*111a*/ 	.byte	0x3f
	.zero		1


	//   ....[91]....
        /*111c*/ 	.word	0x0001be30
        /*1120*/ 	.word	0x00000005
        /*1124*/ 	.word	0x00028c20
        /*1128*/ 	.short	0x010a
        /*112a*/ 	.byte	0x3f
	.zero		1


	//   ....[92]....
        /*112c*/ 	.word	0x0001be80
        /*1130*/ 	.word	0x00000005
        /*1134*/ 	.word	0x00028ca0
        /*1138*/ 	.short	0x010a
        /*113a*/ 	.byte	0x3f
	.zero		1


	//   ....[93]....
        /*113c*/ 	.word	0x0001bed0
        /*1140*/ 	.word	0x00000005
        /*1144*/ 	.word	0x00028cc0
        /*1148*/ 	.short	0x010a
        /*114a*/ 	.byte	0x3f
	.zero		1


	//   ....[94]....
        /*114c*/ 	.word	0x0001bf20
        /*1150*/ 	.word	0x00000005
        /*1154*/ 	.word	0x00028ca0
        /*1158*/ 	.short	0x010a
        /*115a*/ 	.byte	0x3f
	.zero		1


	//   ....[95]....
        /*115c*/ 	.word	0x0001bf70
        /*1160*/ 	.word	0x00000005
        /*1164*/ 	.word	0x00028cc0
        /*1168*/ 	.short	0x010a
        /*116a*/ 	.byte	0x3f
	.zero		1


	//   ....[96]....
        /*116c*/ 	.word	0x0001c110
        /*1170*/ 	.word	0x00000000
        /*1174*/ 	.word	0x00028c40
        /*1178*/ 	.short	0x010a
        /*117a*/ 	.byte	0x3f
	.zero		1


	//   ....[97]....
        /*117c*/ 	.word	0x0001c690
        /*1180*/ 	.word	0x00000002
        /*1184*/ 	.word	0x00028c20
        /*1188*/ 	.short	0x010a
        /*118a*/ 	.byte	0x3f
	.zero		1


	//   ....[98]....
        /*118c*/ 	.word	0x0001c6e0
        /*1190*/ 	.word	0x00000000
        /*1194*/ 	.word	0x00028c60
        /*1198*/ 	.short	0x010a
        /*119a*/ 	.byte	0x3f
	.zero		1


	//   ....[99]....
        /*119c*/ 	.word	0x0001c730
        /*11a0*/ 	.word	0x00000003
        /*11a4*/ 	.word	0x00028c40
        /*11a8*/ 	.short	0x010a
        /*11aa*/ 	.byte	0x3f
	.zero		1


	//   ....[100]....
        /*11ac*/ 	.word	0x0001c780
        /*11b0*/ 	.word	0x00000003
        /*11b4*/ 	.word	0x00028c60
        /*11b8*/ 	.short	0x010a
        /*11ba*/ 	.byte	0x3f
	.zero		1


	//   ....[101]....
        /*11bc*/ 	.word	0x0001c7d0
        /*11c0*/ 	.word	0x00000004
        /*11c4*/ 	.word	0x00028c40
        /*11c8*/ 	.short	0x010a
        /*11ca*/ 	.byte	0x3f
	.zero		1


	//   ....[102]....
        /*11cc*/ 	.word	0x0001c820
        /*11d0*/ 	.word	0x00000004
        /*11d4*/ 	.word	0x00028c60
        /*11d8*/ 	.short	0x010a
        /*11da*/ 	.byte	0x3f
	.zero		1


	//   ....[103]....
        /*11dc*/ 	.word	0x0001c870
        /*11e0*/ 	.word	0x00000004
        /*11e4*/ 	.word	0x00028c40
        /*11e8*/ 	.short	0x010a
        /*11ea*/ 	.byte	0x3f
	.zero		1


	//   ....[104]....
        /*11ec*/ 	.word	0x0001c8c0
        /*11f0*/ 	.word	0x00000004
        /*11f4*/ 	.word	0x00028c60
        /*11f8*/ 	.short	0x010a
        /*11fa*/ 	.byte	0x3f
	.zero		1


	//   ....[105]....
        /*11fc*/ 	.word	0x0001d2c0
        /*1200*/ 	.word	0x00000000
        /*1204*/ 	.word	0x00028c20
        /*1208*/ 	.short	0x010a
        /*120a*/ 	.byte	0x3f
	.zero		1


	//   ....[106]....
        /*120c*/ 	.word	0x0001d460
        /*1210*/ 	.word	0x00000006
        /*1214*/ 	.word	0x00000000
        /*1218*/ 	.short	0x010a
        /*121a*/ 	.byte	0x3f
	.zero		1


	//   ....[107]....
        /*121c*/ 	.word	0x0001d4b0
        /*1220*/ 	.word	0x00000007
        /*1224*/ 	.word	0x00000000
        /*1228*/ 	.short	0x010a
        /*122a*/ 	.byte	0x3f
	.zero		1


	//   ....[108]....
        /*122c*/ 	.word	0x0001d500
        /*1230*/ 	.word	0x00000004
        /*1234*/ 	.word	0x00000000
        /*1238*/ 	.short	0x010a
        /*123a*/ 	.byte	0x3f
	.zero		1


	//----- nvinfo : EIATTR_NUM_MBARRIERS
	.align		4
.L_1067:
        /*123c*/ 	.byte	0x03, 0x38
        /*123e*/ 	.short	0x0016


	//----- nvinfo : EIATTR_EXIT_INSTR_OFFSETS
	.align		4
        /*1240*/ 	.byte	0x04, 0x1c
        /*1242*/ 	.short	(.L_1069 - .L_1068)


	//   ....[0]....
.L_1068:
        /*1244*/ 	.word	0x0001b120


	//----- nvinfo : EIATTR_MAX_THREADS
	.align		4
.L_1069:
        /*1248*/ 	.byte	0x04, 0x05
        /*124a*/ 	.short	(.L_1071 - .L_1070)
.L_1070:
        /*124c*/ 	.word	0x00000180
        /*1250*/ 	.word	0x00000001
        /*1254*/ 	.word	0x00000001


	//----- nvinfo : EIATTR_CRS_STACK_SIZE
	.align		4
.L_1071:
        /*1258*/ 	.byte	0x04, 0x1e
        /*125a*/ 	.short	(.L_1073 - .L_1072)
.L_1072:
        /*125c*/ 	.word	0x00000000


	//----- nvinfo : EIATTR_CBANK_PARAM_SIZE
	.align		4
.L_1073:
        /*1260*/ 	.byte	0x03, 0x19
        /*1262*/ 	.short	0x0af0


	//----- nvinfo : EIATTR_PARAM_CBANK
	.align		4
        /*1264*/ 	.byte	0x04, 0x0a
        /*1266*/ 	.short	(.L_1075 - .L_1074)
	.align		4
.L_1074:
        /*1268*/ 	.word	index@(.nv.constant0._ZN7cutlass13device_kernelIN5flash11enable_sm90INS1_16FlashAttnFwdSm90INS1_25CollectiveMainloopFwdSm90ILi2EN4cute5tupleIJNS5_1CILi1EEES8_S8_EEENS6_IJNS7_ILi64EEESA_SA_EEELi512ENS_6half_tEfNS_4arch4Sm90ELb1ELb0ELb0ELb1ELb0ELb1ELb0ELb0ELb0ELb1ELb0ELb0EEENS1_21CollectiveEpilogueFwdINS6_IJSA_NS7_ILi512EEESA_EEES9_SC_SE_Li256ELb1ELb1ELb0ELb0EEENS1_36VarlenDynamicPersistentTileSchedulerILi64ELi64ELi256ELi128ELb0ELb1ELb1ELb1ELb1ELb1EEEEEEEEEvNT_6ParamsE)
        /*126c*/ 	.short	0x0210
        /*126e*/ 	.short	0x0af0


	//----- nvinfo : EIATTR_SW_WAR
	.align		4
.L_1075:
        /*1270*/ 	.byte	0x04, 0x36
        /*1272*/ 	.short	(.L_1077 - .L_1076)
.L_1076:
        /*1274*/ 	.word	0x00000008
.L_1077:


//--------------------- .nv.info._ZN7cutlass13device_kernelIN5flash11enable_sm90INS1_16FlashAttnFwdSm90INS1_25CollectiveMainloopFwdSm90ILi2EN4cute5tupleIJNS5_1CILi1EEES8_S8_EEENS6_IJNS7_ILi64EEESA_SA_EEELi512ENS_6half_tEfNS_4arch4Sm90ELb1ELb0ELb0ELb1ELb0ELb0ELb1ELb0ELb0ELb1ELb0ELb0EEENS1_21CollectiveEpilogueFwdINS6_IJSA_NS7_ILi512EEESA_EEES9_SC_SE_Li256ELb1ELb1ELb0ELb0EEENS1_36VarlenDynamicPersistentTileSchedulerILi64ELi64ELi256ELi128ELb0ELb1ELb1ELb1ELb1ELb1EEEEEEEEEvNT_6ParamsE --------------------------
	.section	.nv.info._ZN7cutlass13device_kernelIN5flash11enable_sm90INS1_16FlashAttnFwdSm90INS1_25CollectiveMainloopFwdSm90ILi2EN4cute5tupleIJNS5_1CILi1EEES8_S8_EEENS6_IJNS7_ILi64EEESA_SA_EEELi512ENS_6half_tEfNS_4arch4Sm90ELb1ELb0ELb0ELb1ELb0ELb0ELb1ELb0ELb0ELb1ELb0ELb0EEENS1_21CollectiveEpilogueFwdINS6_IJSA_NS7_ILi512EEESA_EEES9_SC_SE_Li256ELb1ELb1ELb0ELb0EEENS1_36VarlenDynamicPersistentTileSchedulerILi64ELi64ELi256ELi128ELb0ELb1ELb1ELb1ELb1ELb1EEEEEEEEEvNT_6ParamsE,"",@"SHT_CUDA_INFO"
	.sectionflags	@""
	.align	4


	//----- nvinfo : EIATTR_CUDA_API_VERSION
	.align		4
        /*0000*/ 	.byte	0x04, 0x37
        /*0002*/ 	.short	(.L_1079 - .L_1078)
.L_1078:
        /*0004*/ 	.word	0x00000082


	//----- nvinfo : EIATTR_KPARAM_INFO
	.align		4
.L_1079:
        /*0008*/ 	.byte	0x04, 0x17
        /*000a*/ 	.short	(.L_1081 - .L_1080)
.L_1080:
        /*000c*/ 	.word	0x00000000
        /*0010*/ 	.short	0x0000
        /*0012*/ 	.short	0x0070
        /*0014*/ 	.byte	0x00, 0xf0, 0x01, 0x2e


	//----- nvinfo : EIATTR_SPARSE_MMA_MASK
	.align		4
.L_1081:
        /*0018*/ 	.byte	0x03, 0x50
        /*001a*/ 	.short	0x0000


	//----- nvinfo : EIATTR_MAXREG_COUNT
	.align		4
        /*001c*/ 	.byte	0x03, 0x1b
        /*001e*/ 	.short	0x00a8


	//----- nvinfo : EIATTR_NUM_BARRIERS
	.align		4
        /*0020*/ 	.byte	0x02, 0x4c
        /*0022*/ 	.byte	0x10
	.zero		1


	//----- nvinfo : EIATTR_EXTERNS
	.align		4
        /*0024*/ 	.byte	0x04, 0x0f
        /*0026*/ 	.short	(.L_1083 - .L_1082)


	//   ....[0]....
	.align		4
.L_1082:
        /*0028*/ 	.word	index@(__assertfail)


	//----- nvinfo : EIATTR_ANNOTATIONS
	.align		4
.L_1083:
        /*002c*/ 	.byte	0x04, 0x55
        /*002e*/ 	.short	(.L_1085 - .L_1084)


	//   ....[0]....
.L_1084:
        /* <DEDUP_REMOVED lines=100> */


	//----- nvinfo : EIATTR_MERCURY_ISA_VERSION
	.align		4
.L_1085:
        /*0658*/ 	.byte	0x03, 0x5f
        /*065a*/ 	.short	0x0101


	//----- nvinfo : EIATTR_UNUSED_LOAD_BYTE_OFFSET
	.align		4
        /*065c*/ 	.byte	0x04, 0x44
        /*065e*/ 	.short	(.L_1087 - .L_1086)


	//   ....[0]....
.L_1086:
        /*0660*/ 	.word	0x00000a50
        /*0664*/ 	.word	0x0000fff0


	//   ....[1]....
        /*0668*/ 	.word	0x0000cf60
        /*066c*/ 	.word	0x0000fff0


	//----- nvinfo : EIATTR_INT_WARP_WIDE_INSTR_OFFSETS
	.align		4
.L_1087:
        /*0670*/ 	.byte	0x04, 0x31
        /*0672*/ 	.short	(.L_1089 - .L_1088)


	//   ....[0]....
.L_1088:
        /*0674*/ 	.word	0x00000130


	//   ....[1]....
        /*0678*/ 	.word	0x00000170


	//   ....[2]....
        /*067c*/ 	.word	0x000001e0


	//   ....[3]....
        /*0680*/ 	.word	0x000001f0


	//   ....[4]....
        /*0684*/ 	.word	0x00011270


	//   ....[5]....
        /*0688*/ 	.word	0x000112d0


	//   ....[6]....
        /*068c*/ 	.word	0x00017060


	//   ....[7]....
        /*0690*/ 	.word	0x000170f0


	//----- nvinfo : EIATTR_COOP_GROUP_MASK_REGIDS
	.align		4
.L_1089:
        /*0694*/ 	.byte	0x04, 0x29
        /*0696*/ 	.short	(.L_1091 - .L_1090)


	//   ....[0]....
.L_1090:
        /*0698*/ 	.word	0xffffffff


	//   ....[1]....
        /*069c*/ 	.word	0xffffffff


	//   ....[2]....
        /*06a0*/ 	.word	0xffffffff


	//   ....[3]....
        /*06a4*/ 	.word	0xffffffff


	//   ....[4]....
        /*06a8*/ 	.word	0xffffffff


	//   ....[5]....
        /*06ac*/ 	.word	0xffffffff


	//   ....[6]....
        /*06b0*/ 	.word	0xffffffff


	//   ....[7]....
        /*06b4*/ 	.word	0xffffffff


	//   ....[8]....
        /*06b8*/ 	.word	0xffffffff


	//   ....[9]....
        /*06bc*/ 	.word	0xffffffff


	//   ....[10]....
        /*06c0*/ 	.word	0xffffffff


	//   ....[11]....
        /*06c4*/ 	.word	0xffffffff


	//   ....[12]....
        /*06c8*/ 	.word	0xffffffff


	//   ....[13]....
        /*06cc*/ 	.word	0xffffffff


	//   ....[14]....
        /*06d0*/ 	.word	0xffffffff


	//   ....[15]....
        /*06d4*/ 	.word	0xffffffff


	//   ....[16]....
        /*06d8*/ 	.word	0xffffffff


	//   ....[17]....
        /*06dc*/ 	.word	0xffffffff


	//   ....[18]....
        /*06e0*/ 	.word	0xffffffff


	//   ....[19]....
        /*06e4*/ 	.word	0xffffffff


	//   ....[20]....
        /*06e8*/ 	.word	0xffffffff


	//   ....[21]....
        /*06ec*/ 	.word	0xffffffff


	//   ....[22]....
        /*06f0*/ 	.word	0xffffffff


	//   ....[23]....
        /*06f4*/ 	.word	0xffffffff


	//   ....[24]....
        /*06f8*/ 	.word	0xffffffff


	//   ....[25]....
        /*06fc*/ 	.word	0xffffffff


	//   ....[26]....
        /*0700*/ 	.word	0xffffffff


	//   ....[27]....
        /*0704*/ 	.word	0xffffffff


	//   ....[28]....
        /*0708*/ 	.word	0xffffffff


	//   ....[29]....
        /*070c*/ 	.word	0xffffffff


	//   ....[30]....
        /*0710*/ 	.word	0xffffffff


	//   ....[31]....
        /*0714*/ 	.word	0xffffffff


	//   ....[32]....
        /*0718*/ 	.word	0xffffffff


	//   ....[33]....
        /*071c*/ 	.word	0xffffffff


	//   ....[34]....
        /*0720*/ 	.word	0xffffffff


	//   ....[35]....
        /*0724*/ 	.word	0xffffffff


	//   ....[36]....
        /*0728*/ 	.word	0xffffffff


	//   ....[37]....
        /*072c*/ 	.word	0xffffffff


	//   ....[38]....
        /*0730*/ 	.word	0xffffffff


	//   ....[39]....
        /*0734*/ 	.word	0xffffffff


	//   ....[40]....
        /*0738*/ 	.word	0xffffffff


	//   ....[41]....
        /*073c*/ 	.word	0xffffffff


	//   ....[42]....
        /*0740*/ 	.word	0xffffffff


	//   ....[43]....
        /*0744*/ 	.word	0xffffffff


	//   ....[44]....
        /*0748*/ 	.word	0xffffffff


	//   ....[45]....
        /*074c*/ 	.word	0xffffffff


	//   ....[46]....
        /*0750*/ 	.word	0xffffffff


	//   ....[47]....
        /*0754*/ 	.word	0xffffffff


	//   ....[48]....
        /*0758*/ 	.word	0xffffffff


	//   ....[49]....
        /*075c*/ 	.word	0xffffffff


	//   ....[50]....
        /*0760*/ 	.word	0xffffffff


	//   ....[51]....
        /*0764*/ 	.word	0xffffffff


	//   ....[52]....
        /*0768*/ 	.word	0xffffffff


	//   ....[53]....
        /*076c*/ 	.word	0xffffffff


	//   ....[54]....
        /*0770*/ 	.word	0xffffffff


	//   ....[55]....
        /*0774*/ 	.word	0xffffffff


	//   ....[56]....
        /*0778*/ 	.word	0xffffffff


	//   ....[57]....
        /*077c*/ 	.word	0xffffffff


	//   ....[58]....
        /*0780*/ 	.word	0xffffffff


	//   ....[59]....
        /*0784*/ 	.word	0xffffffff


	//   ....[60]....
        /*0788*/ 	.word	0xffffffff


	//   ....[61]....
        /*078c*/ 	.word	0xffffffff


	//   ....[62]....
        /*0790*/ 	.word	0xffffffff


	//   ....[63]....
        /*0794*/ 	.word	0xffffffff


	//   ....[64]....
        /*0798*/ 	.word	0xffffffff


	//   ....[65]....
        /*079c*/ 	.word	0xffffffff


	//   ....[66]....
        /*07a0*/ 	.word	0xffffffff


	//   ....[67]....
        /*07a4*/ 	.word	0xffffffff


	//   ....[68]....
        /*07a8*/ 	.word	0xffffffff


	//   ....[69]....
        /*07ac*/ 	.word	0xffffffff


	//   ....[70]....
        /*07b0*/ 	.word	0xffffffff


	//   ....[71]....
        /*07b4*/ 	.word	0xffffffff


	//   ....[72]....
        /*07b8*/ 	.word	0xffffffff


	//   ....[73]....
        /*07bc*/ 	.word	0xffffffff


	//   ....[74]....
        /*07c0*/ 	.word	0xffffffff


	//   ....[75]....
        /*07c4*/ 	.word	0xffffffff


	//   ....[76]....
        /*07c8*/ 	.word	0xffffffff


	//   ....[77]....
        /*07cc*/ 	.word	0xffffffff


	//   ....[78]....
        /*07d0*/ 	.word	0xffffffff


	//   ....[79]....
        /*07d4*/ 	.word	0xffffffff


	//   ....[80]....
        /*07d8*/ 	.word	0xffffffff


	//   ....[81]....
        /*07dc*/ 	.word	0xffffffff


	//   ....[82]....
        /*07e0*/ 	.word	0xffffffff


	//   ....[83]....
        /*07e4*/ 	.word	0xffffffff


	//   ....[84]....
        /*07e8*/ 	.word	0xffffffff


	//   ....[85]....
        /*07ec*/ 	.word	0xffffffff


	//   ....[86]....
        /*07f0*/ 	.word	0xffffffff


	//   ....[87]....
        /*07f4*/ 	.word	0xffffffff


	//   ....[88]....
        /*07f8*/ 	.word	0xffffffff


	//   ....[89]....
        /*07fc*/ 	.word	0xffffffff


	//   ....[90]....
        /*0800*/ 	.word	0xffffffff


	//   ....[91]....
        /*0804*/ 	.word	0xffffffff


	//   ....[92]....
        /*0808*/ 	.word	0xffffffff


	//   ....[93]....
        /*080c*/ 	.word	0xffffffff


	//   ....[94]....
        /*0810*/ 	.word	0xffffffff


	//   ....[95]....
        /*0814*/ 	.word	0xffffffff


	//   ....[96]....
        /*0818*/ 	.word	0xffffffff


	//   ....[97]....
        /*081c*/ 	.word	0xffffffff


	//   ....[98]....
        /*0820*/ 	.word	0xffffffff


	//   ....[99]....
        /*0824*/ 	.word	0x0500000f


	//   ....[100]....
        /*0828*/ 	.word	0x0500000f


	//   ....[101]....
        /*082c*/ 	.word	0x0500000f


	//   ....[102]....
        /*0830*/ 	.word	0x0500000f


	//   ....[103]....
        /*0834*/ 	.word	0x0500000f


	//   ....[104]....
        /*0838*/ 	.word	0x0500000f


	//   ....[105]....
        /*083c*/ 	.word	0x0500000f


	//   ....[106]....
        /*0840*/ 	.word	0x0500000f


	//   ....[107]....
        /*0844*/ 	.word	0x0500000f


	//   ....[108]....
        /*0848*/ 	.word	0x0500000f


	//   ....[109]....
        /*084c*/ 	.word	0x0500000f


	//   ....[110]....
        /*0850*/ 	.word	0x0500000f


	//   ....[111]....
        /*0854*/ 	.word	0x0500000f


	//   ....[112]....
        /*0858*/ 	.word	0x0500000f


	//   ....[113]....
        /*085c*/ 	.word	0x0500000f


	//   ....[114]....
        /*0860*/ 	.word	0x0500000f


	//   ....[115]....
        /*0864*/ 	.word	0x0500000f


	//   ....[116]....
        /*0868*/ 	.word	0x0500000f


	//   ....[117]....
        /*086c*/ 	.word	0x0500000f


	//   ....[118]....
        /*0870*/ 	.word	0x0500000f


	//   ....[119]....
        /*0874*/ 	.word	0x0500000f


	//   ....[120]....
        /*0878*/ 	.word	0x0500000f


	//   ....[121]....
        /*087c*/ 	.word	0x0500000f


	//   ....[122]....
        /*0880*/ 	.word	0x0500000f


	//   ....[123]....
        /*0884*/ 	.word	0x0500000f


	//   ....[124]....
        /*0888*/ 	.word	0x0500000f


	//   ....[125]....
        /*088c*/ 	.word	0x0500000f


	//   ....[126]....
        /*0890*/ 	.word	0x0500000f


	//   ....[127]....
        /*0894*/ 	.word	0x0500000f


	//   ....[128]....
        /*0898*/ 	.word	0x0500000f


	//   ....[129]....
        /*089c*/ 	.word	0x0500000f


	//   ....[130]....
        /*08a0*/ 	.word	0x0500000f


	//   ....[131]....
        /*08a4*/ 	.word	0x0500000f


	//   ....[132]....
        /*08a8*/ 	.word	0x0500000f


	//   ....[133]....
        /*08ac*/ 	.word	0x0500000f


	//----- nvinfo : EIATTR_COOP_GROUP_INSTR_OFFSETS
	.align		4
.L_1091:
        /*08b0*/ 	.byte	0x04, 0x28
        /*08b2*/ 	.short	(.L_1093 - .L_1092)


	//   ....[0]....
.L_1092:
        /*08b4*/ 	.word	0x00000070


	//   ....[1]....
        /*08b8*/ 	.word	0x00000140


	//   ....[2]....
        /*08bc*/ 	.word	0x00000190


	//   ....[3]....
        /*08c0*/ 	.word	0x000003a0


	//   ....[4]....
        /*08c4*/ 	.word	0x00000500


	//   ....[5]....
        /*08c8*/ 	.word	0x00000620


	//   ....[6]....
        /*08cc*/ 	.word	0x00000780


	//   ....[7]....
        /*08d0*/ 	.word	0x00001a90


	//   ....[8]....
        /*08d4*/ 	.word	0x00003780


	//   ....[9]....
        /*08d8*/ 	.word	0x00004770


	//   ....[10]....
        /*08dc*/ 	.word	0x00005350


	//   ....[11]....
        /*08e0*/ 	.word	0x00005380


	//   ....[12]....
        /*08e4*/ 	.word	0x00005730


	//   ....[13]....
        /*08e8*/ 	.word	0x00005830


	//   ....[14]....
        /*08ec*/ 	.word	0x00005b30


	//   ....[15]....
        /*08f0*/ 	.word	0x00005c00


	//   ....[16]....
        /*08f4*/ 	.word	0x000064e0


	//   ....[17]....
        /*08f8*/ 	.word	0x00007170


	//   ....[18]....
        /*08fc*/ 	.word	0x00007d30


	//   ....[19]....
        /*0900*/ 	.word	0x00007d40


	//   ....[20]....
        /*0904*/ 	.word	0x000080b0


	//   ....[21]....
        /*0908*/ 	.word	0x000081b0


	//   ....[22]....
        /*090c*/ 	.word	0x000084f0


	//   ....[23]....
        /*0910*/ 	.word	0x000085a0


	//   ....[24]....
        /*0914*/ 	.word	0x00009720


	//   ....[25]....
        /*0918*/ 	.word	0x0000a380


	//   ....[26]....
        /*091c*/ 	.word	0x0000b010


	//   ....[27]....
        /*0920*/ 	.word	0x0000b040


	//   ....[28]....
        /*0924*/ 	.word	0x0000b280


	//   ....[29]....
        /*0928*/ 	.word	0x0000b450


	//   ....[30]....
        /*092c*/ 	.word	0x0000c430


	//   ....[31]....
        /*0930*/ 	.word	0x0000c470


	//   ....[32]....
        /*0934*/ 	.word	0x0000c4b0


	//   ....[33]....
        /*0938*/ 	.word	0x0000c520


	//   ....[34]....
        /*093c*/ 	.word	0x0000c560


	//   ....[35]....
        /*0940*/ 	.word	0x0000de70


	//   ....[36]....
        /*0944*/ 	.word	0x0000e490


	//   ....[37]....
        /*0948*/ 	.word	0x0000e4c0


	//   ....[38]....
        /*094c*/ 	.word	0x0000e4e0


	//   ....[39]....
        /*0950*/ 	.word	0x0000e500


	//   ....[40]....
        /*0954*/ 	.word	0x0000eb70


	//   ....[41]....
        /*0958*/ 	.word	0x0000eb90


	//   ....[42]....
        /*095c*/ 	.word	0x0000edd0


	//   ....[43]....
        /*0960*/ 	.word	0x0000edf0


	//   ....[44]....
        /*0964*/ 	.word	0x0000f9a0


	//   ....[45]....
        /*0968*/ 	.word	0x0000f9d0


	//   ....[46]....
        /*096c*/ 	.word	0x0000fc10


	//   ....[47]....
        /*0970*/ 	.word	0x0000fc30


	//   ....[48]....
        /*0974*/ 	.word	0x0000fee0


	//   ....[49]....
        /*0978*/ 	.word	0x000100c0


	//   ....[50]....
        /*097c*/ 	.word	0x000100f0


	//   ....[51]....
        /*0980*/ 	.word	0x00010120


	//   ....[52]....
        /*0984*/ 	.word	0x00010150


	//   ....[53]....
        /*0988*/ 	.word	0x00010180


	//   ....[54]....
        /*098c*/ 	.word	0x000101b0


	//   ....[55]....
        /*0990*/ 	.word	0x00010320


	//   ....[56]....
        /*0994*/ 	.word	0x00010350


	//   ....[57]....
        /*0998*/ 	.word	0x00010380


	//   ....[58]....
        /*099c*/ 	.word	0x000103b0


	//   ....[59]....
        /*09a0*/ 	.word	0x000103e0


	//   ....[60]....
        /*09a4*/ 	.word	0x00010410


	//   ....[61]....
        /*09a8*/ 	.word	0x000104b0


	//   ....[62]....
        /*09ac*/ 	.word	0x00010510


	//   ....[63]....
        /*09b0*/ 	.word	0x000105a0


	//   ....[64]....
        /*09b4*/ 	.word	0x00011870


	//   ....[65]....
        /*09b8*/ 	.word	0x00012400


	//   ....[66]....
        /*09bc*/ 	.word	0x00012410


	//   ....[67]....
        /*09c0*/ 	.word	0x00012430


	//   ....[68]....
        /*09c4*/ 	.word	0x00012500


	//   ....[69]....
        /*09c8*/ 	.word	0x00012530


	//   ....[70]....
        /*09cc*/ 	.word	0x00012590


	//   ....[71]....
        /*09d0*/ 	.word	0x000125a0


	//   ....[72]....
        /*09d4*/ 	.word	0x00012610


	//   ....[73]....
        /*09d8*/ 	.word	0x00012f60


	//   ....[74]....
        /*09dc*/ 	.word	0x00012f70


	//   ....[75]....
        /*09e0*/ 	.word	0x000130a0


	//   ....[76]....
        /*09e4*/ 	.word	0x000130d0


	//   ....[77]....
        /*09e8*/ 	.word	0x00013350


	//   ....[78]....
        /*09ec*/ 	.word	0x00013380


	//   ....[79]....
        /*09f0*/ 	.word	0x000134f0


	//   ....[80]....
        /*09f4*/ 	.word	0x00013500


	//   ....[81]....
        /*09f8*/ 	.word	0x000172f0


	//   ....[82]....
        /*09fc*/ 	.word	0x00017320


	//   ....[83]....
        /*0a00*/ 	.word	0x00017360


	//   ....[84]....
        /*0a04*/ 	.word	0x00017390


	//   ....[85]....
        /*0a08*/ 	.word	0x000173c0


	//   ....[86]....
        /*0a0c*/ 	.word	0x000173f0


	//   ....[87]....
        /*0a10*/ 	.word	0x00017420


	//   ....[88]....
        /*0a14*/ 	.word	0x00017450


	//   ....[89]....
        /*0a18*/ 	.word	0x000175d0


	//   ....[90]....
        /*0a1c*/ 	.word	0x00017600


	//   ....[91]....
        /*0a20*/ 	.word	0x00017630


	//   ....[92]....
        /*0a24*/ 	.word	0x00017660


	//   ....[93]....
        /*0a28*/ 	.word	0x00017690


	//   ....[94]....
        /*0a2c*/ 	.word	0x000176c0


	//   ....[95]....
        /*0a30*/ 	.word	0x00017780


	//   ....[96]....
        /*0a34*/ 	.word	0x000177a0


	//   ....[97]....
        /*0a38*/ 	.word	0x00017810


	//   ....[98]....
        /*0a3c*/ 	.word	0x00017ee0


	//   ....[99]....
        /*0a40*/ 	.word	0x000184a0


	//   ....[100]....
        /*0a44*/ 	.word	0x00018620


	//   ....[101]....
        /*0a48*/ 	.word	0x00018670


	//   ....[102]....
        /*0a4c*/ 	.word	0x000186d0


	//   ....[103]....
        /*0a50*/ 	.word	0x00018730


	//   ....[104]....
        /*0a54*/ 	.word	0x00018880


	//   ....[105]....
        /*0a58*/ 	.word	0x00018920


	//   ....[106]....
        /*0a5c*/ 	.word	0x000189d0


	//   ....[107]....
        /*0a60*/ 	.word	0x00018ab0


	//   ....[108]....
        /*0a64*/ 	.word	0x00018c80


	//   ....[109]....
        /*0a68*/ 	.word	0x00018d40


	//   ....[110]....
        /*0a6c*/ 	.word	0x00018ff0


	//   ....[111]....
        /*0a70*/ 	.word	0x00019110


	//   ....[112]....
        /*0a74*/ 	.word	0x000192e0


	//   ....[113]....
        /*0a78*/ 	.word	0x000193b0


	//   ....[114]....
        /*0a7c*/ 	.word	0x000195b0


	//   ....[115]....
        /*0a80*/ 	.word	0x00019640


	//   ....[116]....
        /*0a84*/ 	.word	0x00019970


	//   ....[117]....
        /*0a88*/ 	.word	0x00019a10


	//   ....[118]....
        /*0a8c*/ 	.word	0x00019b30


	//   ....[119]....
        /*0a90*/ 	.word	0x00019bb0


	//   ....[120]....
        /*0a94*/ 	.word	0x00019c30


	//   ....[121]....
        /*0a98*/ 	.word	0x00019cb0


	//   ....[122]....
        /*0a9c*/ 	.word	0x00019d30


	//   ....[123]....
        /*0aa0*/ 	.word	0x00019dc0


	//   ....[124]....
        /*0aa4*/ 	.word	0x00019e60


	//   ....[125]....
        /*0aa8*/ 	.word	0x00019f10


	//   ....[126]....
        /*0aac*/ 	.word	0x00019f90


	//   ....[127]....
        /*0ab0*/ 	.word	0x0001a010


	//   ....[128]....
        /*0ab4*/ 	.word	0x0001a090


	//   ....[129]....
        /*0ab8*/ 	.word	0x0001a120


	//   ....[130]....
        /*0abc*/ 	.word	0x0001a1a0


	//   ....[131]....
        /*0ac0*/ 	.word	0x0001a240


	//   ....[132]....
        /*0ac4*/ 	.word	0x0001a2d0


	//   ....[133]....
        /*0ac8*/ 	.word	0x0001a400


	//----- nvinfo : EIATTR_REG_RECONFIG
	.align		4
.L_1093:
        /*0acc*/ 	.byte	0x01, 0x54
	.zero		2


	//----- nvinfo : EIATTR_SYSCALL_OFFSETS
	.align		4
        /*0ad0*/ 	.byte	0x04, 0x46
        /*0ad2*/ 	.short	(.L_1095 - .L_1094)


	//   ....[0]....
.L_1094:
        /*0ad4*/ 	.word	0x00003930


	//   ....[1]....
        /*0ad8*/ 	.word	0x00011470


	//   ....[2]....
        /*0adc*/ 	.word	0x000115d0


	//   ....[3]....
        /*0ae0*/ 	.word	0x000116d0


	//   ....[4]....
        /*0ae4*/ 	.word	0x00011fe0


	//   ....[5]....
        /*0ae8*/ 	.word	0x00012930


	//----- nvinfo : EIATTR_MBARRIER_INSTR_OFFSETS
	.align		4
.L_1095:
        /*0aec*/ 	.byte	0x04, 0x39
        /*0aee*/ 	.short	(.L_1097 - .L_1096)


	//   ....[0]....
.L_1096:
        /*0af0*/ 	.word	0x00000280
        /*0af4*/ 	.word	0x000000ff
        /*0af8*/ 	.word	0x00038800
        /*0afc*/ 	.short	0x0100
        /*0afe*/ 	.byte	0x08
	.zero		1


	//   ....[1]....
        /*0b00*/ 	.word	0x00000290
        /*0b04*/ 	.word	0x000000ff
        /*0b08*/ 	.word	0x00038810
        /*0b0c*/ 	.short	0x0100
        /*0b0e*/ 	.byte	0x08
	.zero		1


	//   ....[2]....
        /*0b10*/ 	.word	0x000002a0
        /*0b14*/ 	.word	0x000000ff
        /*0b18*/ 	.word	0x00038820
        /*0b1c*/ 	.short	0x0100
        /*0b1e*/ 	.byte	0x08
	.zero		1


	//   ....[3]....
        /*0b20*/ 	.word	0x00000350
        /*0b24*/ 	.word	0x000000ff
        /*0b28*/ 	.word	0x00038830
        /*0b2c*/ 	.short	0x0100
        /*0b2e*/ 	.byte	0x06
	.zero		1


	//   ....[4]....
        /*0b30*/ 	.word	0x00000360
        /*0b34*/ 	.word	0x000000ff
        /*0b38*/ 	.word	0x00038840
        /*0b3c*/ 	.short	0x0100
        /*0b3e*/ 	.byte	0x06
	.zero		1


	//   ....[5]....
        /*0b40*/ 	.word	0x00000370
        /*0b44*/ 	.word	0x000000ff
        /*0b48*/ 	.word	0x00038838
        /*0b4c*/ 	.short	0x0100
        /*0b4e*/ 	.byte	0x06
	.zero		1


	//   ....[6]....
        /*0b50*/ 	.word	0x00000380
        /*0b54*/ 	.word	0x000000ff
        /*0b58*/ 	.word	0x00038848
        /*0b5c*/ 	.short	0x0100
        /*0b5e*/ 	.byte	0x06
	.zero		1


	//   ....[7]....
        /*0b60*/ 	.word	0x000004b0
        /*0b64*/ 	.word	0x000000ff
        /*0b68*/ 	.word	0x00038850
        /*0b6c*/ 	.short	0x0100
        /*0b6e*/ 	.byte	0x08
	.zero		1


	//   ....[8]....
        /*0b70*/ 	.word	0x000004c0
        /*0b74*/ 	.word	0x000000ff
        /*0b78*/ 	.word	0x00038860
        /*0b7c*/ 	.short	0x0100
        /*0b7e*/ 	.byte	0x08
	.zero		1


	//   ....[9]....
        /*0b80*/ 	.word	0x000004d0
        /*0b84*/ 	.word	0x000000ff
        /*0b88*/ 	.word	0x00038858
        /*0b8c*/ 	.short	0x0100
        /*0b8e*/ 	.byte	0x08
	.zero		1


	//   ....[10]....
        /*0b90*/ 	.word	0x000004e0
        /*0b94*/ 	.word	0x000000ff
        /*0b98*/ 	.word	0x00038868
        /*0b9c*/ 	.short	0x0100
        /*0b9e*/ 	.byte	0x08
	.zero		1


	//   ....[11]....
        /*0ba0*/ 	.word	0x000005d0
        /*0ba4*/ 	.word	0x000000ff
        /*0ba8*/ 	.word	0x00038870
        /*0bac*/ 	.short	0x0100
        /*0bae*/ 	.byte	0x06
	.zero		1


	//   ....[12]....
        /*0bb0*/ 	.word	0x000005e0
        /*0bb4*/ 	.word	0x000000ff
        /*0bb8*/ 	.word	0x00038880
        /*0bbc*/ 	.short	0x0100
        /*0bbe*/ 	.byte	0x06
	.zero		1


	//   ....[13]....
        /*0bc0*/ 	.word	0x000005f0
        /*0bc4*/ 	.word	0x000000ff
        /*0bc8*/ 	.word	0x00038878
        /*0bcc*/ 	.short	0x0100
        /*0bce*/ 	.byte	0x06
	.zero		1


	//   ....[14]....
        /*0bd0*/ 	.word	0x00000600
        /*0bd4*/ 	.word	0x000000ff
        /*0bd8*/ 	.word	0x00038888
        /*0bdc*/ 	.short	0x0100
        /*0bde*/ 	.byte	0x06
	.zero		1


	//   ....[15]....
        /*0be0*/ 	.word	0x00000730
        /*0be4*/ 	.word	0x000000ff
        /*0be8*/ 	.word	0x00038890
        /*0bec*/ 	.short	0x0100
        /*0bee*/ 	.byte	0x08
	.zero		1


	//   ....[16]....
        /*0bf0*/ 	.word	0x00000740
        /*0bf4*/ 	.word	0x000000ff
        /*0bf8*/ 	.word	0x000388a0
        /*0bfc*/ 	.short	0x0100
        /*0bfe*/ 	.byte	0x08
	.zero		1


	//   ....[17]....
        /*0c00*/ 	.word	0x00000750
        /*0c04*/ 	.word	0x000000ff
        /*0c08*/ 	.word	0x00038898
        /*0c0c*/ 	.short	0x0100
        /*0c0e*/ 	.byte	0x08
	.zero		1


	//   ....[18]....
        /*0c10*/ 	.word	0x00000760
        /*0c14*/ 	.word	0x000000ff
        /*0c18*/ 	.word	0x000388a8
        /*0c1c*/ 	.short	0x0100
        /*0c1e*/ 	.byte	0x08
	.zero		1


	//   ....[19]....
        /*0c20*/ 	.word	0x00000890
        /*0c24*/ 	.word	0x000000ff
        /*0c28*/ 	.word	0x000388b0
        /*0c2c*/ 	.short	0x0100
        /*0c2e*/ 	.byte	0x08
	.zero		1


	//   ....[20]....
        /*0c30*/ 	.word	0x000008a0
        /*0c34*/ 	.word	0x000000ff
        /*0c38*/ 	.word	0x000388c0
        /*0c3c*/ 	.short	0x0100
        /*0c3e*/ 	.byte	0x08
	.zero		1


	//   ....[21]....
        /*0c40*/ 	.word	0x000008b0
        /*0c44*/ 	.word	0x000000ff
        /*0c48*/ 	.word	0x000388b8
        /*0c4c*/ 	.short	0x0100
        /*0c4e*/ 	.byte	0x08
	.zero		1


	//   ....[22]....
        /*0c50*/ 	.word	0x000008c0
        /*0c54*/ 	.word	0x000000ff
        /*0c58*/ 	.word	0x000388c8
        /*0c5c*/ 	.short	0x0100
        /*0c5e*/ 	.byte	0x08
	.zero		1


	//   ....[23]....
        /*0c60*/ 	.word	0x00001e40
        /*0c64*/ 	.word	0x00000000
        /*0c68*/ 	.word	0x00000000
        /*0c6c*/ 	.short	0x0101
        /*0c6e*/ 	.byte	0x3f
	.zero		1


	//   ....[24]....
        /*0c70*/ 	.word	0x00002910
        /*0c74*/ 	.word	0x00000000
        /*0c78*/ 	.word	0x00000000
        /*0c7c*/ 	.short	0x0101
        /*0c7e*/ 	.byte	0x3f
	.zero		1


	//   ....[25]....
        /*0c80*/ 	.word	0x000039b0
        /*0c84*/ 	.word	0x00000011
        /*0c88*/ 	.word	0x00038800
        /*0c8c*/ 	.short	0x010a
        /*0c8e*/ 	.byte	0x3f
	.zero		1


	//   ....[26]....
        /*0c90*/ 	.word	0x00003a10
        /*0c94*/ 	.word	0x00000005
        /*0c98*/ 	.word	0x00038830
        /*0c9c*/ 	.short	0x010a
        /*0c9e*/ 	.byte	0x3f
	.zero		1


	//   ....[27]....
        /*0ca0*/ 	.word	0x00003a80
        /*0ca4*/ 	.word	0x00000005
        /*0ca8*/ 	.word	0x00038830
        /*0cac*/ 	.short	0x010a
        /*0cae*/ 	.byte	0x3f
	.zero		1


	//   ....[28]....
        /*0cb0*/ 	.word	0x00003d00
        /*0cb4*/ 	.word	0x00000011
        /*0cb8*/ 	.word	0x00038810
        /*0cbc*/ 	.short	0x010a
        /*0cbe*/ 	.byte	0x3f
	.zero		1


	//   ....[29]....
        /*0cc0*/ 	.word	0x00003d40
        /*0cc4*/ 	.word	0x00000005
        /*0cc8*/ 	.word	0x00038850
        /*0ccc*/ 	.short	0x010a
        /*0cce*/ 	.byte	0x3f
	.zero		1


	//   ....[30]....
        /*0cd0*/ 	.word	0x00003e10
        /*0cd4*/ 	.word	0x00000005
        /*0cd8*/ 	.word	0x00038850
        /*0cdc*/ 	.short	0x010a
        /*0cde*/ 	.byte	0x3f
	.zero		1


	//   ....[31]....
        /*0ce0*/ 	.word	0x00005e30
        /*0ce4*/ 	.word	0x00000018
        /*0ce8*/ 	.word	0x00000000
        /*0cec*/ 	.short	0x0101
        /*0cee*/ 	.byte	0x3f
	.zero		1


	//   ....[32]....
        /*0cf0*/ 	.word	0x00006500
        /*0cf4*/ 	.word	0x00000005
        /*0cf8*/ 	.word	0x00000000
        /*0cfc*/ 	.short	0x0101
        /*0cfe*/ 	.byte	0x3f
	.zero		1


	//   ....[33]....
        /*0d00*/ 	.word	0x00006610
        /*0d04*/ 	.word	0x00000009
        /*0d08*/ 	.word	0x00038830
        /*0d0c*/ 	.short	0x010a
        /*0d0e*/ 	.byte	0x3f
	.zero		1


	//   ....[34]....
        /*0d10*/ 	.word	0x00006660
        /*0d14*/ 	.word	0x00000009
        /*0d18*/ 	.word	0x00038830
        /*0d1c*/ 	.short	0x010a
        /*0d1e*/ 	.byte	0x3f
	.zero		1


	//   ....[35]....
        /*0d20*/ 	.word	0x000067e0
        /*0d24*/ 	.word	0x00000009
        /*0d28*/ 	.word	0x00038850
        /*0d2c*/ 	.short	0x010a
        /*0d2e*/ 	.byte	0x3f
	.zero		1


	//   ....[36]....
        /*0d30*/ 	.word	0x00006820
        /*0d34*/ 	.word	0x00000009
        /*0d38*/ 	.word	0x00038850
        /*0d3c*/ 	.short	0x010a
        /*0d3e*/ 	.byte	0x3f
	.zero		1


	//   ....[37]....
        /*0d40*/ 	.word	0x000087f0
        /*0d44*/ 	.word	0x00000098
        /*0d48*/ 	.word	0x00000000
        /*0d4c*/ 	.short	0x0101
        /*0d4e*/ 	.byte	0x3f
	.zero		1


	//   ....[38]....
        /*0d50*/ 	.word	0x00009740
        /*0d54*/ 	.word	0x00000009
        /*0d58*/ 	.word	0x00000000
        /*0d5c*/ 	.short	0x0101
        /*0d5e*/ 	.byte	0x3f
	.zero		1


	//   ....[39]....
        /*0d60*/ 	.word	0x00009850
        /*0d64*/ 	.word	0x00000009
        /*0d68*/ 	.word	0x00038830
        /*0d6c*/ 	.short	0x010a
        /*0d6e*/ 	.byte	0x3f
	.zero		1


	//   ....[40]....
        /*0d70*/ 	.word	0x000098a0
        /*0d74*/ 	.word	0x00000009
        /*0d78*/ 	.word	0x00038830
        /*0d7c*/ 	.short	0x010a
        /*0d7e*/ 	.byte	0x3f
	.zero		1


	//   ....[41]....
        /*0d80*/ 	.word	0x00009a20
        /*0d84*/ 	.word	0x00000009
        /*0d88*/ 	.word	0x00038850
        /*0d8c*/ 	.short	0x010a
        /*0d8e*/ 	.byte	0x3f
	.zero		1


	//   ....[42]....
        /*0d90*/ 	.word	0x00009a60
        /*0d94*/ 	.word	0x00000009
        /*0d98*/ 	.word	0x00038850
        /*0d9c*/ 	.short	0x010a
        /*0d9e*/ 	.byte	0x3f
	.zero		1


	//   ....[43]....
        /*0da0*/ 	.word	0x0000b7f0
        /*0da4*/ 	.word	0x00000099
        /*0da8*/ 	.word	0x00000000
        /*0dac*/ 	.short	0x0101
        /*0dae*/ 	.byte	0x3f
	.zero		1


	//   ....[44]....
        /*0db0*/ 	.word	0x0000c450
        /*0db4*/ 	.word	0x00000009
        /*0db8*/ 	.word	0x00000000
        /*0dbc*/ 	.short	0x0101
        /*0dbe*/ 	.byte	0x3f
	.zero		1


	//   ....[45]....
        /*0dc0*/ 	.word	0x0000eba0
        /*0dc4*/ 	.word	0x00000000
        /*0dc8*/ 	.word	0x00000000
        /*0dcc*/ 	.short	0x0101
        /*0dce*/ 	.byte	0x3f
	.zero		1


	//   ....[46]....
        /*0dd0*/ 	.word	0x00011b20
        /*0dd4*/ 	.word	0x00000000
        /*0dd8*/ 	.word	0x00038840
        /*0ddc*/ 	.short	0x010a
        /*0dde*/ 	.byte	0x3f
	.zero		1


	//   ....[47]....
        /*0de0*/ 	.word	0x000126d0
        /*0de4*/ 	.word	0x00000008
        /*0de8*/ 	.word	0x00038800
        /*0dec*/ 	.short	0x0107
        /*0dee*/ 	.byte	0x3f
	.zero		1


	//   ....[48]....
        /*0df0*/ 	.word	0x00012780
        /*0df4*/ 	.word	0x00000000
        /*0df8*/ 	.word	0x00038800
        /*0dfc*/ 	.short	0x0101
        /*0dfe*/ 	.byte	0x3f
	.zero		1


	//   ....[49]....
        /*0e00*/ 	.word	0x00013730
        /*0e04*/ 	.word	0x00000000
        /*0e08*/ 	.word	0x00038810
        /*0e0c*/ 	.short	0x0107
        /*0e0e*/ 	.byte	0x3f
	.zero		1


	//   ....[50]....
        /*0e10*/ 	.word	0x00013830
        /*0e14*/ 	.word	0x00000002
        /*0e18*/ 	.word	0x00038810
        /*0e1c*/ 	.short	0x0101
        /*0e1e*/ 	.byte	0x3f
	.zero		1


	//   ....[51]....
        /*0e20*/ 	.word	0x00013850
        /*0e24*/ 	.word	0x00000002
        /*0e28*/ 	.word	0x00038820
        /*0e2c*/ 	.short	0x010a
        /*0e2e*/ 	.byte	0x3f
	.zero		1


	//   ....[52]....
        /*0e30*/ 	.word	0x00013960
        /*0e34*/ 	.word	0x00000000
        /*0e38*/ 	.word	0x00038860
        /*0e3c*/ 	.short	0x010a
        /*0e3e*/ 	.byte	0x3f
	.zero		1


	//   ....[53]....
        /*0e40*/ 	.word	0x00014640
        /*0e44*/ 	.word	0x00000003
        /*0e48*/ 	.word	0x00038840
        /*0e4c*/ 	.short	0x010a
        /*0e4e*/ 	.byte	0x3f
	.zero		1


	//   ....[54]....
        /*0e50*/ 	.word	0x000148a0
        /*0e54*/ 	.word	0x00000003
        /*0e58*/ 	.word	0x00038860
        /*0e5c*/ 	.short	0x010a
        /*0e5e*/ 	.byte	0x3f
	.zero		1


	//   ....[55]....
        /*0e60*/ 	.word	0x00015520
        /*0e64*/ 	.word	0x00000004
        /*0e68*/ 	.word	0x00038840
        /*0e6c*/ 	.short	0x010a
        /*0e6e*/ 	.byte	0x3f
	.zero		1


	//   ....[56]....
        /*0e70*/ 	.word	0x00015770
        /*0e74*/ 	.word	0x00000004
        /*0e78*/ 	.word	0x00038860
        /*0e7c*/ 	.short	0x010a
        /*0e7e*/ 	.byte	0x3f
	.zero		1


	//   ....[57]....
        /*0e80*/ 	.word	0x00016380
        /*0e84*/ 	.word	0x00000004
        /*0e88*/ 	.word	0x00038840
        /*0e8c*/ 	.short	0x010a
        /*0e8e*/ 	.byte	0x3f
	.zero		1


	//   ....[58]....
        /*0e90*/ 	.word	0x000165e0
        /*0e94*/ 	.word	0x00000004
        /*0e98*/ 	.word	0x00038860
        /*0e9c*/ 	.short	0x010a
        /*0e9e*/ 	.byte	0x3f
	.zero		1


	//   ....[59]....
        /*0ea0*/ 	.word	0x00017e60
        /*0ea4*/ 	.word	0x00000000
        /*0ea8*/ 	.word	0x00038820
        /*0eac*/ 	.short	0x010a
        /*0eae*/ 	.byte	0x3f
	.zero		1


	//   ....[60]....
        /*0eb0*/ 	.word	0x00018020
        /*0eb4*/ 	.word	0x00000006
        /*0eb8*/ 	.word	0x00000000
        /*0ebc*/ 	.short	0x010a
        /*0ebe*/ 	.byte	0x3f
	.zero		1


	//   ....[61]....
        /*0ec0*/ 	.word	0x00018090
        /*0ec4*/ 	.word	0x00000007
        /*0ec8*/ 	.word	0x00000000
        /*0ecc*/ 	.short	0x010a
        /*0ece*/ 	.byte	0x3f
	.zero		1


	//   ....[62]....
        /*0ed0*/ 	.word	0x00018100
        /*0ed4*/ 	.word	0x00000004
        /*0ed8*/ 	.word	0x00000000
        /*0edc*/ 	.short	0x010a
        /*0ede*/ 	.byte	0x3f
	.zero		1


	//   ....[63]....
        /*0ee0*/ 	.word	0x00018130
        /*0ee4*/ 	.word	0x00000003
        /*0ee8*/ 	.word	0x00000000
        /*0eec*/ 	.short	0x010a
        /*0eee*/ 	.byte	0x3f
	.zero		1


	//   ....[64]....
        /*0ef0*/ 	.word	0x00018190
        /*0ef4*/ 	.word	0x00000011
        /*0ef8*/ 	.word	0x00038800
        /*0efc*/ 	.short	0x010a
        /*0efe*/ 	.byte	0x3f
	.zero		1


	//   ....[65]....
        /*0f00*/ 	.word	0x000181e0
        /*0f04*/ 	.word	0x00000005
        /*0f08*/ 	.word	0x00038830
        /*0f0c*/ 	.short	0x010a
        /*0f0e*/ 	.byte	0x3f
	.zero		1


	//   ....[66]....
        /*0f10*/ 	.word	0x00018230
        /*0f14*/ 	.word	0x00000011
        /*0f18*/ 	.word	0x00038810
        /*0f1c*/ 	.short	0x010a
        /*0f1e*/ 	.byte	0x3f
	.zero		1


	//   ....[67]....
        /*0f20*/ 	.word	0x00018280
        /*0f24*/ 	.word	0x00000005
        /*0f28*/ 	.word	0x00038850
        /*0f2c*/ 	.short	0x010a
        /*0f2e*/ 	.byte	0x3f
	.zero		1


	//   ....[68]....
        /*0f30*/ 	.word	0x000182d0
        /*0f34*/ 	.word	0x00000009
        /*0f38*/ 	.word	0x00038830
        /*0f3c*/ 	.short	0x010a
        /*0f3e*/ 	.byte	0x3f
	.zero		1


	//   ....[69]....
        /*0f40*/ 	.word	0x00018320
        /*0f44*/ 	.word	0x00000009
        /*0f48*/ 	.word	0x00038850
        /*0f4c*/ 	.short	0x010a
        /*0f4e*/ 	.byte	0x3f
	.zero		1


	//   ....[70]....
        /*0f50*/ 	.word	0x00018370
        /*0f54*/ 	.word	0x00000009
        /*0f58*/ 	.word	0x00038830
        /*0f5c*/ 	.short	0x010a
        /*0f5e*/ 	.byte	0x3f
	.zero		1


	//   ....[71]....
        /*0f60*/ 	.word	0x000183c0
        /*0f64*/ 	.word	0x00000009
        /*0f68*/ 	.word	0x00038850
        /*0f6c*/ 	.short	0x010a
        /*0f6e*/ 	.byte	0x3f
	.zero		1


	//   ....[72]....
        /*0f70*/ 	.word	0x00018560
        /*0f74*/ 	.word	0x00000000
        /*0f78*/ 	.word	0x00038840
        /*0f7c*/ 	.short	0x010a
        /*0f7e*/ 	.byte	0x3f
	.zero		1


	//   ....[73]....
        /*0f80*/ 	.word	0x00019690
        /*0f84*/ 	.word	0x00000002
        /*0f88*/ 	.word	0x00038820
        /*0f8c*/ 	.short	0x010a
        /*0f8e*/ 	.byte	0x3f
	.zero		1


	//   ....[74]....
        /*0f90*/ 	.word	0x000196e0
        /*0f94*/ 	.word	0x00000000
        /*0f98*/ 	.word	0x00038860
        /*0f9c*/ 	.short	0x010a
        /*0f9e*/ 	.byte	0x3f
	.zero		1


	//   ....[75]....
        /*0fa0*/ 	.word	0x00019730
        /*0fa4*/ 	.word	0x00000003
        /*0fa8*/ 	.word	0x00038840
        /*0fac*/ 	.short	0x010a
        /*0fae*/ 	.byte	0x3f
	.zero		1


	//   ....[76]....
        /*0fb0*/ 	.word	0x00019780
        /*0fb4*/ 	.word	0x00000003
        /*0fb8*/ 	.word	0x00038860
        /*0fbc*/ 	.short	0x010a
        /*0fbe*/ 	.byte	0x3f
	.zero		1


	//   ....[77]....
        /*0fc0*/ 	.word	0x000197d0
        /*0fc4*/ 	.word	0x00000004
        /*0fc8*/ 	.word	0x00038840
        /*0fcc*/ 	.short	0x010a
        /*0fce*/ 	.byte	0x3f
	.zero		1


	//   ....[78]....
        /*0fd0*/ 	.word	0x00019820
        /*0fd4*/ 	.word	0x00000004
        /*0fd8*/ 	.word	0x00038860
        /*0fdc*/ 	.short	0x010a
        /*0fde*/ 	.byte	0x3f
	.zero		1


	//   ....[79]....
        /*0fe0*/ 	.word	0x00019870
        /*0fe4*/ 	.word	0x00000004
        /*0fe8*/ 	.word	0x00038840
        /*0fec*/ 	.short	0x010a
        /*0fee*/ 	.byte	0x3f
	.zero		1


	//   ....[80]....
        /*0ff0*/ 	.word	0x000198c0
        /*0ff4*/ 	.word	0x00000004
        /*0ff8*/ 	.word	0x00038860
        /*0ffc*/ 	.short	0x010a
        /*0ffe*/ 	.byte	0x3f
	.zero		1


	//   ....[81]....
        /*1000*/ 	.word	0x0001a320
        /*1004*/ 	.word	0x00000000
        /*1008*/ 	.word	0x00038820
        /*100c*/ 	.short	0x010a
        /*100e*/ 	.byte	0x3f
	.zero		1


	//   ....[82]....
        /*1010*/ 	.word	0x0001a4c0
        /*1014*/ 	.word	0x00000006
        /*1018*/ 	.word	0x00000000
        /*101c*/ 	.short	0x010a
        /*101e*/ 	.byte	0x3f
	.zero		1


	//   ....[83]....
        /*1020*/ 	.word	0x0001a510
        /*1024*/ 	.word	0x00000007
        /*1028*/ 	.word	0x00000000
        /*102c*/ 	.short	0x010a
        /*102e*/ 	.byte	0x3f
	.zero		1


	//   ....[84]....
        /*1030*/ 	.word	0x0001a560
        /*1034*/ 	.word	0x00000004
        /*1038*/ 	.word	0x00000000
        /*103c*/ 	.short	0x010a
        /*103e*/ 	.byte	0x3f
	.zero		1


	//----- nvinfo : EIATTR_NUM_MBARRIERS
	.align		4
.L_1097:
        /*1040*/ 	.byte	0x03, 0x38
        /*1042*/ 	.short	0x0017


	//----- nvinfo : EIATTR_EXIT_INSTR_OFFSETS
	.align		4
        /*1044*/ 	.byte	0x04, 0x1c
        /*1046*/ 	.short	(.L_1099 - .L_1098)


	//   ....[0]....
.L_1098:
        /*1048*/ 	.word	0x00000a80


	//   ....[1]....
        /*104c*/ 	.word	0x0000fe80


	//   ....[2]....
        /*1050*/ 	.word	0x00018180


	//----- nvinfo : EIATTR_MAX_THREADS
	.align		4
.L_1099:
        /*1054*/ 	.byte	0x04, 0x05
        /*1056*/ 	.short	(.L_1101 - .L_1100)
.L_1100:
        /*1058*/ 	.word	0x00000180
        /*105c*/ 	.word	0x00000001
        /*1060*/ 	.word	0x00000001


	//----- nvinfo : EIATTR_CRS_STACK_SIZE
	.align		4
.L_1101:
        /*1064*/ 	.byte	0x04, 0x1e
        /*1066*/ 	.short	(.L_1103 - .L_1102)
.L_1102:
        /*1068*/ 	.word	0x00000000


	//----- nvinfo : EIATTR_CBANK_PARAM_SIZE
	.align		4
.L_1103:
        /*106c*/ 	.byte	0x03, 0x19
        /*106e*/ 	.short	0x0bf0


	//----- nvinfo : EIATTR_PARAM_CBANK
	.align		4
        /*1070*/ 	.byte	0x04, 0x0a
        /*1072*/ 	.short	(.L_1105 - .L_1104)
	.align		4
.L_1104:
        /*1074*/ 	.word	index@(.nv.constant0._ZN7cutlass13device_kernelIN5flash11enable_sm90INS1_16FlashAttnFwdSm90INS1_25CollectiveMainloopFwdSm90ILi2EN4cute5tupleIJNS5_1CILi1EEES8_S8_EEENS6_IJNS7_ILi64EEESA_SA_EEELi512ENS_6half_tEfNS_4arch4Sm90ELb1ELb0ELb0ELb1ELb0ELb0ELb1ELb0ELb0ELb1ELb0ELb0EEENS1_21CollectiveEpilogueFwdINS6_IJSA_NS7_ILi512EEESA_EEES9_SC_SE_Li256ELb1ELb1ELb0ELb0EEENS1_36VarlenDynamicPersistentTileSchedulerILi64ELi64ELi256ELi128ELb0ELb1ELb1ELb1ELb1ELb1EEEEEEEEEvNT_6ParamsE)
        /*1078*/ 	.short	0x0210
        /*107a*/ 	.short	0x0bf0


	//----- nvinfo : EIATTR_SW_WAR
	.align		4
.L_1105:
        /*107c*/ 	.byte	0x04, 0x36
        /*107e*/ 	.short	(.L_1107 - .L_1106)
.L_1106:
        /*1080*/ 	.word	0x00000008
.L_1107:


//--------------------- .nv.info._ZN7cutlass13device_kernelIN5flash11enable_sm90INS1_16FlashAttnFwdSm90INS1_25CollectiveMainloopFwdSm90ILi2EN4cute5tupleIJNS5_1CILi1EEES8_S8_EEENS6_IJNS7_ILi64EEESA_SA_EEELi512ENS_6half_tEfNS_4arch4Sm90ELb1ELb0ELb0ELb1ELb0ELb1ELb1ELb0ELb0ELb1ELb0ELb0EEENS1_21CollectiveEpilogueFwdINS6_IJSA_NS7_ILi512EEESA_EEES9_SC_SE_Li256ELb1ELb1ELb0ELb0EEENS1_36VarlenDynamicPersistentTileSchedulerILi64ELi64ELi256ELi128ELb0ELb1ELb1ELb1ELb1ELb1EEEEEEEEEvNT_6ParamsE --------------------------
	.section	.nv.info._ZN7cutlass13device_kernelIN5flash11enable_sm90INS1_16FlashAttnFwdSm90INS1_25CollectiveMainloopFwdSm90ILi2EN4cute5tupleIJNS5_1CILi1EEES8_S8_EEENS6_IJNS7_ILi64EEESA_SA_EEELi512ENS_6half_tEfNS_4arch4Sm90ELb1ELb0ELb0ELb1ELb0ELb1ELb1ELb0ELb0ELb1ELb0ELb0EEENS1_21CollectiveEpilogueFwdINS6_IJSA_NS7_ILi512EEESA_EEES9_SC_SE_Li256ELb1ELb1ELb0ELb0EEENS1_36VarlenDynamicPersistentTileSchedulerILi64ELi64ELi256ELi128ELb0ELb1ELb1ELb1ELb1ELb1EEEEEEEEEvNT_6ParamsE,"",@"SHT_CUDA_INFO"
	.sectionflags	@""
	.align	4


	//----- nvinfo : EIATTR_CUDA_API_VERSION
	.align		4
        /*0000*/ 	.byte	0x04, 0x37
        /*0002*/ 	.short	(.L_1109 - .L_1108)
.L_1108:
        /*0004*/ 	.word	0x00000082


	//----- nvinfo : EIATTR_KPARAM_INFO
	.align		4
.L_1109:
        /*0008*/ 	.byte	0x04, 0x17
        /*000a*/ 	.short	(.L_1111 - .L_1110)
.L_1110:
        /*000c*/ 	.word	0x00000000
        /*0010*/ 	.short	0x0000
        /*0012*/ 	.short	0x0070
        /*0014*/ 	.byte	0x00, 0xf0, 0x01, 0x2e


	//----- nvinfo : EIATTR_SPARSE_MMA_MASK
	.align		4
.L_1111:
        /*0018*/ 	.byte	0x03, 0x50
        /*001a*/ 	.short	0x0000


	//----- nvinfo : EIATTR_MAXREG_COUNT
	.align		4
        /*001c*/ 	.byte	0x03, 0x1b
        /*001e*/ 	.short	0x00a8


	//----- nvinfo : EIATTR_NUM_BARRIERS
	.align		4
        /*0020*/ 	.byte	0x02, 0x4c
        /*0022*/ 	.byte	0x10
	.zero		1


	//----- nvinfo : EIATTR_EXTERNS
	.align		4
        /*0024*/ 	.byte	0x04, 0x0f
        /*0026*/ 	.short	(.L_1113 - .L_1112)


	//   ....[0]....
	.align		4
.L_1112:
        /*0028*/ 	.word	index@(__assertfail)


	//----- nvinfo : EIATTR_ANNOTATIONS
	.align		4
.L_1113:
        /*002c*/ 	.byte	0x04, 0x55
        /*002e*/ 	.short	(.L_1115 - .L_1114)


	//   ....[0]....
.L_1114:
        /* <DEDUP_REMOVED lines=119> */


	//----- nvinfo : EIATTR_MERCURY_ISA_VERSION
	.align		4
.L_1115:
        /*0788*/ 	.byte	0x03, 0x5f
        /*078a*/ 	.short	0x0101


	//----- nvinfo : EIATTR_UNUSED_LOAD_BYTE_OFFSET
	.align		4
        /*078c*/ 	.byte	0x04, 0x44
        /*078e*/ 	.short	(.L_1117 - .L_1116)


	//   ....[0]....
.L_1116:
        /*0790*/ 	.word	0x00000ad0
        /*0794*/ 	.word	0x0000fff0


	//   ....[1]....
        /*0798*/ 	.word	0x00013af0
        /*079c*/ 	.word	0x0000fff0


	//----- nvinfo : EIATTR_INT_WARP_WIDE_INSTR_OFFSETS
	.align		4
.L_1117:
        /*07a0*/ 	.byte	0x04, 0x31
        /*07a2*/ 	.short	(.L_1119 - .L_1118)


	//   ....[0]....
.L_1118:
        /*07a4*/ 	.word	0x00000190


	//   ....[1]....
        /*07a8*/ 	.word	0x000001d0


	//   ....[2]....
        /*07ac*/ 	.word	0x00000240


	//   ....[3]....
        /*07b0*/ 	.word	0x000002b0


	//   ....[4]....
        /*07b4*/ 	.word	0x00019b70


	//   ....[5]....
        /*07b8*/ 	.word	0x00019bd0


	//   ....[6]....
        /*07bc*/ 	.word	0x0001f970


	//   ....[7]....
        /*07c0*/ 	.word	0x0001f9d0


	//----- nvinfo : EIATTR_COOP_GROUP_MASK_REGIDS
	.align		4
.L_1119:
        /*07c4*/ 	.byte	0x04, 0x29
        /*07c6*/ 	.short	(.L_1121 - .L_1120)


	//   ....[0]....
.L_1120:
        /*07c8*/ 	.word	0xffffffff


	//   ....[1]....
        /*07cc*/ 	.word	0xffffffff


	//   ....[2]....
        /*07d0*/ 	.word	0xffffffff


	//   ....[3]....
        /*07d4*/ 	.word	0xffffffff


	//   ....[4]....
        /*07d8*/ 	.word	0xffffffff


	//   ....[5]....
        /*07dc*/ 	.word	0xffffffff


	//   ....[6]....
        /*07e0*/ 	.word	0xffffffff


	//   ....[7]....
        /*07e4*/ 	.word	0xffffffff


	//   ....[8]....
        /*07e8*/ 	.word	0xffffffff


	//   ....[9]....
        /*07ec*/ 	.word	0xffffffff


	//   ....[10]....
        /*07f0*/ 	.word	0xffffffff


	//   ....[11]....
        /*07f4*/ 	.word	0xffffffff


	//   ....[12]....
        /*07f8*/ 	.word	0xffffffff


	//   ....[13]....
        /*07fc*/ 	.word	0xffffffff


	//   ....[14]....
        /*0800*/ 	.word	0xffffffff


	//   ....[15]....
        /*0804*/ 	.word	0xffffffff


	//   ....[16]....
        /*0808*/ 	.word	0xffffffff


	//   ....[17]....
        /*080c*/ 	.word	0xffffffff


	//   ....[18]....
        /*0810*/ 	.word	0xffffffff


	//   ....[19]....
        /*0814*/ 	.word	0xffffffff


	//   ....[20]....
        /*0818*/ 	.word	0xffffffff


	//   ....[21]....
        /*081c*/ 	.word	0xffffffff


	//   ....[22]....
        /*0820*/ 	.word	0xffffffff


	//   ....[23]....
        /*0824*/ 	.word	0xffffffff


	//   ....[24]....
        /*0828*/ 	.word	0xffffffff


	//   ....[25]....
        /*082c*/ 	.word	0xffffffff


	//   ....[26]....
        /*0830*/ 	.word	0xffffffff


	//   ....[27]....
        /*0834*/ 	.word	0xffffffff


	//   ....[28]....
        /*0838*/ 	.word	0xffffffff


	//   ....[29]....
        /*083c*/ 	.word	0xffffffff


	//   ....[30]....
        /*0840*/ 	.word	0xffffffff


	//   ....[31]....
        /*0844*/ 	.word	0xffffffff


	//   ....[32]....
        /*0848*/ 	.word	0xffffffff


	//   ....[33]....
        /*084c*/ 	.word	0xffffffff


	//   ....[34]....
        /*0850*/ 	.word	0xffffffff


	//   ....[35]....
        /*0854*/ 	.word	0xffffffff


	//   ....[36]....
        /*0858*/ 	.word	0xffffffff


	//   ....[37]....
        /*085c*/ 	.word	0xffffffff


	//   ....[38]....
        /*0860*/ 	.word	0xffffffff


	//   ....[39]....
        /*0864*/ 	.word	0xffffffff


	//   ....[40]....
        /*0868*/ 	.word	0xffffffff


	//   ....[41]....
        /*086c*/ 	.word	0xffffffff


	//   ....[42]....
        /*0870*/ 	.word	0xffffffff


	//   ....[43]....
        /*0874*/ 	.word	0xffffffff


	//   ....[44]....
        /*0878*/ 	.word	0xffffffff


	//   ....[45]....
        /*087c*/ 	.word	0xffffffff


	//   ....[46]....
        /*0880*/ 	.word	0xffffffff


	//   ....[47]....
        /*0884*/ 	.word	0xffffffff


	//   ....[48]....
        /*0888*/ 	.word	0xffffffff


	//   ....[49]....
        /*088c*/ 	.word	0xffffffff


	//   ....[50]....
        /*0890*/ 	.word	0xffffffff


	//   ....[51]....
        /*0894*/ 	.word	0xffffffff


	//   ....[52]....
        /*0898*/ 	.word	0xffffffff


	//   ....[53]....
        /*089c*/ 	.word	0xffffffff


	//   ....[54]....
        /*08a0*/ 	.word	0xffffffff


	//   ....[55]....
        /*08a4*/ 	.word	0xffffffff


	//   ....[56]....
        /*08a8*/ 	.word	0xffffffff


	//   ....[57]....
        /*08ac*/ 	.word	0xffffffff


	//   ....[58]....
        /*08b0*/ 	.word	0xffffffff


	//   ....[59]....
        /*08b4*/ 	.word	0xffffffff


	//   ....[60]....
        /*08b8*/ 	.word	0xffffffff


	//   ....[61]....
        /*08bc*/ 	.word	0xffffffff


	//   ....[62]....
        /*08c0*/ 	.word	0xffffffff


	//   ....[63]....
        /*08c4*/ 	.word	0xffffffff


	//   ....[64]....
        /*08c8*/ 	.word	0xffffffff


	//   ....[65]....
        /*08cc*/ 	.word	0xffffffff


	//   ....[66]....
        /*08d0*/ 	.word	0xffffffff


	//   ....[67]....
        /*08d4*/ 	.word	0xffffffff


	//   ....[68]....
        /*08d8*/ 	.word	0xffffffff


	//   ....[69]....
        /*08dc*/ 	.word	0xffffffff


	//   ....[70]....
        /*08e0*/ 	.word	0xffffffff


	//   ....[71]....
        /*08e4*/ 	.word	0xffffffff


	//   ....[72]....
        /*08e8*/ 	.word	0xffffffff


	//   ....[73]....
        /*08ec*/ 	.word	0xffffffff


	//   ....[74]....
        /*08f0*/ 	.word	0xffffffff


	//   ....[75]....
        /*08f4*/ 	.word	0xffffffff


	//   ....[76]....
        /*08f8*/ 	.word	0xffffffff


	//   ....[77]....
        /*08fc*/ 	.word	0xffffffff


	//   ....[78]....
        /*0900*/ 	.word	0xffffffff


	//   ....[79]....
        /*0904*/ 	.word	0xffffffff


	//   ....[80]....
        /*0908*/ 	.word	0xffffffff


	//   ....[81]....
        /*090c*/ 	.word	0xffffffff


	//   ....[82]....
        /*0910*/ 	.word	0xffffffff


	//   ....[83]....
        /*0914*/ 	.word	0xffffffff


	//   ....[84]....
        /*0918*/ 	.word	0xffffffff


	//   ....[85]....
        /*091c*/ 	.word	0xffffffff


	//   ....[86]....
        /*0920*/ 	.word	0xffffffff


	//   ....[87]....
        /*0924*/ 	.word	0xffffffff


	//   ....[88]....
        /*0928*/ 	.word	0xffffffff


	//   ....[89]....
        /*092c*/ 	.word	0xffffffff


	//   ....[90]....
        /*0930*/ 	.word	0xffffffff


	//   ....[91]....
        /*0934*/ 	.word	0xffffffff


	//   ....[92]....
        /*0938*/ 	.word	0xffffffff


	//   ....[93]....
        /*093c*/ 	.word	0xffffffff


	//   ....[94]....
        /*0940*/ 	.word	0xffffffff


	//   ....[95]....
        /*0944*/ 	.word	0xffffffff


	//   ....[96]....
        /*0948*/ 	.word	0xffffffff


	//   ....[97]....
        /*094c*/ 	.word	0xffffffff


	//   ....[98]....
        /*0950*/ 	.word	0xffffffff


	//   ....[99]....
        /*0954*/ 	.word	0xffffffff


	//   ....[100]....
        /*0958*/ 	.word	0xffffffff


	//   ....[101]....
        /*095c*/ 	.word	0xffffffff


	//   ....[102]....
        /*0960*/ 	.word	0xffffffff


	//   ....[103]....
        /*0964*/ 	.word	0xffffffff


	//   ....[104]....
        /*0968*/ 	.word	0xffffffff


	//   ....[105]....
        /*096c*/ 	.word	0xffffffff


	//   ....[106]....
        /*0970*/ 	.word	0xffffffff


	//   ....[107]....
        /*0974*/ 	.word	0xffffffff


	//   ....[108]....
        /*0978*/ 	.word	0xffffffff


	//   ....[109]....
        /*097c*/ 	.word	0xffffffff


	//   ....[110]....
        /*0980*/ 	.word	0xffffffff


	//   ....[111]....
        /*0984*/ 	.word	0xffffffff


	//   ....[112]....
        /*0988*/ 	.word	0xffffffff


	//   ....[113]....
        /*098c*/ 	.word	0xffffffff


	//   ....[114]....
        /*0990*/ 	.word	0xffffffff


	//   ....[115]....
        /*0994*/ 	.word	0xffffffff


	//   ....[116]....
        /*0998*/ 	.word	0x0500000f


	//   ....[117]....
        /*099c*/ 	.word	0x0500000f


	//   ....[118]....
        /*09a0*/ 	.word	0x0500000f


	//   ....[119]....
        /*09a4*/ 	.word	0x0500000f


	//   ....[120]....
        /*09a8*/ 	.word	0x0500000f


	//   ....[121]....
        /*09ac*/ 	.word	0x0500000f


	//   ....[122]....
        /*09b0*/ 	.word	0x0500000f


	//   ....[123]....
        /*09b4*/ 	.word	0x0500000f


	//   ....[124]....
        /*09b8*/ 	.word	0x0500000f


	//   ....[125]....
        /*09bc*/ 	.word	0x0500000f


	//   ....[126]....
        /*09c0*/ 	.word	0x0500000f


	//   ....[127]....
        /*09c4*/ 	.word	0x0500000f


	//   ....[128]....
        /*09c8*/ 	.word	0x0500000f


	//   ....[129]....
        /*09cc*/ 	.word	0x0500000f


	//   ....[130]....
        /*09d0*/ 	.word	0x0500000f


	//   ....[131]....
        /*09d4*/ 	.word	0x0500000f


	//   ....[132]....
        /*09d8*/ 	.word	0x0500000f


	//   ....[133]....
        /*09dc*/ 	.word	0x0500000f


	//   ....[134]....
        /*09e0*/ 	.word	0x0500000f


	//   ....[135]....
        /*09e4*/ 	.word	0x0500000f


	//   ....[136]....
        /*09e8*/ 	.word	0x0500000f


	//   ....[137]....
        /*09ec*/ 	.word	0x0500000f


	//   ....[138]....
        /*09f0*/ 	.word	0x0500000f


	//   ....[139]....
        /*09f4*/ 	.word	0x0500000f


	//   ....[140]....
        /*09f8*/ 	.word	0x0500000f


	//   ....[141]....
        /*09fc*/ 	.word	0x0500000f


	//   ....[142]....
        /*0a00*/ 	.word	0x0500000f


	//   ....[143]....
        /*0a04*/ 	.word	0x0500000f


	//   ....[144]....
        /*0a08*/ 	.word	0x0500000f


	//   ....[145]....
        /*0a0c*/ 	.word	0x0500000f


	//   ....[146]....
        /*0a10*/ 	.word	0x0500000f


	//   ....[147]....
        /*0a14*/ 	.word	0x0500000f


	//   ....[148]....
        /*0a18*/ 	.word	0x0500000f


	//   ....[149]....
        /*0a1c*/ 	.word	0x0500000f


	//   ....[150]....
        /*0a20*/ 	.word	0x0500000f


	//   ....[151]....
        /*0a24*/ 	.word	0x0500000f


	//   ....[152]....
        /*0a28*/ 	.word	0x0500000f


	//   ....[153]....
        /*0a2c*/ 	.word	0x0500000f


	//   ....[154]....
        /*0a30*/ 	.word	0x0500000f


	//   ....[155]....
        /*0a34*/ 	.word	0x0500000f


	//   ....[156]....
        /*0a38*/ 	.word	0x0500000f


	//   ....[157]....
        /*0a3c*/ 	.word	0x0500000f


	//   ....[158]....
        /*0a40*/ 	.word	0x0500000f


	//   ....[159]....
        /*0a44*/ 	.word	0x0500000f


	//   ....[160]....
        /*0a48*/ 	.word	0x0500000f


	//   ....[161]....
        /*0a4c*/ 	.word	0x0500000f


	//   ....[162]....
        /*0a50*/ 	.word	0x0500000f


	//   ....[163]....
        /*0a54*/ 	.word	0x0500000f


	//   ....[164]....
        /*0a58*/ 	.word	0x0500000f


	//   ....[165]....
        /*0a5c*/ 	.word	0x0500000f


	//   ....[166]....
        /*0a60*/ 	.word	0x0500000f


	//   ....[167]....
        /*0a64*/ 	.word	0x0500000f


	//----- nvinfo : EIATTR_COOP_GROUP_INSTR_OFFSETS
	.align		4
.L_1121:
        /*0a68*/ 	.byte	0x04, 0x28
        /*0a6a*/ 	.short	(.L_1123 - .L_1122)


	//   ....[0]....
.L_1122:
        /*0a6c*/ 	.word	0x00000060


	//   ....[1]....
        /*0a70*/ 	.word	0x000001a0


	//   ....[2]....
        /*0a74*/ 	.word	0x000001e0


	//   ....[3]....
        /*0a78*/ 	.word	0x000003f0


	//   ....[4]....
        /*0a7c*/ 	.word	0x00000550


	//   ....[5]....
        /*0a80*/ 	.word	0x00000670


	//   ....[6]....
        /*0a84*/ 	.word	0x000007d0


	//   ....[7]....
        /*0a88*/ 	.word	0x00004820


	//   ....[8]....
        /*0a8c*/ 	.word	0x00006620


	//   ....[9]....
        /*0a90*/ 	.word	0x00006d40


	//   ....[10]....
        /*0a94*/ 	.word	0x00006d50


	//   ....[11]....
        /*0a98*/ 	.word	0x00006d60


	//   ....[12]....
        /*0a9c*/ 	.word	0x00006d70


	//   ....[13]....
        /*0aa0*/ 	.word	0x00007060


	//   ....[14]....
        /*0aa4*/ 	.word	0x00007070


	//   ....[15]....
        /*0aa8*/ 	.word	0x00007080


	//   ....[16]....
        /*0aac*/ 	.word	0x00007090


	//   ....[17]....
        /*0ab0*/ 	.word	0x00008270


	//   ....[18]....
        /*0ab4*/ 	.word	0x00008280


	//   ....[19]....
        /*0ab8*/ 	.word	0x00008290


	//   ....[20]....
        /*0abc*/ 	.word	0x000082a0


	//   ....[21]....
        /*0ac0*/ 	.word	0x000084f0


	//   ....[22]....
        /*0ac4*/ 	.word	0x00008500


	//   ....[23]....
        /*0ac8*/ 	.word	0x00008510


	//   ....[24]....
        /*0acc*/ 	.word	0x00008520


	//   ....[25]....
        /*0ad0*/ 	.word	0x00009c10


	//   ....[26]....
        /*0ad4*/ 	.word	0x0000b340


	//   ....[27]....
        /*0ad8*/ 	.word	0x0000b360


	//   ....[28]....
        /*0adc*/ 	.word	0x0000b710


	//   ....[29]....
        /*0ae0*/ 	.word	0x0000b810


	//   ....[30]....
        /*0ae4*/ 	.word	0x0000ba50


	//   ....[31]....
        /*0ae8*/ 	.word	0x0000bba0


	//   ....[32]....
        /*0aec*/ 	.word	0x0000c510


	//   ....[33]....
        /*0af0*/ 	.word	0x0000cb10


	//   ....[34]....
        /*0af4*/ 	.word	0x0000e260


	//   ....[35]....
        /*0af8*/ 	.word	0x0000e500


	//   ....[36]....
        /*0afc*/ 	.word	0x0000e610


	//   ....[37]....
        /*0b00*/ 	.word	0x0000e810


	//   ....[38]....
        /*0b04*/ 	.word	0x0000e990


	//   ....[39]....
        /*0b08*/ 	.word	0x0000ead0


	//   ....[40]....
        /*0b0c*/ 	.word	0x0000fcd0


	//   ....[41]....
        /*0b10*/ 	.word	0x00010330


	//   ....[42]....
        /*0b14*/ 	.word	0x00011c40


	//   ....[43]....
        /*0b18*/ 	.word	0x00011c50


	//   ....[44]....
        /*0b1c*/ 	.word	0x00011c70


	//   ....[45]....
        /*0b20*/ 	.word	0x00011df0


	//   ....[46]....
        /*0b24*/ 	.word	0x00012fb0


	//   ....[47]....
        /*0b28*/ 	.word	0x00013000


	//   ....[48]....
        /*0b2c*/ 	.word	0x00013030


	//   ....[49]....
        /*0b30*/ 	.word	0x000130d0


	//   ....[50]....
        /*0b34*/ 	.word	0x000130e0


	//   ....[51]....
        /*0b38*/ 	.word	0x00014ab0


	//   ....[52]....
        /*0b3c*/ 	.word	0x00014f90


	//   ....[53]....
        /*0b40*/ 	.word	0x00014fd0


	//   ....[54]....
        /*0b44*/ 	.word	0x00014ff0


	//   ....[55]....
        /*0b48*/ 	.word	0x00015010


	//   ....[56]....
        /*0b4c*/ 	.word	0x00015620


	//   ....[57]....
        /*0b50*/ 	.word	0x00015680


	//   ....[58]....
        /*0b54*/ 	.word	0x00015920


	//   ....[59]....
        /*0b58*/ 	.word	0x00015940


	//   ....[60]....
        /*0b5c*/ 	.word	0x000164c0


	//   ....[61]....
        /*0b60*/ 	.word	0x000164e0


	//   ....[62]....
        /*0b64*/ 	.word	0x00016710


	//   ....[63]....
        /*0b68*/ 	.word	0x00016730


	//   ....[64]....
        /*0b6c*/ 	.word	0x000169e0


	//   ....[65]....
        /*0b70*/ 	.word	0x00016bc0


	//   ....[66]....
        /*0b74*/ 	.word	0x00016bf0


	//   ....[67]....
        /*0b78*/ 	.word	0x00016c20


	//   ....[68]....
        /*0b7c*/ 	.word	0x00016c50


	//   ....[69]....
        /*0b80*/ 	.word	0x00016c80


	//   ....[70]....
        /*0b84*/ 	.word	0x00016cb0


	//   ....[71]....
        /*0b88*/ 	.word	0x00016e20


	//   ....[72]....
        /*0b8c*/ 	.word	0x00016e50


	//   ....[73]....
        /*0b90*/ 	.word	0x00016e80


	//   ....[74]....
        /*0b94*/ 	.word	0x00016eb0


	//   ....[75]....
        /*0b98*/ 	.word	0x00016ee0


	//   ....[76]....
        /*0b9c*/ 	.word	0x00016f10


	//   ....[77]....
        /*0ba0*/ 	.word	0x00016fb0


	//   ....[78]....
        /*0ba4*/ 	.word	0x00017010


	//   ....[79]....
        /*0ba8*/ 	.word	0x000170a0


	//   ....[80]....
        /*0bac*/ 	.word	0x00017f50


	//   ....[81]....
        /*0bb0*/ 	.word	0x0001a170


	//   ....[82]....
        /*0bb4*/ 	.word	0x0001ad00


	//   ....[83]....
        /*0bb8*/ 	.word	0x0001ad10


	//   ....[84]....
        /*0bbc*/ 	.word	0x0001ad30


	//   ....[85]....
        /*0bc0*/ 	.word	0x0001ae00


	//   ....[86]....
        /*0bc4*/ 	.word	0x0001ae30


	//   ....[87]....
        /*0bc8*/ 	.word	0x0001ae90


	//   ....[88]....
        /*0bcc*/ 	.word	0x0001aea0


	//   ....[89]....
        /*0bd0*/ 	.word	0x0001af10


	//   ....[90]....
        /*0bd4*/ 	.word	0x0001b860


	//   ....[91]....
        /*0bd8*/ 	.word	0x0001b870


	//   ....[92]....
        /*0bdc*/ 	.word	0x0001b9b0


	//   ....[93]....
        /*0be0*/ 	.word	0x0001b9c0


	//   ....[94]....
        /*0be4*/ 	.word	0x0001bc70


	//   ....[95]....
        /*0be8*/ 	.word	0x0001bc80


	//   ....[96]....
        /*0bec*/ 	.word	0x0001bdf0


	//   ....[97]....
        /*0bf0*/ 	.word	0x0001be00


	//   ....[98]....
        /*0bf4*/ 	.word	0x0001fc00


	//   ....[99]....
        /*0bf8*/ 	.word	0x0001fc30


	//   ....[100]....
        /*0bfc*/ 	.word	0x0001fc70


	//   ....[101]....
        /*0c00*/ 	.word	0x0001fca0


	//   ....[102]....
        /*0c04*/ 	.word	0x0001fcd0


	//   ....[103]....
        /*0c08*/ 	.word	0x0001fd00


	//   ....[104]....
        /*0c0c*/ 	.word	0x0001fd30


	//   ....[105]....
        /*0c10*/ 	.word	0x0001fd60


	//   ....[106]....
        /*0c14*/ 	.word	0x0001fee0


	//   ....[107]....
        /*0c18*/ 	.word	0x0001ff10


	//   ....[108]....
        /*0c1c*/ 	.word	0x0001ff40


	//   ....[109]....
        /*0c20*/ 	.word	0x0001ff70


	//   ....[110]....
        /*0c24*/ 	.word	0x0001ffa0


	//   ....[111]....
        /*0c28*/ 	.word	0x0001ffd0


	//   ....[112]....
        /*0c2c*/ 	.word	0x00020090


	//   ....[113]....
        /*0c30*/ 	.word	0x000200b0


	//   ....[114]....
        /*0c34*/ 	.word	0x00020120


	//   ....[115]....
        /*0c38*/ 	.word	0x000207f0


	//   ....[116]....
        /*0c3c*/ 	.word	0x00020c30


	//   ....[117]....
        /*0c40*/ 	.word	0x00020cc0


	//   ....[118]....
        /*0c44*/ 	.word	0x00020d10


	//   ....[119]....
        /*0c48*/ 	.word	0x00020d60


	//   ....[120]....
        /*0c4c*/ 	.word	0x00020df0


	//   ....[121]....
        /*0c50*/ 	.word	0x00020e80


	//   ....[122]....
        /*0c54*/ 	.word	0x00020ed0


	//   ....[123]....
        /*0c58*/ 	.word	0x00020f20


	//   ....[124]....
        /*0c5c*/ 	.word	0x00021000


	//   ....[125]....
        /*0c60*/ 	.word	0x00021090


	//   ....[126]....
        /*0c64*/ 	.word	0x000210e0


	//   ....[127]....
        /*0c68*/ 	.word	0x00021140


	//   ....[128]....
        /*0c6c*/ 	.word	0x000211e0


	//   ....[129]....
        /*0c70*/ 	.word	0x00021270


	//   ....[130]....
        /*0c74*/ 	.word	0x000212c0


	//   ....[131]....
        /*0c78*/ 	.word	0x00021310


	//   ....[132]....
        /*0c7c*/ 	.word	0x00021670


	//   ....[133]....
        /*0c80*/ 	.word	0x00021960


	//   ....[134]....
        /*0c84*/ 	.word	0x00021ae0


	//   ....[135]....
        /*0c88*/ 	.word	0x00021b30


	//   ....[136]....
        /*0c8c*/ 	.word	0x00021b90


	//   ....[137]....
        /*0c90*/ 	.word	0x00021bf0


	//   ....[138]....
        /*0c94*/ 	.word	0x00021d40


	//   ....[139]....
        /*0c98*/ 	.word	0x00021de0


	//   ....[140]....
        /*0c9c*/ 	.word	0x00021e90


	//   ....[141]....
        /*0ca0*/ 	.word	0x00021f70


	//   ....[142]....
        /*0ca4*/ 	.word	0x00022140


	//   ....[143]....
        /*0ca8*/ 	.word	0x00022200


	//   ....[144]....
        /*0cac*/ 	.word	0x000224b0


	//   ....[145]....
        /*0cb0*/ 	.word	0x000225d0


	//   ....[146]....
        /*0cb4*/ 	.word	0x000227a0


	//   ....[147]....
        /*0cb8*/ 	.word	0x00022870


	//   ....[148]....
        /*0cbc*/ 	.word	0x00022a70


	//   ....[149]....
        /*0cc0*/ 	.word	0x00022b00


	//   ....[150]....
        /*0cc4*/ 	.word	0x00022e30


	//   ....[151]....
        /*0cc8*/ 	.word	0x00022ed0


	//   ....[152]....
        /*0ccc*/ 	.word	0x00022ff0


	//   ....[153]....
        /*0cd0*/ 	.word	0x00023070


	//   ....[154]....
        /*0cd4*/ 	.word	0x000230f0


	//   ....[155]....
        /*0cd8*/ 	.word	0x00023170


	//   ....[156]....
        /*0cdc*/ 	.word	0x000231f0


	//   ....[157]....
        /*0ce0*/ 	.word	0x00023280


	//   ....[158]....
        /*0ce4*/ 	.word	0x00023320


	//   ....[159]....
        /*0ce8*/ 	.word	0x000233d0


	//   ....[160]....
        /*0cec*/ 	.word	0x00023450


	//   ....[161]....
        /*0cf0*/ 	.word	0x000234d0


	//   ....[162]....
        /*0cf4*/ 	.word	0x00023550


	//   ....[163]....
        /*0cf8*/ 	.word	0x000235e0


	//   ....[164]....
        /*0cfc*/ 	.word	0x00023660


	//   ....[165]....
        /*0d00*/ 	.word	0x00023700


	//   ....[166]....
        /*0d04*/ 	.word	0x00023790


	//   ....[167]....
        /*0d08*/ 	.word	0x000238c0


	//----- nvinfo : EIATTR_REG_RECONFIG
	.align		4
.L_1123:
        /*0d0c*/ 	.byte	0x01, 0x54
	.zero		2


	//----- nvinfo : EIATTR_SYSCALL_OFFSETS
	.align		4
        /*0d10*/ 	.byte	0x04, 0x46
        /*0d12*/ 	.short	(.L_1125 - .L_1124)


	//   ....[0]....
.L_1124:
        /*0d14*/ 	.word	0x00001a70


	//   ....[1]....
        /*0d18*/ 	.word	0x00001bc0


	//   ....[2]....
        /*0d1c*/ 	.word	0x000067d0


	//   ....[3]....
        /*0d20*/ 	.word	0x00006af0


	//   ....[4]....
        /*0d24*/ 	.word	0x00019d70


	//   ....[5]....
        /*0d28*/ 	.word	0x00019ed0


	//   ....[6]....
        /*0d2c*/ 	.word	0x00019fd0


	//   ....[7]....
        /*0d30*/ 	.word	0x0001a8e0


	//   ....[8]....
        /*0d34*/ 	.word	0x0001b230


	//----- nvinfo : EIATTR_MBARRIER_INSTR_OFFSETS
	.align		4
.L_1125:
        /*0d38*/ 	.byte	0x04, 0x39
        /*0d3a*/ 	.short	(.L_1127 - .L_1126)


	//   ....[0]....
.L_1126:
        /*0d3c*/ 	.word	0x000002d0
        /*0d40*/ 	.word	0x000000ff
        /*0d44*/ 	.word	0x00038800
        /*0d48*/ 	.short	0x0100
        /*0d4a*/ 	.byte	0x08
	.zero		1


	//   ....[1]....
        /*0d4c*/ 	.word	0x000002e0
        /*0d50*/ 	.word	0x000000ff
        /*0d54*/ 	.word	0x00038810
        /*0d58*/ 	.short	0x0100
        /*0d5a*/ 	.byte	0x08
	.zero		1


	//   ....[2]....
        /*0d5c*/ 	.word	0x000002f0
        /*0d60*/ 	.word	0x000000ff
        /*0d64*/ 	.word	0x00038820
        /*0d68*/ 	.short	0x0100
        /*0d6a*/ 	.byte	0x08
	.zero		1


	//   ....[3]....
        /*0d6c*/ 	.word	0x000003a0
        /*0d70*/ 	.word	0x000000ff
        /*0d74*/ 	.word	0x00038830
        /*0d78*/ 	.short	0x0100
        /*0d7a*/ 	.byte	0x06
	.zero		1


	//   ....[4]....
        /*0d7c*/ 	.word	0x000003b0
        /*0d80*/ 	.word	0x000000ff
        /*0d84*/ 	.word	0x00038840
        /*0d88*/ 	.short	0x0100
        /*0d8a*/ 	.byte	0x06
	.zero		1


	//   ....[5]....
        /*0d8c*/ 	.word	0x000003c0
        /*0d90*/ 	.word	0x000000ff
        /*0d94*/ 	.word	0x00038838
        /*0d98*/ 	.short	0x0100
        /*0d9a*/ 	.byte	0x06
	.zero		1


	//   ....[6]....
        /*0d9c*/ 	.word	0x000003d0
        /*0da0*/ 	.word	0x000000ff
        /*0da4*/ 	.word	0x00038848
        /*0da8*/ 	.short	0x0100
        /*0daa*/ 	.byte	0x06
	.zero		1


	//   ....[7]....
        /*0dac*/ 	.word	0x00000500
        /*0db0*/ 	.word	0x000000ff
        /*0db4*/ 	.word	0x00038850
        /*0db8*/ 	.short	0x0100
        /*0dba*/ 	.byte	0x08
	.zero		1


	//   ....[8]....
        /*0dbc*/ 	.word	0x00000510
        /*0dc0*/ 	.word	0x000000ff
        /*0dc4*/ 	.word	0x00038860
        /*0dc8*/ 	.short	0x0100
        /*0dca*/ 	.byte	0x08
	.zero		1


	//   ....[9]....
        /*0dcc*/ 	.word	0x00000520
        /*0dd0*/ 	.word	0x000000ff
        /*0dd4*/ 	.word	0x00038858
        /*0dd8*/ 	.short	0x0100
        /*0dda*/ 	.byte	0x08
	.zero		1


	//   ....[10]....
        /*0ddc*/ 	.word	0x00000530
        /*0de0*/ 	.word	0x000000ff
        /*0de4*/ 	.word	0x00038868
        /*0de8*/ 	.short	0x0100
        /*0dea*/ 	.byte	0x08
	.zero		1


	//   ....[11]....
        /*0dec*/ 	.word	0x00000620
        /*0df0*/ 	.word	0x000000ff
        /*0df4*/ 	.word	0x00038870
        /*0df8*/ 	.short	0x0100
        /*0dfa*/ 	.byte	0x06
	.zero		1


	//   ....[12]....
        /*0dfc*/ 	.word	0x00000630
        /*0e00*/ 	.word	0x000000ff
        /*0e04*/ 	.word	0x00038880
        /*0e08*/ 	.short	0x0100
        /*0e0a*/ 	.byte	0x06
	.zero		1


	//   ....[13]....
        /*0e0c*/ 	.word	0x00000640
        /*0e10*/ 	.word	0x000000ff
        /*0e14*/ 	.word	0x00038878
        /*0e18*/ 	.short	0x0100
        /*0e1a*/ 	.byte	0x06
	.zero		1


	//   ....[14]....
        /*0e1c*/ 	.word	0x00000650
        /*0e20*/ 	.word	0x000000ff
        /*0e24*/ 	.word	0x00038888
        /*0e28*/ 	.short	0x0100
        /*0e2a*/ 	.byte	0x06
	.zero		1


	//   ....[15]....
        /*0e2c*/ 	.word	0x00000780
        /*0e30*/ 	.word	0x000000ff
        /*0e34*/ 	.word	0x00038890
        /*0e38*/ 	.short	0x0100
        /*0e3a*/ 	.byte	0x08
	.zero		1


	//   ....[16]....
        /*0e3c*/ 	.word	0x00000790
        /*0e40*/ 	.word	0x000000ff
        /*0e44*/ 	.word	0x000388a0
        /*0e48*/ 	.short	0x0100
        /*0e4a*/ 	.byte	0x08
	.zero		1


	//   ....[17]....
        /*0e4c*/ 	.word	0x000007a0
        /*0e50*/ 	.word	0x000000ff
        /*0e54*/ 	.word	0x00038898
        /*0e58*/ 	.short	0x0100
        /*0e5a*/ 	.byte	0x08
	.zero		1


	//   ....[18]....
        /*0e5c*/ 	.word	0x000007b0
        /*0e60*/ 	.word	0x000000ff
        /*0e64*/ 	.word	0x000388a8
        /*0e68*/ 	.short	0x0100
        /*0e6a*/ 	.byte	0x08
	.zero		1


	//   ....[19]....
        /*0e6c*/ 	.word	0x000008e0
        /*0e70*/ 	.word	0x000000ff
        /*0e74*/ 	.word	0x000388b0
        /*0e78*/ 	.short	0x0100
        /*0e7a*/ 	.byte	0x08
	.zero		1


	//   ....[20]....
        /*0e7c*/ 	.word	0x000008f0
        /*0e80*/ 	.word	0x000000ff
        /*0e84*/ 	.word	0x000388c0
        /*0e88*/ 	.short	0x0100
        /*0e8a*/ 	.byte	0x08
	.zero		1


	//   ....[21]....
        /*0e8c*/ 	.word	0x00000900
        /*0e90*/ 	.word	0x000000ff
        /*0e94*/ 	.word	0x000388b8
        /*0e98*/ 	.short	0x0100
        /*0e9a*/ 	.byte	0x08
	.zero		1


	//   ....[22]....
        /*0e9c*/ 	.word	0x00000910
        /*0ea0*/ 	.word	0x000000ff
        /*0ea4*/ 	.word	0x000388c8
        /*0ea8*/ 	.short	0x0100
        /*0eaa*/ 	.byte	0x08
	.zero		1


	//   ....[23]....
        /*0eac*/ 	.word	0x00002780
        /*0eb0*/ 	.word	0x00000044
        /*0eb4*/ 	.word	0x00038890
        /*0eb8*/ 	.short	0x010a
        /*0eba*/ 	.byte	0x3f
	.zero		1


	//   ....[24]....
        /*0ebc*/ 	.word	0x00003130
        /*0ec0*/ 	.word	0x00000044
        /*0ec4*/ 	.word	0x00038890
        /*0ec8*/ 	.short	0x010a
        /*0eca*/ 	.byte	0x3f
	.zero		1


	//   ....[25]....
        /*0ecc*/ 	.word	0x000039a0
        /*0ed0*/ 	.word	0x00000044
        /*0ed4*/ 	.word	0x00038890
        /*0ed8*/ 	.short	0x010a
        /*0eda*/ 	.byte	0x3f
	.zero		1


	//   ....[26]....
        /*0edc*/ 	.word	0x00003ba0
        /*0ee0*/ 	.word	0x00000004
        /*0ee4*/ 	.word	0x00000000
        /*0ee8*/ 	.short	0x0101
        /*0eea*/ 	.byte	0x3f
	.zero		1


	//   ....[27]....
        /*0eec*/ 	.word	0x00003be0
        /*0ef0*/ 	.word	0x00000044
        /*0ef4*/ 	.word	0x000388b0
        /*0ef8*/ 	.short	0x010a
        /*0efa*/ 	.byte	0x3f
	.zero		1


	//   ....[28]....
        /*0efc*/ 	.word	0x00004240
        /*0f00*/ 	.word	0x00000044
        /*0f04*/ 	.word	0x00000000
        /*0f08*/ 	.short	0x0101
        /*0f0a*/ 	.byte	0x3f
	.zero		1


	//   ....[29]....
        /*0f0c*/ 	.word	0x00004c60
        /*0f10*/ 	.word	0x00000003
        /*0f14*/ 	.word	0x00000000
        /*0f18*/ 	.short	0x0101
        /*0f1a*/ 	.byte	0x3f
	.zero		1


	//   ....[30]....
        /*0f1c*/ 	.word	0x000057e0
        /*0f20*/ 	.word	0x00000003
        /*0f24*/ 	.word	0x00000000
        /*0f28*/ 	.short	0x0101
        /*0f2a*/ 	.byte	0x3f
	.zero		1


	//   ....[31]....
        /*0f2c*/ 	.word	0x00006860
        /*0f30*/ 	.word	0x00000002
        /*0f34*/ 	.word	0x00038800
        /*0f38*/ 	.short	0x010a
        /*0f3a*/ 	.byte	0x3f
	.zero		1


	//   ....[32]....
        /*0f3c*/ 	.word	0x000068b0
        /*0f40*/ 	.word	0x00000002
        /*0f44*/ 	.word	0x00038800
        /*0f48*/ 	.short	0x010a
        /*0f4a*/ 	.byte	0x3f
	.zero		1


	//   ....[33]....
        /*0f4c*/ 	.word	0x000072d0
        /*0f50*/ 	.word	0x00000002
        /*0f54*/ 	.word	0x00038800
        /*0f58*/ 	.short	0x010a
        /*0f5a*/ 	.byte	0x3f
	.zero		1


	//   ....[34]....
        /*0f5c*/ 	.word	0x000086d0
        /*0f60*/ 	.word	0x00000002
        /*0f64*/ 	.word	0x00038800
        /*0f68*/ 	.short	0x010a
        /*0f6a*/ 	.byte	0x3f
	.zero		1


	//   ....[35]....
        /*0f6c*/ 	.word	0x000094d0
        /*0f70*/ 	.word	0x00000015
        /*0f74*/ 	.word	0x00038830
        /*0f78*/ 	.short	0x010a
        /*0f7a*/ 	.byte	0x3f
	.zero		1


	//   ....[36]....
        /*0f7c*/ 	.word	0x00009580
        /*0f80*/ 	.word	0x00000015
        /*0f84*/ 	.word	0x00038830
        /*0f88*/ 	.short	0x010a
        /*0f8a*/ 	.byte	0x3f
	.zero		1


	//   ....[37]....
        /*0f8c*/ 	.word	0x00009890
        /*0f90*/ 	.word	0x00000002
        /*0f94*/ 	.word	0x00038810
        /*0f98*/ 	.short	0x010a
        /*0f9a*/ 	.byte	0x3f
	.zero		1


	//   ....[38]....
        /*0f9c*/ 	.word	0x000098e0
        /*0fa0*/ 	.word	0x00000015
        /*0fa4*/ 	.word	0x00038850
        /*0fa8*/ 	.short	0x010a
        /*0faa*/ 	.byte	0x3f
	.zero		1


	//   ....[39]....
        /*0fac*/ 	.word	0x00009990
        /*0fb0*/ 	.word	0x00000015
        /*0fb4*/ 	.word	0x00038850
        /*0fb8*/ 	.short	0x010a
        /*0fba*/ 	.byte	0x3f
	.zero		1


	//   ....[40]....
        /*0fbc*/ 	.word	0x0000be00
        /*0fc0*/ 	.word	0x00000018
        /*0fc4*/ 	.word	0x00000000
        /*0fc8*/ 	.short	0x0101
        /*0fca*/ 	.byte	0x3f
	.zero		1


	//   ....[41]....
        /*0fcc*/ 	.word	0x0000c530
        /*0fd0*/ 	.word	0x00000015
        /*0fd4*/ 	.word	0x00000000
        /*0fd8*/ 	.short	0x0101
        /*0fda*/ 	.byte	0x3f
	.zero		1


	//   ....[42]....
        /*0fdc*/ 	.word	0x0000c640
        /*0fe0*/ 	.word	0x000000c5
        /*0fe4*/ 	.word	0x00038830
        /*0fe8*/ 	.short	0x010a
        /*0fea*/ 	.byte	0x3f
	.zero		1


	//   ....[43]....
        /*0fec*/ 	.word	0x0000c6b0
        /*0ff0*/ 	.word	0x000000c5
        /*0ff4*/ 	.word	0x00038830
        /*0ff8*/ 	.short	0x010a
        /*0ffa*/ 	.byte	0x3f
	.zero		1


	//   ....[44]....
        /*0ffc*/ 	.word	0x0000c920
        /*1000*/ 	.word	0x000000c5
        /*1004*/ 	.word	0x00038850
        /*1008*/ 	.short	0x010a
        /*100a*/ 	.byte	0x3f
	.zero		1


	//   ....[45]....
        /*100c*/ 	.word	0x0000c970
        /*1010*/ 	.word	0x000000c5
        /*1014*/ 	.word	0x00038850
        /*1018*/ 	.short	0x010a
        /*101a*/ 	.byte	0x3f
	.zero		1


	//   ....[46]....
        /*101c*/ 	.word	0x0000ed10
        /*1020*/ 	.word	0x000000a7
        /*1024*/ 	.word	0x00000000
        /*1028*/ 	.short	0x0101
        /*102a*/ 	.byte	0x3f
	.zero		1


	//   ....[47]....
        /*102c*/ 	.word	0x0000fcf0
        /*1030*/ 	.word	0x000000c5
        /*1034*/ 	.word	0x00000000
        /*1038*/ 	.short	0x0101
        /*103a*/ 	.byte	0x3f
	.zero		1


	//   ....[48]....
        /*103c*/ 	.word	0x0000fe40
        /*1040*/ 	.word	0x000000c1
        /*1044*/ 	.word	0x00038830
        /*1048*/ 	.short	0x010a
        /*104a*/ 	.byte	0x3f
	.zero		1


	//   ....[49]....
        /*104c*/ 	.word	0x0000feb0
        /*1050*/ 	.word	0x000000c1
        /*1054*/ 	.word	0x00038830
        /*1058*/ 	.short	0x010a
        /*105a*/ 	.byte	0x3f
	.zero		1


	//   ....[50]....
        /*105c*/ 	.word	0x00010120
        /*1060*/ 	.word	0x000000c1
        /*1064*/ 	.word	0x00038850
        /*1068*/ 	.short	0x010a
        /*106a*/ 	.byte	0x3f
	.zero		1


	//   ....[51]....
        /*106c*/ 	.word	0x00010170
        /*1070*/ 	.word	0x000000c1
        /*1074*/ 	.word	0x00038850
        /*1078*/ 	.short	0x010a
        /*107a*/ 	.byte	0x3f
	.zero		1


	//   ....[52]....
        /*107c*/ 	.word	0x00012140
        /*1080*/ 	.word	0x000000a2
        /*1084*/ 	.word	0x00000000
        /*1088*/ 	.short	0x0101
        /*108a*/ 	.byte	0x3f
	.zero		1


	//   ....[53]....
        /*108c*/ 	.word	0x00012fd0
        /*1090*/ 	.word	0x000000c1
        /*1094*/ 	.word	0x00000000
        /*1098*/ 	.short	0x0101
        /*109a*/ 	.byte	0x3f
	.zero		1


	//   ....[54]....
        /*109c*/ 	.word	0x000156a0
        /*10a0*/ 	.word	0x00000000
        /*10a4*/ 	.word	0x00000000
        /*10a8*/ 	.short	0x0101
        /*10aa*/ 	.byte	0x3f
	.zero		1


	//   ....[55]....
        /*10ac*/ 	.word	0x00018040
        /*10b0*/ 	.word	0x00000005
        /*10b4*/ 	.word	0x00038820
        /*10b8*/ 	.short	0x010a
        /*10ba*/ 	.byte	0x3f
	.zero		1


	//   ....[56]....
        /*10bc*/ 	.word	0x00018130
        /*10c0*/ 	.word	0x00000004
        /*10c4*/ 	.word	0x000388a0
        /*10c8*/ 	.short	0x010a
        /*10ca*/ 	.byte	0x3f
	.zero		1


	//   ....[57]....
        /*10cc*/ 	.word	0x00018380
        /*10d0*/ 	.word	0x00000004
        /*10d4*/ 	.word	0x000388c0
        /*10d8*/ 	.short	0x010a
        /*10da*/ 	.byte	0x3f
	.zero		1


	//   ....[58]....
        /*10dc*/ 	.word	0x00018e00
        /*10e0*/ 	.word	0x00000004
        /*10e4*/ 	.word	0x000388a0
        /*10e8*/ 	.short	0x010a
        /*10ea*/ 	.byte	0x3f
	.zero		1


	//   ....[59]....
        /*10ec*/ 	.word	0x00019040
        /*10f0*/ 	.word	0x00000004
        /*10f4*/ 	.word	0x000388c0
        /*10f8*/ 	.short	0x010a
        /*10fa*/ 	.byte	0x3f
	.zero		1


	//   ....[60]....
        /*10fc*/ 	.word	0x0001a420
        /*1100*/ 	.word	0x00000000
        /*1104*/ 	.word	0x00038840
        /*1108*/ 	.short	0x010a
        /*110a*/ 	.byte	0x3f
	.zero		1


	//   ....[61]....
        /*110c*/ 	.word	0x0001afd0
        /*1110*/ 	.word	0x00000008
        /*1114*/ 	.word	0x00038800
        /*1118*/ 	.short	0x0107
        /*111a*/ 	.byte	0x3f
	.zero		1


	//   ....[62]....
        /*111c*/ 	.word	0x0001b080
        /*1120*/ 	.word	0x00000000
        /*1124*/ 	.word	0x00038800
        /*1128*/ 	.short	0x0101
        /*112a*/ 	.byte	0x3f
	.zero		1


	//   ....[63]....
        /*112c*/ 	.word	0x0001c030
        /*1130*/ 	.word	0x00000000
        /*1134*/ 	.word	0x00038810
        /*1138*/ 	.short	0x0107
        /*113a*/ 	.byte	0x3f
	.zero		1


	//   ....[64]....
        /*113c*/ 	.word	0x0001c130
        /*1140*/ 	.word	0x00000002
        /*1144*/ 	.word	0x00038810
        /*1148*/ 	.short	0x0101
        /*114a*/ 	.byte	0x3f
	.zero		1


	//   ....[65]....
        /*114c*/ 	.word	0x0001c150
        /*1150*/ 	.word	0x00000002
        /*1154*/ 	.word	0x00038820
        /*1158*/ 	.short	0x010a
        /*115a*/ 	.byte	0x3f
	.zero		1


	//   ....[66]....
        /*115c*/ 	.word	0x0001c260
        /*1160*/ 	.word	0x00000000
        /*1164*/ 	.word	0x00038860
        /*1168*/ 	.short	0x010a
        /*116a*/ 	.byte	0x3f
	.zero		1


	//   ....[67]....
        /*116c*/ 	.word	0x0001cf50
        /*1170*/ 	.word	0x00000000
        /*1174*/ 	.word	0x00038840
        /*1178*/ 	.short	0x010a
        /*117a*/ 	.byte	0x3f
	.zero		1


	//   ....[68]....
        /*117c*/ 	.word	0x0001d1b0
        /*1180*/ 	.word	0x00000000
        /*1184*/ 	.word	0x00038860
        /*1188*/ 	.short	0x010a
        /*118a*/ 	.byte	0x3f
	.zero		1


	//   ....[69]....
        /*118c*/ 	.word	0x0001de30
        /*1190*/ 	.word	0x00000002
        /*1194*/ 	.word	0x00038840
        /*1198*/ 	.short	0x010a
        /*119a*/ 	.byte	0x3f
	.zero		1


	//   ....[70]....
        /*119c*/ 	.word	0x0001e080
        /*11a0*/ 	.word	0x00000002
        /*11a4*/ 	.word	0x00038860
        /*11a8*/ 	.short	0x010a
        /*11aa*/ 	.byte	0x3f
	.zero		1


	//   ....[71]....
        /*11ac*/ 	.word	0x0001ec90
        /*11b0*/ 	.word	0x00000002
        /*11b4*/ 	.word	0x00038840
        /*11b8*/ 	.short	0x010a
        /*11ba*/ 	.byte	0x3f
	.zero		1


	//   ....[72]....
        /*11bc*/ 	.word	0x0001eef0
        /*11c0*/ 	.word	0x00000002
        /*11c4*/ 	.word	0x00038860
        /*11c8*/ 	.short	0x010a
        /*11ca*/ 	.byte	0x3f
	.zero		1


	//   ....[73]....
        /*11cc*/ 	.word	0x00020770
        /*11d0*/ 	.word	0x00000000
        /*11d4*/ 	.word	0x00038820
        /*11d8*/ 	.short	0x010a
        /*11da*/ 	.byte	0x3f
	.zero		1


	//   ....[74]....
        /*11dc*/ 	.word	0x00020920
        /*11e0*/ 	.word	0x00000006
        /*11e4*/ 	.word	0x00000000
        /*11e8*/ 	.short	0x010a
        /*11ea*/ 	.byte	0x3f
	.zero		1


	//   ....[75]....
        /*11ec*/ 	.word	0x00020990
        /*11f0*/ 	.word	0x00000007
        /*11f4*/ 	.word	0x00000000
        /*11f8*/ 	.short	0x010a
        /*11fa*/ 	.byte	0x3f
	.zero		1


	//   ....[76]....
        /*11fc*/ 	.word	0x00020a00
        /*1200*/ 	.word	0x00000004
        /*1204*/ 	.word	0x00000000
        /*1208*/ 	.short	0x010a
        /*120a*/ 	.byte	0x3f
	.zero		1


	//   ....[77]....
        /*120c*/ 	.word	0x00020a30
        /*1210*/ 	.word	0x00000003
        /*1214*/ 	.word	0x00000000
        /*1218*/ 	.short	0x010a
        /*121a*/ 	.byte	0x3f
	.zero		1


	//   ....[78]....
        /*121c*/ 	.word	0x00020a90
        /*1220*/ 	.word	0x00000044
        /*1224*/ 	.word	0x00038890
        /*1228*/ 	.short	0x010a
        /*122a*/ 	.byte	0x3f
	.zero		1


	//   ....[79]....
        /*122c*/ 	.word	0x00020ae0
        /*1230*/ 	.word	0x00000044
        /*1234*/ 	.word	0x00038890
        /*1238*/ 	.short	0x010a
        /*123a*/ 	.byte	0x3f
	.zero		1


	//   ....[80]....
        /*123c*/ 	.word	0x00020b30
        /*1240*/ 	.word	0x00000044
        /*1244*/ 	.word	0x00038890
        /*1248*/ 	.short	0x010a
        /*124a*/ 	.byte	0x3f
	.zero		1


	//   ....[81]....
        /*124c*/ 	.word	0x00020b80
        /*1250*/ 	.word	0x00000044
        /*1254*/ 	.word	0x000388b0
        /*1258*/ 	.short	0x010a
        /*125a*/ 	.byte	0x3f
	.zero		1


	//   ....[82]....
        /*125c*/ 	.word	0x00020f50
        /*1260*/ 	.word	0x00000002
        /*1264*/ 	.word	0x00038800
        /*1268*/ 	.short	0x010a
        /*126a*/ 	.byte	0x3f
	.zero		1


	//   ....[83]....
        /*126c*/ 	.word	0x00021360
        /*1270*/ 	.word	0x00000002
        /*1274*/ 	.word	0x00038800
        /*1278*/ 	.short	0x010a
        /*127a*/ 	.byte	0x3f
	.zero		1


	//   ....[84]....
        /*127c*/ 	.word	0x000213b0
        /*1280*/ 	.word	0x00000015
        /*1284*/ 	.word	0x00038830
        /*1288*/ 	.short	0x010a
        /*128a*/ 	.byte	0x3f
	.zero		1


	//   ....[85]....
        /*128c*/ 	.word	0x00021400
        /*1290*/ 	.word	0x00000002
        /*1294*/ 	.word	0x00038810
        /*1298*/ 	.short	0x010a
        /*129a*/ 	.byte	0x3f
	.zero		1


	//   ....[86]....
        /*129c*/ 	.word	0x00021450
        /*12a0*/ 	.word	0x00000015
        /*12a4*/ 	.word	0x00038850
        /*12a8*/ 	.short	0x010a
        /*12aa*/ 	.byte	0x3f
	.zero		1


	//   ....[87]....
        /*12ac*/ 	.word	0x000214a0
        /*12b0*/ 	.word	0x000000c5
        /*12b4*/ 	.word	0x00038830
        /*12b8*/ 	.short	0x010a
        /*12ba*/ 	.byte	0x3f
	.zero		1


	//   ....[88]....
        /*12bc*/ 	.word	0x000214f0
        /*12c0*/ 	.word	0x000000c5
        /*12c4*/ 	.word	0x00038850
        /*12c8*/ 	.short	0x010a
        /*12ca*/ 	.byte	0x3f
	.zero		1


	//   ....[89]....
        /*12cc*/ 	.word	0x00021540
        /*12d0*/ 	.word	0x000000c1
        /*12d4*/ 	.word	0x00038830
        /*12d8*/ 	.short	0x010a
        /*12da*/ 	.byte	0x3f
	.zero		1


	//   ....[90]....
        /*12dc*/ 	.word	0x00021590
        /*12e0*/ 	.word	0x000000c1
        /*12e4*/ 	.word	0x00038850
        /*12e8*/ 	.short	0x010a
        /*12ea*/ 	.byte	0x3f
	.zero		1


	//   ....[91]....
        /*12ec*/ 	.word	0x00021740
        /*12f0*/ 	.word	0x00000004
        /*12f4*/ 	.word	0x00038820
        /*12f8*/ 	.short	0x010a
        /*12fa*/ 	.byte	0x3f
	.zero		1


	//   ....[92]....
        /*12fc*/ 	.word	0x00021790
        /*1300*/ 	.word	0x00000004
        /*1304*/ 	.word	0x000388a0
        /*1308*/ 	.short	0x010a
        /*130a*/ 	.byte	0x3f
	.zero		1


	//   ....[93]....
        /*130c*/ 	.word	0x000217e0
        /*1310*/ 	.word	0x00000004
        /*1314*/ 	.word	0x000388c0
        /*1318*/ 	.short	0x010a
        /*131a*/ 	.byte	0x3f
	.zero		1


	//   ....[94]....
        /*131c*/ 	.word	0x00021830
        /*1320*/ 	.word	0x00000004
        /*1324*/ 	.word	0x000388a0
        /*1328*/ 	.short	0x010a
        /*132a*/ 	.byte	0x3f
	.zero		1


	//   ....[95]....
        /*132c*/ 	.word	0x00021880
        /*1330*/ 	.word	0x00000004
        /*1334*/ 	.word	0x000388c0
        /*1338*/ 	.short	0x010a
        /*133a*/ 	.byte	0x3f
	.zero		1


	//   ....[96]....
        /*133c*/ 	.word	0x00021a20
        /*1340*/ 	.word	0x00000000
        /*1344*/ 	.word	0x00038840
        /*1348*/ 	.short	0x010a
        /*134a*/ 	.byte	0x3f
	.zero		1


	//   ....[97]....
        /*134c*/ 	.word	0x00022b50
        /*1350*/ 	.word	0x00000002
        /*1354*/ 	.word	0x00038820
        /*1358*/ 	.short	0x010a
        /*135a*/ 	.byte	0x3f
	.zero		1


	//   ....[98]....
        /*135c*/ 	.word	0x00022ba0
        /*1360*/ 	.word	0x00000000
        /*1364*/ 	.word	0x00038860
        /*1368*/ 	.short	0x010a
        /*136a*/ 	.byte	0x3f
	.zero		1


	//   ....[99]....
        /*136c*/ 	.word	0x00022bf0
        /*1370*/ 	.word	0x00000000
        /*1374*/ 	.word	0x00038840
        /*1378*/ 	.short	0x010a
        /*137a*/ 	.byte	0x3f
	.zero		1


	//   ....[100]....
        /*137c*/ 	.word	0x00022c40
        /*1380*/ 	.word	0x00000000
        /*1384*/ 	.word	0x00038860
        /*1388*/ 	.short	0x010a
        /*138a*/ 	.byte	0x3f
	.zero		1


	//   ....[101]....
        /*138c*/ 	.word	0x00022c90
        /*1390*/ 	.word	0x00000002
        /*1394*/ 	.word	0x00038840
        /*1398*/ 	.short	0x010a
        /*139a*/ 	.byte	0x3f
	.zero		1


	//   ....[102]....
        /*139c*/ 	.word	0x00022ce0
        /*13a0*/ 	.word	0x00000002
        /*13a4*/ 	.word	0x00038860
        /*13a8*/ 	.short	0x010a
        /*13aa*/ 	.byte	0x3f
	.zero		1


	//   ....[103]....
        /*13ac*/ 	.word	0x00022d30
        /*13b0*/ 	.word	0x00000002
        /*13b4*/ 	.word	0x00038840
        /*13b8*/ 	.short	0x010a
        /*13ba*/ 	.byte	0x3f
	.zero		1


	//   ....[104]....
        /*13bc*/ 	.word	0x00022d80
        /*13c0*/ 	.word	0x00000002
        /*13c4*/ 	.word	0x00038860
        /*13c8*/ 	.short	0x010a
        /*13ca*/ 	.byte	0x3f
	.zero		1


	//   ....[105]....
        /*13cc*/ 	.word	0x000237e0
        /*13d0*/ 	.word	0x00000000
        /*13d4*/ 	.word	0x00038820
        /*13d8*/ 	.short	0x010a
        /*13da*/ 	.byte	0x3f
	.zero		1


	//   ....[106]....
        /*13dc*/ 	.word	0x00023980
        /*13e0*/ 	.word	0x00000006
        /*13e4*/ 	.word	0x00000000
        /*13e8*/ 	.short	0x010a
        /*13ea*/ 	.byte	0x3f
	.zero		1


	//   ....[107]....
        /*13ec*/ 	.word	0x000239d0
        /*13f0*/ 	.word	0x00000007
        /*13f4*/ 	.word	0x00000000
        /*13f8*/ 	.short	0x010a
        /*13fa*/ 	.byte	0x3f
	.zero		1


	//   ....[108]....
        /*13fc*/ 	.word	0x00023a20
        /*1400*/ 	.word	0x00000004
        /*1404*/ 	.word	0x00000000
        /*1408*/ 	.short	0x010a
        /*140a*/ 	.byte	0x3f
	.zero		1


	//----- nvinfo : EIATTR_NUM_MBARRIERS
	.align		4
.L_1127:
        /*140c*/ 	.byte	0x03, 0x38
        /*140e*/ 	.short	0x0017


	//----- nvinfo : EIATTR_EXIT_INSTR_OFFSETS
	.align		4
        /*1410*/ 	.byte	0x04, 0x1c
        /*1412*/ 	.short	(.L_1129 - .L_1128)


	//   ....[0]....
.L_1128:
        /*1414*/ 	.word	0x00020a80


	//----- nvinfo : EIATTR_MAX_THREADS
	.align		4
.L_1129:
        /*1418*/ 	.byte	0x04, 0x05
        /*141a*/ 	.short	(.L_1131 - .L_1130)
.L_1130:
        /*141c*/ 	.word	0x00000180
        /*1420*/ 	.word	0x00000001
        /*1424*/ 	.word	0x00000001


	//----- nvinfo : EIATTR_CRS_STACK_SIZE
	.align		4
.L_1131:
        /*1428*/ 	.byte	0x04, 0x1e
        /*142a*/ 	.short	(.L_1133 - .L_1132)
.L_1132:
        /*142c*/ 	.word	0x00000000


	//----- nvinfo : EIATTR_CBANK_PARAM_SIZE
	.align		4
.L_1133:
        /*1430*/ 	.byte	0x03, 0x19
        /*1432*/ 	.short	0x0bf0


	//----- nvinfo : EIATTR_PARAM_CBANK
	.align		4
        /*1434*/ 	.byte	0x04, 0x0a
        /*1436*/ 	.short	(.L_1135 - .L_1134)
	.align		4
.L_1134:
        /*1438*/ 	.word	index@(.nv.constant0._ZN7cutlass13device_kernelIN5flash11enable_sm90INS1_16FlashAttnFwdSm90INS1_25CollectiveMainloopFwdSm90ILi2EN4cute5tupleIJNS5_1CILi1EEES8_S8_EEENS6_IJNS7_ILi64EEESA_SA_EEELi512ENS_6half_tEfNS_4arch4Sm90ELb1ELb0ELb0ELb1ELb0ELb1ELb1ELb0ELb0ELb1ELb0ELb0EEENS1_21CollectiveEpilogueFwdINS6_IJSA_NS7_ILi512EEESA_EEES9_SC_SE_Li256ELb1ELb1ELb0ELb0EEENS1_36VarlenDynamicPersistentTileSchedulerILi64ELi64ELi256ELi128ELb0ELb1ELb1ELb1ELb1ELb1EEEEEEEEEvNT_6ParamsE)
        /*143c*/ 	.short	0x0210
        /*143e*/ 	.short	0x0bf0


	//----- nvinfo : EIATTR_SW_WAR
	.align		4
.L_1135:
        /*1440*/ 	.byte	0x04, 0x36
        /*1442*/ 	.short	(.L_1137 - .L_1136)
.L_1136:
        /*1444*/ 	.word	0x00000008
.L_1137:


//--------------------- .nv.info._ZN7cutlass13device_kernelIN5flash11enable_sm90INS1_16FlashAttnFwdSm90INS1_25CollectiveMainloopFwdSm90ILi2EN4cute5tupleIJNS5_1CILi1EEES8_S8_EEENS6_IJNS7_ILi128EEENS7_ILi96EEENS7_ILi64EEEEEELi256ENS_6half_tEfNS_4arch4Sm90ELb0ELb0ELb0ELb0ELb0ELb0ELb0ELb1ELb0ELb1ELb0ELb0EEENS1_21CollectiveEpilogueFwdINS6_IJSA_NS7_ILi256EEESB_EEES9_SE_SG_Li256ELb0ELb1ELb0ELb0EEENS1_29StaticPersistentTileSchedulerILb0EEEEEEEEEvNT_6ParamsE --------------------------
	.section	.nv.info._ZN7cutlass13device_kernelIN5flash11enable_sm90INS1_16FlashAttnFwdSm90INS1_25CollectiveMainloopFwdSm90ILi2EN4cute5tupleIJNS5_1CILi1EEES8_S8_EEENS6_IJNS7_ILi128EEENS7_ILi96EEENS7_ILi64EEEEEELi256ENS_6half_tEfNS_4arch4Sm90ELb0ELb0ELb0ELb0ELb0ELb0ELb0ELb1ELb0ELb1ELb0ELb0EEENS1_21CollectiveEpilogueFwdINS6_IJSA_NS7_ILi256EEESB_EEES9_SE_SG_Li256ELb0ELb1ELb0ELb0EEENS1_29StaticPersistentTileSchedulerILb0EEEEEEEEEvNT_6ParamsE,"",@"SHT_CUDA_INFO"
	.sectionflags	@""
	.align	4


	//----- nvinfo : EIATTR_CUDA_API_VERSION
	.align		4
        /*0000*/ 	.byte	0x04, 0x37
        /*0002*/ 	.short	(.L_1139 - .L_1138)
.L_1138:
        /*0004*/ 	.word	0x00000082


	//----- nvinfo : EIATTR_KPARAM_INFO
	.align		4
.L_1139:
        /*0008*/ 	.byte	0x04, 0x17
        /*000a*/ 	.short	(.L_1141 - .L_1140)
.L_1140:
        /*000c*/ 	.word	0x00000000
        /*0010*/ 	.short	0x0000
        /*0012*/ 	.short	0x0070
        /*0014*/ 	.byte	0x00, 0xf0, 0x01, 0x28


	//----- nvinfo : EIATTR_SPARSE_MMA_MASK
	.align		4
.L_1141:
        /*0018*/ 	.byte	0x03, 0x50
        /*001a*/ 	.short	0x0000


	//----- nvinfo : EIATTR_MAXREG_COUNT
	.align		4
        /*001c*/ 	.byte	0x03, 0x1b
        /*001e*/ 	.short	0x00a8


	//----- nvinfo : EIATTR_NUM_BARRIERS
	.align		4
        /*0020*/ 	.byte	0x02, 0x4c
        /*0022*/ 	.byte	0x10
	.zero		1


	//----- nvinfo : EIATTR_EXTERNS
	.align		4
        /*0024*/ 	.byte	0x04, 0x0f
        /*0026*/ 	.short	(.L_1143 - .L_1142)


	//   ....[0]....
	.align		4
.L_1142:
        /*0028*/ 	.word	index@(__assertfail)


	//----- nvinfo : EIATTR_ANNOTATIONS
	.align		4
.L_1143:
        /*002c*/ 	.byte	0x04, 0x55
        /*002e*/ 	.short	(.L_1145 - .L_1144)


	//   ....[0]....
.L_1144:
        /* <DEDUP_REMOVED lines=28> */


	//----- nvinfo : EIATTR_MERCURY_ISA_VERSION
	.align		4
.L_1145:
        /*01d8*/ 	.byte	0x03, 0x5f
        /*01da*/ 	.short	0x0101


	//----- nvinfo : EIATTR_INT_WARP_WIDE_INSTR_OFFSETS
	.align		4
        /*01dc*/ 	.byte	0x04, 0x31
        /*01de*/ 	.short	(.L_1147 - .L_1146)


	//   ....[0]....
.L_1146:
        /*01e0*/ 	.word	0x00000130


	//   ....[1]....
        /*01e4*/ 	.word	0x00000170


	//   ....[2]....
        /*01e8*/ 	.word	0x000001e0


	//----- nvinfo : EIATTR_COOP_GROUP_MASK_REGIDS
	.align		4
.L_1147:
        /*01ec*/ 	.byte	0x04, 0x29
        /*01ee*/ 	.short	(.L_1149 - .L_1148)


	//   ....[0]....
.L_1148:
        /*01f0*/ 	.word	0xffffffff


	//   ....[1]....
        /*01f4*/ 	.word	0xffffffff


	//   ....[2]....
        /*01f8*/ 	.word	0xffffffff


	//   ....[3]....
        /*01fc*/ 	.word	0xffffffff


	//   ....[4]....
        /*0200*/ 	.word	0xffffffff


	//   ....[5]....
        /*0204*/ 	.word	0xffffffff


	//   ....[6]....
        /*0208*/ 	.word	0xffffffff


	//   ....[7]....
        /*020c*/ 	.word	0xffffffff


	//   ....[8]....
        /*0210*/ 	.word	0xffffffff


	//   ....[9]....
        /*0214*/ 	.word	0xffffffff


	//   ....[10]....
        /*0218*/ 	.word	0xffffffff


	//   ....[11]....
        /*021c*/ 	.word	0xffffffff


	//   ....[12]....
        /*0220*/ 	.word	0xffffffff


	//   ....[13]....
        /*0224*/ 	.word	0xffffffff


	//   ....[14]....
        /*0228*/ 	.word	0xffffffff


	//   ....[15]....
        /*022c*/ 	.word	0xffffffff


	//   ....[16]....
        /*0230*/ 	.word	0xffffffff


	//   ....[17]....
        /*0234*/ 	.word	0xffffffff


	//   ....[18]....
        /*0238*/ 	.word	0xffffffff


	//   ....[19]....
        /*023c*/ 	.word	0xffffffff


	//   ....[20]....
        /*0240*/ 	.word	0xffffffff


	//   ....[21]....
        /*0244*/ 	.word	0xffffffff


	//   ....[22]....
        /*0248*/ 	.word	0xffffffff


	//   ....[23]....
        /*024c*/ 	.word	0xffffffff


	//   ....[24]....
        /*0250*/ 	.word	0xffffffff


	//   ....[25]....
        /*0254*/ 	.word	0xffffffff


	//   ....[26]....
        /*0258*/ 	.word	0xffffffff


	//   ....[27]....
        /*025c*/ 	.word	0xffffffff


	//   ....[28]....
        /*0260*/ 	.word	0xffffffff


	//   ....[29]....
        /*0264*/ 	.word	0xffffffff


	//   ....[30]....
        /*0268*/ 	.word	0xffffffff


	//   ....[31]....
        /*026c*/ 	.word	0xffffffff


	//   ....[32]....
        /*0270*/ 	.word	0xffffffff


	//   ....[33]....
        /*0274*/ 	.word	0xffffffff


	//   ....[34]....
        /*0278*/ 	.word	0xffffffff


	//   ....[35]....
        /*027c*/ 	.word	0xffffffff


	//   ....[36]....
        /*0280*/ 	.word	0xffffffff


	//   ....[37]....
        /*0284*/ 	.word	0xffffffff


	//   ....[38]....
        /*0288*/ 	.word	0xffffffff


	//   ....[39]....
        /*028c*/ 	.word	0xffffffff


	//   ....[40]....
        /*0290*/ 	.word	0xffffffff


	//   ....[41]....
        /*0294*/ 	.word	0xffffffff


	//   ....[42]....
        /*0298*/ 	.word	0xffffffff


	//   ....[43]....
        /*029c*/ 	.word	0xffffffff


	//   ....[44]....
        /*02a0*/ 	.word	0xffffffff


	//   ....[45]....
        /*02a4*/ 	.word	0xffffffff


	//   ....[46]....
        /*02a8*/ 	.word	0xffffffff


	//   ....[47]....
        /*02ac*/ 	.word	0xffffffff


	//   ....[48]....
        /*02b0*/ 	.word	0xffffffff


	//   ....[49]....
        /*02b4*/ 	.word	0xffffffff


	//   ....[50]....
        /*02b8*/ 	.word	0x0500000f


	//   ....[51]....
        /*02bc*/ 	.word	0x0500000f


	//   ....[52]....
        /*02c0*/ 	.word	0x0500000f


	//   ....[53]....
        /*02c4*/ 	.word	0x0500000f


	//   ....[54]....
        /*02c8*/ 	.word	0x0500000f


	//   ....[55]....
        /*02cc*/ 	.word	0x0500000f


	//   ....[56]....
        /*02d0*/ 	.word	0x0500000f


	//   ....[57]....
        /*02d4*/ 	.word	0x0500000f


	//   ....[58]....
        /*02d8*/ 	.word	0x0500000f


	//   ....[59]....
        /*02dc*/ 	.word	0x0500000f


	//   ....[60]....
        /*02e0*/ 	.word	0x0500000f


	//   ....[61]....
        /*02e4*/ 	.word	0x0500000f


	//   ....[62]....
        /*02e8*/ 	.word	0x0500000f


	//   ....[63]....
        /*02ec*/ 	.word	0x0500000f


	//   ....[64]....
        /*02f0*/ 	.word	0x0500000f


	//   ....[65]....
        /*02f4*/ 	.word	0x0500000f


	//   ....[66]....
        /*02f8*/ 	.word	0x0500000f


	//   ....[67]....
        /*02fc*/ 	.word	0x0500000f


	//----- nvinfo : EIATTR_COOP_GROUP_INSTR_OFFSETS
	.align		4
.L_1149:
        /*0300*/ 	.byte	0x04, 0x28
        /*0302*/ 	.short	(.L_1151 - .L_1150)


	//   ....[0]....
.L_1150:
        /*0304*/ 	.word	0x00000070


	//   ....[1]....
        /*0308*/ 	.word	0x00000140


	//   ....[2]....
        /*030c*/ 	.word	0x00000190


	//   ....[3]....
        /*0310*/ 	.word	0x000003c0


	//   ....[4]....
        /*0314*/ 	.word	0x00000520


	//   ....[5]....
        /*0318*/ 	.word	0x00000640


	//   ....[6]....
        /*031c*/ 	.word	0x000007a0


	//   ....[7]....
        /*0320*/ 	.word	0x00000db0


	//   ....[8]....
        /*0324*/ 	.word	0x00001ad0


	//   ....[9]....
        /*0328*/ 	.word	0x00001b20


	//   ....[10]....
        /*032c*/ 	.word	0x00001f80


	//   ....[11]....
        /*0330*/ 	.word	0x00002000


	//   ....[12]....
        /*0334*/ 	.word	0x00003090


	//   ....[13]....
        /*0338*/ 	.word	0x000030c0


	//   ....[14]....
        /*033c*/ 	.word	0x000034c0


	//   ....[15]....
        /*0340*/ 	.word	0x00003690


	//   ....[16]....
        /*0344*/ 	.word	0x00004960


	//   ....[17]....
        /*0348*/ 	.word	0x00004990


	//   ....[18]....
        /*034c*/ 	.word	0x00004a10


	//   ....[19]....
        /*0350*/ 	.word	0x00004a30


	//   ....[20]....
        /*0354*/ 	.word	0x00006490


	//   ....[21]....
        /*0358*/ 	.word	0x000064c0


	//   ....[22]....
        /*035c*/ 	.word	0x00006650


	//   ....[23]....
        /*0360*/ 	.word	0x00006660


	//   ....[24]....
        /*0364*/ 	.word	0x00006b80


	//   ....[25]....
        /*0368*/ 	.word	0x00006ba0


	//   ....[26]....
        /*036c*/ 	.word	0x00006ce0


	//   ....[27]....
        /*0370*/ 	.word	0x00006d00


	//   ....[28]....
        /*0374*/ 	.word	0x00006e30


	//   ....[29]....
        /*0378*/ 	.word	0x00006e50


	//   ....[30]....
        /*037c*/ 	.word	0x00006f90


	//   ....[31]....
        /*0380*/ 	.word	0x00006fd0


	//   ....[32]....
        /*0384*/ 	.word	0x00007a00


	//   ....[33]....
        /*0388*/ 	.word	0x00008370


	//   ....[34]....
        /*038c*/ 	.word	0x00008380


	//   ....[35]....
        /*0390*/ 	.word	0x000083c0


	//   ....[36]....
        /*0394*/ 	.word	0x00008400


	//   ....[37]....
        /*0398*/ 	.word	0x00008500


	//   ....[38]....
        /*039c*/ 	.word	0x00008510


	//   ....[39]....
        /*03a0*/ 	.word	0x000085a0


	//   ....[40]....
        /*03a4*/ 	.word	0x000085b0


	//   ....[41]....
        /*03a8*/ 	.word	0x00008640


	//   ....[42]....
        /*03ac*/ 	.word	0x00008650


	//   ....[43]....
        /*03b0*/ 	.word	0x000086e0


	//   ....[44]....
        /*03b4*/ 	.word	0x000086f0


	//   ....[45]....
        /*03b8*/ 	.word	0x00008770


	//   ....[46]....
        /*03bc*/ 	.word	0x00008780


	//   ....[47]....
        /*03c0*/ 	.word	0x00008790


	//   ....[48]....
        /*03c4*/ 	.word	0x000087a0


	//   ....[49]....
        /*03c8*/ 	.word	0x0000af80


	//   ....[50]....
        /*03cc*/ 	.word	0x0000b480


	//   ....[51]....
        /*03d0*/ 	.word	0x0000b5f0


	//   ....[52]....
        /*03d4*/ 	.word	0x0000b650


	//   ....[53]....
        /*03d8*/ 	.word	0x0000b720


	//   ....[54]....
        /*03dc*/ 	.word	0x0000b7c0


	//   ....[55]....
        /*03e0*/ 	.word	0x0000b860


	//   ....[56]....
        /*03e4*/ 	.word	0x0000b970


	//   ....[57]....
        /*03e8*/ 	.word	0x0000b9d0


	//   ....[58]....
        /*03ec*/ 	.word	0x0000bad0


	//   ....[59]....
        /*03f0*/ 	.word	0x0000bb30


	//   ....[60]....
        /*03f4*/ 	.word	0x0000bc30


	//   ....[61]....
        /*03f8*/ 	.word	0x0000bc90


	//   ....[62]....
        /*03fc*/ 	.word	0x0000bd90


	//   ....[63]....
        /*0400*/ 	.word	0x0000bdf0


	//   ....[64]....
        /*0404*/ 	.word	0x0000bee0


	//   ....[65]....
        /*0408*/ 	.word	0x0000bf40


	//   ....[66]....
        /*040c*/ 	.word	0x0000bfe0


	//   ....[67]....
        /*0410*/ 	.word	0x0000c3d0


	//----- nvinfo : EIATTR_REG_RECONFIG
	.align		4
.L_1151:
        /*0414*/ 	.byte	0x01, 0x54
	.zero		2


	//----- nvinfo : EIATTR_SYSCALL_OFFSETS
	.align		4
        /*0418*/ 	.byte	0x04, 0x46
        /*041a*/ 	.short	(.L_1153 - .L_1152)


	//   ....[0]....
.L_1152:
        /*041c*/ 	.word	0x00001110


	//   ....[1]....
        /*0420*/ 	.word	0x00007660


	//   ....[2]....
        /*0424*/ 	.word	0x000077a0


	//   ....[3]....
        /*0428*/ 	.word	0x00007890


	//   ....[4]....
        /*042c*/ 	.word	0x00007f90


	//----- nvinfo : EIATTR_MBARRIER_INSTR_OFFSETS
	.align		4
.L_1153:
        /*0430*/ 	.byte	0x04, 0x39
        /*0432*/ 	.short	(.L_1155 - .L_1154)


	//   ....[0]....
.L_1154:
        /*0434*/ 	.word	0x00000270
        /*0438*/ 	.word	0x000000ff
        /*043c*/ 	.word	0x00022800
        /*0440*/ 	.short	0x0100
        /*0442*/ 	.byte	0x08
	.zero		1


	//   ....[1]....
        /*0444*/ 	.word	0x00000280
        /*0448*/ 	.word	0x000000ff
        /*044c*/ 	.word	0x00022820
        /*0450*/ 	.short	0x0100
        /*0452*/ 	.byte	0x08
	.zero		1


	//   ....[2]....
        /*0454*/ 	.word	0x00000370
        /*0458*/ 	.word	0x000000ff
        /*045c*/ 	.word	0x00022830
        /*0460*/ 	.short	0x0100
        /*0462*/ 	.byte	0x08
	.zero		1


	//   ....[3]....
        /*0464*/ 	.word	0x00000380
        /*0468*/ 	.word	0x000000ff
        /*046c*/ 	.word	0x00022840
        /*0470*/ 	.short	0x0100
        /*0472*/ 	.byte	0x08
	.zero		1


	//   ....[4]....
        /*0474*/ 	.word	0x00000390
        /*0478*/ 	.word	0x000000ff
        /*047c*/ 	.word	0x00022838
        /*0480*/ 	.short	0x0100
        /*0482*/ 	.byte	0x08
	.zero		1


	//   ....[5]....
        /*0484*/ 	.word	0x000003a0
        /*0488*/ 	.word	0x000000ff
        /*048c*/ 	.word	0x00022848
        /*0490*/ 	.short	0x0100
        /*0492*/ 	.byte	0x08
	.zero		1


	//   ....[6]....
        /*0494*/ 	.word	0x000004d0
        /*0498*/ 	.word	0x000000ff
        /*049c*/ 	.word	0x00022850
        /*04a0*/ 	.short	0x0100
        /*04a2*/ 	.byte	0x08
	.zero		1


	//   ....[7]....
        /*04a4*/ 	.word	0x000004e0
        /*04a8*/ 	.word	0x000000ff
        /*04ac*/ 	.word	0x00022860
        /*04b0*/ 	.short	0x0100
        /*04b2*/ 	.byte	0x08
	.zero		1


	//   ....[8]....
        /*04b4*/ 	.word	0x000004f0
        /*04b8*/ 	.word	0x000000ff
        /*04bc*/ 	.word	0x00022858
        /*04c0*/ 	.short	0x0100
        /*04c2*/ 	.byte	0x08
	.zero		1


	//   ....[9]....
        /*04c4*/ 	.word	0x00000500
        /*04c8*/ 	.word	0x000000ff
        /*04cc*/ 	.word	0x00022868
        /*04d0*/ 	.short	0x0100
        /*04d2*/ 	.byte	0x08
	.zero		1


	//   ....[10]....
        /*04d4*/ 	.word	0x000005f0
        /*04d8*/ 	.word	0x000000ff
        /*04dc*/ 	.word	0x00022870
        /*04e0*/ 	.short	0x0100
        /*04e2*/ 	.byte	0x06
	.zero		1


	//   ....[11]....
        /*04e4*/ 	.word	0x00000600
        /*04e8*/ 	.word	0x000000ff
        /*04ec*/ 	.word	0x00022880
        /*04f0*/ 	.short	0x0100
        /*04f2*/ 	.byte	0x06
	.zero		1


	//   ....[12]....
        /*04f4*/ 	.word	0x00000610
        /*04f8*/ 	.word	0x000000ff
        /*04fc*/ 	.word	0x00022878
        /*0500*/ 	.short	0x0100
        /*0502*/ 	.byte	0x06
	.zero		1


	//   ....[13]....
        /*0504*/ 	.word	0x00000620
        /*0508*/ 	.word	0x000000ff
        /*050c*/ 	.word	0x00022888
        /*0510*/ 	.short	0x0100
        /*0512*/ 	.byte	0x06
	.zero		1


	//   ....[14]....
        /*0514*/ 	.word	0x00000750
        /*0518*/ 	.word	0x000000ff
        /*051c*/ 	.word	0x00022890
        /*0520*/ 	.short	0x0100
        /*0522*/ 	.byte	0x08
	.zero		1


	//   ....[15]....
        /*0524*/ 	.word	0x00000760
        /*0528*/ 	.word	0x000000ff
        /*052c*/ 	.word	0x000228a0
        /*0530*/ 	.short	0x0100
        /*0532*/ 	.byte	0x08
	.zero		1


	//   ....[16]....
        /*0534*/ 	.word	0x00000770
        /*0538*/ 	.word	0x000000ff
        /*053c*/ 	.word	0x00022898
        /*0540*/ 	.short	0x0100
        /*0542*/ 	.byte	0x08
	.zero		1


	//   ....[17]....
        /*0544*/ 	.word	0x00000780
        /*0548*/ 	.word	0x000000ff
        /*054c*/ 	.word	0x000228a8
        /*0550*/ 	.short	0x0100
        /*0552*/ 	.byte	0x08
	.zero		1


	//   ....[18]....
        /*0554*/ 	.word	0x000008b0
        /*0558*/ 	.word	0x000000ff
        /*055c*/ 	.word	0x000228b0
        /*0560*/ 	.short	0x0100
        /*0562*/ 	.byte	0x08
	.zero		1


	//   ....[19]....
        /*0564*/ 	.word	0x000008c0
        /*0568*/ 	.word	0x000000ff
        /*056c*/ 	.word	0x000228c0
        /*0570*/ 	.short	0x0100
        /*0572*/ 	.byte	0x08
	.zero		1


	//   ....[20]....
        /*0574*/ 	.word	0x000008d0
        /*0578*/ 	.word	0x000000ff
        /*057c*/ 	.word	0x000228b8
        /*0580*/ 	.short	0x0100
        /*0582*/ 	.byte	0x08
	.zero		1


	//   ....[21]....
        /*0584*/ 	.word	0x000008e0
        /*0588*/ 	.word	0x000000ff
        /*058c*/ 	.word	0x000228c8
        /*0590*/ 	.short	0x0100
        /*0592*/ 	.byte	0x08
	.zero		1


	//   ....[22]....
        /*0594*/ 	.word	0x00001160
        /*0598*/ 	.word	0x000000ff
        /*059c*/ 	.word	0x00022800
        /*05a0*/ 	.short	0x010a
        /*05a2*/ 	.byte	0x2d
	.zero		1


	//   ....[23]....
        /*05a4*/ 	.word	0x00001230
        /*05a8*/ 	.word	0x000000ff
        /*05ac*/ 	.word	0x00022830
        /*05b0*/ 	.short	0x010a
        /*05b2*/ 	.byte	0x15
	.zero		1


	//   ....[24]....
        /*05b4*/ 	.word	0x00001270
        /*05b8*/ 	.word	0x000000ff
        /*05bc*/ 	.word	0x00022830
        /*05c0*/ 	.short	0x010a
        /*05c2*/ 	.byte	0x15
	.zero		1


	//   ....[25]....
        /*05c4*/ 	.word	0x00002440
        /*05c8*/ 	.word	0x00000004
        /*05cc*/ 	.word	0x00000000
        /*05d0*/ 	.short	0x0101
        /*05d2*/ 	.byte	0x3f
	.zero		1


	//   ....[26]....
        /*05d4*/ 	.word	0x00002870
        /*05d8*/ 	.word	0x000000ff
        /*05dc*/ 	.word	0x00022850
        /*05e0*/ 	.short	0x010a
        /*05e2*/ 	.byte	0x15
	.zero		1


	//   ....[27]....
        /*05e4*/ 	.word	0x000028b0
        /*05e8*/ 	.word	0x000000ff
        /*05ec*/ 	.word	0x00022850
        /*05f0*/ 	.short	0x010a
        /*05f2*/ 	.byte	0x15
	.zero		1


	//   ....[28]....
        /*05f4*/ 	.word	0x00002ba0
        /*05f8*/ 	.word	0x00000008
        /*05fc*/ 	.word	0x00000000
        /*0600*/ 	.short	0x0101
        /*0602*/ 	.byte	0x3f
	.zero		1


	//   ....[29]....
        /*0604*/ 	.word	0x00002d20
        /*0608*/ 	.word	0x000000ff
        /*060c*/ 	.word	0x00022830
        /*0610*/ 	.short	0x010a
        /*0612*/ 	.byte	0x17
	.zero		1


	//   ....[30]....
        /*0614*/ 	.word	0x00002d70
        /*0618*/ 	.word	0x000000ff
        /*061c*/ 	.word	0x00022830
        /*0620*/ 	.short	0x010a
        /*0622*/ 	.byte	0x17
	.zero		1


	//   ....[31]....
        /*0624*/ 	.word	0x00003a20
        /*0628*/ 	.word	0x0000009a
        /*062c*/ 	.word	0x00000000
        /*0630*/ 	.short	0x0101
        /*0632*/ 	.byte	0x3f
	.zero		1


	//   ....[32]....
        /*0634*/ 	.word	0x00004610
        /*0638*/ 	.word	0x000000ff
        /*063c*/ 	.word	0x00022850
        /*0640*/ 	.short	0x010a
        /*0642*/ 	.byte	0x17
	.zero		1


	//   ....[33]....
        /*0644*/ 	.word	0x00004660
        /*0648*/ 	.word	0x000000ff
        /*064c*/ 	.word	0x00022850
        /*0650*/ 	.short	0x010a
        /*0652*/ 	.byte	0x17
	.zero		1


	//   ....[34]....
        /*0654*/ 	.word	0x00004940
        /*0658*/ 	.word	0x000000b7
        /*065c*/ 	.word	0x00000000
        /*0660*/ 	.short	0x0101
        /*0662*/ 	.byte	0x3f
	.zero		1


	//   ....[35]....
        /*0664*/ 	.word	0x00006b60
        /*0668*/ 	.word	0x000000ce
        /*066c*/ 	.word	0x00000000
        /*0670*/ 	.short	0x0101
        /*0672*/ 	.byte	0x3f
	.zero		1


	//   ....[36]....
        /*0674*/ 	.word	0x00007c30
        /*0678*/ 	.word	0x00000000
        /*067c*/ 	.word	0x00022840
        /*0680*/ 	.short	0x010a
        /*0682*/ 	.byte	0x3f
	.zero		1


	//   ....[37]....
        /*0684*/ 	.word	0x000088a0
        /*0688*/ 	.word	0x000000ff
        /*068c*/ 	.word	0x00022800
        /*0690*/ 	.short	0x0107
        /*0692*/ 	.byte	0x24
	.zero		1


	//   ....[38]....
        /*0694*/ 	.word	0x00008900
        /*0698*/ 	.word	0x000000ff
        /*069c*/ 	.word	0x00022800
        /*06a0*/ 	.short	0x0101
        /*06a2*/ 	.byte	0x24
	.zero		1


	//   ....[39]....
        /*06a4*/ 	.word	0x00008920
        /*06a8*/ 	.word	0x000000ff
        /*06ac*/ 	.word	0x00022820
        /*06b0*/ 	.short	0x010a
        /*06b2*/ 	.byte	0x24
	.zero		1


	//   ....[40]....
        /*06b4*/ 	.word	0x00008a00
        /*06b8*/ 	.word	0x00000002
        /*06bc*/ 	.word	0x00022860
        /*06c0*/ 	.short	0x010a
        /*06c2*/ 	.byte	0x3f
	.zero		1


	//   ....[41]....
        /*06c4*/ 	.word	0x00009220
        /*06c8*/ 	.word	0x00000003
        /*06cc*/ 	.word	0x00022840
        /*06d0*/ 	.short	0x010a
        /*06d2*/ 	.byte	0x3f
	.zero		1


	//   ....[42]....
        /*06d4*/ 	.word	0x00009470
        /*06d8*/ 	.word	0x00000003
        /*06dc*/ 	.word	0x00022860
        /*06e0*/ 	.short	0x010a
        /*06e2*/ 	.byte	0x3f
	.zero		1


	//   ....[43]....
        /*06e4*/ 	.word	0x00009c80
        /*06e8*/ 	.word	0x00000004
        /*06ec*/ 	.word	0x00022840
        /*06f0*/ 	.short	0x010a
        /*06f2*/ 	.byte	0x3f
	.zero		1


	//   ....[44]....
        /*06f4*/ 	.word	0x00009eb0
        /*06f8*/ 	.word	0x00000004
        /*06fc*/ 	.word	0x00022860
        /*0700*/ 	.short	0x010a
        /*0702*/ 	.byte	0x3f
	.zero		1


	//   ....[45]....
        /*0704*/ 	.word	0x0000a610
        /*0708*/ 	.word	0x00000004
        /*070c*/ 	.word	0x00022840
        /*0710*/ 	.short	0x010a
        /*0712*/ 	.byte	0x3f
	.zero		1


	//   ....[46]....
        /*0714*/ 	.word	0x0000a860
        /*0718*/ 	.word	0x00000004
        /*071c*/ 	.word	0x00022860
        /*0720*/ 	.short	0x010a
        /*0722*/ 	.byte	0x3f
	.zero		1


	//   ....[47]....
        /*0724*/ 	.word	0x0000af00
        /*0728*/ 	.word	0x00000000
        /*072c*/ 	.word	0x00022820
        /*0730*/ 	.short	0x010a
        /*0732*/ 	.byte	0x3f
	.zero		1


	//   ....[48]....
        /*0734*/ 	.word	0x0000b0d0
        /*0738*/ 	.word	0x00000006
        /*073c*/ 	.word	0x00000000
        /*0740*/ 	.short	0x010a
        /*0742*/ 	.byte	0x3f
	.zero		1


	//   ....[49]....
        /*0744*/ 	.word	0x0000b120
        /*0748*/ 	.word	0x00000003
        /*074c*/ 	.word	0x00000000
        /*0750*/ 	.short	0x010a
        /*0752*/ 	.byte	0x3f
	.zero		1


	//   ....[50]....
        /*0754*/ 	.word	0x0000b180
        /*0758*/ 	.word	0x00000012
        /*075c*/ 	.word	0x00000000
        /*0760*/ 	.short	0x010a
        /*0762*/ 	.byte	0x3f
	.zero		1


	//   ....[51]....
        /*0764*/ 	.word	0x0000b1b0
        /*0768*/ 	.word	0x00000003
        /*076c*/ 	.word	0x00000000
        /*0770*/ 	.short	0x010a
        /*0772*/ 	.byte	0x3f
	.zero		1


	//   ....[52]....
        /*0774*/ 	.word	0x0000b220
        /*0778*/ 	.word	0x00000003
        /*077c*/ 	.word	0x00022800
        /*0780*/ 	.short	0x010a
        /*0782*/ 	.byte	0x3f
	.zero		1


	//   ....[53]....
        /*0784*/ 	.word	0x0000b280
        /*0788*/ 	.word	0x00000000
        /*078c*/ 	.word	0x00022830
        /*0790*/ 	.short	0x010a
        /*0792*/ 	.byte	0x3f
	.zero		1


	//   ....[54]....
        /*0794*/ 	.word	0x0000b2d0
        /*0798*/ 	.word	0x00000008
        /*079c*/ 	.word	0x00022850
        /*07a0*/ 	.short	0x010a
        /*07a2*/ 	.byte	0x3f
	.zero		1


	//   ....[55]....
        /*07a4*/ 	.word	0x0000b340
        /*07a8*/ 	.word	0x00000000
        /*07ac*/ 	.word	0x00022830
        /*07b0*/ 	.short	0x010a
        /*07b2*/ 	.byte	0x3f
	.zero		1


	//   ....[56]....
        /*07b4*/ 	.word	0x0000b3a0
        /*07b8*/ 	.word	0x000000b7
        /*07bc*/ 	.word	0x00022850
        /*07c0*/ 	.short	0x010a
        /*07c2*/ 	.byte	0x3f
	.zero		1


	//   ....[57]....
        /*07c4*/ 	.word	0x0000b540
        /*07c8*/ 	.word	0x00000000
        /*07cc*/ 	.word	0x00022840
        /*07d0*/ 	.short	0x010a
        /*07d2*/ 	.byte	0x3f
	.zero		1


	//   ....[58]....
        /*07d4*/ 	.word	0x0000c070
        /*07d8*/ 	.word	0x00000003
        /*07dc*/ 	.word	0x00022820
        /*07e0*/ 	.short	0x010a
        /*07e2*/ 	.byte	0x3f
	.zero		1


	//   ....[59]....
        /*07e4*/ 	.word	0x0000c0c0
        /*07e8*/ 	.word	0x00000002
        /*07ec*/ 	.word	0x00022860
        /*07f0*/ 	.short	0x010a
        /*07f2*/ 	.byte	0x3f
	.zero		1


	//   ....[60]....
        /*07f4*/ 	.word	0x0000c110
        /*07f8*/ 	.word	0x00000003
        /*07fc*/ 	.word	0x00022840
        /*0800*/ 	.short	0x010a
        /*0802*/ 	.byte	0x3f
	.zero		1


	//   ....[61]....
        /*0804*/ 	.word	0x0000c160
        /*0808*/ 	.word	0x00000003
        /*080c*/ 	.word	0x00022860
        /*0810*/ 	.short	0x010a
        /*0812*/ 	.byte	0x3f
	.zero		1


	//   ....[62]....
        /*0814*/ 	.word	0x0000c1b0
        /*0818*/ 	.word	0x00000004
        /*081c*/ 	.word	0x00022840
        /*0820*/ 	.short	0x010a
        /*0822*/ 	.byte	0x3f
	.zero		1


	//   ....[63]....
        /*0824*/ 	.word	0x0000c200
        /*0828*/ 	.word	0x00000004
        /*082c*/ 	.word	0x00022860
        /*0830*/ 	.short	0x010a
        /*0832*/ 	.byte	0x3f
	.zero		1


	//   ....[64]....
        /*0834*/ 	.word	0x0000c250
        /*0838*/ 	.word	0x00000004
        /*083c*/ 	.word	0x00022840
        /*0840*/ 	.short	0x010a
        /*0842*/ 	.byte	0x3f
	.zero		1


	//   ....[65]....
        /*0844*/ 	.word	0x0000c2a0
        /*0848*/ 	.word	0x00000004
        /*084c*/ 	.word	0x00022860
        /*0850*/ 	.short	0x010a
        /*0852*/ 	.byte	0x3f
	.zero		1


	//   ....[66]....
        /*0854*/ 	.word	0x0000c2f0
        /*0858*/ 	.word	0x00000000
        /*085c*/ 	.word	0x00022820
        /*0860*/ 	.short	0x010a
        /*0862*/ 	.byte	0x3f
	.zero		1


	//   ....[67]....
        /*0864*/ 	.word	0x0000c490
        /*0868*/ 	.word	0x00000006
        /*086c*/ 	.word	0x00000000
        /*0870*/ 	.short	0x010a
        /*0872*/ 	.byte	0x3f
	.zero		1


	//   ....[68]....
        /*0874*/ 	.word	0x0000c4e0
        /*0878*/ 	.word	0x00000003
        /*087c*/ 	.word	0x00000000
        /*0880*/ 	.short	0x010a
        /*0882*/ 	.byte	0x3f
	.zero		1


	//   ....[69]....
        /*0884*/ 	.word	0x0000c530
        /*0888*/ 	.word	0x00000012
        /*088c*/ 	.word	0x00000000
        /*0890*/ 	.short	0x010a
        /*0892*/ 	.byte	0x3f
	.zero		1


	//----- nvinfo : EIATTR_NUM_MBARRIERS
	.align		4
.L_1155:
        /*0894*/ 	.byte	0x03, 0x38
        /*0896*/ 	.short	0x0016


	//----- nvinfo : EIATTR_EXIT_INSTR_OFFSETS
	.align		4
        /*0898*/ 	.byte	0x04, 0x1c
        /*089a*/ 	.short	(.L_1157 - .L_1156)


	//   ....[0]....
.L_1156:
        /*089c*/ 	.word	0x00000a20


	//   ....[1]....
        /*08a0*/ 	.word	0x00007130


	//   ....[2]....
        /*08a4*/ 	.word	0x0000b200


	//----- nvinfo : EIATTR_MAX_THREADS
	.align		4
.L_1157:
        /*08a8*/ 	.byte	0x04, 0x05
        /*08aa*/ 	.short	(.L_1159 - .L_1158)
.L_1158:
        /*08ac*/ 	.word	0x00000180
        /*08b0*/ 	.word	0x00000001
        /*08b4*/ 	.word	0x00000001


	//----- nvinfo : EIATTR_CRS_STACK_SIZE
	.align		4
.L_1159:
        /*08b8*/ 	.byte	0x04, 0x1e
        /*08ba*/ 	.short	(.L_1161 - .L_1160)
.L_1160:
        /*08bc*/ 	.word	0x00000000


	//----- nvinfo : EIATTR_CBANK_PARAM_SIZE
	.align		4
.L_1161:
        /*08c0*/ 	.byte	0x03, 0x19
        /*08c2*/ 	.short	0x0a70


	//----- nvinfo : EIATTR_PARAM_CBANK
	.align		4
        /*08c4*/ 	.byte	0x04, 0x0a
        /*08c6*/ 	.short	(.L_1163 - .L_1162)
	.align		4
.L_1162:
        /*08c8*/ 	.word	index@(.nv.constant0._ZN7cutlass13device_kernelIN5flash11enable_sm90INS1_16FlashAttnFwdSm90INS1_25CollectiveMainloopFwdSm90ILi2EN4cute5tupleIJNS5_1CILi1EEES8_S8_EEENS6_IJNS7_ILi128EEENS7_ILi96EEENS7_ILi64EEEEEELi256ENS_6half_tEfNS_4arch4Sm90ELb0ELb0ELb0ELb0ELb0ELb0ELb0ELb1ELb0ELb1ELb0ELb0EEENS1_21CollectiveEpilogueFwdINS6_IJSA_NS7_ILi256EEESB_EEES9_SE_SG_Li256ELb0ELb1ELb0ELb0EEENS1_29StaticPersistentTileSchedulerILb0EEEEEEEEEvNT_6ParamsE)
        /*08cc*/ 	.short	0x0210
        /*08ce*/ 	.short	0x0a70


	//----- nvinfo : EIATTR_SW_WAR
	.align		4
.L_1163:
        /*08d0*/ 	.byte	0x04, 0x36
        /*08d2*/ 	.short	(.L_1165 - .L_1164)
.L_1164:
        /*08d4*/ 	.word	0x00000008
.L_1165:


//--------------------- .nv.info._ZN7cutlass13device_kernelIN5flash11enable_sm90INS1_16FlashAttnFwdSm90INS1_25CollectiveMainloopFwdSm90ILi2EN4cute5tupleIJNS5_1CILi1EEES8_S8_EEENS6_IJNS7_ILi128EEENS7_ILi96EEENS7_ILi64EEEEEELi256ENS_6half_tEfNS_4arch4Sm90ELb0ELb0ELb0ELb0ELb0ELb0ELb1ELb1ELb0ELb1ELb0ELb0EEENS1_21CollectiveEpilogueFwdINS6_IJSA_NS7_ILi256EEESB_EEES9_SE_SG_Li256ELb0ELb1ELb0ELb0EEENS1_29StaticPersistentTileSchedulerILb0EEEEEEEEEvNT_6ParamsE --------------------------
	.section	.nv.info._ZN7cutlass13device_kernelIN5flash11enable_sm90INS1_16FlashAttnFwdSm90INS1_25CollectiveMainloopFwdSm90ILi2EN4cute5tupleIJNS5_1CILi1EEES8_S8_EEENS6_IJNS7_ILi128EEENS7_ILi96EEENS7_ILi64EEEEEELi256ENS_6half_tEfNS_4arch4Sm90ELb0ELb0ELb0ELb0ELb0ELb0ELb1ELb1ELb0ELb1ELb0ELb0EEENS1_21CollectiveEpilogueFwdINS6_IJSA_NS7_ILi256EEESB_EEES9_SE_SG_Li256ELb0ELb1ELb0ELb0EEENS1_29StaticPersistentTileSchedulerILb0EEEEEEEEEvNT_6ParamsE,"",@"SHT_CUDA_INFO"
	.sectionflags	@""
	.align	4


	//----- nvinfo : EIATTR_CUDA_API_VERSION
	.align		4
        /*0000*/ 	.byte	0x04, 0x37
        /*0002*/ 	.short	(.L_1167 - .L_1166)
.L_1166:
        /*0004*/ 	.word	0x00000082


	//----- nvinfo : EIATTR_KPARAM_INFO
	.align		4
.L_1167:
        /*0008*/ 	.byte	0x04, 0x17
        /*000a*/ 	.short	(.L_1169 - .L_1168)
.L_1168:
        /*000c*/ 	.word	0x00000000
        /*0010*/ 	.short	0x0000
        /*0012*/ 	.short	0x0070
        /*0014*/ 	.byte	0x00, 0xf0, 0x01, 0x2c


	//----- nvinfo : EIATTR_SPARSE_MMA_MASK
	.align		4
.L_1169:
        /*0018*/ 	.byte	0x03, 0x50
        /*001a*/ 	.short	0x0000


	//----- nvinfo : EIATTR_MAXREG_COUNT
	.align		4
        /*001c*/ 	.byte	0x03, 0x1b
        /*001e*/ 	.short	0x00a8


	//----- nvinfo : EIATTR_NUM_BARRIERS
	.align		4
        /*0020*/ 	.byte	0x02, 0x4c
        /*0022*/ 	.byte	0x10
	.zero		1


	//----- nvinfo : EIATTR_EXTERNS
	.align		4
        /*0024*/ 	.byte	0x04, 0x0f
        /*0026*/ 	.short	(.L_1171 - .L_1170)


	//   ....[0]....
	.align		4
.L_1170:
        /*0028*/ 	.word	index@(__assertfail)


	//----- nvinfo : EIATTR_ANNOTATIONS
	.align		4
.L_1171:
        /*002c*/ 	.byte	0x04, 0x55
        /*002e*/ 	.short	(.L_1173 - .L_1172)


	//   ....[0]....
.L_1172:
        /* <DEDUP_REMOVED lines=50> */


	//----- nvinfo : EIATTR_MERCURY_ISA_VERSION
	.align		4
.L_1173:
        /*0338*/ 	.byte	0x03, 0x5f
        /*033a*/ 	.short	0x0101


	//----- nvinfo : EIATTR_INT_WARP_WIDE_INSTR_OFFSETS
	.align		4
        /*033c*/ 	.byte	0x04, 0x31
        /*033e*/ 	.short	(.L_1175 - .L_1174)


	//   ....[0]....
.L_1174:
        /*0340*/ 	.word	0x00000130


	//   ....[1]....
        /*0344*/ 	.word	0x00000170


	//   ....[2]....
        /*0348*/ 	.word	0x000001e0


	//   ....[3]....
        /*034c*/ 	.word	0x000001f0


	//----- nvinfo : EIATTR_COOP_GROUP_MASK_REGIDS
	.align		4
.L_1175:
        /*0350*/ 	.byte	0x04, 0x29
        /*0352*/ 	.short	(.L_1177 - .L_1176)


	//   ....[0]....
.L_1176:
        /*0354*/ 	.word	0xffffffff


	//   ....[1]....
        /*0358*/ 	.word	0xffffffff


	//   ....[2]....
        /*035c*/ 	.word	0xffffffff


	//   ....[3]....
        /*0360*/ 	.word	0xffffffff


	//   ....[4]....
        /*0364*/ 	.word	0xffffffff


	//   ....[5]....
        /*0368*/ 	.word	0xffffffff


	//   ....[6]....
        /*036c*/ 	.word	0xffffffff


	//   ....[7]....
        /*0370*/ 	.word	0xffffffff


	//   ....[8]....
        /*0374*/ 	.word	0xffffffff


	//   ....[9]....
        /*0378*/ 	.word	0xffffffff


	//   ....[10]....
        /*037c*/ 	.word	0xffffffff


	//   ....[11]....
        /*0380*/ 	.word	0xffffffff


	//   ....[12]....
        /*0384*/ 	.word	0xffffffff


	//   ....[13]....
        /*0388*/ 	.word	0xffffffff


	//   ....[14]....
        /*038c*/ 	.word	0xffffffff


	//   ....[15]....
        /*0390*/ 	.word	0xffffffff


	//   ....[16]....
        /*0394*/ 	.word	0xffffffff


	//   ....[17]....
        /*0398*/ 	.word	0xffffffff


	//   ....[18]....
        /*039c*/ 	.word	0xffffffff


	//   ....[19]....
        /*03a0*/ 	.word	0xffffffff


	//   ....[20]....
        /*03a4*/ 	.word	0xffffffff


	//   ....[21]....
        /*03a8*/ 	.word	0xffffffff


	//   ....[22]....
        /*03ac*/ 	.word	0xffffffff


	//   ....[23]....
        /*03b0*/ 	.word	0xffffffff


	//   ....[24]....
        /*03b4*/ 	.word	0xffffffff


	//   ....[25]....
        /*03b8*/ 	.word	0xffffffff


	//   ....[26]....
        /*03bc*/ 	.word	0xffffffff


	//   ....[27]....
        /*03c0*/ 	.word	0xffffffff


	//   ....[28]....
        /*03c4*/ 	.word	0xffffffff


	//   ....[29]....
        /*03c8*/ 	.word	0xffffffff


	//   ....[30]....
        /*03cc*/ 	.word	0xffffffff


	//   ....[31]....
        /*03d0*/ 	.word	0xffffffff


	//   ....[32]....
        /*03d4*/ 	.word	0xffffffff


	//   ....[33]....
        /*03d8*/ 	.word	0xffffffff


	//   ....[34]....
        /*03dc*/ 	.word	0xffffffff


	//   ....[35]....
        /*03e0*/ 	.word	0xffffffff


	//   ....[36]....
        /*03e4*/ 	.word	0xffffffff


	//   ....[37]....
        /*03e8*/ 	.word	0xffffffff


	//   ....[38]....
        /*03ec*/ 	.word	0xffffffff


	//   ....[39]....
        /*03f0*/ 	.word	0xffffffff


	//   ....[40]....
        /*03f4*/ 	.word	0xffffffff


	//   ....[41]....
        /*03f8*/ 	.word	0xffffffff


	//   ....[42]....
        /*03fc*/ 	.word	0xffffffff


	//   ....[43]....
        /*0400*/ 	.word	0xffffffff


	//   ....[44]....
        /*0404*/ 	.word	0xffffffff


	//   ....[45]....
        /*0408*/ 	.word	0xffffffff


	//   ....[46]....
        /*040c*/ 	.word	0xffffffff


	//   ....[47]....
        /*0410*/ 	.word	0xffffffff


	//   ....[48]....
        /*0414*/ 	.word	0xffffffff


	//   ....[49]....
        /*0418*/ 	.word	0xffffffff


	//   ....[50]....
        /*041c*/ 	.word	0xffffffff


	//   ....[51]....
        /*0420*/ 	.word	0xffffffff


	//   ....[52]....
        /*0424*/ 	.word	0xffffffff


	//   ....[53]....
        /*0428*/ 	.word	0xffffffff


	//   ....[54]....
        /*042c*/ 	.word	0xffffffff


	//   ....[55]....
        /*0430*/ 	.word	0xffffffff


	//   ....[56]....
        /*0434*/ 	.word	0xffffffff


	//   ....[57]....
        /*0438*/ 	.word	0xffffffff


	//   ....[58]....
        /*043c*/ 	.word	0xffffffff


	//   ....[59]....
        /*0440*/ 	.word	0xffffffff


	//   ....[60]....
        /*0444*/ 	.word	0xffffffff


	//   ....[61]....
        /*0448*/ 	.word	0xffffffff


	//   ....[62]....
        /*044c*/ 	.word	0xffffffff


	//   ....[63]....
        /*0450*/ 	.word	0xffffffff


	//   ....[64]....
        /*0454*/ 	.word	0xffffffff


	//   ....[65]....
        /*0458*/ 	.word	0xffffffff


	//   ....[66]....
        /*045c*/ 	.word	0x0500000f


	//   ....[67]....
        /*0460*/ 	.word	0x0500000f


	//   ....[68]....
        /*0464*/ 	.word	0x0500000f


	//   ....[69]....
        /*0468*/ 	.word	0x0500000f


	//   ....[70]....
        /*046c*/ 	.word	0x0500000f


	//   ....[71]....
        /*0470*/ 	.word	0x0500000f


	//   ....[72]....
        /*0474*/ 	.word	0x0500000f


	//   ....[73]....
        /*0478*/ 	.word	0x0500000f


	//   ....[74]....
        /*047c*/ 	.word	0x0500000f


	//   ....[75]....
        /*0480*/ 	.word	0x0500000f


	//   ....[76]....
        /*0484*/ 	.word	0x0500000f


	//   ....[77]....
        /*0488*/ 	.word	0x0500000f


	//   ....[78]....
        /*048c*/ 	.word	0x0500000f


	//   ....[79]....
        /*0490*/ 	.word	0x0500000f


	//   ....[80]....
        /*0494*/ 	.word	0x0500000f


	//   ....[81]....
        /*0498*/ 	.word	0x0500000f


	//   ....[82]....
        /*049c*/ 	.word	0x0500000f


	//   ....[83]....
        /*04a0*/ 	.word	0x0500000f


	//   ....[84]....
        /*04a4*/ 	.word	0x0500000f


	//   ....[85]....
        /*04a8*/ 	.word	0x0500000f


	//   ....[86]....
        /*04ac*/ 	.word	0x0500000f


	//   ....[87]....
        /*04b0*/ 	.word	0x0500000f


	//   ....[88]....
        /*04b4*/ 	.word	0x0500000f


	//   ....[89]....
        /*04b8*/ 	.word	0x0500000f


	//   ....[90]....
        /*04bc*/ 	.word	0x0500000f


	//   ....[91]....
        /*04c0*/ 	.word	0x0500000f


	//   ....[92]....
        /*04c4*/ 	.word	0x0500000f


	//   ....[93]....
        /*04c8*/ 	.word	0x0500000f


	//   ....[94]....
        /*04cc*/ 	.word	0x0500000f


	//   ....[95]....
        /*04d0*/ 	.word	0x0500000f


	//   ....[96]....
        /*04d4*/ 	.word	0x0500000f


	//   ....[97]....
        /*04d8*/ 	.word	0x0500000f


	//   ....[98]....
        /*04dc*/ 	.word	0x0500000f


	//   ....[99]....
        /*04e0*/ 	.word	0x0500000f


	//----- nvinfo : EIATTR_COOP_GROUP_INSTR_OFFSETS
	.align		4
.L_1177:
        /*04e4*/ 	.byte	0x04, 0x28
        /*04e6*/ 	.short	(.L_1179 - .L_1178)


	//   ....[0]....
.L_1178:
        /*04e8*/ 	.word	0x00000070


	//   ....[1]....
        /*04ec*/ 	.word	0x00000140


	//   ....[2]....
        /*04f0*/ 	.word	0x00000190


	//   ....[3]....
        /*04f4*/ 	.word	0x000003e0


	//   ....[4]....
        /*04f8*/ 	.word	0x00000540


	//   ....[5]....
        /*04fc*/ 	.word	0x00000660


	//   ....[6]....
        /*0500*/ 	.word	0x000007c0


	//   ....[7]....
        /*0504*/ 	.word	0x00000dd0


	//   ....[8]....
        /*0508*/ 	.word	0x00002520


	//   ....[9]....
        /*050c*/ 	.word	0x00002550


	//   ....[10]....
        /*0510*/ 	.word	0x00002570


	//   ....[11]....
        /*0514*/ 	.word	0x00002590


	//   ....[12]....
        /*0518*/ 	.word	0x00004110


	//   ....[13]....
        /*051c*/ 	.word	0x00004170


	//   ....[14]....
        /*0520*/ 	.word	0x00004190


	//   ....[15]....
        /*0524*/ 	.word	0x000041b0


	//   ....[16]....
        /*0528*/ 	.word	0x00005740


	//   ....[17]....
        /*052c*/ 	.word	0x00005770


	//   ....[18]....
        /*0530*/ 	.word	0x00005880


	//   ....[19]....
        /*0534*/ 	.word	0x000058b0


	//   ....[20]....
        /*0538*/ 	.word	0x00007270


	//   ....[21]....
        /*053c*/ 	.word	0x000072a0


	//   ....[22]....
        /*0540*/ 	.word	0x00007430


	//   ....[23]....
        /*0544*/ 	.word	0x00007440


	//   ....[24]....
        /*0548*/ 	.word	0x00007960


	//   ....[25]....
        /*054c*/ 	.word	0x00007980


	//   ....[26]....
        /*0550*/ 	.word	0x00007ac0


	//   ....[27]....
        /*0554*/ 	.word	0x00007ae0


	//   ....[28]....
        /*0558*/ 	.word	0x00007c10


	//   ....[29]....
        /*055c*/ 	.word	0x00007c30


	//   ....[30]....
        /*0560*/ 	.word	0x00007d70


	//   ....[31]....
        /*0564*/ 	.word	0x00007db0


	//   ....[32]....
        /*0568*/ 	.word	0x00008870


	//   ....[33]....
        /*056c*/ 	.word	0x00009260


	//   ....[34]....
        /*0570*/ 	.word	0x00009270


	//   ....[35]....
        /*0574*/ 	.word	0x000092b0


	//   ....[36]....
        /*0578*/ 	.word	0x000092e0


	//   ....[37]....
        /*057c*/ 	.word	0x000093f0


	//   ....[38]....
        /*0580*/ 	.word	0x00009460


	//   ....[39]....
        /*0584*/ 	.word	0x00009490


	//   ....[40]....
        /*0588*/ 	.word	0x00009510


	//   ....[41]....
        /*058c*/ 	.word	0x00009540


	//   ....[42]....
        /*0590*/ 	.word	0x000095c0


	//   ....[43]....
        /*0594*/ 	.word	0x000095f0


	//   ....[44]....
        /*0598*/ 	.word	0x00009670


	//   ....[45]....
        /*059c*/ 	.word	0x000096a0


	//   ....[46]....
        /*05a0*/ 	.word	0x00009700


	//   ....[47]....
        /*05a4*/ 	.word	0x00009710


	//   ....[48]....
        /*05a8*/ 	.word	0x00009780


	//   ....[49]....
        /*05ac*/ 	.word	0x00009df0


	//   ....[50]....
        /*05b0*/ 	.word	0x00009e00


	//   ....[51]....
        /*05b4*/ 	.word	0x00009e40


	//   ....[52]....
        /*05b8*/ 	.word	0x00009ef0


	//   ....[53]....
        /*05bc*/ 	.word	0x00009f80


	//   ....[54]....
        /*05c0*/ 	.word	0x00009f90


	//   ....[55]....
        /*05c4*/ 	.word	0x0000a020


	//   ....[56]....
        /*05c8*/ 	.word	0x0000a030


	//   ....[57]....
        /*05cc*/ 	.word	0x0000a060


	//   ....[58]....
        /*05d0*/ 	.word	0x0000a0c0


	//   ....[59]....
        /*05d4*/ 	.word	0x0000a0f0


	//   ....[60]....
        /*05d8*/ 	.word	0x0000a140


	//   ....[61]....
        /*05dc*/ 	.word	0x0000a180


	//   ....[62]....
        /*05e0*/ 	.word	0x0000a1d0


	//   ....[63]....
        /*05e4*/ 	.word	0x0000a210


	//   ....[64]....
        /*05e8*/ 	.word	0x0000a260


	//   ....[65]....
        /*05ec*/ 	.word	0x0000ca10


	//   ....[66]....
        /*05f0*/ 	.word	0x0000cf70


	//   ....[67]....
        /*05f4*/ 	.word	0x0000d0f0


	//   ....[68]....
        /*05f8*/ 	.word	0x0000d150


	//   ....[69]....
        /*05fc*/ 	.word	0x0000d210


	//   ....[70]....
        /*0600*/ 	.word	0x0000d2c0


	//   ....[71]....
        /*0604*/ 	.word	0x0000d3a0


	//   ....[72]....
        /*0608*/ 	.word	0x0000d440


	//   ....[73]....
        /*060c*/ 	.word	0x0000d540


	//   ....[74]....
        /*0610*/ 	.word	0x0000d640


	//   ....[75]....
        /*0614*/ 	.word	0x0000d6b0


	//   ....[76]....
        /*0618*/ 	.word	0x0000d750


	//   ....[77]....
        /*061c*/ 	.word	0x0000d820


	//   ....[78]....
        /*0620*/ 	.word	0x0000d8c0


	//   ....[79]....
        /*0624*/ 	.word	0x0000d990


	//   ....[80]....
        /*0628*/ 	.word	0x0000da30


	//   ....[81]....
        /*062c*/ 	.word	0x0000dae0


	//   ....[82]....
        /*0630*/ 	.word	0x0000dbd0


	//   ....[83]....
        /*0634*/ 	.word	0x0000dc70


	//   ....[84]....
        /*0638*/ 	.word	0x0000dd30


	//   ....[85]....
        /*063c*/ 	.word	0x0000df90


	//   ....[86]....
        /*0640*/ 	.word	0x0000e080


	//   ....[87]....
        /*0644*/ 	.word	0x0000e140


	//   ....[88]....
        /*0648*/ 	.word	0x0000e200


	//   ....[89]....
        /*064c*/ 	.word	0x0000e2c0


	//   ....[90]....
        /*0650*/ 	.word	0x0000e380


	//   ....[91]....
        /*0654*/ 	.word	0x0000e440


	//   ....[92]....
        /*0658*/ 	.word	0x0000e500


	//   ....[93]....
        /*065c*/ 	.word	0x0000e610


	//   ....[94]....
        /*0660*/ 	.word	0x0000e660


	//   ....[95]....
        /*0664*/ 	.word	0x0000e720


	//   ....[96]....
        /*0668*/ 	.word	0x0000e7d0


	//   ....[97]....
        /*066c*/ 	.word	0x0000e890


	//   ....[98]....
        /*0670*/ 	.word	0x0000e940


	//   ....[99]....
        /*0674*/ 	.word	0x0000ecf0


	//----- nvinfo : EIATTR_REG_RECONFIG
	.align		4
.L_1179:
        /*0678*/ 	.byte	0x01, 0x54
	.zero		2


	//----- nvinfo : EIATTR_SYSCALL_OFFSETS
	.align		4
        /*067c*/ 	.byte	0x04, 0x46
        /*067e*/ 	.short	(.L_1181 - .L_1180)


	//   ....[0]....
.L_1180:
        /*0680*/ 	.word	0x00001140


	//   ....[1]....
        /*0684*/ 	.word	0x00008490


	//   ....[2]....
        /*0688*/ 	.word	0x000085d0


	//   ....[3]....
        /*068c*/ 	.word	0x000086c0


	//   ....[4]....
        /*0690*/ 	.word	0x00008e50


	//   ....[5]....
        /*0694*/ 	.word	0x00009a50


	//----- nvinfo : EIATTR_MBARRIER_INSTR_OFFSETS
	.align		4
.L_1181:
        /*0698*/ 	.byte	0x04, 0x39
        /*069a*/ 	.short	(.L_1183 - .L_1182)


	//   ....[0]....
.L_1182:
        /*069c*/ 	.word	0x00000280
        /*06a0*/ 	.word	0x000000ff
        /*06a4*/ 	.word	0x00032400
        /*06a8*/ 	.short	0x0100
        /*06aa*/ 	.byte	0x08
	.zero		1


	//   ....[1]....
        /*06ac*/ 	.word	0x00000290
        /*06b0*/ 	.word	0x000000ff
        /*06b4*/ 	.word	0x00032410
        /*06b8*/ 	.short	0x0100
        /*06ba*/ 	.byte	0x08
	.zero		1


	//   ....[2]....
        /*06bc*/ 	.word	0x000002a0
        /*06c0*/ 	.word	0x000000ff
        /*06c4*/ 	.word	0x00032420
        /*06c8*/ 	.short	0x0100
        /*06ca*/ 	.byte	0x08
	.zero		1


	//   ....[3]....
        /*06cc*/ 	.word	0x00000390
        /*06d0*/ 	.word	0x000000ff
        /*06d4*/ 	.word	0x00032430
        /*06d8*/ 	.short	0x0100
        /*06da*/ 	.byte	0x08
	.zero		1


	//   ....[4]....
        /*06dc*/ 	.word	0x000003a0
        /*06e0*/ 	.word	0x000000ff
        /*06e4*/ 	.word	0x00032440
        /*06e8*/ 	.short	0x0100
        /*06ea*/ 	.byte	0x08
	.zero		1


	//   ....[5]....
        /*06ec*/ 	.word	0x000003b0
        /*06f0*/ 	.word	0x000000ff
        /*06f4*/ 	.word	0x00032438
        /*06f8*/ 	.short	0x0100
        /*06fa*/ 	.byte	0x08
	.zero		1


	//   ....[6]....
        /*06fc*/ 	.word	0x000003c0
        /*0700*/ 	.word	0x000000ff
        /*0704*/ 	.word	0x00032448
        /*0708*/ 	.short	0x0100
        /*070a*/ 	.byte	0x08
	.zero		1


	//   ....[7]....
        /*070c*/ 	.word	0x000004f0
        /*0710*/ 	.word	0x000000ff
        /*0714*/ 	.word	0x00032450
        /*0718*/ 	.short	0x0100
        /*071a*/ 	.byte	0x08
	.zero		1


	//   ....[8]....
        /*071c*/ 	.word	0x00000500
        /*0720*/ 	.word	0x000000ff
        /*0724*/ 	.word	0x00032460
        /*0728*/ 	.short	0x0100
        /*072a*/ 	.byte	0x08
	.zero		1


	//   ....[9]....
        /*072c*/ 	.word	0x00000510
        /*0730*/ 	.word	0x000000ff
        /*0734*/ 	.word	0x00032458
        /*0738*/ 	.short	0x0100
        /*073a*/ 	.byte	0x08
	.zero		1


	//   ....[10]....
        /*073c*/ 	.word	0x00000520
        /*0740*/ 	.word	0x000000ff
        /*0744*/ 	.word	0x00032468
        /*0748*/ 	.short	0x0100
        /*074a*/ 	.byte	0x08
	.zero		1


	//   ....[11]....
        /*074c*/ 	.word	0x00000610
        /*0750*/ 	.word	0x000000ff
        /*0754*/ 	.word	0x00032470
        /*0758*/ 	.short	0x0100
        /*075a*/ 	.byte	0x06
	.zero		1


	//   ....[12]....
        /*075c*/ 	.word	0x00000620
        /*0760*/ 	.word	0x000000ff
        /*0764*/ 	.word	0x00032480
        /*0768*/ 	.short	0x0100
        /*076a*/ 	.byte	0x06
	.zero		1


	//   ....[13]....
        /*076c*/ 	.word	0x00000630
        /*0770*/ 	.word	0x000000ff
        /*0774*/ 	.word	0x00032478
        /*0778*/ 	.short	0x0100
        /*077a*/ 	.byte	0x06
	.zero		1


	//   ....[14]....
        /*077c*/ 	.word	0x00000640
        /*0780*/ 	.word	0x000000ff
        /*0784*/ 	.word	0x00032488
        /*0788*/ 	.short	0x0100
        /*078a*/ 	.byte	0x06
	.zero		1


	//   ....[15]....
        /*078c*/ 	.word	0x00000770
        /*0790*/ 	.word	0x000000ff
        /*0794*/ 	.word	0x00032490
        /*0798*/ 	.short	0x0100
        /*079a*/ 	.byte	0x08
	.zero		1


	//   ....[16]....
        /*079c*/ 	.word	0x00000780
        /*07a0*/ 	.word	0x000000ff
        /*07a4*/ 	.word	0x000324a0
        /*07a8*/ 	.short	0x0100
        /*07aa*/ 	.byte	0x08
	.zero		1


	//   ....[17]....
        /*07ac*/ 	.word	0x00000790
        /*07b0*/ 	.word	0x000000ff
        /*07b4*/ 	.word	0x00032498
        /*07b8*/ 	.short	0x0100
        /*07ba*/ 	.byte	0x08
	.zero		1


	//   ....[18]....
        /*07bc*/ 	.word	0x000007a0
        /*07c0*/ 	.word	0x000000ff
        /*07c4*/ 	.word	0x000324a8
        /*07c8*/ 	.short	0x0100
        /*07ca*/ 	.byte	0x08
	.zero		1


	//   ....[19]....
        /*07cc*/ 	.word	0x000008d0
        /*07d0*/ 	.word	0x000000ff
        /*07d4*/ 	.word	0x000324b0
        /*07d8*/ 	.short	0x0100
        /*07da*/ 	.byte	0x08
	.zero		1


	//   ....[20]....
        /*07dc*/ 	.word	0x000008e0
        /*07e0*/ 	.word	0x000000ff
        /*07e4*/ 	.word	0x000324c0
        /*07e8*/ 	.short	0x0100
        /*07ea*/ 	.byte	0x08
	.zero		1


	//   ....[21]....
        /*07ec*/ 	.word	0x000008f0
        /*07f0*/ 	.word	0x000000ff
        /*07f4*/ 	.word	0x000324b8
        /*07f8*/ 	.short	0x0100
        /*07fa*/ 	.byte	0x08
	.zero		1


	//   ....[22]....
        /*07fc*/ 	.word	0x00000900
        /*0800*/ 	.word	0x000000ff
        /*0804*/ 	.word	0x000324c8
        /*0808*/ 	.short	0x0100
        /*080a*/ 	.byte	0x08
	.zero		1


	//   ....[23]....
        /*080c*/ 	.word	0x00001190
        /*0810*/ 	.word	0x000000ff
        /*0814*/ 	.word	0x00032400
        /*0818*/ 	.short	0x010a
        /*081a*/ 	.byte	0x32
	.zero		1


	//   ....[24]....
        /*081c*/ 	.word	0x00001260
        /*0820*/ 	.word	0x000000ff
        /*0824*/ 	.word	0x00032430
        /*0828*/ 	.short	0x010a
        /*082a*/ 	.byte	0x1a
	.zero		1


	//   ....[25]....
        /*082c*/ 	.word	0x000012a0
        /*0830*/ 	.word	0x000000ff
        /*0834*/ 	.word	0x00032430
        /*0838*/ 	.short	0x010a
        /*083a*/ 	.byte	0x1a
	.zero		1


	//   ....[26]....
        /*083c*/ 	.word	0x00001500
        /*0840*/ 	.word	0x000000ff
        /*0844*/ 	.word	0x00032410
        /*0848*/ 	.short	0x010a
        /*084a*/ 	.byte	0x32
	.zero		1


	//   ....[27]....
        /*084c*/ 	.word	0x00001540
        /*0850*/ 	.word	0x000000ff
        /*0854*/ 	.word	0x00032450
        /*0858*/ 	.short	0x010a
        /*085a*/ 	.byte	0x1a
	.zero		1


	//   ....[28]....
        /*085c*/ 	.word	0x00001580
        /*0860*/ 	.word	0x000000ff
        /*0864*/ 	.word	0x00032450
        /*0868*/ 	.short	0x010a
        /*086a*/ 	.byte	0x1a
	.zero		1


	//   ....[29]....
        /*086c*/ 	.word	0x00002920
        /*0870*/ 	.word	0x00000018
        /*0874*/ 	.word	0x00000000
        /*0878*/ 	.short	0x0101
        /*087a*/ 	.byte	0x3f
	.zero		1


	//   ....[30]....
        /*087c*/ 	.word	0x000032f0
        /*0880*/ 	.word	0x000000b8
        /*0884*/ 	.word	0x00000000
        /*0888*/ 	.short	0x0101
        /*088a*/ 	.byte	0x3f
	.zero		1


	//   ....[31]....
        /*088c*/ 	.word	0x00003450
        /*0890*/ 	.word	0x000000ff
        /*0894*/ 	.word	0x00032430
        /*0898*/ 	.short	0x010a
        /*089a*/ 	.byte	0x1c
	.zero		1


	//   ....[32]....
        /*089c*/ 	.word	0x00003490
        /*08a0*/ 	.word	0x000000ff
        /*08a4*/ 	.word	0x00032430
        /*08a8*/ 	.short	0x010a
        /*08aa*/ 	.byte	0x1c
	.zero		1


	//   ....[33]....
        /*08ac*/ 	.word	0x00003610
        /*08b0*/ 	.word	0x000000ff
        /*08b4*/ 	.word	0x00032450
        /*08b8*/ 	.short	0x010a
        /*08ba*/ 	.byte	0x1c
	.zero		1


	//   ....[34]....
        /*08bc*/ 	.word	0x00003650
        /*08c0*/ 	.word	0x000000ff
        /*08c4*/ 	.word	0x00032450
        /*08c8*/ 	.short	0x010a
        /*08ca*/ 	.byte	0x1c
	.zero		1


	//   ....[35]....
        /*08cc*/ 	.word	0x00004360
        /*08d0*/ 	.word	0x00000098
        /*08d4*/ 	.word	0x00000000
        /*08d8*/ 	.short	0x0101
        /*08da*/ 	.byte	0x3f
	.zero		1


	//   ....[36]....
        /*08dc*/ 	.word	0x00005720
        /*08e0*/ 	.word	0x00000014
        /*08e4*/ 	.word	0x00000000
        /*08e8*/ 	.short	0x0101
        /*08ea*/ 	.byte	0x3f
	.zero		1


	//   ....[37]....
        /*08ec*/ 	.word	0x00007940
        /*08f0*/ 	.word	0x000000ce
        /*08f4*/ 	.word	0x00000000
        /*08f8*/ 	.short	0x0101
        /*08fa*/ 	.byte	0x3f
	.zero		1


	//   ....[38]....
        /*08fc*/ 	.word	0x00008aa0
        /*0900*/ 	.word	0x00000000
        /*0904*/ 	.word	0x00032440
        /*0908*/ 	.short	0x010a
        /*090a*/ 	.byte	0x3f
	.zero		1


	//   ....[39]....
        /*090c*/ 	.word	0x00009860
        /*0910*/ 	.word	0x000000ff
        /*0914*/ 	.word	0x00032400
        /*0918*/ 	.short	0x0107
        /*091a*/ 	.byte	0x25
	.zero		1


	//   ....[40]....
        /*091c*/ 	.word	0x000098d0
        /*0920*/ 	.word	0x000000ff
        /*0924*/ 	.word	0x00032400
        /*0928*/ 	.short	0x0101
        /*092a*/ 	.byte	0x25
	.zero		1


	//   ....[41]....
        /*092c*/ 	.word	0x0000a370
        /*0930*/ 	.word	0x000000ff
        /*0934*/ 	.word	0x00032410
        /*0938*/ 	.short	0x0107
        /*093a*/ 	.byte	0x25
	.zero		1


	//   ....[42]....
        /*093c*/ 	.word	0x0000a3d0
        /*0940*/ 	.word	0x000000ff
        /*0944*/ 	.word	0x00032410
        /*0948*/ 	.short	0x0101
        /*094a*/ 	.byte	0x25
	.zero		1


	//   ....[43]....
        /*094c*/ 	.word	0x0000a3f0
        /*0950*/ 	.word	0x000000ff
        /*0954*/ 	.word	0x00032420
        /*0958*/ 	.short	0x010a
        /*095a*/ 	.byte	0x25
	.zero		1


	//   ....[44]....
        /*095c*/ 	.word	0x0000a4c0
        /*0960*/ 	.word	0x00000002
        /*0964*/ 	.word	0x00032460
        /*0968*/ 	.short	0x010a
        /*096a*/ 	.byte	0x3f
	.zero		1


	//   ....[45]....
        /*096c*/ 	.word	0x0000acd0
        /*0970*/ 	.word	0x00000003
        /*0974*/ 	.word	0x00032440
        /*0978*/ 	.short	0x010a
        /*097a*/ 	.byte	0x3f
	.zero		1


	//   ....[46]....
        /*097c*/ 	.word	0x0000af20
        /*0980*/ 	.word	0x00000003
        /*0984*/ 	.word	0x00032460
        /*0988*/ 	.short	0x010a
        /*098a*/ 	.byte	0x3f
	.zero		1


	//   ....[47]....
        /*098c*/ 	.word	0x0000b720
        /*0990*/ 	.word	0x00000004
        /*0994*/ 	.word	0x00032440
        /*0998*/ 	.short	0x010a
        /*099a*/ 	.byte	0x3f
	.zero		1


	//   ....[48]....
        /*099c*/ 	.word	0x0000b950
        /*09a0*/ 	.word	0x00000004
        /*09a4*/ 	.word	0x00032460
        /*09a8*/ 	.short	0x010a
        /*09aa*/ 	.byte	0x3f
	.zero		1


	//   ....[49]....
        /*09ac*/ 	.word	0x0000c0a0
        /*09b0*/ 	.word	0x00000004
        /*09b4*/ 	.word	0x00032440
        /*09b8*/ 	.short	0x010a
        /*09ba*/ 	.byte	0x3f
	.zero		1


	//   ....[50]....
        /*09bc*/ 	.word	0x0000c2f0
        /*09c0*/ 	.word	0x00000004
        /*09c4*/ 	.word	0x00032460
        /*09c8*/ 	.short	0x010a
        /*09ca*/ 	.byte	0x3f
	.zero		1


	//   ....[51]....
        /*09cc*/ 	.word	0x0000c990
        /*09d0*/ 	.word	0x00000000
        /*09d4*/ 	.word	0x00032420
        /*09d8*/ 	.short	0x010a
        /*09da*/ 	.byte	0x3f
	.zero		1


	//   ....[52]....
        /*09dc*/ 	.word	0x0000cb80
        /*09e0*/ 	.word	0x00000006
        /*09e4*/ 	.word	0x00000000
        /*09e8*/ 	.short	0x010a
        /*09ea*/ 	.byte	0x3f
	.zero		1


	//   ....[53]....
        /*09ec*/ 	.word	0x0000cbb0
        /*09f0*/ 	.word	0x00000007
        /*09f4*/ 	.word	0x00000000
        /*09f8*/ 	.short	0x010a
        /*09fa*/ 	.byte	0x3f
	.zero		1


	//   ....[54]....
        /*09fc*/ 	.word	0x0000cc10
        /*0a00*/ 	.word	0x00000004
        /*0a04*/ 	.word	0x00000000
        /*0a08*/ 	.short	0x010a
        /*0a0a*/ 	.byte	0x3f
	.zero		1


	//   ....[55]....
        /*0a0c*/ 	.word	0x0000cc40
        /*0a10*/ 	.word	0x00000003
        /*0a14*/ 	.word	0x00000000
        /*0a18*/ 	.short	0x010a
        /*0a1a*/ 	.byte	0x3f
	.zero		1


	//   ....[56]....
        /*0a1c*/ 	.word	0x0000ccb0
        /*0a20*/ 	.word	0x00000003
        /*0a24*/ 	.word	0x00032400
        /*0a28*/ 	.short	0x010a
        /*0a2a*/ 	.byte	0x3f
	.zero		1


	//   ....[57]....
        /*0a2c*/ 	.word	0x0000cd10
        /*0a30*/ 	.word	0x00000004
        /*0a34*/ 	.word	0x00032430
        /*0a38*/ 	.short	0x010a
        /*0a3a*/ 	.byte	0x3f
	.zero		1


	//   ....[58]....
        /*0a3c*/ 	.word	0x0000cd70
        /*0a40*/ 	.word	0x00000005
        /*0a44*/ 	.word	0x00032410
        /*0a48*/ 	.short	0x010a
        /*0a4a*/ 	.byte	0x3f
	.zero		1


	//   ....[59]....
        /*0a4c*/ 	.word	0x0000cdd0
        /*0a50*/ 	.word	0x00000000
        /*0a54*/ 	.word	0x00032450
        /*0a58*/ 	.short	0x010a
        /*0a5a*/ 	.byte	0x3f
	.zero		1


	//   ....[60]....
        /*0a5c*/ 	.word	0x0000ce30
        /*0a60*/ 	.word	0x00000003
        /*0a64*/ 	.word	0x00032430
        /*0a68*/ 	.short	0x010a
        /*0a6a*/ 	.byte	0x3f
	.zero		1


	//   ....[61]....
        /*0a6c*/ 	.word	0x0000ce90
        /*0a70*/ 	.word	0x00000003
        /*0a74*/ 	.word	0x00032450
        /*0a78*/ 	.short	0x010a
        /*0a7a*/ 	.byte	0x3f
	.zero		1


	//   ....[62]....
        /*0a7c*/ 	.word	0x0000d030
        /*0a80*/ 	.word	0x00000000
        /*0a84*/ 	.word	0x00032440
        /*0a88*/ 	.short	0x010a
        /*0a8a*/ 	.byte	0x3f
	.zero		1


	//   ....[63]....
        /*0a8c*/ 	.word	0x0000e990
        /*0a90*/ 	.word	0x00000003
        /*0a94*/ 	.word	0x00032420
        /*0a98*/ 	.short	0x010a
        /*0a9a*/ 	.byte	0x3f
	.zero		1


	//   ....[64]....
        /*0a9c*/ 	.word	0x0000e9e0
        /*0aa0*/ 	.word	0x00000002
        /*0aa4*/ 	.word	0x00032460
        /*0aa8*/ 	.short	0x010a
        /*0aaa*/ 	.byte	0x3f
	.zero		1


	//   ....[65]....
        /*0aac*/ 	.word	0x0000ea30
        /*0ab0*/ 	.word	0x00000003
        /*0ab4*/ 	.word	0x00032440
        /*0ab8*/ 	.short	0x010a
        /*0aba*/ 	.byte	0x3f
	.zero		1


	//   ....[66]....
        /*0abc*/ 	.word	0x0000ea80
        /*0ac0*/ 	.word	0x00000003
        /*0ac4*/ 	.word	0x00032460
        /*0ac8*/ 	.short	0x010a
        /*0aca*/ 	.byte	0x3f
	.zero		1


	//   ....[67]....
        /*0acc*/ 	.word	0x0000ead0
        /*0ad0*/ 	.word	0x00000004
        /*0ad4*/ 	.word	0x00032440
        /*0ad8*/ 	.short	0x010a
        /*0ada*/ 	.byte	0x3f
	.zero		1


	//   ....[68]....
        /*0adc*/ 	.word	0x0000eb20
        /*0ae0*/ 	.word	0x00000004
        /*0ae4*/ 	.word	0x00032460
        /*0ae8*/ 	.short	0x010a
        /*0aea*/ 	.byte	0x3f
	.zero		1


	//   ....[69]....
        /*0aec*/ 	.word	0x0000eb70
        /*0af0*/ 	.word	0x00000004
        /*0af4*/ 	.word	0x00032440
        /*0af8*/ 	.short	0x010a
        /*0afa*/ 	.byte	0x3f
	.zero		1


	//   ....[70]....
        /*0afc*/ 	.word	0x0000ebc0
        /*0b00*/ 	.word	0x00000004
        /*0b04*/ 	.word	0x00032460
        /*0b08*/ 	.short	0x010a
        /*0b0a*/ 	.byte	0x3f
	.zero		1


	//   ....[71]....
        /*0b0c*/ 	.word	0x0000ec10
        /*0b10*/ 	.word	0x00000000
        /*0b14*/ 	.word	0x00032420
        /*0b18*/ 	.short	0x010a
        /*0b1a*/ 	.byte	0x3f
	.zero		1


	//   ....[72]....
        /*0b1c*/ 	.word	0x0000edb0
        /*0b20*/ 	.word	0x00000006
        /*0b24*/ 	.word	0x00000000
        /*0b28*/ 	.short	0x010a
        /*0b2a*/ 	.byte	0x3f
	.zero		1


	//   ....[73]....
        /*0b2c*/ 	.word	0x0000ee00
        /*0b30*/ 	.word	0x00000007
        /*0b34*/ 	.word	0x00000000
        /*0b38*/ 	.short	0x010a
        /*0b3a*/ 	.byte	0x3f
	.zero		1


	//   ....[74]....
        /*0b3c*/ 	.word	0x0000ee50
        /*0b40*/ 	.word	0x00000004
        /*0b44*/ 	.word	0x00000000
        /*0b48*/ 	.short	0x010a
        /*0b4a*/ 	.byte	0x3f
	.zero		1


	//----- nvinfo : EIATTR_NUM_MBARRIERS
	.align		4
.L_1183:
        /*0b4c*/ 	.byte	0x03, 0x38
        /*0b4e*/ 	.short	0x0017


	//----- nvinfo : EIATTR_EXIT_INSTR_OFFSETS
	.align		4
        /*0b50*/ 	.byte	0x04, 0x1c
        /*0b52*/ 	.short	(.L_1185 - .L_1184)


	//   ....[0]....
.L_1184:
        /*0b54*/ 	.word	0x00000a40


	//   ....[1]....
        /*0b58*/ 	.word	0x00007f10


	//   ....[2]....
        /*0b5c*/ 	.word	0x0000cc90


	//----- nvinfo : EIATTR_MAX_THREADS
	.align		4
.L_1185:
        /*0b60*/ 	.byte	0x04, 0x05
        /*0b62*/ 	.short	(.L_1187 - .L_1186)
.L_1186:
        /*0b64*/ 	.word	0x00000180
        /*0b68*/ 	.word	0x00000001
        /*0b6c*/ 	.word	0x00000001


	//----- nvinfo : EIATTR_CRS_STACK_SIZE
	.align		4
.L_1187:
        /*0b70*/ 	.byte	0x04, 0x1e
        /*0b72*/ 	.short	(.L_1189 - .L_1188)
.L_1188:
        /*0b74*/ 	.word	0x00000000


	//----- nvinfo : EIATTR_CBANK_PARAM_SIZE
	.align		4
.L_1189:
        /*0b78*/ 	.byte	0x03, 0x19
        /*0b7a*/ 	.short	0x0b70


	//----- nvinfo : EIATTR_PARAM_CBANK
	.align		4
        /*0b7c*/ 	.byte	0x04, 0x0a
        /*0b7e*/ 	.short	(.L_1191 - .L_1190)
	.align		4
.L_1190:
        /*0b80*/ 	.word	index@(.nv.constant0._ZN7cutlass13device_kernelIN5flash11enable_sm90INS1_16FlashAttnFwdSm90INS1_25CollectiveMainloopFwdSm90ILi2EN4cute5tupleIJNS5_1CILi1EEES8_S8_EEENS6_IJNS7_ILi128EEENS7_ILi96EEENS7_ILi64EEEEEELi256ENS_6half_tEfNS_4arch4Sm90ELb0ELb0ELb0ELb0ELb0ELb0ELb1ELb1ELb0ELb1ELb0ELb0EEENS1_21CollectiveEpilogueFwdINS6_IJSA_NS7_ILi256EEESB_EEES9_SE_SG_Li256ELb0ELb1ELb0ELb0EEENS1_29StaticPersistentTileSchedulerILb0EEEEEEEEEvNT_6ParamsE)
        /*0b84*/ 	.short	0x0210
        /*0b86*/ 	.short	0x0b70


	//----- nvinfo : EIATTR_SW_WAR
	.align		4
.L_1191:
        /*0b88*/ 	.byte	0x04, 0x36
        /*0b8a*/ 	.short	(.L_1193 - .L_1192)
.L_1192:
        /*0b8c*/ 	.word	0x00000008
.L_1193:


//--------------------- .nv.info._ZN7cutlass13device_kernelIN5flash11enable_sm90INS1_16FlashAttnFwdSm90INS1_25CollectiveMainloopFwdSm90ILi2EN4cute5tupleIJNS5_1CILi1EEES8_S8_EEENS6_IJNS7_ILi128EEENS7_ILi96EEENS7_ILi64EEEEEELi256ENS_6half_tEfNS_4arch4Sm90ELb0ELb0ELb0ELb1ELb0ELb0ELb0ELb1ELb0ELb1ELb0ELb0EEENS1_21CollectiveEpilogueFwdINS6_IJSA_NS7_ILi256EEESB_EEES9_SE_SG_Li256ELb1ELb1ELb0ELb0EEENS1_36VarlenDynamicPersistentTileSchedulerILi128ELi96ELi256ELi128ELb0ELb1ELb1ELb0ELb1ELb1EEEEEEEEEvNT_6ParamsE --------------------------
	.section	.nv.info._ZN7cutlass13device_kernelIN5flash11enable_sm90INS1_16FlashAttnFwdSm90INS1_25CollectiveMainloopFwdSm90ILi2EN4cute5tupleIJNS5_1CILi1EEES8_S8_EEENS6_IJNS7_ILi128EEENS7_ILi96EEENS7_ILi64EEEEEELi256ENS_6half_tEfNS_4arch4Sm90ELb0ELb0ELb0ELb1ELb0ELb0ELb0ELb1ELb0ELb1ELb0ELb0EEENS1_21CollectiveEpilogueFwdINS6_IJSA_NS7_ILi256EEESB_EEES9_SE_SG_Li256ELb1ELb1ELb0ELb0EEENS1_36VarlenDynamicPersistentTileSchedulerILi128ELi96ELi256ELi128ELb0ELb1ELb1ELb0ELb1ELb1EEEEEEEEEvNT_6ParamsE,"",@"SHT_CUDA_INFO"
	.sectionflags	@""
	.align	4


	//----- nvinfo : EIATTR_CUDA_API_VERSION
	.align		4
        /*0000*/ 	.byte	0x04, 0x37
        /*0002*/ 	.short	(.L_1195 - .L_1194)
.L_1194:
        /*0004*/ 	.word	0x00000082


	//----- nvinfo : EIATTR_KPARAM_INFO
	.align		4
.L_1195:
        /*0008*/ 	.byte	0x04, 0x17
        /*000a*/ 	.short	(.L_1197 - .L_1196)
.L_1196:
        /*000c*/ 	.word	0x00000000
        /*0010*/ 	.short	0x0000
        /*0012*/ 	.short	0x0070
        /*0014*/ 	.byte	0x00, 0xf0, 0x01, 0x2a


	//----- nvinfo : EIATTR_SPARSE_MMA_MASK
	.align		4
.L_1197:
        /*0018*/ 	.byte	0x03, 0x50
        /*001a*/ 	.short	0x0000


	//----- nvinfo : EIATTR_MAXREG_COUNT
	.align		4
        /*001c*/ 	.byte	0x03, 0x1b
        /*001e*/ 	.short	0x00a8


	//----- nvinfo : EIATTR_NUM_BARRIERS
	.align		4
        /*0020*/ 	.byte	0x02, 0x4c
        /*0022*/ 	.byte	0x10
	.zero		1


	//----- nvinfo : EIATTR_EXTERNS
	.align		4
        /*0024*/ 	.byte	0x04, 0x0f
        /*0026*/ 	.short	(.L_1199 - .L_1198)


	//   ....[0]....
	.align		4
.L_1198:
        /*0028*/ 	.word	index@(__assertfail)


	//----- nvinfo : EIATTR_ANNOTATIONS
	.align		4
.L_1199:
        /*002c*/ 	.byte	0x04, 0x55
        /*002e*/ 	.short	(.L_1201 - .L_1200)


	//   ....[0]....
.L_1200:
        /* <DEDUP_REMOVED lines=73> */


	//----- nvinfo : EIATTR_MERCURY_ISA_VERSION
	.align		4
.L_1201:
        /*04b0*/ 	.byte	0x03, 0x5f
        /*04b2*/ 	.short	0x0101


	//----- nvinfo : EIATTR_UNUSED_LOAD_BYTE_OFFSET
	.align		4
        /*04b4*/ 	.byte	0x04, 0x44
        /*04b6*/ 	.short	(.L_1203 - .L_1202)


	//   ....[0]....
.L_1202:
        /*04b8*/ 	.word	0x00000a40
        /*04bc*/ 	.word	0x0000fff0


	//   ....[1]....
        /*04c0*/ 	.word	0x00005b00
        /*04c4*/ 	.word	0x0000fff0


	//----- nvinfo : EIATTR_INT_WARP_WIDE_INSTR_OFFSETS
	.align		4
.L_1203:
        /*04c8*/ 	.byte	0x04, 0x31
        /*04ca*/ 	.short	(.L_1205 - .L_1204)


	//   ....[0]....
.L_1204:
        /*04cc*/ 	.word	0x00000130


	//   ....[1]....
        /*04d0*/ 	.word	0x00000170


	//   ....[2]....
        /*04d4*/ 	.word	0x000001e0


	//   ....[3]....
        /*04d8*/ 	.word	0x00009920


	//   ....[4]....
        /*04dc*/ 	.word	0x000099b0


	//   ....[5]....
        /*04e0*/ 	.word	0x0000d8d0


	//   ....[6]....
        /*04e4*/ 	.word	0x0000d960


	//----- nvinfo : EIATTR_COOP_GROUP_MASK_REGIDS
	.align		4
.L_1205:
        /*04e8*/ 	.byte	0x04, 0x29
        /*04ea*/ 	.short	(.L_1207 - .L_1206)


	//   ....[0]....
.L_1206:
        /*04ec*/ 	.word	0xffffffff


	//   ....[1]....
        /*04f0*/ 	.word	0xffffffff


	//   ....[2]....
        /*04f4*/ 	.word	0xffffffff


	//   ....[3]....
        /*04f8*/ 	.word	0xffffffff


	//   ....[4]....
        /*04fc*/ 	.word	0xffffffff


	//   ....[5]....
        /*0500*/ 	.word	0xffffffff


	//   ....[6]....
        /*0504*/ 	.word	0xffffffff


	//   ....[7]....
        /*0508*/ 	.word	0xffffffff


	//   ....[8]....
        /*050c*/ 	.word	0xffffffff


	//   ....[9]....
        /*0510*/ 	.word	0xffffffff


	//   ....[10]....
        /*0514*/ 	.word	0xffffffff


	//   ....[11]....
        /*0518*/ 	.word	0xffffffff


	//   ....[12]....
        /*051c*/ 	.word	0xffffffff


	//   ....[13]....
        /*0520*/ 	.word	0xffffffff


	//   ....[14]....
        /*0524*/ 	.word	0xffffffff


	//   ....[15]....
        /*0528*/ 	.word	0xffffffff


	//   ....[16]....
        /*052c*/ 	.word	0xffffffff


	//   ....[17]....
        /*0530*/ 	.word	0xffffffff


	//   ....[18]....
        /*0534*/ 	.word	0xffffffff


	//   ....[19]....
        /*0538*/ 	.word	0xffffffff


	//   ....[20]....
        /*053c*/ 	.word	0xffffffff


	//   ....[21]....
        /*0540*/ 	.word	0xffffffff


	//   ....[22]....
        /*0544*/ 	.word	0xffffffff


	//   ....[23]....
        /*0548*/ 	.word	0xffffffff


	//   ....[24]....
        /*054c*/ 	.word	0xffffffff


	//   ....[25]....
        /*0550*/ 	.word	0xffffffff


	//   ....[26]....
        /*0554*/ 	.word	0xffffffff


	//   ....[27]....
        /*0558*/ 	.word	0xffffffff


	//   ....[28]....
        /*055c*/ 	.word	0xffffffff


	//   ....[29]....
        /*0560*/ 	.word	0xffffffff


	//   ....[30]....
        /*0564*/ 	.word	0xffffffff


	//   ....[31]....
        /*0568*/ 	.word	0xffffffff


	//   ....[32]....
        /*056c*/ 	.word	0xffffffff


	//   ....[33]....
        /*0570*/ 	.word	0xffffffff


	//   ....[34]....
        /*0574*/ 	.word	0xffffffff


	//   ....[35]....
        /*0578*/ 	.word	0xffffffff


	//   ....[36]....
        /*057c*/ 	.word	0xffffffff


	//   ....[37]....
        /*0580*/ 	.word	0xffffffff


	//   ....[38]....
        /*0584*/ 	.word	0xffffffff


	//   ....[39]....
        /*0588*/ 	.word	0xffffffff


	//   ....[40]....
        /*058c*/ 	.word	0xffffffff


	//   ....[41]....
        /*0590*/ 	.word	0xffffffff


	//   ....[42]....
        /*0594*/ 	.word	0xffffffff


	//   ....[43]....
        /*0598*/ 	.word	0xffffffff


	//   ....[44]....
        /*059c*/ 	.word	0xffffffff


	//   ....[45]....
        /*05a0*/ 	.word	0xffffffff


	//   ....[46]....
        /*05a4*/ 	.word	0xffffffff


	//   ....[47]....
        /*05a8*/ 	.word	0xffffffff


	//   ....[48]....
        /*05ac*/ 	.word	0xffffffff


	//   ....[49]....
        /*05b0*/ 	.word	0xffffffff


	//   ....[50]....
        /*05b4*/ 	.word	0xffffffff


	//   ....[51]....
        /*05b8*/ 	.word	0xffffffff


	//   ....[52]....
        /*05bc*/ 	.word	0xffffffff


	//   ....[53]....
        /*05c0*/ 	.word	0xffffffff


	//   ....[54]....
        /*05c4*/ 	.word	0xffffffff


	//   ....[55]....
        /*05c8*/ 	.word	0xffffffff


	//   ....[56]....
        /*05cc*/ 	.word	0xffffffff


	//   ....[57]....
        /*05d0*/ 	.word	0xffffffff


	//   ....[58]....
        /*05d4*/ 	.word	0xffffffff


	//   ....[59]....
        /*05d8*/ 	.word	0xffffffff


	//   ....[60]....
        /*05dc*/ 	.word	0xffffffff


	//   ....[61]....
        /*05e0*/ 	.word	0xffffffff


	//   ....[62]....
        /*05e4*/ 	.word	0xffffffff


	//   ....[63]....
        /*05e8*/ 	.word	0xffffffff


	//   ....[64]....
        /*05ec*/ 	.word	0xffffffff


	//   ....[65]....
        /*05f0*/ 	.word	0xffffffff


	//   ....[66]....
        /*05f4*/ 	.word	0xffffffff


	//   ....[67]....
        /*05f8*/ 	.word	0xffffffff


	//   ....[68]....
        /*05fc*/ 	.word	0xffffffff


	//   ....[69]....
        /*0600*/ 	.word	0xffffffff


	//   ....[70]....
        /*0604*/ 	.word	0xffffffff


	//   ....[71]....
        /*0608*/ 	.word	0xffffffff


	//   ....[72]....
        /*060c*/ 	.word	0xffffffff


	//   ....[73]....
        /*0610*/ 	.word	0xffffffff


	//   ....[74]....
        /*0614*/ 	.word	0xffffffff


	//   ....[75]....
        /*0618*/ 	.word	0xffffffff


	//   ....[76]....
        /*061c*/ 	.word	0xffffffff


	//   ....[77]....
        /*0620*/ 	.word	0xffffffff


	//   ....[78]....
        /*0624*/ 	.word	0xffffffff


	//   ....[79]....
        /*0628*/ 	.word	0xffffffff


	//   ....[80]....
        /*062c*/ 	.word	0xffffffff


	//   ....[81]....
        /*0630*/ 	.word	0xffffffff


	//   ....[82]....
        /*0634*/ 	.word	0xffffffff


	//   ....[83]....
        /*0638*/ 	.word	0xffffffff


	//   ....[84]....
        /*063c*/ 	.word	0xffffffff


	//   ....[85]....
        /*0640*/ 	.word	0xffffffff


	//   ....[86]....
        /*0644*/ 	.word	0xffffffff


	//   ....[87]....
        /*0648*/ 	.word	0xffffffff


	//   ....[88]....
        /*064c*/ 	.word	0xffffffff


	//   ....[89]....
        /*0650*/ 	.word	0xffffffff


	//   ....[90]....
        /*0654*/ 	.word	0xffffffff


	//   ....[91]....
        /*0658*/ 	.word	0x0500000f


	//   ....[92]....
        /*065c*/ 	.word	0x0500000f


	//   ....[93]....
        /*0660*/ 	.word	0x0500000f


	//   ....[94]....
        /*0664*/ 	.word	0x0500000f


	//   ....[95]....
        /*0668*/ 	.word	0x0500000f


	//   ....[96]....
        /*066c*/ 	.word	0x0500000f


	//   ....[97]....
        /*0670*/ 	.word	0x0500000f


	//   ....[98]....
        /*0674*/ 	.word	0x0500000f


	//   ....[99]....
        /*0678*/ 	.word	0x0500000f


	//   ....[100]....
        /*067c*/ 	.word	0x0500000f


	//   ....[101]....
        /*0680*/ 	.word	0x0500000f


	//   ....[102]....
        /*0684*/ 	.word	0x0500000f


	//   ....[103]....
        /*0688*/ 	.word	0x0500000f


	//   ....[104]....
        /*068c*/ 	.word	0x0500000f


	//   ....[105]....
        /*0690*/ 	.word	0x0500000f


	//   ....[106]....
        /*0694*/ 	.word	0x0500000f


	//   ....[107]....
        /*0698*/ 	.word	0x0500000f


	//   ....[108]....
        /*069c*/ 	.word	0x0500000f


	//   ....[109]....
        /*06a0*/ 	.word	0x0500000f


	//   ....[110]....
        /*06a4*/ 	.word	0x0500000f


	//   ....[111]....
        /*06a8*/ 	.word	0x0500000f


	//   ....[112]....
        /*06ac*/ 	.word	0x0500000f


	//   ....[113]....
        /*06b0*/ 	.word	0x0500000f


	//   ....[114]....
        /*06b4*/ 	.word	0x0500000f


	//   ....[115]....
        /*06b8*/ 	.word	0x0500000f


	//   ....[116]....
        /*06bc*/ 	.word	0x0500000f


	//   ....[117]....
        /*06c0*/ 	.word	0x0500000f


	//   ....[118]....
        /*06c4*/ 	.word	0x0500000f


	//   ....[119]....
        /*06c8*/ 	.word	0x0500000f


	//   ....[120]....
        /*06cc*/ 	.word	0x0500000f


	//   ....[121]....
        /*06d0*/ 	.word	0x0500000f


	//   ....[122]....
        /*06d4*/ 	.word	0x0500000f


	//   ....[123]....
        /*06d8*/ 	.word	0x0500000f


	//   ....[124]....
        /*06dc*/ 	.word	0x0500000f


	//   ....[125]....
        /*06e0*/ 	.word	0x0500000f


	//----- nvinfo : EIATTR_COOP_GROUP_INSTR_OFFSETS
	.align		4
.L_1207:
        /*06e4*/ 	.byte	0x04, 0x28
        /*06e6*/ 	.short	(.L_1209 - .L_1208)


	//   ....[0]....
.L_1208:
        /*06e8*/ 	.word	0x00000070


	//   ....[1]....
        /*06ec*/ 	.word	0x00000140


	//   ....[2]....
        /*06f0*/ 	.word	0x00000190


	//   ....[3]....
        /*06f4*/ 	.word	0x000003c0


	//   ....[4]....
        /*06f8*/ 	.word	0x00000520


	//   ....[5]....
        /*06fc*/ 	.word	0x00000640


	//   ....[6]....
        /*0700*/ 	.word	0x000007a0


	//   ....[7]....
        /*0704*/ 	.word	0x00001650


	//   ....[8]....
        /*0708*/ 	.word	0x00002250


	//   ....[9]....
        /*070c*/ 	.word	0x000022a0


	//   ....[10]....
        /*0710*/ 	.word	0x000026f0


	//   ....[11]....
        /*0714*/ 	.word	0x00002770


	//   ....[12]....
        /*0718*/ 	.word	0x000037d0


	//   ....[13]....
        /*071c*/ 	.word	0x00003800


	//   ....[14]....
        /*0720*/ 	.word	0x00003c60


	//   ....[15]....
        /*0724*/ 	.word	0x00003e30


	//   ....[16]....
        /*0728*/ 	.word	0x00005080


	//   ....[17]....
        /*072c*/ 	.word	0x000050c0


	//   ....[18]....
        /*0730*/ 	.word	0x00005160


	//   ....[19]....
        /*0734*/ 	.word	0x000051b0


	//   ....[20]....
        /*0738*/ 	.word	0x00006bc0


	//   ....[21]....
        /*073c*/ 	.word	0x00006c00


	//   ....[22]....
        /*0740*/ 	.word	0x00006ce0


	//   ....[23]....
        /*0744*/ 	.word	0x00006d10


	//   ....[24]....
        /*0748*/ 	.word	0x00007510


	//   ....[25]....
        /*074c*/ 	.word	0x00007540


	//   ....[26]....
        /*0750*/ 	.word	0x00007680


	//   ....[27]....
        /*0754*/ 	.word	0x000076a0


	//   ....[28]....
        /*0758*/ 	.word	0x000077e0


	//   ....[29]....
        /*075c*/ 	.word	0x00007800


	//   ....[30]....
        /*0760*/ 	.word	0x00007950


	//   ....[31]....
        /*0764*/ 	.word	0x00007970


	//   ....[32]....
        /*0768*/ 	.word	0x000082e0


	//   ....[33]....
        /*076c*/ 	.word	0x00008310


	//   ....[34]....
        /*0770*/ 	.word	0x00008460


	//   ....[35]....
        /*0774*/ 	.word	0x00008480


	//   ....[36]....
        /*0778*/ 	.word	0x000085c0


	//   ....[37]....
        /*077c*/ 	.word	0x000085e0


	//   ....[38]....
        /*0780*/ 	.word	0x00008730


	//   ....[39]....
        /*0784*/ 	.word	0x00008750


	//   ....[40]....
        /*0788*/ 	.word	0x00008900


	//   ....[41]....
        /*078c*/ 	.word	0x00008ae0


	//   ....[42]....
        /*0790*/ 	.word	0x00008b10


	//   ....[43]....
        /*0794*/ 	.word	0x00008b40


	//   ....[44]....
        /*0798*/ 	.word	0x00008b70


	//   ....[45]....
        /*079c*/ 	.word	0x00008ba0


	//   ....[46]....
        /*07a0*/ 	.word	0x00008bd0


	//   ....[47]....
        /*07a4*/ 	.word	0x00008d40


	//   ....[48]....
        /*07a8*/ 	.word	0x00008d70


	//   ....[49]....
        /*07ac*/ 	.word	0x00008da0


	//   ....[50]....
        /*07b0*/ 	.word	0x00008dd0


	//   ....[51]....
        /*07b4*/ 	.word	0x00008e00


	//   ....[52]....
        /*07b8*/ 	.word	0x00008e30


	//   ....[53]....
        /*07bc*/ 	.word	0x00008ed0


	//   ....[54]....
        /*07c0*/ 	.word	0x00008f00


	//   ....[55]....
        /*07c4*/ 	.word	0x00008f90


	//   ....[56]....
        /*07c8*/ 	.word	0x00009f30


	//   ....[57]....
        /*07cc*/ 	.word	0x0000aaa0


	//   ....[58]....
        /*07d0*/ 	.word	0x0000aac0


	//   ....[59]....
        /*07d4*/ 	.word	0x0000ab50


	//   ....[60]....
        /*07d8*/ 	.word	0x0000ab60


	//   ....[61]....
        /*07dc*/ 	.word	0x0000abe0


	//   ....[62]....
        /*07e0*/ 	.word	0x0000abf0


	//   ....[63]....
        /*07e4*/ 	.word	0x0000ac70


	//   ....[64]....
        /*07e8*/ 	.word	0x0000ac80


	//   ....[65]....
        /*07ec*/ 	.word	0x0000ad00


	//   ....[66]....
        /*07f0*/ 	.word	0x0000ad10


	//   ....[67]....
        /*07f4*/ 	.word	0x0000ad90


	//   ....[68]....
        /*07f8*/ 	.word	0x0000ada0


	//   ....[69]....
        /*07fc*/ 	.word	0x0000ae20


	//   ....[70]....
        /*0800*/ 	.word	0x0000ae30


	//   ....[71]....
        /*0804*/ 	.word	0x0000ae40


	//   ....[72]....
        /*0808*/ 	.word	0x0000ae90


	//   ....[73]....
        /*080c*/ 	.word	0x0000db60


	//   ....[74]....
        /*0810*/ 	.word	0x0000db90


	//   ....[75]....
        /*0814*/ 	.word	0x0000dbd0


	//   ....[76]....
        /*0818*/ 	.word	0x0000dc00


	//   ....[77]....
        /*081c*/ 	.word	0x0000dc30


	//   ....[78]....
        /*0820*/ 	.word	0x0000dc60


	//   ....[79]....
        /*0824*/ 	.word	0x0000dc90


	//   ....[80]....
        /*0828*/ 	.word	0x0000dcc0


	//   ....[81]....
        /*082c*/ 	.word	0x0000de40


	//   ....[82]....
        /*0830*/ 	.word	0x0000de70


	//   ....[83]....
        /*0834*/ 	.word	0x0000dea0


	//   ....[84]....
        /*0838*/ 	.word	0x0000ded0


	//   ....[85]....
        /*083c*/ 	.word	0x0000df00


	//   ....[86]....
        /*0840*/ 	.word	0x0000df30


	//   ....[87]....
        /*0844*/ 	.word	0x0000dff0


	//   ....[88]....
        /*0848*/ 	.word	0x0000e010


	//   ....[89]....
        /*084c*/ 	.word	0x0000e080


	//   ....[90]....
        /*0850*/ 	.word	0x0000e510


	//   ....[91]....
        /*0854*/ 	.word	0x0000e9f0


	//   ....[92]....
        /*0858*/ 	.word	0x0000eba0


	//   ....[93]....
        /*085c*/ 	.word	0x0000ebf0


	//   ....[94]....
        /*0860*/ 	.word	0x0000ec50


	//   ....[95]....
        /*0864*/ 	.word	0x0000ed40


	//   ....[96]....
        /*0868*/ 	.word	0x0000eda0


	//   ....[97]....
        /*086c*/ 	.word	0x0000ee90


	//   ....[98]....
        /*0870*/ 	.word	0x0000eef0


	//   ....[99]....
        /*0874*/ 	.word	0x0000efe0


	//   ....[100]....
        /*0878*/ 	.word	0x0000f040


	//   ....[101]....
        /*087c*/ 	.word	0x0000f130


	//   ....[102]....
        /*0880*/ 	.word	0x0000f190


	//   ....[103]....
        /*0884*/ 	.word	0x0000f280


	//   ....[104]....
        /*0888*/ 	.word	0x0000f2e0


	//   ....[105]....
        /*088c*/ 	.word	0x0000f3b0


	//   ....[106]....
        /*0890*/ 	.word	0x0000f430


	//   ....[107]....
        /*0894*/ 	.word	0x0000f500


	//   ....[108]....
        /*0898*/ 	.word	0x0000f830


	//   ....[109]....
        /*089c*/ 	.word	0x0000f8d0


	//   ....[110]....
        /*08a0*/ 	.word	0x0000f9f0


	//   ....[111]....
        /*08a4*/ 	.word	0x0000fa60


	//   ....[112]....
        /*08a8*/ 	.word	0x0000fad0


	//   ....[113]....
        /*08ac*/ 	.word	0x0000fb40


	//   ....[114]....
        /*08b0*/ 	.word	0x0000fbb0


	//   ....[115]....
        /*08b4*/ 	.word	0x0000fc30


	//   ....[116]....
        /*08b8*/ 	.word	0x0000fcc0


	//   ....[117]....
        /*08bc*/ 	.word	0x0000fd60


	//   ....[118]....
        /*08c0*/ 	.word	0x0000fdd0


	//   ....[119]....
        /*08c4*/ 	.word	0x0000fe40


	//   ....[120]....
        /*08c8*/ 	.word	0x0000feb0


	//   ....[121]....
        /*08cc*/ 	.word	0x0000ff30


	//   ....[122]....
        /*08d0*/ 	.word	0x0000ffa0


	//   ....[123]....
        /*08d4*/ 	.word	0x00010040


	//   ....[124]....
        /*08d8*/ 	.word	0x000100d0


	//   ....[125]....
        /*08dc*/ 	.word	0x000101f0


	//----- nvinfo : EIATTR_REG_RECONFIG
	.align		4
.L_1209:
        /*08e0*/ 	.byte	0x01, 0x54
	.zero		2


	//----- nvinfo : EIATTR_SYSCALL_OFFSETS
	.align		4
        /*08e4*/ 	.byte	0x04, 0x46
        /*08e6*/ 	.short	(.L_1211 - .L_1210)


	//   ....[0]....
.L_1210:
        /*08e8*/ 	.word	0x00001830


	//   ....[1]....
        /*08ec*/ 	.word	0x00009b20


	//   ....[2]....
        /*08f0*/ 	.word	0x00009c80


	//   ....[3]....
        /*08f4*/ 	.word	0x00009d80


	//   ....[4]....
        /*08f8*/ 	.word	0x0000a6b0


	//----- nvinfo : EIATTR_MBARRIER_INSTR_OFFSETS
	.align		4
.L_1211:
        /*08fc*/ 	.byte	0x04, 0x39
        /*08fe*/ 	.short	(.L_1213 - .L_1212)


	//   ....[0]....
.L_1212:
        /*0900*/ 	.word	0x00000270
        /*0904*/ 	.word	0x000000ff
        /*0908*/ 	.word	0x00022800
        /*090c*/ 	.short	0x0100
        /*090e*/ 	.byte	0x08
	.zero		1


	//   ....[1]....
        /*0910*/ 	.word	0x00000280
        /*0914*/ 	.word	0x000000ff
        /*0918*/ 	.word	0x00022820
        /*091c*/ 	.short	0x0100
        /*091e*/ 	.byte	0x08
	.zero		1


	//   ....[2]....
        /*0920*/ 	.word	0x00000370
        /*0924*/ 	.word	0x000000ff
        /*0928*/ 	.word	0x00022830
        /*092c*/ 	.short	0x0100
        /*092e*/ 	.byte	0x08
	.zero		1


	//   ....[3]....
        /*0930*/ 	.word	0x00000380
        /*0934*/ 	.word	0x000000ff
        /*0938*/ 	.word	0x00022840
        /*093c*/ 	.short	0x0100
        /*093e*/ 	.byte	0x08
	.zero		1


	//   ....[4]....
        /*0940*/ 	.word	0x00000390
        /*0944*/ 	.word	0x000000ff
        /*0948*/ 	.word	0x00022838
        /*094c*/ 	.short	0x0100
        /*094e*/ 	.byte	0x08
	.zero		1


	//   ....[5]....
        /*0950*/ 	.word	0x000003a0
        /*0954*/ 	.word	0x000000ff
        /*0958*/ 	.word	0x00022848
        /*095c*/ 	.short	0x0100
        /*095e*/ 	.byte	0x08
	.zero		1


	//   ....[6]....
        /*0960*/ 	.word	0x000004d0
        /*0964*/ 	.word	0x000000ff
        /*0968*/ 	.word	0x00022850
        /*096c*/ 	.short	0x0100
        /*096e*/ 	.byte	0x08
	.zero		1


	//   ....[7]....
        /*0970*/ 	.word	0x000004e0
        /*0974*/ 	.word	0x000000ff
        /*0978*/ 	.word	0x00022860
        /*097c*/ 	.short	0x0100
        /*097e*/ 	.byte	0x08
	.zero		1


	//   ....[8]....
        /*0980*/ 	.word	0x000004f0
        /*0984*/ 	.word	0x000000ff
        /*0988*/ 	.word	0x00022858
        /*098c*/ 	.short	0x0100
        /*098e*/ 	.byte	0x08
	.zero		1


	//   ....[9]....
        /*0990*/ 	.word	0x00000500
        /*0994*/ 	.word	0x000000ff
        /*0998*/ 	.word	0x00022868
        /*099c*/ 	.short	0x0100
        /*099e*/ 	.byte	0x08
	.zero		1


	//   ....[10]....
        /*09a0*/ 	.word	0x000005f0
        /*09a4*/ 	.word	0x000000ff
        /*09a8*/ 	.word	0x00022870
        /*09ac*/ 	.short	0x0100
        /*09ae*/ 	.byte	0x06
	.zero		1


	//   ....[11]....
        /*09b0*/ 	.word	0x00000600
        /*09b4*/ 	.word	0x000000ff
        /*09b8*/ 	.word	0x00022880
        /*09bc*/ 	.short	0x0100
        /*09be*/ 	.byte	0x06
	.zero		1


	//   ....[12]....
        /*09c0*/ 	.word	0x00000610
        /*09c4*/ 	.word	0x000000ff
        /*09c8*/ 	.word	0x00022878
        /*09cc*/ 	.short	0x0100
        /*09ce*/ 	.byte	0x06
	.zero		1


	//   ....[13]....
        /*09d0*/ 	.word	0x00000620
        /*09d4*/ 	.word	0x000000ff
        /*09d8*/ 	.word	0x00022888
        /*09dc*/ 	.short	0x0100
        /*09de*/ 	.byte	0x06
	.zero		1


	//   ....[14]....
        /*09e0*/ 	.word	0x00000750
        /*09e4*/ 	.word	0x000000ff
        /*09e8*/ 	.word	0x00022890
        /*09ec*/ 	.short	0x0100
        /*09ee*/ 	.byte	0x08
	.zero		1


	//   ....[15]....
        /*09f0*/ 	.word	0x00000760
        /*09f4*/ 	.word	0x000000ff
        /*09f8*/ 	.word	0x000228a0
        /*09fc*/ 	.short	0x0100
        /*09fe*/ 	.byte	0x08
	.zero		1


	//   ....[16]....
        /*0a00*/ 	.word	0x00000770
        /*0a04*/ 	.word	0x000000ff
        /*0a08*/ 	.word	0x00022898
        /*0a0c*/ 	.short	0x0100
        /*0a0e*/ 	.byte	0x08
	.zero		1


	//   ....[17]....
        /*0a10*/ 	.word	0x00000780
        /*0a14*/ 	.word	0x000000ff
        /*0a18*/ 	.word	0x000228a8
        /*0a1c*/ 	.short	0x0100
        /*0a1e*/ 	.byte	0x08
	.zero		1


	//   ....[18]....
        /*0a20*/ 	.word	0x000008b0
        /*0a24*/ 	.word	0x000000ff
        /*0a28*/ 	.word	0x000228b0
        /*0a2c*/ 	.short	0x0100
        /*0a2e*/ 	.byte	0x08
	.zero		1


	//   ....[19]....
        /*0a30*/ 	.word	0x000008c0
        /*0a34*/ 	.word	0x000000ff
        /*0a38*/ 	.word	0x000228c0
        /*0a3c*/ 	.short	0x0100
        /*0a3e*/ 	.byte	0x08
	.zero		1


	//   ....[20]....
        /*0a40*/ 	.word	0x000008d0
        /*0a44*/ 	.word	0x000000ff
        /*0a48*/ 	.word	0x000228b8
        /*0a4c*/ 	.short	0x0100
        /*0a4e*/ 	.byte	0x08
	.zero		1


	//   ....[21]....
        /*0a50*/ 	.word	0x000008e0
        /*0a54*/ 	.word	0x000000ff
        /*0a58*/ 	.word	0x000228c8
        /*0a5c*/ 	.short	0x0100
        /*0a5e*/ 	.byte	0x08
	.zero		1


	//   ....[22]....
        /*0a60*/ 	.word	0x000018e0
        /*0a64*/ 	.word	0x00000007
        /*0a68*/ 	.word	0x00022800
        /*0a6c*/ 	.short	0x010a
        /*0a6e*/ 	.byte	0x3f
	.zero		1


	//   ....[23]....
        /*0a70*/ 	.word	0x000019b0
        /*0a74*/ 	.word	0x00000005
        /*0a78*/ 	.word	0x00022830
        /*0a7c*/ 	.short	0x010a
        /*0a7e*/ 	.byte	0x3f
	.zero		1


	//   ....[24]....
        /*0a80*/ 	.word	0x000019f0
        /*0a84*/ 	.word	0x00000005
        /*0a88*/ 	.word	0x00022830
        /*0a8c*/ 	.short	0x010a
        /*0a8e*/ 	.byte	0x3f
	.zero		1


	//   ....[25]....
        /*0a90*/ 	.word	0x00002ba0
        /*0a94*/ 	.word	0x00000004
        /*0a98*/ 	.word	0x00000000
        /*0a9c*/ 	.short	0x0101
        /*0a9e*/ 	.byte	0x3f
	.zero		1


	//   ....[26]....
        /*0aa0*/ 	.word	0x00002fd0
        /*0aa4*/ 	.word	0x00000005
        /*0aa8*/ 	.word	0x00022850
        /*0aac*/ 	.short	0x010a
        /*0aae*/ 	.byte	0x3f
	.zero		1


	//   ....[27]....
        /*0ab0*/ 	.word	0x00003010
        /*0ab4*/ 	.word	0x00000005
        /*0ab8*/ 	.word	0x00022850
        /*0abc*/ 	.short	0x010a
        /*0abe*/ 	.byte	0x3f
	.zero		1


	//   ....[28]....
        /*0ac0*/ 	.word	0x00003310
        /*0ac4*/ 	.word	0x00000005
        /*0ac8*/ 	.word	0x00000000
        /*0acc*/ 	.short	0x0101
        /*0ace*/ 	.byte	0x3f
	.zero		1


	//   ....[29]....
        /*0ad0*/ 	.word	0x00003470
        /*0ad4*/ 	.word	0x000000ff
        /*0ad8*/ 	.word	0x00022830
        /*0adc*/ 	.short	0x010a
        /*0ade*/ 	.byte	0x17
	.zero		1


	//   ....[30]....
        /*0ae0*/ 	.word	0x000034b0
        /*0ae4*/ 	.word	0x000000ff
        /*0ae8*/ 	.word	0x00022830
        /*0aec*/ 	.short	0x010a
        /*0aee*/ 	.byte	0x17
	.zero		1


	//   ....[31]....
        /*0af0*/ 	.word	0x00004390
        /*0af4*/ 	.word	0x0000009a
        /*0af8*/ 	.word	0x00000000
        /*0afc*/ 	.short	0x0101
        /*0afe*/ 	.byte	0x3f
	.zero		1


	//   ....[32]....
        /*0b00*/ 	.word	0x00004d40
        /*0b04*/ 	.word	0x000000ff
        /*0b08*/ 	.word	0x00022850
        /*0b0c*/ 	.short	0x010a
        /*0b0e*/ 	.byte	0x17
	.zero		1


	//   ....[33]....
        /*0b10*/ 	.word	0x00004d80
        /*0b14*/ 	.word	0x000000ff
        /*0b18*/ 	.word	0x00022850
        /*0b1c*/ 	.short	0x010a
        /*0b1e*/ 	.byte	0x17
	.zero		1


	//   ....[34]....
        /*0b20*/ 	.word	0x00005060
        /*0b24*/ 	.word	0x000000ba
        /*0b28*/ 	.word	0x00000000
        /*0b2c*/ 	.short	0x0101
        /*0b2e*/ 	.byte	0x3f
	.zero		1


	//   ....[35]....
        /*0b30*/ 	.word	0x00007530
        /*0b34*/ 	.word	0x00000000
        /*0b38*/ 	.word	0x00000000
        /*0b3c*/ 	.short	0x0101
        /*0b3e*/ 	.byte	0x3f
	.zero		1


	//   ....[36]....
        /*0b40*/ 	.word	0x0000a1b0
        /*0b44*/ 	.word	0x00000000
        /*0b48*/ 	.word	0x00022840
        /*0b4c*/ 	.short	0x010a
        /*0b4e*/ 	.byte	0x3f
	.zero		1


	//   ....[37]....
        /*0b50*/ 	.word	0x0000af50
        /*0b54*/ 	.word	0x00000008
        /*0b58*/ 	.word	0x00022800
        /*0b5c*/ 	.short	0x0107
        /*0b5e*/ 	.byte	0x3f
	.zero		1


	//   ....[38]....
        /*0b60*/ 	.word	0x0000b050
        /*0b64*/ 	.word	0x00000002
        /*0b68*/ 	.word	0x00022800
        /*0b6c*/ 	.short	0x0101
        /*0b6e*/ 	.byte	0x3f
	.zero		1


	//   ....[39]....
        /*0b70*/ 	.word	0x0000b070
        /*0b74*/ 	.word	0x00000002
        /*0b78*/ 	.word	0x00022820
        /*0b7c*/ 	.short	0x010a
        /*0b7e*/ 	.byte	0x3f
	.zero		1


	//   ....[40]....
        /*0b80*/ 	.word	0x0000b180
        /*0b84*/ 	.word	0x00000002
        /*0b88*/ 	.word	0x00022860
        /*0b8c*/ 	.short	0x010a
        /*0b8e*/ 	.byte	0x3f
	.zero		1


	//   ....[41]....
        /*0b90*/ 	.word	0x0000ba90
        /*0b94*/ 	.word	0x00000003
        /*0b98*/ 	.word	0x00022840
        /*0b9c*/ 	.short	0x010a
        /*0b9e*/ 	.byte	0x3f
	.zero		1


	//   ....[42]....
        /*0ba0*/ 	.word	0x0000bcf0
        /*0ba4*/ 	.word	0x00000003
        /*0ba8*/ 	.word	0x00022860
        /*0bac*/ 	.short	0x010a
        /*0bae*/ 	.byte	0x3f
	.zero		1


	//   ....[43]....
        /*0bb0*/ 	.word	0x0000c590
        /*0bb4*/ 	.word	0x00000002
        /*0bb8*/ 	.word	0x00022840
        /*0bbc*/ 	.short	0x010a
        /*0bbe*/ 	.byte	0x3f
	.zero		1


	//   ....[44]....
        /*0bc0*/ 	.word	0x0000c7e0
        /*0bc4*/ 	.word	0x00000002
        /*0bc8*/ 	.word	0x00022860
        /*0bcc*/ 	.short	0x010a
        /*0bce*/ 	.byte	0x3f
	.zero		1


	//   ....[45]....
        /*0bd0*/ 	.word	0x0000cff0
        /*0bd4*/ 	.word	0x00000002
        /*0bd8*/ 	.word	0x00022840
        /*0bdc*/ 	.short	0x010a
        /*0bde*/ 	.byte	0x3f
	.zero		1


	//   ....[46]....
        /*0be0*/ 	.word	0x0000d250
        /*0be4*/ 	.word	0x00000002
        /*0be8*/ 	.word	0x00022860
        /*0bec*/ 	.short	0x010a
        /*0bee*/ 	.byte	0x3f
	.zero		1


	//   ....[47]....
        /*0bf0*/ 	.word	0x0000e490
        /*0bf4*/ 	.word	0x00000000
        /*0bf8*/ 	.word	0x00022820
        /*0bfc*/ 	.short	0x010a
        /*0bfe*/ 	.byte	0x3f
	.zero		1


	//   ....[48]....
        /*0c00*/ 	.word	0x0000e650
        /*0c04*/ 	.word	0x00000006
        /*0c08*/ 	.word	0x00000000
        /*0c0c*/ 	.short	0x010a
        /*0c0e*/ 	.byte	0x3f
	.zero		1


	//   ....[49]....
        /*0c10*/ 	.word	0x0000e6c0
        /*0c14*/ 	.word	0x00000007
        /*0c18*/ 	.word	0x00000000
        /*0c1c*/ 	.short	0x010a
        /*0c1e*/ 	.byte	0x3f
	.zero		1


	//   ....[50]....
        /*0c20*/ 	.word	0x0000e730
        /*0c24*/ 	.word	0x00000004
        /*0c28*/ 	.word	0x00000000
        /*0c2c*/ 	.short	0x010a
        /*0c2e*/ 	.byte	0x3f
	.zero		1


	//   ....[51]....
        /*0c30*/ 	.word	0x0000e760
        /*0c34*/ 	.word	0x00000003
        /*0c38*/ 	.word	0x00000000
        /*0c3c*/ 	.short	0x010a
        /*0c3e*/ 	.byte	0x3f
	.zero		1


	//   ....[52]....
        /*0c40*/ 	.word	0x0000e7c0
        /*0c44*/ 	.word	0x00000007
        /*0c48*/ 	.word	0x00022800
        /*0c4c*/ 	.short	0x010a
        /*0c4e*/ 	.byte	0x3f
	.zero		1


	//   ....[53]....
        /*0c50*/ 	.word	0x0000e810
        /*0c54*/ 	.word	0x00000005
        /*0c58*/ 	.word	0x00022830
        /*0c5c*/ 	.short	0x010a
        /*0c5e*/ 	.byte	0x3f
	.zero		1


	//   ....[54]....
        /*0c60*/ 	.word	0x0000e860
        /*0c64*/ 	.word	0x00000005
        /*0c68*/ 	.word	0x00022850
        /*0c6c*/ 	.short	0x010a
        /*0c6e*/ 	.byte	0x3f
	.zero		1


	//   ....[55]....
        /*0c70*/ 	.word	0x0000e8c0
        /*0c74*/ 	.word	0x00000000
        /*0c78*/ 	.word	0x00022830
        /*0c7c*/ 	.short	0x010a
        /*0c7e*/ 	.byte	0x3f
	.zero		1


	//   ....[56]....
        /*0c80*/ 	.word	0x0000e910
        /*0c84*/ 	.word	0x000000ba
        /*0c88*/ 	.word	0x00022850
        /*0c8c*/ 	.short	0x010a
        /*0c8e*/ 	.byte	0x3f
	.zero		1


	//   ....[57]....
        /*0c90*/ 	.word	0x0000eab0
        /*0c94*/ 	.word	0x00000000
        /*0c98*/ 	.word	0x00022840
        /*0c9c*/ 	.short	0x010a
        /*0c9e*/ 	.byte	0x3f
	.zero		1


	//   ....[58]....
        /*0ca0*/ 	.word	0x0000f550
        /*0ca4*/ 	.word	0x00000002
        /*0ca8*/ 	.word	0x00022820
        /*0cac*/ 	.short	0x010a
        /*0cae*/ 	.byte	0x3f
	.zero		1


	//   ....[59]....
        /*0cb0*/ 	.word	0x0000f5a0
        /*0cb4*/ 	.word	0x00000002
        /*0cb8*/ 	.word	0x00022860
        /*0cbc*/ 	.short	0x010a
        /*0cbe*/ 	.byte	0x3f
	.zero		1


	//   ....[60]....
        /*0cc0*/ 	.word	0x0000f5f0
        /*0cc4*/ 	.word	0x00000003
        /*0cc8*/ 	.word	0x00022840
        /*0ccc*/ 	.short	0x010a
        /*0cce*/ 	.byte	0x3f
	.zero		1


	//   ....[61]....
        /*0cd0*/ 	.word	0x0000f640
        /*0cd4*/ 	.word	0x00000003
        /*0cd8*/ 	.word	0x00022860
        /*0cdc*/ 	.short	0x010a
        /*0cde*/ 	.byte	0x3f
	.zero		1


	//   ....[62]....
        /*0ce0*/ 	.word	0x0000f690
        /*0ce4*/ 	.word	0x00000002
        /*0ce8*/ 	.word	0x00022840
        /*0cec*/ 	.short	0x010a
        /*0cee*/ 	.byte	0x3f
	.zero		1


	//   ....[63]....
        /*0cf0*/ 	.word	0x0000f6e0
        /*0cf4*/ 	.word	0x00000002
        /*0cf8*/ 	.word	0x00022860
        /*0cfc*/ 	.short	0x010a
        /*0cfe*/ 	.byte	0x3f
	.zero		1


	//   ....[64]....
        /*0d00*/ 	.word	0x0000f730
        /*0d04*/ 	.word	0x00000002
        /*0d08*/ 	.word	0x00022840
        /*0d0c*/ 	.short	0x010a
        /*0d0e*/ 	.byte	0x3f
	.zero		1


	//   ....[65]....
        /*0d10*/ 	.word	0x0000f780
        /*0d14*/ 	.word	0x00000002
        /*0d18*/ 	.word	0x00022860
        /*0d1c*/ 	.short	0x010a
        /*0d1e*/ 	.byte	0x3f
	.zero		1


	//   ....[66]....
        /*0d20*/ 	.word	0x00010110
        /*0d24*/ 	.word	0x00000000
        /*0d28*/ 	.word	0x00022820
        /*0d2c*/ 	.short	0x010a
        /*0d2e*/ 	.byte	0x3f
	.zero		1


	//   ....[67]....
        /*0d30*/ 	.word	0x000102b0
        /*0d34*/ 	.word	0x00000006
        /*0d38*/ 	.word	0x00000000
        /*0d3c*/ 	.short	0x010a
        /*0d3e*/ 	.byte	0x3f
	.zero		1


	//   ....[68]....
        /*0d40*/ 	.word	0x00010300
        /*0d44*/ 	.word	0x00000007
        /*0d48*/ 	.word	0x00000000
        /*0d4c*/ 	.short	0x010a
        /*0d4e*/ 	.byte	0x3f
	.zero		1


	//   ....[69]....
        /*0d50*/ 	.word	0x00010350
        /*0d54*/ 	.word	0x00000004
        /*0d58*/ 	.word	0x00000000
        /*0d5c*/ 	.short	0x010a
        /*0d5e*/ 	.byte	0x3f
	.zero		1


	//----- nvinfo : EIATTR_NUM_MBARRIERS
	.align		4
.L_1213:
        /*0d60*/ 	.byte	0x03, 0x38
        /*0d62*/ 	.short	0x0016


	//----- nvinfo : EIATTR_EXIT_INSTR_OFFSETS
	.align		4
        /*0d64*/ 	.byte	0x04, 0x1c
        /*0d66*/ 	.short	(.L_1215 - .L_1214)


	//   ....[0]....
.L_1214:
        /*0d68*/ 	.word	0x00000a80


	//   ....[1]....
        /*0d6c*/ 	.word	0x000088c0


	//   ....[2]....
        /*0d70*/ 	.word	0x0000e7b0


	//----- nvinfo : EIATTR_MAX_THREADS
	.align		4
.L_1215:
        /*0d74*/ 	.byte	0x04, 0x05
        /*0d76*/ 	.short	(.L_1217 - .L_1216)
.L_1216:
        /*0d78*/ 	.word	0x00000180
        /*0d7c*/ 	.word	0x00000001
        /*0d80*/ 	.word	0x00000001


	//----- nvinfo : EIATTR_CRS_STACK_SIZE
	.align		4
.L_1217:
        /*0d84*/ 	.byte	0x04, 0x1e
        /*0d86*/ 	.short	(.L_1219 - .L_1218)
.L_1218:
        /*0d88*/ 	.word	0x00000000


	//----- nvinfo : EIATTR_CBANK_PARAM_SIZE
	.align		4
.L_1219:
        /*0d8c*/ 	.byte	0x03, 0x19
        /*0d8e*/ 	.short	0x0af0


	//----- nvinfo : EIATTR_PARAM_CBANK
	.align		4
        /*0d90*/ 	.byte	0x04, 0x0a
        /*0d92*/ 	.short	(.L_1221 - .L_1220)
	.align		4
.L_1220:
        /*0d94*/ 	.word	index@(.nv.constant0._ZN7cutlass13device_kernelIN5flash11enable_sm90INS1_16FlashAttnFwdSm90INS1_25CollectiveMainloopFwdSm90ILi2EN4cute5tupleIJNS5_1CILi1EEES8_S8_EEENS6_IJNS7_ILi128EEENS7_ILi96EEENS7_ILi64EEEEEELi256ENS_6half_tEfNS_4arch4Sm90ELb0ELb0ELb0ELb1ELb0ELb0ELb0ELb1ELb0ELb1ELb0ELb0EEENS1_21CollectiveEpilogueFwdINS6_IJSA_NS7_ILi256EEESB_EEES9_SE_SG_Li256ELb1ELb1ELb0ELb0EEENS1_36VarlenDynamicPersistentTileSchedulerILi128ELi96ELi256ELi128ELb0ELb1ELb1ELb0ELb1ELb1EEEEEEEEEvNT_6ParamsE)
        /*0d98*/ 	.short	0x0210
        /*0d9a*/ 	.short	0x0af0


	//----- nvinfo : EIATTR_SW_WAR
	.align		4
.L_1221:
        /*0d9c*/ 	.byte	0x04, 0x36
        /*0d9e*/ 	.short	(.L_1223 - .L_1222)
.L_1222:
        /*0da0*/ 	.word	0x00000008
.L_1223:


//--------------------- .nv.info._ZN7cutlass13device_kernelIN5flash11enable_sm90INS1_16FlashAttnFwdSm90INS1_25CollectiveMainloopFwdSm90ILi2EN4cute5tupleIJNS5_1CILi1EEES8_S8_EEENS6_IJNS7_ILi128EEENS7_ILi96EEENS7_ILi64EEEEEELi256ENS_6half_tEfNS_4arch4Sm90ELb0ELb0ELb0ELb1ELb0ELb1ELb0ELb1ELb0ELb1ELb0ELb0EEENS1_21CollectiveEpilogueFwdINS6_IJSA_NS7_ILi256EEESB_EEES9_SE_SG_Li256ELb1ELb1ELb0ELb0EEENS1_36VarlenDynamicPersistentTileSchedulerILi128ELi96ELi256ELi128ELb0ELb1ELb1ELb0ELb1ELb1EEEEEEEEEvNT_6ParamsE --------------------------
	.section	.nv.info._ZN7cutlass13device_kernelIN5flash11enable_sm90INS1_16FlashAttnFwdSm90INS1_25CollectiveMainloopFwdSm90ILi2EN4cute5tupleIJNS5_1CILi1EEES8_S8_EEENS6_IJNS7_ILi128EEENS7_ILi96EEENS7_ILi64EEEEEELi256ENS_6half_tEfNS_4arch4Sm90ELb0ELb0ELb0ELb1ELb0ELb1ELb0ELb1ELb0ELb1ELb0ELb0EEENS1_21CollectiveEpilogueFwdINS6_IJSA_NS7_ILi256EEESB_EEES9_SE_SG_Li256ELb1ELb1ELb0ELb0EEENS1_36VarlenDynamicPersistentTileSchedulerILi128ELi96ELi256ELi128ELb0ELb1ELb1ELb0ELb1ELb1EEEEEEEEEvNT_6ParamsE,"",@"SHT_CUDA_INFO"
	.sectionflags	@""
	.align	4


	//----- nvinfo : EIATTR_CUDA_API_VERSION
	.align		4
        /*0000*/ 	.byte	0x04, 0x37
        /*0002*/ 	.short	(.L_1225 - .L_1224)
.L_1224:
        /*0004*/ 	.word	0x00000082


	//----- nvinfo : EIATTR_KPARAM_INFO
	.align		4
.L_1225:
        /*0008*/ 	.byte	0x04, 0x17
        /*000a*/ 	.short	(.L_1227 - .L_1226)
.L_1226:
        /*000c*/ 	.word	0x00000000
        /*0010*/ 	.short	0x0000
        /*0012*/ 	.short	0x0070
        /*0014*/ 	.byte	0x00, 0xf0, 0x01, 0x2a


	//----- nvinfo : EIATTR_SPARSE_MMA_MASK
	.align		4
.L_1227:
        /*0018*/ 	.byte	0x03, 0x50
        /*001a*/ 	.short	0x0000


	//----- nvinfo : EIATTR_MAXREG_COUNT
	.align		4
        /*001c*/ 	.byte	0x03, 0x1b
        /*001e*/ 	.short	0x00a8


	//----- nvinfo : EIATTR_NUM_BARRIERS
	.align		4
        /*0020*/ 	.byte	0x02, 0x4c
        /*0022*/ 	.byte	0x10
	.zero		1


	//----- nvinfo : EIATTR_EXTERNS
	.align		4
        /*0024*/ 	.byte	0x04, 0x0f
        /*0026*/ 	.short	(.L_1229 - .L_1228)


	//   ....[0]....
	.align		4
.L_1228:
        /*0028*/ 	.word	index@(__assertfail)


	//----- nvinfo : EIATTR_ANNOTATIONS
	.align		4
.L_1229:
        /*002c*/ 	.byte	0x04, 0x55
        /*002e*/ 	.short	(.L_1231 - .L_1230)


	//   ....[0]....
.L_1230:
        /* <DEDUP_REMOVED lines=91> */


	//----- nvinfo : EIATTR_MERCURY_ISA_VERSION
	.align		4
.L_1231:
        /*05d0*/ 	.byte	0x03, 0x5f
        /*05d2*/ 	.short	0x0101


	//----- nvinfo : EIATTR_UNUSED_LOAD_BYTE_OFFSET
	.align		4
        /*05d4*/ 	.byte	0x04, 0x44
        /*05d6*/ 	.short	(.L_1233 - .L_1232)


	//   ....[0]....
.L_1232:
        /*05d8*/ 	.word	0x00000ac0
        /*05dc*/ 	.word	0x0000fff0


	//   ....[1]....
        /*05e0*/ 	.word	0x0000c490
        /*05e4*/ 	.word	0x0000fff0


	//----- nvinfo : EIATTR_INT_WARP_WIDE_INSTR_OFFSETS
	.align		4
.L_1233:
        /*05e8*/ 	.byte	0x04, 0x31
        /*05ea*/ 	.short	(.L_1235 - .L_1234)


	//   ....[0]....
.L_1234:
        /*05ec*/ 	.word	0x00000180


	//   ....[1]....
        /*05f0*/ 	.word	0x00000220


	//   ....[2]....
        /*05f4*/ 	.word	0x00000290


	//   ....[3]....
        /*05f8*/ 	.word	0x00011850


	//   ....[4]....
        /*05fc*/ 	.word	0x000118e0


	//   ....[5]....
        /*0600*/ 	.word	0x00015880


	//   ....[6]....
        /*0604*/ 	.word	0x00015910


	//----- nvinfo : EIATTR_COOP_GROUP_MASK_REGIDS
	.align		4
.L_1235:
        /*0608*/ 	.byte	0x04, 0x29
        /*060a*/ 	.short	(.L_1237 - .L_1236)


	//   ....[0]....
.L_1236:
        /*060c*/ 	.word	0xffffffff


	//   ....[1]....
        /*0610*/ 	.word	0xffffffff


	//   ....[2]....
        /*0614*/ 	.word	0xffffffff


	//   ....[3]....
        /*0618*/ 	.word	0xffffffff


	//   ....[4]....
        /*061c*/ 	.word	0xffffffff


	//   ....[5]....
        /*0620*/ 	.word	0xffffffff


	//   ....[6]....
        /*0624*/ 	.word	0xffffffff


	//   ....[7]....
        /*0628*/ 	.word	0xffffffff


	//   ....[8]....
        /*062c*/ 	.word	0xffffffff


	//   ....[9]....
        /*0630*/ 	.word	0xffffffff


	//   ....[10]....
        /*0634*/ 	.word	0xffffffff


	//   ....[11]....
        /*0638*/ 	.word	0xffffffff


	//   ....[12]....
        /*063c*/ 	.word	0xffffffff


	//   ....[13]....
        /*0640*/ 	.word	0xffffffff


	//   ....[14]....
        /*0644*/ 	.word	0xffffffff


	//   ....[15]....
        /*0648*/ 	.word	0xffffffff


	//   ....[16]....
        /*064c*/ 	.word	0xffffffff


	//   ....[17]....
        /*0650*/ 	.word	0xffffffff


	//   ....[18]....
        /*0654*/ 	.word	0xffffffff


	//   ....[19]....
        /*0658*/ 	.word	0xffffffff


	//   ....[20]....
        /*065c*/ 	.word	0xffffffff


	//   ....[21]....
        /*0660*/ 	.word	0xffffffff


	//   ....[22]....
        /*0664*/ 	.word	0xffffffff


	//   ....[23]....
        /*0668*/ 	.word	0xffffffff


	//   ....[24]....
        /*066c*/ 	.word	0xffffffff


	//   ....[25]....
        /*0670*/ 	.word	0xffffffff


	//   ....[26]....
        /*0674*/ 	.word	0xffffffff


	//   ....[27]....
        /*0678*/ 	.word	0xffffffff


	//   ....[28]....
        /*067c*/ 	.word	0xffffffff


	//   ....[29]....
        /*0680*/ 	.word	0xffffffff


	//   ....[30]....
        /*0684*/ 	.word	0xffffffff


	//   ....[31]....
        /*0688*/ 	.word	0xffffffff


	//   ....[32]....
        /*068c*/ 	.word	0xffffffff


	//   ....[33]....
        /*0690*/ 	.word	0xffffffff


	//   ....[34]....
        /*0694*/ 	.word	0xffffffff


	//   ....[35]....
        /*0698*/ 	.word	0xffffffff


	//   ....[36]....
        /*069c*/ 	.word	0xffffffff


	//   ....[37]....
        /*06a0*/ 	.word	0xffffffff


	//   ....[38]....
        /*06a4*/ 	.word	0xffffffff


	//   ....[39]....
        /*06a8*/ 	.word	0xffffffff


	//   ....[40]....
        /*06ac*/ 	.word	0xffffffff


	//   ....[41]....
        /*06b0*/ 	.word	0xffffffff


	//   ....[42]....
        /*06b4*/ 	.word	0xffffffff


	//   ....[43]....
        /*06b8*/ 	.word	0xffffffff


	//   ....[44]....
        /*06bc*/ 	.word	0xffffffff


	//   ....[45]....
        /*06c0*/ 	.word	0xffffffff


	//   ....[46]....
        /*06c4*/ 	.word	0xffffffff


	//   ....[47]....
        /*06c8*/ 	.word	0xffffffff


	//   ....[48]....
        /*06cc*/ 	.word	0xffffffff


	//   ....[49]....
        /*06d0*/ 	.word	0xffffffff


	//   ....[50]....
        /*06d4*/ 	.word	0xffffffff


	//   ....[51]....
        /*06d8*/ 	.word	0xffffffff


	//   ....[52]....
        /*06dc*/ 	.word	0xffffffff


	//   ....[53]....
        /*06e0*/ 	.word	0xffffffff


	//   ....[54]....
        /*06e4*/ 	.word	0xffffffff


	//   ....[55]....
        /*06e8*/ 	.word	0xffffffff


	//   ....[56]....
        /*06ec*/ 	.word	0xffffffff


	//   ....[57]....
        /*06f0*/ 	.word	0xffffffff


	//   ....[58]....
        /*06f4*/ 	.word	0xffffffff


	//   ....[59]....
        /*06f8*/ 	.word	0xffffffff


	//   ....[60]....
        /*06fc*/ 	.word	0xffffffff


	//   ....[61]....
        /*0700*/ 	.word	0xffffffff


	//   ....[62]....
        /*0704*/ 	.word	0xffffffff


	//   ....[63]....
        /*0708*/ 	.word	0xffffffff


	//   ....[64]....
        /*070c*/ 	.word	0xffffffff


	//   ....[65]....
        /*0710*/ 	.word	0xffffffff


	//   ....[66]....
        /*0714*/ 	.word	0xffffffff


	//   ....[67]....
        /*0718*/ 	.word	0xffffffff


	//   ....[68]....
        /*071c*/ 	.word	0xffffffff


	//   ....[69]....
        /*0720*/ 	.word	0xffffffff


	//   ....[70]....
        /*0724*/ 	.word	0xffffffff


	//   ....[71]....
        /*0728*/ 	.word	0xffffffff


	//   ....[72]....
        /*072c*/ 	.word	0xffffffff


	//   ....[73]....
        /*0730*/ 	.word	0xffffffff


	//   ....[74]....
        /*0734*/ 	.word	0xffffffff


	//   ....[75]....
        /*0738*/ 	.word	0xffffffff


	//   ....[76]....
        /*073c*/ 	.word	0xffffffff


	//   ....[77]....
        /*0740*/ 	.word	0xffffffff


	//   ....[78]....
        /*0744*/ 	.word	0xffffffff


	//   ....[79]....
        /*0748*/ 	.word	0xffffffff


	//   ....[80]....
        /*074c*/ 	.word	0xffffffff


	//   ....[81]....
        /*0750*/ 	.word	0xffffffff


	//   ....[82]....
        /*0754*/ 	.word	0xffffffff


	//   ....[83]....
        /*0758*/ 	.word	0xffffffff


	//   ....[84]....
        /*075c*/ 	.word	0xffffffff


	//   ....[85]....
        /*0760*/ 	.word	0xffffffff


	//   ....[86]....
        /*0764*/ 	.word	0xffffffff


	//   ....[87]....
        /*0768*/ 	.word	0xffffffff


	//   ....[88]....
        /*076c*/ 	.word	0xffffffff


	//   ....[89]....
        /*0770*/ 	.word	0xffffffff


	//   ....[90]....
        /*0774*/ 	.word	0xffffffff


	//   ....[91]....
        /*0778*/ 	.word	0xffffffff


	//   ....[92]....
        /*077c*/ 	.word	0xffffffff


	//   ....[93]....
        /*0780*/ 	.word	0xffffffff


	//   ....[94]....
        /*0784*/ 	.word	0xffffffff


	//   ....[95]....
        /*0788*/ 	.word	0xffffffff


	//   ....[96]....
        /*078c*/ 	.word	0xffffffff


	//   ....[97]....
        /*0790*/ 	.word	0xffffffff


	//   ....[98]....
        /*0794*/ 	.word	0xffffffff


	//   ....[99]....
        /*0798*/ 	.word	0xffffffff


	//   ....[100]....
        /*079c*/ 	.word	0x0500000f


	//   ....[101]....
        /*07a0*/ 	.word	0x0500000f


	//   ....[102]....
        /*07a4*/ 	.word	0x0500000f


	//   ....[103]....
        /*07a8*/ 	.word	0x0500000f


	//   ....[104]....
        /*07ac*/ 	.word	0x0500000f


	//   ....[105]....
        /*07b0*/ 	.word	0x0500000f


	//   ....[106]....
        /*07b4*/ 	.word	0x0500000f


	//   ....[107]....
        /*07b8*/ 	.word	0x0500000f


	//   ....[108]....
        /*07bc*/ 	.word	0x0500000f


	//   ....[109]....
        /*07c0*/ 	.word	0x0500000f


	//   ....[110]....
        /*07c4*/ 	.word	0x0500000f


	//   ....[111]....
        /*07c8*/ 	.word	0x0500000f


	//   ....[112]....
        /*07cc*/ 	.word	0x0500000f


	//   ....[113]....
        /*07d0*/ 	.word	0x0500000f


	//   ....[114]....
        /*07d4*/ 	.word	0x0500000f


	//   ....[115]....
        /*07d8*/ 	.word	0x0500000f


	//   ....[116]....
        /*07dc*/ 	.word	0x0500000f


	//   ....[117]....
        /*07e0*/ 	.word	0x0500000f


	//   ....[118]....
        /*07e4*/ 	.word	0x0500000f


	//   ....[119]....
        /*07e8*/ 	.word	0x0500000f


	//   ....[120]....
        /*07ec*/ 	.word	0x0500000f


	//   ....[121]....
        /*07f0*/ 	.word	0x0500000f


	//   ....[122]....
        /*07f4*/ 	.word	0x0500000f


	//   ....[123]....
        /*07f8*/ 	.word	0x0500000f


	//   ....[124]....
        /*07fc*/ 	.word	0x0500000f


	//   ....[125]....
        /*0800*/ 	.word	0x0500000f


	//   ....[126]....
        /*0804*/ 	.word	0x0500000f


	//   ....[127]....
        /*0808*/ 	.word	0x0500000f


	//   ....[128]....
        /*080c*/ 	.word	0x0500000f


	//   ....[129]....
        /*0810*/ 	.word	0x0500000f


	//   ....[130]....
        /*0814*/ 	.word	0x0500000f


	//   ....[131]....
        /*0818*/ 	.word	0x0500000f


	//   ....[132]....
        /*081c*/ 	.word	0x0500000f


	//   ....[133]....
        /*0820*/ 	.word	0x0500000f


	//   ....[134]....
        /*0824*/ 	.word	0x0500000f


	//   ....[135]....
        /*0828*/ 	.word	0x0500000f


	//   ....[136]....
        /*082c*/ 	.word	0x0500000f


	//   ....[137]....
        /*0830*/ 	.word	0x0500000f


	//   ....[138]....
        /*0834*/ 	.word	0x0500000f


	//   ....[139]....
        /*0838*/ 	.word	0x0500000f


	//   ....[140]....
        /*083c*/ 	.word	0x0500000f


	//   ....[141]....
        /*0840*/ 	.word	0x0500000f


	//   ....[142]....
        /*0844*/ 	.word	0x0500000f


	//   ....[143]....
        /*0848*/ 	.word	0x0500000f


	//   ....[144]....
        /*084c*/ 	.word	0x0500000f


	//   ....[145]....
        /*0850*/ 	.word	0x0500000f


	//   ....[146]....
        /*0854*/ 	.word	0x0500000f


	//   ....[147]....
        /*0858*/ 	.word	0x0500000f


	//   ....[148]....
        /*085c*/ 	.word	0x0500000f


	//   ....[149]....
        /*0860*/ 	.word	0x0500000f


	//   ....[150]....
        /*0864*/ 	.word	0x0500000f


	//   ....[151]....
        /*0868*/ 	.word	0x0500000f


	//   ....[152]....
        /*086c*/ 	.word	0x0500000f


	//----- nvinfo : EIATTR_COOP_GROUP_INSTR_OFFSETS
	.align		4
.L_1237:
        /*0870*/ 	.byte	0x04, 0x28
        /*0872*/ 	.short	(.L_1239 - .L_1238)


	//   ....[0]....
.L_1238:
        /*0874*/ 	.word	0x00000060


	//   ....[1]....
        /*0878*/ 	.word	0x00000190


	//   ....[2]....
        /*087c*/ 	.word	0x00000240


	//   ....[3]....
        /*0880*/ 	.word	0x00000400


	//   ....[4]....
        /*0884*/ 	.word	0x00000560


	//   ....[5]....
        /*0888*/ 	.word	0x00000680


	//   ....[6]....
        /*088c*/ 	.word	0x000007e0


	//   ....[7]....
        /*0890*/ 	.word	0x00005a80


	//   ....[8]....
        /*0894*/ 	.word	0x00006020


	//   ....[9]....
        /*0898*/ 	.word	0x00006030


	//   ....[10]....
        /*089c*/ 	.word	0x00006040


	//   ....[11]....
        /*08a0*/ 	.word	0x00006050


	//   ....[12]....
        /*08a4*/ 	.word	0x00007000


	//   ....[13]....
        /*08a8*/ 	.word	0x00007010


	//   ....[14]....
        /*08ac*/ 	.word	0x00007020


	//   ....[15]....
        /*08b0*/ 	.word	0x00007030


	//   ....[16]....
        /*08b4*/ 	.word	0x000089a0


	//   ....[17]....
        /*08b8*/ 	.word	0x000089d0


	//   ....[18]....
        /*08bc*/ 	.word	0x00008df0


	//   ....[19]....
        /*08c0*/ 	.word	0x00008e50


	//   ....[20]....
        /*08c4*/ 	.word	0x0000a050


	//   ....[21]....
        /*08c8*/ 	.word	0x0000a070


	//   ....[22]....
        /*08cc*/ 	.word	0x0000a8b0


	//   ....[23]....
        /*08d0*/ 	.word	0x0000a940


	//   ....[24]....
        /*08d4*/ 	.word	0x0000ba10


	//   ....[25]....
        /*08d8*/ 	.word	0x0000ba70


	//   ....[26]....
        /*08dc*/ 	.word	0x0000bac0


	//   ....[27]....
        /*08e0*/ 	.word	0x0000baf0


	//   ....[28]....
        /*08e4*/ 	.word	0x0000d480


	//   ....[29]....
        /*08e8*/ 	.word	0x0000d4e0


	//   ....[30]....
        /*08ec*/ 	.word	0x0000d520


	//   ....[31]....
        /*08f0*/ 	.word	0x0000d550


	//   ....[32]....
        /*08f4*/ 	.word	0x0000dda0


	//   ....[33]....
        /*08f8*/ 	.word	0x0000dde0


	//   ....[34]....
        /*08fc*/ 	.word	0x0000df50


	//   ....[35]....
        /*0900*/ 	.word	0x0000df70


	//   ....[36]....
        /*0904*/ 	.word	0x0000e0b0


	//   ....[37]....
        /*0908*/ 	.word	0x0000e0d0


	//   ....[38]....
        /*090c*/ 	.word	0x0000e220


	//   ....[39]....
        /*0910*/ 	.word	0x0000e240


	//   ....[40]....
        /*0914*/ 	.word	0x0000eaa0


	//   ....[41]....
        /*0918*/ 	.word	0x0000eab0


	//   ....[42]....
        /*091c*/ 	.word	0x0000ec90


	//   ....[43]....
        /*0920*/ 	.word	0x0000eca0


	//   ....[44]....
        /*0924*/ 	.word	0x0000ee70


	//   ....[45]....
        /*0928*/ 	.word	0x0000ee80


	//   ....[46]....
        /*092c*/ 	.word	0x0000f050


	//   ....[47]....
        /*0930*/ 	.word	0x0000f060


	//   ....[48]....
        /*0934*/ 	.word	0x0000f280


	//   ....[49]....
        /*0938*/ 	.word	0x0000f470


	//   ....[50]....
        /*093c*/ 	.word	0x0000f4a0


	//   ....[51]....
        /*0940*/ 	.word	0x0000f4d0


	//   ....[52]....
        /*0944*/ 	.word	0x0000f500


	//   ....[53]....
        /*0948*/ 	.word	0x0000f530


	//   ....[54]....
        /*094c*/ 	.word	0x0000f560


	//   ....[55]....
        /*0950*/ 	.word	0x0000f6d0


	//   ....[56]....
        /*0954*/ 	.word	0x0000f700


	//   ....[57]....
        /*0958*/ 	.word	0x0000f730


	//   ....[58]....
        /*095c*/ 	.word	0x0000f760


	//   ....[59]....
        /*0960*/ 	.word	0x0000f790


	//   ....[60]....
        /*0964*/ 	.word	0x0000f7c0


	//   ....[61]....
        /*0968*/ 	.word	0x0000f860


	//   ....[62]....
        /*096c*/ 	.word	0x0000f890


	//   ....[63]....
        /*0970*/ 	.word	0x0000f920


	//   ....[64]....
        /*0974*/ 	.word	0x00010470


	//   ....[65]....
        /*0978*/ 	.word	0x00011e60


	//   ....[66]....
        /*097c*/ 	.word	0x00012a20


	//   ....[67]....
        /*0980*/ 	.word	0x00012a30


	//   ....[68]....
        /*0984*/ 	.word	0x00012ad0


	//   ....[69]....
        /*0988*/ 	.word	0x00012ae0


	//   ....[70]....
        /*098c*/ 	.word	0x00012b60


	//   ....[71]....
        /*0990*/ 	.word	0x00012b70


	//   ....[72]....
        /*0994*/ 	.word	0x00012bf0


	//   ....[73]....
        /*0998*/ 	.word	0x00012c00


	//   ....[74]....
        /*099c*/ 	.word	0x00012c80


	//   ....[75]....
        /*09a0*/ 	.word	0x00012c90


	//   ....[76]....
        /*09a4*/ 	.word	0x00012d10


	//   ....[77]....
        /*09a8*/ 	.word	0x00012d20


	//   ....[78]....
        /*09ac*/ 	.word	0x00012da0


	//   ....[79]....
        /*09b0*/ 	.word	0x00012db0


	//   ....[80]....
        /*09b4*/ 	.word	0x00012e00


	//   ....[81]....
        /*09b8*/ 	.word	0x00012e20


	//   ....[82]....
        /*09bc*/ 	.word	0x00015b10


	//   ....[83]....
        /*09c0*/ 	.word	0x00015b70


	//   ....[84]....
        /*09c4*/ 	.word	0x00015ba0


	//   ....[85]....
        /*09c8*/ 	.word	0x00015bd0


	//   ....[86]....
        /*09cc*/ 	.word	0x00015c00


	//   ....[87]....
        /*09d0*/ 	.word	0x00015c30


	//   ....[88]....
        /*09d4*/ 	.word	0x00015c60


	//   ....[89]....
        /*09d8*/ 	.word	0x00015c70


	//   ....[90]....
        /*09dc*/ 	.word	0x00015df0


	//   ....[91]....
        /*09e0*/ 	.word	0x00015e20


	//   ....[92]....
        /*09e4*/ 	.word	0x00015e50


	//   ....[93]....
        /*09e8*/ 	.word	0x00015e80


	//   ....[94]....
        /*09ec*/ 	.word	0x00015eb0


	//   ....[95]....
        /*09f0*/ 	.word	0x00015ee0


	//   ....[96]....
        /*09f4*/ 	.word	0x00015fa0


	//   ....[97]....
        /*09f8*/ 	.word	0x00015fc0


	//   ....[98]....
        /*09fc*/ 	.word	0x00016030


	//   ....[99]....
        /*0a00*/ 	.word	0x000164c0


	//   ....[100]....
        /*0a04*/ 	.word	0x00016900


	//   ....[101]....
        /*0a08*/ 	.word	0x000169a0


	//   ....[102]....
        /*0a0c*/ 	.word	0x00016a30


	//   ....[103]....
        /*0a10*/ 	.word	0x00016a80


	//   ....[104]....
        /*0a14*/ 	.word	0x00016ad0


	//   ....[105]....
        /*0a18*/ 	.word	0x00016bb0


	//   ....[106]....
        /*0a1c*/ 	.word	0x00016c40


	//   ....[107]....
        /*0a20*/ 	.word	0x00016c90


	//   ....[108]....
        /*0a24*/ 	.word	0x00016ce0


	//   ....[109]....
        /*0a28*/ 	.word	0x00016ef0


	//   ....[110]....
        /*0a2c*/ 	.word	0x00016f40


	//   ....[111]....
        /*0a30*/ 	.word	0x00016fd0


	//   ....[112]....
        /*0a34*/ 	.word	0x00017060


	//   ....[113]....
        /*0a38*/ 	.word	0x000170f0


	//   ....[114]....
        /*0a3c*/ 	.word	0x00017180


	//   ....[115]....
        /*0a40*/ 	.word	0x00017210


	//   ....[116]....
        /*0a44*/ 	.word	0x000172a0


	//   ....[117]....
        /*0a48*/ 	.word	0x00017360


	//   ....[118]....
        /*0a4c*/ 	.word	0x00017650


	//   ....[119]....
        /*0a50*/ 	.word	0x00017830


	//   ....[120]....
        /*0a54*/ 	.word	0x00017880


	//   ....[121]....
        /*0a58*/ 	.word	0x000178e0


	//   ....[122]....
        /*0a5c*/ 	.word	0x000179d0


	//   ....[123]....
        /*0a60*/ 	.word	0x00017a30


	//   ....[124]....
        /*0a64*/ 	.word	0x00017b20


	//   ....[125]....
        /*0a68*/ 	.word	0x00017b80


	//   ....[126]....
        /*0a6c*/ 	.word	0x00017c70


	//   ....[127]....
        /*0a70*/ 	.word	0x00017cd0


	//   ....[128]....
        /*0a74*/ 	.word	0x00017dc0


	//   ....[129]....
        /*0a78*/ 	.word	0x00017e20


	//   ....[130]....
        /*0a7c*/ 	.word	0x00017f10


	//   ....[131]....
        /*0a80*/ 	.word	0x00017f70


	//   ....[132]....
        /*0a84*/ 	.word	0x00018050


	//   ....[133]....
        /*0a88*/ 	.word	0x000180b0


	//   ....[134]....
        /*0a8c*/ 	.word	0x00018180


	//   ....[135]....
        /*0a90*/ 	.word	0x000184b0


	//   ....[136]....
        /*0a94*/ 	.word	0x00018550


	//   ....[137]....
        /*0a98*/ 	.word	0x00018670


	//   ....[138]....
        /*0a9c*/ 	.word	0x000186f0


	//   ....[139]....
        /*0aa0*/ 	.word	0x00018770


	//   ....[140]....
        /*0aa4*/ 	.word	0x000187f0


	//   ....[141]....
        /*0aa8*/ 	.word	0x00018870


	//   ....[142]....
        /*0aac*/ 	.word	0x00018900


	//   ....[143]....
        /*0ab0*/ 	.word	0x000189a0


	//   ....[144]....
        /*0ab4*/ 	.word	0x00018a40


	//   ....[145]....
        /*0ab8*/ 	.word	0x00018ac0


	//   ....[146]....
        /*0abc*/ 	.word	0x00018b40


	//   ....[147]....
        /*0ac0*/ 	.word	0x00018bc0


	//   ....[148]....
        /*0ac4*/ 	.word	0x00018c50


	//   ....[149]....
        /*0ac8*/ 	.word	0x00018cd0


	//   ....[150]....
        /*0acc*/ 	.word	0x00018d70


	//   ....[151]....
        /*0ad0*/ 	.word	0x00018e00


	//   ....[152]....
        /*0ad4*/ 	.word	0x00018f30


	//----- nvinfo : EIATTR_REG_RECONFIG
	.align		4
.L_1239:
        /*0ad8*/ 	.byte	0x01, 0x54
	.zero		2


	//----- nvinfo : EIATTR_SYSCALL_OFFSETS
	.align		4
        /*0adc*/ 	.byte	0x04, 0x46
        /*0ade*/ 	.short	(.L_1241 - .L_1240)


	//   ....[0]....
.L_1240:
        /*0ae0*/ 	.word	0x000017c0


	//   ....[1]....
        /*0ae4*/ 	.word	0x00001910


	//   ....[2]....
        /*0ae8*/ 	.word	0x00005c20


	//   ....[3]....
        /*0aec*/ 	.word	0x00005f90


	//   ....[4]....
        /*0af0*/ 	.word	0x00011a50


	//   ....[5]....
        /*0af4*/ 	.word	0x00011bb0


	//   ....[6]....
        /*0af8*/ 	.word	0x00011cb0


	//   ....[7]....
        /*0afc*/ 	.word	0x00012620


	//----- nvinfo : EIATTR_MBARRIER_INSTR_OFFSETS
	.align		4
.L_1241:
        /*0b00*/ 	.byte	0x04, 0x39
        /*0b02*/ 	.short	(.L_1243 - .L_1242)


	//   ....[0]....
.L_1242:
        /*0b04*/ 	.word	0x000002b0
        /*0b08*/ 	.word	0x000000ff
        /*0b0c*/ 	.word	0x00022800
        /*0b10*/ 	.short	0x0100
        /*0b12*/ 	.byte	0x08
	.zero		1


	//   ....[1]....
        /*0b14*/ 	.word	0x000002c0
        /*0b18*/ 	.word	0x000000ff
        /*0b1c*/ 	.word	0x00022820
        /*0b20*/ 	.short	0x0100
        /*0b22*/ 	.byte	0x08
	.zero		1


	//   ....[2]....
        /*0b24*/ 	.word	0x000003b0
        /*0b28*/ 	.word	0x000000ff
        /*0b2c*/ 	.word	0x00022830
        /*0b30*/ 	.short	0x0100
        /*0b32*/ 	.byte	0x08
	.zero		1


	//   ....[3]....
        /*0b34*/ 	.word	0x000003c0
        /*0b38*/ 	.word	0x000000ff
        /*0b3c*/ 	.word	0x00022840
        /*0b40*/ 	.short	0x0100
        /*0b42*/ 	.byte	0x08
	.zero		1


	//   ....[4]....
        /*0b44*/ 	.word	0x000003d0
        /*0b48*/ 	.word	0x000000ff
        /*0b4c*/ 	.word	0x00022838
        /*0b50*/ 	.short	0x0100
        /*0b52*/ 	.byte	0x08
	.zero		1


	//   ....[5]....
        /*0b54*/ 	.word	0x000003e0
        /*0b58*/ 	.word	0x000000ff
        /*0b5c*/ 	.word	0x00022848
        /*0b60*/ 	.short	0x0100
        /*0b62*/ 	.byte	0x08
	.zero		1


	//   ....[6]....
        /*0b64*/ 	.word	0x00000510
        /*0b68*/ 	.word	0x000000ff
        /*0b6c*/ 	.word	0x00022850
        /*0b70*/ 	.short	0x0100
        /*0b72*/ 	.byte	0x08
	.zero		1


	//   ....[7]....
        /*0b74*/ 	.word	0x00000520
        /*0b78*/ 	.word	0x000000ff
        /*0b7c*/ 	.word	0x00022860
        /*0b80*/ 	.short	0x0100
        /*0b82*/ 	.byte	0x08
	.zero		1


	//   ....[8]....
        /*0b84*/ 	.word	0x00000530
        /*0b88*/ 	.word	0x000000ff
        /*0b8c*/ 	.word	0x00022858
        /*0b90*/ 	.short	0x0100
        /*0b92*/ 	.byte	0x08
	.zero		1


	//   ....[9]....
        /*0b94*/ 	.word	0x00000540
        /*0b98*/ 	.word	0x000000ff
        /*0b9c*/ 	.word	0x00022868
        /*0ba0*/ 	.short	0x0100
        /*0ba2*/ 	.byte	0x08
	.zero		1


	//   ....[10]....
        /*0ba4*/ 	.word	0x00000630
        /*0ba8*/ 	.word	0x000000ff
        /*0bac*/ 	.word	0x00022870
        /*0bb0*/ 	.short	0x0100
        /*0bb2*/ 	.byte	0x06
	.zero		1


	//   ....[11]....
        /*0bb4*/ 	.word	0x00000640
        /*0bb8*/ 	.word	0x000000ff
        /*0bbc*/ 	.word	0x00022880
        /*0bc0*/ 	.short	0x0100
        /*0bc2*/ 	.byte	0x06
	.zero		1


	//   ....[12]....
        /*0bc4*/ 	.word	0x00000650
        /*0bc8*/ 	.word	0x000000ff
        /*0bcc*/ 	.word	0x00022878
        /*0bd0*/ 	.short	0x0100
        /*0bd2*/ 	.byte	0x06
	.zero		1


	//   ....[13]....
        /*0bd4*/ 	.word	0x00000660
        /*0bd8*/ 	.word	0x000000ff
        /*0bdc*/ 	.word	0x00022888
        /*0be0*/ 	.short	0x0100
        /*0be2*/ 	.byte	0x06
	.zero		1


	//   ....[14]....
        /*0be4*/ 	.word	0x00000790
        /*0be8*/ 	.word	0x000000ff
        /*0bec*/ 	.word	0x00022890
        /*0bf0*/ 	.short	0x0100
        /*0bf2*/ 	.byte	0x08
	.zero		1


	//   ....[15]....
        /*0bf4*/ 	.word	0x000007a0
        /*0bf8*/ 	.word	0x000000ff
        /*0bfc*/ 	.word	0x000228a0
        /*0c00*/ 	.short	0x0100
        /*0c02*/ 	.byte	0x08
	.zero		1


	//   ....[16]....
        /*0c04*/ 	.word	0x000007b0
        /*0c08*/ 	.word	0x000000ff
        /*0c0c*/ 	.word	0x00022898
        /*0c10*/ 	.short	0x0100
        /*0c12*/ 	.byte	0x08
	.zero		1


	//   ....[17]....
        /*0c14*/ 	.word	0x000007c0
        /*0c18*/ 	.word	0x000000ff
        /*0c1c*/ 	.word	0x000228a8
        /*0c20*/ 	.short	0x0100
        /*0c22*/ 	.byte	0x08
	.zero		1


	//   ....[18]....
        /*0c24*/ 	.word	0x000008f0
        /*0c28*/ 	.word	0x000000ff
        /*0c2c*/ 	.word	0x000228b0
        /*0c30*/ 	.short	0x0100
        /*0c32*/ 	.byte	0x08
	.zero		1


	//   ....[19]....
        /*0c34*/ 	.word	0x00000900
        /*0c38*/ 	.word	0x000000ff
        /*0c3c*/ 	.word	0x000228c0
        /*0c40*/ 	.short	0x0100
        /*0c42*/ 	.byte	0x08
	.zero		1


	//   ....[20]....
        /*0c44*/ 	.word	0x00000910
        /*0c48*/ 	.word	0x000000ff
        /*0c4c*/ 	.word	0x000228b8
        /*0c50*/ 	.short	0x0100
        /*0c52*/ 	.byte	0x08
	.zero		1


	//   ....[21]....
        /*0c54*/ 	.word	0x00000920
        /*0c58*/ 	.word	0x000000ff
        /*0c5c*/ 	.word	0x000228c8
        /*0c60*/ 	.short	0x0100
        /*0c62*/ 	.byte	0x08
	.zero		1


	//   ....[22]....
        /*0c64*/ 	.word	0x00002b30
        /*0c68*/ 	.word	0x00000061
        /*0c6c*/ 	.word	0x00022890
        /*0c70*/ 	.short	0x010a
        /*0c72*/ 	.byte	0x3f
	.zero		1


	//   ....[23]....
        /*0c74*/ 	.word	0x00003c80
        /*0c78*/ 	.word	0x00000061
        /*0c7c*/ 	.word	0x00022890
        /*0c80*/ 	.short	0x010a
        /*0c82*/ 	.byte	0x3f
	.zero		1


	//   ....[24]....
        /*0c84*/ 	.word	0x00004ca0
        /*0c88*/ 	.word	0x00000061
        /*0c8c*/ 	.word	0x00022890
        /*0c90*/ 	.short	0x010a
        /*0c92*/ 	.byte	0x3f
	.zero		1


	//   ....[25]....
        /*0c94*/ 	.word	0x00004eb0
        /*0c98*/ 	.word	0x0000001c
        /*0c9c*/ 	.word	0x00000000
        /*0ca0*/ 	.short	0x0101
        /*0ca2*/ 	.byte	0x3f
	.zero		1


	//   ....[26]....
        /*0ca4*/ 	.word	0x00004ef0
        /*0ca8*/ 	.word	0x00000061
        /*0cac*/ 	.word	0x000228b0
        /*0cb0*/ 	.short	0x010a
        /*0cb2*/ 	.byte	0x3f
	.zero		1


	//   ....[27]....
        /*0cb4*/ 	.word	0x00005540
        /*0cb8*/ 	.word	0x00000061
        /*0cbc*/ 	.word	0x00000000
        /*0cc0*/ 	.short	0x0101
        /*0cc2*/ 	.byte	0x3f
	.zero		1


	//   ....[28]....
        /*0cc4*/ 	.word	0x00005cb0
        /*0cc8*/ 	.word	0x00000012
        /*0ccc*/ 	.word	0x00022800
        /*0cd0*/ 	.short	0x010a
        /*0cd2*/ 	.byte	0x3f
	.zero		1


	//   ....[29]....
        /*0cd4*/ 	.word	0x00005d00
        /*0cd8*/ 	.word	0x00000012
        /*0cdc*/ 	.word	0x00022800
        /*0ce0*/ 	.short	0x010a
        /*0ce2*/ 	.byte	0x3f
	.zero		1


	//   ....[30]....
        /*0ce4*/ 	.word	0x00006310
        /*0ce8*/ 	.word	0x00000012
        /*0cec*/ 	.word	0x00022800
        /*0cf0*/ 	.short	0x010a
        /*0cf2*/ 	.byte	0x3f
	.zero		1


	//   ....[31]....
        /*0cf4*/ 	.word	0x000071f0
        /*0cf8*/ 	.word	0x00000012
        /*0cfc*/ 	.word	0x00022800
        /*0d00*/ 	.short	0x010a
        /*0d02*/ 	.byte	0x3f
	.zero		1


	//   ....[32]....
        /*0d04*/ 	.word	0x00007ff0
        /*0d08*/ 	.word	0x00000014
        /*0d0c*/ 	.word	0x00022830
        /*0d10*/ 	.short	0x010a
        /*0d12*/ 	.byte	0x3f
	.zero		1


	//   ....[33]....
        /*0d14*/ 	.word	0x00008090
        /*0d18*/ 	.word	0x00000014
        /*0d1c*/ 	.word	0x00022830
        /*0d20*/ 	.short	0x010a
        /*0d22*/ 	.byte	0x3f
	.zero		1


	//   ....[34]....
        /*0d24*/ 	.word	0x000092c0
        /*0d28*/ 	.word	0x0000000e
        /*0d2c*/ 	.word	0x00000000
        /*0d30*/ 	.short	0x0101
        /*0d32*/ 	.byte	0x3f
	.zero		1


	//   ....[35]....
        /*0d34*/ 	.word	0x00009710
        /*0d38*/ 	.word	0x00000014
        /*0d3c*/ 	.word	0x00022850
        /*0d40*/ 	.short	0x010a
        /*0d42*/ 	.byte	0x3f
	.zero		1


	//   ....[36]....
        /*0d44*/ 	.word	0x00009760
        /*0d48*/ 	.word	0x00000014
        /*0d4c*/ 	.word	0x00022850
        /*0d50*/ 	.short	0x010a
        /*0d52*/ 	.byte	0x3f
	.zero		1


	//   ....[37]....
        /*0d54*/ 	.word	0x00009b10
        /*0d58*/ 	.word	0x00000014
        /*0d5c*/ 	.word	0x00000000
        /*0d60*/ 	.short	0x0101
        /*0d62*/ 	.byte	0x3f
	.zero		1


	//   ....[38]....
        /*0d64*/ 	.word	0x00009c20
        /*0d68*/ 	.word	0x00000015
        /*0d6c*/ 	.word	0x00022830
        /*0d70*/ 	.short	0x010a
        /*0d72*/ 	.byte	0x3f
	.zero		1


	//   ....[39]....
        /*0d74*/ 	.word	0x00009c80
        /*0d78*/ 	.word	0x00000015
        /*0d7c*/ 	.word	0x00022830
        /*0d80*/ 	.short	0x010a
        /*0d82*/ 	.byte	0x3f
	.zero		1


	//   ....[40]....
        /*0d84*/ 	.word	0x0000ad80
        /*0d88*/ 	.word	0x0000009a
        /*0d8c*/ 	.word	0x00000000
        /*0d90*/ 	.short	0x0101
        /*0d92*/ 	.byte	0x3f
	.zero		1


	//   ....[41]....
        /*0d94*/ 	.word	0x0000b5f0
        /*0d98*/ 	.word	0x00000015
        /*0d9c*/ 	.word	0x00022850
        /*0da0*/ 	.short	0x010a
        /*0da2*/ 	.byte	0x3f
	.zero		1


	//   ....[42]....
        /*0da4*/ 	.word	0x0000b640
        /*0da8*/ 	.word	0x00000015
        /*0dac*/ 	.word	0x00022850
        /*0db0*/ 	.short	0x010a
        /*0db2*/ 	.byte	0x3f
	.zero		1


	//   ....[43]....
        /*0db4*/ 	.word	0x0000b9e0
        /*0db8*/ 	.word	0x00000015
        /*0dbc*/ 	.word	0x00000000
        /*0dc0*/ 	.short	0x0101
        /*0dc2*/ 	.byte	0x3f
	.zero		1


	//   ....[44]....
        /*0dc4*/ 	.word	0x0000dd90
        /*0dc8*/ 	.word	0x00000000
        /*0dcc*/ 	.word	0x00000000
        /*0dd0*/ 	.short	0x0101
        /*0dd2*/ 	.byte	0x3f
	.zero		1


	//   ....[45]....
        /*0dd4*/ 	.word	0x00010560
        /*0dd8*/ 	.word	0x00000006
        /*0ddc*/ 	.word	0x00022820
        /*0de0*/ 	.short	0x010a
        /*0de2*/ 	.byte	0x3f
	.zero		1


	//   ....[46]....
        /*0de4*/ 	.word	0x00010650
        /*0de8*/ 	.word	0x00000004
        /*0dec*/ 	.word	0x000228a0
        /*0df0*/ 	.short	0x010a
        /*0df2*/ 	.byte	0x3f
	.zero		1


	//   ....[47]....
        /*0df4*/ 	.word	0x000108a0
        /*0df8*/ 	.word	0x00000004
        /*0dfc*/ 	.word	0x000228c0
        /*0e00*/ 	.short	0x010a
        /*0e02*/ 	.byte	0x3f
	.zero		1


	//   ....[48]....
        /*0e04*/ 	.word	0x00010f60
        /*0e08*/ 	.word	0x00000005
        /*0e0c*/ 	.word	0x000228a0
        /*0e10*/ 	.short	0x010a
        /*0e12*/ 	.byte	0x3f
	.zero		1


	//   ....[49]....
        /*0e14*/ 	.word	0x000111a0
        /*0e18*/ 	.word	0x00000005
        /*0e1c*/ 	.word	0x000228c0
        /*0e20*/ 	.short	0x010a
        /*0e22*/ 	.byte	0x3f
	.zero		1


	//   ....[50]....
        /*0e24*/ 	.word	0x00012100
        /*0e28*/ 	.word	0x00000000
        /*0e2c*/ 	.word	0x00022840
        /*0e30*/ 	.short	0x010a
        /*0e32*/ 	.byte	0x3f
	.zero		1


	//   ....[51]....
        /*0e34*/ 	.word	0x00012f00
        /*0e38*/ 	.word	0x00000009
        /*0e3c*/ 	.word	0x00022800
        /*0e40*/ 	.short	0x0107
        /*0e42*/ 	.byte	0x3f
	.zero		1


	//   ....[52]....
        /*0e44*/ 	.word	0x00013000
        /*0e48*/ 	.word	0x00000002
        /*0e4c*/ 	.word	0x00022800
        /*0e50*/ 	.short	0x0101
        /*0e52*/ 	.byte	0x3f
	.zero		1


	//   ....[53]....
        /*0e54*/ 	.word	0x00013020
        /*0e58*/ 	.word	0x00000002
        /*0e5c*/ 	.word	0x00022820
        /*0e60*/ 	.short	0x010a
        /*0e62*/ 	.byte	0x3f
	.zero		1


	//   ....[54]....
        /*0e64*/ 	.word	0x00013130
        /*0e68*/ 	.word	0x00000002
        /*0e6c*/ 	.word	0x00022860
        /*0e70*/ 	.short	0x010a
        /*0e72*/ 	.byte	0x3f
	.zero		1


	//   ....[55]....
        /*0e74*/ 	.word	0x00013a40
        /*0e78*/ 	.word	0x00000002
        /*0e7c*/ 	.word	0x00022840
        /*0e80*/ 	.short	0x010a
        /*0e82*/ 	.byte	0x3f
	.zero		1


	//   ....[56]....
        /*0e84*/ 	.word	0x00013ca0
        /*0e88*/ 	.word	0x00000002
        /*0e8c*/ 	.word	0x00022860
        /*0e90*/ 	.short	0x010a
        /*0e92*/ 	.byte	0x3f
	.zero		1


	//   ....[57]....
        /*0e94*/ 	.word	0x00014540
        /*0e98*/ 	.word	0x00000003
        /*0e9c*/ 	.word	0x00022840
        /*0ea0*/ 	.short	0x010a
        /*0ea2*/ 	.byte	0x3f
	.zero		1


	//   ....[58]....
        /*0ea4*/ 	.word	0x00014790
        /*0ea8*/ 	.word	0x00000003
        /*0eac*/ 	.word	0x00022860
        /*0eb0*/ 	.short	0x010a
        /*0eb2*/ 	.byte	0x3f
	.zero		1


	//   ....[59]....
        /*0eb4*/ 	.word	0x00014fa0
        /*0eb8*/ 	.word	0x00000003
        /*0ebc*/ 	.word	0x00022840
        /*0ec0*/ 	.short	0x010a
        /*0ec2*/ 	.byte	0x3f
	.zero		1


	//   ....[60]....
        /*0ec4*/ 	.word	0x00015200
        /*0ec8*/ 	.word	0x00000003
        /*0ecc*/ 	.word	0x00022860
        /*0ed0*/ 	.short	0x010a
        /*0ed2*/ 	.byte	0x3f
	.zero		1


	//   ....[61]....
        /*0ed4*/ 	.word	0x00016440
        /*0ed8*/ 	.word	0x00000000
        /*0edc*/ 	.word	0x00022820
        /*0ee0*/ 	.short	0x010a
        /*0ee2*/ 	.byte	0x3f
	.zero		1


	//   ....[62]....
        /*0ee4*/ 	.word	0x000165f0
        /*0ee8*/ 	.word	0x00000006
        /*0eec*/ 	.word	0x00000000
        /*0ef0*/ 	.short	0x010a
        /*0ef2*/ 	.byte	0x3f
	.zero		1


	//   ....[63]....
        /*0ef4*/ 	.word	0x00016660
        /*0ef8*/ 	.word	0x00000007
        /*0efc*/ 	.word	0x00000000
        /*0f00*/ 	.short	0x010a
        /*0f02*/ 	.byte	0x3f
	.zero		1


	//   ....[64]....
        /*0f04*/ 	.word	0x000166d0
        /*0f08*/ 	.word	0x00000004
        /*0f0c*/ 	.word	0x00000000
        /*0f10*/ 	.short	0x010a
        /*0f12*/ 	.byte	0x3f
	.zero		1


	//   ....[65]....
        /*0f14*/ 	.word	0x00016700
        /*0f18*/ 	.word	0x00000003
        /*0f1c*/ 	.word	0x00000000
        /*0f20*/ 	.short	0x010a
        /*0f22*/ 	.byte	0x3f
	.zero		1


	//   ....[66]....
        /*0f24*/ 	.word	0x00016760
        /*0f28*/ 	.word	0x00000061
        /*0f2c*/ 	.word	0x00022890
        /*0f30*/ 	.short	0x010a
        /*0f32*/ 	.byte	0x3f
	.zero		1


	//   ....[67]....
        /*0f34*/ 	.word	0x000167b0
        /*0f38*/ 	.word	0x00000061
        /*0f3c*/ 	.word	0x00022890
        /*0f40*/ 	.short	0x010a
        /*0f42*/ 	.byte	0x3f
	.zero		1


	//   ....[68]....
        /*0f44*/ 	.word	0x00016800
        /*0f48*/ 	.word	0x00000061
        /*0f4c*/ 	.word	0x00022890
        /*0f50*/ 	.short	0x010a
        /*0f52*/ 	.byte	0x3f
	.zero		1


	//   ....[69]....
        /*0f54*/ 	.word	0x00016850
        /*0f58*/ 	.word	0x00000061
        /*0f5c*/ 	.word	0x000228b0
        /*0f60*/ 	.short	0x010a
        /*0f62*/ 	.byte	0x3f
	.zero		1


	//   ....[70]....
        /*0f64*/ 	.word	0x00016b00
        /*0f68*/ 	.word	0x00000012
        /*0f6c*/ 	.word	0x00022800
        /*0f70*/ 	.short	0x010a
        /*0f72*/ 	.byte	0x3f
	.zero		1


	//   ....[71]....
        /*0f74*/ 	.word	0x00016d10
        /*0f78*/ 	.word	0x00000012
        /*0f7c*/ 	.word	0x00022800
        /*0f80*/ 	.short	0x010a
        /*0f82*/ 	.byte	0x3f
	.zero		1


	//   ....[72]....
        /*0f84*/ 	.word	0x00016d60
        /*0f88*/ 	.word	0x00000014
        /*0f8c*/ 	.word	0x00022830
        /*0f90*/ 	.short	0x010a
        /*0f92*/ 	.byte	0x3f
	.zero		1


	//   ....[73]....
        /*0f94*/ 	.word	0x00016db0
        /*0f98*/ 	.word	0x00000014
        /*0f9c*/ 	.word	0x00022850
        /*0fa0*/ 	.short	0x010a
        /*0fa2*/ 	.byte	0x3f
	.zero		1


	//   ....[74]....
        /*0fa4*/ 	.word	0x00016e00
        /*0fa8*/ 	.word	0x00000015
        /*0fac*/ 	.word	0x00022830
        /*0fb0*/ 	.short	0x010a
        /*0fb2*/ 	.byte	0x3f
	.zero		1


	//   ....[75]....
        /*0fb4*/ 	.word	0x00016e50
        /*0fb8*/ 	.word	0x00000015
        /*0fbc*/ 	.word	0x00022850
        /*0fc0*/ 	.short	0x010a
        /*0fc2*/ 	.byte	0x3f
	.zero		1


	//   ....[76]....
        /*0fc4*/ 	.word	0x00017430
        /*0fc8*/ 	.word	0x00000005
        /*0fcc*/ 	.word	0x00022820
        /*0fd0*/ 	.short	0x010a
        /*0fd2*/ 	.byte	0x3f
	.zero		1


	//   ....[77]....
        /*0fd4*/ 	.word	0x00017480
        /*0fd8*/ 	.word	0x00000004
        /*0fdc*/ 	.word	0x000228a0
        /*0fe0*/ 	.short	0x010a
        /*0fe2*/ 	.byte	0x3f
	.zero		1


	//   ....[78]....
        /*0fe4*/ 	.word	0x000174d0
        /*0fe8*/ 	.word	0x00000004
        /*0fec*/ 	.word	0x000228c0
        /*0ff0*/ 	.short	0x010a
        /*0ff2*/ 	.byte	0x3f
	.zero		1


	//   ....[79]....
        /*0ff4*/ 	.word	0x00017520
        /*0ff8*/ 	.word	0x00000005
        /*0ffc*/ 	.word	0x000228a0
        /*1000*/ 	.short	0x010a
        /*1002*/ 	.byte	0x3f
	.zero		1


	//   ....[80]....
        /*1004*/ 	.word	0x00017570
        /*1008*/ 	.word	0x00000005
        /*100c*/ 	.word	0x000228c0
        /*1010*/ 	.short	0x010a
        /*1012*/ 	.byte	0x3f
	.zero		1


	//   ....[81]....
        /*1014*/ 	.word	0x00017710
        /*1018*/ 	.word	0x00000000
        /*101c*/ 	.word	0x00022840
        /*1020*/ 	.short	0x010a
        /*1022*/ 	.byte	0x3f
	.zero		1


	//   ....[82]....
        /*1024*/ 	.word	0x000181d0
        /*1028*/ 	.word	0x00000002
        /*102c*/ 	.word	0x00022820
        /*1030*/ 	.short	0x010a
        /*1032*/ 	.byte	0x3f
	.zero		1


	//   ....[83]....
        /*1034*/ 	.word	0x00018220
        /*1038*/ 	.word	0x00000002
        /*103c*/ 	.word	0x00022860
        /*1040*/ 	.short	0x010a
        /*1042*/ 	.byte	0x3f
	.zero		1


	//   ....[84]....
        /*1044*/ 	.word	0x00018270
        /*1048*/ 	.word	0x00000002
        /*104c*/ 	.word	0x00022840
        /*1050*/ 	.short	0x010a
        /*1052*/ 	.byte	0x3f
	.zero		1


	//   ....[85]....
        /*1054*/ 	.word	0x000182c0
        /*1058*/ 	.word	0x00000002
        /*105c*/ 	.word	0x00022860
        /*1060*/ 	.short	0x010a
        /*1062*/ 	.byte	0x3f
	.zero		1


	//   ....[86]....
        /*1064*/ 	.word	0x00018310
        /*1068*/ 	.word	0x00000003
        /*106c*/ 	.word	0x00022840
        /*1070*/ 	.short	0x010a
        /*1072*/ 	.byte	0x3f
	.zero		1


	//   ....[87]....
        /*1074*/ 	.word	0x00018360
        /*1078*/ 	.word	0x00000003
        /*107c*/ 	.word	0x00022860
        /*1080*/ 	.short	0x010a
        /*1082*/ 	.byte	0x3f
	.zero		1


	//   ....[88]....
        /*1084*/ 	.word	0x000183b0
        /*1088*/ 	.word	0x00000003
        /*108c*/ 	.word	0x00022840
        /*1090*/ 	.short	0x010a
        /*1092*/ 	.byte	0x3f
	.zero		1


	//   ....[89]....
        /*1094*/ 	.word	0x00018400
        /*1098*/ 	.word	0x00000003
        /*109c*/ 	.word	0x00022860
        /*10a0*/ 	.short	0x010a
        /*10a2*/ 	.byte	0x3f
	.zero		1


	//   ....[90]....
        /*10a4*/ 	.word	0x00018e50
        /*10a8*/ 	.word	0x00000000
        /*10ac*/ 	.word	0x00022820
        /*10b0*/ 	.short	0x010a
        /*10b2*/ 	.byte	0x3f
	.zero		1


	//   ....[91]....
        /*10b4*/ 	.word	0x00018ff0
        /*10b8*/ 	.word	0x00000006
        /*10bc*/ 	.word	0x00000000
        /*10c0*/ 	.short	0x010a
        /*10c2*/ 	.byte	0x3f
	.zero		1


	//   ....[92]....
        /*10c4*/ 	.word	0x00019040
        /*10c8*/ 	.word	0x00000007
        /*10cc*/ 	.word	0x00000000
        /*10d0*/ 	.short	0x010a
        /*10d2*/ 	.byte	0x3f
	.zero		1


	//   ....[93]....
        /*10d4*/ 	.word	0x00019090
        /*10d8*/ 	.word	0x00000004
        /*10dc*/ 	.word	0x00000000
        /*10e0*/ 	.short	0x010a
        /*10e2*/ 	.byte	0x3f
	.zero		1


	//----- nvinfo : EIATTR_NUM_MBARRIERS
	.align		4
.L_1243:
        /*10e4*/ 	.byte	0x03, 0x38
        /*10e6*/ 	.short	0x0016


	//----- nvinfo : EIATTR_EXIT_INSTR_OFFSETS
	.align		4
        /*10e8*/ 	.byte	0x04, 0x1c
        /*10ea*/ 	.short	(.L_1245 - .L_1244)


	//   ....[0]....
.L_1244:
        /*10ec*/ 	.word	0x00016750


	//----- nvinfo : EIATTR_MAX_THREADS
	.align		4
.L_1245:
        /*10f0*/ 	.byte	0x04, 0x05
        /*10f2*/ 	.short	(.L_1247 - .L_1246)
.L_1246:
        /*10f4*/ 	.word	0x00000180
        /*10f8*/ 	.word	0x00000001
        /*10fc*/ 	.word	0x00000001


	//----- nvinfo : EIATTR_CRS_STACK_SIZE
	.align		4
.L_1247:
        /*1100*/ 	.byte	0x04, 0x1e
        /*1102*/ 	.short	(.L_1249 - .L_1248)
.L_1248:
        /*1104*/ 	.word	0x00000000


	//----- nvinfo : EIATTR_CBANK_PARAM_SIZE
	.align		4
.L_1249:
        /*1108*/ 	.byte	0x03, 0x19
        /*110a*/ 	.short	0x0af0


	//----- nvinfo : EIATTR_PARAM_CBANK
	.align		4
        /*110c*/ 	.byte	0x04, 0x0a
        /*110e*/ 	.short	(.L_1251 - .L_1250)
	.align		4
.L_1250:
        /*1110*/ 	.word	index@(.nv.constant0._ZN7cutlass13device_kernelIN5flash11enable_sm90INS1_16FlashAttnFwdSm90INS1_25CollectiveMainloopFwdSm90ILi2EN4cute5tupleIJNS5_1CILi1EEES8_S8_EEENS6_IJNS7_ILi128EEENS7_ILi96EEENS7_ILi64EEEEEELi256ENS_6half_tEfNS_4arch4Sm90ELb0ELb0ELb0ELb1ELb0ELb1ELb0ELb1ELb0ELb1ELb0ELb0EEENS1_21CollectiveEpilogueFwdINS6_IJSA_NS7_ILi256EEESB_EEES9_SE_SG_Li256ELb1ELb1ELb0ELb0EEENS1_36VarlenDynamicPersistentTileSchedulerILi128ELi96ELi256ELi128ELb0ELb1ELb1ELb0ELb1ELb1EEEEEEEEEvNT_6ParamsE)
        /*1114*/ 	.short	0x0210
        /*1116*/ 	.short	0x0af0


	//----- nvinfo : EIATTR_SW_WAR
	.align		4
.L_1251:
        /*1118*/ 	.byte	0x04, 0x36
        /*111a*/ 	.short	(.L_1253 - .L_1252)
.L_1252:
        /*111c*/ 	.word	0x00000008
.L_1253:


//--------------------- .nv.info._ZN7cutlass13device_kernelIN5flash11enable_sm90INS1_16FlashAttnFwdSm90INS1_25CollectiveMainloopFwdSm90ILi2EN4cute5tupleIJNS5_1CILi1EEES8_S8_EEENS6_IJNS7_ILi128EEENS7_ILi96EEENS7_ILi64EEEEEELi256ENS_6half_tEfNS_4arch4Sm90ELb0ELb0ELb0ELb1ELb0ELb0ELb1ELb1ELb0ELb1ELb0ELb0EEENS1_21CollectiveEpilogueFwdINS6_IJSA_NS7_ILi256EEESB_EEES9_SE_SG_Li256ELb1ELb1ELb0ELb0EEENS1_36VarlenDynamicPersistentTileSchedulerILi128ELi96ELi256ELi128ELb0ELb1ELb1ELb0ELb1ELb1EEEEEEEEEvNT_6ParamsE --------------------------
	.section	.nv.info._ZN7cutlass13device_kernelIN5flash11enable_sm90INS1_16FlashAttnFwdSm90INS1_25CollectiveMainloopFwdSm90ILi2EN4cute5tupleIJNS5_1CILi1EEES8_S8_EEENS6_IJNS7_ILi128EEENS7_ILi96EEENS7_ILi64EEEEEELi256ENS_6half_tEfNS_4arch4Sm90ELb0ELb0ELb0ELb1ELb0ELb0ELb1ELb1ELb0ELb1ELb0ELb0EEENS1_21CollectiveEpilogueFwdINS6_IJSA_NS7_ILi256EEESB_EEES9_SE_SG_Li256ELb1ELb1ELb0ELb0EEENS1_36VarlenDynamicPersistentTileSchedulerILi128ELi96ELi256ELi128ELb0ELb1ELb1ELb0ELb1ELb1EEEEEEEEEvNT_6ParamsE,"",@"SHT_CUDA_INFO"
	.sectionflags	@""
	.align	4


	//----- nvinfo : EIATTR_CUDA_API_VERSION
	.align		4
        /*0000*/ 	.byte	0x04, 0x37
        /*0002*/ 	.short	(.L_1255 - .L_1254)
.L_1254:
        /*0004*/ 	.word	0x00000082


	//----- nvinfo : EIATTR_KPARAM_INFO
	.align		4
.L_1255:
        /*0008*/ 	.byte	0x04, 0x17
        /*000a*/ 	.short	(.L_1257 - .L_1256)
.L_1256:
        /*000c*/ 	.word	0x00000000
        /*0010*/ 	.short	0x0000
        /*0012*/ 	.short	0x0070
        /*0014*/ 	.byte	0x00, 0xf0, 0x01, 0x2e


	//----- nvinfo : EIATTR_SPARSE_MMA_MASK
	.align		4
.L_1257:
        /*0018*/ 	.byte	0x03, 0x50
        /*001a*/ 	.short	0x0000


	//----- nvinfo : EIATTR_MAXREG_COUNT
	.align		4
        /*001c*/ 	.byte	0x03, 0x1b
        /*001e*/ 	.short	0x00a8


	//----- nvinfo : EIATTR_NUM_BARRIERS
	.align		4
        /*0020*/ 	.byte	0x02, 0x4c
        /*0022*/ 	.byte	0x10
	.zero		1


	//----- nvinfo : EIATTR_EXTERNS
	.align		4
        /*0024*/ 	.byte	0x04, 0x0f
        /*0026*/ 	.short	(.L_1259 - .L_1258)


	//   ....[0]....
	.align		4
.L_1258:
        /*0028*/ 	.word	index@(__assertfail)


	//----- nvinfo : EIATTR_ANNOTATIONS
	.align		4
.L_1259:
        /*002c*/ 	.byte	0x04, 0x55
        /*002e*/ 	.short	(.L_1261 - .L_1260)


	//   ....[0]....
.L_1260:
        /* <DEDUP_REMOVED lines=99> */


	//----- nvinfo : EIATTR_MERCURY_ISA_VERSION
	.align		4
.L_1261:
        /*0650*/ 	.byte	0x03, 0x5f
        /*0652*/ 	.short	0x0101


	//----- nvinfo : EIATTR_UNUSED_LOAD_BYTE_OFFSET
	.align		4
        /*0654*/ 	.byte	0x04, 0x44
        /*0656*/ 	.short	(.L_1263 - .L_1262)


	//   ....[0]....
.L_1262:
        /*0658*/ 	.word	0x00000a80
        /*065c*/ 	.word	0x0000fff0


	//   ....[1]....
        /*0660*/ 	.word	0x00006a40
        /*0664*/ 	.word	0x0000fff0


	//----- nvinfo : EIATTR_INT_WARP_WIDE_INSTR_OFFSETS
	.align		4
.L_1263:
        /*0668*/ 	.byte	0x04, 0x31
        /*066a*/ 	.short	(.L_1265 - .L_1264)


	//   ....[0]....
.L_1264:
        /*066c*/ 	.word	0x00000130


	//   ....[1]....
        /*0670*/ 	.word	0x00000170


	//   ....[2]....
        /*0674*/ 	.word	0x000001e0


	//   ....[3]....
        /*0678*/ 	.word	0x000001f0


	//   ....[4]....
        /*067c*/ 	.word	0x0000a980


	//   ....[5]....
        /*0680*/ 	.word	0x0000aa10


	//   ....[6]....
        /*0684*/ 	.word	0x0000f620


	//   ....[7]....
        /*0688*/ 	.word	0x0000f6b0


	//----- nvinfo : EIATTR_COOP_GROUP_MASK_REGIDS
	.align		4
.L_1265:
        /*068c*/ 	.byte	0x04, 0x29
        /*068e*/ 	.short	(.L_1267 - .L_1266)


	//   ....[0]....
.L_1266:
        /*0690*/ 	.word	0xffffffff


	//   ....[1]....
        /*0694*/ 	.word	0xffffffff


	//   ....[2]....
        /*0698*/ 	.word	0xffffffff


	//   ....[3]....
        /*069c*/ 	.word	0xffffffff


	//   ....[4]....
        /*06a0*/ 	.word	0xffffffff


	//   ....[5]....
        /*06a4*/ 	.word	0xffffffff


	//   ....[6]....
        /*06a8*/ 	.word	0xffffffff


	//   ....[7]....
        /*06ac*/ 	.word	0xffffffff


	//   ....[8]....
        /*06b0*/ 	.word	0xffffffff


	//   ....[9]....
        /*06b4*/ 	.word	0xffffffff


	//   ....[10]....
        /*06b8*/ 	.word	0xffffffff


	//   ....[11]....
        /*06bc*/ 	.word	0xffffffff


	//   ....[12]....
        /*06c0*/ 	.word	0xffffffff


	//   ....[13]....
        /*06c4*/ 	.word	0xffffffff


	//   ....[14]....
        /*06c8*/ 	.word	0xffffffff


	//   ....[15]....
        /*06cc*/ 	.word	0xffffffff


	//   ....[16]....
        /*06d0*/ 	.word	0xffffffff


	//   ....[17]....
        /*06d4*/ 	.word	0xffffffff


	//   ....[18]....
        /*06d8*/ 	.word	0xffffffff


	//   ....[19]....
        /*06dc*/ 	.word	0xffffffff


	//   ....[20]....
        /*06e0*/ 	.word	0xffffffff


	//   ....[21]....
        /*06e4*/ 	.word	0xffffffff


	//   ....[22]....
        /*06e8*/ 	.word	0xffffffff


	//   ....[23]....
        /*06ec*/ 	.word	0xffffffff


	//   ....[24]....
        /*06f0*/ 	.word	0xffffffff


	//   ....[25]....
        /*06f4*/ 	.word	0xffffffff


	//   ....[26]....
        /*06f8*/ 	.word	0xffffffff


	//   ....[27]....
        /*06fc*/ 	.word	0xffffffff


	//   ....[28]....
        /*0700*/ 	.word	0xffffffff


	//   ....[29]....
        /*0704*/ 	.word	0xffffffff


	//   ....[30]....
        /*0708*/ 	.word	0xffffffff


	//   ....[31]....
        /*070c*/ 	.word	0xffffffff


	//   ....[32]....
        /*0710*/ 	.word	0xffffffff


	//   ....[33]....
        /*0714*/ 	.word	0xffffffff


	//   ....[34]....
        /*0718*/ 	.word	0xffffffff


	//   ....[35]....
        /*071c*/ 	.word	0xffffffff


	//   ....[36]....
        /*0720*/ 	.word	0xffffffff


	//   ....[37]....
        /*0724*/ 	.word	0xffffffff


	//   ....[38]....
        /*0728*/ 	.word	0xffffffff


	//   ....[39]....
        /*072c*/ 	.word	0xffffffff


	//   ....[40]....
        /*0730*/ 	.word	0xffffffff


	//   ....[41]....
        /*0734*/ 	.word	0xffffffff


	//   ....[42]....
        /*0738*/ 	.word	0xffffffff


	//   ....[43]....
        /*073c*/ 	.word	0xffffffff


	//   ....[44]....
        /*0740*/ 	.word	0xffffffff


	//   ....[45]....
        /*0744*/ 	.word	0xffffffff


	//   ....[46]....
        /*0748*/ 	.word	0xffffffff


	//   ....[47]....
        /*074c*/ 	.word	0xffffffff


	//   ....[48]....
        /*0750*/ 	.word	0xffffffff


	//   ....[49]....
        /*0754*/ 	.word	0xffffffff


	//   ....[50]....
        /*0758*/ 	.word	0xffffffff


	//   ....[51]....
        /*075c*/ 	.word	0xffffffff


	//   ....[52]....
        /*0760*/ 	.word	0xffffffff


	//   ....[53]....
        /*0764*/ 	.word	0xffffffff


	//   ....[54]....
        /*0768*/ 	.word	0xffffffff


	//   ....[55]....
        /*076c*/ 	.word	0xffffffff


	//   ....[56]....
        /*0770*/ 	.word	0xffffffff


	//   ....[57]....
        /*0774*/ 	.word	0xffffffff


	//   ....[58]....
        /*0778*/ 	.word	0xffffffff


	//   ....[59]....
        /*077c*/ 	.word	0xffffffff


	//   ....[60]....
        /*0780*/ 	.word	0xffffffff


	//   ....[61]....
        /*0784*/ 	.word	0xffffffff


	//   ....[62]....
        /*0788*/ 	.word	0xffffffff


	//   ....[63]....
        /*078c*/ 	.word	0xffffffff


	//   ....[64]....
        /*0790*/ 	.word	0xffffffff


	//   ....[65]....
        /*0794*/ 	.word	0xffffffff


	//   ....[66]....
        /*0798*/ 	.word	0xffffffff


	//   ....[67]....
        /*079c*/ 	.word	0xffffffff


	//   ....[68]....
        /*07a0*/ 	.word	0xffffffff


	//   ....[69]....
        /*07a4*/ 	.word	0xffffffff


	//   ....[70]....
        /*07a8*/ 	.word	0xffffffff


	//   ....[71]....
        /*07ac*/ 	.word	0xffffffff


	//   ....[72]....
        /*07b0*/ 	.word	0xffffffff


	//   ....[73]....
        /*07b4*/ 	.word	0xffffffff


	//   ....[74]....
        /*07b8*/ 	.word	0xffffffff


	//   ....[75]....
        /*07bc*/ 	.word	0xffffffff


	//   ....[76]....
        /*07c0*/ 	.word	0xffffffff


	//   ....[77]....
        /*07c4*/ 	.word	0xffffffff


	//   ....[78]....
        /*07c8*/ 	.word	0xffffffff


	//   ....[79]....
        /*07cc*/ 	.word	0xffffffff


	//   ....[80]....
        /*07d0*/ 	.word	0xffffffff


	//   ....[81]....
        /*07d4*/ 	.word	0xffffffff


	//   ....[82]....
        /*07d8*/ 	.word	0xffffffff


	//   ....[83]....
        /*07dc*/ 	.word	0xffffffff


	//   ....[84]....
        /*07e0*/ 	.word	0xffffffff


	//   ....[85]....
        /*07e4*/ 	.word	0xffffffff


	//   ....[86]....
        /*07e8*/ 	.word	0xffffffff


	//   ....[87]....
        /*07ec*/ 	.word	0xffffffff


	//   ....[88]....
        /*07f0*/ 	.word	0xffffffff


	//   ....[89]....
        /*07f4*/ 	.word	0xffffffff


	//   ....[90]....
        /*07f8*/ 	.word	0xffffffff


	//   ....[91]....
        /*07fc*/ 	.word	0xffffffff


	//   ....[92]....
        /*0800*/ 	.word	0xffffffff


	//   ....[93]....
        /*0804*/ 	.word	0xffffffff


	//   ....[94]....
        /*0808*/ 	.word	0xffffffff


	//   ....[95]....
        /*080c*/ 	.word	0xffffffff


	//   ....[96]....
        /*0810*/ 	.word	0xffffffff


	//   ....[97]....
        /*0814*/ 	.word	0xffffffff


	//   ....[98]....
        /*0818*/ 	.word	0xffffffff


	//   ....[99]....
        /*081c*/ 	.word	0xffffffff


	//   ....[100]....
        /*0820*/ 	.word	0xffffffff


	//   ....[101]....
        /*0824*/ 	.word	0xffffffff


	//   ....[102]....
        /*0828*/ 	.word	0xffffffff


	//   ....[103]....
        /*082c*/ 	.word	0xffffffff


	//   ....[104]....
        /*0830*/ 	.word	0xffffffff


	//   ....[105]....
        /*0834*/ 	.word	0xffffffff


	//   ....[106]....
        /*0838*/ 	.word	0xffffffff


	//   ....[107]....
        /*083c*/ 	.word	0x0500000f


	//   ....[108]....
        /*0840*/ 	.word	0x0500000f


	//   ....[109]....
        /*0844*/ 	.word	0x0500000f


	//   ....[110]....
        /*0848*/ 	.word	0x0500000f


	//   ....[111]....
        /*084c*/ 	.word	0x0500000f


	//   ....[112]....
        /*0850*/ 	.word	0x0500000f


	//   ....[113]....
        /*0854*/ 	.word	0x0500000f


	//   ....[114]....
        /*0858*/ 	.word	0x0500000f


	//   ....[115]....
        /*085c*/ 	.word	0x0500000f


	//   ....[116]....
        /*0860*/ 	.word	0x0500000f


	//   ....[117]....
        /*0864*/ 	.word	0x0500000f


	//   ....[118]....
        /*0868*/ 	.word	0x0500000f


	//   ....[119]....
        /*086c*/ 	.word	0x0500000f


	//   ....[120]....
        /*0870*/ 	.word	0x0500000f


	//   ....[121]....
        /*0874*/ 	.word	0x0500000f


	//   ....[122]....
        /*0878*/ 	.word	0x0500000f


	//   ....[123]....
        /*087c*/ 	.word	0x0500000f


	//   ....[124]....
        /*0880*/ 	.word	0x0500000f


	//   ....[125]....
        /*0884*/ 	.word	0x0500000f


	//   ....[126]....
        /*0888*/ 	.word	0x0500000f


	//   ....[127]....
        /*088c*/ 	.word	0x0500000f


	//   ....[128]....
        /*0890*/ 	.word	0x0500000f


	//   ....[129]....
        /*0894*/ 	.word	0x0500000f


	//   ....[130]....
        /*0898*/ 	.word	0x0500000f


	//   ....[131]....
        /*089c*/ 	.word	0x0500000f


	//   ....[132]....
        /*08a0*/ 	.word	0x0500000f


	//   ....[133]....
        /*08a4*/ 	.word	0x0500000f


	//   ....[134]....
        /*08a8*/ 	.word	0x0500000f


	//   ....[135]....
        /*08ac*/ 	.word	0x0500000f


	//   ....[136]....
        /*08b0*/ 	.word	0x0500000f


	//   ....[137]....
        /*08b4*/ 	.word	0x0500000f


	//   ....[138]....
        /*08b8*/ 	.word	0x0500000f


	//   ....[139]....
        /*08bc*/ 	.word	0x0500000f


	//   ....[140]....
        /*08c0*/ 	.word	0x0500000f


	//   ....[141]....
        /*08c4*/ 	.word	0x0500000f


	//   ....[142]....
        /*08c8*/ 	.word	0x0500000f


	//   ....[143]....
        /*08cc*/ 	.word	0x0500000f


	//   ....[144]....
        /*08d0*/ 	.word	0x0500000f


	//   ....[145]....
        /*08d4*/ 	.word	0x0500000f


	//   ....[146]....
        /*08d8*/ 	.word	0x0500000f


	//   ....[147]....
        /*08dc*/ 	.word	0x0500000f


	//   ....[148]....
        /*08e0*/ 	.word	0x0500000f


	//   ....[149]....
        /*08e4*/ 	.word	0x0500000f


	//   ....[150]....
        /*08e8*/ 	.word	0x0500000f


	//   ....[151]....
        /*08ec*/ 	.word	0x0500000f


	//   ....[152]....
        /*08f0*/ 	.word	0x0500000f


	//   ....[153]....
        /*08f4*/ 	.word	0x0500000f


	//   ....[154]....
        /*08f8*/ 	.word	0x0500000f


	//   ....[155]....
        /*08fc*/ 	.word	0x0500000f


	//   ....[156]....
        /*0900*/ 	.word	0x0500000f


	//   ....[157]....
        /*0904*/ 	.word	0x0500000f


	//----- nvinfo : EIATTR_COOP_GROUP_INSTR_OFFSETS
	.align		4
.L_1267:
        /*0908*/ 	.byte	0x04, 0x28
        /*090a*/ 	.short	(.L_1269 - .L_1268)


	//   ....[0]....
.L_1268:
        /*090c*/ 	.word	0x00000070


	//   ....[1]....
        /*0910*/ 	.word	0x00000140


	//   ....[2]....
        /*0914*/ 	.word	0x00000190


	//   ....[3]....
        /*0918*/ 	.word	0x000003e0


	//   ....[4]....
        /*091c*/ 	.word	0x00000540


	//   ....[5]....
        /*0920*/ 	.word	0x00000660


	//   ....[6]....
        /*0924*/ 	.word	0x000007c0


	//   ....[7]....
        /*0928*/ 	.word	0x000016b0


	//   ....[8]....
        /*092c*/ 	.word	0x00002e80


	//   ....[9]....
        /*0930*/ 	.word	0x00002ef0


	//   ....[10]....
        /*0934*/ 	.word	0x00002f10


	//   ....[11]....
        /*0938*/ 	.word	0x00002f30


	//   ....[12]....
        /*093c*/ 	.word	0x00004910


	//   ....[13]....
        /*0940*/ 	.word	0x00004970


	//   ....[14]....
        /*0944*/ 	.word	0x00004990


	//   ....[15]....
        /*0948*/ 	.word	0x000049b0


	//   ....[16]....
        /*094c*/ 	.word	0x00005fa0


	//   ....[17]....
        /*0950*/ 	.word	0x00005fe0


	//   ....[18]....
        /*0954*/ 	.word	0x000060a0


	//   ....[19]....
        /*0958*/ 	.word	0x000060f0


	//   ....[20]....
        /*095c*/ 	.word	0x00007b90


	//   ....[21]....
        /*0960*/ 	.word	0x00007bc0


	//   ....[22]....
        /*0964*/ 	.word	0x00007c70


	//   ....[23]....
        /*0968*/ 	.word	0x00007ca0


	//   ....[24]....
        /*096c*/ 	.word	0x000084a0


	//   ....[25]....
        /*0970*/ 	.word	0x000084d0


	//   ....[26]....
        /*0974*/ 	.word	0x00008610


	//   ....[27]....
        /*0978*/ 	.word	0x00008630


	//   ....[28]....
        /*097c*/ 	.word	0x00008770


	//   ....[29]....
        /*0980*/ 	.word	0x00008790


	//   ....[30]....
        /*0984*/ 	.word	0x000088e0


	//   ....[31]....
        /*0988*/ 	.word	0x00008900


	//   ....[32]....
        /*098c*/ 	.word	0x000092e0


	//   ....[33]....
        /*0990*/ 	.word	0x00009310


	//   ....[34]....
        /*0994*/ 	.word	0x00009460


	//   ....[35]....
        /*0998*/ 	.word	0x00009480


	//   ....[36]....
        /*099c*/ 	.word	0x000095c0


	//   ....[37]....
        /*09a0*/ 	.word	0x000095e0


	//   ....[38]....
        /*09a4*/ 	.word	0x00009730


	//   ....[39]....
        /*09a8*/ 	.word	0x00009750


	//   ....[40]....
        /*09ac*/ 	.word	0x00009910


	//   ....[41]....
        /*09b0*/ 	.word	0x00009b00


	//   ....[42]....
        /*09b4*/ 	.word	0x00009b30


	//   ....[43]....
        /*09b8*/ 	.word	0x00009b60


	//   ....[44]....
        /*09bc*/ 	.word	0x00009b90


	//   ....[45]....
        /*09c0*/ 	.word	0x00009bc0


	//   ....[46]....
        /*09c4*/ 	.word	0x00009bf0


	//   ....[47]....
        /*09c8*/ 	.word	0x00009d60


	//   ....[48]....
        /*09cc*/ 	.word	0x00009d90


	//   ....[49]....
        /*09d0*/ 	.word	0x00009dc0


	//   ....[50]....
        /*09d4*/ 	.word	0x00009df0


	//   ....[51]....
        /*09d8*/ 	.word	0x00009e20


	//   ....[52]....
        /*09dc*/ 	.word	0x00009e50


	//   ....[53]....
        /*09e0*/ 	.word	0x00009ef0


	//   ....[54]....
        /*09e4*/ 	.word	0x00009f20


	//   ....[55]....
        /*09e8*/ 	.word	0x00009fb0


	//   ....[56]....
        /*09ec*/ 	.word	0x0000af90


	//   ....[57]....
        /*09f0*/ 	.word	0x0000bb20


	//   ....[58]....
        /*09f4*/ 	.word	0x0000bb40


	//   ....[59]....
        /*09f8*/ 	.word	0x0000bb70


	//   ....[60]....
        /*09fc*/ 	.word	0x0000bb90


	//   ....[61]....
        /*0a00*/ 	.word	0x0000bc40


	//   ....[62]....
        /*0a04*/ 	.word	0x0000bcd0


	//   ....[63]....
        /*0a08*/ 	.word	0x0000bd00


	//   ....[64]....
        /*0a0c*/ 	.word	0x0000bd80


	//   ....[65]....
        /*0a10*/ 	.word	0x0000bdb0


	//   ....[66]....
        /*0a14*/ 	.word	0x0000be30


	//   ....[67]....
        /*0a18*/ 	.word	0x0000be60


	//   ....[68]....
        /*0a1c*/ 	.word	0x0000bee0


	//   ....[69]....
        /*0a20*/ 	.word	0x0000bf10


	//   ....[70]....
        /*0a24*/ 	.word	0x0000bf70


	//   ....[71]....
        /*0a28*/ 	.word	0x0000bf80


	//   ....[72]....
        /*0a2c*/ 	.word	0x0000bff0


	//   ....[73]....
        /*0a30*/ 	.word	0x0000c6f0


	//   ....[74]....
        /*0a34*/ 	.word	0x0000c750


	//   ....[75]....
        /*0a38*/ 	.word	0x0000c800


	//   ....[76]....
        /*0a3c*/ 	.word	0x0000c810


	//   ....[77]....
        /*0a40*/ 	.word	0x0000c8a0


	//   ....[78]....
        /*0a44*/ 	.word	0x0000c8b0


	//   ....[79]....
        /*0a48*/ 	.word	0x0000c940


	//   ....[80]....
        /*0a4c*/ 	.word	0x0000c950


	//   ....[81]....
        /*0a50*/ 	.word	0x0000c9c0


	//   ....[82]....
        /*0a54*/ 	.word	0x0000c9d0


	//   ....[83]....
        /*0a58*/ 	.word	0x0000ca50


	//   ....[84]....
        /*0a5c*/ 	.word	0x0000ca60


	//   ....[85]....
        /*0a60*/ 	.word	0x0000cae0


	//   ....[86]....
        /*0a64*/ 	.word	0x0000caf0


	//   ....[87]....
        /*0a68*/ 	.word	0x0000cb70


	//   ....[88]....
        /*0a6c*/ 	.word	0x0000cb80


	//   ....[89]....
        /*0a70*/ 	.word	0x0000f8b0


	//   ....[90]....
        /*0a74*/ 	.word	0x0000f8e0


	//   ....[91]....
        /*0a78*/ 	.word	0x0000f920


	//   ....[92]....
        /*0a7c*/ 	.word	0x0000f950


	//   ....[93]....
        /*0a80*/ 	.word	0x0000f980


	//   ....[94]....
        /*0a84*/ 	.word	0x0000f9b0


	//   ....[95]....
        /*0a88*/ 	.word	0x0000f9e0


	//   ....[96]....
        /*0a8c*/ 	.word	0x0000fa10


	//   ....[97]....
        /*0a90*/ 	.word	0x0000fb90


	//   ....[98]....
        /*0a94*/ 	.word	0x0000fbc0


	//   ....[99]....
        /*0a98*/ 	.word	0x0000fbf0


	//   ....[100]....
        /*0a9c*/ 	.word	0x0000fc20


	//   ....[101]....
        /*0aa0*/ 	.word	0x0000fc50


	//   ....[102]....
        /*0aa4*/ 	.word	0x0000fc80


	//   ....[103]....
        /*0aa8*/ 	.word	0x0000fd40


	//   ....[104]....
        /*0aac*/ 	.word	0x0000fd60


	//   ....[105]....
        /*0ab0*/ 	.word	0x0000fdd0


	//   ....[106]....
        /*0ab4*/ 	.word	0x00010260


	//   ....[107]....
        /*0ab8*/ 	.word	0x000107c0


	//   ....[108]....
        /*0abc*/ 	.word	0x00010940


	//   ....[109]....
        /*0ac0*/ 	.word	0x000109b0


	//   ....[110]....
        /*0ac4*/ 	.word	0x00010a10


	//   ....[111]....
        /*0ac8*/ 	.word	0x00010a70


	//   ....[112]....
        /*0acc*/ 	.word	0x00010b40


	//   ....[113]....
        /*0ad0*/ 	.word	0x00010c00


	//   ....[114]....
        /*0ad4*/ 	.word	0x00010d10


	//   ....[115]....
        /*0ad8*/ 	.word	0x00010db0


	//   ....[116]....
        /*0adc*/ 	.word	0x00010e80


	//   ....[117]....
        /*0ae0*/ 	.word	0x00010f20


	//   ....[118]....
        /*0ae4*/ 	.word	0x00010ff0


	//   ....[119]....
        /*0ae8*/ 	.word	0x00011090


	//   ....[120]....
        /*0aec*/ 	.word	0x00011160


	//   ....[121]....
        /*0af0*/ 	.word	0x00011200


	//   ....[122]....
        /*0af4*/ 	.word	0x000112b0


	//   ....[123]....
        /*0af8*/ 	.word	0x00011390


	//   ....[124]....
        /*0afc*/ 	.word	0x000115e0


	//   ....[125]....
        /*0b00*/ 	.word	0x000116b0


	//   ....[126]....
        /*0b04*/ 	.word	0x00011790


	//   ....[127]....
        /*0b08*/ 	.word	0x00011800


	//   ....[128]....
        /*0b0c*/ 	.word	0x00011910


	//   ....[129]....
        /*0b10*/ 	.word	0x000119d0


	//   ....[130]....
        /*0b14*/ 	.word	0x00011a90


	//   ....[131]....
        /*0b18*/ 	.word	0x00011b50


	//   ....[132]....
        /*0b1c*/ 	.word	0x00011c10


	//   ....[133]....
        /*0b20*/ 	.word	0x00011cd0


	//   ....[134]....
        /*0b24*/ 	.word	0x00011d90


	//   ....[135]....
        /*0b28*/ 	.word	0x00011e40


	//   ....[136]....
        /*0b2c*/ 	.word	0x00011f40


	//   ....[137]....
        /*0b30*/ 	.word	0x00011f90


	//   ....[138]....
        /*0b34*/ 	.word	0x00011ff0


	//   ....[139]....
        /*0b38*/ 	.word	0x000120d0


	//   ....[140]....
        /*0b3c*/ 	.word	0x00012400


	//   ....[141]....
        /*0b40*/ 	.word	0x000124a0


	//   ....[142]....
        /*0b44*/ 	.word	0x000125c0


	//   ....[143]....
        /*0b48*/ 	.word	0x00012640


	//   ....[144]....
        /*0b4c*/ 	.word	0x000126c0


	//   ....[145]....
        /*0b50*/ 	.word	0x00012740


	//   ....[146]....
        /*0b54*/ 	.word	0x000127c0


	//   ....[147]....
        /*0b58*/ 	.word	0x00012850


	//   ....[148]....
        /*0b5c*/ 	.word	0x000128f0


	//   ....[149]....
        /*0b60*/ 	.word	0x000129a0


	//   ....[150]....
        /*0b64*/ 	.word	0x00012a20


	//   ....[151]....
        /*0b68*/ 	.word	0x00012aa0


	//   ....[152]....
        /*0b6c*/ 	.word	0x00012b20


	//   ....[153]....
        /*0b70*/ 	.word	0x00012bb0


	//   ....[154]....
        /*0b74*/ 	.word	0x00012c30


	//   ....[155]....
        /*0b78*/ 	.word	0x00012cd0


	//   ....[156]....
        /*0b7c*/ 	.word	0x00012d60


	//   ....[157]....
        /*0b80*/ 	.word	0x00012e90


	//----- nvinfo : EIATTR_REG_RECONFIG
	.align		4
.L_1269:
        /*0b84*/ 	.byte	0x01, 0x54
	.zero		2


	//----- nvinfo : EIATTR_SYSCALL_OFFSETS
	.align		4
        /*0b88*/ 	.byte	0x04, 0x46
        /*0b8a*/ 	.short	(.L_1271 - .L_1270)


	//   ....[0]....
.L_1270:
        /*0b8c*/ 	.word	0x00001820


	//   ....[1]....
        /*0b90*/ 	.word	0x0000ab80


	//   ....[2]....
        /*0b94*/ 	.word	0x0000ace0


	//   ....[3]....
        /*0b98*/ 	.word	0x0000ade0


	//   ....[4]....
        /*0b9c*/ 	.word	0x0000b6f0


	//   ....[5]....
        /*0ba0*/ 	.word	0x0000c310


	//----- nvinfo : EIATTR_MBARRIER_INSTR_OFFSETS
	.align		4
.L_1271:
        /*0ba4*/ 	.byte	0x04, 0x39
        /*0ba6*/ 	.short	(.L_1273 - .L_1272)


	//   ....[0]....
.L_1272:
        /*0ba8*/ 	.word	0x00000280
        /*0bac*/ 	.word	0x000000ff
        /*0bb0*/ 	.word	0x00032400
        /*0bb4*/ 	.short	0x0100
        /*0bb6*/ 	.byte	0x08
	.zero		1


	//   ....[1]....
        /*0bb8*/ 	.word	0x00000290
        /*0bbc*/ 	.word	0x000000ff
        /*0bc0*/ 	.word	0x00032410
        /*0bc4*/ 	.short	0x0100
        /*0bc6*/ 	.byte	0x08
	.zero		1


	//   ....[2]....
        /*0bc8*/ 	.word	0x000002a0
        /*0bcc*/ 	.word	0x000000ff
        /*0bd0*/ 	.word	0x00032420
        /*0bd4*/ 	.short	0x0100
        /*0bd6*/ 	.byte	0x08
	.zero		1


	//   ....[3]....
        /*0bd8*/ 	.word	0x00000390
        /*0bdc*/ 	.word	0x000000ff
        /*0be0*/ 	.word	0x00032430
        /*0be4*/ 	.short	0x0100
        /*0be6*/ 	.byte	0x08
	.zero		1


	//   ....[4]....
        /*0be8*/ 	.word	0x000003a0
        /*0bec*/ 	.word	0x000000ff
        /*0bf0*/ 	.word	0x00032440
        /*0bf4*/ 	.short	0x0100
        /*0bf6*/ 	.byte	0x08
	.zero		1


	//   ....[5]....
        /*0bf8*/ 	.word	0x000003b0
        /*0bfc*/ 	.word	0x000000ff
        /*0c00*/ 	.word	0x00032438
        /*0c04*/ 	.short	0x0100
        /*0c06*/ 	.byte	0x08
	.zero		1


	//   ....[6]....
        /*0c08*/ 	.word	0x000003c0
        /*0c0c*/ 	.word	0x000000ff
        /*0c10*/ 	.word	0x00032448
        /*0c14*/ 	.short	0x0100
        /*0c16*/ 	.byte	0x08
	.zero		1


	//   ....[7]....
        /*0c18*/ 	.word	0x000004f0
        /*0c1c*/ 	.word	0x000000ff
        /*0c20*/ 	.word	0x00032450
        /*0c24*/ 	.short	0x0100
        /*0c26*/ 	.byte	0x08
	.zero		1


	//   ....[8]....
        /*0c28*/ 	.word	0x00000500
        /*0c2c*/ 	.word	0x000000ff
        /*0c30*/ 	.word	0x00032460
        /*0c34*/ 	.short	0x0100
        /*0c36*/ 	.byte	0x08
	.zero		1


	//   ....[9]....
        /*0c38*/ 	.word	0x00000510
        /*0c3c*/ 	.word	0x000000ff
        /*0c40*/ 	.word	0x00032458
        /*0c44*/ 	.short	0x0100
        /*0c46*/ 	.byte	0x08
	.zero		1


	//   ....[10]....
        /*0c48*/ 	.word	0x00000520
        /*0c4c*/ 	.word	0x000000ff
        /*0c50*/ 	.word	0x00032468
        /*0c54*/ 	.short	0x0100
        /*0c56*/ 	.byte	0x08
	.zero		1


	//   ....[11]....
        /*0c58*/ 	.word	0x00000610
        /*0c5c*/ 	.word	0x000000ff
        /*0c60*/ 	.word	0x00032470
        /*0c64*/ 	.short	0x0100
        /*0c66*/ 	.byte	0x06
	.zero		1


	//   ....[12]....
        /*0c68*/ 	.word	0x00000620
        /*0c6c*/ 	.word	0x000000ff
        /*0c70*/ 	.word	0x00032480
        /*0c74*/ 	.short	0x0100
        /*0c76*/ 	.byte	0x06
	.zero		1


	//   ....[13]....
        /*0c78*/ 	.word	0x00000630
        /*0c7c*/ 	.word	0x000000ff
        /*0c80*/ 	.word	0x00032478
        /*0c84*/ 	.short	0x0100
        /*0c86*/ 	.byte	0x06
	.zero		1


	//   ....[14]....
        /*0c88*/ 	.word	0x00000640
        /*0c8c*/ 	.word	0x000000ff
        /*0c90*/ 	.word	0x00032488
        /*0c94*/ 	.short	0x0100
        /*0c96*/ 	.byte	0x06
	.zero		1


	//   ....[15]....
        /*0c98*/ 	.word	0x00000770
        /*0c9c*/ 	.word	0x000000ff
        /*0ca0*/ 	.word	0x00032490
        /*0ca4*/ 	.short	0x0100
        /*0ca6*/ 	.byte	0x08
	.zero		1


	//   ....[16]....
        /*0ca8*/ 	.word	0x00000780
        /*0cac*/ 	.word	0x000000ff
        /*0cb0*/ 	.word	0x000324a0
        /*0cb4*/ 	.short	0x0100
        /*0cb6*/ 	.byte	0x08
	.zero		1


	//   ....[17]....
        /*0cb8*/ 	.word	0x00000790
        /*0cbc*/ 	.word	0x000000ff
        /*0cc0*/ 	.word	0x00032498
        /*0cc4*/ 	.short	0x0100
        /*0cc6*/ 	.byte	0x08
	.zero		1


	//   ....[18]....
        /*0cc8*/ 	.word	0x000007a0
        /*0ccc*/ 	.word	0x000000ff
        /*0cd0*/ 	.word	0x000324a8
        /*0cd4*/ 	.short	0x0100
        /*0cd6*/ 	.byte	0x08
	.zero		1


	//   ....[19]....
        /*0cd8*/ 	.word	0x000008d0
        /*0cdc*/ 	.word	0x000000ff
        /*0ce0*/ 	.word	0x000324b0
        /*0ce4*/ 	.short	0x0100
        /*0ce6*/ 	.byte	0x08
	.zero		1


	//   ....[20]....
        /*0ce8*/ 	.word	0x000008e0
        /*0cec*/ 	.word	0x000000ff
        /*0cf0*/ 	.word	0x000324c0
        /*0cf4*/ 	.short	0x0100
        /*0cf6*/ 	.byte	0x08
	.zero		1


	//   ....[21]....
        /*0cf8*/ 	.word	0x000008f0
        /*0cfc*/ 	.word	0x000000ff
        /*0d00*/ 	.word	0x000324b8
        /*0d04*/ 	.short	0x0100
        /*0d06*/ 	.byte	0x08
	.zero		1


	//   ....[22]....
        /*0d08*/ 	.word	0x00000900
        /*0d0c*/ 	.word	0x000000ff
        /*0d10*/ 	.word	0x000324c8
        /*0d14*/ 	.short	0x0100
        /*0d16*/ 	.byte	0x08
	.zero		1


	//   ....[23]....
        /*0d18*/ 	.word	0x000018e0
        /*0d1c*/ 	.word	0x00000005
        /*0d20*/ 	.word	0x00032400
        /*0d24*/ 	.short	0x010a
        /*0d26*/ 	.byte	0x3f
	.zero		1


	//   ....[24]....
        /*0d28*/ 	.word	0x000019c0
        /*0d2c*/ 	.word	0x00000003
        /*0d30*/ 	.word	0x00032430
        /*0d34*/ 	.short	0x010a
        /*0d36*/ 	.byte	0x3f
	.zero		1


	//   ....[25]....
        /*0d38*/ 	.word	0x00001a10
        /*0d3c*/ 	.word	0x00000003
        /*0d40*/ 	.word	0x00032430
        /*0d44*/ 	.short	0x010a
        /*0d46*/ 	.byte	0x3f
	.zero		1


	//   ....[26]....
        /*0d48*/ 	.word	0x00001d80
        /*0d4c*/ 	.word	0x00000005
        /*0d50*/ 	.word	0x00032410
        /*0d54*/ 	.short	0x010a
        /*0d56*/ 	.byte	0x3f
	.zero		1


	//   ....[27]....
        /*0d58*/ 	.word	0x00001dc0
        /*0d5c*/ 	.word	0x00000003
        /*0d60*/ 	.word	0x00032450
        /*0d64*/ 	.short	0x010a
        /*0d66*/ 	.byte	0x3f
	.zero		1


	//   ....[28]....
        /*0d68*/ 	.word	0x00001e00
        /*0d6c*/ 	.word	0x00000003
        /*0d70*/ 	.word	0x00032450
        /*0d74*/ 	.short	0x010a
        /*0d76*/ 	.byte	0x3f
	.zero		1


	//   ....[29]....
        /*0d78*/ 	.word	0x00003190
        /*0d7c*/ 	.word	0x00000018
        /*0d80*/ 	.word	0x00000000
        /*0d84*/ 	.short	0x0101
        /*0d86*/ 	.byte	0x3f
	.zero		1


	//   ....[30]....
        /*0d88*/ 	.word	0x00003c70
        /*0d8c*/ 	.word	0x00000003
        /*0d90*/ 	.word	0x00000000
        /*0d94*/ 	.short	0x0101
        /*0d96*/ 	.byte	0x3f
	.zero		1


	//   ....[31]....
        /*0d98*/ 	.word	0x00003dc0
        /*0d9c*/ 	.word	0x000000ff
        /*0da0*/ 	.word	0x00032430
        /*0da4*/ 	.short	0x010a
        /*0da6*/ 	.byte	0x04
	.zero		1


	//   ....[32]....
        /*0da8*/ 	.word	0x00003e00
        /*0dac*/ 	.word	0x000000ff
        /*0db0*/ 	.word	0x00032430
        /*0db4*/ 	.short	0x010a
        /*0db6*/ 	.byte	0x04
	.zero		1


	//   ....[33]....
        /*0db8*/ 	.word	0x00004010
        /*0dbc*/ 	.word	0x000000ff
        /*0dc0*/ 	.word	0x00032450
        /*0dc4*/ 	.short	0x010a
        /*0dc6*/ 	.byte	0x04
	.zero		1


	//   ....[34]....
        /*0dc8*/ 	.word	0x00004050
        /*0dcc*/ 	.word	0x000000ff
        /*0dd0*/ 	.word	0x00032450
        /*0dd4*/ 	.short	0x010a
        /*0dd6*/ 	.byte	0x04
	.zero		1


	//   ....[35]....
        /*0dd8*/ 	.word	0x00004c00
        /*0ddc*/ 	.word	0x00000098
        /*0de0*/ 	.word	0x00000000
        /*0de4*/ 	.short	0x0101
        /*0de6*/ 	.byte	0x3f
	.zero		1


	//   ....[36]....
        /*0de8*/ 	.word	0x00005e10
        /*0dec*/ 	.word	0x000000d6
        /*0df0*/ 	.word	0x00000000
        /*0df4*/ 	.short	0x0101
        /*0df6*/ 	.byte	0x3f
	.zero		1


	//   ....[37]....
        /*0df8*/ 	.word	0x000084c0
        /*0dfc*/ 	.word	0x00000000
        /*0e00*/ 	.word	0x00000000
        /*0e04*/ 	.short	0x0101
        /*0e06*/ 	.byte	0x3f
	.zero		1


	//   ....[38]....
        /*0e08*/ 	.word	0x0000b230
        /*0e0c*/ 	.word	0x00000000
        /*0e10*/ 	.word	0x00032440
        /*0e14*/ 	.short	0x010a
        /*0e16*/ 	.byte	0x3f
	.zero		1


	//   ....[39]....
        /*0e18*/ 	.word	0x0000c0b0
        /*0e1c*/ 	.word	0x00000008
        /*0e20*/ 	.word	0x00032400
        /*0e24*/ 	.short	0x0107
        /*0e26*/ 	.byte	0x3f
	.zero		1


	//   ....[40]....
        /*0e28*/ 	.word	0x0000c150
        /*0e2c*/ 	.word	0x00000002
        /*0e30*/ 	.word	0x00032400
        /*0e34*/ 	.short	0x0101
        /*0e36*/ 	.byte	0x3f
	.zero		1


	//   ....[41]....
        /*0e38*/ 	.word	0x0000cca0
        /*0e3c*/ 	.word	0x00000007
        /*0e40*/ 	.word	0x00032410
        /*0e44*/ 	.short	0x0107
        /*0e46*/ 	.byte	0x3f
	.zero		1


	//   ....[42]....
        /*0e48*/ 	.word	0x0000cda0
        /*0e4c*/ 	.word	0x00000002
        /*0e50*/ 	.word	0x00032410
        /*0e54*/ 	.short	0x0101
        /*0e56*/ 	.byte	0x3f
	.zero		1


	//   ....[43]....
        /*0e58*/ 	.word	0x0000cdc0
        /*0e5c*/ 	.word	0x00000002
        /*0e60*/ 	.word	0x00032420
        /*0e64*/ 	.short	0x010a
        /*0e66*/ 	.byte	0x3f
	.zero		1


	//   ....[44]....
        /*0e68*/ 	.word	0x0000ced0
        /*0e6c*/ 	.word	0x00000002
        /*0e70*/ 	.word	0x00032460
        /*0e74*/ 	.short	0x010a
        /*0e76*/ 	.byte	0x3f
	.zero		1


	//   ....[45]....
        /*0e78*/ 	.word	0x0000d7e0
        /*0e7c*/ 	.word	0x00000003
        /*0e80*/ 	.word	0x00032440
        /*0e84*/ 	.short	0x010a
        /*0e86*/ 	.byte	0x3f
	.zero		1


	//   ....[46]....
        /*0e88*/ 	.word	0x0000da40
        /*0e8c*/ 	.word	0x00000003
        /*0e90*/ 	.word	0x00032460
        /*0e94*/ 	.short	0x010a
        /*0e96*/ 	.byte	0x3f
	.zero		1


	//   ....[47]....
        /*0e98*/ 	.word	0x0000e2e0
        /*0e9c*/ 	.word	0x00000004
        /*0ea0*/ 	.word	0x00032440
        /*0ea4*/ 	.short	0x010a
        /*0ea6*/ 	.byte	0x3f
	.zero		1


	//   ....[48]....
        /*0ea8*/ 	.word	0x0000e530
        /*0eac*/ 	.word	0x00000004
        /*0eb0*/ 	.word	0x00032460
        /*0eb4*/ 	.short	0x010a
        /*0eb6*/ 	.byte	0x3f
	.zero		1


	//   ....[49]....
        /*0eb8*/ 	.word	0x0000ed40
        /*0ebc*/ 	.word	0x00000004
        /*0ec0*/ 	.word	0x00032440
        /*0ec4*/ 	.short	0x010a
        /*0ec6*/ 	.byte	0x3f
	.zero		1


	//   ....[50]....
        /*0ec8*/ 	.word	0x0000efa0
        /*0ecc*/ 	.word	0x00000004
        /*0ed0*/ 	.word	0x00032460
        /*0ed4*/ 	.short	0x010a
        /*0ed6*/ 	.byte	0x3f
	.zero		1


	//   ....[51]....
        /*0ed8*/ 	.word	0x000101e0
        /*0edc*/ 	.word	0x00000000
        /*0ee0*/ 	.word	0x00032420
        /*0ee4*/ 	.short	0x010a
        /*0ee6*/ 	.byte	0x3f
	.zero		1


	//   ....[52]....
        /*0ee8*/ 	.word	0x000103c0
        /*0eec*/ 	.word	0x00000006
        /*0ef0*/ 	.word	0x00000000
        /*0ef4*/ 	.short	0x010a
        /*0ef6*/ 	.byte	0x3f
	.zero		1


	//   ....[53]....
        /*0ef8*/ 	.word	0x00010430
        /*0efc*/ 	.word	0x00000007
        /*0f00*/ 	.word	0x00000000
        /*0f04*/ 	.short	0x010a
        /*0f06*/ 	.byte	0x3f
	.zero		1


	//   ....[54]....
        /*0f08*/ 	.word	0x000104a0
        /*0f0c*/ 	.word	0x00000004
        /*0f10*/ 	.word	0x00000000
        /*0f14*/ 	.short	0x010a
        /*0f16*/ 	.byte	0x3f
	.zero		1


	//   ....[55]....
        /*0f18*/ 	.word	0x000104d0
        /*0f1c*/ 	.word	0x00000003
        /*0f20*/ 	.word	0x00000000
        /*0f24*/ 	.short	0x010a
        /*0f26*/ 	.byte	0x3f
	.zero		1


	//   ....[56]....
        /*0f28*/ 	.word	0x00010530
        /*0f2c*/ 	.word	0x00000005
        /*0f30*/ 	.word	0x00032400
        /*0f34*/ 	.short	0x010a
        /*0f36*/ 	.byte	0x3f
	.zero		1


	//   ....[57]....
        /*0f38*/ 	.word	0x00010580
        /*0f3c*/ 	.word	0x00000003
        /*0f40*/ 	.word	0x00032430
        /*0f44*/ 	.short	0x010a
        /*0f46*/ 	.byte	0x3f
	.zero		1


	//   ....[58]....
        /*0f48*/ 	.word	0x000105d0
        /*0f4c*/ 	.word	0x00000005
        /*0f50*/ 	.word	0x00032410
        /*0f54*/ 	.short	0x010a
        /*0f56*/ 	.byte	0x3f
	.zero		1


	//   ....[59]....
        /*0f58*/ 	.word	0x00010620
        /*0f5c*/ 	.word	0x00000003
        /*0f60*/ 	.word	0x00032450
        /*0f64*/ 	.short	0x010a
        /*0f66*/ 	.byte	0x3f
	.zero		1


	//   ....[60]....
        /*0f68*/ 	.word	0x00010680
        /*0f6c*/ 	.word	0x00000099
        /*0f70*/ 	.word	0x00032430
        /*0f74*/ 	.short	0x010a
        /*0f76*/ 	.byte	0x3f
	.zero		1


	//   ....[61]....
        /*0f78*/ 	.word	0x000106e0
        /*0f7c*/ 	.word	0x000000d1
        /*0f80*/ 	.word	0x00032450
        /*0f84*/ 	.short	0x010a
        /*0f86*/ 	.byte	0x3f
	.zero		1


	//   ....[62]....
        /*0f88*/ 	.word	0x00010880
        /*0f8c*/ 	.word	0x00000000
        /*0f90*/ 	.word	0x00032440
        /*0f94*/ 	.short	0x010a
        /*0f96*/ 	.byte	0x3f
	.zero		1


	//   ....[63]....
        /*0f98*/ 	.word	0x00012120
        /*0f9c*/ 	.word	0x00000002
        /*0fa0*/ 	.word	0x00032420
        /*0fa4*/ 	.short	0x010a
        /*0fa6*/ 	.byte	0x3f
	.zero		1


	//   ....[64]....
        /*0fa8*/ 	.word	0x00012170
        /*0fac*/ 	.word	0x00000002
        /*0fb0*/ 	.word	0x00032460
        /*0fb4*/ 	.short	0x010a
        /*0fb6*/ 	.byte	0x3f
	.zero		1


	//   ....[65]....
        /*0fb8*/ 	.word	0x000121c0
        /*0fbc*/ 	.word	0x00000003
        /*0fc0*/ 	.word	0x00032440
        /*0fc4*/ 	.short	0x010a
        /*0fc6*/ 	.byte	0x3f
	.zero		1


	//   ....[66]....
        /*0fc8*/ 	.word	0x00012210
        /*0fcc*/ 	.word	0x00000003
        /*0fd0*/ 	.word	0x00032460
        /*0fd4*/ 	.short	0x010a
        /*0fd6*/ 	.byte	0x3f
	.zero		1


	//   ....[67]....
        /*0fd8*/ 	.word	0x00012260
        /*0fdc*/ 	.word	0x00000004
        /*0fe0*/ 	.word	0x00032440
        /*0fe4*/ 	.short	0x010a
        /*0fe6*/ 	.byte	0x3f
	.zero		1


	//   ....[68]....
        /*0fe8*/ 	.word	0x000122b0
        /*0fec*/ 	.word	0x00000004
        /*0ff0*/ 	.word	0x00032460
        /*0ff4*/ 	.short	0x010a
        /*0ff6*/ 	.byte	0x3f
	.zero		1


	//   ....[69]....
        /*0ff8*/ 	.word	0x00012300
        /*0ffc*/ 	.word	0x00000004
        /*1000*/ 	.word	0x00032440
        /*1004*/ 	.short	0x010a
        /*1006*/ 	.byte	0x3f
	.zero		1


	//   ....[70]....
        /*1008*/ 	.word	0x00012350
        /*100c*/ 	.word	0x00000004
        /*1010*/ 	.word	0x00032460
        /*1014*/ 	.short	0x010a
        /*1016*/ 	.byte	0x3f
	.zero		1


	//   ....[71]....
        /*1018*/ 	.word	0x00012db0
        /*101c*/ 	.word	0x00000000
        /*1020*/ 	.word	0x00032420
        /*1024*/ 	.short	0x010a
        /*1026*/ 	.byte	0x3f
	.zero		1


	//   ....[72]....
        /*1028*/ 	.word	0x00012f50
        /*102c*/ 	.word	0x00000006
        /*1030*/ 	.word	0x00000000
        /*1034*/ 	.short	0x010a
        /*1036*/ 	.byte	0x3f
	.zero		1


	//   ....[73]....
        /*1038*/ 	.word	0x00012fa0
        /*103c*/ 	.word	0x00000007
        /*1040*/ 	.word	0x00000000
        /*1044*/ 	.short	0x010a
        /*1046*/ 	.byte	0x3f
	.zero		1


	//   ....[74]....
        /*1048*/ 	.word	0x00012ff0
        /*104c*/ 	.word	0x00000004
        /*1050*/ 	.word	0x00000000
        /*1054*/ 	.short	0x010a
        /*1056*/ 	.byte	0x3f
	.zero		1


	//----- nvinfo : EIATTR_NUM_MBARRIERS
	.align		4
.L_1273:
        /*1058*/ 	.byte	0x03, 0x38
        /*105a*/ 	.short	0x0017


	//----- nvinfo : EIATTR_EXIT_INSTR_OFFSETS
	.align		4
        /*105c*/ 	.byte	0x04, 0x1c
        /*105e*/ 	.short	(.L_1275 - .L_1274)


	//   ....[0]....
.L_1274:
        /*1060*/ 	.word	0x00000ac0


	//   ....[1]....
        /*1064*/ 	.word	0x000098c0


	//   ....[2]....
        /*1068*/ 	.word	0x00010520


	//----- nvinfo : EIATTR_MAX_THREADS
	.align		4
.L_1275:
        /*106c*/ 	.byte	0x04, 0x05
        /*106e*/ 	.short	(.L_1277 - .L_1276)
.L_1276:
        /*1070*/ 	.word	0x00000180
        /*1074*/ 	.word	0x00000001
        /*1078*/ 	.word	0x00000001


	//----- nvinfo : EIATTR_CRS_STACK_SIZE
	.align		4
.L_1277:
        /*107c*/ 	.byte	0x04, 0x1e
        /*107e*/ 	.short	(.L_1279 - .L_1278)
.L_1278:
        /*1080*/ 	.word	0x00000000


	//----- nvinfo : EIATTR_CBANK_PARAM_SIZE
	.align		4
.L_1279:
        /*1084*/ 	.byte	0x03, 0x19
        /*1086*/ 	.short	0x0bf0


	//----- nvinfo : EIATTR_PARAM_CBANK
	.align		4
        /*1088*/ 	.byte	0x04, 0x0a
        /*108a*/ 	.short	(.L_1281 - .L_1280)
	.align		4
.L_1280:
        /*108c*/ 	.word	index@(.nv.constant0._ZN7cutlass13device_kernelIN5flash11enable_sm90INS1_16FlashAttnFwdSm90INS1_25CollectiveMainloopFwdSm90ILi2EN4cute5tupleIJNS5_1CILi1EEES8_S8_EEENS6_IJNS7_ILi128EEENS7_ILi96EEENS7_ILi64EEEEEELi256ENS_6half_tEfNS_4arch4Sm90ELb0ELb0ELb0ELb1ELb0ELb0ELb1ELb1ELb0ELb1ELb0ELb0EEENS1_21CollectiveEpilogueFwdINS6_IJSA_NS7_ILi256EEESB_EEES9_SE_SG_Li256ELb1ELb1ELb0ELb0EEENS1_36VarlenDynamicPersistentTileSchedulerILi128ELi96ELi256ELi128ELb0ELb1ELb1ELb0ELb1ELb1EEEEEEEEEvNT_6ParamsE)
        /*1090*/ 	.short	0x0210
        /*1092*/ 	.short	0x0bf0


	//----- nvinfo : EIATTR_SW_WAR
	.align		4
.L_1281:
        /*1094*/ 	.byte	0x04, 0x36
        /*1096*/ 	.short	(.L_1283 - .L_1282)
.L_1282:
        /*1098*/ 	.word	0x00000008
.L_1283:


//--------------------- .nv.info._ZN7cutlass13device_kernelIN5flash11enable_sm90INS1_16FlashAttnFwdSm90INS1_25CollectiveMainloopFwdSm90ILi2EN4cute5tupleIJNS5_1CILi1EEES8_S8_EEENS6_IJNS7_ILi128EEENS7_ILi96EEENS7_ILi64EEEEEELi256ENS_6half_tEfNS_4arch4Sm90ELb0ELb0ELb0ELb1ELb0ELb1ELb1ELb1ELb0ELb1ELb0ELb0EEENS1_21CollectiveEpilogueFwdINS6_IJSA_NS7_ILi256EEESB_EEES9_SE_SG_Li256ELb1ELb1ELb0ELb0EEENS1_36VarlenDynamicPersistentTileSchedulerILi128ELi96ELi256ELi128ELb0ELb1ELb1ELb0ELb1ELb1EEEEEEEEEvNT_6ParamsE --------------------------
	.section	.nv.info._ZN7cutlass13device_kernelIN5flash11enable_sm90INS1_16FlashAttnFwdSm90INS1_25CollectiveMainloopFwdSm90ILi2EN4cute5tupleIJNS5_1CILi1EEES8_S8_EEENS6_IJNS7_ILi128EEENS7_ILi96EEENS7_ILi64EEEEEELi256ENS_6half_tEfNS_4arch4Sm90ELb0ELb0ELb0ELb1ELb0ELb1ELb1ELb1ELb0ELb1ELb0ELb0EEENS1_21CollectiveEpilogueFwdINS6_IJSA_NS7_ILi256EEESB_EEES9_SE_SG_Li256ELb1ELb1ELb0ELb0EEENS1_36VarlenDynamicPersistentTileSchedulerILi128ELi96ELi256ELi128ELb0ELb1ELb1ELb0ELb1ELb1EEEEEEEEEvNT_6ParamsE,"",@"SHT_CUDA_INFO"
	.sectionflags	@""
	.align	4


	//----- nvinfo : EIATTR_CUDA_API_VERSION
	.align		4
        /*0000*/ 	.byte	0x04, 0x37
        /*0002*/ 	.short	(.L_1285 - .L_1284)
.L_1284:
        /*0004*/ 	.word	0x00000082


	//----- nvinfo : EIATTR_KPARAM_INFO
	.align		4
.L_1285:
        /*0008*/ 	.byte	0x04, 0x17
        /*000a*/ 	.short	(.L_1287 - .L_1286)
.L_1286:
        /*000c*/ 	.word	0x00000000
        /*0010*/ 	.short	0x0000
        /*0012*/ 	.short	0x0070
        /*0014*/ 	.byte	0x00, 0xf0, 0x01, 0x2e


	//----- nvinfo : EIATTR_SPARSE_MMA_MASK
	.align		4
.L_1287:
        /*0018*/ 	.byte	0x03, 0x50
        /*001a*/ 	.short	0x0000


	//----- nvinfo : EIATTR_MAXREG_COUNT
	.align		4
        /*001c*/ 	.byte	0x03, 0x1b
        /*001e*/ 	.short	0x00a8


	//----- nvinfo : EIATTR_NUM_BARRIERS
	.align		4
        /*0020*/ 	.byte	0x02, 0x4c
        /*0022*/ 	.byte	0x10
	.zero		1


	//----- nvinfo : EIATTR_EXTERNS
	.align		4
        /*0024*/ 	.byte	0x04, 0x0f
        /*0026*/ 	.short	(.L_1289 - .L_1288)


	//   ....[0]....
	.align		4
.L_1288:
        /*0028*/ 	.word	index@(__assertfail)


	//----- nvinfo : EIATTR_ANNOTATIONS
	.align		4
.L_1289:
        /*002c*/ 	.byte	0x04, 0x55
        /*002e*/ 	.short	(.L_1291 - .L_1290)


	//   ....[0]....
.L_1290:
        /* <DEDUP_REMOVED lines=130> */


	//----- nvinfo : EIATTR_MERCURY_ISA_VERSION
	.align		4
.L_1291:
        /*0840*/ 	.byte	0x03, 0x5f
        /*0842*/ 	.short	0x0101


	//----- nvinfo : EIATTR_UNUSED_LOAD_BYTE_OFFSET
	.align		4
        /*0844*/ 	.byte	0x04, 0x44
        /*0846*/ 	.short	(.L_1293 - .L_1292)


	//   ....[0]....
.L_1292:
        /*0848*/ 	.word	0x00000ae0
        /*084c*/ 	.word	0x0000fff0


	//   ....[1]....
        /*0850*/ 	.word	0x0000da40
        /*0854*/ 	.word	0x0000fff0


	//----- nvinfo : EIATTR_INT_WARP_WIDE_INSTR_OFFSETS
	.align		4
.L_1293:
        /*0858*/ 	.byte	0x04, 0x31
        /*085a*/ 	.short	(.L_1295 - .L_1294)


	//   ....[0]....
.L_1294:
        /*085c*/ 	.word	0x00000180


	//   ....[1]....
        /*0860*/ 	.word	0x000001c0


	//   ....[2]....
        /*0864*/ 	.word	0x00000230


	//   ....[3]....
        /*0868*/ 	.word	0x000002a0


	//   ....[4]....
        /*086c*/ 	.word	0x00012e70


	//   ....[5]....
        /*0870*/ 	.word	0x00012ed0


	//   ....[6]....
        /*0874*/ 	.word	0x00017c20


	//   ....[7]....
        /*0878*/ 	.word	0x00017c80


	//----- nvinfo : EIATTR_COOP_GROUP_MASK_REGIDS
	.align		4
.L_1295:
        /*087c*/ 	.byte	0x04, 0x29
        /*087e*/ 	.short	(.L_1297 - .L_1296)


	//   ....[0]....
.L_1296:
        /*0880*/ 	.word	0xffffffff


	//   ....[1]....
        /*0884*/ 	.word	0xffffffff


	//   ....[2]....
        /*0888*/ 	.word	0xffffffff


	//   ....[3]....
        /*088c*/ 	.word	0xffffffff


	//   ....[4]....
        /*0890*/ 	.word	0xffffffff


	//   ....[5]....
        /*0894*/ 	.word	0xffffffff


	//   ....[6]....
        /*0898*/ 	.word	0xffffffff


	//   ....[7]....
        /*089c*/ 	.word	0xffffffff


	//   ....[8]....
        /*08a0*/ 	.word	0xffffffff


	//   ....[9]....
        /*08a4*/ 	.word	0xffffffff


	//   ....[10]....
        /*08a8*/ 	.word	0xffffffff


	//   ....[11]....
        /*08ac*/ 	.word	0xffffffff


	//   ....[12]....
        /*08b0*/ 	.word	0xffffffff


	//   ....[13]....
        /*08b4*/ 	.word	0xffffffff


	//   ....[14]....
        /*08b8*/ 	.word	0xffffffff


	//   ....[15]....
        /*08bc*/ 	.word	0xffffffff


	//   ....[16]....
        /*08c0*/ 	.word	0xffffffff


	//   ....[17]....
        /*08c4*/ 	.word	0xffffffff


	//   ....[18]....
        /*08c8*/ 	.word	0xffffffff


	//   ....[19]....
        /*08cc*/ 	.word	0xffffffff


	//   ....[20]....
        /*08d0*/ 	.word	0xffffffff


	//   ....[21]....
        /*08d4*/ 	.word	0xffffffff


	//   ....[22]....
        /*08d8*/ 	.word	0xffffffff


	//   ....[23]....
        /*08dc*/ 	.word	0xffffffff


	//   ....[24]....
        /*08e0*/ 	.word	0xffffffff


	//   ....[25]....
        /*08e4*/ 	.word	0xffffffff


	//   ....[26]....
        /*08e8*/ 	.word	0xffffffff


	//   ....[27]....
        /*08ec*/ 	.word	0xffffffff


	//   ....[28]....
        /*08f0*/ 	.word	0xffffffff


	//   ....[29]....
        /*08f4*/ 	.word	0xffffffff


	//   ....[30]....
        /*08f8*/ 	.word	0xffffffff


	//   ....[31]....
        /*08fc*/ 	.word	0xffffffff


	//   ....[32]....
        /*0900*/ 	.word	0xffffffff


	//   ....[33]....
        /*0904*/ 	.word	0xffffffff


	//   ....[34]....
        /*0908*/ 	.word	0xffffffff


	//   ....[35]....
        /*090c*/ 	.word	0xffffffff


	//   ....[36]....
        /*0910*/ 	.word	0xffffffff


	//   ....[37]....
        /*0914*/ 	.word	0xffffffff


	//   ....[38]....
        /*0918*/ 	.word	0xffffffff


	//   ....[39]....
        /*091c*/ 	.word	0xffffffff


	//   ....[40]....
        /*0920*/ 	.word	0xffffffff


	//   ....[41]....
        /*0924*/ 	.word	0xffffffff


	//   ....[42]....
        /*0928*/ 	.word	0xffffffff


	//   ....[43]....
        /*092c*/ 	.word	0xffffffff


	//   ....[44]....
        /*0930*/ 	.word	0xffffffff


	//   ....[45]....
        /*0934*/ 	.word	0xffffffff


	//   ....[46]....
        /*0938*/ 	.word	0xffffffff


	//   ....[47]....
        /*093c*/ 	.word	0xffffffff


	//   ....[48]....
        /*0940*/ 	.word	0xffffffff


	//   ....[49]....
        /*0944*/ 	.word	0xffffffff


	//   ....[50]....
        /*0948*/ 	.word	0xffffffff


	//   ....[51]....
        /*094c*/ 	.word	0xffffffff


	//   ....[52]....
        /*0950*/ 	.word	0xffffffff


	//   ....[53]....
        /*0954*/ 	.word	0xffffffff


	//   ....[54]....
        /*0958*/ 	.word	0xffffffff


	//   ....[55]....
        /*095c*/ 	.word	0xffffffff


	//   ....[56]....
        /*0960*/ 	.word	0xffffffff


	//   ....[57]....
        /*0964*/ 	.word	0xffffffff


	//   ....[58]....
        /*0968*/ 	.word	0xffffffff


	//   ....[59]....
        /*096c*/ 	.word	0xffffffff


	//   ....[60]....
        /*0970*/ 	.word	0xffffffff


	//   ....[61]....
        /*0974*/ 	.word	0xffffffff


	//   ....[62]....
        /*0978*/ 	.word	0xffffffff


	//   ....[63]....
        /*097c*/ 	.word	0xffffffff


	//   ....[64]....
        /*0980*/ 	.word	0xffffffff


	//   ....[65]....
        /*0984*/ 	.word	0xffffffff


	//   ....[66]....
        /*0988*/ 	.word	0xffffffff


	//   ....[67]....
        /*098c*/ 	.word	0xffffffff


	//   ....[68]....
        /*0990*/ 	.word	0xffffffff


	//   ....[69]....
        /*0994*/ 	.word	0xffffffff


	//   ....[70]....
        /*0998*/ 	.word	0xffffffff


	//   ....[71]....
        /*099c*/ 	.word	0xffffffff


	//   ....[72]....
        /*09a0*/ 	.word	0xffffffff


	//   ....[73]....
        /*09a4*/ 	.word	0xffffffff


	//   ....[74]....
        /*09a8*/ 	.word	0xffffffff


	//   ....[75]....
        /*09ac*/ 	.word	0xffffffff


	//   ....[76]....
        /*09b0*/ 	.word	0xffffffff


	//   ....[77]....
        /*09b4*/ 	.word	0xffffffff


	//   ....[78]....
        /*09b8*/ 	.word	0xffffffff


	//   ....[79]....
        /*09bc*/ 	.word	0xffffffff


	//   ....[80]....
        /*09c0*/ 	.word	0xffffffff


	//   ....[81]....
        /*09c4*/ 	.word	0xffffffff


	//   ....[82]....
        /*09c8*/ 	.word	0xffffffff


	//   ....[83]....
        /*09cc*/ 	.word	0xffffffff


	//   ....[84]....
        /*09d0*/ 	.word	0xffffffff


	//   ....[85]....
        /*09d4*/ 	.word	0xffffffff


	//   ....[86]....
        /*09d8*/ 	.word	0xffffffff


	//   ....[87]....
        /*09dc*/ 	.word	0xffffffff


	//   ....[88]....
        /*09e0*/ 	.word	0xffffffff


	//   ....[89]....
        /*09e4*/ 	.word	0xffffffff


	//   ....[90]....
        /*09e8*/ 	.word	0xffffffff


	//   ....[91]....
        /*09ec*/ 	.word	0xffffffff


	//   ....[92]....
        /*09f0*/ 	.word	0xffffffff


	//   ....[93]....
        /*09f4*/ 	.word	0xffffffff


	//   ....[94]....
        /*09f8*/ 	.word	0xffffffff


	//   ....[95]....
        /*09fc*/ 	.word	0xffffffff


	//   ....[96]....
        /*0a00*/ 	.word	0xffffffff


	//   ....[97]....
        /*0a04*/ 	.word	0xffffffff


	//   ....[98]....
        /*0a08*/ 	.word	0xffffffff


	//   ....[99]....
        /*0a0c*/ 	.word	0xffffffff


	//   ....[100]....
        /*0a10*/ 	.word	0xffffffff


	//   ....[101]....
        /*0a14*/ 	.word	0xffffffff


	//   ....[102]....
        /*0a18*/ 	.word	0xffffffff


	//   ....[103]....
        /*0a1c*/ 	.word	0xffffffff


	//   ....[104]....
        /*0a20*/ 	.word	0xffffffff


	//   ....[105]....
        /*0a24*/ 	.word	0xffffffff


	//   ....[106]....
        /*0a28*/ 	.word	0xffffffff


	//   ....[107]....
        /*0a2c*/ 	.word	0xffffffff


	//   ....[108]....
        /*0a30*/ 	.word	0xffffffff


	//   ....[109]....
        /*0a34*/ 	.word	0xffffffff


	//   ....[110]....
        /*0a38*/ 	.word	0xffffffff


	//   ....[111]....
        /*0a3c*/ 	.word	0xffffffff


	//   ....[112]....
        /*0a40*/ 	.word	0xffffffff


	//   ....[113]....
        /*0a44*/ 	.word	0xffffffff


	//   ....[114]....
        /*0a48*/ 	.word	0xffffffff


	//   ....[115]....
        /*0a4c*/ 	.word	0xffffffff


	//   ....[116]....
        /*0a50*/ 	.word	0x0500000f


	//   ....[117]....
        /*0a54*/ 	.word	0x0500000f


	//   ....[118]....
        /*0a58*/ 	.word	0x0500000f


	//   ....[119]....
        /*0a5c*/ 	.word	0x0500000f


	//   ....[120]....
        /*0a60*/ 	.word	0x0500000f


	//   ....[121]....
        /*0a64*/ 	.word	0x0500000f


	//   ....[122]....
        /*0a68*/ 	.word	0x0500000f


	//   ....[123]....
        /*0a6c*/ 	.word	0x0500000f


	//   ....[124]....
        /*0a70*/ 	.word	0x0500000f


	//   ....[125]....
        /*0a74*/ 	.word	0x0500000f


	//   ....[126]....
        /*0a78*/ 	.word	0x0500000f


	//   ....[127]....
        /*0a7c*/ 	.word	0x0500000f


	//   ....[128]....
        /*0a80*/ 	.word	0x0500000f


	//   ....[129]....
        /*0a84*/ 	.word	0x0500000f


	//   ....[130]....
        /*0a88*/ 	.word	0x0500000f


	//   ....[131]....
        /*0a8c*/ 	.word	0x0500000f


	//   ....[132]....
        /*0a90*/ 	.word	0x0500000f


	//   ....[133]....
        /*0a94*/ 	.word	0x0500000f


	//   ....[134]....
        /*0a98*/ 	.word	0x0500000f


	//   ....[135]....
        /*0a9c*/ 	.word	0x0500000f


	//   ....[136]....
        /*0aa0*/ 	.word	0x0500000f


	//   ....[137]....
        /*0aa4*/ 	.word	0x0500000f


	//   ....[138]....
        /*0aa8*/ 	.word	0x0500000f


	//   ....[139]....
        /*0aac*/ 	.word	0x0500000f


	//   ....[140]....
        /*0ab0*/ 	.word	0x0500000f


	//   ....[141]....
        /*0ab4*/ 	.word	0x0500000f


	//   ....[142]....
        /*0ab8*/ 	.word	0x0500000f


	//   ....[143]....
        /*0abc*/ 	.word	0x0500000f


	//   ....[144]....
        /*0ac0*/ 	.word	0x0500000f


	//   ....[145]....
        /*0ac4*/ 	.word	0x0500000f


	//   ....[146]....
        /*0ac8*/ 	.word	0x0500000f


	//   ....[147]....
        /*0acc*/ 	.word	0x0500000f


	//   ....[148]....
        /*0ad0*/ 	.word	0x0500000f


	//   ....[149]....
        /*0ad4*/ 	.word	0x0500000f


	//   ....[150]....
        /*0ad8*/ 	.word	0x0500000f


	//   ....[151]....
        /*0adc*/ 	.word	0x0500000f


	//   ....[152]....
        /*0ae0*/ 	.word	0x0500000f


	//   ....[153]....
        /*0ae4*/ 	.word	0x0500000f


	//   ....[154]....
        /*0ae8*/ 	.word	0x0500000f


	//   ....[155]....
        /*0aec*/ 	.word	0x0500000f


	//   ....[156]....
        /*0af0*/ 	.word	0x0500000f


	//   ....[157]....
        /*0af4*/ 	.word	0x0500000f


	//   ....[158]....
        /*0af8*/ 	.word	0x0500000f


	//   ....[159]....
        /*0afc*/ 	.word	0x0500000f


	//   ....[160]....
        /*0b00*/ 	.word	0x0500000f


	//   ....[161]....
        /*0b04*/ 	.word	0x0500000f


	//   ....[162]....
        /*0b08*/ 	.word	0x0500000f


	//   ....[163]....
        /*0b0c*/ 	.word	0x0500000f


	//   ....[164]....
        /*0b10*/ 	.word	0x0500000f


	//   ....[165]....
        /*0b14*/ 	.word	0x0500000f


	//   ....[166]....
        /*0b18*/ 	.word	0x0500000f


	//   ....[167]....
        /*0b1c*/ 	.word	0x0500000f


	//   ....[168]....
        /*0b20*/ 	.word	0x0500000f


	//   ....[169]....
        /*0b24*/ 	.word	0x0500000f


	//   ....[170]....
        /*0b28*/ 	.word	0x0500000f


	//   ....[171]....
        /*0b2c*/ 	.word	0x0500000f


	//   ....[172]....
        /*0b30*/ 	.word	0x0500000f


	//   ....[173]....
        /*0b34*/ 	.word	0x0500000f


	//   ....[174]....
        /*0b38*/ 	.word	0x0500000f


	//   ....[175]....
        /*0b3c*/ 	.word	0x0500000f


	//   ....[176]....
        /*0b40*/ 	.word	0x0500000f


	//   ....[177]....
        /*0b44*/ 	.word	0x0500000f


	//   ....[178]....
        /*0b48*/ 	.word	0x0500000f


	//   ....[179]....
        /*0b4c*/ 	.word	0x0500000f


	//   ....[180]....
        /*0b50*/ 	.word	0x0500000f


	//   ....[181]....
        /*0b54*/ 	.word	0x0500000f


	//   ....[182]....
        /*0b58*/ 	.word	0x0500000f


	//   ....[183]....
        /*0b5c*/ 	.word	0x0500000f


	//   ....[184]....
        /*0b60*/ 	.word	0x0500000f


	//----- nvinfo : EIATTR_COOP_GROUP_INSTR_OFFSETS
	.align		4
.L_1297:
        /*0b64*/ 	.byte	0x04, 0x28
        /*0b66*/ 	.short	(.L_1299 - .L_1298)


	//   ....[0]....
.L_1298:
        /*0b68*/ 	.word	0x00000060


	//   ....[1]....
        /*0b6c*/ 	.word	0x00000190


	//   ....[2]....
        /*0b70*/ 	.word	0x00000250


	//   ....[3]....
        /*0b74*/ 	.word	0x00000420


	//   ....[4]....
        /*0b78*/ 	.word	0x00000580


	//   ....[5]....
        /*0b7c*/ 	.word	0x000006a0


	//   ....[6]....
        /*0b80*/ 	.word	0x00000800


	//   ....[7]....
        /*0b84*/ 	.word	0x00005a80


	//   ....[8]....
        /*0b88*/ 	.word	0x00005ff0


	//   ....[9]....
        /*0b8c*/ 	.word	0x00006000


	//   ....[10]....
        /*0b90*/ 	.word	0x00006010


	//   ....[11]....
        /*0b94*/ 	.word	0x00006020


	//   ....[12]....
        /*0b98*/ 	.word	0x00006fd0


	//   ....[13]....
        /*0b9c*/ 	.word	0x00006fe0


	//   ....[14]....
        /*0ba0*/ 	.word	0x00006ff0


	//   ....[15]....
        /*0ba4*/ 	.word	0x00007000


	//   ....[16]....
        /*0ba8*/ 	.word	0x000098c0


	//   ....[17]....
        /*0bac*/ 	.word	0x00009950


	//   ....[18]....
        /*0bb0*/ 	.word	0x00009970


	//   ....[19]....
        /*0bb4*/ 	.word	0x00009990


	//   ....[20]....
        /*0bb8*/ 	.word	0x0000b710


	//   ....[21]....
        /*0bbc*/ 	.word	0x0000b730


	//   ....[22]....
        /*0bc0*/ 	.word	0x0000b9e0


	//   ....[23]....
        /*0bc4*/ 	.word	0x0000ba00


	//   ....[24]....
        /*0bc8*/ 	.word	0x0000cfc0


	//   ....[25]....
        /*0bcc*/ 	.word	0x0000d020


	//   ....[26]....
        /*0bd0*/ 	.word	0x0000d060


	//   ....[27]....
        /*0bd4*/ 	.word	0x0000d0a0


	//   ....[28]....
        /*0bd8*/ 	.word	0x0000e9f0


	//   ....[29]....
        /*0bdc*/ 	.word	0x0000ea30


	//   ....[30]....
        /*0be0*/ 	.word	0x0000ea70


	//   ....[31]....
        /*0be4*/ 	.word	0x0000eab0


	//   ....[32]....
        /*0be8*/ 	.word	0x0000f380


	//   ....[33]....
        /*0bec*/ 	.word	0x0000f3c0


	//   ....[34]....
        /*0bf0*/ 	.word	0x0000f540


	//   ....[35]....
        /*0bf4*/ 	.word	0x0000f560


	//   ....[36]....
        /*0bf8*/ 	.word	0x0000f6a0


	//   ....[37]....
        /*0bfc*/ 	.word	0x0000f6c0


	//   ....[38]....
        /*0c00*/ 	.word	0x0000f800


	//   ....[39]....
        /*0c04*/ 	.word	0x0000f810


	//   ....[40]....
        /*0c08*/ 	.word	0x00010070


	//   ....[41]....
        /*0c0c*/ 	.word	0x00010080


	//   ....[42]....
        /*0c10*/ 	.word	0x00010260


	//   ....[43]....
        /*0c14*/ 	.word	0x00010270


	//   ....[44]....
        /*0c18*/ 	.word	0x00010440


	//   ....[45]....
        /*0c1c*/ 	.word	0x00010450


	//   ....[46]....
        /*0c20*/ 	.word	0x00010620


	//   ....[47]....
        /*0c24*/ 	.word	0x00010630


	//   ....[48]....
        /*0c28*/ 	.word	0x00010850


	//   ....[49]....
        /*0c2c*/ 	.word	0x00010a40


	//   ....[50]....
        /*0c30*/ 	.word	0x00010a70


	//   ....[51]....
        /*0c34*/ 	.word	0x00010aa0


	//   ....[52]....
        /*0c38*/ 	.word	0x00010ad0


	//   ....[53]....
        /*0c3c*/ 	.word	0x00010b00


	//   ....[54]....
        /*0c40*/ 	.word	0x00010b30


	//   ....[55]....
        /*0c44*/ 	.word	0x00010ca0


	//   ....[56]....
        /*0c48*/ 	.word	0x00010cd0


	//   ....[57]....
        /*0c4c*/ 	.word	0x00010d00


	//   ....[58]....
        /*0c50*/ 	.word	0x00010d30


	//   ....[59]....
        /*0c54*/ 	.word	0x00010d60


	//   ....[60]....
        /*0c58*/ 	.word	0x00010d90


	//   ....[61]....
        /*0c5c*/ 	.word	0x00010e30


	//   ....[62]....
        /*0c60*/ 	.word	0x00010e60


	//   ....[63]....
        /*0c64*/ 	.word	0x00010ef0


	//   ....[64]....
        /*0c68*/ 	.word	0x00011a90


	//   ....[65]....
        /*0c6c*/ 	.word	0x00013480


	//   ....[66]....
        /*0c70*/ 	.word	0x00014010


	//   ....[67]....
        /*0c74*/ 	.word	0x00014030


	//   ....[68]....
        /*0c78*/ 	.word	0x00014060


	//   ....[69]....
        /*0c7c*/ 	.word	0x00014080


	//   ....[70]....
        /*0c80*/ 	.word	0x00014130


	//   ....[71]....
        /*0c84*/ 	.word	0x000141c0


	//   ....[72]....
        /*0c88*/ 	.word	0x000141f0


	//   ....[73]....
        /*0c8c*/ 	.word	0x00014270


	//   ....[74]....
        /*0c90*/ 	.word	0x000142a0


	//   ....[75]....
        /*0c94*/ 	.word	0x00014320


	//   ....[76]....
        /*0c98*/ 	.word	0x00014350


	//   ....[77]....
        /*0c9c*/ 	.word	0x000143d0


	//   ....[78]....
        /*0ca0*/ 	.word	0x00014400


	//   ....[79]....
        /*0ca4*/ 	.word	0x00014460


	//   ....[80]....
        /*0ca8*/ 	.word	0x00014470


	//   ....[81]....
        /*0cac*/ 	.word	0x000144e0


	//   ....[82]....
        /*0cb0*/ 	.word	0x00014c00


	//   ....[83]....
        /*0cb4*/ 	.word	0x00014c20


	//   ....[84]....
        /*0cb8*/ 	.word	0x00014c40


	//   ....[85]....
        /*0cbc*/ 	.word	0x00014cf0


	//   ....[86]....
        /*0cc0*/ 	.word	0x00014db0


	//   ....[87]....
        /*0cc4*/ 	.word	0x00014dc0


	//   ....[88]....
        /*0cc8*/ 	.word	0x00014e80


	//   ....[89]....
        /*0ccc*/ 	.word	0x00014e90


	//   ....[90]....
        /*0cd0*/ 	.word	0x00014f30


	//   ....[91]....
        /*0cd4*/ 	.word	0x00014f40


	//   ....[92]....
        /*0cd8*/ 	.word	0x00014ff0


	//   ....[93]....
        /*0cdc*/ 	.word	0x00015000


	//   ....[94]....
        /*0ce0*/ 	.word	0x000150b0


	//   ....[95]....
        /*0ce4*/ 	.word	0x000150c0


	//   ....[96]....
        /*0ce8*/ 	.word	0x00015130


	//   ....[97]....
        /*0cec*/ 	.word	0x00015180


	//   ....[98]....
        /*0cf0*/ 	.word	0x00017eb0


	//   ....[99]....
        /*0cf4*/ 	.word	0x00017ee0


	//   ....[100]....
        /*0cf8*/ 	.word	0x00017f20


	//   ....[101]....
        /*0cfc*/ 	.word	0x00017f50


	//   ....[102]....
        /*0d00*/ 	.word	0x00017f80


	//   ....[103]....
        /*0d04*/ 	.word	0x00017fb0


	//   ....[104]....
        /*0d08*/ 	.word	0x00017fe0


	//   ....[105]....
        /*0d0c*/ 	.word	0x00018010


	//   ....[106]....
        /*0d10*/ 	.word	0x00018190


	//   ....[107]....
        /*0d14*/ 	.word	0x000181c0


	//   ....[108]....
        /*0d18*/ 	.word	0x000181f0


	//   ....[109]....
        /*0d1c*/ 	.word	0x00018220


	//   ....[110]....
        /*0d20*/ 	.word	0x00018250


	//   ....[111]....
        /*0d24*/ 	.word	0x00018280


	//   ....[112]....
        /*0d28*/ 	.word	0x00018340


	//   ....[113]....
        /*0d2c*/ 	.word	0x00018360


	//   ....[114]....
        /*0d30*/ 	.word	0x000183d0


	//   ....[115]....
        /*0d34*/ 	.word	0x00018860


	//   ....[116]....
        /*0d38*/ 	.word	0x00018ca0


	//   ....[117]....
        /*0d3c*/ 	.word	0x00018d40


	//   ....[118]....
        /*0d40*/ 	.word	0x00018dd0


	//   ....[119]....
        /*0d44*/ 	.word	0x00018e20


	//   ....[120]....
        /*0d48*/ 	.word	0x00018e70


	//   ....[121]....
        /*0d4c*/ 	.word	0x00018f50


	//   ....[122]....
        /*0d50*/ 	.word	0x00018fe0


	//   ....[123]....
        /*0d54*/ 	.word	0x00019030


	//   ....[124]....
        /*0d58*/ 	.word	0x00019080


	//   ....[125]....
        /*0d5c*/ 	.word	0x000192e0


	//   ....[126]....
        /*0d60*/ 	.word	0x00019330


	//   ....[127]....
        /*0d64*/ 	.word	0x000193c0


	//   ....[128]....
        /*0d68*/ 	.word	0x00019450


	//   ....[129]....
        /*0d6c*/ 	.word	0x000194e0


	//   ....[130]....
        /*0d70*/ 	.word	0x00019570


	//   ....[131]....
        /*0d74*/ 	.word	0x00019600


	//   ....[132]....
        /*0d78*/ 	.word	0x00019690


	//   ....[133]....
        /*0d7c*/ 	.word	0x00019750


	//   ....[134]....
        /*0d80*/ 	.word	0x00019a40


	//   ....[135]....
        /*0d84*/ 	.word	0x00019bc0


	//   ....[136]....
        /*0d88*/ 	.word	0x00019c30


	//   ....[137]....
        /*0d8c*/ 	.word	0x00019c90


	//   ....[138]....
        /*0d90*/ 	.word	0x00019cf0


	//   ....[139]....
        /*0d94*/ 	.word	0x00019dc0


	//   ....[140]....
        /*0d98*/ 	.word	0x00019e80


	//   ....[141]....
        /*0d9c*/ 	.word	0x00019f90


	//   ....[142]....
        /*0da0*/ 	.word	0x0001a030


	//   ....[143]....
        /*0da4*/ 	.word	0x0001a100


	//   ....[144]....
        /*0da8*/ 	.word	0x0001a1a0


	//   ....[145]....
        /*0dac*/ 	.word	0x0001a270


	//   ....[146]....
        /*0db0*/ 	.word	0x0001a310


	//   ....[147]....
        /*0db4*/ 	.word	0x0001a3e0


	//   ....[148]....
        /*0db8*/ 	.word	0x0001a480


	//   ....[149]....
        /*0dbc*/ 	.word	0x0001a530


	//   ....[150]....
        /*0dc0*/ 	.word	0x0001a610


	//   ....[151]....
        /*0dc4*/ 	.word	0x0001a860


	//   ....[152]....
        /*0dc8*/ 	.word	0x0001a930


	//   ....[153]....
        /*0dcc*/ 	.word	0x0001aa00


	//   ....[154]....
        /*0dd0*/ 	.word	0x0001aa70


	//   ....[155]....
        /*0dd4*/ 	.word	0x0001ab80


	//   ....[156]....
        /*0dd8*/ 	.word	0x0001ac70


	//   ....[157]....
        /*0ddc*/ 	.word	0x0001ad00


	//   ....[158]....
        /*0de0*/ 	.word	0x0001adf0


	//   ....[159]....
        /*0de4*/ 	.word	0x0001ae80


	//   ....[160]....
        /*0de8*/ 	.word	0x0001af70


	//   ....[161]....
        /*0dec*/ 	.word	0x0001b000


	//   ....[162]....
        /*0df0*/ 	.word	0x0001b0e0


	//   ....[163]....
        /*0df4*/ 	.word	0x0001b210


	//   ....[164]....
        /*0df8*/ 	.word	0x0001b260


	//   ....[165]....
        /*0dfc*/ 	.word	0x0001b2c0


	//   ....[166]....
        /*0e00*/ 	.word	0x0001b360


	//   ....[167]....
        /*0e04*/ 	.word	0x0001b700


	//   ....[168]....
        /*0e08*/ 	.word	0x0001b7a0


	//   ....[169]....
        /*0e0c*/ 	.word	0x0001b8c0


	//   ....[170]....
        /*0e10*/ 	.word	0x0001b940


	//   ....[171]....
        /*0e14*/ 	.word	0x0001b9c0


	//   ....[172]....
        /*0e18*/ 	.word	0x0001ba40


	//   ....[173]....
        /*0e1c*/ 	.word	0x0001bac0


	//   ....[174]....
        /*0e20*/ 	.word	0x0001bb50


	//   ....[175]....
        /*0e24*/ 	.word	0x0001bbf0


	//   ....[176]....
        /*0e28*/ 	.word	0x0001bca0


	//   ....[177]....
        /*0e2c*/ 	.word	0x0001bd20


	//   ....[178]....
        /*0e30*/ 	.word	0x0001bda0


	//   ....[179]....
        /*0e34*/ 	.word	0x0001be20


	//   ....[180]....
        /*0e38*/ 	.word	0x0001beb0


	//   ....[181]....
        /*0e3c*/ 	.word	0x0001bf30


	//   ....[182]....
        /*0e40*/ 	.word	0x0001bfd0


	//   ....[183]....
        /*0e44*/ 	.word	0x0001c060


	//   ....[184]....
        /*0e48*/ 	.word	0x0001c190


	//----- nvinfo : EIATTR_REG_RECONFIG
	.align		4
.L_1299:
        /*0e4c*/ 	.byte	0x01, 0x54
	.zero		2


	//----- nvinfo : EIATTR_SYSCALL_OFFSETS
	.align		4
        /*0e50*/ 	.byte	0x04, 0x46
        /*0e52*/ 	.short	(.L_1301 - .L_1300)


	//   ....[0]....
.L_1300:
        /*0e54*/ 	.word	0x000017e0


	//   ....[1]....
        /*0e58*/ 	.word	0x00001930


	//   ....[2]....
        /*0e5c*/ 	.word	0x00005bf0


	//   ....[3]....
        /*0e60*/ 	.word	0x00005f60


	//   ....[4]....
        /*0e64*/ 	.word	0x00013070


	//   ....[5]....
        /*0e68*/ 	.word	0x000131d0


	//   ....[6]....
        /*0e6c*/ 	.word	0x000132d0


	//   ....[7]....
        /*0e70*/ 	.word	0x00013be0


	//   ....[8]....
        /*0e74*/ 	.word	0x00014800


	//----- nvinfo : EIATTR_MBARRIER_INSTR_OFFSETS
	.align		4
.L_1301:
        /*0e78*/ 	.byte	0x04, 0x39
        /*0e7a*/ 	.short	(.L_1303 - .L_1302)


	//   ....[0]....
.L_1302:
        /*0e7c*/ 	.word	0x000002c0
        /*0e80*/ 	.word	0x000000ff
        /*0e84*/ 	.word	0x00032400
        /*0e88*/ 	.short	0x0100
        /*0e8a*/ 	.byte	0x08
	.zero		1


	//   ....[1]....
        /*0e8c*/ 	.word	0x000002d0
        /*0e90*/ 	.word	0x000000ff
        /*0e94*/ 	.word	0x00032410
        /*0e98*/ 	.short	0x0100
        /*0e9a*/ 	.byte	0x08
	.zero		1


	//   ....[2]....
        /*0e9c*/ 	.word	0x000002e0
        /*0ea0*/ 	.word	0x000000ff
        /*0ea4*/ 	.word	0x00032420
        /*0ea8*/ 	.short	0x0100
        /*0eaa*/ 	.byte	0x08
	.zero		1


	//   ....[3]....
        /*0eac*/ 	.word	0x000003d0
        /*0eb0*/ 	.word	0x000000ff
        /*0eb4*/ 	.word	0x00032430
        /*0eb8*/ 	.short	0x0100
        /*0eba*/ 	.byte	0x08
	.zero		1


	//   ....[4]....
        /*0ebc*/ 	.word	0x000003e0
        /*0ec0*/ 	.word	0x000000ff
        /*0ec4*/ 	.word	0x00032440
        /*0ec8*/ 	.short	0x0100
        /*0eca*/ 	.byte	0x08
	.zero		1


	//   ....[5]....
        /*0ecc*/ 	.word	0x000003f0
        /*0ed0*/ 	.word	0x000000ff
        /*0ed4*/ 	.word	0x00032438
        /*0ed8*/ 	.short	0x0100
        /*0eda*/ 	.byte	0x08
	.zero		1


	//   ....[6]....
        /*0edc*/ 	.word	0x00000400
        /*0ee0*/ 	.word	0x000000ff
        /*0ee4*/ 	.word	0x00032448
        /*0ee8*/ 	.short	0x0100
        /*0eea*/ 	.byte	0x08
	.zero		1


	//   ....[7]....
        /*0eec*/ 	.word	0x00000530
        /*0ef0*/ 	.word	0x000000ff
        /*0ef4*/ 	.word	0x00032450
        /*0ef8*/ 	.short	0x0100
        /*0efa*/ 	.byte	0x08
	.zero		1


	//   ....[8]....
        /*0efc*/ 	.word	0x00000540
        /*0f00*/ 	.word	0x000000ff
        /*0f04*/ 	.word	0x00032460
        /*0f08*/ 	.short	0x0100
        /*0f0a*/ 	.byte	0x08
	.zero		1


	//   ....[9]....
        /*0f0c*/ 	.word	0x00000550
        /*0f10*/ 	.word	0x000000ff
        /*0f14*/ 	.word	0x00032458
        /*0f18*/ 	.short	0x0100
        /*0f1a*/ 	.byte	0x08
	.zero		1


	//   ....[10]....
        /*0f1c*/ 	.word	0x00000560
        /*0f20*/ 	.word	0x000000ff
        /*0f24*/ 	.word	0x00032468
        /*0f28*/ 	.short	0x0100
        /*0f2a*/ 	.byte	0x08
	.zero		1


	//   ....[11]....
        /*0f2c*/ 	.word	0x00000650
        /*0f30*/ 	.word	0x000000ff
        /*0f34*/ 	.word	0x00032470
        /*0f38*/ 	.short	0x0100
        /*0f3a*/ 	.byte	0x06
	.zero		1


	//   ....[12]....
        /*0f3c*/ 	.word	0x00000660
        /*0f40*/ 	.word	0x000000ff
        /*0f44*/ 	.word	0x00032480
        /*0f48*/ 	.short	0x0100
        /*0f4a*/ 	.byte	0x06
	.zero		1


	//   ....[13]....
        /*0f4c*/ 	.word	0x00000670
        /*0f50*/ 	.word	0x000000ff
        /*0f54*/ 	.word	0x00032478
        /*0f58*/ 	.short	0x0100
        /*0f5a*/ 	.byte	0x06
	.zero		1


	//   ....[14]....
        /*0f5c*/ 	.word	0x00000680
        /*0f60*/ 	.word	0x000000ff
        /*0f64*/ 	.word	0x00032488
        /*0f68*/ 	.short	0x0100
        /*0f6a*/ 	.byte	0x06
	.zero		1


	//   ....[15]....
        /*0f6c*/ 	.word	0x000007b0
        /*0f70*/ 	.word	0x000000ff
        /*0f74*/ 	.word	0x00032490
        /*0f78*/ 	.short	0x0100
        /*0f7a*/ 	.byte	0x08
	.zero		1


	//   ....[16]....
        /*0f7c*/ 	.word	0x000007c0
        /*0f80*/ 	.word	0x000000ff
        /*0f84*/ 	.word	0x000324a0
        /*0f88*/ 	.short	0x0100
        /*0f8a*/ 	.byte	0x08
	.zero		1


	//   ....[17]....
        /*0f8c*/ 	.word	0x000007d0
        /*0f90*/ 	.word	0x000000ff
        /*0f94*/ 	.word	0x00032498
        /*0f98*/ 	.short	0x0100
        /*0f9a*/ 	.byte	0x08
	.zero		1


	//   ....[18]....
        /*0f9c*/ 	.word	0x000007e0
        /*0fa0*/ 	.word	0x000000ff
        /*0fa4*/ 	.word	0x000324a8
        /*0fa8*/ 	.short	0x0100
        /*0faa*/ 	.byte	0x08
	.zero		1


	//   ....[19]....
        /*0fac*/ 	.word	0x00000910
        /*0fb0*/ 	.word	0x000000ff
        /*0fb4*/ 	.word	0x000324b0
        /*0fb8*/ 	.short	0x0100
        /*0fba*/ 	.byte	0x08
	.zero		1


	//   ....[20]....
        /*0fbc*/ 	.word	0x00000920
        /*0fc0*/ 	.word	0x000000ff
        /*0fc4*/ 	.word	0x000324c0
        /*0fc8*/ 	.short	0x0100
        /*0fca*/ 	.byte	0x08
	.zero		1


	//   ....[21]....
        /*0fcc*/ 	.word	0x00000930
        /*0fd0*/ 	.word	0x000000ff
        /*0fd4*/ 	.word	0x000324b8
        /*0fd8*/ 	.short	0x0100
        /*0fda*/ 	.byte	0x08
	.zero		1


	//   ....[22]....
        /*0fdc*/ 	.word	0x00000940
        /*0fe0*/ 	.word	0x000000ff
        /*0fe4*/ 	.word	0x000324c8
        /*0fe8*/ 	.short	0x0100
        /*0fea*/ 	.byte	0x08
	.zero		1


	//   ....[23]....
        /*0fec*/ 	.word	0x00002b30
        /*0ff0*/ 	.word	0x0000005e
        /*0ff4*/ 	.word	0x00032490
        /*0ff8*/ 	.short	0x010a
        /*0ffa*/ 	.byte	0x3f
	.zero		1


	//   ....[24]....
        /*0ffc*/ 	.word	0x00003c80
        /*1000*/ 	.word	0x0000005e
        /*1004*/ 	.word	0x00032490
        /*1008*/ 	.short	0x010a
        /*100a*/ 	.byte	0x3f
	.zero		1


	//   ....[25]....
        /*100c*/ 	.word	0x00004c80
        /*1010*/ 	.word	0x0000005e
        /*1014*/ 	.word	0x00032490
        /*1018*/ 	.short	0x010a
        /*101a*/ 	.byte	0x3f
	.zero		1


	//   ....[26]....
        /*101c*/ 	.word	0x00004e90
        /*1020*/ 	.word	0x00000028
        /*1024*/ 	.word	0x00000000
        /*1028*/ 	.short	0x0101
        /*102a*/ 	.byte	0x3f
	.zero		1


	//   ....[27]....
        /*102c*/ 	.word	0x00004ed0
        /*1030*/ 	.word	0x0000005e
        /*1034*/ 	.word	0x000324b0
        /*1038*/ 	.short	0x010a
        /*103a*/ 	.byte	0x3f
	.zero		1


	//   ....[28]....
        /*103c*/ 	.word	0x00005530
        /*1040*/ 	.word	0x0000005e
        /*1044*/ 	.word	0x00000000
        /*1048*/ 	.short	0x0101
        /*104a*/ 	.byte	0x3f
	.zero		1


	//   ....[29]....
        /*104c*/ 	.word	0x00005c80
        /*1050*/ 	.word	0x00000012
        /*1054*/ 	.word	0x00032400
        /*1058*/ 	.short	0x010a
        /*105a*/ 	.byte	0x3f
	.zero		1


	//   ....[30]....
        /*105c*/ 	.word	0x00005cd0
        /*1060*/ 	.word	0x00000012
        /*1064*/ 	.word	0x00032400
        /*1068*/ 	.short	0x010a
        /*106a*/ 	.byte	0x3f
	.zero		1


	//   ....[31]....
        /*106c*/ 	.word	0x000062e0
        /*1070*/ 	.word	0x00000012
        /*1074*/ 	.word	0x00032400
        /*1078*/ 	.short	0x010a
        /*107a*/ 	.byte	0x3f
	.zero		1


	//   ....[32]....
        /*107c*/ 	.word	0x000071c0
        /*1080*/ 	.word	0x00000012
        /*1084*/ 	.word	0x00032400
        /*1088*/ 	.short	0x010a
        /*108a*/ 	.byte	0x3f
	.zero		1


	//   ....[33]....
        /*108c*/ 	.word	0x00007fc0
        /*1090*/ 	.word	0x00000004
        /*1094*/ 	.word	0x00032430
        /*1098*/ 	.short	0x010a
        /*109a*/ 	.byte	0x3f
	.zero		1


	//   ....[34]....
        /*109c*/ 	.word	0x00008030
        /*10a0*/ 	.word	0x00000004
        /*10a4*/ 	.word	0x00032430
        /*10a8*/ 	.short	0x010a
        /*10aa*/ 	.byte	0x3f
	.zero		1


	//   ....[35]....
        /*10ac*/ 	.word	0x00008420
        /*10b0*/ 	.word	0x00000012
        /*10b4*/ 	.word	0x00032410
        /*10b8*/ 	.short	0x010a
        /*10ba*/ 	.byte	0x3f
	.zero		1


	//   ....[36]....
        /*10bc*/ 	.word	0x00008470
        /*10c0*/ 	.word	0x00000004
        /*10c4*/ 	.word	0x00032450
        /*10c8*/ 	.short	0x010a
        /*10ca*/ 	.byte	0x3f
	.zero		1


	//   ....[37]....
        /*10cc*/ 	.word	0x000084f0
        /*10d0*/ 	.word	0x00000004
        /*10d4*/ 	.word	0x00032450
        /*10d8*/ 	.short	0x010a
        /*10da*/ 	.byte	0x3f
	.zero		1


	//   ....[38]....
        /*10dc*/ 	.word	0x00009b90
        /*10e0*/ 	.word	0x00000018
        /*10e4*/ 	.word	0x00000000
        /*10e8*/ 	.short	0x0101
        /*10ea*/ 	.byte	0x3f
	.zero		1


	//   ....[39]....
        /*10ec*/ 	.word	0x0000a7b0
        /*10f0*/ 	.word	0x00000004
        /*10f4*/ 	.word	0x00000000
        /*10f8*/ 	.short	0x0101
        /*10fa*/ 	.byte	0x3f
	.zero		1


	//   ....[40]....
        /*10fc*/ 	.word	0x0000a8c0
        /*1100*/ 	.word	0x00000005
        /*1104*/ 	.word	0x00032430
        /*1108*/ 	.short	0x010a
        /*110a*/ 	.byte	0x3f
	.zero		1


	//   ....[41]....
        /*110c*/ 	.word	0x0000a920
        /*1110*/ 	.word	0x00000005
        /*1114*/ 	.word	0x00032430
        /*1118*/ 	.short	0x010a
        /*111a*/ 	.byte	0x3f
	.zero		1


	//   ....[42]....
        /*111c*/ 	.word	0x0000abd0
        /*1120*/ 	.word	0x00000005
        /*1124*/ 	.word	0x00032450
        /*1128*/ 	.short	0x010a
        /*112a*/ 	.byte	0x3f
	.zero		1


	//   ....[43]....
        /*112c*/ 	.word	0x0000ac20
        /*1130*/ 	.word	0x00000005
        /*1134*/ 	.word	0x00032450
        /*1138*/ 	.short	0x010a
        /*113a*/ 	.byte	0x3f
	.zero		1


	//   ....[44]....
        /*113c*/ 	.word	0x0000c470
        /*1140*/ 	.word	0x00000007
        /*1144*/ 	.word	0x00000000
        /*1148*/ 	.short	0x0101
        /*114a*/ 	.byte	0x3f
	.zero		1


	//   ....[45]....
        /*114c*/ 	.word	0x0000cf90
        /*1150*/ 	.word	0x00000005
        /*1154*/ 	.word	0x00000000
        /*1158*/ 	.short	0x0101
        /*115a*/ 	.byte	0x3f
	.zero		1


	//   ....[46]....
        /*115c*/ 	.word	0x0000f370
        /*1160*/ 	.word	0x00000000
        /*1164*/ 	.word	0x00000000
        /*1168*/ 	.short	0x0101
        /*116a*/ 	.byte	0x3f
	.zero		1


	//   ....[47]....
        /*116c*/ 	.word	0x00011b80
        /*1170*/ 	.word	0x00000005
        /*1174*/ 	.word	0x00032420
        /*1178*/ 	.short	0x010a
        /*117a*/ 	.byte	0x3f
	.zero		1


	//   ....[48]....
        /*117c*/ 	.word	0x00011c70
        /*1180*/ 	.word	0x00000003
        /*1184*/ 	.word	0x000324a0
        /*1188*/ 	.short	0x010a
        /*118a*/ 	.byte	0x3f
	.zero		1


	//   ....[49]....
        /*118c*/ 	.word	0x00011ec0
        /*1190*/ 	.word	0x00000003
        /*1194*/ 	.word	0x000324c0
        /*1198*/ 	.short	0x010a
        /*119a*/ 	.byte	0x3f
	.zero		1


	//   ....[50]....
        /*119c*/ 	.word	0x00012580
        /*11a0*/ 	.word	0x00000004
        /*11a4*/ 	.word	0x000324a0
        /*11a8*/ 	.short	0x010a
        /*11aa*/ 	.byte	0x3f
	.zero		1


	//   ....[51]....
        /*11ac*/ 	.word	0x000127c0
        /*11b0*/ 	.word	0x00000004
        /*11b4*/ 	.word	0x000324c0
        /*11b8*/ 	.short	0x010a
        /*11ba*/ 	.byte	0x3f
	.zero		1


	//   ....[52]....
        /*11bc*/ 	.word	0x00013720
        /*11c0*/ 	.word	0x00000000
        /*11c4*/ 	.word	0x00032440
        /*11c8*/ 	.short	0x010a
        /*11ca*/ 	.byte	0x3f
	.zero		1


	//   ....[53]....
        /*11cc*/ 	.word	0x000145a0
        /*11d0*/ 	.word	0x00000008
        /*11d4*/ 	.word	0x00032400
        /*11d8*/ 	.short	0x0107
        /*11da*/ 	.byte	0x3f
	.zero		1


	//   ....[54]....
        /*11dc*/ 	.word	0x00014640
        /*11e0*/ 	.word	0x00000002
        /*11e4*/ 	.word	0x00032400
        /*11e8*/ 	.short	0x0101
        /*11ea*/ 	.byte	0x3f
	.zero		1


	//   ....[55]....
        /*11ec*/ 	.word	0x000152a0
        /*11f0*/ 	.word	0x00000008
        /*11f4*/ 	.word	0x00032410
        /*11f8*/ 	.short	0x0107
        /*11fa*/ 	.byte	0x3f
	.zero		1


	//   ....[56]....
        /*11fc*/ 	.word	0x000153a0
        /*1200*/ 	.word	0x00000002
        /*1204*/ 	.word	0x00032410
        /*1208*/ 	.short	0x0101
        /*120a*/ 	.byte	0x3f
	.zero		1


	//   ....[57]....
        /*120c*/ 	.word	0x000153c0
        /*1210*/ 	.word	0x00000002
        /*1214*/ 	.word	0x00032420
        /*1218*/ 	.short	0x010a
        /*121a*/ 	.byte	0x3f
	.zero		1


	//   ....[58]....
        /*121c*/ 	.word	0x000154d0
        /*1220*/ 	.word	0x00000002
        /*1224*/ 	.word	0x00032460
        /*1228*/ 	.short	0x010a
        /*122a*/ 	.byte	0x3f
	.zero		1


	//   ....[59]....
        /*122c*/ 	.word	0x00015de0
        /*1230*/ 	.word	0x00000002
        /*1234*/ 	.word	0x00032440
        /*1238*/ 	.short	0x010a
        /*123a*/ 	.byte	0x3f
	.zero		1


	//   ....[60]....
        /*123c*/ 	.word	0x00016040
        /*1240*/ 	.word	0x00000002
        /*1244*/ 	.word	0x00032460
        /*1248*/ 	.short	0x010a
        /*124a*/ 	.byte	0x3f
	.zero		1


	//   ....[61]....
        /*124c*/ 	.word	0x000168e0
        /*1250*/ 	.word	0x00000003
        /*1254*/ 	.word	0x00032440
        /*1258*/ 	.short	0x010a
        /*125a*/ 	.byte	0x3f
	.zero		1


	//   ....[62]....
        /*125c*/ 	.word	0x00016b30
        /*1260*/ 	.word	0x00000003
        /*1264*/ 	.word	0x00032460
        /*1268*/ 	.short	0x010a
        /*126a*/ 	.byte	0x3f
	.zero		1


	//   ....[63]....
        /*126c*/ 	.word	0x00017340
        /*1270*/ 	.word	0x00000003
        /*1274*/ 	.word	0x00032440
        /*1278*/ 	.short	0x010a
        /*127a*/ 	.byte	0x3f
	.zero		1


	//   ....[64]....
        /*127c*/ 	.word	0x000175a0
        /*1280*/ 	.word	0x00000003
        /*1284*/ 	.word	0x00032460
        /*1288*/ 	.short	0x010a
        /*128a*/ 	.byte	0x3f
	.zero		1


	//   ....[65]....
        /*128c*/ 	.word	0x000187e0
        /*1290*/ 	.word	0x00000000
        /*1294*/ 	.word	0x00032420
        /*1298*/ 	.short	0x010a
        /*129a*/ 	.byte	0x3f
	.zero		1


	//   ....[66]....
        /*129c*/ 	.word	0x00018990
        /*12a0*/ 	.word	0x00000006
        /*12a4*/ 	.word	0x00000000
        /*12a8*/ 	.short	0x010a
        /*12aa*/ 	.byte	0x3f
	.zero		1


	//   ....[67]....
        /*12ac*/ 	.word	0x00018a00
        /*12b0*/ 	.word	0x00000007
        /*12b4*/ 	.word	0x00000000
        /*12b8*/ 	.short	0x010a
        /*12ba*/ 	.byte	0x3f
	.zero		1


	//   ....[68]....
        /*12bc*/ 	.word	0x00018a70
        /*12c0*/ 	.word	0x00000004
        /*12c4*/ 	.word	0x00000000
        /*12c8*/ 	.short	0x010a
        /*12ca*/ 	.byte	0x3f
	.zero		1


	//   ....[69]....
        /*12cc*/ 	.word	0x00018aa0
        /*12d0*/ 	.word	0x00000003
        /*12d4*/ 	.word	0x00000000
        /*12d8*/ 	.short	0x010a
        /*12da*/ 	.byte	0x3f
	.zero		1


	//   ....[70]....
        /*12dc*/ 	.word	0x00018b00
        /*12e0*/ 	.word	0x0000005e
        /*12e4*/ 	.word	0x00032490
        /*12e8*/ 	.short	0x010a
        /*12ea*/ 	.byte	0x3f
	.zero		1


	//   ....[71]....
        /*12ec*/ 	.word	0x00018b50
        /*12f0*/ 	.word	0x0000005e
        /*12f4*/ 	.word	0x00032490
        /*12f8*/ 	.short	0x010a
        /*12fa*/ 	.byte	0x3f
	.zero		1


	//   ....[72]....
        /*12fc*/ 	.word	0x00018ba0
        /*1300*/ 	.word	0x0000005e
        /*1304*/ 	.word	0x00032490
        /*1308*/ 	.short	0x010a
        /*130a*/ 	.byte	0x3f
	.zero		1


	//   ....[73]....
        /*130c*/ 	.word	0x00018bf0
        /*1310*/ 	.word	0x0000005e
        /*1314*/ 	.word	0x000324b0
        /*1318*/ 	.short	0x010a
        /*131a*/ 	.byte	0x3f
	.zero		1


	//   ....[74]....
        /*131c*/ 	.word	0x00018ea0
        /*1320*/ 	.word	0x00000012
        /*1324*/ 	.word	0x00032400
        /*1328*/ 	.short	0x010a
        /*132a*/ 	.byte	0x3f
	.zero		1


	//   ....[75]....
        /*132c*/ 	.word	0x000190b0
        /*1330*/ 	.word	0x00000012
        /*1334*/ 	.word	0x00032400
        /*1338*/ 	.short	0x010a
        /*133a*/ 	.byte	0x3f
	.zero		1


	//   ....[76]....
        /*133c*/ 	.word	0x00019100
        /*1340*/ 	.word	0x00000004
        /*1344*/ 	.word	0x00032430
        /*1348*/ 	.short	0x010a
        /*134a*/ 	.byte	0x3f
	.zero		1


	//   ....[77]....
        /*134c*/ 	.word	0x00019150
        /*1350*/ 	.word	0x00000012
        /*1354*/ 	.word	0x00032410
        /*1358*/ 	.short	0x010a
        /*135a*/ 	.byte	0x3f
	.zero		1


	//   ....[78]....
        /*135c*/ 	.word	0x000191a0
        /*1360*/ 	.word	0x00000004
        /*1364*/ 	.word	0x00032450
        /*1368*/ 	.short	0x010a
        /*136a*/ 	.byte	0x3f
	.zero		1


	//   ....[79]....
        /*136c*/ 	.word	0x000191f0
        /*1370*/ 	.word	0x00000005
        /*1374*/ 	.word	0x00032430
        /*1378*/ 	.short	0x010a
        /*137a*/ 	.byte	0x3f
	.zero		1


	//   ....[80]....
        /*137c*/ 	.word	0x00019240
        /*1380*/ 	.word	0x00000005
        /*1384*/ 	.word	0x00032450
        /*1388*/ 	.short	0x010a
        /*138a*/ 	.byte	0x3f
	.zero		1


	//   ....[81]....
        /*138c*/ 	.word	0x00019820
        /*1390*/ 	.word	0x00000004
        /*1394*/ 	.word	0x00032420
        /*1398*/ 	.short	0x010a
        /*139a*/ 	.byte	0x3f
	.zero		1


	//   ....[82]....
        /*139c*/ 	.word	0x00019870
        /*13a0*/ 	.word	0x00000003
        /*13a4*/ 	.word	0x000324a0
        /*13a8*/ 	.short	0x010a
        /*13aa*/ 	.byte	0x3f
	.zero		1


	//   ....[83]....
        /*13ac*/ 	.word	0x000198c0
        /*13b0*/ 	.word	0x00000003
        /*13b4*/ 	.word	0x000324c0
        /*13b8*/ 	.short	0x010a
        /*13ba*/ 	.byte	0x3f
	.zero		1


	//   ....[84]....
        /*13bc*/ 	.word	0x00019910
        /*13c0*/ 	.word	0x00000004
        /*13c4*/ 	.word	0x000324a0
        /*13c8*/ 	.short	0x010a
        /*13ca*/ 	.byte	0x3f
	.zero		1


	//   ....[85]....
        /*13cc*/ 	.word	0x00019960
        /*13d0*/ 	.word	0x00000004
        /*13d4*/ 	.word	0x000324c0
        /*13d8*/ 	.short	0x010a
        /*13da*/ 	.byte	0x3f
	.zero		1


	//   ....[86]....
        /*13dc*/ 	.word	0x00019b00
        /*13e0*/ 	.word	0x00000000
        /*13e4*/ 	.word	0x00032440
        /*13e8*/ 	.short	0x010a
        /*13ea*/ 	.byte	0x3f
	.zero		1


	//   ....[87]....
        /*13ec*/ 	.word	0x0001b420
        /*13f0*/ 	.word	0x00000002
        /*13f4*/ 	.word	0x00032420
        /*13f8*/ 	.short	0x010a
        /*13fa*/ 	.byte	0x3f
	.zero		1


	//   ....[88]....
        /*13fc*/ 	.word	0x0001b470
        /*1400*/ 	.word	0x00000002
        /*1404*/ 	.word	0x00032460
        /*1408*/ 	.short	0x010a
        /*140a*/ 	.byte	0x3f
	.zero		1


	//   ....[89]....
        /*140c*/ 	.word	0x0001b4c0
        /*1410*/ 	.word	0x00000002
        /*1414*/ 	.word	0x00032440
        /*1418*/ 	.short	0x010a
        /*141a*/ 	.byte	0x3f
	.zero		1


	//   ....[90]....
        /*141c*/ 	.word	0x0001b510
        /*1420*/ 	.word	0x00000002
        /*1424*/ 	.word	0x00032460
        /*1428*/ 	.short	0x010a
        /*142a*/ 	.byte	0x3f
	.zero		1


	//   ....[91]....
        /*142c*/ 	.word	0x0001b560
        /*1430*/ 	.word	0x00000003
        /*1434*/ 	.word	0x00032440
        /*1438*/ 	.short	0x010a
        /*143a*/ 	.byte	0x3f
	.zero		1


	//   ....[92]....
        /*143c*/ 	.word	0x0001b5b0
        /*1440*/ 	.word	0x00000003
        /*1444*/ 	.word	0x00032460
        /*1448*/ 	.short	0x010a
        /*144a*/ 	.byte	0x3f
	.zero		1


	//   ....[93]....
        /*144c*/ 	.word	0x0001b600
        /*1450*/ 	.word	0x00000003
        /*1454*/ 	.word	0x00032440
        /*1458*/ 	.short	0x010a
        /*145a*/ 	.byte	0x3f
	.zero		1


	//   ....[94]....
        /*145c*/ 	.word	0x0001b650
        /*1460*/ 	.word	0x00000003
        /*1464*/ 	.word	0x00032460
        /*1468*/ 	.short	0x010a
        /*146a*/ 	.byte	0x3f
	.zero		1


	//   ....[95]....
        /*146c*/ 	.word	0x0001c0b0
        /*1470*/ 	.word	0x00000000
        /*1474*/ 	.word	0x00032420
        /*1478*/ 	.short	0x010a
        /*147a*/ 	.byte	0x3f
	.zero		1


	//   ....[96]....
        /*147c*/ 	.word	0x0001c250
        /*1480*/ 	.word	0x00000006
        /*1484*/ 	.word	0x00000000
        /*1488*/ 	.short	0x010a
        /*148a*/ 	.byte	0x3f
	.zero		1


	//   ....[97]....
        /*148c*/ 	.word	0x0001c2a0
        /*1490*/ 	.word	0x00000007
        /*1494*/ 	.word	0x00000000
        /*1498*/ 	.short	0x010a
        /*149a*/ 	.byte	0x3f
	.zero		1


	//   ....[98]....
        /*149c*/ 	.word	0x0001c2f0
        /*14a0*/ 	.word	0x00000004
        /*14a4*/ 	.word	0x00000000
        /*14a8*/ 	.short	0x010a
        /*14aa*/ 	.byte	0x3f
	.zero		1


	//----- nvinfo : EIATTR_NUM_MBARRIERS
	.align		4
.L_1303:
        /*14ac*/ 	.byte	0x03, 0x38
        /*14ae*/ 	.short	0x0017


	//----- nvinfo : EIATTR_EXIT_INSTR_OFFSETS
	.align		4
        /*14b0*/ 	.byte	0x04, 0x1c
        /*14b2*/ 	.short	(.L_1305 - .L_1304)


	//   ....[0]....
.L_1304:
        /*14b4*/ 	.word	0x00018af0


	//----- nvinfo : EIATTR_MAX_THREADS
	.align		4
.L_1305:
        /*14b8*/ 	.byte	0x04, 0x05
        /*14ba*/ 	.short	(.L_1307 - .L_1306)
.L_1306:
        /*14bc*/ 	.word	0x00000180
        /*14c0*/ 	.word	0x00000001
        /*14c4*/ 	.word	0x00000001


	//----- nvinfo : EIATTR_CRS_STACK_SIZE
	.align		4
.L_1307:
        /*14c8*/ 	.byte	0x04, 0x1e
        /*14ca*/ 	.short	(.L_1309 - .L_1308)
.L_1308:
        /*14cc*/ 	.word	0x00000000


	//----- nvinfo : EIATTR_CBANK_PARAM_SIZE
	.align		4
.L_1309:
        /*14d0*/ 	.byte	0x03, 0x19
        /*14d2*/ 	.short	0x0bf0


	//----- nvinfo : EIATTR_PARAM_CBANK
	.align		4
        /*14d4*/ 	.byte	0x04, 0x0a
        /*14d6*/ 	.short	(.L_1311 - .L_1310)
	.align		4
.L_1310:
        /*14d8*/ 	.word	index@(.nv.constant0._ZN7cutlass13device_kernelIN5flash11enable_sm90INS1_16FlashAttnFwdSm90INS1_25CollectiveMainloopFwdSm90ILi2EN4cute5tupleIJNS5_1CILi1EEES8_S8_EEENS6_IJNS7_ILi128EEENS7_ILi96EEENS7_ILi64EEEEEELi256ENS_6half_tEfNS_4arch4Sm90ELb0ELb0ELb0ELb1ELb0ELb1ELb1ELb1ELb0ELb1ELb0ELb0EEENS1_21CollectiveEpilogueFwdINS6_IJSA_NS7_ILi256EEESB_EEES9_SE_SG_Li256ELb1ELb1ELb0ELb0EEENS1_36VarlenDynamicPersistentTileSchedulerILi128ELi96ELi256ELi128ELb0ELb1ELb1ELb0ELb1ELb1EEEEEEEEEvNT_6ParamsE)
        /*14dc*/ 	.short	0x0210
        /*14de*/ 	.short	0x0bf0


	//----- nvinfo : EIATTR_SW_WAR
	.align		4
.L_1311:
        /*14e0*/ 	.byte	0x04, 0x36
        /*14e2*/ 	.short	(.L_1313 - .L_1312)
.L_1312:
        /*14e4*/ 	.word	0x00000008
.L_1313:


//--------------------- .nv.info._ZN7cutlass13device_kernelIN5flash11enable_sm90INS1_16FlashAttnFwdSm90INS1_25CollectiveMainloopFwdSm90ILi2EN4cute5tupleIJNS5_1CILi1EEES8_S8_EEENS6_IJNS7_ILi128EEENS7_ILi96EEENS7_ILi64EEEEEELi256ENS_6half_tEfNS_4arch4Sm90ELb0ELb1ELb0ELb0ELb0ELb0ELb0ELb1ELb0ELb1ELb0ELb0EEENS1_21CollectiveEpilogueFwdINS6_IJSA_NS7_ILi256EEESB_EEES9_SE_SG_Li256ELb0ELb1ELb0ELb0EEENS1_30DynamicPersistentTileSchedulerILi256ELi128ELb0ELb1ELb1EEEEEEEEEvNT_6ParamsE --------------------------
	.section	.nv.info._ZN7cutlass13device_kernelIN5flash11enable_sm90INS1_16FlashAttnFwdSm90INS1_25CollectiveMainloopFwdSm90ILi2EN4cute5tupleIJNS5_1CILi1EEES8_S8_EEENS6_IJNS7_ILi128EEENS7_ILi96EEENS7_ILi64EEEEEELi256ENS_6half_tEfNS_4arch4Sm90ELb0ELb1ELb0ELb0ELb0ELb0ELb0ELb1ELb0ELb1ELb0ELb0EEENS1_21CollectiveEpilogueFwdINS6_IJSA_NS7_ILi256EEESB_EEES9_SE_SG_Li256ELb0ELb1ELb0ELb0EEENS1_30DynamicPersistentTileSchedulerILi256ELi128ELb0ELb1ELb1EEEEEEEEEvNT_6ParamsE,"",@"SHT_CUDA_INFO"
	.sectionflags	@""
	.align	4


	//----- nvinfo : EIATTR_CUDA_API_VERSION
	.align		4
        /*0000*/ 	.byte	0x04, 0x37
        /*0002*/ 	.short	(.L_1315 - .L_1314)
.L_1314:
        /*0004*/ 	.word	0x00000082


	//----- nvinfo : EIATTR_KPARAM_INFO
	.align		4
.L_1315:
        /*0008*/ 	.byte	0x04, 0x17
        /*000a*/ 	.short	(.L_1317 - .L_1316)
.L_1316:
        /*000c*/ 	.word	0x00000000
        /*0010*/ 	.short	0x0000
        /*0012*/ 	.short	0x0070
        /*0014*/ 	.byte	0x00, 0xf0, 0x01, 0x2a


	//----- nvinfo : EIATTR_SPARSE_MMA_MASK
	.align		4
.L_1317:
        /*0018*/ 	.byte	0x03, 0x50
        /*001a*/ 	.short	0x0000


	//----- nvinfo : EIATTR_MAXREG_COUNT
	.align		4
        /*001c*/ 	.byte	0x03, 0x1b
        /*001e*/ 	.short	0x00a8


	//----- nvinfo : EIATTR_NUM_BARRIERS
	.align		4
        /*0020*/ 	.byte	0x02, 0x4c
        /*0022*/ 	.byte	0x10
	.zero		1


	//----- nvinfo : EIATTR_EXTERNS
	.align		4
        /*0024*/ 	.byte	0x04, 0x0f
        /*0026*/ 	.short	(.L_1319 - .L_1318)


	//   ....[0]....
	.align		4
.L_1318:
        /*0028*/ 	.word	index@(__assertfail)


	//----- nvinfo : EIATTR_ANNOTATIONS
	.align		4
.L_1319:
        /*002c*/ 	.byte	0x04, 0x55
        /*002e*/ 	.short	(.L_1321 - .L_1320)


	//   ....[0]....
.L_1320:
        /* <DEDUP_REMOVED lines=20> */


	//----- nvinfo : EIATTR_MERCURY_ISA_VERSION
	.align		4
.L_1321:
        /*0160*/ 	.byte	0x03, 0x5f
        /*0162*/ 	.short	0x0101


	//----- nvinfo : EIATTR_INT_WARP_WIDE_INSTR_OFFSETS
	.align		4
        /*0164*/ 	.byte	0x04, 0x31
        /*0166*/ 	.short	(.L_1323 - .L_1322)


	//   ....[0]....
.L_1322:
        /*0168*/ 	.word	0x00000130


	//   ....[1]....
        /*016c*/ 	.word	0x00000170


	//   ....[2]....
        /*0170*/ 	.word	0x000001e0


	//   ....[3]....
        /*0174*/ 	.word	0x000105d0


	//   ....[4]....
        /*0178*/ 	.word	0x00010660


	//   ....[5]....
        /*017c*/ 	.word	0x00013f80


	//   ....[6]....
        /*0180*/ 	.word	0x00014010


	//----- nvinfo : EIATTR_COOP_GROUP_MASK_REGIDS
	.align		4
.L_1323:
        /*0184*/ 	.byte	0x04, 0x29
        /*0186*/ 	.short	(.L_1325 - .L_1324)


	//   ....[0]....
.L_1324:
        /*0188*/ 	.word	0xffffffff


	//   ....[1]....
        /*018c*/ 	.word	0xffffffff


	//   ....[2]....
        /*0190*/ 	.word	0xffffffff


	//   ....[3]....
        /*0194*/ 	.word	0xffffffff


	//   ....[4]....
        /*0198*/ 	.word	0xffffffff


	//   ....[5]....
        /*019c*/ 	.word	0xffffffff


	//   ....[6]....
        /*01a0*/ 	.word	0xffffffff


	//   ....[7]....
        /*01a4*/ 	.word	0xffffffff


	//   ....[8]....
        /*01a8*/ 	.word	0xffffffff


	//   ....[9]....
        /*01ac*/ 	.word	0xffffffff


	//   ....[10]....
        /*01b0*/ 	.word	0xffffffff


	//   ....[11]....
        /*01b4*/ 	.word	0xffffffff


	//   ....[12]....
        /*01b8*/ 	.word	0xffffffff


	//   ....[13]....
        /*01bc*/ 	.word	0xffffffff


	//   ....[14]....
        /*01c0*/ 	.word	0xffffffff


	//   ....[15]....
        /*01c4*/ 	.word	0xffffffff


	//   ....[16]....
        /*01c8*/ 	.word	0xffffffff


	//   ....[17]....
        /*01cc*/ 	.word	0xffffffff


	//   ....[18]....
        /*01d0*/ 	.word	0xffffffff


	//   ....[19]....
        /*01d4*/ 	.word	0xffffffff


	//   ....[20]....
        /*01d8*/ 	.word	0xffffffff


	//   ....[21]....
        /*01dc*/ 	.word	0xffffffff


	//   ....[22]....
        /*01e0*/ 	.word	0xffffffff


	//   ....[23]....
        /*01e4*/ 	.word	0xffffffff


	//   ....[24]....
        /*01e8*/ 	.word	0xffffffff


	//   ....[25]....
        /*01ec*/ 	.word	0xffffffff


	//   ....[26]....
        /*01f0*/ 	.word	0xffffffff


	//   ....[27]....
        /*01f4*/ 	.word	0xffffffff


	//   ....[28]....
        /*01f8*/ 	.word	0xffffffff


	//   ....[29]....
        /*01fc*/ 	.word	0xffffffff


	//   ....[30]....
        /*0200*/ 	.word	0xffffffff


	//   ....[31]....
        /*0204*/ 	.word	0xffffffff


	//   ....[32]....
        /*0208*/ 	.word	0xffffffff


	//   ....[33]....
        /*020c*/ 	.word	0xffffffff


	//   ....[34]....
        /*0210*/ 	.word	0xffffffff


	//   ....[35]....
        /*0214*/ 	.word	0xffffffff


	//   ....[36]....
        /*0218*/ 	.word	0xffffffff


	//   ....[37]....
        /*021c*/ 	.word	0xffffffff


	//   ....[38]....
        /*0220*/ 	.word	0xffffffff


	//   ....[39]....
        /*0224*/ 	.word	0xffffffff


	//   ....[40]....
        /*0228*/ 	.word	0xffffffff


	//   ....[41]....
        /*022c*/ 	.word	0xffffffff


	//   ....[42]....
        /*0230*/ 	.word	0xffffffff


	//   ....[43]....
        /*0234*/ 	.word	0xffffffff


	//   ....[44]....
        /*0238*/ 	.word	0xffffffff


	//   ....[45]....
        /*023c*/ 	.word	0xffffffff


	//   ....[46]....
        /*0240*/ 	.word	0xffffffff


	//   ....[47]....
        /*0244*/ 	.word	0xffffffff


	//   ....[48]....
        /*0248*/ 	.word	0xffffffff


	//   ....[49]....
        /*024c*/ 	.word	0xffffffff


	//   ....[50]....
        /*0250*/ 	.word	0xffffffff


	//   ....[51]....
        /*0254*/ 	.word	0xffffffff


	//   ....[52]....
        /*0258*/ 	.word	0xffffffff


	//   ....[53]....
        /*025c*/ 	.word	0xffffffff


	//   ....[54]....
        /*0260*/ 	.word	0xffffffff


	//   ....[55]....
        /*0264*/ 	.word	0xffffffff


	//   ....[56]....
        /*0268*/ 	.word	0xffffffff


	//   ....[57]....
        /*026c*/ 	.word	0xffffffff


	//   ....[58]....
        /*0270*/ 	.word	0xffffffff


	//   ....[59]....
        /*0274*/ 	.word	0xffffffff


	//   ....[60]....
        /*0278*/ 	.word	0xffffffff


	//   ....[61]....
        /*027c*/ 	.word	0xffffffff


	//   ....[62]....
        /*0280*/ 	.word	0xffffffff


	//   ....[63]....
        /*0284*/ 	.word	0xffffffff


	//   ....[64]....
        /*0288*/ 	.word	0xffffffff


	//   ....[65]....
        /*028c*/ 	.word	0xffffffff


	//   ....[66]....
        /*0290*/ 	.word	0xffffffff


	//   ....[67]....
        /*0294*/ 	.word	0xffffffff


	//   ....[68]....
        /*0298*/ 	.word	0xffffffff


	//   ....[69]....
        /*029c*/ 	.word	0xffffffff


	//   ....[70]....
        /*02a0*/ 	.word	0xffffffff


	//   ....[71]....
        /*02a4*/ 	.word	0xffffffff


	//   ....[72]....
        /*02a8*/ 	.word	0xffffffff


	//   ....[73]....
        /*02ac*/ 	.word	0xffffffff


	//   ....[74]....
        /*02b0*/ 	.word	0x0500000f


	//   ....[75]....
        /*02b4*/ 	.word	0x0500000f


	//   ....[76]....
        /*02b8*/ 	.word	0x0500000f


	//   ....[77]....
        /*02bc*/ 	.word	0x0500000f


	//   ....[78]....
        /*02c0*/ 	.word	0x0500000f


	//   ....[79]....
        /*02c4*/ 	.word	0x0500000f


	//   ....[80]....
        /*02c8*/ 	.word	0x0500000f


	//   ....[81]....
        /*02cc*/ 	.word	0x0500000f


	//   ....[82]....
        /*02d0*/ 	.word	0x0500000f


	//   ....[83]....
        /*02d4*/ 	.word	0x0500000f


	//   ....[84]....
        /*02d8*/ 	.word	0x0500000f


	//   ....[85]....
        /*02dc*/ 	.word	0x0500000f


	//   ....[86]....
        /*02e0*/ 	.word	0x0500000f


	//   ....[87]....
        /*02e4*/ 	.word	0x0500000f


	//   ....[88]....
        /*02e8*/ 	.word	0x0500000f


	//   ....[89]....
        /*02ec*/ 	.word	0x0500000f


	//   ....[90]....
        /*02f0*/ 	.word	0x0500000f


	//   ....[91]....
        /*02f4*/ 	.word	0x0500000f


	//   ....[92]....
        /*02f8*/ 	.word	0x0500000f


	//----- nvinfo : EIATTR_COOP_GROUP_INSTR_OFFSETS
	.align		4
.L_1325:
        /*02fc*/ 	.byte	0x04, 0x28
        /*02fe*/ 	.short	(.L_1327 - .L_1326)


	//   ....[0]....
.L_1326:
        /*0300*/ 	.word	0x00000070


	//   ....[1]....
        /*0304*/ 	.word	0x00000140


	//   ....[2]....
        /*0308*/ 	.word	0x00000190


	//   ....[3]....
        /*030c*/ 	.word	0x000003c0


	//   ....[4]....
        /*0310*/ 	.word	0x00000520


	//   ....[5]....
        /*0314*/ 	.word	0x00000640


	//   ....[6]....
        /*0318*/ 	.word	0x000007a0


	//   ....[7]....
        /*031c*/ 	.word	0x00001a30


	//   ....[8]....
        /*0320*/ 	.word	0x000020b0


	//   ....[9]....
        /*0324*/ 	.word	0x00002b00


	//   ....[10]....
        /*0328*/ 	.word	0x00003130


	//   ....[11]....
        /*032c*/ 	.word	0x00003240


	//   ....[12]....
        /*0330*/ 	.word	0x00003820


	//   ....[13]....
        /*0334*/ 	.word	0x000038b0


	//   ....[14]....
        /*0338*/ 	.word	0x00004990


	//   ....[15]....
        /*033c*/ 	.word	0x000054b0


	//   ....[16]....
        /*0340*/ 	.word	0x00005a40


	//   ....[17]....
        /*0344*/ 	.word	0x00005b60


	//   ....[18]....
        /*0348*/ 	.word	0x000061b0


	//   ....[19]....
        /*034c*/ 	.word	0x00006230


	//   ....[20]....
        /*0350*/ 	.word	0x00007df0


	//   ....[21]....
        /*0354*/ 	.word	0x00007e10


	//   ....[22]....
        /*0358*/ 	.word	0x00008340


	//   ....[23]....
        /*035c*/ 	.word	0x00008510


	//   ....[24]....
        /*0360*/ 	.word	0x00009a90


	//   ....[25]....
        /*0364*/ 	.word	0x00009cf0


	//   ....[26]....
        /*0368*/ 	.word	0x0000aac0


	//   ....[27]....
        /*036c*/ 	.word	0x0000abe0


	//   ....[28]....
        /*0370*/ 	.word	0x0000b420


	//   ....[29]....
        /*0374*/ 	.word	0x0000b5f0


	//   ....[30]....
        /*0378*/ 	.word	0x0000c720


	//   ....[31]....
        /*037c*/ 	.word	0x0000c7a0


	//   ....[32]....
        /*0380*/ 	.word	0x0000c810


	//   ....[33]....
        /*0384*/ 	.word	0x0000c840


	//   ....[34]....
        /*0388*/ 	.word	0x0000e1f0


	//   ....[35]....
        /*038c*/ 	.word	0x0000e220


	//   ....[36]....
        /*0390*/ 	.word	0x0000e2c0


	//   ....[37]....
        /*0394*/ 	.word	0x0000e2f0


	//   ....[38]....
        /*0398*/ 	.word	0x0000e950


	//   ....[39]....
        /*039c*/ 	.word	0x0000e990


	//   ....[40]....
        /*03a0*/ 	.word	0x0000ead0


	//   ....[41]....
        /*03a4*/ 	.word	0x0000eaf0


	//   ....[42]....
        /*03a8*/ 	.word	0x0000ec30


	//   ....[43]....
        /*03ac*/ 	.word	0x0000ec50


	//   ....[44]....
        /*03b0*/ 	.word	0x0000eda0


	//   ....[45]....
        /*03b4*/ 	.word	0x0000edc0


	//   ....[46]....
        /*03b8*/ 	.word	0x0000f4e0


	//   ....[47]....
        /*03bc*/ 	.word	0x0000f500


	//   ....[48]....
        /*03c0*/ 	.word	0x0000f640


	//   ....[49]....
        /*03c4*/ 	.word	0x0000f660


	//   ....[50]....
        /*03c8*/ 	.word	0x0000f7a0


	//   ....[51]....
        /*03cc*/ 	.word	0x0000f7c0


	//   ....[52]....
        /*03d0*/ 	.word	0x0000f910


	//   ....[53]....
        /*03d4*/ 	.word	0x0000f930


	//   ....[54]....
        /*03d8*/ 	.word	0x0000fb30


	//   ....[55]....
        /*03dc*/ 	.word	0x00010bd0


	//   ....[56]....
        /*03e0*/ 	.word	0x00011510


	//   ....[57]....
        /*03e4*/ 	.word	0x00011520


	//   ....[58]....
        /*03e8*/ 	.word	0x00011530


	//   ....[59]....
        /*03ec*/ 	.word	0x00011570


	//   ....[60]....
        /*03f0*/ 	.word	0x000115d0


	//   ....[61]....
        /*03f4*/ 	.word	0x00011670


	//   ....[62]....
        /*03f8*/ 	.word	0x00011680


	//   ....[63]....
        /*03fc*/ 	.word	0x000116f0


	//   ....[64]....
        /*0400*/ 	.word	0x00011700


	//   ....[65]....
        /*0404*/ 	.word	0x00011770


	//   ....[66]....
        /*0408*/ 	.word	0x00011780


	//   ....[67]....
        /*040c*/ 	.word	0x000117f0


	//   ....[68]....
        /*0410*/ 	.word	0x00011800


	//   ....[69]....
        /*0414*/ 	.word	0x00011870


	//   ....[70]....
        /*0418*/ 	.word	0x00011880


	//   ....[71]....
        /*041c*/ 	.word	0x00011890


	//   ....[72]....
        /*0420*/ 	.word	0x00014160


	//   ....[73]....
        /*0424*/ 	.word	0x00014350


	//   ....[74]....
        /*0428*/ 	.word	0x00014950


	//   ....[75]....
        /*042c*/ 	.word	0x00014ad0


	//   ....[76]....
        /*0430*/ 	.word	0x00014b30


	//   ....[77]....
        /*0434*/ 	.word	0x00014bc0


	//   ....[78]....
        /*0438*/ 	.word	0x00014cb0


	//   ....[79]....
        /*043c*/ 	.word	0x00014d30


	//   ....[80]....
        /*0440*/ 	.word	0x00014e10


	//   ....[81]....
        /*0444*/ 	.word	0x00014e90


	//   ....[82]....
        /*0448*/ 	.word	0x00014f70


	//   ....[83]....
        /*044c*/ 	.word	0x00014fd0


	//   ....[84]....
        /*0450*/ 	.word	0x000150b0


	//   ....[85]....
        /*0454*/ 	.word	0x00015110


	//   ....[86]....
        /*0458*/ 	.word	0x000151f0


	//   ....[87]....
        /*045c*/ 	.word	0x00015250


	//   ....[88]....
        /*0460*/ 	.word	0x00015320


	//   ....[89]....
        /*0464*/ 	.word	0x00015380


	//   ....[90]....
        /*0468*/ 	.word	0x00015440


	//   ....[91]....
        /*046c*/ 	.word	0x00015750


	//   ....[92]....
        /*0470*/ 	.word	0x00015870


	//----- nvinfo : EIATTR_REG_RECONFIG
	.align		4
.L_1327:
        /*0474*/ 	.byte	0x01, 0x54
	.zero		2


	//----- nvinfo : EIATTR_SYSCALL_OFFSETS
	.align		4
        /*0478*/ 	.byte	0x04, 0x46
        /*047a*/ 	.short	(.L_1329 - .L_1328)


	//   ....[0]....
.L_1328:
        /*047c*/ 	.word	0x00001c10


	//   ....[1]....
        /*0480*/ 	.word	0x000107d0


	//   ....[2]....
        /*0484*/ 	.word	0x00010920


	//   ....[3]....
        /*0488*/ 	.word	0x00010a10


	//   ....[4]....
        /*048c*/ 	.word	0x00011150


	//----- nvinfo : EIATTR_MBARRIER_INSTR_OFFSETS
	.align		4
.L_1329:
        /*0490*/ 	.byte	0x04, 0x39
        /*0492*/ 	.short	(.L_1331 - .L_1330)


	//   ....[0]....
.L_1330:
        /*0494*/ 	.word	0x00000270
        /*0498*/ 	.word	0x000000ff
        /*049c*/ 	.word	0x00022800
        /*04a0*/ 	.short	0x0100
        /*04a2*/ 	.byte	0x08
	.zero		1


	//   ....[1]....
        /*04a4*/ 	.word	0x00000280
        /*04a8*/ 	.word	0x000000ff
        /*04ac*/ 	.word	0x00022820
        /*04b0*/ 	.short	0x0100
        /*04b2*/ 	.byte	0x08
	.zero		1


	//   ....[2]....
        /*04b4*/ 	.word	0x00000370
        /*04b8*/ 	.word	0x000000ff
        /*04bc*/ 	.word	0x00022830
        /*04c0*/ 	.short	0x0100
        /*04c2*/ 	.byte	0x08
	.zero		1


	//   ....[3]....
        /*04c4*/ 	.word	0x00000380
        /*04c8*/ 	.word	0x000000ff
        /*04cc*/ 	.word	0x00022840
        /*04d0*/ 	.short	0x0100
        /*04d2*/ 	.byte	0x08
	.zero		1


	//   ....[4]....
        /*04d4*/ 	.word	0x00000390
        /*04d8*/ 	.word	0x000000ff
        /*04dc*/ 	.word	0x00022838
        /*04e0*/ 	.short	0x0100
        /*04e2*/ 	.byte	0x08
	.zero		1


	//   ....[5]....
        /*04e4*/ 	.word	0x000003a0
        /*04e8*/ 	.word	0x000000ff
        /*04ec*/ 	.word	0x00022848
        /*04f0*/ 	.short	0x0100
        /*04f2*/ 	.byte	0x08
	.zero		1


	//   ....[6]....
        /*04f4*/ 	.word	0x000004d0
        /*04f8*/ 	.word	0x000000ff
        /*04fc*/ 	.word	0x00022850
        /*0500*/ 	.short	0x0100
        /*0502*/ 	.byte	0x08
	.zero		1


	//   ....[7]....
        /*0504*/ 	.word	0x000004e0
        /*0508*/ 	.word	0x000000ff
        /*050c*/ 	.word	0x00022860
        /*0510*/ 	.short	0x0100
        /*0512*/ 	.byte	0x08
	.zero		1


	//   ....[8]....
        /*0514*/ 	.word	0x000004f0
        /*0518*/ 	.word	0x000000ff
        /*051c*/ 	.word	0x00022858
        /*0520*/ 	.short	0x0100
        /*0522*/ 	.byte	0x08
	.zero		1


	//   ....[9]....
        /*0524*/ 	.word	0x00000500
        /*0528*/ 	.word	0x000000ff
        /*052c*/ 	.word	0x00022868
        /*0530*/ 	.short	0x0100
        /*0532*/ 	.byte	0x08
	.zero		1


	//   ....[10]....
        /*0534*/ 	.word	0x000005f0
        /*0538*/ 	.word	0x000000ff
        /*053c*/ 	.word	0x00022870
        /*0540*/ 	.short	0x0100
        /*0542*/ 	.byte	0x06
	.zero		1


	//   ....[11]....
        /*0544*/ 	.word	0x00000600
        /*0548*/ 	.word	0x000000ff
        /*054c*/ 	.word	0x00022880
        /*0550*/ 	.short	0x0100
        /*0552*/ 	.byte	0x06
	.zero		1


	//   ....[12]....
        /*0554*/ 	.word	0x00000610
        /*0558*/ 	.word	0x000000ff
        /*055c*/ 	.word	0x00022878
        /*0560*/ 	.short	0x0100
        /*0562*/ 	.byte	0x06
	.zero		1


	//   ....[13]....
        /*0564*/ 	.word	0x00000620
        /*0568*/ 	.word	0x000000ff
        /*056c*/ 	.word	0x00022888
        /*0570*/ 	.short	0x0100
        /*0572*/ 	.byte	0x06
	.zero		1


	//   ....[14]....
        /*0574*/ 	.word	0x00000750
        /*0578*/ 	.word	0x000000ff
        /*057c*/ 	.word	0x00022890
        /*0580*/ 	.short	0x0100
        /*0582*/ 	.byte	0x08
	.zero		1


	//   ....[15]....
        /*0584*/ 	.word	0x00000760
        /*0588*/ 	.word	0x000000ff
        /*058c*/ 	.word	0x000228a0
        /*0590*/ 	.short	0x0100
        /*0592*/ 	.byte	0x08
	.zero		1


	//   ....[16]....
        /*0594*/ 	.word	0x00000770
        /*0598*/ 	.word	0x000000ff
        /*059c*/ 	.word	0x00022898
        /*05a0*/ 	.short	0x0100
        /*05a2*/ 	.byte	0x08
	.zero		1


	//   ....[17]....
        /*05a4*/ 	.word	0x00000780
        /*05a8*/ 	.word	0x000000ff
        /*05ac*/ 	.word	0x000228a8
        /*05b0*/ 	.short	0x0100
        /*05b2*/ 	.byte	0x08
	.zero		1


	//   ....[18]....
        /*05b4*/ 	.word	0x000008b0
        /*05b8*/ 	.word	0x000000ff
        /*05bc*/ 	.word	0x000228b0
        /*05c0*/ 	.short	0x0100
        /*05c2*/ 	.byte	0x08
	.zero		1


	//   ....[19]....
        /*05c4*/ 	.word	0x000008c0
        /*05c8*/ 	.word	0x000000ff
        /*05cc*/ 	.word	0x000228c0
        /*05d0*/ 	.short	0x0100
        /*05d2*/ 	.byte	0x08
	.zero		1


	//   ....[20]....
        /*05d4*/ 	.word	0x000008d0
        /*05d8*/ 	.word	0x000000ff
        /*05dc*/ 	.word	0x000228b8
        /*05e0*/ 	.short	0x0100
        /*05e2*/ 	.byte	0x08
	.zero		1


	//   ....[21]....
        /*05e4*/ 	.word	0x000008e0
        /*05e8*/ 	.word	0x000000ff
        /*05ec*/ 	.word	0x000228c8
        /*05f0*/ 	.short	0x0100
        /*05f2*/ 	.byte	0x08
	.zero		1


	//   ....[22]....
        /*05f4*/ 	.word	0x00001cc0
        /*05f8*/ 	.word	0x00000005
        /*05fc*/ 	.word	0x00022800
        /*0600*/ 	.short	0x010a
        /*0602*/ 	.byte	0x3f
	.zero		1


	//   ....[23]....
        /*0604*/ 	.word	0x00001d90
        /*0608*/ 	.word	0x000000ff
        /*060c*/ 	.word	0x00022830
        /*0610*/ 	.short	0x010a
        /*0612*/ 	.byte	0x16
	.zero		1


	//   ....[24]....
        /*0614*/ 	.word	0x00001dd0
        /*0618*/ 	.word	0x000000ff
        /*061c*/ 	.word	0x00022830
        /*0620*/ 	.short	0x010a
        /*0622*/ 	.byte	0x16
	.zero		1


	//   ....[25]....
        /*0624*/ 	.word	0x000021f0
        /*0628*/ 	.word	0x00000000
        /*062c*/ 	.word	0x00000000
        /*0630*/ 	.short	0x0101
        /*0632*/ 	.byte	0x3f
	.zero		1


	//   ....[26]....
        /*0634*/ 	.word	0x000040e0
        /*0638*/ 	.word	0x000000ff
        /*063c*/ 	.word	0x00022850
        /*0640*/ 	.short	0x010a
        /*0642*/ 	.byte	0x16
	.zero		1


	//   ....[27]....
        /*0644*/ 	.word	0x00004120
        /*0648*/ 	.word	0x000000ff
        /*064c*/ 	.word	0x00022850
        /*0650*/ 	.short	0x010a
        /*0652*/ 	.byte	0x16
	.zero		1


	//   ....[28]....
        /*0654*/ 	.word	0x000044b0
        /*0658*/ 	.word	0x00000005
        /*065c*/ 	.word	0x00000000
        /*0660*/ 	.short	0x0101
        /*0662*/ 	.byte	0x3f
	.zero		1


	//   ....[29]....
        /*0664*/ 	.word	0x00004790
        /*0668*/ 	.word	0x000000ff
        /*066c*/ 	.word	0x00022830
        /*0670*/ 	.short	0x010a
        /*0672*/ 	.byte	0x1b
	.zero		1


	//   ....[30]....
        /*0674*/ 	.word	0x000047d0
        /*0678*/ 	.word	0x000000ff
        /*067c*/ 	.word	0x00022830
        /*0680*/ 	.short	0x010a
        /*0682*/ 	.byte	0x1b
	.zero		1


	//   ....[31]....
        /*0684*/ 	.word	0x00004ad0
        /*0688*/ 	.word	0x0000000a
        /*068c*/ 	.word	0x00000000
        /*0690*/ 	.short	0x0101
        /*0692*/ 	.byte	0x3f
	.zero		1


	//   ....[32]....
        /*0694*/ 	.word	0x00007330
        /*0698*/ 	.word	0x000000ff
        /*069c*/ 	.word	0x00022850
        /*06a0*/ 	.short	0x010a
        /*06a2*/ 	.byte	0x1b
	.zero		1


	//   ....[33]....
        /*06a4*/ 	.word	0x00007370
        /*06a8*/ 	.word	0x000000ff
        /*06ac*/ 	.word	0x00022850
        /*06b0*/ 	.short	0x010a
        /*06b2*/ 	.byte	0x1b
	.zero		1


	//   ....[34]....
        /*06b4*/ 	.word	0x00007670
        /*06b8*/ 	.word	0x0000000c
        /*06bc*/ 	.word	0x00000000
        /*06c0*/ 	.short	0x0101
        /*06c2*/ 	.byte	0x3f
	.zero		1


	//   ....[35]....
        /*06c4*/ 	.word	0x00007a80
        /*06c8*/ 	.word	0x000000ff
        /*06cc*/ 	.word	0x00022830
        /*06d0*/ 	.short	0x010a
        /*06d2*/ 	.byte	0x18
	.zero		1


	//   ....[36]....
        /*06d4*/ 	.word	0x00007ac0
        /*06d8*/ 	.word	0x000000ff
        /*06dc*/ 	.word	0x00022830
        /*06e0*/ 	.short	0x010a
        /*06e2*/ 	.byte	0x18
	.zero		1


	//   ....[37]....
        /*06e4*/ 	.word	0x00008840
        /*06e8*/ 	.word	0x0000009a
        /*06ec*/ 	.word	0x00000000
        /*06f0*/ 	.short	0x0101
        /*06f2*/ 	.byte	0x3f
	.zero		1


	//   ....[38]....
        /*06f4*/ 	.word	0x00009360
        /*06f8*/ 	.word	0x000000ff
        /*06fc*/ 	.word	0x00022850
        /*0700*/ 	.short	0x010a
        /*0702*/ 	.byte	0x18
	.zero		1


	//   ....[39]....
        /*0704*/ 	.word	0x000093a0
        /*0708*/ 	.word	0x000000ff
        /*070c*/ 	.word	0x00022850
        /*0710*/ 	.short	0x010a
        /*0712*/ 	.byte	0x18
	.zero		1


	//   ....[40]....
        /*0714*/ 	.word	0x00009690
        /*0718*/ 	.word	0x000000b2
        /*071c*/ 	.word	0x00000000
        /*0720*/ 	.short	0x0101
        /*0722*/ 	.byte	0x3f
	.zero		1


	//   ....[41]....
        /*0724*/ 	.word	0x00009820
        /*0728*/ 	.word	0x000000ff
        /*072c*/ 	.word	0x00022830
        /*0730*/ 	.short	0x010a
        /*0732*/ 	.byte	0x1b
	.zero		1


	//   ....[42]....
        /*0734*/ 	.word	0x00009860
        /*0738*/ 	.word	0x000000ff
        /*073c*/ 	.word	0x00022830
        /*0740*/ 	.short	0x010a
        /*0742*/ 	.byte	0x1b
	.zero		1


	//   ....[43]....
        /*0744*/ 	.word	0x00009b50
        /*0748*/ 	.word	0x00000002
        /*074c*/ 	.word	0x00000000
        /*0750*/ 	.short	0x0101
        /*0752*/ 	.byte	0x3f
	.zero		1


	//   ....[44]....
        /*0754*/ 	.word	0x0000c3b0
        /*0758*/ 	.word	0x000000ff
        /*075c*/ 	.word	0x00022850
        /*0760*/ 	.short	0x010a
        /*0762*/ 	.byte	0x1b
	.zero		1


	//   ....[45]....
        /*0764*/ 	.word	0x0000c3f0
        /*0768*/ 	.word	0x000000ff
        /*076c*/ 	.word	0x00022850
        /*0770*/ 	.short	0x010a
        /*0772*/ 	.byte	0x1b
	.zero		1


	//   ....[46]....
        /*0774*/ 	.word	0x0000c6e0
        /*0778*/ 	.word	0x00000008
        /*077c*/ 	.word	0x00000000
        /*0780*/ 	.short	0x0101
        /*0782*/ 	.byte	0x3f
	.zero		1


	//   ....[47]....
        /*0784*/ 	.word	0x0000e980
        /*0788*/ 	.word	0x000000b0
        /*078c*/ 	.word	0x00000000
        /*0790*/ 	.short	0x0101
        /*0792*/ 	.byte	0x3f
	.zero		1


	//   ....[48]....
        /*0794*/ 	.word	0x00010e30
        /*0798*/ 	.word	0x00000003
        /*079c*/ 	.word	0x00022840
        /*07a0*/ 	.short	0x010a
        /*07a2*/ 	.byte	0x3f
	.zero		1


	//   ....[49]....
        /*07a4*/ 	.word	0x000119a0
        /*07a8*/ 	.word	0x00000012
        /*07ac*/ 	.word	0x00022800
        /*07b0*/ 	.short	0x0107
        /*07b2*/ 	.byte	0x3f
	.zero		1


	//   ....[50]....
        /*07b4*/ 	.word	0x00011a90
        /*07b8*/ 	.word	0x00000012
        /*07bc*/ 	.word	0x00022800
        /*07c0*/ 	.short	0x0101
        /*07c2*/ 	.byte	0x3f
	.zero		1


	//   ....[51]....
        /*07c4*/ 	.word	0x00011ab0
        /*07c8*/ 	.word	0x00000012
        /*07cc*/ 	.word	0x00022820
        /*07d0*/ 	.short	0x010a
        /*07d2*/ 	.byte	0x3f
	.zero		1


	//   ....[52]....
        /*07d4*/ 	.word	0x00011b80
        /*07d8*/ 	.word	0x00000000
        /*07dc*/ 	.word	0x00022860
        /*07e0*/ 	.short	0x010a
        /*07e2*/ 	.byte	0x3f
	.zero		1


	//   ....[53]....
        /*07e4*/ 	.word	0x000123a0
        /*07e8*/ 	.word	0x00000004
        /*07ec*/ 	.word	0x00022840
        /*07f0*/ 	.short	0x010a
        /*07f2*/ 	.byte	0x3f
	.zero		1


	//   ....[54]....
        /*07f4*/ 	.word	0x000125c0
        /*07f8*/ 	.word	0x00000004
        /*07fc*/ 	.word	0x00022860
        /*0800*/ 	.short	0x010a
        /*0802*/ 	.byte	0x3f
	.zero		1


	//   ....[55]....
        /*0804*/ 	.word	0x00012db0
        /*0808*/ 	.word	0x00000004
        /*080c*/ 	.word	0x00022840
        /*0810*/ 	.short	0x010a
        /*0812*/ 	.byte	0x3f
	.zero		1


	//   ....[56]....
        /*0814*/ 	.word	0x00012fd0
        /*0818*/ 	.word	0x00000004
        /*081c*/ 	.word	0x00022860
        /*0820*/ 	.short	0x010a
        /*0822*/ 	.byte	0x3f
	.zero		1


	//   ....[57]....
        /*0824*/ 	.word	0x00013750
        /*0828*/ 	.word	0x00000004
        /*082c*/ 	.word	0x00022840
        /*0830*/ 	.short	0x010a
        /*0832*/ 	.byte	0x3f
	.zero		1


	//   ....[58]....
        /*0834*/ 	.word	0x00013970
        /*0838*/ 	.word	0x00000004
        /*083c*/ 	.word	0x00022860
        /*0840*/ 	.short	0x010a
        /*0842*/ 	.byte	0x3f
	.zero		1


	//   ....[59]....
        /*0844*/ 	.word	0x000142d0
        /*0848*/ 	.word	0x00000000
        /*084c*/ 	.word	0x00022820
        /*0850*/ 	.short	0x010a
        /*0852*/ 	.byte	0x3f
	.zero		1


	//   ....[60]....
        /*0854*/ 	.word	0x000144c0
        /*0858*/ 	.word	0x00000006
        /*085c*/ 	.word	0x00000000
        /*0860*/ 	.short	0x010a
        /*0862*/ 	.byte	0x3f
	.zero		1


	//   ....[61]....
        /*0864*/ 	.word	0x000144f0
        /*0868*/ 	.word	0x00000007
        /*086c*/ 	.word	0x00000000
        /*0870*/ 	.short	0x010a
        /*0872*/ 	.byte	0x3f
	.zero		1


	//   ....[62]....
        /*0874*/ 	.word	0x00014550
        /*0878*/ 	.word	0x00000004
        /*087c*/ 	.word	0x00000000
        /*0880*/ 	.short	0x010a
        /*0882*/ 	.byte	0x3f
	.zero		1


	//   ....[63]....
        /*0884*/ 	.word	0x00014580
        /*0888*/ 	.word	0x00000003
        /*088c*/ 	.word	0x00000000
        /*0890*/ 	.short	0x010a
        /*0892*/ 	.byte	0x3f
	.zero		1


	//   ....[64]....
        /*0894*/ 	.word	0x000145e0
        /*0898*/ 	.word	0x00000005
        /*089c*/ 	.word	0x00022800
        /*08a0*/ 	.short	0x010a
        /*08a2*/ 	.byte	0x3f
	.zero		1


	//   ....[65]....
        /*08a4*/ 	.word	0x00014640
        /*08a8*/ 	.word	0x00000003
        /*08ac*/ 	.word	0x00022830
        /*08b0*/ 	.short	0x010a
        /*08b2*/ 	.byte	0x3f
	.zero		1


	//   ....[66]....
        /*08b4*/ 	.word	0x000146a0
        /*08b8*/ 	.word	0x0000000b
        /*08bc*/ 	.word	0x00022850
        /*08c0*/ 	.short	0x010a
        /*08c2*/ 	.byte	0x3f
	.zero		1


	//   ....[67]....
        /*08c4*/ 	.word	0x00014700
        /*08c8*/ 	.word	0x00000004
        /*08cc*/ 	.word	0x00022830
        /*08d0*/ 	.short	0x010a
        /*08d2*/ 	.byte	0x3f
	.zero		1


	//   ....[68]....
        /*08d4*/ 	.word	0x00014750
        /*08d8*/ 	.word	0x0000000c
        /*08dc*/ 	.word	0x00022850
        /*08e0*/ 	.short	0x010a
        /*08e2*/ 	.byte	0x3f
	.zero		1


	//   ....[69]....
        /*08e4*/ 	.word	0x000147b0
        /*08e8*/ 	.word	0x00000002
        /*08ec*/ 	.word	0x00022830
        /*08f0*/ 	.short	0x010a
        /*08f2*/ 	.byte	0x3f
	.zero		1


	//   ....[70]....
        /*08f4*/ 	.word	0x00014800
        /*08f8*/ 	.word	0x000000b2
        /*08fc*/ 	.word	0x00022850
        /*0900*/ 	.short	0x010a
        /*0902*/ 	.byte	0x3f
	.zero		1


	//   ....[71]....
        /*0904*/ 	.word	0x00014860
        /*0908*/ 	.word	0x00000002
        /*090c*/ 	.word	0x00022830
        /*0910*/ 	.short	0x010a
        /*0912*/ 	.byte	0x3f
	.zero		1


	//   ....[72]....
        /*0914*/ 	.word	0x000148b0
        /*0918*/ 	.word	0x00000008
        /*091c*/ 	.word	0x00022850
        /*0920*/ 	.short	0x010a
        /*0922*/ 	.byte	0x3f
	.zero		1


	//   ....[73]....
        /*0924*/ 	.word	0x00014a00
        /*0928*/ 	.word	0x00000003
        /*092c*/ 	.word	0x00022840
        /*0930*/ 	.short	0x010a
        /*0932*/ 	.byte	0x3f
	.zero		1


	//   ....[74]....
        /*0934*/ 	.word	0x00015470
        /*0938*/ 	.word	0x00000012
        /*093c*/ 	.word	0x00022820
        /*0940*/ 	.short	0x010a
        /*0942*/ 	.byte	0x3f
	.zero		1


	//   ....[75]....
        /*0944*/ 	.word	0x000154c0
        /*0948*/ 	.word	0x00000000
        /*094c*/ 	.word	0x00022860
        /*0950*/ 	.short	0x010a
        /*0952*/ 	.byte	0x3f
	.zero		1


	//   ....[76]....
        /*0954*/ 	.word	0x00015510
        /*0958*/ 	.word	0x00000004
        /*095c*/ 	.word	0x00022840
        /*0960*/ 	.short	0x010a
        /*0962*/ 	.byte	0x3f
	.zero		1


	//   ....[77]....
        /*0964*/ 	.word	0x00015560
        /*0968*/ 	.word	0x00000004
        /*096c*/ 	.word	0x00022860
        /*0970*/ 	.short	0x010a
        /*0972*/ 	.byte	0x3f
	.zero		1


	//   ....[78]....
        /*0974*/ 	.word	0x000155b0
        /*0978*/ 	.word	0x00000004
        /*097c*/ 	.word	0x00022840
        /*0980*/ 	.short	0x010a
        /*0982*/ 	.byte	0x3f
	.zero		1


	//   ....[79]....
        /*0984*/ 	.word	0x00015600
        /*0988*/ 	.word	0x00000004
        /*098c*/ 	.word	0x00022860
        /*0990*/ 	.short	0x010a
        /*0992*/ 	.byte	0x3f
	.zero		1


	//   ....[80]....
        /*0994*/ 	.word	0x00015650
        /*0998*/ 	.word	0x00000004
        /*099c*/ 	.word	0x00022840
        /*09a0*/ 	.short	0x010a
        /*09a2*/ 	.byte	0x3f
	.zero		1


	//   ....[81]....
        /*09a4*/ 	.word	0x000156a0
        /*09a8*/ 	.word	0x00000004
        /*09ac*/ 	.word	0x00022860
        /*09b0*/ 	.short	0x010a
        /*09b2*/ 	.byte	0x3f
	.zero		1


	//   ....[82]....
        /*09b4*/ 	.word	0x00015790
        /*09b8*/ 	.word	0x00000000
        /*09bc*/ 	.word	0x00022820
        /*09c0*/ 	.short	0x010a
        /*09c2*/ 	.byte	0x3f
	.zero		1


	//   ....[83]....
        /*09c4*/ 	.word	0x00015930
        /*09c8*/ 	.word	0x00000006
        /*09cc*/ 	.word	0x00000000
        /*09d0*/ 	.short	0x010a
        /*09d2*/ 	.byte	0x3f
	.zero		1


	//   ....[84]....
        /*09d4*/ 	.word	0x00015980
        /*09d8*/ 	.word	0x00000007
        /*09dc*/ 	.word	0x00000000
        /*09e0*/ 	.short	0x010a
        /*09e2*/ 	.byte	0x3f
	.zero		1


	//   ....[85]....
        /*09e4*/ 	.word	0x000159d0
        /*09e8*/ 	.word	0x00000004
        /*09ec*/ 	.word	0x00000000
        /*09f0*/ 	.short	0x010a
        /*09f2*/ 	.byte	0x3f
	.zero		1


	//----- nvinfo : EIATTR_NUM_MBARRIERS
	.align		4
.L_1331:
        /*09f4*/ 	.byte	0x03, 0x38
        /*09f6*/ 	.short	0x0016


	//----- nvinfo : EIATTR_EXIT_INSTR_OFFSETS
	.align		4
        /*09f8*/ 	.byte	0x04, 0x1c
        /*09fa*/ 	.short	(.L_1333 - .L_1332)


	//   ....[0]....
.L_1332:
        /*09fc*/ 	.word	0x00000a40


	//   ....[1]....
        /*0a00*/ 	.word	0x0000fab0


	//   ....[2]....
        /*0a04*/ 	.word	0x000145d0


	//----- nvinfo : EIATTR_MAX_THREADS
	.align		4
.L_1333:
        /*0a08*/ 	.byte	0x04, 0x05
        /*0a0a*/ 	.short	(.L_1335 - .L_1334)
.L_1334:
        /*0a0c*/ 	.word	0x00000180
        /*0a10*/ 	.word	0x00000001
        /*0a14*/ 	.word	0x00000001


	//----- nvinfo : EIATTR_CRS_STACK_SIZE
	.align		4
.L_1335:
        /*0a18*/ 	.byte	0x04, 0x1e
        /*0a1a*/ 	.short	(.L_1337 - .L_1336)
.L_1336:
        /*0a1c*/ 	.word	0x00000000


	//----- nvinfo : EIATTR_CBANK_PARAM_SIZE
	.align		4
.L_1337:
        /*0a20*/ 	.byte	0x03, 0x19
        /*0a22*/ 	.short	0x0af0


	//----- nvinfo : EIATTR_PARAM_CBANK
	.align		4
        /*0a24*/ 	.byte	0x04, 0x0a
        /*0a26*/ 	.short	(.L_1339 - .L_1338)
	.align		4
.L_1338:
        /*0a28*/ 	.word	index@(.nv.constant0._ZN7cutlass13device_kernelIN5flash11enable_sm90INS1_16FlashAttnFwdSm90INS1_25CollectiveMainloopFwdSm90ILi2EN4cute5tupleIJNS5_1CILi1EEES8_S8_EEENS6_IJNS7_ILi128EEENS7_ILi96EEENS7_ILi64EEEEEELi256ENS_6half_tEfNS_4arch4Sm90ELb0ELb1ELb0ELb0ELb0ELb0ELb0ELb1ELb0ELb1ELb0ELb0EEENS1_21CollectiveEpilogueFwdINS6_IJSA_NS7_ILi256EEESB_EEES9_SE_SG_Li256ELb0ELb1ELb0ELb0EEENS1_30DynamicPersistentTileSchedulerILi256ELi128ELb0ELb1ELb1EEEEEEEEEvNT_6ParamsE)
        /*0a2c*/ 	.short	0x0210
        /*0a2e*/ 	.short	0x0af0


	//----- nvinfo : EIATTR_SW_WAR
	.align		4
.L_1339:
        /*0a30*/ 	.byte	0x04, 0x36
        /*0a32*/ 	.short	(.L_1341 - .L_1340)
.L_1340:
        /*0a34*/ 	.word	0x00000008
.L_1341:


//--------------------- .nv.info._ZN7cutlass13device_kernelIN5flash11enable_sm90INS1_16FlashAttnFwdSm90INS1_25CollectiveMainloopFwdSm90ILi2EN4cute5tupleIJNS5_1CILi1EEES8_S8_EEENS6_IJNS7_ILi128EEENS7_ILi96EEENS7_ILi64EEEEEELi256ENS_6half_tEfNS_4arch4Sm90ELb0ELb1ELb0ELb0ELb0ELb0ELb1ELb1ELb0ELb1ELb0ELb0EEENS1_21CollectiveEpilogueFwdINS6_IJSA_NS7_ILi256EEESB_EEES9_SE_SG_Li256ELb0ELb1ELb0ELb0EEENS1_30DynamicPersistentTileSchedulerILi256ELi128ELb0ELb1ELb1EEEEEEEEEvNT_6ParamsE --------------------------
	.section	.nv.info._ZN7cutlass13device_kernelIN5flash11enable_sm90INS1_16FlashAttnFwdSm90INS1_25CollectiveMainloopFwdSm90ILi2EN4cute5tupleIJNS5_1CILi1EEES8_S8_EEENS6_IJNS7_ILi128EEENS7_ILi96EEENS7_ILi64EEEEEELi256ENS_6half_tEfNS_4arch4Sm90ELb0ELb1ELb0ELb0ELb0ELb0ELb1ELb1ELb0ELb1ELb0ELb0EEENS1_21CollectiveEpilogueFwdINS6_IJSA_NS7_ILi256EEESB_EEES9_SE_SG_Li256ELb0ELb1ELb0ELb0EEENS1_30DynamicPersistentTileSchedulerILi256ELi128ELb0ELb1ELb1EEEEEEEEEvNT_6ParamsE,"",@"SHT_CUDA_INFO"
	.sectionflags	@""
	.align	4


	//----- nvinfo : EIATTR_CUDA_API_VERSION
	.align		4
        /*0000*/ 	.byte	0x04, 0x37
        /*0002*/ 	.short	(.L_1343 - .L_1342)
.L_1342:
        /*0004*/ 	.word	0x00000082


	//----- nvinfo : EIATTR_KPARAM_INFO
	.align		4
.L_1343:
        /*0008*/ 	.byte	0x04, 0x17
        /*000a*/ 	.short	(.L_1345 - .L_1344)
.L_1344:
        /*000c*/ 	.word	0x00000000
        /*0010*/ 	.short	0x0000
        /*0012*/ 	.short	0x0070
        /*0014*/ 	.byte	0x00, 0xf0, 0x01, 0x2e


	//----- nvinfo : EIATTR_SPARSE_MMA_MASK
	.align		4
.L_1345:
        /*0018*/ 	.byte	0x03, 0x50
        /*001a*/ 	.short	0x0000


	//----- nvinfo : EIATTR_MAXREG_COUNT
	.align		4
        /*001c*/ 	.byte	0x03, 0x1b
        /*001e*/ 	.short	0x00a8


	//----- nvinfo : EIATTR_NUM_BARRIERS
	.align		4
        /*0020*/ 	.byte	0x02, 0x4c
        /*0022*/ 	.byte	0x10
	.zero		1


	//----- nvinfo : EIATTR_EXTERNS
	.align		4
        /*0024*/ 	.byte	0x04, 0x0f
        /*0026*/ 	.short	(.L_1347 - .L_1346)


	//   ....[0]....
	.align		4
.L_1346:
        /*0028*/ 	.word	index@(__assertfail)


	//----- nvinfo : EIATTR_ANNOTATIONS
	.align		4
.L_1347:
        /*002c*/ 	.byte	0x04, 0x55
        /*002e*/ 	.short	(.L_1349 - .L_1348)


	//   ....[0]....
.L_1348:
        /* <DEDUP_REMOVED lines=48> */


	//----- nvinfo : EIATTR_MERCURY_ISA_VERSION
	.align		4
.L_1349:
        /*0320*/ 	.byte	0x03, 0x5f
        /*0322*/ 	.short	0x0101


	//----- nvinfo : EIATTR_INT_WARP_WIDE_INSTR_OFFSETS
	.align		4
        /*0324*/ 	.byte	0x04, 0x31
        /*0326*/ 	.short	(.L_1351 - .L_1350)


	//   ....[0]....
.L_1350:
        /*0328*/ 	.word	0x00000170


	//   ....[1]....
        /*032c*/ 	.word	0x000001b0


	//   ....[2]....
        /*0330*/ 	.word	0x00000220


	//   ....[3]....
        /*0334*/ 	.word	0x00000230


	//   ....[4]....
        /*0338*/ 	.word	0x00022170


	//   ....[5]....
        /*033c*/ 	.word	0x00022200


	//   ....[6]....
        /*0340*/ 	.word	0x00026800


	//   ....[7]....
        /*0344*/ 	.word	0x00026890


	//----- nvinfo : EIATTR_COOP_GROUP_MASK_REGIDS
	.align		4
.L_1351:
        /*0348*/ 	.byte	0x04, 0x29
        /*034a*/ 	.short	(.L_1353 - .L_1352)


	//   ....[0]....
.L_1352:
        /*034c*/ 	.word	0xffffffff


	//   ....[1]....
        /*0350*/ 	.word	0xffffffff


	//   ....[2]....
        /*0354*/ 	.word	0xffffffff


	//   ....[3]....
        /*0358*/ 	.word	0xffffffff


	//   ....[4]....
        /*035c*/ 	.word	0xffffffff


	//   ....[5]....
        /*0360*/ 	.word	0xffffffff


	//   ....[6]....
        /*0364*/ 	.word	0xffffffff


	//   ....[7]....
        /*0368*/ 	.word	0xffffffff


	//   ....[8]....
        /*036c*/ 	.word	0xffffffff


	//   ....[9]....
        /*0370*/ 	.word	0xffffffff


	//   ....[10]....
        /*0374*/ 	.word	0xffffffff


	//   ....[11]....
        /*0378*/ 	.word	0xffffffff


	//   ....[12]....
        /*037c*/ 	.word	0xffffffff


	//   ....[13]....
        /*0380*/ 	.word	0xffffffff


	//   ....[14]....
        /*0384*/ 	.word	0xffffffff


	//   ....[15]....
        /*0388*/ 	.word	0xffffffff


	//   ....[16]....
        /*038c*/ 	.word	0xffffffff


	//   ....[17]....
        /*0390*/ 	.word	0xffffffff


	//   ....[18]....
        /*0394*/ 	.word	0xffffffff


	//   ....[19]....
        /*0398*/ 	.word	0xffffffff


	//   ....[20]....
        /*039c*/ 	.word	0xffffffff


	//   ....[21]....
        /*03a0*/ 	.word	0xffffffff


	//   ....[22]....
        /*03a4*/ 	.word	0xffffffff


	//   ....[23]....
        /*03a8*/ 	.word	0xffffffff


	//   ....[24]....
        /*03ac*/ 	.word	0xffffffff


	//   ....[25]....
        /*03b0*/ 	.word	0xffffffff


	//   ....[26]....
        /*03b4*/ 	.word	0xffffffff


	//   ....[27]....
        /*03b8*/ 	.word	0xffffffff


	//   ....[28]....
        /*03bc*/ 	.word	0xffffffff


	//   ....[29]....
        /*03c0*/ 	.word	0xffffffff


	//   ....[30]....
        /*03c4*/ 	.word	0xffffffff


	//   ....[31]....
        /*03c8*/ 	.word	0xffffffff


	//   ....[32]....
        /*03cc*/ 	.word	0xffffffff


	//   ....[33]....
        /*03d0*/ 	.word	0xffffffff


	//   ....[34]....
        /*03d4*/ 	.word	0xffffffff


	//   ....[35]....
        /*03d8*/ 	.word	0xffffffff


	//   ....[36]....
        /*03dc*/ 	.word	0xffffffff


	//   ....[37]....
        /*03e0*/ 	.word	0xffffffff


	//   ....[38]....
        /*03e4*/ 	.word	0xffffffff


	//   ....[39]....
        /*03e8*/ 	.word	0xffffffff


	//   ....[40]....
        /*03ec*/ 	.word	0xffffffff


	//   ....[41]....
        /*03f0*/ 	.word	0xffffffff


	//   ....[42]....
        /*03f4*/ 	.word	0xffffffff


	//   ....[43]....
        /*03f8*/ 	.word	0xffffffff


	//   ....[44]....
        /*03fc*/ 	.word	0xffffffff


	//   ....[45]....
        /*0400*/ 	.word	0xffffffff


	//   ....[46]....
        /*0404*/ 	.word	0xffffffff


	//   ....[47]....
        /*0408*/ 	.word	0xffffffff


	//   ....[48]....
        /*040c*/ 	.word	0xffffffff


	//   ....[49]....
        /*0410*/ 	.word	0xffffffff


	//   ....[50]....
        /*0414*/ 	.word	0xffffffff


	//   ....[51]....
        /*0418*/ 	.word	0xffffffff


	//   ....[52]....
        /*041c*/ 	.word	0xffffffff


	//   ....[53]....
        /*0420*/ 	.word	0xffffffff


	//   ....[54]....
        /*0424*/ 	.word	0xffffffff


	//   ....[55]....
        /*0428*/ 	.word	0xffffffff


	//   ....[56]....
        /*042c*/ 	.word	0xffffffff


	//   ....[57]....
        /*0430*/ 	.word	0xffffffff


	//   ....[58]....
        /*0434*/ 	.word	0xffffffff


	//   ....[59]....
        /*0438*/ 	.word	0xffffffff


	//   ....[60]....
        /*043c*/ 	.word	0xffffffff


	//   ....[61]....
        /*0440*/ 	.word	0xffffffff


	//   ....[62]....
        /*0444*/ 	.word	0xffffffff


	//   ....[63]....
        /*0448*/ 	.word	0xffffffff


	//   ....[64]....
        /*044c*/ 	.word	0xffffffff


	//   ....[65]....
        /*0450*/ 	.word	0xffffffff


	//   ....[66]....
        /*0454*/ 	.word	0xffffffff


	//   ....[67]....
        /*0458*/ 	.word	0xffffffff


	//   ....[68]....
        /*045c*/ 	.word	0xffffffff


	//   ....[69]....
        /*0460*/ 	.word	0xffffffff


	//   ....[70]....
        /*0464*/ 	.word	0xffffffff


	//   ....[71]....
        /*0468*/ 	.word	0xffffffff


	//   ....[72]....
        /*046c*/ 	.word	0xffffffff


	//   ....[73]....
        /*0470*/ 	.word	0xffffffff


	//   ....[74]....
        /*0474*/ 	.word	0xffffffff


	//   ....[75]....
        /*0478*/ 	.word	0xffffffff


	//   ....[76]....
        /*047c*/ 	.word	0xffffffff


	//   ....[77]....
        /*0480*/ 	.word	0xffffffff


	//   ....[78]....
        /*0484*/ 	.word	0xffffffff


	//   ....[79]....
        /*0488*/ 	.word	0xffffffff


	//   ....[80]....
        /*048c*/ 	.word	0xffffffff


	//   ....[81]....
        /*0490*/ 	.word	0xffffffff


	//   ....[82]....
        /*0494*/ 	.word	0xffffffff


	//   ....[83]....
        /*0498*/ 	.word	0xffffffff


	//   ....[84]....
        /*049c*/ 	.word	0x0500000f


	//   ....[85]....
        /*04a0*/ 	.word	0x0500000f


	//   ....[86]....
        /*04a4*/ 	.word	0x0500000f


	//   ....[87]....
        /*04a8*/ 	.word	0x0500000f


	//   ....[88]....
        /*04ac*/ 	.word	0x0500000f


	//   ....[89]....
        /*04b0*/ 	.word	0x0500000f


	//   ....[90]....
        /*04b4*/ 	.word	0x0500000f


	//   ....[91]....
        /*04b8*/ 	.word	0x0500000f


	//   ....[92]....
        /*04bc*/ 	.word	0x0500000f


	//   ....[93]....
        /*04c0*/ 	.word	0x0500000f


	//   ....[94]....
        /*04c4*/ 	.word	0x0500000f


	//   ....[95]....
        /*04c8*/ 	.word	0x0500000f


	//   ....[96]....
        /*04cc*/ 	.word	0x0500000f


	//   ....[97]....
        /*04d0*/ 	.word	0x0500000f


	//   ....[98]....
        /*04d4*/ 	.word	0x0500000f


	//   ....[99]....
        /*04d8*/ 	.word	0x0500000f


	//   ....[100]....
        /*04dc*/ 	.word	0x0500000f


	//   ....[101]....
        /*04e0*/ 	.word	0x0500000f


	//   ....[102]....
        /*04e4*/ 	.word	0x0500000f


	//   ....[103]....
        /*04e8*/ 	.word	0x0500000f


	//   ....[104]....
        /*04ec*/ 	.word	0x0500000f


	//   ....[105]....
        /*04f0*/ 	.word	0x0500000f


	//   ....[106]....
        /*04f4*/ 	.word	0x0500000f


	//   ....[107]....
        /*04f8*/ 	.word	0x0500000f


	//   ....[108]....
        /*04fc*/ 	.word	0x0500000f


	//   ....[109]....
        /*0500*/ 	.word	0x0500000f


	//   ....[110]....
        /*0504*/ 	.word	0x0500000f


	//   ....[111]....
        /*0508*/ 	.word	0x0500000f


	//   ....[112]....
        /*050c*/ 	.word	0x0500000f


	//   ....[113]....
        /*0510*/ 	.word	0x0500000f


	//   ....[114]....
        /*0514*/ 	.word	0x0500000f


	//   ....[115]....
        /*0518*/ 	.word	0x0500000f


	//   ....[116]....
        /*051c*/ 	.word	0x0500000f


	//   ....[117]....
        /*0520*/ 	.word	0x0500000f


	//   ....[118]....
        /*0524*/ 	.word	0x0500000f


	//   ....[119]....
        /*0528*/ 	.word	0xffffffff


	//   ....[120]....
        /*052c*/ 	.word	0xffffffff


	//   ....[121]....
        /*0530*/ 	.word	0xffffffff


	//   ....[122]....
        /*0534*/ 	.word	0xffffffff


	//   ....[123]....
        /*0538*/ 	.word	0xffffffff


	//   ....[124]....
        /*053c*/ 	.word	0xffffffff


	//----- nvinfo : EIATTR_COOP_GROUP_INSTR_OFFSETS
	.align		4
.L_1353:
        /*0540*/ 	.byte	0x04, 0x28
        /*0542*/ 	.short	(.L_1355 - .L_1354)


	//   ....[0]....
.L_1354:
        /*0544*/ 	.word	0x000000b0


	//   ....[1]....
        /*0548*/ 	.word	0x00000180


	//   ....[2]....
        /*054c*/ 	.word	0x000001d0


	//   ....[3]....
        /*0550*/ 	.word	0x00000420


	//   ....[4]....
        /*0554*/ 	.word	0x00000580


	//   ....[5]....
        /*0558*/ 	.word	0x000006a0


	//   ....[6]....
        /*055c*/ 	.word	0x00000800


	//   ....[7]....
        /*0560*/ 	.word	0x00002010


	//   ....[8]....
        /*0564*/ 	.word	0x000041e0


	//   ....[9]....
        /*0568*/ 	.word	0x00004450


	//   ....[10]....
        /*056c*/ 	.word	0x00005ab0


	//   ....[11]....
        /*0570*/ 	.word	0x00005b30


	//   ....[12]....
        /*0574*/ 	.word	0x00005ec0


	//   ....[13]....
        /*0578*/ 	.word	0x00005ee0


	//   ....[14]....
        /*057c*/ 	.word	0x0000ad60


	//   ....[15]....
        /*0580*/ 	.word	0x0000adf0


	//   ....[16]....
        /*0584*/ 	.word	0x0000aeb0


	//   ....[17]....
        /*0588*/ 	.word	0x0000af00


	//   ....[18]....
        /*058c*/ 	.word	0x000145b0


	//   ....[19]....
        /*0590*/ 	.word	0x000147d0


	//   ....[20]....
        /*0594*/ 	.word	0x00015800


	//   ....[21]....
        /*0598*/ 	.word	0x000158d0


	//   ....[22]....
        /*059c*/ 	.word	0x00015a50


	//   ....[23]....
        /*05a0*/ 	.word	0x00015ac0


	//   ....[24]....
        /*05a4*/ 	.word	0x0001de30


	//   ....[25]....
        /*05a8*/ 	.word	0x0001de50


	//   ....[26]....
        /*05ac*/ 	.word	0x0001deb0


	//   ....[27]....
        /*05b0*/ 	.word	0x0001def0


	//   ....[28]....
        /*05b4*/ 	.word	0x0001fb00


	//   ....[29]....
        /*05b8*/ 	.word	0x0001fb10


	//   ....[30]....
        /*05bc*/ 	.word	0x0001fc20


	//   ....[31]....
        /*05c0*/ 	.word	0x0001fc50


	//   ....[32]....
        /*05c4*/ 	.word	0x000204c0


	//   ....[33]....
        /*05c8*/ 	.word	0x000204d0


	//   ....[34]....
        /*05cc*/ 	.word	0x00020620


	//   ....[35]....
        /*05d0*/ 	.word	0x00020640


	//   ....[36]....
        /*05d4*/ 	.word	0x00020780


	//   ....[37]....
        /*05d8*/ 	.word	0x000207a0


	//   ....[38]....
        /*05dc*/ 	.word	0x000208f0


	//   ....[39]....
        /*05e0*/ 	.word	0x00020910


	//   ....[40]....
        /*05e4*/ 	.word	0x00021020


	//   ....[41]....
        /*05e8*/ 	.word	0x00021040


	//   ....[42]....
        /*05ec*/ 	.word	0x00021180


	//   ....[43]....
        /*05f0*/ 	.word	0x000211a0


	//   ....[44]....
        /*05f4*/ 	.word	0x000212e0


	//   ....[45]....
        /*05f8*/ 	.word	0x00021300


	//   ....[46]....
        /*05fc*/ 	.word	0x00021450


	//   ....[47]....
        /*0600*/ 	.word	0x00021470


	//   ....[48]....
        /*0604*/ 	.word	0x00021670


	//   ....[49]....
        /*0608*/ 	.word	0x00022780


	//   ....[50]....
        /*060c*/ 	.word	0x000230f0


	//   ....[51]....
        /*0610*/ 	.word	0x00023120


	//   ....[52]....
        /*0614*/ 	.word	0x00023150


	//   ....[53]....
        /*0618*/ 	.word	0x00023170


	//   ....[54]....
        /*061c*/ 	.word	0x00023240


	//   ....[55]....
        /*0620*/ 	.word	0x000232a0


	//   ....[56]....
        /*0624*/ 	.word	0x000232b0


	//   ....[57]....
        /*0628*/ 	.word	0x00023350


	//   ....[58]....
        /*062c*/ 	.word	0x00023380


	//   ....[59]....
        /*0630*/ 	.word	0x00023400


	//   ....[60]....
        /*0634*/ 	.word	0x00023430


	//   ....[61]....
        /*0638*/ 	.word	0x000234b0


	//   ....[62]....
        /*063c*/ 	.word	0x000234e0


	//   ....[63]....
        /*0640*/ 	.word	0x00023500


	//   ....[64]....
        /*0644*/ 	.word	0x00023550


	//   ....[65]....
        /*0648*/ 	.word	0x00023560


	//   ....[66]....
        /*064c*/ 	.word	0x00023c90


	//   ....[67]....
        /*0650*/ 	.word	0x00023cb0


	//   ....[68]....
        /*0654*/ 	.word	0x00023cf0


	//   ....[69]....
        /*0658*/ 	.word	0x00023d90


	//   ....[70]....
        /*065c*/ 	.word	0x00023e20


	//   ....[71]....
        /*0660*/ 	.word	0x00023e30


	//   ....[72]....
        /*0664*/ 	.word	0x00023ec0


	//   ....[73]....
        /*0668*/ 	.word	0x00023ed0


	//   ....[74]....
        /*066c*/ 	.word	0x00023f40


	//   ....[75]....
        /*0670*/ 	.word	0x00023f50


	//   ....[76]....
        /*0674*/ 	.word	0x00023fd0


	//   ....[77]....
        /*0678*/ 	.word	0x00023fe0


	//   ....[78]....
        /*067c*/ 	.word	0x00024060


	//   ....[79]....
        /*0680*/ 	.word	0x00024070


	//   ....[80]....
        /*0684*/ 	.word	0x000240f0


	//   ....[81]....
        /*0688*/ 	.word	0x00024100


	//   ....[82]....
        /*068c*/ 	.word	0x000269f0


	//   ....[83]....
        /*0690*/ 	.word	0x00026be0


	//   ....[84]....
        /*0694*/ 	.word	0x00027160


	//   ....[85]....
        /*0698*/ 	.word	0x000272c0


	//   ....[86]....
        /*069c*/ 	.word	0x00027320


	//   ....[87]....
        /*06a0*/ 	.word	0x000273b0


	//   ....[88]....
        /*06a4*/ 	.word	0x00027450


	//   ....[89]....
        /*06a8*/ 	.word	0x00027520


	//   ....[90]....
        /*06ac*/ 	.word	0x00027620


	//   ....[91]....
        /*06b0*/ 	.word	0x00027680


	//   ....[92]....
        /*06b4*/ 	.word	0x00027720


	//   ....[93]....
        /*06b8*/ 	.word	0x000277f0


	//   ....[94]....
        /*06bc*/ 	.word	0x00027890


	//   ....[95]....
        /*06c0*/ 	.word	0x00027960


	//   ....[96]....
        /*06c4*/ 	.word	0x00027a00


	//   ....[97]....
        /*06c8*/ 	.word	0x00027ad0


	//   ....[98]....
        /*06cc*/ 	.word	0x00027b70


	//   ....[99]....
        /*06d0*/ 	.word	0x00027c20


	//   ....[100]....
        /*06d4*/ 	.word	0x00027cc0


	//   ....[101]....
        /*06d8*/ 	.word	0x00027da0


	//   ....[102]....
        /*06dc*/ 	.word	0x00027e60


	//   ....[103]....
        /*06e0*/ 	.word	0x00028090


	//   ....[104]....
        /*06e4*/ 	.word	0x00028110


	//   ....[105]....
        /*06e8*/ 	.word	0x00028250


	//   ....[106]....
        /*06ec*/ 	.word	0x00028300


	//   ....[107]....
        /*06f0*/ 	.word	0x000283d0


	//   ....[108]....
        /*06f4*/ 	.word	0x00028480


	//   ....[109]....
        /*06f8*/ 	.word	0x00028550


	//   ....[110]....
        /*06fc*/ 	.word	0x00028600


	//   ....[111]....
        /*0700*/ 	.word	0x00028700


	//   ....[112]....
        /*0704*/ 	.word	0x00028750


	//   ....[113]....
        /*0708*/ 	.word	0x00028830


	//   ....[114]....
        /*070c*/ 	.word	0x000288e0


	//   ....[115]....
        /*0710*/ 	.word	0x000289b0


	//   ....[116]....
        /*0714*/ 	.word	0x00028a60


	//   ....[117]....
        /*0718*/ 	.word	0x00028d80


	//   ....[118]....
        /*071c*/ 	.word	0x00028ea0


	//   ....[119]....
        /*0720*/ 	.word	0x0002b3d0


	//   ....[120]....
        /*0724*/ 	.word	0x0002b670


	//   ....[121]....
        /*0728*/ 	.word	0x0002c940


	//   ....[122]....
        /*072c*/ 	.word	0x0002c980


	//   ....[123]....
        /*0730*/ 	.word	0x0002c9f0


	//   ....[124]....
        /*0734*/ 	.word	0x0002ca10


	//----- nvinfo : EIATTR_REG_RECONFIG
	.align		4
.L_1355:
        /*0738*/ 	.byte	0x01, 0x54
	.zero		2


	//----- nvinfo : EIATTR_SYSCALL_OFFSETS
	.align		4
        /*073c*/ 	.byte	0x04, 0x46
        /*073e*/ 	.short	(.L_1357 - .L_1356)


	//   ....[0]....
.L_1356:
        /*0740*/ 	.word	0x00002580


	//   ....[1]....
        /*0744*/ 	.word	0x00022370


	//   ....[2]....
        /*0748*/ 	.word	0x000224c0


	//   ....[3]....
        /*074c*/ 	.word	0x000225b0


	//   ....[4]....
        /*0750*/ 	.word	0x00022d50


	//   ....[5]....
        /*0754*/ 	.word	0x000238b0


	//----- nvinfo : EIATTR_MBARRIER_INSTR_OFFSETS
	.align		4
.L_1357:
        /*0758*/ 	.byte	0x04, 0x39
        /*075a*/ 	.short	(.L_1359 - .L_1358)


	//   ....[0]....
.L_1358:
        /*075c*/ 	.word	0x000002c0
        /*0760*/ 	.word	0x000000ff
        /*0764*/ 	.word	0x00032400
        /*0768*/ 	.short	0x0100
        /*076a*/ 	.byte	0x08
	.zero		1


	//   ....[1]....
        /*076c*/ 	.word	0x000002d0
        /*0770*/ 	.word	0x000000ff
        /*0774*/ 	.word	0x00032410
        /*0778*/ 	.short	0x0100
        /*077a*/ 	.byte	0x08
	.zero		1


	//   ....[2]....
        /*077c*/ 	.word	0x000002e0
        /*0780*/ 	.word	0x000000ff
        /*0784*/ 	.word	0x00032420
        /*0788*/ 	.short	0x0100
        /*078a*/ 	.byte	0x08
	.zero		1


	//   ....[3]....
        /*078c*/ 	.word	0x000003d0
        /*0790*/ 	.word	0x000000ff
        /*0794*/ 	.word	0x00032430
        /*0798*/ 	.short	0x0100
        /*079a*/ 	.byte	0x08
	.zero		1


	//   ....[4]....
        /*079c*/ 	.word	0x000003e0
        /*07a0*/ 	.word	0x000000ff
        /*07a4*/ 	.word	0x00032440
        /*07a8*/ 	.short	0x0100
        /*07aa*/ 	.byte	0x08
	.zero		1


	//   ....[5]....
        /*07ac*/ 	.word	0x000003f0
        /*07b0*/ 	.word	0x000000ff
        /*07b4*/ 	.word	0x00032438
        /*07b8*/ 	.short	0x0100
        /*07ba*/ 	.byte	0x08
	.zero		1


	//   ....[6]....
        /*07bc*/ 	.word	0x00000400
        /*07c0*/ 	.word	0x000000ff
        /*07c4*/ 	.word	0x00032448
        /*07c8*/ 	.short	0x0100
        /*07ca*/ 	.byte	0x08
	.zero		1


	//   ....[7]....
        /*07cc*/ 	.word	0x00000530
        /*07d0*/ 	.word	0x000000ff
        /*07d4*/ 	.word	0x00032450
        /*07d8*/ 	.short	0x0100
        /*07da*/ 	.byte	0x08
	.zero		1


	//   ....[8]....
        /*07dc*/ 	.word	0x00000540
        /*07e0*/ 	.word	0x000000ff
        /*07e4*/ 	.word	0x00032460
        /*07e8*/ 	.short	0x0100
        /*07ea*/ 	.byte	0x08
	.zero		1


	//   ....[9]....
        /*07ec*/ 	.word	0x00000550
        /*07f0*/ 	.word	0x000000ff
        /*07f4*/ 	.word	0x00032458
        /*07f8*/ 	.short	0x0100
        /*07fa*/ 	.byte	0x08
	.zero		1


	//   ....[10]....
        /*07fc*/ 	.word	0x00000560
        /*0800*/ 	.word	0x000000ff
        /*0804*/ 	.word	0x00032468
        /*0808*/ 	.short	0x0100
        /*080a*/ 	.byte	0x08
	.zero		1


	//   ....[11]....
        /*080c*/ 	.word	0x00000650
        /*0810*/ 	.word	0x000000ff
        /*0814*/ 	.word	0x00032470
        /*0818*/ 	.short	0x0100
        /*081a*/ 	.byte	0x06
	.zero		1


	//   ....[12]....
        /*081c*/ 	.word	0x00000660
        /*0820*/ 	.word	0x000000ff
        /*0824*/ 	.word	0x00032480
        /*0828*/ 	.short	0x0100
        /*082a*/ 	.byte	0x06
	.zero		1


	//   ....[13]....
        /*082c*/ 	.word	0x00000670
        /*0830*/ 	.word	0x000000ff
        /*0834*/ 	.word	0x00032478
        /*0838*/ 	.short	0x0100
        /*083a*/ 	.byte	0x06
	.zero		1


	//   ....[14]....
        /*083c*/ 	.word	0x00000680
        /*0840*/ 	.word	0x000000ff
        /*0844*/ 	.word	0x00032488
        /*0848*/ 	.short	0x0100
        /*084a*/ 	.byte	0x06
	.zero		1


	//   ....[15]....
        /*084c*/ 	.word	0x000007b0
        /*0850*/ 	.word	0x000000ff
        /*0854*/ 	.word	0x00032490
        /*0858*/ 	.short	0x0100
        /*085a*/ 	.byte	0x08
	.zero		1


	//   ....[16]....
        /*085c*/ 	.word	0x000007c0
        /*0860*/ 	.word	0x000000ff
        /*0864*/ 	.word	0x000324a0
        /*0868*/ 	.short	0x0100
        /*086a*/ 	.byte	0x08
	.zero		1


	//   ....[17]....
        /*086c*/ 	.word	0x000007d0
        /*0870*/ 	.word	0x000000ff
        /*0874*/ 	.word	0x00032498
        /*0878*/ 	.short	0x0100
        /*087a*/ 	.byte	0x08
	.zero		1


	//   ....[18]....
        /*087c*/ 	.word	0x000007e0
        /*0880*/ 	.word	0x000000ff
        /*0884*/ 	.word	0x000324a8
        /*0888*/ 	.short	0x0100
        /*088a*/ 	.byte	0x08
	.zero		1


	//   ....[19]....
        /*088c*/ 	.word	0x00000910
        /*0890*/ 	.word	0x000000ff
        /*0894*/ 	.word	0x000324b0
        /*0898*/ 	.short	0x0100
        /*089a*/ 	.byte	0x08
	.zero		1


	//   ....[20]....
        /*089c*/ 	.word	0x00000920
        /*08a0*/ 	.word	0x000000ff
        /*08a4*/ 	.word	0x000324c0
        /*08a8*/ 	.short	0x0100
        /*08aa*/ 	.byte	0x08
	.zero		1


	//   ....[21]....
        /*08ac*/ 	.word	0x00000930
        /*08b0*/ 	.word	0x000000ff
        /*08b4*/ 	.word	0x000324b8
        /*08b8*/ 	.short	0x0100
        /*08ba*/ 	.byte	0x08
	.zero		1


	//   ....[22]....
        /*08bc*/ 	.word	0x00000940
        /*08c0*/ 	.word	0x000000ff
        /*08c4*/ 	.word	0x000324c8
        /*08c8*/ 	.short	0x0100
        /*08ca*/ 	.byte	0x08
	.zero		1


	//   ....[23]....
        /*08cc*/ 	.word	0x000027d0
        /*08d0*/ 	.word	0x000000ff
        /*08d4*/ 	.word	0x00032400
        /*08d8*/ 	.short	0x010a
        /*08da*/ 	.byte	0x2c
	.zero		1


	//   ....[24]....
        /*08dc*/ 	.word	0x00002c30
        /*08e0*/ 	.word	0x0000000c
        /*08e4*/ 	.word	0x00000000
        /*08e8*/ 	.short	0x010a
        /*08ea*/ 	.byte	0x3f
	.zero		1


	//   ....[25]....
        /*08ec*/ 	.word	0x00002c90
        /*08f0*/ 	.word	0x0000000c
        /*08f4*/ 	.word	0x00000000
        /*08f8*/ 	.short	0x010a
        /*08fa*/ 	.byte	0x3f
	.zero		1


	//   ....[26]....
        /*08fc*/ 	.word	0x00003040
        /*0900*/ 	.word	0x000000ff
        /*0904*/ 	.word	0x00032410
        /*0908*/ 	.short	0x010a
        /*090a*/ 	.byte	0x2c
	.zero		1


	//   ....[27]....
        /*090c*/ 	.word	0x00003140
        /*0910*/ 	.word	0x00000008
        /*0914*/ 	.word	0x00000000
        /*0918*/ 	.short	0x010a
        /*091a*/ 	.byte	0x3f
	.zero		1


	//   ....[28]....
        /*091c*/ 	.word	0x000031a0
        /*0920*/ 	.word	0x00000008
        /*0924*/ 	.word	0x00000000
        /*0928*/ 	.short	0x010a
        /*092a*/ 	.byte	0x3f
	.zero		1


	//   ....[29]....
        /*092c*/ 	.word	0x00003e90
        /*0930*/ 	.word	0x00000008
        /*0934*/ 	.word	0x00000000
        /*0938*/ 	.short	0x0101
        /*093a*/ 	.byte	0x3f
	.zero		1


	//   ....[30]....
        /*093c*/ 	.word	0x00009120
        /*0940*/ 	.word	0x0000000d
        /*0944*/ 	.word	0x00000000
        /*0948*/ 	.short	0x0101
        /*094a*/ 	.byte	0x3f
	.zero		1


	//   ....[31]....
        /*094c*/ 	.word	0x00009850
        /*0950*/ 	.word	0x00000003
        /*0954*/ 	.word	0x00000000
        /*0958*/ 	.short	0x010a
        /*095a*/ 	.byte	0x3f
	.zero		1


	//   ....[32]....
        /*095c*/ 	.word	0x00009950
        /*0960*/ 	.word	0x00000000
        /*0964*/ 	.word	0x00000000
        /*0968*/ 	.short	0x010a
        /*096a*/ 	.byte	0x3f
	.zero		1


	//   ....[33]....
        /*096c*/ 	.word	0x00009d80
        /*0970*/ 	.word	0x00000003
        /*0974*/ 	.word	0x00000000
        /*0978*/ 	.short	0x010a
        /*097a*/ 	.byte	0x3f
	.zero		1


	//   ....[34]....
        /*097c*/ 	.word	0x00009e30
        /*0980*/ 	.word	0x00000004
        /*0984*/ 	.word	0x00000000
        /*0988*/ 	.short	0x010a
        /*098a*/ 	.byte	0x3f
	.zero		1


	//   ....[35]....
        /*098c*/ 	.word	0x0000aaf0
        /*0990*/ 	.word	0x00000003
        /*0994*/ 	.word	0x00000000
        /*0998*/ 	.short	0x0101
        /*099a*/ 	.byte	0x3f
	.zero		1


	//   ....[36]....
        /*099c*/ 	.word	0x00012dd0
        /*09a0*/ 	.word	0x00000000
        /*09a4*/ 	.word	0x00000000
        /*09a8*/ 	.short	0x0101
        /*09aa*/ 	.byte	0x3f
	.zero		1


	//   ....[37]....
        /*09ac*/ 	.word	0x00012fd0
        /*09b0*/ 	.word	0x00000005
        /*09b4*/ 	.word	0x00000000
        /*09b8*/ 	.short	0x010a
        /*09ba*/ 	.byte	0x3f
	.zero		1


	//   ....[38]....
        /*09bc*/ 	.word	0x000130d0
        /*09c0*/ 	.word	0x00000000
        /*09c4*/ 	.word	0x00000000
        /*09c8*/ 	.short	0x010a
        /*09ca*/ 	.byte	0x3f
	.zero		1


	//   ....[39]....
        /*09cc*/ 	.word	0x00013500
        /*09d0*/ 	.word	0x00000005
        /*09d4*/ 	.word	0x00000000
        /*09d8*/ 	.short	0x010a
        /*09da*/ 	.byte	0x3f
	.zero		1


	//   ....[40]....
        /*09dc*/ 	.word	0x000135b0
        /*09e0*/ 	.word	0x00000004
        /*09e4*/ 	.word	0x00000000
        /*09e8*/ 	.short	0x010a
        /*09ea*/ 	.byte	0x3f
	.zero		1


	//   ....[41]....
        /*09ec*/ 	.word	0x00014270
        /*09f0*/ 	.word	0x00000004
        /*09f4*/ 	.word	0x00000000
        /*09f8*/ 	.short	0x0101
        /*09fa*/ 	.byte	0x3f
	.zero		1


	//   ....[42]....
        /*09fc*/ 	.word	0x0001d9c0
        /*0a00*/ 	.word	0x00000000
        /*0a04*/ 	.word	0x00000000
        /*0a08*/ 	.short	0x0101
        /*0a0a*/ 	.byte	0x3f
	.zero		1


	//   ....[43]....
        /*0a0c*/ 	.word	0x000204e0
        /*0a10*/ 	.word	0x000000ff
        /*0a14*/ 	.word	0x00000000
        /*0a18*/ 	.short	0x0101
        /*0a1a*/ 	.byte	0x05
	.zero		1


	//   ....[44]....
        /*0a1c*/ 	.word	0x000229c0
        /*0a20*/ 	.word	0x00000000
        /*0a24*/ 	.word	0x00032440
        /*0a28*/ 	.short	0x010a
        /*0a2a*/ 	.byte	0x3f
	.zero		1


	//   ....[45]....
        /*0a2c*/ 	.word	0x00023680
        /*0a30*/ 	.word	0x00000011
        /*0a34*/ 	.word	0x00032400
        /*0a38*/ 	.short	0x0107
        /*0a3a*/ 	.byte	0x3f
	.zero		1


	//   ....[46]....
        /*0a3c*/ 	.word	0x00023720
        /*0a40*/ 	.word	0x00000011
        /*0a44*/ 	.word	0x00032400
        /*0a48*/ 	.short	0x0101
        /*0a4a*/ 	.byte	0x3f
	.zero		1


	//   ....[47]....
        /*0a4c*/ 	.word	0x00024200
        /*0a50*/ 	.word	0x00000011
        /*0a54*/ 	.word	0x00032410
        /*0a58*/ 	.short	0x0107
        /*0a5a*/ 	.byte	0x3f
	.zero		1


	//   ....[48]....
        /*0a5c*/ 	.word	0x00024300
        /*0a60*/ 	.word	0x00000011
        /*0a64*/ 	.word	0x00032410
        /*0a68*/ 	.short	0x0101
        /*0a6a*/ 	.byte	0x3f
	.zero		1


	//   ....[49]....
        /*0a6c*/ 	.word	0x00024320
        /*0a70*/ 	.word	0x00000011
        /*0a74*/ 	.word	0x00032420
        /*0a78*/ 	.short	0x010a
        /*0a7a*/ 	.byte	0x3f
	.zero		1


	//   ....[50]....
        /*0a7c*/ 	.word	0x00024400
        /*0a80*/ 	.word	0x00000002
        /*0a84*/ 	.word	0x00032460
        /*0a88*/ 	.short	0x010a
        /*0a8a*/ 	.byte	0x3f
	.zero		1


	//   ....[51]....
        /*0a8c*/ 	.word	0x00024c20
        /*0a90*/ 	.word	0x00000003
        /*0a94*/ 	.word	0x00032440
        /*0a98*/ 	.short	0x010a
        /*0a9a*/ 	.byte	0x3f
	.zero		1


	//   ....[52]....
        /*0a9c*/ 	.word	0x00024e40
        /*0aa0*/ 	.word	0x00000003
        /*0aa4*/ 	.word	0x00032460
        /*0aa8*/ 	.short	0x010a
        /*0aaa*/ 	.byte	0x3f
	.zero		1


	//   ....[53]....
        /*0aac*/ 	.word	0x00025630
        /*0ab0*/ 	.word	0x00000004
        /*0ab4*/ 	.word	0x00032440
        /*0ab8*/ 	.short	0x010a
        /*0aba*/ 	.byte	0x3f
	.zero		1


	//   ....[54]....
        /*0abc*/ 	.word	0x00025850
        /*0ac0*/ 	.word	0x00000004
        /*0ac4*/ 	.word	0x00032460
        /*0ac8*/ 	.short	0x010a
        /*0aca*/ 	.byte	0x3f
	.zero		1


	//   ....[55]....
        /*0acc*/ 	.word	0x00025fd0
        /*0ad0*/ 	.word	0x00000004
        /*0ad4*/ 	.word	0x00032440
        /*0ad8*/ 	.short	0x010a
        /*0ada*/ 	.byte	0x3f
	.zero		1


	//   ....[56]....
        /*0adc*/ 	.word	0x000261f0
        /*0ae0*/ 	.word	0x00000004
        /*0ae4*/ 	.word	0x00032460
        /*0ae8*/ 	.short	0x010a
        /*0aea*/ 	.byte	0x3f
	.zero		1


	//   ....[57]....
        /*0aec*/ 	.word	0x00026b60
        /*0af0*/ 	.word	0x00000000
        /*0af4*/ 	.word	0x00032420
        /*0af8*/ 	.short	0x010a
        /*0afa*/ 	.byte	0x3f
	.zero		1


	//   ....[58]....
        /*0afc*/ 	.word	0x00026d30
        /*0b00*/ 	.word	0x00000006
        /*0b04*/ 	.word	0x00000000
        /*0b08*/ 	.short	0x010a
        /*0b0a*/ 	.byte	0x3f
	.zero		1


	//   ....[59]....
        /*0b0c*/ 	.word	0x00026d80
        /*0b10*/ 	.word	0x00000003
        /*0b14*/ 	.word	0x00000000
        /*0b18*/ 	.short	0x010a
        /*0b1a*/ 	.byte	0x3f
	.zero		1


	//   ....[60]....
        /*0b1c*/ 	.word	0x00026de0
        /*0b20*/ 	.word	0x00000012
        /*0b24*/ 	.word	0x00000000
        /*0b28*/ 	.short	0x010a
        /*0b2a*/ 	.byte	0x3f
	.zero		1


	//   ....[61]....
        /*0b2c*/ 	.word	0x00026e10
        /*0b30*/ 	.word	0x00000003
        /*0b34*/ 	.word	0x00000000
        /*0b38*/ 	.short	0x010a
        /*0b3a*/ 	.byte	0x3f
	.zero		1


	//   ....[62]....
        /*0b3c*/ 	.word	0x00026e80
        /*0b40*/ 	.word	0x00000009
        /*0b44*/ 	.word	0x00032400
        /*0b48*/ 	.short	0x010a
        /*0b4a*/ 	.byte	0x3f
	.zero		1


	//   ....[63]....
        /*0b4c*/ 	.word	0x00026ed0
        /*0b50*/ 	.word	0x0000000c
        /*0b54*/ 	.word	0x00000000
        /*0b58*/ 	.short	0x010a
        /*0b5a*/ 	.byte	0x3f
	.zero		1


	//   ....[64]....
        /*0b5c*/ 	.word	0x00026f30
        /*0b60*/ 	.word	0x00000009
        /*0b64*/ 	.word	0x00032410
        /*0b68*/ 	.short	0x010a
        /*0b6a*/ 	.byte	0x3f
	.zero		1


	//   ....[65]....
        /*0b6c*/ 	.word	0x00026f80
        /*0b70*/ 	.word	0x00000008
        /*0b74*/ 	.word	0x00000000
        /*0b78*/ 	.short	0x010a
        /*0b7a*/ 	.byte	0x3f
	.zero		1


	//   ....[66]....
        /*0b7c*/ 	.word	0x00026fd0
        /*0b80*/ 	.word	0x00000000
        /*0b84*/ 	.word	0x00000000
        /*0b88*/ 	.short	0x010a
        /*0b8a*/ 	.byte	0x3f
	.zero		1


	//   ....[67]....
        /*0b8c*/ 	.word	0x00027020
        /*0b90*/ 	.word	0x00000004
        /*0b94*/ 	.word	0x00000000
        /*0b98*/ 	.short	0x010a
        /*0b9a*/ 	.byte	0x3f
	.zero		1


	//   ....[68]....
        /*0b9c*/ 	.word	0x00027070
        /*0ba0*/ 	.word	0x00000000
        /*0ba4*/ 	.word	0x00000000
        /*0ba8*/ 	.short	0x010a
        /*0baa*/ 	.byte	0x3f
	.zero		1


	//   ....[69]....
        /*0bac*/ 	.word	0x000270c0
        /*0bb0*/ 	.word	0x00000004
        /*0bb4*/ 	.word	0x00000000
        /*0bb8*/ 	.short	0x010a
        /*0bba*/ 	.byte	0x3f
	.zero		1


	//   ....[70]....
        /*0bbc*/ 	.word	0x00027210
        /*0bc0*/ 	.word	0x00000000
        /*0bc4*/ 	.word	0x00032440
        /*0bc8*/ 	.short	0x010a
        /*0bca*/ 	.byte	0x3f
	.zero		1


	//   ....[71]....
        /*0bcc*/ 	.word	0x00028aa0
        /*0bd0*/ 	.word	0x00000011
        /*0bd4*/ 	.word	0x00032420
        /*0bd8*/ 	.short	0x010a
        /*0bda*/ 	.byte	0x3f
	.zero		1


	//   ....[72]....
        /*0bdc*/ 	.word	0x00028af0
        /*0be0*/ 	.word	0x00000002
        /*0be4*/ 	.word	0x00032460
        /*0be8*/ 	.short	0x010a
        /*0bea*/ 	.byte	0x3f
	.zero		1


	//   ....[73]....
        /*0bec*/ 	.word	0x00028b40
        /*0bf0*/ 	.word	0x00000003
        /*0bf4*/ 	.word	0x00032440
        /*0bf8*/ 	.short	0x010a
        /*0bfa*/ 	.byte	0x3f
	.zero		1


	//   ....[74]....
        /*0bfc*/ 	.word	0x00028b90
        /*0c00*/ 	.word	0x00000003
        /*0c04*/ 	.word	0x00032460
        /*0c08*/ 	.short	0x010a
        /*0c0a*/ 	.byte	0x3f
	.zero		1


	//   ....[75]....
        /*0c0c*/ 	.word	0x00028be0
        /*0c10*/ 	.word	0x00000004
        /*0c14*/ 	.word	0x00032440
        /*0c18*/ 	.short	0x010a
        /*0c1a*/ 	.byte	0x3f
	.zero		1


	//   ....[76]....
        /*0c1c*/ 	.word	0x00028c30
        /*0c20*/ 	.word	0x00000004
        /*0c24*/ 	.word	0x00032460
        /*0c28*/ 	.short	0x010a
        /*0c2a*/ 	.byte	0x3f
	.zero		1


	//   ....[77]....
        /*0c2c*/ 	.word	0x00028c80
        /*0c30*/ 	.word	0x00000004
        /*0c34*/ 	.word	0x00032440
        /*0c38*/ 	.short	0x010a
        /*0c3a*/ 	.byte	0x3f
	.zero		1


	//   ....[78]....
        /*0c3c*/ 	.word	0x00028cd0
        /*0c40*/ 	.word	0x00000004
        /*0c44*/ 	.word	0x00032460
        /*0c48*/ 	.short	0x010a
        /*0c4a*/ 	.byte	0x3f
	.zero		1


	//   ....[79]....
        /*0c4c*/ 	.word	0x00028dc0
        /*0c50*/ 	.word	0x00000000
        /*0c54*/ 	.word	0x00032420
        /*0c58*/ 	.short	0x010a
        /*0c5a*/ 	.byte	0x3f
	.zero		1


	//   ....[80]....
        /*0c5c*/ 	.word	0x00028f60
        /*0c60*/ 	.word	0x00000006
        /*0c64*/ 	.word	0x00000000
        /*0c68*/ 	.short	0x010a
        /*0c6a*/ 	.byte	0x3f
	.zero		1


	//   ....[81]....
        /*0c6c*/ 	.word	0x00028fb0
        /*0c70*/ 	.word	0x00000003
        /*0c74*/ 	.word	0x00000000
        /*0c78*/ 	.short	0x010a
        /*0c7a*/ 	.byte	0x3f
	.zero		1


	//   ....[82]....
        /*0c7c*/ 	.word	0x00029000
        /*0c80*/ 	.word	0x00000012
        /*0c84*/ 	.word	0x00000000
        /*0c88*/ 	.short	0x010a
        /*0c8a*/ 	.byte	0x3f
	.zero		1


	//   ....[83]....
        /*0c8c*/ 	.word	0x000293b0
        /*0c90*/ 	.word	0x0000000c
        /*0c94*/ 	.word	0x00000000
        /*0c98*/ 	.short	0x010a
        /*0c9a*/ 	.byte	0x3f
	.zero		1


	//   ....[84]....
        /*0c9c*/ 	.word	0x000294f0
        /*0ca0*/ 	.word	0x00000002
        /*0ca4*/ 	.word	0x00000000
        /*0ca8*/ 	.short	0x010a
        /*0caa*/ 	.byte	0x3f
	.zero		1


	//   ....[85]....
        /*0cac*/ 	.word	0x00029b50
        /*0cb0*/ 	.word	0x0000000b
        /*0cb4*/ 	.word	0x00000000
        /*0cb8*/ 	.short	0x010a
        /*0cba*/ 	.byte	0x3f
	.zero		1


	//   ....[86]....
        /*0cbc*/ 	.word	0x00029c90
        /*0cc0*/ 	.word	0x00000008
        /*0cc4*/ 	.word	0x00000000
        /*0cc8*/ 	.short	0x010a
        /*0cca*/ 	.byte	0x3f
	.zero		1


	//   ....[87]....
        /*0ccc*/ 	.word	0x0002af00
        /*0cd0*/ 	.word	0x00000002
        /*0cd4*/ 	.word	0x00000000
        /*0cd8*/ 	.short	0x0101
        /*0cda*/ 	.byte	0x3f
	.zero		1


	//   ....[88]....
        /*0cdc*/ 	.word	0x00044650
        /*0ce0*/ 	.word	0x00000004
        /*0ce4*/ 	.word	0x00000000
        /*0ce8*/ 	.short	0x0101
        /*0cea*/ 	.byte	0x3f
	.zero		1


	//   ....[89]....
        /*0cec*/ 	.word	0x00044690
        /*0cf0*/ 	.word	0x00000002
        /*0cf4*/ 	.word	0x00000000
        /*0cf8*/ 	.short	0x010a
        /*0cfa*/ 	.byte	0x3f
	.zero		1


	//   ....[90]....
        /*0cfc*/ 	.word	0x000446e0
        /*0d00*/ 	.word	0x00000008
        /*0d04*/ 	.word	0x00000000
        /*0d08*/ 	.short	0x010a
        /*0d0a*/ 	.byte	0x3f
	.zero		1


	//----- nvinfo : EIATTR_NUM_MBARRIERS
	.align		4
.L_1359:
        /*0d0c*/ 	.byte	0x03, 0x38
        /*0d0e*/ 	.short	0x0017


	//----- nvinfo : EIATTR_EXIT_INSTR_OFFSETS
	.align		4
        /*0d10*/ 	.byte	0x04, 0x1c
        /*0d12*/ 	.short	(.L_1361 - .L_1360)


	//   ....[0]....
.L_1360:
        /*0d14*/ 	.word	0x00000b50


	//   ....[1]....
        /*0d18*/ 	.word	0x000215f0


	//   ....[2]....
        /*0d1c*/ 	.word	0x00026e60


	//----- nvinfo : EIATTR_MAX_THREADS
	.align		4
.L_1361:
        /*0d20*/ 	.byte	0x04, 0x05
        /*0d22*/ 	.short	(.L_1363 - .L_1362)
.L_1362:
        /*0d24*/ 	.word	0x00000180
        /*0d28*/ 	.word	0x00000001
        /*0d2c*/ 	.word	0x00000001


	//----- nvinfo : EIATTR_CRS_STACK_SIZE
	.align		4
.L_1363:
        /*0d30*/ 	.byte	0x04, 0x1e
        /*0d32*/ 	.short	(.L_1365 - .L_1364)
.L_1364:
        /*0d34*/ 	.word	0x00000000


	//----- nvinfo : EIATTR_CBANK_PARAM_SIZE
	.align		4
.L_1365:
        /*0d38*/ 	.byte	0x03, 0x19
        /*0d3a*/ 	.short	0x0bf0


	//----- nvinfo : EIATTR_PARAM_CBANK
	.align		4
        /*0d3c*/ 	.byte	0x04, 0x0a
        /*0d3e*/ 	.short	(.L_1367 - .L_1366)
	.align		4
.L_1366:
        /*0d40*/ 	.word	index@(.nv.constant0._ZN7cutlass13device_kernelIN5flash11enable_sm90INS1_16FlashAttnFwdSm90INS1_25CollectiveMainloopFwdSm90ILi2EN4cute5tupleIJNS5_1CILi1EEES8_S8_EEENS6_IJNS7_ILi128EEENS7_ILi96EEENS7_ILi64EEEEEELi256ENS_6half_tEfNS_4arch4Sm90ELb0ELb1ELb0ELb0ELb0ELb0ELb1ELb1ELb0ELb1ELb0ELb0EEENS1_21CollectiveEpilogueFwdINS6_IJSA_NS7_ILi256EEESB_EEES9_SE_SG_Li256ELb0ELb1ELb0ELb0EEENS1_30DynamicPersistentTileSchedulerILi256ELi128ELb0ELb1ELb1EEEEEEEEEvNT_6ParamsE)
        /*0d44*/ 	.short	0x0210
        /*0d46*/ 	.short	0x0bf0


	//----- nvinfo : EIATTR_SW_WAR
	.align		4
.L_1367:
        /*0d48*/ 	.byte	0x04, 0x36
        /*0d4a*/ 	.short	(.L_1369 - .L_1368)
.L_1368:
        /*0d4c*/ 	.word	0x00000008
.L_1369:


//--------------------- .nv.info._ZN7cutlass13device_kernelIN5flash11enable_sm90INS1_16FlashAttnFwdSm90INS1_25CollectiveMainloopFwdSm90ILi2EN4cute5tupleIJNS5_1CILi1EEES8_S8_EEENS6_IJNS7_ILi128EEENS7_ILi96EEENS7_ILi64EEEEEELi256ENS_6half_tEfNS_4arch4Sm90ELb0ELb1ELb0ELb1ELb0ELb0ELb0ELb1ELb0ELb1ELb0ELb0EEENS1_21CollectiveEpilogueFwdINS6_IJSA_NS7_ILi256EEESB_EEES9_SE_SG_Li256ELb1ELb1ELb0ELb0EEENS1_36VarlenDynamicPersistentTileSchedulerILi128ELi96ELi256ELi128ELb0ELb1ELb1ELb1ELb0ELb1EEEEEEEEEvNT_6ParamsE --------------------------
	.section	.nv.info._ZN7cutlass13device_kernelIN5flash11enable_sm90INS1_16FlashAttnFwdSm90INS1_25CollectiveMainloopFwdSm90ILi2EN4cute5tupleIJNS5_1CILi1EEES8_S8_EEENS6_IJNS7_ILi128EEENS7_ILi96EEENS7_ILi64EEEEEELi256ENS_6half_tEfNS_4arch4Sm90ELb0ELb1ELb0ELb1ELb0ELb0ELb0ELb1ELb0ELb1ELb0ELb0EEENS1_21CollectiveEpilogueFwdINS6_IJSA_NS7_ILi256EEESB_EEES9_SE_SG_Li256ELb1ELb1ELb0ELb0EEENS1_36VarlenDynamicPersistentTileSchedulerILi128ELi96ELi256ELi128ELb0ELb1ELb1ELb1ELb0ELb1EEEEEEEEEvNT_6ParamsE,"",@"SHT_CUDA_INFO"
	.sectionflags	@""
	.align	4


	//----- nvinfo : EIATTR_CUDA_API_VERSION
	.align		4
        /*0000*/ 	.byte	0x04, 0x37
        /*0002*/ 	.short	(.L_1371 - .L_1370)
.L_1370:
        /*0004*/ 	.word	0x00000082


	//----- nvinfo : EIATTR_KPARAM_INFO
	.align		4
.L_1371:
        /*0008*/ 	.byte	0x04, 0x17
        /*000a*/ 	.short	(.L_1373 - .L_1372)
.L_1372:
        /*000c*/ 	.word	0x00000000
        /*0010*/ 	.short	0x0000
        /*0012*/ 	.short	0x0070
        /*0014*/ 	.byte	0x00, 0xf0, 0x01, 0x2a


	//----- nvinfo : EIATTR_SPARSE_MMA_MASK
	.align		4
.L_1373:
        /*0018*/ 	.byte	0x03, 0x50
        /*001a*/ 	.short	0x0000


	//----- nvinfo : EIATTR_MAXREG_COUNT
	.align		4
        /*001c*/ 	.byte	0x03, 0x1b
        /*001e*/ 	.short	0x00a8


	//----- nvinfo : EIATTR_NUM_BARRIERS
	.align		4
        /*0020*/ 	.byte	0x02, 0x4c
        /*0022*/ 	.byte	0x10
	.zero		1


	//----- nvinfo : EIATTR_EXTERNS
	.align		4
        /*0024*/ 	.byte	0x04, 0x0f
        /*0026*/ 	.short	(.L_1375 - .L_1374)


	//   ....[0]....
	.align		4
.L_1374:
        /*0028*/ 	.word	index@(__assertfail)


	//----- nvinfo : EIATTR_ANNOTATIONS
	.align		4
.L_1375:
        /*002c*/ 	.byte	0x04, 0x55
        /*002e*/ 	.short	(.L_1377 - .L_1376)


	//   ....[0]....
.L_1376:
        /* <DEDUP_REMOVED lines=57> */


	//----- nvinfo : EIATTR_MERCURY_ISA_VERSION
	.align		4
.L_1377:
        /*03b0*/ 	.byte	0x03, 0x5f
        /*03b2*/ 	.short	0x0101


	//----- nvinfo : EIATTR_UNUSED_LOAD_BYTE_OFFSET
	.align		4
        /*03b4*/ 	.byte	0x04, 0x44
        /*03b6*/ 	.short	(.L_1379 - .L_1378)


	//   ....[0]....
.L_1378:
        /*03b8*/ 	.word	0x00000a40
        /*03bc*/ 	.word	0x0000fff0


	//   ....[1]....
        /*03c0*/ 	.word	0x0000d180
        /*03c4*/ 	.word	0x0000fff0


	//----- nvinfo : EIATTR_INT_WARP_WIDE_INSTR_OFFSETS
	.align		4
.L_1379:
        /*03c8*/ 	.byte	0x04, 0x31
        /*03ca*/ 	.short	(.L_1381 - .L_1380)


	//   ....[0]....
.L_1380:
        /*03cc*/ 	.word	0x00000130


	//   ....[1]....
        /*03d0*/ 	.word	0x00000170


	//   ....[2]....
        /*03d4*/ 	.word	0x000001e0


	//   ....[3]....
        /*03d8*/ 	.word	0x00011510


	//   ....[4]....
        /*03dc*/ 	.word	0x000115a0


	//   ....[5]....
        /*03e0*/ 	.word	0x00015310


	//   ....[6]....
        /*03e4*/ 	.word	0x000153a0


	//----- nvinfo : EIATTR_COOP_GROUP_MASK_REGIDS
	.align		4
.L_1381:
        /*03e8*/ 	.byte	0x04, 0x29
        /*03ea*/ 	.short	(.L_1383 - .L_1382)


	//   ....[0]....
.L_1382:
        /*03ec*/ 	.word	0xffffffff


	//   ....[1]....
        /*03f0*/ 	.word	0xffffffff


	//   ....[2]....
        /*03f4*/ 	.word	0xffffffff


	//   ....[3]....
        /*03f8*/ 	.word	0xffffffff


	//   ....[4]....
        /*03fc*/ 	.word	0xffffffff


	//   ....[5]....
        /*0400*/ 	.word	0xffffffff


	//   ....[6]....
        /*0404*/ 	.word	0xffffffff


	//   ....[7]....
        /*0408*/ 	.word	0xffffffff


	//   ....[8]....
        /*040c*/ 	.word	0xffffffff


	//   ....[9]....
        /*0410*/ 	.word	0xffffffff


	//   ....[10]....
        /*0414*/ 	.word	0xffffffff


	//   ....[11]....
        /*0418*/ 	.word	0xffffffff


	//   ....[12]....
        /*041c*/ 	.word	0xffffffff


	//   ....[13]....
        /*0420*/ 	.word	0xffffffff


	//   ....[14]....
        /*0424*/ 	.word	0xffffffff


	//   ....[15]....
        /*0428*/ 	.word	0xffffffff


	//   ....[16]....
        /*042c*/ 	.word	0xffffffff


	//   ....[17]....
        /*0430*/ 	.word	0xffffffff


	//   ....[18]....
        /*0434*/ 	.word	0xffffffff


	//   ....[19]....
        /*0438*/ 	.word	0xffffffff


	//   ....[20]....
        /*043c*/ 	.word	0xffffffff


	//   ....[21]....
        /*0440*/ 	.word	0xffffffff


	//   ....[22]....
        /*0444*/ 	.word	0xffffffff


	//   ....[23]....
        /*0448*/ 	.word	0xffffffff


	//   ....[24]....
        /*044c*/ 	.word	0xffffffff


	//   ....[25]....
        /*0450*/ 	.word	0xffffffff


	//   ....[26]....
        /*0454*/ 	.word	0xffffffff


	//   ....[27]....
        /*0458*/ 	.word	0xffffffff


	//   ....[28]....
        /*045c*/ 	.word	0xffffffff


	//   ....[29]....
        /*0460*/ 	.word	0xffffffff


	//   ....[30]....
        /*0464*/ 	.word	0xffffffff


	//   ....[31]....
        /*0468*/ 	.word	0xffffffff


	//   ....[32]....
        /*046c*/ 	.word	0xffffffff


	//   ....[33]....
        /*0470*/ 	.word	0xffffffff


	//   ....[34]....
        /*0474*/ 	.word	0xffffffff


	//   ....[35]....
        /*0478*/ 	.word	0xffffffff


	//   ....[36]....
        /*047c*/ 	.word	0xffffffff


	//   ....[37]....
        /*0480*/ 	.word	0xffffffff


	//   ....[38]....
        /*0484*/ 	.word	0xffffffff


	//   ....[39]....
        /*0488*/ 	.word	0xffffffff


	//   ....[40]....
        /*048c*/ 	.word	0xffffffff


	//   ....[41]....
        /*0490*/ 	.word	0xffffffff


	//   ....[42]....
        /*0494*/ 	.word	0xffffffff


	//   ....[43]....
        /*0498*/ 	.word	0xffffffff


	//   ....[44]....
        /*049c*/ 	.word	0xffffffff


	//   ....[45]....
        /*04a0*/ 	.word	0xffffffff


	//   ....[46]....
        /*04a4*/ 	.word	0xffffffff


	//   ....[47]....
        /*04a8*/ 	.word	0xffffffff


	//   ....[48]....
        /*04ac*/ 	.word	0xffffffff


	//   ....[49]....
        /*04b0*/ 	.word	0xffffffff


	//   ....[50]....
        /*04b4*/ 	.word	0xffffffff


	//   ....[51]....
        /*04b8*/ 	.word	0xffffffff


	//   ....[52]....
        /*04bc*/ 	.word	0xffffffff


	//   ....[53]....
        /*04c0*/ 	.word	0xffffffff


	//   ....[54]....
        /*04c4*/ 	.word	0xffffffff


	//   ....[55]....
        /*04c8*/ 	.word	0xffffffff


	//   ....[56]....
        /*04cc*/ 	.word	0xffffffff


	//   ....[57]....
        /*04d0*/ 	.word	0xffffffff


	//   ....[58]....
        /*04d4*/ 	.word	0xffffffff


	//   ....[59]....
        /*04d8*/ 	.word	0xffffffff


	//   ....[60]....
        /*04dc*/ 	.word	0xffffffff


	//   ....[61]....
        /*04e0*/ 	.word	0xffffffff


	//   ....[62]....
        /*04e4*/ 	.word	0xffffffff


	//   ....[63]....
        /*04e8*/ 	.word	0xffffffff


	//   ....[64]....
        /*04ec*/ 	.word	0xffffffff


	//   ....[65]....
        /*04f0*/ 	.word	0xffffffff


	//   ....[66]....
        /*04f4*/ 	.word	0xffffffff


	//   ....[67]....
        /*04f8*/ 	.word	0xffffffff


	//   ....[68]....
        /*04fc*/ 	.word	0xffffffff


	//   ....[69]....
        /*0500*/ 	.word	0xffffffff


	//   ....[70]....
        /*0504*/ 	.word	0xffffffff


	//   ....[71]....
        /*0508*/ 	.word	0xffffffff


	//   ....[72]....
        /*050c*/ 	.word	0xffffffff


	//   ....[73]....
        /*0510*/ 	.word	0xffffffff


	//   ....[74]....
        /*0514*/ 	.word	0xffffffff


	//   ....[75]....
        /*0518*/ 	.word	0xffffffff


	//   ....[76]....
        /*051c*/ 	.word	0xffffffff


	//   ....[77]....
        /*0520*/ 	.word	0xffffffff


	//   ....[78]....
        /*0524*/ 	.word	0xffffffff


	//   ....[79]....
        /*0528*/ 	.word	0xffffffff


	//   ....[80]....
        /*052c*/ 	.word	0xffffffff


	//   ....[81]....
        /*0530*/ 	.word	0xffffffff


	//   ....[82]....
        /*0534*/ 	.word	0xffffffff


	//   ....[83]....
        /*0538*/ 	.word	0xffffffff


	//   ....[84]....
        /*053c*/ 	.word	0xffffffff


	//   ....[85]....
        /*0540*/ 	.word	0xffffffff


	//   ....[86]....
        /*0544*/ 	.word	0xffffffff


	//   ....[87]....
        /*0548*/ 	.word	0xffffffff


	//   ....[88]....
        /*054c*/ 	.word	0xffffffff


	//   ....[89]....
        /*0550*/ 	.word	0xffffffff


	//   ....[90]....
        /*0554*/ 	.word	0xffffffff


	//   ....[91]....
        /*0558*/ 	.word	0xffffffff


	//   ....[92]....
        /*055c*/ 	.word	0xffffffff


	//   ....[93]....
        /*0560*/ 	.word	0xffffffff


	//   ....[94]....
        /*0564*/ 	.word	0xffffffff


	//   ....[95]....
        /*0568*/ 	.word	0xffffffff


	//   ....[96]....
        /*056c*/ 	.word	0xffffffff


	//   ....[97]....
        /*0570*/ 	.word	0xffffffff


	//   ....[98]....
        /*0574*/ 	.word	0xffffffff


	//   ....[99]....
        /*0578*/ 	.word	0xffffffff


	//   ....[100]....
        /*057c*/ 	.word	0xffffffff


	//   ....[101]....
        /*0580*/ 	.word	0xffffffff


	//   ....[102]....
        /*0584*/ 	.word	0xffffffff


	//   ....[103]....
        /*0588*/ 	.word	0xffffffff


	//   ....[104]....
        /*058c*/ 	.word	0xffffffff


	//   ....[105]....
        /*0590*/ 	.word	0x0500000f


	//   ....[106]....
        /*0594*/ 	.word	0x0500000f


	//   ....[107]....
        /*0598*/ 	.word	0x0500000f


	//   ....[108]....
        /*059c*/ 	.word	0x0500000f


	//   ....[109]....
        /*05a0*/ 	.word	0x0500000f


	//   ....[110]....
        /*05a4*/ 	.word	0x0500000f


	//   ....[111]....
        /*05a8*/ 	.word	0x0500000f


	//   ....[112]....
        /*05ac*/ 	.word	0x0500000f


	//   ....[113]....
        /*05b0*/ 	.word	0x0500000f


	//   ....[114]....
        /*05b4*/ 	.word	0x0500000f


	//   ....[115]....
        /*05b8*/ 	.word	0x0500000f


	//   ....[116]....
        /*05bc*/ 	.word	0x0500000f


	//   ....[117]....
        /*05c0*/ 	.word	0x0500000f


	//   ....[118]....
        /*05c4*/ 	.word	0x0500000f


	//   ....[119]....
        /*05c8*/ 	.word	0x0500000f


	//   ....[120]....
        /*05cc*/ 	.word	0x0500000f


	//   ....[121]....
        /*05d0*/ 	.word	0x0500000f


	//   ....[122]....
        /*05d4*/ 	.word	0x0500000f


	//   ....[123]....
        /*05d8*/ 	.word	0x0500000f


	//   ....[124]....
        /*05dc*/ 	.word	0x0500000f


	//   ....[125]....
        /*05e0*/ 	.word	0x0500000f


	//   ....[126]....
        /*05e4*/ 	.word	0x0500000f


	//   ....[127]....
        /*05e8*/ 	.word	0x0500000f


	//   ....[128]....
        /*05ec*/ 	.word	0x0500000f


	//   ....[129]....
        /*05f0*/ 	.word	0x0500000f


	//   ....[130]....
        /*05f4*/ 	.word	0x0500000f


	//   ....[131]....
        /*05f8*/ 	.word	0x0500000f


	//   ....[132]....
        /*05fc*/ 	.word	0x0500000f


	//   ....[133]....
        /*0600*/ 	.word	0x0500000f


	//   ....[134]....
        /*0604*/ 	.word	0x0500000f


	//   ....[135]....
        /*0608*/ 	.word	0x0500000f


	//   ....[136]....
        /*060c*/ 	.word	0x0500000f


	//   ....[137]....
        /*0610*/ 	.word	0x0500000f


	//   ....[138]....
        /*0614*/ 	.word	0x0500000f


	//   ....[139]....
        /*0618*/ 	.word	0x0500000f


	//----- nvinfo : EIATTR_COOP_GROUP_INSTR_OFFSETS
	.align		4
.L_1383:
        /*061c*/ 	.byte	0x04, 0x28
        /*061e*/ 	.short	(.L_1385 - .L_1384)


	//   ....[0]....
.L_1384:
        /*0620*/ 	.word	0x00000070


	//   ....[1]....
        /*0624*/ 	.word	0x00000140


	//   ....[2]....
        /*0628*/ 	.word	0x00000190


	//   ....[3]....
        /*062c*/ 	.word	0x000003c0


	//   ....[4]....
        /*0630*/ 	.word	0x00000520


	//   ....[5]....
        /*0634*/ 	.word	0x00000640


	//   ....[6]....
        /*0638*/ 	.word	0x000007a0


	//   ....[7]....
        /*063c*/ 	.word	0x00001b50


	//   ....[8]....
        /*0640*/ 	.word	0x00002180


	//   ....[9]....
        /*0644*/ 	.word	0x00002c20


	//   ....[10]....
        /*0648*/ 	.word	0x000031e0


	//   ....[11]....
        /*064c*/ 	.word	0x000032e0


	//   ....[12]....
        /*0650*/ 	.word	0x00003890


	//   ....[13]....
        /*0654*/ 	.word	0x00003950


	//   ....[14]....
        /*0658*/ 	.word	0x00004a80


	//   ....[15]....
        /*065c*/ 	.word	0x00004d90


	//   ....[16]....
        /*0660*/ 	.word	0x00005b60


	//   ....[17]....
        /*0664*/ 	.word	0x00005c80


	//   ....[18]....
        /*0668*/ 	.word	0x000062e0


	//   ....[19]....
        /*066c*/ 	.word	0x00006350


	//   ....[20]....
        /*0670*/ 	.word	0x00007f10


	//   ....[21]....
        /*0674*/ 	.word	0x00007f30


	//   ....[22]....
        /*0678*/ 	.word	0x00008460


	//   ....[23]....
        /*067c*/ 	.word	0x00008630


	//   ....[24]....
        /*0680*/ 	.word	0x00009ba0


	//   ....[25]....
        /*0684*/ 	.word	0x00009e00


	//   ....[26]....
        /*0688*/ 	.word	0x0000aaa0


	//   ....[27]....
        /*068c*/ 	.word	0x0000abc0


	//   ....[28]....
        /*0690*/ 	.word	0x0000b400


	//   ....[29]....
        /*0694*/ 	.word	0x0000b5d0


	//   ....[30]....
        /*0698*/ 	.word	0x0000c700


	//   ....[31]....
        /*069c*/ 	.word	0x0000c780


	//   ....[32]....
        /*06a0*/ 	.word	0x0000c7e0


	//   ....[33]....
        /*06a4*/ 	.word	0x0000c810


	//   ....[34]....
        /*06a8*/ 	.word	0x0000e210


	//   ....[35]....
        /*06ac*/ 	.word	0x0000e250


	//   ....[36]....
        /*06b0*/ 	.word	0x0000e290


	//   ....[37]....
        /*06b4*/ 	.word	0x0000e2c0


	//   ....[38]....
        /*06b8*/ 	.word	0x0000eb60


	//   ....[39]....
        /*06bc*/ 	.word	0x0000eba0


	//   ....[40]....
        /*06c0*/ 	.word	0x0000ece0


	//   ....[41]....
        /*06c4*/ 	.word	0x0000ed00


	//   ....[42]....
        /*06c8*/ 	.word	0x0000ee40


	//   ....[43]....
        /*06cc*/ 	.word	0x0000ee60


	//   ....[44]....
        /*06d0*/ 	.word	0x0000efb0


	//   ....[45]....
        /*06d4*/ 	.word	0x0000efd0


	//   ....[46]....
        /*06d8*/ 	.word	0x0000f920


	//   ....[47]....
        /*06dc*/ 	.word	0x0000f940


	//   ....[48]....
        /*06e0*/ 	.word	0x0000fa80


	//   ....[49]....
        /*06e4*/ 	.word	0x0000faa0


	//   ....[50]....
        /*06e8*/ 	.word	0x0000fbe0


	//   ....[51]....
        /*06ec*/ 	.word	0x0000fc00


	//   ....[52]....
        /*06f0*/ 	.word	0x0000fd50


	//   ....[53]....
        /*06f4*/ 	.word	0x0000fd70


	//   ....[54]....
        /*06f8*/ 	.word	0x0000ff50


	//   ....[55]....
        /*06fc*/ 	.word	0x00010130


	//   ....[56]....
        /*0700*/ 	.word	0x00010160


	//   ....[57]....
        /*0704*/ 	.word	0x00010190


	//   ....[58]....
        /*0708*/ 	.word	0x000101c0


	//   ....[59]....
        /*070c*/ 	.word	0x000101f0


	//   ....[60]....
        /*0710*/ 	.word	0x00010220


	//   ....[61]....
        /*0714*/ 	.word	0x00010390


	//   ....[62]....
        /*0718*/ 	.word	0x000103c0


	//   ....[63]....
        /*071c*/ 	.word	0x000103f0


	//   ....[64]....
        /*0720*/ 	.word	0x00010420


	//   ....[65]....
        /*0724*/ 	.word	0x00010450


	//   ....[66]....
        /*0728*/ 	.word	0x00010480


	//   ....[67]....
        /*072c*/ 	.word	0x00010520


	//   ....[68]....
        /*0730*/ 	.word	0x00010580


	//   ....[69]....
        /*0734*/ 	.word	0x00010610


	//   ....[70]....
        /*0738*/ 	.word	0x00011ad0


	//   ....[71]....
        /*073c*/ 	.word	0x000125f0


	//   ....[72]....
        /*0740*/ 	.word	0x00012610


	//   ....[73]....
        /*0744*/ 	.word	0x000126c0


	//   ....[74]....
        /*0748*/ 	.word	0x000126d0


	//   ....[75]....
        /*074c*/ 	.word	0x00012750


	//   ....[76]....
        /*0750*/ 	.word	0x00012760


	//   ....[77]....
        /*0754*/ 	.word	0x000127e0


	//   ....[78]....
        /*0758*/ 	.word	0x000127f0


	//   ....[79]....
        /*075c*/ 	.word	0x00012870


	//   ....[80]....
        /*0760*/ 	.word	0x00012880


	//   ....[81]....
        /*0764*/ 	.word	0x00012900


	//   ....[82]....
        /*0768*/ 	.word	0x00012910


	//   ....[83]....
        /*076c*/ 	.word	0x00012990


	//   ....[84]....
        /*0770*/ 	.word	0x000129a0


	//   ....[85]....
        /*0774*/ 	.word	0x000129b0


	//   ....[86]....
        /*0778*/ 	.word	0x00012a00


	//   ....[87]....
        /*077c*/ 	.word	0x000155a0


	//   ....[88]....
        /*0780*/ 	.word	0x00015600


	//   ....[89]....
        /*0784*/ 	.word	0x00015630


	//   ....[90]....
        /*0788*/ 	.word	0x00015640


	//   ....[91]....
        /*078c*/ 	.word	0x00015670


	//   ....[92]....
        /*0790*/ 	.word	0x000156a0


	//   ....[93]....
        /*0794*/ 	.word	0x000156d0


	//   ....[94]....
        /*0798*/ 	.word	0x00015700


	//   ....[95]....
        /*079c*/ 	.word	0x00015880


	//   ....[96]....
        /*07a0*/ 	.word	0x000158b0


	//   ....[97]....
        /*07a4*/ 	.word	0x000158e0


	//   ....[98]....
        /*07a8*/ 	.word	0x00015910


	//   ....[99]....
        /*07ac*/ 	.word	0x00015940


	//   ....[100]....
        /*07b0*/ 	.word	0x00015970


	//   ....[101]....
        /*07b4*/ 	.word	0x00015a30


	//   ....[102]....
        /*07b8*/ 	.word	0x00015a50


	//   ....[103]....
        /*07bc*/ 	.word	0x00015ac0


	//   ....[104]....
        /*07c0*/ 	.word	0x00016180


	//   ....[105]....
        /*07c4*/ 	.word	0x000167c0


	//   ....[106]....
        /*07c8*/ 	.word	0x00016980


	//   ....[107]....
        /*07cc*/ 	.word	0x000169d0


	//   ....[108]....
        /*07d0*/ 	.word	0x00016a30


	//   ....[109]....
        /*07d4*/ 	.word	0x00016b20


	//   ....[110]....
        /*07d8*/ 	.word	0x00016b80


	//   ....[111]....
        /*07dc*/ 	.word	0x00016c70


	//   ....[112]....
        /*07e0*/ 	.word	0x00016cd0


	//   ....[113]....
        /*07e4*/ 	.word	0x00016dc0


	//   ....[114]....
        /*07e8*/ 	.word	0x00016e20


	//   ....[115]....
        /*07ec*/ 	.word	0x00016f10


	//   ....[116]....
        /*07f0*/ 	.word	0x00016f70


	//   ....[117]....
        /*07f4*/ 	.word	0x00017060


	//   ....[118]....
        /*07f8*/ 	.word	0x000170c0


	//   ....[119]....
        /*07fc*/ 	.word	0x00017190


	//   ....[120]....
        /*0800*/ 	.word	0x00017210


	//   ....[121]....
        /*0804*/ 	.word	0x000172e0


	//   ....[122]....
        /*0808*/ 	.word	0x00017610


	//   ....[123]....
        /*080c*/ 	.word	0x000176b0


	//   ....[124]....
        /*0810*/ 	.word	0x000177d0


	//   ....[125]....
        /*0814*/ 	.word	0x00017840


	//   ....[126]....
        /*0818*/ 	.word	0x000178b0


	//   ....[127]....
        /*081c*/ 	.word	0x00017920


	//   ....[128]....
        /*0820*/ 	.word	0x00017990


	//   ....[129]....
        /*0824*/ 	.word	0x00017a10


	//   ....[130]....
        /*0828*/ 	.word	0x00017aa0


	//   ....[131]....
        /*082c*/ 	.word	0x00017b30


	//   ....[132]....
        /*0830*/ 	.word	0x00017ba0


	//   ....[133]....
        /*0834*/ 	.word	0x00017c10


	//   ....[134]....
        /*0838*/ 	.word	0x00017c80


	//   ....[135]....
        /*083c*/ 	.word	0x00017d00


	//   ....[136]....
        /*0840*/ 	.word	0x00017d70


	//   ....[137]....
        /*0844*/ 	.word	0x00017e10


	//   ....[138]....
        /*0848*/ 	.word	0x00017ea0


	//   ....[139]....
        /*084c*/ 	.word	0x00017fd0


	//----- nvinfo : EIATTR_REG_RECONFIG
	.align		4
.L_1385:
        /*0850*/ 	.byte	0x01, 0x54
	.zero		2


	//----- nvinfo : EIATTR_SYSCALL_OFFSETS
	.align		4
        /*0854*/ 	.byte	0x04, 0x46
        /*0856*/ 	.short	(.L_1387 - .L_1386)


	//   ....[0]....
.L_1386:
        /*0858*/ 	.word	0x00001d30


	//   ....[1]....
        /*085c*/ 	.word	0x00011710


	//   ....[2]....
        /*0860*/ 	.word	0x00011860


	//   ....[3]....
        /*0864*/ 	.word	0x00011950


	//   ....[4]....
        /*0868*/ 	.word	0x000121c0


	//----- nvinfo : EIATTR_MBARRIER_INSTR_OFFSETS
	.align		4
.L_1387:
        /*086c*/ 	.byte	0x04, 0x39
        /*086e*/ 	.short	(.L_1389 - .L_1388)


	//   ....[0]....
.L_1388:
        /*0870*/ 	.word	0x00000270
        /*0874*/ 	.word	0x000000ff
        /*0878*/ 	.word	0x00022800
        /*087c*/ 	.short	0x0100
        /*087e*/ 	.byte	0x08
	.zero		1


	//   ....[1]....
        /*0880*/ 	.word	0x00000280
        /*0884*/ 	.word	0x000000ff
        /*0888*/ 	.word	0x00022820
        /*088c*/ 	.short	0x0100
        /*088e*/ 	.byte	0x08
	.zero		1


	//   ....[2]....
        /*0890*/ 	.word	0x00000370
        /*0894*/ 	.word	0x000000ff
        /*0898*/ 	.word	0x00022830
        /*089c*/ 	.short	0x0100
        /*089e*/ 	.byte	0x08
	.zero		1


	//   ....[3]....
        /*08a0*/ 	.word	0x00000380
        /*08a4*/ 	.word	0x000000ff
        /*08a8*/ 	.word	0x00022840
        /*08ac*/ 	.short	0x0100
        /*08ae*/ 	.byte	0x08
	.zero		1


	//   ....[4]....
        /*08b0*/ 	.word	0x00000390
        /*08b4*/ 	.word	0x000000ff
        /*08b8*/ 	.word	0x00022838
        /*08bc*/ 	.short	0x0100
        /*08be*/ 	.byte	0x08
	.zero		1


	//   ....[5]....
        /*08c0*/ 	.word	0x000003a0
        /*08c4*/ 	.word	0x000000ff
        /*08c8*/ 	.word	0x00022848
        /*08cc*/ 	.short	0x0100
        /*08ce*/ 	.byte	0x08
	.zero		1


	//   ....[6]....
        /*08d0*/ 	.word	0x000004d0
        /*08d4*/ 	.word	0x000000ff
        /*08d8*/ 	.word	0x00022850
        /*08dc*/ 	.short	0x0100
        /*08de*/ 	.byte	0x08
	.zero		1


	//   ....[7]....
        /*08e0*/ 	.word	0x000004e0
        /*08e4*/ 	.word	0x000000ff
        /*08e8*/ 	.word	0x00022860
        /*08ec*/ 	.short	0x0100
        /*08ee*/ 	.byte	0x08
	.zero		1


	//   ....[8]....
        /*08f0*/ 	.word	0x000004f0
        /*08f4*/ 	.word	0x000000ff
        /*08f8*/ 	.word	0x00022858
        /*08fc*/ 	.short	0x0100
        /*08fe*/ 	.byte	0x08
	.zero		1


	//   ....[9]....
        /*0900*/ 	.word	0x00000500
        /*0904*/ 	.word	0x000000ff
        /*0908*/ 	.word	0x00022868
        /*090c*/ 	.short	0x0100
        /*090e*/ 	.byte	0x08
	.zero		1


	//   ....[10]....
        /*0910*/ 	.word	0x000005f0
        /*0914*/ 	.word	0x000000ff
        /*0918*/ 	.word	0x00022870
        /*091c*/ 	.short	0x0100
        /*091e*/ 	.byte	0x06
	.zero		1


	//   ....[11]....
        /*0920*/ 	.word	0x00000600
        /*0924*/ 	.word	0x000000ff
        /*0928*/ 	.word	0x00022880
        /*092c*/ 	.short	0x0100
        /*092e*/ 	.byte	0x06
	.zero		1


	//   ....[12]....
        /*0930*/ 	.word	0x00000610
        /*0934*/ 	.word	0x000000ff
        /*0938*/ 	.word	0x00022878
        /*093c*/ 	.short	0x0100
        /*093e*/ 	.byte	0x06
	.zero		1


	//   ....[13]....
        /*0940*/ 	.word	0x00000620
        /*0944*/ 	.word	0x000000ff
        /*0948*/ 	.word	0x00022888
        /*094c*/ 	.short	0x0100
        /*094e*/ 	.byte	0x06
	.zero		1


	//   ....[14]....
        /*0950*/ 	.word	0x00000750
        /*0954*/ 	.word	0x000000ff
        /*0958*/ 	.word	0x00022890
        /*095c*/ 	.short	0x0100
        /*095e*/ 	.byte	0x08
	.zero		1


	//   ....[15]....
        /*0960*/ 	.word	0x00000760
        /*0964*/ 	.word	0x000000ff
        /*0968*/ 	.word	0x000228a0
        /*096c*/ 	.short	0x0100
        /*096e*/ 	.byte	0x08
	.zero		1


	//   ....[16]....
        /*0970*/ 	.word	0x00000770
        /*0974*/ 	.word	0x000000ff
        /*0978*/ 	.word	0x00022898
        /*097c*/ 	.short	0x0100
        /*097e*/ 	.byte	0x08
	.zero		1


	//   ....[17]....
        /*0980*/ 	.word	0x00000780
        /*0984*/ 	.word	0x000000ff
        /*0988*/ 	.word	0x000228a8
        /*098c*/ 	.short	0x0100
        /*098e*/ 	.byte	0x08
	.zero		1


	//   ....[18]....
        /*0990*/ 	.word	0x000008b0
        /*0994*/ 	.word	0x000000ff
        /*0998*/ 	.word	0x000228b0
        /*099c*/ 	.short	0x0100
        /*099e*/ 	.byte	0x08
	.zero		1


	//   ....[19]....
        /*09a0*/ 	.word	0x000008c0
        /*09a4*/ 	.word	0x000000ff
        /*09a8*/ 	.word	0x000228c0
        /*09ac*/ 	.short	0x0100
        /*09ae*/ 	.byte	0x08
	.zero		1


	//   ....[20]....
        /*09b0*/ 	.word	0x000008d0
        /*09b4*/ 	.word	0x000000ff
        /*09b8*/ 	.word	0x000228b8
        /*09bc*/ 	.short	0x0100
        /*09be*/ 	.byte	0x08
	.zero		1


	//   ....[21]....
        /*09c0*/ 	.word	0x000008e0
        /*09c4*/ 	.word	0x000000ff
        /*09c8*/ 	.word	0x000228c8
        /*09cc*/ 	.short	0x0100
        /*09ce*/ 	.byte	0x08
	.zero		1


	//   ....[22]....
        /*09d0*/ 	.word	0x00001de0
        /*09d4*/ 	.word	0x00000008
        /*09d8*/ 	.word	0x00022800
        /*09dc*/ 	.short	0x010a
        /*09de*/ 	.byte	0x3f
	.zero		1


	//   ....[23]....
        /*09e0*/ 	.word	0x00001eb0
        /*09e4*/ 	.word	0x00000005
        /*09e8*/ 	.word	0x00022830
        /*09ec*/ 	.short	0x010a
        /*09ee*/ 	.byte	0x3f
	.zero		1


	//   ....[24]....
        /*09f0*/ 	.word	0x00001ef0
        /*09f4*/ 	.word	0x00000005
        /*09f8*/ 	.word	0x00022830
        /*09fc*/ 	.short	0x010a
        /*09fe*/ 	.byte	0x3f
	.zero		1


	//   ....[25]....
        /*0a00*/ 	.word	0x00002380
        /*0a04*/ 	.word	0x00000000
        /*0a08*/ 	.word	0x00000000
        /*0a0c*/ 	.short	0x0101
        /*0a0e*/ 	.byte	0x3f
	.zero		1


	//   ....[26]....
        /*0a10*/ 	.word	0x00004200
        /*0a14*/ 	.word	0x00000005
        /*0a18*/ 	.word	0x00022850
        /*0a1c*/ 	.short	0x010a
        /*0a1e*/ 	.byte	0x3f
	.zero		1


	//   ....[27]....
        /*0a20*/ 	.word	0x00004240
        /*0a24*/ 	.word	0x00000005
        /*0a28*/ 	.word	0x00022850
        /*0a2c*/ 	.short	0x010a
        /*0a2e*/ 	.byte	0x3f
	.zero		1


	//   ....[28]....
        /*0a30*/ 	.word	0x000045c0
        /*0a34*/ 	.word	0x00000005
        /*0a38*/ 	.word	0x00000000
        /*0a3c*/ 	.short	0x0101
        /*0a3e*/ 	.byte	0x3f
	.zero		1


	//   ....[29]....
        /*0a40*/ 	.word	0x000048a0
        /*0a44*/ 	.word	0x000000ff
        /*0a48*/ 	.word	0x00022830
        /*0a4c*/ 	.short	0x010a
        /*0a4e*/ 	.byte	0x1b
	.zero		1


	//   ....[30]....
        /*0a50*/ 	.word	0x000048e0
        /*0a54*/ 	.word	0x000000ff
        /*0a58*/ 	.word	0x00022830
        /*0a5c*/ 	.short	0x010a
        /*0a5e*/ 	.byte	0x1b
	.zero		1


	//   ....[31]....
        /*0a60*/ 	.word	0x00004bd0
        /*0a64*/ 	.word	0x00000008
        /*0a68*/ 	.word	0x00000000
        /*0a6c*/ 	.short	0x0101
        /*0a6e*/ 	.byte	0x3f
	.zero		1


	//   ....[32]....
        /*0a70*/ 	.word	0x00007450
        /*0a74*/ 	.word	0x000000ff
        /*0a78*/ 	.word	0x00022850
        /*0a7c*/ 	.short	0x010a
        /*0a7e*/ 	.byte	0x1b
	.zero		1


	//   ....[33]....
        /*0a80*/ 	.word	0x00007490
        /*0a84*/ 	.word	0x000000ff
        /*0a88*/ 	.word	0x00022850
        /*0a8c*/ 	.short	0x010a
        /*0a8e*/ 	.byte	0x1b
	.zero		1


	//   ....[34]....
        /*0a90*/ 	.word	0x00007790
        /*0a94*/ 	.word	0x0000000b
        /*0a98*/ 	.word	0x00000000
        /*0a9c*/ 	.short	0x0101
        /*0a9e*/ 	.byte	0x3f
	.zero		1


	//   ....[35]....
        /*0aa0*/ 	.word	0x00007ba0
        /*0aa4*/ 	.word	0x000000ff
        /*0aa8*/ 	.word	0x00022830
        /*0aac*/ 	.short	0x010a
        /*0aae*/ 	.byte	0x18
	.zero		1


	//   ....[36]....
        /*0ab0*/ 	.word	0x00007be0
        /*0ab4*/ 	.word	0x000000ff
        /*0ab8*/ 	.word	0x00022830
        /*0abc*/ 	.short	0x010a
        /*0abe*/ 	.byte	0x18
	.zero		1


	//   ....[37]....
        /*0ac0*/ 	.word	0x00008960
        /*0ac4*/ 	.word	0x0000009a
        /*0ac8*/ 	.word	0x00000000
        /*0acc*/ 	.short	0x0101
        /*0ace*/ 	.byte	0x3f
	.zero		1


	//   ....[38]....
        /*0ad0*/ 	.word	0x00009480
        /*0ad4*/ 	.word	0x000000ff
        /*0ad8*/ 	.word	0x00022850
        /*0adc*/ 	.short	0x010a
        /*0ade*/ 	.byte	0x18
	.zero		1


	//   ....[39]....
        /*0ae0*/ 	.word	0x000094c0
        /*0ae4*/ 	.word	0x000000ff
        /*0ae8*/ 	.word	0x00022850
        /*0aec*/ 	.short	0x010a
        /*0aee*/ 	.byte	0x18
	.zero		1


	//   ....[40]....
        /*0af0*/ 	.word	0x000097b0
        /*0af4*/ 	.word	0x000000b2
        /*0af8*/ 	.word	0x00000000
        /*0afc*/ 	.short	0x0101
        /*0afe*/ 	.byte	0x3f
	.zero		1


	//   ....[41]....
        /*0b00*/ 	.word	0x00009930
        /*0b04*/ 	.word	0x000000ff
        /*0b08*/ 	.word	0x00022830
        /*0b0c*/ 	.short	0x010a
        /*0b0e*/ 	.byte	0x1a
	.zero		1


	//   ....[42]....
        /*0b10*/ 	.word	0x00009970
        /*0b14*/ 	.word	0x000000ff
        /*0b18*/ 	.word	0x00022830
        /*0b1c*/ 	.short	0x010a
        /*0b1e*/ 	.byte	0x1a
	.zero		1


	//   ....[43]....
        /*0b20*/ 	.word	0x00009c60
        /*0b24*/ 	.word	0x00000002
        /*0b28*/ 	.word	0x00000000
        /*0b2c*/ 	.short	0x0101
        /*0b2e*/ 	.byte	0x3f
	.zero		1


	//   ....[44]....
        /*0b30*/ 	.word	0x0000c390
        /*0b34*/ 	.word	0x000000ff
        /*0b38*/ 	.word	0x00022850
        /*0b3c*/ 	.short	0x010a
        /*0b3e*/ 	.byte	0x1a
	.zero		1


	//   ....[45]....
        /*0b40*/ 	.word	0x0000c3d0
        /*0b44*/ 	.word	0x000000ff
        /*0b48*/ 	.word	0x00022850
        /*0b4c*/ 	.short	0x010a
        /*0b4e*/ 	.byte	0x1a
	.zero		1


	//   ....[46]....
        /*0b50*/ 	.word	0x0000c6c0
        /*0b54*/ 	.word	0x00000008
        /*0b58*/ 	.word	0x00000000
        /*0b5c*/ 	.short	0x0101
        /*0b5e*/ 	.byte	0x3f
	.zero		1


	//   ....[47]....
        /*0b60*/ 	.word	0x0000eb90
        /*0b64*/ 	.word	0x00000002
        /*0b68*/ 	.word	0x00000000
        /*0b6c*/ 	.short	0x0101
        /*0b6e*/ 	.byte	0x3f
	.zero		1


	//   ....[48]....
        /*0b70*/ 	.word	0x00011d60
        /*0b74*/ 	.word	0x00000000
        /*0b78*/ 	.word	0x00022840
        /*0b7c*/ 	.short	0x010a
        /*0b7e*/ 	.byte	0x3f
	.zero		1


	//   ....[49]....
        /*0b80*/ 	.word	0x00012ac0
        /*0b84*/ 	.word	0x00000008
        /*0b88*/ 	.word	0x00022800
        /*0b8c*/ 	.short	0x0107
        /*0b8e*/ 	.byte	0x3f
	.zero		1


	//   ....[50]....
        /*0b90*/ 	.word	0x00012bc0
        /*0b94*/ 	.word	0x00000002
        /*0b98*/ 	.word	0x00022800
        /*0b9c*/ 	.short	0x0101
        /*0b9e*/ 	.byte	0x3f
	.zero		1


	//   ....[51]....
        /*0ba0*/ 	.word	0x00012be0
        /*0ba4*/ 	.word	0x00000002
        /*0ba8*/ 	.word	0x00022820
        /*0bac*/ 	.short	0x010a
        /*0bae*/ 	.byte	0x3f
	.zero		1


	//   ....[52]....
        /*0bb0*/ 	.word	0x00012cf0
        /*0bb4*/ 	.word	0x00000002
        /*0bb8*/ 	.word	0x00022860
        /*0bbc*/ 	.short	0x010a
        /*0bbe*/ 	.byte	0x3f
	.zero		1


	//   ....[53]....
        /*0bc0*/ 	.word	0x000135b0
        /*0bc4*/ 	.word	0x00000003
        /*0bc8*/ 	.word	0x00022840
        /*0bcc*/ 	.short	0x010a
        /*0bce*/ 	.byte	0x3f
	.zero		1


	//   ....[54]....
        /*0bd0*/ 	.word	0x00013800
        /*0bd4*/ 	.word	0x00000003
        /*0bd8*/ 	.word	0x00022860
        /*0bdc*/ 	.short	0x010a
        /*0bde*/ 	.byte	0x3f
	.zero		1


	//   ....[55]....
        /*0be0*/ 	.word	0x00014060
        /*0be4*/ 	.word	0x00000002
        /*0be8*/ 	.word	0x00022840
        /*0bec*/ 	.short	0x010a
        /*0bee*/ 	.byte	0x3f
	.zero		1


	//   ....[56]....
        /*0bf0*/ 	.word	0x000142a0
        /*0bf4*/ 	.word	0x00000002
        /*0bf8*/ 	.word	0x00022860
        /*0bfc*/ 	.short	0x010a
        /*0bfe*/ 	.byte	0x3f
	.zero		1


	//   ....[57]....
        /*0c00*/ 	.word	0x00014a70
        /*0c04*/ 	.word	0x00000003
        /*0c08*/ 	.word	0x00022840
        /*0c0c*/ 	.short	0x010a
        /*0c0e*/ 	.byte	0x3f
	.zero		1


	//   ....[58]....
        /*0c10*/ 	.word	0x00014cc0
        /*0c14*/ 	.word	0x00000003
        /*0c18*/ 	.word	0x00022860
        /*0c1c*/ 	.short	0x010a
        /*0c1e*/ 	.byte	0x3f
	.zero		1


	//   ....[59]....
        /*0c20*/ 	.word	0x00016100
        /*0c24*/ 	.word	0x00000000
        /*0c28*/ 	.word	0x00022820
        /*0c2c*/ 	.short	0x010a
        /*0c2e*/ 	.byte	0x3f
	.zero		1


	//   ....[60]....
        /*0c30*/ 	.word	0x000162c0
        /*0c34*/ 	.word	0x00000006
        /*0c38*/ 	.word	0x00000000
        /*0c3c*/ 	.short	0x010a
        /*0c3e*/ 	.byte	0x3f
	.zero		1


	//   ....[61]....
        /*0c40*/ 	.word	0x00016330
        /*0c44*/ 	.word	0x00000007
        /*0c48*/ 	.word	0x00000000
        /*0c4c*/ 	.short	0x010a
        /*0c4e*/ 	.byte	0x3f
	.zero		1


	//   ....[62]....
        /*0c50*/ 	.word	0x000163a0
        /*0c54*/ 	.word	0x00000004
        /*0c58*/ 	.word	0x00000000
        /*0c5c*/ 	.short	0x010a
        /*0c5e*/ 	.byte	0x3f
	.zero		1


	//   ....[63]....
        /*0c60*/ 	.word	0x000163d0
        /*0c64*/ 	.word	0x00000003
        /*0c68*/ 	.word	0x00000000
        /*0c6c*/ 	.short	0x010a
        /*0c6e*/ 	.byte	0x3f
	.zero		1


	//   ....[64]....
        /*0c70*/ 	.word	0x00016430
        /*0c74*/ 	.word	0x00000008
        /*0c78*/ 	.word	0x00022800
        /*0c7c*/ 	.short	0x010a
        /*0c7e*/ 	.byte	0x3f
	.zero		1


	//   ....[65]....
        /*0c80*/ 	.word	0x00016480
        /*0c84*/ 	.word	0x00000005
        /*0c88*/ 	.word	0x00022830
        /*0c8c*/ 	.short	0x010a
        /*0c8e*/ 	.byte	0x3f
	.zero		1


	//   ....[66]....
        /*0c90*/ 	.word	0x000164d0
        /*0c94*/ 	.word	0x00000005
        /*0c98*/ 	.word	0x00022850
        /*0c9c*/ 	.short	0x010a
        /*0c9e*/ 	.byte	0x3f
	.zero		1


	//   ....[67]....
        /*0ca0*/ 	.word	0x00016530
        /*0ca4*/ 	.word	0x00000009
        /*0ca8*/ 	.word	0x00022830
        /*0cac*/ 	.short	0x010a
        /*0cae*/ 	.byte	0x3f
	.zero		1


	//   ....[68]....
        /*0cb0*/ 	.word	0x00016580
        /*0cb4*/ 	.word	0x0000000b
        /*0cb8*/ 	.word	0x00022850
        /*0cbc*/ 	.short	0x010a
        /*0cbe*/ 	.byte	0x3f
	.zero		1


	//   ....[69]....
        /*0cc0*/ 	.word	0x000165e0
        /*0cc4*/ 	.word	0x00000002
        /*0cc8*/ 	.word	0x00022830
        /*0ccc*/ 	.short	0x010a
        /*0cce*/ 	.byte	0x3f
	.zero		1


	//   ....[70]....
        /*0cd0*/ 	.word	0x00016630
        /*0cd4*/ 	.word	0x000000b2
        /*0cd8*/ 	.word	0x00022850
        /*0cdc*/ 	.short	0x010a
        /*0cde*/ 	.byte	0x3f
	.zero		1


	//   ....[71]....
        /*0ce0*/ 	.word	0x00016690
        /*0ce4*/ 	.word	0x00000002
        /*0ce8*/ 	.word	0x00022830
        /*0cec*/ 	.short	0x010a
        /*0cee*/ 	.byte	0x3f
	.zero		1


	//   ....[72]....
        /*0cf0*/ 	.word	0x000166e0
        /*0cf4*/ 	.word	0x00000008
        /*0cf8*/ 	.word	0x00022850
        /*0cfc*/ 	.short	0x010a
        /*0cfe*/ 	.byte	0x3f
	.zero		1


	//   ....[73]....
        /*0d00*/ 	.word	0x00016880
        /*0d04*/ 	.word	0x00000000
        /*0d08*/ 	.word	0x00022840
        /*0d0c*/ 	.short	0x010a
        /*0d0e*/ 	.byte	0x3f
	.zero		1


	//   ....[74]....
        /*0d10*/ 	.word	0x00017330
        /*0d14*/ 	.word	0x00000002
        /*0d18*/ 	.word	0x00022820
        /*0d1c*/ 	.short	0x010a
        /*0d1e*/ 	.byte	0x3f
	.zero		1


	//   ....[75]....
        /*0d20*/ 	.word	0x00017380
        /*0d24*/ 	.word	0x00000002
        /*0d28*/ 	.word	0x00022860
        /*0d2c*/ 	.short	0x010a
        /*0d2e*/ 	.byte	0x3f
	.zero		1


	//   ....[76]....
        /*0d30*/ 	.word	0x000173d0
        /*0d34*/ 	.word	0x00000003
        /*0d38*/ 	.word	0x00022840
        /*0d3c*/ 	.short	0x010a
        /*0d3e*/ 	.byte	0x3f
	.zero		1


	//   ....[77]....
        /*0d40*/ 	.word	0x00017420
        /*0d44*/ 	.word	0x00000003
        /*0d48*/ 	.word	0x00022860
        /*0d4c*/ 	.short	0x010a
        /*0d4e*/ 	.byte	0x3f
	.zero		1


	//   ....[78]....
        /*0d50*/ 	.word	0x00017470
        /*0d54*/ 	.word	0x00000002
        /*0d58*/ 	.word	0x00022840
        /*0d5c*/ 	.short	0x010a
        /*0d5e*/ 	.byte	0x3f
	.zero		1


	//   ....[79]....
        /*0d60*/ 	.word	0x000174c0
        /*0d64*/ 	.word	0x00000002
        /*0d68*/ 	.word	0x00022860
        /*0d6c*/ 	.short	0x010a
        /*0d6e*/ 	.byte	0x3f
	.zero		1


	//   ....[80]....
        /*0d70*/ 	.word	0x00017510
        /*0d74*/ 	.word	0x00000003
        /*0d78*/ 	.word	0x00022840
        /*0d7c*/ 	.short	0x010a
        /*0d7e*/ 	.byte	0x3f
	.zero		1


	//   ....[81]....
        /*0d80*/ 	.word	0x00017560
        /*0d84*/ 	.word	0x00000003
        /*0d88*/ 	.word	0x00022860
        /*0d8c*/ 	.short	0x010a
        /*0d8e*/ 	.byte	0x3f
	.zero		1


	//   ....[82]....
        /*0d90*/ 	.word	0x00017ef0
        /*0d94*/ 	.word	0x00000000
        /*0d98*/ 	.word	0x00022820
        /*0d9c*/ 	.short	0x010a
        /*0d9e*/ 	.byte	0x3f
	.zero		1


	//   ....[83]....
        /*0da0*/ 	.word	0x00018090
        /*0da4*/ 	.word	0x00000006
        /*0da8*/ 	.word	0x00000000
        /*0dac*/ 	.short	0x010a
        /*0dae*/ 	.byte	0x3f
	.zero		1


	//   ....[84]....
        /*0db0*/ 	.word	0x000180e0
        /*0db4*/ 	.word	0x00000007
        /*0db8*/ 	.word	0x00000000
        /*0dbc*/ 	.short	0x010a
        /*0dbe*/ 	.byte	0x3f
	.zero		1


	//   ....[85]....
        /*0dc0*/ 	.word	0x00018130
        /*0dc4*/ 	.word	0x00000004
        /*0dc8*/ 	.word	0x00000000
        /*0dcc*/ 	.short	0x010a
        /*0dce*/ 	.byte	0x3f
	.zero		1


	//----- nvinfo : EIATTR_NUM_MBARRIERS
	.align		4
.L_1389:
        /*0dd0*/ 	.byte	0x03, 0x38
        /*0dd2*/ 	.short	0x0016


	//----- nvinfo : EIATTR_EXIT_INSTR_OFFSETS
	.align		4
        /*0dd4*/ 	.byte	0x04, 0x1c
        /*0dd6*/ 	.short	(.L_1391 - .L_1390)


	//   ....[0]....
.L_1390:
        /*0dd8*/ 	.word	0x00000a80


	//   ....[1]....
        /*0ddc*/ 	.word	0x0000fef0


	//   ....[2]....
        /*0de0*/ 	.word	0x00016420


	//----- nvinfo : EIATTR_MAX_THREADS
	.align		4
.L_1391:
        /*0de4*/ 	.byte	0x04, 0x05
        /*0de6*/ 	.short	(.L_1393 - .L_1392)
.L_1392:
        /*0de8*/ 	.word	0x00000180
        /*0dec*/ 	.word	0x00000001
        /*0df0*/ 	.word	0x00000001


	//----- nvinfo : EIATTR_CRS_STACK_SIZE
	.align		4
.L_1393:
        /*0df4*/ 	.byte	0x04, 0x1e
        /*0df6*/ 	.short	(.L_1395 - .L_1394)
.L_1394:
        /*0df8*/ 	.word	0x00000000


	//----- nvinfo : EIATTR_CBANK_PARAM_SIZE
	.align		4
.L_1395:
        /*0dfc*/ 	.byte	0x03, 0x19
        /*0dfe*/ 	.short	0x0af0


	//----- nvinfo : EIATTR_PARAM_CBANK
	.align		4
        /*0e00*/ 	.byte	0x04, 0x0a
        /*0e02*/ 	.short	(.L_1397 - .L_1396)
	.align		4
.L_1396:
        /*0e04*/ 	.word	index@(.nv.constant0._ZN7cutlass13device_kernelIN5flash11enable_sm90INS1_16FlashAttnFwdSm90INS1_25CollectiveMainloopFwdSm90ILi2EN4cute5tupleIJNS5_1CILi1EEES8_S8_EEENS6_IJNS7_ILi128EEENS7_ILi96EEENS7_ILi64EEEEEELi256ENS_6half_tEfNS_4arch4Sm90ELb0ELb1ELb0ELb1ELb0ELb0ELb0ELb1ELb0ELb1ELb0ELb0EEENS1_21CollectiveEpilogueFwdINS6_IJSA_NS7_ILi256EEESB_EEES9_SE_SG_Li256ELb1ELb1ELb0ELb0EEENS1_36VarlenDynamicPersistentTileSchedulerILi128ELi96ELi256ELi128ELb0ELb1ELb1ELb1ELb0ELb1EEEEEEEEEvNT_6ParamsE)
        /*0e08*/ 	.short	0x0210
        /*0e0a*/ 	.short	0x0af0


	//----- nvinfo : EIATTR_SW_WAR
	.align		4
.L_1397:
        /*0e0c*/ 	.byte	0x04, 0x36
        /*0e0e*/ 	.short	(.L_1399 - .L_1398)
.L_1398:
        /*0e10*/ 	.word	0x00000008
.L_1399:


//--------------------- .nv.info._ZN7cutlass13device_kernelIN5flash11enable_sm90INS1_16FlashAttnFwdSm90INS1_25CollectiveMainloopFwdSm90ILi2EN4cute5tupleIJNS5_1CILi1EEES8_S8_EEENS6_IJNS7_ILi128EEENS7_ILi96EEENS7_ILi64EEEEEELi256ENS_6half_tEfNS_4arch4Sm90ELb0ELb1ELb0ELb1ELb0ELb1ELb0ELb1ELb0ELb1ELb0ELb0EEENS1_21CollectiveEpilogueFwdINS6_IJSA_NS7_ILi256EEESB_EEES9_SE_SG_Li256ELb1ELb1ELb0ELb0EEENS1_36VarlenDynamicPersistentTileSchedulerILi128ELi96ELi256ELi128ELb0ELb1ELb1ELb1ELb0ELb1EEEEEEEEEvNT_6ParamsE --------------------------
	.section	.nv.info._ZN7cutlass13device_kernelIN5flash11enable_sm90INS1_16FlashAttnFwdSm90INS1_25CollectiveMainloopFwdSm90ILi2EN4cute5tupleIJNS5_1CILi1EEES8_S8_EEENS6_IJNS7_ILi128EEENS7_ILi96EEENS7_ILi64EEEEEELi256ENS_6half_tEfNS_4arch4Sm90ELb0ELb1ELb0ELb1ELb0ELb1ELb0ELb1ELb0ELb1ELb0ELb0EEENS1_21CollectiveEpilogueFwdINS6_IJSA_NS7_ILi256EEESB_EEES9_SE_SG_Li256ELb1ELb1ELb0ELb0EEENS1_36VarlenDynamicPersistentTileSchedulerILi128ELi96ELi256ELi128ELb0ELb1ELb1ELb1ELb0ELb1EEEEEEEEEvNT_6ParamsE,"",@"SHT_CUDA_INFO"
	.sectionflags	@""
	.align	4


	//----- nvinfo : EIATTR_CUDA_API_VERSION
	.align		4
        /*0000*/ 	.byte	0x04, 0x37
        /*0002*/ 	.short	(.L_1401 - .L_1400)
.L_1400:
        /*0004*/ 	.word	0x00000082


	//----- nvinfo : EIATTR_KPARAM_INFO
	.align		4
.L_1401:
        /*0008*/ 	.byte	0x04, 0x17
        /*000a*/ 	.short	(.L_1403 - .L_1402)
.L_1402:
        /*000c*/ 	.word	0x00000000
        /*0010*/ 	.short	0x0000
        /*0012*/ 	.short	0x0070
        /*0014*/ 	.byte	0x00, 0xf0, 0x01, 0x2a


	//----- nvinfo : EIATTR_SPARSE_MMA_MASK
	.align		4
.L_1403:
        /*0018*/ 	.byte	0x03, 0x50
        /*001a*/ 	.short	0x0000


	//----- nvinfo : EIATTR_MAXREG_COUNT
	.align		4
        /*001c*/ 	.byte	0x03, 0x1b
        /*001e*/ 	.short	0x00a8


	//----- nvinfo : EIATTR_NUM_BARRIERS
	.align		4
        /*0020*/ 	.byte	0x02, 0x4c
        /*0022*/ 	.byte	0x10
	.zero		1


	//----- nvinfo : EIATTR_EXTERNS
	.align		4
        /*0024*/ 	.byte	0x04, 0x0f
        /*0026*/ 	.short	(.L_1405 - .L_1404)


	//   ....[0]....
	.align		4
.L_1404:
        /*0028*/ 	.word	index@(__assertfail)


	//----- nvinfo : EIATTR_ANNOTATIONS
	.align		4
.L_1405:
        /*002c*/ 	.byte	0x04, 0x55
        /*002e*/ 	.short	(.L_1407 - .L_1406)


	//   ....[0]....
.L_1406:
        /* <DEDUP_REMOVED lines=79> */


	//----- nvinfo : EIATTR_MERCURY_ISA_VERSION
	.align		4
.L_1407:
        /*0510*/ 	.byte	0x03, 0x5f
        /*0512*/ 	.short	0x0101


	//----- nvinfo : EIATTR_UNUSED_LOAD_BYTE_OFFSET
	.align		4
        /*0514*/ 	.byte	0x04, 0x44
        /*0516*/ 	.short	(.L_1409 - .L_1408)


	//   ....[0]....
.L_1408:
        /*0518*/ 	.word	0x00000ac0
        /*051c*/ 	.word	0x0000fff0


	//   ....[1]....
        /*0520*/ 	.word	0x00014c90
        /*0524*/ 	.word	0x0000fff0


	//----- nvinfo : EIATTR_INT_WARP_WIDE_INSTR_OFFSETS
	.align		4
.L_1409:
        /*0528*/ 	.byte	0x04, 0x31
        /*052a*/ 	.short	(.L_1411 - .L_1410)


	//   ....[0]....
.L_1410:
        /*052c*/ 	.word	0x00000180


	//   ....[1]....
        /*0530*/ 	.word	0x00000220


	//   ....[2]....
        /*0534*/ 	.word	0x00000290


	//   ....[3]....
        /*0538*/ 	.word	0x0001aaa0


	//   ....[4]....
        /*053c*/ 	.word	0x0001ab30


	//   ....[5]....
        /*0540*/ 	.word	0x0001e8a0


	//   ....[6]....
        /*0544*/ 	.word	0x0001e930


	//----- nvinfo : EIATTR_COOP_GROUP_MASK_REGIDS
	.align		4
.L_1411:
        /*0548*/ 	.byte	0x04, 0x29
        /*054a*/ 	.short	(.L_1413 - .L_1412)


	//   ....[0]....
.L_1412:
        /*054c*/ 	.word	0xffffffff


	//   ....[1]....
        /*0550*/ 	.word	0xffffffff


	//   ....[2]....
        /*0554*/ 	.word	0xffffffff


	//   ....[3]....
        /*0558*/ 	.word	0xffffffff


	//   ....[4]....
        /*055c*/ 	.word	0xffffffff


	//   ....[5]....
        /*0560*/ 	.word	0xffffffff


	//   ....[6]....
        /*0564*/ 	.word	0xffffffff


	//   ....[7]....
        /*0568*/ 	.word	0xffffffff


	//   ....[8]....
        /*056c*/ 	.word	0xffffffff


	//   ....[9]....
        /*0570*/ 	.word	0xffffffff


	//   ....[10]....
        /*0574*/ 	.word	0xffffffff


	//   ....[11]....
        /*0578*/ 	.word	0xffffffff


	//   ....[12]....
        /*057c*/ 	.word	0xffffffff


	//   ....[13]....
        /*0580*/ 	.word	0xffffffff


	//   ....[14]....
        /*0584*/ 	.word	0xffffffff


	//   ....[15]....
        /*0588*/ 	.word	0xffffffff


	//   ....[16]....
        /*058c*/ 	.word	0xffffffff


	//   ....[17]....
        /*0590*/ 	.word	0xffffffff


	//   ....[18]....
        /*0594*/ 	.word	0xffffffff


	//   ....[19]....
        /*0598*/ 	.word	0xffffffff


	//   ....[20]....
        /*059c*/ 	.word	0xffffffff


	//   ....[21]....
        /*05a0*/ 	.word	0xffffffff


	//   ....[22]....
        /*05a4*/ 	.word	0xffffffff


	//   ....[23]....
        /*05a8*/ 	.word	0xffffffff


	//   ....[24]....
        /*05ac*/ 	.word	0xffffffff


	//   ....[25]....
        /*05b0*/ 	.word	0xffffffff


	//   ....[26]....
        /*05b4*/ 	.word	0xffffffff


	//   ....[27]....
        /*05b8*/ 	.word	0xffffffff


	//   ....[28]....
        /*05bc*/ 	.word	0xffffffff


	//   ....[29]....
        /*05c0*/ 	.word	0xffffffff


	//   ....[30]....
        /*05c4*/ 	.word	0xffffffff


	//   ....[31]....
        /*05c8*/ 	.word	0xffffffff


	//   ....[32]....
        /*05cc*/ 	.word	0xffffffff


	//   ....[33]....
        /*05d0*/ 	.word	0xffffffff


	//   ....[34]....
        /*05d4*/ 	.word	0xffffffff


	//   ....[35]....
        /*05d8*/ 	.word	0xffffffff


	//   ....[36]....
        /*05dc*/ 	.word	0xffffffff


	//   ....[37]....
        /*05e0*/ 	.word	0xffffffff


	//   ....[38]....
        /*05e4*/ 	.word	0xffffffff


	//   ....[39]....
        /*05e8*/ 	.word	0xffffffff


	//   ....[40]....
        /*05ec*/ 	.word	0xffffffff


	//   ....[41]....
        /*05f0*/ 	.word	0xffffffff


	//   ....[42]....
        /*05f4*/ 	.word	0xffffffff


	//   ....[43]....
        /*05f8*/ 	.word	0xffffffff


	//   ....[44]....
        /*05fc*/ 	.word	0xffffffff


	//   ....[45]....
        /*0600*/ 	.word	0xffffffff


	//   ....[46]....
        /*0604*/ 	.word	0xffffffff


	//   ....[47]....
        /*0608*/ 	.word	0xffffffff


	//   ....[48]....
        /*060c*/ 	.word	0xffffffff


	//   ....[49]....
        /*0610*/ 	.word	0xffffffff


	//   ....[50]....
        /*0614*/ 	.word	0xffffffff


	//   ....[51]....
        /*0618*/ 	.word	0xffffffff


	//   ....[52]....
        /*061c*/ 	.word	0xffffffff


	//   ....[53]....
        /*0620*/ 	.word	0xffffffff


	//   ....[54]....
        /*0624*/ 	.word	0xffffffff


	//   ....[55]....
        /*0628*/ 	.word	0xffffffff


	//   ....[56]....
        /*062c*/ 	.word	0xffffffff


	//   ....[57]....
        /*0630*/ 	.word	0xffffffff


	//   ....[58]....
        /*0634*/ 	.word	0xffffffff


	//   ....[59]....
        /*0638*/ 	.word	0xffffffff


	//   ....[60]....
        /*063c*/ 	.word	0xffffffff


	//   ....[61]....
        /*0640*/ 	.word	0xffffffff


	//   ....[62]....
        /*0644*/ 	.word	0xffffffff


	//   ....[63]....
        /*0648*/ 	.word	0xffffffff


	//   ....[64]....
        /*064c*/ 	.word	0xffffffff


	//   ....[65]....
        /*0650*/ 	.word	0xffffffff


	//   ....[66]....
        /*0654*/ 	.word	0xffffffff


	//   ....[67]....
        /*0658*/ 	.word	0xffffffff


	//   ....[68]....
        /*065c*/ 	.word	0xffffffff


	//   ....[69]....
        /*0660*/ 	.word	0xffffffff


	//   ....[70]....
        /*0664*/ 	.word	0xffffffff


	//   ....[71]....
        /*0668*/ 	.word	0xffffffff


	//   ....[72]....
        /*066c*/ 	.word	0xffffffff


	//   ....[73]....
        /*0670*/ 	.word	0xffffffff


	//   ....[74]....
        /*0674*/ 	.word	0xffffffff


	//   ....[75]....
        /*0678*/ 	.word	0xffffffff


	//   ....[76]....
        /*067c*/ 	.word	0xffffffff


	//   ....[77]....
        /*0680*/ 	.word	0xffffffff


	//   ....[78]....
        /*0684*/ 	.word	0xffffffff


	//   ....[79]....
        /*0688*/ 	.word	0xffffffff


	//   ....[80]....
        /*068c*/ 	.word	0xffffffff


	//   ....[81]....
        /*0690*/ 	.word	0xffffffff


	//   ....[82]....
        /*0694*/ 	.word	0xffffffff


	//   ....[83]....
        /*0698*/ 	.word	0xffffffff


	//   ....[84]....
        /*069c*/ 	.word	0xffffffff


	//   ....[85]....
        /*06a0*/ 	.word	0xffffffff


	//   ....[86]....
        /*06a4*/ 	.word	0xffffffff


	//   ....[87]....
        /*06a8*/ 	.word	0xffffffff


	//   ....[88]....
        /*06ac*/ 	.word	0xffffffff


	//   ....[89]....
        /*06b0*/ 	.word	0xffffffff


	//   ....[90]....
        /*06b4*/ 	.word	0xffffffff


	//   ....[91]....
        /*06b8*/ 	.word	0xffffffff


	//   ....[92]....
        /*06bc*/ 	.word	0xffffffff


	//   ....[93]....
        /*06c0*/ 	.word	0xffffffff


	//   ....[94]....
        /*06c4*/ 	.word	0xffffffff


	//   ....[95]....
        /*06c8*/ 	.word	0xffffffff


	//   ....[96]....
        /*06cc*/ 	.word	0xffffffff


	//   ....[97]....
        /*06d0*/ 	.word	0xffffffff


	//   ....[98]....
        /*06d4*/ 	.word	0xffffffff


	//   ....[99]....
        /*06d8*/ 	.word	0xffffffff


	//   ....[100]....
        /*06dc*/ 	.word	0xffffffff


	//   ....[101]....
        /*06e0*/ 	.word	0xffffffff


	//   ....[102]....
        /*06e4*/ 	.word	0xffffffff


	//   ....[103]....
        /*06e8*/ 	.word	0xffffffff


	//   ....[104]....
        /*06ec*/ 	.word	0xffffffff


	//   ....[105]....
        /*06f0*/ 	.word	0xffffffff


	//   ....[106]....
        /*06f4*/ 	.word	0xffffffff


	//   ....[107]....
        /*06f8*/ 	.word	0xffffffff


	//   ....[108]....
        /*06fc*/ 	.word	0xffffffff


	//   ....[109]....
        /*0700*/ 	.word	0xffffffff


	//   ....[110]....
        /*0704*/ 	.word	0xffffffff


	//   ....[111]....
        /*0708*/ 	.word	0xffffffff


	//   ....[112]....
        /*070c*/ 	.word	0xffffffff


	//   ....[113]....
        /*0710*/ 	.word	0xffffffff


	//   ....[114]....
        /*0714*/ 	.word	0xffffffff


	//   ....[115]....
        /*0718*/ 	.word	0xffffffff


	//   ....[116]....
        /*071c*/ 	.word	0xffffffff


	//   ....[117]....
        /*0720*/ 	.word	0xffffffff


	//   ....[118]....
        /*0724*/ 	.word	0xffffffff


	//   ....[119]....
        /*0728*/ 	.word	0xffffffff


	//   ....[120]....
        /*072c*/ 	.word	0xffffffff


	//   ....[121]....
        /*0730*/ 	.word	0xffffffff


	//   ....[122]....
        /*0734*/ 	.word	0x0500000f


	//   ....[123]....
        /*0738*/ 	.word	0x0500000f


	//   ....[124]....
        /*073c*/ 	.word	0x0500000f


	//   ....[125]....
        /*0740*/ 	.word	0x0500000f


	//   ....[126]....
        /*0744*/ 	.word	0x0500000f


	//   ....[127]....
        /*0748*/ 	.word	0x0500000f


	//   ....[128]....
        /*074c*/ 	.word	0x0500000f


	//   ....[129]....
        /*0750*/ 	.word	0x0500000f


	//   ....[130]....
        /*0754*/ 	.word	0x0500000f


	//   ....[131]....
        /*0758*/ 	.word	0x0500000f


	//   ....[132]....
        /*075c*/ 	.word	0x0500000f


	//   ....[133]....
        /*0760*/ 	.word	0x0500000f


	//   ....[134]....
        /*0764*/ 	.word	0x0500000f


	//   ....[135]....
        /*0768*/ 	.word	0x0500000f


	//   ....[136]....
        /*076c*/ 	.word	0x0500000f


	//   ....[137]....
        /*0770*/ 	.word	0x0500000f


	//   ....[138]....
        /*0774*/ 	.word	0x0500000f


	//   ....[139]....
        /*0778*/ 	.word	0x0500000f


	//   ....[140]....
        /*077c*/ 	.word	0x0500000f


	//   ....[141]....
        /*0780*/ 	.word	0x0500000f


	//   ....[142]....
        /*0784*/ 	.word	0x0500000f


	//   ....[143]....
        /*0788*/ 	.word	0x0500000f


	//   ....[144]....
        /*078c*/ 	.word	0x0500000f


	//   ....[145]....
        /*0790*/ 	.word	0x0500000f


	//   ....[146]....
        /*0794*/ 	.word	0x0500000f


	//   ....[147]....
        /*0798*/ 	.word	0x0500000f


	//   ....[148]....
        /*079c*/ 	.word	0x0500000f


	//   ....[149]....
        /*07a0*/ 	.word	0x0500000f


	//   ....[150]....
        /*07a4*/ 	.word	0x0500000f


	//   ....[151]....
        /*07a8*/ 	.word	0x0500000f


	//   ....[152]....
        /*07ac*/ 	.word	0x0500000f


	//   ....[153]....
        /*07b0*/ 	.word	0x0500000f


	//   ....[154]....
        /*07b4*/ 	.word	0x0500000f


	//   ....[155]....
        /*07b8*/ 	.word	0x0500000f


	//   ....[156]....
        /*07bc*/ 	.word	0x0500000f


	//   ....[157]....
        /*07c0*/ 	.word	0x0500000f


	//   ....[158]....
        /*07c4*/ 	.word	0x0500000f


	//   ....[159]....
        /*07c8*/ 	.word	0x0500000f


	//   ....[160]....
        /*07cc*/ 	.word	0x0500000f


	//   ....[161]....
        /*07d0*/ 	.word	0x0500000f


	//   ....[162]....
        /*07d4*/ 	.word	0x0500000f


	//   ....[163]....
        /*07d8*/ 	.word	0x0500000f


	//   ....[164]....
        /*07dc*/ 	.word	0x0500000f


	//   ....[165]....
        /*07e0*/ 	.word	0x0500000f


	//   ....[166]....
        /*07e4*/ 	.word	0x0500000f


	//   ....[167]....
        /*07e8*/ 	.word	0x0500000f


	//   ....[168]....
        /*07ec*/ 	.word	0x0500000f


	//   ....[169]....
        /*07f0*/ 	.word	0x0500000f


	//   ....[170]....
        /*07f4*/ 	.word	0x0500000f


	//   ....[171]....
        /*07f8*/ 	.word	0x0500000f


	//   ....[172]....
        /*07fc*/ 	.word	0x0500000f


	//   ....[173]....
        /*0800*/ 	.word	0x0500000f


	//   ....[174]....
        /*0804*/ 	.word	0x0500000f


	//   ....[175]....
        /*0808*/ 	.word	0x0500000f


	//   ....[176]....
        /*080c*/ 	.word	0x0500000f


	//   ....[177]....
        /*0810*/ 	.word	0x0500000f


	//   ....[178]....
        /*0814*/ 	.word	0x0500000f


	//   ....[179]....
        /*0818*/ 	.word	0x0500000f


	//   ....[180]....
        /*081c*/ 	.word	0x0500000f


	//   ....[181]....
        /*0820*/ 	.word	0x0500000f


	//   ....[182]....
        /*0824*/ 	.word	0x0500000f


	//----- nvinfo : EIATTR_COOP_GROUP_INSTR_OFFSETS
	.align		4
.L_1413:
        /*0828*/ 	.byte	0x04, 0x28
        /*082a*/ 	.short	(.L_1415 - .L_1414)


	//   ....[0]....
.L_1414:
        /*082c*/ 	.word	0x00000060


	//   ....[1]....
        /*0830*/ 	.word	0x00000190


	//   ....[2]....
        /*0834*/ 	.word	0x00000240


	//   ....[3]....
        /*0838*/ 	.word	0x00000400


	//   ....[4]....
        /*083c*/ 	.word	0x00000560


	//   ....[5]....
        /*0840*/ 	.word	0x00000680


	//   ....[6]....
        /*0844*/ 	.word	0x000007e0


	//   ....[7]....
        /*0848*/ 	.word	0x000062d0


	//   ....[8]....
        /*084c*/ 	.word	0x000069f0


	//   ....[9]....
        /*0850*/ 	.word	0x00006a00


	//   ....[10]....
        /*0854*/ 	.word	0x00006a10


	//   ....[11]....
        /*0858*/ 	.word	0x00006a20


	//   ....[12]....
        /*085c*/ 	.word	0x00006d10


	//   ....[13]....
        /*0860*/ 	.word	0x00006d20


	//   ....[14]....
        /*0864*/ 	.word	0x00006d30


	//   ....[15]....
        /*0868*/ 	.word	0x00006d40


	//   ....[16]....
        /*086c*/ 	.word	0x00007f30


	//   ....[17]....
        /*0870*/ 	.word	0x00007f50


	//   ....[18]....
        /*0874*/ 	.word	0x00007f60


	//   ....[19]....
        /*0878*/ 	.word	0x00007f70


	//   ....[20]....
        /*087c*/ 	.word	0x00008050


	//   ....[21]....
        /*0880*/ 	.word	0x00008060


	//   ....[22]....
        /*0884*/ 	.word	0x00008100


	//   ....[23]....
        /*0888*/ 	.word	0x00008130


	//   ....[24]....
        /*088c*/ 	.word	0x00009640


	//   ....[25]....
        /*0890*/ 	.word	0x0000a040


	//   ....[26]....
        /*0894*/ 	.word	0x0000a650


	//   ....[27]....
        /*0898*/ 	.word	0x0000a760


	//   ....[28]....
        /*089c*/ 	.word	0x0000ac20


	//   ....[29]....
        /*08a0*/ 	.word	0x0000ad10


	//   ....[30]....
        /*08a4*/ 	.word	0x0000c0c0


	//   ....[31]....
        /*08a8*/ 	.word	0x0000cb80


	//   ....[32]....
        /*08ac*/ 	.word	0x0000d120


	//   ....[33]....
        /*08b0*/ 	.word	0x0000d280


	//   ....[34]....
        /*08b4*/ 	.word	0x0000dc10


	//   ....[35]....
        /*08b8*/ 	.word	0x0000dde0


	//   ....[36]....
        /*08bc*/ 	.word	0x0000f6a0


	//   ....[37]....
        /*08c0*/ 	.word	0x0000f6c0


	//   ....[38]....
        /*08c4*/ 	.word	0x00010020


	//   ....[39]....
        /*08c8*/ 	.word	0x000100c0


	//   ....[40]....
        /*08cc*/ 	.word	0x00011350


	//   ....[41]....
        /*08d0*/ 	.word	0x00011f20


	//   ....[42]....
        /*08d4*/ 	.word	0x000124c0


	//   ....[43]....
        /*08d8*/ 	.word	0x000125e0


	//   ....[44]....
        /*08dc*/ 	.word	0x00013170


	//   ....[45]....
        /*08e0*/ 	.word	0x00013280


	//   ....[46]....
        /*08e4*/ 	.word	0x00014210


	//   ....[47]....
        /*08e8*/ 	.word	0x00014270


	//   ....[48]....
        /*08ec*/ 	.word	0x000142d0


	//   ....[49]....
        /*08f0*/ 	.word	0x00014320


	//   ....[50]....
        /*08f4*/ 	.word	0x00015c90


	//   ....[51]....
        /*08f8*/ 	.word	0x00015cd0


	//   ....[52]....
        /*08fc*/ 	.word	0x00015d00


	//   ....[53]....
        /*0900*/ 	.word	0x00015d30


	//   ....[54]....
        /*0904*/ 	.word	0x000166b0


	//   ....[55]....
        /*0908*/ 	.word	0x000166d0


	//   ....[56]....
        /*090c*/ 	.word	0x00016820


	//   ....[57]....
        /*0910*/ 	.word	0x00016840


	//   ....[58]....
        /*0914*/ 	.word	0x00016980


	//   ....[59]....
        /*0918*/ 	.word	0x000169a0


	//   ....[60]....
        /*091c*/ 	.word	0x00016ae0


	//   ....[61]....
        /*0920*/ 	.word	0x00016af0


	//   ....[62]....
        /*0924*/ 	.word	0x00017350


	//   ....[63]....
        /*0928*/ 	.word	0x00017360


	//   ....[64]....
        /*092c*/ 	.word	0x00017540


	//   ....[65]....
        /*0930*/ 	.word	0x00017550


	//   ....[66]....
        /*0934*/ 	.word	0x00017720


	//   ....[67]....
        /*0938*/ 	.word	0x00017730


	//   ....[68]....
        /*093c*/ 	.word	0x00017900


	//   ....[69]....
        /*0940*/ 	.word	0x00017910


	//   ....[70]....
        /*0944*/ 	.word	0x00017b40


	//   ....[71]....
        /*0948*/ 	.word	0x00017d10


	//   ....[72]....
        /*094c*/ 	.word	0x00017d40


	//   ....[73]....
        /*0950*/ 	.word	0x00017d70


	//   ....[74]....
        /*0954*/ 	.word	0x00017da0


	//   ....[75]....
        /*0958*/ 	.word	0x00017dd0


	//   ....[76]....
        /*095c*/ 	.word	0x00017e00


	//   ....[77]....
        /*0960*/ 	.word	0x00017f70


	//   ....[78]....
        /*0964*/ 	.word	0x00017fa0


	//   ....[79]....
        /*0968*/ 	.word	0x00017fd0


	//   ....[80]....
        /*096c*/ 	.word	0x00018000


	//   ....[81]....
        /*0970*/ 	.word	0x00018030


	//   ....[82]....
        /*0974*/ 	.word	0x00018060


	//   ....[83]....
        /*0978*/ 	.word	0x00018100


	//   ....[84]....
        /*097c*/ 	.word	0x00018160


	//   ....[85]....
        /*0980*/ 	.word	0x000181f0


	//   ....[86]....
        /*0984*/ 	.word	0x000192a0


	//   ....[87]....
        /*0988*/ 	.word	0x0001b060


	//   ....[88]....
        /*098c*/ 	.word	0x0001bb90


	//   ....[89]....
        /*0990*/ 	.word	0x0001bbb0


	//   ....[90]....
        /*0994*/ 	.word	0x0001bc60


	//   ....[91]....
        /*0998*/ 	.word	0x0001bc70


	//   ....[92]....
        /*099c*/ 	.word	0x0001bcf0


	//   ....[93]....
        /*09a0*/ 	.word	0x0001bd00


	//   ....[94]....
        /*09a4*/ 	.word	0x0001bd80


	//   ....[95]....
        /*09a8*/ 	.word	0x0001bd90


	//   ....[96]....
        /*09ac*/ 	.word	0x0001be10


	//   ....[97]....
        /*09b0*/ 	.word	0x0001be20


	//   ....[98]....
        /*09b4*/ 	.word	0x0001bea0


	//   ....[99]....
        /*09b8*/ 	.word	0x0001beb0


	//   ....[100]....
        /*09bc*/ 	.word	0x0001bf30


	//   ....[101]....
        /*09c0*/ 	.word	0x0001bf40


	//   ....[102]....
        /*09c4*/ 	.word	0x0001bf90


	//   ....[103]....
        /*09c8*/ 	.word	0x0001bfb0


	//   ....[104]....
        /*09cc*/ 	.word	0x0001eb30


	//   ....[105]....
        /*09d0*/ 	.word	0x0001eb90


	//   ....[106]....
        /*09d4*/ 	.word	0x0001ebc0


	//   ....[107]....
        /*09d8*/ 	.word	0x0001ebf0


	//   ....[108]....
        /*09dc*/ 	.word	0x0001ec20


	//   ....[109]....
        /*09e0*/ 	.word	0x0001ec50


	//   ....[110]....
        /*09e4*/ 	.word	0x0001ec80


	//   ....[111]....
        /*09e8*/ 	.word	0x0001ec90


	//   ....[112]....
        /*09ec*/ 	.word	0x0001ee10


	//   ....[113]....
        /*09f0*/ 	.word	0x0001ee40


	//   ....[114]....
        /*09f4*/ 	.word	0x0001ee70


	//   ....[115]....
        /*09f8*/ 	.word	0x0001eea0


	//   ....[116]....
        /*09fc*/ 	.word	0x0001eed0


	//   ....[117]....
        /*0a00*/ 	.word	0x0001ef00


	//   ....[118]....
        /*0a04*/ 	.word	0x0001efc0


	//   ....[119]....
        /*0a08*/ 	.word	0x0001efe0


	//   ....[120]....
        /*0a0c*/ 	.word	0x0001f050


	//   ....[121]....
        /*0a10*/ 	.word	0x0001f720


	//   ....[122]....
        /*0a14*/ 	.word	0x0001fbb0


	//   ....[123]....
        /*0a18*/ 	.word	0x0001fc50


	//   ....[124]....
        /*0a1c*/ 	.word	0x0001fce0


	//   ....[125]....
        /*0a20*/ 	.word	0x0001fd30


	//   ....[126]....
        /*0a24*/ 	.word	0x0001fd80


	//   ....[127]....
        /*0a28*/ 	.word	0x0001fe10


	//   ....[128]....
        /*0a2c*/ 	.word	0x0001fea0


	//   ....[129]....
        /*0a30*/ 	.word	0x0001fef0


	//   ....[130]....
        /*0a34*/ 	.word	0x0001ff40


	//   ....[131]....
        /*0a38*/ 	.word	0x00020030


	//   ....[132]....
        /*0a3c*/ 	.word	0x000200e0


	//   ....[133]....
        /*0a40*/ 	.word	0x00020160


	//   ....[134]....
        /*0a44*/ 	.word	0x000201e0


	//   ....[135]....
        /*0a48*/ 	.word	0x00020280


	//   ....[136]....
        /*0a4c*/ 	.word	0x00020340


	//   ....[137]....
        /*0a50*/ 	.word	0x00020390


	//   ....[138]....
        /*0a54*/ 	.word	0x000204a0


	//   ....[139]....
        /*0a58*/ 	.word	0x00020850


	//   ....[140]....
        /*0a5c*/ 	.word	0x000208a0


	//   ....[141]....
        /*0a60*/ 	.word	0x00020930


	//   ....[142]....
        /*0a64*/ 	.word	0x000209c0


	//   ....[143]....
        /*0a68*/ 	.word	0x00020a50


	//   ....[144]....
        /*0a6c*/ 	.word	0x00020ae0


	//   ....[145]....
        /*0a70*/ 	.word	0x00020b70


	//   ....[146]....
        /*0a74*/ 	.word	0x00020c00


	//   ....[147]....
        /*0a78*/ 	.word	0x00020cc0


	//   ....[148]....
        /*0a7c*/ 	.word	0x00020fb0


	//   ....[149]....
        /*0a80*/ 	.word	0x00021170


	//   ....[150]....
        /*0a84*/ 	.word	0x000211c0


	//   ....[151]....
        /*0a88*/ 	.word	0x00021220


	//   ....[152]....
        /*0a8c*/ 	.word	0x00021310


	//   ....[153]....
        /*0a90*/ 	.word	0x00021370


	//   ....[154]....
        /*0a94*/ 	.word	0x00021460


	//   ....[155]....
        /*0a98*/ 	.word	0x000214c0


	//   ....[156]....
        /*0a9c*/ 	.word	0x000215b0


	//   ....[157]....
        /*0aa0*/ 	.word	0x00021610


	//   ....[158]....
        /*0aa4*/ 	.word	0x00021700


	//   ....[159]....
        /*0aa8*/ 	.word	0x00021760


	//   ....[160]....
        /*0aac*/ 	.word	0x00021850


	//   ....[161]....
        /*0ab0*/ 	.word	0x000218b0


	//   ....[162]....
        /*0ab4*/ 	.word	0x00021980


	//   ....[163]....
        /*0ab8*/ 	.word	0x00021a00


	//   ....[164]....
        /*0abc*/ 	.word	0x00021ad0


	//   ....[165]....
        /*0ac0*/ 	.word	0x00021e00


	//   ....[166]....
        /*0ac4*/ 	.word	0x00021ea0


	//   ....[167]....
        /*0ac8*/ 	.word	0x00021fc0


	//   ....[168]....
        /*0acc*/ 	.word	0x00022030


	//   ....[169]....
        /*0ad0*/ 	.word	0x000220b0


	//   ....[170]....
        /*0ad4*/ 	.word	0x00022130


	//   ....[171]....
        /*0ad8*/ 	.word	0x000221b0


	//   ....[172]....
        /*0adc*/ 	.word	0x00022240


	//   ....[173]....
        /*0ae0*/ 	.word	0x000222e0


	//   ....[174]....
        /*0ae4*/ 	.word	0x00022380


	//   ....[175]....
        /*0ae8*/ 	.word	0x000223f0


	//   ....[176]....
        /*0aec*/ 	.word	0x00022460


	//   ....[177]....
        /*0af0*/ 	.word	0x000224d0


	//   ....[178]....
        /*0af4*/ 	.word	0x00022550


	//   ....[179]....
        /*0af8*/ 	.word	0x000225d0


	//   ....[180]....
        /*0afc*/ 	.word	0x00022670


	//   ....[181]....
        /*0b00*/ 	.word	0x00022700


	//   ....[182]....
        /*0b04*/ 	.word	0x00022830


	//----- nvinfo : EIATTR_REG_RECONFIG
	.align		4
.L_1415:
        /*0b08*/ 	.byte	0x01, 0x54
	.zero		2


	//----- nvinfo : EIATTR_SYSCALL_OFFSETS
	.align		4
        /*0b0c*/ 	.byte	0x04, 0x46
        /*0b0e*/ 	.short	(.L_1417 - .L_1416)


	//   ....[0]....
.L_1416:
        /*0b10*/ 	.word	0x00001b90


	//   ....[1]....
        /*0b14*/ 	.word	0x00001ce0


	//   ....[2]....
        /*0b18*/ 	.word	0x00006470


	//   ....[3]....
        /*0b1c*/ 	.word	0x00006780


	//   ....[4]....
        /*0b20*/ 	.word	0x0001aca0


	//   ....[5]....
        /*0b24*/ 	.word	0x0001adf0


	//   ....[6]....
        /*0b28*/ 	.word	0x0001aee0


	//   ....[7]....
        /*0b2c*/ 	.word	0x0001b750


	//----- nvinfo : EIATTR_MBARRIER_INSTR_OFFSETS
	.align		4
.L_1417:
        /*0b30*/ 	.byte	0x04, 0x39
        /*0b32*/ 	.short	(.L_1419 - .L_1418)


	//   ....[0]....
.L_1418:
        /*0b34*/ 	.word	0x000002b0
        /*0b38*/ 	.word	0x000000ff
        /*0b3c*/ 	.word	0x00022800
        /*0b40*/ 	.short	0x0100
        /*0b42*/ 	.byte	0x08
	.zero		1


	//   ....[1]....
        /*0b44*/ 	.word	0x000002c0
        /*0b48*/ 	.word	0x000000ff
        /*0b4c*/ 	.word	0x00022820
        /*0b50*/ 	.short	0x0100
        /*0b52*/ 	.byte	0x08
	.zero		1


	//   ....[2]....
        /*0b54*/ 	.word	0x000003b0
        /*0b58*/ 	.word	0x000000ff
        /*0b5c*/ 	.word	0x00022830
        /*0b60*/ 	.short	0x0100
        /*0b62*/ 	.byte	0x08
	.zero		1


	//   ....[3]....
        /*0b64*/ 	.word	0x000003c0
        /*0b68*/ 	.word	0x000000ff
        /*0b6c*/ 	.word	0x00022840
        /*0b70*/ 	.short	0x0100
        /*0b72*/ 	.byte	0x08
	.zero		1


	//   ....[4]....
        /*0b74*/ 	.word	0x000003d0
        /*0b78*/ 	.word	0x000000ff
        /*0b7c*/ 	.word	0x00022838
        /*0b80*/ 	.short	0x0100
        /*0b82*/ 	.byte	0x08
	.zero		1


	//   ....[5]....
        /*0b84*/ 	.word	0x000003e0
        /*0b88*/ 	.word	0x000000ff
        /*0b8c*/ 	.word	0x00022848
        /*0b90*/ 	.short	0x0100
        /*0b92*/ 	.byte	0x08
	.zero		1


	//   ....[6]....
        /*0b94*/ 	.word	0x00000510
        /*0b98*/ 	.word	0x000000ff
        /*0b9c*/ 	.word	0x00022850
        /*0ba0*/ 	.short	0x0100
        /*0ba2*/ 	.byte	0x08
	.zero		1


	//   ....[7]....
        /*0ba4*/ 	.word	0x00000520
        /*0ba8*/ 	.word	0x000000ff
        /*0bac*/ 	.word	0x00022860
        /*0bb0*/ 	.short	0x0100
        /*0bb2*/ 	.byte	0x08
	.zero		1


	//   ....[8]....
        /*0bb4*/ 	.word	0x00000530
        /*0bb8*/ 	.word	0x000000ff
        /*0bbc*/ 	.word	0x00022858
        /*0bc0*/ 	.short	0x0100
        /*0bc2*/ 	.byte	0x08
	.zero		1


	//   ....[9]....
        /*0bc4*/ 	.word	0x00000540
        /*0bc8*/ 	.word	0x000000ff
        /*0bcc*/ 	.word	0x00022868
        /*0bd0*/ 	.short	0x0100
        /*0bd2*/ 	.byte	0x08
	.zero		1


	//   ....[10]....
        /*0bd4*/ 	.word	0x00000630
        /*0bd8*/ 	.word	0x000000ff
        /*0bdc*/ 	.word	0x00022870
        /*0be0*/ 	.short	0x0100
        /*0be2*/ 	.byte	0x06
	.zero		1


	//   ....[11]....
        /*0be4*/ 	.word	0x00000640
        /*0be8*/ 	.word	0x000000ff
        /*0bec*/ 	.word	0x00022880
        /*0bf0*/ 	.short	0x0100
        /*0bf2*/ 	.byte	0x06
	.zero		1


	//   ....[12]....
        /*0bf4*/ 	.word	0x00000650
        /*0bf8*/ 	.word	0x000000ff
        /*0bfc*/ 	.word	0x00022878
        /*0c00*/ 	.short	0x0100
        /*0c02*/ 	.byte	0x06
	.zero		1


	//   ....[13]....
        /*0c04*/ 	.word	0x00000660
        /*0c08*/ 	.word	0x000000ff
        /*0c0c*/ 	.word	0x00022888
        /*0c10*/ 	.short	0x0100
        /*0c12*/ 	.byte	0x06
	.zero		1


	//   ....[14]....
        /*0c14*/ 	.word	0x00000790
        /*0c18*/ 	.word	0x000000ff
        /*0c1c*/ 	.word	0x00022890
        /*0c20*/ 	.short	0x0100
        /*0c22*/ 	.byte	0x08
	.zero		1


	//   ....[15]....
        /*0c24*/ 	.word	0x000007a0
        /*0c28*/ 	.word	0x000000ff
        /*0c2c*/ 	.word	0x000228a0
        /*0c30*/ 	.short	0x0100
        /*0c32*/ 	.byte	0x08
	.zero		1


	//   ....[16]....
        /*0c34*/ 	.word	0x000007b0
        /*0c38*/ 	.word	0x000000ff
        /*0c3c*/ 	.word	0x00022898
        /*0c40*/ 	.short	0x0100
        /*0c42*/ 	.byte	0x08
	.zero		1


	//   ....[17]....
        /*0c44*/ 	.word	0x000007c0
        /*0c48*/ 	.word	0x000000ff
        /*0c4c*/ 	.word	0x000228a8
        /*0c50*/ 	.short	0x0100
        /*0c52*/ 	.byte	0x08
	.zero		1


	//   ....[18]....
        /*0c54*/ 	.word	0x000008f0
        /*0c58*/ 	.word	0x000000ff
        /*0c5c*/ 	.word	0x000228b0
        /*0c60*/ 	.short	0x0100
        /*0c62*/ 	.byte	0x08
	.zero		1


	//   ....[19]....
        /*0c64*/ 	.word	0x00000900
        /*0c68*/ 	.word	0x000000ff
        /*0c6c*/ 	.word	0x000228c0
        /*0c70*/ 	.short	0x0100
        /*0c72*/ 	.byte	0x08
	.zero		1


	//   ....[20]....
        /*0c74*/ 	.word	0x00000910
        /*0c78*/ 	.word	0x000000ff
        /*0c7c*/ 	.word	0x000228b8
        /*0c80*/ 	.short	0x0100
        /*0c82*/ 	.byte	0x08
	.zero		1


	//   ....[21]....
        /*0c84*/ 	.word	0x00000920
        /*0c88*/ 	.word	0x000000ff
        /*0c8c*/ 	.word	0x000228c8
        /*0c90*/ 	.short	0x0100
        /*0c92*/ 	.byte	0x08
	.zero		1


	//   ....[22]....
        /*0c94*/ 	.word	0x00002f30
        /*0c98*/ 	.word	0x00000062
        /*0c9c*/ 	.word	0x00022890
        /*0ca0*/ 	.short	0x010a
        /*0ca2*/ 	.byte	0x3f
	.zero		1


	//   ....[23]....
        /*0ca4*/ 	.word	0x00004080
        /*0ca8*/ 	.word	0x00000062
        /*0cac*/ 	.word	0x00022890
        /*0cb0*/ 	.short	0x010a
        /*0cb2*/ 	.byte	0x3f
	.zero		1


	//   ....[24]....
        /*0cb4*/ 	.word	0x00005090
        /*0cb8*/ 	.word	0x00000062
        /*0cbc*/ 	.word	0x00022890
        /*0cc0*/ 	.short	0x010a
        /*0cc2*/ 	.byte	0x3f
	.zero		1


	//   ....[25]....
        /*0cc4*/ 	.word	0x000052a0
        /*0cc8*/ 	.word	0x00000020
        /*0ccc*/ 	.word	0x00000000
        /*0cd0*/ 	.short	0x0101
        /*0cd2*/ 	.byte	0x3f
	.zero		1


	//   ....[26]....
        /*0cd4*/ 	.word	0x000052e0
        /*0cd8*/ 	.word	0x00000062
        /*0cdc*/ 	.word	0x000228b0
        /*0ce0*/ 	.short	0x010a
        /*0ce2*/ 	.byte	0x3f
	.zero		1


	//   ....[27]....
        /*0ce4*/ 	.word	0x00005930
        /*0ce8*/ 	.word	0x00000062
        /*0cec*/ 	.word	0x00000000
        /*0cf0*/ 	.short	0x0101
        /*0cf2*/ 	.byte	0x3f
	.zero		1


	//   ....[28]....
        /*0cf4*/ 	.word	0x00006500
        /*0cf8*/ 	.word	0x00000010
        /*0cfc*/ 	.word	0x00022800
        /*0d00*/ 	.short	0x010a
        /*0d02*/ 	.byte	0x3f
	.zero		1


	//   ....[29]....
        /*0d04*/ 	.word	0x00006550
        /*0d08*/ 	.word	0x00000010
        /*0d0c*/ 	.word	0x00022800
        /*0d10*/ 	.short	0x010a
        /*0d12*/ 	.byte	0x3f
	.zero		1


	//   ....[30]....
        /*0d14*/ 	.word	0x00006f80
        /*0d18*/ 	.word	0x00000010
        /*0d1c*/ 	.word	0x00022800
        /*0d20*/ 	.short	0x010a
        /*0d22*/ 	.byte	0x3f
	.zero		1


	//   ....[31]....
        /*0d24*/ 	.word	0x00008380
        /*0d28*/ 	.word	0x00000010
        /*0d2c*/ 	.word	0x00022800
        /*0d30*/ 	.short	0x010a
        /*0d32*/ 	.byte	0x3f
	.zero		1


	//   ....[32]....
        /*0d34*/ 	.word	0x000091b0
        /*0d38*/ 	.word	0x00000006
        /*0d3c*/ 	.word	0x00022830
        /*0d40*/ 	.short	0x010a
        /*0d42*/ 	.byte	0x3f
	.zero		1


	//   ....[33]....
        /*0d44*/ 	.word	0x00009250
        /*0d48*/ 	.word	0x00000006
        /*0d4c*/ 	.word	0x00022830
        /*0d50*/ 	.short	0x010a
        /*0d52*/ 	.byte	0x3f
	.zero		1


	//   ....[34]....
        /*0d54*/ 	.word	0x00009780
        /*0d58*/ 	.word	0x00000000
        /*0d5c*/ 	.word	0x00000000
        /*0d60*/ 	.short	0x0101
        /*0d62*/ 	.byte	0x3f
	.zero		1


	//   ....[35]....
        /*0d64*/ 	.word	0x0000b5f0
        /*0d68*/ 	.word	0x00000006
        /*0d6c*/ 	.word	0x00022850
        /*0d70*/ 	.short	0x010a
        /*0d72*/ 	.byte	0x3f
	.zero		1


	//   ....[36]....
        /*0d74*/ 	.word	0x0000b640
        /*0d78*/ 	.word	0x00000006
        /*0d7c*/ 	.word	0x00022850
        /*0d80*/ 	.short	0x010a
        /*0d82*/ 	.byte	0x3f
	.zero		1


	//   ....[37]....
        /*0d84*/ 	.word	0x0000ba10
        /*0d88*/ 	.word	0x00000006
        /*0d8c*/ 	.word	0x00000000
        /*0d90*/ 	.short	0x0101
        /*0d92*/ 	.byte	0x3f
	.zero		1


	//   ....[38]....
        /*0d94*/ 	.word	0x0000bd40
        /*0d98*/ 	.word	0x000000c9
        /*0d9c*/ 	.word	0x00022830
        /*0da0*/ 	.short	0x010a
        /*0da2*/ 	.byte	0x3f
	.zero		1


	//   ....[39]....
        /*0da4*/ 	.word	0x0000bda0
        /*0da8*/ 	.word	0x000000c9
        /*0dac*/ 	.word	0x00022830
        /*0db0*/ 	.short	0x010a
        /*0db2*/ 	.byte	0x3f
	.zero		1


	//   ....[40]....
        /*0db4*/ 	.word	0x0000c110
        /*0db8*/ 	.word	0x0000000a
        /*0dbc*/ 	.word	0x00000000
        /*0dc0*/ 	.short	0x0101
        /*0dc2*/ 	.byte	0x3f
	.zero		1


	//   ....[41]....
        /*0dc4*/ 	.word	0x0000ea30
        /*0dc8*/ 	.word	0x000000c9
        /*0dcc*/ 	.word	0x00022850
        /*0dd0*/ 	.short	0x010a
        /*0dd2*/ 	.byte	0x3f
	.zero		1


	//   ....[42]....
        /*0dd4*/ 	.word	0x0000ea80
        /*0dd8*/ 	.word	0x000000c9
        /*0ddc*/ 	.word	0x00022850
        /*0de0*/ 	.short	0x010a
        /*0de2*/ 	.byte	0x3f
	.zero		1


	//   ....[43]....
        /*0de4*/ 	.word	0x0000ee40
        /*0de8*/ 	.word	0x000000c9
        /*0dec*/ 	.word	0x00000000
        /*0df0*/ 	.short	0x0101
        /*0df2*/ 	.byte	0x3f
	.zero		1


	//   ....[44]....
        /*0df4*/ 	.word	0x0000f240
        /*0df8*/ 	.word	0x00000006
        /*0dfc*/ 	.word	0x00022830
        /*0e00*/ 	.short	0x010a
        /*0e02*/ 	.byte	0x3f
	.zero		1


	//   ....[45]....
        /*0e04*/ 	.word	0x0000f2a0
        /*0e08*/ 	.word	0x00000006
        /*0e0c*/ 	.word	0x00022830
        /*0e10*/ 	.short	0x010a
        /*0e12*/ 	.byte	0x3f
	.zero		1


	//   ....[46]....
        /*0e14*/ 	.word	0x00010a20
        /*0e18*/ 	.word	0x0000009a
        /*0e1c*/ 	.word	0x00000000
        /*0e20*/ 	.short	0x0101
        /*0e22*/ 	.byte	0x3f
	.zero		1


	//   ....[47]....
        /*0e24*/ 	.word	0x00010c10
        /*0e28*/ 	.word	0x00000006
        /*0e2c*/ 	.word	0x00022850
        /*0e30*/ 	.short	0x010a
        /*0e32*/ 	.byte	0x3f
	.zero		1


	//   ....[48]....
        /*0e34*/ 	.word	0x00010c60
        /*0e38*/ 	.word	0x00000006
        /*0e3c*/ 	.word	0x00022850
        /*0e40*/ 	.short	0x010a
        /*0e42*/ 	.byte	0x3f
	.zero		1


	//   ....[49]....
        /*0e44*/ 	.word	0x00011000
        /*0e48*/ 	.word	0x00000006
        /*0e4c*/ 	.word	0x00000000
        /*0e50*/ 	.short	0x0101
        /*0e52*/ 	.byte	0x3f
	.zero		1


	//   ....[50]....
        /*0e54*/ 	.word	0x00011110
        /*0e58*/ 	.word	0x000000c9
        /*0e5c*/ 	.word	0x00022830
        /*0e60*/ 	.short	0x010a
        /*0e62*/ 	.byte	0x3f
	.zero		1


	//   ....[51]....
        /*0e64*/ 	.word	0x00011170
        /*0e68*/ 	.word	0x000000c9
        /*0e6c*/ 	.word	0x00022830
        /*0e70*/ 	.short	0x010a
        /*0e72*/ 	.byte	0x3f
	.zero		1


	//   ....[52]....
        /*0e74*/ 	.word	0x000114b0
        /*0e78*/ 	.word	0x00000000
        /*0e7c*/ 	.word	0x00000000
        /*0e80*/ 	.short	0x0101
        /*0e82*/ 	.byte	0x3f
	.zero		1


	//   ....[53]....
        /*0e84*/ 	.word	0x00013dd0
        /*0e88*/ 	.word	0x000000c9
        /*0e8c*/ 	.word	0x00022850
        /*0e90*/ 	.short	0x010a
        /*0e92*/ 	.byte	0x3f
	.zero		1


	//   ....[54]....
        /*0e94*/ 	.word	0x00013e20
        /*0e98*/ 	.word	0x000000c9
        /*0e9c*/ 	.word	0x00022850
        /*0ea0*/ 	.short	0x010a
        /*0ea2*/ 	.byte	0x3f
	.zero		1


	//   ....[55]....
        /*0ea4*/ 	.word	0x000141e0
        /*0ea8*/ 	.word	0x000000c9
        /*0eac*/ 	.word	0x00000000
        /*0eb0*/ 	.short	0x0101
        /*0eb2*/ 	.byte	0x3f
	.zero		1


	//   ....[56]....
        /*0eb4*/ 	.word	0x000166c0
        /*0eb8*/ 	.word	0x00000000
        /*0ebc*/ 	.word	0x00000000
        /*0ec0*/ 	.short	0x0101
        /*0ec2*/ 	.byte	0x3f
	.zero		1


	//   ....[57]....
        /*0ec4*/ 	.word	0x00019390
        /*0ec8*/ 	.word	0x00000007
        /*0ecc*/ 	.word	0x00022820
        /*0ed0*/ 	.short	0x010a
        /*0ed2*/ 	.byte	0x3f
	.zero		1


	//   ....[58]....
        /*0ed4*/ 	.word	0x00019470
        /*0ed8*/ 	.word	0x00000006
        /*0edc*/ 	.word	0x000228a0
        /*0ee0*/ 	.short	0x010a
        /*0ee2*/ 	.byte	0x3f
	.zero		1


	//   ....[59]....
        /*0ee4*/ 	.word	0x000196c0
        /*0ee8*/ 	.word	0x00000006
        /*0eec*/ 	.word	0x000228c0
        /*0ef0*/ 	.short	0x010a
        /*0ef2*/ 	.byte	0x3f
	.zero		1


	//   ....[60]....
        /*0ef4*/ 	.word	0x00019d80
        /*0ef8*/ 	.word	0x00000005
        /*0efc*/ 	.word	0x000228a0
        /*0f00*/ 	.short	0x010a
        /*0f02*/ 	.byte	0x3f
	.zero		1


	//   ....[61]....
        /*0f04*/ 	.word	0x00019fc0
        /*0f08*/ 	.word	0x00000005
        /*0f0c*/ 	.word	0x000228c0
        /*0f10*/ 	.short	0x010a
        /*0f12*/ 	.byte	0x3f
	.zero		1


	//   ....[62]....
        /*0f14*/ 	.word	0x0001b2f0
        /*0f18*/ 	.word	0x00000000
        /*0f1c*/ 	.word	0x00022840
        /*0f20*/ 	.short	0x010a
        /*0f22*/ 	.byte	0x3f
	.zero		1


	//   ....[63]....
        /*0f24*/ 	.word	0x0001c060
        /*0f28*/ 	.word	0x00000008
        /*0f2c*/ 	.word	0x00022800
        /*0f30*/ 	.short	0x0107
        /*0f32*/ 	.byte	0x3f
	.zero		1


	//   ....[64]....
        /*0f34*/ 	.word	0x0001c160
        /*0f38*/ 	.word	0x00000002
        /*0f3c*/ 	.word	0x00022800
        /*0f40*/ 	.short	0x0101
        /*0f42*/ 	.byte	0x3f
	.zero		1


	//   ....[65]....
        /*0f44*/ 	.word	0x0001c180
        /*0f48*/ 	.word	0x00000002
        /*0f4c*/ 	.word	0x00022820
        /*0f50*/ 	.short	0x010a
        /*0f52*/ 	.byte	0x3f
	.zero		1


	//   ....[66]....
        /*0f54*/ 	.word	0x0001c280
        /*0f58*/ 	.word	0x00000002
        /*0f5c*/ 	.word	0x00022860
        /*0f60*/ 	.short	0x010a
        /*0f62*/ 	.byte	0x3f
	.zero		1


	//   ....[67]....
        /*0f64*/ 	.word	0x0001cb40
        /*0f68*/ 	.word	0x00000002
        /*0f6c*/ 	.word	0x00022840
        /*0f70*/ 	.short	0x010a
        /*0f72*/ 	.byte	0x3f
	.zero		1


	//   ....[68]....
        /*0f74*/ 	.word	0x0001cd90
        /*0f78*/ 	.word	0x00000002
        /*0f7c*/ 	.word	0x00022860
        /*0f80*/ 	.short	0x010a
        /*0f82*/ 	.byte	0x3f
	.zero		1


	//   ....[69]....
        /*0f84*/ 	.word	0x0001d5f0
        /*0f88*/ 	.word	0x00000003
        /*0f8c*/ 	.word	0x00022840
        /*0f90*/ 	.short	0x010a
        /*0f92*/ 	.byte	0x3f
	.zero		1


	//   ....[70]....
        /*0f94*/ 	.word	0x0001d830
        /*0f98*/ 	.word	0x00000003
        /*0f9c*/ 	.word	0x00022860
        /*0fa0*/ 	.short	0x010a
        /*0fa2*/ 	.byte	0x3f
	.zero		1


	//   ....[71]....
        /*0fa4*/ 	.word	0x0001e000
        /*0fa8*/ 	.word	0x00000003
        /*0fac*/ 	.word	0x00022840
        /*0fb0*/ 	.short	0x010a
        /*0fb2*/ 	.byte	0x3f
	.zero		1


	//   ....[72]....
        /*0fb4*/ 	.word	0x0001e250
        /*0fb8*/ 	.word	0x00000003
        /*0fbc*/ 	.word	0x00022860
        /*0fc0*/ 	.short	0x010a
        /*0fc2*/ 	.byte	0x3f
	.zero		1


	//   ....[73]....
        /*0fc4*/ 	.word	0x0001f6a0
        /*0fc8*/ 	.word	0x00000000
        /*0fcc*/ 	.word	0x00022820
        /*0fd0*/ 	.short	0x010a
        /*0fd2*/ 	.byte	0x3f
	.zero		1


	//   ....[74]....
        /*0fd4*/ 	.word	0x0001f850
        /*0fd8*/ 	.word	0x00000006
        /*0fdc*/ 	.word	0x00000000
        /*0fe0*/ 	.short	0x010a
        /*0fe2*/ 	.byte	0x3f
	.zero		1


	//   ....[75]....
        /*0fe4*/ 	.word	0x0001f8c0
        /*0fe8*/ 	.word	0x00000007
        /*0fec*/ 	.word	0x00000000
        /*0ff0*/ 	.short	0x010a
        /*0ff2*/ 	.byte	0x3f
	.zero		1


	//   ....[76]....
        /*0ff4*/ 	.word	0x0001f930
        /*0ff8*/ 	.word	0x00000004
        /*0ffc*/ 	.word	0x00000000
        /*1000*/ 	.short	0x010a
        /*1002*/ 	.byte	0x3f
	.zero		1


	//   ....[77]....
        /*1004*/ 	.word	0x0001f960
        /*1008*/ 	.word	0x00000003
        /*100c*/ 	.word	0x00000000
        /*1010*/ 	.short	0x010a
        /*1012*/ 	.byte	0x3f
	.zero		1


	//   ....[78]....
        /*1014*/ 	.word	0x0001f9c0
        /*1018*/ 	.word	0x00000062
        /*101c*/ 	.word	0x00022890
        /*1020*/ 	.short	0x010a
        /*1022*/ 	.byte	0x3f
	.zero		1


	//   ....[79]....
        /*1024*/ 	.word	0x0001fa10
        /*1028*/ 	.word	0x00000062
        /*102c*/ 	.word	0x00022890
        /*1030*/ 	.short	0x010a
        /*1032*/ 	.byte	0x3f
	.zero		1


	//   ....[80]....
        /*1034*/ 	.word	0x0001fa60
        /*1038*/ 	.word	0x00000062
        /*103c*/ 	.word	0x00022890
        /*1040*/ 	.short	0x010a
        /*1042*/ 	.byte	0x3f
	.zero		1


	//   ....[81]....
        /*1044*/ 	.word	0x0001fab0
        /*1048*/ 	.word	0x00000062
        /*104c*/ 	.word	0x000228b0
        /*1050*/ 	.short	0x010a
        /*1052*/ 	.byte	0x3f
	.zero		1


	//   ....[82]....
        /*1054*/ 	.word	0x0001ff70
        /*1058*/ 	.word	0x00000010
        /*105c*/ 	.word	0x00022800
        /*1060*/ 	.short	0x010a
        /*1062*/ 	.byte	0x3f
	.zero		1


	//   ....[83]....
        /*1064*/ 	.word	0x00020530
        /*1068*/ 	.word	0x00000010
        /*106c*/ 	.word	0x00022800
        /*1070*/ 	.short	0x010a
        /*1072*/ 	.byte	0x3f
	.zero		1


	//   ....[84]....
        /*1074*/ 	.word	0x00020580
        /*1078*/ 	.word	0x00000006
        /*107c*/ 	.word	0x00022830
        /*1080*/ 	.short	0x010a
        /*1082*/ 	.byte	0x3f
	.zero		1


	//   ....[85]....
        /*1084*/ 	.word	0x000205d0
        /*1088*/ 	.word	0x00000006
        /*108c*/ 	.word	0x00022850
        /*1090*/ 	.short	0x010a
        /*1092*/ 	.byte	0x3f
	.zero		1


	//   ....[86]....
        /*1094*/ 	.word	0x00020620
        /*1098*/ 	.word	0x000000c9
        /*109c*/ 	.word	0x00022830
        /*10a0*/ 	.short	0x010a
        /*10a2*/ 	.byte	0x3f
	.zero		1


	//   ....[87]....
        /*10a4*/ 	.word	0x00020670
        /*10a8*/ 	.word	0x000000c9
        /*10ac*/ 	.word	0x00022850
        /*10b0*/ 	.short	0x010a
        /*10b2*/ 	.byte	0x3f
	.zero		1


	//   ....[88]....
        /*10b4*/ 	.word	0x000206c0
        /*10b8*/ 	.word	0x00000006
        /*10bc*/ 	.word	0x00022830
        /*10c0*/ 	.short	0x010a
        /*10c2*/ 	.byte	0x3f
	.zero		1


	//   ....[89]....
        /*10c4*/ 	.word	0x00020710
        /*10c8*/ 	.word	0x00000006
        /*10cc*/ 	.word	0x00022850
        /*10d0*/ 	.short	0x010a
        /*10d2*/ 	.byte	0x3f
	.zero		1


	//   ....[90]....
        /*10d4*/ 	.word	0x00020760
        /*10d8*/ 	.word	0x000000c9
        /*10dc*/ 	.word	0x00022830
        /*10e0*/ 	.short	0x010a
        /*10e2*/ 	.byte	0x3f
	.zero		1


	//   ....[91]....
        /*10e4*/ 	.word	0x000207b0
        /*10e8*/ 	.word	0x000000c9
        /*10ec*/ 	.word	0x00022850
        /*10f0*/ 	.short	0x010a
        /*10f2*/ 	.byte	0x3f
	.zero		1


	//   ....[92]....
        /*10f4*/ 	.word	0x00020d90
        /*10f8*/ 	.word	0x00000006
        /*10fc*/ 	.word	0x00022820
        /*1100*/ 	.short	0x010a
        /*1102*/ 	.byte	0x3f
	.zero		1


	//   ....[93]....
        /*1104*/ 	.word	0x00020de0
        /*1108*/ 	.word	0x00000006
        /*110c*/ 	.word	0x000228a0
        /*1110*/ 	.short	0x010a
        /*1112*/ 	.byte	0x3f
	.zero		1


	//   ....[94]....
        /*1114*/ 	.word	0x00020e30
        /*1118*/ 	.word	0x00000006
        /*111c*/ 	.word	0x000228c0
        /*1120*/ 	.short	0x010a
        /*1122*/ 	.byte	0x3f
	.zero		1


	//   ....[95]....
        /*1124*/ 	.word	0x00020e80
        /*1128*/ 	.word	0x00000005
        /*112c*/ 	.word	0x000228a0
        /*1130*/ 	.short	0x010a
        /*1132*/ 	.byte	0x3f
	.zero		1


	//   ....[96]....
        /*1134*/ 	.word	0x00020ed0
        /*1138*/ 	.word	0x00000005
        /*113c*/ 	.word	0x000228c0
        /*1140*/ 	.short	0x010a
        /*1142*/ 	.byte	0x3f
	.zero		1


	//   ....[97]....
        /*1144*/ 	.word	0x00021070
        /*1148*/ 	.word	0x00000000
        /*114c*/ 	.word	0x00022840
        /*1150*/ 	.short	0x010a
        /*1152*/ 	.byte	0x3f
	.zero		1


	//   ....[98]....
        /*1154*/ 	.word	0x00021b20
        /*1158*/ 	.word	0x00000002
        /*115c*/ 	.word	0x00022820
        /*1160*/ 	.short	0x010a
        /*1162*/ 	.byte	0x3f
	.zero		1


	//   ....[99]....
        /*1164*/ 	.word	0x00021b70
        /*1168*/ 	.word	0x00000002
        /*116c*/ 	.word	0x00022860
        /*1170*/ 	.short	0x010a
        /*1172*/ 	.byte	0x3f
	.zero		1


	//   ....[100]....
        /*1174*/ 	.word	0x00021bc0
        /*1178*/ 	.word	0x00000002
        /*117c*/ 	.word	0x00022840
        /*1180*/ 	.short	0x010a
        /*1182*/ 	.byte	0x3f
	.zero		1


	//   ....[101]....
        /*1184*/ 	.word	0x00021c10
        /*1188*/ 	.word	0x00000002
        /*118c*/ 	.word	0x00022860
        /*1190*/ 	.short	0x010a
        /*1192*/ 	.byte	0x3f
	.zero		1


	//   ....[102]....
        /*1194*/ 	.word	0x00021c60
        /*1198*/ 	.word	0x00000003
        /*119c*/ 	.word	0x00022840
        /*11a0*/ 	.short	0x010a
        /*11a2*/ 	.byte	0x3f
	.zero		1


	//   ....[103]....
        /*11a4*/ 	.word	0x00021cb0
        /*11a8*/ 	.word	0x00000003
        /*11ac*/ 	.word	0x00022860
        /*11b0*/ 	.short	0x010a
        /*11b2*/ 	.byte	0x3f
	.zero		1


	//   ....[104]....
        /*11b4*/ 	.word	0x00021d00
        /*11b8*/ 	.word	0x00000003
        /*11bc*/ 	.word	0x00022840
        /*11c0*/ 	.short	0x010a
        /*11c2*/ 	.byte	0x3f
	.zero		1


	//   ....[105]....
        /*11c4*/ 	.word	0x00021d50
        /*11c8*/ 	.word	0x00000003
        /*11cc*/ 	.word	0x00022860
        /*11d0*/ 	.short	0x010a
        /*11d2*/ 	.byte	0x3f
	.zero		1


	//   ....[106]....
        /*11d4*/ 	.word	0x00022750
        /*11d8*/ 	.word	0x00000000
        /*11dc*/ 	.word	0x00022820
        /*11e0*/ 	.short	0x010a
        /*11e2*/ 	.byte	0x3f
	.zero		1


	//   ....[107]....
        /*11e4*/ 	.word	0x000228f0
        /*11e8*/ 	.word	0x00000006
        /*11ec*/ 	.word	0x00000000
        /*11f0*/ 	.short	0x010a
        /*11f2*/ 	.byte	0x3f
	.zero		1


	//   ....[108]....
        /*11f4*/ 	.word	0x00022940
        /*11f8*/ 	.word	0x00000007
        /*11fc*/ 	.word	0x00000000
        /*1200*/ 	.short	0x010a
        /*1202*/ 	.byte	0x3f
	.zero		1


	//   ....[109]....
        /*1204*/ 	.word	0x00022990
        /*1208*/ 	.word	0x00000004
        /*120c*/ 	.word	0x00000000
        /*1210*/ 	.short	0x010a
        /*1212*/ 	.byte	0x3f
	.zero		1


	//----- nvinfo : EIATTR_NUM_MBARRIERS
	.align		4
.L_1419:
        /*1214*/ 	.byte	0x03, 0x38
        /*1216*/ 	.short	0x0016


	//----- nvinfo : EIATTR_EXIT_INSTR_OFFSETS
	.align		4
        /*1218*/ 	.byte	0x04, 0x1c
        /*121a*/ 	.short	(.L_1421 - .L_1420)


	//   ....[0]....
.L_1420:
        /*121c*/ 	.word	0x0001f9b0


	//----- nvinfo : EIATTR_MAX_THREADS
	.align		4
.L_1421:
        /*1220*/ 	.byte	0x04, 0x05
        /*1222*/ 	.short	(.L_1423 - .L_1422)
.L_1422:
        /*1224*/ 	.word	0x00000180
        /*1228*/ 	.word	0x00000001
        /*122c*/ 	.word	0x00000001


	//----- nvinfo : EIATTR_CRS_STACK_SIZE
	.align		4
.L_1423:
        /*1230*/ 	.byte	0x04, 0x1e
        /*1232*/ 	.short	(.L_1425 - .L_1424)
.L_1424:
        /*1234*/ 	.word	0x00000000


	//----- nvinfo : EIATTR_CBANK_PARAM_SIZE
	.align		4
.L_1425:
        /*1238*/ 	.byte	0x03, 0x19
        /*123a*/ 	.short	0x0af0


	//----- nvinfo : EIATTR_PARAM_CBANK
	.align		4
        /*123c*/ 	.byte	0x04, 0x0a
        /*123e*/ 	.short	(.L_1427 - .L_1426)
	.align		4
.L_1426:
        /*1240*/ 	.word	index@(.nv.constant0._ZN7cutlass13device_kernelIN5flash11enable_sm90INS1_16FlashAttnFwdSm90INS1_25CollectiveMainloopFwdSm90ILi2EN4cute5tupleIJNS5_1CILi1EEES8_S8_EEENS6_IJNS7_ILi128EEENS7_ILi96EEENS7_ILi64EEEEEELi256ENS_6half_tEfNS_4arch4Sm90ELb0ELb1ELb0ELb1ELb0ELb1ELb0ELb1ELb0ELb1ELb0ELb0EEENS1_21CollectiveEpilogueFwdINS6_IJSA_NS7_ILi256EEESB_EEES9_SE_SG_Li256ELb1ELb1ELb0ELb0EEENS1_36VarlenDynamicPersistentTileSchedulerILi128ELi96ELi256ELi128ELb0ELb1ELb1ELb1ELb0ELb1EEEEEEEEEvNT_6ParamsE)
        /*1244*/ 	.short	0x0210
        /*1246*/ 	.short	0x0af0


	//----- nvinfo : EIATTR_SW_WAR
	.align		4
.L_1427:
        /*1248*/ 	.byte	0x04, 0x36
        /*124a*/ 	.short	(.L_1429 - .L_1428)
.L_1428:
        /*124c*/ 	.word	0x00000008
.L_1429:


//--------------------- .nv.info._ZN7cutlass13device_kernelIN5flash11enable_sm90INS1_16FlashAttnFwdSm90INS1_25CollectiveMainloopFwdSm90ILi2EN4cute5tupleIJNS5_1CILi1EEES8_S8_EEENS6_IJNS7_ILi128EEENS7_ILi96EEENS7_ILi64EEEEEELi256ENS_6half_tEfNS_4arch4Sm90ELb0ELb1ELb0ELb1ELb0ELb0ELb1ELb1ELb0ELb1ELb0ELb0EEENS1_21CollectiveEpilogueFwdINS6_IJSA_NS7_ILi256EEESB_EEES9_SE_SG_Li256ELb1ELb1ELb0ELb0EEENS1_36VarlenDynamicPersistentTileSchedulerILi128ELi96ELi256ELi128ELb0ELb1ELb1ELb1ELb0ELb1EEEEEEEEEvNT_6ParamsE --------------------------
	.section	.nv.info._ZN7cutlass13device_kernelIN5flash11enable_sm90INS1_16FlashAttnFwdSm90INS1_25CollectiveMainloopFwdSm90ILi2EN4cute5tupleIJNS5_1CILi1EEES8_S8_EEENS6_IJNS7_ILi128EEENS7_ILi96EEENS7_ILi64EEEEEELi256ENS_6half_tEfNS_4arch4Sm90ELb0ELb1ELb0ELb1ELb0ELb0ELb1ELb1ELb0ELb1ELb0ELb0EEENS1_21CollectiveEpilogueFwdINS6_IJSA_NS7_ILi256EEESB_EEES9_SE_SG_Li256ELb1ELb1ELb0ELb0EEENS1_36VarlenDynamicPersistentTileSchedulerILi128ELi96ELi256ELi128ELb0ELb1ELb1ELb1ELb0ELb1EEEEEEEEEvNT_6ParamsE,"",@"SHT_CUDA_INFO"
	.sectionflags	@""
	.align	4


	//----- nvinfo : EIATTR_CUDA_API_VERSION
	.align		4
        /*0000*/ 	.byte	0x04, 0x37
        /*0002*/ 	.short	(.L_1431 - .L_1430)
.L_1430:
        /*0004*/ 	.word	0x00000082


	//----- nvinfo : EIATTR_KPARAM_INFO
	.align		4
.L_1431:
        /*0008*/ 	.byte	0x04, 0x17
        /*000a*/ 	.short	(.L_1433 - .L_1432)
.L_1432:
        /*000c*/ 	.word	0x00000000
        /*0010*/ 	.short	0x0000
        /*0012*/ 	.short	0x0070
        /*0014*/ 	.byte	0x00, 0xf0, 0x01, 0x2e


	//----- nvinfo : EIATTR_SPARSE_MMA_MASK
	.align		4
.L_1433:
        /*0018*/ 	.byte	0x03, 0x50
        /*001a*/ 	.short	0x0000


	//----- nvinfo : EIATTR_MAXREG_COUNT
	.align		4
        /*001c*/ 	.byte	0x03, 0x1b
        /*001e*/ 	.short	0x00a8


	//----- nvinfo : EIATTR_NUM_BARRIERS
	.align		4
        /*0020*/ 	.byte	0x02, 0x4c
        /*0022*/ 	.byte	0x10
	.zero		1


	//----- nvinfo : EIATTR_EXTERNS
	.align		4
        /*0024*/ 	.byte	0x04, 0x0f
        /*0026*/ 	.short	(.L_1435 - .L_1434)


	//   ....[0]....
	.align		4
.L_1434:
        /*0028*/ 	.word	index@(__assertfail)


	//----- nvinfo : EIATTR_ANNOTATIONS
	.align		4
.L_1435:
        /*002c*/ 	.byte	0x04, 0x55
        /*002e*/ 	.short	(.L_1437 - .L_1436)


	//   ....[0]....
.L_1436:
        /* <DEDUP_REMOVED lines=87> */


	//----- nvinfo : EIATTR_MERCURY_ISA_VERSION
	.align		4
.L_1437:
        /*0590*/ 	.byte	0x03, 0x5f
        /*0592*/ 	.short	0x0101


	//----- nvinfo : EIATTR_UNUSED_LOAD_BYTE_OFFSET
	.align		4
        /*0594*/ 	.byte	0x04, 0x44
        /*0596*/ 	.short	(.L_1439 - .L_1438)


	//   ....[0]....
.L_1438:
        /*0598*/ 	.word	0x00000b60
        /*059c*/ 	.word	0x0000fff0


	//   ....[1]....
        /*05a0*/ 	.word	0x0001f040
        /*05a4*/ 	.word	0x0000fff0


	//----- nvinfo : EIATTR_INT_WARP_WIDE_INSTR_OFFSETS
	.align		4
.L_1439:
        /*05a8*/ 	.byte	0x04, 0x31
        /*05aa*/ 	.short	(.L_1441 - .L_1440)


	//   ....[0]....
.L_1440:
        /*05ac*/ 	.word	0x00000170


	//   ....[1]....
        /*05b0*/ 	.word	0x000001b0


	//   ....[2]....
        /*05b4*/ 	.word	0x00000220


	//   ....[3]....
        /*05b8*/ 	.word	0x00000230


	//   ....[4]....
        /*05bc*/ 	.word	0x00023230


	//   ....[5]....
        /*05c0*/ 	.word	0x000232c0


	//   ....[6]....
        /*05c4*/ 	.word	0x00027d50


	//   ....[7]....
        /*05c8*/ 	.word	0x00027de0


	//----- nvinfo : EIATTR_COOP_GROUP_MASK_REGIDS
	.align		4
.L_1441:
        /*05cc*/ 	.byte	0x04, 0x29
        /*05ce*/ 	.short	(.L_1443 - .L_1442)


	//   ....[0]....
.L_1442:
        /*05d0*/ 	.word	0xffffffff


	//   ....[1]....
        /*05d4*/ 	.word	0xffffffff


	//   ....[2]....
        /*05d8*/ 	.word	0xffffffff


	//   ....[3]....
        /*05dc*/ 	.word	0xffffffff


	//   ....[4]....
        /*05e0*/ 	.word	0xffffffff


	//   ....[5]....
        /*05e4*/ 	.word	0xffffffff


	//   ....[6]....
        /*05e8*/ 	.word	0xffffffff


	//   ....[7]....
        /*05ec*/ 	.word	0xffffffff


	//   ....[8]....
        /*05f0*/ 	.word	0xffffffff


	//   ....[9]....
        /*05f4*/ 	.word	0xffffffff


	//   ....[10]....
        /*05f8*/ 	.word	0xffffffff


	//   ....[11]....
        /*05fc*/ 	.word	0xffffffff


	//   ....[12]....
        /*0600*/ 	.word	0xffffffff


	//   ....[13]....
        /*0604*/ 	.word	0xffffffff


	//   ....[14]....
        /*0608*/ 	.word	0xffffffff


	//   ....[15]....
        /*060c*/ 	.word	0xffffffff


	//   ....[16]....
        /*0610*/ 	.word	0xffffffff


	//   ....[17]....
        /*0614*/ 	.word	0xffffffff


	//   ....[18]....
        /*0618*/ 	.word	0xffffffff


	//   ....[19]....
        /*061c*/ 	.word	0xffffffff


	//   ....[20]....
        /*0620*/ 	.word	0xffffffff


	//   ....[21]....
        /*0624*/ 	.word	0xffffffff


	//   ....[22]....
        /*0628*/ 	.word	0xffffffff


	//   ....[23]....
        /*062c*/ 	.word	0xffffffff


	//   ....[24]....
        /*0630*/ 	.word	0xffffffff


	//   ....[25]....
        /*0634*/ 	.word	0xffffffff


	//   ....[26]....
        /*0638*/ 	.word	0xffffffff


	//   ....[27]....
        /*063c*/ 	.word	0xffffffff


	//   ....[28]....
        /*0640*/ 	.word	0xffffffff


	//   ....[29]....
        /*0644*/ 	.word	0xffffffff


	//   ....[30]....
        /*0648*/ 	.word	0xffffffff


	//   ....[31]....
        /*064c*/ 	.word	0xffffffff


	//   ....[32]....
        /*0650*/ 	.word	0xffffffff


	//   ....[33]....
        /*0654*/ 	.word	0xffffffff


	//   ....[34]....
        /*0658*/ 	.word	0xffffffff


	//   ....[35]....
        /*065c*/ 	.word	0xffffffff


	//   ....[36]....
        /*0660*/ 	.word	0xffffffff


	//   ....[37]....
        /*0664*/ 	.word	0xffffffff


	//   ....[38]....
        /*0668*/ 	.word	0xffffffff


	//   ....[39]....
        /*066c*/ 	.word	0xffffffff


	//   ....[40]....
        /*0670*/ 	.word	0xffffffff


	//   ....[41]....
        /*0674*/ 	.word	0xffffffff


	//   ....[42]....
        /*0678*/ 	.word	0xffffffff


	//   ....[43]....
        /*067c*/ 	.word	0xffffffff


	//   ....[44]....
        /*0680*/ 	.word	0xffffffff


	//   ....[45]....
        /*0684*/ 	.word	0xffffffff


	//   ....[46]....
        /*0688*/ 	.word	0xffffffff


	//   ....[47]....
        /*068c*/ 	.word	0xffffffff


	//   ....[48]....
        /*0690*/ 	.word	0xffffffff


	//   ....[49]....
        /*0694*/ 	.word	0xffffffff


	//   ....[50]....
        /*0698*/ 	.word	0xffffffff


	//   ....[51]....
        /*069c*/ 	.word	0xffffffff


	//   ....[52]....
        /*06a0*/ 	.word	0xffffffff


	//   ....[53]....
        /*06a4*/ 	.word	0xffffffff


	//   ....[54]....
        /*06a8*/ 	.word	0xffffffff


	//   ....[55]....
        /*06ac*/ 	.word	0xffffffff


	//   ....[56]....
        /*06b0*/ 	.word	0xffffffff


	//   ....[57]....
        /*06b4*/ 	.word	0xffffffff


	//   ....[58]....
        /*06b8*/ 	.word	0xffffffff


	//   ....[59]....
        /*06bc*/ 	.word	0xffffffff


	//   ....[60]....
        /*06c0*/ 	.word	0xffffffff


	//   ....[61]....
        /*06c4*/ 	.word	0xffffffff


	//   ....[62]....
        /*06c8*/ 	.word	0xffffffff


	//   ....[63]....
        /*06cc*/ 	.word	0xffffffff


	//   ....[64]....
        /*06d0*/ 	.word	0xffffffff


	//   ....[65]....
        /*06d4*/ 	.word	0xffffffff


	//   ....[66]....
        /*06d8*/ 	.word	0xffffffff


	//   ....[67]....
        /*06dc*/ 	.word	0xffffffff


	//   ....[68]....
        /*06e0*/ 	.word	0xffffffff


	//   ....[69]....
        /*06e4*/ 	.word	0xffffffff


	//   ....[70]....
        /*06e8*/ 	.word	0xffffffff


	//   ....[71]....
        /*06ec*/ 	.word	0xffffffff


	//   ....[72]....
        /*06f0*/ 	.word	0xffffffff


	//   ....[73]....
        /*06f4*/ 	.word	0xffffffff


	//   ....[74]....
        /*06f8*/ 	.word	0xffffffff


	//   ....[75]....
        /*06fc*/ 	.word	0xffffffff


	//   ....[76]....
        /*0700*/ 	.word	0xffffffff


	//   ....[77]....
        /*0704*/ 	.word	0xffffffff


	//   ....[78]....
        /*0708*/ 	.word	0xffffffff


	//   ....[79]....
        /*070c*/ 	.word	0xffffffff


	//   ....[80]....
        /*0710*/ 	.word	0xffffffff


	//   ....[81]....
        /*0714*/ 	.word	0xffffffff


	//   ....[82]....
        /*0718*/ 	.word	0xffffffff


	//   ....[83]....
        /*071c*/ 	.word	0xffffffff


	//   ....[84]....
        /*0720*/ 	.word	0xffffffff


	//   ....[85]....
        /*0724*/ 	.word	0xffffffff


	//   ....[86]....
        /*0728*/ 	.word	0xffffffff


	//   ....[87]....
        /*072c*/ 	.word	0xffffffff


	//   ....[88]....
        /*0730*/ 	.word	0xffffffff


	//   ....[89]....
        /*0734*/ 	.word	0xffffffff


	//   ....[90]....
        /*0738*/ 	.word	0xffffffff


	//   ....[91]....
        /*073c*/ 	.word	0xffffffff


	//   ....[92]....
        /*0740*/ 	.word	0xffffffff


	//   ....[93]....
        /*0744*/ 	.word	0xffffffff


	//   ....[94]....
        /*0748*/ 	.word	0xffffffff


	//   ....[95]....
        /*074c*/ 	.word	0xffffffff


	//   ....[96]....
        /*0750*/ 	.word	0xffffffff


	//   ....[97]....
        /*0754*/ 	.word	0xffffffff


	//   ....[98]....
        /*0758*/ 	.word	0xffffffff


	//   ....[99]....
        /*075c*/ 	.word	0xffffffff


	//   ....[100]....
        /*0760*/ 	.word	0xffffffff


	//   ....[101]....
        /*0764*/ 	.word	0xffffffff


	//   ....[102]....
        /*0768*/ 	.word	0xffffffff


	//   ....[103]....
        /*076c*/ 	.word	0xffffffff


	//   ....[104]....
        /*0770*/ 	.word	0xffffffff


	//   ....[105]....
        /*0774*/ 	.word	0xffffffff


	//   ....[106]....
        /*0778*/ 	.word	0xffffffff


	//   ....[107]....
        /*077c*/ 	.word	0xffffffff


	//   ....[108]....
        /*0780*/ 	.word	0xffffffff


	//   ....[109]....
        /*0784*/ 	.word	0xffffffff


	//   ....[110]....
        /*0788*/ 	.word	0xffffffff


	//   ....[111]....
        /*078c*/ 	.word	0xffffffff


	//   ....[112]....
        /*0790*/ 	.word	0xffffffff


	//   ....[113]....
        /*0794*/ 	.word	0xffffffff


	//   ....[114]....
        /*0798*/ 	.word	0xffffffff


	//   ....[115]....
        /*079c*/ 	.word	0x0500000f


	//   ....[116]....
        /*07a0*/ 	.word	0x0500000f


	//   ....[117]....
        /*07a4*/ 	.word	0x0500000f


	//   ....[118]....
        /*07a8*/ 	.word	0x0500000f


	//   ....[119]....
        /*07ac*/ 	.word	0x0500000f


	//   ....[120]....
        /*07b0*/ 	.word	0x0500000f


	//   ....[121]....
        /*07b4*/ 	.word	0x0500000f


	//   ....[122]....
        /*07b8*/ 	.word	0x0500000f


	//   ....[123]....
        /*07bc*/ 	.word	0x0500000f


	//   ....[124]....
        /*07c0*/ 	.word	0x0500000f


	//   ....[125]....
        /*07c4*/ 	.word	0x0500000f


	//   ....[126]....
        /*07c8*/ 	.word	0x0500000f


	//   ....[127]....
        /*07cc*/ 	.word	0x0500000f


	//   ....[128]....
        /*07d0*/ 	.word	0x0500000f


	//   ....[129]....
        /*07d4*/ 	.word	0x0500000f


	//   ....[130]....
        /*07d8*/ 	.word	0x0500000f


	//   ....[131]....
        /*07dc*/ 	.word	0x0500000f


	//   ....[132]....
        /*07e0*/ 	.word	0x0500000f


	//   ....[133]....
        /*07e4*/ 	.word	0x0500000f


	//   ....[134]....
        /*07e8*/ 	.word	0x0500000f


	//   ....[135]....
        /*07ec*/ 	.word	0x0500000f


	//   ....[136]....
        /*07f0*/ 	.word	0x0500000f


	//   ....[137]....
        /*07f4*/ 	.word	0x0500000f


	//   ....[138]....
        /*07f8*/ 	.word	0x0500000f


	//   ....[139]....
        /*07fc*/ 	.word	0x0500000f


	//   ....[140]....
        /*0800*/ 	.word	0x0500000f


	//   ....[141]....
        /*0804*/ 	.word	0x0500000f


	//   ....[142]....
        /*0808*/ 	.word	0x0500000f


	//   ....[143]....
        /*080c*/ 	.word	0x0500000f


	//   ....[144]....
        /*0810*/ 	.word	0x0500000f


	//   ....[145]....
        /*0814*/ 	.word	0x0500000f


	//   ....[146]....
        /*0818*/ 	.word	0x0500000f


	//   ....[147]....
        /*081c*/ 	.word	0x0500000f


	//   ....[148]....
        /*0820*/ 	.word	0x0500000f


	//   ....[149]....
        /*0824*/ 	.word	0x0500000f


	//   ....[150]....
        /*0828*/ 	.word	0x0500000f


	//   ....[151]....
        /*082c*/ 	.word	0x0500000f


	//   ....[152]....
        /*0830*/ 	.word	0x0500000f


	//   ....[153]....
        /*0834*/ 	.word	0x0500000f


	//   ....[154]....
        /*0838*/ 	.word	0x0500000f


	//   ....[155]....
        /*083c*/ 	.word	0x0500000f


	//   ....[156]....
        /*0840*/ 	.word	0x0500000f


	//   ....[157]....
        /*0844*/ 	.word	0x0500000f


	//   ....[158]....
        /*0848*/ 	.word	0x0500000f


	//   ....[159]....
        /*084c*/ 	.word	0x0500000f


	//   ....[160]....
        /*0850*/ 	.word	0x0500000f


	//   ....[161]....
        /*0854*/ 	.word	0x0500000f


	//   ....[162]....
        /*0858*/ 	.word	0x0500000f


	//   ....[163]....
        /*085c*/ 	.word	0x0500000f


	//   ....[164]....
        /*0860*/ 	.word	0x0500000f


	//   ....[165]....
        /*0864*/ 	.word	0x0500000f


	//   ....[166]....
        /*0868*/ 	.word	0xffffffff


	//   ....[167]....
        /*086c*/ 	.word	0xffffffff


	//   ....[168]....
        /*0870*/ 	.word	0xffffffff


	//   ....[169]....
        /*0874*/ 	.word	0xffffffff


	//   ....[170]....
        /*0878*/ 	.word	0xffffffff


	//   ....[171]....
        /*087c*/ 	.word	0xffffffff


	//----- nvinfo : EIATTR_COOP_GROUP_INSTR_OFFSETS
	.align		4
.L_1443:
        /*0880*/ 	.byte	0x04, 0x28
        /*0882*/ 	.short	(.L_1445 - .L_1444)


	//   ....[0]....
.L_1444:
        /*0884*/ 	.word	0x000000b0


	//   ....[1]....
        /*0888*/ 	.word	0x00000180


	//   ....[2]....
        /*088c*/ 	.word	0x000001d0


	//   ....[3]....
        /*0890*/ 	.word	0x00000420


	//   ....[4]....
        /*0894*/ 	.word	0x00000580


	//   ....[5]....
        /*0898*/ 	.word	0x000006a0


	//   ....[6]....
        /*089c*/ 	.word	0x00000800


	//   ....[7]....
        /*08a0*/ 	.word	0x00002290


	//   ....[8]....
        /*08a4*/ 	.word	0x00004480


	//   ....[9]....
        /*08a8*/ 	.word	0x000046e0


	//   ....[10]....
        /*08ac*/ 	.word	0x00005dc0


	//   ....[11]....
        /*08b0*/ 	.word	0x00005e40


	//   ....[12]....
        /*08b4*/ 	.word	0x00006110


	//   ....[13]....
        /*08b8*/ 	.word	0x00006310


	//   ....[14]....
        /*08bc*/ 	.word	0x0000aff0


	//   ....[15]....
        /*08c0*/ 	.word	0x0000b080


	//   ....[16]....
        /*08c4*/ 	.word	0x0000b140


	//   ....[17]....
        /*08c8*/ 	.word	0x0000b190


	//   ....[18]....
        /*08cc*/ 	.word	0x00014840


	//   ....[19]....
        /*08d0*/ 	.word	0x00014a60


	//   ....[20]....
        /*08d4*/ 	.word	0x00015a90


	//   ....[21]....
        /*08d8*/ 	.word	0x00015b60


	//   ....[22]....
        /*08dc*/ 	.word	0x00015ce0


	//   ....[23]....
        /*08e0*/ 	.word	0x00015d40


	//   ....[24]....
        /*08e4*/ 	.word	0x0001e0c0


	//   ....[25]....
        /*08e8*/ 	.word	0x0001e0e0


	//   ....[26]....
        /*08ec*/ 	.word	0x0001e140


	//   ....[27]....
        /*08f0*/ 	.word	0x0001e180


	//   ....[28]....
        /*08f4*/ 	.word	0x0001fe80


	//   ....[29]....
        /*08f8*/ 	.word	0x0001fea0


	//   ....[30]....
        /*08fc*/ 	.word	0x0001fef0


	//   ....[31]....
        /*0900*/ 	.word	0x0001ff10


	//   ....[32]....
        /*0904*/ 	.word	0x00020860


	//   ....[33]....
        /*0908*/ 	.word	0x00020880


	//   ....[34]....
        /*090c*/ 	.word	0x000209d0


	//   ....[35]....
        /*0910*/ 	.word	0x000209f0


	//   ....[36]....
        /*0914*/ 	.word	0x00020b30


	//   ....[37]....
        /*0918*/ 	.word	0x00020b50


	//   ....[38]....
        /*091c*/ 	.word	0x00020ca0


	//   ....[39]....
        /*0920*/ 	.word	0x00020cc0


	//   ....[40]....
        /*0924*/ 	.word	0x00021600


	//   ....[41]....
        /*0928*/ 	.word	0x00021620


	//   ....[42]....
        /*092c*/ 	.word	0x00021760


	//   ....[43]....
        /*0930*/ 	.word	0x00021780


	//   ....[44]....
        /*0934*/ 	.word	0x000218c0


	//   ....[45]....
        /*0938*/ 	.word	0x000218e0


	//   ....[46]....
        /*093c*/ 	.word	0x00021a30


	//   ....[47]....
        /*0940*/ 	.word	0x00021a50


	//   ....[48]....
        /*0944*/ 	.word	0x00021c30


	//   ....[49]....
        /*0948*/ 	.word	0x00021e10


	//   ....[50]....
        /*094c*/ 	.word	0x00021e40


	//   ....[51]....
        /*0950*/ 	.word	0x00021e70


	//   ....[52]....
        /*0954*/ 	.word	0x00021ea0


	//   ....[53]....
        /*0958*/ 	.word	0x00021ed0


	//   ....[54]....
        /*095c*/ 	.word	0x00021f00


	//   ....[55]....
        /*0960*/ 	.word	0x00022070


	//   ....[56]....
        /*0964*/ 	.word	0x000220a0


	//   ....[57]....
        /*0968*/ 	.word	0x000220d0


	//   ....[58]....
        /*096c*/ 	.word	0x00022100


	//   ....[59]....
        /*0970*/ 	.word	0x00022130


	//   ....[60]....
        /*0974*/ 	.word	0x00022160


	//   ....[61]....
        /*0978*/ 	.word	0x00022200


	//   ....[62]....
        /*097c*/ 	.word	0x00022260


	//   ....[63]....
        /*0980*/ 	.word	0x000222f0


	//   ....[64]....
        /*0984*/ 	.word	0x000237f0


	//   ....[65]....
        /*0988*/ 	.word	0x00024350


	//   ....[66]....
        /*098c*/ 	.word	0x00024370


	//   ....[67]....
        /*0990*/ 	.word	0x00024390


	//   ....[68]....
        /*0994*/ 	.word	0x000243c0


	//   ....[69]....
        /*0998*/ 	.word	0x00024490


	//   ....[70]....
        /*099c*/ 	.word	0x00024520


	//   ....[71]....
        /*09a0*/ 	.word	0x00024550


	//   ....[72]....
        /*09a4*/ 	.word	0x000245d0


	//   ....[73]....
        /*09a8*/ 	.word	0x00024600


	//   ....[74]....
        /*09ac*/ 	.word	0x00024680


	//   ....[75]....
        /*09b0*/ 	.word	0x000246b0


	//   ....[76]....
        /*09b4*/ 	.word	0x00024730


	//   ....[77]....
        /*09b8*/ 	.word	0x00024760


	//   ....[78]....
        /*09bc*/ 	.word	0x00024780


	//   ....[79]....
        /*09c0*/ 	.word	0x000247d0


	//   ....[80]....
        /*09c4*/ 	.word	0x000247e0


	//   ....[81]....
        /*09c8*/ 	.word	0x00024f70


	//   ....[82]....
        /*09cc*/ 	.word	0x00024fb0


	//   ....[83]....
        /*09d0*/ 	.word	0x00024fd0


	//   ....[84]....
        /*09d4*/ 	.word	0x00025070


	//   ....[85]....
        /*09d8*/ 	.word	0x00025100


	//   ....[86]....
        /*09dc*/ 	.word	0x00025110


	//   ....[87]....
        /*09e0*/ 	.word	0x000251a0


	//   ....[88]....
        /*09e4*/ 	.word	0x000251b0


	//   ....[89]....
        /*09e8*/ 	.word	0x00025220


	//   ....[90]....
        /*09ec*/ 	.word	0x00025230


	//   ....[91]....
        /*09f0*/ 	.word	0x000252b0


	//   ....[92]....
        /*09f4*/ 	.word	0x000252c0


	//   ....[93]....
        /*09f8*/ 	.word	0x00025340


	//   ....[94]....
        /*09fc*/ 	.word	0x00025350


	//   ....[95]....
        /*0a00*/ 	.word	0x00025360


	//   ....[96]....
        /*0a04*/ 	.word	0x000253a0


	//   ....[97]....
        /*0a08*/ 	.word	0x00027fe0


	//   ....[98]....
        /*0a0c*/ 	.word	0x00028040


	//   ....[99]....
        /*0a10*/ 	.word	0x00028070


	//   ....[100]....
        /*0a14*/ 	.word	0x00028080


	//   ....[101]....
        /*0a18*/ 	.word	0x000280b0


	//   ....[102]....
        /*0a1c*/ 	.word	0x000280e0


	//   ....[103]....
        /*0a20*/ 	.word	0x00028110


	//   ....[104]....
        /*0a24*/ 	.word	0x00028140


	//   ....[105]....
        /*0a28*/ 	.word	0x000282c0


	//   ....[106]....
        /*0a2c*/ 	.word	0x000282f0


	//   ....[107]....
        /*0a30*/ 	.word	0x00028320


	//   ....[108]....
        /*0a34*/ 	.word	0x00028350


	//   ....[109]....
        /*0a38*/ 	.word	0x00028380


	//   ....[110]....
        /*0a3c*/ 	.word	0x000283b0


	//   ....[111]....
        /*0a40*/ 	.word	0x00028470


	//   ....[112]....
        /*0a44*/ 	.word	0x00028490


	//   ....[113]....
        /*0a48*/ 	.word	0x00028500


	//   ....[114]....
        /*0a4c*/ 	.word	0x00028bd0


	//   ....[115]....
        /*0a50*/ 	.word	0x000291b0


	//   ....[116]....
        /*0a54*/ 	.word	0x00029340


	//   ....[117]....
        /*0a58*/ 	.word	0x000293a0


	//   ....[118]....
        /*0a5c*/ 	.word	0x00029400


	//   ....[119]....
        /*0a60*/ 	.word	0x00029460


	//   ....[120]....
        /*0a64*/ 	.word	0x00029500


	//   ....[121]....
        /*0a68*/ 	.word	0x000295f0


	//   ....[122]....
        /*0a6c*/ 	.word	0x00029720


	//   ....[123]....
        /*0a70*/ 	.word	0x000297c0


	//   ....[124]....
        /*0a74*/ 	.word	0x00029890


	//   ....[125]....
        /*0a78*/ 	.word	0x00029930


	//   ....[126]....
        /*0a7c*/ 	.word	0x00029a00


	//   ....[127]....
        /*0a80*/ 	.word	0x00029aa0


	//   ....[128]....
        /*0a84*/ 	.word	0x00029b70


	//   ....[129]....
        /*0a88*/ 	.word	0x00029c10


	//   ....[130]....
        /*0a8c*/ 	.word	0x00029cc0


	//   ....[131]....
        /*0a90*/ 	.word	0x00029d60


	//   ....[132]....
        /*0a94*/ 	.word	0x0002a000


	//   ....[133]....
        /*0a98*/ 	.word	0x0002a0b0


	//   ....[134]....
        /*0a9c*/ 	.word	0x0002a1b0


	//   ....[135]....
        /*0aa0*/ 	.word	0x0002a2a0


	//   ....[136]....
        /*0aa4*/ 	.word	0x0002a360


	//   ....[137]....
        /*0aa8*/ 	.word	0x0002a420


	//   ....[138]....
        /*0aac*/ 	.word	0x0002a4e0


	//   ....[139]....
        /*0ab0*/ 	.word	0x0002a5a0


	//   ....[140]....
        /*0ab4*/ 	.word	0x0002a660


	//   ....[141]....
        /*0ab8*/ 	.word	0x0002a720


	//   ....[142]....
        /*0abc*/ 	.word	0x0002a7e0


	//   ....[143]....
        /*0ac0*/ 	.word	0x0002a890


	//   ....[144]....
        /*0ac4*/ 	.word	0x0002a990


	//   ....[145]....
        /*0ac8*/ 	.word	0x0002a9e0


	//   ....[146]....
        /*0acc*/ 	.word	0x0002aa40


	//   ....[147]....
        /*0ad0*/ 	.word	0x0002ab20


	//   ....[148]....
        /*0ad4*/ 	.word	0x0002ae50


	//   ....[149]....
        /*0ad8*/ 	.word	0x0002aef0


	//   ....[150]....
        /*0adc*/ 	.word	0x0002b010


	//   ....[151]....
        /*0ae0*/ 	.word	0x0002b080


	//   ....[152]....
        /*0ae4*/ 	.word	0x0002b100


	//   ....[153]....
        /*0ae8*/ 	.word	0x0002b180


	//   ....[154]....
        /*0aec*/ 	.word	0x0002b200


	//   ....[155]....
        /*0af0*/ 	.word	0x0002b290


	//   ....[156]....
        /*0af4*/ 	.word	0x0002b330


	//   ....[157]....
        /*0af8*/ 	.word	0x0002b3d0


	//   ....[158]....
        /*0afc*/ 	.word	0x0002b440


	//   ....[159]....
        /*0b00*/ 	.word	0x0002b4b0


	//   ....[160]....
        /*0b04*/ 	.word	0x0002b520


	//   ....[161]....
        /*0b08*/ 	.word	0x0002b5a0


	//   ....[162]....
        /*0b0c*/ 	.word	0x0002b620


	//   ....[163]....
        /*0b10*/ 	.word	0x0002b6c0


	//   ....[164]....
        /*0b14*/ 	.word	0x0002b750


	//   ....[165]....
        /*0b18*/ 	.word	0x0002b880


	//   ....[166]....
        /*0b1c*/ 	.word	0x0002ddb0


	//   ....[167]....
        /*0b20*/ 	.word	0x0002e050


	//   ....[168]....
        /*0b24*/ 	.word	0x0002f320


	//   ....[169]....
        /*0b28*/ 	.word	0x0002f360


	//   ....[170]....
        /*0b2c*/ 	.word	0x0002f3d0


	//   ....[171]....
        /*0b30*/ 	.word	0x0002f3f0


	//----- nvinfo : EIATTR_REG_RECONFIG
	.align		4
.L_1445:
        /*0b34*/ 	.byte	0x01, 0x54
	.zero		2


	//----- nvinfo : EIATTR_SYSCALL_OFFSETS
	.align		4
        /*0b38*/ 	.byte	0x04, 0x46
        /*0b3a*/ 	.short	(.L_1447 - .L_1446)


	//   ....[0]....
.L_1446:
        /*0b3c*/ 	.word	0x00002800


	//   ....[1]....
        /*0b40*/ 	.word	0x00023430


	//   ....[2]....
        /*0b44*/ 	.word	0x00023580


	//   ....[3]....
        /*0b48*/ 	.word	0x00023670


	//   ....[4]....
        /*0b4c*/ 	.word	0x00023f20


	//   ....[5]....
        /*0b50*/ 	.word	0x00024b70


	//----- nvinfo : EIATTR_MBARRIER_INSTR_OFFSETS
	.align		4
.L_1447:
        /*0b54*/ 	.byte	0x04, 0x39
        /*0b56*/ 	.short	(.L_1449 - .L_1448)


	//   ....[0]....
.L_1448:
        /*0b58*/ 	.word	0x000002c0
        /*0b5c*/ 	.word	0x000000ff
        /*0b60*/ 	.word	0x00032400
        /*0b64*/ 	.short	0x0100
        /*0b66*/ 	.byte	0x08
	.zero		1


	//   ....[1]....
        /*0b68*/ 	.word	0x000002d0
        /*0b6c*/ 	.word	0x000000ff
        /*0b70*/ 	.word	0x00032410
        /*0b74*/ 	.short	0x0100
        /*0b76*/ 	.byte	0x08
	.zero		1


	//   ....[2]....
        /*0b78*/ 	.word	0x000002e0
        /*0b7c*/ 	.word	0x000000ff
        /*0b80*/ 	.word	0x00032420
        /*0b84*/ 	.short	0x0100
        /*0b86*/ 	.byte	0x08
	.zero		1


	//   ....[3]....
        /*0b88*/ 	.word	0x000003d0
        /*0b8c*/ 	.word	0x000000ff
        /*0b90*/ 	.word	0x00032430
        /*0b94*/ 	.short	0x0100
        /*0b96*/ 	.byte	0x08
	.zero		1


	//   ....[4]....
        /*0b98*/ 	.word	0x000003e0
        /*0b9c*/ 	.word	0x000000ff
        /*0ba0*/ 	.word	0x00032440
        /*0ba4*/ 	.short	0x0100
        /*0ba6*/ 	.byte	0x08
	.zero		1


	//   ....[5]....
        /*0ba8*/ 	.word	0x000003f0
        /*0bac*/ 	.word	0x000000ff
        /*0bb0*/ 	.word	0x00032438
        /*0bb4*/ 	.short	0x0100
        /*0bb6*/ 	.byte	0x08
	.zero		1


	//   ....[6]....
        /*0bb8*/ 	.word	0x00000400
        /*0bbc*/ 	.word	0x000000ff
        /*0bc0*/ 	.word	0x00032448
        /*0bc4*/ 	.short	0x0100
        /*0bc6*/ 	.byte	0x08
	.zero		1


	//   ....[7]....
        /*0bc8*/ 	.word	0x00000530
        /*0bcc*/ 	.word	0x000000ff
        /*0bd0*/ 	.word	0x00032450
        /*0bd4*/ 	.short	0x0100
        /*0bd6*/ 	.byte	0x08
	.zero		1


	//   ....[8]....
        /*0bd8*/ 	.word	0x00000540
        /*0bdc*/ 	.word	0x000000ff
        /*0be0*/ 	.word	0x00032460
        /*0be4*/ 	.short	0x0100
        /*0be6*/ 	.byte	0x08
	.zero		1


	//   ....[9]....
        /*0be8*/ 	.word	0x00000550
        /*0bec*/ 	.word	0x000000ff
        /*0bf0*/ 	.word	0x00032458
        /*0bf4*/ 	.short	0x0100
        /*0bf6*/ 	.byte	0x08
	.zero		1


	//   ....[10]....
        /*0bf8*/ 	.word	0x00000560
        /*0bfc*/ 	.word	0x000000ff
        /*0c00*/ 	.word	0x00032468
        /*0c04*/ 	.short	0x0100
        /*0c06*/ 	.byte	0x08
	.zero		1


	//   ....[11]....
        /*0c08*/ 	.word	0x00000650
        /*0c0c*/ 	.word	0x000000ff
        /*0c10*/ 	.word	0x00032470
        /*0c14*/ 	.short	0x0100
        /*0c16*/ 	.byte	0x06
	.zero		1


	//   ....[12]....
        /*0c18*/ 	.word	0x00000660
        /*0c1c*/ 	.word	0x000000ff
        /*0c20*/ 	.word	0x00032480
        /*0c24*/ 	.short	0x0100
        /*0c26*/ 	.byte	0x06
	.zero		1


	//   ....[13]....
        /*0c28*/ 	.word	0x00000670
        /*0c2c*/ 	.word	0x000000ff
        /*0c30*/ 	.word	0x00032478
        /*0c34*/ 	.short	0x0100
        /*0c36*/ 	.byte	0x06
	.zero		1


	//   ....[14]....
        /*0c38*/ 	.word	0x00000680
        /*0c3c*/ 	.word	0x000000ff
        /*0c40*/ 	.word	0x00032488
        /*0c44*/ 	.short	0x0100
        /*0c46*/ 	.byte	0x06
	.zero		1


	//   ....[15]....
        /*0c48*/ 	.word	0x000007b0
        /*0c4c*/ 	.word	0x000000ff
        /*0c50*/ 	.word	0x00032490
        /*0c54*/ 	.short	0x0100
        /*0c56*/ 	.byte	0x08
	.zero		1


	//   ....[16]....
        /*0c58*/ 	.word	0x000007c0
        /*0c5c*/ 	.word	0x000000ff
        /*0c60*/ 	.word	0x000324a0
        /*0c64*/ 	.short	0x0100
        /*0c66*/ 	.byte	0x08
	.zero		1


	//   ....[17]....
        /*0c68*/ 	.word	0x000007d0
        /*0c6c*/ 	.word	0x000000ff
        /*0c70*/ 	.word	0x00032498
        /*0c74*/ 	.short	0x0100
        /*0c76*/ 	.byte	0x08
	.zero		1


	//   ....[18]....
        /*0c78*/ 	.word	0x000007e0
        /*0c7c*/ 	.word	0x000000ff
        /*0c80*/ 	.word	0x000324a8
        /*0c84*/ 	.short	0x0100
        /*0c86*/ 	.byte	0x08
	.zero		1


	//   ....[19]....
        /*0c88*/ 	.word	0x00000910
        /*0c8c*/ 	.word	0x000000ff
        /*0c90*/ 	.word	0x000324b0
        /*0c94*/ 	.short	0x0100
        /*0c96*/ 	.byte	0x08
	.zero		1


	//   ....[20]....
        /*0c98*/ 	.word	0x00000920
        /*0c9c*/ 	.word	0x000000ff
        /*0ca0*/ 	.word	0x000324c0
        /*0ca4*/ 	.short	0x0100
        /*0ca6*/ 	.byte	0x08
	.zero		1


	//   ....[21]....
        /*0ca8*/ 	.word	0x00000930
        /*0cac*/ 	.word	0x000000ff
        /*0cb0*/ 	.word	0x000324b8
        /*0cb4*/ 	.short	0x0100
        /*0cb6*/ 	.byte	0x08
	.zero		1


	//   ....[22]....
        /*0cb8*/ 	.word	0x00000940
        /*0cbc*/ 	.word	0x000000ff
        /*0cc0*/ 	.word	0x000324c8
        /*0cc4*/ 	.short	0x0100
        /*0cc6*/ 	.byte	0x08
	.zero		1


	//   ....[23]....
        /*0cc8*/ 	.word	0x00002a50
        /*0ccc*/ 	.word	0x000000ff
        /*0cd0*/ 	.word	0x00032400
        /*0cd4*/ 	.short	0x010a
        /*0cd6*/ 	.byte	0x2e
	.zero		1


	//   ....[24]....
        /*0cd8*/ 	.word	0x00002ec0
        /*0cdc*/ 	.word	0x00000018
        /*0ce0*/ 	.word	0x00000000
        /*0ce4*/ 	.short	0x010a
        /*0ce6*/ 	.byte	0x3f
	.zero		1


	//   ....[25]....
        /*0ce8*/ 	.word	0x00002f20
        /*0cec*/ 	.word	0x00000018
        /*0cf0*/ 	.word	0x00000000
        /*0cf4*/ 	.short	0x010a
        /*0cf6*/ 	.byte	0x3f
	.zero		1


	//   ....[26]....
        /*0cf8*/ 	.word	0x000032d0
        /*0cfc*/ 	.word	0x000000ff
        /*0d00*/ 	.word	0x00032410
        /*0d04*/ 	.short	0x010a
        /*0d06*/ 	.byte	0x2e
	.zero		1


	//   ....[27]....
        /*0d08*/ 	.word	0x000033d0
        /*0d0c*/ 	.word	0x00000008
        /*0d10*/ 	.word	0x00000000
        /*0d14*/ 	.short	0x010a
        /*0d16*/ 	.byte	0x3f
	.zero		1


	//   ....[28]....
        /*0d18*/ 	.word	0x00003430
        /*0d1c*/ 	.word	0x00000008
        /*0d20*/ 	.word	0x00000000
        /*0d24*/ 	.short	0x010a
        /*0d26*/ 	.byte	0x3f
	.zero		1


	//   ....[29]....
        /*0d28*/ 	.word	0x00004120
        /*0d2c*/ 	.word	0x00000008
        /*0d30*/ 	.word	0x00000000
        /*0d34*/ 	.short	0x0101
        /*0d36*/ 	.byte	0x3f
	.zero		1


	//   ....[30]....
        /*0d38*/ 	.word	0x000093b0
        /*0d3c*/ 	.word	0x00000013
        /*0d40*/ 	.word	0x00000000
        /*0d44*/ 	.short	0x0101
        /*0d46*/ 	.byte	0x3f
	.zero		1


	//   ....[31]....
        /*0d48*/ 	.word	0x00009ae0
        /*0d4c*/ 	.word	0x00000003
        /*0d50*/ 	.word	0x00000000
        /*0d54*/ 	.short	0x010a
        /*0d56*/ 	.byte	0x3f
	.zero		1


	//   ....[32]....
        /*0d58*/ 	.word	0x00009be0
        /*0d5c*/ 	.word	0x00000000
        /*0d60*/ 	.word	0x00000000
        /*0d64*/ 	.short	0x010a
        /*0d66*/ 	.byte	0x3f
	.zero		1


	//   ....[33]....
        /*0d68*/ 	.word	0x0000a010
        /*0d6c*/ 	.word	0x00000003
        /*0d70*/ 	.word	0x00000000
        /*0d74*/ 	.short	0x010a
        /*0d76*/ 	.byte	0x3f
	.zero		1


	//   ....[34]....
        /*0d78*/ 	.word	0x0000a0c0
        /*0d7c*/ 	.word	0x00000004
        /*0d80*/ 	.word	0x00000000
        /*0d84*/ 	.short	0x010a
        /*0d86*/ 	.byte	0x3f
	.zero		1


	//   ....[35]....
        /*0d88*/ 	.word	0x0000ad80
        /*0d8c*/ 	.word	0x00000003
        /*0d90*/ 	.word	0x00000000
        /*0d94*/ 	.short	0x0101
        /*0d96*/ 	.byte	0x3f
	.zero		1


	//   ....[36]....
        /*0d98*/ 	.word	0x00013060
        /*0d9c*/ 	.word	0x00000000
        /*0da0*/ 	.word	0x00000000
        /*0da4*/ 	.short	0x0101
        /*0da6*/ 	.byte	0x3f
	.zero		1


	//   ....[37]....
        /*0da8*/ 	.word	0x00013260
        /*0dac*/ 	.word	0x00000005
        /*0db0*/ 	.word	0x00000000
        /*0db4*/ 	.short	0x010a
        /*0db6*/ 	.byte	0x3f
	.zero		1


	//   ....[38]....
        /*0db8*/ 	.word	0x00013360
        /*0dbc*/ 	.word	0x00000000
        /*0dc0*/ 	.word	0x00000000
        /*0dc4*/ 	.short	0x010a
        /*0dc6*/ 	.byte	0x3f
	.zero		1


	//   ....[39]....
        /*0dc8*/ 	.word	0x00013790
        /*0dcc*/ 	.word	0x00000005
        /*0dd0*/ 	.word	0x00000000
        /*0dd4*/ 	.short	0x010a
        /*0dd6*/ 	.byte	0x3f
	.zero		1


	//   ....[40]....
        /*0dd8*/ 	.word	0x00013840
        /*0ddc*/ 	.word	0x00000004
        /*0de0*/ 	.word	0x00000000
        /*0de4*/ 	.short	0x010a
        /*0de6*/ 	.byte	0x3f
	.zero		1


	//   ....[41]....
        /*0de8*/ 	.word	0x00014500
        /*0dec*/ 	.word	0x00000004
        /*0df0*/ 	.word	0x00000000
        /*0df4*/ 	.short	0x0101
        /*0df6*/ 	.byte	0x3f
	.zero		1


	//   ....[42]....
        /*0df8*/ 	.word	0x0001dc50
        /*0dfc*/ 	.word	0x00000000
        /*0e00*/ 	.word	0x00000000
        /*0e04*/ 	.short	0x0101
        /*0e06*/ 	.byte	0x3f
	.zero		1


	//   ....[43]....
        /*0e08*/ 	.word	0x00020890
        /*0e0c*/ 	.word	0x000000ff
        /*0e10*/ 	.word	0x00000000
        /*0e14*/ 	.short	0x0101
        /*0e16*/ 	.byte	0x04
	.zero		1


	//   ....[44]....
        /*0e18*/ 	.word	0x00023a80
        /*0e1c*/ 	.word	0x00000000
        /*0e20*/ 	.word	0x00032440
        /*0e24*/ 	.short	0x010a
        /*0e26*/ 	.byte	0x3f
	.zero		1


	//   ....[45]....
        /*0e28*/ 	.word	0x00024910
        /*0e2c*/ 	.word	0x00000008
        /*0e30*/ 	.word	0x00032400
        /*0e34*/ 	.short	0x0107
        /*0e36*/ 	.byte	0x3f
	.zero		1


	//   ....[46]....
        /*0e38*/ 	.word	0x000249b0
        /*0e3c*/ 	.word	0x00000002
        /*0e40*/ 	.word	0x00032400
        /*0e44*/ 	.short	0x0101
        /*0e46*/ 	.byte	0x3f
	.zero		1


	//   ....[47]....
        /*0e48*/ 	.word	0x00025500
        /*0e4c*/ 	.word	0x00000008
        /*0e50*/ 	.word	0x00032410
        /*0e54*/ 	.short	0x0107
        /*0e56*/ 	.byte	0x3f
	.zero		1


	//   ....[48]....
        /*0e58*/ 	.word	0x00025600
        /*0e5c*/ 	.word	0x00000002
        /*0e60*/ 	.word	0x00032410
        /*0e64*/ 	.short	0x0101
        /*0e66*/ 	.byte	0x3f
	.zero		1


	//   ....[49]....
        /*0e68*/ 	.word	0x00025620
        /*0e6c*/ 	.word	0x00000002
        /*0e70*/ 	.word	0x00032420
        /*0e74*/ 	.short	0x010a
        /*0e76*/ 	.byte	0x3f
	.zero		1


	//   ....[50]....
        /*0e78*/ 	.word	0x00025730
        /*0e7c*/ 	.word	0x00000002
        /*0e80*/ 	.word	0x00032460
        /*0e84*/ 	.short	0x010a
        /*0e86*/ 	.byte	0x3f
	.zero		1


	//   ....[51]....
        /*0e88*/ 	.word	0x00025ff0
        /*0e8c*/ 	.word	0x00000003
        /*0e90*/ 	.word	0x00032440
        /*0e94*/ 	.short	0x010a
        /*0e96*/ 	.byte	0x3f
	.zero		1


	//   ....[52]....
        /*0e98*/ 	.word	0x00026240
        /*0e9c*/ 	.word	0x00000003
        /*0ea0*/ 	.word	0x00032460
        /*0ea4*/ 	.short	0x010a
        /*0ea6*/ 	.byte	0x3f
	.zero		1


	//   ....[53]....
        /*0ea8*/ 	.word	0x00026aa0
        /*0eac*/ 	.word	0x00000002
        /*0eb0*/ 	.word	0x00032440
        /*0eb4*/ 	.short	0x010a
        /*0eb6*/ 	.byte	0x3f
	.zero		1


	//   ....[54]....
        /*0eb8*/ 	.word	0x00026ce0
        /*0ebc*/ 	.word	0x00000002
        /*0ec0*/ 	.word	0x00032460
        /*0ec4*/ 	.short	0x010a
        /*0ec6*/ 	.byte	0x3f
	.zero		1


	//   ....[55]....
        /*0ec8*/ 	.word	0x000274b0
        /*0ecc*/ 	.word	0x00000003
        /*0ed0*/ 	.word	0x00032440
        /*0ed4*/ 	.short	0x010a
        /*0ed6*/ 	.byte	0x3f
	.zero		1


	//   ....[56]....
        /*0ed8*/ 	.word	0x00027700
        /*0edc*/ 	.word	0x00000003
        /*0ee0*/ 	.word	0x00032460
        /*0ee4*/ 	.short	0x010a
        /*0ee6*/ 	.byte	0x3f
	.zero		1


	//   ....[57]....
        /*0ee8*/ 	.word	0x00028b50
        /*0eec*/ 	.word	0x00000000
        /*0ef0*/ 	.word	0x00032420
        /*0ef4*/ 	.short	0x010a
        /*0ef6*/ 	.byte	0x3f
	.zero		1


	//   ....[58]....
        /*0ef8*/ 	.word	0x00028d10
        /*0efc*/ 	.word	0x00000006
        /*0f00*/ 	.word	0x00000000
        /*0f04*/ 	.short	0x010a
        /*0f06*/ 	.byte	0x3f
	.zero		1


	//   ....[59]....
        /*0f08*/ 	.word	0x00028d80
        /*0f0c*/ 	.word	0x00000007
        /*0f10*/ 	.word	0x00000000
        /*0f14*/ 	.short	0x010a
        /*0f16*/ 	.byte	0x3f
	.zero		1


	//   ....[60]....
        /*0f18*/ 	.word	0x00028df0
        /*0f1c*/ 	.word	0x00000004
        /*0f20*/ 	.word	0x00000000
        /*0f24*/ 	.short	0x010a
        /*0f26*/ 	.byte	0x3f
	.zero		1


	//   ....[61]....
        /*0f28*/ 	.word	0x00028e20
        /*0f2c*/ 	.word	0x00000003
        /*0f30*/ 	.word	0x00000000
        /*0f34*/ 	.short	0x010a
        /*0f36*/ 	.byte	0x3f
	.zero		1


	//   ....[62]....
        /*0f38*/ 	.word	0x00028e90
        /*0f3c*/ 	.word	0x00000009
        /*0f40*/ 	.word	0x00032400
        /*0f44*/ 	.short	0x010a
        /*0f46*/ 	.byte	0x3f
	.zero		1


	//   ....[63]....
        /*0f48*/ 	.word	0x00028ee0
        /*0f4c*/ 	.word	0x00000018
        /*0f50*/ 	.word	0x00000000
        /*0f54*/ 	.short	0x010a
        /*0f56*/ 	.byte	0x3f
	.zero		1


	//   ....[64]....
        /*0f58*/ 	.word	0x00028f40
        /*0f5c*/ 	.word	0x00000009
        /*0f60*/ 	.word	0x00032410
        /*0f64*/ 	.short	0x010a
        /*0f66*/ 	.byte	0x3f
	.zero		1


	//   ....[65]....
        /*0f68*/ 	.word	0x00028f90
        /*0f6c*/ 	.word	0x00000008
        /*0f70*/ 	.word	0x00000000
        /*0f74*/ 	.short	0x010a
        /*0f76*/ 	.byte	0x3f
	.zero		1


	//   ....[66]....
        /*0f78*/ 	.word	0x00028fe0
        /*0f7c*/ 	.word	0x00000000
        /*0f80*/ 	.word	0x00000000
        /*0f84*/ 	.short	0x010a
        /*0f86*/ 	.byte	0x3f
	.zero		1


	//   ....[67]....
        /*0f88*/ 	.word	0x00029030
        /*0f8c*/ 	.word	0x00000004
        /*0f90*/ 	.word	0x00000000
        /*0f94*/ 	.short	0x010a
        /*0f96*/ 	.byte	0x3f
	.zero		1


	//   ....[68]....
        /*0f98*/ 	.word	0x00029080
        /*0f9c*/ 	.word	0x00000000
        /*0fa0*/ 	.word	0x00000000
        /*0fa4*/ 	.short	0x010a
        /*0fa6*/ 	.byte	0x3f
	.zero		1


	//   ....[69]....
        /*0fa8*/ 	.word	0x000290d0
        /*0fac*/ 	.word	0x00000004
        /*0fb0*/ 	.word	0x00000000
        /*0fb4*/ 	.short	0x010a
        /*0fb6*/ 	.byte	0x3f
	.zero		1


	//   ....[70]....
        /*0fb8*/ 	.word	0x00029270
        /*0fbc*/ 	.word	0x00000000
        /*0fc0*/ 	.word	0x00032440
        /*0fc4*/ 	.short	0x010a
        /*0fc6*/ 	.byte	0x3f
	.zero		1


	//   ....[71]....
        /*0fc8*/ 	.word	0x0002ab70
        /*0fcc*/ 	.word	0x00000002
        /*0fd0*/ 	.word	0x00032420
        /*0fd4*/ 	.short	0x010a
        /*0fd6*/ 	.byte	0x3f
	.zero		1


	//   ....[72]....
        /*0fd8*/ 	.word	0x0002abc0
        /*0fdc*/ 	.word	0x00000002
        /*0fe0*/ 	.word	0x00032460
        /*0fe4*/ 	.short	0x010a
        /*0fe6*/ 	.byte	0x3f
	.zero		1


	//   ....[73]....
        /*0fe8*/ 	.word	0x0002ac10
        /*0fec*/ 	.word	0x00000003
        /*0ff0*/ 	.word	0x00032440
        /*0ff4*/ 	.short	0x010a
        /*0ff6*/ 	.byte	0x3f
	.zero		1


	//   ....[74]....
        /*0ff8*/ 	.word	0x0002ac60
        /*0ffc*/ 	.word	0x00000003
        /*1000*/ 	.word	0x00032460
        /*1004*/ 	.short	0x010a
        /*1006*/ 	.byte	0x3f
	.zero		1


	//   ....[75]....
        /*1008*/ 	.word	0x0002acb0
        /*100c*/ 	.word	0x00000002
        /*1010*/ 	.word	0x00032440
        /*1014*/ 	.short	0x010a
        /*1016*/ 	.byte	0x3f
	.zero		1


	//   ....[76]....
        /*1018*/ 	.word	0x0002ad00
        /*101c*/ 	.word	0x00000002
        /*1020*/ 	.word	0x00032460
        /*1024*/ 	.short	0x010a
        /*1026*/ 	.byte	0x3f
	.zero		1


	//   ....[77]....
        /*1028*/ 	.word	0x0002ad50
        /*102c*/ 	.word	0x00000003
        /*1030*/ 	.word	0x00032440
        /*1034*/ 	.short	0x010a
        /*1036*/ 	.byte	0x3f
	.zero		1


	//   ....[78]....
        /*1038*/ 	.word	0x0002ada0
        /*103c*/ 	.word	0x00000003
        /*1040*/ 	.word	0x00032460
        /*1044*/ 	.short	0x010a
        /*1046*/ 	.byte	0x3f
	.zero		1


	//   ....[79]....
        /*1048*/ 	.word	0x0002b7a0
        /*104c*/ 	.word	0x00000000
        /*1050*/ 	.word	0x00032420
        /*1054*/ 	.short	0x010a
        /*1056*/ 	.byte	0x3f
	.zero		1


	//   ....[80]....
        /*1058*/ 	.word	0x0002b940
        /*105c*/ 	.word	0x00000006
        /*1060*/ 	.word	0x00000000
        /*1064*/ 	.short	0x010a
        /*1066*/ 	.byte	0x3f
	.zero		1


	//   ....[81]....
        /*1068*/ 	.word	0x0002b990
        /*106c*/ 	.word	0x00000007
        /*1070*/ 	.word	0x00000000
        /*1074*/ 	.short	0x010a
        /*1076*/ 	.byte	0x3f
	.zero		1


	//   ....[82]....
        /*1078*/ 	.word	0x0002b9e0
        /*107c*/ 	.word	0x00000004
        /*1080*/ 	.word	0x00000000
        /*1084*/ 	.short	0x010a
        /*1086*/ 	.byte	0x3f
	.zero		1


	//   ....[83]....
        /*1088*/ 	.word	0x0002bd90
        /*108c*/ 	.word	0x0000000c
        /*1090*/ 	.word	0x00000000
        /*1094*/ 	.short	0x010a
        /*1096*/ 	.byte	0x3f
	.zero		1


	//   ....[84]....
        /*1098*/ 	.word	0x0002bed0
        /*109c*/ 	.word	0x00000002
        /*10a0*/ 	.word	0x00000000
        /*10a4*/ 	.short	0x010a
        /*10a6*/ 	.byte	0x3f
	.zero		1


	//   ....[85]....
        /*10a8*/ 	.word	0x0002c530
        /*10ac*/ 	.word	0x0000000b
        /*10b0*/ 	.word	0x00000000
        /*10b4*/ 	.short	0x010a
        /*10b6*/ 	.byte	0x3f
	.zero		1


	//   ....[86]....
        /*10b8*/ 	.word	0x0002c670
        /*10bc*/ 	.word	0x00000008
        /*10c0*/ 	.word	0x00000000
        /*10c4*/ 	.short	0x010a
        /*10c6*/ 	.byte	0x3f
	.zero		1


	//   ....[87]....
        /*10c8*/ 	.word	0x0002d8e0
        /*10cc*/ 	.word	0x00000002
        /*10d0*/ 	.word	0x00000000
        /*10d4*/ 	.short	0x0101
        /*10d6*/ 	.byte	0x3f
	.zero		1


	//   ....[88]....
        /*10d8*/ 	.word	0x00047030
        /*10dc*/ 	.word	0x00000004
        /*10e0*/ 	.word	0x00000000
        /*10e4*/ 	.short	0x0101
        /*10e6*/ 	.byte	0x3f
	.zero		1


	//   ....[89]....
        /*10e8*/ 	.word	0x00047060
        /*10ec*/ 	.word	0x00000002
        /*10f0*/ 	.word	0x00000000
        /*10f4*/ 	.short	0x010a
        /*10f6*/ 	.byte	0x3f
	.zero		1


	//   ....[90]....
        /*10f8*/ 	.word	0x000470b0
        /*10fc*/ 	.word	0x00000008
        /*1100*/ 	.word	0x00000000
        /*1104*/ 	.short	0x010a
        /*1106*/ 	.byte	0x3f
	.zero		1


	//----- nvinfo : EIATTR_NUM_MBARRIERS
	.align		4
.L_1449:
        /*1108*/ 	.byte	0x03, 0x38
        /*110a*/ 	.short	0x0017


	//----- nvinfo : EIATTR_EXIT_INSTR_OFFSETS
	.align		4
        /*110c*/ 	.byte	0x04, 0x1c
        /*110e*/ 	.short	(.L_1451 - .L_1450)


	//   ....[0]....
.L_1450:
        /*1110*/ 	.word	0x00000b90


	//   ....[1]....
        /*1114*/ 	.word	0x00021bd0


	//   ....[2]....
        /*1118*/ 	.word	0x00028e70


	//----- nvinfo : EIATTR_MAX_THREADS
	.align		4
.L_1451:
        /*111c*/ 	.byte	0x04, 0x05
        /*111e*/ 	.short	(.L_1453 - .L_1452)
.L_1452:
        /*1120*/ 	.word	0x00000180
        /*1124*/ 	.word	0x00000001
        /*1128*/ 	.word	0x00000001


	//----- nvinfo : EIATTR_CRS_STACK_SIZE
	.align		4
.L_1453:
        /*112c*/ 	.byte	0x04, 0x1e
        /*112e*/ 	.short	(.L_1455 - .L_1454)
.L_1454:
        /*1130*/ 	.word	0x00000000


	//----- nvinfo : EIATTR_CBANK_PARAM_SIZE
	.align		4
.L_1455:
        /*1134*/ 	.byte	0x03, 0x19
        /*1136*/ 	.short	0x0bf0


	//----- nvinfo : EIATTR_PARAM_CBANK
	.align		4
        /*1138*/ 	.byte	0x04, 0x0a
        /*113a*/ 	.short	(.L_1457 - .L_1456)
	.align		4
.L_1456:
        /*113c*/ 	.word	index@(.nv.constant0._ZN7cutlass13device_kernelIN5flash11enable_sm90INS1_16FlashAttnFwdSm90INS1_25CollectiveMainloopFwdSm90ILi2EN4cute5tupleIJNS5_1CILi1EEES8_S8_EEENS6_IJNS7_ILi128EEENS7_ILi96EEENS7_ILi64EEEEEELi256ENS_6half_tEfNS_4arch4Sm90ELb0ELb1ELb0ELb1ELb0ELb0ELb1ELb1ELb0ELb1ELb0ELb0EEENS1_21CollectiveEpilogueFwdINS6_IJSA_NS7_ILi256EEESB_EEES9_SE_SG_Li256ELb1ELb1ELb0ELb0EEENS1_36VarlenDynamicPersistentTileSchedulerILi128ELi96ELi256ELi128ELb0ELb1ELb1ELb1ELb0ELb1EEEEEEEEEvNT_6ParamsE)
        /*1140*/ 	.short	0x0210
        /*1142*/ 	.short	0x0bf0


	//----- nvinfo : EIATTR_SW_WAR
	.align		4
.L_1457:
        /*1144*/ 	.byte	0x04, 0x36
        /*1146*/ 	.short	(.L_1459 - .L_1458)
.L_1458:
        /*1148*/ 	.word	0x00000008
.L_1459:


//--------------------- .nv.info._ZN7cutlass13device_kernelIN5flash11enable_sm90INS1_16FlashAttnFwdSm90INS1_25CollectiveMainloopFwdSm90ILi2EN4cute5tupleIJNS5_1CILi1EEES8_S8_EEENS6_IJNS7_ILi128EEENS7_ILi96EEENS7_ILi64EEEEEELi256ENS_6half_tEfNS_4arch4Sm90ELb0ELb1ELb0ELb1ELb0ELb1ELb1ELb1ELb0ELb1ELb0ELb0EEENS1_21CollectiveEpilogueFwdINS6_IJSA_NS7_ILi256EEESB_EEES9_SE_SG_Li256ELb1ELb1ELb0ELb0EEENS1_36VarlenDynamicPersistentTileSchedulerILi128ELi96ELi256ELi128ELb0ELb1ELb1ELb1ELb0ELb1EEEEEEEEEvNT_6ParamsE --------------------------
	.section	.nv.info._ZN7cutlass13device_kernelIN5flash11enable_sm90INS1_16FlashAttnFwdSm90INS1_25CollectiveMainloopFwdSm90ILi2EN4cute5tupleIJNS5_1CILi1EEES8_S8_EEENS6_IJNS7_ILi128EEENS7_ILi96EEENS7_ILi64EEEEEELi256ENS_6half_tEfNS_4arch4Sm90ELb0ELb1ELb0ELb1ELb0ELb1ELb1ELb1ELb0ELb1ELb0ELb0EEENS1_21CollectiveEpilogueFwdINS6_IJSA_NS7_ILi256EEESB_EEES9_SE_SG_Li256ELb1ELb1ELb0ELb0EEENS1_36VarlenDynamicPersistentTileSchedulerILi128ELi96ELi256ELi128ELb0ELb1ELb1ELb1ELb0ELb1EEEEEEEEEvNT_6ParamsE,"",@"SHT_CUDA_INFO"
	.sectionflags	@""
	.align	4


	//----- nvinfo : EIATTR_CUDA_API_VERSION
	.align		4
        /*0000*/ 	.byte	0x04, 0x37
        /*0002*/ 	.short	(.L_1461 - .L_1460)
.L_1460:
        /*0004*/ 	.word	0x00000082


	//----- nvinfo : EIATTR_KPARAM_INFO
	.align		4
.L_1461:
        /*0008*/ 	.byte	0x04, 0x17
        /*000a*/ 	.short	(.L_1463 - .L_1462)
.L_1462:
        /*000c*/ 	.word	0x00000000
        /*0010*/ 	.short	0x0000
        /*0012*/ 	.short	0x0070
        /*0014*/ 	.byte	0x00, 0xf0, 0x01, 0x2e


	//----- nvinfo : EIATTR_SPARSE_MMA_MASK
	.align		4
.L_1463:
        /*0018*/ 	.byte	0x03, 0x50
        /*001a*/ 	.short	0x0000


	//----- nvinfo : EIATTR_MAXREG_COUNT
	.align		4
        /*001c*/ 	.byte	0x03, 0x1b
        /*001e*/ 	.short	0x00a8


	//----- nvinfo : EIATTR_NUM_BARRIERS
	.align		4
        /*0020*/ 	.byte	0x02, 0x4c
        /*0022*/ 	.byte	0x10
	.zero		1


	//----- nvinfo : EIATTR_EXTERNS
	.align		4
        /*0024*/ 	.byte	0x04, 0x0f
        /*0026*/ 	.short	(.L_1465 - .L_1464)


	//   ....[0]....
	.align		4
.L_1464:
        /*0028*/ 	.word	index@(__assertfail)


	//----- nvinfo : EIATTR_ANNOTATIONS
	.align		4
.L_1465:
        /*002c*/ 	.byte	0x04, 0x55
        /*002e*/ 	.short	(.L_1467 - .L_1466)


	//   ....[0]....
.L_1466:
        /* <DEDUP_REMOVED lines=100> */


	//----- nvinfo : EIATTR_MERCURY_ISA_VERSION
	.align		4
.L_1467:
        /*0660*/ 	.byte	0x03, 0x5f
        /*0662*/ 	.short	0x0101


	//----- nvinfo : EIATTR_UNUSED_LOAD_BYTE_OFFSET
	.align		4
        /*0664*/ 	.byte	0x04, 0x44
        /*0666*/ 	.short	(.L_1469 - .L_1468)


	//   ....[0]....
.L_1468:
        /*0668*/ 	.word	0x00000be0
        /*066c*/ 	.word	0x0000fff0


	//   ....[1]....
        /*0670*/ 	.word	0x0002a7c0
        /*0674*/ 	.word	0x0000fff0


	//----- nvinfo : EIATTR_INT_WARP_WIDE_INSTR_OFFSETS
	.align		4
.L_1469:
        /*0678*/ 	.byte	0x04, 0x31
        /*067a*/ 	.short	(.L_1471 - .L_1470)


	//   ....[0]....
.L_1470:
        /*067c*/ 	.word	0x000001e0


	//   ....[1]....
        /*0680*/ 	.word	0x00000220


	//   ....[2]....
        /*0684*/ 	.word	0x00000290


	//   ....[3]....
        /*0688*/ 	.word	0x000002a0


	//   ....[4]....
        /*068c*/ 	.word	0x00030640


	//   ....[5]....
        /*0690*/ 	.word	0x000306d0


	//   ....[6]....
        /*0694*/ 	.word	0x00035290


	//   ....[7]....
        /*0698*/ 	.word	0x00035320


	//----- nvinfo : EIATTR_COOP_GROUP_MASK_REGIDS
	.align		4
.L_1471:
        /*069c*/ 	.byte	0x04, 0x29
        /*069e*/ 	.short	(.L_1473 - .L_1472)


	//   ....[0]....
.L_1472:
        /*06a0*/ 	.word	0xffffffff


	//   ....[1]....
        /*06a4*/ 	.word	0xffffffff


	//   ....[2]....
        /*06a8*/ 	.word	0xffffffff


	//   ....[3]....
        /*06ac*/ 	.word	0xffffffff


	//   ....[4]....
        /*06b0*/ 	.word	0xffffffff


	//   ....[5]....
        /*06b4*/ 	.word	0xffffffff


	//   ....[6]....
        /*06b8*/ 	.word	0xffffffff


	//   ....[7]....
        /*06bc*/ 	.word	0xffffffff


	//   ....[8]....
        /*06c0*/ 	.word	0xffffffff


	//   ....[9]....
        /*06c4*/ 	.word	0xffffffff


	//   ....[10]....
        /*06c8*/ 	.word	0xffffffff


	//   ....[11]....
        /*06cc*/ 	.word	0xffffffff


	//   ....[12]....
        /*06d0*/ 	.word	0xffffffff


	//   ....[13]....
        /*06d4*/ 	.word	0xffffffff


	//   ....[14]....
        /*06d8*/ 	.word	0xffffffff


	//   ....[15]....
        /*06dc*/ 	.word	0xffffffff


	//   ....[16]....
        /*06e0*/ 	.word	0xffffffff


	//   ....[17]....
        /*06e4*/ 	.word	0xffffffff


	//   ....[18]....
        /*06e8*/ 	.word	0xffffffff


	//   ....[19]....
        /*06ec*/ 	.word	0xffffffff


	//   ....[20]....
        /*06f0*/ 	.word	0xffffffff


	//   ....[21]....
        /*06f4*/ 	.word	0xffffffff


	//   ....[22]....
        /*06f8*/ 	.word	0xffffffff


	//   ....[23]....
        /*06fc*/ 	.word	0xffffffff


	//   ....[24]....
        /*0700*/ 	.word	0xffffffff


	//   ....[25]....
        /*0704*/ 	.word	0xffffffff


	//   ....[26]....
        /*0708*/ 	.word	0xffffffff


	//   ....[27]....
        /*070c*/ 	.word	0xffffffff


	//   ....[28]....
        /*0710*/ 	.word	0xffffffff


	//   ....[29]....
        /*0714*/ 	.word	0xffffffff


	//   ....[30]....
        /*0718*/ 	.word	0xffffffff


	//   ....[31]....
        /*071c*/ 	.word	0xffffffff


	//   ....[32]....
        /*0720*/ 	.word	0xffffffff


	//   ....[33]....
        /*0724*/ 	.word	0xffffffff


	//   ....[34]....
        /*0728*/ 	.word	0xffffffff


	//   ....[35]....
        /*072c*/ 	.word	0xffffffff


	//   ....[36]....
        /*0730*/ 	.word	0xffffffff


	//   ....[37]....
        /*0734*/ 	.word	0xffffffff


	//   ....[38]....
        /*0738*/ 	.word	0xffffffff


	//   ....[39]....
        /*073c*/ 	.word	0xffffffff


	//   ....[40]....
        /*0740*/ 	.word	0xffffffff


	//   ....[41]....
        /*0744*/ 	.word	0xffffffff


	//   ....[42]....
        /*0748*/ 	.word	0xffffffff


	//   ....[43]....
        /*074c*/ 	.word	0xffffffff


	//   ....[44]....
        /*0750*/ 	.word	0xffffffff


	//   ....[45]....
        /*0754*/ 	.word	0xffffffff


	//   ....[46]....
        /*0758*/ 	.word	0xffffffff


	//   ....[47]....
        /*075c*/ 	.word	0xffffffff


	//   ....[48]....
        /*0760*/ 	.word	0xffffffff


	//   ....[49]....
        /*0764*/ 	.word	0xffffffff


	//   ....[50]....
        /*0768*/ 	.word	0xffffffff


	//   ....[51]....
        /*076c*/ 	.word	0xffffffff


	//   ....[52]....
        /*0770*/ 	.word	0xffffffff


	//   ....[53]....
        /*0774*/ 	.word	0xffffffff


	//   ....[54]....
        /*0778*/ 	.word	0xffffffff


	//   ....[55]....
        /*077c*/ 	.word	0xffffffff


	//   ....[56]....
        /*0780*/ 	.word	0xffffffff


	//   ....[57]....
        /*0784*/ 	.word	0xffffffff


	//   ....[58]....
        /*0788*/ 	.word	0xffffffff


	//   ....[59]....
        /*078c*/ 	.word	0xffffffff


	//   ....[60]....
        /*0790*/ 	.word	0xffffffff


	//   ....[61]....
        /*0794*/ 	.word	0xffffffff


	//   ....[62]....
        /*0798*/ 	.word	0xffffffff


	//   ....[63]....
        /*079c*/ 	.word	0xffffffff


	//   ....[64]....
        /*07a0*/ 	.word	0xffffffff


	//   ....[65]....
        /*07a4*/ 	.word	0xffffffff


	//   ....[66]....
        /*07a8*/ 	.word	0xffffffff


	//   ....[67]....
        /*07ac*/ 	.word	0xffffffff


	//   ....[68]....
        /*07b0*/ 	.word	0xffffffff


	//   ....[69]....
        /*07b4*/ 	.word	0xffffffff


	//   ....[70]....
        /*07b8*/ 	.word	0xffffffff


	//   ....[71]....
        /*07bc*/ 	.word	0xffffffff


	//   ....[72]....
        /*07c0*/ 	.word	0xffffffff


	//   ....[73]....
        /*07c4*/ 	.word	0xffffffff


	//   ....[74]....
        /*07c8*/ 	.word	0xffffffff


	//   ....[75]....
        /*07cc*/ 	.word	0xffffffff


	//   ....[76]....
        /*07d0*/ 	.word	0xffffffff


	//   ....[77]....
        /*07d4*/ 	.word	0xffffffff


	//   ....[78]....
        /*07d8*/ 	.word	0xffffffff


	//   ....[79]....
        /*07dc*/ 	.word	0xffffffff


	//   ....[80]....
        /*07e0*/ 	.word	0xffffffff


	//   ....[81]....
        /*07e4*/ 	.word	0xffffffff


	//   ....[82]....
        /*07e8*/ 	.word	0xffffffff


	//   ....[83]....
        /*07ec*/ 	.word	0xffffffff


	//   ....[84]....
        /*07f0*/ 	.word	0xffffffff


	//   ....[85]....
        /*07f4*/ 	.word	0xffffffff


	//   ....[86]....
        /*07f8*/ 	.word	0xffffffff


	//   ....[87]....
        /*07fc*/ 	.word	0xffffffff


	//   ....[88]....
        /*0800*/ 	.word	0xffffffff


	//   ....[89]....
        /*0804*/ 	.word	0xffffffff


	//   ....[90]....
        /*0808*/ 	.word	0xffffffff


	//   ....[91]....
        /*080c*/ 	.word	0xffffffff


	//   ....[92]....
        /*0810*/ 	.word	0xffffffff


	//   ....[93]....
        /*0814*/ 	.word	0xffffffff


	//   ....[94]....
        /*0818*/ 	.word	0xffffffff


	//   ....[95]....
        /*081c*/ 	.word	0xffffffff


	//   ....[96]....
        /*0820*/ 	.word	0xffffffff


	//   ....[97]....
        /*0824*/ 	.word	0xffffffff


	//   ....[98]....
        /*0828*/ 	.word	0xffffffff


	//   ....[99]....
        /*082c*/ 	.word	0xffffffff


	//   ....[100]....
        /*0830*/ 	.word	0xffffffff


	//   ....[101]....
        /*0834*/ 	.word	0xffffffff


	//   ....[102]....
        /*0838*/ 	.word	0xffffffff


	//   ....[103]....
        /*083c*/ 	.word	0xffffffff


	//   ....[104]....
        /*0840*/ 	.word	0xffffffff


	//   ....[105]....
        /*0844*/ 	.word	0xffffffff


	//   ....[106]....
        /*0848*/ 	.word	0xffffffff


	//   ....[107]....
        /*084c*/ 	.word	0xffffffff


	//   ....[108]....
        /*0850*/ 	.word	0xffffffff


	//   ....[109]....
        /*0854*/ 	.word	0xffffffff


	//   ....[110]....
        /*0858*/ 	.word	0xffffffff


	//   ....[111]....
        /*085c*/ 	.word	0xffffffff


	//   ....[112]....
        /*0860*/ 	.word	0xffffffff


	//   ....[113]....
        /*0864*/ 	.word	0xffffffff


	//   ....[114]....
        /*0868*/ 	.word	0xffffffff


	//   ....[115]....
        /*086c*/ 	.word	0xffffffff


	//   ....[116]....
        /*0870*/ 	.word	0xffffffff


	//   ....[117]....
        /*0874*/ 	.word	0xffffffff


	//   ....[118]....
        /*0878*/ 	.word	0xffffffff


	//   ....[119]....
        /*087c*/ 	.word	0xffffffff


	//   ....[120]....
        /*0880*/ 	.word	0xffffffff


	//   ....[121]....
        /*0884*/ 	.word	0xffffffff


	//   ....[122]....
        /*0888*/ 	.word	0xffffffff


	//   ....[123]....
        /*088c*/ 	.word	0xffffffff


	//   ....[124]....
        /*0890*/ 	.word	0xffffffff


	//   ....[125]....
        /*0894*/ 	.word	0xffffffff


	//   ....[126]....
        /*0898*/ 	.word	0xffffffff


	//   ....[127]....
        /*089c*/ 	.word	0xffffffff


	//   ....[128]....
        /*08a0*/ 	.word	0xffffffff


	//   ....[129]....
        /*08a4*/ 	.word	0xffffffff


	//   ....[130]....
        /*08a8*/ 	.word	0xffffffff


	//   ....[131]....
        /*08ac*/ 	.word	0xffffffff


	//   ....[132]....
        /*08b0*/ 	.word	0x0500000f


	//   ....[133]....
        /*08b4*/ 	.word	0x0500000f


	//   ....[134]....
        /*08b8*/ 	.word	0x0500000f


	//   ....[135]....
        /*08bc*/ 	.word	0x0500000f


	//   ....[136]....
        /*08c0*/ 	.word	0x0500000f


	//   ....[137]....
        /*08c4*/ 	.word	0x0500000f


	//   ....[138]....
        /*08c8*/ 	.word	0x0500000f


	//   ....[139]....
        /*08cc*/ 	.word	0x0500000f


	//   ....[140]....
        /*08d0*/ 	.word	0x0500000f


	//   ....[141]....
        /*08d4*/ 	.word	0x0500000f


	//   ....[142]....
        /*08d8*/ 	.word	0x0500000f


	//   ....[143]....
        /*08dc*/ 	.word	0x0500000f


	//   ....[144]....
        /*08e0*/ 	.word	0x0500000f


	//   ....[145]....
        /*08e4*/ 	.word	0x0500000f


	//   ....[146]....
        /*08e8*/ 	.word	0x0500000f


	//   ....[147]....
        /*08ec*/ 	.word	0x0500000f


	//   ....[148]....
        /*08f0*/ 	.word	0x0500000f


	//   ....[149]....
        /*08f4*/ 	.word	0x0500000f


	//   ....[150]....
        /*08f8*/ 	.word	0x0500000f


	//   ....[151]....
        /*08fc*/ 	.word	0x0500000f


	//   ....[152]....
        /*0900*/ 	.word	0x0500000f


	//   ....[153]....
        /*0904*/ 	.word	0x0500000f


	//   ....[154]....
        /*0908*/ 	.word	0x0500000f


	//   ....[155]....
        /*090c*/ 	.word	0x0500000f


	//   ....[156]....
        /*0910*/ 	.word	0x0500000f


	//   ....[157]....
        /*0914*/ 	.word	0x0500000f


	//   ....[158]....
        /*0918*/ 	.word	0x0500000f


	//   ....[159]....
        /*091c*/ 	.word	0x0500000f


	//   ....[160]....
        /*0920*/ 	.word	0x0500000f


	//   ....[161]....
        /*0924*/ 	.word	0x0500000f


	//   ....[162]....
        /*0928*/ 	.word	0x0500000f


	//   ....[163]....
        /*092c*/ 	.word	0x0500000f


	//   ....[164]....
        /*0930*/ 	.word	0x0500000f


	//   ....[165]....
        /*0934*/ 	.word	0x0500000f


	//   ....[166]....
        /*0938*/ 	.word	0x0500000f


	//   ....[167]....
        /*093c*/ 	.word	0x0500000f


	//   ....[168]....
        /*0940*/ 	.word	0x0500000f


	//   ....[169]....
        /*0944*/ 	.word	0x0500000f


	//   ....[170]....
        /*0948*/ 	.word	0x0500000f


	//   ....[171]....
        /*094c*/ 	.word	0x0500000f


	//   ....[172]....
        /*0950*/ 	.word	0x0500000f


	//   ....[173]....
        /*0954*/ 	.word	0x0500000f


	//   ....[174]....
        /*0958*/ 	.word	0x0500000f


	//   ....[175]....
        /*095c*/ 	.word	0x0500000f


	//   ....[176]....
        /*0960*/ 	.word	0x0500000f


	//   ....[177]....
        /*0964*/ 	.word	0x0500000f


	//   ....[178]....
        /*0968*/ 	.word	0x0500000f


	//   ....[179]....
        /*096c*/ 	.word	0x0500000f


	//   ....[180]....
        /*0970*/ 	.word	0x0500000f


	//   ....[181]....
        /*0974*/ 	.word	0x0500000f


	//   ....[182]....
        /*0978*/ 	.word	0x0500000f


	//   ....[183]....
        /*097c*/ 	.word	0x0500000f


	//   ....[184]....
        /*0980*/ 	.word	0x0500000f


	//   ....[185]....
        /*0984*/ 	.word	0x0500000f


	//   ....[186]....
        /*0988*/ 	.word	0x0500000f


	//   ....[187]....
        /*098c*/ 	.word	0x0500000f


	//   ....[188]....
        /*0990*/ 	.word	0x0500000f


	//   ....[189]....
        /*0994*/ 	.word	0x0500000f


	//   ....[190]....
        /*0998*/ 	.word	0x0500000f


	//   ....[191]....
        /*099c*/ 	.word	0x0500000f


	//   ....[192]....
        /*09a0*/ 	.word	0x0500000f


	//   ....[193]....
        /*09a4*/ 	.word	0x0500000f


	//   ....[194]....
        /*09a8*/ 	.word	0x0500000f


	//   ....[195]....
        /*09ac*/ 	.word	0x0500000f


	//   ....[196]....
        /*09b0*/ 	.word	0x0500000f


	//   ....[197]....
        /*09b4*/ 	.word	0x0500000f


	//   ....[198]....
        /*09b8*/ 	.word	0x0500000f


	//   ....[199]....
        /*09bc*/ 	.word	0x0500000f


	//   ....[200]....
        /*09c0*/ 	.word	0x0500000f


	//   ....[201]....
        /*09c4*/ 	.word	0x0500000f


	//   ....[202]....
        /*09c8*/ 	.word	0x0500000f


	//   ....[203]....
        /*09cc*/ 	.word	0x0500000f


	//   ....[204]....
        /*09d0*/ 	.word	0x0500000f


	//   ....[205]....
        /*09d4*/ 	.word	0x0500000f


	//   ....[206]....
        /*09d8*/ 	.word	0x0500000f


	//   ....[207]....
        /*09dc*/ 	.word	0x0500000f


	//   ....[208]....
        /*09e0*/ 	.word	0x0500000f


	//   ....[209]....
        /*09e4*/ 	.word	0xffffffff


	//   ....[210]....
        /*09e8*/ 	.word	0xffffffff


	//   ....[211]....
        /*09ec*/ 	.word	0xffffffff


	//   ....[212]....
        /*09f0*/ 	.word	0xffffffff


	//   ....[213]....
        /*09f4*/ 	.word	0xffffffff


	//   ....[214]....
        /*09f8*/ 	.word	0xffffffff


	//----- nvinfo : EIATTR_COOP_GROUP_INSTR_OFFSETS
	.align		4
.L_1473:
        /*09fc*/ 	.byte	0x04, 0x28
        /*09fe*/ 	.short	(.L_1475 - .L_1474)


	//   ....[0]....
.L_1474:
        /*0a00*/ 	.word	0x000000c0


	//   ....[1]....
        /*0a04*/ 	.word	0x000001f0


	//   ....[2]....
        /*0a08*/ 	.word	0x00000240


	//   ....[3]....
        /*0a0c*/ 	.word	0x00000490


	//   ....[4]....
        /*0a10*/ 	.word	0x000005f0


	//   ....[5]....
        /*0a14*/ 	.word	0x00000710


	//   ....[6]....
        /*0a18*/ 	.word	0x00000870


	//   ....[7]....
        /*0a1c*/ 	.word	0x00006730


	//   ....[8]....
        /*0a20*/ 	.word	0x000073c0


	//   ....[9]....
        /*0a24*/ 	.word	0x000073d0


	//   ....[10]....
        /*0a28*/ 	.word	0x000073e0


	//   ....[11]....
        /*0a2c*/ 	.word	0x000073f0


	//   ....[12]....
        /*0a30*/ 	.word	0x000076e0


	//   ....[13]....
        /*0a34*/ 	.word	0x000076f0


	//   ....[14]....
        /*0a38*/ 	.word	0x00007700


	//   ....[15]....
        /*0a3c*/ 	.word	0x00007710


	//   ....[16]....
        /*0a40*/ 	.word	0x00008890


	//   ....[17]....
        /*0a44*/ 	.word	0x000088b0


	//   ....[18]....
        /*0a48*/ 	.word	0x000088c0


	//   ....[19]....
        /*0a4c*/ 	.word	0x000088d0


	//   ....[20]....
        /*0a50*/ 	.word	0x000089c0


	//   ....[21]....
        /*0a54*/ 	.word	0x000089d0


	//   ....[22]....
        /*0a58*/ 	.word	0x000089e0


	//   ....[23]....
        /*0a5c*/ 	.word	0x000089f0


	//   ....[24]....
        /*0a60*/ 	.word	0x0000b790


	//   ....[25]....
        /*0a64*/ 	.word	0x0000b9a0


	//   ....[26]....
        /*0a68*/ 	.word	0x0000c990


	//   ....[27]....
        /*0a6c*/ 	.word	0x0000ca30


	//   ....[28]....
        /*0a70*/ 	.word	0x0000cba0


	//   ....[29]....
        /*0a74*/ 	.word	0x0000cc10


	//   ....[30]....
        /*0a78*/ 	.word	0x000165e0


	//   ....[31]....
        /*0a7c*/ 	.word	0x00016670


	//   ....[32]....
        /*0a80*/ 	.word	0x000166f0


	//   ....[33]....
        /*0a84*/ 	.word	0x00016740


	//   ....[34]....
        /*0a88*/ 	.word	0x0001fe10


	//   ....[35]....
        /*0a8c*/ 	.word	0x00020020


	//   ....[36]....
        /*0a90*/ 	.word	0x00021010


	//   ....[37]....
        /*0a94*/ 	.word	0x000210b0


	//   ....[38]....
        /*0a98*/ 	.word	0x00021220


	//   ....[39]....
        /*0a9c*/ 	.word	0x00021240


	//   ....[40]....
        /*0aa0*/ 	.word	0x00029820


	//   ....[41]....
        /*0aa4*/ 	.word	0x00029840


	//   ....[42]....
        /*0aa8*/ 	.word	0x000298a0


	//   ....[43]....
        /*0aac*/ 	.word	0x000298e0


	//   ....[44]....
        /*0ab0*/ 	.word	0x0002b930


	//   ....[45]....
        /*0ab4*/ 	.word	0x0002b960


	//   ....[46]....
        /*0ab8*/ 	.word	0x0002b9b0


	//   ....[47]....
        /*0abc*/ 	.word	0x0002b9d0


	//   ....[48]....
        /*0ac0*/ 	.word	0x0002c2b0


	//   ....[49]....
        /*0ac4*/ 	.word	0x0002c310


	//   ....[50]....
        /*0ac8*/ 	.word	0x0002c450


	//   ....[51]....
        /*0acc*/ 	.word	0x0002c470


	//   ....[52]....
        /*0ad0*/ 	.word	0x0002c5b0


	//   ....[53]....
        /*0ad4*/ 	.word	0x0002c5d0


	//   ....[54]....
        /*0ad8*/ 	.word	0x0002c720


	//   ....[55]....
        /*0adc*/ 	.word	0x0002c740


	//   ....[56]....
        /*0ae0*/ 	.word	0x0002cf70


	//   ....[57]....
        /*0ae4*/ 	.word	0x0002cf80


	//   ....[58]....
        /*0ae8*/ 	.word	0x0002d120


	//   ....[59]....
        /*0aec*/ 	.word	0x0002d130


	//   ....[60]....
        /*0af0*/ 	.word	0x0002d2c0


	//   ....[61]....
        /*0af4*/ 	.word	0x0002d2d0


	//   ....[62]....
        /*0af8*/ 	.word	0x0002d460


	//   ....[63]....
        /*0afc*/ 	.word	0x0002d470


	//   ....[64]....
        /*0b00*/ 	.word	0x0002d660


	//   ....[65]....
        /*0b04*/ 	.word	0x0002d840


	//   ....[66]....
        /*0b08*/ 	.word	0x0002d870


	//   ....[67]....
        /*0b0c*/ 	.word	0x0002d8a0


	//   ....[68]....
        /*0b10*/ 	.word	0x0002d8d0


	//   ....[69]....
        /*0b14*/ 	.word	0x0002d900


	//   ....[70]....
        /*0b18*/ 	.word	0x0002d930


	//   ....[71]....
        /*0b1c*/ 	.word	0x0002daa0


	//   ....[72]....
        /*0b20*/ 	.word	0x0002dad0


	//   ....[73]....
        /*0b24*/ 	.word	0x0002db00


	//   ....[74]....
        /*0b28*/ 	.word	0x0002db30


	//   ....[75]....
        /*0b2c*/ 	.word	0x0002db60


	//   ....[76]....
        /*0b30*/ 	.word	0x0002db90


	//   ....[77]....
        /*0b34*/ 	.word	0x0002dc30


	//   ....[78]....
        /*0b38*/ 	.word	0x0002dc90


	//   ....[79]....
        /*0b3c*/ 	.word	0x0002dd20


	//   ....[80]....
        /*0b40*/ 	.word	0x0002ee30


	//   ....[81]....
        /*0b44*/ 	.word	0x00030c00


	//   ....[82]....
        /*0b48*/ 	.word	0x00031760


	//   ....[83]....
        /*0b4c*/ 	.word	0x00031770


	//   ....[84]....
        /*0b50*/ 	.word	0x00031790


	//   ....[85]....
        /*0b54*/ 	.word	0x000317b0


	//   ....[86]....
        /*0b58*/ 	.word	0x000318a0


	//   ....[87]....
        /*0b5c*/ 	.word	0x00031930


	//   ....[88]....
        /*0b60*/ 	.word	0x00031960


	//   ....[89]....
        /*0b64*/ 	.word	0x000319e0


	//   ....[90]....
        /*0b68*/ 	.word	0x00031a10


	//   ....[91]....
        /*0b6c*/ 	.word	0x00031a90


	//   ....[92]....
        /*0b70*/ 	.word	0x00031ac0


	//   ....[93]....
        /*0b74*/ 	.word	0x00031b40


	//   ....[94]....
        /*0b78*/ 	.word	0x00031b70


	//   ....[95]....
        /*0b7c*/ 	.word	0x00031bd0


	//   ....[96]....
        /*0b80*/ 	.word	0x00031be0


	//   ....[97]....
        /*0b84*/ 	.word	0x00031c50


	//   ....[98]....
        /*0b88*/ 	.word	0x00032370


	//   ....[99]....
        /*0b8c*/ 	.word	0x000323c0


	//   ....[100]....
        /*0b90*/ 	.word	0x00032480


	//   ....[101]....
        /*0b94*/ 	.word	0x00032490


	//   ....[102]....
        /*0b98*/ 	.word	0x00032550


	//   ....[103]....
        /*0b9c*/ 	.word	0x00032560


	//   ....[104]....
        /*0ba0*/ 	.word	0x00032620


	//   ....[105]....
        /*0ba4*/ 	.word	0x00032630


	//   ....[106]....
        /*0ba8*/ 	.word	0x000326d0


	//   ....[107]....
        /*0bac*/ 	.word	0x000326e0


	//   ....[108]....
        /*0bb0*/ 	.word	0x00032790


	//   ....[109]....
        /*0bb4*/ 	.word	0x000327a0


	//   ....[110]....
        /*0bb8*/ 	.word	0x00032850


	//   ....[111]....
        /*0bbc*/ 	.word	0x00032860


	//   ....[112]....
        /*0bc0*/ 	.word	0x00032870


	//   ....[113]....
        /*0bc4*/ 	.word	0x000328e0


	//   ....[114]....
        /*0bc8*/ 	.word	0x00035520


	//   ....[115]....
        /*0bcc*/ 	.word	0x00035580


	//   ....[116]....
        /*0bd0*/ 	.word	0x000355b0


	//   ....[117]....
        /*0bd4*/ 	.word	0x000355c0


	//   ....[118]....
        /*0bd8*/ 	.word	0x000355f0


	//   ....[119]....
        /*0bdc*/ 	.word	0x00035620


	//   ....[120]....
        /*0be0*/ 	.word	0x00035650


	//   ....[121]....
        /*0be4*/ 	.word	0x00035680


	//   ....[122]....
        /*0be8*/ 	.word	0x00035800


	//   ....[123]....
        /*0bec*/ 	.word	0x00035830


	//   ....[124]....
        /*0bf0*/ 	.word	0x00035860


	//   ....[125]....
        /*0bf4*/ 	.word	0x00035890


	//   ....[126]....
        /*0bf8*/ 	.word	0x000358c0


	//   ....[127]....
        /*0bfc*/ 	.word	0x000358f0


	//   ....[128]....
        /*0c00*/ 	.word	0x000359b0


	//   ....[129]....
        /*0c04*/ 	.word	0x000359d0


	//   ....[130]....
        /*0c08*/ 	.word	0x00035a40


	//   ....[131]....
        /*0c0c*/ 	.word	0x00036110


	//   ....[132]....
        /*0c10*/ 	.word	0x00036550


	//   ....[133]....
        /*0c14*/ 	.word	0x000365f0


	//   ....[134]....
        /*0c18*/ 	.word	0x00036680


	//   ....[135]....
        /*0c1c*/ 	.word	0x000366d0


	//   ....[136]....
        /*0c20*/ 	.word	0x00036720


	//   ....[137]....
        /*0c24*/ 	.word	0x000367b0


	//   ....[138]....
        /*0c28*/ 	.word	0x00036840


	//   ....[139]....
        /*0c2c*/ 	.word	0x00036890


	//   ....[140]....
        /*0c30*/ 	.word	0x000368e0


	//   ....[141]....
        /*0c34*/ 	.word	0x000369d0


	//   ....[142]....
        /*0c38*/ 	.word	0x00036a80


	//   ....[143]....
        /*0c3c*/ 	.word	0x00036b00


	//   ....[144]....
        /*0c40*/ 	.word	0x00036b80


	//   ....[145]....
        /*0c44*/ 	.word	0x00036c20


	//   ....[146]....
        /*0c48*/ 	.word	0x00036c70


	//   ....[147]....
        /*0c4c*/ 	.word	0x00036cc0


	//   ....[148]....
        /*0c50*/ 	.word	0x00036d30


	//   ....[149]....
        /*0c54*/ 	.word	0x00037160


	//   ....[150]....
        /*0c58*/ 	.word	0x000371b0


	//   ....[151]....
        /*0c5c*/ 	.word	0x00037240


	//   ....[152]....
        /*0c60*/ 	.word	0x000372d0


	//   ....[153]....
        /*0c64*/ 	.word	0x00037360


	//   ....[154]....
        /*0c68*/ 	.word	0x000373f0


	//   ....[155]....
        /*0c6c*/ 	.word	0x00037480


	//   ....[156]....
        /*0c70*/ 	.word	0x00037510


	//   ....[157]....
        /*0c74*/ 	.word	0x000375d0


	//   ....[158]....
        /*0c78*/ 	.word	0x000378c0


	//   ....[159]....
        /*0c7c*/ 	.word	0x00037a50


	//   ....[160]....
        /*0c80*/ 	.word	0x00037ab0


	//   ....[161]....
        /*0c84*/ 	.word	0x00037b10


	//   ....[162]....
        /*0c88*/ 	.word	0x00037b70


	//   ....[163]....
        /*0c8c*/ 	.word	0x00037c10


	//   ....[164]....
        /*0c90*/ 	.word	0x00037d00


	//   ....[165]....
        /*0c94*/ 	.word	0x00037e30


	//   ....[166]....
        /*0c98*/ 	.word	0x00037ed0


	//   ....[167]....
        /*0c9c*/ 	.word	0x00037fa0


	//   ....[168]....
        /*0ca0*/ 	.word	0x00038040


	//   ....[169]....
        /*0ca4*/ 	.word	0x00038110


	//   ....[170]....
        /*0ca8*/ 	.word	0x000381b0


	//   ....[171]....
        /*0cac*/ 	.word	0x00038280


	//   ....[172]....
        /*0cb0*/ 	.word	0x00038320


	//   ....[173]....
        /*0cb4*/ 	.word	0x000383d0


	//   ....[174]....
        /*0cb8*/ 	.word	0x000384b0


	//   ....[175]....
        /*0cbc*/ 	.word	0x00038710


	//   ....[176]....
        /*0cc0*/ 	.word	0x000387c0


	//   ....[177]....
        /*0cc4*/ 	.word	0x000388c0


	//   ....[178]....
        /*0cc8*/ 	.word	0x000389b0


	//   ....[179]....
        /*0ccc*/ 	.word	0x00038a40


	//   ....[180]....
        /*0cd0*/ 	.word	0x00038b30


	//   ....[181]....
        /*0cd4*/ 	.word	0x00038bc0


	//   ....[182]....
        /*0cd8*/ 	.word	0x00038cb0


	//   ....[183]....
        /*0cdc*/ 	.word	0x00038d40


	//   ....[184]....
        /*0ce0*/ 	.word	0x00038e30


	//   ....[185]....
        /*0ce4*/ 	.word	0x00038ec0


	//   ....[186]....
        /*0ce8*/ 	.word	0x00038fa0


	//   ....[187]....
        /*0cec*/ 	.word	0x000390d0


	//   ....[188]....
        /*0cf0*/ 	.word	0x00039120


	//   ....[189]....
        /*0cf4*/ 	.word	0x00039180


	//   ....[190]....
        /*0cf8*/ 	.word	0x00039220


	//   ....[191]....
        /*0cfc*/ 	.word	0x000395c0


	//   ....[192]....
        /*0d00*/ 	.word	0x00039660


	//   ....[193]....
        /*0d04*/ 	.word	0x00039780


	//   ....[194]....
        /*0d08*/ 	.word	0x00039800


	//   ....[195]....
        /*0d0c*/ 	.word	0x00039880


	//   ....[196]....
        /*0d10*/ 	.word	0x00039900


	//   ....[197]....
        /*0d14*/ 	.word	0x00039980


	//   ....[198]....
        /*0d18*/ 	.word	0x00039a10


	//   ....[199]....
        /*0d1c*/ 	.word	0x00039ab0


	//   ....[200]....
        /*0d20*/ 	.word	0x00039b60


	//   ....[201]....
        /*0d24*/ 	.word	0x00039be0


	//   ....[202]....
        /*0d28*/ 	.word	0x00039c60


	//   ....[203]....
        /*0d2c*/ 	.word	0x00039ce0


	//   ....[204]....
        /*0d30*/ 	.word	0x00039d70


	//   ....[205]....
        /*0d34*/ 	.word	0x00039df0


	//   ....[206]....
        /*0d38*/ 	.word	0x00039e90


	//   ....[207]....
        /*0d3c*/ 	.word	0x00039f20


	//   ....[208]....
        /*0d40*/ 	.word	0x0003a050


	//   ....[209]....
        /*0d44*/ 	.word	0x0003bbe0


	//   ....[210]....
        /*0d48*/ 	.word	0x0003bdd0


	//   ....[211]....
        /*0d4c*/ 	.word	0x0003cf90


	//   ....[212]....
        /*0d50*/ 	.word	0x0003cfc0


	//   ....[213]....
        /*0d54*/ 	.word	0x0003cfe0


	//   ....[214]....
        /*0d58*/ 	.word	0x0003cff0


	//----- nvinfo : EIATTR_REG_RECONFIG
	.align		4
.L_1475:
        /*0d5c*/ 	.byte	0x01, 0x54
	.zero		2


	//----- nvinfo : EIATTR_SYSCALL_OFFSETS
	.align		4
        /*0d60*/ 	.byte	0x04, 0x46
        /*0d62*/ 	.short	(.L_1477 - .L_1476)


	//   ....[0]....
.L_1476:
        /*0d64*/ 	.word	0x00001d20


	//   ....[1]....
        /*0d68*/ 	.word	0x00001e70


	//   ....[2]....
        /*0d6c*/ 	.word	0x00006be0


	//   ....[3]....
        /*0d70*/ 	.word	0x00007160


	//   ....[4]....
        /*0d74*/ 	.word	0x00030840


	//   ....[5]....
        /*0d78*/ 	.word	0x00030990


	//   ....[6]....
        /*0d7c*/ 	.word	0x00030a80


	//   ....[7]....
        /*0d80*/ 	.word	0x00031330


	//   ....[8]....
        /*0d84*/ 	.word	0x00031f80


	//----- nvinfo : EIATTR_MBARRIER_INSTR_OFFSETS
	.align		4
.L_1477:
        /*0d88*/ 	.byte	0x04, 0x39
        /*0d8a*/ 	.short	(.L_1479 - .L_1478)


	//   ....[0]....
.L_1478:
        /*0d8c*/ 	.word	0x00000330
        /*0d90*/ 	.word	0x000000ff
        /*0d94*/ 	.word	0x00032400
        /*0d98*/ 	.short	0x0100
        /*0d9a*/ 	.byte	0x08
	.zero		1


	//   ....[1]....
        /*0d9c*/ 	.word	0x00000340
        /*0da0*/ 	.word	0x000000ff
        /*0da4*/ 	.word	0x00032410
        /*0da8*/ 	.short	0x0100
        /*0daa*/ 	.byte	0x08
	.zero		1


	//   ....[2]....
        /*0dac*/ 	.word	0x00000350
        /*0db0*/ 	.word	0x000000ff
        /*0db4*/ 	.word	0x00032420
        /*0db8*/ 	.short	0x0100
        /*0dba*/ 	.byte	0x08
	.zero		1


	//   ....[3]....
        /*0dbc*/ 	.word	0x00000440
        /*0dc0*/ 	.word	0x000000ff
        /*0dc4*/ 	.word	0x00032430
        /*0dc8*/ 	.short	0x0100
        /*0dca*/ 	.byte	0x08
	.zero		1


	//   ....[4]....
        /*0dcc*/ 	.word	0x00000450
        /*0dd0*/ 	.word	0x000000ff
        /*0dd4*/ 	.word	0x00032440
        /*0dd8*/ 	.short	0x0100
        /*0dda*/ 	.byte	0x08
	.zero		1


	//   ....[5]....
        /*0ddc*/ 	.word	0x00000460
        /*0de0*/ 	.word	0x000000ff
        /*0de4*/ 	.word	0x00032438
        /*0de8*/ 	.short	0x0100
        /*0dea*/ 	.byte	0x08
	.zero		1


	//   ....[6]....
        /*0dec*/ 	.word	0x00000470
        /*0df0*/ 	.word	0x000000ff
        /*0df4*/ 	.word	0x00032448
        /*0df8*/ 	.short	0x0100
        /*0dfa*/ 	.byte	0x08
	.zero		1


	//   ....[7]....
        /*0dfc*/ 	.word	0x000005a0
        /*0e00*/ 	.word	0x000000ff
        /*0e04*/ 	.word	0x00032450
        /*0e08*/ 	.short	0x0100
        /*0e0a*/ 	.byte	0x08
	.zero		1


	//   ....[8]....
        /*0e0c*/ 	.word	0x000005b0
        /*0e10*/ 	.word	0x000000ff
        /*0e14*/ 	.word	0x00032460
        /*0e18*/ 	.short	0x0100
        /*0e1a*/ 	.byte	0x08
	.zero		1


	//   ....[9]....
        /*0e1c*/ 	.word	0x000005c0
        /*0e20*/ 	.word	0x000000ff
        /*0e24*/ 	.word	0x00032458
        /*0e28*/ 	.short	0x0100
        /*0e2a*/ 	.byte	0x08
	.zero		1


	//   ....[10]....
        /*0e2c*/ 	.word	0x000005d0
        /*0e30*/ 	.word	0x000000ff
        /*0e34*/ 	.word	0x00032468
        /*0e38*/ 	.short	0x0100
        /*0e3a*/ 	.byte	0x08
	.zero		1


	//   ....[11]....
        /*0e3c*/ 	.word	0x000006c0
        /*0e40*/ 	.word	0x000000ff
        /*0e44*/ 	.word	0x00032470
        /*0e48*/ 	.short	0x0100
        /*0e4a*/ 	.byte	0x06
	.zero		1


	//   ....[12]....
        /*0e4c*/ 	.word	0x000006d0
        /*0e50*/ 	.word	0x000000ff
        /*0e54*/ 	.word	0x00032480
        /*0e58*/ 	.short	0x0100
        /*0e5a*/ 	.byte	0x06
	.zero		1


	//   ....[13]....
        /*0e5c*/ 	.word	0x000006e0
        /*0e60*/ 	.word	0x000000ff
        /*0e64*/ 	.word	0x00032478
        /*0e68*/ 	.short	0x0100
        /*0e6a*/ 	.byte	0x06
	.zero		1


	//   ....[14]....
        /*0e6c*/ 	.word	0x000006f0
        /*0e70*/ 	.word	0x000000ff
        /*0e74*/ 	.word	0x00032488
        /*0e78*/ 	.short	0x0100
        /*0e7a*/ 	.byte	0x06
	.zero		1


	//   ....[15]....
        /*0e7c*/ 	.word	0x00000820
        /*0e80*/ 	.word	0x000000ff
        /*0e84*/ 	.word	0x00032490
        /*0e88*/ 	.short	0x0100
        /*0e8a*/ 	.byte	0x08
	.zero		1


	//   ....[16]....
        /*0e8c*/ 	.word	0x00000830
        /*0e90*/ 	.word	0x000000ff
        /*0e94*/ 	.word	0x000324a0
        /*0e98*/ 	.short	0x0100
        /*0e9a*/ 	.byte	0x08
	.zero		1


	//   ....[17]....
        /*0e9c*/ 	.word	0x00000840
        /*0ea0*/ 	.word	0x000000ff
        /*0ea4*/ 	.word	0x00032498
        /*0ea8*/ 	.short	0x0100
        /*0eaa*/ 	.byte	0x08
	.zero		1


	//   ....[18]....
        /*0eac*/ 	.word	0x00000850
        /*0eb0*/ 	.word	0x000000ff
        /*0eb4*/ 	.word	0x000324a8
        /*0eb8*/ 	.short	0x0100
        /*0eba*/ 	.byte	0x08
	.zero		1


	//   ....[19]....
        /*0ebc*/ 	.word	0x00000980
        /*0ec0*/ 	.word	0x000000ff
        /*0ec4*/ 	.word	0x000324b0
        /*0ec8*/ 	.short	0x0100
        /*0eca*/ 	.byte	0x08
	.zero		1


	//   ....[20]....
        /*0ecc*/ 	.word	0x00000990
        /*0ed0*/ 	.word	0x000000ff
        /*0ed4*/ 	.word	0x000324c0
        /*0ed8*/ 	.short	0x0100
        /*0eda*/ 	.byte	0x08
	.zero		1


	//   ....[21]....
        /*0edc*/ 	.word	0x000009a0
        /*0ee0*/ 	.word	0x000000ff
        /*0ee4*/ 	.word	0x000324b8
        /*0ee8*/ 	.short	0x0100
        /*0eea*/ 	.byte	0x08
	.zero		1


	//   ....[22]....
        /*0eec*/ 	.word	0x000009b0
        /*0ef0*/ 	.word	0x000000ff
        /*0ef4*/ 	.word	0x000324c8
        /*0ef8*/ 	.short	0x0100
        /*0efa*/ 	.byte	0x08
	.zero		1


	//   ....[23]....
        /*0efc*/ 	.word	0x00002fb0
        /*0f00*/ 	.word	0x00000058
        /*0f04*/ 	.word	0x00032490
        /*0f08*/ 	.short	0x010a
        /*0f0a*/ 	.byte	0x3f
	.zero		1


	//   ....[24]....
        /*0f0c*/ 	.word	0x00004290
        /*0f10*/ 	.word	0x00000058
        /*0f14*/ 	.word	0x00032490
        /*0f18*/ 	.short	0x010a
        /*0f1a*/ 	.byte	0x3f
	.zero		1


	//   ....[25]....
        /*0f1c*/ 	.word	0x000052b0
        /*0f20*/ 	.word	0x00000058
        /*0f24*/ 	.word	0x00032490
        /*0f28*/ 	.short	0x010a
        /*0f2a*/ 	.byte	0x3f
	.zero		1


	//   ....[26]....
        /*0f2c*/ 	.word	0x000054c0
        /*0f30*/ 	.word	0x0000000c
        /*0f34*/ 	.word	0x00000000
        /*0f38*/ 	.short	0x0101
        /*0f3a*/ 	.byte	0x3f
	.zero		1


	//   ....[27]....
        /*0f3c*/ 	.word	0x00005500
        /*0f40*/ 	.word	0x00000058
        /*0f44*/ 	.word	0x000324b0
        /*0f48*/ 	.short	0x010a
        /*0f4a*/ 	.byte	0x3f
	.zero		1


	//   ....[28]....
        /*0f4c*/ 	.word	0x00005b50
        /*0f50*/ 	.word	0x00000058
        /*0f54*/ 	.word	0x00000000
        /*0f58*/ 	.short	0x0101
        /*0f5a*/ 	.byte	0x3f
	.zero		1


	//   ....[29]....
        /*0f5c*/ 	.word	0x00006ee0
        /*0f60*/ 	.word	0x00000090
        /*0f64*/ 	.word	0x00032400
        /*0f68*/ 	.short	0x010a
        /*0f6a*/ 	.byte	0x3f
	.zero		1


	//   ....[30]....
        /*0f6c*/ 	.word	0x00006f30
        /*0f70*/ 	.word	0x00000090
        /*0f74*/ 	.word	0x00032400
        /*0f78*/ 	.short	0x010a
        /*0f7a*/ 	.byte	0x3f
	.zero		1


	//   ....[31]....
        /*0f7c*/ 	.word	0x00007930
        /*0f80*/ 	.word	0x00000090
        /*0f84*/ 	.word	0x00032400
        /*0f88*/ 	.short	0x010a
        /*0f8a*/ 	.byte	0x3f
	.zero		1


	//   ....[32]....
        /*0f8c*/ 	.word	0x00008d00
        /*0f90*/ 	.word	0x00000090
        /*0f94*/ 	.word	0x00032400
        /*0f98*/ 	.short	0x010a
        /*0f9a*/ 	.byte	0x3f
	.zero		1


	//   ....[33]....
        /*0f9c*/ 	.word	0x0000a250
        /*0fa0*/ 	.word	0x00000005
        /*0fa4*/ 	.word	0x00000000
        /*0fa8*/ 	.short	0x010a
        /*0faa*/ 	.byte	0x3f
	.zero		1


	//   ....[34]....
        /*0fac*/ 	.word	0x0000a350
        /*0fb0*/ 	.word	0x00000002
        /*0fb4*/ 	.word	0x00000000
        /*0fb8*/ 	.short	0x010a
        /*0fba*/ 	.byte	0x3f
	.zero		1


	//   ....[35]....
        /*0fbc*/ 	.word	0x0000a780
        /*0fc0*/ 	.word	0x00000005
        /*0fc4*/ 	.word	0x00000000
        /*0fc8*/ 	.short	0x010a
        /*0fca*/ 	.byte	0x3f
	.zero		1


	//   ....[36]....
        /*0fcc*/ 	.word	0x0000a830
        /*0fd0*/ 	.word	0x00000004
        /*0fd4*/ 	.word	0x00000000
        /*0fd8*/ 	.short	0x010a
        /*0fda*/ 	.byte	0x3f
	.zero		1


	//   ....[37]....
        /*0fdc*/ 	.word	0x0000b510
        /*0fe0*/ 	.word	0x00000004
        /*0fe4*/ 	.word	0x00000000
        /*0fe8*/ 	.short	0x0101
        /*0fea*/ 	.byte	0x3f
	.zero		1


	//   ....[38]....
        /*0fec*/ 	.word	0x00014bc0
        /*0ff0*/ 	.word	0x00000002
        /*0ff4*/ 	.word	0x00000000
        /*0ff8*/ 	.short	0x0101
        /*0ffa*/ 	.byte	0x3f
	.zero		1


	//   ....[39]....
        /*0ffc*/ 	.word	0x00015070
        /*1000*/ 	.word	0x00000007
        /*1004*/ 	.word	0x00000000
        /*1008*/ 	.short	0x010a
        /*100a*/ 	.byte	0x3f
	.zero		1


	//   ....[40]....
        /*100c*/ 	.word	0x00015170
        /*1010*/ 	.word	0x00000000
        /*1014*/ 	.word	0x00000000
        /*1018*/ 	.short	0x010a
        /*101a*/ 	.byte	0x3f
	.zero		1


	//   ....[41]....
        /*101c*/ 	.word	0x000155a0
        /*1020*/ 	.word	0x00000007
        /*1024*/ 	.word	0x00000000
        /*1028*/ 	.short	0x010a
        /*102a*/ 	.byte	0x3f
	.zero		1


	//   ....[42]....
        /*102c*/ 	.word	0x00015650
        /*1030*/ 	.word	0x00000006
        /*1034*/ 	.word	0x00000000
        /*1038*/ 	.short	0x010a
        /*103a*/ 	.byte	0x3f
	.zero		1


	//   ....[43]....
        /*103c*/ 	.word	0x00016330
        /*1040*/ 	.word	0x00000006
        /*1044*/ 	.word	0x00000000
        /*1048*/ 	.short	0x0101
        /*104a*/ 	.byte	0x3f
	.zero		1


	//   ....[44]....
        /*104c*/ 	.word	0x0001e6b0
        /*1050*/ 	.word	0x00000000
        /*1054*/ 	.word	0x00000000
        /*1058*/ 	.short	0x0101
        /*105a*/ 	.byte	0x3f
	.zero		1


	//   ....[45]....
        /*105c*/ 	.word	0x0001e8c0
        /*1060*/ 	.word	0x00000005
        /*1064*/ 	.word	0x00000000
        /*1068*/ 	.short	0x010a
        /*106a*/ 	.byte	0x3f
	.zero		1


	//   ....[46]....
        /*106c*/ 	.word	0x0001e9c0
        /*1070*/ 	.word	0x00000006
        /*1074*/ 	.word	0x00000000
        /*1078*/ 	.short	0x010a
        /*107a*/ 	.byte	0x3f
	.zero		1


	//   ....[47]....
        /*107c*/ 	.word	0x0001edf0
        /*1080*/ 	.word	0x00000005
        /*1084*/ 	.word	0x00000000
        /*1088*/ 	.short	0x010a
        /*108a*/ 	.byte	0x3f
	.zero		1


	//   ....[48]....
        /*108c*/ 	.word	0x0001eea0
        /*1090*/ 	.word	0x00000006
        /*1094*/ 	.word	0x00000000
        /*1098*/ 	.short	0x010a
        /*109a*/ 	.byte	0x3f
	.zero		1


	//   ....[49]....
        /*109c*/ 	.word	0x0001fb90
        /*10a0*/ 	.word	0x00000005
        /*10a4*/ 	.word	0x00000000
        /*10a8*/ 	.short	0x0101
        /*10aa*/ 	.byte	0x3f
	.zero		1


	//   ....[50]....
        /*10ac*/ 	.word	0x000293b0
        /*10b0*/ 	.word	0x00000004
        /*10b4*/ 	.word	0x00000000
        /*10b8*/ 	.short	0x0101
        /*10ba*/ 	.byte	0x3f
	.zero		1


	//   ....[51]....
        /*10bc*/ 	.word	0x0002c2f0
        /*10c0*/ 	.word	0x00000000
        /*10c4*/ 	.word	0x00000000
        /*10c8*/ 	.short	0x0101
        /*10ca*/ 	.byte	0x3f
	.zero		1


	//   ....[52]....
        /*10cc*/ 	.word	0x0002ef20
        /*10d0*/ 	.word	0x00000006
        /*10d4*/ 	.word	0x00032420
        /*10d8*/ 	.short	0x010a
        /*10da*/ 	.byte	0x3f
	.zero		1


	//   ....[53]....
        /*10dc*/ 	.word	0x0002f010
        /*10e0*/ 	.word	0x00000004
        /*10e4*/ 	.word	0x000324a0
        /*10e8*/ 	.short	0x010a
        /*10ea*/ 	.byte	0x3f
	.zero		1


	//   ....[54]....
        /*10ec*/ 	.word	0x0002f260
        /*10f0*/ 	.word	0x00000004
        /*10f4*/ 	.word	0x000324c0
        /*10f8*/ 	.short	0x010a
        /*10fa*/ 	.byte	0x3f
	.zero		1


	//   ....[55]....
        /*10fc*/ 	.word	0x0002f920
        /*1100*/ 	.word	0x00000005
        /*1104*/ 	.word	0x000324a0
        /*1108*/ 	.short	0x010a
        /*110a*/ 	.byte	0x3f
	.zero		1


	//   ....[56]....
        /*110c*/ 	.word	0x0002fb60
        /*1110*/ 	.word	0x00000005
        /*1114*/ 	.word	0x000324c0
        /*1118*/ 	.short	0x010a
        /*111a*/ 	.byte	0x3f
	.zero		1


	//   ....[57]....
        /*111c*/ 	.word	0x00030e90
        /*1120*/ 	.word	0x00000000
        /*1124*/ 	.word	0x00032440
        /*1128*/ 	.short	0x010a
        /*112a*/ 	.byte	0x3f
	.zero		1


	//   ....[58]....
        /*112c*/ 	.word	0x00031d20
        /*1130*/ 	.word	0x00000008
        /*1134*/ 	.word	0x00032400
        /*1138*/ 	.short	0x0107
        /*113a*/ 	.byte	0x3f
	.zero		1


	//   ....[59]....
        /*113c*/ 	.word	0x00031dc0
        /*1140*/ 	.word	0x00000002
        /*1144*/ 	.word	0x00032400
        /*1148*/ 	.short	0x0101
        /*114a*/ 	.byte	0x3f
	.zero		1


	//   ....[60]....
        /*114c*/ 	.word	0x00032a40
        /*1150*/ 	.word	0x00000008
        /*1154*/ 	.word	0x00032410
        /*1158*/ 	.short	0x0107
        /*115a*/ 	.byte	0x3f
	.zero		1


	//   ....[61]....
        /*115c*/ 	.word	0x00032b40
        /*1160*/ 	.word	0x00000002
        /*1164*/ 	.word	0x00032410
        /*1168*/ 	.short	0x0101
        /*116a*/ 	.byte	0x3f
	.zero		1


	//   ....[62]....
        /*116c*/ 	.word	0x00032b60
        /*1170*/ 	.word	0x00000002
        /*1174*/ 	.word	0x00032420
        /*1178*/ 	.short	0x010a
        /*117a*/ 	.byte	0x3f
	.zero		1


	//   ....[63]....
        /*117c*/ 	.word	0x00032c70
        /*1180*/ 	.word	0x00000002
        /*1184*/ 	.word	0x00032460
        /*1188*/ 	.short	0x010a
        /*118a*/ 	.byte	0x3f
	.zero		1


	//   ....[64]....
        /*118c*/ 	.word	0x00033530
        /*1190*/ 	.word	0x00000002
        /*1194*/ 	.word	0x00032440
        /*1198*/ 	.short	0x010a
        /*119a*/ 	.byte	0x3f
	.zero		1


	//   ....[65]....
        /*119c*/ 	.word	0x00033780
        /*11a0*/ 	.word	0x00000002
        /*11a4*/ 	.word	0x00032460
        /*11a8*/ 	.short	0x010a
        /*11aa*/ 	.byte	0x3f
	.zero		1


	//   ....[66]....
        /*11ac*/ 	.word	0x00033fe0
        /*11b0*/ 	.word	0x00000003
        /*11b4*/ 	.word	0x00032440
        /*11b8*/ 	.short	0x010a
        /*11ba*/ 	.byte	0x3f
	.zero		1


	//   ....[67]....
        /*11bc*/ 	.word	0x00034220
        /*11c0*/ 	.word	0x00000003
        /*11c4*/ 	.word	0x00032460
        /*11c8*/ 	.short	0x010a
        /*11ca*/ 	.byte	0x3f
	.zero		1


	//   ....[68]....
        /*11cc*/ 	.word	0x000349f0
        /*11d0*/ 	.word	0x00000003
        /*11d4*/ 	.word	0x00032440
        /*11d8*/ 	.short	0x010a
        /*11da*/ 	.byte	0x3f
	.zero		1


	//   ....[69]....
        /*11dc*/ 	.word	0x00034c40
        /*11e0*/ 	.word	0x00000003
        /*11e4*/ 	.word	0x00032460
        /*11e8*/ 	.short	0x010a
        /*11ea*/ 	.byte	0x3f
	.zero		1


	//   ....[70]....
        /*11ec*/ 	.word	0x00036090
        /*11f0*/ 	.word	0x00000000
        /*11f4*/ 	.word	0x00032420
        /*11f8*/ 	.short	0x010a
        /*11fa*/ 	.byte	0x3f
	.zero		1


	//   ....[71]....
        /*11fc*/ 	.word	0x00036240
        /*1200*/ 	.word	0x00000006
        /*1204*/ 	.word	0x00000000
        /*1208*/ 	.short	0x010a
        /*120a*/ 	.byte	0x3f
	.zero		1


	//   ....[72]....
        /*120c*/ 	.word	0x000362b0
        /*1210*/ 	.word	0x00000007
        /*1214*/ 	.word	0x00000000
        /*1218*/ 	.short	0x010a
        /*121a*/ 	.byte	0x3f
	.zero		1


	//   ....[73]....
        /*121c*/ 	.word	0x00036320
        /*1220*/ 	.word	0x00000004
        /*1224*/ 	.word	0x00000000
        /*1228*/ 	.short	0x010a
        /*122a*/ 	.byte	0x3f
	.zero		1


	//   ....[74]....
        /*122c*/ 	.word	0x00036350
        /*1230*/ 	.word	0x00000003
        /*1234*/ 	.word	0x00000000
        /*1238*/ 	.short	0x010a
        /*123a*/ 	.byte	0x3f
	.zero		1


	//   ....[75]....
        /*123c*/ 	.word	0x000363b0
        /*1240*/ 	.word	0x00000058
        /*1244*/ 	.word	0x00032490
        /*1248*/ 	.short	0x010a
        /*124a*/ 	.byte	0x3f
	.zero		1


	//   ....[76]....
        /*124c*/ 	.word	0x00036400
        /*1250*/ 	.word	0x00000058
        /*1254*/ 	.word	0x00032490
        /*1258*/ 	.short	0x010a
        /*125a*/ 	.byte	0x3f
	.zero		1


	//   ....[77]....
        /*125c*/ 	.word	0x00036450
        /*1260*/ 	.word	0x00000058
        /*1264*/ 	.word	0x00032490
        /*1268*/ 	.short	0x010a
        /*126a*/ 	.byte	0x3f
	.zero		1


	//   ....[78]....
        /*126c*/ 	.word	0x000364a0
        /*1270*/ 	.word	0x00000058
        /*1274*/ 	.word	0x000324b0
        /*1278*/ 	.short	0x010a
        /*127a*/ 	.byte	0x3f
	.zero		1


	//   ....[79]....
        /*127c*/ 	.word	0x00036910
        /*1280*/ 	.word	0x00000090
        /*1284*/ 	.word	0x00032400
        /*1288*/ 	.short	0x010a
        /*128a*/ 	.byte	0x3f
	.zero		1


	//   ....[80]....
        /*128c*/ 	.word	0x00036ee0
        /*1290*/ 	.word	0x00000090
        /*1294*/ 	.word	0x00032400
        /*1298*/ 	.short	0x010a
        /*129a*/ 	.byte	0x3f
	.zero		1


	//   ....[81]....
        /*129c*/ 	.word	0x00036f30
        /*12a0*/ 	.word	0x00000002
        /*12a4*/ 	.word	0x00000000
        /*12a8*/ 	.short	0x010a
        /*12aa*/ 	.byte	0x3f
	.zero		1


	//   ....[82]....
        /*12ac*/ 	.word	0x00036f80
        /*12b0*/ 	.word	0x00000004
        /*12b4*/ 	.word	0x00000000
        /*12b8*/ 	.short	0x010a
        /*12ba*/ 	.byte	0x3f
	.zero		1


	//   ....[83]....
        /*12bc*/ 	.word	0x00036fd0
        /*12c0*/ 	.word	0x00000000
        /*12c4*/ 	.word	0x00000000
        /*12c8*/ 	.short	0x010a
        /*12ca*/ 	.byte	0x3f
	.zero		1


	//   ....[84]....
        /*12cc*/ 	.word	0x00037020
        /*12d0*/ 	.word	0x00000006
        /*12d4*/ 	.word	0x00000000
        /*12d8*/ 	.short	0x010a
        /*12da*/ 	.byte	0x3f
	.zero		1


	//   ....[85]....
        /*12dc*/ 	.word	0x00037070
        /*12e0*/ 	.word	0x00000006
        /*12e4*/ 	.word	0x00000000
        /*12e8*/ 	.short	0x010a
        /*12ea*/ 	.byte	0x3f
	.zero		1


	//   ....[86]....
        /*12ec*/ 	.word	0x000370c0
        /*12f0*/ 	.word	0x00000006
        /*12f4*/ 	.word	0x00000000
        /*12f8*/ 	.short	0x010a
        /*12fa*/ 	.byte	0x3f
	.zero		1


	//   ....[87]....
        /*12fc*/ 	.word	0x000376a0
        /*1300*/ 	.word	0x00000005
        /*1304*/ 	.word	0x00032420
        /*1308*/ 	.short	0x010a
        /*130a*/ 	.byte	0x3f
	.zero		1


	//   ....[88]....
        /*130c*/ 	.word	0x000376f0
        /*1310*/ 	.word	0x00000004
        /*1314*/ 	.word	0x000324a0
        /*1318*/ 	.short	0x010a
        /*131a*/ 	.byte	0x3f
	.zero		1


	//   ....[89]....
        /*131c*/ 	.word	0x00037740
        /*1320*/ 	.word	0x00000004
        /*1324*/ 	.word	0x000324c0
        /*1328*/ 	.short	0x010a
        /*132a*/ 	.byte	0x3f
	.zero		1


	//   ....[90]....
        /*132c*/ 	.word	0x00037790
        /*1330*/ 	.word	0x00000005
        /*1334*/ 	.word	0x000324a0
        /*1338*/ 	.short	0x010a
        /*133a*/ 	.byte	0x3f
	.zero		1


	//   ....[91]....
        /*133c*/ 	.word	0x000377e0
        /*1340*/ 	.word	0x00000005
        /*1344*/ 	.word	0x000324c0
        /*1348*/ 	.short	0x010a
        /*134a*/ 	.byte	0x3f
	.zero		1


	//   ....[92]....
        /*134c*/ 	.word	0x00037980
        /*1350*/ 	.word	0x00000000
        /*1354*/ 	.word	0x00032440
        /*1358*/ 	.short	0x010a
        /*135a*/ 	.byte	0x3f
	.zero		1


	//   ....[93]....
        /*135c*/ 	.word	0x000392e0
        /*1360*/ 	.word	0x00000002
        /*1364*/ 	.word	0x00032420
        /*1368*/ 	.short	0x010a
        /*136a*/ 	.byte	0x3f
	.zero		1


	//   ....[94]....
        /*136c*/ 	.word	0x00039330
        /*1370*/ 	.word	0x00000002
        /*1374*/ 	.word	0x00032460
        /*1378*/ 	.short	0x010a
        /*137a*/ 	.byte	0x3f
	.zero		1


	//   ....[95]....
        /*137c*/ 	.word	0x00039380
        /*1380*/ 	.word	0x00000002
        /*1384*/ 	.word	0x00032440
        /*1388*/ 	.short	0x010a
        /*138a*/ 	.byte	0x3f
	.zero		1


	//   ....[96]....
        /*138c*/ 	.word	0x000393d0
        /*1390*/ 	.word	0x00000002
        /*1394*/ 	.word	0x00032460
        /*1398*/ 	.short	0x010a
        /*139a*/ 	.byte	0x3f
	.zero		1


	//   ....[97]....
        /*139c*/ 	.word	0x00039420
        /*13a0*/ 	.word	0x00000003
        /*13a4*/ 	.word	0x00032440
        /*13a8*/ 	.short	0x010a
        /*13aa*/ 	.byte	0x3f
	.zero		1


	//   ....[98]....
        /*13ac*/ 	.word	0x00039470
        /*13b0*/ 	.word	0x00000003
        /*13b4*/ 	.word	0x00032460
        /*13b8*/ 	.short	0x010a
        /*13ba*/ 	.byte	0x3f
	.zero		1


	//   ....[99]....
        /*13bc*/ 	.word	0x000394c0
        /*13c0*/ 	.word	0x00000003
        /*13c4*/ 	.word	0x00032440
        /*13c8*/ 	.short	0x010a
        /*13ca*/ 	.byte	0x3f
	.zero		1


	//   ....[100]....
        /*13cc*/ 	.word	0x00039510
        /*13d0*/ 	.word	0x00000003
        /*13d4*/ 	.word	0x00032460
        /*13d8*/ 	.short	0x010a
        /*13da*/ 	.byte	0x3f
	.zero		1


	//   ....[101]....
        /*13dc*/ 	.word	0x00039f70
        /*13e0*/ 	.word	0x00000000
        /*13e4*/ 	.word	0x00032420
        /*13e8*/ 	.short	0x010a
        /*13ea*/ 	.byte	0x3f
	.zero		1


	//   ....[102]....
        /*13ec*/ 	.word	0x0003a110
        /*13f0*/ 	.word	0x00000006
        /*13f4*/ 	.word	0x00000000
        /*13f8*/ 	.short	0x010a
        /*13fa*/ 	.byte	0x3f
	.zero		1


	//   ....[103]....
        /*13fc*/ 	.word	0x0003a160
        /*1400*/ 	.word	0x00000007
        /*1404*/ 	.word	0x00000000
        /*1408*/ 	.short	0x010a
        /*140a*/ 	.byte	0x3f
	.zero		1


	//   ....[104]....
        /*140c*/ 	.word	0x0003a1b0
        /*1410*/ 	.word	0x00000004
        /*1414*/ 	.word	0x00000000
        /*1418*/ 	.short	0x010a
        /*141a*/ 	.byte	0x3f
	.zero		1


	//   ....[105]....
        /*141c*/ 	.word	0x0003a350
        /*1420*/ 	.word	0x0000000a
        /*1424*/ 	.word	0x00000000
        /*1428*/ 	.short	0x010a
        /*142a*/ 	.byte	0x3f
	.zero		1


	//   ....[106]....
        /*142c*/ 	.word	0x0003a450
        /*1430*/ 	.word	0x00000008
        /*1434*/ 	.word	0x00000000
        /*1438*/ 	.short	0x010a
        /*143a*/ 	.byte	0x3f
	.zero		1


	//   ....[107]....
        /*143c*/ 	.word	0x0003a870
        /*1440*/ 	.word	0x00000004
        /*1444*/ 	.word	0x00032410
        /*1448*/ 	.short	0x010a
        /*144a*/ 	.byte	0x3f
	.zero		1


	//   ....[108]....
        /*144c*/ 	.word	0x0003a990
        /*1450*/ 	.word	0x0000000a
        /*1454*/ 	.word	0x00000000
        /*1458*/ 	.short	0x010a
        /*145a*/ 	.byte	0x3f
	.zero		1


	//   ....[109]....
        /*145c*/ 	.word	0x0003aa90
        /*1460*/ 	.word	0x00000008
        /*1464*/ 	.word	0x00000000
        /*1468*/ 	.short	0x010a
        /*146a*/ 	.byte	0x3f
	.zero		1


	//   ....[110]....
        /*146c*/ 	.word	0x0003b820
        /*1470*/ 	.word	0x0000000b
        /*1474*/ 	.word	0x00000000
        /*1478*/ 	.short	0x0101
        /*147a*/ 	.byte	0x3f
	.zero		1


	//   ....[111]....
        /*147c*/ 	.word	0x00045760
        /*1480*/ 	.word	0x00000000
        /*1484*/ 	.word	0x00000000
        /*1488*/ 	.short	0x0101
        /*148a*/ 	.byte	0x3f
	.zero		1


	//   ....[112]....
        /*148c*/ 	.word	0x00045790
        /*1490*/ 	.word	0x00000008
        /*1494*/ 	.word	0x00000000
        /*1498*/ 	.short	0x010a
        /*149a*/ 	.byte	0x3f
	.zero		1


	//   ....[113]....
        /*149c*/ 	.word	0x000457e0
        /*14a0*/ 	.word	0x00000004
        /*14a4*/ 	.word	0x00032410
        /*14a8*/ 	.short	0x010a
        /*14aa*/ 	.byte	0x3f
	.zero		1


	//   ....[114]....
        /*14ac*/ 	.word	0x00045830
        /*14b0*/ 	.word	0x00000008
        /*14b4*/ 	.word	0x00000000
        /*14b8*/ 	.short	0x010a
        /*14ba*/ 	.byte	0x3f
	.zero		1


	//----- nvinfo : EIATTR_NUM_MBARRIERS
	.align		4
.L_1479:
        /*14bc*/ 	.byte	0x03, 0x38
        /*14be*/ 	.short	0x0017


	//----- nvinfo : EIATTR_EXIT_INSTR_OFFSETS
	.align		4
        /*14c0*/ 	.byte	0x04, 0x1c
        /*14c2*/ 	.short	(.L_1481 - .L_1480)


	//   ....[0]....
.L_1480:
        /*14c4*/ 	.word	0x000363a0


	//----- nvinfo : EIATTR_MAX_THREADS
	.align		4
.L_1481:
        /*14c8*/ 	.byte	0x04, 0x05
        /*14ca*/ 	.short	(.L_1483 - .L_1482)
.L_1482:
        /*14cc*/ 	.word	0x00000180
        /*14d0*/ 	.word	0x00000001
        /*14d4*/ 	.word	0x00000001


	//----- nvinfo : EIATTR_CRS_STACK_SIZE
	.align		4
.L_1483:
        /*14d8*/ 	.byte	0x04, 0x1e
        /*14da*/ 	.short	(.L_1485 - .L_1484)
.L_1484:
        /*14dc*/ 	.word	0x00000000


	//----- nvinfo : EIATTR_CBANK_PARAM_SIZE
	.align		4
.L_1485:
        /*14e0*/ 	.byte	0x03, 0x19
        /*14e2*/ 	.short	0x0bf0


	//----- nvinfo : EIATTR_PARAM_CBANK
	.align		4
        /*14e4*/ 	.byte	0x04, 0x0a
        /*14e6*/ 	.short	(.L_1487 - .L_1486)
	.align		4
.L_1486:
        /*14e8*/ 	.word	index@(.nv.constant0._ZN7cutlass13device_kernelIN5flash11enable_sm90INS1_16FlashAttnFwdSm90INS1_25CollectiveMainloopFwdSm90ILi2EN4cute5tupleIJNS5_1CILi1EEES8_S8_EEENS6_IJNS7_ILi128EEENS7_ILi96EEENS7_ILi64EEEEEELi256ENS_6half_tEfNS_4arch4Sm90ELb0ELb1ELb0ELb1ELb0ELb1ELb1ELb1ELb0ELb1ELb0ELb0EEENS1_21CollectiveEpilogueFwdINS6_IJSA_NS7_ILi256EEESB_EEES9_SE_SG_Li256ELb1ELb1ELb0ELb0EEENS1_36VarlenDynamicPersistentTileSchedulerILi128ELi96ELi256ELi128ELb0ELb1ELb1ELb1ELb0ELb1EEEEEEEEEvNT_6ParamsE)
        /*14ec*/ 	.short	0x0210
        /*14ee*/ 	.short	0x0bf0


	//----- nvinfo : EIATTR_SW_WAR
	.align		4
.L_1487:
        /*14f0*/ 	.byte	0x04, 0x36
        /*14f2*/ 	.short	(.L_1489 - .L_1488)
.L_1488:
        /*14f4*/ 	.word	0x00000008
.L_1489:


//--------------------- .nv.info._ZN7cutlass13device_kernelIN5flash11enable_sm90INS1_16FlashAttnFwdSm90INS1_25CollectiveMainloopFwdSm90ILi2EN4cute5tupleIJNS5_1CILi1EEES8_S8_EEENS6_IJNS7_ILi128EEENS7_ILi96EEENS7_ILi64EEEEEELi256ENS_6half_tEfNS_4arch4Sm90ELb1ELb0ELb0ELb0ELb0ELb0ELb0ELb1ELb0ELb1ELb0ELb0EEENS1_21CollectiveEpilogueFwdINS6_IJSA_NS7_ILi256EEESB_EEES9_SE_SG_Li256ELb0ELb1ELb0ELb0EEENS1_30DynamicPersistentTileSchedulerILi256ELi128ELb0ELb1ELb1EEEEEEEEEvNT_6ParamsE --------------------------
	.section	.nv.info._ZN7cutlass13device_kernelIN5flash11enable_sm90INS1_16FlashAttnFwdSm90INS1_25CollectiveMainloopFwdSm90ILi2EN4cute5tupleIJNS5_1CILi1EEES8_S8_EEENS6_IJNS7_ILi128EEENS7_ILi96EEENS7_ILi64EEEEEELi256ENS_6half_tEfNS_4arch4Sm90ELb1ELb0ELb0ELb0ELb0ELb0ELb0ELb1ELb0ELb1ELb0ELb0EEENS1_21CollectiveEpilogueFwdINS6_IJSA_NS7_ILi256EEESB_EEES9_SE_SG_Li256ELb0ELb1ELb0ELb0EEENS1_30DynamicPersistentTileSchedulerILi256ELi128ELb0ELb1ELb1EEEEEEEEEvNT_6ParamsE,"",@"SHT_CUDA_INFO"
	.sectionflags	@""
	.align	4


	//----- nvinfo : EIATTR_CUDA_API_VERSION
	.align		4
        /*0000*/ 	.byte	0x04, 0x37
        /*0002*/ 	.short	(.L_1491 - .L_1490)
.L_1490:
        /*0004*/ 	.word	0x00000082


	//----- nvinfo : EIATTR_KPARAM_INFO
	.align		4
.L_1491:
        /*0008*/ 	.byte	0x04, 0x17
        /*000a*/ 	.short	(.L_1493 - .L_1492)
.L_1492:
        /*000c*/ 	.word	0x00000000
        /*0010*/ 	.short	0x0000
        /*0012*/ 	.short	0x0070
        /*0014*/ 	.byte	0x00, 0xf0, 0x01, 0x2a


	//----- nvinfo : EIATTR_SPARSE_MMA_MASK
	.align		4
.L_1493:
        /*0018*/ 	.byte	0x03, 0x50
        /*001a*/ 	.short	0x0000


	//----- nvinfo : EIATTR_MAXREG_COUNT
	.align		4
        /*001c*/ 	.byte	0x03, 0x1b
        /*001e*/ 	.short	0x00a8


	//----- nvinfo : EIATTR_NUM_BARRIERS
	.align		4
        /*0020*/ 	.byte	0x02, 0x4c
        /*0022*/ 	.byte	0x10
	.zero		1


	//----- nvinfo : EIATTR_EXTERNS
	.align		4
        /*0024*/ 	.byte	0x04, 0x0f
        /*0026*/ 	.short	(.L_1495 - .L_1494)


	//   ....[0]....
	.align		4
.L_1494:
        /*0028*/ 	.word	index@(__assertfail)


	//----- nvinfo : EIATTR_ANNOTATIONS
	.align		4
.L_1495:
        /*002c*/ 	.byte	0x04, 0x55
        /*002e*/ 	.short	(.L_1497 - .L_1496)


	//   ....[0]....
.L_1496:
        /* <DEDUP_REMOVED lines=24> */


	//----- nvinfo : EIATTR_MERCURY_ISA_VERSION
	.align		4
.L_1497:
        /*01a0*/ 	.byte	0x03, 0x5f
        /*01a2*/ 	.short	0x0101


	//----- nvinfo : EIATTR_INT_WARP_WIDE_INSTR_OFFSETS
	.align		4
        /*01a4*/ 	.byte	0x04, 0x31
        /*01a6*/ 	.short	(.L_1499 - .L_1498)


	//   ....[0]....
.L_1498:
        /*01a8*/ 	.word	0x00000130


	//   ....[1]....
        /*01ac*/ 	.word	0x00000170


	//   ....[2]....
        /*01b0*/ 	.word	0x000001e0


	//   ....[3]....
        /*01b4*/ 	.word	0x0000b3e0


	//   ....[4]....
        /*01b8*/ 	.word	0x0000b470


	//   ....[5]....
        /*01bc*/ 	.word	0x0000edb0


	//   ....[6]....
        /*01c0*/ 	.word	0x0000ee40


	//----- nvinfo : EIATTR_COOP_GROUP_MASK_REGIDS
	.align		4
.L_1499:
        /*01c4*/ 	.byte	0x04, 0x29
        /*01c6*/ 	.short	(.L_1501 - .L_1500)


	//   ....[0]....
.L_1500:
        /*01c8*/ 	.word	0xffffffff


	//   ....[1]....
        /*01cc*/ 	.word	0xffffffff


	//   ....[2]....
        /*01d0*/ 	.word	0xffffffff


	//   ....[3]....
        /*01d4*/ 	.word	0xffffffff


	//   ....[4]....
        /*01d8*/ 	.word	0xffffffff


	//   ....[5]....
        /*01dc*/ 	.word	0xffffffff


	//   ....[6]....
        /*01e0*/ 	.word	0xffffffff


	//   ....[7]....
        /*01e4*/ 	.word	0xffffffff


	//   ....[8]....
        /*01e8*/ 	.word	0xffffffff


	//   ....[9]....
        /*01ec*/ 	.word	0xffffffff


	//   ....[10]....
        /*01f0*/ 	.word	0xffffffff


	//   ....[11]....
        /*01f4*/ 	.word	0xffffffff


	//   ....[12]....
        /*01f8*/ 	.word	0xffffffff


	//   ....[13]....
        /*01fc*/ 	.word	0xffffffff


	//   ....[14]....
        /*0200*/ 	.word	0xffffffff


	//   ....[15]....
        /*0204*/ 	.word	0xffffffff


	//   ....[16]....
        /*0208*/ 	.word	0xffffffff


	//   ....[17]....
        /*020c*/ 	.word	0xffffffff


	//   ....[18]....
        /*0210*/ 	.word	0xffffffff


	//   ....[19]....
        /*0214*/ 	.word	0xffffffff


	//   ....[20]....
        /*0218*/ 	.word	0xffffffff


	//   ....[21]....
        /*021c*/ 	.word	0xffffffff


	//   ....[22]....
        /*0220*/ 	.word	0xffffffff


	//   ....[23]....
        /*0224*/ 	.word	0xffffffff


	//   ....[24]....
        /*0228*/ 	.word	0xffffffff


	//   ....[25]....
        /*022c*/ 	.word	0xffffffff


	//   ....[26]....
        /*0230*/ 	.word	0xffffffff


	//   ....[27]....
        /*0234*/ 	.word	0xffffffff


	//   ....[28]....
        /*0238*/ 	.word	0xffffffff


	//   ....[29]....
        /*023c*/ 	.word	0xffffffff


	//   ....[30]....
        /*0240*/ 	.word	0xffffffff


	//   ....[31]....
        /*0244*/ 	.word	0xffffffff


	//   ....[32]....
        /*0248*/ 	.word	0xffffffff


	//   ....[33]....
        /*024c*/ 	.word	0xffffffff


	//   ....[34]....
        /*0250*/ 	.word	0xffffffff


	//   ....[35]....
        /*0254*/ 	.word	0xffffffff


	//   ....[36]....
        /*0258*/ 	.word	0xffffffff


	//   ....[37]....
        /*025c*/ 	.word	0xffffffff


	//   ....[38]....
        /*0260*/ 	.word	0xffffffff


	//   ....[39]....
        /*0264*/ 	.word	0xffffffff


	//   ....[40]....
        /*0268*/ 	.word	0xffffffff


	//   ....[41]....
        /*026c*/ 	.word	0xffffffff


	//   ....[42]....
        /*0270*/ 	.word	0xffffffff


	//   ....[43]....
        /*0274*/ 	.word	0xffffffff


	//   ....[44]....
        /*0278*/ 	.word	0xffffffff


	//   ....[45]....
        /*027c*/ 	.word	0xffffffff


	//   ....[46]....
        /*0280*/ 	.word	0xffffffff


	//   ....[47]....
        /*0284*/ 	.word	0xffffffff


	//   ....[48]....
        /*0288*/ 	.word	0xffffffff


	//   ....[49]....
        /*028c*/ 	.word	0xffffffff


	//   ....[50]....
        /*0290*/ 	.word	0xffffffff


	//   ....[51]....
        /*0294*/ 	.word	0xffffffff


	//   ....[52]....
        /*0298*/ 	.word	0xffffffff


	//   ....[53]....
        /*029c*/ 	.word	0xffffffff


	//   ....[54]....
        /*02a0*/ 	.word	0xffffffff


	//   ....[55]....
        /*02a4*/ 	.word	0xffffffff


	//   ....[56]....
        /*02a8*/ 	.word	0xffffffff


	//   ....[57]....
        /*02ac*/ 	.word	0xffffffff


	//   ....[58]....
        /*02b0*/ 	.word	0xffffffff


	//   ....[59]....
        /*02b4*/ 	.word	0xffffffff


	//   ....[60]....
        /*02b8*/ 	.word	0xffffffff


	//   ....[61]....
        /*02bc*/ 	.word	0xffffffff


	//   ....[62]....
        /*02c0*/ 	.word	0xffffffff


	//   ....[63]....
        /*02c4*/ 	.word	0xffffffff


	//   ....[64]....
        /*02c8*/ 	.word	0xffffffff


	//   ....[65]....
        /*02cc*/ 	.word	0xffffffff


	//   ....[66]....
        /*02d0*/ 	.word	0xffffffff


	//   ....[67]....
        /*02d4*/ 	.word	0xffffffff


	//   ....[68]....
        /*02d8*/ 	.word	0x0500000f


	//   ....[69]....
        /*02dc*/ 	.word	0x0500000f


	//   ....[70]....
        /*02e0*/ 	.word	0x0500000f


	//   ....[71]....
        /*02e4*/ 	.word	0x0500000f


	//   ....[72]....
        /*02e8*/ 	.word	0x0500000f


	//   ....[73]....
        /*02ec*/ 	.word	0x0500000f


	//   ....[74]....
        /*02f0*/ 	.word	0x0500000f


	//   ....[75]....
        /*02f4*/ 	.word	0x0500000f


	//   ....[76]....
        /*02f8*/ 	.word	0x0500000f


	//   ....[77]....
        /*02fc*/ 	.word	0x0500000f


	//   ....[78]....
        /*0300*/ 	.word	0x0500000f


	//   ....[79]....
        /*0304*/ 	.word	0x0500000f


	//   ....[80]....
        /*0308*/ 	.word	0x0500000f


	//   ....[81]....
        /*030c*/ 	.word	0x0500000f


	//   ....[82]....
        /*0310*/ 	.word	0x0500000f


	//   ....[83]....
        /*0314*/ 	.word	0x0500000f


	//   ....[84]....
        /*0318*/ 	.word	0x0500000f


	//   ....[85]....
        /*031c*/ 	.word	0x0500000f


	//   ....[86]....
        /*0320*/ 	.word	0x0500000f


	//----- nvinfo : EIATTR_COOP_GROUP_INSTR_OFFSETS
	.align		4
.L_1501:
        /*0324*/ 	.byte	0x04, 0x28
        /*0326*/ 	.short	(.L_1503 - .L_1502)


	//   ....[0]....
.L_1502:
        /*0328*/ 	.word	0x00000070


	//   ....[1]....
        /*032c*/ 	.word	0x00000140


	//   ....[2]....
        /*0330*/ 	.word	0x00000190


	//   ....[3]....
        /*0334*/ 	.word	0x000003c0


	//   ....[4]....
        /*0338*/ 	.word	0x00000520


	//   ....[5]....
        /*033c*/ 	.word	0x00000640


	//   ....[6]....
        /*0340*/ 	.word	0x000007a0


	//   ....[7]....
        /*0344*/ 	.word	0x000016b0


	//   ....[8]....
        /*0348*/ 	.word	0x00001c90


	//   ....[9]....
        /*034c*/ 	.word	0x00001ca0


	//   ....[10]....
        /*0350*/ 	.word	0x000022a0


	//   ....[11]....
        /*0354*/ 	.word	0x000023a0


	//   ....[12]....
        /*0358*/ 	.word	0x00002990


	//   ....[13]....
        /*035c*/ 	.word	0x000029f0


	//   ....[14]....
        /*0360*/ 	.word	0x00003980


	//   ....[15]....
        /*0364*/ 	.word	0x000039a0


	//   ....[16]....
        /*0368*/ 	.word	0x00003f60


	//   ....[17]....
        /*036c*/ 	.word	0x00004020


	//   ....[18]....
        /*0370*/ 	.word	0x00004600


	//   ....[19]....
        /*0374*/ 	.word	0x00004680


	//   ....[20]....
        /*0378*/ 	.word	0x00005fe0


	//   ....[21]....
        /*037c*/ 	.word	0x00006000


	//   ....[22]....
        /*0380*/ 	.word	0x00006660


	//   ....[23]....
        /*0384*/ 	.word	0x00006830


	//   ....[24]....
        /*0388*/ 	.word	0x000078c0


	//   ....[25]....
        /*038c*/ 	.word	0x00007940


	//   ....[26]....
        /*0390*/ 	.word	0x000079a0


	//   ....[27]....
        /*0394*/ 	.word	0x000079d0


	//   ....[28]....
        /*0398*/ 	.word	0x00009220


	//   ....[29]....
        /*039c*/ 	.word	0x000092b0


	//   ....[30]....
        /*03a0*/ 	.word	0x000092e0


	//   ....[31]....
        /*03a4*/ 	.word	0x00009310


	//   ....[32]....
        /*03a8*/ 	.word	0x00009b00


	//   ....[33]....
        /*03ac*/ 	.word	0x00009b20


	//   ....[34]....
        /*03b0*/ 	.word	0x00009c70


	//   ....[35]....
        /*03b4*/ 	.word	0x00009c90


	//   ....[36]....
        /*03b8*/ 	.word	0x00009dd0


	//   ....[37]....
        /*03bc*/ 	.word	0x00009df0


	//   ....[38]....
        /*03c0*/ 	.word	0x00009f40


	//   ....[39]....
        /*03c4*/ 	.word	0x00009f60


	//   ....[40]....
        /*03c8*/ 	.word	0x0000a660


	//   ....[41]....
        /*03cc*/ 	.word	0x0000a690


	//   ....[42]....
        /*03d0*/ 	.word	0x0000a7e0


	//   ....[43]....
        /*03d4*/ 	.word	0x0000a800


	//   ....[44]....
        /*03d8*/ 	.word	0x0000a940


	//   ....[45]....
        /*03dc*/ 	.word	0x0000a960


	//   ....[46]....
        /*03e0*/ 	.word	0x0000aab0


	//   ....[47]....
        /*03e4*/ 	.word	0x0000aad0


	//   ....[48]....
        /*03e8*/ 	.word	0x0000acb0


	//   ....[49]....
        /*03ec*/ 	.word	0x0000b9d0


	//   ....[50]....
        /*03f0*/ 	.word	0x0000c340


	//   ....[51]....
        /*03f4*/ 	.word	0x0000c380


	//   ....[52]....
        /*03f8*/ 	.word	0x0000c3b0


	//   ....[53]....
        /*03fc*/ 	.word	0x0000c3f0


	//   ....[54]....
        /*0400*/ 	.word	0x0000c490


	//   ....[55]....
        /*0404*/ 	.word	0x0000c4a0


	//   ....[56]....
        /*0408*/ 	.word	0x0000c510


	//   ....[57]....
        /*040c*/ 	.word	0x0000c520


	//   ....[58]....
        /*0410*/ 	.word	0x0000c590


	//   ....[59]....
        /*0414*/ 	.word	0x0000c5a0


	//   ....[60]....
        /*0418*/ 	.word	0x0000c610


	//   ....[61]....
        /*041c*/ 	.word	0x0000c620


	//   ....[62]....
        /*0420*/ 	.word	0x0000c690


	//   ....[63]....
        /*0424*/ 	.word	0x0000c6a0


	//   ....[64]....
        /*0428*/ 	.word	0x0000c6b0


	//   ....[65]....
        /*042c*/ 	.word	0x0000c6f0


	//   ....[66]....
        /*0430*/ 	.word	0x0000efa0


	//   ....[67]....
        /*0434*/ 	.word	0x0000f190


	//   ....[68]....
        /*0438*/ 	.word	0x0000f6c0


	//   ....[69]....
        /*043c*/ 	.word	0x0000f840


	//   ....[70]....
        /*0440*/ 	.word	0x0000f8a0


	//   ....[71]....
        /*0444*/ 	.word	0x0000f930


	//   ....[72]....
        /*0448*/ 	.word	0x0000fa30


	//   ....[73]....
        /*044c*/ 	.word	0x0000fab0


	//   ....[74]....
        /*0450*/ 	.word	0x0000fb80


	//   ....[75]....
        /*0454*/ 	.word	0x0000fc10


	//   ....[76]....
        /*0458*/ 	.word	0x0000fcf0


	//   ....[77]....
        /*045c*/ 	.word	0x0000fd50


	//   ....[78]....
        /*0460*/ 	.word	0x0000fe30


	//   ....[79]....
        /*0464*/ 	.word	0x0000fe90


	//   ....[80]....
        /*0468*/ 	.word	0x0000ff70


	//   ....[81]....
        /*046c*/ 	.word	0x0000ffd0


	//   ....[82]....
        /*0470*/ 	.word	0x000100a0


	//   ....[83]....
        /*0474*/ 	.word	0x00010100


	//   ....[84]....
        /*0478*/ 	.word	0x000101c0


	//   ....[85]....
        /*047c*/ 	.word	0x000104e0


	//   ....[86]....
        /*0480*/ 	.word	0x00010600


	//----- nvinfo : EIATTR_REG_RECONFIG
	.align		4
.L_1503:
        /*0484*/ 	.byte	0x01, 0x54
	.zero		2


	//----- nvinfo : EIATTR_SYSCALL_OFFSETS
	.align		4
        /*0488*/ 	.byte	0x04, 0x46
        /*048a*/ 	.short	(.L_1505 - .L_1504)


	//   ....[0]....
.L_1504:
        /*048c*/ 	.word	0x00001890


	//   ....[1]....
        /*0490*/ 	.word	0x0000b5e0


	//   ....[2]....
        /*0494*/ 	.word	0x0000b730


	//   ....[3]....
        /*0498*/ 	.word	0x0000b820


	//   ....[4]....
        /*049c*/ 	.word	0x0000bf50


	//----- nvinfo : EIATTR_MBARRIER_INSTR_OFFSETS
	.align		4
.L_1505:
        /*04a0*/ 	.byte	0x04, 0x39
        /*04a2*/ 	.short	(.L_1507 - .L_1506)


	//   ....[0]....
.L_1506:
        /*04a4*/ 	.word	0x00000270
        /*04a8*/ 	.word	0x000000ff
        /*04ac*/ 	.word	0x00022800
        /*04b0*/ 	.short	0x0100
        /*04b2*/ 	.byte	0x08
	.zero		1


	//   ....[1]....
        /*04b4*/ 	.word	0x00000280
        /*04b8*/ 	.word	0x000000ff
        /*04bc*/ 	.word	0x00022820
        /*04c0*/ 	.short	0x0100
        /*04c2*/ 	.byte	0x08
	.zero		1


	//   ....[2]....
        /*04c4*/ 	.word	0x00000370
        /*04c8*/ 	.word	0x000000ff
        /*04cc*/ 	.word	0x00022830
        /*04d0*/ 	.short	0x0100
        /*04d2*/ 	.byte	0x08
	.zero		1


	//   ....[3]....
        /*04d4*/ 	.word	0x00000380
        /*04d8*/ 	.word	0x000000ff
        /*04dc*/ 	.word	0x00022840
        /*04e0*/ 	.short	0x0100
        /*04e2*/ 	.byte	0x08
	.zero		1


	//   ....[4]....
        /*04e4*/ 	.word	0x00000390
        /*04e8*/ 	.word	0x000000ff
        /*04ec*/ 	.word	0x00022838
        /*04f0*/ 	.short	0x0100
        /*04f2*/ 	.byte	0x08
	.zero		1


	//   ....[5]....
        /*04f4*/ 	.word	0x000003a0
        /*04f8*/ 	.word	0x000000ff
        /*04fc*/ 	.word	0x00022848
        /*0500*/ 	.short	0x0100
        /*0502*/ 	.byte	0x08
	.zero		1


	//   ....[6]....
        /*0504*/ 	.word	0x000004d0
        /*0508*/ 	.word	0x000000ff
        /*050c*/ 	.word	0x00022850
        /*0510*/ 	.short	0x0100
        /*0512*/ 	.byte	0x08
	.zero		1


	//   ....[7]....
        /*0514*/ 	.word	0x000004e0
        /*0518*/ 	.word	0x000000ff
        /*051c*/ 	.word	0x00022860
        /*0520*/ 	.short	0x0100
        /*0522*/ 	.byte	0x08
	.zero		1


	//   ....[8]....
        /*0524*/ 	.word	0x000004f0
        /*0528*/ 	.word	0x000000ff
        /*052c*/ 	.word	0x00022858
        /*0530*/ 	.short	0x0100
        /*0532*/ 	.byte	0x08
	.zero		1


	//   ....[9]....
        /*0534*/ 	.word	0x00000500
        /*0538*/ 	.word	0x000000ff
        /*053c*/ 	.word	0x00022868
        /*0540*/ 	.short	0x0100
        /*0542*/ 	.byte	0x08
	.zero		1


	//   ....[10]....
        /*0544*/ 	.word	0x000005f0
        /*0548*/ 	.word	0x000000ff
        /*054c*/ 	.word	0x00022870
        /*0550*/ 	.short	0x0100
        /*0552*/ 	.byte	0x06
	.zero		1


	//   ....[11]....
        /*0554*/ 	.word	0x00000600
        /*0558*/ 	.word	0x000000ff
        /*055c*/ 	.word	0x00022880
        /*0560*/ 	.short	0x0100
        /*0562*/ 	.byte	0x06
	.zero		1


	//   ....[12]....
        /*0564*/ 	.word	0x00000610
        /*0568*/ 	.word	0x000000ff
        /*056c*/ 	.word	0x00022878
        /*0570*/ 	.short	0x0100
        /*0572*/ 	.byte	0x06
	.zero		1


	//   ....[13]....
        /*0574*/ 	.word	0x00000620
        /*0578*/ 	.word	0x000000ff
        /*057c*/ 	.word	0x00022888
        /*0580*/ 	.short	0x0100
        /*0582*/ 	.byte	0x06
	.zero		1


	//   ....[14]....
        /*0584*/ 	.word	0x00000750
        /*0588*/ 	.word	0x000000ff
        /*058c*/ 	.word	0x00022890
        /*0590*/ 	.short	0x0100
        /*0592*/ 	.byte	0x08
	.zero		1


	//   ....[15]....
        /*0594*/ 	.word	0x00000760
        /*0598*/ 	.word	0x000000ff
        /*059c*/ 	.word	0x000228a0
        /*05a0*/ 	.short	0x0100
        /*05a2*/ 	.byte	0x08
	.zero		1


	//   ....[16]....
        /*05a4*/ 	.word	0x00000770
        /*05a8*/ 	.word	0x000000ff
        /*05ac*/ 	.word	0x00022898
        /*05b0*/ 	.short	0x0100
        /*05b2*/ 	.byte	0x08
	.zero		1


	//   ....[17]....
        /*05b4*/ 	.word	0x00000780
        /*05b8*/ 	.word	0x000000ff
        /*05bc*/ 	.word	0x000228a8
        /*05c0*/ 	.short	0x0100
        /*05c2*/ 	.byte	0x08
	.zero		1


	//   ....[18]....
        /*05c4*/ 	.word	0x000008b0
        /*05c8*/ 	.word	0x000000ff
        /*05cc*/ 	.word	0x000228b0
        /*05d0*/ 	.short	0x0100
        /*05d2*/ 	.byte	0x08
	.zero		1


	//   ....[19]....
        /*05d4*/ 	.word	0x000008c0
        /*05d8*/ 	.word	0x000000ff
        /*05dc*/ 	.word	0x000228c0
        /*05e0*/ 	.short	0x0100
        /*05e2*/ 	.byte	0x08
	.zero		1


	//   ....[20]....
        /*05e4*/ 	.word	0x000008d0
        /*05e8*/ 	.word	0x000000ff
        /*05ec*/ 	.word	0x000228b8
        /*05f0*/ 	.short	0x0100
        /*05f2*/ 	.byte	0x08
	.zero		1


	//   ....[21]....
        /*05f4*/ 	.word	0x000008e0
        /*05f8*/ 	.word	0x000000ff
        /*05fc*/ 	.word	0x000228c8
        /*0600*/ 	.short	0x0100
        /*0602*/ 	.byte	0x08
	.zero		1


	//   ....[22]....
        /*0604*/ 	.word	0x00001940
        /*0608*/ 	.word	0x00000007
        /*060c*/ 	.word	0x00022800
        /*0610*/ 	.short	0x010a
        /*0612*/ 	.byte	0x3f
	.zero		1


	//   ....[23]....
        /*0614*/ 	.word	0x00001a10
        /*0618*/ 	.word	0x00000006
        /*061c*/ 	.word	0x00022830
        /*0620*/ 	.short	0x010a
        /*0622*/ 	.byte	0x3f
	.zero		1


	//   ....[24]....
        /*0624*/ 	.word	0x00001a50
        /*0628*/ 	.word	0x00000006
        /*062c*/ 	.word	0x00022830
        /*0630*/ 	.short	0x010a
        /*0632*/ 	.byte	0x3f
	.zero		1


	//   ....[25]....
        /*0634*/ 	.word	0x00002e40
        /*0638*/ 	.word	0x00000004
        /*063c*/ 	.word	0x00000000
        /*0640*/ 	.short	0x0101
        /*0642*/ 	.byte	0x3f
	.zero		1


	//   ....[26]....
        /*0644*/ 	.word	0x000032a0
        /*0648*/ 	.word	0x00000006
        /*064c*/ 	.word	0x00022850
        /*0650*/ 	.short	0x010a
        /*0652*/ 	.byte	0x3f
	.zero		1


	//   ....[27]....
        /*0654*/ 	.word	0x000032e0
        /*0658*/ 	.word	0x00000006
        /*065c*/ 	.word	0x00022850
        /*0660*/ 	.short	0x010a
        /*0662*/ 	.byte	0x3f
	.zero		1


	//   ....[28]....
        /*0664*/ 	.word	0x000036b0
        /*0668*/ 	.word	0x00000006
        /*066c*/ 	.word	0x00000000
        /*0670*/ 	.short	0x0101
        /*0672*/ 	.byte	0x3f
	.zero		1


	//   ....[29]....
        /*0674*/ 	.word	0x000037e0
        /*0678*/ 	.word	0x000000ff
        /*067c*/ 	.word	0x00022830
        /*0680*/ 	.short	0x010a
        /*0682*/ 	.byte	0x1a
	.zero		1


	//   ....[30]....
        /*0684*/ 	.word	0x00003820
        /*0688*/ 	.word	0x000000ff
        /*068c*/ 	.word	0x00022830
        /*0690*/ 	.short	0x010a
        /*0692*/ 	.byte	0x1a
	.zero		1


	//   ....[31]....
        /*0694*/ 	.word	0x00004be0
        /*0698*/ 	.word	0x00000004
        /*069c*/ 	.word	0x00000000
        /*06a0*/ 	.short	0x0101
        /*06a2*/ 	.byte	0x3f
	.zero		1


	//   ....[32]....
        /*06a4*/ 	.word	0x00005800
        /*06a8*/ 	.word	0x000000ff
        /*06ac*/ 	.word	0x00022850
        /*06b0*/ 	.short	0x010a
        /*06b2*/ 	.byte	0x1a
	.zero		1


	//   ....[33]....
        /*06b4*/ 	.word	0x00005840
        /*06b8*/ 	.word	0x000000ff
        /*06bc*/ 	.word	0x00022850
        /*06c0*/ 	.short	0x010a
        /*06c2*/ 	.byte	0x1a
	.zero		1


	//   ....[34]....
        /*06c4*/ 	.word	0x00005b50
        /*06c8*/ 	.word	0x000000b1
        /*06cc*/ 	.word	0x00000000
        /*06d0*/ 	.short	0x0101
        /*06d2*/ 	.byte	0x3f
	.zero		1


	//   ....[35]....
        /*06d4*/ 	.word	0x00005c90
        /*06d8*/ 	.word	0x000000ff
        /*06dc*/ 	.word	0x00022830
        /*06e0*/ 	.short	0x010a
        /*06e2*/ 	.byte	0x18
	.zero		1


	//   ....[36]....
        /*06e4*/ 	.word	0x00005cd0
        /*06e8*/ 	.word	0x000000ff
        /*06ec*/ 	.word	0x00022830
        /*06f0*/ 	.short	0x010a
        /*06f2*/ 	.byte	0x18
	.zero		1


	//   ....[37]....
        /*06f4*/ 	.word	0x00006ab0
        /*06f8*/ 	.word	0x0000009a
        /*06fc*/ 	.word	0x00000000
        /*0700*/ 	.short	0x0101
        /*0702*/ 	.byte	0x3f
	.zero		1


	//   ....[38]....
        /*0704*/ 	.word	0x00007560
        /*0708*/ 	.word	0x000000ff
        /*070c*/ 	.word	0x00022850
        /*0710*/ 	.short	0x010a
        /*0712*/ 	.byte	0x18
	.zero		1


	//   ....[39]....
        /*0714*/ 	.word	0x000075a0
        /*0718*/ 	.word	0x000000ff
        /*071c*/ 	.word	0x00022850
        /*0720*/ 	.short	0x010a
        /*0722*/ 	.byte	0x18
	.zero		1


	//   ....[40]....
        /*0724*/ 	.word	0x000078a0
        /*0728*/ 	.word	0x000000b7
        /*072c*/ 	.word	0x00000000
        /*0730*/ 	.short	0x0101
        /*0732*/ 	.byte	0x3f
	.zero		1


	//   ....[41]....
        /*0734*/ 	.word	0x00009af0
        /*0738*/ 	.word	0x000000cb
        /*073c*/ 	.word	0x00000000
        /*0740*/ 	.short	0x0101
        /*0742*/ 	.byte	0x3f
	.zero		1


	//   ....[42]....
        /*0744*/ 	.word	0x0000bc30
        /*0748*/ 	.word	0x00000003
        /*074c*/ 	.word	0x00022840
        /*0750*/ 	.short	0x010a
        /*0752*/ 	.byte	0x3f
	.zero		1


	//   ....[43]....
        /*0754*/ 	.word	0x0000c7d0
        /*0758*/ 	.word	0x00000011
        /*075c*/ 	.word	0x00022800
        /*0760*/ 	.short	0x0107
        /*0762*/ 	.byte	0x3f
	.zero		1


	//   ....[44]....
        /*0764*/ 	.word	0x0000c8c0
        /*0768*/ 	.word	0x00000011
        /*076c*/ 	.word	0x00022800
        /*0770*/ 	.short	0x0101
        /*0772*/ 	.byte	0x3f
	.zero		1


	//   ....[45]....
        /*0774*/ 	.word	0x0000c8e0
        /*0778*/ 	.word	0x00000011
        /*077c*/ 	.word	0x00022820
        /*0780*/ 	.short	0x010a
        /*0782*/ 	.byte	0x3f
	.zero		1


	//   ....[46]....
        /*0784*/ 	.word	0x0000c9c0
        /*0788*/ 	.word	0x00000002
        /*078c*/ 	.word	0x00022860
        /*0790*/ 	.short	0x010a
        /*0792*/ 	.byte	0x3f
	.zero		1


	//   ....[47]....
        /*0794*/ 	.word	0x0000d1e0
        /*0798*/ 	.word	0x00000003
        /*079c*/ 	.word	0x00022840
        /*07a0*/ 	.short	0x010a
        /*07a2*/ 	.byte	0x3f
	.zero		1


	//   ....[48]....
        /*07a4*/ 	.word	0x0000d400
        /*07a8*/ 	.word	0x00000003
        /*07ac*/ 	.word	0x00022860
        /*07b0*/ 	.short	0x010a
        /*07b2*/ 	.byte	0x3f
	.zero		1


	//   ....[49]....
        /*07b4*/ 	.word	0x0000dbe0
        /*07b8*/ 	.word	0x00000004
        /*07bc*/ 	.word	0x00022840
        /*07c0*/ 	.short	0x010a
        /*07c2*/ 	.byte	0x3f
	.zero		1


	//   ....[50]....
        /*07c4*/ 	.word	0x0000de00
        /*07c8*/ 	.word	0x00000004
        /*07cc*/ 	.word	0x00022860
        /*07d0*/ 	.short	0x010a
        /*07d2*/ 	.byte	0x3f
	.zero		1


	//   ....[51]....
        /*07d4*/ 	.word	0x0000e580
        /*07d8*/ 	.word	0x00000004
        /*07dc*/ 	.word	0x00022840
        /*07e0*/ 	.short	0x010a
        /*07e2*/ 	.byte	0x3f
	.zero		1


	//   ....[52]....
        /*07e4*/ 	.word	0x0000e7a0
        /*07e8*/ 	.word	0x00000004
        /*07ec*/ 	.word	0x00022860
        /*07f0*/ 	.short	0x010a
        /*07f2*/ 	.byte	0x3f
	.zero		1


	//   ....[53]....
        /*07f4*/ 	.word	0x0000f110
        /*07f8*/ 	.word	0x00000000
        /*07fc*/ 	.word	0x00022820
        /*0800*/ 	.short	0x010a
        /*0802*/ 	.byte	0x3f
	.zero		1


	//   ....[54]....
        /*0804*/ 	.word	0x0000f2e0
        /*0808*/ 	.word	0x00000006
        /*080c*/ 	.word	0x00000000
        /*0810*/ 	.short	0x010a
        /*0812*/ 	.byte	0x3f
	.zero		1


	//   ....[55]....
        /*0814*/ 	.word	0x0000f330
        /*0818*/ 	.word	0x00000003
        /*081c*/ 	.word	0x00000000
        /*0820*/ 	.short	0x010a
        /*0822*/ 	.byte	0x3f
	.zero		1


	//   ....[56]....
        /*0824*/ 	.word	0x0000f390
        /*0828*/ 	.word	0x00000012
        /*082c*/ 	.word	0x00000000
        /*0830*/ 	.short	0x010a
        /*0832*/ 	.byte	0x3f
	.zero		1


	//   ....[57]....
        /*0834*/ 	.word	0x0000f3c0
        /*0838*/ 	.word	0x00000003
        /*083c*/ 	.word	0x00000000
        /*0840*/ 	.short	0x010a
        /*0842*/ 	.byte	0x3f
	.zero		1


	//   ....[58]....
        /*0844*/ 	.word	0x0000f420
        /*0848*/ 	.word	0x00000007
        /*084c*/ 	.word	0x00022800
        /*0850*/ 	.short	0x010a
        /*0852*/ 	.byte	0x3f
	.zero		1


	//   ....[59]....
        /*0854*/ 	.word	0x0000f470
        /*0858*/ 	.word	0x00000006
        /*085c*/ 	.word	0x00022830
        /*0860*/ 	.short	0x010a
        /*0862*/ 	.byte	0x3f
	.zero		1


	//   ....[60]....
        /*0864*/ 	.word	0x0000f4c0
        /*0868*/ 	.word	0x00000006
        /*086c*/ 	.word	0x00022850
        /*0870*/ 	.short	0x010a
        /*0872*/ 	.byte	0x3f
	.zero		1


	//   ....[61]....
        /*0874*/ 	.word	0x0000f520
        /*0878*/ 	.word	0x00000003
        /*087c*/ 	.word	0x00022830
        /*0880*/ 	.short	0x010a
        /*0882*/ 	.byte	0x3f
	.zero		1


	//   ....[62]....
        /*0884*/ 	.word	0x0000f570
        /*0888*/ 	.word	0x000000b1
        /*088c*/ 	.word	0x00022850
        /*0890*/ 	.short	0x010a
        /*0892*/ 	.byte	0x3f
	.zero		1


	//   ....[63]....
        /*0894*/ 	.word	0x0000f5d0
        /*0898*/ 	.word	0x00000003
        /*089c*/ 	.word	0x00022830
        /*08a0*/ 	.short	0x010a
        /*08a2*/ 	.byte	0x3f
	.zero		1


	//   ....[64]....
        /*08a4*/ 	.word	0x0000f620
        /*08a8*/ 	.word	0x000000b7
        /*08ac*/ 	.word	0x00022850
        /*08b0*/ 	.short	0x010a
        /*08b2*/ 	.byte	0x3f
	.zero		1


	//   ....[65]....
        /*08b4*/ 	.word	0x0000f770
        /*08b8*/ 	.word	0x00000003
        /*08bc*/ 	.word	0x00022840
        /*08c0*/ 	.short	0x010a
        /*08c2*/ 	.byte	0x3f
	.zero		1


	//   ....[66]....
        /*08c4*/ 	.word	0x00010200
        /*08c8*/ 	.word	0x00000011
        /*08cc*/ 	.word	0x00022820
        /*08d0*/ 	.short	0x010a
        /*08d2*/ 	.byte	0x3f
	.zero		1


	//   ....[67]....
        /*08d4*/ 	.word	0x00010250
        /*08d8*/ 	.word	0x00000002
        /*08dc*/ 	.word	0x00022860
        /*08e0*/ 	.short	0x010a
        /*08e2*/ 	.byte	0x3f
	.zero		1


	//   ....[68]....
        /*08e4*/ 	.word	0x000102a0
        /*08e8*/ 	.word	0x00000003
        /*08ec*/ 	.word	0x00022840
        /*08f0*/ 	.short	0x010a
        /*08f2*/ 	.byte	0x3f
	.zero		1


	//   ....[69]....
        /*08f4*/ 	.word	0x000102f0
        /*08f8*/ 	.word	0x00000003
        /*08fc*/ 	.word	0x00022860
        /*0900*/ 	.short	0x010a
        /*0902*/ 	.byte	0x3f
	.zero		1


	//   ....[70]....
        /*0904*/ 	.word	0x00010340
        /*0908*/ 	.word	0x00000004
        /*090c*/ 	.word	0x00022840
        /*0910*/ 	.short	0x010a
        /*0912*/ 	.byte	0x3f
	.zero		1


	//   ....[71]....
        /*0914*/ 	.word	0x00010390
        /*0918*/ 	.word	0x00000004
        /*091c*/ 	.word	0x00022860
        /*0920*/ 	.short	0x010a
        /*0922*/ 	.byte	0x3f
	.zero		1


	//   ....[72]....
        /*0924*/ 	.word	0x000103e0
        /*0928*/ 	.word	0x00000004
        /*092c*/ 	.word	0x00022840
        /*0930*/ 	.short	0x010a
        /*0932*/ 	.byte	0x3f
	.zero		1


	//   ....[73]....
        /*0934*/ 	.word	0x00010430
        /*0938*/ 	.word	0x00000004
        /*093c*/ 	.word	0x00022860
        /*0940*/ 	.short	0x010a
        /*0942*/ 	.byte	0x3f
	.zero		1


	//   ....[74]....
        /*0944*/ 	.word	0x00010520
        /*0948*/ 	.word	0x00000000
        /*094c*/ 	.word	0x00022820
        /*0950*/ 	.short	0x010a
        /*0952*/ 	.byte	0x3f
	.zero		1


	//   ....[75]....
        /*0954*/ 	.word	0x000106c0
        /*0958*/ 	.word	0x00000006
        /*095c*/ 	.word	0x00000000
        /*0960*/ 	.short	0x010a
        /*0962*/ 	.byte	0x3f
	.zero		1


	//   ....[76]....
        /*0964*/ 	.word	0x00010710
        /*0968*/ 	.word	0x00000003
        /*096c*/ 	.word	0x00000000
        /*0970*/ 	.short	0x010a
        /*0972*/ 	.byte	0x3f
	.zero		1


	//   ....[77]....
        /*0974*/ 	.word	0x00010760
        /*0978*/ 	.word	0x00000012
        /*097c*/ 	.word	0x00000000
        /*0980*/ 	.short	0x010a
        /*0982*/ 	.byte	0x3f
	.zero		1


	//----- nvinfo : EIATTR_NUM_MBARRIERS
	.align		4
.L_1507:
        /*0984*/ 	.byte	0x03, 0x38
        /*0986*/ 	.short	0x0016


	//----- nvinfo : EIATTR_EXIT_INSTR_OFFSETS
	.align		4
        /*0988*/ 	.byte	0x04, 0x1c
        /*098a*/ 	.short	(.L_1509 - .L_1508)


	//   ....[0]....
.L_1508:
        /*098c*/ 	.word	0x00000a40


	//   ....[1]....
        /*0990*/ 	.word	0x0000ac50


	//   ....[2]....
        /*0994*/ 	.word	0x0000f410


	//----- nvinfo : EIATTR_MAX_THREADS
	.align		4
.L_1509:
        /*0998*/ 	.byte	0x04, 0x05
        /*099a*/ 	.short	(.L_1511 - .L_1510)
.L_1510:
        /*099c*/ 	.word	0x00000180
        /*09a0*/ 	.word	0x00000001
        /*09a4*/ 	.word	0x00000001


	//----- nvinfo : EIATTR_CRS_STACK_SIZE
	.align		4
.L_1511:
        /*09a8*/ 	.byte	0x04, 0x1e
        /*09aa*/ 	.short	(.L_1513 - .L_1512)
.L_1512:
        /*09ac*/ 	.word	0x00000000


	//----- nvinfo : EIATTR_CBANK_PARAM_SIZE
	.align		4
.L_1513:
        /*09b0*/ 	.byte	0x03, 0x19
        /*09b2*/ 	.short	0x0af0


	//----- nvinfo : EIATTR_PARAM_CBANK
	.align		4
        /*09b4*/ 	.byte	0x04, 0x0a
        /*09b6*/ 	.short	(.L_1515 - .L_1514)
	.align		4
.L_1514:
        /*09b8*/ 	.word	index@(.nv.constant0._ZN7cutlass13device_kernelIN5flash11enable_sm90INS1_16FlashAttnFwdSm90INS1_25CollectiveMainloopFwdSm90ILi2EN4cute5tupleIJNS5_1CILi1EEES8_S8_EEENS6_IJNS7_ILi128EEENS7_ILi96EEENS7_ILi64EEEEEELi256ENS_6half_tEfNS_4arch4Sm90ELb1ELb0ELb0ELb0ELb0ELb0ELb0ELb1ELb0ELb1ELb0ELb0EEENS1_21CollectiveEpilogueFwdINS6_IJSA_NS7_ILi256EEESB_EEES9_SE_SG_Li256ELb0ELb1ELb0ELb0EEENS1_30DynamicPersistentTileSchedulerILi256ELi128ELb0ELb1ELb1EEEEEEEEEvNT_6ParamsE)
        /*09bc*/ 	.short	0x0210
        /*09be*/ 	.short	0x0af0


	//----- nvinfo : EIATTR_SW_WAR
	.align		4
.L_1515:
        /*09c0*/ 	.byte	0x04, 0x36
        /*09c2*/ 	.short	(.L_1517 - .L_1516)
.L_1516:
        /*09c4*/ 	.word	0x00000008
.L_1517:


//--------------------- .nv.info._ZN7cutlass13device_kernelIN5flash11enable_sm90INS1_16FlashAttnFwdSm90INS1_25CollectiveMainloopFwdSm90ILi2EN4cute5tupleIJNS5_1CILi1EEES8_S8_EEENS6_IJNS7_ILi128EEENS7_ILi96EEENS7_ILi64EEEEEELi256ENS_6half_tEfNS_4arch4Sm90ELb1ELb0ELb0ELb0ELb0ELb0ELb1ELb1ELb0ELb1ELb0ELb0EEENS1_21CollectiveEpilogueFwdINS6_IJSA_NS7_ILi256EEESB_EEES9_SE_SG_Li256ELb0ELb1ELb0ELb0EEENS1_30DynamicPersistentTileSchedulerILi256ELi128ELb0ELb1ELb1EEEEEEEEEvNT_6ParamsE --------------------------
	.section	.nv.info._ZN7cutlass13device_kernelIN5flash11enable_sm90INS1_16FlashAttnFwdSm90INS1_25CollectiveMainloopFwdSm90ILi2EN4cute5tupleIJNS5_1CILi1EEES8_S8_EEENS6_IJNS7_ILi128EEENS7_ILi96EEENS7_ILi64EEEEEELi256ENS_6half_tEfNS_4arch4Sm90ELb1ELb0ELb0ELb0ELb0ELb0ELb1ELb1ELb0ELb1ELb0ELb0EEENS1_21CollectiveEpilogueFwdINS6_IJSA_NS7_ILi256EEESB_EEES9_SE_SG_Li256ELb0ELb1ELb0ELb0EEENS1_30DynamicPersistentTileSchedulerILi256ELi128ELb0ELb1ELb1EEEEEEEEEvNT_6ParamsE,"",@"SHT_CUDA_INFO"
	.sectionflags	@""
	.align	4


	//----- nvinfo : EIATTR_CUDA_API_VERSION
	.align		4
        /*0000*/ 	.byte	0x04, 0x37
        /*0002*/ 	.short	(.L_1519 - .L_1518)
.L_1518:
        /*0004*/ 	.word	0x00000082


	//----- nvinfo : EIATTR_KPARAM_INFO
	.align		4
.L_1519:
        /*0008*/ 	.byte	0x04, 0x17
        /*000a*/ 	.short	(.L_1521 - .L_1520)
.L_1520:
        /*000c*/ 	.word	0x00000000
        /*0010*/ 	.short	0x0000
        /*0012*/ 	.short	0x0070
        /*0014*/ 	.byte	0x00, 0xf0, 0x01, 0x2e


	//----- nvinfo : EIATTR_SPARSE_MMA_MASK
	.align		4
.L_1521:
        /*0018*/ 	.byte	0x03, 0x50
        /*001a*/ 	.short	0x0000


	//----- nvinfo : EIATTR_MAXREG_COUNT
	.align		4
        /*001c*/ 	.byte	0x03, 0x1b
        /*001e*/ 	.short	0x00a8


	//----- nvinfo : EIATTR_NUM_BARRIERS
	.align		4
        /*0020*/ 	.byte	0x02, 0x4c
        /*0022*/ 	.byte	0x10
	.zero		1


	//----- nvinfo : EIATTR_EXTERNS
	.align		4
        /*0024*/ 	.byte	0x04, 0x0f
        /*0026*/ 	.short	(.L_1523 - .L_1522)


	//   ....[0]....
	.align		4
.L_1522:
        /*0028*/ 	.word	index@(__assertfail)


	//----- nvinfo : EIATTR_ANNOTATIONS
	.align		4
.L_1523:
        /*002c*/ 	.byte	0x04, 0x55
        /*002e*/ 	.short	(.L_1525 - .L_1524)


	//   ....[0]....
.L_1524:
        /* <DEDUP_REMOVED lines=42> */


	//----- nvinfo : EIATTR_MERCURY_ISA_VERSION
	.align		4
.L_1525:
        /*02b8*/ 	.byte	0x03, 0x5f
        /*02ba*/ 	.short	0x0101


	//----- nvinfo : EIATTR_INT_WARP_WIDE_INSTR_OFFSETS
	.align		4
        /*02bc*/ 	.byte	0x04, 0x31
        /*02be*/ 	.short	(.L_1527 - .L_1526)


	//   ....[0]....
.L_1526:
        /*02c0*/ 	.word	0x00000130


	//   ....[1]....
        /*02c4*/ 	.word	0x00000170


	//   ....[2]....
        /*02c8*/ 	.word	0x000001e0


	//   ....[3]....
        /*02cc*/ 	.word	0x000001f0


	//   ....[4]....
        /*02d0*/ 	.word	0x0000cab0


	//   ....[5]....
        /*02d4*/ 	.word	0x0000cb40


	//   ....[6]....
        /*02d8*/ 	.word	0x000110d0


	//   ....[7]....
        /*02dc*/ 	.word	0x00011160


	//----- nvinfo : EIATTR_COOP_GROUP_MASK_REGIDS
	.align		4
.L_1527:
        /*02e0*/ 	.byte	0x04, 0x29
        /*02e2*/ 	.short	(.L_1529 - .L_1528)


	//   ....[0]....
.L_1528:
        /*02e4*/ 	.word	0xffffffff


	//   ....[1]....
        /*02e8*/ 	.word	0xffffffff


	//   ....[2]....
        /*02ec*/ 	.word	0xffffffff


	//   ....[3]....
        /*02f0*/ 	.word	0xffffffff


	//   ....[4]....
        /*02f4*/ 	.word	0xffffffff


	//   ....[5]....
        /*02f8*/ 	.word	0xffffffff


	//   ....[6]....
        /*02fc*/ 	.word	0xffffffff


	//   ....[7]....
        /*0300*/ 	.word	0xffffffff


	//   ....[8]....
        /*0304*/ 	.word	0xffffffff


	//   ....[9]....
        /*0308*/ 	.word	0xffffffff


	//   ....[10]....
        /*030c*/ 	.word	0xffffffff


	//   ....[11]....
        /*0310*/ 	.word	0xffffffff


	//   ....[12]....
        /*0314*/ 	.word	0xffffffff


	//   ....[13]....
        /*0318*/ 	.word	0xffffffff


	//   ....[14]....
        /*031c*/ 	.word	0xffffffff


	//   ....[15]....
        /*0320*/ 	.word	0xffffffff


	//   ....[16]....
        /*0324*/ 	.word	0xffffffff


	//   ....[17]....
        /*0328*/ 	.word	0xffffffff


	//   ....[18]....
        /*032c*/ 	.word	0xffffffff


	//   ....[19]....
        /*0330*/ 	.word	0xffffffff


	//   ....[20]....
        /*0334*/ 	.word	0xffffffff


	//   ....[21]....
        /*0338*/ 	.word	0xffffffff


	//   ....[22]....
        /*033c*/ 	.word	0xffffffff


	//   ....[23]....
        /*0340*/ 	.word	0xffffffff


	//   ....[24]....
        /*0344*/ 	.word	0xffffffff


	//   ....[25]....
        /*0348*/ 	.word	0xffffffff


	//   ....[26]....
        /*034c*/ 	.word	0xffffffff


	//   ....[27]....
        /*0350*/ 	.word	0xffffffff


	//   ....[28]....
        /*0354*/ 	.word	0xffffffff


	//   ....[29]....
        /*0358*/ 	.word	0xffffffff


	//   ....[30]....
        /*035c*/ 	.word	0xffffffff


	//   ....[31]....
        /*0360*/ 	.word	0xffffffff


	//   ....[32]....
        /*0364*/ 	.word	0xffffffff


	//   ....[33]....
        /*0368*/ 	.word	0xffffffff


	//   ....[34]....
        /*036c*/ 	.word	0xffffffff


	//   ....[35]....
        /*0370*/ 	.word	0xffffffff


	//   ....[36]....
        /*0374*/ 	.word	0xffffffff


	//   ....[37]....
        /*0378*/ 	.word	0xffffffff


	//   ....[38]....
        /*037c*/ 	.word	0xffffffff


	//   ....[39]....
        /*0380*/ 	.word	0xffffffff


	//   ....[40]....
        /*0384*/ 	.word	0xffffffff


	//   ....[41]....
        /*0388*/ 	.word	0xffffffff


	//   ....[42]....
        /*038c*/ 	.word	0xffffffff


	//   ....[43]....
        /*0390*/ 	.word	0xffffffff


	//   ....[44]....
        /*0394*/ 	.word	0xffffffff


	//   ....[45]....
        /*0398*/ 	.word	0xffffffff


	//   ....[46]....
        /*039c*/ 	.word	0xffffffff


	//   ....[47]....
        /*03a0*/ 	.word	0xffffffff


	//   ....[48]....
        /*03a4*/ 	.word	0xffffffff


	//   ....[49]....
        /*03a8*/ 	.word	0xffffffff


	//   ....[50]....
        /*03ac*/ 	.word	0xffffffff


	//   ....[51]....
        /*03b0*/ 	.word	0xffffffff


	//   ....[52]....
        /*03b4*/ 	.word	0xffffffff


	//   ....[53]....
        /*03b8*/ 	.word	0xffffffff


	//   ....[54]....
        /*03bc*/ 	.word	0xffffffff


	//   ....[55]....
        /*03c0*/ 	.word	0xffffffff


	//   ....[56]....
        /*03c4*/ 	.word	0xffffffff


	//   ....[57]....
        /*03c8*/ 	.word	0xffffffff


	//   ....[58]....
        /*03cc*/ 	.word	0xffffffff


	//   ....[59]....
        /*03d0*/ 	.word	0xffffffff


	//   ....[60]....
        /*03d4*/ 	.word	0xffffffff


	//   ....[61]....
        /*03d8*/ 	.word	0xffffffff


	//   ....[62]....
        /*03dc*/ 	.word	0xffffffff


	//   ....[63]....
        /*03e0*/ 	.word	0xffffffff


	//   ....[64]....
        /*03e4*/ 	.word	0xffffffff


	//   ....[65]....
        /*03e8*/ 	.word	0xffffffff


	//   ....[66]....
        /*03ec*/ 	.word	0xffffffff


	//   ....[67]....
        /*03f0*/ 	.word	0xffffffff


	//   ....[68]....
        /*03f4*/ 	.word	0xffffffff


	//   ....[69]....
        /*03f8*/ 	.word	0xffffffff


	//   ....[70]....
        /*03fc*/ 	.word	0xffffffff


	//   ....[71]....
        /*0400*/ 	.word	0xffffffff


	//   ....[72]....
        /*0404*/ 	.word	0xffffffff


	//   ....[73]....
        /*0408*/ 	.word	0xffffffff


	//   ....[74]....
        /*040c*/ 	.word	0xffffffff


	//   ....[75]....
        /*0410*/ 	.word	0xffffffff


	//   ....[76]....
        /*0414*/ 	.word	0xffffffff


	//   ....[77]....
        /*0418*/ 	.word	0xffffffff


	//   ....[78]....
        /*041c*/ 	.word	0xffffffff


	//   ....[79]....
        /*0420*/ 	.word	0xffffffff


	//   ....[80]....
        /*0424*/ 	.word	0xffffffff


	//   ....[81]....
        /*0428*/ 	.word	0xffffffff


	//   ....[82]....
        /*042c*/ 	.word	0xffffffff


	//   ....[83]....
        /*0430*/ 	.word	0xffffffff


	//   ....[84]....
        /*0434*/ 	.word	0x0500000f


	//   ....[85]....
        /*0438*/ 	.word	0x0500000f


	//   ....[86]....
        /*043c*/ 	.word	0x0500000f


	//   ....[87]....
        /*0440*/ 	.word	0x0500000f


	//   ....[88]....
        /*0444*/ 	.word	0x0500000f


	//   ....[89]....
        /*0448*/ 	.word	0x0500000f


	//   ....[90]....
        /*044c*/ 	.word	0x0500000f


	//   ....[91]....
        /*0450*/ 	.word	0x0500000f


	//   ....[92]....
        /*0454*/ 	.word	0x0500000f


	//   ....[93]....
        /*0458*/ 	.word	0x0500000f


	//   ....[94]....
        /*045c*/ 	.word	0x0500000f


	//   ....[95]....
        /*0460*/ 	.word	0x0500000f


	//   ....[96]....
        /*0464*/ 	.word	0x0500000f


	//   ....[97]....
        /*0468*/ 	.word	0x0500000f


	//   ....[98]....
        /*046c*/ 	.word	0x0500000f


	//   ....[99]....
        /*0470*/ 	.word	0x0500000f


	//   ....[100]....
        /*0474*/ 	.word	0x0500000f


	//   ....[101]....
        /*0478*/ 	.word	0x0500000f


	//   ....[102]....
        /*047c*/ 	.word	0x0500000f


	//   ....[103]....
        /*0480*/ 	.word	0x0500000f


	//   ....[104]....
        /*0484*/ 	.word	0x0500000f


	//   ....[105]....
        /*0488*/ 	.word	0x0500000f


	//   ....[106]....
        /*048c*/ 	.word	0x0500000f


	//   ....[107]....
        /*0490*/ 	.word	0x0500000f


	//   ....[108]....
        /*0494*/ 	.word	0x0500000f


	//   ....[109]....
        /*0498*/ 	.word	0x0500000f


	//   ....[110]....
        /*049c*/ 	.word	0x0500000f


	//   ....[111]....
        /*04a0*/ 	.word	0x0500000f


	//   ....[112]....
        /*04a4*/ 	.word	0x0500000f


	//   ....[113]....
        /*04a8*/ 	.word	0x0500000f


	//   ....[114]....
        /*04ac*/ 	.word	0x0500000f


	//   ....[115]....
        /*04b0*/ 	.word	0x0500000f


	//   ....[116]....
        /*04b4*/ 	.word	0x0500000f


	//   ....[117]....
        /*04b8*/ 	.word	0x0500000f


	//   ....[118]....
        /*04bc*/ 	.word	0x0500000f


	//----- nvinfo : EIATTR_COOP_GROUP_INSTR_OFFSETS
	.align		4
.L_1529:
        /*04c0*/ 	.byte	0x04, 0x28
        /*04c2*/ 	.short	(.L_1531 - .L_1530)


	//   ....[0]....
.L_1530:
        /*04c4*/ 	.word	0x00000070


	//   ....[1]....
        /*04c8*/ 	.word	0x00000140


	//   ....[2]....
        /*04cc*/ 	.word	0x00000190


	//   ....[3]....
        /*04d0*/ 	.word	0x000003e0


	//   ....[4]....
        /*04d4*/ 	.word	0x00000540


	//   ....[5]....
        /*04d8*/ 	.word	0x00000660


	//   ....[6]....
        /*04dc*/ 	.word	0x000007c0


	//   ....[7]....
        /*04e0*/ 	.word	0x00001750


	//   ....[8]....
        /*04e4*/ 	.word	0x00002950


	//   ....[9]....
        /*04e8*/ 	.word	0x00002970


	//   ....[10]....
        /*04ec*/ 	.word	0x000032c0


	//   ....[11]....
        /*04f0*/ 	.word	0x000032e0


	//   ....[12]....
        /*04f4*/ 	.word	0x00003300


	//   ....[13]....
        /*04f8*/ 	.word	0x00003320


	//   ....[14]....
        /*04fc*/ 	.word	0x00004790


	//   ....[15]....
        /*0500*/ 	.word	0x000047c0


	//   ....[16]....
        /*0504*/ 	.word	0x000054e0


	//   ....[17]....
        /*0508*/ 	.word	0x00005500


	//   ....[18]....
        /*050c*/ 	.word	0x00005520


	//   ....[19]....
        /*0510*/ 	.word	0x00005540


	//   ....[20]....
        /*0514*/ 	.word	0x00007820


	//   ....[21]....
        /*0518*/ 	.word	0x00007880


	//   ....[22]....
        /*051c*/ 	.word	0x000078a0


	//   ....[23]....
        /*0520*/ 	.word	0x000078c0


	//   ....[24]....
        /*0524*/ 	.word	0x00008eb0


	//   ....[25]....
        /*0528*/ 	.word	0x00008ef0


	//   ....[26]....
        /*052c*/ 	.word	0x00008fa0


	//   ....[27]....
        /*0530*/ 	.word	0x00009000


	//   ....[28]....
        /*0534*/ 	.word	0x0000aa90


	//   ....[29]....
        /*0538*/ 	.word	0x0000ab10


	//   ....[30]....
        /*053c*/ 	.word	0x0000ab50


	//   ....[31]....
        /*0540*/ 	.word	0x0000ab80


	//   ....[32]....
        /*0544*/ 	.word	0x0000b100


	//   ....[33]....
        /*0548*/ 	.word	0x0000b140


	//   ....[34]....
        /*054c*/ 	.word	0x0000b2a0


	//   ....[35]....
        /*0550*/ 	.word	0x0000b2c0


	//   ....[36]....
        /*0554*/ 	.word	0x0000b400


	//   ....[37]....
        /*0558*/ 	.word	0x0000b420


	//   ....[38]....
        /*055c*/ 	.word	0x0000b570


	//   ....[39]....
        /*0560*/ 	.word	0x0000b590


	//   ....[40]....
        /*0564*/ 	.word	0x0000bcf0


	//   ....[41]....
        /*0568*/ 	.word	0x0000bd20


	//   ....[42]....
        /*056c*/ 	.word	0x0000be70


	//   ....[43]....
        /*0570*/ 	.word	0x0000be90


	//   ....[44]....
        /*0574*/ 	.word	0x0000bfd0


	//   ....[45]....
        /*0578*/ 	.word	0x0000bff0


	//   ....[46]....
        /*057c*/ 	.word	0x0000c140


	//   ....[47]....
        /*0580*/ 	.word	0x0000c160


	//   ....[48]....
        /*0584*/ 	.word	0x0000c360


	//   ....[49]....
        /*0588*/ 	.word	0x0000d0b0


	//   ....[50]....
        /*058c*/ 	.word	0x0000da10


	//   ....[51]....
        /*0590*/ 	.word	0x0000da40


	//   ....[52]....
        /*0594*/ 	.word	0x0000da60


	//   ....[53]....
        /*0598*/ 	.word	0x0000da90


	//   ....[54]....
        /*059c*/ 	.word	0x0000db60


	//   ....[55]....
        /*05a0*/ 	.word	0x0000dbc0


	//   ....[56]....
        /*05a4*/ 	.word	0x0000dbd0


	//   ....[57]....
        /*05a8*/ 	.word	0x0000dc70


	//   ....[58]....
        /*05ac*/ 	.word	0x0000dca0


	//   ....[59]....
        /*05b0*/ 	.word	0x0000dd20


	//   ....[60]....
        /*05b4*/ 	.word	0x0000dd50


	//   ....[61]....
        /*05b8*/ 	.word	0x0000ddd0


	//   ....[62]....
        /*05bc*/ 	.word	0x0000de00


	//   ....[63]....
        /*05c0*/ 	.word	0x0000de20


	//   ....[64]....
        /*05c4*/ 	.word	0x0000de70


	//   ....[65]....
        /*05c8*/ 	.word	0x0000de80


	//   ....[66]....
        /*05cc*/ 	.word	0x0000e5b0


	//   ....[67]....
        /*05d0*/ 	.word	0x0000e5c0


	//   ....[68]....
        /*05d4*/ 	.word	0x0000e600


	//   ....[69]....
        /*05d8*/ 	.word	0x0000e6b0


	//   ....[70]....
        /*05dc*/ 	.word	0x0000e740


	//   ....[71]....
        /*05e0*/ 	.word	0x0000e750


	//   ....[72]....
        /*05e4*/ 	.word	0x0000e7e0


	//   ....[73]....
        /*05e8*/ 	.word	0x0000e7f0


	//   ....[74]....
        /*05ec*/ 	.word	0x0000e860


	//   ....[75]....
        /*05f0*/ 	.word	0x0000e870


	//   ....[76]....
        /*05f4*/ 	.word	0x0000e8f0


	//   ....[77]....
        /*05f8*/ 	.word	0x0000e900


	//   ....[78]....
        /*05fc*/ 	.word	0x0000e980


	//   ....[79]....
        /*0600*/ 	.word	0x0000e990


	//   ....[80]....
        /*0604*/ 	.word	0x0000ea10


	//   ....[81]....
        /*0608*/ 	.word	0x0000ea20


	//   ....[82]....
        /*060c*/ 	.word	0x000112b0


	//   ....[83]....
        /*0610*/ 	.word	0x000114a0


	//   ....[84]....
        /*0614*/ 	.word	0x00011a60


	//   ....[85]....
        /*0618*/ 	.word	0x00011bc0


	//   ....[86]....
        /*061c*/ 	.word	0x00011c30


	//   ....[87]....
        /*0620*/ 	.word	0x00011cc0


	//   ....[88]....
        /*0624*/ 	.word	0x00011d60


	//   ....[89]....
        /*0628*/ 	.word	0x00011e30


	//   ....[90]....
        /*062c*/ 	.word	0x00011f30


	//   ....[91]....
        /*0630*/ 	.word	0x00011f90


	//   ....[92]....
        /*0634*/ 	.word	0x00012030


	//   ....[93]....
        /*0638*/ 	.word	0x00012100


	//   ....[94]....
        /*063c*/ 	.word	0x000121a0


	//   ....[95]....
        /*0640*/ 	.word	0x00012270


	//   ....[96]....
        /*0644*/ 	.word	0x00012310


	//   ....[97]....
        /*0648*/ 	.word	0x000123e0


	//   ....[98]....
        /*064c*/ 	.word	0x00012480


	//   ....[99]....
        /*0650*/ 	.word	0x00012530


	//   ....[100]....
        /*0654*/ 	.word	0x000125d0


	//   ....[101]....
        /*0658*/ 	.word	0x000126b0


	//   ....[102]....
        /*065c*/ 	.word	0x00012770


	//   ....[103]....
        /*0660*/ 	.word	0x000129d0


	//   ....[104]....
        /*0664*/ 	.word	0x00012a40


	//   ....[105]....
        /*0668*/ 	.word	0x00012b50


	//   ....[106]....
        /*066c*/ 	.word	0x00012c10


	//   ....[107]....
        /*0670*/ 	.word	0x00012cd0


	//   ....[108]....
        /*0674*/ 	.word	0x00012d90


	//   ....[109]....
        /*0678*/ 	.word	0x00012e50


	//   ....[110]....
        /*067c*/ 	.word	0x00012f10


	//   ....[111]....
        /*0680*/ 	.word	0x00013020


	//   ....[112]....
        /*0684*/ 	.word	0x00013070


	//   ....[113]....
        /*0688*/ 	.word	0x00013130


	//   ....[114]....
        /*068c*/ 	.word	0x000131e0


	//   ....[115]....
        /*0690*/ 	.word	0x000132a0


	//   ....[116]....
        /*0694*/ 	.word	0x00013350


	//   ....[117]....
        /*0698*/ 	.word	0x00013670


	//   ....[118]....
        /*069c*/ 	.word	0x00013790


	//----- nvinfo : EIATTR_REG_RECONFIG
	.align		4
.L_1531:
        /*06a0*/ 	.byte	0x01, 0x54
	.zero		2


	//----- nvinfo : EIATTR_SYSCALL_OFFSETS
	.align		4
        /*06a4*/ 	.byte	0x04, 0x46
        /*06a6*/ 	.short	(.L_1533 - .L_1532)


	//   ....[0]....
.L_1532:
        /*06a8*/ 	.word	0x000019b0


	//   ....[1]....
        /*06ac*/ 	.word	0x0000ccb0


	//   ....[2]....
        /*06b0*/ 	.word	0x0000ce00


	//   ....[3]....
        /*06b4*/ 	.word	0x0000cef0


	//   ....[4]....
        /*06b8*/ 	.word	0x0000d650


	//   ....[5]....
        /*06bc*/ 	.word	0x0000e1d0


	//----- nvinfo : EIATTR_MBARRIER_INSTR_OFFSETS
	.align		4
.L_1533:
        /*06c0*/ 	.byte	0x04, 0x39
        /*06c2*/ 	.short	(.L_1535 - .L_1534)


	//   ....[0]....
.L_1534:
        /*06c4*/ 	.word	0x00000280
        /*06c8*/ 	.word	0x000000ff
        /*06cc*/ 	.word	0x00032400
        /*06d0*/ 	.short	0x0100
        /*06d2*/ 	.byte	0x08
	.zero		1


	//   ....[1]....
        /*06d4*/ 	.word	0x00000290
        /*06d8*/ 	.word	0x000000ff
        /*06dc*/ 	.word	0x00032410
        /*06e0*/ 	.short	0x0100
        /*06e2*/ 	.byte	0x08
	.zero		1


	//   ....[2]....
        /*06e4*/ 	.word	0x000002a0
        /*06e8*/ 	.word	0x000000ff
        /*06ec*/ 	.word	0x00032420
        /*06f0*/ 	.short	0x0100
        /*06f2*/ 	.byte	0x08
	.zero		1


	//   ....[3]....
        /*06f4*/ 	.word	0x00000390
        /*06f8*/ 	.word	0x000000ff
        /*06fc*/ 	.word	0x00032430
        /*0700*/ 	.short	0x0100
        /*0702*/ 	.byte	0x08
	.zero		1


	//   ....[4]....
        /*0704*/ 	.word	0x000003a0
        /*0708*/ 	.word	0x000000ff
        /*070c*/ 	.word	0x00032440
        /*0710*/ 	.short	0x0100
        /*0712*/ 	.byte	0x08
	.zero		1


	//   ....[5]....
        /*0714*/ 	.word	0x000003b0
        /*0718*/ 	.word	0x000000ff
        /*071c*/ 	.word	0x00032438
        /*0720*/ 	.short	0x0100
        /*0722*/ 	.byte	0x08
	.zero		1


	//   ....[6]....
        /*0724*/ 	.word	0x000003c0
        /*0728*/ 	.word	0x000000ff
        /*072c*/ 	.word	0x00032448
        /*0730*/ 	.short	0x0100
        /*0732*/ 	.byte	0x08
	.zero		1


	//   ....[7]....
        /*0734*/ 	.word	0x000004f0
        /*0738*/ 	.word	0x000000ff
        /*073c*/ 	.word	0x00032450
        /*0740*/ 	.short	0x0100
        /*0742*/ 	.byte	0x08
	.zero		1


	//   ....[8]....
        /*0744*/ 	.word	0x00000500
        /*0748*/ 	.word	0x000000ff
        /*074c*/ 	.word	0x00032460
        /*0750*/ 	.short	0x0100
        /*0752*/ 	.byte	0x08
	.zero		1


	//   ....[9]....
        /*0754*/ 	.word	0x00000510
        /*0758*/ 	.word	0x000000ff
        /*075c*/ 	.word	0x00032458
        /*0760*/ 	.short	0x0100
        /*0762*/ 	.byte	0x08
	.zero		1


	//   ....[10]....
        /*0764*/ 	.word	0x00000520
        /*0768*/ 	.word	0x000000ff
        /*076c*/ 	.word	0x00032468
        /*0770*/ 	.short	0x0100
        /*0772*/ 	.byte	0x08
	.zero		1


	//   ....[11]....
        /*0774*/ 	.word	0x00000610
        /*0778*/ 	.word	0x000000ff
        /*077c*/ 	.word	0x00032470
        /*0780*/ 	.short	0x0100
        /*0782*/ 	.byte	0x06
	.zero		1


	//   ....[12]....
        /*0784*/ 	.word	0x00000620
        /*0788*/ 	.word	0x000000ff
        /*078c*/ 	.word	0x00032480
        /*0790*/ 	.short	0x0100
        /*0792*/ 	.byte	0x06
	.zero		1


	//   ....[13]....
        /*0794*/ 	.word	0x00000630
        /*0798*/ 	.word	0x000000ff
        /*079c*/ 	.word	0x00032478
        /*07a0*/ 	.short	0x0100
        /*07a2*/ 	.byte	0x06
	.zero		1


	//   ....[14]....
        /*07a4*/ 	.word	0x00000640
        /*07a8*/ 	.word	0x000000ff
        /*07ac*/ 	.word	0x00032488
        /*07b0*/ 	.short	0x0100
        /*07b2*/ 	.byte	0x06
	.zero		1


	//   ....[15]....
        /*07b4*/ 	.word	0x00000770
        /*07b8*/ 	.word	0x000000ff
        /*07bc*/ 	.word	0x00032490
        /*07c0*/ 	.short	0x0100
        /*07c2*/ 	.byte	0x08
	.zero		1


	//   ....[16]....
        /*07c4*/ 	.word	0x00000780
        /*07c8*/ 	.word	0x000000ff
        /*07cc*/ 	.word	0x000324a0
        /*07d0*/ 	.short	0x0100
        /*07d2*/ 	.byte	0x08
	.zero		1


	//   ....[17]....
        /*07d4*/ 	.word	0x00000790
        /*07d8*/ 	.word	0x000000ff
        /*07dc*/ 	.word	0x00032498
        /*07e0*/ 	.short	0x0100
        /*07e2*/ 	.byte	0x08
	.zero		1


	//   ....[18]....
        /*07e4*/ 	.word	0x000007a0
        /*07e8*/ 	.word	0x000000ff
        /*07ec*/ 	.word	0x000324a8
        /*07f0*/ 	.short	0x0100
        /*07f2*/ 	.byte	0x08
	.zero		1


	//   ....[19]....
        /*07f4*/ 	.word	0x000008d0
        /*07f8*/ 	.word	0x000000ff
        /*07fc*/ 	.word	0x000324b0
        /*0800*/ 	.short	0x0100
        /*0802*/ 	.byte	0x08
	.zero		1


	//   ....[20]....
        /*0804*/ 	.word	0x000008e0
        /*0808*/ 	.word	0x000000ff
        /*080c*/ 	.word	0x000324c0
        /*0810*/ 	.short	0x0100
        /*0812*/ 	.byte	0x08
	.zero		1


	//   ....[21]....
        /*0814*/ 	.word	0x000008f0
        /*0818*/ 	.word	0x000000ff
        /*081c*/ 	.word	0x000324b8
        /*0820*/ 	.short	0x0100
        /*0822*/ 	.byte	0x08
	.zero		1


	//   ....[22]....
        /*0824*/ 	.word	0x00000900
        /*0828*/ 	.word	0x000000ff
        /*082c*/ 	.word	0x000324c8
        /*0830*/ 	.short	0x0100
        /*0832*/ 	.byte	0x08
	.zero		1


	//   ....[23]....
        /*0834*/ 	.word	0x00001a70
        /*0838*/ 	.word	0x00000005
        /*083c*/ 	.word	0x00032400
        /*0840*/ 	.short	0x010a
        /*0842*/ 	.byte	0x3f
	.zero		1


	//   ....[24]....
        /*0844*/ 	.word	0x00001b50
        /*0848*/ 	.word	0x00000000
        /*084c*/ 	.word	0x00032430
        /*0850*/ 	.short	0x010a
        /*0852*/ 	.byte	0x3f
	.zero		1


	//   ....[25]....
        /*0854*/ 	.word	0x00001b90
        /*0858*/ 	.word	0x00000000
        /*085c*/ 	.word	0x00032430
        /*0860*/ 	.short	0x010a
        /*0862*/ 	.byte	0x3f
	.zero		1


	//   ....[26]....
        /*0864*/ 	.word	0x00001e90
        /*0868*/ 	.word	0x00000005
        /*086c*/ 	.word	0x00032410
        /*0870*/ 	.short	0x010a
        /*0872*/ 	.byte	0x3f
	.zero		1


	//   ....[27]....
        /*0874*/ 	.word	0x00001ed0
        /*0878*/ 	.word	0x00000000
        /*087c*/ 	.word	0x00032450
        /*0880*/ 	.short	0x010a
        /*0882*/ 	.byte	0x3f
	.zero		1


	//   ....[28]....
        /*0884*/ 	.word	0x00001f10
        /*0888*/ 	.word	0x00000000
        /*088c*/ 	.word	0x00032450
        /*0890*/ 	.short	0x010a
        /*0892*/ 	.byte	0x3f
	.zero		1


	//   ....[29]....
        /*0894*/ 	.word	0x00003530
        /*0898*/ 	.word	0x00000018
        /*089c*/ 	.word	0x00000000
        /*08a0*/ 	.short	0x0101
        /*08a2*/ 	.byte	0x3f
	.zero		1


	//   ....[30]....
        /*08a4*/ 	.word	0x00004050
        /*08a8*/ 	.word	0x00000000
        /*08ac*/ 	.word	0x00000000
        /*08b0*/ 	.short	0x0101
        /*08b2*/ 	.byte	0x3f
	.zero		1


	//   ....[31]....
        /*08b4*/ 	.word	0x00004240
        /*08b8*/ 	.word	0x000000ff
        /*08bc*/ 	.word	0x00032430
        /*08c0*/ 	.short	0x010a
        /*08c2*/ 	.byte	0x04
	.zero		1


	//   ....[32]....
        /*08c4*/ 	.word	0x00004280
        /*08c8*/ 	.word	0x000000ff
        /*08cc*/ 	.word	0x00032430
        /*08d0*/ 	.short	0x010a
        /*08d2*/ 	.byte	0x04
	.zero		1


	//   ....[33]....
        /*08d4*/ 	.word	0x00004490
        /*08d8*/ 	.word	0x000000ff
        /*08dc*/ 	.word	0x00032450
        /*08e0*/ 	.short	0x010a
        /*08e2*/ 	.byte	0x04
	.zero		1


	//   ....[34]....
        /*08e4*/ 	.word	0x000044d0
        /*08e8*/ 	.word	0x000000ff
        /*08ec*/ 	.word	0x00032450
        /*08f0*/ 	.short	0x010a
        /*08f2*/ 	.byte	0x04
	.zero		1


	//   ....[35]....
        /*08f4*/ 	.word	0x000057a0
        /*08f8*/ 	.word	0x00000098
        /*08fc*/ 	.word	0x00000000
        /*0900*/ 	.short	0x0101
        /*0902*/ 	.byte	0x3f
	.zero		1


	//   ....[36]....
        /*0904*/ 	.word	0x00006b80
        /*0908*/ 	.word	0x000000d3
        /*090c*/ 	.word	0x00000000
        /*0910*/ 	.short	0x0101
        /*0912*/ 	.byte	0x3f
	.zero		1


	//   ....[37]....
        /*0914*/ 	.word	0x00006cb0
        /*0918*/ 	.word	0x000000ff
        /*091c*/ 	.word	0x00032430
        /*0920*/ 	.short	0x010a
        /*0922*/ 	.byte	0x04
	.zero		1


	//   ....[38]....
        /*0924*/ 	.word	0x00006cf0
        /*0928*/ 	.word	0x000000ff
        /*092c*/ 	.word	0x00032430
        /*0930*/ 	.short	0x010a
        /*0932*/ 	.byte	0x04
	.zero		1


	//   ....[39]....
        /*0934*/ 	.word	0x00006f00
        /*0938*/ 	.word	0x000000ff
        /*093c*/ 	.word	0x00032450
        /*0940*/ 	.short	0x010a
        /*0942*/ 	.byte	0x04
	.zero		1


	//   ....[40]....
        /*0944*/ 	.word	0x00006f40
        /*0948*/ 	.word	0x000000ff
        /*094c*/ 	.word	0x00032450
        /*0950*/ 	.short	0x010a
        /*0952*/ 	.byte	0x04
	.zero		1


	//   ....[41]....
        /*0954*/ 	.word	0x00007af0
        /*0958*/ 	.word	0x00000098
        /*095c*/ 	.word	0x00000000
        /*0960*/ 	.short	0x0101
        /*0962*/ 	.byte	0x3f
	.zero		1


	//   ....[42]....
        /*0964*/ 	.word	0x00008e80
        /*0968*/ 	.word	0x000000d5
        /*096c*/ 	.word	0x00000000
        /*0970*/ 	.short	0x0101
        /*0972*/ 	.byte	0x3f
	.zero		1


	//   ....[43]....
        /*0974*/ 	.word	0x0000b150
        /*0978*/ 	.word	0x000000c2
        /*097c*/ 	.word	0x00000000
        /*0980*/ 	.short	0x0101
        /*0982*/ 	.byte	0x3f
	.zero		1


	//   ....[44]....
        /*0984*/ 	.word	0x0000d2e0
        /*0988*/ 	.word	0x00000000
        /*098c*/ 	.word	0x00032440
        /*0990*/ 	.short	0x010a
        /*0992*/ 	.byte	0x3f
	.zero		1


	//   ....[45]....
        /*0994*/ 	.word	0x0000dfa0
        /*0998*/ 	.word	0x00000011
        /*099c*/ 	.word	0x00032400
        /*09a0*/ 	.short	0x0107
        /*09a2*/ 	.byte	0x3f
	.zero		1


	//   ....[46]....
        /*09a4*/ 	.word	0x0000e040
        /*09a8*/ 	.word	0x00000011
        /*09ac*/ 	.word	0x00032400
        /*09b0*/ 	.short	0x0101
        /*09b2*/ 	.byte	0x3f
	.zero		1


	//   ....[47]....
        /*09b4*/ 	.word	0x0000eb20
        /*09b8*/ 	.word	0x00000011
        /*09bc*/ 	.word	0x00032410
        /*09c0*/ 	.short	0x0107
        /*09c2*/ 	.byte	0x3f
	.zero		1


	//   ....[48]....
        /*09c4*/ 	.word	0x0000ec20
        /*09c8*/ 	.word	0x00000011
        /*09cc*/ 	.word	0x00032410
        /*09d0*/ 	.short	0x0101
        /*09d2*/ 	.byte	0x3f
	.zero		1


	//   ....[49]....
        /*09d4*/ 	.word	0x0000ec40
        /*09d8*/ 	.word	0x00000011
        /*09dc*/ 	.word	0x00032420
        /*09e0*/ 	.short	0x010a
        /*09e2*/ 	.byte	0x3f
	.zero		1


	//   ....[50]....
        /*09e4*/ 	.word	0x0000ed10
        /*09e8*/ 	.word	0x00000002
        /*09ec*/ 	.word	0x00032460
        /*09f0*/ 	.short	0x010a
        /*09f2*/ 	.byte	0x3f
	.zero		1


	//   ....[51]....
        /*09f4*/ 	.word	0x0000f520
        /*09f8*/ 	.word	0x00000003
        /*09fc*/ 	.word	0x00032440
        /*0a00*/ 	.short	0x010a
        /*0a02*/ 	.byte	0x3f
	.zero		1


	//   ....[52]....
        /*0a04*/ 	.word	0x0000f740
        /*0a08*/ 	.word	0x00000003
        /*0a0c*/ 	.word	0x00032460
        /*0a10*/ 	.short	0x010a
        /*0a12*/ 	.byte	0x3f
	.zero		1


	//   ....[53]....
        /*0a14*/ 	.word	0x0000ff10
        /*0a18*/ 	.word	0x00000004
        /*0a1c*/ 	.word	0x00032440
        /*0a20*/ 	.short	0x010a
        /*0a22*/ 	.byte	0x3f
	.zero		1


	//   ....[54]....
        /*0a24*/ 	.word	0x00010130
        /*0a28*/ 	.word	0x00000004
        /*0a2c*/ 	.word	0x00032460
        /*0a30*/ 	.short	0x010a
        /*0a32*/ 	.byte	0x3f
	.zero		1


	//   ....[55]....
        /*0a34*/ 	.word	0x000108a0
        /*0a38*/ 	.word	0x00000004
        /*0a3c*/ 	.word	0x00032440
        /*0a40*/ 	.short	0x010a
        /*0a42*/ 	.byte	0x3f
	.zero		1


	//   ....[56]....
        /*0a44*/ 	.word	0x00010ac0
        /*0a48*/ 	.word	0x00000004
        /*0a4c*/ 	.word	0x00032460
        /*0a50*/ 	.short	0x010a
        /*0a52*/ 	.byte	0x3f
	.zero		1


	//   ....[57]....
        /*0a54*/ 	.word	0x00011420
        /*0a58*/ 	.word	0x00000000
        /*0a5c*/ 	.word	0x00032420
        /*0a60*/ 	.short	0x010a
        /*0a62*/ 	.byte	0x3f
	.zero		1


	//   ....[58]....
        /*0a64*/ 	.word	0x00011630
        /*0a68*/ 	.word	0x00000006
        /*0a6c*/ 	.word	0x00000000
        /*0a70*/ 	.short	0x010a
        /*0a72*/ 	.byte	0x3f
	.zero		1


	//   ....[59]....
        /*0a74*/ 	.word	0x00011660
        /*0a78*/ 	.word	0x00000007
        /*0a7c*/ 	.word	0x00000000
        /*0a80*/ 	.short	0x010a
        /*0a82*/ 	.byte	0x3f
	.zero		1


	//   ....[60]....
        /*0a84*/ 	.word	0x000116c0
        /*0a88*/ 	.word	0x00000004
        /*0a8c*/ 	.word	0x00000000
        /*0a90*/ 	.short	0x010a
        /*0a92*/ 	.byte	0x3f
	.zero		1


	//   ....[61]....
        /*0a94*/ 	.word	0x000116f0
        /*0a98*/ 	.word	0x00000003
        /*0a9c*/ 	.word	0x00000000
        /*0aa0*/ 	.short	0x010a
        /*0aa2*/ 	.byte	0x3f
	.zero		1


	//   ....[62]....
        /*0aa4*/ 	.word	0x00011750
        /*0aa8*/ 	.word	0x00000005
        /*0aac*/ 	.word	0x00032400
        /*0ab0*/ 	.short	0x010a
        /*0ab2*/ 	.byte	0x3f
	.zero		1


	//   ....[63]....
        /*0ab4*/ 	.word	0x000117a0
        /*0ab8*/ 	.word	0x00000000
        /*0abc*/ 	.word	0x00032430
        /*0ac0*/ 	.short	0x010a
        /*0ac2*/ 	.byte	0x3f
	.zero		1


	//   ....[64]....
        /*0ac4*/ 	.word	0x000117f0
        /*0ac8*/ 	.word	0x00000005
        /*0acc*/ 	.word	0x00032410
        /*0ad0*/ 	.short	0x010a
        /*0ad2*/ 	.byte	0x3f
	.zero		1


	//   ....[65]....
        /*0ad4*/ 	.word	0x00011840
        /*0ad8*/ 	.word	0x00000000
        /*0adc*/ 	.word	0x00032450
        /*0ae0*/ 	.short	0x010a
        /*0ae2*/ 	.byte	0x3f
	.zero		1


	//   ....[66]....
        /*0ae4*/ 	.word	0x000118a0
        /*0ae8*/ 	.word	0x00000014
        /*0aec*/ 	.word	0x00032430
        /*0af0*/ 	.short	0x010a
        /*0af2*/ 	.byte	0x3f
	.zero		1


	//   ....[67]....
        /*0af4*/ 	.word	0x00011900
        /*0af8*/ 	.word	0x00000014
        /*0afc*/ 	.word	0x00032450
        /*0b00*/ 	.short	0x010a
        /*0b02*/ 	.byte	0x3f
	.zero		1


	//   ....[68]....
        /*0b04*/ 	.word	0x00011960
        /*0b08*/ 	.word	0x00000014
        /*0b0c*/ 	.word	0x00032430
        /*0b10*/ 	.short	0x010a
        /*0b12*/ 	.byte	0x3f
	.zero		1


	//   ....[69]....
        /*0b14*/ 	.word	0x000119c0
        /*0b18*/ 	.word	0x00000014
        /*0b1c*/ 	.word	0x00032450
        /*0b20*/ 	.short	0x010a
        /*0b22*/ 	.byte	0x3f
	.zero		1


	//   ....[70]....
        /*0b24*/ 	.word	0x00011b10
        /*0b28*/ 	.word	0x00000000
        /*0b2c*/ 	.word	0x00032440
        /*0b30*/ 	.short	0x010a
        /*0b32*/ 	.byte	0x3f
	.zero		1


	//   ....[71]....
        /*0b34*/ 	.word	0x00013390
        /*0b38*/ 	.word	0x00000011
        /*0b3c*/ 	.word	0x00032420
        /*0b40*/ 	.short	0x010a
        /*0b42*/ 	.byte	0x3f
	.zero		1


	//   ....[72]....
        /*0b44*/ 	.word	0x000133e0
        /*0b48*/ 	.word	0x00000002
        /*0b4c*/ 	.word	0x00032460
        /*0b50*/ 	.short	0x010a
        /*0b52*/ 	.byte	0x3f
	.zero		1


	//   ....[73]....
        /*0b54*/ 	.word	0x00013430
        /*0b58*/ 	.word	0x00000003
        /*0b5c*/ 	.word	0x00032440
        /*0b60*/ 	.short	0x010a
        /*0b62*/ 	.byte	0x3f
	.zero		1


	//   ....[74]....
        /*0b64*/ 	.word	0x00013480
        /*0b68*/ 	.word	0x00000003
        /*0b6c*/ 	.word	0x00032460
        /*0b70*/ 	.short	0x010a
        /*0b72*/ 	.byte	0x3f
	.zero		1


	//   ....[75]....
        /*0b74*/ 	.word	0x000134d0
        /*0b78*/ 	.word	0x00000004
        /*0b7c*/ 	.word	0x00032440
        /*0b80*/ 	.short	0x010a
        /*0b82*/ 	.byte	0x3f
	.zero		1


	//   ....[76]....
        /*0b84*/ 	.word	0x00013520
        /*0b88*/ 	.word	0x00000004
        /*0b8c*/ 	.word	0x00032460
        /*0b90*/ 	.short	0x010a
        /*0b92*/ 	.byte	0x3f
	.zero		1


	//   ....[77]....
        /*0b94*/ 	.word	0x00013570
        /*0b98*/ 	.word	0x00000004
        /*0b9c*/ 	.word	0x00032440
        /*0ba0*/ 	.short	0x010a
        /*0ba2*/ 	.byte	0x3f
	.zero		1


	//   ....[78]....
        /*0ba4*/ 	.word	0x000135c0
        /*0ba8*/ 	.word	0x00000004
        /*0bac*/ 	.word	0x00032460
        /*0bb0*/ 	.short	0x010a
        /*0bb2*/ 	.byte	0x3f
	.zero		1


	//   ....[79]....
        /*0bb4*/ 	.word	0x000136b0
        /*0bb8*/ 	.word	0x00000000
        /*0bbc*/ 	.word	0x00032420
        /*0bc0*/ 	.short	0x010a
        /*0bc2*/ 	.byte	0x3f
	.zero		1


	//   ....[80]....
        /*0bc4*/ 	.word	0x00013850
        /*0bc8*/ 	.word	0x00000006
        /*0bcc*/ 	.word	0x00000000
        /*0bd0*/ 	.short	0x010a
        /*0bd2*/ 	.byte	0x3f
	.zero		1


	//   ....[81]....
        /*0bd4*/ 	.word	0x000138a0
        /*0bd8*/ 	.word	0x00000007
        /*0bdc*/ 	.word	0x00000000
        /*0be0*/ 	.short	0x010a
        /*0be2*/ 	.byte	0x3f
	.zero		1


	//   ....[82]....
        /*0be4*/ 	.word	0x000138f0
        /*0be8*/ 	.word	0x00000004
        /*0bec*/ 	.word	0x00000000
        /*0bf0*/ 	.short	0x010a
        /*0bf2*/ 	.byte	0x3f
	.zero		1


	//----- nvinfo : EIATTR_NUM_MBARRIERS
	.align		4
.L_1535:
        /*0bf4*/ 	.byte	0x03, 0x38
        /*0bf6*/ 	.short	0x0017


	//----- nvinfo : EIATTR_EXIT_INSTR_OFFSETS
	.align		4
        /*0bf8*/ 	.byte	0x04, 0x1c
        /*0bfa*/ 	.short	(.L_1537 - .L_1536)


	//   ....[0]....
.L_1536:
        /*0bfc*/ 	.word	0x00000a80


	//   ....[1]....
        /*0c00*/ 	.word	0x0000c2e0


	//   ....[2]....
        /*0c04*/ 	.word	0x00011740


	//----- nvinfo : EIATTR_MAX_THREADS
	.align		4
.L_1537:
        /*0c08*/ 	.byte	0x04, 0x05
        /*0c0a*/ 	.short	(.L_1539 - .L_1538)
.L_1538:
        /*0c0c*/ 	.word	0x00000180
        /*0c10*/ 	.word	0x00000001
        /*0c14*/ 	.word	0x00000001


	//----- nvinfo : EIATTR_CRS_STACK_SIZE
	.align		4
.L_1539:
        /*0c18*/ 	.byte	0x04, 0x1e
        /*0c1a*/ 	.short	(.L_1541 - .L_1540)
.L_1540:
        /*0c1c*/ 	.word	0x00000000


	//----- nvinfo : EIATTR_CBANK_PARAM_SIZE
	.align		4
.L_1541:
        /*0c20*/ 	.byte	0x03, 0x19
        /*0c22*/ 	.short	0x0bf0


	//----- nvinfo : EIATTR_PARAM_CBANK
	.align		4
        /*0c24*/ 	.byte	0x04, 0x0a
        /*0c26*/ 	.short	(.L_1543 - .L_1542)
	.align		4
.L_1542:
        /*0c28*/ 	.word	index@(.nv.constant0._ZN7cutlass13device_kernelIN5flash11enable_sm90INS1_16FlashAttnFwdSm90INS1_25CollectiveMainloopFwdSm90ILi2EN4cute5tupleIJNS5_1CILi1EEES8_S8_EEENS6_IJNS7_ILi128EEENS7_ILi96EEENS7_ILi64EEEEEELi256ENS_6half_tEfNS_4arch4Sm90ELb1ELb0ELb0ELb0ELb0ELb0ELb1ELb1ELb0ELb1ELb0ELb0EEENS1_21CollectiveEpilogueFwdINS6_IJSA_NS7_ILi256EEESB_EEES9_SE_SG_Li256ELb0ELb1ELb0ELb0EEENS1_30DynamicPersistentTileSchedulerILi256ELi128ELb0ELb1ELb1EEEEEEEEEvNT_6ParamsE)
        /*0c2c*/ 	.short	0x0210
        /*0c2e*/ 	.short	0x0bf0


	//----- nvinfo : EIATTR_SW_WAR
	.align		4
.L_1543:
        /*0c30*/ 	.byte	0x04, 0x36
        /*0c32*/ 	.short	(.L_1545 - .L_1544)
.L_1544:
        /*0c34*/ 	.word	0x00000008
.L_1545:


//--------------------- .nv.info._ZN7cutlass13device_kernelIN5flash11enable_sm90INS1_16FlashAttnFwdSm90INS1_25CollectiveMainloopFwdSm90ILi2EN4cute5tupleIJNS5_1CILi1EEES8_S8_EEENS6_IJNS7_ILi128EEENS7_ILi96EEENS7_ILi64EEEEEELi256ENS_6half_tEfNS_4arch4Sm90ELb1ELb0ELb0ELb1ELb0ELb0ELb0ELb1ELb0ELb1ELb0ELb0EEENS1_21CollectiveEpilogueFwdINS6_IJSA_NS7_ILi256EEESB_EEES9_SE_SG_Li256ELb1ELb1ELb0ELb0EEENS1_36VarlenDynamicPersistentTileSchedulerILi128ELi96ELi256ELi128ELb0ELb1ELb1ELb1ELb1ELb1EEEEEEEEEvNT_6ParamsE --------------------------
	.section	.nv.info._ZN7cutlass13device_kernelIN5flash11enable_sm90INS1_16FlashAttnFwdSm90INS1_25CollectiveMainloopFwdSm90ILi2EN4cute5tupleIJNS5_1CILi1EEES8_S8_EEENS6_IJNS7_ILi128EEENS7_ILi96EEENS7_ILi64EEEEEELi256ENS_6half_tEfNS_4arch4Sm90ELb1ELb0ELb0ELb1ELb0ELb0ELb0ELb1ELb0ELb1ELb0ELb0EEENS1_21CollectiveEpilogueFwdINS6_IJSA_NS7_ILi256EEESB_EEES9_SE_SG_Li256ELb1ELb1ELb0ELb0EEENS1_36VarlenDynamicPersistentTileSchedulerILi128ELi96ELi256ELi128ELb0ELb1ELb1ELb1ELb1ELb1EEEEEEEEEvNT_6ParamsE,"",@"SHT_CUDA_INFO"
	.sectionflags	@""
	.align	4


	//----- nvinfo : EIATTR_CUDA_API_VERSION
	.align		4
        /*0000*/ 	.byte	0x04, 0x37
        /*0002*/ 	.short	(.L_1547 - .L_1546)
.L_1546:
        /*0004*/ 	.word	0x00000082


	//----- nvinfo : EIATTR_KPARAM_INFO
	.align		4
.L_1547:
        /*0008*/ 	.byte	0x04, 0x17
        /*000a*/ 	.short	(.L_1549 - .L_1548)
.L_1548:
        /*000c*/ 	.word	0x00000000
        /*0010*/ 	.short	0x0000
        /*0012*/ 	.short	0x0070
        /*0014*/ 	.byte	0x00, 0xf0, 0x01, 0x2a


	//----- nvinfo : EIATTR_SPARSE_MMA_MASK
	.align		4
.L_1549:
        /*0018*/ 	.byte	0x03, 0x50
        /*001a*/ 	.short	0x0000


	//----- nvinfo : EIATTR_MAXREG_COUNT
	.align		4
        /*001c*/ 	.byte	0x03, 0x1b
        /*001e*/ 	.short	0x00a8


	//----- nvinfo : EIATTR_NUM_BARRIERS
	.align		4
        /*0020*/ 	.byte	0x02, 0x4c
        /*0022*/ 	.byte	0x10
	.zero		1


	//----- nvinfo : EIATTR_EXTERNS
	.align		4
        /*0024*/ 	.byte	0x04, 0x0f
        /*0026*/ 	.short	(.L_1551 - .L_1550)


	//   ....[0]....
	.align		4
.L_1550:
        /*0028*/ 	.word	index@(__assertfail)


	//----- nvinfo : EIATTR_ANNOTATIONS
	.align		4
.L_1551:
        /*002c*/ 	.byte	0x04, 0x55
        /*002e*/ 	.short	(.L_1553 - .L_1552)


	//   ....[0]....
.L_1552:
        /* <DEDUP_REMOVED lines=71> */


	//----- nvinfo : EIATTR_MERCURY_ISA_VERSION
	.align		4
.L_1553:
        /*0490*/ 	.byte	0x03, 0x5f
        /*0492*/ 	.short	0x0101


	//----- nvinfo : EIATTR_UNUSED_LOAD_BYTE_OFFSET
	.align		4
        /*0494*/ 	.byte	0x04, 0x44
        /*0496*/ 	.short	(.L_1555 - .L_1554)


	//   ....[0]....
.L_1554:
        /*0498*/ 	.word	0x00000a40
        /*049c*/ 	.word	0x0000fff0


	//   ....[1]....
        /*04a0*/ 	.word	0x000084f0
        /*04a4*/ 	.word	0x0000fff0


	//----- nvinfo : EIATTR_INT_WARP_WIDE_INSTR_OFFSETS
	.align		4
.L_1555:
        /*04a8*/ 	.byte	0x04, 0x31
        /*04aa*/ 	.short	(.L_1557 - .L_1556)


	//   ....[0]....
.L_1556:
        /*04ac*/ 	.word	0x00000130


	//   ....[1]....
        /*04b0*/ 	.word	0x00000170


	//   ....[2]....
        /*04b4*/ 	.word	0x000001e0


	//   ....[3]....
        /*04b8*/ 	.word	0x0000c590


	//   ....[4]....
        /*04bc*/ 	.word	0x0000c620


	//   ....[5]....
        /*04c0*/ 	.word	0x00010550


	//   ....[6]....
        /*04c4*/ 	.word	0x000105e0


	//----- nvinfo : EIATTR_COOP_GROUP_MASK_REGIDS
	.align		4
.L_1557:
        /*04c8*/ 	.byte	0x04, 0x29
        /*04ca*/ 	.short	(.L_1559 - .L_1558)


	//   ....[0]....
.L_1558:
        /*04cc*/ 	.word	0xffffffff


	//   ....[1]....
        /*04d0*/ 	.word	0xffffffff


	//   ....[2]....
        /*04d4*/ 	.word	0xffffffff


	//   ....[3]....
        /*04d8*/ 	.word	0xffffffff


	//   ....[4]....
        /*04dc*/ 	.word	0xffffffff


	//   ....[5]....
        /*04e0*/ 	.word	0xffffffff


	//   ....[6]....
        /*04e4*/ 	.word	0xffffffff


	//   ....[7]....
        /*04e8*/ 	.word	0xffffffff


	//   ....[8]....
        /*04ec*/ 	.word	0xffffffff


	//   ....[9]....
        /*04f0*/ 	.word	0xffffffff


	//   ....[10]....
        /*04f4*/ 	.word	0xffffffff


	//   ....[11]....
        /*04f8*/ 	.word	0xffffffff


	//   ....[12]....
        /*04fc*/ 	.word	0xffffffff


	//   ....[13]....
        /*0500*/ 	.word	0xffffffff


	//   ....[14]....
        /*0504*/ 	.word	0xffffffff


	//   ....[15]....
        /*0508*/ 	.word	0xffffffff


	//   ....[16]....
        /*050c*/ 	.word	0xffffffff


	//   ....[17]....
        /*0510*/ 	.word	0xffffffff


	//   ....[18]....
        /*0514*/ 	.word	0xffffffff


	//   ....[19]....
        /*0518*/ 	.word	0xffffffff


	//   ....[20]....
        /*051c*/ 	.word	0xffffffff


	//   ....[21]....
        /*0520*/ 	.word	0xffffffff


	//   ....[22]....
        /*0524*/ 	.word	0xffffffff


	//   ....[23]....
        /*0528*/ 	.word	0xffffffff


	//   ....[24]....
        /*052c*/ 	.word	0xffffffff


	//   ....[25]....
        /*0530*/ 	.word	0xffffffff


	//   ....[26]....
        /*0534*/ 	.word	0xffffffff


	//   ....[27]....
        /*0538*/ 	.word	0xffffffff


	//   ....[28]....
        /*053c*/ 	.word	0xffffffff


	//   ....[29]....
        /*0540*/ 	.word	0xffffffff


	//   ....[30]....
        /*0544*/ 	.word	0xffffffff


	//   ....[31]....
        /*0548*/ 	.word	0xffffffff


	//   ....[32]....
        /*054c*/ 	.word	0xffffffff


	//   ....[33]....
        /*0550*/ 	.word	0xffffffff


	//   ....[34]....
        /*0554*/ 	.word	0xffffffff


	//   ....[35]....
        /*0558*/ 	.word	0xffffffff


	//   ....[36]....
        /*055c*/ 	.word	0xffffffff


	//   ....[37]....
        /*0560*/ 	.word	0xffffffff


	//   ....[38]....
        /*0564*/ 	.word	0xffffffff


	//   ....[39]....
        /*0568*/ 	.word	0xffffffff


	//   ....[40]....
        /*056c*/ 	.word	0xffffffff


	//   ....[41]....
        /*0570*/ 	.word	0xffffffff


	//   ....[42]....
        /*0574*/ 	.word	0xffffffff


	//   ....[43]....
        /*0578*/ 	.word	0xffffffff


	//   ....[44]....
        /*057c*/ 	.word	0xffffffff


	//   ....[45]....
        /*0580*/ 	.word	0xffffffff


	//   ....[46]....
        /*0584*/ 	.word	0xffffffff


	//   ....[47]....
        /*0588*/ 	.word	0xffffffff


	//   ....[48]....
        /*058c*/ 	.word	0xffffffff


	//   ....[49]....
        /*0590*/ 	.word	0xffffffff


	//   ....[50]....
        /*0594*/ 	.word	0xffffffff


	//   ....[51]....
        /*0598*/ 	.word	0xffffffff


	//   ....[52]....
        /*059c*/ 	.word	0xffffffff


	//   ....[53]....
        /*05a0*/ 	.word	0xffffffff


	//   ....[54]....
        /*05a4*/ 	.word	0xffffffff


	//   ....[55]....
        /*05a8*/ 	.word	0xffffffff


	//   ....[56]....
        /*05ac*/ 	.word	0xffffffff


	//   ....[57]....
        /*05b0*/ 	.word	0xffffffff


	//   ....[58]....
        /*05b4*/ 	.word	0xffffffff


	//   ....[59]....
        /*05b8*/ 	.word	0xffffffff


	//   ....[60]....
        /*05bc*/ 	.word	0xffffffff


	//   ....[61]....
        /*05c0*/ 	.word	0xffffffff


	//   ....[62]....
        /*05c4*/ 	.word	0xffffffff


	//   ....[63]....
        /*05c8*/ 	.word	0xffffffff


	//   ....[64]....
        /*05cc*/ 	.word	0xffffffff


	//   ....[65]....
        /*05d0*/ 	.word	0xffffffff


	//   ....[66]....
        /*05d4*/ 	.word	0xffffffff


	//   ....[67]....
        /*05d8*/ 	.word	0xffffffff


	//   ....[68]....
        /*05dc*/ 	.word	0xffffffff


	//   ....[69]....
        /*05e0*/ 	.word	0xffffffff


	//   ....[70]....
        /*05e4*/ 	.word	0xffffffff


	//   ....[71]....
        /*05e8*/ 	.word	0xffffffff


	//   ....[72]....
        /*05ec*/ 	.word	0xffffffff


	//   ....[73]....
        /*05f0*/ 	.word	0xffffffff


	//   ....[74]....
        /*05f4*/ 	.word	0xffffffff


	//   ....[75]....
        /*05f8*/ 	.word	0xffffffff


	//   ....[76]....
        /*05fc*/ 	.word	0xffffffff


	//   ....[77]....
        /*0600*/ 	.word	0xffffffff


	//   ....[78]....
        /*0604*/ 	.word	0xffffffff


	//   ....[79]....
        /*0608*/ 	.word	0xffffffff


	//   ....[80]....
        /*060c*/ 	.word	0xffffffff


	//   ....[81]....
        /*0610*/ 	.word	0xffffffff


	//   ....[82]....
        /*0614*/ 	.word	0xffffffff


	//   ....[83]....
        /*0618*/ 	.word	0xffffffff


	//   ....[84]....
        /*061c*/ 	.word	0xffffffff


	//   ....[85]....
        /*0620*/ 	.word	0xffffffff


	//   ....[86]....
        /*0624*/ 	.word	0xffffffff


	//   ....[87]....
        /*0628*/ 	.word	0xffffffff


	//   ....[88]....
        /*062c*/ 	.word	0xffffffff


	//   ....[89]....
        /*0630*/ 	.word	0xffffffff


	//   ....[90]....
        /*0634*/ 	.word	0xffffffff


	//   ....[91]....
        /*0638*/ 	.word	0xffffffff


	//   ....[92]....
        /*063c*/ 	.word	0xffffffff


	//   ....[93]....
        /*0640*/ 	.word	0xffffffff


	//   ....[94]....
        /*0644*/ 	.word	0xffffffff


	//   ....[95]....
        /*0648*/ 	.word	0xffffffff


	//   ....[96]....
        /*064c*/ 	.word	0xffffffff


	//   ....[97]....
        /*0650*/ 	.word	0xffffffff


	//   ....[98]....
        /*0654*/ 	.word	0xffffffff


	//   ....[99]....
        /*0658*/ 	.word	0x0500000f


	//   ....[100]....
        /*065c*/ 	.word	0x0500000f


	//   ....[101]....
        /*0660*/ 	.word	0x0500000f


	//   ....[102]....
        /*0664*/ 	.word	0x0500000f


	//   ....[103]....
        /*0668*/ 	.word	0x0500000f


	//   ....[104]....
        /*066c*/ 	.word	0x0500000f


	//   ....[105]....
        /*0670*/ 	.word	0x0500000f


	//   ....[106]....
        /*0674*/ 	.word	0x0500000f


	//   ....[107]....
        /*0678*/ 	.word	0x0500000f


	//   ....[108]....
        /*067c*/ 	.word	0x0500000f


	//   ....[109]....
        /*0680*/ 	.word	0x0500000f


	//   ....[110]....
        /*0684*/ 	.word	0x0500000f


	//   ....[111]....
        /*0688*/ 	.word	0x0500000f


	//   ....[112]....
        /*068c*/ 	.word	0x0500000f


	//   ....[113]....
        /*0690*/ 	.word	0x0500000f


	//   ....[114]....
        /*0694*/ 	.word	0x0500000f


	//   ....[115]....
        /*0698*/ 	.word	0x0500000f


	//   ....[116]....
        /*069c*/ 	.word	0x0500000f


	//   ....[117]....
        /*06a0*/ 	.word	0x0500000f


	//   ....[118]....
        /*06a4*/ 	.word	0x0500000f


	//   ....[119]....
        /*06a8*/ 	.word	0x0500000f


	//   ....[120]....
        /*06ac*/ 	.word	0x0500000f


	//   ....[121]....
        /*06b0*/ 	.word	0x0500000f


	//   ....[122]....
        /*06b4*/ 	.word	0x0500000f


	//   ....[123]....
        /*06b8*/ 	.word	0x0500000f


	//   ....[124]....
        /*06bc*/ 	.word	0x0500000f


	//   ....[125]....
        /*06c0*/ 	.word	0x0500000f


	//   ....[126]....
        /*06c4*/ 	.word	0x0500000f


	//   ....[127]....
        /*06c8*/ 	.word	0x0500000f


	//   ....[128]....
        /*06cc*/ 	.word	0x0500000f


	//   ....[129]....
        /*06d0*/ 	.word	0x0500000f


	//   ....[130]....
        /*06d4*/ 	.word	0x0500000f


	//   ....[131]....
        /*06d8*/ 	.word	0x0500000f


	//   ....[132]....
        /*06dc*/ 	.word	0x0500000f


	//   ....[133]....
        /*06e0*/ 	.word	0x0500000f


	//----- nvinfo : EIATTR_COOP_GROUP_INSTR_OFFSETS
	.align		4
.L_1559:
        /*06e4*/ 	.byte	0x04, 0x28
        /*06e6*/ 	.short	(.L_1561 - .L_1560)


	//   ....[0]....
.L_1560:
        /*06e8*/ 	.word	0x00000070


	//   ....[1]....
        /*06ec*/ 	.word	0x00000140


	//   ....[2]....
        /*06f0*/ 	.word	0x00000190


	//   ....[3]....
        /*06f4*/ 	.word	0x000003c0


	//   ....[4]....
        /*06f8*/ 	.word	0x00000520


	//   ....[5]....
        /*06fc*/ 	.word	0x00000640


	//   ....[6]....
        /*0700*/ 	.word	0x000007a0


	//   ....[7]....
        /*0704*/ 	.word	0x000018b0


	//   ....[8]....
        /*0708*/ 	.word	0x00001eb0


	//   ....[9]....
        /*070c*/ 	.word	0x00001ed0


	//   ....[10]....
        /*0710*/ 	.word	0x00002470


	//   ....[11]....
        /*0714*/ 	.word	0x00002570


	//   ....[12]....
        /*0718*/ 	.word	0x00002b60


	//   ....[13]....
        /*071c*/ 	.word	0x00002bc0


	//   ....[14]....
        /*0720*/ 	.word	0x00003b60


	//   ....[15]....
        /*0724*/ 	.word	0x00003b80


	//   ....[16]....
        /*0728*/ 	.word	0x00004110


	//   ....[17]....
        /*072c*/ 	.word	0x000041d0


	//   ....[18]....
        /*0730*/ 	.word	0x000047b0


	//   ....[19]....
        /*0734*/ 	.word	0x00004830


	//   ....[20]....
        /*0738*/ 	.word	0x00006190


	//   ....[21]....
        /*073c*/ 	.word	0x000061b0


	//   ....[22]....
        /*0740*/ 	.word	0x00006810


	//   ....[23]....
        /*0744*/ 	.word	0x000069e0


	//   ....[24]....
        /*0748*/ 	.word	0x00007a70


	//   ....[25]....
        /*074c*/ 	.word	0x00007af0


	//   ....[26]....
        /*0750*/ 	.word	0x00007b50


	//   ....[27]....
        /*0754*/ 	.word	0x00007b80


	//   ....[28]....
        /*0758*/ 	.word	0x00009560


	//   ....[29]....
        /*075c*/ 	.word	0x00009590


	//   ....[30]....
        /*0760*/ 	.word	0x000095c0


	//   ....[31]....
        /*0764*/ 	.word	0x00009600


	//   ....[32]....
        /*0768*/ 	.word	0x00009ec0


	//   ....[33]....
        /*076c*/ 	.word	0x00009ee0


	//   ....[34]....
        /*0770*/ 	.word	0x0000a030


	//   ....[35]....
        /*0774*/ 	.word	0x0000a050


	//   ....[36]....
        /*0778*/ 	.word	0x0000a190


	//   ....[37]....
        /*077c*/ 	.word	0x0000a1b0


	//   ....[38]....
        /*0780*/ 	.word	0x0000a300


	//   ....[39]....
        /*0784*/ 	.word	0x0000a320


	//   ....[40]....
        /*0788*/ 	.word	0x0000ac60


	//   ....[41]....
        /*078c*/ 	.word	0x0000ac90


	//   ....[42]....
        /*0790*/ 	.word	0x0000ade0


	//   ....[43]....
        /*0794*/ 	.word	0x0000ae00


	//   ....[44]....
        /*0798*/ 	.word	0x0000af40


	//   ....[45]....
        /*079c*/ 	.word	0x0000af60


	//   ....[46]....
        /*07a0*/ 	.word	0x0000b0b0


	//   ....[47]....
        /*07a4*/ 	.word	0x0000b0d0


	//   ....[48]....
        /*07a8*/ 	.word	0x0000b290


	//   ....[49]....
        /*07ac*/ 	.word	0x0000b460


	//   ....[50]....
        /*07b0*/ 	.word	0x0000b490


	//   ....[51]....
        /*07b4*/ 	.word	0x0000b4c0


	//   ....[52]....
        /*07b8*/ 	.word	0x0000b4f0


	//   ....[53]....
        /*07bc*/ 	.word	0x0000b520


	//   ....[54]....
        /*07c0*/ 	.word	0x0000b550


	//   ....[55]....
        /*07c4*/ 	.word	0x0000b6c0


	//   ....[56]....
        /*07c8*/ 	.word	0x0000b6f0


	//   ....[57]....
        /*07cc*/ 	.word	0x0000b720


	//   ....[58]....
        /*07d0*/ 	.word	0x0000b750


	//   ....[59]....
        /*07d4*/ 	.word	0x0000b780


	//   ....[60]....
        /*07d8*/ 	.word	0x0000b7b0


	//   ....[61]....
        /*07dc*/ 	.word	0x0000b850


	//   ....[62]....
        /*07e0*/ 	.word	0x0000b8b0


	//   ....[63]....
        /*07e4*/ 	.word	0x0000b940


	//   ....[64]....
        /*07e8*/ 	.word	0x0000cb90


	//   ....[65]....
        /*07ec*/ 	.word	0x0000d6f0


	//   ....[66]....
        /*07f0*/ 	.word	0x0000d710


	//   ....[67]....
        /*07f4*/ 	.word	0x0000d7b0


	//   ....[68]....
        /*07f8*/ 	.word	0x0000d7d0


	//   ....[69]....
        /*07fc*/ 	.word	0x0000d850


	//   ....[70]....
        /*0800*/ 	.word	0x0000d870


	//   ....[71]....
        /*0804*/ 	.word	0x0000d8f0


	//   ....[72]....
        /*0808*/ 	.word	0x0000d910


	//   ....[73]....
        /*080c*/ 	.word	0x0000d990


	//   ....[74]....
        /*0810*/ 	.word	0x0000d9b0


	//   ....[75]....
        /*0814*/ 	.word	0x0000da30


	//   ....[76]....
        /*0818*/ 	.word	0x0000da50


	//   ....[77]....
        /*081c*/ 	.word	0x0000dad0


	//   ....[78]....
        /*0820*/ 	.word	0x0000daf0


	//   ....[79]....
        /*0824*/ 	.word	0x0000db00


	//   ....[80]....
        /*0828*/ 	.word	0x0000db10


	//   ....[81]....
        /*082c*/ 	.word	0x000107e0


	//   ....[82]....
        /*0830*/ 	.word	0x00010840


	//   ....[83]....
        /*0834*/ 	.word	0x00010870


	//   ....[84]....
        /*0838*/ 	.word	0x00010880


	//   ....[85]....
        /*083c*/ 	.word	0x000108b0


	//   ....[86]....
        /*0840*/ 	.word	0x000108e0


	//   ....[87]....
        /*0844*/ 	.word	0x00010910


	//   ....[88]....
        /*0848*/ 	.word	0x00010940


	//   ....[89]....
        /*084c*/ 	.word	0x00010ac0


	//   ....[90]....
        /*0850*/ 	.word	0x00010af0


	//   ....[91]....
        /*0854*/ 	.word	0x00010b20


	//   ....[92]....
        /*0858*/ 	.word	0x00010b50


	//   ....[93]....
        /*085c*/ 	.word	0x00010b80


	//   ....[94]....
        /*0860*/ 	.word	0x00010bb0


	//   ....[95]....
        /*0864*/ 	.word	0x00010c70


	//   ....[96]....
        /*0868*/ 	.word	0x00010c90


	//   ....[97]....
        /*086c*/ 	.word	0x00010d00


	//   ....[98]....
        /*0870*/ 	.word	0x000113c0


	//   ....[99]....
        /*0874*/ 	.word	0x00011950


	//   ....[100]....
        /*0878*/ 	.word	0x00011b00


	//   ....[101]....
        /*087c*/ 	.word	0x00011b50


	//   ....[102]....
        /*0880*/ 	.word	0x00011bb0


	//   ....[103]....
        /*0884*/ 	.word	0x00011cb0


	//   ....[104]....
        /*0888*/ 	.word	0x00011d10


	//   ....[105]....
        /*088c*/ 	.word	0x00011e10


	//   ....[106]....
        /*0890*/ 	.word	0x00011e70


	//   ....[107]....
        /*0894*/ 	.word	0x00011f70


	//   ....[108]....
        /*0898*/ 	.word	0x00011fd0


	//   ....[109]....
        /*089c*/ 	.word	0x000120d0


	//   ....[110]....
        /*08a0*/ 	.word	0x00012130


	//   ....[111]....
        /*08a4*/ 	.word	0x00012230


	//   ....[112]....
        /*08a8*/ 	.word	0x00012290


	//   ....[113]....
        /*08ac*/ 	.word	0x00012380


	//   ....[114]....
        /*08b0*/ 	.word	0x000123e0


	//   ....[115]....
        /*08b4*/ 	.word	0x00012480


	//   ....[116]....
        /*08b8*/ 	.word	0x000127f0


	//   ....[117]....
        /*08bc*/ 	.word	0x00012890


	//   ....[118]....
        /*08c0*/ 	.word	0x000129b0


	//   ....[119]....
        /*08c4*/ 	.word	0x00012a20


	//   ....[120]....
        /*08c8*/ 	.word	0x00012a90


	//   ....[121]....
        /*08cc*/ 	.word	0x00012b00


	//   ....[122]....
        /*08d0*/ 	.word	0x00012b70


	//   ....[123]....
        /*08d4*/ 	.word	0x00012bf0


	//   ....[124]....
        /*08d8*/ 	.word	0x00012c80


	//   ....[125]....
        /*08dc*/ 	.word	0x00012d10


	//   ....[126]....
        /*08e0*/ 	.word	0x00012d80


	//   ....[127]....
        /*08e4*/ 	.word	0x00012df0


	//   ....[128]....
        /*08e8*/ 	.word	0x00012e60


	//   ....[129]....
        /*08ec*/ 	.word	0x00012ee0


	//   ....[130]....
        /*08f0*/ 	.word	0x00012f50


	//   ....[131]....
        /*08f4*/ 	.word	0x00012ff0


	//   ....[132]....
        /*08f8*/ 	.word	0x00013080


	//   ....[133]....
        /*08fc*/ 	.word	0x000131b0


	//----- nvinfo : EIATTR_REG_RECONFIG
	.align		4
.L_1561:
        /*0900*/ 	.byte	0x01, 0x54
	.zero		2


	//----- nvinfo : EIATTR_SYSCALL_OFFSETS
	.align		4
        /*0904*/ 	.byte	0x04, 0x46
        /*0906*/ 	.short	(.L_1563 - .L_1562)


	//   ....[0]....
.L_1562:
        /*0908*/ 	.word	0x00001a90


	//   ....[1]....
        /*090c*/ 	.word	0x0000c790


	//   ....[2]....
        /*0910*/ 	.word	0x0000c8f0


	//   ....[3]....
        /*0914*/ 	.word	0x0000c9f0


	//   ....[4]....
        /*0918*/ 	.word	0x0000d320


	//----- nvinfo : EIATTR_MBARRIER_INSTR_OFFSETS
	.align		4
.L_1563:
        /*091c*/ 	.byte	0x04, 0x39
        /*091e*/ 	.short	(.L_1565 - .L_1564)


	//   ....[0]....
.L_1564:
        /*0920*/ 	.word	0x00000270
        /*0924*/ 	.word	0x000000ff
        /*0928*/ 	.word	0x00022800
        /*092c*/ 	.short	0x0100
        /*092e*/ 	.byte	0x08
	.zero		1


	//   ....[1]....
        /*0930*/ 	.word	0x00000280
        /*0934*/ 	.word	0x000000ff
        /*0938*/ 	.word	0x00022820
        /*093c*/ 	.short	0x0100
        /*093e*/ 	.byte	0x08
	.zero		1


	//   ....[2]....
        /*0940*/ 	.word	0x00000370
        /*0944*/ 	.word	0x000000ff
        /*0948*/ 	.word	0x00022830
        /*094c*/ 	.short	0x0100
        /*094e*/ 	.byte	0x08
	.zero		1


	//   ....[3]....
        /*0950*/ 	.word	0x00000380
        /*0954*/ 	.word	0x000000ff
        /*0958*/ 	.word	0x00022840
        /*095c*/ 	.short	0x0100
        /*095e*/ 	.byte	0x08
	.zero		1


	//   ....[4]....
        /*0960*/ 	.word	0x00000390
        /*0964*/ 	.word	0x000000ff
        /*0968*/ 	.word	0x00022838
        /*096c*/ 	.short	0x0100
        /*096e*/ 	.byte	0x08
	.zero		1


	//   ....[5]....
        /*0970*/ 	.word	0x000003a0
        /*0974*/ 	.word	0x000000ff
        /*0978*/ 	.word	0x00022848
        /*097c*/ 	.short	0x0100
        /*097e*/ 	.byte	0x08
	.zero		1


	//   ....[6]....
        /*0980*/ 	.word	0x000004d0
        /*0984*/ 	.word	0x000000ff
        /*0988*/ 	.word	0x00022850
        /*098c*/ 	.short	0x0100
        /*098e*/ 	.byte	0x08
	.zero		1


	//   ....[7]....
        /*0990*/ 	.word	0x000004e0
        /*0994*/ 	.word	0x000000ff
        /*0998*/ 	.word	0x00022860
        /*099c*/ 	.short	0x0100
        /*099e*/ 	.byte	0x08
	.zero		1


	//   ....[8]....
        /*09a0*/ 	.word	0x000004f0
        /*09a4*/ 	.word	0x000000ff
        /*09a8*/ 	.word	0x00022858
        /*09ac*/ 	.short	0x0100
        /*09ae*/ 	.byte	0x08
	.zero		1


	//   ....[9]....
        /*09b0*/ 	.word	0x00000500
        /*09b4*/ 	.word	0x000000ff
        /*09b8*/ 	.word	0x00022868
        /*09bc*/ 	.short	0x0100
        /*09be*/ 	.byte	0x08
	.zero		1


	//   ....[10]....
        /*09c0*/ 	.word	0x000005f0
        /*09c4*/ 	.word	0x000000ff
        /*09c8*/ 	.word	0x00022870
        /*09cc*/ 	.short	0x0100
        /*09ce*/ 	.byte	0x06
	.zero		1


	//   ....[11]....
        /*09d0*/ 	.word	0x00000600
        /*09d4*/ 	.word	0x000000ff
        /*09d8*/ 	.word	0x00022880
        /*09dc*/ 	.short	0x0100
        /*09de*/ 	.byte	0x06
	.zero		1


	//   ....[12]....
        /*09e0*/ 	.word	0x00000610
        /*09e4*/ 	.word	0x000000ff
        /*09e8*/ 	.word	0x00022878
        /*09ec*/ 	.short	0x0100
        /*09ee*/ 	.byte	0x06
	.zero		1


	//   ....[13]....
        /*09f0*/ 	.word	0x00000620
        /*09f4*/ 	.word	0x000000ff
        /*09f8*/ 	.word	0x00022888
        /*09fc*/ 	.short	0x0100
        /*09fe*/ 	.byte	0x06
	.zero		1


	//   ....[14]....
        /*0a00*/ 	.word	0x00000750
        /*0a04*/ 	.word	0x000000ff
        /*0a08*/ 	.word	0x00022890
        /*0a0c*/ 	.short	0x0100
        /*0a0e*/ 	.byte	0x08
	.zero		1


	//   ....[15]....
        /*0a10*/ 	.word	0x00000760
        /*0a14*/ 	.word	0x000000ff
        /*0a18*/ 	.word	0x000228a0
        /*0a1c*/ 	.short	0x0100
        /*0a1e*/ 	.byte	0x08
	.zero		1


	//   ....[16]....
        /*0a20*/ 	.word	0x00000770
        /*0a24*/ 	.word	0x000000ff
        /*0a28*/ 	.word	0x00022898
        /*0a2c*/ 	.short	0x0100
        /*0a2e*/ 	.byte	0x08
	.zero		1


	//   ....[17]....
        /*0a30*/ 	.word	0x00000780
        /*0a34*/ 	.word	0x000000ff
        /*0a38*/ 	.word	0x000228a8
        /*0a3c*/ 	.short	0x0100
        /*0a3e*/ 	.byte	0x08
	.zero		1


	//   ....[18]....
        /*0a40*/ 	.word	0x000008b0
        /*0a44*/ 	.word	0x000000ff
        /*0a48*/ 	.word	0x000228b0
        /*0a4c*/ 	.short	0x0100
        /*0a4e*/ 	.byte	0x08
	.zero		1


	//   ....[19]....
        /*0a50*/ 	.word	0x000008c0
        /*0a54*/ 	.word	0x000000ff
        /*0a58*/ 	.word	0x000228c0
        /*0a5c*/ 	.short	0x0100
        /*0a5e*/ 	.byte	0x08
	.zero		1


	//   ....[20]....
        /*0a60*/ 	.word	0x000008d0
        /*0a64*/ 	.word	0x000000ff
        /*0a68*/ 	.word	0x000228b8
        /*0a6c*/ 	.short	0x0100
        /*0a6e*/ 	.byte	0x08
	.zero		1


	//   ....[21]....
        /*0a70*/ 	.word	0x000008e0
        /*0a74*/ 	.word	0x000000ff
        /*0a78*/ 	.word	0x000228c8
        /*0a7c*/ 	.short	0x0100
        /*0a7e*/ 	.byte	0x08
	.zero		1


	//   ....[22]....
        /*0a80*/ 	.word	0x00001b40
        /*0a84*/ 	.word	0x00000007
        /*0a88*/ 	.word	0x00022800
        /*0a8c*/ 	.short	0x010a
        /*0a8e*/ 	.byte	0x3f
	.zero		1


	//   ....[23]....
        /*0a90*/ 	.word	0x00001c10
        /*0a94*/ 	.word	0x00000006
        /*0a98*/ 	.word	0x00022830
        /*0a9c*/ 	.short	0x010a
        /*0a9e*/ 	.byte	0x3f
	.zero		1


	//   ....[24]....
        /*0aa0*/ 	.word	0x00001c50
        /*0aa4*/ 	.word	0x00000006
        /*0aa8*/ 	.word	0x00022830
        /*0aac*/ 	.short	0x010a
        /*0aae*/ 	.byte	0x3f
	.zero		1


	//   ....[25]....
        /*0ab0*/ 	.word	0x00003010
        /*0ab4*/ 	.word	0x00000000
        /*0ab8*/ 	.word	0x00000000
        /*0abc*/ 	.short	0x0101
        /*0abe*/ 	.byte	0x3f
	.zero		1


	//   ....[26]....
        /*0ac0*/ 	.word	0x00003470
        /*0ac4*/ 	.word	0x00000006
        /*0ac8*/ 	.word	0x00022850
        /*0acc*/ 	.short	0x010a
        /*0ace*/ 	.byte	0x3f
	.zero		1


	//   ....[27]....
        /*0ad0*/ 	.word	0x000034b0
        /*0ad4*/ 	.word	0x00000006
        /*0ad8*/ 	.word	0x00022850
        /*0adc*/ 	.short	0x010a
        /*0ade*/ 	.byte	0x3f
	.zero		1


	//   ....[28]....
        /*0ae0*/ 	.word	0x00003870
        /*0ae4*/ 	.word	0x00000006
        /*0ae8*/ 	.word	0x00000000
        /*0aec*/ 	.short	0x0101
        /*0aee*/ 	.byte	0x3f
	.zero		1


	//   ....[29]....
        /*0af0*/ 	.word	0x00003990
        /*0af4*/ 	.word	0x000000ff
        /*0af8*/ 	.word	0x00022830
        /*0afc*/ 	.short	0x010a
        /*0afe*/ 	.byte	0x19
	.zero		1


	//   ....[30]....
        /*0b00*/ 	.word	0x000039d0
        /*0b04*/ 	.word	0x000000ff
        /*0b08*/ 	.word	0x00022830
        /*0b0c*/ 	.short	0x010a
        /*0b0e*/ 	.byte	0x19
	.zero		1


	//   ....[31]....
        /*0b10*/ 	.word	0x00004d90
        /*0b14*/ 	.word	0x00000000
        /*0b18*/ 	.word	0x00000000
        /*0b1c*/ 	.short	0x0101
        /*0b1e*/ 	.byte	0x3f
	.zero		1


	//   ....[32]....
        /*0b20*/ 	.word	0x000059b0
        /*0b24*/ 	.word	0x000000ff
        /*0b28*/ 	.word	0x00022850
        /*0b2c*/ 	.short	0x010a
        /*0b2e*/ 	.byte	0x19
	.zero		1


	//   ....[33]....
        /*0b30*/ 	.word	0x000059f0
        /*0b34*/ 	.word	0x000000ff
        /*0b38*/ 	.word	0x00022850
        /*0b3c*/ 	.short	0x010a
        /*0b3e*/ 	.byte	0x19
	.zero		1


	//   ....[34]....
        /*0b40*/ 	.word	0x00005d00
        /*0b44*/ 	.word	0x000000b1
        /*0b48*/ 	.word	0x00000000
        /*0b4c*/ 	.short	0x0101
        /*0b4e*/ 	.byte	0x3f
	.zero		1


	//   ....[35]....
        /*0b50*/ 	.word	0x00005e40
        /*0b54*/ 	.word	0x000000ff
        /*0b58*/ 	.word	0x00022830
        /*0b5c*/ 	.short	0x010a
        /*0b5e*/ 	.byte	0x18
	.zero		1


	//   ....[36]....
        /*0b60*/ 	.word	0x00005e80
        /*0b64*/ 	.word	0x000000ff
        /*0b68*/ 	.word	0x00022830
        /*0b6c*/ 	.short	0x010a
        /*0b6e*/ 	.byte	0x18
	.zero		1


	//   ....[37]....
        /*0b70*/ 	.word	0x00006c60
        /*0b74*/ 	.word	0x0000009a
        /*0b78*/ 	.word	0x00000000
        /*0b7c*/ 	.short	0x0101
        /*0b7e*/ 	.byte	0x3f
	.zero		1


	//   ....[38]....
        /*0b80*/ 	.word	0x00007710
        /*0b84*/ 	.word	0x000000ff
        /*0b88*/ 	.word	0x00022850
        /*0b8c*/ 	.short	0x010a
        /*0b8e*/ 	.byte	0x18
	.zero		1


	//   ....[39]....
        /*0b90*/ 	.word	0x00007750
        /*0b94*/ 	.word	0x000000ff
        /*0b98*/ 	.word	0x00022850
        /*0b9c*/ 	.short	0x010a
        /*0b9e*/ 	.byte	0x18
	.zero		1


	//   ....[40]....
        /*0ba0*/ 	.word	0x00007a50
        /*0ba4*/ 	.word	0x000000b7
        /*0ba8*/ 	.word	0x00000000
        /*0bac*/ 	.short	0x0101
        /*0bae*/ 	.byte	0x3f
	.zero		1


	//   ....[41]....
        /*0bb0*/ 	.word	0x00009eb0
        /*0bb4*/ 	.word	0x00000097
        /*0bb8*/ 	.word	0x00000000
        /*0bbc*/ 	.short	0x0101
        /*0bbe*/ 	.byte	0x3f
	.zero		1


	//   ....[42]....
        /*0bc0*/ 	.word	0x0000ce20
        /*0bc4*/ 	.word	0x00000000
        /*0bc8*/ 	.word	0x00022840
        /*0bcc*/ 	.short	0x010a
        /*0bce*/ 	.byte	0x3f
	.zero		1


	//   ....[43]....
        /*0bd0*/ 	.word	0x0000dc20
        /*0bd4*/ 	.word	0x00000008
        /*0bd8*/ 	.word	0x00022800
        /*0bdc*/ 	.short	0x0107
        /*0bde*/ 	.byte	0x3f
	.zero		1


	//   ....[44]....
        /*0be0*/ 	.word	0x0000dd20
        /*0be4*/ 	.word	0x00000002
        /*0be8*/ 	.word	0x00022800
        /*0bec*/ 	.short	0x0101
        /*0bee*/ 	.byte	0x3f
	.zero		1


	//   ....[45]....
        /*0bf0*/ 	.word	0x0000dd40
        /*0bf4*/ 	.word	0x00000002
        /*0bf8*/ 	.word	0x00022820
        /*0bfc*/ 	.short	0x010a
        /*0bfe*/ 	.byte	0x3f
	.zero		1


	//   ....[46]....
        /*0c00*/ 	.word	0x0000de50
        /*0c04*/ 	.word	0x00000002
        /*0c08*/ 	.word	0x00022860
        /*0c0c*/ 	.short	0x010a
        /*0c0e*/ 	.byte	0x3f
	.zero		1


	//   ....[47]....
        /*0c10*/ 	.word	0x0000e730
        /*0c14*/ 	.word	0x00000003
        /*0c18*/ 	.word	0x00022840
        /*0c1c*/ 	.short	0x010a
        /*0c1e*/ 	.byte	0x3f
	.zero		1


	//   ....[48]....
        /*0c20*/ 	.word	0x0000e990
        /*0c24*/ 	.word	0x00000003
        /*0c28*/ 	.word	0x00022860
        /*0c2c*/ 	.short	0x010a
        /*0c2e*/ 	.byte	0x3f
	.zero		1


	//   ....[49]....
        /*0c30*/ 	.word	0x0000f210
        /*0c34*/ 	.word	0x00000004
        /*0c38*/ 	.word	0x00022840
        /*0c3c*/ 	.short	0x010a
        /*0c3e*/ 	.byte	0x3f
	.zero		1


	//   ....[50]....
        /*0c40*/ 	.word	0x0000f460
        /*0c44*/ 	.word	0x00000004
        /*0c48*/ 	.word	0x00022860
        /*0c4c*/ 	.short	0x010a
        /*0c4e*/ 	.byte	0x3f
	.zero		1


	//   ....[51]....
        /*0c50*/ 	.word	0x0000fc70
        /*0c54*/ 	.word	0x00000004
        /*0c58*/ 	.word	0x00022840
        /*0c5c*/ 	.short	0x010a
        /*0c5e*/ 	.byte	0x3f
	.zero		1


	//   ....[52]....
        /*0c60*/ 	.word	0x0000fed0
        /*0c64*/ 	.word	0x00000004
        /*0c68*/ 	.word	0x00022860
        /*0c6c*/ 	.short	0x010a
        /*0c6e*/ 	.byte	0x3f
	.zero		1


	//   ....[53]....
        /*0c70*/ 	.word	0x00011340
        /*0c74*/ 	.word	0x00000000
        /*0c78*/ 	.word	0x00022820
        /*0c7c*/ 	.short	0x010a
        /*0c7e*/ 	.byte	0x3f
	.zero		1


	//   ....[54]....
        /*0c80*/ 	.word	0x00011500
        /*0c84*/ 	.word	0x00000006
        /*0c88*/ 	.word	0x00000000
        /*0c8c*/ 	.short	0x010a
        /*0c8e*/ 	.byte	0x3f
	.zero		1


	//   ....[55]....
        /*0c90*/ 	.word	0x00011570
        /*0c94*/ 	.word	0x00000007
        /*0c98*/ 	.word	0x00000000
        /*0c9c*/ 	.short	0x010a
        /*0c9e*/ 	.byte	0x3f
	.zero		1


	//   ....[56]....
        /*0ca0*/ 	.word	0x000115e0
        /*0ca4*/ 	.word	0x00000004
        /*0ca8*/ 	.word	0x00000000
        /*0cac*/ 	.short	0x010a
        /*0cae*/ 	.byte	0x3f
	.zero		1


	//   ....[57]....
        /*0cb0*/ 	.word	0x00011610
        /*0cb4*/ 	.word	0x00000003
        /*0cb8*/ 	.word	0x00000000
        /*0cbc*/ 	.short	0x010a
        /*0cbe*/ 	.byte	0x3f
	.zero		1


	//   ....[58]....
        /*0cc0*/ 	.word	0x00011670
        /*0cc4*/ 	.word	0x00000007
        /*0cc8*/ 	.word	0x00022800
        /*0ccc*/ 	.short	0x010a
        /*0cce*/ 	.byte	0x3f
	.zero		1


	//   ....[59]....
        /*0cd0*/ 	.word	0x000116c0
        /*0cd4*/ 	.word	0x00000006
        /*0cd8*/ 	.word	0x00022830
        /*0cdc*/ 	.short	0x010a
        /*0cde*/ 	.byte	0x3f
	.zero		1


	//   ....[60]....
        /*0ce0*/ 	.word	0x00011710
        /*0ce4*/ 	.word	0x00000006
        /*0ce8*/ 	.word	0x00022850
        /*0cec*/ 	.short	0x010a
        /*0cee*/ 	.byte	0x3f
	.zero		1


	//   ....[61]....
        /*0cf0*/ 	.word	0x00011770
        /*0cf4*/ 	.word	0x00000005
        /*0cf8*/ 	.word	0x00022830
        /*0cfc*/ 	.short	0x010a
        /*0cfe*/ 	.byte	0x3f
	.zero		1


	//   ....[62]....
        /*0d00*/ 	.word	0x000117c0
        /*0d04*/ 	.word	0x000000b1
        /*0d08*/ 	.word	0x00022850
        /*0d0c*/ 	.short	0x010a
        /*0d0e*/ 	.byte	0x3f
	.zero		1


	//   ....[63]....
        /*0d10*/ 	.word	0x00011820
        /*0d14*/ 	.word	0x00000005
        /*0d18*/ 	.word	0x00022830
        /*0d1c*/ 	.short	0x010a
        /*0d1e*/ 	.byte	0x3f
	.zero		1


	//   ....[64]....
        /*0d20*/ 	.word	0x00011870
        /*0d24*/ 	.word	0x000000b7
        /*0d28*/ 	.word	0x00022850
        /*0d2c*/ 	.short	0x010a
        /*0d2e*/ 	.byte	0x3f
	.zero		1


	//   ....[65]....
        /*0d30*/ 	.word	0x00011a10
        /*0d34*/ 	.word	0x00000000
        /*0d38*/ 	.word	0x00022840
        /*0d3c*/ 	.short	0x010a
        /*0d3e*/ 	.byte	0x3f
	.zero		1


	//   ....[66]....
        /*0d40*/ 	.word	0x00012510
        /*0d44*/ 	.word	0x00000002
        /*0d48*/ 	.word	0x00022820
        /*0d4c*/ 	.short	0x010a
        /*0d4e*/ 	.byte	0x3f
	.zero		1


	//   ....[67]....
        /*0d50*/ 	.word	0x00012560
        /*0d54*/ 	.word	0x00000002
        /*0d58*/ 	.word	0x00022860
        /*0d5c*/ 	.short	0x010a
        /*0d5e*/ 	.byte	0x3f
	.zero		1


	//   ....[68]....
        /*0d60*/ 	.word	0x000125b0
        /*0d64*/ 	.word	0x00000003
        /*0d68*/ 	.word	0x00022840
        /*0d6c*/ 	.short	0x010a
        /*0d6e*/ 	.byte	0x3f
	.zero		1


	//   ....[69]....
        /*0d70*/ 	.word	0x00012600
        /*0d74*/ 	.word	0x00000003
        /*0d78*/ 	.word	0x00022860
        /*0d7c*/ 	.short	0x010a
        /*0d7e*/ 	.byte	0x3f
	.zero		1


	//   ....[70]....
        /*0d80*/ 	.word	0x00012650
        /*0d84*/ 	.word	0x00000004
        /*0d88*/ 	.word	0x00022840
        /*0d8c*/ 	.short	0x010a
        /*0d8e*/ 	.byte	0x3f
	.zero		1


	//   ....[71]....
        /*0d90*/ 	.word	0x000126a0
        /*0d94*/ 	.word	0x00000004
        /*0d98*/ 	.word	0x00022860
        /*0d9c*/ 	.short	0x010a
        /*0d9e*/ 	.byte	0x3f
	.zero		1


	//   ....[72]....
        /*0da0*/ 	.word	0x000126f0
        /*0da4*/ 	.word	0x00000004
        /*0da8*/ 	.word	0x00022840
        /*0dac*/ 	.short	0x010a
        /*0dae*/ 	.byte	0x3f
	.zero		1


	//   ....[73]....
        /*0db0*/ 	.word	0x00012740
        /*0db4*/ 	.word	0x00000004
        /*0db8*/ 	.word	0x00022860
        /*0dbc*/ 	.short	0x010a
        /*0dbe*/ 	.byte	0x3f
	.zero		1


	//   ....[74]....
        /*0dc0*/ 	.word	0x000130d0
        /*0dc4*/ 	.word	0x00000000
        /*0dc8*/ 	.word	0x00022820
        /*0dcc*/ 	.short	0x010a
        /*0dce*/ 	.byte	0x3f
	.zero		1


	//   ....[75]....
        /*0dd0*/ 	.word	0x00013270
        /*0dd4*/ 	.word	0x00000006
        /*0dd8*/ 	.word	0x00000000
        /*0ddc*/ 	.short	0x010a
        /*0dde*/ 	.byte	0x3f
	.zero		1


	//   ....[76]....
        /*0de0*/ 	.word	0x000132c0
        /*0de4*/ 	.word	0x00000007
        /*0de8*/ 	.word	0x00000000
        /*0dec*/ 	.short	0x010a
        /*0dee*/ 	.byte	0x3f
	.zero		1


	//   ....[77]....
        /*0df0*/ 	.word	0x00013310
        /*0df4*/ 	.word	0x00000004
        /*0df8*/ 	.word	0x00000000
        /*0dfc*/ 	.short	0x010a
        /*0dfe*/ 	.byte	0x3f
	.zero		1


	//----- nvinfo : EIATTR_NUM_MBARRIERS
	.align		4
.L_1565:
        /*0e00*/ 	.byte	0x03, 0x38
        /*0e02*/ 	.short	0x0016


	//----- nvinfo : EIATTR_EXIT_INSTR_OFFSETS
	.align		4
        /*0e04*/ 	.byte	0x04, 0x1c
        /*0e06*/ 	.short	(.L_1567 - .L_1566)


	//   ....[0]....
.L_1566:
        /*0e08*/ 	.word	0x00000a80


	//   ....[1]....
        /*0e0c*/ 	.word	0x0000b240


	//   ....[2]....
        /*0e10*/ 	.word	0x00011660


	//----- nvinfo : EIATTR_MAX_THREADS
	.align		4
.L_1567:
        /*0e14*/ 	.byte	0x04, 0x05
        /*0e16*/ 	.short	(.L_1569 - .L_1568)
.L_1568:
        /*0e18*/ 	.word	0x00000180
        /*0e1c*/ 	.word	0x00000001
        /*0e20*/ 	.word	0x00000001


	//----- nvinfo : EIATTR_CRS_STACK_SIZE
	.align		4
.L_1569:
        /*0e24*/ 	.byte	0x04, 0x1e
        /*0e26*/ 	.short	(.L_1571 - .L_1570)
.L_1570:
        /*0e28*/ 	.word	0x00000000


	//----- nvinfo : EIATTR_CBANK_PARAM_SIZE
	.align		4
.L_1571:
        /*0e2c*/ 	.byte	0x03, 0x19
        /*0e2e*/ 	.short	0x0af0


	//----- nvinfo : EIATTR_PARAM_CBANK
	.align		4
        /*0e30*/ 	.byte	0x04, 0x0a
        /*0e32*/ 	.short	(.L_1573 - .L_1572)
	.align		4
.L_1572:
        /*0e34*/ 	.word	index@(.nv.constant0._ZN7cutlass13device_kernelIN5flash11enable_sm90INS1_16FlashAttnFwdSm90INS1_25CollectiveMainloopFwdSm90ILi2EN4cute5tupleIJNS5_1CILi1EEES8_S8_EEENS6_IJNS7_ILi128EEENS7_ILi96EEENS7_ILi64EEEEEELi256ENS_6half_tEfNS_4arch4Sm90ELb1ELb0ELb0ELb1ELb0ELb0ELb0ELb1ELb0ELb1ELb0ELb0EEENS1_21CollectiveEpilogueFwdINS6_IJSA_NS7_ILi256EEESB_EEES9_SE_SG_Li256ELb1ELb1ELb0ELb0EEENS1_36VarlenDynamicPersistentTileSchedulerILi128ELi96ELi256ELi128ELb0ELb1ELb1ELb1ELb1ELb1EEEEEEEEEvNT_6ParamsE)
        /*0e38*/ 	.short	0x0210
        /*0e3a*/ 	.short	0x0af0


	//----- nvinfo : EIATTR_SW_WAR
	.align		4
.L_1573:
        /*0e3c*/ 	.byte	0x04, 0x36
        /*0e3e*/ 	.short	(.L_1575 - .L_1574)
.L_1574:
        /*0e40*/ 	.word	0x00000008
.L_1575:


//--------------------- .nv.info._ZN7cutlass13device_kernelIN5flash11enable_sm90INS1_16FlashAttnFwdSm90INS1_25CollectiveMainloopFwdSm90ILi2EN4cute5tupleIJNS5_1CILi1EEES8_S8_EEENS6_IJNS7_ILi128EEENS7_ILi96EEENS7_ILi64EEEEEELi256ENS_6half_tEfNS_4arch4Sm90ELb1ELb0ELb0ELb1ELb0ELb1ELb0ELb1ELb0ELb1ELb0ELb0EEENS1_21CollectiveEpilogueFwdINS6_IJSA_NS7_ILi256EEESB_EEES9_SE_SG_Li256ELb1ELb1ELb0ELb0EEENS1_36VarlenDynamicPersistentTileSchedulerILi128ELi96ELi256ELi128ELb0ELb1ELb1ELb1ELb1ELb1EEEEEEEEEvNT_6ParamsE --------------------------
	.section	.nv.info._ZN7cutlass13device_kernelIN5flash11enable_sm90INS1_16FlashAttnFwdSm90INS1_25CollectiveMainloopFwdSm90ILi2EN4cute5tupleIJNS5_1CILi1EEES8_S8_EEENS6_IJNS7_ILi128EEENS7_ILi96EEENS7_ILi64EEEEEELi256ENS_6half_tEfNS_4arch4Sm90ELb1ELb0ELb0ELb1ELb0ELb1ELb0ELb1ELb0ELb1ELb0ELb0EEENS1_21CollectiveEpilogueFwdINS6_IJSA_NS7_ILi256EEESB_EEES9_SE_SG_Li256ELb1ELb1ELb0ELb0EEENS1_36VarlenDynamicPersistentTileSchedulerILi128ELi96ELi256ELi128ELb0ELb1ELb1ELb1ELb1ELb1EEEEEEEEEvNT_6ParamsE,"",@"SHT_CUDA_INFO"
	.sectionflags	@""
	.align	4


	//----- nvinfo : EIATTR_CUDA_API_VERSION
	.align		4
        /*0000*/ 	.byte	0x04, 0x37
        /*0002*/ 	.short	(.L_1577 - .L_1576)
.L_1576:
        /*0004*/ 	.word	0x00000082


	//----- nvinfo : EIATTR_KPARAM_INFO
	.align		4
.L_1577:
        /*0008*/ 	.byte	0x04, 0x17
        /*000a*/ 	.short	(.L_1579 - .L_1578)
.L_1578:
        /*000c*/ 	.word	0x00000000
        /*0010*/ 	.short	0x0000
        /*0012*/ 	.short	0x0070
        /*0014*/ 	.byte	0x00, 0xf0, 0x01, 0x2a


	//----- nvinfo : EIATTR_SPARSE_MMA_MASK
	.align		4
.L_1579:
        /*0018*/ 	.byte	0x03, 0x50
        /*001a*/ 	.short	0x0000


	//----- nvinfo : EIATTR_MAXREG_COUNT
	.align		4
        /*001c*/ 	.byte	0x03, 0x1b
        /*001e*/ 	.short	0x00a8


	//----- nvinfo : EIATTR_NUM_BARRIERS
	.align		4
        /*0020*/ 	.byte	0x02, 0x4c
        /*0022*/ 	.byte	0x10
	.zero		1


	//----- nvinfo : EIATTR_EXTERNS
	.align		4
        /*0024*/ 	.byte	0x04, 0x0f
        /*0026*/ 	.short	(.L_1581 - .L_1580)


	//   ....[0]....
	.align		4
.L_1580:
        /*0028*/ 	.word	index@(__assertfail)


	//----- nvinfo : EIATTR_ANNOTATIONS
	.align		4
.L_1581:
        /*002c*/ 	.byte	0x04, 0x55
        /*002e*/ 	.short	(.L_1583 - .L_1582)


	//   ....[0]....
.L_1582:
        /* <DEDUP_REMOVED lines=96> */


	//----- nvinfo : EIATTR_MERCURY_ISA_VERSION
	.align		4
.L_1583:
        /*0620*/ 	.byte	0x03, 0x5f
        /*0622*/ 	.short	0x0101


	//----- nvinfo : EIATTR_UNUSED_LOAD_BYTE_OFFSET
	.align		4
        /*0624*/ 	.byte	0x04, 0x44
        /*0626*/ 	.short	(.L_1585 - .L_1584)


	//   ....[0]....
.L_1584:
        /*0628*/ 	.word	0x00000ac0
        /*062c*/ 	.word	0x0000fff0


	//   ....[1]....
        /*0630*/ 	.word	0x0000fb50
        /*0634*/ 	.word	0x0000fff0


	//----- nvinfo : EIATTR_INT_WARP_WIDE_INSTR_OFFSETS
	.align		4
.L_1585:
        /*0638*/ 	.byte	0x04, 0x31
        /*063a*/ 	.short	(.L_1587 - .L_1586)


	//   ....[0]....
.L_1586:
        /*063c*/ 	.word	0x00000180


	//   ....[1]....
        /*0640*/ 	.word	0x00000220


	//   ....[2]....
        /*0644*/ 	.word	0x00000290


	//   ....[3]....
        /*0648*/ 	.word	0x00015300


	//   ....[4]....
        /*064c*/ 	.word	0x00015390


	//   ....[5]....
        /*0650*/ 	.word	0x00019300


	//   ....[6]....
        /*0654*/ 	.word	0x00019390


	//----- nvinfo : EIATTR_COOP_GROUP_MASK_REGIDS
	.align		4
.L_1587:
        /*0658*/ 	.byte	0x04, 0x29
        /*065a*/ 	.short	(.L_1589 - .L_1588)


	//   ....[0]....
.L_1588:
        /*065c*/ 	.word	0xffffffff


	//   ....[1]....
        /*0660*/ 	.word	0xffffffff


	//   ....[2]....
        /*0664*/ 	.word	0xffffffff


	//   ....[3]....
        /*0668*/ 	.word	0xffffffff


	//   ....[4]....
        /*066c*/ 	.word	0xffffffff


	//   ....[5]....
        /*0670*/ 	.word	0xffffffff


	//   ....[6]....
        /*0674*/ 	.word	0xffffffff


	//   ....[7]....
        /*0678*/ 	.word	0xffffffff


	//   ....[8]....
        /*067c*/ 	.word	0xffffffff


	//   ....[9]....
        /*0680*/ 	.word	0xffffffff


	//   ....[10]....
        /*0684*/ 	.word	0xffffffff


	//   ....[11]....
        /*0688*/ 	.word	0xffffffff


	//   ....[12]....
        /*068c*/ 	.word	0xffffffff


	//   ....[13]....
        /*0690*/ 	.word	0xffffffff


	//   ....[14]....
        /*0694*/ 	.word	0xffffffff


	//   ....[15]....
        /*0698*/ 	.word	0xffffffff


	//   ....[16]....
        /*069c*/ 	.word	0xffffffff


	//   ....[17]....
        /*06a0*/ 	.word	0xffffffff


	//   ....[18]....
        /*06a4*/ 	.word	0xffffffff


	//   ....[19]....
        /*06a8*/ 	.word	0xffffffff


	//   ....[20]....
        /*06ac*/ 	.word	0xffffffff


	//   ....[21]....
        /*06b0*/ 	.word	0xffffffff


	//   ....[22]....
        /*06b4*/ 	.word	0xffffffff


	//   ....[23]....
        /*06b8*/ 	.word	0xffffffff


	//   ....[24]....
        /*06bc*/ 	.word	0xffffffff


	//   ....[25]....
        /*06c0*/ 	.word	0xffffffff


	//   ....[26]....
        /*06c4*/ 	.word	0xffffffff


	//   ....[27]....
        /*06c8*/ 	.word	0xffffffff


	//   ....[28]....
        /*06cc*/ 	.word	0xffffffff


	//   ....[29]....
        /*06d0*/ 	.word	0xffffffff


	//   ....[30]....
        /*06d4*/ 	.word	0xffffffff


	//   ....[31]....
        /*06d8*/ 	.word	0xffffffff


	//   ....[32]....
        /*06dc*/ 	.word	0xffffffff


	//   ....[33]....
        /*06e0*/ 	.word	0xffffffff


	//   ....[34]....
        /*06e4*/ 	.word	0xffffffff


	//   ....[35]....
        /*06e8*/ 	.word	0xffffffff


	//   ....[36]....
        /*06ec*/ 	.word	0xffffffff


	//   ....[37]....
        /*06f0*/ 	.word	0xffffffff


	//   ....[38]....
        /*06f4*/ 	.word	0xffffffff


	//   ....[39]....
        /*06f8*/ 	.word	0xffffffff


	//   ....[40]....
        /*06fc*/ 	.word	0xffffffff


	//   ....[41]....
        /*0700*/ 	.word	0xffffffff


	//   ....[42]....
        /*0704*/ 	.word	0xffffffff


	//   ....[43]....
        /*0708*/ 	.word	0xffffffff


	//   ....[44]....
        /*070c*/ 	.word	0xffffffff


	//   ....[45]....
        /*0710*/ 	.word	0xffffffff


	//   ....[46]....
        /*0714*/ 	.word	0xffffffff


	//   ....[47]....
        /*0718*/ 	.word	0xffffffff


	//   ....[48]....
        /*071c*/ 	.word	0xffffffff


	//   ....[49]....
        /*0720*/ 	.word	0xffffffff


	//   ....[50]....
        /*0724*/ 	.word	0xffffffff


	//   ....[51]....
        /*0728*/ 	.word	0xffffffff


	//   ....[52]....
        /*072c*/ 	.word	0xffffffff


	//   ....[53]....
        /*0730*/ 	.word	0xffffffff


	//   ....[54]....
        /*0734*/ 	.word	0xffffffff


	//   ....[55]....
        /*0738*/ 	.word	0xffffffff


	//   ....[56]....
        /*073c*/ 	.word	0xffffffff


	//   ....[57]....
        /*0740*/ 	.word	0xffffffff


	//   ....[58]....
        /*0744*/ 	.word	0xffffffff


	//   ....[59]....
        /*0748*/ 	.word	0xffffffff


	//   ....[60]....
        /*074c*/ 	.word	0xffffffff


	//   ....[61]....
        /*0750*/ 	.word	0xffffffff


	//   ....[62]....
        /*0754*/ 	.word	0xffffffff


	//   ....[63]....
        /*0758*/ 	.word	0xffffffff


	//   ....[64]....
        /*075c*/ 	.word	0xffffffff


	//   ....[65]....
        /*0760*/ 	.word	0xffffffff


	//   ....[66]....
        /*0764*/ 	.word	0xffffffff


	//   ....[67]....
        /*0768*/ 	.word	0xffffffff


	//   ....[68]....
        /*076c*/ 	.word	0xffffffff


	//   ....[69]....
        /*0770*/ 	.word	0xffffffff


	//   ....[70]....
        /*0774*/ 	.word	0xffffffff


	//   ....[71]....
        /*0778*/ 	.word	0xffffffff


	//   ....[72]....
        /*077c*/ 	.word	0xffffffff


	//   ....[73]....
        /*0780*/ 	.word	0xffffffff


	//   ....[74]....
        /*0784*/ 	.word	0xffffffff


	//   ....[75]....
        /*0788*/ 	.word	0xffffffff


	//   ....[76]....
        /*078c*/ 	.word	0xffffffff


	//   ....[77]....
        /*0790*/ 	.word	0xffffffff


	//   ....[78]....
        /*0794*/ 	.word	0xffffffff


	//   ....[79]....
        /*0798*/ 	.word	0xffffffff


	//   ....[80]....
        /*079c*/ 	.word	0xffffffff


	//   ....[81]....
        /*07a0*/ 	.word	0xffffffff


	//   ....[82]....
        /*07a4*/ 	.word	0xffffffff


	//   ....[83]....
        /*07a8*/ 	.word	0xffffffff


	//   ....[84]....
        /*07ac*/ 	.word	0xffffffff


	//   ....[85]....
        /*07b0*/ 	.word	0xffffffff


	//   ....[86]....
        /*07b4*/ 	.word	0xffffffff


	//   ....[87]....
        /*07b8*/ 	.word	0xffffffff


	//   ....[88]....
        /*07bc*/ 	.word	0xffffffff


	//   ....[89]....
        /*07c0*/ 	.word	0xffffffff


	//   ....[90]....
        /*07c4*/ 	.word	0xffffffff


	//   ....[91]....
        /*07c8*/ 	.word	0xffffffff


	//   ....[92]....
        /*07cc*/ 	.word	0xffffffff


	//   ....[93]....
        /*07d0*/ 	.word	0xffffffff


	//   ....[94]....
        /*07d4*/ 	.word	0xffffffff


	//   ....[95]....
        /*07d8*/ 	.word	0xffffffff


	//   ....[96]....
        /*07dc*/ 	.word	0xffffffff


	//   ....[97]....
        /*07e0*/ 	.word	0xffffffff


	//   ....[98]....
        /*07e4*/ 	.word	0xffffffff


	//   ....[99]....
        /*07e8*/ 	.word	0xffffffff


	//   ....[100]....
        /*07ec*/ 	.word	0xffffffff


	//   ....[101]....
        /*07f0*/ 	.word	0xffffffff


	//   ....[102]....
        /*07f4*/ 	.word	0xffffffff


	//   ....[103]....
        /*07f8*/ 	.word	0xffffffff


	//   ....[104]....
        /*07fc*/ 	.word	0xffffffff


	//   ....[105]....
        /*0800*/ 	.word	0xffffffff


	//   ....[106]....
        /*0804*/ 	.word	0xffffffff


	//   ....[107]....
        /*0808*/ 	.word	0xffffffff


	//   ....[108]....
        /*080c*/ 	.word	0xffffffff


	//   ....[109]....
        /*0810*/ 	.word	0xffffffff


	//   ....[110]....
        /*0814*/ 	.word	0xffffffff


	//   ....[111]....
        /*0818*/ 	.word	0xffffffff


	//   ....[112]....
        /*081c*/ 	.word	0xffffffff


	//   ....[113]....
        /*0820*/ 	.word	0xffffffff


	//   ....[114]....
        /*0824*/ 	.word	0xffffffff


	//   ....[115]....
        /*0828*/ 	.word	0xffffffff


	//   ....[116]....
        /*082c*/ 	.word	0x0500000f


	//   ....[117]....
        /*0830*/ 	.word	0x0500000f


	//   ....[118]....
        /*0834*/ 	.word	0x0500000f


	//   ....[119]....
        /*0838*/ 	.word	0x0500000f


	//   ....[120]....
        /*083c*/ 	.word	0x0500000f


	//   ....[121]....
        /*0840*/ 	.word	0x0500000f


	//   ....[122]....
        /*0844*/ 	.word	0x0500000f


	//   ....[123]....
        /*0848*/ 	.word	0x0500000f


	//   ....[124]....
        /*084c*/ 	.word	0x0500000f


	//   ....[125]....
        /*0850*/ 	.word	0x0500000f


	//   ....[126]....
        /*0854*/ 	.word	0x0500000f


	//   ....[127]....
        /*0858*/ 	.word	0x0500000f


	//   ....[128]....
        /*085c*/ 	.word	0x0500000f


	//   ....[129]....
        /*0860*/ 	.word	0x0500000f


	//   ....[130]....
        /*0864*/ 	.word	0x0500000f


	//   ....[131]....
        /*0868*/ 	.word	0x0500000f


	//   ....[132]....
        /*086c*/ 	.word	0x0500000f


	//   ....[133]....
        /*0870*/ 	.word	0x0500000f


	//   ....[134]....
        /*0874*/ 	.word	0x0500000f


	//   ....[135]....
        /*0878*/ 	.word	0x0500000f


	//   ....[136]....
        /*087c*/ 	.word	0x0500000f


	//   ....[137]....
        /*0880*/ 	.word	0x0500000f


	//   ....[138]....
        /*0884*/ 	.word	0x0500000f


	//   ....[139]....
        /*0888*/ 	.word	0x0500000f


	//   ....[140]....
        /*088c*/ 	.word	0x0500000f


	//   ....[141]....
        /*0890*/ 	.word	0x0500000f


	//   ....[142]....
        /*0894*/ 	.word	0x0500000f


	//   ....[143]....
        /*0898*/ 	.word	0x0500000f


	//   ....[144]....
        /*089c*/ 	.word	0x0500000f


	//   ....[145]....
        /*08a0*/ 	.word	0x0500000f


	//   ....[146]....
        /*08a4*/ 	.word	0x0500000f


	//   ....[147]....
        /*08a8*/ 	.word	0x0500000f


	//   ....[148]....
        /*08ac*/ 	.word	0x0500000f


	//   ....[149]....
        /*08b0*/ 	.word	0x0500000f


	//   ....[150]....
        /*08b4*/ 	.word	0x0500000f


	//   ....[151]....
        /*08b8*/ 	.word	0x0500000f


	//   ....[152]....
        /*08bc*/ 	.word	0x0500000f


	//   ....[153]....
        /*08c0*/ 	.word	0x0500000f


	//   ....[154]....
        /*08c4*/ 	.word	0x0500000f


	//   ....[155]....
        /*08c8*/ 	.word	0x0500000f


	//   ....[156]....
        /*08cc*/ 	.word	0x0500000f


	//   ....[157]....
        /*08d0*/ 	.word	0x0500000f


	//   ....[158]....
        /*08d4*/ 	.word	0x0500000f


	//   ....[159]....
        /*08d8*/ 	.word	0x0500000f


	//   ....[160]....
        /*08dc*/ 	.word	0x0500000f


	//   ....[161]....
        /*08e0*/ 	.word	0x0500000f


	//   ....[162]....
        /*08e4*/ 	.word	0x0500000f


	//   ....[163]....
        /*08e8*/ 	.word	0x0500000f


	//   ....[164]....
        /*08ec*/ 	.word	0x0500000f


	//   ....[165]....
        /*08f0*/ 	.word	0x0500000f


	//   ....[166]....
        /*08f4*/ 	.word	0x0500000f


	//   ....[167]....
        /*08f8*/ 	.word	0x0500000f


	//   ....[168]....
        /*08fc*/ 	.word	0x0500000f


	//   ....[169]....
        /*0900*/ 	.word	0x0500000f


	//   ....[170]....
        /*0904*/ 	.word	0x0500000f


	//   ....[171]....
        /*0908*/ 	.word	0x0500000f


	//   ....[172]....
        /*090c*/ 	.word	0x0500000f


	//   ....[173]....
        /*0910*/ 	.word	0x0500000f


	//   ....[174]....
        /*0914*/ 	.word	0x0500000f


	//   ....[175]....
        /*0918*/ 	.word	0x0500000f


	//   ....[176]....
        /*091c*/ 	.word	0x0500000f


	//----- nvinfo : EIATTR_COOP_GROUP_INSTR_OFFSETS
	.align		4
.L_1589:
        /*0920*/ 	.byte	0x04, 0x28
        /*0922*/ 	.short	(.L_1591 - .L_1590)


	//   ....[0]....
.L_1590:
        /*0924*/ 	.word	0x00000060


	//   ....[1]....
        /*0928*/ 	.word	0x00000190


	//   ....[2]....
        /*092c*/ 	.word	0x00000240


	//   ....[3]....
        /*0930*/ 	.word	0x00000400


	//   ....[4]....
        /*0934*/ 	.word	0x00000560


	//   ....[5]....
        /*0938*/ 	.word	0x00000680


	//   ....[6]....
        /*093c*/ 	.word	0x000007e0


	//   ....[7]....
        /*0940*/ 	.word	0x00005cb0


	//   ....[8]....
        /*0944*/ 	.word	0x000063b0


	//   ....[9]....
        /*0948*/ 	.word	0x000063c0


	//   ....[10]....
        /*094c*/ 	.word	0x000063d0


	//   ....[11]....
        /*0950*/ 	.word	0x000063e0


	//   ....[12]....
        /*0954*/ 	.word	0x00006700


	//   ....[13]....
        /*0958*/ 	.word	0x00006710


	//   ....[14]....
        /*095c*/ 	.word	0x00006720


	//   ....[15]....
        /*0960*/ 	.word	0x00006730


	//   ....[16]....
        /*0964*/ 	.word	0x00007920


	//   ....[17]....
        /*0968*/ 	.word	0x00007940


	//   ....[18]....
        /*096c*/ 	.word	0x00007950


	//   ....[19]....
        /*0970*/ 	.word	0x00007960


	//   ....[20]....
        /*0974*/ 	.word	0x00007a40


	//   ....[21]....
        /*0978*/ 	.word	0x00007a50


	//   ....[22]....
        /*097c*/ 	.word	0x00007ae0


	//   ....[23]....
        /*0980*/ 	.word	0x00007b40


	//   ....[24]....
        /*0984*/ 	.word	0x00009080


	//   ....[25]....
        /*0988*/ 	.word	0x000090a0


	//   ....[26]....
        /*098c*/ 	.word	0x000095c0


	//   ....[27]....
        /*0990*/ 	.word	0x000096a0


	//   ....[28]....
        /*0994*/ 	.word	0x00009ca0


	//   ....[29]....
        /*0998*/ 	.word	0x00009d00


	//   ....[30]....
        /*099c*/ 	.word	0x0000ac30


	//   ....[31]....
        /*09a0*/ 	.word	0x0000ac40


	//   ....[32]....
        /*09a4*/ 	.word	0x0000b520


	//   ....[33]....
        /*09a8*/ 	.word	0x0000b620


	//   ....[34]....
        /*09ac*/ 	.word	0x0000bfe0


	//   ....[35]....
        /*09b0*/ 	.word	0x0000c080


	//   ....[36]....
        /*09b4*/ 	.word	0x0000d710


	//   ....[37]....
        /*09b8*/ 	.word	0x0000d730


	//   ....[38]....
        /*09bc*/ 	.word	0x0000e0a0


	//   ....[39]....
        /*09c0*/ 	.word	0x0000e140


	//   ....[40]....
        /*09c4*/ 	.word	0x0000f0d0


	//   ....[41]....
        /*09c8*/ 	.word	0x0000f130


	//   ....[42]....
        /*09cc*/ 	.word	0x0000f180


	//   ....[43]....
        /*09d0*/ 	.word	0x0000f1c0


	//   ....[44]....
        /*09d4*/ 	.word	0x00010b30


	//   ....[45]....
        /*09d8*/ 	.word	0x00010b70


	//   ....[46]....
        /*09dc*/ 	.word	0x00010bb0


	//   ....[47]....
        /*09e0*/ 	.word	0x00010be0


	//   ....[48]....
        /*09e4*/ 	.word	0x00011520


	//   ....[49]....
        /*09e8*/ 	.word	0x00011540


	//   ....[50]....
        /*09ec*/ 	.word	0x00011680


	//   ....[51]....
        /*09f0*/ 	.word	0x000116a0


	//   ....[52]....
        /*09f4*/ 	.word	0x000117e0


	//   ....[53]....
        /*09f8*/ 	.word	0x00011800


	//   ....[54]....
        /*09fc*/ 	.word	0x00011950


	//   ....[55]....
        /*0a00*/ 	.word	0x00011970


	//   ....[56]....
        /*0a04*/ 	.word	0x000121c0


	//   ....[57]....
        /*0a08*/ 	.word	0x000121d0


	//   ....[58]....
        /*0a0c*/ 	.word	0x000123b0


	//   ....[59]....
        /*0a10*/ 	.word	0x000123c0


	//   ....[60]....
        /*0a14*/ 	.word	0x00012590


	//   ....[61]....
        /*0a18*/ 	.word	0x000125a0


	//   ....[62]....
        /*0a1c*/ 	.word	0x00012770


	//   ....[63]....
        /*0a20*/ 	.word	0x00012780


	//   ....[64]....
        /*0a24*/ 	.word	0x000129b0


	//   ....[65]....
        /*0a28*/ 	.word	0x00012b80


	//   ....[66]....
        /*0a2c*/ 	.word	0x00012bb0


	//   ....[67]....
        /*0a30*/ 	.word	0x00012be0


	//   ....[68]....
        /*0a34*/ 	.word	0x00012c10


	//   ....[69]....
        /*0a38*/ 	.word	0x00012c40


	//   ....[70]....
        /*0a3c*/ 	.word	0x00012c70


	//   ....[71]....
        /*0a40*/ 	.word	0x00012de0


	//   ....[72]....
        /*0a44*/ 	.word	0x00012e10


	//   ....[73]....
        /*0a48*/ 	.word	0x00012e40


	//   ....[74]....
        /*0a4c*/ 	.word	0x00012e70


	//   ....[75]....
        /*0a50*/ 	.word	0x00012ea0


	//   ....[76]....
        /*0a54*/ 	.word	0x00012ed0


	//   ....[77]....
        /*0a58*/ 	.word	0x00012f70


	//   ....[78]....
        /*0a5c*/ 	.word	0x00012fd0


	//   ....[79]....
        /*0a60*/ 	.word	0x00013060


	//   ....[80]....
        /*0a64*/ 	.word	0x00013e70


	//   ....[81]....
        /*0a68*/ 	.word	0x00015900


	//   ....[82]....
        /*0a6c*/ 	.word	0x000164b0


	//   ....[83]....
        /*0a70*/ 	.word	0x000164c0


	//   ....[84]....
        /*0a74*/ 	.word	0x000164e0


	//   ....[85]....
        /*0a78*/ 	.word	0x00016580


	//   ....[86]....
        /*0a7c*/ 	.word	0x000165b0


	//   ....[87]....
        /*0a80*/ 	.word	0x00016620


	//   ....[88]....
        /*0a84*/ 	.word	0x00016650


	//   ....[89]....
        /*0a88*/ 	.word	0x000166c0


	//   ....[90]....
        /*0a8c*/ 	.word	0x000166f0


	//   ....[91]....
        /*0a90*/ 	.word	0x00016760


	//   ....[92]....
        /*0a94*/ 	.word	0x00016790


	//   ....[93]....
        /*0a98*/ 	.word	0x00016800


	//   ....[94]....
        /*0a9c*/ 	.word	0x00016830


	//   ....[95]....
        /*0aa0*/ 	.word	0x00016850


	//   ....[96]....
        /*0aa4*/ 	.word	0x000168b0


	//   ....[97]....
        /*0aa8*/ 	.word	0x000168c0


	//   ....[98]....
        /*0aac*/ 	.word	0x00019590


	//   ....[99]....
        /*0ab0*/ 	.word	0x000195f0


	//   ....[100]....
        /*0ab4*/ 	.word	0x00019620


	//   ....[101]....
        /*0ab8*/ 	.word	0x00019630


	//   ....[102]....
        /*0abc*/ 	.word	0x00019660


	//   ....[103]....
        /*0ac0*/ 	.word	0x00019690


	//   ....[104]....
        /*0ac4*/ 	.word	0x000196c0


	//   ....[105]....
        /*0ac8*/ 	.word	0x000196f0


	//   ....[106]....
        /*0acc*/ 	.word	0x00019870


	//   ....[107]....
        /*0ad0*/ 	.word	0x000198a0


	//   ....[108]....
        /*0ad4*/ 	.word	0x000198d0


	//   ....[109]....
        /*0ad8*/ 	.word	0x00019900


	//   ....[110]....
        /*0adc*/ 	.word	0x00019930


	//   ....[111]....
        /*0ae0*/ 	.word	0x00019960


	//   ....[112]....
        /*0ae4*/ 	.word	0x00019a20


	//   ....[113]....
        /*0ae8*/ 	.word	0x00019a40


	//   ....[114]....
        /*0aec*/ 	.word	0x00019ab0


	//   ....[115]....
        /*0af0*/ 	.word	0x0001a180


	//   ....[116]....
        /*0af4*/ 	.word	0x0001a610


	//   ....[117]....
        /*0af8*/ 	.word	0x0001a6b0


	//   ....[118]....
        /*0afc*/ 	.word	0x0001a740


	//   ....[119]....
        /*0b00*/ 	.word	0x0001a790


	//   ....[120]....
        /*0b04*/ 	.word	0x0001a7e0


	//   ....[121]....
        /*0b08*/ 	.word	0x0001a870


	//   ....[122]....
        /*0b0c*/ 	.word	0x0001a900


	//   ....[123]....
        /*0b10*/ 	.word	0x0001a950


	//   ....[124]....
        /*0b14*/ 	.word	0x0001a9a0


	//   ....[125]....
        /*0b18*/ 	.word	0x0001aa90


	//   ....[126]....
        /*0b1c*/ 	.word	0x0001ab40


	//   ....[127]....
        /*0b20*/ 	.word	0x0001abc0


	//   ....[128]....
        /*0b24*/ 	.word	0x0001ac40


	//   ....[129]....
        /*0b28*/ 	.word	0x0001ace0


	//   ....[130]....
        /*0b2c*/ 	.word	0x0001ad80


	//   ....[131]....
        /*0b30*/ 	.word	0x0001ae00


	//   ....[132]....
        /*0b34*/ 	.word	0x0001af10


	//   ....[133]....
        /*0b38*/ 	.word	0x0001b240


	//   ....[134]....
        /*0b3c*/ 	.word	0x0001b290


	//   ....[135]....
        /*0b40*/ 	.word	0x0001b320


	//   ....[136]....
        /*0b44*/ 	.word	0x0001b3b0


	//   ....[137]....
        /*0b48*/ 	.word	0x0001b440


	//   ....[138]....
        /*0b4c*/ 	.word	0x0001b4d0


	//   ....[139]....
        /*0b50*/ 	.word	0x0001b560


	//   ....[140]....
        /*0b54*/ 	.word	0x0001b5f0


	//   ....[141]....
        /*0b58*/ 	.word	0x0001b6b0


	//   ....[142]....
        /*0b5c*/ 	.word	0x0001b9a0


	//   ....[143]....
        /*0b60*/ 	.word	0x0001bb40


	//   ....[144]....
        /*0b64*/ 	.word	0x0001bb90


	//   ....[145]....
        /*0b68*/ 	.word	0x0001bbf0


	//   ....[146]....
        /*0b6c*/ 	.word	0x0001bc90


	//   ....[147]....
        /*0b70*/ 	.word	0x0001bd50


	//   ....[148]....
        /*0b74*/ 	.word	0x0001bde0


	//   ....[149]....
        /*0b78*/ 	.word	0x0001beb0


	//   ....[150]....
        /*0b7c*/ 	.word	0x0001bf40


	//   ....[151]....
        /*0b80*/ 	.word	0x0001c010


	//   ....[152]....
        /*0b84*/ 	.word	0x0001c0a0


	//   ....[153]....
        /*0b88*/ 	.word	0x0001c170


	//   ....[154]....
        /*0b8c*/ 	.word	0x0001c1f0


	//   ....[155]....
        /*0b90*/ 	.word	0x0001c2d0


	//   ....[156]....
        /*0b94*/ 	.word	0x0001c360


	//   ....[157]....
        /*0b98*/ 	.word	0x0001c430


	//   ....[158]....
        /*0b9c*/ 	.word	0x0001c4c0


	//   ....[159]....
        /*0ba0*/ 	.word	0x0001c840


	//   ....[160]....
        /*0ba4*/ 	.word	0x0001c8e0


	//   ....[161]....
        /*0ba8*/ 	.word	0x0001ca00


	//   ....[162]....
        /*0bac*/ 	.word	0x0001ca70


	//   ....[163]....
        /*0bb0*/ 	.word	0x0001caf0


	//   ....[164]....
        /*0bb4*/ 	.word	0x0001cb70


	//   ....[165]....
        /*0bb8*/ 	.word	0x0001cbf0


	//   ....[166]....
        /*0bbc*/ 	.word	0x0001cc80


	//   ....[167]....
        /*0bc0*/ 	.word	0x0001cd20


	//   ....[168]....
        /*0bc4*/ 	.word	0x0001cdc0


	//   ....[169]....
        /*0bc8*/ 	.word	0x0001ce30


	//   ....[170]....
        /*0bcc*/ 	.word	0x0001cea0


	//   ....[171]....
        /*0bd0*/ 	.word	0x0001cf10


	//   ....[172]....
        /*0bd4*/ 	.word	0x0001cf90


	//   ....[173]....
        /*0bd8*/ 	.word	0x0001d010


	//   ....[174]....
        /*0bdc*/ 	.word	0x0001d0b0


	//   ....[175]....
        /*0be0*/ 	.word	0x0001d140


	//   ....[176]....
        /*0be4*/ 	.word	0x0001d270


	//----- nvinfo : EIATTR_REG_RECONFIG
	.align		4
.L_1591:
        /*0be8*/ 	.byte	0x01, 0x54
	.zero		2


	//----- nvinfo : EIATTR_SYSCALL_OFFSETS
	.align		4
        /*0bec*/ 	.byte	0x04, 0x46
        /*0bee*/ 	.short	(.L_1593 - .L_1592)


	//   ....[0]....
.L_1592:
        /*0bf0*/ 	.word	0x000018d0


	//   ....[1]....
        /*0bf4*/ 	.word	0x00001a20


	//   ....[2]....
        /*0bf8*/ 	.word	0x00005e50


	//   ....[3]....
        /*0bfc*/ 	.word	0x00006160


	//   ....[4]....
        /*0c00*/ 	.word	0x00015500


	//   ....[5]....
        /*0c04*/ 	.word	0x00015660


	//   ....[6]....
        /*0c08*/ 	.word	0x00015760


	//   ....[7]....
        /*0c0c*/ 	.word	0x000160d0


	//----- nvinfo : EIATTR_MBARRIER_INSTR_OFFSETS
	.align		4
.L_1593:
        /*0c10*/ 	.byte	0x04, 0x39
        /*0c12*/ 	.short	(.L_1595 - .L_1594)


	//   ....[0]....
.L_1594:
        /*0c14*/ 	.word	0x000002b0
        /*0c18*/ 	.word	0x000000ff
        /*0c1c*/ 	.word	0x00022800
        /*0c20*/ 	.short	0x0100
        /*0c22*/ 	.byte	0x08
	.zero		1


	//   ....[1]....
        /*0c24*/ 	.word	0x000002c0
        /*0c28*/ 	.word	0x000000ff
        /*0c2c*/ 	.word	0x00022820
        /*0c30*/ 	.short	0x0100
        /*0c32*/ 	.byte	0x08
	.zero		1


	//   ....[2]....
        /*0c34*/ 	.word	0x000003b0
        /*0c38*/ 	.word	0x000000ff
        /*0c3c*/ 	.word	0x00022830
        /*0c40*/ 	.short	0x0100
        /*0c42*/ 	.byte	0x08
	.zero		1


	//   ....[3]....
        /*0c44*/ 	.word	0x000003c0
        /*0c48*/ 	.word	0x000000ff
        /*0c4c*/ 	.word	0x00022840
        /*0c50*/ 	.short	0x0100
        /*0c52*/ 	.byte	0x08
	.zero		1


	//   ....[4]....
        /*0c54*/ 	.word	0x000003d0
        /*0c58*/ 	.word	0x000000ff
        /*0c5c*/ 	.word	0x00022838
        /*0c60*/ 	.short	0x0100
        /*0c62*/ 	.byte	0x08
	.zero		1


	//   ....[5]....
        /*0c64*/ 	.word	0x000003e0
        /*0c68*/ 	.word	0x000000ff
        /*0c6c*/ 	.word	0x00022848
        /*0c70*/ 	.short	0x0100
        /*0c72*/ 	.byte	0x08
	.zero		1


	//   ....[6]....
        /*0c74*/ 	.word	0x00000510
        /*0c78*/ 	.word	0x000000ff
        /*0c7c*/ 	.word	0x00022850
        /*0c80*/ 	.short	0x0100
        /*0c82*/ 	.byte	0x08
	.zero		1


	//   ....[7]....
        /*0c84*/ 	.word	0x00000520
        /*0c88*/ 	.word	0x000000ff
        /*0c8c*/ 	.word	0x00022860
        /*0c90*/ 	.short	0x0100
        /*0c92*/ 	.byte	0x08
	.zero		1


	//   ....[8]....
        /*0c94*/ 	.word	0x00000530
        /*0c98*/ 	.word	0x000000ff
        /*0c9c*/ 	.word	0x00022858
        /*0ca0*/ 	.short	0x0100
        /*0ca2*/ 	.byte	0x08
	.zero		1


	//   ....[9]....
        /*0ca4*/ 	.word	0x00000540
        /*0ca8*/ 	.word	0x000000ff
        /*0cac*/ 	.word	0x00022868
        /*0cb0*/ 	.short	0x0100
        /*0cb2*/ 	.byte	0x08
	.zero		1


	//   ....[10]....
        /*0cb4*/ 	.word	0x00000630
        /*0cb8*/ 	.word	0x000000ff
        /*0cbc*/ 	.word	0x00022870
        /*0cc0*/ 	.short	0x0100
        /*0cc2*/ 	.byte	0x06
	.zero		1


	//   ....[11]....
        /*0cc4*/ 	.word	0x00000640
        /*0cc8*/ 	.word	0x000000ff
        /*0ccc*/ 	.word	0x00022880
        /*0cd0*/ 	.short	0x0100
        /*0cd2*/ 	.byte	0x06
	.zero		1


	//   ....[12]....
        /*0cd4*/ 	.word	0x00000650
        /*0cd8*/ 	.word	0x000000ff
        /*0cdc*/ 	.word	0x00022878
        /*0ce0*/ 	.short	0x0100
        /*0ce2*/ 	.byte	0x06
	.zero		1


	//   ....[13]....
        /*0ce4*/ 	.word	0x00000660
        /*0ce8*/ 	.word	0x000000ff
        /*0cec*/ 	.word	0x00022888
        /*0cf0*/ 	.short	0x0100
        /*0cf2*/ 	.byte	0x06
	.zero		1


	//   ....[14]....
        /*0cf4*/ 	.word	0x00000790
        /*0cf8*/ 	.word	0x000000ff
        /*0cfc*/ 	.word	0x00022890
        /*0d00*/ 	.short	0x0100
        /*0d02*/ 	.byte	0x08
	.zero		1


	//   ....[15]....
        /*0d04*/ 	.word	0x000007a0
        /*0d08*/ 	.word	0x000000ff
        /*0d0c*/ 	.word	0x000228a0
        /*0d10*/ 	.short	0x0100
        /*0d12*/ 	.byte	0x08
	.zero		1


	//   ....[16]....
        /*0d14*/ 	.word	0x000007b0
        /*0d18*/ 	.word	0x000000ff
        /*0d1c*/ 	.word	0x00022898
        /*0d20*/ 	.short	0x0100
        /*0d22*/ 	.byte	0x08
	.zero		1


	//   ....[17]....
        /*0d24*/ 	.word	0x000007c0
        /*0d28*/ 	.word	0x000000ff
        /*0d2c*/ 	.word	0x000228a8
        /*0d30*/ 	.short	0x0100
        /*0d32*/ 	.byte	0x08
	.zero		1


	//   ....[18]....
        /*0d34*/ 	.word	0x000008f0
        /*0d38*/ 	.word	0x000000ff
        /*0d3c*/ 	.word	0x000228b0
        /*0d40*/ 	.short	0x0100
        /*0d42*/ 	.byte	0x08
	.zero		1


	//   ....[19]....
        /*0d44*/ 	.word	0x00000900
        /*0d48*/ 	.word	0x000000ff
        /*0d4c*/ 	.word	0x000228c0
        /*0d50*/ 	.short	0x0100
        /*0d52*/ 	.byte	0x08
	.zero		1


	//   ....[20]....
        /*0d54*/ 	.word	0x00000910
        /*0d58*/ 	.word	0x000000ff
        /*0d5c*/ 	.word	0x000228b8
        /*0d60*/ 	.short	0x0100
        /*0d62*/ 	.byte	0x08
	.zero		1


	//   ....[21]....
        /*0d64*/ 	.word	0x00000920
        /*0d68*/ 	.word	0x000000ff
        /*0d6c*/ 	.word	0x000228c8
        /*0d70*/ 	.short	0x0100
        /*0d72*/ 	.byte	0x08
	.zero		1


	//   ....[22]....
        /*0d74*/ 	.word	0x00002c40
        /*0d78*/ 	.word	0x00000060
        /*0d7c*/ 	.word	0x00022890
        /*0d80*/ 	.short	0x010a
        /*0d82*/ 	.byte	0x3f
	.zero		1


	//   ....[23]....
        /*0d84*/ 	.word	0x00003d90
        /*0d88*/ 	.word	0x00000060
        /*0d8c*/ 	.word	0x00022890
        /*0d90*/ 	.short	0x010a
        /*0d92*/ 	.byte	0x3f
	.zero		1


	//   ....[24]....
        /*0d94*/ 	.word	0x00004dc0
        /*0d98*/ 	.word	0x00000060
        /*0d9c*/ 	.word	0x00022890
        /*0da0*/ 	.short	0x010a
        /*0da2*/ 	.byte	0x3f
	.zero		1


	//   ....[25]....
        /*0da4*/ 	.word	0x00004fd0
        /*0da8*/ 	.word	0x00000020
        /*0dac*/ 	.word	0x00000000
        /*0db0*/ 	.short	0x0101
        /*0db2*/ 	.byte	0x3f
	.zero		1


	//   ....[26]....
        /*0db4*/ 	.word	0x00005010
        /*0db8*/ 	.word	0x00000060
        /*0dbc*/ 	.word	0x000228b0
        /*0dc0*/ 	.short	0x010a
        /*0dc2*/ 	.byte	0x3f
	.zero		1


	//   ....[27]....
        /*0dc4*/ 	.word	0x00005660
        /*0dc8*/ 	.word	0x00000060
        /*0dcc*/ 	.word	0x00000000
        /*0dd0*/ 	.short	0x0101
        /*0dd2*/ 	.byte	0x3f
	.zero		1


	//   ....[28]....
        /*0dd4*/ 	.word	0x00005ee0
        /*0dd8*/ 	.word	0x00000012
        /*0ddc*/ 	.word	0x00022800
        /*0de0*/ 	.short	0x010a
        /*0de2*/ 	.byte	0x3f
	.zero		1


	//   ....[29]....
        /*0de4*/ 	.word	0x00005f30
        /*0de8*/ 	.word	0x00000012
        /*0dec*/ 	.word	0x00022800
        /*0df0*/ 	.short	0x010a
        /*0df2*/ 	.byte	0x3f
	.zero		1


	//   ....[30]....
        /*0df4*/ 	.word	0x00006980
        /*0df8*/ 	.word	0x00000012
        /*0dfc*/ 	.word	0x00022800
        /*0e00*/ 	.short	0x010a
        /*0e02*/ 	.byte	0x3f
	.zero		1


	//   ....[31]....
        /*0e04*/ 	.word	0x00007da0
        /*0e08*/ 	.word	0x00000012
        /*0e0c*/ 	.word	0x00022800
        /*0e10*/ 	.short	0x010a
        /*0e12*/ 	.byte	0x3f
	.zero		1


	//   ....[32]....
        /*0e14*/ 	.word	0x00008bf0
        /*0e18*/ 	.word	0x00000015
        /*0e1c*/ 	.word	0x00022830
        /*0e20*/ 	.short	0x010a
        /*0e22*/ 	.byte	0x3f
	.zero		1


	//   ....[33]....
        /*0e24*/ 	.word	0x00008c90
        /*0e28*/ 	.word	0x00000015
        /*0e2c*/ 	.word	0x00022830
        /*0e30*/ 	.short	0x010a
        /*0e32*/ 	.byte	0x3f
	.zero		1


	//   ....[34]....
        /*0e34*/ 	.word	0x0000a130
        /*0e38*/ 	.word	0x00000003
        /*0e3c*/ 	.word	0x00000000
        /*0e40*/ 	.short	0x0101
        /*0e42*/ 	.byte	0x3f
	.zero		1


	//   ....[35]....
        /*0e44*/ 	.word	0x0000a590
        /*0e48*/ 	.word	0x00000015
        /*0e4c*/ 	.word	0x00022850
        /*0e50*/ 	.short	0x010a
        /*0e52*/ 	.byte	0x3f
	.zero		1


	//   ....[36]....
        /*0e54*/ 	.word	0x0000a5e0
        /*0e58*/ 	.word	0x00000015
        /*0e5c*/ 	.word	0x00022850
        /*0e60*/ 	.short	0x010a
        /*0e62*/ 	.byte	0x3f
	.zero		1


	//   ....[37]....
        /*0e64*/ 	.word	0x0000aa30
        /*0e68*/ 	.word	0x00000015
        /*0e6c*/ 	.word	0x00000000
        /*0e70*/ 	.short	0x0101
        /*0e72*/ 	.byte	0x3f
	.zero		1


	//   ....[38]....
        /*0e74*/ 	.word	0x0000ab50
        /*0e78*/ 	.word	0x000000c9
        /*0e7c*/ 	.word	0x00022830
        /*0e80*/ 	.short	0x010a
        /*0e82*/ 	.byte	0x3f
	.zero		1


	//   ....[39]....
        /*0e84*/ 	.word	0x0000ac00
        /*0e88*/ 	.word	0x000000c9
        /*0e8c*/ 	.word	0x00022830
        /*0e90*/ 	.short	0x010a
        /*0e92*/ 	.byte	0x3f
	.zero		1


	//   ....[40]....
        /*0e94*/ 	.word	0x0000c3b0
        /*0e98*/ 	.word	0x00000099
        /*0e9c*/ 	.word	0x00000000
        /*0ea0*/ 	.short	0x0101
        /*0ea2*/ 	.byte	0x3f
	.zero		1


	//   ....[41]....
        /*0ea4*/ 	.word	0x0000cda0
        /*0ea8*/ 	.word	0x000000c9
        /*0eac*/ 	.word	0x00022850
        /*0eb0*/ 	.short	0x010a
        /*0eb2*/ 	.byte	0x3f
	.zero		1


	//   ....[42]....
        /*0eb4*/ 	.word	0x0000cdf0
        /*0eb8*/ 	.word	0x000000c9
        /*0ebc*/ 	.word	0x00022850
        /*0ec0*/ 	.short	0x010a
        /*0ec2*/ 	.byte	0x3f
	.zero		1


	//   ....[43]....
        /*0ec4*/ 	.word	0x0000d1b0
        /*0ec8*/ 	.word	0x000000c9
        /*0ecc*/ 	.word	0x00000000
        /*0ed0*/ 	.short	0x0101
        /*0ed2*/ 	.byte	0x3f
	.zero		1


	//   ....[44]....
        /*0ed4*/ 	.word	0x0000d2c0
        /*0ed8*/ 	.word	0x00000015
        /*0edc*/ 	.word	0x00022830
        /*0ee0*/ 	.short	0x010a
        /*0ee2*/ 	.byte	0x3f
	.zero		1


	//   ....[45]....
        /*0ee4*/ 	.word	0x0000d320
        /*0ee8*/ 	.word	0x00000015
        /*0eec*/ 	.word	0x00022830
        /*0ef0*/ 	.short	0x010a
        /*0ef2*/ 	.byte	0x3f
	.zero		1


	//   ....[46]....
        /*0ef4*/ 	.word	0x0000e7e0
        /*0ef8*/ 	.word	0x0000009a
        /*0efc*/ 	.word	0x00000000
        /*0f00*/ 	.short	0x0101
        /*0f02*/ 	.byte	0x3f
	.zero		1


	//   ....[47]....
        /*0f04*/ 	.word	0x0000ec90
        /*0f08*/ 	.word	0x00000015
        /*0f0c*/ 	.word	0x00022850
        /*0f10*/ 	.short	0x010a
        /*0f12*/ 	.byte	0x3f
	.zero		1


	//   ....[48]....
        /*0f14*/ 	.word	0x0000ece0
        /*0f18*/ 	.word	0x00000015
        /*0f1c*/ 	.word	0x00022850
        /*0f20*/ 	.short	0x010a
        /*0f22*/ 	.byte	0x3f
	.zero		1


	//   ....[49]....
        /*0f24*/ 	.word	0x0000f0a0
        /*0f28*/ 	.word	0x00000015
        /*0f2c*/ 	.word	0x00000000
        /*0f30*/ 	.short	0x0101
        /*0f32*/ 	.byte	0x3f
	.zero		1


	//   ....[50]....
        /*0f34*/ 	.word	0x00011510
        /*0f38*/ 	.word	0x00000000
        /*0f3c*/ 	.word	0x00000000
        /*0f40*/ 	.short	0x0101
        /*0f42*/ 	.byte	0x3f
	.zero		1


	//   ....[51]....
        /*0f44*/ 	.word	0x00013f60
        /*0f48*/ 	.word	0x00000006
        /*0f4c*/ 	.word	0x00022820
        /*0f50*/ 	.short	0x010a
        /*0f52*/ 	.byte	0x3f
	.zero		1


	//   ....[52]....
        /*0f54*/ 	.word	0x00014040
        /*0f58*/ 	.word	0x00000004
        /*0f5c*/ 	.word	0x000228a0
        /*0f60*/ 	.short	0x010a
        /*0f62*/ 	.byte	0x3f
	.zero		1


	//   ....[53]....
        /*0f64*/ 	.word	0x00014290
        /*0f68*/ 	.word	0x00000004
        /*0f6c*/ 	.word	0x000228c0
        /*0f70*/ 	.short	0x010a
        /*0f72*/ 	.byte	0x3f
	.zero		1


	//   ....[54]....
        /*0f74*/ 	.word	0x00014950
        /*0f78*/ 	.word	0x00000005
        /*0f7c*/ 	.word	0x000228a0
        /*0f80*/ 	.short	0x010a
        /*0f82*/ 	.byte	0x3f
	.zero		1


	//   ....[55]....
        /*0f84*/ 	.word	0x00014b90
        /*0f88*/ 	.word	0x00000005
        /*0f8c*/ 	.word	0x000228c0
        /*0f90*/ 	.short	0x010a
        /*0f92*/ 	.byte	0x3f
	.zero		1


	//   ....[56]....
        /*0f94*/ 	.word	0x00015bb0
        /*0f98*/ 	.word	0x00000000
        /*0f9c*/ 	.word	0x00022840
        /*0fa0*/ 	.short	0x010a
        /*0fa2*/ 	.byte	0x3f
	.zero		1


	//   ....[57]....
        /*0fa4*/ 	.word	0x000169d0
        /*0fa8*/ 	.word	0x00000008
        /*0fac*/ 	.word	0x00022800
        /*0fb0*/ 	.short	0x0107
        /*0fb2*/ 	.byte	0x3f
	.zero		1


	//   ....[58]....
        /*0fb4*/ 	.word	0x00016ad0
        /*0fb8*/ 	.word	0x00000002
        /*0fbc*/ 	.word	0x00022800
        /*0fc0*/ 	.short	0x0101
        /*0fc2*/ 	.byte	0x3f
	.zero		1


	//   ....[59]....
        /*0fc4*/ 	.word	0x00016af0
        /*0fc8*/ 	.word	0x00000002
        /*0fcc*/ 	.word	0x00022820
        /*0fd0*/ 	.short	0x010a
        /*0fd2*/ 	.byte	0x3f
	.zero		1


	//   ....[60]....
        /*0fd4*/ 	.word	0x00016bf0
        /*0fd8*/ 	.word	0x00000002
        /*0fdc*/ 	.word	0x00022860
        /*0fe0*/ 	.short	0x010a
        /*0fe2*/ 	.byte	0x3f
	.zero		1


	//   ....[61]....
        /*0fe4*/ 	.word	0x000174e0
        /*0fe8*/ 	.word	0x00000002
        /*0fec*/ 	.word	0x00022840
        /*0ff0*/ 	.short	0x010a
        /*0ff2*/ 	.byte	0x3f
	.zero		1


	//   ....[62]....
        /*0ff4*/ 	.word	0x00017740
        /*0ff8*/ 	.word	0x00000002
        /*0ffc*/ 	.word	0x00022860
        /*1000*/ 	.short	0x010a
        /*1002*/ 	.byte	0x3f
	.zero		1


	//   ....[63]....
        /*1004*/ 	.word	0x00017fc0
        /*1008*/ 	.word	0x00000003
        /*100c*/ 	.word	0x00022840
        /*1010*/ 	.short	0x010a
        /*1012*/ 	.byte	0x3f
	.zero		1


	//   ....[64]....
        /*1014*/ 	.word	0x00018210
        /*1018*/ 	.word	0x00000003
        /*101c*/ 	.word	0x00022860
        /*1020*/ 	.short	0x010a
        /*1022*/ 	.byte	0x3f
	.zero		1


	//   ....[65]....
        /*1024*/ 	.word	0x00018a20
        /*1028*/ 	.word	0x00000003
        /*102c*/ 	.word	0x00022840
        /*1030*/ 	.short	0x010a
        /*1032*/ 	.byte	0x3f
	.zero		1


	//   ....[66]....
        /*1034*/ 	.word	0x00018c80
        /*1038*/ 	.word	0x00000003
        /*103c*/ 	.word	0x00022860
        /*1040*/ 	.short	0x010a
        /*1042*/ 	.byte	0x3f
	.zero		1


	//   ....[67]....
        /*1044*/ 	.word	0x0001a100
        /*1048*/ 	.word	0x00000000
        /*104c*/ 	.word	0x00022820
        /*1050*/ 	.short	0x010a
        /*1052*/ 	.byte	0x3f
	.zero		1


	//   ....[68]....
        /*1054*/ 	.word	0x0001a2b0
        /*1058*/ 	.word	0x00000006
        /*105c*/ 	.word	0x00000000
        /*1060*/ 	.short	0x010a
        /*1062*/ 	.byte	0x3f
	.zero		1


	//   ....[69]....
        /*1064*/ 	.word	0x0001a320
        /*1068*/ 	.word	0x00000007
        /*106c*/ 	.word	0x00000000
        /*1070*/ 	.short	0x010a
        /*1072*/ 	.byte	0x3f
	.zero		1


	//   ....[70]....
        /*1074*/ 	.word	0x0001a390
        /*1078*/ 	.word	0x00000004
        /*107c*/ 	.word	0x00000000
        /*1080*/ 	.short	0x010a
        /*1082*/ 	.byte	0x3f
	.zero		1


	//   ....[71]....
        /*1084*/ 	.word	0x0001a3c0
        /*1088*/ 	.word	0x00000003
        /*108c*/ 	.word	0x00000000
        /*1090*/ 	.short	0x010a
        /*1092*/ 	.byte	0x3f
	.zero		1


	//   ....[72]....
        /*1094*/ 	.word	0x0001a420
        /*1098*/ 	.word	0x00000060
        /*109c*/ 	.word	0x00022890
        /*10a0*/ 	.short	0x010a
        /*10a2*/ 	.byte	0x3f
	.zero		1


	//   ....[73]....
        /*10a4*/ 	.word	0x0001a470
        /*10a8*/ 	.word	0x00000060
        /*10ac*/ 	.word	0x00022890
        /*10b0*/ 	.short	0x010a
        /*10b2*/ 	.byte	0x3f
	.zero		1


	//   ....[74]....
        /*10b4*/ 	.word	0x0001a4c0
        /*10b8*/ 	.word	0x00000060
        /*10bc*/ 	.word	0x00022890
        /*10c0*/ 	.short	0x010a
        /*10c2*/ 	.byte	0x3f
	.zero		1


	//   ....[75]....
        /*10c4*/ 	.word	0x0001a510
        /*10c8*/ 	.word	0x00000060
        /*10cc*/ 	.word	0x000228b0
        /*10d0*/ 	.short	0x010a
        /*10d2*/ 	.byte	0x3f
	.zero		1


	//   ....[76]....
        /*10d4*/ 	.word	0x0001a9d0
        /*10d8*/ 	.word	0x00000012
        /*10dc*/ 	.word	0x00022800
        /*10e0*/ 	.short	0x010a
        /*10e2*/ 	.byte	0x3f
	.zero		1


	//   ....[77]....
        /*10e4*/ 	.word	0x0001afc0
        /*10e8*/ 	.word	0x00000012
        /*10ec*/ 	.word	0x00022800
        /*10f0*/ 	.short	0x010a
        /*10f2*/ 	.byte	0x3f
	.zero		1


	//   ....[78]....
        /*10f4*/ 	.word	0x0001b010
        /*10f8*/ 	.word	0x00000015
        /*10fc*/ 	.word	0x00022830
        /*1100*/ 	.short	0x010a
        /*1102*/ 	.byte	0x3f
	.zero		1


	//   ....[79]....
        /*1104*/ 	.word	0x0001b060
        /*1108*/ 	.word	0x00000015
        /*110c*/ 	.word	0x00022850
        /*1110*/ 	.short	0x010a
        /*1112*/ 	.byte	0x3f
	.zero		1


	//   ....[80]....
        /*1114*/ 	.word	0x0001b0b0
        /*1118*/ 	.word	0x000000c9
        /*111c*/ 	.word	0x00022830
        /*1120*/ 	.short	0x010a
        /*1122*/ 	.byte	0x3f
	.zero		1


	//   ....[81]....
        /*1124*/ 	.word	0x0001b100
        /*1128*/ 	.word	0x000000c9
        /*112c*/ 	.word	0x00022850
        /*1130*/ 	.short	0x010a
        /*1132*/ 	.byte	0x3f
	.zero		1


	//   ....[82]....
        /*1134*/ 	.word	0x0001b150
        /*1138*/ 	.word	0x00000015
        /*113c*/ 	.word	0x00022830
        /*1140*/ 	.short	0x010a
        /*1142*/ 	.byte	0x3f
	.zero		1


	//   ....[83]....
        /*1144*/ 	.word	0x0001b1a0
        /*1148*/ 	.word	0x00000015
        /*114c*/ 	.word	0x00022850
        /*1150*/ 	.short	0x010a
        /*1152*/ 	.byte	0x3f
	.zero		1


	//   ....[84]....
        /*1154*/ 	.word	0x0001b780
        /*1158*/ 	.word	0x00000005
        /*115c*/ 	.word	0x00022820
        /*1160*/ 	.short	0x010a
        /*1162*/ 	.byte	0x3f
	.zero		1


	//   ....[85]....
        /*1164*/ 	.word	0x0001b7d0
        /*1168*/ 	.word	0x00000004
        /*116c*/ 	.word	0x000228a0
        /*1170*/ 	.short	0x010a
        /*1172*/ 	.byte	0x3f
	.zero		1


	//   ....[86]....
        /*1174*/ 	.word	0x0001b820
        /*1178*/ 	.word	0x00000004
        /*117c*/ 	.word	0x000228c0
        /*1180*/ 	.short	0x010a
        /*1182*/ 	.byte	0x3f
	.zero		1


	//   ....[87]....
        /*1184*/ 	.word	0x0001b870
        /*1188*/ 	.word	0x00000005
        /*118c*/ 	.word	0x000228a0
        /*1190*/ 	.short	0x010a
        /*1192*/ 	.byte	0x3f
	.zero		1


	//   ....[88]....
        /*1194*/ 	.word	0x0001b8c0
        /*1198*/ 	.word	0x00000005
        /*119c*/ 	.word	0x000228c0
        /*11a0*/ 	.short	0x010a
        /*11a2*/ 	.byte	0x3f
	.zero		1


	//   ....[89]....
        /*11a4*/ 	.word	0x0001ba60
        /*11a8*/ 	.word	0x00000000
        /*11ac*/ 	.word	0x00022840
        /*11b0*/ 	.short	0x010a
        /*11b2*/ 	.byte	0x3f
	.zero		1


	//   ....[90]....
        /*11b4*/ 	.word	0x0001c560
        /*11b8*/ 	.word	0x00000002
        /*11bc*/ 	.word	0x00022820
        /*11c0*/ 	.short	0x010a
        /*11c2*/ 	.byte	0x3f
	.zero		1


	//   ....[91]....
        /*11c4*/ 	.word	0x0001c5b0
        /*11c8*/ 	.word	0x00000002
        /*11cc*/ 	.word	0x00022860
        /*11d0*/ 	.short	0x010a
        /*11d2*/ 	.byte	0x3f
	.zero		1


	//   ....[92]....
        /*11d4*/ 	.word	0x0001c600
        /*11d8*/ 	.word	0x00000002
        /*11dc*/ 	.word	0x00022840
        /*11e0*/ 	.short	0x010a
        /*11e2*/ 	.byte	0x3f
	.zero		1


	//   ....[93]....
        /*11e4*/ 	.word	0x0001c650
        /*11e8*/ 	.word	0x00000002
        /*11ec*/ 	.word	0x00022860
        /*11f0*/ 	.short	0x010a
        /*11f2*/ 	.byte	0x3f
	.zero		1


	//   ....[94]....
        /*11f4*/ 	.word	0x0001c6a0
        /*11f8*/ 	.word	0x00000003
        /*11fc*/ 	.word	0x00022840
        /*1200*/ 	.short	0x010a
        /*1202*/ 	.byte	0x3f
	.zero		1


	//   ....[95]....
        /*1204*/ 	.word	0x0001c6f0
        /*1208*/ 	.word	0x00000003
        /*120c*/ 	.word	0x00022860
        /*1210*/ 	.short	0x010a
        /*1212*/ 	.byte	0x3f
	.zero		1


	//   ....[96]....
        /*1214*/ 	.word	0x0001c740
        /*1218*/ 	.word	0x00000003
        /*121c*/ 	.word	0x00022840
        /*1220*/ 	.short	0x010a
        /*1222*/ 	.byte	0x3f
	.zero		1


	//   ....[97]....
        /*1224*/ 	.word	0x0001c790
        /*1228*/ 	.word	0x00000003
        /*122c*/ 	.word	0x00022860
        /*1230*/ 	.short	0x010a
        /*1232*/ 	.byte	0x3f
	.zero		1


	//   ....[98]....
        /*1234*/ 	.word	0x0001d190
        /*1238*/ 	.word	0x00000000
        /*123c*/ 	.word	0x00022820
        /*1240*/ 	.short	0x010a
        /*1242*/ 	.byte	0x3f
	.zero		1


	//   ....[99]....
        /*1244*/ 	.word	0x0001d330
        /*1248*/ 	.word	0x00000006
        /*124c*/ 	.word	0x00000000
        /*1250*/ 	.short	0x010a
        /*1252*/ 	.byte	0x3f
	.zero		1


	//   ....[100]....
        /*1254*/ 	.word	0x0001d380
        /*1258*/ 	.word	0x00000007
        /*125c*/ 	.word	0x00000000
        /*1260*/ 	.short	0x010a
        /*1262*/ 	.byte	0x3f
	.zero		1


	//   ....[101]....
        /*1264*/ 	.word	0x0001d3d0
        /*1268*/ 	.word	0x00000004
        /*126c*/ 	.word	0x00000000
        /*1270*/ 	.short	0x010a
        /*1272*/ 	.byte	0x3f
	.zero		1


	//----- nvinfo : EIATTR_NUM_MBARRIERS
	.align		4
.L_1595:
        /*1274*/ 	.byte	0x03, 0x38
        /*1276*/ 	.short	0x0016


	//----- nvinfo : EIATTR_EXIT_INSTR_OFFSETS
	.align		4
        /*1278*/ 	.byte	0x04, 0x1c
        /*127a*/ 	.short	(.L_1597 - .L_1596)


	//   ....[0]....
.L_1596:
        /*127c*/ 	.word	0x0001a410


	//----- nvinfo : EIATTR_MAX_THREADS
	.align		4
.L_1597:
        /*1280*/ 	.byte	0x04, 0x05
        /*1282*/ 	.short	(.L_1599 - .L_1598)
.L_1598:
        /*1284*/ 	.word	0x00000180
        /*1288*/ 	.word	0x00000001
        /*128c*/ 	.word	0x00000001


	//----- nvinfo : EIATTR_CRS_STACK_SIZE
	.align		4
.L_1599:
        /*1290*/ 	.byte	0x04, 0x1e
        /*1292*/ 	.short	(.L_1601 - .L_1600)
.L_1600:
        /*1294*/ 	.word	0x00000000


	//----- nvinfo : EIATTR_CBANK_PARAM_SIZE
	.align		4
.L_1601:
        /*1298*/ 	.byte	0x03, 0x19
        /*129a*/ 	.short	0x0af0


	//----- nvinfo : EIATTR_PARAM_CBANK
	.align		4
        /*129c*/ 	.byte	0x04, 0x0a
        /*129e*/ 	.short	(.L_1603 - .L_1602)
	.align		4
.L_1602:
        /*12a0*/ 	.word	index@(.nv.constant0._ZN7cutlass13device_kernelIN5flash11enable_sm90INS1_16FlashAttnFwdSm90INS1_25CollectiveMainloopFwdSm90ILi2EN4cute5tupleIJNS5_1CILi1EEES8_S8_EEENS6_IJNS7_ILi128EEENS7_ILi96EEENS7_ILi64EEEEEELi256ENS_6half_tEfNS_4arch4Sm90ELb1ELb0ELb0ELb1ELb0ELb1ELb0ELb1ELb0ELb1ELb0ELb0EEENS1_21CollectiveEpilogueFwdINS6_IJSA_NS7_ILi256EEESB_EEES9_SE_SG_Li256ELb1ELb1ELb0ELb0EEENS1_36VarlenDynamicPersistentTileSchedulerILi128ELi96ELi256ELi128ELb0ELb1ELb1ELb1ELb1ELb1EEEEEEEEEvNT_6ParamsE)
        /*12a4*/ 	.short	0x0210
        /*12a6*/ 	.short	0x0af0


	//----- nvinfo : EIATTR_SW_WAR
	.align		4
.L_1603:
        /*12a8*/ 	.byte	0x04, 0x36
        /*12aa*/ 	.short	(.L_1605 - .L_1604)
.L_1604:
        /*12ac*/ 	.word	0x00000008
.L_1605:


//--------------------- .nv.info._ZN7cutlass13device_kernelIN5flash11enable_sm90INS1_16FlashAttnFwdSm90INS1_25CollectiveMainloopFwdSm90ILi2EN4cute5tupleIJNS5_1CILi1EEES8_S8_EEENS6_IJNS7_ILi128EEENS7_ILi96EEENS7_ILi64EEEEEELi256ENS_6half_tEfNS_4arch4Sm90ELb1ELb0ELb0ELb1ELb0ELb0ELb1ELb1ELb0ELb1ELb0ELb0EEENS1_21CollectiveEpilogueFwdINS6_IJSA_NS7_ILi256EEESB_EEES9_SE_SG_Li256ELb1ELb1ELb0ELb0EEENS1_36VarlenDynamicPersistentTileSchedulerILi128ELi96ELi256ELi128ELb0ELb1ELb1ELb1ELb1ELb1EEEEEEEEEvNT_6ParamsE --------------------------
	.section	.nv.info._ZN7cutlass13device_kernelIN5flash11enable_sm90INS1_16FlashAttnFwdSm90INS1_25CollectiveMainloopFwdSm90ILi2EN4cute5tupleIJNS5_1CILi1EEES8_S8_EEENS6_IJNS7_ILi128EEENS7_ILi96EEENS7_ILi64EEEEEELi256ENS_6half_tEfNS_4arch4Sm90ELb1ELb0ELb0ELb1ELb0ELb0ELb1ELb1ELb0ELb1ELb0ELb0EEENS1_21CollectiveEpilogueFwdINS6_IJSA_NS7_ILi256EEESB_EEES9_SE_SG_Li256ELb1ELb1ELb0ELb0EEENS1_36VarlenDynamicPersistentTileSchedulerILi128ELi96ELi256ELi128ELb0ELb1ELb1ELb1ELb1ELb1EEEEEEEEEvNT_6ParamsE,"",@"SHT_CUDA_INFO"
	.sectionflags	@""
	.align	4


	//----- nvinfo : EIATTR_CUDA_API_VERSION
	.align		4
        /*0000*/ 	.byte	0x04, 0x37
        /*0002*/ 	.short	(.L_1607 - .L_1606)
.L_1606:
        /*0004*/ 	.word	0x00000082


	//----- nvinfo : EIATTR_KPARAM_INFO
	.align		4
.L_1607:
        /*0008*/ 	.byte	0x04, 0x17
        /*000a*/ 	.short	(.L_1609 - .L_1608)
.L_1608:
        /*000c*/ 	.word	0x00000000
        /*0010*/ 	.short	0x0000
        /*0012*/ 	.short	0x0070
        /*0014*/ 	.byte	0x00, 0xf0, 0x01, 0x2e


	//----- nvinfo : EIATTR_SPARSE_MMA_MASK
	.align		4
.L_1609:
        /*0018*/ 	.byte	0x03, 0x50
        /*001a*/ 	.short	0x0000


	//----- nvinfo : EIATTR_MAXREG_COUNT
	.align		4
        /*001c*/ 	.byte	0x03, 0x1b
        /*001e*/ 	.short	0x00a8


	//----- nvinfo : EIATTR_NUM_BARRIERS
	.align		4
        /*0020*/ 	.byte	0x02, 0x4c
        /*0022*/ 	.byte	0x10
	.zero		1


	//----- nvinfo : EIATTR_EXTERNS
	.align		4
        /*0024*/ 	.byte	0x04, 0x0f
        /*0026*/ 	.short	(.L_1611 - .L_1610)


	//   ....[0]....
	.align		4
.L_1610:
        /*0028*/ 	.word	index@(__assertfail)


	//----- nvinfo : EIATTR_ANNOTATIONS
	.align		4
.L_1611:
        /*002c*/ 	.byte	0x04, 0x55
        /*002e*/ 	.short	(.L_1613 - .L_1612)


	//   ....[0]....
.L_1612:
        /* <DEDUP_REMOVED lines=97> */


	//----- nvinfo : EIATTR_MERCURY_ISA_VERSION
	.align		4
.L_1613:
        /*0630*/ 	.byte	0x03, 0x5f
        /*0632*/ 	.short	0x0101


	//----- nvinfo : EIATTR_UNUSED_LOAD_BYTE_OFFSET
	.align		4
        /*0634*/ 	.byte	0x04, 0x44
        /*0636*/ 	.short	(.L_1615 - .L_1614)


	//   ....[0]....
.L_1614:
        /*0638*/ 	.word	0x00000a80
        /*063c*/ 	.word	0x0000fff0


	//   ....[1]....
        /*0640*/ 	.word	0x00009a20
        /*0644*/ 	.word	0x0000fff0


	//----- nvinfo : EIATTR_INT_WARP_WIDE_INSTR_OFFSETS
	.align		4
.L_1615:
        /*0648*/ 	.byte	0x04, 0x31
        /*064a*/ 	.short	(.L_1617 - .L_1616)


	//   ....[0]....
.L_1616:
        /*064c*/ 	.word	0x00000130


	//   ....[1]....
        /*0650*/ 	.word	0x00000170


	//   ....[2]....
        /*0654*/ 	.word	0x000001e0


	//   ....[3]....
        /*0658*/ 	.word	0x000001f0


	//   ....[4]....
        /*065c*/ 	.word	0x0000dbf0


	//   ....[5]....
        /*0660*/ 	.word	0x0000dc80


	//   ....[6]....
        /*0664*/ 	.word	0x00012830


	//   ....[7]....
        /*0668*/ 	.word	0x000128c0


	//----- nvinfo : EIATTR_COOP_GROUP_MASK_REGIDS
	.align		4
.L_1617:
        /*066c*/ 	.byte	0x04, 0x29
        /*066e*/ 	.short	(.L_1619 - .L_1618)


	//   ....[0]....
.L_1618:
        /*0670*/ 	.word	0xffffffff


	//   ....[1]....
        /*0674*/ 	.word	0xffffffff


	//   ....[2]....
        /*0678*/ 	.word	0xffffffff


	//   ....[3]....
        /*067c*/ 	.word	0xffffffff


	//   ....[4]....
        /*0680*/ 	.word	0xffffffff


	//   ....[5]....
        /*0684*/ 	.word	0xffffffff


	//   ....[6]....
        /*0688*/ 	.word	0xffffffff


	//   ....[7]....
        /*068c*/ 	.word	0xffffffff


	//   ....[8]....
        /*0690*/ 	.word	0xffffffff


	//   ....[9]....
        /*0694*/ 	.word	0xffffffff


	//   ....[10]....
        /*0698*/ 	.word	0xffffffff


	//   ....[11]....
        /*069c*/ 	.word	0xffffffff


	//   ....[12]....
        /*06a0*/ 	.word	0xffffffff


	//   ....[13]....
        /*06a4*/ 	.word	0xffffffff


	//   ....[14]....
        /*06a8*/ 	.word	0xffffffff


	//   ....[15]....
        /*06ac*/ 	.word	0xffffffff


	//   ....[16]....
        /*06b0*/ 	.word	0xffffffff


	//   ....[17]....
        /*06b4*/ 	.word	0xffffffff


	//   ....[18]....
        /*06b8*/ 	.word	0xffffffff


	//   ....[19]....
        /*06bc*/ 	.word	0xffffffff


	//   ....[20]....
        /*06c0*/ 	.word	0xffffffff


	//   ....[21]....
        /*06c4*/ 	.word	0xffffffff


	//   ....[22]....
        /*06c8*/ 	.word	0xffffffff


	//   ....[23]....
        /*06cc*/ 	.word	0xffffffff


	//   ....[24]....
        /*06d0*/ 	.word	0xffffffff


	//   ....[25]....
        /*06d4*/ 	.word	0xffffffff


	//   ....[26]....
        /*06d8*/ 	.word	0xffffffff


	//   ....[27]....
        /*06dc*/ 	.word	0xffffffff


	//   ....[28]....
        /*06e0*/ 	.word	0xffffffff


	//   ....[29]....
        /*06e4*/ 	.word	0xffffffff


	//   ....[30]....
        /*06e8*/ 	.word	0xffffffff


	//   ....[31]....
        /*06ec*/ 	.word	0xffffffff


	//   ....[32]....
        /*06f0*/ 	.word	0xffffffff


	//   ....[33]....
        /*06f4*/ 	.word	0xffffffff


	//   ....[34]....
        /*06f8*/ 	.word	0xffffffff


	//   ....[35]....
        /*06fc*/ 	.word	0xffffffff


	//   ....[36]....
        /*0700*/ 	.word	0xffffffff


	//   ....[37]....
        /*0704*/ 	.word	0xffffffff


	//   ....[38]....
        /*0708*/ 	.word	0xffffffff


	//   ....[39]....
        /*070c*/ 	.word	0xffffffff


	//   ....[40]....
        /*0710*/ 	.word	0xffffffff


	//   ....[41]....
        /*0714*/ 	.word	0xffffffff


	//   ....[42]....
        /*0718*/ 	.word	0xffffffff


	//   ....[43]....
        /*071c*/ 	.word	0xffffffff


	//   ....[44]....
        /*0720*/ 	.word	0xffffffff


	//   ....[45]....
        /*0724*/ 	.word	0xffffffff


	//   ....[46]....
        /*0728*/ 	.word	0xffffffff


	//   ....[47]....
        /*072c*/ 	.word	0xffffffff


	//   ....[48]....
        /*0730*/ 	.word	0xffffffff


	//   ....[49]....
        /*0734*/ 	.word	0xffffffff


	//   ....[50]....
        /*0738*/ 	.word	0xffffffff


	//   ....[51]....
        /*073c*/ 	.word	0xffffffff


	//   ....[52]....
        /*0740*/ 	.word	0xffffffff


	//   ....[53]....
        /*0744*/ 	.word	0xffffffff


	//   ....[54]....
        /*0748*/ 	.word	0xffffffff


	//   ....[55]....
        /*074c*/ 	.word	0xffffffff


	//   ....[56]....
        /*0750*/ 	.word	0xffffffff


	//   ....[57]....
        /*0754*/ 	.word	0xffffffff


	//   ....[58]....
        /*0758*/ 	.word	0xffffffff


	//   ....[59]....
        /*075c*/ 	.word	0xffffffff


	//   ....[60]....
        /*0760*/ 	.word	0xffffffff


	//   ....[61]....
        /*0764*/ 	.word	0xffffffff


	//   ....[62]....
        /*0768*/ 	.word	0xffffffff


	//   ....[63]....
        /*076c*/ 	.word	0xffffffff


	//   ....[64]....
        /*0770*/ 	.word	0xffffffff


	//   ....[65]....
        /*0774*/ 	.word	0xffffffff


	//   ....[66]....
        /*0778*/ 	.word	0xffffffff


	//   ....[67]....
        /*077c*/ 	.word	0xffffffff


	//   ....[68]....
        /*0780*/ 	.word	0xffffffff


	//   ....[69]....
        /*0784*/ 	.word	0xffffffff


	//   ....[70]....
        /*0788*/ 	.word	0xffffffff


	//   ....[71]....
        /*078c*/ 	.word	0xffffffff


	//   ....[72]....
        /*0790*/ 	.word	0xffffffff


	//   ....[73]....
        /*0794*/ 	.word	0xffffffff


	//   ....[74]....
        /*0798*/ 	.word	0xffffffff


	//   ....[75]....
        /*079c*/ 	.word	0xffffffff


	//   ....[76]....
        /*07a0*/ 	.word	0xffffffff


	//   ....[77]....
        /*07a4*/ 	.word	0xffffffff


	//   ....[78]....
        /*07a8*/ 	.word	0xffffffff


	//   ....[79]....
        /*07ac*/ 	.word	0xffffffff


	//   ....[80]....
        /*07b0*/ 	.word	0xffffffff


	//   ....[81]....
        /*07b4*/ 	.word	0xffffffff


	//   ....[82]....
        /*07b8*/ 	.word	0xffffffff


	//   ....[83]....
        /*07bc*/ 	.word	0xffffffff


	//   ....[84]....
        /*07c0*/ 	.word	0xffffffff


	//   ....[85]....
        /*07c4*/ 	.word	0xffffffff


	//   ....[86]....
        /*07c8*/ 	.word	0xffffffff


	//   ....[87]....
        /*07cc*/ 	.word	0xffffffff


	//   ....[88]....
        /*07d0*/ 	.word	0xffffffff


	//   ....[89]....
        /*07d4*/ 	.word	0xffffffff


	//   ....[90]....
        /*07d8*/ 	.word	0xffffffff


	//   ....[91]....
        /*07dc*/ 	.word	0xffffffff


	//   ....[92]....
        /*07e0*/ 	.word	0xffffffff


	//   ....[93]....
        /*07e4*/ 	.word	0xffffffff


	//   ....[94]....
        /*07e8*/ 	.word	0xffffffff


	//   ....[95]....
        /*07ec*/ 	.word	0xffffffff


	//   ....[96]....
        /*07f0*/ 	.word	0xffffffff


	//   ....[97]....
        /*07f4*/ 	.word	0xffffffff


	//   ....[98]....
        /*07f8*/ 	.word	0xffffffff


	//   ....[99]....
        /*07fc*/ 	.word	0xffffffff


	//   ....[100]....
        /*0800*/ 	.word	0xffffffff


	//   ....[101]....
        /*0804*/ 	.word	0xffffffff


	//   ....[102]....
        /*0808*/ 	.word	0xffffffff


	//   ....[103]....
        /*080c*/ 	.word	0xffffffff


	//   ....[104]....
        /*0810*/ 	.word	0xffffffff


	//   ....[105]....
        /*0814*/ 	.word	0xffffffff


	//   ....[106]....
        /*0818*/ 	.word	0xffffffff


	//   ....[107]....
        /*081c*/ 	.word	0xffffffff


	//   ....[108]....
        /*0820*/ 	.word	0xffffffff


	//   ....[109]....
        /*0824*/ 	.word	0xffffffff


	//   ....[110]....
        /*0828*/ 	.word	0xffffffff


	//   ....[111]....
        /*082c*/ 	.word	0xffffffff


	//   ....[112]....
        /*0830*/ 	.word	0xffffffff


	//   ....[113]....
        /*0834*/ 	.word	0xffffffff


	//   ....[114]....
        /*0838*/ 	.word	0xffffffff


	//   ....[115]....
        /*083c*/ 	.word	0x0500000f


	//   ....[116]....
        /*0840*/ 	.word	0x0500000f


	//   ....[117]....
        /*0844*/ 	.word	0x0500000f


	//   ....[118]....
        /*0848*/ 	.word	0x0500000f


	//   ....[119]....
        /*084c*/ 	.word	0x0500000f


	//   ....[120]....
        /*0850*/ 	.word	0x0500000f


	//   ....[121]....
        /*0854*/ 	.word	0x0500000f


	//   ....[122]....
        /*0858*/ 	.word	0x0500000f


	//   ....[123]....
        /*085c*/ 	.word	0x0500000f


	//   ....[124]....
        /*0860*/ 	.word	0x0500000f


	//   ....[125]....
        /*0864*/ 	.word	0x0500000f


	//   ....[126]....
        /*0868*/ 	.word	0x0500000f


	//   ....[127]....
        /*086c*/ 	.word	0x0500000f


	//   ....[128]....
        /*0870*/ 	.word	0x0500000f


	//   ....[129]....
        /*0874*/ 	.word	0x0500000f


	//   ....[130]....
        /*0878*/ 	.word	0x0500000f


	//   ....[131]....
        /*087c*/ 	.word	0x0500000f


	//   ....[132]....
        /*0880*/ 	.word	0x0500000f


	//   ....[133]....
        /*0884*/ 	.word	0x0500000f


	//   ....[134]....
        /*0888*/ 	.word	0x0500000f


	//   ....[135]....
        /*088c*/ 	.word	0x0500000f


	//   ....[136]....
        /*0890*/ 	.word	0x0500000f


	//   ....[137]....
        /*0894*/ 	.word	0x0500000f


	//   ....[138]....
        /*0898*/ 	.word	0x0500000f


	//   ....[139]....
        /*089c*/ 	.word	0x0500000f


	//   ....[140]....
        /*08a0*/ 	.word	0x0500000f


	//   ....[141]....
        /*08a4*/ 	.word	0x0500000f


	//   ....[142]....
        /*08a8*/ 	.word	0x0500000f


	//   ....[143]....
        /*08ac*/ 	.word	0x0500000f


	//   ....[144]....
        /*08b0*/ 	.word	0x0500000f


	//   ....[145]....
        /*08b4*/ 	.word	0x0500000f


	//   ....[146]....
        /*08b8*/ 	.word	0x0500000f


	//   ....[147]....
        /*08bc*/ 	.word	0x0500000f


	//   ....[148]....
        /*08c0*/ 	.word	0x0500000f


	//   ....[149]....
        /*08c4*/ 	.word	0x0500000f


	//   ....[150]....
        /*08c8*/ 	.word	0x0500000f


	//   ....[151]....
        /*08cc*/ 	.word	0x0500000f


	//   ....[152]....
        /*08d0*/ 	.word	0x0500000f


	//   ....[153]....
        /*08d4*/ 	.word	0x0500000f


	//   ....[154]....
        /*08d8*/ 	.word	0x0500000f


	//   ....[155]....
        /*08dc*/ 	.word	0x0500000f


	//   ....[156]....
        /*08e0*/ 	.word	0x0500000f


	//   ....[157]....
        /*08e4*/ 	.word	0x0500000f


	//   ....[158]....
        /*08e8*/ 	.word	0x0500000f


	//   ....[159]....
        /*08ec*/ 	.word	0x0500000f


	//   ....[160]....
        /*08f0*/ 	.word	0x0500000f


	//   ....[161]....
        /*08f4*/ 	.word	0x0500000f


	//   ....[162]....
        /*08f8*/ 	.word	0x0500000f


	//   ....[163]....
        /*08fc*/ 	.word	0x0500000f


	//   ....[164]....
        /*0900*/ 	.word	0x0500000f


	//   ....[165]....
        /*0904*/ 	.word	0x0500000f


	//----- nvinfo : EIATTR_COOP_GROUP_INSTR_OFFSETS
	.align		4
.L_1619:
        /*0908*/ 	.byte	0x04, 0x28
        /*090a*/ 	.short	(.L_1621 - .L_1620)


	//   ....[0]....
.L_1620:
        /*090c*/ 	.word	0x00000070


	//   ....[1]....
        /*0910*/ 	.word	0x00000140


	//   ....[2]....
        /*0914*/ 	.word	0x00000190


	//   ....[3]....
        /*0918*/ 	.word	0x000003e0


	//   ....[4]....
        /*091c*/ 	.word	0x00000540


	//   ....[5]....
        /*0920*/ 	.word	0x00000660


	//   ....[6]....
        /*0924*/ 	.word	0x000007c0


	//   ....[7]....
        /*0928*/ 	.word	0x00001930


	//   ....[8]....
        /*092c*/ 	.word	0x000025a0


	//   ....[9]....
        /*0930*/ 	.word	0x000025e0


	//   ....[10]....
        /*0934*/ 	.word	0x000033c0


	//   ....[11]....
        /*0938*/ 	.word	0x000033e0


	//   ....[12]....
        /*093c*/ 	.word	0x00003400


	//   ....[13]....
        /*0940*/ 	.word	0x00003420


	//   ....[14]....
        /*0944*/ 	.word	0x00004880


	//   ....[15]....
        /*0948*/ 	.word	0x000048a0


	//   ....[16]....
        /*094c*/ 	.word	0x000055b0


	//   ....[17]....
        /*0950*/ 	.word	0x000055d0


	//   ....[18]....
        /*0954*/ 	.word	0x000055f0


	//   ....[19]....
        /*0958*/ 	.word	0x00005610


	//   ....[20]....
        /*095c*/ 	.word	0x00007920


	//   ....[21]....
        /*0960*/ 	.word	0x00007980


	//   ....[22]....
        /*0964*/ 	.word	0x000079a0


	//   ....[23]....
        /*0968*/ 	.word	0x000079c0


	//   ....[24]....
        /*096c*/ 	.word	0x00008f80


	//   ....[25]....
        /*0970*/ 	.word	0x00008fc0


	//   ....[26]....
        /*0974*/ 	.word	0x00009070


	//   ....[27]....
        /*0978*/ 	.word	0x000090d0


	//   ....[28]....
        /*097c*/ 	.word	0x0000ab50


	//   ....[29]....
        /*0980*/ 	.word	0x0000ab80


	//   ....[30]....
        /*0984*/ 	.word	0x0000abc0


	//   ....[31]....
        /*0988*/ 	.word	0x0000abf0


	//   ....[32]....
        /*098c*/ 	.word	0x0000b440


	//   ....[33]....
        /*0990*/ 	.word	0x0000b460


	//   ....[34]....
        /*0994*/ 	.word	0x0000b5b0


	//   ....[35]....
        /*0998*/ 	.word	0x0000b5d0


	//   ....[36]....
        /*099c*/ 	.word	0x0000b710


	//   ....[37]....
        /*09a0*/ 	.word	0x0000b730


	//   ....[38]....
        /*09a4*/ 	.word	0x0000b880


	//   ....[39]....
        /*09a8*/ 	.word	0x0000b8a0


	//   ....[40]....
        /*09ac*/ 	.word	0x0000c250


	//   ....[41]....
        /*09b0*/ 	.word	0x0000c280


	//   ....[42]....
        /*09b4*/ 	.word	0x0000c3d0


	//   ....[43]....
        /*09b8*/ 	.word	0x0000c3f0


	//   ....[44]....
        /*09bc*/ 	.word	0x0000c530


	//   ....[45]....
        /*09c0*/ 	.word	0x0000c550


	//   ....[46]....
        /*09c4*/ 	.word	0x0000c6a0


	//   ....[47]....
        /*09c8*/ 	.word	0x0000c6c0


	//   ....[48]....
        /*09cc*/ 	.word	0x0000c890


	//   ....[49]....
        /*09d0*/ 	.word	0x0000ca70


	//   ....[50]....
        /*09d4*/ 	.word	0x0000caa0


	//   ....[51]....
        /*09d8*/ 	.word	0x0000cad0


	//   ....[52]....
        /*09dc*/ 	.word	0x0000cb00


	//   ....[53]....
        /*09e0*/ 	.word	0x0000cb30


	//   ....[54]....
        /*09e4*/ 	.word	0x0000cb60


	//   ....[55]....
        /*09e8*/ 	.word	0x0000ccd0


	//   ....[56]....
        /*09ec*/ 	.word	0x0000cd00


	//   ....[57]....
        /*09f0*/ 	.word	0x0000cd30


	//   ....[58]....
        /*09f4*/ 	.word	0x0000cd60


	//   ....[59]....
        /*09f8*/ 	.word	0x0000cd90


	//   ....[60]....
        /*09fc*/ 	.word	0x0000cdc0


	//   ....[61]....
        /*0a00*/ 	.word	0x0000ce60


	//   ....[62]....
        /*0a04*/ 	.word	0x0000cec0


	//   ....[63]....
        /*0a08*/ 	.word	0x0000cf50


	//   ....[64]....
        /*0a0c*/ 	.word	0x0000e1f0


	//   ....[65]....
        /*0a10*/ 	.word	0x0000ed80


	//   ....[66]....
        /*0a14*/ 	.word	0x0000eda0


	//   ....[67]....
        /*0a18*/ 	.word	0x0000edd0


	//   ....[68]....
        /*0a1c*/ 	.word	0x0000edf0


	//   ....[69]....
        /*0a20*/ 	.word	0x0000eea0


	//   ....[70]....
        /*0a24*/ 	.word	0x0000ef30


	//   ....[71]....
        /*0a28*/ 	.word	0x0000ef60


	//   ....[72]....
        /*0a2c*/ 	.word	0x0000efe0


	//   ....[73]....
        /*0a30*/ 	.word	0x0000f010


	//   ....[74]....
        /*0a34*/ 	.word	0x0000f090


	//   ....[75]....
        /*0a38*/ 	.word	0x0000f0c0


	//   ....[76]....
        /*0a3c*/ 	.word	0x0000f140


	//   ....[77]....
        /*0a40*/ 	.word	0x0000f170


	//   ....[78]....
        /*0a44*/ 	.word	0x0000f190


	//   ....[79]....
        /*0a48*/ 	.word	0x0000f1e0


	//   ....[80]....
        /*0a4c*/ 	.word	0x0000f1f0


	//   ....[81]....
        /*0a50*/ 	.word	0x0000f950


	//   ....[82]....
        /*0a54*/ 	.word	0x0000f9b0


	//   ....[83]....
        /*0a58*/ 	.word	0x0000fa60


	//   ....[84]....
        /*0a5c*/ 	.word	0x0000fa70


	//   ....[85]....
        /*0a60*/ 	.word	0x0000fb00


	//   ....[86]....
        /*0a64*/ 	.word	0x0000fb10


	//   ....[87]....
        /*0a68*/ 	.word	0x0000fba0


	//   ....[88]....
        /*0a6c*/ 	.word	0x0000fbb0


	//   ....[89]....
        /*0a70*/ 	.word	0x0000fc20


	//   ....[90]....
        /*0a74*/ 	.word	0x0000fc30


	//   ....[91]....
        /*0a78*/ 	.word	0x0000fcb0


	//   ....[92]....
        /*0a7c*/ 	.word	0x0000fcc0


	//   ....[93]....
        /*0a80*/ 	.word	0x0000fd40


	//   ....[94]....
        /*0a84*/ 	.word	0x0000fd50


	//   ....[95]....
        /*0a88*/ 	.word	0x0000fdd0


	//   ....[96]....
        /*0a8c*/ 	.word	0x0000fde0


	//   ....[97]....
        /*0a90*/ 	.word	0x00012ac0


	//   ....[98]....
        /*0a94*/ 	.word	0x00012b20


	//   ....[99]....
        /*0a98*/ 	.word	0x00012b50


	//   ....[100]....
        /*0a9c*/ 	.word	0x00012b60


	//   ....[101]....
        /*0aa0*/ 	.word	0x00012b90


	//   ....[102]....
        /*0aa4*/ 	.word	0x00012bc0


	//   ....[103]....
        /*0aa8*/ 	.word	0x00012bf0


	//   ....[104]....
        /*0aac*/ 	.word	0x00012c20


	//   ....[105]....
        /*0ab0*/ 	.word	0x00012da0


	//   ....[106]....
        /*0ab4*/ 	.word	0x00012dd0


	//   ....[107]....
        /*0ab8*/ 	.word	0x00012e00


	//   ....[108]....
        /*0abc*/ 	.word	0x00012e30


	//   ....[109]....
        /*0ac0*/ 	.word	0x00012e60


	//   ....[110]....
        /*0ac4*/ 	.word	0x00012e90


	//   ....[111]....
        /*0ac8*/ 	.word	0x00012f50


	//   ....[112]....
        /*0acc*/ 	.word	0x00012f70


	//   ....[113]....
        /*0ad0*/ 	.word	0x00012fe0


	//   ....[114]....
        /*0ad4*/ 	.word	0x000136b0


	//   ....[115]....
        /*0ad8*/ 	.word	0x00013cd0


	//   ....[116]....
        /*0adc*/ 	.word	0x00013e50


	//   ....[117]....
        /*0ae0*/ 	.word	0x00013ec0


	//   ....[118]....
        /*0ae4*/ 	.word	0x00013f20


	//   ....[119]....
        /*0ae8*/ 	.word	0x00013f80


	//   ....[120]....
        /*0aec*/ 	.word	0x00014050


	//   ....[121]....
        /*0af0*/ 	.word	0x00014110


	//   ....[122]....
        /*0af4*/ 	.word	0x00014220


	//   ....[123]....
        /*0af8*/ 	.word	0x000142c0


	//   ....[124]....
        /*0afc*/ 	.word	0x00014390


	//   ....[125]....
        /*0b00*/ 	.word	0x00014430


	//   ....[126]....
        /*0b04*/ 	.word	0x00014500


	//   ....[127]....
        /*0b08*/ 	.word	0x000145a0


	//   ....[128]....
        /*0b0c*/ 	.word	0x00014670


	//   ....[129]....
        /*0b10*/ 	.word	0x00014710


	//   ....[130]....
        /*0b14*/ 	.word	0x000147c0


	//   ....[131]....
        /*0b18*/ 	.word	0x00014860


	//   ....[132]....
        /*0b1c*/ 	.word	0x00014af0


	//   ....[133]....
        /*0b20*/ 	.word	0x00014bc0


	//   ....[134]....
        /*0b24*/ 	.word	0x00014ca0


	//   ....[135]....
        /*0b28*/ 	.word	0x00014d10


	//   ....[136]....
        /*0b2c*/ 	.word	0x00014e20


	//   ....[137]....
        /*0b30*/ 	.word	0x00014ee0


	//   ....[138]....
        /*0b34*/ 	.word	0x00014fa0


	//   ....[139]....
        /*0b38*/ 	.word	0x00015060


	//   ....[140]....
        /*0b3c*/ 	.word	0x00015120


	//   ....[141]....
        /*0b40*/ 	.word	0x000151e0


	//   ....[142]....
        /*0b44*/ 	.word	0x000152a0


	//   ....[143]....
        /*0b48*/ 	.word	0x00015350


	//   ....[144]....
        /*0b4c*/ 	.word	0x00015450


	//   ....[145]....
        /*0b50*/ 	.word	0x000154a0


	//   ....[146]....
        /*0b54*/ 	.word	0x00015500


	//   ....[147]....
        /*0b58*/ 	.word	0x000155e0


	//   ....[148]....
        /*0b5c*/ 	.word	0x00015910


	//   ....[149]....
        /*0b60*/ 	.word	0x000159b0


	//   ....[150]....
        /*0b64*/ 	.word	0x00015ad0


	//   ....[151]....
        /*0b68*/ 	.word	0x00015b50


	//   ....[152]....
        /*0b6c*/ 	.word	0x00015bd0


	//   ....[153]....
        /*0b70*/ 	.word	0x00015c50


	//   ....[154]....
        /*0b74*/ 	.word	0x00015cd0


	//   ....[155]....
        /*0b78*/ 	.word	0x00015d60


	//   ....[156]....
        /*0b7c*/ 	.word	0x00015e00


	//   ....[157]....
        /*0b80*/ 	.word	0x00015ea0


	//   ....[158]....
        /*0b84*/ 	.word	0x00015f20


	//   ....[159]....
        /*0b88*/ 	.word	0x00015fa0


	//   ....[160]....
        /*0b8c*/ 	.word	0x00016020


	//   ....[161]....
        /*0b90*/ 	.word	0x000160b0


	//   ....[162]....
        /*0b94*/ 	.word	0x00016130


	//   ....[163]....
        /*0b98*/ 	.word	0x000161d0


	//   ....[164]....
        /*0b9c*/ 	.word	0x00016260


	//   ....[165]....
        /*0ba0*/ 	.word	0x00016390


	//----- nvinfo : EIATTR_REG_RECONFIG
	.align		4
.L_1621:
        /*0ba4*/ 	.byte	0x01, 0x54
	.zero		2


	//----- nvinfo : EIATTR_SYSCALL_OFFSETS
	.align		4
        /*0ba8*/ 	.byte	0x04, 0x46
        /*0baa*/ 	.short	(.L_1623 - .L_1622)


	//   ....[0]....
.L_1622:
        /*0bac*/ 	.word	0x00001b90


	//   ....[1]....
        /*0bb0*/ 	.word	0x0000ddf0


	//   ....[2]....
        /*0bb4*/ 	.word	0x0000df50


	//   ....[3]....
        /*0bb8*/ 	.word	0x0000e050


	//   ....[4]....
        /*0bbc*/ 	.word	0x0000e960


	//   ....[5]....
        /*0bc0*/ 	.word	0x0000f570


	//----- nvinfo : EIATTR_MBARRIER_INSTR_OFFSETS
	.align		4
.L_1623:
        /*0bc4*/ 	.byte	0x04, 0x39
        /*0bc6*/ 	.short	(.L_1625 - .L_1624)


	//   ....[0]....
.L_1624:
        /*0bc8*/ 	.word	0x00000280
        /*0bcc*/ 	.word	0x000000ff
        /*0bd0*/ 	.word	0x00032400
        /*0bd4*/ 	.short	0x0100
        /*0bd6*/ 	.byte	0x08
	.zero		1


	//   ....[1]....
        /*0bd8*/ 	.word	0x00000290
        /*0bdc*/ 	.word	0x000000ff
        /*0be0*/ 	.word	0x00032410
        /*0be4*/ 	.short	0x0100
        /*0be6*/ 	.byte	0x08
	.zero		1


	//   ....[2]....
        /*0be8*/ 	.word	0x000002a0
        /*0bec*/ 	.word	0x000000ff
        /*0bf0*/ 	.word	0x00032420
        /*0bf4*/ 	.short	0x0100
        /*0bf6*/ 	.byte	0x08
	.zero		1


	//   ....[3]....
        /*0bf8*/ 	.word	0x00000390
        /*0bfc*/ 	.word	0x000000ff
        /*0c00*/ 	.word	0x00032430
        /*0c04*/ 	.short	0x0100
        /*0c06*/ 	.byte	0x08
	.zero		1


	//   ....[4]....
        /*0c08*/ 	.word	0x000003a0
        /*0c0c*/ 	.word	0x000000ff
        /*0c10*/ 	.word	0x00032440
        /*0c14*/ 	.short	0x0100
        /*0c16*/ 	.byte	0x08
	.zero		1


	//   ....[5]....
        /*0c18*/ 	.word	0x000003b0
        /*0c1c*/ 	.word	0x000000ff
        /*0c20*/ 	.word	0x00032438
        /*0c24*/ 	.short	0x0100
        /*0c26*/ 	.byte	0x08
	.zero		1


	//   ....[6]....
        /*0c28*/ 	.word	0x000003c0
        /*0c2c*/ 	.word	0x000000ff
        /*0c30*/ 	.word	0x00032448
        /*0c34*/ 	.short	0x0100
        /*0c36*/ 	.byte	0x08
	.zero		1


	//   ....[7]....
        /*0c38*/ 	.word	0x000004f0
        /*0c3c*/ 	.word	0x000000ff
        /*0c40*/ 	.word	0x00032450
        /*0c44*/ 	.short	0x0100
        /*0c46*/ 	.byte	0x08
	.zero		1


	//   ....[8]....
        /*0c48*/ 	.word	0x00000500
        /*0c4c*/ 	.word	0x000000ff
        /*0c50*/ 	.word	0x00032460
        /*0c54*/ 	.short	0x0100
        /*0c56*/ 	.byte	0x08
	.zero		1


	//   ....[9]....
        /*0c58*/ 	.word	0x00000510
        /*0c5c*/ 	.word	0x000000ff
        /*0c60*/ 	.word	0x00032458
        /*0c64*/ 	.short	0x0100
        /*0c66*/ 	.byte	0x08
	.zero		1


	//   ....[10]....
        /*0c68*/ 	.word	0x00000520
        /*0c6c*/ 	.word	0x000000ff
        /*0c70*/ 	.word	0x00032468
        /*0c74*/ 	.short	0x0100
        /*0c76*/ 	.byte	0x08
	.zero		1


	//   ....[11]....
        /*0c78*/ 	.word	0x00000610
        /*0c7c*/ 	.word	0x000000ff
        /*0c80*/ 	.word	0x00032470
        /*0c84*/ 	.short	0x0100
        /*0c86*/ 	.byte	0x06
	.zero		1


	//   ....[12]....
        /*0c88*/ 	.word	0x00000620
        /*0c8c*/ 	.word	0x000000ff
        /*0c90*/ 	.word	0x00032480
        /*0c94*/ 	.short	0x0100
        /*0c96*/ 	.byte	0x06
	.zero		1


	//   ....[13]....
        /*0c98*/ 	.word	0x00000630
        /*0c9c*/ 	.word	0x000000ff
        /*0ca0*/ 	.word	0x00032478
        /*0ca4*/ 	.short	0x0100
        /*0ca6*/ 	.byte	0x06
	.zero		1


	//   ....[14]....
        /*0ca8*/ 	.word	0x00000640
        /*0cac*/ 	.word	0x000000ff
        /*0cb0*/ 	.word	0x00032488
        /*0cb4*/ 	.short	0x0100
        /*0cb6*/ 	.byte	0x06
	.zero		1


	//   ....[15]....
        /*0cb8*/ 	.word	0x00000770
        /*0cbc*/ 	.word	0x000000ff
        /*0cc0*/ 	.word	0x00032490
        /*0cc4*/ 	.short	0x0100
        /*0cc6*/ 	.byte	0x08
	.zero		1


	//   ....[16]....
        /*0cc8*/ 	.word	0x00000780
        /*0ccc*/ 	.word	0x000000ff
        /*0cd0*/ 	.word	0x000324a0
        /*0cd4*/ 	.short	0x0100
        /*0cd6*/ 	.byte	0x08
	.zero		1


	//   ....[17]....
        /*0cd8*/ 	.word	0x00000790
        /*0cdc*/ 	.word	0x000000ff
        /*0ce0*/ 	.word	0x00032498
        /*0ce4*/ 	.short	0x0100
        /*0ce6*/ 	.byte	0x08
	.zero		1


	//   ....[18]....
        /*0ce8*/ 	.word	0x000007a0
        /*0cec*/ 	.word	0x000000ff
        /*0cf0*/ 	.word	0x000324a8
        /*0cf4*/ 	.short	0x0100
        /*0cf6*/ 	.byte	0x08
	.zero		1


	//   ....[19]....
        /*0cf8*/ 	.word	0x000008d0
        /*0cfc*/ 	.word	0x000000ff
        /*0d00*/ 	.word	0x000324b0
        /*0d04*/ 	.short	0x0100
        /*0d06*/ 	.byte	0x08
	.zero		1


	//   ....[20]....
        /*0d08*/ 	.word	0x000008e0
        /*0d0c*/ 	.word	0x000000ff
        /*0d10*/ 	.word	0x000324c0
        /*0d14*/ 	.short	0x0100
        /*0d16*/ 	.byte	0x08
	.zero		1


	//   ....[21]....
        /*0d18*/ 	.word	0x000008f0
        /*0d1c*/ 	.word	0x000000ff
        /*0d20*/ 	.word	0x000324b8
        /*0d24*/ 	.short	0x0100
        /*0d26*/ 	.byte	0x08
	.zero		1


	//   ....[22]....
        /*0d28*/ 	.word	0x00000900
        /*0d2c*/ 	.word	0x000000ff
        /*0d30*/ 	.word	0x000324c8
        /*0d34*/ 	.short	0x0100
        /*0d36*/ 	.byte	0x08
	.zero		1


	//   ....[23]....
        /*0d38*/ 	.word	0x00001c50
        /*0d3c*/ 	.word	0x00000005
        /*0d40*/ 	.word	0x00032400
        /*0d44*/ 	.short	0x010a
        /*0d46*/ 	.byte	0x3f
	.zero		1


	//   ....[24]....
        /*0d48*/ 	.word	0x00001d30
        /*0d4c*/ 	.word	0x00000000
        /*0d50*/ 	.word	0x00032430
        /*0d54*/ 	.short	0x010a
        /*0d56*/ 	.byte	0x3f
	.zero		1


	//   ....[25]....
        /*0d58*/ 	.word	0x00001d70
        /*0d5c*/ 	.word	0x00000000
        /*0d60*/ 	.word	0x00032430
        /*0d64*/ 	.short	0x010a
        /*0d66*/ 	.byte	0x3f
	.zero		1


	//   ....[26]....
        /*0d68*/ 	.word	0x00002070
        /*0d6c*/ 	.word	0x00000005
        /*0d70*/ 	.word	0x00032410
        /*0d74*/ 	.short	0x010a
        /*0d76*/ 	.byte	0x3f
	.zero		1


	//   ....[27]....
        /*0d78*/ 	.word	0x000020b0
        /*0d7c*/ 	.word	0x00000000
        /*0d80*/ 	.word	0x00032450
        /*0d84*/ 	.short	0x010a
        /*0d86*/ 	.byte	0x3f
	.zero		1


	//   ....[28]....
        /*0d88*/ 	.word	0x000020f0
        /*0d8c*/ 	.word	0x00000000
        /*0d90*/ 	.word	0x00032450
        /*0d94*/ 	.short	0x010a
        /*0d96*/ 	.byte	0x3f
	.zero		1


	//   ....[29]....
        /*0d98*/ 	.word	0x00003630
        /*0d9c*/ 	.word	0x00000018
        /*0da0*/ 	.word	0x00000000
        /*0da4*/ 	.short	0x0101
        /*0da6*/ 	.byte	0x3f
	.zero		1


	//   ....[30]....
        /*0da8*/ 	.word	0x00004150
        /*0dac*/ 	.word	0x00000000
        /*0db0*/ 	.word	0x00000000
        /*0db4*/ 	.short	0x0101
        /*0db6*/ 	.byte	0x3f
	.zero		1


	//   ....[31]....
        /*0db8*/ 	.word	0x00004340
        /*0dbc*/ 	.word	0x000000ff
        /*0dc0*/ 	.word	0x00032430
        /*0dc4*/ 	.short	0x010a
        /*0dc6*/ 	.byte	0x04
	.zero		1


	//   ....[32]....
        /*0dc8*/ 	.word	0x00004380
        /*0dcc*/ 	.word	0x000000ff
        /*0dd0*/ 	.word	0x00032430
        /*0dd4*/ 	.short	0x010a
        /*0dd6*/ 	.byte	0x04
	.zero		1


	//   ....[33]....
        /*0dd8*/ 	.word	0x00004590
        /*0ddc*/ 	.word	0x000000ff
        /*0de0*/ 	.word	0x00032450
        /*0de4*/ 	.short	0x010a
        /*0de6*/ 	.byte	0x04
	.zero		1


	//   ....[34]....
        /*0de8*/ 	.word	0x000045d0
        /*0dec*/ 	.word	0x000000ff
        /*0df0*/ 	.word	0x00032450
        /*0df4*/ 	.short	0x010a
        /*0df6*/ 	.byte	0x04
	.zero		1


	//   ....[35]....
        /*0df8*/ 	.word	0x00005870
        /*0dfc*/ 	.word	0x00000099
        /*0e00*/ 	.word	0x00000000
        /*0e04*/ 	.short	0x0101
        /*0e06*/ 	.byte	0x3f
	.zero		1


	//   ....[36]....
        /*0e08*/ 	.word	0x00006c50
        /*0e0c*/ 	.word	0x000000d3
        /*0e10*/ 	.word	0x00000000
        /*0e14*/ 	.short	0x0101
        /*0e16*/ 	.byte	0x3f
	.zero		1


	//   ....[37]....
        /*0e18*/ 	.word	0x00006d80
        /*0e1c*/ 	.word	0x000000ff
        /*0e20*/ 	.word	0x00032430
        /*0e24*/ 	.short	0x010a
        /*0e26*/ 	.byte	0x04
	.zero		1


	//   ....[38]....
        /*0e28*/ 	.word	0x00006dc0
        /*0e2c*/ 	.word	0x000000ff
        /*0e30*/ 	.word	0x00032430
        /*0e34*/ 	.short	0x010a
        /*0e36*/ 	.byte	0x04
	.zero		1


	//   ....[39]....
        /*0e38*/ 	.word	0x00006fd0
        /*0e3c*/ 	.word	0x000000ff
        /*0e40*/ 	.word	0x00032450
        /*0e44*/ 	.short	0x010a
        /*0e46*/ 	.byte	0x04
	.zero		1


	//   ....[40]....
        /*0e48*/ 	.word	0x00007010
        /*0e4c*/ 	.word	0x000000ff
        /*0e50*/ 	.word	0x00032450
        /*0e54*/ 	.short	0x010a
        /*0e56*/ 	.byte	0x04
	.zero		1


	//   ....[41]....
        /*0e58*/ 	.word	0x00007bf0
        /*0e5c*/ 	.word	0x00000098
        /*0e60*/ 	.word	0x00000000
        /*0e64*/ 	.short	0x0101
        /*0e66*/ 	.byte	0x3f
	.zero		1


	//   ....[42]....
        /*0e68*/ 	.word	0x00008f60
        /*0e6c*/ 	.word	0x000000d4
        /*0e70*/ 	.word	0x00000000
        /*0e74*/ 	.short	0x0101
        /*0e76*/ 	.byte	0x3f
	.zero		1


	//   ....[43]....
        /*0e78*/ 	.word	0x0000b430
        /*0e7c*/ 	.word	0x00000097
        /*0e80*/ 	.word	0x00000000
        /*0e84*/ 	.short	0x0101
        /*0e86*/ 	.byte	0x3f
	.zero		1


	//   ....[44]....
        /*0e88*/ 	.word	0x0000e4a0
        /*0e8c*/ 	.word	0x00000000
        /*0e90*/ 	.word	0x00032440
        /*0e94*/ 	.short	0x010a
        /*0e96*/ 	.byte	0x3f
	.zero		1


	//   ....[45]....
        /*0e98*/ 	.word	0x0000f310
        /*0e9c*/ 	.word	0x00000008
        /*0ea0*/ 	.word	0x00032400
        /*0ea4*/ 	.short	0x0107
        /*0ea6*/ 	.byte	0x3f
	.zero		1


	//   ....[46]....
        /*0ea8*/ 	.word	0x0000f3b0
        /*0eac*/ 	.word	0x00000002
        /*0eb0*/ 	.word	0x00032400
        /*0eb4*/ 	.short	0x0101
        /*0eb6*/ 	.byte	0x3f
	.zero		1


	//   ....[47]....
        /*0eb8*/ 	.word	0x0000ff00
        /*0ebc*/ 	.word	0x00000007
        /*0ec0*/ 	.word	0x00032410
        /*0ec4*/ 	.short	0x0107
        /*0ec6*/ 	.byte	0x3f
	.zero		1


	//   ....[48]....
        /*0ec8*/ 	.word	0x00010000
        /*0ecc*/ 	.word	0x00000002
        /*0ed0*/ 	.word	0x00032410
        /*0ed4*/ 	.short	0x0101
        /*0ed6*/ 	.byte	0x3f
	.zero		1


	//   ....[49]....
        /*0ed8*/ 	.word	0x00010020
        /*0edc*/ 	.word	0x00000002
        /*0ee0*/ 	.word	0x00032420
        /*0ee4*/ 	.short	0x010a
        /*0ee6*/ 	.byte	0x3f
	.zero		1


	//   ....[50]....
        /*0ee8*/ 	.word	0x00010130
        /*0eec*/ 	.word	0x00000002
        /*0ef0*/ 	.word	0x00032460
        /*0ef4*/ 	.short	0x010a
        /*0ef6*/ 	.byte	0x3f
	.zero		1


	//   ....[51]....
        /*0ef8*/ 	.word	0x00010a10
        /*0efc*/ 	.word	0x00000003
        /*0f00*/ 	.word	0x00032440
        /*0f04*/ 	.short	0x010a
        /*0f06*/ 	.byte	0x3f
	.zero		1


	//   ....[52]....
        /*0f08*/ 	.word	0x00010c70
        /*0f0c*/ 	.word	0x00000003
        /*0f10*/ 	.word	0x00032460
        /*0f14*/ 	.short	0x010a
        /*0f16*/ 	.byte	0x3f
	.zero		1


	//   ....[53]....
        /*0f18*/ 	.word	0x000114f0
        /*0f1c*/ 	.word	0x00000004
        /*0f20*/ 	.word	0x00032440
        /*0f24*/ 	.short	0x010a
        /*0f26*/ 	.byte	0x3f
	.zero		1


	//   ....[54]....
        /*0f28*/ 	.word	0x00011740
        /*0f2c*/ 	.word	0x00000004
        /*0f30*/ 	.word	0x00032460
        /*0f34*/ 	.short	0x010a
        /*0f36*/ 	.byte	0x3f
	.zero		1


	//   ....[55]....
        /*0f38*/ 	.word	0x00011f50
        /*0f3c*/ 	.word	0x00000004
        /*0f40*/ 	.word	0x00032440
        /*0f44*/ 	.short	0x010a
        /*0f46*/ 	.byte	0x3f
	.zero		1


	//   ....[56]....
        /*0f48*/ 	.word	0x000121b0
        /*0f4c*/ 	.word	0x00000004
        /*0f50*/ 	.word	0x00032460
        /*0f54*/ 	.short	0x010a
        /*0f56*/ 	.byte	0x3f
	.zero		1


	//   ....[57]....
        /*0f58*/ 	.word	0x00013630
        /*0f5c*/ 	.word	0x00000000
        /*0f60*/ 	.word	0x00032420
        /*0f64*/ 	.short	0x010a
        /*0f66*/ 	.byte	0x3f
	.zero		1


	//   ....[58]....
        /*0f68*/ 	.word	0x00013810
        /*0f6c*/ 	.word	0x00000006
        /*0f70*/ 	.word	0x00000000
        /*0f74*/ 	.short	0x010a
        /*0f76*/ 	.byte	0x3f
	.zero		1


	//   ....[59]....
        /*0f78*/ 	.word	0x00013880
        /*0f7c*/ 	.word	0x00000007
        /*0f80*/ 	.word	0x00000000
        /*0f84*/ 	.short	0x010a
        /*0f86*/ 	.byte	0x3f
	.zero		1


	//   ....[60]....
        /*0f88*/ 	.word	0x000138f0
        /*0f8c*/ 	.word	0x00000004
        /*0f90*/ 	.word	0x00000000
        /*0f94*/ 	.short	0x010a
        /*0f96*/ 	.byte	0x3f
	.zero		1


	//   ....[61]....
        /*0f98*/ 	.word	0x00013920
        /*0f9c*/ 	.word	0x00000003
        /*0fa0*/ 	.word	0x00000000
        /*0fa4*/ 	.short	0x010a
        /*0fa6*/ 	.byte	0x3f
	.zero		1


	//   ....[62]....
        /*0fa8*/ 	.word	0x00013980
        /*0fac*/ 	.word	0x00000005
        /*0fb0*/ 	.word	0x00032400
        /*0fb4*/ 	.short	0x010a
        /*0fb6*/ 	.byte	0x3f
	.zero		1


	//   ....[63]....
        /*0fb8*/ 	.word	0x000139d0
        /*0fbc*/ 	.word	0x00000000
        /*0fc0*/ 	.word	0x00032430
        /*0fc4*/ 	.short	0x010a
        /*0fc6*/ 	.byte	0x3f
	.zero		1


	//   ....[64]....
        /*0fc8*/ 	.word	0x00013a20
        /*0fcc*/ 	.word	0x00000005
        /*0fd0*/ 	.word	0x00032410
        /*0fd4*/ 	.short	0x010a
        /*0fd6*/ 	.byte	0x3f
	.zero		1


	//   ....[65]....
        /*0fd8*/ 	.word	0x00013a70
        /*0fdc*/ 	.word	0x00000000
        /*0fe0*/ 	.word	0x00032450
        /*0fe4*/ 	.short	0x010a
        /*0fe6*/ 	.byte	0x3f
	.zero		1


	//   ....[66]....
        /*0fe8*/ 	.word	0x00013ad0
        /*0fec*/ 	.word	0x00000014
        /*0ff0*/ 	.word	0x00032430
        /*0ff4*/ 	.short	0x010a
        /*0ff6*/ 	.byte	0x3f
	.zero		1


	//   ....[67]....
        /*0ff8*/ 	.word	0x00013b30
        /*0ffc*/ 	.word	0x00000014
        /*1000*/ 	.word	0x00032450
        /*1004*/ 	.short	0x010a
        /*1006*/ 	.byte	0x3f
	.zero		1


	//   ....[68]....
        /*1008*/ 	.word	0x00013b90
        /*100c*/ 	.word	0x00000014
        /*1010*/ 	.word	0x00032430
        /*1014*/ 	.short	0x010a
        /*1016*/ 	.byte	0x3f
	.zero		1


	//   ....[69]....
        /*1018*/ 	.word	0x00013bf0
        /*101c*/ 	.word	0x00000014
        /*1020*/ 	.word	0x00032450
        /*1024*/ 	.short	0x010a
        /*1026*/ 	.byte	0x3f
	.zero		1


	//   ....[70]....
        /*1028*/ 	.word	0x00013d90
        /*102c*/ 	.word	0x00000000
        /*1030*/ 	.word	0x00032440
        /*1034*/ 	.short	0x010a
        /*1036*/ 	.byte	0x3f
	.zero		1


	//   ....[71]....
        /*1038*/ 	.word	0x00015630
        /*103c*/ 	.word	0x00000002
        /*1040*/ 	.word	0x00032420
        /*1044*/ 	.short	0x010a
        /*1046*/ 	.byte	0x3f
	.zero		1


	//   ....[72]....
        /*1048*/ 	.word	0x00015680
        /*104c*/ 	.word	0x00000002
        /*1050*/ 	.word	0x00032460
        /*1054*/ 	.short	0x010a
        /*1056*/ 	.byte	0x3f
	.zero		1


	//   ....[73]....
        /*1058*/ 	.word	0x000156d0
        /*105c*/ 	.word	0x00000003
        /*1060*/ 	.word	0x00032440
        /*1064*/ 	.short	0x010a
        /*1066*/ 	.byte	0x3f
	.zero		1


	//   ....[74]....
        /*1068*/ 	.word	0x00015720
        /*106c*/ 	.word	0x00000003
        /*1070*/ 	.word	0x00032460
        /*1074*/ 	.short	0x010a
        /*1076*/ 	.byte	0x3f
	.zero		1


	//   ....[75]....
        /*1078*/ 	.word	0x00015770
        /*107c*/ 	.word	0x00000004
        /*1080*/ 	.word	0x00032440
        /*1084*/ 	.short	0x010a
        /*1086*/ 	.byte	0x3f
	.zero		1


	//   ....[76]....
        /*1088*/ 	.word	0x000157c0
        /*108c*/ 	.word	0x00000004
        /*1090*/ 	.word	0x00032460
        /*1094*/ 	.short	0x010a
        /*1096*/ 	.byte	0x3f
	.zero		1


	//   ....[77]....
        /*1098*/ 	.word	0x00015810
        /*109c*/ 	.word	0x00000004
        /*10a0*/ 	.word	0x00032440
        /*10a4*/ 	.short	0x010a
        /*10a6*/ 	.byte	0x3f
	.zero		1


	//   ....[78]....
        /*10a8*/ 	.word	0x00015860
        /*10ac*/ 	.word	0x00000004
        /*10b0*/ 	.word	0x00032460
        /*10b4*/ 	.short	0x010a
        /*10b6*/ 	.byte	0x3f
	.zero		1


	//   ....[79]....
        /*10b8*/ 	.word	0x000162b0
        /*10bc*/ 	.word	0x00000000
        /*10c0*/ 	.word	0x00032420
        /*10c4*/ 	.short	0x010a
        /*10c6*/ 	.byte	0x3f
	.zero		1


	//   ....[80]....
        /*10c8*/ 	.word	0x00016450
        /*10cc*/ 	.word	0x00000006
        /*10d0*/ 	.word	0x00000000
        /*10d4*/ 	.short	0x010a
        /*10d6*/ 	.byte	0x3f
	.zero		1


	//   ....[81]....
        /*10d8*/ 	.word	0x000164a0
        /*10dc*/ 	.word	0x00000007
        /*10e0*/ 	.word	0x00000000
        /*10e4*/ 	.short	0x010a
        /*10e6*/ 	.byte	0x3f
	.zero		1


	//   ....[82]....
        /*10e8*/ 	.word	0x000164f0
        /*10ec*/ 	.word	0x00000004
        /*10f0*/ 	.word	0x00000000
        /*10f4*/ 	.short	0x010a
        /*10f6*/ 	.byte	0x3f
	.zero		1


	//----- nvinfo : EIATTR_NUM_MBARRIERS
	.align		4
.L_1625:
        /*10f8*/ 	.byte	0x03, 0x38
        /*10fa*/ 	.short	0x0017


	//----- nvinfo : EIATTR_EXIT_INSTR_OFFSETS
	.align		4
        /*10fc*/ 	.byte	0x04, 0x1c
        /*10fe*/ 	.short	(.L_1627 - .L_1626)


	//   ....[0]....
.L_1626:
        /*1100*/ 	.word	0x00000ac0


	//   ....[1]....
        /*1104*/ 	.word	0x0000c830


	//   ....[2]....
        /*1108*/ 	.word	0x00013970


	//----- nvinfo : EIATTR_MAX_THREADS
	.align		4
.L_1627:
        /*110c*/ 	.byte	0x04, 0x05
        /*110e*/ 	.short	(.L_1629 - .L_1628)
.L_1628:
        /*1110*/ 	.word	0x00000180
        /*1114*/ 	.word	0x00000001
        /*1118*/ 	.word	0x00000001


	//----- nvinfo : EIATTR_CRS_STACK_SIZE
	.align		4
.L_1629:
        /*111c*/ 	.byte	0x04, 0x1e
        /*111e*/ 	.short	(.L_1631 - .L_1630)
.L_1630:
        /*1120*/ 	.word	0x00000000


	//----- nvinfo : EIATTR_CBANK_PARAM_SIZE
	.align		4
.L_1631:
        /*1124*/ 	.byte	0x03, 0x19
        /*1126*/ 	.short	0x0bf0


	//----- nvinfo : EIATTR_PARAM_CBANK
	.align		4
        /*1128*/ 	.byte	0x04, 0x0a
        /*112a*/ 	.short	(.L_1633 - .L_1632)
	.align		4
.L_1632:
        /*112c*/ 	.word	index@(.nv.constant0._ZN7cutlass13device_kernelIN5flash11enable_sm90INS1_16FlashAttnFwdSm90INS1_25CollectiveMainloopFwdSm90ILi2EN4cute5tupleIJNS5_1CILi1EEES8_S8_EEENS6_IJNS7_ILi128EEENS7_ILi96EEENS7_ILi64EEEEEELi256ENS_6half_tEfNS_4arch4Sm90ELb1ELb0ELb0ELb1ELb0ELb0ELb1ELb1ELb0ELb1ELb0ELb0EEENS1_21CollectiveEpilogueFwdINS6_IJSA_NS7_ILi256EEESB_EEES9_SE_SG_Li256ELb1ELb1ELb0ELb0EEENS1_36VarlenDynamicPersistentTileSchedulerILi128ELi96ELi256ELi128ELb0ELb1ELb1ELb1ELb1ELb1EEEEEEEEEvNT_6ParamsE)
        /*1130*/ 	.short	0x0210
        /*1132*/ 	.short	0x0bf0


	//----- nvinfo : EIATTR_SW_WAR
	.align		4
.L_1633:
        /*1134*/ 	.byte	0x04, 0x36
        /*1136*/ 	.short	(.L_1635 - .L_1634)
.L_1634:
        /*1138*/ 	.word	0x00000008
.L_1635:


//--------------------- .nv.info._ZN7cutlass13device_kernelIN5flash11enable_sm90INS1_16FlashAttnFwdSm90INS1_25CollectiveMainloopFwdSm90ILi2EN4cute5tupleIJNS5_1CILi1EEES8_S8_EEENS6_IJNS7_ILi128EEENS7_ILi96EEENS7_ILi64EEEEEELi256ENS_6half_tEfNS_4arch4Sm90ELb1ELb0ELb0ELb1ELb0ELb1ELb1ELb1ELb0ELb1ELb0ELb0EEENS1_21CollectiveEpilogueFwdINS6_IJSA_NS7_ILi256EEESB_EEES9_SE_SG_Li256ELb1ELb1ELb0ELb0EEENS1_36VarlenDynamicPersistentTileSchedulerILi128ELi96ELi256ELi128ELb0ELb1ELb1ELb1ELb1ELb1EEEEEEEEEvNT_6ParamsE --------------------------
	.section	.nv.info._ZN7cutlass13device_kernelIN5flash11enable_sm90INS1_16FlashAttnFwdSm90INS1_25CollectiveMainloopFwdSm90ILi2EN4cute5tupleIJNS5_1CILi1EEES8_S8_EEENS6_IJNS7_ILi128EEENS7_ILi96EEENS7_ILi64EEEEEELi256ENS_6half_tEfNS_4arch4Sm90ELb1ELb0ELb0ELb1ELb0ELb1ELb1ELb1ELb0ELb1ELb0ELb0EEENS1_21CollectiveEpilogueFwdINS6_IJSA_NS7_ILi256EEESB_EEES9_SE_SG_Li256ELb1ELb1ELb0ELb0EEENS1_36VarlenDynamicPersistentTileSchedulerILi128ELi96ELi256ELi128ELb0ELb1ELb1ELb1ELb1ELb1EEEEEEEEEvNT_6ParamsE,"",@"SHT_CUDA_INFO"
	.sectionflags	@""
	.align	4


	//----- nvinfo : EIATTR_CUDA_API_VERSION
	.align		4
        /*0000*/ 	.byte	0x04, 0x37
        /*0002*/ 	.short	(.L_1637 - .L_1636)
.L_1636:
        /*0004*/ 	.word	0x00000082


	//----- nvinfo : EIATTR_KPARAM_INFO
	.align		4
.L_1637:
        /*0008*/ 	.byte	0x04, 0x17
        /*000a*/ 	.short	(.L_1639 - .L_1638)
.L_1638:
        /*000c*/ 	.word	0x00000000
        /*0010*/ 	.short	0x0000
        /*0012*/ 	.short	0x0070
        /*0014*/ 	.byte	0x00, 0xf0, 0x01, 0x2e


	//----- nvinfo : EIATTR_SPARSE_MMA_MASK
	.align		4
.L_1639:
        /*0018*/ 	.byte	0x03, 0x50
        /*001a*/ 	.short	0x0000


	//----- nvinfo : EIATTR_MAXREG_COUNT
	.align		4
        /*001c*/ 	.byte	0x03, 0x1b
        /*001e*/ 	.short	0x00a8


	//----- nvinfo : EIATTR_NUM_BARRIERS
	.align		4
        /*0020*/ 	.byte	0x02, 0x4c
        /*0022*/ 	.byte	0x10
	.zero		1


	//----- nvinfo : EIATTR_EXTERNS
	.align		4
        /*0024*/ 	.byte	0x04, 0x0f
        /*0026*/ 	.short	(.L_1641 - .L_1640)


	//   ....[0]....
	.align		4
.L_1640:
        /*0028*/ 	.word	index@(__assertfail)


	//----- nvinfo : EIATTR_ANNOTATIONS
	.align		4
.L_1641:
        /*002c*/ 	.byte	0x04, 0x55
        /*002e*/ 	.short	(.L_1643 - .L_1642)


	//   ....[0]....
.L_1642:
        /* <DEDUP_REMOVED lines=181> */


	//----- nvinfo : EIATTR_MERCURY_ISA_VERSION
	.align		4
.L_1643:
        /*0b70*/ 	.byte	0x03, 0x5f
        /*0b72*/ 	.short	0x0101


	//----- nvinfo : EIATTR_UNUSED_LOAD_BYTE_OFFSET
	.align		4
        /*0b74*/ 	.byte	0x04, 0x44
        /*0b76*/ 	.short	(.L_1645 - .L_1644)


	//   ....[0]....
.L_1644:
        /*0b78*/ 	.word	0x00000af0
        /*0b7c*/ 	.word	0x0000fff0


	//   ....[1]....
        /*0b80*/ 	.word	0x00011f60
        /*0b84*/ 	.word	0x0000fff0


	//----- nvinfo : EIATTR_INT_WARP_WIDE_INSTR_OFFSETS
	.align		4
.L_1645:
        /*0b88*/ 	.byte	0x04, 0x31
        /*0b8a*/ 	.short	(.L_1647 - .L_1646)


	//   ....[0]....
.L_1646:
        /*0b8c*/ 	.word	0x00000180


	//   ....[1]....
        /*0b90*/ 	.word	0x000001c0


	//   ....[2]....
        /*0b94*/ 	.word	0x00000230


	//   ....[3]....
        /*0b98*/ 	.word	0x000002a0


	//   ....[4]....
        /*0b9c*/ 	.word	0x00017ad0


	//   ....[5]....
        /*0ba0*/ 	.word	0x00017b60


	//   ....[6]....
        /*0ba4*/ 	.word	0x0001c830


	//   ....[7]....
        /*0ba8*/ 	.word	0x0001c8c0


	//----- nvinfo : EIATTR_COOP_GROUP_MASK_REGIDS
	.align		4
.L_1647:
        /*0bac*/ 	.byte	0x04, 0x29
        /*0bae*/ 	.short	(.L_1649 - .L_1648)


	//   ....[0]....
.L_1648:
        /*0bb0*/ 	.word	0xffffffff


	//   ....[1]....
        /*0bb4*/ 	.word	0xffffffff


	//   ....[2]....
        /*0bb8*/ 	.word	0xffffffff


	//   ....[3]....
        /*0bbc*/ 	.word	0xffffffff


	//   ....[4]....
        /*0bc0*/ 	.word	0xffffffff


	//   ....[5]....
        /*0bc4*/ 	.word	0xffffffff


	//   ....[6]....
        /*0bc8*/ 	.word	0xffffffff


	//   ....[7]....
        /*0bcc*/ 	.word	0xffffffff


	//   ....[8]....
        /*0bd0*/ 	.word	0xffffffff


	//   ....[9]....
        /*0bd4*/ 	.word	0xffffffff


	//   ....[10]....
        /*0bd8*/ 	.word	0xffffffff


	//   ....[11]....
        /*0bdc*/ 	.word	0xffffffff


	//   ....[12]....
        /*0be0*/ 	.word	0xffffffff


	//   ....[13]....
        /*0be4*/ 	.word	0xffffffff


	//   ....[14]....
        /*0be8*/ 	.word	0xffffffff


	//   ....[15]....
        /*0bec*/ 	.word	0xffffffff


	//   ....[16]....
        /*0bf0*/ 	.word	0xffffffff


	//   ....[17]....
        /*0bf4*/ 	.word	0xffffffff


	//   ....[18]....
        /*0bf8*/ 	.word	0xffffffff


	//   ....[19]....
        /*0bfc*/ 	.word	0xffffffff


	//   ....[20]....
        /*0c00*/ 	.word	0xffffffff


	//   ....[21]....
        /*0c04*/ 	.word	0xffffffff


	//   ....[22]....
        /*0c08*/ 	.word	0xffffffff


	//   ....[23]....
        /*0c0c*/ 	.word	0xffffffff


	//   ....[24]....
        /*0c10*/ 	.word	0xffffffff


	//   ....[25]....
        /*0c14*/ 	.word	0xffffffff


	//   ....[26]....
        /*0c18*/ 	.word	0xffffffff


	//   ....[27]....
        /*0c1c*/ 	.word	0xffffffff


	//   ....[28]....
        /*0c20*/ 	.word	0xffffffff


	//   ....[29]....
        /*0c24*/ 	.word	0xffffffff


	//   ....[30]....
        /*0c28*/ 	.word	0xffffffff


	//   ....[31]....
        /*0c2c*/ 	.word	0xffffffff


	//   ....[32]....
        /*0c30*/ 	.word	0xffffffff


	//   ....[33]....
        /*0c34*/ 	.word	0xffffffff


	//   ....[34]....
        /*0c38*/ 	.word	0xffffffff


	//   ....[35]....
        /*0c3c*/ 	.word	0xffffffff


	//   ....[36]....
        /*0c40*/ 	.word	0xffffffff


	//   ....[37]....
        /*0c44*/ 	.word	0xffffffff


	//   ....[38]....
        /*0c48*/ 	.word	0xffffffff


	//   ....[39]....
        /*0c4c*/ 	.word	0xffffffff


	//   ....[40]....
        /*0c50*/ 	.word	0xffffffff


	//   ....[41]....
        /*0c54*/ 	.word	0xffffffff


	//   ....[42]....
        /*0c58*/ 	.word	0xffffffff


	//   ....[43]....
        /*0c5c*/ 	.word	0xffffffff


	//   ....[44]....
        /*0c60*/ 	.word	0xffffffff


	//   ....[45]....
        /*0c64*/ 	.word	0xffffffff


	//   ....[46]....
        /*0c68*/ 	.word	0xffffffff


	//   ....[47]....
        /*0c6c*/ 	.word	0xffffffff


	//   ....[48]....
        /*0c70*/ 	.word	0xffffffff


	//   ....[49]....
        /*0c74*/ 	.word	0xffffffff


	//   ....[50]....
        /*0c78*/ 	.word	0xffffffff


	//   ....[51]....
        /*0c7c*/ 	.word	0xffffffff


	//   ....[52]....
        /*0c80*/ 	.word	0xffffffff


	//   ....[53]....
        /*0c84*/ 	.word	0xffffffff


	//   ....[54]....
        /*0c88*/ 	.word	0xffffffff


	//   ....[55]....
        /*0c8c*/ 	.word	0xffffffff


	//   ....[56]....
        /*0c90*/ 	.word	0xffffffff


	//   ....[57]....
        /*0c94*/ 	.word	0xffffffff


	//   ....[58]....
        /*0c98*/ 	.word	0xffffffff


	//   ....[59]....
        /*0c9c*/ 	.word	0xffffffff


	//   ....[60]....
        /*0ca0*/ 	.word	0xffffffff


	//   ....[61]....
        /*0ca4*/ 	.word	0xffffffff


	//   ....[62]....
        /*0ca8*/ 	.word	0xffffffff


	//   ....[63]....
        /*0cac*/ 	.word	0xffffffff


	//   ....[64]....
        /*0cb0*/ 	.word	0xffffffff


	//   ....[65]....
        /*0cb4*/ 	.word	0xffffffff


	//   ....[66]....
        /*0cb8*/ 	.word	0xffffffff


	//   ....[67]....
        /*0cbc*/ 	.word	0xffffffff


	//   ....[68]....
        /*0cc0*/ 	.word	0xffffffff


	//   ....[69]....
        /*0cc4*/ 	.word	0xffffffff


	//   ....[70]....
        /*0cc8*/ 	.word	0xffffffff


	//   ....[71]....
        /*0ccc*/ 	.word	0xffffffff


	//   ....[72]....
        /*0cd0*/ 	.word	0xffffffff


	//   ....[73]....
        /*0cd4*/ 	.word	0xffffffff


	//   ....[74]....
        /*0cd8*/ 	.word	0xffffffff


	//   ....[75]....
        /*0cdc*/ 	.word	0xffffffff


	//   ....[76]....
        /*0ce0*/ 	.word	0xffffffff


	//   ....[77]....
        /*0ce4*/ 	.word	0xffffffff


	//   ....[78]....
        /*0ce8*/ 	.word	0xffffffff


	//   ....[79]....
        /*0cec*/ 	.word	0xffffffff


	//   ....[80]....
        /*0cf0*/ 	.word	0xffffffff


	//   ....[81]....
        /*0cf4*/ 	.word	0xffffffff


	//   ....[82]....
        /*0cf8*/ 	.word	0xffffffff


	//   ....[83]....
        /*0cfc*/ 	.word	0xffffffff


	//   ....[84]....
        /*0d00*/ 	.word	0xffffffff


	//   ....[85]....
        /*0d04*/ 	.word	0xffffffff


	//   ....[86]....
        /*0d08*/ 	.word	0xffffffff


	//   ....[87]....
        /*0d0c*/ 	.word	0xffffffff


	//   ....[88]....
        /*0d10*/ 	.word	0xffffffff


	//   ....[89]....
        /*0d14*/ 	.word	0xffffffff


	//   ....[90]....
        /*0d18*/ 	.word	0xffffffff


	//   ....[91]....
        /*0d1c*/ 	.word	0xffffffff


	//   ....[92]....
        /*0d20*/ 	.word	0xffffffff


	//   ....[93]....
        /*0d24*/ 	.word	0xffffffff


	//   ....[94]....
        /*0d28*/ 	.word	0xffffffff


	//   ....[95]....
        /*0d2c*/ 	.word	0xffffffff


	//   ....[96]....
        /*0d30*/ 	.word	0xffffffff


	//   ....[97]....
        /*0d34*/ 	.word	0xffffffff


	//   ....[98]....
        /*0d38*/ 	.word	0xffffffff


	//   ....[99]....
        /*0d3c*/ 	.word	0xffffffff


	//   ....[100]....
        /*0d40*/ 	.word	0xffffffff


	//   ....[101]....
        /*0d44*/ 	.word	0xffffffff


	//   ....[102]....
        /*0d48*/ 	.word	0xffffffff


	//   ....[103]....
        /*0d4c*/ 	.word	0xffffffff


	//   ....[104]....
        /*0d50*/ 	.word	0xffffffff


	//   ....[105]....
        /*0d54*/ 	.word	0xffffffff


	//   ....[106]....
        /*0d58*/ 	.word	0xffffffff


	//   ....[107]....
        /*0d5c*/ 	.word	0xffffffff


	//   ....[108]....
        /*0d60*/ 	.word	0xffffffff


	//   ....[109]....
        /*0d64*/ 	.word	0xffffffff


	//   ....[110]....
        /*0d68*/ 	.word	0xffffffff


	//   ....[111]....
        /*0d6c*/ 	.word	0xffffffff


	//   ....[112]....
        /*0d70*/ 	.word	0xffffffff


	//   ....[113]....
        /*0d74*/ 	.word	0xffffffff


	//   ....[114]....
        /*0d78*/ 	.word	0xffffffff


	//   ....[115]....
        /*0d7c*/ 	.word	0xffffffff


	//   ....[116]....
        /*0d80*/ 	.word	0xffffffff


	//   ....[117]....
        /*0d84*/ 	.word	0xffffffff


	//   ....[118]....
        /*0d88*/ 	.word	0xffffffff


	//   ....[119]....
        /*0d8c*/ 	.word	0xffffffff


	//   ....[120]....
        /*0d90*/ 	.word	0xffffffff


	//   ....[121]....
        /*0d94*/ 	.word	0xffffffff


	//   ....[122]....
        /*0d98*/ 	.word	0xffffffff


	//   ....[123]....
        /*0d9c*/ 	.word	0xffffffff


	//   ....[124]....
        /*0da0*/ 	.word	0xffffffff


	//   ....[125]....
        /*0da4*/ 	.word	0xffffffff


	//   ....[126]....
        /*0da8*/ 	.word	0xffffffff


	//   ....[127]....
        /*0dac*/ 	.word	0xffffffff


	//   ....[128]....
        /*0db0*/ 	.word	0xffffffff


	//   ....[129]....
        /*0db4*/ 	.word	0xffffffff


	//   ....[130]....
        /*0db8*/ 	.word	0xffffffff


	//   ....[131]....
        /*0dbc*/ 	.word	0xffffffff


	//   ....[132]....
        /*0dc0*/ 	.word	0x0500000f


	//   ....[133]....
        /*0dc4*/ 	.word	0x0500000f


	//   ....[134]....
        /*0dc8*/ 	.word	0x0500000f


	//   ....[135]....
        /*0dcc*/ 	.word	0x0500000f


	//   ....[136]....
        /*0dd0*/ 	.word	0x0500000f


	//   ....[137]....
        /*0dd4*/ 	.word	0x0500000f


	//   ....[138]....
        /*0dd8*/ 	.word	0x0500000f


	//   ....[139]....
        /*0ddc*/ 	.word	0x0500000f


	//   ....[140]....
        /*0de0*/ 	.word	0x0500000f


	//   ....[141]....
        /*0de4*/ 	.word	0x0500000f


	//   ....[142]....
        /*0de8*/ 	.word	0x0500000f


	//   ....[143]....
        /*0dec*/ 	.word	0x0500000f


	//   ....[144]....
        /*0df0*/ 	.word	0x0500000f


	//   ....[145]....
        /*0df4*/ 	.word	0x0500000f


	//   ....[146]....
        /*0df8*/ 	.word	0x0500000f


	//   ....[147]....
        /*0dfc*/ 	.word	0x0500000f


	//   ....[148]....
        /*0e00*/ 	.word	0x0500000f


	//   ....[149]....
        /*0e04*/ 	.word	0x0500000f


	//   ....[150]....
        /*0e08*/ 	.word	0x0500000f


	//   ....[151]....
        /*0e0c*/ 	.word	0x0500000f


	//   ....[152]....
        /*0e10*/ 	.word	0x0500000f


	//   ....[153]....
        /*0e14*/ 	.word	0x0500000f


	//   ....[154]....
        /*0e18*/ 	.word	0x0500000f


	//   ....[155]....
        /*0e1c*/ 	.word	0x0500000f


	//   ....[156]....
        /*0e20*/ 	.word	0x0500000f


	//   ....[157]....
        /*0e24*/ 	.word	0x0500000f


	//   ....[158]....
        /*0e28*/ 	.word	0x0500000f


	//   ....[159]....
        /*0e2c*/ 	.word	0x0500000f


	//   ....[160]....
        /*0e30*/ 	.word	0x0500000f


	//   ....[161]....
        /*0e34*/ 	.word	0x0500000f


	//   ....[162]....
        /*0e38*/ 	.word	0x0500000f


	//   ....[163]....
        /*0e3c*/ 	.word	0x0500000f


	//   ....[164]....
        /*0e40*/ 	.word	0x0500000f


	//   ....[165]....
        /*0e44*/ 	.word	0x0500000f


	//   ....[166]....
        /*0e48*/ 	.word	0x0500000f


	//   ....[167]....
        /*0e4c*/ 	.word	0x0500000f


	//   ....[168]....
        /*0e50*/ 	.word	0x0500000f


	//   ....[169]....
        /*0e54*/ 	.word	0x0500000f


	//   ....[170]....
        /*0e58*/ 	.word	0x0500000f


	//   ....[171]....
        /*0e5c*/ 	.word	0x0500000f


	//   ....[172]....
        /*0e60*/ 	.word	0x0500000f


	//   ....[173]....
        /*0e64*/ 	.word	0x0500000f


	//   ....[174]....
        /*0e68*/ 	.word	0x0500000f


	//   ....[175]....
        /*0e6c*/ 	.word	0x0500000f


	//   ....[176]....
        /*0e70*/ 	.word	0x0500000f


	//   ....[177]....
        /*0e74*/ 	.word	0x0500000f


	//   ....[178]....
        /*0e78*/ 	.word	0x0500000f


	//   ....[179]....
        /*0e7c*/ 	.word	0x0500000f


	//   ....[180]....
        /*0e80*/ 	.word	0x0500000f


	//   ....[181]....
        /*0e84*/ 	.word	0x0500000f


	//   ....[182]....
        /*0e88*/ 	.word	0x0500000f


	//   ....[183]....
        /*0e8c*/ 	.word	0x0500000f


	//   ....[184]....
        /*0e90*/ 	.word	0x0500000f


	//   ....[185]....
        /*0e94*/ 	.word	0x0500000f


	//   ....[186]....
        /*0e98*/ 	.word	0x0500000f


	//   ....[187]....
        /*0e9c*/ 	.word	0x0500000f


	//   ....[188]....
        /*0ea0*/ 	.word	0x0500000f


	//   ....[189]....
        /*0ea4*/ 	.word	0x0500000f


	//   ....[190]....
        /*0ea8*/ 	.word	0x0500000f


	//   ....[191]....
        /*0eac*/ 	.word	0x0500000f


	//   ....[192]....
        /*0eb0*/ 	.word	0x0500000f


	//   ....[193]....
        /*0eb4*/ 	.word	0x0500000f


	//   ....[194]....
        /*0eb8*/ 	.word	0x0500000f


	//   ....[195]....
        /*0ebc*/ 	.word	0x0500000f


	//   ....[196]....
        /*0ec0*/ 	.word	0x0500000f


	//   ....[197]....
        /*0ec4*/ 	.word	0x0500000f


	//   ....[198]....
        /*0ec8*/ 	.word	0x0500000f


	//   ....[199]....
        /*0ecc*/ 	.word	0x0500000f


	//   ....[200]....
        /*0ed0*/ 	.word	0x0500000f


	//   ....[201]....
        /*0ed4*/ 	.word	0x0500000f


	//   ....[202]....
        /*0ed8*/ 	.word	0x0500000f


	//   ....[203]....
        /*0edc*/ 	.word	0x0500000f


	//   ....[204]....
        /*0ee0*/ 	.word	0x0500000f


	//   ....[205]....
        /*0ee4*/ 	.word	0x0500000f


	//   ....[206]....
        /*0ee8*/ 	.word	0x0500000f


	//   ....[207]....
        /*0eec*/ 	.word	0x0500000f


	//   ....[208]....
        /*0ef0*/ 	.word	0x0500000f


	//----- nvinfo : EIATTR_COOP_GROUP_INSTR_OFFSETS
	.align		4
.L_1649:
        /*0ef4*/ 	.byte	0x04, 0x28
        /*0ef6*/ 	.short	(.L_1651 - .L_1650)


	//   ....[0]....
.L_1650:
        /*0ef8*/ 	.word	0x00000060


	//   ....[1]....
        /*0efc*/ 	.word	0x00000190


	//   ....[2]....
        /*0f00*/ 	.word	0x00000250


	//   ....[3]....
        /*0f04*/ 	.word	0x00000420


	//   ....[4]....
        /*0f08*/ 	.word	0x00000580


	//   ....[5]....
        /*0f0c*/ 	.word	0x000006a0


	//   ....[6]....
        /*0f10*/ 	.word	0x00000800


	//   ....[7]....
        /*0f14*/ 	.word	0x00006040


	//   ....[8]....
        /*0f18*/ 	.word	0x00006810


	//   ....[9]....
        /*0f1c*/ 	.word	0x00006820


	//   ....[10]....
        /*0f20*/ 	.word	0x00006830


	//   ....[11]....
        /*0f24*/ 	.word	0x00006840


	//   ....[12]....
        /*0f28*/ 	.word	0x00006b70


	//   ....[13]....
        /*0f2c*/ 	.word	0x00006b80


	//   ....[14]....
        /*0f30*/ 	.word	0x00006b90


	//   ....[15]....
        /*0f34*/ 	.word	0x00006ba0


	//   ....[16]....
        /*0f38*/ 	.word	0x00007e70


	//   ....[17]....
        /*0f3c*/ 	.word	0x00007e80


	//   ....[18]....
        /*0f40*/ 	.word	0x00007e90


	//   ....[19]....
        /*0f44*/ 	.word	0x00007ea0


	//   ....[20]....
        /*0f48*/ 	.word	0x00007f90


	//   ....[21]....
        /*0f4c*/ 	.word	0x00007fa0


	//   ....[22]....
        /*0f50*/ 	.word	0x00008050


	//   ....[23]....
        /*0f54*/ 	.word	0x00008090


	//   ....[24]....
        /*0f58*/ 	.word	0x0000a350


	//   ....[25]....
        /*0f5c*/ 	.word	0x0000a830


	//   ....[26]....
        /*0f60*/ 	.word	0x0000a840


	//   ....[27]....
        /*0f64*/ 	.word	0x0000a860


	//   ....[28]....
        /*0f68*/ 	.word	0x0000ae10


	//   ....[29]....
        /*0f6c*/ 	.word	0x0000ae30


	//   ....[30]....
        /*0f70*/ 	.word	0x0000cb10


	//   ....[31]....
        /*0f74*/ 	.word	0x0000cba0


	//   ....[32]....
        /*0f78*/ 	.word	0x0000d060


	//   ....[33]....
        /*0f7c*/ 	.word	0x0000d080


	//   ....[34]....
        /*0f80*/ 	.word	0x0000d7d0


	//   ....[35]....
        /*0f84*/ 	.word	0x0000d7f0


	//   ....[36]....
        /*0f88*/ 	.word	0x0000fbf0


	//   ....[37]....
        /*0f8c*/ 	.word	0x0000fc10


	//   ....[38]....
        /*0f90*/ 	.word	0x00010020


	//   ....[39]....
        /*0f94*/ 	.word	0x00010040


	//   ....[40]....
        /*0f98*/ 	.word	0x000114d0


	//   ....[41]....
        /*0f9c*/ 	.word	0x00011520


	//   ....[42]....
        /*0fa0*/ 	.word	0x00011590


	//   ....[43]....
        /*0fa4*/ 	.word	0x000115c0


	//   ....[44]....
        /*0fa8*/ 	.word	0x000133c0


	//   ....[45]....
        /*0fac*/ 	.word	0x00013400


	//   ....[46]....
        /*0fb0*/ 	.word	0x00013460


	//   ....[47]....
        /*0fb4*/ 	.word	0x000134a0


	//   ....[48]....
        /*0fb8*/ 	.word	0x00013a80


	//   ....[49]....
        /*0fbc*/ 	.word	0x00013ab0


	//   ....[50]....
        /*0fc0*/ 	.word	0x00013bf0


	//   ....[51]....
        /*0fc4*/ 	.word	0x00013c10


	//   ....[52]....
        /*0fc8*/ 	.word	0x00013d50


	//   ....[53]....
        /*0fcc*/ 	.word	0x00013d70


	//   ....[54]....
        /*0fd0*/ 	.word	0x00013ec0


	//   ....[55]....
        /*0fd4*/ 	.word	0x00013ee0


	//   ....[56]....
        /*0fd8*/ 	.word	0x000147f0


	//   ....[57]....
        /*0fdc*/ 	.word	0x00014800


	//   ....[58]....
        /*0fe0*/ 	.word	0x00014a20


	//   ....[59]....
        /*0fe4*/ 	.word	0x00014a30


	//   ....[60]....
        /*0fe8*/ 	.word	0x00014c40


	//   ....[61]....
        /*0fec*/ 	.word	0x00014c50


	//   ....[62]....
        /*0ff0*/ 	.word	0x00014e60


	//   ....[63]....
        /*0ff4*/ 	.word	0x00014e70


	//   ....[64]....
        /*0ff8*/ 	.word	0x000150e0


	//   ....[65]....
        /*0ffc*/ 	.word	0x000152c0


	//   ....[66]....
        /*1000*/ 	.word	0x000152f0


	//   ....[67]....
        /*1004*/ 	.word	0x00015320


	//   ....[68]....
        /*1008*/ 	.word	0x00015350


	//   ....[69]....
        /*100c*/ 	.word	0x00015380


	//   ....[70]....
        /*1010*/ 	.word	0x000153b0


	//   ....[71]....
        /*1014*/ 	.word	0x00015520


	//   ....[72]....
        /*1018*/ 	.word	0x00015550


	//   ....[73]....
        /*101c*/ 	.word	0x00015580


	//   ....[74]....
        /*1020*/ 	.word	0x000155b0


	//   ....[75]....
        /*1024*/ 	.word	0x000155e0


	//   ....[76]....
        /*1028*/ 	.word	0x00015610


	//   ....[77]....
        /*102c*/ 	.word	0x000156b0


	//   ....[78]....
        /*1030*/ 	.word	0x00015710


	//   ....[79]....
        /*1034*/ 	.word	0x000157a0


	//   ....[80]....
        /*1038*/ 	.word	0x00016630


	//   ....[81]....
        /*103c*/ 	.word	0x000180d0


	//   ....[82]....
        /*1040*/ 	.word	0x00018c60


	//   ....[83]....
        /*1044*/ 	.word	0x00018c80


	//   ....[84]....
        /*1048*/ 	.word	0x00018cb0


	//   ....[85]....
        /*104c*/ 	.word	0x00018cd0


	//   ....[86]....
        /*1050*/ 	.word	0x00018d80


	//   ....[87]....
        /*1054*/ 	.word	0x00018e10


	//   ....[88]....
        /*1058*/ 	.word	0x00018e40


	//   ....[89]....
        /*105c*/ 	.word	0x00018ec0


	//   ....[90]....
        /*1060*/ 	.word	0x00018ef0


	//   ....[91]....
        /*1064*/ 	.word	0x00018f70


	//   ....[92]....
        /*1068*/ 	.word	0x00018fa0


	//   ....[93]....
        /*106c*/ 	.word	0x00019020


	//   ....[94]....
        /*1070*/ 	.word	0x00019050


	//   ....[95]....
        /*1074*/ 	.word	0x000190b0


	//   ....[96]....
        /*1078*/ 	.word	0x000190c0


	//   ....[97]....
        /*107c*/ 	.word	0x00019130


	//   ....[98]....
        /*1080*/ 	.word	0x00019850


	//   ....[99]....
        /*1084*/ 	.word	0x00019870


	//   ....[100]....
        /*1088*/ 	.word	0x00019890


	//   ....[101]....
        /*108c*/ 	.word	0x00019940


	//   ....[102]....
        /*1090*/ 	.word	0x00019a00


	//   ....[103]....
        /*1094*/ 	.word	0x00019a10


	//   ....[104]....
        /*1098*/ 	.word	0x00019ad0


	//   ....[105]....
        /*109c*/ 	.word	0x00019ae0


	//   ....[106]....
        /*10a0*/ 	.word	0x00019b80


	//   ....[107]....
        /*10a4*/ 	.word	0x00019b90


	//   ....[108]....
        /*10a8*/ 	.word	0x00019c40


	//   ....[109]....
        /*10ac*/ 	.word	0x00019c50


	//   ....[110]....
        /*10b0*/ 	.word	0x00019d00


	//   ....[111]....
        /*10b4*/ 	.word	0x00019d10


	//   ....[112]....
        /*10b8*/ 	.word	0x00019d80


	//   ....[113]....
        /*10bc*/ 	.word	0x00019dd0


	//   ....[114]....
        /*10c0*/ 	.word	0x0001cac0


	//   ....[115]....
        /*10c4*/ 	.word	0x0001caf0


	//   ....[116]....
        /*10c8*/ 	.word	0x0001cb30


	//   ....[117]....
        /*10cc*/ 	.word	0x0001cb60


	//   ....[118]....
        /*10d0*/ 	.word	0x0001cb90


	//   ....[119]....
        /*10d4*/ 	.word	0x0001cbc0


	//   ....[120]....
        /*10d8*/ 	.word	0x0001cbf0


	//   ....[121]....
        /*10dc*/ 	.word	0x0001cc20


	//   ....[122]....
        /*10e0*/ 	.word	0x0001cda0


	//   ....[123]....
        /*10e4*/ 	.word	0x0001cdd0


	//   ....[124]....
        /*10e8*/ 	.word	0x0001ce00


	//   ....[125]....
        /*10ec*/ 	.word	0x0001ce30


	//   ....[126]....
        /*10f0*/ 	.word	0x0001ce60


	//   ....[127]....
        /*10f4*/ 	.word	0x0001ce90


	//   ....[128]....
        /*10f8*/ 	.word	0x0001cf50


	//   ....[129]....
        /*10fc*/ 	.word	0x0001cf70


	//   ....[130]....
        /*1100*/ 	.word	0x0001cfe0


	//   ....[131]....
        /*1104*/ 	.word	0x0001d6a0


	//   ....[132]....
        /*1108*/ 	.word	0x0001db30


	//   ....[133]....
        /*110c*/ 	.word	0x0001dbd0


	//   ....[134]....
        /*1110*/ 	.word	0x0001dc60


	//   ....[135]....
        /*1114*/ 	.word	0x0001dcb0


	//   ....[136]....
        /*1118*/ 	.word	0x0001dd00


	//   ....[137]....
        /*111c*/ 	.word	0x0001dd90


	//   ....[138]....
        /*1120*/ 	.word	0x0001de20


	//   ....[139]....
        /*1124*/ 	.word	0x0001de70


	//   ....[140]....
        /*1128*/ 	.word	0x0001dec0


	//   ....[141]....
        /*112c*/ 	.word	0x0001dfb0


	//   ....[142]....
        /*1130*/ 	.word	0x0001e060


	//   ....[143]....
        /*1134*/ 	.word	0x0001e0b0


	//   ....[144]....
        /*1138*/ 	.word	0x0001e100


	//   ....[145]....
        /*113c*/ 	.word	0x0001e230


	//   ....[146]....
        /*1140*/ 	.word	0x0001e300


	//   ....[147]....
        /*1144*/ 	.word	0x0001e420


	//   ....[148]....
        /*1148*/ 	.word	0x0001e4a0


	//   ....[149]....
        /*114c*/ 	.word	0x0001e7d0


	//   ....[150]....
        /*1150*/ 	.word	0x0001e820


	//   ....[151]....
        /*1154*/ 	.word	0x0001e8b0


	//   ....[152]....
        /*1158*/ 	.word	0x0001e940


	//   ....[153]....
        /*115c*/ 	.word	0x0001e9d0


	//   ....[154]....
        /*1160*/ 	.word	0x0001ea60


	//   ....[155]....
        /*1164*/ 	.word	0x0001eaf0


	//   ....[156]....
        /*1168*/ 	.word	0x0001eb80


	//   ....[157]....
        /*116c*/ 	.word	0x0001ec40


	//   ....[158]....
        /*1170*/ 	.word	0x0001ef30


	//   ....[159]....
        /*1174*/ 	.word	0x0001f0b0


	//   ....[160]....
        /*1178*/ 	.word	0x0001f120


	//   ....[161]....
        /*117c*/ 	.word	0x0001f180


	//   ....[162]....
        /*1180*/ 	.word	0x0001f1e0


	//   ....[163]....
        /*1184*/ 	.word	0x0001f2b0


	//   ....[164]....
        /*1188*/ 	.word	0x0001f370


	//   ....[165]....
        /*118c*/ 	.word	0x0001f480


	//   ....[166]....
        /*1190*/ 	.word	0x0001f520


	//   ....[167]....
        /*1194*/ 	.word	0x0001f5f0


	//   ....[168]....
        /*1198*/ 	.word	0x0001f690


	//   ....[169]....
        /*119c*/ 	.word	0x0001f760


	//   ....[170]....
        /*11a0*/ 	.word	0x0001f800


	//   ....[171]....
        /*11a4*/ 	.word	0x0001f8d0


	//   ....[172]....
        /*11a8*/ 	.word	0x0001f970


	//   ....[173]....
        /*11ac*/ 	.word	0x0001fa20


	//   ....[174]....
        /*11b0*/ 	.word	0x0001fb00


	//   ....[175]....
        /*11b4*/ 	.word	0x0001fd50


	//   ....[176]....
        /*11b8*/ 	.word	0x0001fe20


	//   ....[177]....
        /*11bc*/ 	.word	0x0001fef0


	//   ....[178]....
        /*11c0*/ 	.word	0x0001ff60


	//   ....[179]....
        /*11c4*/ 	.word	0x00020070


	//   ....[180]....
        /*11c8*/ 	.word	0x00020160


	//   ....[181]....
        /*11cc*/ 	.word	0x000201f0


	//   ....[182]....
        /*11d0*/ 	.word	0x000202e0


	//   ....[183]....
        /*11d4*/ 	.word	0x00020370


	//   ....[184]....
        /*11d8*/ 	.word	0x00020460


	//   ....[185]....
        /*11dc*/ 	.word	0x000204f0


	//   ....[186]....
        /*11e0*/ 	.word	0x000205d0


	//   ....[187]....
        /*11e4*/ 	.word	0x00020700


	//   ....[188]....
        /*11e8*/ 	.word	0x00020750


	//   ....[189]....
        /*11ec*/ 	.word	0x000207b0


	//   ....[190]....
        /*11f0*/ 	.word	0x00020850


	//   ....[191]....
        /*11f4*/ 	.word	0x00020bf0


	//   ....[192]....
        /*11f8*/ 	.word	0x00020c90


	//   ....[193]....
        /*11fc*/ 	.word	0x00020db0


	//   ....[194]....
        /*1200*/ 	.word	0x00020e30


	//   ....[195]....
        /*1204*/ 	.word	0x00020eb0


	//   ....[196]....
        /*1208*/ 	.word	0x00020f30


	//   ....[197]....
        /*120c*/ 	.word	0x00020fb0


	//   ....[198]....
        /*1210*/ 	.word	0x00021040


	//   ....[199]....
        /*1214*/ 	.word	0x000210e0


	//   ....[200]....
        /*1218*/ 	.word	0x00021190


	//   ....[201]....
        /*121c*/ 	.word	0x00021210


	//   ....[202]....
        /*1220*/ 	.word	0x00021290


	//   ....[203]....
        /*1224*/ 	.word	0x00021310


	//   ....[204]....
        /*1228*/ 	.word	0x000213a0


	//   ....[205]....
        /*122c*/ 	.word	0x00021420


	//   ....[206]....
        /*1230*/ 	.word	0x000214c0


	//   ....[207]....
        /*1234*/ 	.word	0x00021550


	//   ....[208]....
        /*1238*/ 	.word	0x00021680


	//----- nvinfo : EIATTR_REG_RECONFIG
	.align		4
.L_1651:
        /*123c*/ 	.byte	0x01, 0x54
	.zero		2


	//----- nvinfo : EIATTR_SYSCALL_OFFSETS
	.align		4
        /*1240*/ 	.byte	0x04, 0x46
        /*1242*/ 	.short	(.L_1653 - .L_1652)


	//   ....[0]....
.L_1652:
        /*1244*/ 	.word	0x00001a50


	//   ....[1]....
        /*1248*/ 	.word	0x00001ba0


	//   ....[2]....
        /*124c*/ 	.word	0x00006230


	//   ....[3]....
        /*1250*/ 	.word	0x00006550


	//   ....[4]....
        /*1254*/ 	.word	0x00017cd0


	//   ....[5]....
        /*1258*/ 	.word	0x00017e30


	//   ....[6]....
        /*125c*/ 	.word	0x00017f30


	//   ....[7]....
        /*1260*/ 	.word	0x00018840


	//   ....[8]....
        /*1264*/ 	.word	0x00019450


	//----- nvinfo : EIATTR_MBARRIER_INSTR_OFFSETS
	.align		4
.L_1653:
        /*1268*/ 	.byte	0x04, 0x39
        /*126a*/ 	.short	(.L_1655 - .L_1654)


	//   ....[0]....
.L_1654:
        /*126c*/ 	.word	0x000002c0
        /*1270*/ 	.word	0x000000ff
        /*1274*/ 	.word	0x00032400
        /*1278*/ 	.short	0x0100
        /*127a*/ 	.byte	0x08
	.zero		1


	//   ....[1]....
        /*127c*/ 	.word	0x000002d0
        /*1280*/ 	.word	0x000000ff
        /*1284*/ 	.word	0x00032410
        /*1288*/ 	.short	0x0100
        /*128a*/ 	.byte	0x08
	.zero		1


	//   ....[2]....
        /*128c*/ 	.word	0x000002e0
        /*1290*/ 	.word	0x000000ff
        /*1294*/ 	.word	0x00032420
        /*1298*/ 	.short	0x0100
        /*129a*/ 	.byte	0x08
	.zero		1


	//   ....[3]....
        /*129c*/ 	.word	0x000003d0
        /*12a0*/ 	.word	0x000000ff
        /*12a4*/ 	.word	0x00032430
        /*12a8*/ 	.short	0x0100
        /*12aa*/ 	.byte	0x08
	.zero		1


	//   ....[4]....
        /*12ac*/ 	.word	0x000003e0
        /*12b0*/ 	.word	0x000000ff
        /*12b4*/ 	.word	0x00032440
        /*12b8*/ 	.short	0x0100
        /*12ba*/ 	.byte	0x08
	.zero		1


	//   ....[5]....
        /*12bc*/ 	.word	0x000003f0
        /*12c0*/ 	.word	0x000000ff
        /*12c4*/ 	.word	0x00032438
        /*12c8*/ 	.short	0x0100
        /*12ca*/ 	.byte	0x08
	.zero		1


	//   ....[6]....
        /*12cc*/ 	.word	0x00000400
        /*12d0*/ 	.word	0x000000ff
        /*12d4*/ 	.word	0x00032448
        /*12d8*/ 	.short	0x0100
        /*12da*/ 	.byte	0x08
	.zero		1


	//   ....[7]....
        /*12dc*/ 	.word	0x00000530
        /*12e0*/ 	.word	0x000000ff
        /*12e4*/ 	.word	0x00032450
        /*12e8*/ 	.short	0x0100
        /*12ea*/ 	.byte	0x08
	.zero		1


	//   ....[8]....
        /*12ec*/ 	.word	0x00000540
        /*12f0*/ 	.word	0x000000ff
        /*12f4*/ 	.word	0x00032460
        /*12f8*/ 	.short	0x0100
        /*12fa*/ 	.byte	0x08
	.zero		1


	//   ....[9]....
        /*12fc*/ 	.word	0x00000550
        /*1300*/ 	.word	0x000000ff
        /*1304*/ 	.word	0x00032458
        /*1308*/ 	.short	0x0100
        /*130a*/ 	.byte	0x08
	.zero		1


	//   ....[10]....
        /*130c*/ 	.word	0x00000560
        /*1310*/ 	.word	0x000000ff
        /*1314*/ 	.word	0x00032468
        /*1318*/ 	.short	0x0100
        /*131a*/ 	.byte	0x08
	.zero		1


	//   ....[11]....
        /*131c*/ 	.word	0x00000650
        /*1320*/ 	.word	0x000000ff
        /*1324*/ 	.word	0x00032470
        /*1328*/ 	.short	0x0100
        /*132a*/ 	.byte	0x06
	.zero		1


	//   ....[12]....
        /*132c*/ 	.word	0x00000660
        /*1330*/ 	.word	0x000000ff
        /*1334*/ 	.word	0x00032480
        /*1338*/ 	.short	0x0100
        /*133a*/ 	.byte	0x06
	.zero		1


	//   ....[13]....
        /*133c*/ 	.word	0x00000670
        /*1340*/ 	.word	0x000000ff
        /*1344*/ 	.word	0x00032478
        /*1348*/ 	.short	0x0100
        /*134a*/ 	.byte	0x06
	.zero		1


	//   ....[14]....
        /*134c*/ 	.word	0x00000680
        /*1350*/ 	.word	0x000000ff
        /*1354*/ 	.word	0x00032488
        /*1358*/ 	.short	0x0100
        /*135a*/ 	.byte	0x06
	.zero		1


	//   ....[15]....
        /*135c*/ 	.word	0x000007b0
        /*1360*/ 	.word	0x000000ff
        /*1364*/ 	.word	0x00032490
        /*1368*/ 	.short	0x0100
        /*136a*/ 	.byte	0x08
	.zero		1


	//   ....[16]....
        /*136c*/ 	.word	0x000007c0
        /*1370*/ 	.word	0x000000ff
        /*1374*/ 	.word	0x000324a0
        /*1378*/ 	.short	0x0100
        /*137a*/ 	.byte	0x08
	.zero		1


	//   ....[17]....
        /*137c*/ 	.word	0x000007d0
        /*1380*/ 	.word	0x000000ff
        /*1384*/ 	.word	0x00032498
        /*1388*/ 	.short	0x0100
        /*138a*/ 	.byte	0x08
	.zero		1


	//   ....[18]....
        /*138c*/ 	.word	0x000007e0
        /*1390*/ 	.word	0x000000ff
        /*1394*/ 	.word	0x000324a8
        /*1398*/ 	.short	0x0100
        /*139a*/ 	.byte	0x08
	.zero		1


	//   ....[19]....
        /*139c*/ 	.word	0x00000910
        /*13a0*/ 	.word	0x000000ff
        /*13a4*/ 	.word	0x000324b0
        /*13a8*/ 	.short	0x0100
        /*13aa*/ 	.byte	0x08
	.zero		1


	//   ....[20]....
        /*13ac*/ 	.word	0x00000920
        /*13b0*/ 	.word	0x000000ff
        /*13b4*/ 	.word	0x000324c0
        /*13b8*/ 	.short	0x0100
        /*13ba*/ 	.byte	0x08
	.zero		1


	//   ....[21]....
        /*13bc*/ 	.word	0x00000930
        /*13c0*/ 	.word	0x000000ff
        /*13c4*/ 	.word	0x000324b8
        /*13c8*/ 	.short	0x0100
        /*13ca*/ 	.byte	0x08
	.zero		1


	//   ....[22]....
        /*13cc*/ 	.word	0x00000940
        /*13d0*/ 	.word	0x000000ff
        /*13d4*/ 	.word	0x000324c8
        /*13d8*/ 	.short	0x0100
        /*13da*/ 	.byte	0x08
	.zero		1


	//   ....[23]....
        /*13dc*/ 	.word	0x00002eb0
        /*13e0*/ 	.word	0x00000060
        /*13e4*/ 	.word	0x00032490
        /*13e8*/ 	.short	0x010a
        /*13ea*/ 	.byte	0x3f
	.zero		1


	//   ....[24]....
        /*13ec*/ 	.word	0x00004010
        /*13f0*/ 	.word	0x00000060
        /*13f4*/ 	.word	0x00032490
        /*13f8*/ 	.short	0x010a
        /*13fa*/ 	.byte	0x3f
	.zero		1


	//   ....[25]....
        /*13fc*/ 	.word	0x00005120
        /*1400*/ 	.word	0x00000060
        /*1404*/ 	.word	0x00032490
        /*1408*/ 	.short	0x010a
        /*140a*/ 	.byte	0x3f
	.zero		1


	//   ....[26]....
        /*140c*/ 	.word	0x00005340
        /*1410*/ 	.word	0x00000020
        /*1414*/ 	.word	0x00000000
        /*1418*/ 	.short	0x0101
        /*141a*/ 	.byte	0x3f
	.zero		1


	//   ....[27]....
        /*141c*/ 	.word	0x00005380
        /*1420*/ 	.word	0x00000060
        /*1424*/ 	.word	0x000324b0
        /*1428*/ 	.short	0x010a
        /*142a*/ 	.byte	0x3f
	.zero		1


	//   ....[28]....
        /*142c*/ 	.word	0x000059e0
        /*1430*/ 	.word	0x00000060
        /*1434*/ 	.word	0x00000000
        /*1438*/ 	.short	0x0101
        /*143a*/ 	.byte	0x3f
	.zero		1


	//   ....[29]....
        /*143c*/ 	.word	0x000062d0
        /*1440*/ 	.word	0x00000013
        /*1444*/ 	.word	0x00032400
        /*1448*/ 	.short	0x010a
        /*144a*/ 	.byte	0x3f
	.zero		1


	//   ....[30]....
        /*144c*/ 	.word	0x00006320
        /*1450*/ 	.word	0x00000013
        /*1454*/ 	.word	0x00032400
        /*1458*/ 	.short	0x010a
        /*145a*/ 	.byte	0x3f
	.zero		1


	//   ....[31]....
        /*145c*/ 	.word	0x00006e20
        /*1460*/ 	.word	0x00000013
        /*1464*/ 	.word	0x00032400
        /*1468*/ 	.short	0x010a
        /*146a*/ 	.byte	0x3f
	.zero		1


	//   ....[32]....
        /*146c*/ 	.word	0x00008310
        /*1470*/ 	.word	0x00000013
        /*1474*/ 	.word	0x00032400
        /*1478*/ 	.short	0x010a
        /*147a*/ 	.byte	0x3f
	.zero		1


	//   ....[33]....
        /*147c*/ 	.word	0x00009240
        /*1480*/ 	.word	0x000000ae
        /*1484*/ 	.word	0x00032430
        /*1488*/ 	.short	0x010a
        /*148a*/ 	.byte	0x3f
	.zero		1


	//   ....[34]....
        /*148c*/ 	.word	0x000092d0
        /*1490*/ 	.word	0x000000ae
        /*1494*/ 	.word	0x00032430
        /*1498*/ 	.short	0x010a
        /*149a*/ 	.byte	0x3f
	.zero		1


	//   ....[35]....
        /*149c*/ 	.word	0x000095f0
        /*14a0*/ 	.word	0x00000013
        /*14a4*/ 	.word	0x00032410
        /*14a8*/ 	.short	0x010a
        /*14aa*/ 	.byte	0x3f
	.zero		1


	//   ....[36]....
        /*14ac*/ 	.word	0x00009640
        /*14b0*/ 	.word	0x000000ae
        /*14b4*/ 	.word	0x00032450
        /*14b8*/ 	.short	0x010a
        /*14ba*/ 	.byte	0x3f
	.zero		1


	//   ....[37]....
        /*14bc*/ 	.word	0x000096c0
        /*14c0*/ 	.word	0x000000ae
        /*14c4*/ 	.word	0x00032450
        /*14c8*/ 	.short	0x010a
        /*14ca*/ 	.byte	0x3f
	.zero		1


	//   ....[38]....
        /*14cc*/ 	.word	0x0000b0e0
        /*14d0*/ 	.word	0x00000018
        /*14d4*/ 	.word	0x00000000
        /*14d8*/ 	.short	0x0101
        /*14da*/ 	.byte	0x3f
	.zero		1


	//   ....[39]....
        /*14dc*/ 	.word	0x0000bc80
        /*14e0*/ 	.word	0x000000ae
        /*14e4*/ 	.word	0x00000000
        /*14e8*/ 	.short	0x0101
        /*14ea*/ 	.byte	0x3f
	.zero		1


	//   ....[40]....
        /*14ec*/ 	.word	0x0000bd70
        /*14f0*/ 	.word	0x000000cd
        /*14f4*/ 	.word	0x00032430
        /*14f8*/ 	.short	0x010a
        /*14fa*/ 	.byte	0x3f
	.zero		1


	//   ....[41]....
        /*14fc*/ 	.word	0x0000bde0
        /*1500*/ 	.word	0x000000cd
        /*1504*/ 	.word	0x00032430
        /*1508*/ 	.short	0x010a
        /*150a*/ 	.byte	0x3f
	.zero		1


	//   ....[42]....
        /*150c*/ 	.word	0x0000c070
        /*1510*/ 	.word	0x000000cd
        /*1514*/ 	.word	0x00032450
        /*1518*/ 	.short	0x010a
        /*151a*/ 	.byte	0x3f
	.zero		1


	//   ....[43]....
        /*151c*/ 	.word	0x0000c0c0
        /*1520*/ 	.word	0x000000cd
        /*1524*/ 	.word	0x00032450
        /*1528*/ 	.short	0x010a
        /*152a*/ 	.byte	0x3f
	.zero		1


	//   ....[44]....
        /*152c*/ 	.word	0x0000df00
        /*1530*/ 	.word	0x000000cf
        /*1534*/ 	.word	0x00000000
        /*1538*/ 	.short	0x0101
        /*153a*/ 	.byte	0x3f
	.zero		1


	//   ....[45]....
        /*153c*/ 	.word	0x0000ec90
        /*1540*/ 	.word	0x000000cd
        /*1544*/ 	.word	0x00000000
        /*1548*/ 	.short	0x0101
        /*154a*/ 	.byte	0x3f
	.zero		1


	//   ....[46]....
        /*154c*/ 	.word	0x0000eda0
        /*1550*/ 	.word	0x000000d7
        /*1554*/ 	.word	0x00032430
        /*1558*/ 	.short	0x010a
        /*155a*/ 	.byte	0x3f
	.zero		1


	//   ....[47]....
        /*155c*/ 	.word	0x0000ee10
        /*1560*/ 	.word	0x000000d7
        /*1564*/ 	.word	0x00032430
        /*1568*/ 	.short	0x010a
        /*156a*/ 	.byte	0x3f
	.zero		1


	//   ....[48]....
        /*156c*/ 	.word	0x0000f0c0
        /*1570*/ 	.word	0x000000d7
        /*1574*/ 	.word	0x00032450
        /*1578*/ 	.short	0x010a
        /*157a*/ 	.byte	0x3f
	.zero		1


	//   ....[49]....
        /*157c*/ 	.word	0x0000f110
        /*1580*/ 	.word	0x000000d7
        /*1584*/ 	.word	0x00032450
        /*1588*/ 	.short	0x010a
        /*158a*/ 	.byte	0x3f
	.zero		1


	//   ....[50]....
        /*158c*/ 	.word	0x000106e0
        /*1590*/ 	.word	0x00000098
        /*1594*/ 	.word	0x00000000
        /*1598*/ 	.short	0x0101
        /*159a*/ 	.byte	0x3f
	.zero		1


	//   ....[51]....
        /*159c*/ 	.word	0x00011490
        /*15a0*/ 	.word	0x000000d7
        /*15a4*/ 	.word	0x00000000
        /*15a8*/ 	.short	0x0101
        /*15aa*/ 	.byte	0x3f
	.zero		1


	//   ....[52]....
        /*15ac*/ 	.word	0x00013a70
        /*15b0*/ 	.word	0x00000000
        /*15b4*/ 	.word	0x00000000
        /*15b8*/ 	.short	0x0101
        /*15ba*/ 	.byte	0x3f
	.zero		1


	//   ....[53]....
        /*15bc*/ 	.word	0x00016720
        /*15c0*/ 	.word	0x00000005
        /*15c4*/ 	.word	0x00032420
        /*15c8*/ 	.short	0x010a
        /*15ca*/ 	.byte	0x3f
	.zero		1


	//   ....[54]....
        /*15cc*/ 	.word	0x00016810
        /*15d0*/ 	.word	0x00000003
        /*15d4*/ 	.word	0x000324a0
        /*15d8*/ 	.short	0x010a
        /*15da*/ 	.byte	0x3f
	.zero		1


	//   ....[55]....
        /*15dc*/ 	.word	0x00016a60
        /*15e0*/ 	.word	0x00000003
        /*15e4*/ 	.word	0x000324c0
        /*15e8*/ 	.short	0x010a
        /*15ea*/ 	.byte	0x3f
	.zero		1


	//   ....[56]....
        /*15ec*/ 	.word	0x00017120
        /*15f0*/ 	.word	0x00000004
        /*15f4*/ 	.word	0x000324a0
        /*15f8*/ 	.short	0x010a
        /*15fa*/ 	.byte	0x3f
	.zero		1


	//   ....[57]....
        /*15fc*/ 	.word	0x00017360
        /*1600*/ 	.word	0x00000004
        /*1604*/ 	.word	0x000324c0
        /*1608*/ 	.short	0x010a
        /*160a*/ 	.byte	0x3f
	.zero		1


	//   ....[58]....
        /*160c*/ 	.word	0x00018380
        /*1610*/ 	.word	0x00000000
        /*1614*/ 	.word	0x00032440
        /*1618*/ 	.short	0x010a
        /*161a*/ 	.byte	0x3f
	.zero		1


	//   ....[59]....
        /*161c*/ 	.word	0x000191f0
        /*1620*/ 	.word	0x00000008
        /*1624*/ 	.word	0x00032400
        /*1628*/ 	.short	0x0107
        /*162a*/ 	.byte	0x3f
	.zero		1


	//   ....[60]....
        /*162c*/ 	.word	0x00019290
        /*1630*/ 	.word	0x00000002
        /*1634*/ 	.word	0x00032400
        /*1638*/ 	.short	0x0101
        /*163a*/ 	.byte	0x3f
	.zero		1


	//   ....[61]....
        /*163c*/ 	.word	0x00019ef0
        /*1640*/ 	.word	0x00000008
        /*1644*/ 	.word	0x00032410
        /*1648*/ 	.short	0x0107
        /*164a*/ 	.byte	0x3f
	.zero		1


	//   ....[62]....
        /*164c*/ 	.word	0x00019ff0
        /*1650*/ 	.word	0x00000002
        /*1654*/ 	.word	0x00032410
        /*1658*/ 	.short	0x0101
        /*165a*/ 	.byte	0x3f
	.zero		1


	//   ....[63]....
        /*165c*/ 	.word	0x0001a010
        /*1660*/ 	.word	0x00000002
        /*1664*/ 	.word	0x00032420
        /*1668*/ 	.short	0x010a
        /*166a*/ 	.byte	0x3f
	.zero		1


	//   ....[64]....
        /*166c*/ 	.word	0x0001a120
        /*1670*/ 	.word	0x00000002
        /*1674*/ 	.word	0x00032460
        /*1678*/ 	.short	0x010a
        /*167a*/ 	.byte	0x3f
	.zero		1


	//   ....[65]....
        /*167c*/ 	.word	0x0001aa10
        /*1680*/ 	.word	0x00000002
        /*1684*/ 	.word	0x00032440
        /*1688*/ 	.short	0x010a
        /*168a*/ 	.byte	0x3f
	.zero		1


	//   ....[66]....
        /*168c*/ 	.word	0x0001ac70
        /*1690*/ 	.word	0x00000002
        /*1694*/ 	.word	0x00032460
        /*1698*/ 	.short	0x010a
        /*169a*/ 	.byte	0x3f
	.zero		1


	//   ....[67]....
        /*169c*/ 	.word	0x0001b4f0
        /*16a0*/ 	.word	0x00000003
        /*16a4*/ 	.word	0x00032440
        /*16a8*/ 	.short	0x010a
        /*16aa*/ 	.byte	0x3f
	.zero		1


	//   ....[68]....
        /*16ac*/ 	.word	0x0001b740
        /*16b0*/ 	.word	0x00000003
        /*16b4*/ 	.word	0x00032460
        /*16b8*/ 	.short	0x010a
        /*16ba*/ 	.byte	0x3f
	.zero		1


	//   ....[69]....
        /*16bc*/ 	.word	0x0001bf50
        /*16c0*/ 	.word	0x00000003
        /*16c4*/ 	.word	0x00032440
        /*16c8*/ 	.short	0x010a
        /*16ca*/ 	.byte	0x3f
	.zero		1


	//   ....[70]....
        /*16cc*/ 	.word	0x0001c1b0
        /*16d0*/ 	.word	0x00000003
        /*16d4*/ 	.word	0x00032460
        /*16d8*/ 	.short	0x010a
        /*16da*/ 	.byte	0x3f
	.zero		1


	//   ....[71]....
        /*16dc*/ 	.word	0x0001d620
        /*16e0*/ 	.word	0x00000000
        /*16e4*/ 	.word	0x00032420
        /*16e8*/ 	.short	0x010a
        /*16ea*/ 	.byte	0x3f
	.zero		1


	//   ....[72]....
        /*16ec*/ 	.word	0x0001d7d0
        /*16f0*/ 	.word	0x00000006
        /*16f4*/ 	.word	0x00000000
        /*16f8*/ 	.short	0x010a
        /*16fa*/ 	.byte	0x3f
	.zero		1


	//   ....[73]....
        /*16fc*/ 	.word	0x0001d840
        /*1700*/ 	.word	0x00000007
        /*1704*/ 	.word	0x00000000
        /*1708*/ 	.short	0x010a
        /*170a*/ 	.byte	0x3f
	.zero		1


	//   ....[74]....
        /*170c*/ 	.word	0x0001d8b0
        /*1710*/ 	.word	0x00000004
        /*1714*/ 	.word	0x00000000
        /*1718*/ 	.short	0x010a
        /*171a*/ 	.byte	0x3f
	.zero		1


	//   ....[75]....
        /*171c*/ 	.word	0x0001d8e0
        /*1720*/ 	.word	0x00000003
        /*1724*/ 	.word	0x00000000
        /*1728*/ 	.short	0x010a
        /*172a*/ 	.byte	0x3f
	.zero		1


	//   ....[76]....
        /*172c*/ 	.word	0x0001d940
        /*1730*/ 	.word	0x00000060
        /*1734*/ 	.word	0x00032490
        /*1738*/ 	.short	0x010a
        /*173a*/ 	.byte	0x3f
	.zero		1


	//   ....[77]....
        /*173c*/ 	.word	0x0001d990
        /*1740*/ 	.word	0x00000060
        /*1744*/ 	.word	0x00032490
        /*1748*/ 	.short	0x010a
        /*174a*/ 	.byte	0x3f
	.zero		1


	//   ....[78]....
        /*174c*/ 	.word	0x0001d9e0
        /*1750*/ 	.word	0x00000060
        /*1754*/ 	.word	0x00032490
        /*1758*/ 	.short	0x010a
        /*175a*/ 	.byte	0x3f
	.zero		1


	//   ....[79]....
        /*175c*/ 	.word	0x0001da30
        /*1760*/ 	.word	0x00000060
        /*1764*/ 	.word	0x000324b0
        /*1768*/ 	.short	0x010a
        /*176a*/ 	.byte	0x3f
	.zero		1


	//   ....[80]....
        /*176c*/ 	.word	0x0001def0
        /*1770*/ 	.word	0x00000013
        /*1774*/ 	.word	0x00032400
        /*1778*/ 	.short	0x010a
        /*177a*/ 	.byte	0x3f
	.zero		1


	//   ....[81]....
        /*177c*/ 	.word	0x0001e500
        /*1780*/ 	.word	0x00000013
        /*1784*/ 	.word	0x00032400
        /*1788*/ 	.short	0x010a
        /*178a*/ 	.byte	0x3f
	.zero		1


	//   ....[82]....
        /*178c*/ 	.word	0x0001e550
        /*1790*/ 	.word	0x000000ae
        /*1794*/ 	.word	0x00032430
        /*1798*/ 	.short	0x010a
        /*179a*/ 	.byte	0x3f
	.zero		1


	//   ....[83]....
        /*179c*/ 	.word	0x0001e5a0
        /*17a0*/ 	.word	0x00000013
        /*17a4*/ 	.word	0x00032410
        /*17a8*/ 	.short	0x010a
        /*17aa*/ 	.byte	0x3f
	.zero		1


	//   ....[84]....
        /*17ac*/ 	.word	0x0001e5f0
        /*17b0*/ 	.word	0x000000ae
        /*17b4*/ 	.word	0x00032450
        /*17b8*/ 	.short	0x010a
        /*17ba*/ 	.byte	0x3f
	.zero		1


	//   ....[85]....
        /*17bc*/ 	.word	0x0001e640
        /*17c0*/ 	.word	0x000000cd
        /*17c4*/ 	.word	0x00032430
        /*17c8*/ 	.short	0x010a
        /*17ca*/ 	.byte	0x3f
	.zero		1


	//   ....[86]....
        /*17cc*/ 	.word	0x0001e690
        /*17d0*/ 	.word	0x000000cd
        /*17d4*/ 	.word	0x00032450
        /*17d8*/ 	.short	0x010a
        /*17da*/ 	.byte	0x3f
	.zero		1


	//   ....[87]....
        /*17dc*/ 	.word	0x0001e6e0
        /*17e0*/ 	.word	0x000000d7
        /*17e4*/ 	.word	0x00032430
        /*17e8*/ 	.short	0x010a
        /*17ea*/ 	.byte	0x3f
	.zero		1


	//   ....[88]....
        /*17ec*/ 	.word	0x0001e730
        /*17f0*/ 	.word	0x000000d7
        /*17f4*/ 	.word	0x00032450
        /*17f8*/ 	.short	0x010a
        /*17fa*/ 	.byte	0x3f
	.zero		1


	//   ....[89]....
        /*17fc*/ 	.word	0x0001ed10
        /*1800*/ 	.word	0x00000004
        /*1804*/ 	.word	0x00032420
        /*1808*/ 	.short	0x010a
        /*180a*/ 	.byte	0x3f
	.zero		1


	//   ....[90]....
        /*180c*/ 	.word	0x0001ed60
        /*1810*/ 	.word	0x00000003
        /*1814*/ 	.word	0x000324a0
        /*1818*/ 	.short	0x010a
        /*181a*/ 	.byte	0x3f
	.zero		1


	//   ....[91]....
        /*181c*/ 	.word	0x0001edb0
        /*1820*/ 	.word	0x00000003
        /*1824*/ 	.word	0x000324c0
        /*1828*/ 	.short	0x010a
        /*182a*/ 	.byte	0x3f
	.zero		1


	//   ....[92]....
        /*182c*/ 	.word	0x0001ee00
        /*1830*/ 	.word	0x00000004
        /*1834*/ 	.word	0x000324a0
        /*1838*/ 	.short	0x010a
        /*183a*/ 	.byte	0x3f
	.zero		1


	//   ....[93]....
        /*183c*/ 	.word	0x0001ee50
        /*1840*/ 	.word	0x00000004
        /*1844*/ 	.word	0x000324c0
        /*1848*/ 	.short	0x010a
        /*184a*/ 	.byte	0x3f
	.zero		1


	//   ....[94]....
        /*184c*/ 	.word	0x0001eff0
        /*1850*/ 	.word	0x00000000
        /*1854*/ 	.word	0x00032440
        /*1858*/ 	.short	0x010a
        /*185a*/ 	.byte	0x3f
	.zero		1


	//   ....[95]....
        /*185c*/ 	.word	0x00020910
        /*1860*/ 	.word	0x00000002
        /*1864*/ 	.word	0x00032420
        /*1868*/ 	.short	0x010a
        /*186a*/ 	.byte	0x3f
	.zero		1


	//   ....[96]....
        /*186c*/ 	.word	0x00020960
        /*1870*/ 	.word	0x00000002
        /*1874*/ 	.word	0x00032460
        /*1878*/ 	.short	0x010a
        /*187a*/ 	.byte	0x3f
	.zero		1


	//   ....[97]....
        /*187c*/ 	.word	0x000209b0
        /*1880*/ 	.word	0x00000002
        /*1884*/ 	.word	0x00032440
        /*1888*/ 	.short	0x010a
        /*188a*/ 	.byte	0x3f
	.zero		1


	//   ....[98]....
        /*188c*/ 	.word	0x00020a00
        /*1890*/ 	.word	0x00000002
        /*1894*/ 	.word	0x00032460
        /*1898*/ 	.short	0x010a
        /*189a*/ 	.byte	0x3f
	.zero		1


	//   ....[99]....
        /*189c*/ 	.word	0x00020a50
        /*18a0*/ 	.word	0x00000003
        /*18a4*/ 	.word	0x00032440
        /*18a8*/ 	.short	0x010a
        /*18aa*/ 	.byte	0x3f
	.zero		1


	//   ....[100]....
        /*18ac*/ 	.word	0x00020aa0
        /*18b0*/ 	.word	0x00000003
        /*18b4*/ 	.word	0x00032460
        /*18b8*/ 	.short	0x010a
        /*18ba*/ 	.byte	0x3f
	.zero		1


	//   ....[101]....
        /*18bc*/ 	.word	0x00020af0
        /*18c0*/ 	.word	0x00000003
        /*18c4*/ 	.word	0x00032440
        /*18c8*/ 	.short	0x010a
        /*18ca*/ 	.byte	0x3f
	.zero		1


	//   ....[102]....
        /*18cc*/ 	.word	0x00020b40
        /*18d0*/ 	.word	0x00000003
        /*18d4*/ 	.word	0x00032460
        /*18d8*/ 	.short	0x010a
        /*18da*/ 	.byte	0x3f
	.zero		1


	//   ....[103]....
        /*18dc*/ 	.word	0x000215a0
        /*18e0*/ 	.word	0x00000000
        /*18e4*/ 	.word	0x00032420
        /*18e8*/ 	.short	0x010a
        /*18ea*/ 	.byte	0x3f
	.zero		1


	//   ....[104]....
        /*18ec*/ 	.word	0x00021740
        /*18f0*/ 	.word	0x00000006
        /*18f4*/ 	.word	0x00000000
        /*18f8*/ 	.short	0x010a
        /*18fa*/ 	.byte	0x3f
	.zero		1


	//   ....[105]....
        /*18fc*/ 	.word	0x00021790
        /*1900*/ 	.word	0x00000007
        /*1904*/ 	.word	0x00000000
        /*1908*/ 	.short	0x010a
        /*190a*/ 	.byte	0x3f
	.zero		1


	//   ....[106]....
        /*190c*/ 	.word	0x000217e0
        /*1910*/ 	.word	0x00000004
        /*1914*/ 	.word	0x00000000
        /*1918*/ 	.short	0x010a
        /*191a*/ 	.byte	0x3f
	.zero		1


	//----- nvinfo : EIATTR_NUM_MBARRIERS
	.align		4
.L_1655:
        /*191c*/ 	.byte	0x03, 0x38
        /*191e*/ 	.short	0x0017


	//----- nvinfo : EIATTR_EXIT_INSTR_OFFSETS
	.align		4
        /*1920*/ 	.byte	0x04, 0x1c
        /*1922*/ 	.short	(.L_1657 - .L_1656)


	//   ....[0]....
.L_1656:
        /*1924*/ 	.word	0x0001d930


	//----- nvinfo : EIATTR_MAX_THREADS
	.align		4
.L_1657:
        /*1928*/ 	.byte	0x04, 0x05
        /*192a*/ 	.short	(.L_1659 - .L_1658)
.L_1658:
        /*192c*/ 	.word	0x00000180
        /*1930*/ 	.word	0x00000001
        /*1934*/ 	.word	0x00000001


	//----- nvinfo : EIATTR_CRS_STACK_SIZE
	.align		4
.L_1659:
        /*1938*/ 	.byte	0x04, 0x1e
        /*193a*/ 	.short	(.L_1661 - .L_1660)
.L_1660:
        /*193c*/ 	.word	0x00000000


	//----- nvinfo : EIATTR_CBANK_PARAM_SIZE
	.align		4
.L_1661:
        /*1940*/ 	.byte	0x03, 0x19
        /*1942*/ 	.short	0x0bf0


	//----- nvinfo : EIATTR_PARAM_CBANK
	.align		4
        /*1944*/ 	.byte	0x04, 0x0a
        /*1946*/ 	.short	(.L_1663 - .L_1662)
	.align		4
.L_1662:
        /*1948*/ 	.word	index@(.nv.constant0._ZN7cutlass13device_kernelIN5flash11enable_sm90INS1_16FlashAttnFwdSm90INS1_25CollectiveMainloopFwdSm90ILi2EN4cute5tupleIJNS5_1CILi1EEES8_S8_EEENS6_IJNS7_ILi128EEENS7_ILi96EEENS7_ILi64EEEEEELi256ENS_6half_tEfNS_4arch4Sm90ELb1ELb0ELb0ELb1ELb0ELb1ELb1ELb1ELb0ELb1ELb0ELb0EEENS1_21CollectiveEpilogueFwdINS6_IJSA_NS7_ILi256EEESB_EEES9_SE_SG_Li256ELb1ELb1ELb0ELb0EEENS1_36VarlenDynamicPersistentTileSchedulerILi128ELi96ELi256ELi128ELb0ELb1ELb1ELb1ELb1ELb1EEEEEEEEEvNT_6ParamsE)
        /*194c*/ 	.short	0x0210
        /*194e*/ 	.short	0x0bf0


	//----- nvinfo : EIATTR_SW_WAR
	.align		4
.L_1663:
        /*1950*/ 	.byte	0x04, 0x36
        /*1952*/ 	.short	(.L_1665 - .L_1664)
.L_1664:
        /*1954*/ 	.word	0x00000008
.L_1665:


//--------------------- .nv.callgraph             --------------------------
	.section	.nv.callgraph,"",@"SHT_CUDA_CALLGRAPH"
	.align	4
	.sectionentsize	8
	.align		4
        /*0000*/ 	.word	0x00000000
	.align		4
        /*0004*/ 	.word	0xffffffff
	.align		4
        /*0008*/ 	.word	index@(_ZN7cutlass13device_kernelIN5flash11enable_sm90INS1_16FlashAttnFwdSm90INS1_25CollectiveMainloopFwdSm90ILi2EN4cute5tupleIJNS5_1CILi1EEES8_S8_EEENS6_IJNS7_ILi128EEESA_NS7_ILi192EEEEEELi128ENS_6half_tEfNS_4arch4Sm90ELb0ELb0ELb0ELb0ELb0ELb0ELb0ELb1ELb1ELb1ELb0ELb0EEENS1_21CollectiveEpilogueFwdINS6_IJSA_SA_SA_EEES9_SD_SF_Li256ELb0ELb1ELb0ELb0EEENS1_29StaticPersistentTileSchedulerILb0EEEEEEEEEvNT_6ParamsE)
	.align		4
        /*000c*/ 	.word	index@(__assertfail)
	.align		4
        /*0010*/ 	.word	index@(_ZN7cutlass13device_kernelIN5flash11enable_sm90INS1_16FlashAttnFwdSm90INS1_25CollectiveMainloopFwdSm90ILi2EN4cute5tupleIJNS5_1CILi2EEENS7_ILi1EEES9_EEENS6_IJNS7_ILi128EEESB_NS7_ILi192EEEEEELi128ENS_6half_tEfNS_4arch4Sm90ELb0ELb0ELb0ELb0ELb0ELb0ELb0ELb1ELb1ELb1ELb0ELb0EEENS1_21CollectiveEpilogueFwdINS6_IJSB_SB_SB_EEESA_SE_SG_Li256ELb0ELb1ELb0ELb0EEENS1_29StaticPersistentTileSchedulerILb0EEEEEEEEEvNT_6ParamsE)
	.align		4
        /*0014*/ 	.word	index@(__assertfail)
	.align		4
        /*0018*/ 	.word	index@(_ZN7cutlass13device_kernelIN5flash11enable_sm90INS1_16FlashAttnFwdSm90INS1_25CollectiveMainloopFwdSm90ILi2EN4cute5tupleIJNS5_1CILi1EEES8_S8_EEENS6_IJNS7_ILi128EEESA_NS7_ILi192EEEEEELi128ENS_6half_tEfNS_4arch4Sm90ELb0ELb0ELb0ELb1ELb0ELb0ELb0ELb1ELb1ELb1ELb0ELb0EEENS1_21CollectiveEpilogueFwdINS6_IJSA_SA_SA_EEES9_SD_SF_Li256ELb1ELb1ELb0ELb0EEENS1_36VarlenDynamicPersistentTileSchedulerILi128ELi128ELi256ELi128ELb0ELb1ELb1ELb0ELb1ELb1EEEEEEEEEvNT_6ParamsE)
	.align		4
        /*001c*/ 	.word	index@(__assertfail)
	.align		4
        /*0020*/ 	.word	index@(_ZN7cutlass13device_kernelIN5flash11enable_sm90INS1_16FlashAttnFwdSm90INS1_25CollectiveMainloopFwdSm90ILi2EN4cute5tupleIJNS5_1CILi1EEES8_S8_EEENS6_IJNS7_ILi128EEESA_NS7_ILi192EEEEEELi128ENS_6half_tEfNS_4arch4Sm90ELb0ELb0ELb0ELb1ELb0ELb1ELb0ELb1ELb1ELb1ELb0ELb0EEENS1_21CollectiveEpilogueFwdINS6_IJSA_SA_SA_EEES9_SD_SF_Li256ELb1ELb1ELb0ELb0EEENS1_36VarlenDynamicPersistentTileSchedulerILi128ELi128ELi256ELi128ELb0ELb1ELb1ELb0ELb1ELb1EEEEEEEEEvNT_6ParamsE)
	.align		4
        /*0024*/ 	.word	index@(__assertfail)
	.align		4
        /*0028*/ 	.word	index@(_ZN7cutlass13device_kernelIN5flash11enable_sm90INS1_16FlashAttnFwdSm90INS1_25CollectiveMainloopFwdSm90ILi2EN4cute5tupleIJNS5_1CILi1EEES8_S8_EEENS6_IJNS7_ILi128EEENS7_ILi96EEENS7_ILi192EEEEEELi128ENS_6half_tEfNS_4arch4Sm90ELb0ELb1ELb0ELb0ELb0ELb0ELb0ELb1ELb1ELb1ELb0ELb0EEENS1_21CollectiveEpilogueFwdINS6_IJSA_SA_SB_EEES9_SE_SG_Li256ELb0ELb1ELb0ELb0EEENS1_30DynamicPersistentTileSchedulerILi256ELi128ELb0ELb1ELb1EEEEEEEEEvNT_6ParamsE)
	.align		4
        /*002c*/ 	.word	index@(__assertfail)
	.align		4
        /*0030*/ 	.word	index@(_ZN7cutlass13device_kernelIN5flash11enable_sm90INS1_16FlashAttnFwdSm90INS1_25CollectiveMainloopFwdSm90ILi2EN4cute5tupleIJNS5_1CILi1EEES8_S8_EEENS6_IJNS7_ILi128EEENS7_ILi96EEENS7_ILi192EEEEEELi128ENS_6half_tEfNS_4arch4Sm90ELb0ELb1ELb0ELb1ELb0ELb0ELb0ELb1ELb1ELb1ELb0ELb0EEENS1_21CollectiveEpilogueFwdINS6_IJSA_SA_SB_EEES9_SE_SG_Li256ELb1ELb1ELb0ELb0EEENS1_36VarlenDynamicPersistentTileSchedulerILi128ELi96ELi256ELi128ELb0ELb1ELb1ELb1ELb0ELb1EEEEEEEEEvNT_6ParamsE)
	.align		4
        /*0034*/ 	.word	index@(__assertfail)
	.align		4
        /*0038*/ 	.word	index@(_ZN7cutlass13device_kernelIN5flash11enable_sm90INS1_16FlashAttnFwdSm90INS1_25CollectiveMainloopFwdSm90ILi2EN4cute5tupleIJNS5_1CILi1EEES8_S8_EEENS6_IJNS7_ILi128EEENS7_ILi96EEENS7_ILi192EEEEEELi128ENS_6half_tEfNS_4arch4Sm90ELb0ELb1ELb0ELb1ELb0ELb1ELb0ELb1ELb1ELb1ELb0ELb0EEENS1_21CollectiveEpilogueFwdINS6_IJSA_SA_SB_EEES9_SE_SG_Li256ELb1ELb1ELb0ELb0EEENS1_36VarlenDynamicPersistentTileSchedulerILi128ELi96ELi256ELi128ELb0ELb1ELb1ELb1ELb0ELb1EEEEEEEEEvNT_6ParamsE)
	.align		4
        /*003c*/ 	.word	index@(__assertfail)
	.align		4
        /*0040*/ 	.word	index@(_ZN7cutlass13device_kernelIN5flash11enable_sm90INS1_16FlashAttnFwdSm90INS1_25CollectiveMainloopFwdSm90ILi2EN4cute5tupleIJNS5_1CILi1EEES8_S8_EEENS6_IJNS7_ILi128EEESA_NS7_ILi192EEEEEELi128ENS_6half_tEfNS_4arch4Sm90ELb1ELb0ELb0ELb0ELb0ELb0ELb0ELb1ELb1ELb1ELb0ELb0EEENS1_21CollectiveEpilogueFwdINS6_IJSA_SA_SA_EEES9_SD_SF_Li256ELb0ELb1ELb0ELb0EEENS1_30DynamicPersistentTileSchedulerILi256ELi128ELb0ELb1ELb1EEEEEEEEEvNT_6ParamsE)
	.align		4
        /*0044*/ 	.word	index@(__assertfail)
	.align		4
        /*0048*/ 	.word	index@(_ZN7cutlass13device_kernelIN5flash11enable_sm90INS1_16FlashAttnFwdSm90INS1_25CollectiveMainloopFwdSm90ILi2EN4cute5tupleIJNS5_1CILi1EEES8_S8_EEENS6_IJNS7_ILi128EEESA_NS7_ILi192EEEEEELi128ENS_6half_tEfNS_4arch4Sm90ELb1ELb0ELb0ELb1ELb0ELb0ELb0ELb1ELb1ELb1ELb0ELb0EEENS1_21CollectiveEpilogueFwdINS6_IJSA_SA_SA_EEES9_SD_SF_Li256ELb1ELb1ELb0ELb0EEENS1_36VarlenDynamicPersistentTileSchedulerILi128ELi128ELi256ELi128ELb0ELb1ELb1ELb1ELb1ELb1EEEEEEEEEvNT_6ParamsE)
	.align		4
        /*004c*/ 	.word	index@(__assertfail)
	.align		4
        /*0050*/ 	.word	index@(_ZN7cutlass13device_kernelIN5flash11enable_sm90INS1_16FlashAttnFwdSm90INS1_25CollectiveMainloopFwdSm90ILi2EN4cute5tupleIJNS5_1CILi1EEES8_S8_EEENS6_IJNS7_ILi128EEESA_NS7_ILi192EEEEEELi128ENS_6half_tEfNS_4arch4Sm90ELb1ELb0ELb0ELb1ELb0ELb1ELb0ELb1ELb1ELb1ELb0ELb0EEENS1_21CollectiveEpilogueFwdINS6_IJSA_SA_SA_EEES9_SD_SF_Li256ELb1ELb1ELb0ELb0EEENS1_36VarlenDynamicPersistentTileSchedulerILi128ELi128ELi256ELi128ELb0ELb1ELb1ELb1ELb1ELb1EEEEEEEEEvNT_6ParamsE)
	.align		4
        /*0054*/ 	.word	index@(__assertfail)
	.align		4
        /*0058*/ 	.word	index@(_ZN7cutlass13device_kernelIN5flash11enable_sm90INS1_16FlashAttnFwdSm90INS1_25CollectiveMainloopFwdSm90ILi2EN4cute5tupleIJNS5_1CILi1EEES8_S8_EEENS6_IJNS7_ILi64EEESA_SA_EEELi512ENS_6half_tEfNS_4arch4Sm90ELb0ELb0ELb0ELb0ELb0ELb0ELb0ELb0ELb0ELb1ELb0ELb0EEENS1_21CollectiveEpilogueFwdINS6_IJSA_NS7_ILi512EEESA_EEES9_SC_SE_Li256ELb0ELb1ELb0ELb0EEENS1_29StaticPersistentTileSchedulerILb0EEEEEEEEEvNT_6ParamsE)
	.align		4
        /*005c*/ 	.word	index@(__assertfail)
	.align		4
        /*0060*/ 	.word	index@(_ZN7cutlass13device_kernelIN5flash11enable_sm90INS1_16FlashAttnFwdSm90INS1_25CollectiveMainloopFwdSm90ILi2EN4cute5tupleIJNS5_1CILi1EEES8_S8_EEENS6_IJNS7_ILi64EEESA_SA_EEELi512ENS_6half_tEfNS_4arch4Sm90ELb0ELb0ELb0ELb0ELb0ELb0ELb1ELb0ELb0ELb1ELb0ELb0EEENS1_21CollectiveEpilogueFwdINS6_IJSA_NS7_ILi512EEESA_EEES9_SC_SE_Li256ELb0ELb1ELb0ELb0EEENS1_29StaticPersistentTileSchedulerILb0EEEEEEEEEvNT_6ParamsE)
	.align		4
        /*0064*/ 	.word	index@(__assertfail)
	.align		4
        /*0068*/ 	.word	index@(_ZN7cutlass13device_kernelIN5flash11enable_sm90INS1_16FlashAttnFwdSm90INS1_25CollectiveMainloopFwdSm90ILi2EN4cute5tupleIJNS5_1CILi1EEES8_S8_EEENS6_IJNS7_ILi64EEESA_SA_EEELi512ENS_6half_tEfNS_4arch4Sm90ELb0ELb0ELb0ELb1ELb0ELb0ELb0ELb0ELb0ELb1ELb0ELb0EEENS1_21CollectiveEpilogueFwdINS6_IJSA_NS7_ILi512EEESA_EEES9_SC_SE_Li256ELb1ELb1ELb0ELb0EEENS1_36VarlenDynamicPersistentTileSchedulerILi64ELi64ELi256ELi128ELb0ELb1ELb1ELb0ELb1ELb1EEEEEEEEEvNT_6ParamsE)
	.align		4
        /*006c*/ 	.word	index@(__assertfail)
	.align		4
        /*0070*/ 	.word	index@(_ZN7cutlass13device_kernelIN5flash11enable_sm90INS1_16FlashAttnFwdSm90INS1_25CollectiveMainloopFwdSm90ILi2EN4cute5tupleIJNS5_1CILi1EEES8_S8_EEENS6_IJNS7_ILi64EEESA_SA_EEELi512ENS_6half_tEfNS_4arch4Sm90ELb0ELb0ELb0ELb1ELb0ELb1ELb0ELb0ELb0ELb1ELb0ELb0EEENS1_21CollectiveEpilogueFwdINS6_IJSA_NS7_ILi512EEESA_EEES9_SC_SE_Li256ELb1ELb1ELb0ELb0EEENS1_36VarlenDynamicPersistentTileSchedulerILi64ELi64ELi256ELi128ELb0ELb1ELb1ELb0ELb1ELb1EEEEEEEEEvNT_6ParamsE)
	.align		4
        /*0074*/ 	.word	index@(__assertfail)
	.align		4
        /*0078*/ 	.word	index@(_ZN7cutlass13device_kernelIN5flash11enable_sm90INS1_16FlashAttnFwdSm90INS1_25CollectiveMainloopFwdSm90ILi2EN4cute5tupleIJNS5_1CILi1EEES8_S8_EEENS6_IJNS7_ILi64EEESA_SA_EEELi512ENS_6half_tEfNS_4arch4Sm90ELb0ELb0ELb0ELb1ELb0ELb0ELb1ELb0ELb0ELb1ELb0ELb0EEENS1_21CollectiveEpilogueFwdINS6_IJSA_NS7_ILi512EEESA_EEES9_SC_SE_Li256ELb1ELb1ELb0ELb0EEENS1_36VarlenDynamicPersistentTileSchedulerILi64ELi64ELi256ELi128ELb0ELb1ELb1ELb0ELb1ELb1EEEEEEEEEvNT_6ParamsE)
	.align		4
        /*007c*/ 	.word	index@(__assertfail)
	.align		4
        /*0080*/ 	.word	index@(_ZN7cutlass13device_kernelIN5flash11enable_sm90INS1_16FlashAttnFwdSm90INS1_25CollectiveMainloopFwdSm90ILi2EN4cute5tupleIJNS5_1CILi1EEES8_S8_EEENS6_IJNS7_ILi64EEESA_SA_EEELi512ENS_6half_tEfNS_4arch4Sm90ELb0ELb0ELb0ELb1ELb0ELb1ELb1ELb0ELb0ELb1ELb0ELb0EEENS1_21CollectiveEpilogueFwdINS6_IJSA_NS7_ILi512EEESA_EEES9_SC_SE_Li256ELb1ELb1ELb0ELb0EEENS1_36VarlenDynamicPersistentTileSchedulerILi64ELi64ELi256ELi128ELb0ELb1ELb1ELb0ELb1ELb1EEEEEEEEEvNT_6ParamsE)
	.align		4
        /*0084*/ 	.word	index@(__assertfail)
	.align		4
        /*0088*/ 	.word	index@(_ZN7cutlass13device_kernelIN5flash11enable_sm90INS1_16FlashAttnFwdSm90INS1_25CollectiveMainloopFwdSm90ILi2EN4cute5tupleIJNS5_1CILi1EEES8_S8_EEENS6_IJNS7_ILi64EEESA_SA_EEELi512ENS_6half_tEfNS_4arch4Sm90ELb0ELb1ELb0ELb0ELb0ELb0ELb0ELb0ELb0ELb1ELb0ELb0EEENS1_21CollectiveEpilogueFwdINS6_IJSA_NS7_ILi512EEESA_EEES9_SC_SE_Li256ELb0ELb1ELb0ELb0EEENS1_30DynamicPersistentTileSchedulerILi256ELi128ELb0ELb1ELb1EEEEEEEEEvNT_6ParamsE)
	.align		4
        /*008c*/ 	.word	index@(__assertfail)
	.align		4
        /*0090*/ 	.word	index@(_ZN7cutlass13device_kernelIN5flash11enable_sm90INS1_16FlashAttnFwdSm90INS1_25CollectiveMainloopFwdSm90ILi2EN4cute5tupleIJNS5_1CILi1EEES8_S8_EEENS6_IJNS7_ILi64EEESA_SA_EEELi512ENS_6half_tEfNS_4arch4Sm90ELb0ELb1ELb0ELb0ELb0ELb0ELb1ELb0ELb0ELb1ELb0ELb0EEENS1_21CollectiveEpilogueFwdINS6_IJSA_NS7_ILi512EEESA_EEES9_SC_SE_Li256ELb0ELb1ELb0ELb0EEENS1_30DynamicPersistentTileSchedulerILi256ELi128ELb0ELb1ELb1EEEEEEEEEvNT_6ParamsE)
	.align		4
        /*0094*/ 	.word	index@(__assertfail)
	.align		4
        /*0098*/ 	.word	index@(_ZN7cutlass13device_kernelIN5flash11enable_sm90INS1_16FlashAttnFwdSm90INS1_25CollectiveMainloopFwdSm90ILi2EN4cute5tupleIJNS5_1CILi1EEES8_S8_EEENS6_IJNS7_ILi64EEESA_SA_EEELi512ENS_6half_tEfNS_4arch4Sm90ELb0ELb1ELb0ELb1ELb0ELb0ELb0ELb0ELb0ELb1ELb0ELb0EEENS1_21CollectiveEpilogueFwdINS6_IJSA_NS7_ILi512EEESA_EEES9_SC_SE_Li256ELb1ELb1ELb0ELb0EEENS1_36VarlenDynamicPersistentTileSchedulerILi64ELi64ELi256ELi128ELb0ELb1ELb1ELb1ELb0ELb1EEEEEEEEEvNT_6ParamsE)
	.align		4
        /*009c*/ 	.word	index@(__assertfail)
	.align		4
        /*00a0*/ 	.word	index@(_ZN7cutlass13device_kernelIN5flash11enable_sm90INS1_16FlashAttnFwdSm90INS1_25CollectiveMainloopFwdSm90ILi2EN4cute5tupleIJNS5_1CILi1EEES8_S8_EEENS6_IJNS7_ILi64EEESA_SA_EEELi512ENS_6half_tEfNS_4arch4Sm90ELb0ELb1ELb0ELb1ELb0ELb1ELb0ELb0ELb0ELb1ELb0ELb0EEENS1_21CollectiveEpilogueFwdINS6_IJSA_NS7_ILi512EEESA_EEES9_SC_SE_Li256ELb1ELb1ELb0ELb0EEENS1_36VarlenDynamicPersistentTileSchedulerILi64ELi64ELi256ELi128ELb0ELb1ELb1ELb1ELb0ELb1EEEEEEEEEvNT_6ParamsE)
	.align		4
        /*00a4*/ 	.word	index@(__assertfail)
	.align		4
        /*00a8*/ 	.word	index@(_ZN7cutlass13device_kernelIN5flash11enable_sm90INS1_16FlashAttnFwdSm90INS1_25CollectiveMainloopFwdSm90ILi2EN4cute5tupleIJNS5_1CILi1EEES8_S8_EEENS6_IJNS7_ILi64EEESA_SA_EEELi512ENS_6half_tEfNS_4arch4Sm90ELb0ELb1ELb0ELb1ELb0ELb0ELb1ELb0ELb0ELb1ELb0ELb0EEENS1_21CollectiveEpilogueFwdINS6_IJSA_NS7_ILi512EEESA_EEES9_SC_SE_Li256ELb1ELb1ELb0ELb0EEENS1_36VarlenDynamicPersistentTileSchedulerILi64ELi64ELi256ELi128ELb0ELb1ELb1ELb1ELb0ELb1EEEEEEEEEvNT_6ParamsE)
	.align		4
        /*00ac*/ 	.word	index@(__assertfail)
	.align		4
        /*00b0*/ 	.word	index@(_ZN7cutlass13device_kernelIN5flash11enable_sm90INS1_16FlashAttnFwdSm90INS1_25CollectiveMainloopFwdSm90ILi2EN4cute5tupleIJNS5_1CILi1EEES8_S8_EEENS6_IJNS7_ILi64EEESA_SA_EEELi512ENS_6half_tEfNS_4arch4Sm90ELb0ELb1ELb0ELb1ELb0ELb1ELb1ELb0ELb0ELb1ELb0ELb0EEENS1_21CollectiveEpilogueFwdINS6_IJSA_NS7_ILi512EEESA_EEES9_SC_SE_Li256ELb1ELb1ELb0ELb0EEENS1_36VarlenDynamicPersistentTileSchedulerILi64ELi64ELi256ELi128ELb0ELb1ELb1ELb1ELb0ELb1EEEEEEEEEvNT_6ParamsE)
	.align		4
        /*00b4*/ 	.word	index@(__assertfail)
	.align		4
        /*00b8*/ 	.word	index@(_ZN7cutlass13device_kernelIN5flash11enable_sm90INS1_16FlashAttnFwdSm90INS1_25CollectiveMainloopFwdSm90ILi2EN4cute5tupleIJNS5_1CILi1EEES8_S8_EEENS6_IJNS7_ILi64EEESA_SA_EEELi512ENS_6half_tEfNS_4arch4Sm90ELb1ELb0ELb0ELb0ELb0ELb0ELb0ELb0ELb0ELb1ELb0ELb0EEENS1_21CollectiveEpilogueFwdINS6_IJSA_NS7_ILi512EEESA_EEES9_SC_SE_Li256ELb0ELb1ELb0ELb0EEENS1_30DynamicPersistentTileSchedulerILi256ELi128ELb0ELb1ELb1EEEEEEEEEvNT_6ParamsE)
	.align		4
        /*00bc*/ 	.word	index@(__assertfail)
	.align		4
        /*00c0*/ 	.word	index@(_ZN7cutlass13device_kernelIN5flash11enable_sm90INS1_16FlashAttnFwdSm90INS1_25CollectiveMainloopFwdSm90ILi2EN4cute5tupleIJNS5_1CILi1EEES8_S8_EEENS6_IJNS7_ILi64EEESA_SA_EEELi512ENS_6half_tEfNS_4arch4Sm90ELb1ELb0ELb0ELb0ELb0ELb0ELb1ELb0ELb0ELb1ELb0ELb0EEENS1_21CollectiveEpilogueFwdINS6_IJSA_NS7_ILi512EEESA_EEES9_SC_SE_Li256ELb0ELb1ELb0ELb0EEENS1_30DynamicPersistentTileSchedulerILi256ELi128ELb0ELb1ELb1EEEEEEEEEvNT_6ParamsE)
	.align		4
        /*00c4*/ 	.word	index@(__assertfail)
	.align		4
        /*00c8*/ 	.word	index@(_ZN7cutlass13device_kernelIN5flash11enable_sm90INS1_16FlashAttnFwdSm90INS1_25CollectiveMainloopFwdSm90ILi2EN4cute5tupleIJNS5_1CILi1EEES8_S8_EEENS6_IJNS7_ILi64EEESA_SA_EEELi512ENS_6half_tEfNS_4arch4Sm90ELb1ELb0ELb0ELb1ELb0ELb0ELb0ELb0ELb0ELb1ELb0ELb0EEENS1_21CollectiveEpilogueFwdINS6_IJSA_NS7_ILi512EEESA_EEES9_SC_SE_Li256ELb1ELb1ELb0ELb0EEENS1_36VarlenDynamicPersistentTileSchedulerILi64ELi64ELi256ELi128ELb0ELb1ELb1ELb1ELb1ELb1EEEEEEEEEvNT_6ParamsE)
	.align		4
        /*00cc*/ 	.word	index@(__assertfail)
	.align		4
        /*00d0*/ 	.word	index@(_ZN7cutlass13device_kernelIN5flash11enable_sm90INS1_16FlashAttnFwdSm90INS1_25CollectiveMainloopFwdSm90ILi2EN4cute5tupleIJNS5_1CILi1EEES8_S8_EEENS6_IJNS7_ILi64EEESA_SA_EEELi512ENS_6half_tEfNS_4arch4Sm90ELb1ELb0ELb0ELb1ELb0ELb1ELb0ELb0ELb0ELb1ELb0ELb0EEENS1_21CollectiveEpilogueFwdINS6_IJSA_NS7_ILi512EEESA_EEES9_SC_SE_Li256ELb1ELb1ELb0ELb0EEENS1_36VarlenDynamicPersistentTileSchedulerILi64ELi64ELi256ELi128ELb0ELb1ELb1ELb1ELb1ELb1EEEEEEEEEvNT_6ParamsE)
	.align		4
        /*00d4*/ 	.word	index@(__assertfail)
	.align		4
        /*00d8*/ 	.word	index@(_ZN7cutlass13device_kernelIN5flash11enable_sm90INS1_16FlashAttnFwdSm90INS1_25CollectiveMainloopFwdSm90ILi2EN4cute5tupleIJNS5_1CILi1EEES8_S8_EEENS6_IJNS7_ILi64EEESA_SA_EEELi512ENS_6half_tEfNS_4arch4Sm90ELb1ELb0ELb0ELb1ELb0ELb0ELb1ELb0ELb0ELb1ELb0ELb0EEENS1_21CollectiveEpilogueFwdINS6_IJSA_NS7_ILi512EEESA_EEES9_SC_SE_Li256ELb1ELb1ELb0ELb0EEENS1_36VarlenDynamicPersistentTileSchedulerILi64ELi64ELi256ELi128ELb0ELb1ELb1ELb1ELb1ELb1EEEEEEEEEvNT_6ParamsE)
	.align		4
        /*00dc*/ 	.word	index@(__assertfail)
	.align		4
        /*00e0*/ 	.word	index@(_ZN7cutlass13device_kernelIN5flash11enable_sm90INS1_16FlashAttnFwdSm90INS1_25CollectiveMainloopFwdSm90ILi2EN4cute5tupleIJNS5_1CILi1EEES8_S8_EEENS6_IJNS7_ILi64EEESA_SA_EEELi512ENS_6half_tEfNS_4arch4Sm90ELb1ELb0ELb0ELb1ELb0ELb1ELb1ELb0ELb0ELb1ELb0ELb0EEENS1_21CollectiveEpilogueFwdINS6_IJSA_NS7_ILi512EEESA_EEES9_SC_SE_Li256ELb1ELb1ELb0ELb0EEENS1_36VarlenDynamicPersistentTileSchedulerILi64ELi64ELi256ELi128ELb0ELb1ELb1ELb1ELb1ELb1EEEEEEEEEvNT_6ParamsE)
	.align		4
        /*00e4*/ 	.word	index@(__assertfail)
	.align		4
        /*00e8*/ 	.word	index@(_ZN7cutlass13device_kernelIN5flash11enable_sm90INS1_16FlashAttnFwdSm90INS1_25CollectiveMainloopFwdSm90ILi2EN4cute5tupleIJNS5_1CILi1EEES8_S8_EEENS6_IJNS7_ILi128EEENS7_ILi96EEENS7_ILi64EEEEEELi256ENS_6half_tEfNS_4arch4Sm90ELb0ELb0ELb0ELb0ELb0ELb0ELb0ELb1ELb0ELb1ELb0ELb0EEENS1_21CollectiveEpilogueFwdINS6_IJSA_NS7_ILi256EEESB_EEES9_SE_SG_Li256ELb0ELb1ELb0ELb0EEENS1_29StaticPersistentTileSchedulerILb0EEEEEEEEEvNT_6ParamsE)
	.align		4
        /*00ec*/ 	.word	index@(__assertfail)
	.align		4
        /*00f0*/ 	.word	index@(_ZN7cutlass13device_kernelIN5flash11enable_sm90INS1_16FlashAttnFwdSm90INS1_25CollectiveMainloopFwdSm90ILi2EN4cute5tupleIJNS5_1CILi1EEES8_S8_EEENS6_IJNS7_ILi128EEENS7_ILi96EEENS7_ILi64EEEEEELi256ENS_6half_tEfNS_4arch4Sm90ELb0ELb0ELb0ELb0ELb0ELb0ELb1ELb1ELb0ELb1ELb0ELb0EEENS1_21CollectiveEpilogueFwdINS6_IJSA_NS7_ILi256EEESB_EEES9_SE_SG_Li256ELb0ELb1ELb0ELb0EEENS1_29StaticPersistentTileSchedulerILb0EEEEEEEEEvNT_6ParamsE)
	.align		4
        /*00f4*/ 	.word	index@(__assertfail)
	.align		4
        /*00f8*/ 	.word	index@(_ZN7cutlass13device_kernelIN5flash11enable_sm90INS1_16FlashAttnFwdSm90INS1_25CollectiveMainloopFwdSm90ILi2EN4cute5tupleIJNS5_1CILi1EEES8_S8_EEENS6_IJNS7_ILi128EEENS7_ILi96EEENS7_ILi64EEEEEELi256ENS_6half_tEfNS_4arch4Sm90ELb0ELb0ELb0ELb1ELb0ELb0ELb0ELb1ELb0ELb1ELb0ELb0EEENS1_21CollectiveEpilogueFwdINS6_IJSA_NS7_ILi256EEESB_EEES9_SE_SG_Li256ELb1ELb1ELb0ELb0EEENS1_36VarlenDynamicPersistentTileSchedulerILi128ELi96ELi256ELi128ELb0ELb1ELb1ELb0ELb1ELb1EEEEEEEEEvNT_6ParamsE)
	.align		4
        /*00fc*/ 	.word	index@(__assertfail)
	.align		4
        /*0100*/ 	.word	index@(_ZN7cutlass13device_kernelIN5flash11enable_sm90INS1_16FlashAttnFwdSm90INS1_25CollectiveMainloopFwdSm90ILi2EN4cute5tupleIJNS5_1CILi1EEES8_S8_EEENS6_IJNS7_ILi128EEENS7_ILi96EEENS7_ILi64EEEEEELi256ENS_6half_tEfNS_4arch4Sm90ELb0ELb0ELb0ELb1ELb0ELb1ELb0ELb1ELb0ELb1ELb0ELb0EEENS1_21CollectiveEpilogueFwdINS6_IJSA_NS7_ILi256EEESB_EEES9_SE_SG_Li256ELb1ELb1ELb0ELb0EEENS1_36VarlenDynamicPersistentTileSchedulerILi128ELi96ELi256ELi128ELb0ELb1ELb1ELb0ELb1ELb1EEEEEEEEEvNT_6ParamsE)
	.align		4
        /*0104*/ 	.word	index@(__assertfail)
	.align		4
        /*0108*/ 	.word	index@(_ZN7cutlass13device_kernelIN5flash11enable_sm90INS1_16FlashAttnFwdSm90INS1_25CollectiveMainloopFwdSm90ILi2EN4cute5tupleIJNS5_1CILi1EEES8_S8_EEENS6_IJNS7_ILi128EEENS7_ILi96EEENS7_ILi64EEEEEELi256ENS_6half_tEfNS_4arch4Sm90ELb0ELb0ELb0ELb1ELb0ELb0ELb1ELb1ELb0ELb1ELb0ELb0EEENS1_21CollectiveEpilogueFwdINS6_IJSA_NS7_ILi256EEESB_EEES9_SE_SG_Li256ELb1ELb1ELb0ELb0EEENS1_36VarlenDynamicPersistentTileSchedulerILi128ELi96ELi256ELi128ELb0ELb1ELb1ELb0ELb1ELb1EEEEEEEEEvNT_6ParamsE)
	.align		4
        /*010c*/ 	.word	index@(__assertfail)
	.align		4
        /*0110*/ 	.word	index@(_ZN7cutlass13device_kernelIN5flash11enable_sm90INS1_16FlashAttnFwdSm90INS1_25CollectiveMainloopFwdSm90ILi2EN4cute5tupleIJNS5_1CILi1EEES8_S8_EEENS6_IJNS7_ILi128EEENS7_ILi96EEENS7_ILi64EEEEEELi256ENS_6half_tEfNS_4arch4Sm90ELb0ELb0ELb0ELb1ELb0ELb1ELb1ELb1ELb0ELb1ELb0ELb0EEENS1_21CollectiveEpilogueFwdINS6_IJSA_NS7_ILi256EEESB_EEES9_SE_SG_Li256ELb1ELb1ELb0ELb0EEENS1_36VarlenDynamicPersistentTileSchedulerILi128ELi96ELi256ELi128ELb0ELb1ELb1ELb0ELb1ELb1EEEEEEEEEvNT_6ParamsE)
	.align		4
        /*0114*/ 	.word	index@(__assertfail)
	.align		4
        /*0118*/ 	.word	index@(_ZN7cutlass13device_kernelIN5flash11enable_sm90INS1_16FlashAttnFwdSm90INS1_25CollectiveMainloopFwdSm90ILi2EN4cute5tupleIJNS5_1CILi1EEES8_S8_EEENS6_IJNS7_ILi128EEENS7_ILi96EEENS7_ILi64EEEEEELi256ENS_6half_tEfNS_4arch4Sm90ELb0ELb1ELb0ELb0ELb0ELb0ELb0ELb1ELb0ELb1ELb0ELb0EEENS1_21CollectiveEpilogueFwdINS6_IJSA_NS7_ILi256EEESB_EEES9_SE_SG_Li256ELb0ELb1ELb0ELb0EEENS1_30DynamicPersistentTileSchedulerILi256ELi128ELb0ELb1ELb1EEEEEEEEEvNT_6ParamsE)
	.align		4
        /*011c*/ 	.word	index@(__assertfail)
	.align		4
        /*0120*/ 	.word	index@(_ZN7cutlass13device_kernelIN5flash11enable_sm90INS1_16FlashAttnFwdSm90INS1_25CollectiveMainloopFwdSm90ILi2EN4cute5tupleIJNS5_1CILi1EEES8_S8_EEENS6_IJNS7_ILi128EEENS7_ILi96EEENS7_ILi64EEEEEELi256ENS_6half_tEfNS_4arch4Sm90ELb0ELb1ELb0ELb0ELb0ELb0ELb1ELb1ELb0ELb1ELb0ELb0EEENS1_21CollectiveEpilogueFwdINS6_IJSA_NS7_ILi256EEESB_EEES9_SE_SG_Li256ELb0ELb1ELb0ELb0EEENS1_30DynamicPersistentTileSchedulerILi256ELi128ELb0ELb1ELb1EEEEEEEEEvNT_6ParamsE)
	.align		4
        /*0124*/ 	.word	index@(__assertfail)
	.align		4
        /*0128*/ 	.word	index@(_ZN7cutlass13device_kernelIN5flash11enable_sm90INS1_16FlashAttnFwdSm90INS1_25CollectiveMainloopFwdSm90ILi2EN4cute5tupleIJNS5_1CILi1EEES8_S8_EEENS6_IJNS7_ILi128EEENS7_ILi96EEENS7_ILi64EEEEEELi256ENS_6half_tEfNS_4arch4Sm90ELb0ELb1ELb0ELb1ELb0ELb0ELb0ELb1ELb0ELb1ELb0ELb0EEENS1_21CollectiveEpilogueFwdINS6_IJSA_NS7_ILi256EEESB_EEES9_SE_SG_Li256ELb1ELb1ELb0ELb0EEENS1_36VarlenDynamicPersistentTileSchedulerILi128ELi96ELi256ELi128ELb0ELb1ELb1ELb1ELb0ELb1EEEEEEEEEvNT_6ParamsE)
	.align		4
        /*012c*/ 	.word	index@(__assertfail)
	.align		4
        /*0130*/ 	.word	index@(_ZN7cutlass13device_kernelIN5flash11enable_sm90INS1_16FlashAttnFwdSm90INS1_25CollectiveMainloopFwdSm90ILi2EN4cute5tupleIJNS5_1CILi1EEES8_S8_EEENS6_IJNS7_ILi128EEENS7_ILi96EEENS7_ILi64EEEEEELi256ENS_6half_tEfNS_4arch4Sm90ELb0ELb1ELb0ELb1ELb0ELb1ELb0ELb1ELb0ELb1ELb0ELb0EEENS1_21CollectiveEpilogueFwdINS6_IJSA_NS7_ILi256EEESB_EEES9_SE_SG_Li256ELb1ELb1ELb0ELb0EEENS1_36VarlenDynamicPersistentTileSchedulerILi128ELi96ELi256ELi128ELb0ELb1ELb1ELb1ELb0ELb1EEEEEEEEEvNT_6ParamsE)
	.align		4
        /*0134*/ 	.word	index@(__assertfail)
	.align		4
        /*0138*/ 	.word	index@(_ZN7cutlass13device_kernelIN5flash11enable_sm90INS1_16FlashAttnFwdSm90INS1_25CollectiveMainloopFwdSm90ILi2EN4cute5tupleIJNS5_1CILi1EEES8_S8_EEENS6_IJNS7_ILi128EEENS7_ILi96EEENS7_ILi64EEEEEELi256ENS_6half_tEfNS_4arch4Sm90ELb0ELb1ELb0ELb1ELb0ELb0ELb1ELb1ELb0ELb1ELb0ELb0EEENS1_21CollectiveEpilogueFwdINS6_IJSA_NS7_ILi256EEESB_EEES9_SE_SG_Li256ELb1ELb1ELb0ELb0EEENS1_36VarlenDynamicPersistentTileSchedulerILi128ELi96ELi256ELi128ELb0ELb1ELb1ELb1ELb0ELb1EEEEEEEEEvNT_6ParamsE)
	.align		4
        /*013c*/ 	.word	index@(__assertfail)
	.align		4
        /*0140*/ 	.word	index@(_ZN7cutlass13device_kernelIN5flash11enable_sm90INS1_16FlashAttnFwdSm90INS1_25CollectiveMainloopFwdSm90ILi2EN4cute5tupleIJNS5_1CILi1EEES8_S8_EEENS6_IJNS7_ILi128EEENS7_ILi96EEENS7_ILi64EEEEEELi256ENS_6half_tEfNS_4arch4Sm90ELb0ELb1ELb0ELb1ELb0ELb1ELb1ELb1ELb0ELb1ELb0ELb0EEENS1_21CollectiveEpilogueFwdINS6_IJSA_NS7_ILi256EEESB_EEES9_SE_SG_Li256ELb1ELb1ELb0ELb0EEENS1_36VarlenDynamicPersistentTileSchedulerILi128ELi96ELi256ELi128ELb0ELb1ELb1ELb1ELb0ELb1EEEEEEEEEvNT_6ParamsE)
	.align		4
        /*0144*/ 	.word	index@(__assertfail)
	.align		4
        /*0148*/ 	.word	index@(_ZN7cutlass13device_kernelIN5flash11enable_sm90INS1_16FlashAttnFwdSm90INS1_25CollectiveMainloopFwdSm90ILi2EN4cute5tupleIJNS5_1CILi1EEES8_S8_EEENS6_IJNS7_ILi128EEENS7_ILi96EEENS7_ILi64EEEEEELi256ENS_6half_tEfNS_4arch4Sm90ELb1ELb0ELb0ELb0ELb0ELb0ELb0ELb1ELb0ELb1ELb0ELb0EEENS1_21CollectiveEpilogueFwdINS6_IJSA_NS7_ILi256EEESB_EEES9_SE_SG_Li256ELb0ELb1ELb0ELb0EEENS1_30DynamicPersistentTileSchedulerILi256ELi128ELb0ELb1ELb1EEEEEEEEEvNT_6ParamsE)
	.align		4
        /*014c*/ 	.word	index@(__assertfail)
	.align		4
        /*0150*/ 	.word	index@(_ZN7cutlass13device_kernelIN5flash11enable_sm90INS1_16FlashAttnFwdSm90INS1_25CollectiveMainloopFwdSm90ILi2EN4cute5tupleIJNS5_1CILi1EEES8_S8_EEENS6_IJNS7_ILi128EEENS7_ILi96EEENS7_ILi64EEEEEELi256ENS_6half_tEfNS_4arch4Sm90ELb1ELb0ELb0ELb0ELb0ELb0ELb1ELb1ELb0ELb1ELb0ELb0EEENS1_21CollectiveEpilogueFwdINS6_IJSA_NS7_ILi256EEESB_EEES9_SE_SG_Li256ELb0ELb1ELb0ELb0EEENS1_30DynamicPersistentTileSchedulerILi256ELi128ELb0ELb1ELb1EEEEEEEEEvNT_6ParamsE)
	.align		4
        /*0154*/ 	.word	index@(__assertfail)
	.align		4
        /*0158*/ 	.word	index@(_ZN7cutlass13device_kernelIN5flash11enable_sm90INS1_16FlashAttnFwdSm90INS1_25CollectiveMainloopFwdSm90ILi2EN4cute5tupleIJNS5_1CILi1EEES8_S8_EEENS6_IJNS7_ILi128EEENS7_ILi96EEENS7_ILi64EEEEEELi256ENS_6half_tEfNS_4arch4Sm90ELb1ELb0ELb0ELb1ELb0ELb0ELb0ELb1ELb0ELb1ELb0ELb0EEENS1_21CollectiveEpilogueFwdINS6_IJSA_NS7_ILi256EEESB_EEES9_SE_SG_Li256ELb1ELb1ELb0ELb0EEENS1_36VarlenDynamicPersistentTileSchedulerILi128ELi96ELi256ELi128ELb0ELb1ELb1ELb1ELb1ELb1EEEEEEEEEvNT_6ParamsE)
	.align		4
        /*015c*/ 	.word	index@(__assertfail)
	.align		4
        /*0160*/ 	.word	index@(_ZN7cutlass13device_kernelIN5flash11enable_sm90INS1_16FlashAttnFwdSm90INS1_25CollectiveMainloopFwdSm90ILi2EN4cute5tupleIJNS5_1CILi1EEES8_S8_EEENS6_IJNS7_ILi128EEENS7_ILi96EEENS7_ILi64EEEEEELi256ENS_6half_tEfNS_4arch4Sm90ELb1ELb0ELb0ELb1ELb0ELb1ELb0ELb1ELb0ELb1ELb0ELb0EEENS1_21CollectiveEpilogueFwdINS6_IJSA_NS7_ILi256EEESB_EEES9_SE_SG_Li256ELb1ELb1ELb0ELb0EEENS1_36VarlenDynamicPersistentTileSchedulerILi128ELi96ELi256ELi128ELb0ELb1ELb1ELb1ELb1ELb1EEEEEEEEEvNT_6ParamsE)
	.align		4
        /*0164*/ 	.word	index@(__assertfail)
	.align		4
        /*0168*/ 	.word	index@(_ZN7cutlass13device_kernelIN5flash11enable_sm90INS1_16FlashAttnFwdSm90INS1_25CollectiveMainloopFwdSm90ILi2EN4cute5tupleIJNS5_1CILi1EEES8_S8_EEENS6_IJNS7_ILi128EEENS7_ILi96EEENS7_ILi64EEEEEELi256ENS_6half_tEfNS_4arch4Sm90ELb1ELb0ELb0ELb1ELb0ELb0ELb1ELb1ELb0ELb1ELb0ELb0EEENS1_21CollectiveEpilogueFwdINS6_IJSA_NS7_ILi256EEESB_EEES9_SE_SG_Li256ELb1ELb1ELb0ELb0EEENS1_36VarlenDynamicPersistentTileSchedulerILi128ELi96ELi256ELi128ELb0ELb1ELb1ELb1ELb1ELb1EEEEEEEEEvNT_6ParamsE)
	.align		4
        /*016c*/ 	.word	index@(__assertfail)
	.align		4
        /*0170*/ 	.word	index@(_ZN7cutlass13device_kernelIN5flash11enable_sm90INS1_16FlashAttnFwdSm90INS1_25CollectiveMainloopFwdSm90ILi2EN4cute5tupleIJNS5_1CILi1EEES8_S8_EEENS6_IJNS7_ILi128EEENS7_ILi96EEENS7_ILi64EEEEEELi256ENS_6half_tEfNS_4arch4Sm90ELb1ELb0ELb0ELb1ELb0ELb1ELb1ELb1ELb0ELb1ELb0ELb0EEENS1_21CollectiveEpilogueFwdINS6_IJSA_NS7_ILi256EEESB_EEES9_SE_SG_Li256ELb1ELb1ELb0ELb0EEENS1_36VarlenDynamicPersistentTileSchedulerILi128ELi96ELi256ELi128ELb0ELb1ELb1ELb1ELb1ELb1EEEEEEEEEvNT_6ParamsE)
	.align		4
        /*0174*/ 	.word	index@(__assertfail)
	.align		4
        /*0178*/ 	.word	0x00000000
	.align		4
        /*017c*/ 	.word	0xfffffffe
	.align		4
        /*0180*/ 	.word	0x00000000
	.align		4
        /*0184*/ 	.word	0xfffffffd
	.align		4
        /*0188*/ 	.word	0x00000000
	.align		4
        /*018c*/ 	.word	0xfffffffc


//--------------------- .nv.constant4             --------------------------
	.section	.nv.constant4,"a",@progbits
	.align	8
	.align		8
.nv.constant4:
        /*0000*/ 	.dword	__assertfail
	.align		8
        /*0008*/ 	.dword	__unnamed_1
	.align		8
        /*0010*/ 	.dword	__unnamed_2
	.align		8
        /*0018*/ 	.dword	__unnamed_3
	.align		8
        /*0020*/ 	.dword	__unnamed_4
	.align		8
        /*0028*/ 	.dword	__unnamed_5
	.align		8
        /*0030*/ 	.dword	__unnamed_6
	.align		8
        /*0038*/ 	.dword	__unnamed_7
	.align		8
        /*0040*/ 	.dword	__unnamed_8
	.align		8
        /*0048*/ 	.dword	__unnamed_9
	.align		8
        /*0050*/ 	.dword	__unnamed_10
	.align		8
        /*0058*/ 	.dword	__unnamed_11
	.align		8
        /*0060*/ 	.dword	__unnamed_12
	.align		8
        /*0068*/ 	.dword	__unnamed_13
	.align		8
        /*0070*/ 	.dword	__unnamed_14
	.align		8
        /*0078*/ 	.dword	__unnamed_15
	.align		8
        /*0080*/ 	.dword	__unnamed_16
	.align		8
        /*0088*/ 	.dword	__unnamed_17
	.align		8
        /*0090*/ 	.dword	__unnamed_18
	.align		8
        /*0098*/ 	.dword	__unnamed_19
	.align		8
        /*00a0*/ 	.dword	__unnamed_20
	.align		8
        /*00a8*/ 	.dword	__unnamed_21
	.align		8
        /*00b0*/ 	.dword	__unnamed_22
	.align		8
        /*00b8*/ 	.dword	__unnamed_23
	.align		8
        /*00c0*/ 	.dword	_ZN75_INTERNAL_c5a58c41_39_flash_fwd_hdimdiff_fp16_packgqa_sm90_cu_0106449f_36654cuda3std3__45__cpo5beginE
	.align		8
        /*00c8*/ 	.dword	_ZN75_INTERNAL_c5a58c41_39_flash_fwd_hdimdiff_fp16_packgqa_sm90_cu_0106449f_36654cuda3std3__45__cpo3endE
	.align		8
        /*00d0*/ 	.dword	_ZN75_INTERNAL_c5a58c41_39_flash_fwd_hdimdiff_fp16_packgqa_sm90_cu_0106449f_36654cuda3std3__45__cpo6cbeginE
	.align		8
        /*00d8*/ 	.dword	_ZN75_INTERNAL_c5a58c41_39_flash_fwd_hdimdiff_fp16_packgqa_sm90_cu_0106449f_36654cuda3std3__45__cpo4cendE
	.align		8
        /*00e0*/ 	.dword	_ZN75_INTERNAL_c5a58c41_39_flash_fwd_hdimdiff_fp16_packgqa_sm90_cu_0106449f_36654cuda3std3__477_GLOBAL__N__c5a58c41_39_flash_fwd_hdimdiff_fp16_packgqa_sm90_cu_0106449f_36656ignoreE
	.align		8
        /*00e8*/ 	.dword	_ZN75_INTERNAL_c5a58c41_39_flash_fwd_hdimdiff_fp16_packgqa_sm90_cu_0106449f_36654cuda3std3__419piecewise_constructE
	.align		8
        /*00f0*/ 	.dword	_ZN75_INTERNAL_c5a58c41_39_flash_fwd_hdimdiff_fp16_packgqa_sm90_cu_0106449f_36654cuda3std3__48in_placeE
	.align		8
        /*00f8*/ 	.dword	_ZN75_INTERNAL_c5a58c41_39_flash_fwd_hdimdiff_fp16_packgqa_sm90_cu_0106449f_36654cuda3std6ranges3__45__cpo4swapE
	.align		8
        /*0100*/ 	.dword	_ZN75_INTERNAL_c5a58c41_39_flash_fwd_hdimdiff_fp16_packgqa_sm90_cu_0106449f_36654cuda3std6ranges3__45__cpo9iter_moveE
	.align		8
        /*0108*/ 	.dword	_ZN75_INTERNAL_c5a58c41_39_flash_fwd_hdimdiff_fp16_packgqa_sm90_cu_0106449f_36654cute7productE
	.align		8
        /*0110*/ 	.dword	_ZN75_INTERNAL_c5a58c41_39_flash_fwd_hdimdiff_fp16_packgqa_sm90_cu_0106449f_36654cute1_E
	.align		8
        /*0118*/ 	.dword	$str$23
	.align		8
        /*0120*/ 	.dword	$str$24


//--------------------- .text._ZN7cutlass13device_kernelIN5flash11enable_sm90INS1_16FlashAttnFwdSm90INS1_25CollectiveMainloopFwdSm90ILi2EN4cute5tupleIJNS5_1CILi1EEES8_S8_EEENS6_IJNS7_ILi128EEESA_NS7_ILi192EEEEEELi128ENS_6half_tEfNS_4arch4Sm90ELb0ELb0ELb0ELb0ELb0ELb0ELb0ELb1ELb1ELb1ELb0ELb0EEENS1_21CollectiveEpilogueFwdINS6_IJSA_SA_SA_EEES9_SD_SF_Li256ELb0ELb1ELb0ELb0EEENS1_29StaticPersistentTileSchedulerILb0EEEEEEEEEvNT_6ParamsE --------------------------
	.section	.text._ZN7cutlass13device_kernelIN5flash11enable_sm90INS1_16FlashAttnFwdSm90INS1_25CollectiveMainloopFwdSm90ILi2EN4cute5tupleIJNS5_1CILi1EEES8_S8_EEENS6_IJNS7_ILi128EEESA_NS7_ILi192EEEEEELi128ENS_6half_tEfNS_4arch4Sm90ELb0ELb0ELb0ELb0ELb0ELb0ELb0ELb1ELb1ELb1ELb0ELb0EEENS1_21CollectiveEpilogueFwdINS6_IJSA_SA_SA_EEES9_SD_SF_Li256ELb0ELb1ELb0ELb0EEENS1_29StaticPersistentTileSchedulerILb0EEEEEEEEEvNT_6ParamsE,"ax",@progbits
	.align	128
.text._ZN7cutlass13device_kernelIN5flash11enable_sm90INS1_16FlashAttnFwdSm90INS1_25CollectiveMainloopFwdSm90ILi2EN4cute5tupleIJNS5_1CILi1EEES8_S8_EEENS6_IJNS7_ILi128EEESA_NS7_ILi192EEEEEELi128ENS_6half_tEfNS_4arch4Sm90ELb0ELb0ELb0ELb0ELb0ELb0ELb0ELb1ELb1ELb1ELb0ELb0EEENS1_21CollectiveEpilogueFwdINS6_IJSA_SA_SA_EEES9_SD_SF_Li256ELb0ELb1ELb0ELb0EEENS1_29StaticPersistentTileSchedulerILb0EEEEEEEEEvNT_6ParamsE:
        .type           _ZN7cutlass13device_kernelIN5flash11enable_sm90INS1_16FlashAttnFwdSm90INS1_25CollectiveMainloopFwdSm90ILi2EN4cute5tupleIJNS5_1CILi1EEES8_S8_EEENS6_IJNS7_ILi128EEESA_NS7_ILi192EEEEEELi128ENS_6half_tEfNS_4arch4Sm90ELb0ELb0ELb0ELb0ELb0ELb0ELb0ELb1ELb1ELb1ELb0ELb0EEENS1_21CollectiveEpilogueFwdINS6_IJSA_SA_SA_EEES9_SD_SF_Li256ELb0ELb1ELb0ELb0EEENS1_29StaticPersistentTileSchedulerILb0EEEEEEEEEvNT_6ParamsE,@function
        .size           _ZN7cutlass13device_kernelIN5flash11enable_sm90INS1_16FlashAttnFwdSm90INS1_25CollectiveMainloopFwdSm90ILi2EN4cute5tupleIJNS5_1CILi1EEES8_S8_EEENS6_IJNS7_ILi128EEESA_NS7_ILi192EEEEEELi128ENS_6half_tEfNS_4arch4Sm90ELb0ELb0ELb0ELb0ELb0ELb0ELb0ELb1ELb1ELb1ELb0ELb0EEENS1_21CollectiveEpilogueFwdINS6_IJSA_SA_SA_EEES9_SD_SF_Li256ELb0ELb1ELb0ELb0EEENS1_29StaticPersistentTileSchedulerILb0EEEEEEEEEvNT_6ParamsE,(.L_x_15106 - _ZN7cutlass13device_kernelIN5flash11enable_sm90INS1_16FlashAttnFwdSm90INS1_25CollectiveMainloopFwdSm90ILi2EN4cute5tupleIJNS5_1CILi1EEES8_S8_EEENS6_IJNS7_ILi128EEESA_NS7_ILi192EEEEEELi128ENS_6half_tEfNS_4arch4Sm90ELb0ELb0ELb0ELb0ELb0ELb0ELb0ELb1ELb1ELb1ELb0ELb0EEENS1_21CollectiveEpilogueFwdINS6_IJSA_SA_SA_EEES9_SD_SF_Li256ELb0ELb1ELb0ELb0EEENS1_29StaticPersistentTileSchedulerILb0EEEEEEEEEvNT_6ParamsE)
        .other          _ZN7cutlass13device_kernelIN5flash11enable_sm90INS1_16FlashAttnFwdSm90INS1_25CollectiveMainloopFwdSm90ILi2EN4cute5tupleIJNS5_1CILi1EEES8_S8_EEENS6_IJNS7_ILi128EEESA_NS7_ILi192EEEEEELi128ENS_6half_tEfNS_4arch4Sm90ELb0ELb0ELb0ELb0ELb0ELb0ELb0ELb1ELb1ELb1ELb0ELb0EEENS1_21CollectiveEpilogueFwdINS6_IJSA_SA_SA_EEES9_SD_SF_Li256ELb0ELb1ELb0ELb0EEENS1_29StaticPersistentTileSchedulerILb0EEEEEEEEEvNT_6ParamsE,@"STO_CUDA_ENTRY STV_DEFAULT"
_ZN7cutlass13device_kernelIN5flash11enable_sm90INS1_16FlashAttnFwdSm90INS1_25CollectiveMainloopFwdSm90ILi2EN4cute5tupleIJNS5_1CILi1EEES8_S8_EEENS6_IJNS7_ILi128EEESA_NS7_ILi192EEEEEELi128ENS_6half_tEfNS_4arch4Sm90ELb0ELb0ELb0ELb0ELb0ELb0ELb0ELb1ELb1ELb1ELb0ELb0EEENS1_21CollectiveEpilogueFwdINS6_IJSA_SA_SA_EEES9_SD_SF_Li256ELb0ELb1ELb0ELb0EEENS1_29StaticPersistentTileSchedulerILb0EEEEEEEEEvNT_6ParamsE:
[----:B------:R-:W0:Y:S02]  /*0000*/  LDC R1, c[0x0][0x28] ;  /* 0x00000a00ff017b82 */ /* 0x000e240000000800 */
[----:B0-----:R-:W-:Y:S01]  /*0010*/  VIADD R1, R1, 0xffffffc8 ;  /* 0xffffffc801017836 */ /* 0x001fe20000000000 */
[----:B------:R-:W0:Y:S01]  /*0020*/  S2R R0, SR_TID.X ;  /* 0x0000000000007919 */ /* 0x000e220000002100 */
[----:B------:R-:W-:Y:S01]  /*0030*/  ELECT P0, URZ, PT ;  /* 0x00000000003f782f */ /* 0x000fe20003800000 */
[----:B------:R-:W-:Y:S01]  /*0040*/  BSSY B0, `(.L_x_0) ;  /* 0x000000d000007945 */ /* 0x000fe20003800000 */
[----:B0-----:R-:W-:-:S05]  /*0050*/  SHF.R.U32.HI R2, RZ, 0x5, R0 ;  /* 0x00000005ff027819 */ /* 0x001fca0000011600 */
[----:B------:R-:W0:Y:S02]  /*0060*/  SHFL.IDX PT, R3, R2, RZ, 0x1f ;  /* 0x00001fff02037589 */ /* 0x000e2400000e0000 */
[----:B0-----:R-:W-:-:S13]  /*0070*/  ISETP.EQ.AND P0, PT, R3, RZ, P0 ;  /* 0x000000ff0300720c */ /* 0x001fda0000702270 */
[----:B------:R-:W-:Y:S05]  /*0080*/  @!P0 BRA `(.L_x_1) ;  /* 0x0000000000208947 */ /* 0x000fea0003800000 */
[----:B------:R-:W-:Y:S02]  /*0090*/  ULDC.64 UR4, c[0x0][0x198] ;  /* 0x0000660000047ab9 */ /* 0x000fe40000000a00 */
[----:B------:R-:W-:Y:S02]  /*00a0*/  UIADD3 UR6, UP0, UR4, 0x370, URZ ;  /* 0x0000037004067890 */ /* 0x000fe4000ff1e03f */
[----:B------:R-:W-:Y:S02]  /*00b0*/  UIADD3 UR4, UP1, UR4, 0x470, URZ ;  /* 0x0000047004047890 */ /* 0x000fe4000ff3e03f */
[----:B------:R-:W-:Y:S02]  /*00c0*/  UIADD3.X UR7, URZ, UR5, URZ, UP0, !UPT ;  /* 0x000000053f077290 */ /* 0x000fe400087fe43f */
[----:B------:R-:W-:-:S07]  /*00d0*/  UIADD3.X UR5, URZ, UR5, URZ, UP1, !UPT ;  /* 0x000000053f057290 */ /* 0x000fce0008ffe43f */
[----:B------:R0:W-:Y:S02]  /*00e0*/  UTMACCTL.PF [UR6] ;  /* 0x00000000060079b9 */ /* 0x0001e40008040000 */
[----:B------:R0:W-:Y:S02]  /*00f0*/  UTMACCTL.PF [UR4] ;  /* 0x00000000040079b9 */ /* 0x0001e40008040000 */
[----:B0-----:R-:W-:Y:S01]  /*0100*/  NOP ;  /* 0x0000000000007918 */ /* 0x001fe20000000000 */
.L_x_1:
[----:B------:R-:W-:Y:S05]  /*0110*/  BSYNC B0 ;  /* 0x0000000000007941 */ /* 0x000fea0003800000 */
.L_x_0:
[----:B------:R-:W-:Y:S01]  /*0120*/  VOTEU.ANY UP0, P0 ;  /* 0x00000000003f7886 */ /* 0x000fe20000000100 */
[----:B------:R-:W0:Y:S01]  /*0130*/  SHFL.IDX PT, R3, R2, RZ, 0x1f ;  /* 0x00001fff02037589 */ /* 0x000e2200000e0000 */
[----:B------:R-:W-:Y:S01]  /*0140*/  UMOV UR4, 0x80 ;  /* 0x0000008000047882 */ /* 0x000fe20000000000 */
[----:B------:R-:W-:Y:S01]  /*0150*/  UMOV UR7, 0x100 ;  /* 0x0000010000077882 */ /* 0x000fe20000000000 */
[----:B------:R-:W-:Y:S01]  /*0160*/  VOTEU.ANY UP1, P0 ;  /* 0x00000000003f7886 */ /* 0x000fe20000020100 */
[----:B------:R-:W1:Y:S01]  /*0170*/  @UP0 S2UR UR8, SR_CgaCtaId ;  /* 0x00000000000809c3 */ /* 0x000e620000008800 */
[----:B------:R-:W-:Y:S01]  /*0180*/  @UP0 UMOV UR6, 0x400 ;  /* 0x0000040000060882 */ /* 0x000fe20000000000 */
[----:B------:R-:W-:-:S04]  /*0190*/  @UP0 UIADD3 UR4, -UR4, 0x100000, URZ ;  /* 0x0010000004040890 */ /* 0x000fc8000fffe13f */
[----:B------:R-:W-:Y:S02]  /*01a0*/  @UP0 USHF.L.U32 UR5, UR4, 0xb, URZ ;  /* 0x0000000b04050899 */ /* 0x000fe4000800063f */
[----:B------:R-:W-:Y:S01]  /*01b0*/  @UP0 USHF.L.U32 UR4, UR4, 0x1, URZ ;  /* 0x0000000104040899 */ /* 0x000fe2000800063f */
[----:B0-----:R-:W-:Y:S02]  /*01c0*/  ISETP.NE.AND P1, PT, R3, RZ, PT ;  /* 0x000000ff0300720c */ /* 0x001fe40003f25270 */
[----:B------:R-:W-:Y:S01]  /*01d0*/  SHF.R.U32.HI R3, RZ, 0x7, R0 ;  /* 0x00000007ff037819 */ /* 0x000fe20000011600 */
[----:B-1----:R-:W-:Y:S02]  /*01e0*/  @UP0 ULEA UR8, UR8, UR6, 0x18 ;  /* 0x0000000608080291 */ /* 0x002fe4000f8ec03f */
[----:B------:R-:W-:-:S04]  /*01f0*/  @UP0 UIADD3 UR6, -UR7, 0x100000, URZ ;  /* 0x0010000007060890 */ /* 0x000fc8000fffe13f */
[----:B------:R-:W-:Y:S02]  /*0200*/  @UP0 USHF.L.U32 UR7, UR6, 0xb, URZ ;  /* 0x0000000b06070899 */ /* 0x000fe4000800063f */
[----:B------:R-:W-:Y:S01]  /*0210*/  @UP0 USHF.L.U32 UR6, UR6, 0x1, URZ ;  /* 0x0000000106060899 */ /* 0x000fe2000800063f */
[----:B------:R-:W-:Y:S01]  /*0220*/  VOTEU.ANY UP0, P0 ;  /* 0x00000000003f7886 */ /* 0x000fe20000000100 */
[----:B------:R-:W0:Y:S04]  /*0230*/  SHFL.IDX PT, R3, R3, RZ, 0x1f ;  /* 0x00001fff03037589 */ /* 0x000e2800000e0000 */
[----:B------:R-:W1:Y:S02]  /*0240*/  FENCE.VIEW.ASYNC.S ;  /* 0x00000000000073c6 */ /* 0x000e640000000000 */
[----:B-1----:R1:W2:Y:S04]  /*0250*/  @UP0 SYNCS.EXCH.64 URZ, [UR8+0x34800], UR4 ;  /* 0x03480004083f05b2 */ /* 0x0022a80008000100 */
[----:B------:R1:W3:Y:S01]  /*0260*/  @UP1 SYNCS.EXCH.64 URZ, [UR8+0x34820], UR6 ;  /* 0x03482006083f15b2 */ /* 0x0002e20008000100 */
[----:B------:R-:W-:Y:S05]  /*0270*/  @P1 BRA `(.L_x_2) ;  /* 0x0000000000481947 */ /* 0x000fea0003800000 */
[----:B-1----:R-:W1:Y:S01]  /*0280*/  S2UR UR5, SR_CgaCtaId ;  /* 0x00000000000579c3 */ /* 0x002e620000008800 */
[----:B------:R-:W-:Y:S01]  /*0290*/  UMOV UR4, 0x400 ;  /* 0x0000040000047882 */ /* 0x000fe20000000000 */
[----:B------:R-:W-:Y:S01]  /*02a0*/  UMOV UR6, 0x1 ;  /* 0x0000000100067882 */ /* 0x000fe20000000000 */
[----:B------:R-:W-:Y:S01]  /*02b0*/  UMOV UR7, 0x2 ;  /* 0x0000000200077882 */ /* 0x000fe20000000000 */
[----:B------:R-:W-:Y:S01]  /*02c0*/  ELECT P0, URZ, PT ;  /* 0x00000000003f782f */ /* 0x000fe20003800000 */
[----:B-1----:R-:W-:Y:S02]  /*02d0*/  ULEA UR8, UR5, UR4, 0x18 ;  /* 0x0000000405087291 */ /* 0x002fe4000f8ec03f */
[----:B------:R-:W-:-:S04]  /*02e0*/  UIADD3 UR4, -UR6, 0x100000, URZ ;  /* 0x0010000006047890 */ /* 0x000fc8000fffe13f */
[----:B------:R-:W-:Y:S02]  /*02f0*/  USHF.L.U32 UR5, UR4, 0xb, URZ ;  /* 0x0000000b04057899 */ /* 0x000fe4000800063f */
[----:B------:R-:W-:Y:S02]  /*0300*/  USHF.L.U32 UR4, UR4, 0x1, URZ ;  /* 0x0000000104047899 */ /* 0x000fe4000800063f */
[----:B------:R-:W-:-:S04]  /*0310*/  UIADD3 UR6, -UR7, 0x100000, URZ ;  /* 0x0010000007067890 */ /* 0x000fc8000fffe13f */
[----:B------:R-:W-:Y:S02]  /*0320*/  USHF.L.U32 UR7, UR6, 0xb, URZ ;  /* 0x0000000b06077899 */ /* 0x000fe4000800063f */
[----:B------:R-:W-:Y:S01]  /*0330*/  USHF.L.U32 UR6, UR6, 0x1, URZ ;  /* 0x0000000106067899 */ /* 0x000fe2000800063f */
[----:B------:R-:W1:Y:S03]  /*0340*/  FENCE.VIEW.ASYNC.S ;  /* 0x00000000000073c6 */ /* 0x000e660000000000 */
[----:B-1----:R4:W1:Y:S08]  /*0350*/  SYNCS.EXCH.64 URZ, [UR8+0x34830], UR4 ;  /* 0x03483004083f75b2 */ /* 0x0028700008000100 */
[----:B------:R4:W0:Y:S01]  /*0360*/  SYNCS.EXCH.64 URZ, [UR8+0x34840], UR6 ;  /* 0x03484006083f75b2 */ /* 0x0008220008000100 */
[----:B------:R4:W0:Y:S01]  /*0370*/  SYNCS.EXCH.64 URZ, [UR8+0x34838], UR4 ;  /* 0x03483804083f75b2 */ /* 0x0008220008000100 */
[----:B------:R4:W0:Y:S02]  /*0380*/  SYNCS.EXCH.64 URZ, [UR8+0x34848], UR6 ;  /* 0x03484806083f75b2 */ /* 0x0008240008000100 */
[----:B----4-:R-:W-:Y:S01]  /*0390*/  NOP ;  /* 0x0000000000007918 */ /* 0x010fe20000000000 */
.L_x_2:
[----:B------:R-:W4:Y:S01]  /*03a0*/  SHFL.IDX PT, R4, R2, RZ, 0x1f ;  /* 0x00001fff02047589 */ /* 0x000f2200000e0000 */
[----:B------:R-:W-:Y:S01]  /*03b0*/  NOP ;  /* 0x0000000000007918 */ /* 0x000fe20000000000 */
[----:B----4-:R-:W-:-:S13]  /*03c0*/  ISETP.NE.AND P0, PT, R4, RZ, PT ;  /* 0x000000ff0400720c */ /* 0x010fda0003f05270 */
        /* <DEDUP_REMOVED lines=19> */
.L_x_3:
[----:B------:R-:W4:Y:S01]  /*0500*/  SHFL.IDX PT, R4, R2, RZ, 0x1f ;  /* 0x00001fff02047589 */ /* 0x000f2200000e0000 */
[----:B------:R-:W-:Y:S01]  /*0510*/  NOP ;  /* 0x0000000000007918 */ /* 0x000fe20000000000 */
[----:B----4-:R-:W-:-:S13]  /*0520*/  ISETP.NE.AND P0, PT, R4, RZ, PT ;  /* 0x000000ff0400720c */ /* 0x010fda0003f05270 */
[----:B------:R-:W-:Y:S05]  /*0530*/  @P0 BRA `(.L_x_4) ;  /* 0x0000000000380947 */ /* 0x000fea0003800000 */
[----:B-1----:R-:W1:Y:S01]  /*0540*/  S2UR UR5, SR_CgaCtaId ;  /* 0x00000000000579c3 */ /* 0x002e620000008800 */
[----:B------:R-:W-:Y:S01]  /*0550*/  UMOV UR4, 0x400 ;  /* 0x0000040000047882 */ /* 0x000fe20000000000 */
[----:B------:R-:W-:Y:S01]  /*0560*/  UMOV UR7, 0x1 ;  /* 0x0000000100077882 */ /* 0x000fe20000000000 */
[----:B------:R-:W-:Y:S01]  /*0570*/  ELECT P0, URZ, PT ;  /* 0x00000000003f782f */ /* 0x000fe20003800000 */
[----:B-1----:R-:W-:Y:S02]  /*0580*/  ULEA UR6, UR5, UR4, 0x18 ;  /* 0x0000000405067291 */ /* 0x002fe4000f8ec03f */
[----:B------:R-:W-:-:S04]  /*0590*/  UIADD3 UR4, -UR7, 0x100000, URZ ;  /* 0x0010000007047890 */ /* 0x000fc8000fffe13f */
[----:B------:R-:W-:Y:S02]  /*05a0*/  USHF.L.U32 UR5, UR4, 0xb, URZ ;  /* 0x0000000b04057899 */ /* 0x000fe4000800063f */
[----:B------:R-:W-:Y:S01]  /*05b0*/  USHF.L.U32 UR4, UR4, 0x1, URZ ;  /* 0x0000000104047899 */ /* 0x000fe2000800063f */
[----:B------:R-:W1:Y:S11]  /*05c0*/  FENCE.VIEW.ASYNC.S ;  /* 0x00000000000073c6 */ /* 0x000e760000000000 */
[----:B-1----:R4:W1:Y:S01]  /*05d0*/  SYNCS.EXCH.64 URZ, [UR6+0x34870], UR4 ;  /* 0x03487004063f75b2 */ /* 0x0028620008000100 */
[----:B------:R4:W0:Y:S01]  /*05e0*/  SYNCS.EXCH.64 URZ, [UR6+0x34880], UR4 ;  /* 0x03488004063f75b2 */ /* 0x0008220008000100 */
[----:B------:R4:W0:Y:S01]  /*05f0*/  SYNCS.EXCH.64 URZ, [UR6+0x34878], UR4 ;  /* 0x03487804063f75b2 */ /* 0x0008220008000100 */
[----:B------:R4:W0:Y:S02]  /*0600*/  SYNCS.EXCH.64 URZ, [UR6+0x34888], UR4 ;  /* 0x03488804063f75b2 */ /* 0x0008240008000100 */
[----:B----4-:R-:W-:Y:S01]  /*0610*/  NOP ;  /* 0x0000000000007918 */ /* 0x010fe20000000000 */
.L_x_4:
        /* <DEDUP_REMOVED lines=22> */
.L_x_5:
        /* <DEDUP_REMOVED lines=22> */
.L_x_6:
[----:B0-----:R-:W-:Y:S01]  /*08e0*/  ISETP.NE.AND P0, PT, R3, RZ, PT ;  /* 0x000000ff0300720c */ /* 0x001fe20003f05270 */
[----:B------:R-:W-:Y:S01]  /*08f0*/  IMAD.MOV.U32 R3, RZ, RZ, 0x1 ;  /* 0x00000001ff037424 */ /* 0x000fe200078e00ff */
[----:B------:R-:W-:Y:S01]  /*0900*/  NOP ;  /* 0x0000000000007918 */ /* 0x000fe20000000000 */
[----:B------:R-:W-:-:S03]  /*0910*/  ULDC.64 UR60, c[0x0][0x208] ;  /* 0x00008200003c7ab9 */ /* 0x000fc60000000a00 */
[----:B------:R-:W-:-:S05]  /*0920*/  SEL R3, R3, 0x2, !P0 ;  /* 0x0000000203037807 */ /* 0x000fca0004000000 */
[----:B------:R0:W-:Y:S01]  /*0930*/  STL [R1+0x30], R3 ;  /* 0x0000300301007387 */ /* 0x0001e20000100800 */
[----:B-123--:R-:W-:Y:S06]  /*0940*/  BAR.SYNC.DEFER_BLOCKING 0x0 ;  /* 0x0000000000007b1d */ /* 0x00efec0000010000 */
[----:B------:R-:W-:Y:S05]  /*0950*/  @!P0 BRA `(.L_x_7) ;  /* 0x00000070008c8947 */ /* 0x000fea0003800000 */
.L_x_8:
[----:B------:R-:W-:-:S08]  /*0960*/  NOP ;  /* 0x0000000000007918 */ /* 0x000fd00000000000 */
[----:B------:R-:W1:Y:S02]  /*0970*/  USETMAXREG.TRY_ALLOC.CTAPOOL UP0, 0xf0 ;  /* 0x000000f0000079c8 */ /* 0x000e640008000600 */
[----:B-1----:R-:W-:-:S13]  /*0980*/  PLOP3.LUT P0, PT, PT, PT, UP0, 0x80, 0x0 ;  /* 0x000000000000781c */ /* 0x002fda0003f0f008 */
[----:B------:R-:W-:Y:S05]  /*0990*/  @!P0 BRA `(.L_x_8) ;  /* 0xfffffffc00f08947 */ /* 0x000fea000383ffff */
[----:B------:R-:W1:Y:S08]  /*09a0*/  S2UR UR4, SR_CTAID.X ;  /* 0x00000000000479c3 */ /* 0x000e700000002500 */
[----:B------:R-:W-:Y:S08]  /*09b0*/  BAR.ARV 0x8, 0x180 ;  /* 0x0206000000007b1d */ /* 0x000ff00000002000 */
[----:B------:R-:W1:Y:S02]  /*09c0*/  LDC R2, c[0x0][0xc34] ;  /* 0x00030d00ff027b82 */ /* 0x000e640000000800 */
[----:B-1----:R-:W-:-:S13]  /*09d0*/  ISETP.LE.AND P0, PT, R2, UR4, PT ;  /* 0x0000000402007c0c */ /* 0x002fda000bf03270 */
[----:B------:R-:W-:Y:S05]  /*09e0*/  @P0 EXIT ;  /* 0x000000000000094d */ /* 0x000fea0003800000 */
[----:B------:R-:W2:Y:S01]  /*09f0*/  LDL.LU R12, [R1+0x30] ;  /* 0x00003000010c7983 */ /* 0x000ea20000300800 */
[----:B------:R-:W-:Y:S01]  /*0a00*/  VIADD R0, R0, 0xffffff80 ;  /* 0xffffff8000007836 */ /* 0x000fe20000000000 */
[----:B------:R-:W-:Y:S01]  /*0a10*/  UMOV UR37, URZ ;  /* 0x0000003f00257c82 */ /* 0x000fe20008000000 */
[----:B------:R-:W-:Y:S01]  /*0a20*/  IMAD.U32 R19, RZ, RZ, UR4 ;  /* 0x00000004ff137e24 */ /* 0x000fe2000f8e00ff */
[----:B------:R-:W-:Y:S01]  /*0a30*/  UMOV UR36, URZ ;  /* 0x0000003f00247c82 */ /* 0x000fe20008000000 */
[----:B------:R-:W-:Y:S01]  /*0a40*/  IMAD.MOV.U32 R22, RZ, RZ, RZ ;  /* 0x000000ffff167224 */ /* 0x000fe200078e00ff */
[----:B0-----:R-:W-:-:S04]  /*0a50*/  SHF.R.S32.HI R3, RZ, 0x1f, R0 ;  /* 0x0000001fff037819 */ /* 0x001fc80000011400 */
[CC--:B------:R-:W-:Y:S02]  /*0a60*/  LEA.HI R2, R3.reuse, R0.reuse, RZ, 0x7 ;  /* 0x0000000003027211 */ /* 0x0c0fe400078f38ff */
[CC--:B------:R-:W-:Y:S02]  /*0a70*/  LEA.HI R4, R3.reuse, R0.reuse, RZ, 0x5 ;  /* 0x0000000003047211 */ /* 0x0c0fe400078f28ff */
[----:B------:R-:W-:Y:S02]  /*0a80*/  LOP3.LUT R5, R2, 0xffffff80, RZ, 0xc0, !PT ;  /* 0xffffff8002057812 */ /* 0x000fe400078ec0ff */
[CC--:B------:R-:W-:Y:S01]  /*0a90*/  LEA.HI R6, R3.reuse, R0.reuse, RZ, 0x4 ;  /* 0x0000000003067211 */ /* 0x0c0fe200078f20ff */
[----:B------:R-:W-:Y:S01]  /*0aa0*/  IMAD.SHL.U32 R4, R4, 0x20, RZ ;  /* 0x0000002004047824 */ /* 0x000fe200078e00ff */
[----:B------:R-:W-:Y:S01]  /*0ab0*/  LEA.HI R10, R3, R0, RZ, 0x2 ;  /* 0x00000000030a7211 */ /* 0x000fe200078f10ff */
[----:B------:R-:W-:Y:S01]  /*0ac0*/  IMAD.IADD R184, R0, 0x1, -R5 ;  /* 0x0000000100b87824 */ /* 0x000fe200078e0a05 */
[----:B------:R-:W-:-:S02]  /*0ad0*/  LOP3.LUT R7, R6, 0x3fffff0, RZ, 0xc0, !PT ;  /* 0x03fffff006077812 */ /* 0x000fc400078ec0ff */
[----:B------:R-:W-:Y:S02]  /*0ae0*/  SHF.R.S32.HI R9, RZ, 0x4, R6 ;  /* 0x00000004ff097819 */ /* 0x000fe40000011406 */
[----:B------:R-:W-:Y:S01]  /*0af0*/  SHF.R.S32.HI R5, RZ, 0x1f, R184 ;  /* 0x0000001fff057819 */ /* 0x000fe200000114b8 */
[----:B------:R-:W-:Y:S01]  /*0b00*/  IMAD.IADD R7, R0, 0x1, -R7 ;  /* 0x0000000100077824 */ /* 0x000fe200078e0a07 */
[----:B------:R-:W-:Y:S02]  /*0b10*/  LOP3.LUT R8, R4, 0xfffffc00, RZ, 0xc0, !PT ;  /* 0xfffffc0004087812 */ /* 0x000fe400078ec0ff */
[----:B------:R-:W-:Y:S02]  /*0b20*/  LEA.HI R4, R5, R184, RZ, 0x2 ;  /* 0x000000b805047211 */ /* 0x000fe400078f10ff */
[----:B------:R-:W-:Y:S01]  /*0b30*/  LEA.HI R6, R6, R9, RZ, 0x1 ;  /* 0x0000000906067211 */ /* 0x000fe200078f08ff */
[----:B------:R-:W-:Y:S01]  /*0b40*/  IMAD R7, R7, 0x40, R8 ;  /* 0x0000004007077824 */ /* 0x000fe200078e0208 */
[----:B------:R-:W-:-:S02]  /*0b50*/  SHF.R.S32.HI R8, RZ, 0x2, R4 ;  /* 0x00000002ff087819 */ /* 0x000fc40000011404 */
[----:B------:R-:W-:Y:S02]  /*0b60*/  SHF.R.S32.HI R11, RZ, 0x1f, R4 ;  /* 0x0000001fff0b7819 */ /* 0x000fe40000011404 */
[----:B------:R-:W-:Y:S02]  /*0b70*/  LEA.HI R23, R3, R0, RZ, 0x3 ;  /* 0x0000000003177211 */ /* 0x000fe400078f18ff */
[----:B------:R-:W-:Y:S02]  /*0b80*/  LOP3.LUT R6, R6, 0x1ffffffe, RZ, 0xc0, !PT ;  /* 0x1ffffffe06067812 */ /* 0x000fe400078ec0ff */
[----:B------:R-:W-:Y:S02]  /*0b90*/  LOP3.LUT R3, R10, 0xfffffffc, RZ, 0xc0, !PT ;  /* 0xfffffffc0a037812 */ /* 0x000fe400078ec0ff */
[----:B------:R-:W-:Y:S01]  /*0ba0*/  LEA.HI R11, R11, R8, RZ, 0x3 ;  /* 0x000000080b0b7211 */ /* 0x000fe200078f18ff */
[----:B------:R-:W-:Y:S01]  /*0bb0*/  IMAD.IADD R6, R9, 0x1, -R6 ;  /* 0x0000000109067824 */ /* 0x000fe200078e0a06 */
[----:B------:R-:W-:Y:S01]  /*0bc0*/  SHF.R.S32.HI R187, RZ, 0x7, R2 ;  /* 0x00000007ffbb7819 */ /* 0x000fe20000011402 */
[----:B------:R-:W-:Y:S01]  /*0bd0*/  IMAD.IADD R9, R0, 0x1, -R3 ;  /* 0x0000000100097824 */ /* 0x000fe200078e0a03 */
[----:B------:R-:W-:Y:S01]  /*0be0*/  LOP3.LUT R13, R23, 0xfffffff8, RZ, 0xc0, !PT ;  /* 0xfffffff8170d7812 */ /* 0x000fe200078ec0ff */
[----:B------:R-:W-:Y:S01]  /*0bf0*/  IMAD R190, R6, 0x8, R7 ;  /* 0x0000000806be7824 */ /* 0x000fe200078e0207 */
[----:B------:R-:W-:Y:S01]  /*0c00*/  LOP3.LUT R11, R11, 0xfffffff8, RZ, 0xc0, !PT ;  /* 0xfffffff80b0b7812 */ /* 0x000fe200078ec0ff */
[----:B------:R-:W-:Y:S01]  /*0c10*/  IMAD.MOV.U32 R6, RZ, RZ, -0x2 ;  /* 0xfffffffeff067424 */ /* 0x000fe200078e00ff */
[----:B------:R-:W-:Y:S01]  /*0c20*/  LEA.HI R5, R5, R184, RZ, 0x5 ;  /* 0x000000b805057211 */ /* 0x000fe200078f28ff */
[----:B------:R-:W-:Y:S01]  /*0c30*/  IMAD.IADD R18, R0, 0x1, -R13 ;  /* 0x0000000100127824 */ /* 0x000fe200078e0a0d */
[----:B------:R-:W-:Y:S01]  /*0c40*/  LEA.HI R2, R2, R187, RZ, 0x1 ;  /* 0x000000bb02027211 */ /* 0x000fe200078f08ff */
[----:B------:R-:W-:Y:S01]  /*0c50*/  IMAD.IADD R8, R8, 0x1, -R11 ;  /* 0x0000000108087824 */ /* 0x000fe200078e0a0b */
[----:B------:R-:W-:Y:S01]  /*0c60*/  LEA.HI R0, R9, R9, RZ, 0x1 ;  /* 0x0000000909007211 */ /* 0x000fe200078f08ff */
[----:B------:R-:W-:Y:S01]  /*0c70*/  IMAD.SHL.U32 R16, R18, 0x8, RZ ;  /* 0x0000000812107824 */ /* 0x000fe200078e00ff */
[----:B------:R-:W-:-:S02]  /*0c80*/  SHF.R.S32.HI R5, RZ, 0x5, R5 ;  /* 0x00000005ff057819 */ /* 0x000fc40000011405 */
[----:B------:R-:W-:Y:S01]  /*0c90*/  LOP3.LUT R2, R2, 0x3fffffe, RZ, 0xc0, !PT ;  /* 0x03fffffe02027812 */ /* 0x000fe200078ec0ff */
[----:B------:R-:W-:Y:S01]  /*0ca0*/  VIADD R17, R16, 0x40 ;  /* 0x0000004010117836 */ /* 0x000fe20000000000 */
[----:B------:R-:W-:Y:S01]  /*0cb0*/  LOP3.LUT R3, R4, 0x7ffffffc, RZ, 0xc0, !PT ;  /* 0x7ffffffc04037812 */ /* 0x000fe200078ec0ff */
[----:B------:R-:W-:Y:S01]  /*0cc0*/  IMAD R5, R5, 0x10, R8 ;  /* 0x0000001005057824 */ /* 0x000fe200078e0208 */
[----:B------:R-:W-:Y:S01]  /*0cd0*/  LOP3.LUT R0, R0, 0x1ffffffe, RZ, 0xc0, !PT ;  /* 0x1ffffffe00007812 */ /* 0x000fe200078ec0ff */
[----:B------:R-:W-:Y:S01]  /*0ce0*/  IMAD.IADD R2, R187, 0x1, -R2 ;  /* 0x00000001bb027824 */ /* 0x000fe200078e0a02 */
[----:B------:R-:W-:Y:S01]  /*0cf0*/  SHF.R.S32.HI R23, RZ, 0x3, R23 ;  /* 0x00000003ff177819 */ /* 0x000fe20000011417 */
[----:B------:R-:W-:Y:S01]  /*0d00*/  IMAD.IADD R3, R184, 0x1, -R3 ;  /* 0x00000001b8037824 */ /* 0x000fe200078e0a03 */
[----:B------:R-:W-:Y:S01]  /*0d10*/  SHF.R.S32.HI R192, RZ, 0x1f, R17 ;  /* 0x0000001fffc07819 */ /* 0x000fe20000011411 */
[----:B------:R-:W-:Y:S02]  /*0d20*/  IMAD.IADD R189, R9, 0x1, -R0 ;  /* 0x0000000109bd7824 */ /* 0x000fe400078e0a00 */
[----:B------:R-:W-:-:S02]  /*0d30*/  IMAD R188, R2, 0x40, R5 ;  /* 0x0000004002bc7824 */ /* 0x000fc400078e0205 */
[----:B------:R-:W-:Y:S02]  /*0d40*/  IMAD R191, R3, R6, 0x80 ;  /* 0x0000008003bf7424 */ /* 0x000fe400078e0206 */
[----:B------:R-:W-:Y:S01]  /*0d50*/  IMAD R189, R189, 0x8, R188 ;  /* 0x00000008bdbd7824 */ /* 0x000fe200078e02bc */
[----:B--2---:R-:W-:-:S07]  /*0d60*/  LOP3.LUT R2, R12, 0x1, RZ, 0xfc, !PT ;  /* 0x000000010c027812 */ /* 0x004fce00078efcff */
.L_x_37:
[----:B------:R-:W0:Y:S01]  /*0d70*/  SHFL.IDX PT, R0, R187, RZ, 0x1f ;  /* 0x00001fffbb007589 */ /* 0x000e2200000e0000 */
[----:B-1----:R-:W1:Y:S01]  /*0d80*/  S2UR UR4, SR_CgaCtaId ;  /* 0x00000000000479c3 */ /* 0x002e620000008800 */
[----:B------:R-:W-:Y:S01]  /*0d90*/  ULDC UR5, c[0x0][0xc38] ;  /* 0x00030e0000057ab9 */ /* 0x000fe20000000800 */
[----:B------:R-:W-:Y:S01]  /*0da0*/  R2UR UR11, R19 ;  /* 0x00000000130b72ca */ /* 0x000fe200000e0000 */
[----:B------:R-:W-:Y:S01]  /*0db0*/  ULDC.64 UR8, c[0x0][0x418] ;  /* 0x0001060000087ab9 */ /* 0x000fe20000000a00 */
[----:B------:R-:W-:Y:S02]  /*0dc0*/  UISETP.NE.AND UP1, UPT, UR5, 0x1, UPT ;  /* 0x000000010500788c */ /* 0x000fe4000bf25270 */
[----:B------:R-:W-:Y:S02]  /*0dd0*/  UISETP.NE.U32.AND UP0, UPT, UR8, URZ, UPT ;  /* 0x0000003f0800728c */ /* 0x000fe4000bf05070 */
[----:B---3-5:R-:W2:Y:S01]  /*0de0*/  LDC R88, c[0x0][0x2f0] ;  /* 0x0000bc00ff587b82 */ /* 0x028ea20000000800 */
[----:B------:R-:W-:Y:S01]  /*0df0*/  UMOV UR38, 0x400 ;  /* 0x0000040000267882 */ /* 0x000fe20000000000 */
[----:B------:R-:W-:Y:S01]  /*0e00*/  UISETP.NE.AND.EX UP0, UPT, UR9, URZ, UPT, UP0 ;  /* 0x0000003f0900728c */ /* 0x000fe2000bf05300 */
[----:B------:R-:W-:Y:S01]  /*0e10*/  ULDC UR5, c[0x0][0xc44] ;  /* 0x0003110000057ab9 */ /* 0x000fe20000000800 */
[----:B------:R-:W-:Y:S01]  /*0e20*/  ULDC UR6, c[0x0][0x424] ;  /* 0x0001090000067ab9 */ /* 0x000fe20000000800 */
[----:B------:R-:W-:-:S02]  /*0e30*/  UISETP.NE.AND UP2, UPT, UR5, 0x1, UPT ;  /* 0x000000010500788c */ /* 0x000fc4000bf45270 */
[----:B------:R-:W-:Y:S01]  /*0e40*/  USEL UR6, UR6, 0x1, UP0 ;  /* 0x0000000106067887 */ /* 0x000fe20008000000 */
[----:B------:R-:W-:Y:S01]  /*0e50*/  @UP1 ULDC UR10, c[0x0][0xc40] ;  /* 0x00031000000a1ab9 */ /* 0x000fe20000000800 */
[----:B------:R-:W-:Y:S01]  /*0e60*/  UMOV UR12, UR11 ;  /* 0x0000000b000c7c82 */ /* 0x000fe20008000000 */
[----:B0-----:R-:W-:Y:S01]  /*0e70*/  R2UR UR7, R0 ;  /* 0x00000000000772ca */ /* 0x001fe200000e0000 */
[----:B-1----:R-:W-:-:S03]  /*0e80*/  ULEA UR38, UR4, UR38, 0x18 ;  /* 0x0000002604267291 */ /* 0x002fc6000f8ec03f */
[----:B------:R-:W-:Y:S01]  /*0e90*/  @UP1 ULDC UR4, c[0x0][0xc3c] ;  /* 0x00030f0000041ab9 */ /* 0x000fe20000000800 */
[----:B------:R-:W-:Y:S02]  /*0ea0*/  UIADD3 UR9, UR38, 0x10400, URZ ;  /* 0x0001040026097890 */ /* 0x000fe4000fffe03f */
[----:B------:R-:W-:Y:S02]  /*0eb0*/  UIMAD.WIDE.U32 UR4, UR11, UR4, URZ ;  /* 0x000000040b0472a5 */ /* 0x000fe4000f8e003f */
[----:B------:R-:W-:Y:S01]  /*0ec0*/  ULOP3.LUT UP0, URZ, UR9, 0x3ff, URZ, 0xc0, !UPT ;  /* 0x000003ff093f7892 */ /* 0x000fe2000f80c03f */
[----:B--2---:R-:W-:Y:S01]  /*0ed0*/  IMAD R88, R88, UR6, RZ ;  /* 0x0000000658587c24 */ /* 0x004fe2000f8e02ff */
[----:B------:R-:W-:Y:S02]  /*0ee0*/  @UP1 USHF.R.U32.HI UR12, URZ, UR10, UR5 ;  /* 0x0000000a3f0c1299 */ /* 0x000fe40008011605 */
[----:B------:R-:W-:Y:S01]  /*0ef0*/  ULEA.HI UR8, UR7, UR7, URZ, 0x1 ;  /* 0x0000000707087291 */ /* 0x000fe2000f8f083f */
[----:B------:R-:W-:Y:S01]  /*0f00*/  VIADD R0, R88, 0x7f ;  /* 0x0000007f58007836 */ /* 0x000fe20000000000 */
[----:B------:R-:W-:-:S02]  /*0f10*/  PLOP3.LUT P0, PT, PT, PT, UP0, 0x80, 0x0 ;  /* 0x000000000000781c */ /* 0x000fc40003f0f008 */
[----:B------:R-:W-:Y:S01]  /*0f20*/  ULOP3.LUT UR8, UR8, 0x1e, URZ, 0xc0, !UPT ;  /* 0x0000001e08087892 */ /* 0x000fe2000f8ec03f */
[----:B------:R-:W-:Y:S01]  /*0f30*/  IMAD.U32 R186, RZ, RZ, UR12 ;  /* 0x0000000cffba7e24 */ /* 0x000fe2000f8e00ff */
[----:B------:R-:W-:Y:S01]  /*0f40*/  SHF.R.S32.HI R3, RZ, 0x1f, R0 ;  /* 0x0000001fff037819 */ /* 0x000fe20000011400 */
[----:B------:R-:W-:Y:S01]  /*0f50*/  UMOV UR39, UR12 ;  /* 0x0000000c00277c82 */ /* 0x000fe20008000000 */
[----:B------:R-:W-:Y:S02]  /*0f60*/  UIADD3 UR8, UR7, -UR8, URZ ;  /* 0x8000000807087290 */ /* 0x000fe4000fffe03f */
[----:B------:R-:W-:Y:S01]  /*0f70*/  LEA.HI R3, R3, R0, RZ, 0x7 ;  /* 0x0000000003037211 */ /* 0x000fe200078f38ff */
[----:B------:R-:W-:Y:S01]  /*0f80*/  @UP2 ULDC.64 UR6, c[0x0][0xc48] ;  /* 0x0003120000062ab9 */ /* 0x000fe20000000a00 */
[----:B------:R-:W-:Y:S02]  /*0f90*/  ULEA UR8, UR8, UR9, 0xd ;  /* 0x0000000908087291 */ /* 0x000fe4000f8e683f */
[----:B------:R-:W-:Y:S01]  /*0fa0*/  UIMAD.WIDE.U32 UR4, UR12, UR6, URZ ;  /* 0x000000060c0472a5 */ /* 0x000fe2000f8e003f */
[----:B------:R-:W-:Y:S01]  /*0fb0*/  SHF.R.S32.HI R193, RZ, 0x7, R3 ;  /* 0x00000007ffc17819 */ /* 0x000fe20000011403 */
[----:B------:R-:W-:-:S02]  /*0fc0*/  USHF.R.U32.HI UR8, URZ, 0x4, UR8 ;  /* 0x000000043f087899 */ /* 0x000fc40008011608 */
[----:B------:R-:W-:Y:S02]  /*0fd0*/  @UP2 USHF.R.U32.HI UR39, URZ, UR7, UR5 ;  /* 0x000000073f272299 */ /* 0x000fe40008011605 */
[----:B------:R-:W-:Y:S01]  /*0fe0*/  ULOP3.LUT UR40, UR8, 0x3fff, URZ, 0xc0, !UPT ;  /* 0x00003fff08287892 */ /* 0x000fe2000f8ec03f */
[----:B------:R-:W-:Y:S02]  /*0ff0*/  UMOV UR4, UR11 ;  /* 0x0000000b00047c82 */ /* 0x000fe40008000000 */
[----:B------:R-:W-:Y:S01]  /*1000*/  IMAD.U32 R185, RZ, RZ, UR4 ;  /* 0x00000004ffb97e24 */ /* 0x000fe2000f8e00ff */
[----:B------:R-:W-:Y:S08]  /*1010*/  @!P0 BRA `(.L_x_9) ;  /* 0x0000000000408947 */ /* 0x000ff00003800000 */
[----:B------:R-:W-:Y:S01]  /*1020*/  MOV R0, 0x0 ;  /* 0x0000000000007802 */ /* 0x000fe20000000f00 */
[----:B------:R-:W-:Y:S01]  /*1030*/  ULDC.64 UR4, c[0x4][0x118] ;  /* 0x0100460000047ab9 */ /* 0x000fe20000000a00 */
[----:B------:R-:W-:Y:S01]  /*1040*/  ULDC.64 UR6, c[0x4][0x98] ;  /* 0x0100260000067ab9 */ /* 0x000fe20000000a00 */
[----:B------:R-:W-:Y:S01]  /*1050*/  IMAD.U32 R4, RZ, RZ, UR4 ;  /* 0x00000004ff047e24 */ /* 0x000fe2000f8e00ff */
[----:B------:R0:W1:Y:S01]  /*1060*/  LDC.64 R14, c[0x4][R0] ;  /* 0x01000000000e7b82 */ /* 0x0000620000000a00 */
[----:B------:R-:W-:Y:S01]  /*1070*/  IMAD.U32 R5, RZ, RZ, UR5 ;  /* 0x00000005ff057e24 */ /* 0x000fe2000f8e00ff */
[----:B------:R-:W-:Y:S01]  /*1080*/  ULDC.64 UR4, c[0x4][0x120] ;  /* 0x0100480000047ab9 */ /* 0x000fe20000000a00 */
[----:B------:R-:W-:Y:S02]  /*1090*/  IMAD.U32 R10, RZ, RZ, UR6 ;  /* 0x00000006ff0a7e24 */ /* 0x000fe4000f8e00ff */
[----:B------:R-:W-:Y:S02]  /*10a0*/  IMAD.U32 R6, RZ, RZ, UR4 ;  /* 0x00000004ff067e24 */ /* 0x000fe4000f8e00ff */
[----:B------:R-:W-:-:S02]  /*10b0*/  IMAD.U32 R7, RZ, RZ, UR5 ;  /* 0x00000005ff077e24 */ /* 0x000fc4000f8e00ff */
[----:B------:R-:W-:Y:S02]  /*10c0*/  IMAD.U32 R11, RZ, RZ, UR7 ;  /* 0x00000007ff0b7e24 */ /* 0x000fe4000f8e00ff */
[----:B------:R-:W-:Y:S02]  /*10d0*/  IMAD.MOV.U32 R8, RZ, RZ, 0x70 ;  /* 0x00000070ff087424 */ /* 0x000fe400078e00ff */
[----:B------:R-:W-:Y:S02]  /*10e0*/  IMAD.MOV.U32 R12, RZ, RZ, 0x1 ;  /* 0x00000001ff0c7424 */ /* 0x000fe400078e00ff */
[----:B0-----:R-:W-:-:S07]  /*10f0*/  IMAD.MOV.U32 R13, RZ, RZ, RZ ;  /* 0x000000ffff0d7224 */ /* 0x001fce00078e00ff */
[----:B------:R-:W-:-:S07]  /*1100*/  LEPC R20, `(.L_x_9) ;  /* 0x000000001014794e */ /* 0x000fce0000000000 */
[----:B-1----:R-:W-:Y:S05]  /*1110*/  CALL.ABS.NOINC R14 ;  /* 0x000000000e007343 */ /* 0x002fea0003c00000 */
.L_x_9:
[----:B------:R-:W-:Y:S02]  /*1120*/  LOP3.LUT R0, R22, 0x1, RZ, 0xc0, !PT ;  /* 0x0000000116007812 */ /* 0x000fe400078ec0ff */
[----:B------:R-:W-:Y:S02]  /*1130*/  ISETP.NE.AND P0, PT, R2, 0x3, PT ;  /* 0x000000030200780c */ /* 0x000fe40003f05270 */
[----:B------:R-:W-:-:S04]  /*1140*/  SHF.L.U32 R0, R0, 0x1f, RZ ;  /* 0x0000001f00007819 */ /* 0x000fc800000006ff */
[----:B------:R-:W0:Y:S02]  /*1150*/  SYNCS.PHASECHK.TRANS64.TRYWAIT P1, [UR38+0x34800], R0 ;  /* 0x03480000ff0075a7 */ /* 0x000e240008020166 */
[----:B0-----:R-:W-:Y:S05]  /*1160*/  @!P1 BRA `(.L_x_10) ;  /* 0x000000ac00409947 */ /* 0x001fea0003800000 */
.L_x_127:
[----:B------:R-:W-:Y:S05]  /*1170*/  @!P0 BRA `(.L_x_11) ;  /* 0x0000000000048947 */ /* 0x000fea0003800000 */
[----:B------:R-:W-:Y:S01]  /*1180*/  BPT.TRAP 0x1 ;  /* 0x000000040000795c */ /* 0x000fe20000300000 */
.L_x_11:
[----:B------:R-:W-:Y:S02]  /*1190*/  IMAD.U32 R6, RZ, RZ, UR36 ;  /* 0x00000024ff067e24 */ /* 0x000fe4000f8e00ff */
[----:B0-----:R-:W-:-:S03]  /*11a0*/  IMAD.U32 R3, RZ, RZ, UR37 ;  /* 0x00000025ff037e24 */ /* 0x001fc6000f8e00ff */
[----:B------:R-:W-:Y:S02]  /*11b0*/  LEA R6, R6, UR38, 0x3 ;  /* 0x0000002606067c11 */ /* 0x000fe4000f8e18ff */
[----:B------:R-:W-:-:S04]  /*11c0*/  SHF.L.U32 R3, R3, 0x1f, RZ ;  /* 0x0000001f03037819 */ /* 0x000fc800000006ff */
[----:B------:R0:W1:Y:S01]  /*11d0*/  SYNCS.PHASECHK.TRANS64.TRYWAIT P2, [R6+URZ+0x34830], R3 ;  /* 0x03483003060075a7 */ /* 0x000062000804017f */
[----:B------:R-:W-:Y:S05]  /*11e0*/  @!P0 BRA `(.L_x_12) ;  /* 0x0000000000048947 */ /* 0x000fea0003800000 */
[----:B------:R-:W-:Y:S01]  /*11f0*/  BPT.TRAP 0x1 ;  /* 0x000000040000795c */ /* 0x000fe20000300000 */
.L_x_12:
[----:B------:R-:W2:Y:S01]  /*1200*/  S2R R0, SR_TID.X ;  /* 0x0000000000007919 */ /* 0x000ea20000002100 */
[----:B------:R-:W-:Y:S01]  /*1210*/  IMAD.MOV.U32 R151, RZ, RZ, RZ ;  /* 0x000000ffff977224 */ /* 0x000fe200078e00ff */
[----:B--2---:R-:W-:-:S04]  /*1220*/  LOP3.LUT R0, R0, 0x7f, RZ, 0xc0, !PT ;  /* 0x0000007f00007812 */ /* 0x004fc800078ec0ff */
[----:B------:R-:W-:Y:S01]  /*1230*/  ISETP.NE.AND P1, PT, R0, RZ, PT ;  /* 0x000000ff0000720c */ /* 0x000fe20003f25270 */
[----:B-1----:R-:W-:-:S12]  /*1240*/  @P2 BRA `(.L_x_13) ;  /* 0x0000000000082947 */ /* 0x002fd80003800000 */
[----:B------:R-:W1:Y:S02]  /*1250*/  SYNCS.PHASECHK.TRANS64.TRYWAIT P2, [R6+URZ+0x34830], R3 ;  /* 0x03483003060075a7 */ /* 0x000e64000804017f */
[----:B-1----:R-:W-:Y:S05]  /*1260*/  @!P2 BRA `(.L_x_14) ;  /* 0x000000ac0018a947 */ /* 0x002fea0003800000 */
.L_x_13:
[----:B------:R-:W-:Y:S05]  /*1270*/  WARPSYNC.ALL ;  /* 0x0000000000007948 */ /* 0x000fea0003800000 */
[----:B------:R-:W-:Y:S01]  /*1280*/  UIADD3 UR38, UR38, 0x1c400, URZ ;  /* 0x0001c40026267890 */ /* 0x000fe2000fffe03f */
[----:B------:R-:W-:Y:S01]  /*1290*/  WARPGROUP.ARRIVE ;  /* 0x00000000000079c5 */ /* 0x000fe20000000000 */
[----:B------:R-:W-:Y:S01]  /*12a0*/  ULOP3.LUT UR5, UR40, 0x10000, URZ, 0xfc, !UPT ;  /* 0x0001000028057892 */ /* 0x000fe2000f8efc3f */
[----:B------:R-:W-:Y:S01]  /*12b0*/  IMAD.IADD R0, R191, 0x1, R88 ;  /* 0x00000001bf007824 */ /* 0x000fe200078e0258 */
[----:B------:R-:W-:Y:S01]  /*12c0*/  USHF.R.U32.HI UR38, URZ, 0x4, UR38 ;  /* 0x000000043f267899 */ /* 0x000fe20008011626 */
[----:B------:R-:W-:Y:S01]  /*12d0*/  P2R R89, PR, RZ, 0x2 ;  /* 0x00000002ff597803 */ /* 0x000fe20000000000 */
[----:B------:R-:W-:Y:S01]  /*12e0*/  UMOV UR9, 0x40000040 ;  /* 0x4000004000097882 */ /* 0x000fe20000000000 */
[----:B------:R-:W-:Y:S01]  /*12f0*/  UMOV UR11, 0x40000040 ;  /* 0x40000040000b7882 */ /* 0x000fe20000000000 */
[----:B------:R-:W-:Y:S01]  /*1300*/  ULOP3.LUT UR38, UR38, 0x3fff, URZ, 0xc0, !UPT ;  /* 0x00003fff26267892 */ /* 0x000fe2000f8ec03f */
[----:B------:R-:W-:Y:S01]  /*1310*/  IMAD.U32 R5, RZ, RZ, UR9 ;  /* 0x00000009ff057e24 */ /* 0x000fe2000f8e00ff */
[----:B------:R-:W-:Y:S01]  /*1320*/  UMOV UR8, UR5 ;  /* 0x0000000500087c82 */ /* 0x000fe20008000000 */
[----:B------:R-:W-:Y:S01]  /*1330*/  UIADD3 UR56, UR5, 0x2, URZ ;  /* 0x0000000205387890 */ /* 0x000fe2000fffe03f */
[----:B------:R-:W-:Y:S01]  /*1340*/  IMAD.U32 R4, RZ, RZ, UR8 ;  /* 0x00000008ff047e24 */ /* 0x000fe2000f8e00ff */
[----:B------:R-:W-:Y:S01]  /*1350*/  ULOP3.LUT UR38, UR38, 0x10000, URZ, 0xfc, !UPT ;  /* 0x0001000026267892 */ /* 0x000fe2000f8efc3f */
[----:B------:R-:W-:Y:S01]  /*1360*/  IMAD R7, R193, -0x80, R0 ;  /* 0xffffff80c1077824 */ /* 0x000fe200078e0200 */
[----:B------:R-:W-:Y:S01]  /*1370*/  UMOV UR57, 0x40000040 ;  /* 0x4000004000397882 */ /* 0x000fe20000000000 */
[----:B------:R-:W-:Y:S01]  /*1380*/  UMOV UR59, 0x40000040 ;  /* 0x40000040003b7882 */ /* 0x000fe20000000000 */
[----:B------:R-:W-:Y:S01]  /*1390*/  UIMAD UR4, UR36, 0xc00, UR38 ;  /* 0x00000c00240478a4 */ /* 0x000fe2000f8e0226 */
[----:B------:R-:W-:Y:S01]  /*13a0*/  P2R R91, PR, RZ, 0x1 ;  /* 0x00000001ff5b7803 */ /* 0x000fe20000000000 */
[----:B------:R-:W-:Y:S01]  /*13b0*/  UIADD3 UR52, UR5, 0x4, URZ ;  /* 0x0000000405347890 */ /* 0x000fe2000fffe03f */
[C---:B------:R-:W-:Y:S01]  /*13c0*/  ISETP.GT.AND P4, PT, R7.reuse, RZ, PT ;  /* 0x000000ff0700720c */ /* 0x040fe20003f84270 */
[----:B------:R-:W-:Y:S01]  /*13d0*/  UIADD3 UR58, UR4, 0x2, URZ ;  /* 0x00000002043a7890 */ /* 0x000fe2000fffe03f */
[C---:B------:R-:W-:Y:S01]  /*13e0*/  ISETP.GT.AND P3, PT, R7.reuse, 0x1, PT ;  /* 0x000000010700780c */ /* 0x040fe20003f64270 */
[----:B------:R-:W-:Y:S01]  /*13f0*/  UIADD3 UR54, UR4, 0x4, URZ ;  /* 0x0000000404367890 */ /* 0x000fe2000fffe03f */
[C---:B------:R-:W-:Y:S01]  /*1400*/  ISETP.GT.AND P2, PT, R7.reuse, 0x8, PT ;  /* 0x000000080700780c */ /* 0x040fe20003f44270 */
[----:B------:R-:W-:Y:S01]  /*1410*/  UMOV UR10, UR4 ;  /* 0x00000004000a7c82 */ /* 0x000fe20008000000 */
[----:B------:R-:W-:Y:S01]  /*1420*/  UMOV UR53, 0x40000040 ;  /* 0x4000004000357882 */ /* 0x000fe20000000000 */
[----:B------:R-:W-:Y:S01]  /*1430*/  HGMMA.64x128x16.F32 R24, gdesc[UR8], RZ, !UPT, gsb0 ;  /* 0x01e00000081879f0 */ /* 0x000fe2000c0008ff */
[----:B------:R-:W-:Y:S01]  /*1440*/  UMOV UR55, 0x40000040 ;  /* 0x4000004000377882 */ /* 0x000fe20000000000 */
[----:B------:R-:W-:Y:S01]  /*1450*/  UIADD3 UR8, UR5, 0x6, URZ ;  /* 0x0000000605087890 */ /* 0x000fe2000fffe03f */
[C---:B------:R-:W-:Y:S01]  /*1460*/  ISETP.GT.AND P6, PT, R7.reuse, 0x9, PT ;  /* 0x000000090700780c */ /* 0x040fe20003fc4270 */
[----:B------:R-:W-:Y:S01]  /*1470*/  UIADD3 UR10, UR4, 0x6, URZ ;  /* 0x00000006040a7890 */ /* 0x000fe2000fffe03f */
[C---:B------:R-:W-:Y:S01]  /*1480*/  ISETP.GT.AND P5, PT, R7.reuse, 0x10, PT ;  /* 0x000000100700780c */ /* 0x040fe20003fa4270 */
[----:B------:R-:W-:Y:S01]  /*1490*/  UMOV UR9, 0x40000040 ;  /* 0x4000004000097882 */ /* 0x000fe20000000000 */
[----:B------:R-:W-:Y:S01]  /*14a0*/  UMOV UR11, 0x40000040 ;  /* 0x40000040000b7882 */ /* 0x000fe20000000000 */
[----:B------:R-:W-:Y:S01]  /*14b0*/  UIADD3 UR12, UR5, 0x400, URZ ;  /* 0x00000400050c7890 */ /* 0x000fe2000fffe03f */
[C---:B------:R-:W-:Y:S01]  /*14c0*/  ISETP.GT.AND P1, PT, R7.reuse, 0x59, PT ;  /* 0x000000590700780c */ /* 0x040fe20003f24270 */
[----:B------:R-:W-:Y:S01]  /*14d0*/  UIADD3 UR14, UR4, 0x400, URZ ;  /* 0x00000400040e7890 */ /* 0x000fe2000fffe03f */
[----:B------:R-:W-:Y:S01]  /*14e0*/  ISETP.GT.AND P0, PT, R7, 0x60, PT ;  /* 0x000000600700780c */ /* 0x000fe20003f04270 */
[----:B------:R-:W-:Y:S01]  /*14f0*/  UMOV UR13, 0x40000040 ;  /* 0x40000040000d7882 */ /* 0x000fe20000000000 */
[----:B------:R-:W-:Y:S01]  /*1500*/  UMOV UR15, 0x40000040 ;  /* 0x40000040000f7882 */ /* 0x000fe20000000000 */
[----:B------:R-:W-:Y:S01]  /*1510*/  UIADD3 UR16, UR5, 0x402, URZ ;  /* 0x0000040205107890 */ /* 0x000fe2000fffe03f */
[--C-:B------:R-:W-:Y:S01]  /*1520*/  IMAD.MOV.U32 R150, RZ, RZ, R151.reuse ;  /* 0x000000ffff967224 */ /* 0x100fe200078e0097 */
[----:B------:R-:W-:Y:S01]  /*1530*/  UIADD3 UR18, UR4, 0x402, URZ ;  /* 0x0000040204127890 */ /* 0x000fe2000fffe03f */
[--C-:B------:R-:W-:Y:S01]  /*1540*/  IMAD.MOV.U32 R149, RZ, RZ, R151.reuse ;  /* 0x000000ffff957224 */ /* 0x100fe200078e0097 */
        /* <DEDUP_REMOVED lines=38> */
[----:B------:R-:W-:Y:S01]  /*17b0*/  ULDC UR4, c[0x0][0x988] ;  /* 0x0002620000047ab9 */ /* 0x000fe20000000800 */
[----:B------:R-:W-:-:S02]  /*17c0*/  IMAD.MOV.U32 R136, RZ, RZ, R151 ;  /* 0x000000ffff887224 */ /* 0x000fc400078e0097 */
[--C-:B------:R-:W-:Y:S02]  /*17d0*/  IMAD.MOV.U32 R135, RZ, RZ, R151.reuse ;  /* 0x000000ffff877224 */ /* 0x100fe400078e0097 */
[--C-:B------:R-:W-:Y:S02]  /*17e0*/  IMAD.MOV.U32 R133, RZ, RZ, R151.reuse ;  /* 0x000000ffff857224 */ /* 0x100fe400078e0097 */
[--C-:B------:R-:W-:Y:S02]  /*17f0*/  IMAD.MOV.U32 R131, RZ, RZ, R151.reuse ;  /* 0x000000ffff837224 */ /* 0x100fe400078e0097 */
[--C-:B------:R-:W-:Y:S02]  /*1800*/  IMAD.MOV.U32 R129, RZ, RZ, R151.reuse ;  /* 0x000000ffff817224 */ /* 0x100fe400078e0097 */
[--C-:B------:R-:W-:Y:S02]  /*1810*/  IMAD.MOV.U32 R127, RZ, RZ, R151.reuse ;  /* 0x000000ffff7f7224 */ /* 0x100fe400078e0097 */
        /* <DEDUP_REMOVED lines=16> */
[----:B------:R-:W-:Y:S01]  /*1920*/  IMAD.MOV.U32 R93, RZ, RZ, R151 ;  /* 0x000000ffff5d7224 */ /* 0x000fe200078e0097 */
[----:B------:R-:W-:Y:S02]  /*1930*/  WARPGROUP.DEPBAR.LE gsb0, 0x0 ;  /* 0x00008000000079c5 */ /* 0x000fe40000010000 */
[----:B------:R-:W-:-:S06]  /*1940*/  WARPGROUP.ARRIVE ;  /* 0x00000000000079c5 */ /* 0x000fcc0000000000 */
[----:B------:R-:W-:Y:S03]  /*1950*/  HGMMA.64x128x16.F32 R24, gdesc[UR56], R24, gsb0 ;  /* 0x01e00000381879f0 */ /* 0x000fe60008000818 */
[----:B------:R-:W-:Y:S02]  /*1960*/  WARPGROUP.DEPBAR.LE gsb0, 0x0 ;  /* 0x00008000000079c5 */ /* 0x000fe40000010000 */
[----:B------:R-:W-:-:S07]  /*1970*/  WARPGROUP.ARRIVE ;  /* 0x00000000000079c5 */ /* 0x000fce0000000000 */
        /* <DEDUP_REMOVED lines=29> */
[----:B------:R-:W-:Y:S02]  /*1b50*/  FSEL R10, R24, -INF , P4 ;  /* 0xff800000180a7808 */ /* 0x000fe40002000000 */
[----:B------:R-:W-:Y:S02]  /*1b60*/  FSEL R25, R25, -INF , P3 ;  /* 0xff80000019197808 */ /* 0x000fe40001800000 */
[----:B------:R-:W-:Y:S02]  /*1b70*/  FSEL R90, R28, -INF , P2 ;  /* 0xff8000001c5a7808 */ /* 0x000fe40001000000 */
[----:B01----:R-:W-:-:S02]  /*1b80*/  FMNMX.FTZ R3, R10, R25, !PT ;  /* 0x000000190a037209 */ /* 0x003fc40007810000 */
[----:B------:R-:W-:Y:S02]  /*1b90*/  FSEL R92, R29, -INF , P6 ;  /* 0xff8000001d5c7808 */ /* 0x000fe40003000000 */
[----:B------:R-:W-:Y:S02]  /*1ba0*/  FMNMX.FTZ R3, R90, R3, !PT ;  /* 0x000000035a037209 */ /* 0x000fe40007810000 */
[----:B------:R-:W-:Y:S02]  /*1bb0*/  FSEL R26, R26, -INF , P4 ;  /* 0xff8000001a1a7808 */ /* 0x000fe40002000000 */
[----:B------:R-:W-:Y:S02]  /*1bc0*/  ISETP.GT.AND P4, PT, R7, 0x11, PT ;  /* 0x000000110700780c */ /* 0x000fe40003f84270 */
[----:B------:R-:W-:Y:S02]  /*1bd0*/  FSEL R94, R32, -INF , P5 ;  /* 0xff800000205e7808 */ /* 0x000fe40002800000 */
[----:B------:R-:W-:-:S02]  /*1be0*/  FMNMX.FTZ R3, R92, R3, !PT ;  /* 0x000000035c037209 */ /* 0x000fc40007810000 */
[----:B------:R-:W-:Y:S02]  /*1bf0*/  FSEL R27, R27, -INF , P3 ;  /* 0xff8000001b1b7808 */ /* 0x000fe40001800000 */
[----:B------:R-:W-:Y:S02]  /*1c00*/  ISETP.GT.AND P3, PT, R7, 0x18, PT ;  /* 0x000000180700780c */ /* 0x000fe40003f64270 */
[----:B------:R-:W-:Y:S02]  /*1c10*/  FSEL R96, R33, -INF , P4 ;  /* 0xff80000021607808 */ /* 0x000fe40002000000 */
[----:B------:R-:W-:Y:S02]  /*1c20*/  FMNMX.FTZ R3, R94, R3, !PT ;  /* 0x000000035e037209 */ /* 0x000fe40007810000 */
[----:B------:R-:W-:Y:S02]  /*1c30*/  FSEL R30, R30, -INF , P2 ;  /* 0xff8000001e1e7808 */ /* 0x000fe40001000000 */
[----:B------:R-:W-:-:S02]  /*1c40*/  ISETP.GT.AND P2, PT, R7, 0x19, PT ;  /* 0x000000190700780c */ /* 0x000fc40003f44270 */
        /* <DEDUP_REMOVED lines=63> */
[----:B------:R-:W-:Y:S02]  /*2040*/  FMNMX.FTZ R3, R122, R3, !PT ;  /* 0x000000037a037209 */ /* 0x000fe40007810000 */
[----:B------:R-:W-:Y:S02]  /*2050*/  FSEL R124, R69, -INF , P1 ;  /* 0xff800000457c7808 */ /* 0x000fe40000800000 */
[----:B------:R-:W-:-:S02]  /*2060*/  FMNMX.FTZ R3, R68, R3, !PT ;  /* 0x0000000344037209 */ /* 0x000fc40007810000 */
[C---:B------:R-:W-:Y:S02]  /*2070*/  ISETP.GT.AND P1, PT, R7.reuse, 0x61, PT ;  /* 0x000000610700780c */ /* 0x040fe40003f24270 */
[----:B------:R-:W-:Y:S02]  /*2080*/  FSEL R72, R72, -INF , P0 ;  /* 0xff80000048487808 */ /* 0x000fe40000000000 */
[----:B------:R-:W-:Y:S02]  /*2090*/  FMNMX.FTZ R3, R124, R3, !PT ;  /* 0x000000037c037209 */ /* 0x000fe40007810000 */
        /* <DEDUP_REMOVED lines=8> */
[----:B------:R-:W-:-:S02]  /*2120*/  FSEL R128, R77, -INF , P2 ;  /* 0xff8000004d807808 */ /* 0x000fc40001000000 */
[----:B------:R-:W-:Y:S02]  /*2130*/  FMNMX.FTZ R3, R76, R3, !PT ;  /* 0x000000034c037209 */ /* 0x000fe40007810000 */
[C---:B------:R-:W-:Y:S02]  /*2140*/  ISETP.GT.AND P3, PT, R7.reuse, 0x70, PT ;  /* 0x000000700700780c */ /* 0x040fe40003f64270 */
[----:B------:R-:W-:Y:S02]  /*2150*/  FSEL R66, R66, -INF , P4 ;  /* 0xff80000042427808 */ /* 0x000fe40002000000 */
[----:B------:R-:W-:Y:S02]  /*2160*/  FSEL R130, R80, -INF , P3 ;  /* 0xff80000050827808 */ /* 0x000fe40001800000 */
[----:B------:R-:W-:Y:S02]  /*2170*/  FMNMX.FTZ R3, R128, R3, !PT ;  /* 0x0000000380037209 */ /* 0x000fe40007810000 */
[----:B------:R-:W-:-:S02]  /*2180*/  ISETP.GT.AND P4, PT, R7, 0x71, PT ;  /* 0x000000710700780c */ /* 0x000fc40003f84270 */
[----:B------:R-:W-:Y:S02]  /*2190*/  FSEL R40, R63, -INF , P5 ;  /* 0xff8000003f287808 */ /* 0x000fe40002800000 */
[----:B------:R-:W-:Y:S02]  /*21a0*/  FSEL R132, R81, -INF , P4 ;  /* 0xff80000051847808 */ /* 0x000fe40002000000 */
[----:B------:R-:W-:Y:S02]  /*21b0*/  FMNMX.FTZ R3, R130, R3, !PT ;  /* 0x0000000382037209 */ /* 0x000fe40007810000 */
[----:B------:R-:W-:Y:S02]  /*21c0*/  ISETP.GT.AND P5, PT, R7, 0x78, PT ;  /* 0x000000780700780c */ /* 0x000fe40003fa4270 */
[----:B------:R-:W-:Y:S02]  /*21d0*/  FSEL R62, R62, -INF , P6 ;  /* 0xff8000003e3e7808 */ /* 0x000fe40003000000 */
[----:B------:R-:W-:-:S02]  /*21e0*/  FSEL R84, R84, -INF , P5 ;  /* 0xff80000054547808 */ /* 0x000fc40002800000 */
[----:B------:R-:W-:Y:S02]  /*21f0*/  FMNMX.FTZ R3, R132, R3, !PT ;  /* 0x0000000384037209 */ /* 0x000fe40007810000 */
[----:B------:R-:W-:Y:S02]  /*2200*/  ISETP.GT.AND P6, PT, R7, 0x79, PT ;  /* 0x000000790700780c */ /* 0x000fe40003fc4270 */
[----:B------:R-:W-:Y:S02]  /*2210*/  FMNMX.FTZ R3, R84, R3, !PT ;  /* 0x0000000354037209 */ /* 0x000fe40007810000 */
[----:B------:R-:W-:Y:S02]  /*2220*/  FSEL R134, R85, -INF , P6 ;  /* 0xff80000055867808 */ /* 0x000fe40003000000 */
[----:B------:R-:W-:Y:S02]  /*2230*/  P2R R15, PR, RZ, 0x4 ;  /* 0x00000004ff0f7803 */ /* 0x000fe40000000000 */
[----:B------:R-:W-:Y:S01]  /*2240*/  FMNMX.FTZ R9, R134, R3, !PT ;  /* 0x0000000386097209 */ /* 0x000fe20007810000 */
[----:B------:R-:W-:Y:S01]  /*2250*/  IMAD.U32 R3, RZ, RZ, UR4 ;  /* 0x00000004ff037e24 */ /* 0x000fe2000f8e00ff */
[----:B------:R-:W-:-:S02]  /*2260*/  P2R R21, PR, RZ, 0x1 ;  /* 0x00000001ff157803 */ /* 0x000fc40000000000 */
[----:B------:R-:W-:Y:S01]  /*2270*/  ISETP.GT.AND P0, PT, R7, 0x59, PT ;  /* 0x000000590700780c */ /* 0x000fe20003f04270 */
[----:B------:R-:W0:Y:S01]  /*2280*/  SHFL.BFLY PT, R0, R9, 0x2, 0x1f ;  /* 0x0c401f0009007f89 */ /* 0x000e2200000e0000 */
[----:B------:R-:W-:Y:S02]  /*2290*/  P2R R29, PR, RZ, 0x2 ;  /* 0x00000002ff1d7803 */ /* 0x000fe40000000000 */
[----:B------:R-:W-:Y:S02]  /*22a0*/  FSEL R48, R71, -INF , P0 ;  /* 0xff80000047307808 */ /* 0x000fe40000000000 */
[----:B------:R-:W-:Y:S02]  /*22b0*/  ISETP.NE.AND P0, PT, R21, RZ, PT ;  /* 0x000000ff1500720c */ /* 0x000fe40003f05270 */
[----:B------:R-:W-:Y:S02]  /*22c0*/  ISETP.GT.AND P1, PT, R7, 0x60, PT ;  /* 0x000000600700780c */ /* 0x000fe40003f24270 */
[----:B------:R-:W-:-:S02]  /*22d0*/  FSEL R78, R78, -INF , P0 ;  /* 0xff8000004e4e7808 */ /* 0x000fc40000000000 */
[----:B------:R-:W-:Y:S02]  /*22e0*/  FSEL R74, R74, -INF , P1 ;  /* 0xff8000004a4a7808 */ /* 0x000fe40000800000 */
[----:B------:R-:W-:Y:S02]  /*22f0*/  ISETP.NE.AND P1, PT, R29, RZ, PT ;  /* 0x000000ff1d00720c */ /* 0x000fe40003f25270 */
[----:B------:R-:W-:Y:S02]  /*2300*/  FSEL R82, R82, -INF , P3 ;  /* 0xff80000052527808 */ /* 0x000fe40001800000 */
[----:B------:R-:W-:Y:S02]  /*2310*/  FSEL R52, R75, -INF , P1 ;  /* 0xff8000004b347808 */ /* 0x000fe40000800000 */
[----:B------:R-:W-:Y:S02]  /*2320*/  FSEL R86, R86, -INF , P5 ;  /* 0xff80000056567808 */ /* 0x000fe40002800000 */
[----:B------:R-:W-:Y:S01]  /*2330*/  ISETP.NE.AND P1, PT, R89, RZ, PT ;  /* 0x000000ff5900720c */ /* 0x000fe20003f25270 */
[--C-:B------:R-:W-:Y:S01]  /*2340*/  IMAD.MOV.U32 R89, RZ, RZ, R151.reuse ;  /* 0x000000ffff597224 */ /* 0x100fe200078e0097 */
[----:B------:R-:W-:Y:S01]  /*2350*/  ISETP.NE.AND P0, PT, R91, RZ, PT ;  /* 0x000000ff5b00720c */ /* 0x000fe20003f05270 */
[----:B------:R-:W-:Y:S01]  /*2360*/  IMAD.MOV.U32 R91, RZ, RZ, R151 ;  /* 0x000000ffff5b7224 */ /* 0x000fe200078e0097 */
[----:B0-----:R-:W-:-:S05]  /*2370*/  FMNMX.FTZ R11, R9, R0, !PT ;  /* 0x00000000090b7209 */ /* 0x001fca0007810000 */
[----:B------:R-:W0:Y:S04]  /*2380*/  SHFL.BFLY PT, R0, R11, 0x1, 0x1f ;  /* 0x0c201f000b007f89 */ /* 0x000e2800000e0000 */
[----:B------:R-:W-:-:S05]  /*2390*/  @!P1 VIADD R6, R6, 0x34840 ;  /* 0x0003484006069836 */ /* 0x000fca0000000000 */
[----:B------:R-:W-:-:S04]  /*23a0*/  @!P1 PRMT R6, RZ, 0x654, R6 ;  /* 0x00000654ff069816 */ /* 0x000fc80000000006 */
[----:B------:R1:W-:Y:S01]  /*23b0*/  @!P1 SYNCS.ARRIVE.TRANS64.RED.A1T0 RZ, [R6+URZ], RZ ;  /* 0x000000ff06ff99a7 */ /* 0x0003e2000810043f */
[----:B0-----:R-:W-:Y:S02]  /*23c0*/  FMNMX.FTZ R0, R11, R0, !PT ;  /* 0x000000000b007209 */ /* 0x001fe40007810000 */
[----:B------:R-:W-:Y:S02]  /*23d0*/  FMNMX.FTZ R11, R26, R27, !PT ;  /* 0x0000001b1a0b7209 */ /* 0x000fe40007810000 */
[C---:B------:R-:W-:Y:S01]  /*23e0*/  FSETP.NEU.FTZ.AND P2, PT, R0.reuse, -INF , PT ;  /* 0xff8000000000780b */ /* 0x040fe20003f5d000 */
[----:B------:R-:W-:Y:S01]  /*23f0*/  FMUL.FTZ R13, R0, R3 ;  /* 0x00000003000d7220 */ /* 0x000fe20000410000 */
[----:B------:R-:W-:-:S04]  /*2400*/  FMNMX.FTZ R11, R30, R11, !PT ;  /* 0x0000000b1e0b7209 */ /* 0x000fc80007810000 */
[----:B------:R-:W-:Y:S02]  /*2410*/  FMNMX.FTZ R11, R8, R11, !PT ;  /* 0x0000000b080b7209 */ /* 0x000fe40007810000 */
[----:B------:R-:W-:Y:S02]  /*2420*/  FSEL R39, R13, RZ, P2 ;  /* 0x000000ff0d277208 */ /* 0x000fe40001000000 */
[----:B------:R-:W-:Y:S02]  /*2430*/  FMNMX.FTZ R11, R34, R11, !PT ;  /* 0x0000000b220b7209 */ /* 0x000fe40007810000 */
[----:B------:R-:W-:Y:S01]  /*2440*/  ISETP.NE.AND P2, PT, R15, RZ, PT ;  /* 0x000000ff0f00720c */ /* 0x000fe20003f45270 */
[--C-:B------:R-:W-:Y:S01]  /*2450*/  FFMA.FTZ R7, R25, R3, -R39.reuse ;  /* 0x0000000319077223 */ /* 0x100fe20000010827 */
[----:B------:R-:W-:Y:S01]  /*2460*/  FMNMX.FTZ R13, R12, R11, !PT ;  /* 0x0000000b0c0d7209 */ /* 0x000fe20007810000 */
[-CC-:B------:R-:W-:Y:S01]  /*2470*/  FFMA.FTZ R152, R56, R3.reuse, -R39.reuse ;  /* 0x0000000338987223 */ /* 0x180fe20000010827 */
[----:B------:R-:W-:Y:S01]  /*2480*/  FSEL R80, R79, -INF , P2 ;  /* 0xff8000004f507808 */ /* 0x000fe20001000000 */
[--C-:B------:R-:W-:Y:S01]  /*2490*/  FFMA.FTZ R182, R90, R3, -R39.reuse ;  /* 0x000000035ab67223 */ /* 0x100fe20000010827 */
[----:B------:R-:W-:Y:S01]  /*24a0*/  FMNMX.FTZ R13, R38, R13, !PT ;  /* 0x0000000d260d7209 */ /* 0x000fe20007810000 */
[--C-:B------:R-:W-:Y:S01]  /*24b0*/  FFMA.FTZ R180, R10, R3, -R39.reuse ;  /* 0x000000030ab47223 */ /* 0x100fe20000010827 */
[----:B------:R-:W-:Y:S01]  /*24c0*/  FSEL R56, R83, -INF , P4 ;  /* 0xff80000053387808 */ /* 0x000fe20002000000 */
[----:B------:R-:W-:Y:S01]  /*24d0*/  MUFU.EX2 R7, R7 ;  /* 0x0000000700077308 */ /* 0x000fe20000000800 */
[----:B------:R-:W-:Y:S01]  /*24e0*/  FMNMX.FTZ R13, R14, R13, !PT ;  /* 0x0000000d0e0d7209 */ /* 0x000fe20007810000 */
[-CC-:B------:R-:W-:Y:S01]  /*24f0*/  FFMA.FTZ R9, R92, R3.reuse, -R39.reuse ;  /* 0x000000035c097223 */ /* 0x180fe20000010827 */
[----:B------:R-:W-:Y:S01]  /*2500*/  FSEL R90, R87, -INF , P6 ;  /* 0xff800000575a7808 */ /* 0x000fe20003000000 */
[--C-:B------:R-:W-:Y:S01]  /*2510*/  FFMA.FTZ R176, R94, R3, -R39.reuse ;  /* 0x000000035eb07223 */ /* 0x100fe20000010827 */
[----:B------:R-:W-:Y:S01]  /*2520*/  FMNMX.FTZ R13, R42, R13, !PT ;  /* 0x0000000d2a0d7209 */ /* 0x000fe20007810000 */
[-CC-:B------:R-:W-:Y:S01]  /*2530*/  FFMA.FTZ R96, R96, R3.reuse, -R39.reuse ;  /* 0x0000000360607223 */ /* 0x180fe20000010827 */
[--C-:B------:R-:W-:Y:S01]  /*2540*/  FFMA.FTZ R178, R98, R3, -R39.reuse ;  /* 0x0000000362b27223 */ /* 0x100fe20000010827 */
[----:B------:R-:W0:Y:S01]  /*2550*/  MUFU.EX2 R180, R180 ;  /* 0x000000b400b47308 */ /* 0x000e220000000800 */
[----:B------:R-:W-:Y:S01]  /*2560*/  FMNMX.FTZ R15, R20, R13, !PT ;  /* 0x0000000d140f7209 */ /* 0x000fe20007810000 */
[-CC-:B------:R-:W-:Y:S01]  /*2570*/  FFMA.FTZ R100, R100, R3.reuse, -R39.reuse ;  /* 0x0000000364647223 */ /* 0x180fe20000010827 */
[-CC-:B------:R-:W-:Y:S01]  /*2580*/  FFMA.FTZ R172, R102, R3.reuse, -R39.reuse ;  /* 0x0000000366ac7223 */ /* 0x180fe20000010827 */
[--C-:B------:R-:W-:Y:S01]  /*2590*/  FFMA.FTZ R104, R104, R3, -R39.reuse ;  /* 0x0000000368687223 */ /* 0x100fe20000010827 */
[----:B------:R-:W-:Y:S01]  /*25a0*/  FMNMX.FTZ R15, R46, R15, !PT ;  /* 0x0000000f2e0f7209 */ /* 0x000fe20007810000 */
[-CC-:B------:R-:W-:Y:S01]  /*25b0*/  FFMA.FTZ R174, R106, R3.reuse, -R39.reuse ;  /* 0x000000036aae7223 */ /* 0x180fe20000010827 */
[--C-:B------:R-:W-:Y:S01]  /*25c0*/  FFMA.FTZ R108, R108, R3, -R39.reuse ;  /* 0x000000036c6c7223 */ /* 0x100fe20000010827 */
[----:B------:R-:W2:Y:S01]  /*25d0*/  MUFU.EX2 R182, R182 ;  /* 0x000000b600b67308 */ /* 0x000ea20000000800 */
[----:B------:R-:W-:Y:S01]  /*25e0*/  FMNMX.FTZ R15, R24, R15, !PT ;  /* 0x0000000f180f7209 */ /* 0x000fe20007810000 */
[-CC-:B------:R-:W-:Y:S01]  /*25f0*/  FFMA.FTZ R168, R110, R3.reuse, -R39.reuse ;  /* 0x000000036ea87223 */ /* 0x180fe20000010827 */
[-CC-:B------:R-:W-:Y:S01]  /*2600*/  FFMA.FTZ R112, R112, R3.reuse, -R39.reuse ;  /* 0x0000000370707223 */ /* 0x180fe20000010827 */
[--C-:B------:R-:W-:Y:S01]  /*2610*/  FFMA.FTZ R170, R114, R3, -R39.reuse ;  /* 0x0000000372aa7223 */ /* 0x100fe20000010827 */
[----:B------:R-:W-:Y:S01]  /*2620*/  FMNMX.FTZ R15, R50, R15, !PT ;  /* 0x0000000f320f7209 */ /* 0x000fe20007810000 */
[-CC-:B------:R-:W-:Y:S01]  /*2630*/  FFMA.FTZ R116, R116, R3.reuse, -R39.reuse ;  /* 0x0000000374747223 */ /* 0x180fe20000010827 */
[----:B------:R-:W-:Y:S01]  /*2640*/  FFMA.FTZ R118, R118, R3, -R39 ;  /* 0x0000000376767223 */ /* 0x000fe20000010827 */
[----:B------:R-:W3:Y:S01]  /*2650*/  MUFU.EX2 R9, R9 ;  /* 0x0000000900097308 */ /* 0x000ee20000000800 */
[----:B------:R-:W-:Y:S01]  /*2660*/  FMNMX.FTZ R21, R28, R15, !PT ;  /* 0x0000000f1c157209 */ /* 0x000fe20007810000 */
[----:B0-----:R-:W-:Y:S01]  /*2670*/  FADD.FTZ R49, R180, R7 ;  /* 0x00000007b4317221 */ /* 0x001fe20000010000 */
[-CC-:B------:R-:W-:Y:S01]  /*2680*/  FFMA.FTZ R154, R60, R3.reuse, -R39.reuse ;  /* 0x000000033c9a7223 */ /* 0x180fe20000010827 */
        /* <DEDUP_REMOVED lines=12> */
[----:B------:R4:W5:Y:S01]  /*2750*/  MUFU.EX2 R11, R96 ;  /* 0x00000060000b7308 */ /* 0x0009620000000800 */
[----:B------:R-:W-:Y:S01]  /*2760*/  FMNMX.FTZ R25, R36, R21, !PT ;  /* 0x0000001524197209 */ /* 0x000fe20007810000 */
[-CC-:B------:R-:W-:Y:S01]  /*2770*/  FFMA.FTZ R130, R130, R3.reuse, -R39.reuse ;  /* 0x0000000382827223 */ /* 0x180fe20000010827 */
[----:B------:R-:W-:Y:S01]  /*2780*/  F2FP.F16.F32.PACK_AB R180, R7, R180 ;  /* 0x000000b407b4723e */ /* 0x000fe200000000ff */
[--C-:B------:R-:W-:Y:S01]  /*2790*/  FFMA.FTZ R132, R132, R3, -R39.reuse ;  /* 0x0000000384847223 */ /* 0x100fe20000010827 */
[----:B------:R-:W-:Y:S01]  /*27a0*/  FMNMX.FTZ R25, R62, R25, !PT ;  /* 0x000000193e197209 */ /* 0x000fe20007810000 */
[----:B------:R-:W-:Y:S01]  /*27b0*/  FFMA.FTZ R84, R84, R3, -R39 ;  /* 0x0000000354547223 */ /* 0x000fe20000010827 */
[--C-:B------:R-:W-:Y:S01]  /*27c0*/  IMAD.MOV.U32 R122, RZ, RZ, R151.reuse ;  /* 0x000000ffff7a7224 */ /* 0x100fe200078e0097 */
[----:B------:R-:W1:Y:S01]  /*27d0*/  MUFU.EX2 R178, R178 ;  /* 0x000000b200b27308 */ /* 0x000e620000000800 */
[----:B------:R-:W-:Y:S01]  /*27e0*/  FMNMX.FTZ R25, R40, R25, !PT ;  /* 0x0000001928197209 */ /* 0x000fe20007810000 */
[----:B------:R-:W-:-:S02]  /*27f0*/  IMAD.MOV.U32 R114, RZ, RZ, R151 ;  /* 0x000000ffff727224 */ /* 0x000fc400078e0097 */
[--C-:B------:R-:W-:Y:S01]  /*2800*/  IMAD.MOV.U32 R110, RZ, RZ, R151.reuse ;  /* 0x000000ffff6e7224 */ /* 0x100fe200078e0097 */
[----:B------:R-:W-:Y:S01]  /*2810*/  FMNMX.FTZ R25, R66, R25, !PT ;  /* 0x0000001942197209 */ /* 0x000fe20007810000 */
[--C-:B------:R-:W-:Y:S02]  /*2820*/  IMAD.MOV.U32 R106, RZ, RZ, R151.reuse ;  /* 0x000000ffff6a7224 */ /* 0x100fe400078e0097 */
[----:B------:R2:W1:Y:S01]  /*2830*/  MUFU.EX2 R13, R100 ;  /* 0x00000064000d7308 */ /* 0x0004620000000800 */
[----:B------:R-:W-:Y:S01]  /*2840*/  FMNMX.FTZ R29, R44, R25, !PT ;  /* 0x000000192c1d7209 */ /* 0x000fe20007810000 */
[--C-:B------:R-:W-:Y:S02]  /*2850*/  IMAD.MOV.U32 R102, RZ, RZ, R151.reuse ;  /* 0x000000ffff667224 */ /* 0x100fe400078e0097 */
[--C-:B------:R-:W-:Y:S01]  /*2860*/  IMAD.MOV.U32 R98, RZ, RZ, R151.reuse ;  /* 0x000000ffff627224 */ /* 0x100fe200078e0097 */
[----:B------:R-:W-:Y:S01]  /*2870*/  FMNMX.FTZ R29, R70, R29, !PT ;  /* 0x0000001d461d7209 */ /* 0x000fe20007810000 */
[----:B----4-:R-:W-:-:S02]  /*2880*/  IMAD.MOV.U32 R96, RZ, RZ, R151 ;  /* 0x000000ffff607224 */ /* 0x010fc400078e0097 */
[----:B------:R-:W-:Y:S01]  /*2890*/  MUFU.EX2 R172, R172 ;  /* 0x000000ac00ac7308 */ /* 0x000fe20000000800 */
[----:B------:R-:W-:Y:S01]  /*28a0*/  FMNMX.FTZ R29, R48, R29, !PT ;  /* 0x0000001d301d7209 */ /* 0x000fe20007810000 */
[--C-:B--2---:R-:W-:Y:S02]  /*28b0*/  IMAD.MOV.U32 R100, RZ, RZ, R151.reuse ;  /* 0x000000ffff647224 */ /* 0x104fe400078e0097 */
[--C-:B------:R-:W-:Y:S01]  /*28c0*/  IMAD.MOV.U32 R94, RZ, RZ, R151.reuse ;  /* 0x000000ffff5e7224 */ /* 0x100fe200078e0097 */
[----:B------:R-:W-:Y:S01]  /*28d0*/  FMNMX.FTZ R29, R74, R29, !PT ;  /* 0x0000001d4a1d7209 */ /* 0x000fe20007810000 */
[----:B------:R-:W-:Y:S02]  /*28e0*/  IMAD.MOV.U32 R92, RZ, RZ, R151 ;  /* 0x000000ffff5c7224 */ /* 0x000fe400078e0097 */
[----:B------:R2:W-:Y:S01]  /*28f0*/  MUFU.EX2 R15, R104 ;  /* 0x00000068000f7308 */ /* 0x0005e20000000800 */
[----:B------:R-:W-:-:S04]  /*2900*/  FMNMX.FTZ R31, R52, R29, !PT ;  /* 0x0000001d341f7209 */ /* 0x000fc80007810000 */
[----:B------:R-:W-:-:S03]  /*2910*/  FMNMX.FTZ R31, R78, R31, !PT ;  /* 0x0000001f4e1f7209 */ /* 0x000fc60007810000 */
[----:B------:R-:W-:Y:S01]  /*2920*/  MUFU.EX2 R174, R174 ;  /* 0x000000ae00ae7308 */ /* 0x000fe20000000800 */
[----:B------:R-:W-:Y:S01]  /*2930*/  FMNMX.FTZ R31, R80, R31, !PT ;  /* 0x0000001f501f7209 */ /* 0x000fe20007810000 */
[----:B--2---:R-:W-:-:S03]  /*2940*/  IMAD.MOV.U32 R104, RZ, RZ, R151 ;  /* 0x000000ffff687224 */ /* 0x004fc600078e0097 */
[----:B------:R-:W-:-:S03]  /*2950*/  FMNMX.FTZ R31, R82, R31, !PT ;  /* 0x0000001f521f7209 */ /* 0x000fc60007810000 */
[----:B------:R2:W-:Y:S01]  /*2960*/  MUFU.EX2 R21, R108 ;  /* 0x0000006c00157308 */ /* 0x0005e20000000800 */
[----:B------:R-:W-:-:S04]  /*2970*/  FMNMX.FTZ R33, R56, R31, !PT ;  /* 0x0000001f38217209 */ /* 0x000fc80007810000 */
[----:B------:R-:W-:-:S03]  /*2980*/  FMNMX.FTZ R33, R86, R33, !PT ;  /* 0x0000002156217209 */ /* 0x000fc60007810000 */
[----:B------:R-:W-:Y:S01]  /*2990*/  MUFU.EX2 R168, R168 ;  /* 0x000000a800a87308 */ /* 0x000fe20000000800 */
[----:B------:R-:W-:Y:S01]  /*29a0*/  FMNMX.FTZ R10, R90, R33, !PT ;  /* 0x000000215a0a7209 */ /* 0x000fe20007810000 */
[-CC-:B------:R-:W-:Y:S01]  /*29b0*/  FFMA.FTZ R33, R120, R3.reuse, -R39.reuse ;  /* 0x0000000378217223 */ /* 0x180fe20000010827 */
[----:B------:R-:W-:Y:S01]  /*29c0*/  FFMA.FTZ R39, R134, R3, -R39 ;  /* 0x0000000386277223 */ /* 0x000fe20000010827 */
[--C-:B------:R-:W-:Y:S02]  /*29d0*/  IMAD.MOV.U32 R134, RZ, RZ, R151.reuse ;  /* 0x000000ffff867224 */ /* 0x100fe400078e0097 */
[----:B------:R-:W4:Y:S01]  /*29e0*/  SHFL.BFLY PT, R37, R10, 0x2, 0x1f ;  /* 0x0c401f000a257f89 */ /* 0x000f2200000e0000 */
[--C-:B------:R-:W-:Y:S01]  /*29f0*/  IMAD.MOV.U32 R120, RZ, RZ, R151.reuse ;  /* 0x000000ffff787224 */ /* 0x100fe200078e0097 */
[----:B------:R3:W-:Y:S01]  /*2a00*/  MUFU.EX2 R25, R112 ;  /* 0x0000007000197308 */ /* 0x0007e20000000800 */
[----:B--2---:R-:W-:-:S07]  /*2a10*/  IMAD.MOV.U32 R108, RZ, RZ, R151 ;  /* 0x000000ffff6c7224 */ /* 0x004fce00078e0097 */
[----:B------:R-:W-:Y:S01]  /*2a20*/  MUFU.EX2 R170, R170 ;  /* 0x000000aa00aa7308 */ /* 0x000fe20000000800 */
[----:B---3--:R-:W-:-:S07]  /*2a30*/  IMAD.MOV.U32 R112, RZ, RZ, R151 ;  /* 0x000000ffff707224 */ /* 0x008fce00078e0097 */
[----:B------:R2:W-:Y:S01]  /*2a40*/  MUFU.EX2 R29, R116 ;  /* 0x00000074001d7308 */ /* 0x0005e20000000800 */
[----:B----4-:R-:W-:-:S07]  /*2a50*/  FMNMX.FTZ R37, R10, R37, !PT ;  /* 0x000000250a257209 */ /* 0x010fce0007810000 */
[----:B------:R-:W-:Y:S01]  /*2a60*/  MUFU.EX2 R152, R152 ;  /* 0x0000009800987308 */ /* 0x000fe20000000800 */
[--C-:B--2---:R-:W-:Y:S01]  /*2a70*/  IMAD.MOV.U32 R116, RZ, RZ, R151.reuse ;  /* 0x000000ffff747224 */ /* 0x104fe200078e0097 */
[----:B------:R-:W2:Y:S06]  /*2a80*/  SHFL.BFLY PT, R10, R37, 0x1, 0x1f ;  /* 0x0c201f00250a7f89 */ /* 0x000eac00000e0000 */
[----:B------:R3:W-:Y:S08]  /*2a90*/  MUFU.EX2 R31, R118 ;  /* 0x00000076001f7308 */ /* 0x0007f00000000800 */
[----:B------:R-:W-:Y:S01]  /*2aa0*/  MUFU.EX2 R154, R154 ;  /* 0x0000009a009a7308 */ /* 0x000fe20000000800 */
[----:B---3--:R-:W-:-:S07]  /*2ab0*/  IMAD.MOV.U32 R118, RZ, RZ, R151 ;  /* 0x000000ffff767224 */ /* 0x008fce00078e0097 */
[----:B------:R-:W-:Y:S01]  /*2ac0*/  MUFU.EX2 R33, R33 ;  /* 0x0000002100217308 */ /* 0x000fe20000000800 */
[----:B--2---:R-:W-:-:S04]  /*2ad0*/  FMNMX.FTZ R10, R37, R10, !PT ;  /* 0x0000000a250a7209 */ /* 0x004fc80007810000 */
[C---:B------:R-:W-:Y:S01]  /*2ae0*/  FSETP.NEU.FTZ.AND P2, PT, R10.reuse, -INF , PT ;  /* 0xff8000000a00780b */ /* 0x040fe20003f5d000 */
[-C--:B------:R-:W-:Y:S02]  /*2af0*/  FMUL.FTZ R47, R10, R3.reuse ;  /* 0x000000030a2f7220 */ /* 0x080fe40000410000 */
[----:B------:R-:W-:Y:S03]  /*2b00*/  MUFU.EX2 R156, R156 ;  /* 0x0000009c009c7308 */ /* 0x000fe60000000800 */
[----:B------:R-:W-:Y:S02]  /*2b10*/  FSEL R47, R47, RZ, P2 ;  /* 0x000000ff2f2f7208 */ /* 0x000fe40001000000 */
[----:B------:R-:W-:Y:S01]  /*2b20*/  ISETP.GE.AND P2, PT, R88, 0x81, PT ;  /* 0x000000815800780c */ /* 0x000fe20003f46270 */
[----:B------:R-:W-:Y:S02]  /*2b30*/  IMAD.MOV.U32 R88, RZ, RZ, R151 ;  /* 0x000000ffff587224 */ /* 0x000fe400078e0097 */
[----:B------:R-:W-:Y:S01]  /*2b40*/  MUFU.EX2 R35, R35 ;  /* 0x0000002300237308 */ /* 0x000fe20000000800 */
[-CC-:B------:R-:W-:Y:S01]  /*2b50*/  FFMA.FTZ R26, R26, R3.reuse, -R47.reuse ;  /* 0x000000031a1a7223 */ /* 0x180fe2000001082f */
[-CC-:B------:R-:W-:Y:S01]  /*2b60*/  FFMA.FTZ R27, R27, R3.reuse, -R47.reuse ;  /* 0x000000031b1b7223 */ /* 0x180fe2000001082f */
[-CC-:B------:R-:W-:Y:S01]  /*2b70*/  FFMA.FTZ R8, R8, R3.reuse, -R47.reuse ;  /* 0x0000000308087223 */ /* 0x180fe2000001082f */
[-CC-:B------:R-:W-:Y:S01]  /*2b80*/  FFMA.FTZ R30, R30, R3.reuse, -R47.reuse ;  /* 0x000000031e1e7223 */ /* 0x180fe2000001082f */
[-CC-:B------:R-:W-:Y:S01]  /*2b90*/  FFMA.FTZ R34, R34, R3.reuse, -R47.reuse ;  /* 0x0000000322227223 */ /* 0x180fe2000001082f */
[-CC-:B------:R-:W-:Y:S01]  /*2ba0*/  FFMA.FTZ R12, R12, R3.reuse, -R47.reuse ;  /* 0x000000030c0c7223 */ /* 0x180fe2000001082f */
[-CC-:B------:R-:W-:Y:S01]  /*2bb0*/  FFMA.FTZ R38, R38, R3.reuse, -R47.reuse ;  /* 0x0000000326267223 */ /* 0x180fe2000001082f */
[----:B------:R2:W-:Y:S01]  /*2bc0*/  MUFU.EX2 R183, R8 ;  /* 0x0000000800b77308 */ /* 0x0005e20000000800 */
[-CC-:B------:R-:W-:Y:S01]  /*2bd0*/  FFMA.FTZ R14, R14, R3.reuse, -R47.reuse ;  /* 0x000000030e0e7223 */ /* 0x180fe2000001082f */
[-CC-:B------:R-:W-:Y:S01]  /*2be0*/  FFMA.FTZ R42, R42, R3.reuse, -R47.reuse ;  /* 0x000000032a2a7223 */ /* 0x180fe2000001082f */
[-CC-:B------:R-:W-:Y:S01]  /*2bf0*/  FFMA.FTZ R20, R20, R3.reuse, -R47.reuse ;  /* 0x0000000314147223 */ /* 0x180fe2000001082f */
[-CC-:B------:R-:W-:Y:S01]  /*2c00*/  FFMA.FTZ R46, R46, R3.reuse, -R47.reuse ;  /* 0x000000032e2e7223 */ /* 0x180fe2000001082f */
[-CC-:B------:R-:W-:Y:S01]  /*2c10*/  FFMA.FTZ R24, R24, R3.reuse, -R47.reuse ;  /* 0x0000000318187223 */ /* 0x180fe2000001082f */
[-CC-:B------:R-:W-:Y:S01]  /*2c20*/  FFMA.FTZ R50, R50, R3.reuse, -R47.reuse ;  /* 0x0000000332327223 */ /* 0x180fe2000001082f */
[-C--:B------:R-:W-:Y:S01]  /*2c30*/  FFMA.FTZ R28, R28, R3.reuse, -R47 ;  /* 0x000000031c1c7223 */ /* 0x080fe2000001082f */
[----:B------:R-:W-:Y:S01]  /*2c40*/  MUFU.EX2 R26, R26 ;  /* 0x0000001a001a7308 */ /* 0x000fe20000000800 */
[----:B--2---:R-:W-:Y:S01]  /*2c50*/  FADD.FTZ R8, R182, R49 ;  /* 0x00000031b6087221 */ /* 0x004fe20000010000 */
[-CC-:B------:R-:W-:Y:S01]  /*2c60*/  FFMA.FTZ R54, R54, R3.reuse, -R47.reuse ;  /* 0x0000000336367223 */ /* 0x180fe2000001082f */
[-CC-:B------:R-:W-:Y:S01]  /*2c70*/  FFMA.FTZ R32, R32, R3.reuse, -R47.reuse ;  /* 0x0000000320207223 */ /* 0x180fe2000001082f */
[-CC-:B------:R-:W-:Y:S01]  /*2c80*/  FFMA.FTZ R58, R58, R3.reuse, -R47.reuse ;  /* 0x000000033a3a7223 */ /* 0x180fe2000001082f */
[----:B------:R-:W-:Y:S01]  /*2c90*/  FADD.FTZ R49, R9, R8 ;  /* 0x0000000809317221 */ /* 0x000fe20000010000 */
[-CC-:B------:R-:W-:Y:S01]  /*2ca0*/  FFMA.FTZ R36, R36, R3.reuse, -R47.reuse ;  /* 0x0000000324247223 */ /* 0x180fe2000001082f */
[-C--:B------:R-:W-:Y:S01]  /*2cb0*/  FFMA.FTZ R62, R62, R3.reuse, -R47 ;  /* 0x000000033e3e7223 */ /* 0x080fe2000001082f */
[----:B------:R-:W2:Y:S01]  /*2cc0*/  MUFU.EX2 R27, R27 ;  /* 0x0000001b001b7308 */ /* 0x000ea20000000800 */
[----:B0-----:R-:W-:Y:S01]  /*2cd0*/  FADD.FTZ R8, R176, R49 ;  /* 0x00000031b0087221 */ /* 0x001fe20000010000 */
[-CC-:B------:R-:W-:Y:S01]  /*2ce0*/  FFMA.FTZ R40, R40, R3.reuse, -R47.reuse ;  /* 0x0000000328287223 */ /* 0x180fe2000001082f */
[-CC-:B------:R-:W-:Y:S01]  /*2cf0*/  FFMA.FTZ R66, R66, R3.reuse, -R47.reuse ;  /* 0x0000000342427223 */ /* 0x180fe2000001082f */
[-CC-:B------:R-:W-:Y:S01]  /*2d00*/  FFMA.FTZ R44, R44, R3.reuse, -R47.reuse ;  /* 0x000000032c2c7223 */ /* 0x180fe2000001082f */
[----:B-----5:R-:W-:Y:S01]  /*2d10*/  FADD.FTZ R49, R11, R8 ;  /* 0x000000080b317221 */ /* 0x020fe20000010000 */
[-C--:B------:R-:W-:Y:S01]  /*2d20*/  FFMA.FTZ R70, R70, R3.reuse, -R47 ;  /* 0x0000000346467223 */ /* 0x080fe2000001082f */
[----:B------:R-:W-:Y:S01]  /*2d30*/  F2FP.F16.F32.PACK_AB R182, R9, R182 ;  /* 0x000000b609b6723e */ /* 0x000fe200000000ff */
[----:B------:R-:W0:Y:S01]  /*2d40*/  MUFU.EX2 R30, R30 ;  /* 0x0000001e001e7308 */ /* 0x000e220000000800 */
[----:B-1----:R-:W-:Y:S01]  /*2d50*/  FADD.FTZ R8, R178, R49 ;  /* 0x00000031b2087221 */ /* 0x002fe20000010000 */
[-CC-:B------:R-:W-:Y:S01]  /*2d60*/  FFMA.FTZ R48, R48, R3.reuse, -R47.reuse ;  /* 0x0000000330307223 */ /* 0x180fe2000001082f */
[-CC-:B------:R-:W-:Y:S01]  /*2d70*/  FFMA.FTZ R74, R74, R3.reuse, -R47.reuse ;  /* 0x000000034a4a7223 */ /* 0x180fe2000001082f */
[-CC-:B------:R-:W-:Y:S01]  /*2d80*/  FFMA.FTZ R52, R52, R3.reuse, -R47.reuse ;  /* 0x0000000334347223 */ /* 0x180fe2000001082f */
[----:B------:R-:W-:Y:S01]  /*2d90*/  FADD.FTZ R51, R13, R8 ;  /* 0x000000080d337221 */ /* 0x000fe20000010000 */
[-CC-:B------:R-:W-:Y:S01]  /*2da0*/  FFMA.FTZ R78, R78, R3.reuse, -R47.reuse ;  /* 0x000000034e4e7223 */ /* 0x180fe2000001082f */
[-C--:B------:R-:W-:Y:S01]  /*2db0*/  FFMA.FTZ R80, R80, R3.reuse, -R47 ;  /* 0x0000000350507223 */ /* 0x080fe2000001082f */
[----:B------:R-:W1:Y:S01]  /*2dc0*/  MUFU.EX2 R34, R34 ;  /* 0x0000002200227308 */ /* 0x000e620000000800 */
[----:B--2---:R-:W-:Y:S01]  /*2dd0*/  FADD.FTZ R49, R26, R27 ;  /* 0x0000001b1a317221 */ /* 0x004fe20000010000 */
[-CC-:B------:R-:W-:Y:S01]  /*2de0*/  FFMA.FTZ R82, R82, R3.reuse, -R47.reuse ;  /* 0x0000000352527223 */ /* 0x180fe2000001082f */
[-CC-:B------:R-:W-:Y:S01]  /*2df0*/  FFMA.FTZ R56, R56, R3.reuse, -R47.reuse ;  /* 0x0000000338387223 */ /* 0x180fe2000001082f */
[-CC-:B------:R-:W-:Y:S01]  /*2e00*/  FFMA.FTZ R86, R86, R3.reuse, -R47.reuse ;  /* 0x0000000356567223 */ /* 0x180fe2000001082f */
[----:B------:R-:W-:Y:S01]  /*2e10*/  FFMA.FTZ R47, R90, R3, -R47 ;  /* 0x000000035a2f7223 */ /* 0x000fe2000001082f */
[----:B------:R-:W-:Y:S01]  /*2e20*/  F2FP.F16.F32.PACK_AB R176, R11, R176 ;  /* 0x000000b00bb0723e */ /* 0x000fe200000000ff */
[----:B------:R-:W-:Y:S01]  /*2e30*/  IMAD.MOV.U32 R90, RZ, RZ, R151 ;  /* 0x000000ffff5a7224 */ /* 0x000fe200078e0097 */
[----:B------:R2:W3:Y:S01]  /*2e40*/  MUFU.EX2 R177, R12 ;  /* 0x0000000c00b17308 */ /* 0x0004e20000000800 */
[----:B0-----:R-:W-:Y:S01]  /*2e50*/  FADD.FTZ R8, R30, R49 ;  /* 0x000000311e087221 */ /* 0x001fe20000010000 */
[----:B------:R-:W-:-:S02]  /*2e60*/  F2FP.F16.F32.PACK_AB R178, R13, R178 ;  /* 0x000000b20db2723e */ /* 0x000fc400000000ff */
[----:B------:R-:W-:Y:S01]  /*2e70*/  F2FP.F16.F32.PACK_AB R181, R27, R26 ;  /* 0x0000001a1bb5723e */ /* 0x000fe200000000ff */
[C---:B------:R-:W-:Y:S01]  /*2e80*/  FADD.FTZ R49, R183.reuse, R8 ;  /* 0x00000008b7317221 */ /* 0x040fe20000010000 */
[----:B------:R-:W-:Y:S02]  /*2e90*/  F2FP.F16.F32.PACK_AB R183, R183, R30 ;  /* 0x0000001eb7b7723e */ /* 0x000fe400000000ff */
[----:B------:R-:W0:Y:S01]  /*2ea0*/  MUFU.EX2 R38, R38 ;  /* 0x0000002600267308 */ /* 0x000e220000000800 */
[----:B--2---:R-:W-:Y:S01]  /*2eb0*/  FADD.FTZ R12, R172, R51 ;  /* 0x00000033ac0c7221 */ /* 0x004fe20000010000 */
[----:B-1----:R-:W-:Y:S01]  /*2ec0*/  FADD.FTZ R8, R34, R49 ;  /* 0x0000003122087221 */ /* 0x002fe20000010000 */
[C---:B------:R-:W-:Y:S02]  /*2ed0*/  F2FP.F16.F32.PACK_AB R172, R15.reuse, R172 ;  /* 0x000000ac0fac723e */ /* 0x040fe400000000ff */
[----:B------:R-:W-:-:S03]  /*2ee0*/  FADD.FTZ R51, R15, R12 ;  /* 0x0000000c0f337221 */ /* 0x000fc60000010000 */
[----:B------:R-:W1:Y:S01]  /*2ef0*/  MUFU.EX2 R179, R14 ;  /* 0x0000000e00b37308 */ /* 0x000e620000000800 */
[----:B------:R-:W-:Y:S01]  /*2f00*/  FADD.FTZ R12, R174, R51 ;  /* 0x00000033ae0c7221 */ /* 0x000fe20000010000 */
[----:B---3--:R-:W-:Y:S01]  /*2f10*/  FADD.FTZ R49, R177, R8 ;  /* 0x00000008b1317221 */ /* 0x008fe20000010000 */
[C---:B------:R-:W-:Y:S02]  /*2f20*/  F2FP.F16.F32.PACK_AB R174, R21.reuse, R174 ;  /* 0x000000ae15ae723e */ /* 0x040fe400000000ff */
[----:B------:R-:W-:Y:S01]  /*2f30*/  FADD.FTZ R51, R21, R12 ;  /* 0x0000000c15337221 */ /* 0x000fe20000010000 */
[----:B------:R-:W-:Y:S02]  /*2f40*/  F2FP.F16.F32.PACK_AB R177, R177, R34 ;  /* 0x00000022b1b1723e */ /* 0x000fe400000000ff */
[----:B------:R-:W2:Y:S01]  /*2f50*/  MUFU.EX2 R42, R42 ;  /* 0x0000002a002a7308 */ /* 0x000ea20000000800 */
[----:B0-----:R-:W-:Y:S01]  /*2f60*/  FADD.FTZ R8, R38, R49 ;  /* 0x0000003126087221 */ /* 0x001fe20000010000 */
[----:B------:R-:W-:Y:S01]  /*2f70*/  FADD.FTZ R12, R168, R51 ;  /* 0x00000033a80c7221 */ /* 0x000fe20000010000 */
[----:B------:R-:W-:-:S03]  /*2f80*/  F2FP.F16.F32.PACK_AB R168, R25, R168 ;  /* 0x000000a819a8723e */ /* 0x000fc600000000ff */
[----:B------:R-:W-:Y:S02]  /*2f90*/  FADD.FTZ R51, R25, R12 ;  /* 0x0000000c19337221 */ /* 0x000fe40000010000 */
[----:B------:R-:W0:Y:S01]  /*2fa0*/  MUFU.EX2 R173, R20 ;  /* 0x0000001400ad7308 */ /* 0x000e220000000800 */
[----:B-1----:R-:W-:Y:S01]  /*2fb0*/  FADD.FTZ R49, R179, R8 ;  /* 0x00000008b3317221 */ /* 0x002fe20000010000 */
[----:B------:R-:W-:Y:S01]  /*2fc0*/  FADD.FTZ R12, R170, R51 ;  /* 0x00000033aa0c7221 */ /* 0x000fe20000010000 */
[----:B------:R-:W-:Y:S02]  /*2fd0*/  F2FP.F16.F32.PACK_AB R170, R29, R170 ;  /* 0x000000aa1daa723e */ /* 0x000fe400000000ff */
[----:B------:R-:W-:Y:S01]  /*2fe0*/  F2FP.F16.F32.PACK_AB R179, R179, R38 ;  /* 0x00000026b3b3723e */ /* 0x000fe200000000ff */
[----:B------:R-:W-:Y:S01]  /*2ff0*/  FADD.FTZ R51, R29, R12 ;  /* 0x0000000c1d337221 */ /* 0x000fe20000010000 */
[----:B------:R-:W-:Y:S01]  /*3000*/  IMAD.MOV.U32 R12, RZ, RZ, 0x3f800000 ;  /* 0x3f800000ff0c7424 */ /* 0x000fe200078e00ff */
[----:B------:R-:W1:Y:S01]  /*3010*/  MUFU.EX2 R46, R46 ;  /* 0x0000002e002e7308 */ /* 0x000e620000000800 */
[----:B--2---:R-:W-:-:S07]  /*3020*/  FADD.FTZ R8, R42, R49 ;  /* 0x000000312a087221 */ /* 0x004fce0000010000 */
[----:B------:R-:W2:Y:S01]  /*3030*/  MUFU.EX2 R175, R24 ;  /* 0x0000001800af7308 */ /* 0x000ea20000000800 */
[----:B0-----:R-:W-:Y:S01]  /*3040*/  FADD.FTZ R49, R173, R8 ;  /* 0x00000008ad317221 */ /* 0x001fe20000010000 */
[----:B------:R-:W-:Y:S01]  /*3050*/  FADD.FTZ R8, R152, R51 ;  /* 0x0000003398087221 */ /* 0x000fe20000010000 */
[----:B------:R-:W-:Y:S02]  /*3060*/  F2FP.F16.F32.PACK_AB R152, R31, R152 ;  /* 0x000000981f98723e */ /* 0x000fe400000000ff */
[----:B------:R-:W-:Y:S01]  /*3070*/  F2FP.F16.F32.PACK_AB R173, R173, R42 ;  /* 0x0000002aadad723e */ /* 0x000fe200000000ff */
[----:B------:R-:W-:Y:S02]  /*3080*/  FADD.FTZ R51, R31, R8 ;  /* 0x000000081f337221 */ /* 0x000fe40000010000 */
[----:B------:R-:W0:Y:S01]  /*3090*/  MUFU.EX2 R50, R50 ;  /* 0x0000003200327308 */ /* 0x000e220000000800 */
[----:B-1----:R-:W-:Y:S01]  /*30a0*/  FADD.FTZ R6, R46, R49 ;  /* 0x000000312e067221 */ /* 0x002fe20000010000 */
[----:B------:R-:W-:Y:S01]  /*30b0*/  FADD.FTZ R8, R154, R51 ;  /* 0x000000339a087221 */ /* 0x000fe20000010000 */
[----:B------:R-:W-:-:S03]  /*30c0*/  F2FP.F16.F32.PACK_AB R154, R33, R154 ;  /* 0x0000009a219a723e */ /* 0x000fc600000000ff */
[----:B------:R-:W-:Y:S02]  /*30d0*/  FADD.FTZ R51, R33, R8 ;  /* 0x0000000821337221 */ /* 0x000fe40000010000 */
[----:B------:R-:W1:Y:S01]  /*30e0*/  MUFU.EX2 R169, R28 ;  /* 0x0000001c00a97308 */ /* 0x000e620000000800 */
[----:B--2---:R-:W-:Y:S01]  /*30f0*/  FADD.FTZ R49, R175, R6 ;  /* 0x00000006af317221 */ /* 0x004fe20000010000 */
[----:B------:R-:W-:Y:S01]  /*3100*/  FADD.FTZ R8, R156, R51 ;  /* 0x000000339c087221 */ /* 0x000fe20000010000 */
[----:B------:R-:W-:Y:S02]  /*3110*/  F2FP.F16.F32.PACK_AB R156, R35, R156 ;  /* 0x0000009c239c723e */ /* 0x000fe400000000ff */
[----:B------:R-:W-:Y:S01]  /*3120*/  F2FP.F16.F32.PACK_AB R175, R175, R46 ;  /* 0x0000002eafaf723e */ /* 0x000fe200000000ff */
[----:B------:R-:W-:Y:S02]  /*3130*/  FADD.FTZ R51, R35, R8 ;  /* 0x0000000823337221 */ /* 0x000fe40000010000 */
[----:B------:R-:W2:Y:S01]  /*3140*/  MUFU.EX2 R54, R54 ;  /* 0x0000003600367308 */ /* 0x000ea20000000800 */
[----:B0-----:R-:W-:-:S07]  /*3150*/  FADD.FTZ R6, R50, R49 ;  /* 0x0000003132067221 */ /* 0x001fce0000010000 */
[----:B------:R-:W0:Y:S01]  /*3160*/  MUFU.EX2 R171, R32 ;  /* 0x0000002000ab7308 */ /* 0x000e220000000800 */
[C---:B-1----:R-:W-:Y:S01]  /*3170*/  FADD.FTZ R49, R169.reuse, R6 ;  /* 0x00000006a9317221 */ /* 0x042fe20000010000 */
[----:B------:R-:W-:-:S06]  /*3180*/  F2FP.F16.F32.PACK_AB R169, R169, R50 ;  /* 0x00000032a9a9723e */ /* 0x000fcc00000000ff */
[----:B------:R-:W1:Y:S01]  /*3190*/  MUFU.EX2 R58, R58 ;  /* 0x0000003a003a7308 */ /* 0x000e620000000800 */
[----:B--2---:R-:W-:-:S07]  /*31a0*/  FADD.FTZ R6, R54, R49 ;  /* 0x0000003136067221 */ /* 0x004fce0000010000 */
[----:B------:R-:W2:Y:S01]  /*31b0*/  MUFU.EX2 R158, R158 ;  /* 0x0000009e009e7308 */ /* 0x000ea20000000800 */
[C---:B0-----:R-:W-:Y:S01]  /*31c0*/  FADD.FTZ R49, R171.reuse, R6 ;  /* 0x00000006ab317221 */ /* 0x041fe20000010000 */
[----:B------:R-:W-:-:S06]  /*31d0*/  F2FP.F16.F32.PACK_AB R171, R171, R54 ;  /* 0x00000036abab723e */ /* 0x000fcc00000000ff */
[----:B------:R-:W0:Y:S01]  /*31e0*/  MUFU.EX2 R153, R36 ;  /* 0x0000002400997308 */ /* 0x000e220000000800 */
[----:B-1----:R-:W-:-:S07]  /*31f0*/  FADD.FTZ R6, R58, R49 ;  /* 0x000000313a067221 */ /* 0x002fce0000010000 */
[----:B------:R1:W3:Y:S01]  /*3200*/  MUFU.EX2 R41, R124 ;  /* 0x0000007c00297308 */ /* 0x0002e20000000800 */
[----:B--2---:R-:W-:-:S07]  /*3210*/  FADD.FTZ R8, R158, R51 ;  /* 0x000000339e087221 */ /* 0x004fce0000010000 */
[----:B------:R-:W2:Y:S01]  /*3220*/  MUFU.EX2 R62, R62 ;  /* 0x0000003e003e7308 */ /* 0x000ea20000000800 */
[C---:B0-----:R-:W-:Y:S01]  /*3230*/  FADD.FTZ R7, R153.reuse, R6 ;  /* 0x0000000699077221 */ /* 0x041fe20000010000 */
[----:B------:R-:W-:Y:S01]  /*3240*/  F2FP.F16.F32.PACK_AB R153, R153, R58 ;  /* 0x0000003a9999723e */ /* 0x000fe200000000ff */
[----:B-1----:R-:W-:-:S05]  /*3250*/  IMAD.MOV.U32 R124, RZ, RZ, R151 ;  /* 0x000000ffff7c7224 */ /* 0x002fca00078e0097 */
[----:B------:R-:W0:Y:S01]  /*3260*/  MUFU.EX2 R72, R72 ;  /* 0x0000004800487308 */ /* 0x000e220000000800 */
[C---:B---3--:R-:W-:Y:S01]  /*3270*/  FADD.FTZ R9, R41.reuse, R8 ;  /* 0x0000000829097221 */ /* 0x048fe20000010000 */
[----:B------:R-:W-:-:S06]  /*3280*/  F2FP.F16.F32.PACK_AB R158, R41, R158 ;  /* 0x0000009e299e723e */ /* 0x000fcc00000000ff */
[----:B------:R-:W1:Y:S01]  /*3290*/  MUFU.EX2 R155, R40 ;  /* 0x00000028009b7308 */ /* 0x000e620000000800 */
[----:B--2---:R-:W-:-:S07]  /*32a0*/  FADD.FTZ R6, R62, R7 ;  /* 0x000000073e067221 */ /* 0x004fce0000010000 */
[----:B------:R2:W3:Y:S01]  /*32b0*/  MUFU.EX2 R43, R126 ;  /* 0x0000007e002b7308 */ /* 0x0004e20000000800 */
[----:B0-----:R-:W-:-:S07]  /*32c0*/  FADD.FTZ R8, R72, R9 ;  /* 0x0000000948087221 */ /* 0x001fce0000010000 */
[----:B------:R-:W0:Y:S01]  /*32d0*/  MUFU.EX2 R66, R66 ;  /* 0x0000004200427308 */ /* 0x000e220000000800 */
[C---:B-1----:R-:W-:Y:S01]  /*32e0*/  FADD.FTZ R7, R155.reuse, R6 ;  /* 0x000000069b077221 */ /* 0x042fe20000010000 */
[----:B------:R-:W-:Y:S01]  /*32f0*/  F2FP.F16.F32.PACK_AB R155, R155, R62 ;  /* 0x0000003e9b9b723e */ /* 0x000fe200000000ff */
[----:B--2---:R-:W-:-:S05]  /*3300*/  IMAD.MOV.U32 R126, RZ, RZ, R151 ;  /* 0x000000ffff7e7224 */ /* 0x004fca00078e0097 */
[----:B------:R-:W1:Y:S01]  /*3310*/  MUFU.EX2 R76, R76 ;  /* 0x0000004c004c7308 */ /* 0x000e620000000800 */
[C---:B---3--:R-:W-:Y:S01]  /*3320*/  FADD.FTZ R9, R43.reuse, R8 ;  /* 0x000000082b097221 */ /* 0x048fe20000010000 */
[----:B------:R-:W-:-:S06]  /*3330*/  F2FP.F16.F32.PACK_AB R160, R43, R72 ;  /* 0x000000482ba0723e */ /* 0x000fcc00000000ff */
[----:B------:R-:W2:Y:S01]  /*3340*/  MUFU.EX2 R157, R44 ;  /* 0x0000002c009d7308 */ /* 0x000ea20000000800 */
[----:B0-----:R-:W-:-:S07]  /*3350*/  FADD.FTZ R6, R66, R7 ;  /* 0x0000000742067221 */ /* 0x001fce0000010000 */
[----:B------:R0:W3:Y:S01]  /*3360*/  MUFU.EX2 R45, R128 ;  /* 0x00000080002d7308 */ /* 0x0000e20000000800 */
[----:B-1----:R-:W-:-:S07]  /*3370*/  FADD.FTZ R8, R76, R9 ;  /* 0x000000094c087221 */ /* 0x002fce0000010000 */
[----:B------:R-:W1:Y:S01]  /*3380*/  MUFU.EX2 R70, R70 ;  /* 0x0000004600467308 */ /* 0x000e620000000800 */
[C---:B--2---:R-:W-:Y:S01]  /*3390*/  FADD.FTZ R7, R157.reuse, R6 ;  /* 0x000000069d077221 */ /* 0x044fe20000010000 */
[----:B------:R-:W-:Y:S01]  /*33a0*/  F2FP.F16.F32.PACK_AB R157, R157, R66 ;  /* 0x000000429d9d723e */ /* 0x000fe200000000ff */
[----:B0-----:R-:W-:-:S05]  /*33b0*/  IMAD.MOV.U32 R128, RZ, RZ, R151 ;  /* 0x000000ffff807224 */ /* 0x001fca00078e0097 */
[----:B------:R-:W0:Y:S01]  /*33c0*/  MUFU.EX2 R130, R130 ;  /* 0x0000008200827308 */ /* 0x000e220000000800 */
[C---:B---3--:R-:W-:Y:S01]  /*33d0*/  FADD.FTZ R9, R45.reuse, R8 ;  /* 0x000000082d097221 */ /* 0x048fe20000010000 */
[----:B------:R-:W-:-:S06]  /*33e0*/  F2FP.F16.F32.PACK_AB R162, R45, R76 ;  /* 0x0000004c2da2723e */ /* 0x000fcc00000000ff */
[----:B------:R-:W2:Y:S01]  /*33f0*/  MUFU.EX2 R159, R48 ;  /* 0x00000030009f7308 */ /* 0x000ea20000000800 */
[----:B-1----:R-:W-:-:S07]  /*3400*/  FADD.FTZ R6, R70, R7 ;  /* 0x0000000746067221 */ /* 0x002fce0000010000 */
[----:B------:R1:W3:Y:S01]  /*3410*/  MUFU.EX2 R37, R132 ;  /* 0x0000008400257308 */ /* 0x0002e20000000800 */
[----:B0-----:R-:W-:-:S07]  /*3420*/  FADD.FTZ R8, R130, R9 ;  /* 0x0000000982087221 */ /* 0x001fce0000010000 */
[----:B------:R-:W0:Y:S01]  /*3430*/  MUFU.EX2 R74, R74 ;  /* 0x0000004a004a7308 */ /* 0x000e220000000800 */
[C---:B--2---:R-:W-:Y:S01]  /*3440*/  FADD.FTZ R7, R159.reuse, R6 ;  /* 0x000000069f077221 */ /* 0x044fe20000010000 */
[----:B------:R-:W-:Y:S01]  /*3450*/  F2FP.F16.F32.PACK_AB R159, R159, R70 ;  /* 0x000000469f9f723e */ /* 0x000fe200000000ff */
[----:B-1----:R-:W-:-:S05]  /*3460*/  IMAD.MOV.U32 R132, RZ, RZ, R151 ;  /* 0x000000ffff847224 */ /* 0x002fca00078e0097 */
[----:B------:R-:W1:Y:S01]  /*3470*/  MUFU.EX2 R84, R84 ;  /* 0x0000005400547308 */ /* 0x000e620000000800 */
[C---:B---3--:R-:W-:Y:S01]  /*3480*/  FADD.FTZ R9, R37.reuse, R8 ;  /* 0x0000000825097221 */ /* 0x048fe20000010000 */
[----:B------:R-:W-:Y:S01]  /*3490*/  F2FP.F16.F32.PACK_AB R164, R37, R130 ;  /* 0x0000008225a4723e */ /* 0x000fe200000000ff */
[----:B------:R-:W-:-:S05]  /*34a0*/  IMAD.MOV.U32 R130, RZ, RZ, R151 ;  /* 0x000000ffff827224 */ /* 0x000fca00078e0097 */
[----:B------:R-:W2:Y:S01]  /*34b0*/  MUFU.EX2 R161, R52 ;  /* 0x0000003400a17308 */ /* 0x000ea20000000800 */
[----:B0-----:R-:W-:-:S07]  /*34c0*/  FADD.FTZ R6, R74, R7 ;  /* 0x000000074a067221 */ /* 0x001fce0000010000 */
[----:B------:R-:W0:Y:S01]  /*34d0*/  MUFU.EX2 R78, R78 ;  /* 0x0000004e004e7308 */ /* 0x000e220000000800 */
[----:B-1----:R-:W-:-:S07]  /*34e0*/  FADD.FTZ R8, R84, R9 ;  /* 0x0000000954087221 */ /* 0x002fce0000010000 */
[----:B------:R-:W1:Y:S01]  /*34f0*/  MUFU.EX2 R163, R80 ;  /* 0x0000005000a37308 */ /* 0x000e620000000800 */
[C---:B--2---:R-:W-:Y:S01]  /*3500*/  FADD.FTZ R9, R161.reuse, R6 ;  /* 0x00000006a1097221 */ /* 0x044fe20000010000 */
[----:B------:R-:W-:-:S06]  /*3510*/  F2FP.F16.F32.PACK_AB R161, R161, R74 ;  /* 0x0000004aa1a1723e */ /* 0x000fcc00000000ff */
        /* <DEDUP_REMOVED lines=11> */
[----:B-1----:R-:W-:Y:S01]  /*35d0*/  FADD.FTZ R6, R86, R9 ;  /* 0x0000000956067221 */ /* 0x002fe20000010000 */
[C---:B--2---:R-:W-:Y:S01]  /*35e0*/  FADD.FTZ R7, R39.reuse, R8 ;  /* 0x0000000827077221 */ /* 0x044fe20000010000 */
[----:B------:R-:W-:Y:S01]  /*35f0*/  F2FP.F16.F32.PACK_AB R166, R39, R84 ;  /* 0x0000005427a6723e */ /* 0x000fe200000000ff */
[----:B------:R-:W-:Y:S02]  /*3600*/  IMAD.MOV.U32 R8, RZ, RZ, 0x3f800000 ;  /* 0x3f800000ff087424 */ /* 0x000fe400078e00ff */
[C---:B0-----:R-:W-:Y:S01]  /*3610*/  FADD.FTZ R6, R47.reuse, R6 ;  /* 0x000000062f067221 */ /* 0x041fe20000010000 */
[----:B------:R-:W-:Y:S01]  /*3620*/  F2FP.F16.F32.PACK_AB R167, R47, R86 ;  /* 0x000000562fa7723e */ /* 0x000fe200000000ff */
[----:B------:R-:W-:Y:S06]  /*3630*/  @!P2 BRA `(.L_x_15) ;  /* 0x0000002000fca947 */ /* 0x000fec0003800000 */
[----:B------:R-:W-:Y:S01]  /*3640*/  VIADD R193, R193, 0xfffffffe ;  /* 0xfffffffec1c17836 */ /* 0x000fe20000000000 */
[----:B------:R-:W-:Y:S01]  /*3650*/  CS2R R150, SRZ ;  /* 0x0000000000967805 */ /* 0x000fe2000001ff00 */
[----:B------:R-:W-:Y:S01]  /*3660*/  IMAD.MOV.U32 R9, RZ, RZ, R10 ;  /* 0x000000ffff097224 */ /* 0x000fe200078e000a */
[----:B------:R-:W-:Y:S01]  /*3670*/  CS2R R146, SRZ ;  /* 0x0000000000927805 */ /* 0x000fe2000001ff00 */
[----:B------:R-:W-:Y:S01]  /*3680*/  IMAD.MOV.U32 R11, RZ, RZ, R0 ;  /* 0x000000ffff0b7224 */ /* 0x000fe200078e0000 */
[----:B------:R-:W-:Y:S01]  /*3690*/  CS2R R142, SRZ ;  /* 0x00000000008e7805 */ /* 0x000fe2000001ff00 */
[----:B------:R-:W-:Y:S01]  /*36a0*/  IMAD.MOV.U32 R8, RZ, RZ, 0x3f800000 ;  /* 0x3f800000ff087424 */ /* 0x000fe200078e00ff */
[----:B------:R-:W-:Y:S02]  /*36b0*/  CS2R R138, SRZ ;  /* 0x00000000008a7805 */ /* 0x000fe4000001ff00 */
[----:B------:R-:W-:Y:S02]  /*36c0*/  CS2R R134, SRZ ;  /* 0x0000000000867805 */ /* 0x000fe4000001ff00 */
[----:B------:R-:W-:-:S02]  /*36d0*/  CS2R R130, SRZ ;  /* 0x0000000000827805 */ /* 0x000fc4000001ff00 */
[----:B------:R-:W-:Y:S02]  /*36e0*/  CS2R R126, SRZ ;  /* 0x00000000007e7805 */ /* 0x000fe4000001ff00 */
[----:B------:R-:W-:Y:S02]  /*36f0*/  CS2R R122, SRZ ;  /* 0x00000000007a7805 */ /* 0x000fe4000001ff00 */
[----:B------:R-:W-:Y:S02]  /*3700*/  CS2R R118, SRZ ;  /* 0x0000000000767805 */ /* 0x000fe4000001ff00 */
        /* <DEDUP_REMOVED lines=22> */
[----:B------:R-:W-:Y:S01]  /*3870*/  CS2R R88, SRZ ;  /* 0x0000000000587805 */ /* 0x000fe2000001ff00 */
[----:B------:R-:W-:Y:S01]  /*3880*/  UMOV UR4, UR37 ;  /* 0x0000002500047c82 */ /* 0x000fe20008000000 */
[----:B------:R-:W-:-:S05]  /*3890*/  UMOV UR5, UR36 ;  /* 0x0000002400057c82 */ /* 0x000fca0008000000 */
.L_x_24:
[----:B------:R-:W-:-:S04]  /*38a0*/  UIADD3 UR6, UR5, 0x1, URZ ;  /* 0x0000000105067890 */ /* 0x000fc8000fffe03f */
[----:B------:R-:W-:-:S04]  /*38b0*/  UISETP.NE.AND UP0, UPT, UR6, 0x2, UPT ;  /* 0x000000020600788c */ /* 0x000fc8000bf05270 */
[----:B------:R-:W-:Y:S02]  /*38c0*/  USEL UR37, URZ, 0x1, UP0 ;  /* 0x000000013f257887 */ /* 0x000fe40008000000 */
[----:B------:R-:W-:Y:S02]  /*38d0*/  USEL UR36, UR6, URZ, UP0 ;  /* 0x0000003f06247287 */ /* 0x000fe40008000000 */
[----:B------:R-:W-:Y:S01]  /*38e0*/  ULOP3.LUT UR37, UR4, UR37, URZ, 0x3c, !UPT ;  /* 0x0000002504257292 */ /* 0x000fe2000f8e3c3f */
[----:B------:R-:W-:Y:S11]  /*38f0*/  @!P0 BRA `(.L_x_16) ;  /* 0x0000000000048947 */ /* 0x000ff60003800000 */
[----:B------:R-:W-:Y:S01]  /*3900*/  BPT.TRAP 0x1 ;  /* 0x000000040000795c */ /* 0x000fe20000300000 */
.L_x_16:
[----:B------:R-:W0:Y:S01]  /*3910*/  S2UR UR7, SR_CgaCtaId ;  /* 0x00000000000779c3 */ /* 0x000e220000008800 */
[----:B------:R-:W-:Y:S01]  /*3920*/  UMOV UR6, 0x400 ;  /* 0x0000040000067882 */ /* 0x000fe20000000000 */
[----:B------:R-:W-:-:S05]  /*3930*/  IMAD.U32 R0, RZ, RZ, UR37 ;  /* 0x00000025ff007e24 */ /* 0x000fca000f8e00ff */
[----:B------:R-:W-:Y:S01]  /*3940*/  SHF.L.U32 R0, R0, 0x1f, RZ ;  /* 0x0000001f00007819 */ /* 0x000fe200000006ff */
[----:B0-----:R-:W-:-:S04]  /*3950*/  ULEA UR6, UR7, UR6, 0x18 ;  /* 0x0000000607067291 */ /* 0x001fc8000f8ec03f */
[----:B------:R-:W-:-:S09]  /*3960*/  ULEA UR7, UR36, UR6, 0x3 ;  /* 0x0000000624077291 */ /* 0x000fd2000f8e183f */
[----:B------:R0:W1:Y:S01]  /*3970*/  SYNCS.PHASECHK.TRANS64.TRYWAIT P2, [UR7+0x34830], R0 ;  /* 0x03483000ff0075a7 */ /* 0x0000620008040147 */
[----:B------:R-:W-:Y:S05]  /*3980*/  @!P0 BRA `(.L_x_17) ;  /* 0x0000000000048947 */ /* 0x000fea0003800000 */
[----:B------:R-:W-:Y:S01]  /*3990*/  BPT.TRAP 0x1 ;  /* 0x000000040000795c */ /* 0x000fe20000300000 */
.L_x_17:
[----:B-1----:R-:W-:Y:S05]  /*39a0*/  @P2 BRA `(.L_x_18) ;  /* 0x0000000000082947 */ /* 0x002fea0003800000 */
[----:B------:R-:W1:Y:S02]  /*39b0*/  SYNCS.PHASECHK.TRANS64.TRYWAIT P2, [UR7+0x34830], R0 ;  /* 0x03483000ff0075a7 */ /* 0x000e640008040147 */
[----:B-1----:R-:W-:Y:S05]  /*39c0*/  @!P2 BRA `(.L_x_19) ;  /* 0x000000840054a947 */ /* 0x002fea0003800000 */
.L_x_18:
[----:B------:R-:W-:Y:S01]  /*39d0*/  R2UR UR44, R4 ;  /* 0x00000000042c72ca */ /* 0x000fe200000e0000 */
[----:B------:R-:W-:Y:S01]  /*39e0*/  UIMAD UR10, UR36, 0xc00, UR38 ;  /* 0x00000c00240a78a4 */ /* 0x000fe2000f8e0226 */
[----:B------:R-:W-:Y:S01]  /*39f0*/  R2UR UR45, R5 ;  /* 0x00000000052d72ca */ /* 0x000fe200000e0000 */
[----:B------:R-:W-:Y:S01]  /*3a00*/  WARPGROUP.ARRIVE ;  /* 0x00000000000079c5 */ /* 0x000fe20000000000 */
[----:B------:R-:W-:Y:S01]  /*3a10*/  UMOV UR47, 0x40000040 ;  /* 0x40000040002f7882 */ /* 0x000fe20000000000 */
[----:B------:R-:W-:Y:S01]  /*3a20*/  UIADD3 UR14, UR10, 0x400, URZ ;  /* 0x000004000a0e7890 */ /* 0x000fe2000fffe03f */
[-C--:B------:R-:W-:Y:S01]  /*3a30*/  FMUL.FTZ R88, R88, R12.reuse ;  /* 0x0000000c58587220 */ /* 0x080fe20000410000 */
[----:B------:R-:W-:Y:S01]  /*3a40*/  UMOV UR15, 0x40000040 ;  /* 0x40000040000f7882 */ /* 0x000fe20000000000 */
[----:B------:R-:W-:Y:S01]  /*3a50*/  UMOV UR46, UR10 ;  /* 0x0000000a002e7c82 */ /* 0x000fe20008000000 */
[----:B------:R-:W-:Y:S01]  /*3a60*/  UIADD3 UR18, UR10, 0x402, URZ ;  /* 0x000004020a127890 */ /* 0x000fe2000fffe03f */
[-C--:B------:R-:W-:Y:S01]  /*3a70*/  FMUL.FTZ R89, R89, R12.reuse ;  /* 0x0000000c59597220 */ /* 0x080fe20000410000 */
[----:B------:R-:W-:Y:S01]  /*3a80*/  UMOV UR19, 0x40000040 ;  /* 0x4000004000137882 */ /* 0x000fe20000000000 */
[----:B------:R-:W-:Y:S01]  /*3a90*/  UIADD3 UR22, UR10, 0x404, URZ ;  /* 0x000004040a167890 */ /* 0x000fe2000fffe03f */
[-C--:B------:R-:W-:Y:S01]  /*3aa0*/  FMUL.FTZ R92, R92, R12.reuse ;  /* 0x0000000c5c5c7220 */ /* 0x080fe20000410000 */
[----:B------:R-:W-:Y:S01]  /*3ab0*/  UMOV UR23, 0x40000040 ;  /* 0x4000004000177882 */ /* 0x000fe20000000000 */
[----:B------:R-:W-:Y:S01]  /*3ac0*/  HGMMA.64x128x16.F32 R24, gdesc[UR44], RZ, !UPT, gsb0 ;  /* 0x01e000002c1879f0 */ /* 0x000fe2000c0008ff */
[----:B------:R-:W-:Y:S01]  /*3ad0*/  UIADD3 UR46, UR10, 0x2, URZ ;  /* 0x000000020a2e7890 */ /* 0x000fe2000fffe03f */
[-C--:B------:R-:W-:Y:S01]  /*3ae0*/  FMUL.FTZ R93, R93, R12.reuse ;  /* 0x0000000c5d5d7220 */ /* 0x080fe20000410000 */
[----:B------:R-:W-:Y:S01]  /*3af0*/  UMOV UR44, UR56 ;  /* 0x00000038002c7c82 */ /* 0x000fe20008000000 */
[----:B------:R-:W-:Y:S01]  /*3b00*/  UMOV UR45, UR57 ;  /* 0x00000039002d7c82 */ /* 0x000fe20008000000 */
[----:B------:R-:W-:Y:S01]  /*3b10*/  UMOV UR47, 0x40000040 ;  /* 0x40000040002f7882 */ /* 0x000fe20000000000 */
[----:B------:R-:W-:Y:S01]  /*3b20*/  UIADD3 UR26, UR10, 0x406, URZ ;  /* 0x000004060a1a7890 */ /* 0x000fe2000fffe03f */
[-C--:B------:R-:W-:Y:S01]  /*3b30*/  FMUL.FTZ R96, R96, R12.reuse ;  /* 0x0000000c60607220 */ /* 0x080fe20000410000 */
        /* <DEDUP_REMOVED lines=10> */
[-C--:B------:R-:W-:Y:S01]  /*3be0*/  FMUL.FTZ R104, R104, R12.reuse ;  /* 0x0000000c68687220 */ /* 0x080fe20000410000 */
        /* <DEDUP_REMOVED lines=22> */
[----:B------:R-:W-:Y:S01]  /*3d50*/  FMUL.FTZ R149, R149, R12 ;  /* 0x0000000c95957220 */ /* 0x000fe20000410000 */
        /* <DEDUP_REMOVED lines=32> */
[----:B------:R-:W-:-:S02]  /*3f60*/  WARPGROUP.DEPBAR.LE gsb0, 0x0 ;  /* 0x00008000000079c5 */ /* 0x000fc40000010000 */
[----:B------:R-:W-:-:S06]  /*3f70*/  WARPGROUP.ARRIVE ;  /* 0x00000000000079c5 */ /* 0x000fcc0000000000 */
[----:B------:R-:W-:Y:S01]  /*3f80*/  HGMMA.64x128x16.F32 R24, gdesc[UR44], R24, gsb0 ;  /* 0x01e000002c1879f0 */ /* 0x000fe20008000818 */
[----:B------:R-:W-:Y:S01]  /*3f90*/  UIADD3 UR46, UR10, 0x4, URZ ;  /* 0x000000040a2e7890 */ /* 0x000fe2000fffe03f */
[----:B------:R-:W-:Y:S01]  /*3fa0*/  UMOV UR44, UR52 ;  /* 0x00000034002c7c82 */ /* 0x000fe20008000000 */
[----:B------:R-:W-:Y:S01]  /*3fb0*/  UMOV UR45, UR53 ;  /* 0x00000035002d7c82 */ /* 0x000fe20008000000 */
[----:B------:R-:W-:Y:S01]  /*3fc0*/  UMOV UR47, 0x40000040 ;  /* 0x40000040002f7882 */ /* 0x000fe20000000000 */
[----:B------:R-:W-:Y:S02]  /*3fd0*/  WARPGROUP.DEPBAR.LE gsb0, 0x0 ;  /* 0x00008000000079c5 */ /* 0x000fe40000010000 */
        /* <DEDUP_REMOVED lines=38> */
[----:B------:R-:W-:Y:S05]  /*4240*/  @!P0 BRA `(.L_x_20) ;  /* 0x0000000000048947 */ /* 0x000fea0003800000 */
[----:B------:R-:W-:Y:S01]  /*4250*/  BPT.TRAP 0x1 ;  /* 0x000000040000795c */ /* 0x000fe20000300000 */
.L_x_20:
[----:B------:R-:W-:Y:S01]  /*4260*/  ULEA UR10, UR5, UR6, 0x3 ;  /* 0x00000006050a7291 */ /* 0x000fe2000f8e183f */
[----:B01----:R-:W-:-:S05]  /*4270*/  IMAD.U32 R0, RZ, RZ, UR4 ;  /* 0x00000004ff007e24 */ /* 0x003fca000f8e00ff */
[----:B------:R-:W-:-:S04]  /*4280*/  SHF.L.U32 R0, R0, 0x1f, RZ ;  /* 0x0000001f00007819 */ /* 0x000fc800000006ff */
[----:B------:R0:W1:Y:S01]  /*4290*/  SYNCS.PHASECHK.TRANS64.TRYWAIT P2, [UR10+0x34850], R0 ;  /* 0x03485000ff0075a7 */ /* 0x000062000804014a */
[----:B------:R-:W-:Y:S05]  /*42a0*/  @!P0 BRA `(.L_x_21) ;  /* 0x0000000000048947 */ /* 0x000fea0003800000 */
[----:B------:R-:W-:Y:S01]  /*42b0*/  BPT.TRAP 0x1 ;  /* 0x000000040000795c */ /* 0x000fe20000300000 */
.L_x_21:
[----:B-1----:R-:W-:Y:S05]  /*42c0*/  @P2 BRA `(.L_x_22) ;  /* 0x0000000000082947 */ /* 0x002fea0003800000 */
[----:B------:R-:W1:Y:S02]  /*42d0*/  SYNCS.PHASECHK.TRANS64.TRYWAIT P2, [UR10+0x34850], R0 ;  /* 0x03485000ff0075a7 */ /* 0x000e64000804014a */
[----:B-1----:R-:W-:Y:S05]  /*42e0*/  @!P2 BRA `(.L_x_23) ;  /* 0x0000007c0024a947 */ /* 0x002fea0003800000 */
.L_x_22:
[----:B------:R-:W-:Y:S01]  /*42f0*/  UIADD3 UR6, UR6, 0x400, URZ ;  /* 0x0000040006067890 */ /* 0x000fe2000fffe03f */
[----:B------:R-:W-:Y:S01]  /*4300*/  WARPGROUP.ARRIVE ;  /* 0x00000000000079c5 */ /* 0x000fe20000000000 */
[----:B------:R-:W-:Y:S01]  /*4310*/  UMOV UR15, 0x40000040 ;  /* 0x40000040000f7882 */ /* 0x000fe20000000000 */
[----:B01----:R-:W-:Y:S01]  /*4320*/  FMNMX.FTZ R0, R24, R11, !PT ;  /* 0x0000000b18007209 */ /* 0x003fe20007810000 */
[----:B------:R-:W-:Y:S01]  /*4330*/  USHF.R.U32.HI UR6, URZ, 0x4, UR6 ;  /* 0x000000043f067899 */ /* 0x000fe20008011606 */
[C---:B------:R-:W-:Y:S01]  /*4340*/  ISETP.GT.AND P2, PT, R193.reuse, RZ, PT ;  /* 0x000000ffc100720c */ /* 0x040fe20003f44270 */
[----:B------:R-:W-:Y:S01]  /*4350*/  VIADD R193, R193, 0xffffffff ;  /* 0xffffffffc1c17836 */ /* 0x000fe20000000000 */
[----:B------:R-:W-:Y:S01]  /*4360*/  FMNMX.FTZ R3, R25, R0, !PT ;  /* 0x0000000019037209 */ /* 0x000fe20007810000 */
[----:B------:R-:W-:-:S03]  /*4370*/  ULOP3.LUT UR6, UR6, 0x3fff, URZ, 0xc0, !UPT ;  /* 0x00003fff06067892 */ /* 0x000fc6000f8ec03f */
[----:B------:R-:W-:Y:S01]  /*4380*/  FMNMX.FTZ R0, R28, R3, !PT ;  /* 0x000000031c007209 */ /* 0x000fe20007810000 */
[----:B------:R-:W-:-:S03]  /*4390*/  ULOP3.LUT UR4, UR6, 0x4000000, URZ, 0xfc, !UPT ;  /* 0x0400000006047892 */ /* 0x000fc6000f8efc3f */
[----:B------:R-:W-:Y:S01]  /*43a0*/  FMNMX.FTZ R3, R29, R0, !PT ;  /* 0x000000001d037209 */ /* 0x000fe20007810000 */
[----:B------:R-:W-:-:S03]  /*43b0*/  ULEA UR4, UR5, UR4, 0xb ;  /* 0x0000000405047291 */ /* 0x000fc6000f8e583f */
[----:B------:R-:W-:Y:S01]  /*43c0*/  FMNMX.FTZ R0, R32, R3, !PT ;  /* 0x0000000320007209 */ /* 0x000fe20007810000 */
[----:B------:R-:W-:Y:S01]  /*43d0*/  UIADD3 UR6, UR4, 0x80, URZ ;  /* 0x0000008004067890 */ /* 0x000fe2000fffe03f */
[----:B------:R-:W-:Y:S02]  /*43e0*/  UMOV UR5, UR36 ;  /* 0x0000002400057c82 */ /* 0x000fe40008000000 */
[----:B------:R-:W-:Y:S01]  /*43f0*/  UMOV UR14, UR4 ;  /* 0x00000004000e7c82 */ /* 0x000fe20008000000 */
[----:B------:R-:W-:Y:S01]  /*4400*/  FMNMX.FTZ R3, R33, R0, !PT ;  /* 0x0000000021037209 */ /* 0x000fe20007810000 */
[----:B------:R-:W-:Y:S01]  /*4410*/  HGMMA.64x128x16.F32 R88, R180, gdesc[UR12].tnspB, R88, gsb0 ;  /* 0x41e0000cb4587df0 */ /* 0x000fe20008000858 */
[----:B------:R-:W-:Y:S01]  /*4420*/  UMOV UR15, 0x40000040 ;  /* 0x40000040000f7882 */ /* 0x000fe20000000000 */
[----:B------:R-:W-:Y:S01]  /*4430*/  UMOV UR14, UR6 ;  /* 0x00000006000e7c82 */ /* 0x000fe20008000000 */
[----:B------:R-:W-:Y:S01]  /*4440*/  UIADD3 UR6, UR4, 0x100, URZ ;  /* 0x0000010004067890 */ /* 0x000fe2000fffe03f */
[----:B------:R-:W-:-:S04]  /*4450*/  FMNMX.FTZ R0, R36, R3, !PT ;  /* 0x0000000324007209 */ /* 0x000fc80007810000 */
        /* <DEDUP_REMOVED lines=24> */
[----:B------:R-:W-:-:S05]  /*45e0*/  FMNMX.FTZ R10, R85, R0, !PT ;  /* 0x00000000550a7209 */ /* 0x000fca0007810000 */
[----:B------:R-:W0:Y:S02]  /*45f0*/  SHFL.BFLY PT, R3, R10, 0x2, 0x1f ;  /* 0x0c401f000a037f89 */ /* 0x000e2400000e0000 */
[----:B0-----:R-:W-:Y:S02]  /*4600*/  FMNMX.FTZ R13, R10, R3, !PT ;  /* 0x000000030a0d7209 */ /* 0x001fe40007810000 */
[----:B------:R-:W0:Y:S01]  /*4610*/  LDC R3, c[0x0][0x988] ;  /* 0x00026200ff037b82 */ /* 0x000e220000000800 */
[----:B------:R-:W-:Y:S02]  /*4620*/  FMNMX.FTZ R10, R26, R9, !PT ;  /* 0x000000091a0a7209 */ /* 0x000fe40007810000 */
[----:B------:R-:W1:Y:S02]  /*4630*/  SHFL.BFLY PT, R0, R13, 0x1, 0x1f ;  /* 0x0c201f000d007f89 */ /* 0x000e6400000e0000 */
[----:B------:R-:W-:Y:S01]  /*4640*/  FMNMX.FTZ R15, R27, R10, !PT ;  /* 0x0000000a1b0f7209 */ /* 0x000fe20007810000 */
[----:B------:R-:W-:-:S02]  /*4650*/  WARPGROUP.DEPBAR.LE gsb0, 0x0 ;  /* 0x00008000000079c5 */ /* 0x000fc40000010000 */
[----:B------:R-:W-:Y:S01]  /*4660*/  WARPGROUP.ARRIVE ;  /* 0x00000000000079c5 */ /* 0x000fe20000000000 */
[----:B------:R-:W-:-:S04]  /*4670*/  FMNMX.FTZ R10, R30, R15, !PT ;  /* 0x0000000f1e0a7209 */ /* 0x000fc80007810000 */
[----:B------:R-:W-:Y:S01]  /*4680*/  FMNMX.FTZ R21, R31, R10, !PT ;  /* 0x0000000a1f157209 */ /* 0x000fe20007810000 */
[----:B------:R-:W-:Y:S01]  /*4690*/  HGMMA.64x128x16.F32 R88, R176, gdesc[UR12].tnspB, R88, gsb0 ;  /* 0x41e0000cb0587df0 */ /* 0x000fe20008000858 */
[----:B------:R-:W-:Y:S01]  /*46a0*/  UMOV UR14, UR6 ;  /* 0x00000006000e7c82 */ /* 0x000fe20008000000 */
[----:B------:R-:W-:Y:S01]  /*46b0*/  UMOV UR15, 0x40000040 ;  /* 0x40000040000f7882 */ /* 0x000fe20000000000 */
[----:B------:R-:W-:Y:S01]  /*46c0*/  UIADD3 UR6, UR4, 0x180, URZ ;  /* 0x0000018004067890 */ /* 0x000fe2000fffe03f */
[----:B------:R-:W-:-:S04]  /*46d0*/  FMNMX.FTZ R10, R34, R21, !PT ;  /* 0x00000015220a7209 */ /* 0x000fc80007810000 */
[----:B------:R-:W-:Y:S02]  /*46e0*/  FMNMX.FTZ R21, R35, R10, !PT ;  /* 0x0000000a23157209 */ /* 0x000fe40007810000 */
[----:B-1----:R-:W-:Y:S02]  /*46f0*/  FMNMX.FTZ R0, R13, R0, !PT ;  /* 0x000000000d007209 */ /* 0x002fe40007810000 */
[----:B------:R-:W-:-:S03]  /*4700*/  FMNMX.FTZ R10, R38, R21, !PT ;  /* 0x00000015260a7209 */ /* 0x000fc60007810000 */
[----:B------:R-:W-:-:S04]  /*4710*/  FADD.FTZ R8, -R0, R11 ;  /* 0x0000000b00087221 */ /* 0x000fc80000010100 */
[-C--:B0-----:R-:W-:Y:S01]  /*4720*/  FMUL.FTZ R12, R8, R3.reuse ;  /* 0x00000003080c7220 */ /* 0x081fe20000410000 */
[----:B------:R-:W-:-:S04]  /*4730*/  FMUL.FTZ R8, R0, R3 ;  /* 0x0000000300087220 */ /* 0x000fc80000410000 */
[-CC-:B------:R-:W-:Y:S01]  /*4740*/  FFMA.FTZ R180, R25, R3.reuse, -R8.reuse ;  /* 0x0000000319b47223 */ /* 0x180fe20000010808 */
[----:B------:R-:W-:Y:S01]  /*4750*/  FMNMX.FTZ R25, R39, R10, !PT ;  /* 0x0000000a27197209 */ /* 0x000fe20007810000 */
[-CC-:B------:R-:W-:Y:S01]  /*4760*/  FFMA.FTZ R13, R29, R3.reuse, -R8.reuse ;  /* 0x000000031d0d7223 */ /* 0x180fe20000010808 */
[-CC-:B------:R-:W-:Y:S01]  /*4770*/  FFMA.FTZ R33, R33, R3.reuse, -R8.reuse ;  /* 0x0000000321217223 */ /* 0x180fe20000010808 */
[--C-:B------:R-:W-:Y:S01]  /*4780*/  FFMA.FTZ R37, R37, R3, -R8.reuse ;  /* 0x0000000325257223 */ /* 0x100fe20000010808 */
[----:B------:R-:W-:Y:S01]  /*4790*/  FMNMX.FTZ R10, R42, R25, !PT ;  /* 0x000000192a0a7209 */ /* 0x000fe20007810000 */
[-CC-:B------:R-:W-:Y:S01]  /*47a0*/  FFMA.FTZ R41, R41, R3.reuse, -R8.reuse ;  /* 0x0000000329297223 */ /* 0x180fe20000010808 */
[----:B------:R0:W-:Y:S01]  /*47b0*/  MUFU.EX2 R15, R33 ;  /* 0x00000021000f7308 */ /* 0x0001e20000000800 */
        /* <DEDUP_REMOVED lines=15> */
[----:B------:R-:W-:Y:S01]  /*48b0*/  MUFU.EX2 R25, R41 ;  /* 0x0000002900197308 */ /* 0x000fe20000000800 */
[-CC-:B------:R-:W-:Y:S01]  /*48c0*/  FFMA.FTZ R24, R80, R3.reuse, -R8.reuse ;  /* 0x0000000350187223 */ /* 0x180fe20000010808 */
[----:B------:R-:W-:Y:S01]  /*48d0*/  FMNMX.FTZ R29, R51, R10, !PT ;  /* 0x0000000a331d7209 */ /* 0x000fe20007810000 */
[-CC-:B------:R-:W-:Y:S01]  /*48e0*/  FFMA.FTZ R28, R84, R3.reuse, -R8.reuse ;  /* 0x00000003541c7223 */ /* 0x180fe20000010808 */
[----:B------:R-:W-:-:S02]  /*48f0*/  FFMA.FTZ R85, R85, R3, -R8 ;  /* 0x0000000355557223 */ /* 0x000fc40000010808 */
[----:B------:R-:W-:Y:S02]  /*4900*/  FMNMX.FTZ R10, R54, R29, !PT ;  /* 0x0000001d360a7209 */ /* 0x000fe40007810000 */
[----:B------:R-:W-:Y:S02]  /*4910*/  MUFU.EX2 R29, R45 ;  /* 0x0000002d001d7308 */ /* 0x000fe40000000800 */
[----:B0-----:R-:W-:-:S04]  /*4920*/  FMNMX.FTZ R33, R55, R10, !PT ;  /* 0x0000000a37217209 */ /* 0x001fc80007810000 */
[----:B------:R-:W-:Y:S02]  /*4930*/  FMNMX.FTZ R10, R58, R33, !PT ;  /* 0x000000213a0a7209 */ /* 0x000fe40007810000 */
[----:B------:R-:W-:Y:S02]  /*4940*/  MUFU.EX2 R12, R12 ;  /* 0x0000000c000c7308 */ /* 0x000fe40000000800 */
[----:B------:R-:W-:-:S04]  /*4950*/  FMNMX.FTZ R33, R59, R10, !PT ;  /* 0x0000000a3b217209 */ /* 0x000fc80007810000 */
[----:B------:R-:W-:Y:S02]  /*4960*/  FMNMX.FTZ R10, R62, R33, !PT ;  /* 0x000000213e0a7209 */ /* 0x000fe40007810000 */
[----:B------:R0:W-:Y:S02]  /*4970*/  MUFU.EX2 R33, R49 ;  /* 0x0000003100217308 */ /* 0x0001e40000000800 */
[----:B-1----:R-:W-:-:S04]  /*4980*/  FMNMX.FTZ R37, R63, R10, !PT ;  /* 0x0000000a3f257209 */ /* 0x002fc80007810000 */
[----:B------:R-:W-:Y:S02]  /*4990*/  FMNMX.FTZ R10, R66, R37, !PT ;  /* 0x00000025420a7209 */ /* 0x000fe40007810000 */
[----:B------:R-:W1:Y:S01]  /*49a0*/  MUFU.EX2 R11, R11 ;  /* 0x0000000b000b7308 */ /* 0x000e620000000800 */
[-CC-:B0-----:R-:W-:Y:S01]  /*49b0*/  FFMA.FTZ R49, R65, R3.reuse, -R8.reuse ;  /* 0x0000000341317223 */ /* 0x181fe20000010808 */
[----:B------:R-:W-:Y:S01]  /*49c0*/  FMNMX.FTZ R37, R67, R10, !PT ;  /* 0x0000000a43257209 */ /* 0x000fe20007810000 */
[----:B------:R-:W-:-:S03]  /*49d0*/  FFMA.FTZ R65, R81, R3, -R8 ;  /* 0x0000000351417223 */ /* 0x000fc60000010808 */
[----:B------:R-:W-:Y:S02]  /*49e0*/  FMNMX.FTZ R10, R70, R37, !PT ;  /* 0x00000025460a7209 */ /* 0x000fe40007810000 */
[----:B------:R0:W-:Y:S02]  /*49f0*/  MUFU.EX2 R37, R53 ;  /* 0x0000003500257308 */ /* 0x0001e40000000800 */
[----:B------:R-:W-:-:S04]  /*4a00*/  FMNMX.FTZ R41, R71, R10, !PT ;  /* 0x0000000a47297209 */ /* 0x000fc80007810000 */
[----:B------:R-:W-:Y:S02]  /*4a10*/  FMNMX.FTZ R10, R74, R41, !PT ;  /* 0x000000294a0a7209 */ /* 0x000fe40007810000 */
[----:B------:R-:W2:Y:S01]  /*4a20*/  MUFU.EX2 R180, R180 ;  /* 0x000000b400b47308 */ /* 0x000ea20000000800 */
[----:B0-----:R-:W-:Y:S01]  /*4a30*/  FFMA.FTZ R53, R69, R3, -R8 ;  /* 0x0000000345357223 */ /* 0x001fe20000010808 */
[----:B------:R-:W-:Y:S01]  /*4a40*/  FMNMX.FTZ R41, R75, R10, !PT ;  /* 0x0000000a4b297209 */ /* 0x000fe20007810000 */
[----:B-1----:R-:W-:-:S03]  /*4a50*/  FFMA.FTZ R7, R12, R7, R11 ;  /* 0x000000070c077223 */ /* 0x002fc6000001000b */
[----:B------:R-:W-:Y:S02]  /*4a60*/  FMNMX.FTZ R10, R78, R41, !PT ;  /* 0x000000294e0a7209 */ /* 0x000fe40007810000 */
[----:B------:R0:W-:Y:S02]  /*4a70*/  MUFU.EX2 R41, R57 ;  /* 0x0000003900297308 */ /* 0x0001e40000000800 */
[----:B------:R-:W-:-:S04]  /*4a80*/  FMNMX.FTZ R45, R79, R10, !PT ;  /* 0x0000000a4f2d7209 */ /* 0x000fc80007810000 */
[----:B------:R-:W-:Y:S02]  /*4a90*/  FMNMX.FTZ R10, R82, R45, !PT ;  /* 0x0000002d520a7209 */ /* 0x000fe40007810000 */
[----:B------:R-:W1:Y:S01]  /*4aa0*/  MUFU.EX2 R182, R182 ;  /* 0x000000b600b67308 */ /* 0x000e620000000800 */
[C---:B--2---:R-:W-:Y:S01]  /*4ab0*/  FADD.FTZ R7, R180.reuse, R7 ;  /* 0x00000007b4077221 */ /* 0x044fe20000010000 */
[----:B------:R-:W-:Y:S02]  /*4ac0*/  FMNMX.FTZ R45, R83, R10, !PT ;  /* 0x0000000a532d7209 */ /* 0x000fe40007810000 */
[----:B------:R-:W-:Y:S02]  /*4ad0*/  F2FP.F16.F32.PACK_AB R180, R180, R11 ;  /* 0x0000000bb4b4723e */ /* 0x000fe400000000ff */
[----:B------:R-:W-:Y:S02]  /*4ae0*/  FMNMX.FTZ R10, R86, R45, !PT ;  /* 0x0000002d560a7209 */ /* 0x000fe40007810000 */
[----:B------:R2:W-:Y:S02]  /*4af0*/  MUFU.EX2 R45, R61 ;  /* 0x0000003d002d7308 */ /* 0x0005e40000000800 */
[----:B------:R-:W-:-:S05]  /*4b00*/  FMNMX.FTZ R10, R87, R10, !PT ;  /* 0x0000000a570a7209 */ /* 0x000fca0007810000 */
[----:B0-----:R-:W0:Y:S01]  /*4b10*/  SHFL.BFLY PT, R57, R10, 0x2, 0x1f ;  /* 0x0c401f000a397f89 */ /* 0x001e2200000e0000 */
[----:B------:R-:W3:Y:S01]  /*4b20*/  MUFU.EX2 R13, R13 ;  /* 0x0000000d000d7308 */ /* 0x000ee20000000800 */
[----:B--2---:R-:W-:-:S07]  /*4b30*/  FFMA.FTZ R61, R77, R3, -R8 ;  /* 0x000000034d3d7223 */ /* 0x004fce0000010808 */
[----:B------:R-:W-:Y:S01]  /*4b40*/  MUFU.EX2 R49, R49 ;  /* 0x0000003100317308 */ /* 0x000fe20000000800 */
[----:B------:R-:W-:Y:S02]  /*4b50*/  WARPGROUP.DEPBAR.LE gsb0, 0x0 ;  /* 0x00008000000079c5 */ /* 0x000fe40000010000 */
[----:B------:R-:W-:Y:S01]  /*4b60*/  WARPGROUP.ARRIVE ;  /* 0x00000000000079c5 */ /* 0x000fe20000000000 */
[-CC-:B------:R-:W-:Y:S01]  /*4b70*/  FFMA.FTZ R176, R32, R3.reuse, -R8.reuse ;  /* 0x0000000320b07223 */ /* 0x180fe20000010808 */
[----:B------:R-:W-:-:S03]  /*4b80*/  FFMA.FTZ R178, R36, R3, -R8 ;  /* 0x0000000324b27223 */ /* 0x000fc60000010808 */
[----:B------:R-:W-:Y:S01]  /*4b90*/  MUFU.EX2 R53, R53 ;  /* 0x0000003500357308 */ /* 0x000fe20000000800 */
[----:B------:R-:W-:Y:S01]  /*4ba0*/  HGMMA.64x128x16.F32 R88, R172, gdesc[UR12].tnspB, R88, gsb0 ;  /* 0x41e0000cac587df0 */ /* 0x000fe20008000858 */
[----:B------:R-:W-:Y:S01]  /*4bb0*/  UMOV UR14, UR6 ;  /* 0x00000006000e7c82 */ /* 0x000fe20008000000 */
[----:B------:R-:W-:Y:S01]  /*4bc0*/  UMOV UR15, 0x40000040 ;  /* 0x40000040000f7882 */ /* 0x000fe20000000000 */
[----:B------:R-:W-:Y:S01]  /*4bd0*/  UIADD3 UR6, UR4, 0x200, URZ ;  /* 0x0000020004067890 */ /* 0x000fe2000fffe03f */
[----:B0-----:R-:W-:-:S03]  /*4be0*/  FMNMX.FTZ R32, R10, R57, !PT ;  /* 0x000000390a207209 */ /* 0x001fc60007810000 */
[----:B------:R-:W-:Y:S02]  /*4bf0*/  MUFU.EX2 R176, R176 ;  /* 0x000000b000b07308 */ /* 0x000fe40000000800 */
[----:B------:R-:W0:Y:S06]  /*4c00*/  SHFL.BFLY PT, R69, R32, 0x1, 0x1f ;  /* 0x0c201f0020457f89 */ /* 0x000e2c00000e0000 */
[----:B------:R-:W-:Y:S08]  /*4c10*/  MUFU.EX2 R178, R178 ;  /* 0x000000b200b27308 */ /* 0x000ff00000000800 */
[----:B------:R-:W-:Y:S08]  /*4c20*/  MUFU.EX2 R14, R14 ;  /* 0x0000000e000e7308 */ /* 0x000ff00000000800 */
[----:B------:R-:W2:Y:S01]  /*4c30*/  MUFU.EX2 R57, R73 ;  /* 0x0000004900397308 */ /* 0x000ea20000000800 */
[----:B0-----:R-:W-:-:S07]  /*4c40*/  FMNMX.FTZ R10, R32, R69, !PT ;  /* 0x00000045200a7209 */ /* 0x001fce0007810000 */
[----:B------:R-:W-:Y:S08]  /*4c50*/  MUFU.EX2 R20, R20 ;  /* 0x0000001400147308 */ /* 0x000ff00000000800 */
[----:B------:R-:W0:Y:S08]  /*4c60*/  MUFU.EX2 R61, R61 ;  /* 0x0000003d003d7308 */ /* 0x000e300000000800 */
[----:B------:R-:W-:Y:S08]  /*4c70*/  MUFU.EX2 R24, R24 ;  /* 0x0000001800187308 */ /* 0x000ff00000000800 */
[----:B------:R-:W-:Y:S08]  /*4c80*/  MUFU.EX2 R65, R65 ;  /* 0x0000004100417308 */ /* 0x000ff00000000800 */
[----:B------:R-:W-:Y:S01]  /*4c90*/  MUFU.EX2 R28, R28 ;  /* 0x0000001c001c7308 */ /* 0x000fe20000000800 */
[----:B------:R-:W-:-:S02]  /*4ca0*/  WARPGROUP.DEPBAR.LE gsb0, 0x0 ;  /* 0x00008000000079c5 */ /* 0x000fc40000010000 */
[----:B------:R-:W-:Y:S01]  /*4cb0*/  WARPGROUP.ARRIVE ;  /* 0x00000000000079c5 */ /* 0x000fe20000000000 */
[-CC-:B------:R-:W-:Y:S01]  /*4cc0*/  FFMA.FTZ R172, R40, R3.reuse, -R8.reuse ;  /* 0x0000000328ac7223 */ /* 0x180fe20000010808 */
[----:B------:R-:W-:-:S04]  /*4cd0*/  FFMA.FTZ R174, R44, R3, -R8 ;  /* 0x000000032cae7223 */ /* 0x000fc80000010808 */
[----:B------:R-:W-:Y:S01]  /*4ce0*/  HGMMA.64x128x16.F32 R88, R168, gdesc[UR12].tnspB, R88, gsb0 ;  /* 0x41e0000ca8587df0 */ /* 0x000fe20008000858 */
[----:B------:R-:W-:Y:S01]  /*4cf0*/  UMOV UR14, UR6 ;  /* 0x00000006000e7c82 */ /* 0x000fe20008000000 */
[----:B------:R-:W-:Y:S01]  /*4d00*/  UMOV UR15, 0x40000040 ;  /* 0x40000040000f7882 */ /* 0x000fe20000000000 */
[----:B------:R-:W-:Y:S01]  /*4d10*/  UIADD3 UR6, UR4, 0x280, URZ ;  /* 0x0000028004067890 */ /* 0x000fe2000fffe03f */
[----:B------:R-:W-:Y:S08]  /*4d20*/  MUFU.EX2 R172, R172 ;  /* 0x000000ac00ac7308 */ /* 0x000ff00000000800 */
[----:B------:R-:W-:Y:S01]  /*4d30*/  MUFU.EX2 R174, R174 ;  /* 0x000000ae00ae7308 */ /* 0x000fe20000000800 */
[----:B------:R-:W-:-:S02]  /*4d40*/  WARPGROUP.DEPBAR.LE gsb0, 0x0 ;  /* 0x00008000000079c5 */ /* 0x000fc40000010000 */
[----:B------:R-:W-:Y:S01]  /*4d50*/  WARPGROUP.ARRIVE ;  /* 0x00000000000079c5 */ /* 0x000fe20000000000 */
[-CC-:B------:R-:W-:Y:S01]  /*4d60*/  FFMA.FTZ R168, R48, R3.reuse, -R8.reuse ;  /* 0x0000000330a87223 */ /* 0x180fe20000010808 */
[-C--:B------:R-:W-:Y:S01]  /*4d70*/  FMUL.FTZ R48, R10, R3.reuse ;  /* 0x000000030a307220 */ /* 0x080fe20000410000 */
[----:B------:R-:W-:-:S03]  /*4d80*/  FFMA.FTZ R170, R52, R3, -R8 ;  /* 0x0000000334aa7223 */ /* 0x000fc60000010808 */
[----:B------:R-:W-:Y:S01]  /*4d90*/  HGMMA.64x128x16.F32 R88, R152, gdesc[UR12].tnspB, R88, gsb0 ;  /* 0x41e0000c98587df0 */ /* 0x000fe20008000858 */
[----:B------:R-:W-:Y:S01]  /*4da0*/  UMOV UR14, UR6 ;  /* 0x00000006000e7c82 */ /* 0x000fe20008000000 */
[----:B------:R-:W-:Y:S01]  /*4db0*/  UMOV UR15, 0x40000040 ;  /* 0x40000040000f7882 */ /* 0x000fe20000000000 */
[----:B------:R-:W-:Y:S01]  /*4dc0*/  UIADD3 UR6, UR4, 0x300, URZ ;  /* 0x0000030004067890 */ /* 0x000fe2000fffe03f */
[-CC-:B------:R-:W-:Y:S01]  /*4dd0*/  FFMA.FTZ R181, R26, R3.reuse, -R48.reuse ;  /* 0x000000031ab57223 */ /* 0x180fe20000010830 */
[----:B------:R-:W-:Y:S01]  /*4de0*/  UIADD3 UR4, UR4, 0x380, URZ ;  /* 0x0000038004047890 */ /* 0x000fe2000fffe03f */
[-CC-:B------:R-:W-:Y:S01]  /*4df0*/  FFMA.FTZ R26, R27, R3.reuse, -R48.reuse ;  /* 0x000000031b1a7223 */ /* 0x180fe20000010830 */
[----:B------:R-:W-:Y:S01]  /*4e00*/  IMAD.U32 R27, RZ, RZ, UR7 ;  /* 0x00000007ff1b7e24 */ /* 0x000fe2000f8e00ff */
[----:B------:R-:W-:Y:S01]  /*4e10*/  UMOV UR7, 0x40000040 ;  /* 0x4000004000077882 */ /* 0x000fe20000000000 */
[-CC-:B------:R-:W-:Y:S01]  /*4e20*/  FFMA.FTZ R183, R30, R3.reuse, -R48.reuse ;  /* 0x000000031eb77223 */ /* 0x180fe20000010830 */
[----:B------:R-:W-:Y:S01]  /*4e30*/  MUFU.EX2 R181, R181 ;  /* 0x000000b500b57308 */ /* 0x000fe20000000800 */
[----:B------:R-:W-:Y:S01]  /*4e40*/  FFMA.FTZ R36, R31, R3, -R48 ;  /* 0x000000031f247223 */ /* 0x000fe20000010830 */
[----:B------:R-:W-:-:S02]  /*4e50*/  @!P1 VIADD R27, R27, 0x34840 ;  /* 0x000348401b1b9836 */ /* 0x000fc40000000000 */
[-CC-:B------:R-:W-:Y:S01]  /*4e60*/  FFMA.FTZ R177, R34, R3.reuse, -R48.reuse ;  /* 0x0000000322b17223 */ /* 0x180fe20000010830 */
[-CC-:B------:R-:W-:Y:S01]  /*4e70*/  FFMA.FTZ R44, R35, R3.reuse, -R48.reuse ;  /* 0x00000003232c7223 */ /* 0x180fe20000010830 */
[-CC-:B------:R-:W-:Y:S01]  /*4e80*/  FFMA.FTZ R179, R38, R3.reuse, -R48.reuse ;  /* 0x0000000326b37223 */ /* 0x180fe20000010830 */
[-CC-:B------:R-:W-:Y:S01]  /*4e90*/  FFMA.FTZ R38, R39, R3.reuse, -R48.reuse ;  /* 0x0000000327267223 */ /* 0x180fe20000010830 */
[----:B------:R-:W-:Y:S01]  /*4ea0*/  @!P1 PRMT R27, RZ, 0x654, R27 ;  /* 0x00000654ff1b9816 */ /* 0x000fe2000000001b */
[----:B------:R-:W-:Y:S01]  /*4eb0*/  MUFU.EX2 R26, R26 ;  /* 0x0000001a001a7308 */ /* 0x000fe20000000800 */
[-CC-:B------:R-:W-:Y:S01]  /*4ec0*/  FFMA.FTZ R175, R46, R3.reuse, -R48.reuse ;  /* 0x000000032eaf7223 */ /* 0x180fe20000010830 */
[----:B-1----:R-:W-:Y:S01]  /*4ed0*/  FADD.FTZ R46, R182, R7 ;  /* 0x00000007b62e7221 */ /* 0x002fe20000010000 */
[-CC-:B------:R-:W-:Y:S01]  /*4ee0*/  FFMA.FTZ R173, R42, R3.reuse, -R48.reuse ;  /* 0x000000032aad7223 */ /* 0x180fe20000010830 */
[-CC-:B------:R-:W-:Y:S01]  /*4ef0*/  FFMA.FTZ R40, R43, R3.reuse, -R48.reuse ;  /* 0x000000032b287223 */ /* 0x180fe20000010830 */
[-CC-:B------:R-:W-:Y:S01]  /*4f00*/  FFMA.FTZ R34, R47, R3.reuse, -R48.reuse ;  /* 0x000000032f227223 */ /* 0x180fe20000010830 */
[-CC-:B------:R-:W-:Y:S01]  /*4f10*/  FFMA.FTZ R169, R50, R3.reuse, -R48.reuse ;  /* 0x0000000332a97223 */ /* 0x180fe20000010830 */
[-CC-:B------:R-:W-:Y:S01]  /*4f20*/  FFMA.FTZ R30, R51, R3.reuse, -R48.reuse ;  /* 0x00000003331e7223 */ /* 0x180fe20000010830 */
        /* <DEDUP_REMOVED lines=17> */
[----:B------:R-:W-:Y:S01]  /*5040*/  FFMA.FTZ R86, R86, R3, -R48 ;  /* 0x0000000356567223 */ /* 0x000fe20000010830 */
[----:B------:R-:W-:Y:S01]  /*5050*/  IMAD.U32 R31, RZ, RZ, UR10 ;  /* 0x0000000aff1f7e24 */ /* 0x000fe2000f8e00ff */
[----:B---3--:R-:W-:-:S03]  /*5060*/  F2FP.F16.F32.PACK_AB R182, R13, R182 ;  /* 0x000000b60db6723e */ /* 0x008fc600000000ff */
[----:B------:R-:W-:Y:S02]  /*5070*/  @!P1 VIADD R31, R31, 0x34860 ;  /* 0x000348601f1f9836 */ /* 0x000fe40000000000 */
[----:B------:R-:W-:Y:S03]  /*5080*/  MUFU.EX2 R44, R44 ;  /* 0x0000002c002c7308 */ /* 0x000fe60000000800 */
[----:B------:R-:W-:-:S05]  /*5090*/  @!P1 PRMT R31, RZ, 0x654, R31 ;  /* 0x00000654ff1f9816 */ /* 0x000fca000000001f */
[----:B------:R-:W-:Y:S08]  /*50a0*/  MUFU.EX2 R179, R179 ;  /* 0x000000b300b37308 */ /* 0x000ff00000000800 */
        /* <DEDUP_REMOVED lines=9> */
[----:B------:R-:W-:Y:S01]  /*5140*/  MUFU.EX2 R171, R171 ;  /* 0x000000ab00ab7308 */ /* 0x000fe20000000800 */
[----:B------:R-:W-:-:S02]  /*5150*/  WARPGROUP.DEPBAR.LE gsb0, 0x0 ;  /* 0x00008000000079c5 */ /* 0x000fc40000010000 */
[----:B------:R-:W-:Y:S01]  /*5160*/  WARPGROUP.ARRIVE ;  /* 0x00000000000079c5 */ /* 0x000fe20000000000 */
[-CC-:B------:R-:W-:Y:S01]  /*5170*/  FFMA.FTZ R152, R56, R3.reuse, -R8.reuse ;  /* 0x0000000338987223 */ /* 0x180fe20000010808 */
[-C--:B------:R-:W-:Y:S01]  /*5180*/  FFMA.FTZ R154, R60, R3.reuse, -R8 ;  /* 0x000000033c9a7223 */ /* 0x080fe20000010808 */
[-CC-:B------:R-:W-:Y:S02]  /*5190*/  FFMA.FTZ R153, R58, R3.reuse, -R48.reuse ;  /* 0x000000033a997223 */ /* 0x180fe40000010830 */
[----:B------:R-:W-:Y:S01]  /*51a0*/  MUFU.EX2 R32, R32 ;  /* 0x0000002000207308 */ /* 0x000fe20000000800 */
[-CC-:B------:R-:W-:Y:S01]  /*51b0*/  FFMA.FTZ R155, R62, R3.reuse, -R48.reuse ;  /* 0x000000033e9b7223 */ /* 0x180fe20000010830 */
[----:B------:R-:W-:Y:S01]  /*51c0*/  HGMMA.64x128x16.F32 R88, R156, gdesc[UR12].tnspB, R88, gsb0 ;  /* 0x41e0000c9c587df0 */ /* 0x000fe20008000858 */
[----:B------:R-:W-:Y:S01]  /*51d0*/  UMOV UR14, UR6 ;  /* 0x00000006000e7c82 */ /* 0x000fe20008000000 */
[----:B------:R-:W-:Y:S01]  /*51e0*/  UMOV UR15, 0x40000040 ;  /* 0x40000040000f7882 */ /* 0x000fe20000000000 */
[----:B------:R-:W-:Y:S01]  /*51f0*/  UMOV UR6, UR4 ;  /* 0x0000000400067c82 */ /* 0x000fe20008000000 */
[----:B------:R-:W-:Y:S01]  /*5200*/  FFMA.FTZ R48, R87, R3, -R48 ;  /* 0x0000000357307223 */ /* 0x000fe20000010830 */
[----:B------:R-:W-:Y:S01]  /*5210*/  UMOV UR4, UR37 ;  /* 0x0000002500047c82 */ /* 0x000fe20008000000 */
        /* <DEDUP_REMOVED lines=16> */
[----:B------:R-:W-:Y:S02]  /*5320*/  FADD.FTZ R8, -R10, R9 ;  /* 0x000000090a087221 */ /* 0x000fe40000010100 */
[----:B------:R-:W-:Y:S01]  /*5330*/  MUFU.EX2 R157, R66 ;  /* 0x00000042009d7308 */ /* 0x000fe20000000800 */
[----:B------:R-:W-:Y:S01]  /*5340*/  HGMMA.64x128x16.F32 R88, R160, gdesc[UR12].tnspB, R88, gsb0 ;  /* 0x41e0000ca0587df0 */ /* 0x000fe20008000858 */
[----:B------:R-:W-:-:S06]  /*5350*/  FMUL.FTZ R8, R8, R3 ;  /* 0x0000000308087220 */ /* 0x000fcc0000410000 */
[----:B------:R-:W-:Y:S08]  /*5360*/  MUFU.EX2 R156, R156 ;  /* 0x0000009c009c7308 */ /* 0x000ff00000000800 */
[----:B------:R-:W-:Y:S08]  /*5370*/  MUFU.EX2 R8, R8 ;  /* 0x0000000800087308 */ /* 0x000ff00000000800 */
[----:B------:R-:W-:Y:S08]  /*5380*/  MUFU.EX2 R158, R158 ;  /* 0x0000009e009e7308 */ /* 0x000ff00000000800 */
[----:B------:R-:W-:Y:S08]  /*5390*/  MUFU.EX2 R159, R70 ;  /* 0x00000046009f7308 */ /* 0x000ff00000000800 */
[----:B------:R-:W1:Y:S01]  /*53a0*/  MUFU.EX2 R9, R85 ;  /* 0x0000005500097308 */ /* 0x000e620000000800 */
[----:B------:R-:W-:-:S02]  /*53b0*/  WARPGROUP.DEPBAR.LE gsb0, 0x0 ;  /* 0x00008000000079c5 */ /* 0x000fc40000010000 */
[----:B------:R-:W-:-:S05]  /*53c0*/  WARPGROUP.ARRIVE ;  /* 0x00000000000079c5 */ /* 0x000fca0000000000 */
[----:B------:R-:W3:Y:S01]  /*53d0*/  MUFU.EX2 R161, R74 ;  /* 0x0000004a00a17308 */ /* 0x000ee20000000800 */
[----:B--2---:R-:W-:Y:S02]  /*53e0*/  F2FP.F16.F32.PACK_AB R160, R57, R14 ;  /* 0x0000000e39a0723e */ /* 0x004fe400000000ff */
[----:B0-----:R-:W-:Y:S01]  /*53f0*/  F2FP.F16.F32.PACK_AB R162, R61, R20 ;  /* 0x000000143da2723e */ /* 0x001fe200000000ff */
[----:B------:R-:W-:Y:S04]  /*5400*/  HGMMA.64x128x16.F32 R88, R164, gdesc[UR4].tnspB, R88, gsb0 ;  /* 0x41e00004a4587df0 */ /* 0x000fe80008000858 */
[----:B------:R-:W0:Y:S01]  /*5410*/  MUFU.EX2 R163, R78 ;  /* 0x0000004e00a37308 */ /* 0x000e220000000800 */
[----:B------:R-:W-:Y:S02]  /*5420*/  WARPGROUP.DEPBAR.LE gsb0, 0x0 ;  /* 0x00008000000079c5 */ /* 0x000fe40000010000 */
[----:B------:R2:W-:Y:S05]  /*5430*/  @!P1 SYNCS.ARRIVE.TRANS64.RED.A1T0 RZ, [R27+URZ], RZ ;  /* 0x000000ff1bff99a7 */ /* 0x0005ea000810043f */
[----:B------:R-:W4:Y:S01]  /*5440*/  MUFU.EX2 R165, R82 ;  /* 0x0000005200a57308 */ /* 0x000f220000000800 */
[----:B-1----:R-:W-:-:S02]  /*5450*/  F2FP.F16.F32.PACK_AB R166, R9, R28 ;  /* 0x0000001c09a6723e */ /* 0x002fc400000000ff */
[----:B------:R-:W-:Y:S01]  /*5460*/  F2FP.F16.F32.PACK_AB R164, R65, R24 ;  /* 0x0000001841a4723e */ /* 0x000fe200000000ff */
[----:B--2---:R-:W-:Y:S01]  /*5470*/  FFMA.FTZ R27, R8, R6, R181 ;  /* 0x00000006081b7223 */ /* 0x004fe200000100b5 */
[----:B------:R-:W-:-:S03]  /*5480*/  F2FP.F16.F32.PACK_AB R181, R26, R181 ;  /* 0x000000b51ab5723e */ /* 0x000fc600000000ff */
[----:B------:R-:W1:Y:S01]  /*5490*/  MUFU.EX2 R167, R86 ;  /* 0x0000005600a77308 */ /* 0x000e620000000800 */
[----:B------:R2:W-:Y:S01]  /*54a0*/  @!P1 SYNCS.ARRIVE.TRANS64.RED.A1T0 RZ, [R31+URZ], RZ ;  /* 0x000000ff1fff99a7 */ /* 0x0005e2000810043f */
[----:B------:R-:W-:Y:S01]  /*54b0*/  FADD.FTZ R6, R26, R27 ;  /* 0x0000001b1a067221 */ /* 0x000fe20000010000 */
[----:B------:R-:W-:-:S03]  /*54c0*/  FADD.FTZ R27, R13, R46 ;  /* 0x0000002e0d1b7221 */ /* 0x000fc60000010000 */
[----:B------:R-:W-:Y:S01]  /*54d0*/  FADD.FTZ R7, R183, R6 ;  /* 0x00000006b7077221 */ /* 0x000fe20000010000 */
[----:B------:R-:W-:Y:S01]  /*54e0*/  FADD.FTZ R46, R176, R27 ;  /* 0x0000001bb02e7221 */ /* 0x000fe20000010000 */
[C---:B------:R-:W-:Y:S02]  /*54f0*/  F2FP.F16.F32.PACK_AB R176, R15.reuse, R176 ;  /* 0x000000b00fb0723e */ /* 0x040fe400000000ff */
[C---:B------:R-:W-:Y:S01]  /*5500*/  FADD.FTZ R6, R36.reuse, R7 ;  /* 0x0000000724067221 */ /* 0x040fe20000010000 */
[----:B------:R-:W-:Y:S01]  /*5510*/  FADD.FTZ R27, R15, R46 ;  /* 0x0000002e0f1b7221 */ /* 0x000fe20000010000 */
[----:B------:R-:W-:Y:S02]  /*5520*/  F2FP.F16.F32.PACK_AB R183, R36, R183 ;  /* 0x000000b724b7723e */ /* 0x000fe400000000ff */
[----:B------:R-:W-:Y:S01]  /*5530*/  FADD.FTZ R7, R177, R6 ;  /* 0x00000006b1077221 */ /* 0x000fe20000010000 */
[----:B------:R-:W-:Y:S01]  /*5540*/  FADD.FTZ R46, R178, R27 ;  /* 0x0000001bb22e7221 */ /* 0x000fe20000010000 */
[----:B------:R-:W-:-:S02]  /*5550*/  F2FP.F16.F32.PACK_AB R177, R44, R177 ;  /* 0x000000b12cb1723e */ /* 0x000fc400000000ff */
[----:B------:R-:W-:Y:S01]  /*5560*/  FADD.FTZ R6, R44, R7 ;  /* 0x000000072c067221 */ /* 0x000fe20000010000 */
[C---:B------:R-:W-:Y:S01]  /*5570*/  FADD.FTZ R27, R21.reuse, R46 ;  /* 0x0000002e151b7221 */ /* 0x040fe20000010000 */
[----:B------:R-:W-:Y:S02]  /*5580*/  F2FP.F16.F32.PACK_AB R178, R21, R178 ;  /* 0x000000b215b2723e */ /* 0x000fe400000000ff */
[----:B------:R-:W-:Y:S01]  /*5590*/  FADD.FTZ R7, R179, R6 ;  /* 0x00000006b3077221 */ /* 0x000fe20000010000 */
[----:B------:R-:W-:Y:S01]  /*55a0*/  FADD.FTZ R46, R172, R27 ;  /* 0x0000001bac2e7221 */ /* 0x000fe20000010000 */
[C---:B------:R-:W-:Y:S02]  /*55b0*/  F2FP.F16.F32.PACK_AB R179, R38.reuse, R179 ;  /* 0x000000b326b3723e */ /* 0x040fe400000000ff */
[----:B------:R-:W-:Y:S01]  /*55c0*/  FADD.FTZ R6, R38, R7 ;  /* 0x0000000726067221 */ /* 0x000fe20000010000 */
[C---:B------:R-:W-:Y:S01]  /*55d0*/  FADD.FTZ R27, R25.reuse, R46 ;  /* 0x0000002e191b7221 */ /* 0x040fe20000010000 */
[----:B------:R-:W-:-:S02]  /*55e0*/  F2FP.F16.F32.PACK_AB R172, R25, R172 ;  /* 0x000000ac19ac723e */ /* 0x000fc400000000ff */
[----:B------:R-:W-:Y:S01]  /*55f0*/  FADD.FTZ R7, R173, R6 ;  /* 0x00000006ad077221 */ /* 0x000fe20000010000 */
[----:B------:R-:W-:Y:S01]  /*5600*/  FADD.FTZ R46, R174, R27 ;  /* 0x0000001bae2e7221 */ /* 0x000fe20000010000 */
[C---:B------:R-:W-:Y:S02]  /*5610*/  F2FP.F16.F32.PACK_AB R173, R40.reuse, R173 ;  /* 0x000000ad28ad723e */ /* 0x040fe400000000ff */
[----:B------:R-:W-:Y:S01]  /*5620*/  FADD.FTZ R6, R40, R7 ;  /* 0x0000000728067221 */ /* 0x000fe20000010000 */
[C---:B------:R-:W-:Y:S01]  /*5630*/  FADD.FTZ R11, R29.reuse, R46 ;  /* 0x0000002e1d0b7221 */ /* 0x040fe20000010000 */
        /* <DEDUP_REMOVED lines=21> */
[----:B------:R-:W-:Y:S01]  /*5790*/  F2FP.F16.F32.PACK_AB R153, R42, R153 ;  /* 0x000000992a99723e */ /* 0x000fe200000000ff */
[----:B------:R-:W-:-:S02]  /*57a0*/  IMAD.MOV.U32 R11, RZ, RZ, R0 ;  /* 0x000000ffff0b7224 */ /* 0x000fc400078e0000 */
        /* <DEDUP_REMOVED lines=19> */
[----:B------:R-:W-:-:S03]  /*58e0*/  FADD.FTZ R7, R57, R26 ;  /* 0x0000001a39077221 */ /* 0x000fc60000010000 */
[----:B---3--:R-:W-:Y:S01]  /*58f0*/  FADD.FTZ R6, R161, R6 ;  /* 0x00000006a1067221 */ /* 0x008fe20000010000 */
[----:B------:R-:W-:Y:S01]  /*5900*/  FADD.FTZ R26, R20, R7 ;  /* 0x00000007141a7221 */ /* 0x000fe20000010000 */
[C---:B------:R-:W-:Y:S02]  /*5910*/  F2FP.F16.F32.PACK_AB R161, R75.reuse, R161 ;  /* 0x000000a14ba1723e */ /* 0x040fe400000000ff */
[----:B------:R-:W-:Y:S01]  /*5920*/  FADD.FTZ R6, R75, R6 ;  /* 0x000000064b067221 */ /* 0x000fe20000010000 */
[----:B------:R-:W-:-:S03]  /*5930*/  FADD.FTZ R7, R61, R26 ;  /* 0x0000001a3d077221 */ /* 0x000fc60000010000 */
[----:B0-----:R-:W-:Y:S01]  /*5940*/  FADD.FTZ R6, R163, R6 ;  /* 0x00000006a3067221 */ /* 0x001fe20000010000 */
[----:B------:R-:W-:Y:S01]  /*5950*/  FADD.FTZ R14, R24, R7 ;  /* 0x00000007180e7221 */ /* 0x000fe20000010000 */
[C---:B------:R-:W-:Y:S02]  /*5960*/  F2FP.F16.F32.PACK_AB R163, R79.reuse, R163 ;  /* 0x000000a34fa3723e */ /* 0x040fe400000000ff */
[----:B------:R-:W-:Y:S01]  /*5970*/  FADD.FTZ R6, R79, R6 ;  /* 0x000000064f067221 */ /* 0x000fe20000010000 */
[----:B------:R-:W-:-:S03]  /*5980*/  FADD.FTZ R7, R65, R14 ;  /* 0x0000000e41077221 */ /* 0x000fc60000010000 */
[----:B----4-:R-:W-:Y:S01]  /*5990*/  FADD.FTZ R6, R165, R6 ;  /* 0x00000006a5067221 */ /* 0x010fe20000010000 */
[----:B------:R-:W-:Y:S01]  /*59a0*/  FADD.FTZ R14, R28, R7 ;  /* 0x000000071c0e7221 */ /* 0x000fe20000010000 */
[C---:B------:R-:W-:Y:S02]  /*59b0*/  F2FP.F16.F32.PACK_AB R165, R83.reuse, R165 ;  /* 0x000000a553a5723e */ /* 0x040fe400000000ff */
[----:B------:R-:W-:Y:S01]  /*59c0*/  FADD.FTZ R6, R83, R6 ;  /* 0x0000000653067221 */ /* 0x000fe20000010000 */
[----:B------:R-:W-:Y:S01]  /*59d0*/  FADD.FTZ R7, R9, R14 ;  /* 0x0000000e09077221 */ /* 0x000fe20000010000 */
[----:B------:R-:W-:Y:S02]  /*59e0*/  IMAD.MOV.U32 R9, RZ, RZ, R10 ;  /* 0x000000ffff097224 */ /* 0x000fe400078e000a */
[----:B-1----:R-:W-:Y:S01]  /*59f0*/  FADD.FTZ R6, R167, R6 ;  /* 0x00000006a7067221 */ /* 0x002fe20000010000 */
[----:B------:R-:W-:-:S03]  /*5a00*/  F2FP.F16.F32.PACK_AB R167, R48, R167 ;  /* 0x000000a730a7723e */ /* 0x000fc600000000ff */
[----:B------:R-:W-:Y:S01]  /*5a10*/  FADD.FTZ R6, R48, R6 ;  /* 0x0000000630067221 */ /* 0x000fe20000010000 */
[----:B--2---:R-:W-:Y:S06]  /*5a20*/  @P2 BRA `(.L_x_24) ;  /* 0xffffffdc009c2947 */ /* 0x004fec000383ffff */
.L_x_15:
[----:B------:R-:W-:Y:S06]  /*5a30*/  BAR.ARV 0x8, 0x180 ;  /* 0x0206000000007b1d */ /* 0x000fec0000002000 */
        /* <DEDUP_REMOVED lines=64> */
[----:B------:R-:W-:Y:S06]  /*5e40*/  @!P0 BRA `(.L_x_25) ;  /* 0x0000000000048947 */ /* 0x000fec0003800000 */
[----:B------:R-:W-:Y:S01]  /*5e50*/  BPT.TRAP 0x1 ;  /* 0x000000040000795c */ /* 0x000fe20000300000 */
.L_x_25:
        /* <DEDUP_REMOVED lines=9> */
.L_x_26:
[----:B-1----:R-:W-:Y:S05]  /*5ef0*/  @P2 BRA `(.L_x_27) ;  /* 0x0000000000082947 */ /* 0x002fea0003800000 */
[----:B------:R-:W1:Y:S02]  /*5f00*/  SYNCS.PHASECHK.TRANS64.TRYWAIT P0, [UR12+0x34850], R4 ;  /* 0x03485004ff0075a7 */ /* 0x000e64000800014c */
[----:B-1----:R-:W-:Y:S05]  /*5f10*/  @!P0 BRA `(.L_x_28) ;  /* 0x0000006000308947 */ /* 0x002fea0003800000 */
.L_x_27:
[----:B------:R-:W-:Y:S01]  /*5f20*/  UIADD3 UR5, UR4, 0x400, URZ ;  /* 0x0000040004057890 */ /* 0x000fe2000fffe03f */
[----:B------:R-:W-:Y:S01]  /*5f30*/  WARPGROUP.ARRIVE ;  /* 0x00000000000079c5 */ /* 0x000fe20000000000 */
[----:B------:R-:W-:Y:S01]  /*5f40*/  UMOV UR7, 0x40000040 ;  /* 0x4000004000077882 */ /* 0x000fe20000000000 */
[----:B01----:R-:W0:Y:S01]  /*5f50*/  SHFL.BFLY PT, R4, R7, 0x2, 0x1f ;  /* 0x0c401f0007047f89 */ /* 0x003e2200000e0000 */
[----:B------:R-:W-:Y:S01]  /*5f60*/  USHF.R.U32.HI UR5, URZ, 0x4, UR5 ;  /* 0x000000043f057899 */ /* 0x000fe20008011605 */
[----:B------:R-:W-:Y:S01]  /*5f70*/  IMAD.MOV.U32 R96, RZ, RZ, -0x800000 ;  /* 0xff800000ff607424 */ /* 0x000fe200078e00ff */
[----:B------:R-:W-:Y:S01]  /*5f80*/  CS2R R98, SRZ ;  /* 0x0000000000627805 */ /* 0x000fe2000001ff00 */
[----:B------:R-:W1:Y:S01]  /*5f90*/  SHFL.BFLY PT, R5, R6, 0x2, 0x1f ;  /* 0x0c401f0006057f89 */ /* 0x000e6200000e0000 */
[----:B------:R-:W-:Y:S01]  /*5fa0*/  ULOP3.LUT UR5, UR5, 0x3fff, URZ, 0xc0, !UPT ;  /* 0x00003fff05057892 */ /* 0x000fe2000f8ec03f */
[----:B------:R-:W-:Y:S01]  /*5fb0*/  IMAD.MOV.U32 R93, RZ, RZ, -0x800000 ;  /* 0xff800000ff5d7424 */ /* 0x000fe200078e00ff */
[----:B------:R-:W2:Y:S01]  /*5fc0*/  LDC R115, c[0x0][0xc38] ;  /* 0x00030e00ff737b82 */ /* 0x000ea20000000800 */
[----:B------:R-:W-:Y:S01]  /*5fd0*/  R2UR UR14, R186 ;  /* 0x00000000ba0e72ca */ /* 0x000fe200000e0000 */
[----:B------:R-:W-:Y:S01]  /*5fe0*/  ULOP3.LUT UR5, UR5, 0x4000000, URZ, 0xfc, !UPT ;  /* 0x0400000005057892 */ /* 0x000fe2000f8efc3f */
[----:B------:R-:W-:Y:S01]  /*5ff0*/  R2UR UR13, R185 ;  /* 0x00000000b90d72ca */ /* 0x000fe200000e0000 */
[----:B------:R-:W-:-:S02]  /*6000*/  ULDC UR10, c[0x0][0xc44] ;  /* 0x00031100000a7ab9 */ /* 0x000fc40000000800 */
[----:B------:R-:W-:-:S07]  /*6010*/  ULEA UR8, UR36, UR5, 0xb ;  /* 0x0000000524087291 */ /* 0x000fce000f8e583f */
[----:B------:R-:W-:Y:S01]  /*6020*/  UMOV UR6, UR8 ;  /* 0x0000000800067c82 */ /* 0x000fe20008000000 */
[----:B------:R-:W3:Y:S02]  /*6030*/  S2UR UR5, SR_SWINHI ;  /* 0x00000000000579c3 */ /* 0x000ee40000002f00 */
[----:B---3--:R-:W-:Y:S01]  /*6040*/  HGMMA.64x128x16.F32 R24, R180, gdesc[UR4].tnspB, R24, gsb0 ;  /* 0x41e00004b4187df0 */ /* 0x008fe20008000818 */
[----:B------:R-:W-:Y:S01]  /*6050*/  UIADD3 UR6, UR8, 0x80, URZ ;  /* 0x0000008008067890 */ /* 0x000fe2000fffe03f */
[----:B0-----:R-:W-:Y:S01]  /*6060*/  FADD.FTZ R4, R4, R7 ;  /* 0x0000000704047221 */ /* 0x001fe20000010000 */
[----:B------:R-:W-:Y:S01]  /*6070*/  UMOV UR7, 0x40000040 ;  /* 0x4000004000077882 */ /* 0x000fe20000000000 */
[----:B------:R-:W-:Y:S02]  /*6080*/  IMAD R7, R23, 0x40, R16 ;  /* 0x0000004017077824 */ /* 0x000fe400078e0210 */
[----:B-1----:R-:W-:Y:S01]  /*6090*/  FADD.FTZ R8, R5, R6 ;  /* 0x0000000605087221 */ /* 0x002fe20000010000 */
[----:B------:R-:W-:Y:S01]  /*60a0*/  IMAD R92, RZ, RZ, -UR14 ;  /* 0x8000000eff5c7e24 */ /* 0x000fe2000f8e02ff */
[----:B------:R-:W0:Y:S03]  /*60b0*/  SHFL.BFLY PT, R5, R4, 0x1, 0x1f ;  /* 0x0c201f0004057f89 */ /* 0x000e2600000e0000 */
[----:B--2---:R-:W-:Y:S01]  /*60c0*/  IMAD R92, R115, R92, UR13 ;  /* 0x0000000d735c7e24 */ /* 0x004fe2000f8e025c */
[----:B------:R-:W1:Y:S01]  /*60d0*/  SHFL.BFLY PT, R9, R8, 0x1, 0x1f ;  /* 0x0c201f0008097f89 */ /* 0x000e6200000e0000 */
[----:B------:R-:W-:Y:S01]  /*60e0*/  R2UR UR13, R19 ;  /* 0x00000000130d72ca */ /* 0x000fe200000e0000 */
[----:B------:R-:W-:Y:S01]  /*60f0*/  IMAD.U32 R19, RZ, RZ, UR12 ;  /* 0x0000000cff137e24 */ /* 0x000fe2000f8e00ff */
[----:B------:R-:W-:-:S03]  /*6100*/  USHF.R.S32.HI UR12, URZ, 0x1f, UR39 ;  /* 0x0000001f3f0c7899 */ /* 0x000fc60008011427 */
[----:B------:R-:W-:-:S05]  /*6110*/  @!P1 VIADD R19, R19, 0x34860 ;  /* 0x0003486013139836 */ /* 0x000fca0000000000 */
[----:B------:R-:W-:Y:S01]  /*6120*/  @!P1 PRMT R19, RZ, 0x654, R19 ;  /* 0x00000654ff139816 */ /* 0x000fe20000000013 */
[----:B0-----:R-:W-:Y:S01]  /*6130*/  FADD.FTZ R11, R4, R5 ;  /* 0x00000005040b7221 */ /* 0x001fe20000010000 */
[----:B-1----:R-:W-:-:S04]  /*6140*/  FADD.FTZ R12, R8, R9 ;  /* 0x00000009080c7221 */ /* 0x002fc80000010000 */
[----:B------:R-:W-:Y:S02]  /*6150*/  FSETP.NE.FTZ.AND P0, PT, R11, RZ, PT ;  /* 0x000000ff0b00720b */ /* 0x000fe40003f15000 */
[----:B------:R-:W-:-:S11]  /*6160*/  FSETP.NE.FTZ.AND P2, PT, R12, RZ, PT ;  /* 0x000000ff0c00720b */ /* 0x000fd60003f55000 */
[----:B------:R-:W0:Y:S02]  /*6170*/  @P0 MUFU.LG2 R6, R11 ;  /* 0x0000000b00060308 */ /* 0x000e240000000c00 */
[----:B------:R-:W-:-:S06]  /*6180*/  @P2 FMUL.FTZ R8, R3, 0.69314718246459960938 ;  /* 0x3f31721803082820 */ /* 0x000fcc0000410000 */
[----:B------:R-:W1:Y:S08]  /*6190*/  @P2 MUFU.LG2 R9, R12 ;  /* 0x0000000c00092308 */ /* 0x000e700000000c00 */
[----:B------:R-:W-:Y:S01]  /*61a0*/  @P2 MUFU.RCP R98, R12 ;  /* 0x0000000c00622308 */ /* 0x000fe20000001000 */
[----:B0-----:R-:W-:-:S07]  /*61b0*/  @P0 FMUL.FTZ R6, R6, 0.69314718246459960938 ;  /* 0x3f31721806060820 */ /* 0x001fce0000410000 */
[----:B------:R0:W2:Y:S01]  /*61c0*/  @P0 MUFU.RCP R99, R11 ;  /* 0x0000000b00630308 */ /* 0x0000a20000001000 */
[----:B-1----:R-:W-:-:S04]  /*61d0*/  @P2 FMUL.FTZ R9, R9, 0.69314718246459960938 ;  /* 0x3f31721809092820 */ /* 0x002fc80000410000 */
[----:B------:R-:W-:Y:S01]  /*61e0*/  @P2 FFMA.FTZ R93, R8, R10, R9 ;  /* 0x0000000a085d2223 */ /* 0x000fe20000010009 */
[----:B------:R-:W-:Y:S02]  /*61f0*/  WARPGROUP.DEPBAR.LE gsb0, 0x0 ;  /* 0x00008000000079c5 */ /* 0x000fe40000010000 */
[----:B------:R-:W-:-:S06]  /*6200*/  WARPGROUP.ARRIVE ;  /* 0x00000000000079c5 */ /* 0x000fcc0000000000 */
[----:B------:R-:W-:Y:S01]  /*6210*/  HGMMA.64x128x16.F32 R24, R176, gdesc[UR4].tnspB, R24, gsb0 ;  /* 0x41e00004b0187df0 */ /* 0x000fe20008000818 */
[----:B------:R-:W-:Y:S01]  /*6220*/  UIADD3 UR6, UR8, 0x100, URZ ;  /* 0x0000010008067890 */ /* 0x000fe2000fffe03f */
[----:B------:R-:W-:Y:S01]  /*6230*/  UMOV UR7, 0x40000040 ;  /* 0x4000004000077882 */ /* 0x000fe20000000000 */
[----:B------:R-:W-:Y:S02]  /*6240*/  WARPGROUP.DEPBAR.LE gsb0, 0x0 ;  /* 0x00008000000079c5 */ /* 0x000fe40000010000 */
[----:B------:R-:W-:-:S07]  /*6250*/  WARPGROUP.ARRIVE ;  /* 0x00000000000079c5 */ /* 0x000fce0000000000 */
        /* <DEDUP_REMOVED lines=18> */
[----:B------:R-:W-:Y:S01]  /*6380*/  UIADD3 UR8, UR8, 0x380, URZ ;  /* 0x0000038008087890 */ /* 0x000fe2000fffe03f */
[----:B------:R-:W-:Y:S02]  /*6390*/  WARPGROUP.DEPBAR.LE gsb0, 0x0 ;  /* 0x00008000000079c5 */ /* 0x000fe40000010000 */
[----:B------:R-:W-:-:S06]  /*63a0*/  WARPGROUP.ARRIVE ;  /* 0x00000000000079c5 */ /* 0x000fcc0000000000 */
[----:B------:R-:W-:Y:S01]  /*63b0*/  HGMMA.64x128x16.F32 R24, R160, gdesc[UR4].tnspB, R24, gsb0 ;  /* 0x41e00004a0187df0 */ /* 0x000fe20008000818 */
[----:B------:R-:W-:Y:S01]  /*63c0*/  UMOV UR6, UR4 ;  /* 0x0000000400067c82 */ /* 0x000fe20008000000 */
[----:B------:R-:W-:Y:S01]  /*63d0*/  UMOV UR7, UR5 ;  /* 0x0000000500077c82 */ /* 0x000fe20008000000 */
[----:B------:R-:W-:Y:S01]  /*63e0*/  UIADD3 UR5, -UR39, URZ, URZ ;  /* 0x0000003f27057290 */ /* 0x000fe2000fffe13f */
[----:B------:R-:W-:Y:S01]  /*63f0*/  IMAD.U32 R88, RZ, RZ, UR6 ;  /* 0x00000006ff587e24 */ /* 0x000fe2000f8e00ff */
[----:B------:R-:W-:Y:S01]  /*6400*/  UMOV UR6, UR8 ;  /* 0x0000000800067c82 */ /* 0x000fe20008000000 */
[----:B------:R-:W-:Y:S01]  /*6410*/  IMAD.U32 R89, RZ, RZ, UR7 ;  /* 0x00000007ff597e24 */ /* 0x000fe2000f8e00ff */
[----:B------:R-:W-:Y:S01]  /*6420*/  UMOV UR7, 0x40000040 ;  /* 0x4000004000077882 */ /* 0x000fe20000000000 */
[----:B------:R-:W-:Y:S01]  /*6430*/  UIMAD UR10, UR10, UR5, UR14 ;  /* 0x000000050a0a72a4 */ /* 0x000fe2000f8e020e */
[----:B------:R-:W-:Y:S01]  /*6440*/  IMAD.WIDE R4, R190, 0x2, R88 ;  /* 0x00000002be047825 */ /* 0x000fe200078e0258 */
[----:B------:R-:W-:-:S02]  /*6450*/  ULDC.64 UR8, c[0x0][0xb90] ;  /* 0x0002e40000087ab9 */ /* 0x000fc40000000a00 */
[----:B------:R-:W-:Y:S01]  /*6460*/  USHF.R.S32.HI UR11, URZ, 0x1f, UR10 ;  /* 0x0000001f3f0b7899 */ /* 0x000fe2000801140a */
[----:B------:R-:W-:-:S04]  /*6470*/  IMAD.WIDE R88, R7, 0x2, R88 ;  /* 0x0000000207587825 */ /* 0x000fc800078e0258 */
[----:B------:R-:W-:Y:S01]  /*6480*/  @P0 FMUL.FTZ R7, R3, 0.69314718246459960938 ;  /* 0x3f31721803070820 */ /* 0x000fe20000410000 */
[C---:B------:R-:W-:Y:S01]  /*6490*/  IADD3 R3, P5, R4.reuse, 0x4040, RZ ;  /* 0x0000404004037810 */ /* 0x040fe20007fbe0ff */
[----:B------:R-:W-:Y:S01]  /*64a0*/  UIMAD UR5, UR11, UR8, URZ ;  /* 0x000000080b0572a4 */ /* 0x000fe2000f8e023f */
[C---:B------:R-:W-:Y:S01]  /*64b0*/  IADD3 R111, P6, R4.reuse, 0x4060, RZ ;  /* 0x00004060046f7810 */ /* 0x040fe20007fde0ff */
[----:B------:R-:W-:Y:S01]  /*64c0*/  @P0 FFMA.FTZ R96, R7, R0, R6 ;  /* 0x0000000007600223 */ /* 0x000fe20000010006 */
[----:B------:R-:W-:Y:S01]  /*64d0*/  LOP3.LUT R0, R3, 0x380, RZ, 0xc0, !PT ;  /* 0x0000038003007812 */ /* 0x000fe200078ec0ff */
[--C-:B------:R-:W-:Y:S01]  /*64e0*/  IMAD.X R109, RZ, RZ, R5.reuse, P5 ;  /* 0x000000ffff6d7224 */ /* 0x100fe200028e0605 */
[----:B------:R-:W-:Y:S01]  /*64f0*/  IADD3 R6, P2, R4, 0x20, RZ ;  /* 0x0000002004067810 */ /* 0x000fe20007f5e0ff */
[----:B------:R-:W-:Y:S01]  /*6500*/  UIMAD UR5, UR10, UR9, UR5 ;  /* 0x000000090a0572a4 */ /* 0x000fe2000f8e0205 */
[----:B------:R-:W-:Y:S02]  /*6510*/  SHF.R.U64 R0, R0, 0x3, RZ ;  /* 0x0000000300007819 */ /* 0x000fe400000012ff */
[----:B------:R-:W-:Y:S01]  /*6520*/  LOP3.LUT R110, R111, 0x380, RZ, 0xc0, !PT ;  /* 0x000003806f6e7812 */ /* 0x000fe200078ec0ff */
[----:B------:R-:W-:Y:S01]  /*6530*/  IMAD.X R103, RZ, RZ, R5, P2 ;  /* 0x000000ffff677224 */ /* 0x000fe200010e0605 */
[----:B------:R-:W-:-:S02]  /*6540*/  LOP3.LUT R108, R0, R3, RZ, 0x3c, !PT ;  /* 0x00000003006c7212 */ /* 0x000fc400078e3cff */
[----:B------:R-:W1:Y:S01]  /*6550*/  LDC R0, c[0x0][0xbe8] ;  /* 0x0002fa00ff007b82 */ /* 0x000e620000000800 */
[----:B------:R-:W-:Y:S02]  /*6560*/  SHF.R.U64 R110, R110, 0x3, RZ ;  /* 0x000000036e6e7819 */ /* 0x000fe400000012ff */
[----:B------:R-:W-:Y:S02]  /*6570*/  LOP3.LUT R113, R4, 0x380, RZ, 0xc0, !PT ;  /* 0x0000038004717812 */ /* 0x000fe400078ec0ff */
[----:B------:R-:W-:Y:S01]  /*6580*/  LOP3.LUT R110, R110, R111, RZ, 0x3c, !PT ;  /* 0x0000006f6e6e7212 */ /* 0x000fe200078e3cff */
[----:B------:R-:W-:Y:S01]  /*6590*/  IMAD.X R111, RZ, RZ, R5, P6 ;  /* 0x000000ffff6f7224 */ /* 0x000fe200030e0605 */
[----:B------:R-:W-:Y:S02]  /*65a0*/  LOP3.LUT R3, R6, 0x380, RZ, 0xc0, !PT ;  /* 0x0000038006037812 */ /* 0x000fe400078ec0ff */
[C---:B------:R-:W-:Y:S02]  /*65b0*/  IADD3 R10, P4, R4.reuse, 0x4020, RZ ;  /* 0x00004020040a7810 */ /* 0x040fe40007f9e0ff */
[----:B------:R-:W-:-:S02]  /*65c0*/  IADD3 R9, P3, R4, 0x4000, RZ ;  /* 0x0000400004097810 */ /* 0x000fc40007f7e0ff */
[C---:B------:R-:W-:Y:S01]  /*65d0*/  IADD3 R7, P0, R4.reuse, 0x60, RZ ;  /* 0x0000006004077810 */ /* 0x040fe20007f1e0ff */
[--C-:B------:R-:W-:Y:S01]  /*65e0*/  IMAD.X R105, RZ, RZ, R5.reuse, P4 ;  /* 0x000000ffff697224 */ /* 0x100fe200020e0605 */
[----:B------:R-:W-:Y:S01]  /*65f0*/  IADD3 R8, P6, R4, 0x40, RZ ;  /* 0x0000004004087810 */ /* 0x000fe20007fde0ff */
[--C-:B------:R-:W-:Y:S01]  /*6600*/  IMAD.X R107, RZ, RZ, R5.reuse, P3 ;  /* 0x000000ffff6b7224 */ /* 0x100fe200018e0605 */
[----:B------:R-:W-:Y:S01]  /*6610*/  SHF.R.U64 R113, R113, 0x3, RZ ;  /* 0x0000000371717819 */ /* 0x000fe200000012ff */
[--C-:B------:R-:W-:Y:S01]  /*6620*/  IMAD.X R101, RZ, RZ, R5.reuse, P0 ;  /* 0x000000ffff657224 */ /* 0x100fe200000e0605 */
[----:B------:R-:W-:Y:S01]  /*6630*/  SHF.R.U64 R3, R3, 0x3, RZ ;  /* 0x0000000303037819 */ /* 0x000fe200000012ff */
[--C-:B------:R-:W-:Y:S01]  /*6640*/  IMAD.X R95, RZ, RZ, R5.reuse, P6 ;  /* 0x000000ffff5f7224 */ /* 0x100fe200030e0605 */
[----:B------:R-:W-:Y:S01]  /*6650*/  LOP3.LUT R112, R113, R4, RZ, 0x3c, !PT ;  /* 0x0000000471707212 */ /* 0x000fe200078e3cff */
[----:B------:R-:W-:Y:S01]  /*6660*/  IMAD.MOV.U32 R113, RZ, RZ, R5 ;  /* 0x000000ffff717224 */ /* 0x000fe200078e0005 */
[----:B------:R-:W-:-:S02]  /*6670*/  LOP3.LUT R5, R10, 0x380, RZ, 0xc0, !PT ;  /* 0x000003800a057812 */ /* 0x000fc400078ec0ff */
[----:B-1----:R-:W-:Y:S02]  /*6680*/  ISETP.NE.AND P2, PT, R0, 0x1, PT ;  /* 0x000000010000780c */ /* 0x002fe40003f45270 */
[----:B------:R-:W-:Y:S02]  /*6690*/  LOP3.LUT R102, R3, R6, RZ, 0x3c, !PT ;  /* 0x0000000603667212 */ /* 0x000fe400078e3cff */
[----:B------:R-:W-:Y:S02]  /*66a0*/  LOP3.LUT R3, R8, 0x380, RZ, 0xc0, !PT ;  /* 0x0000038008037812 */ /* 0x000fe400078ec0ff */
[----:B------:R-:W-:Y:S02]  /*66b0*/  SHF.R.U64 R5, R5, 0x3, RZ ;  /* 0x0000000305057819 */ /* 0x000fe400000012ff */
[----:B------:R-:W-:Y:S02]  /*66c0*/  SHF.R.U64 R3, R3, 0x3, RZ ;  /* 0x0000000303037819 */ /* 0x000fe400000012ff */
[----:B------:R-:W-:-:S02]  /*66d0*/  MOV R112, R112 ;  /* 0x0000007000707202 */ /* 0x000fc40000000f00 */
[----:B------:R-:W-:Y:S01]  /*66e0*/  LOP3.LUT R4, R9, 0x380, RZ, 0xc0, !PT ;  /* 0x0000038009047812 */ /* 0x000fe200078ec0ff */
[----:B------:R-:W1:Y:S01]  /*66f0*/  @P2 LDC R114, c[0x0][0xbec] ;  /* 0x0002fb00ff722b82 */ /* 0x000e620000000800 */
[----:B------:R-:W-:Y:S02]  /*6700*/  LOP3.LUT R104, R5, R10, RZ, 0x3c, !PT ;  /* 0x0000000a05687212 */ /* 0x000fe400078e3cff */
[----:B------:R-:W-:Y:S02]  /*6710*/  LOP3.LUT R94, R3, R8, RZ, 0x3c, !PT ;  /* 0x00000008035e7212 */ /* 0x000fe400078e3cff */
[----:B------:R-:W-:Y:S02]  /*6720*/  SHF.R.U64 R4, R4, 0x3, RZ ;  /* 0x0000000304047819 */ /* 0x000fe400000012ff */
[----:B------:R-:W-:Y:S01]  /*6730*/  MOV R104, R104 ;  /* 0x0000006800687202 */ /* 0x000fe20000000f00 */
[----:B------:R-:W3:Y:S01]  /*6740*/  @P2 LDC R113, c[0x0][0xbf0] ;  /* 0x0002fc00ff712b82 */ /* 0x000ee20000000800 */
[----:B------:R-:W-:-:S02]  /*6750*/  MOV R105, R102 ;  /* 0x0000006600697202 */ /* 0x000fc40000000f00 */
[----:B------:R-:W-:Y:S02]  /*6760*/  MOV R103, R94 ;  /* 0x0000005e00677202 */ /* 0x000fe40000000f00 */
[----:B------:R-:W-:Y:S02]  /*6770*/  LOP3.LUT R106, R4, R9, RZ, 0x3c, !PT ;  /* 0x00000009046a7212 */ /* 0x000fe400078e3cff */
[----:B------:R-:W-:Y:S01]  /*6780*/  LOP3.LUT R4, R7, 0x380, RZ, 0xc0, !PT ;  /* 0x0000038007047812 */ /* 0x000fe200078ec0ff */
[----:B------:R-:W4:Y:S01]  /*6790*/  LDC.64 R94, c[0x0][0xb98] ;  /* 0x0002e600ff5e7b82 */ /* 0x000f220000000a00 */
[----:B------:R-:W-:Y:S01]  /*67a0*/  MOV R106, R106 ;  /* 0x0000006a006a7202 */ /* 0x000fe20000000f00 */
[----:B------:R-:W-:Y:S01]  /*67b0*/  IMAD R107, R92, 0x80, R189 ;  /* 0x000000805c6b7824 */ /* 0x000fe200078e02bd */
[----:B------:R-:W-:Y:S02]  /*67c0*/  SHF.R.U64 R4, R4, 0x3, RZ ;  /* 0x0000000304047819 */ /* 0x000fe400000012ff */
[----:B------:R-:W-:-:S02]  /*67d0*/  IADD3 R15, P0, R88, 0x2000, RZ ;  /* 0x00002000580f7810 */ /* 0x000fc40007f1e0ff */
[----:B------:R-:W-:Y:S01]  /*67e0*/  LOP3.LUT R100, R4, R7, RZ, 0x3c, !PT ;  /* 0x0000000704647212 */ /* 0x000fe200078e3cff */
[----:B-1----:R-:W-:Y:S01]  /*67f0*/  @P2 IMAD.HI.U32 R102, R107, R114, RZ ;  /* 0x000000726b662227 */ /* 0x002fe200078e00ff */
[----:B------:R-:W-:Y:S02]  /*6800*/  IADD3 R21, P6, R88, 0x1000, RZ ;  /* 0x0000100058157810 */ /* 0x000fe40007fde0ff */
[----:B------:R-:W-:Y:S02]  /*6810*/  LOP3.LUT R14, R15, 0x380, RZ, 0xc0, !PT ;  /* 0x000003800f0e7812 */ /* 0x000fe400078ec0ff */
[----:B------:R-:W-:Y:S01]  /*6820*/  MOV R100, R100 ;  /* 0x0000006400647202 */ /* 0x000fe20000000f00 */
[----:B------:R-:W-:Y:S01]  /*6830*/  IMAD.MOV.U32 R101, RZ, RZ, R107 ;  /* 0x000000ffff657224 */ /* 0x000fe200078e006b */
[----:B------:R-:W-:Y:S02]  /*6840*/  LOP3.LUT R20, R21, 0x380, RZ, 0xc0, !PT ;  /* 0x0000038015147812 */ /* 0x000fe400078ec0ff */
[----:B---3--:R-:W-:-:S02]  /*6850*/  @P2 SHF.R.U32.HI R101, RZ, R113, R102 ;  /* 0x00000071ff652219 */ /* 0x008fc40000011666 */
[----:B------:R-:W-:Y:S02]  /*6860*/  SHF.R.U64 R14, R14, 0x3, RZ ;  /* 0x000000030e0e7819 */ /* 0x000fe400000012ff */
[----:B------:R-:W-:Y:S02]  /*6870*/  LOP3.LUT R5, R88, 0x380, RZ, 0xc0, !PT ;  /* 0x0000038058057812 */ /* 0x000fe400078ec0ff */
[----:B------:R-:W-:Y:S02]  /*6880*/  SHF.R.U64 R20, R20, 0x3, RZ ;  /* 0x0000000314147819 */ /* 0x000fe400000012ff */
[----:B------:R-:W-:Y:S01]  /*6890*/  LOP3.LUT R14, R14, R15, RZ, 0x3c, !PT ;  /* 0x0000000f0e0e7212 */ /* 0x000fe200078e3cff */
[----:B------:R-:W-:Y:S01]  /*68a0*/  IMAD.X R15, RZ, RZ, R89, P0 ;  /* 0x000000ffff0f7224 */ /* 0x000fe200000e0659 */
[----:B------:R-:W-:Y:S02]  /*68b0*/  IADD3 R4, P0, R88, 0x7000, RZ ;  /* 0x0000700058047810 */ /* 0x000fe40007f1e0ff */
[----:B------:R-:W-:-:S02]  /*68c0*/  SHF.R.U64 R5, R5, 0x3, RZ ;  /* 0x0000000305057819 */ /* 0x000fc400000012ff */
[----:B------:R-:W-:Y:S01]  /*68d0*/  LOP3.LUT R20, R20, R21, RZ, 0x3c, !PT ;  /* 0x0000001514147212 */ /* 0x000fe200078e3cff */
[--C-:B------:R-:W-:Y:S01]  /*68e0*/  IMAD.X R21, RZ, RZ, R89.reuse, P6 ;  /* 0x000000ffff157224 */ /* 0x100fe200030e0659 */
[C---:B------:R-:W-:Y:S02]  /*68f0*/  IADD3 R13, P3, R88.reuse, 0x3000, RZ ;  /* 0x00003000580d7810 */ /* 0x040fe40007f7e0ff */
[C---:B0-----:R-:W-:Y:S02]  /*6900*/  IADD3 R11, P4, R88.reuse, 0x4000, RZ ;  /* 0x00004000580b7810 */ /* 0x041fe40007f9e0ff */
[C---:B------:R-:W-:Y:S02]  /*6910*/  IADD3 R9, P5, R88.reuse, 0x5000, RZ ;  /* 0x0000500058097810 */ /* 0x040fe40007fbe0ff */
[----:B------:R-:W-:Y:S02]  /*6920*/  IADD3 R7, P6, R88, 0x6000, RZ ;  /* 0x0000600058077810 */ /* 0x000fe40007fde0ff */
[----:B------:R-:W-:Y:S01]  /*6930*/  LOP3.LUT R88, R5, R88, RZ, 0x3c, !PT ;  /* 0x0000005805587212 */ /* 0x000fe200078e3cff */
[----:B------:R-:W-:Y:S01]  /*6940*/  IMAD.X R5, RZ, RZ, R89, P0 ;  /* 0x000000ffff057224 */ /* 0x000fe200000e0659 */
[----:B------:R-:W-:-:S02]  /*6950*/  LOP3.LUT R12, R13, 0x380, RZ, 0xc0, !PT ;  /* 0x000003800d0c7812 */ /* 0x000fc400078ec0ff */
[----:B------:R-:W-:Y:S02]  /*6960*/  LOP3.LUT R3, R4, 0x380, RZ, 0xc0, !PT ;  /* 0x0000038004037812 */ /* 0x000fe400078ec0ff */
[----:B------:R-:W-:Y:S02]  /*6970*/  SHF.R.U64 R12, R12, 0x3, RZ ;  /* 0x000000030c0c7819 */ /* 0x000fe400000012ff */
[----:B------:R-:W-:Y:S02]  /*6980*/  SHF.R.U64 R3, R3, 0x3, RZ ;  /* 0x0000000303037819 */ /* 0x000fe400000012ff */
[----:B------:R-:W-:Y:S01]  /*6990*/  LOP3.LUT R12, R12, R13, RZ, 0x3c, !PT ;  /* 0x0000000d0c0c7212 */ /* 0x000fe200078e3cff */
[----:B------:R-:W-:Y:S01]  /*69a0*/  IMAD.X R13, RZ, RZ, R89, P3 ;  /* 0x000000ffff0d7224 */ /* 0x000fe200018e0659 */
[----:B------:R-:W-:Y:S02]  /*69b0*/  LOP3.LUT R4, R3, R4, RZ, 0x3c, !PT ;  /* 0x0000000403047212 */ /* 0x000fe400078e3cff */
[----:B------:R-:W-:-:S02]  /*69c0*/  MOV R97, R108 ;  /* 0x0000006c00617202 */ /* 0x000fc40000000f00 */
[----:B------:R-:W-:Y:S01]  /*69d0*/  MOV R3, R110 ;  /* 0x0000006e00037202 */ /* 0x000fe20000000f00 */
[----:B------:R-:W-:Y:S02]  /*69e0*/  WARPGROUP.DEPBAR.LE gsb0, 0x0 ;  /* 0x00008000000079c5 */ /* 0x000fe40000010000 */
[----:B------:R-:W-:Y:S01]  /*69f0*/  WARPGROUP.ARRIVE ;  /* 0x00000000000079c5 */ /* 0x000fe20000000000 */
[----:B------:R-:W-:Y:S02]  /*6a00*/  LOP3.LUT R6, R7, 0x380, RZ, 0xc0, !PT ;  /* 0x0000038007067812 */ /* 0x000fe400078ec0ff */
[----:B------:R-:W-:Y:S02]  /*6a10*/  LOP3.LUT R10, R11, 0x380, RZ, 0xc0, !PT ;  /* 0x000003800b0a7812 */ /* 0x000fe400078ec0ff */
[----:B------:R-:W-:Y:S01]  /*6a20*/  SHF.R.U64 R6, R6, 0x3, RZ ;  /* 0x0000000306067819 */ /* 0x000fe200000012ff */
[----:B------:R-:W-:Y:S01]  /*6a30*/  HGMMA.64x128x16.F32 R24, R164, gdesc[UR4].tnspB, R24, gsb0 ;  /* 0x41e00004a4187df0 */ /* 0x000fe20008000818 */
[----:B------:R-:W-:Y:S01]  /*6a40*/  UIMAD.WIDE.U32 UR6, UR10, UR8, URZ ;  /* 0x000000080a0672a5 */ /* 0x000fe2000f8e003f */
[----:B------:R-:W-:-:S02]  /*6a50*/  LOP3.LUT R8, R9, 0x380, RZ, 0xc0, !PT ;  /* 0x0000038009087812 */ /* 0x000fc400078ec0ff */
[----:B------:R-:W-:Y:S01]  /*6a60*/  ULDC.64 UR8, c[0x0][0xae8] ;  /* 0x0002ba0000087ab9 */ /* 0x000fe20000000a00 */
[----:B------:R-:W-:Y:S01]  /*6a70*/  LOP3.LUT R6, R6, R7, RZ, 0x3c, !PT ;  /* 0x0000000706067212 */ /* 0x000fe200078e3cff */
[--C-:B------:R-:W-:Y:S01]  /*6a80*/  IMAD.X R7, RZ, RZ, R89.reuse, P6 ;  /* 0x000000ffff077224 */ /* 0x100fe200030e0659 */
[----:B------:R-:W-:Y:S01]  /*6a90*/  SHF.R.U64 R10, R10, 0x3, RZ ;  /* 0x000000030a0a7819 */ /* 0x000fe200000012ff */
[----:B------:R-:W-:Y:S01]  /*6aa0*/  IMAD.U32 R90, RZ, RZ, UR6 ;  /* 0x00000006ff5a7e24 */ /* 0x000fe2000f8e00ff */
[----:B------:R-:W-:Y:S02]  /*6ab0*/  UIADD3 UR6, UR7, UR5, URZ ;  /* 0x0000000507067290 */ /* 0x000fe4000fffe03f */
[----:B------:R-:W-:Y:S01]  /*6ac0*/  IMAD.U32 R91, RZ, RZ, UR7 ;  /* 0x00000007ff5b7e24 */ /* 0x000fe2000f8e00ff */
[----:B------:R-:W-:Y:S01]  /*6ad0*/  SHF.R.U64 R8, R8, 0x3, RZ ;  /* 0x0000000308087819 */ /* 0x000fe200000012ff */
[----:B------:R-:W-:Y:S01]  /*6ae0*/  ULDC UR5, c[0x0][0xa88] ;  /* 0x0002a20000057ab9 */ /* 0x000fe20000000800 */
[----:B------:R-:W-:Y:S01]  /*6af0*/  LOP3.LUT R10, R10, R11, RZ, 0x3c, !PT ;  /* 0x0000000b0a0a7212 */ /* 0x000fe200078e3cff */
[--C-:B------:R-:W-:Y:S01]  /*6b00*/  IMAD.X R11, RZ, RZ, R89.reuse, P4 ;  /* 0x000000ffff0b7224 */ /* 0x100fe200020e0659 */
[----:B------:R-:W-:Y:S01]  /*6b10*/  LOP3.LUT R8, R8, R9, RZ, 0x3c, !PT ;  /* 0x0000000908087212 */ /* 0x000fe200078e3cff */
[----:B------:R-:W-:Y:S01]  /*6b20*/  IMAD.U32 R91, RZ, RZ, UR6 ;  /* 0x00000006ff5b7e24 */ /* 0x000fe2000f8e00ff */
[----:B------:R-:W-:Y:S01]  /*6b30*/  ULDC.64 UR6, c[0x0][0xb88] ;  /* 0x0002e20000067ab9 */ /* 0x000fe20000000a00 */
[----:B------:R-:W-:-:S02]  /*6b40*/  IMAD.X R9, RZ, RZ, R89, P5 ;  /* 0x000000ffff097224 */ /* 0x000fc400028e0659 */
[----:B----4-:R-:W-:Y:S01]  /*6b50*/  IMAD.WIDE.U32 R90, R94, UR39, R90 ;  /* 0x000000275e5a7c25 */ /* 0x010fe2000f8e005a */
[----:B------:R-:W-:Y:S02]  /*6b60*/  UIADD3 UR4, UR4, 0x34820, URZ ;  /* 0x0003482004047890 */ /* 0x000fe4000fffe03f */
[----:B------:R-:W-:Y:S02]  /*6b70*/  UIADD3 UR36, UR36, 0x1, URZ ;  /* 0x0000000124247890 */ /* 0x000fe4000fffe03f */
[----:B------:R-:W-:Y:S02]  /*6b80*/  UPRMT UR4, URZ, 0x654, UR4 ;  /* 0x000006543f047896 */ /* 0x000fe40008000004 */
[----:B------:R-:W-:Y:S01]  /*6b90*/  UISETP.NE.AND UP0, UPT, UR36, 0x2, UPT ;  /* 0x000000022400788c */ /* 0x000fe2000bf05270 */
[----:B------:R-:W-:Y:S02]  /*6ba0*/  WARPGROUP.DEPBAR.LE gsb0, 0x0 ;  /* 0x00008000000079c5 */ /* 0x000fe40000010000 */
[----:B------:R0:W-:Y:S01]  /*6bb0*/  @!P1 SYNCS.ARRIVE.TRANS64.RED.A1T0 RZ, [R19+URZ], RZ ;  /* 0x000000ff13ff99a7 */ /* 0x0001e2000810043f */
[-C--:B--2---:R-:W-:Y:S01]  /*6bc0*/  FMUL.FTZ R25, R25, R99.reuse ;  /* 0x0000006319197220 */ /* 0x084fe20000410000 */
[-C--:B------:R-:W-:Y:S01]  /*6bd0*/  FMUL.FTZ R24, R24, R99.reuse ;  /* 0x0000006318187220 */ /* 0x080fe20000410000 */
[-C--:B------:R-:W-:Y:S01]  /*6be0*/  FMUL.FTZ R27, R27, R98.reuse ;  /* 0x000000621b1b7220 */ /* 0x080fe20000410000 */
[----:B------:R-:W-:Y:S01]  /*6bf0*/  FMUL.FTZ R26, R26, R98 ;  /* 0x000000621a1a7220 */ /* 0x000fe20000410000 */
[-C--:B------:R-:W-:Y:S01]  /*6c00*/  FMUL.FTZ R29, R29, R99.reuse ;  /* 0x000000631d1d7220 */ /* 0x080fe20000410000 */
[-C--:B------:R-:W-:Y:S01]  /*6c10*/  FMUL.FTZ R28, R28, R99.reuse ;  /* 0x000000631c1c7220 */ /* 0x080fe20000410000 */
[----:B------:R-:W-:Y:S01]  /*6c20*/  FMUL.FTZ R33, R33, R99 ;  /* 0x0000006321217220 */ /* 0x000fe20000410000 */
[----:B0-----:R-:W-:-:S02]  /*6c30*/  IMAD.MOV R19, RZ, RZ, -R101 ;  /* 0x000000ffff137224 */ /* 0x001fc400078e0a65 */
[-C--:B------:R-:W-:Y:S01]  /*6c40*/  FMUL.FTZ R32, R32, R99.reuse ;  /* 0x0000006320207220 */ /* 0x080fe20000410000 */
[----:B------:R-:W-:Y:S01]  /*6c50*/  FMUL.FTZ R102, R36, R99 ;  /* 0x0000006324667220 */ /* 0x000fe20000410000 */
[----:B------:R-:W-:Y:S01]  /*6c60*/  IMAD R36, R94, UR12, RZ ;  /* 0x0000000c5e247c24 */ /* 0x000fe2000f8e02ff */
[----:B------:R-:W-:Y:S01]  /*6c70*/  F2FP.F16.F32.PACK_AB R24, R25, R24 ;  /* 0x000000181918723e */ /* 0x000fe200000000ff */
[----:B------:R-:W-:Y:S02]  /*6c80*/  IMAD R19, R0, R19, R107 ;  /* 0x0000001300137224 */ /* 0x000fe400078e026b */
[-C--:B------:R-:W-:Y:S01]  /*6c90*/  FMUL.FTZ R31, R31, R98.reuse ;  /* 0x000000621f1f7220 */ /* 0x080fe20000410000 */
[----:B------:R-:W-:Y:S01]  /*6ca0*/  FMUL.FTZ R30, R30, R98 ;  /* 0x000000621e1e7220 */ /* 0x000fe20000410000 */
[----:B------:R-:W-:Y:S01]  /*6cb0*/  F2FP.F16.F32.PACK_AB R25, R27, R26 ;  /* 0x0000001a1b19723e */ /* 0x000fe200000000ff */
[----:B------:R-:W-:Y:S01]  /*6cc0*/  FMUL.FTZ R37, R37, R99 ;  /* 0x0000006325257220 */ /* 0x000fe20000410000 */
[----:B------:R-:W-:Y:S01]  /*6cd0*/  F2FP.F16.F32.PACK_AB R26, R29, R28 ;  /* 0x0000001c1d1a723e */ /* 0x000fe200000000ff */
[----:B------:R-:W-:Y:S01]  /*6ce0*/  IMAD R95, R95, UR39, R36 ;  /* 0x000000275f5f7c24 */ /* 0x000fe2000f8e0224 */
[----:B------:R-:W-:Y:S01]  /*6cf0*/  F2FP.F16.F32.PACK_AB R28, R33, R32 ;  /* 0x00000020211c723e */ /* 0x000fe200000000ff */
[-C--:B------:R-:W-:Y:S01]  /*6d00*/  FMUL.FTZ R39, R39, R98.reuse ;  /* 0x0000006227277220 */ /* 0x080fe20000410000 */
[----:B------:R-:W-:Y:S01]  /*6d10*/  SHF.R.S32.HI R33, RZ, 0x1f, R101 ;  /* 0x0000001fff217819 */ /* 0x000fe20000011465 */
[-C--:B------:R-:W-:Y:S01]  /*6d20*/  FMUL.FTZ R38, R38, R98.reuse ;  /* 0x0000006226267220 */ /* 0x080fe20000410000 */
[----:B------:R-:W-:Y:S01]  /*6d30*/  SHF.R.S32.HI R32, RZ, 0x1f, R19 ;  /* 0x0000001fff207819 */ /* 0x000fe20000011413 */
[----:B------:R-:W-:Y:S01]  /*6d40*/  FMUL.FTZ R35, R35, R98 ;  /* 0x0000006223237220 */ /* 0x000fe20000410000 */
[----:B------:R-:W-:Y:S01]  /*6d50*/  IADD3 R36, P0, R101, R90, RZ ;  /* 0x0000005a65247210 */ /* 0x000fe20007f1e0ff */
[----:B------:R-:W-:Y:S01]  /*6d60*/  FMUL.FTZ R34, R34, R98 ;  /* 0x0000006222227220 */ /* 0x000fe20000410000 */
[----:B------:R-:W-:Y:S01]  /*6d70*/  F2FP.F16.F32.PACK_AB R27, R31, R30 ;  /* 0x0000001e1f1b723e */ /* 0x000fe200000000ff */
[----:B------:R-:W-:Y:S01]  /*6d80*/  BAR.SYNC.DEFER_BLOCKING 0x1, 0x100 ;  /* 0x0044000000007b1d */ /* 0x000fe20000010000 */
[----:B------:R-:W-:Y:S01]  /*6d90*/  F2FP.F16.F32.PACK_AB R30, R37, R102 ;  /* 0x00000066251e723e */ /* 0x000fe200000000ff */
[----:B------:R-:W-:Y:S01]  /*6da0*/  IMAD R32, R32, UR6, RZ ;  /* 0x0000000620207c24 */ /* 0x000fe2000f8e02ff */
[----:B------:R-:W-:Y:S01]  /*6db0*/  IADD3.X R37, R33, R91, R95, P0, !PT ;  /* 0x0000005b21257210 */ /* 0x000fe200007fe45f */
[----:B------:R-:W-:Y:S01]  /*6dc0*/  FMUL.FTZ R41, R41, R99 ;  /* 0x0000006329297220 */ /* 0x000fe20000410000 */
[----:B------:R-:W-:Y:S01]  /*6dd0*/  F2FP.F16.F32.PACK_AB R31, R39, R38 ;  /* 0x00000026271f723e */ /* 0x000fe200000000ff */
[----:B------:R-:W-:-:S02]  /*6de0*/  IMAD R39, R19, UR7, R32 ;  /* 0x0000000713277c24 */ /* 0x000fc4000f8e0220 */
[----:B------:R-:W-:Y:S01]  /*6df0*/  FMUL.FTZ R40, R40, R99 ;  /* 0x0000006328287220 */ /* 0x000fe20000410000 */
[----:B------:R-:W-:-:S04]  /*6e00*/  IMAD.WIDE.U32 R36, R19, UR6, R36 ;  /* 0x0000000613247c25 */ /* 0x000fc8000f8e0024 */
[-C--:B------:R-:W-:Y:S01]  /*6e10*/  FMUL.FTZ R45, R45, R99.reuse ;  /* 0x000000632d2d7220 */ /* 0x080fe20000410000 */
[-C--:B------:R-:W-:Y:S01]  /*6e20*/  FMUL.FTZ R44, R44, R99.reuse ;  /* 0x000000632c2c7220 */ /* 0x080fe20000410000 */
[-C--:B------:R-:W-:Y:S01]  /*6e30*/  FMUL.FTZ R43, R43, R98.reuse ;  /* 0x000000622b2b7220 */ /* 0x080fe20000410000 */
[-C--:B------:R-:W-:Y:S01]  /*6e40*/  FMUL.FTZ R42, R42, R98.reuse ;  /* 0x000000622a2a7220 */ /* 0x080fe20000410000 */
[-C--:B------:R-:W-:Y:S01]  /*6e50*/  FMUL.FTZ R47, R47, R98.reuse ;  /* 0x000000622f2f7220 */ /* 0x080fe20000410000 */
[-C--:B------:R-:W-:Y:S01]  /*6e60*/  FMUL.FTZ R46, R46, R98.reuse ;  /* 0x000000622e2e7220 */ /* 0x080fe20000410000 */
[----:B------:R-:W-:Y:S01]  /*6e70*/  ULDC.64 UR6, c[0x0][0xb50] ;  /* 0x0002d40000067ab9 */ /* 0x000fe20000000a00 */
        /* <DEDUP_REMOVED lines=8> */
[----:B------:R0:W-:Y:S01]  /*6f00*/  STSM.16.M88.4 [R112], R24 ;  /* 0x0000001870007844 */ /* 0x0001e20000000200 */
[----:B------:R-:W-:Y:S01]  /*6f10*/  F2FP.F16.F32.PACK_AB R29, R35, R34 ;  /* 0x00000022231d723e */ /* 0x000fe200000000ff */
        /* <DEDUP_REMOVED lines=10> */
[----:B------:R-:W-:Y:S01]  /*6fc0*/  F2FP.F16.F32.PACK_AB R32, R41, R40 ;  /* 0x000000282920723e */ /* 0x000fe200000000ff */
[-C--:B------:R-:W-:Y:S01]  /*6fd0*/  FMUL.FTZ R65, R65, R99.reuse ;  /* 0x0000006341417220 */ /* 0x080fe20000410000 */
[----:B------:R-:W-:Y:S01]  /*6fe0*/  F2FP.F16.F32.PACK_AB R33, R43, R42 ;  /* 0x0000002a2b21723e */ /* 0x000fe200000000ff */
[-C--:B------:R-:W-:Y:S01]  /*6ff0*/  FMUL.FTZ R64, R64, R99.reuse ;  /* 0x0000006340407220 */ /* 0x080fe20000410000 */
[----:B0-----:R-:W-:Y:S01]  /*7000*/  IMAD.IADD R25, R37, 0x1, R39 ;  /* 0x0000000125197824 */ /* 0x001fe200078e0227 */
[----:B------:R-:W-:Y:S01]  /*7010*/  LEA R37, P3, R36, UR6, 0x2 ;  /* 0x0000000624257c11 */ /* 0x000fe2000f8610ff */
[-C--:B------:R-:W-:Y:S01]  /*7020*/  FMUL.FTZ R69, R69, R99.reuse ;  /* 0x0000006345457220 */ /* 0x080fe20000410000 */
[----:B------:R-:W-:Y:S01]  /*7030*/  F2FP.F16.F32.PACK_AB R34, R45, R44 ;  /* 0x0000002c2d22723e */ /* 0x000fe200000000ff */
[-C--:B------:R-:W-:Y:S01]  /*7040*/  FMUL.FTZ R68, R68, R99.reuse ;  /* 0x0000006344447220 */ /* 0x080fe20000410000 */
        /* <DEDUP_REMOVED lines=18> */
[----:B------:R-:W-:Y:S01]  /*7170*/  FMUL.FTZ R86, R86, R98 ;  /* 0x0000006256567220 */ /* 0x000fe20000410000 */
[----:B------:R-:W-:Y:S01]  /*7180*/  LEA.HI.X R36, R36, UR7, R25, 0x2, P3 ;  /* 0x0000000724247c11 */ /* 0x000fe200098f1419 */
[----:B------:R0:W-:Y:S01]  /*7190*/  STSM.16.M88.4 [R105], R28 ;  /* 0x0000001c69007844 */ /* 0x0001e20000000200 */
[----:B------:R-:W-:Y:S01]  /*71a0*/  F2FP.F16.F32.PACK_AB R24, R49, R48 ;  /* 0x000000303118723e */ /* 0x000fe200000000ff */
[----:B------:R-:W-:Y:S01]  /*71b0*/  IMAD R41, R92, 0x80, R188 ;  /* 0x000000805c297824 */ /* 0x000fe200078e02bc */
[----:B------:R-:W-:Y:S01]  /*71c0*/  F2FP.F16.F32.PACK_AB R25, R51, R50 ;  /* 0x000000323319723e */ /* 0x000fe200000000ff */
[----:B------:R1:W-:Y:S01]  /*71d0*/  STSM.16.M88.4 [R103], R32 ;  /* 0x0000002067007844 */ /* 0x0003e20000000200 */
[----:B------:R-:W-:Y:S01]  /*71e0*/  F2FP.F16.F32.PACK_AB R26, R53, R52 ;  /* 0x00000034351a723e */ /* 0x000fe200000000ff */
[----:B------:R-:W-:Y:S01]  /*71f0*/  IMAD R94, R0, UR5, RZ ;  /* 0x00000005005e7c24 */ /* 0x000fe2000f8e02ff */
[----:B------:R-:W-:Y:S01]  /*7200*/  F2FP.F16.F32.PACK_AB R27, R55, R54 ;  /* 0x00000036371b723e */ /* 0x000fe200000000ff */
[----:B------:R-:W-:Y:S01]  /*7210*/  SHFL.IDX PT, R52, R37, RZ, 0x1c1f ;  /* 0x001c1fff25347589 */ /* 0x000fe200000e0000 */
[----:B------:R-:W-:Y:S01]  /*7220*/  F2FP.F16.F32.PACK_AB R72, R73, R72 ;  /* 0x000000484948723e */ /* 0x000fe200000000ff */
[----:B------:R-:W-:Y:S01]  /*7230*/  VIADD R19, R41, 0x8 ;  /* 0x0000000829137836 */ /* 0x000fe20000000000 */
[----:B------:R-:W-:Y:S01]  /*7240*/  F2FP.F16.F32.PACK_AB R73, R75, R74 ;  /* 0x0000004a4b49723e */ /* 0x000fe200000000ff */
[----:B------:R-:W-:Y:S01]  /*7250*/  STSM.16.M88.4 [R100], R24 ;  /* 0x0000001864007844 */ /* 0x000fe20000000200 */
[----:B------:R-:W-:-:S02]  /*7260*/  F2FP.F16.F32.PACK_AB R80, R81, R80 ;  /* 0x000000505150723e */ /* 0x000fc400000000ff */
[----:B------:R-:W-:Y:S01]  /*7270*/  F2FP.F16.F32.PACK_AB R74, R77, R76 ;  /* 0x0000004c4d4a723e */ /* 0x000fe200000000ff */
[----:B------:R-:W2:Y:S01]  /*7280*/  SHFL.IDX PT, R53, R36, RZ, 0x1c1f ;  /* 0x001c1fff24357589 */ /* 0x000ea200000e0000 */
[----:B0-----:R-:W-:Y:S02]  /*7290*/  F2FP.F16.F32.PACK_AB R28, R57, R56 ;  /* 0x00000038391c723e */ /* 0x001fe400000000ff */
[----:B------:R-:W-:Y:S01]  /*72a0*/  F2FP.F16.F32.PACK_AB R29, R59, R58 ;  /* 0x0000003a3b1d723e */ /* 0x000fe200000000ff */
[----:B------:R-:W-:Y:S01]  /*72b0*/  SHFL.IDX PT, R54, R37, 0x1, 0x1c1f ;  /* 0x003c1f0025367f89 */ /* 0x000fe200000e0000 */
[----:B------:R-:W-:Y:S01]  /*72c0*/  F2FP.F16.F32.PACK_AB R30, R61, R60 ;  /* 0x0000003c3d1e723e */ /* 0x000fe200000000ff */
[----:B------:R-:W0:Y:S01]  /*72d0*/  @P2 LDC R56, c[0x0][0xbf0] ;  /* 0x0002fc00ff382b82 */ /* 0x000e220000000800 */
[----:B------:R-:W-:Y:S01]  /*72e0*/  F2FP.F16.F32.PACK_AB R31, R63, R62 ;  /* 0x0000003e3f1f723e */ /* 0x000fe200000000ff */
[----:B------:R-:W3:Y:S01]  /*72f0*/  SHFL.IDX PT, R55, R36, 0x1, 0x1c1f ;  /* 0x003c1f0024377f89 */ /* 0x000ee200000e0000 */
[----:B-1----:R-:W-:-:S02]  /*7300*/  F2FP.F16.F32.PACK_AB R32, R65, R64 ;  /* 0x000000404120723e */ /* 0x002fc400000000ff */
[----:B------:R-:W-:Y:S01]  /*7310*/  F2FP.F16.F32.PACK_AB R33, R67, R66 ;  /* 0x000000424321723e */ /* 0x000fe200000000ff */
[----:B------:R-:W-:Y:S01]  /*7320*/  STSM.16.M88.4 [R106], R28 ;  /* 0x0000001c6a007844 */ /* 0x000fe20000000200 */
[----:B------:R-:W-:Y:S02]  /*7330*/  F2FP.F16.F32.PACK_AB R34, R69, R68 ;  /* 0x000000444522723e */ /* 0x000fe400000000ff */
[----:B------:R-:W-:Y:S02]  /*7340*/  F2FP.F16.F32.PACK_AB R35, R71, R70 ;  /* 0x000000464723723e */ /* 0x000fe400000000ff */
[----:B------:R-:W-:Y:S02]  /*7350*/  F2FP.F16.F32.PACK_AB R75, R79, R78 ;  /* 0x0000004e4f4b723e */ /* 0x000fe400000000ff */
[----:B------:R-:W-:Y:S01]  /*7360*/  F2FP.F16.F32.PACK_AB R81, R83, R82 ;  /* 0x000000525351723e */ /* 0x000fe200000000ff */
[----:B------:R-:W-:Y:S01]  /*7370*/  STSM.16.M88.4 [R104], R32 ;  /* 0x0000002068007844 */ /* 0x000fe20000000200 */
[----:B------:R-:W-:-:S02]  /*7380*/  F2FP.F16.F32.PACK_AB R82, R85, R84 ;  /* 0x000000545552723e */ /* 0x000fc400000000ff */
[----:B------:R-:W-:Y:S01]  /*7390*/  F2FP.F16.F32.PACK_AB R83, R87, R86 ;  /* 0x000000565753723e */ /* 0x000fe200000000ff */
[----:B------:R-:W-:Y:S01]  /*73a0*/  STSM.16.M88.4 [R97], R72 ;  /* 0x0000004861007844 */ /* 0x000fe20000000200 */
[----:B------:R-:W-:-:S03]  /*73b0*/  LOP3.LUT P0, RZ, R184, 0x3, RZ, 0xc0, !PT ;  /* 0x00000003b8ff7812 */ /* 0x000fc6000780c0ff */
[----:B------:R1:W-:Y:S01]  /*73c0*/  STSM.16.M88.4 [R3], R80 ;  /* 0x0000005003007844 */ /* 0x0003e20000000200 */
[----:B------:R-:W-:Y:S01]  /*73d0*/  BAR.SYNC.DEFER_BLOCKING 0x1, 0x100 ;  /* 0x0044000000007b1d */ /* 0x000fe20000010000 */
[-C--:B------:R-:W-:Y:S02]  /*73e0*/  ISETP.GE.OR P1, PT, R41, R94.reuse, P0 ;  /* 0x0000005e2900720c */ /* 0x080fe40000726670 */
[----:B------:R-:W-:-:S05]  /*73f0*/  ISETP.GE.OR P0, PT, R19, R94, P0 ;  /* 0x0000005e1300720c */ /* 0x000fca0000706670 */
[----:B------:R-:W4:Y:S01]  /*7400*/  @P2 LDC R19, c[0x0][0xbec] ;  /* 0x0002fb00ff132b82 */ /* 0x000f220000000800 */
[----:B-1----:R-:W-:Y:S01]  /*7410*/  IMAD R3, R18, 0x20, R23 ;  /* 0x0000002012037824 */ /* 0x002fe200078e0217 */
[----:B------:R-:W-:-:S04]  /*7420*/  UIMAD UR5, UR11, UR8, URZ ;  /* 0x000000080b0572a4 */ /* 0x000fc8000f8e023f */
[----:B--2---:R1:W-:Y:S04]  /*7430*/  @!P1 ST.E desc[UR60][R52.64], R96 ;  /* 0x0000006034009985 */ /* 0x0043e8000c10193c */
[----:B---3--:R2:W-:Y:S04]  /*7440*/  @!P0 ST.E desc[UR60][R54.64], R93 ;  /* 0x0000005d36008985 */ /* 0x0085e8000c10193c */
[----:B------:R3:W5:Y:S01]  /*7450*/  LD.E.128 R24, desc[UR60][R12.64] ;  /* 0x0000003c0c187980 */ /* 0x000762000c101d00 */
[----:B-1----:R-:W1:Y:S01]  /*7460*/  LDC.64 R52, c[0x0][0xae0] ;  /* 0x0002b800ff347b82 */ /* 0x002e620000000a00 */
[----:B------:R-:W-:-:S02]  /*7470*/  UIMAD.WIDE.U32 UR6, UR10, UR8, URZ ;  /* 0x000000080a0672a5 */ /* 0x000fc4000f8e003f */
[----:B------:R0:W5:Y:S01]  /*7480*/  LD.E.128 R28, desc[UR60][R4.64] ;  /* 0x0000003c041c7980 */ /* 0x000162000c101d00 */
[----:B---3--:R-:W-:Y:S01]  /*7490*/  IMAD R12, R92, 0x80, R3 ;  /* 0x000000805c0c7824 */ /* 0x008fe200078e0203 */
[----:B------:R-:W-:Y:S02]  /*74a0*/  UIMAD UR5, UR10, UR9, UR5 ;  /* 0x000000090a0572a4 */ /* 0x000fe4000f8e0205 */
[----:B------:R3:W5:Y:S01]  /*74b0*/  LD.E.128 R32, desc[UR60][R6.64] ;  /* 0x0000003c06207980 */ /* 0x000762000c101d00 */
[----:B----4-:R-:W-:Y:S01]  /*74c0*/  @P2 IMAD.HI.U32 R3, R12, R19, RZ ;  /* 0x000000130c032227 */ /* 0x010fe200078e00ff */
[----:B------:R-:W-:Y:S01]  /*74d0*/  ULDC.64 UR8, c[0x0][0xaf0] ;  /* 0x0002bc0000087ab9 */ /* 0x000fe20000000a00 */
[----:B------:R-:W-:Y:S01]  /*74e0*/  UIADD3 UR7, UR7, UR5, URZ ;  /* 0x0000000507077290 */ /* 0x000fe2000fffe03f */
[----:B------:R-:W5:Y:S01]  /*74f0*/  LD.E.128 R88, desc[UR60][R88.64] ;  /* 0x0000003c58587980 */ /* 0x000f62000c101d00 */
[----:B0-----:R-:W-:Y:S01]  /*7500*/  IMAD.MOV.U32 R4, RZ, RZ, R12 ;  /* 0x000000ffff047224 */ /* 0x001fe200078e000c */
[----:B------:R-:W-:Y:S01]  /*7510*/  @P2 SHF.R.U32.HI R4, RZ, R56, R3 ;  /* 0x00000038ff042219 */ /* 0x000fe20000011603 */
[----:B------:R-:W-:Y:S01]  /*7520*/  UIMAD UR5, UR12, UR8, URZ ;  /* 0x000000080c0572a4 */ /* 0x000fe2000f8e023f */
[----:B------:R-:W5:Y:S02]  /*7530*/  LD.E.128 R40, desc[UR60][R20.64] ;  /* 0x0000003c14287980 */ /* 0x000f64000c101d00 */
[--C-:B------:R-:W-:Y:S01]  /*7540*/  SHF.R.S32.HI R3, RZ, 0x1f, R4.reuse ;  /* 0x0000001fff037819 */ /* 0x100fe20000011404 */
[----:B------:R-:W-:Y:S01]  /*7550*/  UIMAD UR5, UR39, UR9, UR5 ;  /* 0x00000009270572a4 */ /* 0x000fe2000f8e0205 */
[----:B---3--:R-:W-:Y:S01]  /*7560*/  IMAD.MOV R7, RZ, RZ, -R4 ;  /* 0x000000ffff077224 */ /* 0x008fe200078e0a04 */
[----:B------:R-:W-:Y:S01]  /*7570*/  UIMAD.WIDE.U32 UR6, UR39, UR8, UR6 ;  /* 0x00000008270672a5 */ /* 0x000fe2000f8e0006 */
[----:B------:R-:W5:Y:S01]  /*7580*/  LD.E.128 R36, desc[UR60][R14.64] ;  /* 0x0000003c0e247980 */ /* 0x000f62000c101d00 */
[----:B-1----:R-:W-:-:S02]  /*7590*/  IMAD R5, R3, R52, RZ ;  /* 0x0000003403057224 */ /* 0x002fc400078e02ff */
[----:B------:R-:W-:Y:S01]  /*75a0*/  UIADD3 UR7, UR7, UR5, URZ ;  /* 0x0000000507077290 */ /* 0x000fe2000fffe03f */
[----:B------:R-:W-:Y:S01]  /*75b0*/  IMAD R3, R0, R7, R12 ;  /* 0x0000000700037224 */ /* 0x000fe200078e020c */
[----:B------:R0:W5:Y:S01]  /*75c0*/  LD.E.128 R44, desc[UR60][R10.64] ;  /* 0x0000003c0a2c7980 */ /* 0x000162000c101d00 */
[----:B------:R-:W-:-:S03]  /*75d0*/  IMAD R7, R4, R53, R5 ;  /* 0x0000003504077224 */ /* 0x000fc600078e0205 */
[----:B------:R1:W5:Y:S01]  /*75e0*/  LD.E.128 R48, desc[UR60][R8.64] ;  /* 0x0000003c08307980 */ /* 0x000362000c101d00 */
[----:B------:R-:W-:Y:S01]  /*75f0*/  SHF.R.S32.HI R0, RZ, 0x1f, R3 ;  /* 0x0000001fff007819 */ /* 0x000fe20000011403 */
[----:B------:R-:W-:Y:S01]  /*7600*/  IMAD.WIDE.U32 R4, R4, R52, UR6 ;  /* 0x0000000604047e25 */ /* 0x000fe2000f8e0034 */
[----:B------:R-:W-:Y:S01]  /*7610*/  ULDC.64 UR6, c[0x0][0xad8] ;  /* 0x0002b60000067ab9 */ /* 0x000fe20000000a00 */
[----:B------:R-:W-:Y:S01]  /*7620*/  @!PT LDS RZ, [RZ] ;  /* 0x00000000fffff984 */ /* 0x000fe20000000800 */
[----:B------:R-:W-:Y:S01]  /*7630*/  @!PT LDS RZ, [RZ] ;  /* 0x00000000fffff984 */ /* 0x000fe20000000800 */
[----:B------:R-:W-:Y:S01]  /*7640*/  @!PT LDS RZ, [RZ] ;  /* 0x00000000fffff984 */ /* 0x000fe20000000800 */
[----:B------:R-:W-:Y:S01]  /*7650*/  @!PT LDS RZ, [RZ] ;  /* 0x00000000fffff984 */ /* 0x000fe20000000800 */
[----:B------:R3:W-:Y:S06]  /*7660*/  MEMBAR.ALL.CTA ;  /* 0x0000000000007992 */ /* 0x0007ec0000008000 */
[----:B---3--:R-:W1:Y:S01]  /*7670*/  FENCE.VIEW.ASYNC.S ;  /* 0x00000000000073c6 */ /* 0x008e620000000000 */
[----:B------:R-:W-:-:S02]  /*7680*/  IMAD.IADD R5, R5, 0x1, R7 ;  /* 0x0000000105057824 */ /* 0x000fc400078e0207 */
[----:B------:R-:W-:Y:S02]  /*7690*/  IMAD R0, R0, UR6, RZ ;  /* 0x0000000600007c24 */ /* 0x000fe4000f8e02ff */
[----:B0-----:R-:W-:Y:S02]  /*76a0*/  IMAD R11, R92, 0x80, R23 ;  /* 0x000000805c0b7824 */ /* 0x001fe400078e0217 */
[C---:B------:R-:W-:Y:S02]  /*76b0*/  IMAD R7, R3.reuse, UR7, R0 ;  /* 0x0000000703077c24 */ /* 0x040fe4000f8e0200 */
[----:B------:R-:W-:Y:S01]  /*76c0*/  IMAD.WIDE.U32 R4, R3, UR6, R4 ;  /* 0x0000000603047c25 */ /* 0x000fe2000f8e0004 */
[----:B------:R-:W-:Y:S01]  /*76d0*/  ISETP.GE.AND P1, PT, R11, R94, PT ;  /* 0x0000005e0b00720c */ /* 0x000fe20003f26270 */
[----:B------:R-:W-:Y:S02]  /*76e0*/  ULDC.64 UR6, c[0x0][0xa80] ;  /* 0x0002a00000067ab9 */ /* 0x000fe40000000a00 */
[----:B------:R-:W-:Y:S01]  /*76f0*/  IMAD.IADD R5, R5, 0x1, R7 ;  /* 0x0000000105057824 */ /* 0x000fe200078e0207 */
[----:B------:R-:W-:Y:S01]  /*7700*/  LEA R0, P2, R4, UR6, 0x1 ;  /* 0x0000000604007c11 */ /* 0x000fe2000f8408ff */
[----:B------:R-:W-:Y:S01]  /*7710*/  VIADD R3, R11, 0x20 ;  /* 0x000000200b037836 */ /* 0x000fe20000000000 */
[----:B------:R-:W-:-:S02]  /*7720*/  ULDC UR5, c[0x0][0xc] ;  /* 0x0000030000057ab9 */ /* 0x000fc40000000800 */
[----:B------:R-:W-:Y:S01]  /*7730*/  UIADD3 UR13, UR5, UR13, URZ ;  /* 0x0000000d050d7290 */ /* 0x000fe2000fffe03f */
[----:B------:R-:W-:Y:S01]  /*7740*/  LEA.HI.X R10, R4, UR7, R5, 0x1, P2 ;  /* 0x00000007040a7c11 */ /* 0x000fe200090f0c05 */
[----:B------:R-:W-:Y:S01]  /*7750*/  USEL UR6, URZ, 0x1, UP0 ;  /* 0x000000013f067887 */ /* 0x000fe20008000000 */
[-C--:B------:R-:W-:Y:S01]  /*7760*/  ISETP.GE.AND P3, PT, R3, R94.reuse, PT ;  /* 0x0000005e0300720c */ /* 0x080fe20003f66270 */
[----:B------:R-:W-:Y:S01]  /*7770*/  VIADD R3, R11, 0x40 ;  /* 0x000000400b037836 */ /* 0x000fe20000000000 */
[----:B------:R-:W-:Y:S01]  /*7780*/  USEL UR36, UR36, URZ, UP0 ;  /* 0x0000003f24247287 */ /* 0x000fe20008000000 */
[----:B-1----:R2:W0:Y:S01]  /*7790*/  SHFL.IDX PT, R8, R0, RZ, 0x181f ;  /* 0x00181fff00087589 */ /* 0x00242200000e0000 */
[----:B------:R-:W-:Y:S01]  /*77a0*/  ULOP3.LUT UR37, UR37, UR6, URZ, 0x3c, !UPT ;  /* 0x0000000625257292 */ /* 0x000fe2000f8e3c3f */
[----:B------:R-:W-:Y:S01]  /*77b0*/  IMAD.U32 R19, RZ, RZ, UR13 ;  /* 0x0000000dff137e24 */ /* 0x000fe2000f8e00ff */
[----:B------:R-:W-:Y:S01]  /*77c0*/  SYNCS.ARRIVE.TRANS64.RED.A1T0 RZ, [UR4], RZ ;  /* 0x000000ffffff79a7 */ /* 0x000fe20008100404 */
[----:B------:R2:W1:Y:S01]  /*77d0*/  SHFL.IDX PT, R9, R10, RZ, 0x181f ;  /* 0x00181fff0a097589 */ /* 0x00046200000e0000 */
[----:B------:R-:W-:Y:S01]  /*77e0*/  BSSY B0, `(.L_x_29) ;  /* 0x000000b000007945 */ /* 0x000fe20003800000 */
[----:B------:R-:W-:-:S03]  /*77f0*/  ISETP.GE.AND P0, PT, R3, R94, PT ;  /* 0x0000005e0300720c */ /* 0x000fc60003f06270 */
[----:B------:R-:W-:Y:S10]  /*7800*/  @P1 BRA `(.L_x_30) ;  /* 0x0000000000201947 */ /* 0x000ff40003800000 */
[----:B------:R-:W-:Y:S02]  /*7810*/  ULDC UR4, c[0x0][0xac8] ;  /* 0x0002b20000047ab9 */ /* 0x000fe40000000800 */
[----:B------:R-:W-:Y:S02]  /*7820*/  ISETP.GE.AND P2, PT, R17, UR4, PT ;  /* 0x0000000411007c0c */ /* 0x000fe4000bf46270 */
[----:B------:R-:W-:-:S11]  /*7830*/  ISETP.GE.AND P1, PT, R16, UR4, PT ;  /* 0x0000000410007c0c */ /* 0x000fd6000bf26270 */
[C---:B0-----:R-:W-:Y:S02]  /*7840*/  @!P2 LEA R6, P4, R17.reuse, R8, 0x1 ;  /* 0x000000081106a211 */ /* 0x041fe400078808ff */
[----:B-1----:R-:W-:Y:S02]  /*7850*/  @!P1 IMAD.WIDE R4, R16, 0x2, R8 ;  /* 0x0000000210049825 */ /* 0x002fe400078e0208 */
[----:B------:R-:W-:-:S03]  /*7860*/  @!P2 LEA.HI.X R7, R17, R9, R192, 0x1, P4 ;  /* 0x000000091107a211 */ /* 0x000fc600020f0cc0 */
[----:B-----5:R3:W-:Y:S04]  /*7870*/  @!P1 ST.E.128 desc[UR60][R4.64], R88 ;  /* 0x0000005804009985 */ /* 0x0207e8000c101d3c */
[----:B------:R3:W-:Y:S02]  /*7880*/  @!P2 ST.E.128 desc[UR60][R6.64], R44 ;  /* 0x0000002c0600a985 */ /* 0x0007e4000c101d3c */
.L_x_30:
[----:B------:R-:W-:Y:S05]  /*7890*/  BSYNC B0 ;  /* 0x0000000000007941 */ /* 0x000fea0003800000 */
.L_x_29:
[----:B-1----:R1:W4:Y:S01]  /*78a0*/  SHFL.IDX PT, R9, R10, 0x1, 0x181f ;  /* 0x00381f000a097f89 */ /* 0x00232200000e0000 */
[----:B------:R-:W-:Y:S03]  /*78b0*/  BSSY B0, `(.L_x_31) ;  /* 0x000000b000007945 */ /* 0x000fe60003800000 */
[----:B0-----:R1:W0:Y:S01]  /*78c0*/  SHFL.IDX PT, R8, R0, 0x1, 0x181f ;  /* 0x00381f0000087f89 */ /* 0x00122200000e0000 */
[----:B------:R-:W-:Y:S05]  /*78d0*/  @P3 BRA `(.L_x_32) ;  /* 0x0000000000203947 */ /* 0x000fea0003800000 */
[----:B------:R-:W-:Y:S02]  /*78e0*/  ULDC UR4, c[0x0][0xac8] ;  /* 0x0002b20000047ab9 */ /* 0x000fe40000000800 */
[----:B------:R-:W-:Y:S02]  /*78f0*/  ISETP.GE.AND P3, PT, R17, UR4, PT ;  /* 0x0000000411007c0c */ /* 0x000fe4000bf66270 */
[----:B------:R-:W-:-:S11]  /*7900*/  ISETP.GE.AND P2, PT, R16, UR4, PT ;  /* 0x0000000410007c0c */ /* 0x000fd6000bf46270 */
[C---:B0--3--:R-:W-:Y:S02]  /*7910*/  @!P3 LEA R6, P1, R17.reuse, R8, 0x1 ;  /* 0x000000081106b211 */ /* 0x049fe400078208ff */
[----:B----4-:R-:W-:Y:S02]  /*7920*/  @!P2 IMAD.WIDE R4, R16, 0x2, R8 ;  /* 0x000000021004a825 */ /* 0x010fe400078e0208 */
[----:B------:R-:W-:-:S03]  /*7930*/  @!P3 LEA.HI.X R7, R17, R9, R192, 0x1, P1 ;  /* 0x000000091107b211 */ /* 0x000fc600008f0cc0 */
[----:B-----5:R0:W-:Y:S04]  /*7940*/  @!P2 ST.E.128 desc[UR60][R4.64], R40 ;  /* 0x000000280400a985 */ /* 0x0201e8000c101d3c */
[----:B------:R0:W-:Y:S02]  /*7950*/  @!P3 ST.E.128 desc[UR60][R6.64], R48 ;  /* 0x000000300600b985 */ /* 0x0001e4000c101d3c */
.L_x_32:
[----:B------:R-:W-:Y:S05]  /*7960*/  BSYNC B0 ;  /* 0x0000000000007941 */ /* 0x000fea0003800000 */
.L_x_31:
[----:B----4-:R4:W1:Y:S01]  /*7970*/  SHFL.IDX PT, R9, R10, 0x2, 0x181f ;  /* 0x00581f000a097f89 */ /* 0x01086200000e0000 */
[----:B------:R-:W-:Y:S03]  /*7980*/  BSSY B0, `(.L_x_33) ;  /* 0x000000b000007945 */ /* 0x000fe60003800000 */
[----:B0-----:R4:W0:Y:S01]  /*7990*/  SHFL.IDX PT, R8, R0, 0x2, 0x181f ;  /* 0x00581f0000087f89 */ /* 0x00182200000e0000 */
[----:B------:R-:W-:Y:S05]  /*79a0*/  @P0 BRA `(.L_x_34) ;  /* 0x0000000000200947 */ /* 0x000fea0003800000 */
[----:B------:R-:W-:Y:S02]  /*79b0*/  ULDC UR4, c[0x0][0xac8] ;  /* 0x0002b20000047ab9 */ /* 0x000fe40000000800 */
[----:B------:R-:W-:Y:S02]  /*79c0*/  ISETP.GE.AND P2, PT, R17, UR4, PT ;  /* 0x0000000411007c0c */ /* 0x000fe4000bf46270 */
[----:B------:R-:W-:-:S11]  /*79d0*/  ISETP.GE.AND P1, PT, R16, UR4, PT ;  /* 0x0000000410007c0c */ /* 0x000fd6000bf26270 */
[C---:B0--3--:R-:W-:Y:S02]  /*79e0*/  @!P2 LEA R6, P0, R17.reuse, R8, 0x1 ;  /* 0x000000081106a211 */ /* 0x049fe400078008ff */
[----:B-1----:R-:W-:Y:S02]  /*79f0*/  @!P1 IMAD.WIDE R4, R16, 0x2, R8 ;  /* 0x0000000210049825 */ /* 0x002fe400078e0208 */
[----:B------:R-:W-:-:S03]  /*7a00*/  @!P2 LEA.HI.X R7, R17, R9, R192, 0x1, P0 ;  /* 0x000000091107a211 */ /* 0x000fc600000f0cc0 */
[----:B-----5:R0:W-:Y:S04]  /*7a10*/  @!P1 ST.E.128 desc[UR60][R4.64], R36 ;  /* 0x0000002404009985 */ /* 0x0201e8000c101d3c */
[----:B------:R0:W-:Y:S02]  /*7a20*/  @!P2 ST.E.128 desc[UR60][R6.64], R32 ;  /* 0x000000200600a985 */ /* 0x0001e4000c101d3c */
.L_x_34:
[----:B------:R-:W-:Y:S05]  /*7a30*/  BSYNC B0 ;  /* 0x0000000000007941 */ /* 0x000fea0003800000 */
.L_x_33:
[----:B------:R-:W-:Y:S01]  /*7a40*/  VIADD R3, R11, 0x60 ;  /* 0x000000600b037836 */ /* 0x000fe20000000000 */
[----:B-1----:R1:W1:Y:S01]  /*7a50*/  SHFL.IDX PT, R9, R10, 0x3, 0x181f ;  /* 0x00781f000a097f89 */ /* 0x00226200000e0000 */
[----:B------:R-:W-:Y:S01]  /*7a60*/  BSSY B0, `(.L_x_35) ;  /* 0x000000d000007945 */ /* 0x000fe20003800000 */
[----:B------:R-:W-:Y:S02]  /*7a70*/  VIADD R22, R22, 0x1 ;  /* 0x0000000116167836 */ /* 0x000fe40000000000 */
[----:B------:R-:W-:Y:S01]  /*7a80*/  ISETP.GE.AND P0, PT, R3, R94, PT ;  /* 0x0000005e0300720c */ /* 0x000fe20003f06270 */
[----:B0-----:R0:W0:-:S12]  /*7a90*/  SHFL.IDX PT, R8, R0, 0x3, 0x181f ;  /* 0x00781f0000087f89 */ /* 0x00101800000e0000 */
        /* <DEDUP_REMOVED lines=9> */
.L_x_36:
[----:B------:R-:W-:Y:S05]  /*7b30*/  BSYNC B0 ;  /* 0x0000000000007941 */ /* 0x000fea0003800000 */
.L_x_35:
[----:B0-2-4-:R-:W0:Y:S01]  /*7b40*/  LDC R0, c[0x0][0xc34] ;  /* 0x00030d00ff007b82 */ /* 0x015e220000000800 */
[----:B------:R-:W-:-:S13]  /*7b50*/  R2UR UR4, R19 ;  /* 0x00000000130472ca */ /* 0x000fda00000e0000 */
[----:B0-----:R-:W-:-:S13]  /*7b60*/  ISETP.LE.AND P0, PT, R0, UR4, PT ;  /* 0x0000000400007c0c */ /* 0x001fda000bf03270 */
[----:B------:R-:W-:Y:S05]  /*7b70*/  @!P0 BRA `(.L_x_37) ;  /* 0xffffff90007c8947 */ /* 0x000fea000383ffff */
[----:B------:R-:W-:Y:S05]  /*7b80*/  EXIT ;  /* 0x000000000000794d */ /* 0x000fea0003800000 */
.L_x_7:
[----:B------:R-:W-:-:S08]  /*7b90*/  NOP ;  /* 0x0000000000007918 */ /* 0x000fd00000000000 */
[----:B0-----:R-:W0:-:S00]  /*7ba0*/  USETMAXREG.DEALLOC.CTAPOOL 0x18 ;  /* 0x00000018000079c8 */ /* 0x001e0000080e0500 */
[----:B------:R-:W1:Y:S01]  /*7bb0*/  S2UR UR5, SR_CTAID.X ;  /* 0x00000000000579c3 */ /* 0x000e620000002500 */
[----:B0-----:R-:W-:Y:S02]  /*7bc0*/  IMAD.MOV.U32 R2, RZ, RZ, 0x1 ;  /* 0x00000001ff027424 */ /* 0x001fe400078e00ff */
[----:B------:R-:W-:-:S05]  /*7bd0*/  IMAD.MOV.U32 R18, RZ, RZ, RZ ;  /* 0x000000ffff127224 */ /* 0x000fca00078e00ff */
[----:B------:R-:W1:Y:S02]  /*7be0*/  LDC R3, c[0x0][0xc34] ;  /* 0x00030d00ff037b82 */ /* 0x000e640000000800 */
[----:B-1----:R-:W-:Y:S01]  /*7bf0*/  ISETP.LE.AND P0, PT, R3, UR5, PT ;  /* 0x0000000503007c0c */ /* 0x002fe2000bf03270 */
[----:B------:R-:W-:-:S05]  /*7c00*/  IMAD.MOV.U32 R3, RZ, RZ, 0x1 ;  /* 0x00000001ff037424 */ /* 0x000fca00078e00ff */
[----:B------:R0:W-:Y:S07]  /*7c10*/  STL [R1+0x4], R3 ;  /* 0x0000040301007387 */ /* 0x0001ee0000100800 */
[----:B------:R-:W-:Y:S05]  /*7c20*/  @P0 BRA `(.L_x_38) ;  /* 0x0000003c00b80947 */ /* 0x000fea0003800000 */
[----:B------:R-:W1:Y:S01]  /*7c30*/  S2UR UR4, SR_CgaCtaId ;  /* 0x00000000000479c3 */ /* 0x000e620000008800 */
[C---:B------:R-:W-:Y:S01]  /*7c40*/  IMAD.SHL.U32 R2, R0.reuse, 0x8, RZ ;  /* 0x0000000800027824 */ /* 0x040fe200078e00ff */
[----:B------:R-:W-:Y:S01]  /*7c50*/  LOP3.LUT R5, R0, 0x7f, RZ, 0xc0, !PT ;  /* 0x0000007f00057812 */ /* 0x000fe200078ec0ff */
[----:B------:R-:W-:Y:S01]  /*7c60*/  UMOV UR36, 0x400 ;  /* 0x0000040000247882 */ /* 0x000fe20000000000 */
[----:B------:R-:W-:Y:S01]  /*7c70*/  IMAD.MOV.U32 R18, RZ, RZ, RZ ;  /* 0x000000ffff127224 */ /* 0x000fe200078e00ff */
[----:B------:R-:W-:Y:S01]  /*7c80*/  ULDC.64 UR38, c[0x0][0x198] ;  /* 0x0000660000267ab9 */ /* 0x000fe20000000a00 */
[C---:B0-----:R-:W-:Y:S01]  /*7c90*/  LOP3.LUT R3, R2.reuse, 0x1f8, RZ, 0xc0, !PT ;  /* 0x000001f802037812 */ /* 0x041fe200078ec0ff */
[----:B------:R-:W-:Y:S01]  /*7ca0*/  ULDC UR37, c[0x0][0xc] ;  /* 0x0000030000257ab9 */ /* 0x000fe20000000800 */
[----:B------:R-:W-:Y:S02]  /*7cb0*/  LOP3.LUT R2, R2, 0x38, RZ, 0xc0, !PT ;  /* 0x0000003802027812 */ /* 0x000fe400078ec0ff */
[----:B------:R-:W-:Y:S01]  /*7cc0*/  LOP3.LUT R4, R3, 0x38, R0, 0x78, !PT ;  /* 0x0000003803047812 */ /* 0x000fe200078e7800 */
[----:B------:R-:W-:Y:S01]  /*7cd0*/  IMAD.SHL.U32 R3, R5, 0x8, RZ ;  /* 0x0000000805037824 */ /* 0x000fe200078e00ff */
[----:B------:R-:W-:-:S04]  /*7ce0*/  SHF.R.U32.HI R5, RZ, 0x3, R5 ;  /* 0x00000003ff057819 */ /* 0x000fc80000011605 */
[----:B------:R-:W-:Y:S01]  /*7cf0*/  LOP3.LUT R4, R4, 0x200, R3, 0xf8, !PT ;  /* 0x0000020004047812 */ /* 0x000fe200078ef803 */
[----:B------:R-:W-:-:S05]  /*7d00*/  IMAD.SHL.U32 R3, R0, 0x10, RZ ;  /* 0x0000001000037824 */ /* 0x000fca00078e00ff */
[----:B------:R-:W-:Y:S01]  /*7d10*/  LOP3.LUT R0, R5, 0x70, R3, 0xf8, !PT ;  /* 0x0000007005007812 */ /* 0x000fe200078ef803 */
[----:B------:R-:W-:Y:S01]  /*7d20*/  IMAD.U32 R3, RZ, RZ, UR5 ;  /* 0x00000005ff037e24 */ /* 0x000fe2000f8e00ff */
[----:B-1----:R-:W-:Y:S01]  /*7d30*/  ULEA UR36, UR4, UR36, 0x18 ;  /* 0x0000002404247291 */ /* 0x002fe2000f8ec03f */
[----:B------:R-:W-:-:S05]  /*7d40*/  IMAD.MOV.U32 R0, RZ, RZ, 0x1 ;  /* 0x00000001ff007424 */ /* 0x000fca00078e00ff */
[----:B------:R-:W-:-:S05]  /*7d50*/  LEA R4, R4, UR36, 0x1 ;  /* 0x0000002404047c11 */ /* 0x000fca000f8e08ff */
[----:B------:R-:W-:Y:S04]  /*7d60*/  STL [R1+0x10], R4 ;  /* 0x0000100401007387 */ /* 0x000fe80000100800 */
[----:B------:R0:W-:Y:S04]  /*7d70*/  STL [R1+0x24], R3 ;  /* 0x0000240301007387 */ /* 0x0001e80000100800 */
[----:B------:R1:W-:Y:S04]  /*7d80*/  STL [R1+0x4], R0 ;  /* 0x0000040001007387 */ /* 0x0003e80000100800 */
[----:B------:R2:W-:Y:S01]  /*7d90*/  STL [R1+0x2c], RZ ;  /* 0x00002cff01007387 */ /* 0x0005e20000100800 */
[----:B0-----:R-:W-:-:S02]  /*7da0*/  LOP3.LUT R3, R2, 0x40, RZ, 0xfc, !PT ;  /* 0x0000004002037812 */ /* 0x001fc400078efcff */
[----:B-1----:R-:W-:-:S07]  /*7db0*/  LOP3.LUT R0, R2, 0x80, RZ, 0xfc, !PT ;  /* 0x0000008002007812 */ /* 0x002fce00078efcff */
.L_x_114:
[----:B------:R-:W3:Y:S01]  /*7dc0*/  LDL R2, [R1+0x24] ;  /* 0x0000240001027983 */ /* 0x000ee20000100800 */
[----:B0-----:R-:W0:Y:S01]  /*7dd0*/  LDC R0, c[0x0][0xc38] ;  /* 0x00030e00ff007b82 */ /* 0x001e220000000800 */
[----:B------:R-:W-:Y:S05]  /*7de0*/  YIELD ;  /* 0x0000000000007946 */ /* 0x000fea0003800000 */
[----:B------:R-:W-:Y:S02]  /*7df0*/  ULDC.64 UR4, c[0x0][0x418] ;  /* 0x0001060000047ab9 */ /* 0x000fe40000000a00 */
[----:B------:R-:W1:Y:S01]  /*7e00*/  LDC R16, c[0x0][0xc44] ;  /* 0x00031100ff107b82 */ /* 0x000e620000000800 */
[----:B------:R-:W-:-:S03]  /*7e10*/  UISETP.NE.U32.AND UP0, UPT, UR4, URZ, UPT ;  /* 0x0000003f0400728c */ /* 0x000fc6000bf05070 */
[----:B------:R-:W-:Y:S01]  /*7e20*/  ULDC UR4, c[0x0][0x424] ;  /* 0x0001090000047ab9 */ /* 0x000fe20000000800 */
[----:B------:R-:W-:Y:S02]  /*7e30*/  UISETP.NE.AND.EX UP0, UPT, UR5, URZ, UPT, UP0 ;  /* 0x0000003f0500728c */ /* 0x000fe4000bf05300 */
[----:B------:R-:W-:Y:S02]  /*7e40*/  UIADD3 UR5, UR36, 0x1c400, URZ ;  /* 0x0001c40024057890 */ /* 0x000fe4000fffe03f */
[----:B------:R-:W-:Y:S02]  /*7e50*/  USEL UR4, UR4, 0x1, UP0 ;  /* 0x0000000104047887 */ /* 0x000fe40008000000 */
[----:B------:R-:W-:Y:S01]  /*7e60*/  ULOP3.LUT UP0, URZ, UR5, 0x3ff, URZ, 0xc0, !UPT ;  /* 0x000003ff053f7892 */ /* 0x000fe2000f80c03f */
[----:B0-----:R-:W-:-:S13]  /*7e70*/  ISETP.NE.AND P0, PT, R0, 0x1, PT ;  /* 0x000000010000780c */ /* 0x001fda0003f05270 */
[----:B------:R-:W3:Y:S08]  /*7e80*/  @P0 LDC R0, c[0x0][0xc3c] ;  /* 0x00030f00ff000b82 */ /* 0x000ef00000000800 */
[----:B------:R-:W0:Y:S01]  /*7e90*/  @P0 LDC R3, c[0x0][0xc40] ;  /* 0x00031000ff030b82 */ /* 0x000e220000000800 */
[----:B---3--:R-:W-:-:S04]  /*7ea0*/  @P0 IMAD.HI.U32 R0, R2, R0, RZ ;  /* 0x0000000002000227 */ /* 0x008fc800078e00ff */
[----:B------:R-:W-:Y:S01]  /*7eb0*/  IMAD.MOV.U32 R4, RZ, RZ, R2 ;  /* 0x000000ffff047224 */ /* 0x000fe200078e0002 */
[----:B0-----:R-:W-:Y:S02]  /*7ec0*/  @P0 SHF.R.U32.HI R4, RZ, R3, R0 ;  /* 0x00000003ff040219 */ /* 0x001fe40000011600 */
[----:B-1----:R-:W-:Y:S01]  /*7ed0*/  ISETP.NE.AND P0, PT, R16, 0x1, PT ;  /* 0x000000011000780c */ /* 0x002fe20003f05270 */
[----:B------:R-:W0:Y:S02]  /*7ee0*/  LDC R0, c[0x0][0x2f0] ;  /* 0x0000bc00ff007b82 */ /* 0x000e240000000800 */
[----:B------:R-:W-:Y:S01]  /*7ef0*/  IMAD.MOV.U32 R5, RZ, RZ, R4 ;  /* 0x000000ffff057224 */ /* 0x000fe200078e0004 */
[----:B------:R-:W-:Y:S09]  /*7f00*/  STL [R1+0x1c], R4 ;  /* 0x00001c0401007387 */ /* 0x000ff20000100800 */
[----:B------:R-:W1:Y:S02]  /*7f10*/  @P0 LDC.64 R2, c[0x0][0xc48] ;  /* 0x00031200ff020b82 */ /* 0x000e640000000a00 */
[----:B-1----:R-:W-:-:S05]  /*7f20*/  @P0 IMAD.HI.U32 R2, R4, R2, RZ ;  /* 0x0000000204020227 */ /* 0x002fca00078e00ff */
[----:B------:R-:W-:Y:S01]  /*7f30*/  @P0 SHF.R.U32.HI R5, RZ, R3, R2 ;  /* 0x00000003ff050219 */ /* 0x000fe20000011602 */
[----:B0-----:R-:W-:Y:S01]  /*7f40*/  IMAD R2, R0, UR4, RZ ;  /* 0x0000000400027c24 */ /* 0x001fe2000f8e02ff */
[----:B------:R-:W-:-:S03]  /*7f50*/  PLOP3.LUT P0, PT, PT, PT, UP0, 0x80, 0x0 ;  /* 0x000000000000781c */ /* 0x000fc60003f0f008 */
[----:B------:R-:W-:Y:S01]  /*7f60*/  VIADD R0, R2, 0x7f ;  /* 0x0000007f02007836 */ /* 0x000fe20000000000 */
[----:B------:R-:W-:Y:S01]  /*7f70*/  STL [R1+0x14], R5 ;  /* 0x0000140501007387 */ /* 0x000fe20000100800 */
[----:B------:R-:W-:-:S03]  /*7f80*/  IMAD.MOV R3, RZ, RZ, -R5 ;  /* 0x000000ffff037224 */ /* 0x000fc600078e0a05 */
[----:B------:R0:W-:Y:S01]  /*7f90*/  STL [R1+0x28], R2 ;  /* 0x0000280201007387 */ /* 0x0001e20000100800 */
[----:B------:R-:W-:Y:S01]  /*7fa0*/  IMAD R16, R16, R3, R4 ;  /* 0x0000000310107224 */ /* 0x000fe200078e0204 */
[----:B0-----:R-:W-:-:S04]  /*7fb0*/  SHF.R.S32.HI R2, RZ, 0x1f, R0 ;  /* 0x0000001fff027819 */ /* 0x001fc80000011400 */
[----:B------:R-:W-:-:S04]  /*7fc0*/  LEA.HI R2, R2, R0, RZ, 0x7 ;  /* 0x0000000002027211 */ /* 0x000fc800078f38ff */
[----:B------:R-:W-:-:S05]  /*7fd0*/  SHF.R.S32.HI R0, RZ, 0x7, R2 ;  /* 0x00000007ff007819 */ /* 0x000fca0000011402 */
[----:B------:R0:W-:Y:S01]  /*7fe0*/  STL [R1+0x20], R0 ;  /* 0x0000200001007387 */ /* 0x0001e20000100800 */
[----:B--2---:R-:W-:Y:S05]  /*7ff0*/  @!P0 BRA `(.L_x_39) ;  /* 0x0000000000408947 */ /* 0x004fea0003800000 */
[----:B------:R-:W-:Y:S01]  /*8000*/  MOV R2, 0x0 ;  /* 0x0000000000027802 */ /* 0x000fe20000000f00 */
[----:B------:R-:W-:Y:S01]  /*8010*/  ULDC.64 UR6, c[0x4][0x118] ;  /* 0x0100460000067ab9 */ /* 0x000fe20000000a00 */
[----:B------:R-:W-:Y:S01]  /*8020*/  ULDC.64 UR8, c[0x4][0x120] ;  /* 0x0100480000087ab9 */ /* 0x000fe20000000a00 */
[----:B------:R-:W-:Y:S01]  /*8030*/  ULDC.64 UR4, c[0x4][0x70] ;  /* 0x01001c0000047ab9 */ /* 0x000fe20000000a00 */
[----:B------:R-:W-:Y:S02]  /*8040*/  IMAD.U32 R4, RZ, RZ, UR6 ;  /* 0x00000006ff047e24 */ /* 0x000fe4000f8e00ff */
[----:B------:R-:W1:Y:S01]  /*8050*/  LDC.64 R2, c[0x4][R2] ;  /* 0x0100000002027b82 */ /* 0x000e620000000a00 */
[----:B------:R-:W-:Y:S02]  /*8060*/  IMAD.U32 R5, RZ, RZ, UR7 ;  /* 0x00000007ff057e24 */ /* 0x000fe4000f8e00ff */
[----:B------:R-:W-:Y:S02]  /*8070*/  IMAD.U32 R6, RZ, RZ, UR8 ;  /* 0x00000008ff067e24 */ /* 0x000fe4000f8e00ff */
[----:B------:R-:W-:-:S02]  /*8080*/  IMAD.U32 R7, RZ, RZ, UR9 ;  /* 0x00000009ff077e24 */ /* 0x000fc4000f8e00ff */
[----:B------:R-:W-:Y:S02]  /*8090*/  IMAD.U32 R10, RZ, RZ, UR4 ;  /* 0x00000004ff0a7e24 */ /* 0x000fe4000f8e00ff */
[----:B------:R-:W-:Y:S02]  /*80a0*/  IMAD.U32 R11, RZ, RZ, UR5 ;  /* 0x00000005ff0b7e24 */ /* 0x000fe4000f8e00ff */
[----:B------:R-:W-:Y:S02]  /*80b0*/  IMAD.MOV.U32 R8, RZ, RZ, 0x70 ;  /* 0x00000070ff087424 */ /* 0x000fe400078e00ff */
[----:B------:R-:W-:Y:S02]  /*80c0*/  IMAD.MOV.U32 R12, RZ, RZ, 0x1 ;  /* 0x00000001ff0c7424 */ /* 0x000fe400078e00ff */
[----:B------:R-:W-:-:S07]  /*80d0*/  IMAD.MOV.U32 R13, RZ, RZ, RZ ;  /* 0x000000ffff0d7224 */ /* 0x000fce00078e00ff */
[----:B------:R-:W-:-:S07]  /*80e0*/  LEPC R20, `(.L_x_39) ;  /* 0x000000001014794e */ /* 0x000fce0000000000 */
[----:B012---:R-:W-:Y:S05]  /*80f0*/  CALL.ABS.NOINC R2 ;  /* 0x0000000002007343 */ /* 0x007fea0003c00000 */
.L_x_39:
[----:B------:R-:W-:-:S04]  /*8100*/  UIADD3 UR4, UR36, 0x400, URZ ;  /* 0x0000040024047890 */ /* 0x000fc8000fffe03f */
[----:B------:R-:W-:-:S06]  /*8110*/  ULOP3.LUT UP0, URZ, UR4, 0x3ff, URZ, 0xc0, !UPT ;  /* 0x000003ff043f7892 */ /* 0x000fcc000f80c03f */
[----:B------:R-:W-:-:S13]  /*8120*/  PLOP3.LUT P0, PT, PT, PT, UP0, 0x80, 0x0 ;  /* 0x000000000000781c */ /* 0x000fda0003f0f008 */
[----:B------:R-:W-:Y:S05]  /*8130*/  @!P0 BRA `(.L_x_40) ;  /* 0x00000000007c8947 */ /* 0x000fea0003800000 */
[----:B------:R-:W-:Y:S01]  /*8140*/  MOV R17, 0x0 ;  /* 0x0000000000117802 */ /* 0x000fe20000000f00 */
[----:B------:R-:W-:Y:S01]  /*8150*/  ULDC.64 UR6, c[0x4][0x118] ;  /* 0x0100460000067ab9 */ /* 0x000fe20000000a00 */
[----:B------:R-:W-:Y:S01]  /*8160*/  ULDC.64 UR8, c[0x4][0x120] ;  /* 0x0100480000087ab9 */ /* 0x000fe20000000a00 */
[----:B------:R-:W-:Y:S01]  /*8170*/  ULDC.64 UR4, c[0x4][0x78] ;  /* 0x01001e0000047ab9 */ /* 0x000fe20000000a00 */
[----:B------:R1:W3:Y:S01]  /*8180*/  LDC.64 R2, c[0x4][R17] ;  /* 0x0100000011027b82 */ /* 0x0002e20000000a00 */
[----:B------:R-:W-:Y:S02]  /*8190*/  IMAD.U32 R4, RZ, RZ, UR6 ;  /* 0x00000006ff047e24 */ /* 0x000fe4000f8e00ff */
[----:B------:R-:W-:Y:S02]  /*81a0*/  IMAD.U32 R5, RZ, RZ, UR7 ;  /* 0x00000007ff057e24 */ /* 0x000fe4000f8e00ff */
[----:B------:R-:W-:Y:S02]  /*81b0*/  IMAD.U32 R6, RZ, RZ, UR8 ;  /* 0x00000008ff067e24 */ /* 0x000fe4000f8e00ff */
[----:B------:R-:W-:-:S02]  /*81c0*/  IMAD.U32 R7, RZ, RZ, UR9 ;  /* 0x00000009ff077e24 */ /* 0x000fc4000f8e00ff */
[----:B------:R-:W-:Y:S02]  /*81d0*/  IMAD.U32 R10, RZ, RZ, UR4 ;  /* 0x00000004ff0a7e24 */ /* 0x000fe4000f8e00ff */
[----:B------:R-:W-:Y:S02]  /*81e0*/  IMAD.U32 R11, RZ, RZ, UR5 ;  /* 0x00000005ff0b7e24 */ /* 0x000fe4000f8e00ff */
[----:B------:R-:W-:Y:S02]  /*81f0*/  IMAD.MOV.U32 R8, RZ, RZ, 0x70 ;  /* 0x00000070ff087424 */ /* 0x000fe400078e00ff */
[----:B------:R-:W-:Y:S02]  /*8200*/  IMAD.MOV.U32 R12, RZ, RZ, 0x1 ;  /* 0x00000001ff0c7424 */ /* 0x000fe400078e00ff */
[----:B-1----:R-:W-:-:S07]  /*8210*/  IMAD.MOV.U32 R13, RZ, RZ, RZ ;  /* 0x000000ffff0d7224 */ /* 0x002fce00078e00ff */
[----:B------:R-:W-:-:S07]  /*8220*/  LEPC R20, `(.L_x_41) ;  /* 0x000000001014794e */ /* 0x000fce0000000000 */
[----:B0-23--:R-:W-:Y:S05]  /*8230*/  CALL.ABS.NOINC R2 ;  /* 0x0000000002007343 */ /* 0x00dfea0003c00000 */
.L_x_41:
[----:B------:R0:W1:Y:S01]  /*8240*/  LDC.64 R2, c[0x4][R17] ;  /* 0x0100000011027b82 */ /* 0x0000620000000a00 */
[----:B------:R-:W-:Y:S01]  /*8250*/  ULDC.64 UR6, c[0x4][0x118] ;  /* 0x0100460000067ab9 */ /* 0x000fe20000000a00 */
[----:B------:R-:W-:Y:S01]  /*8260*/  ULDC.64 UR8, c[0x4][0x120] ;  /* 0x0100480000087ab9 */ /* 0x000fe20000000a00 */
[----:B------:R-:W-:Y:S01]  /*8270*/  ULDC.64 UR4, c[0x4][0x80] ;  /* 0x0100200000047ab9 */ /* 0x000fe20000000a00 */
        /* <DEDUP_REMOVED lines=8> */
[----:B0-----:R-:W-:-:S07]  /*8300*/  IMAD.MOV.U32 R13, RZ, RZ, RZ ;  /* 0x000000ffff0d7224 */ /* 0x001fce00078e00ff */
[----:B------:R-:W-:-:S07]  /*8310*/  LEPC R20, `(.L_x_40) ;  /* 0x000000001014794e */ /* 0x000fce0000000000 */
[----:B-1----:R-:W-:Y:S05]  /*8320*/  CALL.ABS.NOINC R2 ;  /* 0x0000000002007343 */ /* 0x002fea0003c00000 */
.L_x_40:
[----:B------:R-:W3:Y:S01]  /*8330*/  LDL R2, [R1+0x20] ;  /* 0x0000200001027983 */ /* 0x000ee20000100800 */
[----:B------:R-:W-:-:S03]  /*8340*/  ULDC.64 UR4, c[0x0][0x9f8] ;  /* 0x00027e0000047ab9 */ /* 0x000fc60000000a00 */
[----:B0-----:R-:W4:Y:S01]  /*8350*/  LDL R0, [R1+0x14] ;  /* 0x0000140001007983 */ /* 0x001f220000100800 */
[----:B------:R-:W-:-:S04]  /*8360*/  ISETP.NE.U32.AND P0, PT, RZ, UR4, PT ;  /* 0x00000004ff007c0c */ /* 0x000fc8000bf05070 */
[----:B------:R-:W-:Y:S01]  /*8370*/  ISETP.NE.AND.EX P0, PT, RZ, UR5, PT, P0 ;  /* 0x00000005ff007c0c */ /* 0x000fe2000bf05300 */
[----:B---3--:R-:W-:-:S12]  /*8380*/  IMAD.MOV.U32 R17, RZ, RZ, R2 ;  /* 0x000000ffff117224 */ /* 0x008fd800078e0002 */
[----:B------:R-:W0:Y:S01]  /*8390*/  @P0 LDC.64 R2, c[0x0][0x9f8] ;  /* 0x00027e00ff020b82 */ /* 0x000e220000000a00 */
[----:B----4-:R-:W-:Y:S02]  /*83a0*/  IMAD.MOV.U32 R7, RZ, RZ, R0 ;  /* 0x000000ffff077224 */ /* 0x010fe400078e0000 */
[----:B0-----:R-:W-:-:S05]  /*83b0*/  @P0 IMAD.WIDE R2, R0, 0x4, R2 ;  /* 0x0000000400020825 */ /* 0x001fca00078e0202 */
[----:B------:R0:W3:Y:S01]  /*83c0*/  @P0 LDG.E R7, desc[UR60][R2.64] ;  /* 0x0000003c02070981 */ /* 0x0000e2000c1e1900 */
[----:B------:R-:W-:Y:S01]  /*83d0*/  VIADD R9, R17, 0xffffffff ;  /* 0xffffffff11097836 */ /* 0x000fe20000000000 */
[----:B------:R-:W-:Y:S01]  /*83e0*/  UMOV UR4, 0xffffffff ;  /* 0xffffffff00047882 */ /* 0x000fe20000000000 */
[----:B------:R-:W-:Y:S01]  /*83f0*/  LOP3.LUT R19, R19, 0xfffffffe, RZ, 0xc0, !PT ;  /* 0xfffffffe13137812 */ /* 0x000fe200078ec0ff */
[----:B0-----:R-:W0:Y:S02]  /*8400*/  LDC.64 R2, c[0x0][0x418] ;  /* 0x00010600ff027b82 */ /* 0x001e240000000a00 */
[----:B0-----:R-:W-:-:S04]  /*8410*/  ISETP.NE.U32.AND P0, PT, R2, RZ, PT ;  /* 0x000000ff0200720c */ /* 0x001fc80003f05070 */
[----:B------:R-:W-:-:S13]  /*8420*/  ISETP.NE.AND.EX P1, PT, R3, RZ, PT, P0 ;  /* 0x000000ff0300720c */ /* 0x000fda0003f25300 */
[----:B------:R-:W-:Y:S02]  /*8430*/  @P1 LOP3.LUT R19, R19, 0x1, RZ, 0xfc, !PT ;  /* 0x0000000113131812 */ /* 0x000fe400078efcff */
[----:B---3--:R-:W-:Y:S01]  /*8440*/  SHF.R.S32.HI R8, RZ, 0x1f, R7 ;  /* 0x0000001fff087819 */ /* 0x008fe20000011407 */
[----:B------:R0:W-:Y:S01]  /*8450*/  STL [R1], R7 ;  /* 0x0000000701007387 */ /* 0x0001e20000100800 */
[----:B------:R-:W-:-:S03]  /*8460*/  SEL R17, R7, RZ, !P1 ;  /* 0x000000ff07117207 */ /* 0x000fc60004800000 */
[----:B------:R0:W-:Y:S04]  /*8470*/  STL [R1+0x18], R9 ;  /* 0x0000180901007387 */ /* 0x0001e80000100800 */
[----:B------:R0:W-:Y:S01]  /*8480*/  STL [R1+0xc], R8 ;  /* 0x00000c0801007387 */ /* 0x0001e20000100800 */
[----:B------:R-:W-:Y:S05]  /*8490*/  BRA.DIV UR4, `(.L_x_42) ;  /* 0x0000003a04e87947 */ /* 0x000fea000b800000 */
[----:B------:R-:W1:Y:S02]  /*84a0*/  S2R R0, SR_TID.X ;  /* 0x0000000000007919 */ /* 0x000e640000002100 */
[----:B-1----:R-:W-:-:S04]  /*84b0*/  SHF.R.U32.HI R0, RZ, 0x5, R0 ;  /* 0x00000005ff007819 */ /* 0x002fc80000011600 */
[----:B------:R-:W-:-:S05]  /*84c0*/  LOP3.LUT R0, R0, 0x3, RZ, 0xc0, !PT ;  /* 0x0000000300007812 */ /* 0x000fca00078ec0ff */
[----:B------:R1:W3:Y:S02]  /*84d0*/  SHFL.IDX PT, R14, R0, RZ, 0x1f ;  /* 0x00001fff000e7589 */ /* 0x0002e400000e0000 */
.L_x_130:
[----:B---3--:R-:W-:Y:S02]  /*84e0*/  ISETP.NE.AND P0, PT, R14, RZ, PT ;  /* 0x000000ff0e00720c */ /* 0x008fe40003f05270 */
[----:B------:R-:W-:Y:S02]  /*84f0*/  PLOP3.LUT P2, PT, PT, PT, PT, 0x8, 0x0 ;  /* 0x000000000000781c */ /* 0x000fe40003f4e170 */
[----:B------:R-:W-:-:S11]  /*8500*/  LOP3.LUT R19, R19, 0xfffffffd, RZ, 0xc0, !PT ;  /* 0xfffffffd13137812 */ /* 0x000fd600078ec0ff */
[----:B------:R-:W-:Y:S01]  /*8510*/  @P2 LOP3.LUT R19, R19, 0x2, RZ, 0xfc, !PT ;  /* 0x0000000213132812 */ /* 0x000fe200078efcff */
[----:B------:R-:W-:Y:S06]  /*8520*/  @P0 BRA `(.L_x_43) ;  /* 0x0000000400240947 */ /* 0x000fec0003800000 */
[----:B------:R-:W-:-:S03]  /*8530*/  UMOV UR4, 0xffffffff ;  /* 0xffffffff00047882 */ /* 0x000fc60000000000 */
[----:B------:R-:W-:Y:S05]  /*8540*/  BRA.DIV UR4, `(.L_x_44) ;  /* 0x0000003a04f07947 */ /* 0x000fea000b800000 */
[----:B------:R-:W-:-:S13]  /*8550*/  ELECT P6, URZ, PT ;  /* 0x00000000003f782f */ /* 0x000fda00038c0000 */
.L_x_133:
[----:B------:R-:W-:Y:S05]  /*8560*/  @!P6 BRA `(.L_x_43) ;  /* 0x000000040014e947 */ /* 0x000fea0003800000 */
[----:B------:R3:W-:Y:S01]  /*8570*/  STL [R1+0x8], R9 ;  /* 0x0000080901007387 */ /* 0x0007e20000100800 */
[----:B------:R-:W-:Y:S01]  /*8580*/  IMAD.MOV.U32 R17, RZ, RZ, R7 ;  /* 0x000000ffff117224 */ /* 0x000fe200078e0007 */
[----:B------:R-:W-:Y:S06]  /*8590*/  @!P1 BRA `(.L_x_45) ;  /* 0x00000000004c9947 */ /* 0x000fec0003800000 */
[----:B------:R-:W4:Y:S01]  /*85a0*/  LDC R6, c[0x0][0x43c] ;  /* 0x00010f00ff067b82 */ /* 0x000f220000000800 */
[----:B-1----:R-:W-:Y:S01]  /*85b0*/  IMAD.MOV.U32 R0, RZ, RZ, R9 ;  /* 0x000000ffff007224 */ /* 0x002fe200078e0009 */
[----:B------:R-:W-:Y:S01]  /*85c0*/  ULDC.64 UR4, c[0x0][0x428] ;  /* 0x00010a0000047ab9 */ /* 0x000fe20000000a00 */
[----:B----4-:R-:W-:-:S13]  /*85d0*/  ISETP.NE.AND P0, PT, R6, 0x1, PT ;  /* 0x000000010600780c */ /* 0x010fda0003f05270 */
[----:B------:R-:W1:Y:S02]  /*85e0*/  @P0 LDC.64 R4, c[0x0][0x440] ;  /* 0x00011000ff040b82 */ /* 0x000e640000000a00 */
[----:B-1----:R-:W-:-:S05]  /*85f0*/  @P0 IMAD.HI.U32 R4, R9, R4, RZ ;  /* 0x0000000409040227 */ /* 0x002fca00078e00ff */
[----:B------:R-:W-:-:S04]  /*8600*/  @P0 SHF.R.U32.HI R0, RZ, R5, R4 ;  /* 0x00000005ff000219 */ /* 0x000fc80000011604 */
[--C-:B------:R-:W-:Y:S01]  /*8610*/  SHF.R.S32.HI R5, RZ, 0x1f, R0.reuse ;  /* 0x0000001fff057819 */ /* 0x100fe20000011400 */
[----:B------:R-:W-:-:S04]  /*8620*/  IMAD.MOV R4, RZ, RZ, -R0 ;  /* 0x000000ffff047224 */ /* 0x000fc800078e0a00 */
[----:B------:R-:W-:Y:S02]  /*8630*/  IMAD R6, R6, R4, R9 ;  /* 0x0000000406067224 */ /* 0x000fe400078e0209 */
[----:B------:R-:W-:-:S03]  /*8640*/  IMAD.MOV.U32 R4, RZ, RZ, R0 ;  /* 0x000000ffff047224 */ /* 0x000fc600078e0000 */
[----:B------:R1:W-:Y:S01]  /*8650*/  STL [R1+0x8], R6 ;  /* 0x0000080601007387 */ /* 0x0003e20000100800 */
[----:B------:R-:W-:-:S03]  /*8660*/  IMAD.WIDE.U32 R4, R7, UR4, R4 ;  /* 0x0000000407047c25 */ /* 0x000fc6000f8e0004 */
[----:B------:R-:W-:Y:S01]  /*8670*/  LEA R2, P0, R4, R2, 0x2 ;  /* 0x0000000204027211 */ /* 0x000fe200078010ff */
[----:B-1----:R-:W-:-:S04]  /*8680*/  IMAD R6, R8, UR4, RZ ;  /* 0x0000000408067c24 */ /* 0x002fc8000f8e02ff */
[----:B------:R-:W-:-:S04]  /*8690*/  IMAD R0, R7, UR5, R6 ;  /* 0x0000000507007c24 */ /* 0x000fc8000f8e0206 */
[----:B------:R-:W-:-:S05]  /*86a0*/  IMAD.IADD R0, R5, 0x1, R0 ;  /* 0x0000000105007824 */ /* 0x000fca00078e0200 */
[----:B------:R-:W-:-:S05]  /*86b0*/  LEA.HI.X R3, R4, R3, R0, 0x2, P0 ;  /* 0x0000000304037211 */ /* 0x000fca00000f1400 */
[----:B------:R4:W5:Y:S02]  /*86c0*/  LDG.E R17, desc[UR60][R2.64] ;  /* 0x0000003c02117981 */ /* 0x000964000c1e1900 */
.L_x_45:
[----:B----4-:R-:W4:Y:S01]  /*86d0*/  LDL R2, [R1+0x4] ;  /* 0x0000040001027983 */ /* 0x010f220000100800 */
[----:B-1----:R-:W-:Y:S02]  /*86e0*/  LEA R0, R18, UR36, 0x3 ;  /* 0x0000002412007c11 */ /* 0x002fe4000f8e18ff */
[----:B----4-:R-:W-:-:S04]  /*86f0*/  SHF.L.U32 R2, R2, 0x1f, RZ ;  /* 0x0000001f02027819 */ /* 0x010fc800000006ff */
[----:B------:R-:W1:Y:S02]  /*8700*/  SYNCS.PHASECHK.TRANS64.TRYWAIT P0, [R0+URZ+0x34840], R2 ;  /* 0x03484002000075a7 */ /* 0x000e64000800017f */
[----:B-1----:R-:W-:Y:S05]  /*8710*/  @!P0 BRA `(.L_x_46) ;  /* 0x00000038009c8947 */ /* 0x002fea0003800000 */
.L_x_134:
[----:B------:R-:W4:Y:S02]  /*8720*/  S2R R3, SR_TID.X ;  /* 0x0000000000037919 */ /* 0x000f240000002100 */
[----:B----4-:R-:W-:-:S04]  /*8730*/  LOP3.LUT R3, R3, 0x7f, RZ, 0xc0, !PT ;  /* 0x0000007f03037812 */ /* 0x010fc800078ec0ff */
[----:B------:R-:W-:-:S13]  /*8740*/  ISETP.NE.AND P0, PT, R3, RZ, PT ;  /* 0x000000ff0300720c */ /* 0x000fda0003f05270 */
[----:B------:R-:W-:Y:S05]  /*8750*/  @P0 BRA `(.L_x_47) ;  /* 0x00000000001c0947 */ /* 0x000fea0003800000 */
[----:B------:R-:W4:Y:S01]  /*8760*/  S2R R3, SR_TID.X ;  /* 0x0000000000037919 */ /* 0x000f220000002100 */
[----:B-1----:R-:W-:-:S04]  /*8770*/  IMAD.MOV.U32 R2, RZ, RZ, 0xc000 ;  /* 0x0000c000ff027424 */ /* 0x002fc800078e00ff */
[----:B------:R1:W-:Y:S01]  /*8780*/  SYNCS.ARRIVE.TRANS64 RZ, [R0+URZ+0x34830], R2 ;  /* 0x0348300200ff79a7 */ /* 0x0003e2000800003f */
[----:B----4-:R-:W-:-:S04]  /*8790*/  LOP3.LUT R3, R3, 0x1f, RZ, 0xc0, !PT ;  /* 0x0000001f03037812 */ /* 0x010fc800078ec0ff */
[----:B------:R-:W-:-:S13]  /*87a0*/  ISETP.NE.AND P0, PT, R3, RZ, PT ;  /* 0x000000ff0300720c */ /* 0x000fda0003f05270 */
[----:B-1----:R-:W-:Y:S05]  /*87b0*/  @!P0 BRA `(.L_x_47) ;  /* 0x0000000000048947 */ /* 0x002fea0003800000 */
[----:B------:R-:W-:Y:S01]  /*87c0*/  BPT.TRAP 0x1 ;  /* 0x000000040000795c */ /* 0x000fe20000300000 */
.L_x_47:
[----:B-1----:R-:W4:Y:S01]  /*87d0*/  LDL R2, [R1+0x8] ;  /* 0x0000080001027983 */ /* 0x002f220000100800 */
[----:B------:R-:W-:Y:S01]  /*87e0*/  R2UR UR8, R18 ;  /* 0x00000000120872ca */ /* 0x000fe200000e0000 */
[----:B------:R-:W-:Y:S01]  /*87f0*/  UIADD3 UR4, UP0, UR38, 0x370, URZ ;  /* 0x0000037026047890 */ /* 0x000fe2000ff1e03f */
[----:B------:R-:W-:Y:S01]  /*8800*/  R2UR UR9, R0 ;  /* 0x00000000000972ca */ /* 0x000fe200000e0000 */
[----:B------:R-:W-:Y:S01]  /*8810*/  UMOV UR10, URZ ;  /* 0x0000003f000a7c82 */ /* 0x000fe20008000000 */
[----:B------:R-:W-:Y:S01]  /*8820*/  R2UR UR12, R16 ;  /* 0x00000000100c72ca */ /* 0x000fe200000e0000 */
[----:B------:R-:W-:Y:S01]  /*8830*/  UIADD3.X UR5, URZ, UR39, URZ, UP0, !UPT ;  /* 0x000000273f057290 */ /* 0x000fe200087fe43f */
[----:B-----5:R-:W-:Y:S01]  /*8840*/  R2UR UR13, R17 ;  /* 0x00000000110d72ca */ /* 0x020fe200000e0000 */
[----:B------:R-:W-:Y:S01]  /*8850*/  UMOV UR6, 0x0 ;  /* 0x0000000000067882 */ /* 0x000fe20000000000 */
[----:B------:R-:W-:Y:S01]  /*8860*/  UMOV UR7, 0x14f00000 ;  /* 0x14f0000000077882 */ /* 0x000fe20000000000 */
[----:B------:R-:W-:Y:S01]  /*8870*/  UMOV UR16, 0x40 ;  /* 0x0000004000107882 */ /* 0x000fe20000000000 */
[----:B------:R-:W-:-:S02]  /*8880*/  PLOP3.LUT P0, PT, PT, PT, PT, 0x80, 0x0 ;  /* 0x000000000000781c */ /* 0x000fc40003f0f070 */
[----:B------:R-:W-:Y:S01]  /*8890*/  LOP3.LUT R19, R19, 0xfffffffd, RZ, 0xc0, !PT ;  /* 0xfffffffd13137812 */ /* 0x000fe200078ec0ff */
[----:B------:R-:W-:Y:S02]  /*88a0*/  UIMAD UR8, UR8, 0xc000, UR36 ;  /* 0x0000c000080878a4 */ /* 0x000fe4000f8e0224 */
[----:B------:R-:W-:Y:S02]  /*88b0*/  UIADD3 UR9, UR9, 0x34830, URZ ;  /* 0x0003483009097890 */ /* 0x000fe4000fffe03f */
[----:B------:R-:W-:Y:S02]  /*88c0*/  UIADD3 UR14, UR8, 0x1c400, URZ ;  /* 0x0001c400080e7890 */ /* 0x000fe4000fffe03f */
[----:B------:R-:W-:Y:S02]  /*88d0*/  UIADD3 UR15, UR8, 0x20400, URZ ;  /* 0x00020400080f7890 */ /* 0x000fe4000fffe03f */
[----:B------:R-:W-:Y:S02]  /*88e0*/  UIADD3 UR17, UR8, 0x24400, URZ ;  /* 0x0002440008117890 */ /* 0x000fe4000fffe03f */
[----:B------:R-:W-:Y:S01]  /*88f0*/  @P0 LOP3.LUT R19, R19, 0x2, RZ, 0xfc, !PT ;  /* 0x0000000213130812 */ /* 0x000fe200078efcff */
[----:B------:R-:W-:Y:S01]  /*8900*/  UMOV UR8, UR14 ;  /* 0x0000000e00087c82 */ /* 0x000fe20008000000 */
[----:B------:R-:W-:Y:S01]  /*8910*/  UMOV UR14, 0x80 ;  /* 0x00000080000e7882 */ /* 0x000fe20000000000 */
[----:B----4-:R-:W-:-:S13]  /*8920*/  R2UR UR11, R2 ;  /* 0x00000000020b72ca */ /* 0x010fda00000e0000 */
[----:B------:R-:W-:-:S09]  /*8930*/  USHF.L.U32 UR11, UR11, 0x7, URZ ;  /* 0x000000070b0b7899 */ /* 0x000fd2000800063f */
[----:B------:R1:W-:Y:S02]  /*8940*/  UTMALDG.4D [UR8], [UR4], desc[UR6] ;  /* 0x00000608040075b4 */ /* 0x0003e40008019000 */
[----:B-1----:R-:W-:Y:S01]  /*8950*/  UMOV UR8, UR15 ;  /* 0x0000000f00087c82 */ /* 0x002fe20008000000 */
[----:B------:R-:W-:Y:S02]  /*8960*/  UMOV UR10, UR16 ;  /* 0x00000010000a7c82 */ /* 0x000fe40008000000 */
[----:B------:R1:W-:Y:S02]  /*8970*/  UTMALDG.4D [UR8], [UR4], desc[UR6] ;  /* 0x00000608040075b4 */ /* 0x0003e40008019000 */
[----:B-1----:R-:W-:Y:S01]  /*8980*/  UMOV UR8, UR17 ;  /* 0x0000001100087c82 */ /* 0x002fe20008000000 */
[----:B------:R-:W-:Y:S02]  /*8990*/  UMOV UR10, UR14 ;  /* 0x0000000e000a7c82 */ /* 0x000fe40008000000 */
[----:B------:R4:W-:Y:S02]  /*89a0*/  UTMALDG.4D [UR8], [UR4], desc[UR6] ;  /* 0x00000608040075b4 */ /* 0x0009e40008019000 */
[----:B----4-:R-:W-:Y:S01]  /*89b0*/  NOP ;  /* 0x0000000000007918 */ /* 0x010fe20000000000 */
.L_x_43:
[----:B------:R-:W-:Y:S05]  /*89c0*/  WARPSYNC.ALL ;  /* 0x0000000000007948 */ /* 0x000fea0003800000 */
[----:B------:R-:W-:Y:S01]  /*89d0*/  UIADD3 UR4, UR36, 0x10400, URZ ;  /* 0x0001040024047890 */ /* 0x000fe2000fffe03f */
[----:B------:R-:W-:Y:S03]  /*89e0*/  BAR.SYNC.DEFER_BLOCKING 0x8, 0x180 ;  /* 0x0206000000007b1d */ /* 0x000fe60000010000 */
[----:B------:R-:W-:-:S06]  /*89f0*/  ULOP3.LUT UP0, URZ, UR4, 0x3ff, URZ, 0xc0, !UPT ;  /* 0x000003ff043f7892 */ /* 0x000fcc000f80c03f */
[----:B------:R-:W-:-:S13]  /*8a00*/  PLOP3.LUT P0, PT, PT, PT, UP0, 0x80, 0x0 ;  /* 0x000000000000781c */ /* 0x000fda0003f0f008 */
[----:B------:R-:W-:Y:S05]  /*8a10*/  @!P0 BRA `(.L_x_48) ;  /* 0x0000000000408947 */ /* 0x000fea0003800000 */
[----:B------:R-:W-:Y:S01]  /*8a20*/  MOV R2, 0x0 ;  /* 0x0000000000027802 */ /* 0x000fe20000000f00 */
[----:B------:R-:W-:Y:S01]  /*8a30*/  ULDC.64 UR6, c[0x4][0x118] ;  /* 0x0100460000067ab9 */ /* 0x000fe20000000a00 */
[----:B------:R-:W-:Y:S01]  /*8a40*/  ULDC.64 UR8, c[0x4][0x120] ;  /* 0x0100480000087ab9 */ /* 0x000fe20000000a00 */
[----:B------:R-:W-:Y:S01]  /*8a50*/  ULDC.64 UR4, c[0x4][0x88] ;  /* 0x0100220000047ab9 */ /* 0x000fe20000000a00 */
[----:B------:R-:W-:Y:S02]  /*8a60*/  IMAD.U32 R4, RZ, RZ, UR6 ;  /* 0x00000006ff047e24 */ /* 0x000fe4000f8e00ff */
[----:B------:R-:W4:Y:S01]  /*8a70*/  LDC.64 R2, c[0x4][R2] ;  /* 0x0100000002027b82 */ /* 0x000f220000000a00 */
[----:B------:R-:W-:Y:S02]  /*8a80*/  IMAD.U32 R5, RZ, RZ, UR7 ;  /* 0x00000007ff057e24 */ /* 0x000fe4000f8e00ff */
[----:B------:R-:W-:Y:S02]  /*8a90*/  IMAD.U32 R6, RZ, RZ, UR8 ;  /* 0x00000008ff067e24 */ /* 0x000fe4000f8e00ff */
[----:B0-----:R-:W-:-:S02]  /*8aa0*/  IMAD.U32 R7, RZ, RZ, UR9 ;  /* 0x00000009ff077e24 */ /* 0x001fc4000f8e00ff */
[----:B------:R-:W-:Y:S02]  /*8ab0*/  IMAD.U32 R10, RZ, RZ, UR4 ;  /* 0x00000004ff0a7e24 */ /* 0x000fe4000f8e00ff */
[----:B------:R-:W-:Y:S02]  /*8ac0*/  IMAD.U32 R11, RZ, RZ, UR5 ;  /* 0x00000005ff0b7e24 */ /* 0x000fe4000f8e00ff */
[----:B------:R-:W-:Y:S02]  /*8ad0*/  IMAD.MOV.U32 R8, RZ, RZ, 0x70 ;  /* 0x00000070ff087424 */ /* 0x000fe400078e00ff */
[----:B------:R-:W-:Y:S02]  /*8ae0*/  IMAD.MOV.U32 R12, RZ, RZ, 0x1 ;  /* 0x00000001ff0c7424 */ /* 0x000fe400078e00ff */
[----:B------:R-:W-:-:S07]  /*8af0*/  IMAD.MOV.U32 R13, RZ, RZ, RZ ;  /* 0x000000ffff0d7224 */ /* 0x000fce00078e00ff */
[----:B------:R-:W-:-:S07]  /*8b00*/  LEPC R20, `(.L_x_48) ;  /* 0x000000001014794e */ /* 0x000fce0000000000 */
[----:B-1234-:R-:W-:Y:S05]  /*8b10*/  CALL.ABS.NOINC R2 ;  /* 0x0000000002007343 */ /* 0x01efea0003c00000 */
.L_x_48:
[----:B------:R-:W4:Y:S01]  /*8b20*/  LDL.LU R4, [R1+0x14] ;  /* 0x0000140001047983 */ /* 0x000f220000300800 */
[----:B-1----:R-:W-:Y:S01]  /*8b30*/  SHF.R.S32.HI R0, RZ, 0x1f, R16 ;  /* 0x0000001fff007819 */ /* 0x002fe20000011410 */
[----:B------:R-:W-:Y:S01]  /*8b40*/  ULDC.64 UR4, c[0x0][0x2d8] ;  /* 0x0000b60000047ab9 */ /* 0x000fe20000000a00 */
[----:B0-----:R-:W0:Y:S01]  /*8b50*/  LDC R8, c[0x0][0x448] ;  /* 0x00011200ff087b82 */ /* 0x001e220000000800 */
[----:B------:R-:W2:Y:S01]  /*8b60*/  LDL.LU R7, [R1+0x1c] ;  /* 0x00001c0001077983 */ /* 0x000ea20000300800 */
[----:B------:R-:W-:-:S03]  /*8b70*/  ULDC.64 UR6, c[0x0][0x280] ;  /* 0x0000a00000067ab9 */ /* 0x000fc60000000a00 */
[----:B------:R-:W3:Y:S01]  /*8b80*/  LDL R5, [R1+0x24] ;  /* 0x0000240001057983 */ /* 0x000ee20000100800 */
[----:B------:R-:W-:Y:S02]  /*8b90*/  IMAD R0, R0, UR4, RZ ;  /* 0x0000000400007c24 */ /* 0x000fe4000f8e02ff */
[C---:B------:R-:W-:Y:S01]  /*8ba0*/  IMAD.WIDE.U32 R2, R16.reuse, UR4, RZ ;  /* 0x0000000410027c25 */ /* 0x040fe2000f8e00ff */
[----:B------:R-:W1:Y:S03]  /*8bb0*/  S2R R10, SR_TID.X ;  /* 0x00000000000a7919 */ /* 0x000e660000002100 */
[----:B------:R-:W-:Y:S01]  /*8bc0*/  IMAD R0, R16, UR5, R0 ;  /* 0x0000000510007c24 */ /* 0x000fe2000f8e0200 */
[----:B------:R-:W-:-:S03]  /*8bd0*/  ULDC.64 UR4, c[0x0][0x2e0] ;  /* 0x0000b80000047ab9 */ /* 0x000fc60000000a00 */
[----:B------:R-:W-:Y:S01]  /*8be0*/  IMAD.IADD R3, R3, 0x1, R0 ;  /* 0x0000000103037824 */ /* 0x000fe200078e0200 */
[----:B0-----:R-:W-:-:S13]  /*8bf0*/  ISETP.NE.AND P0, PT, R8, 0x1, PT ;  /* 0x000000010800780c */ /* 0x001fda0003f05270 */
[----:B------:R-:W0:Y:S01]  /*8c00*/  @P0 LDC R6, c[0x0][0x44c] ;  /* 0x00011300ff060b82 */ /* 0x000e220000000800 */
[----:B-1----:R-:W-:-:S05]  /*8c10*/  IMAD.SHL.U32 R10, R10, 0x8, RZ ;  /* 0x000000080a0a7824 */ /* 0x002fca00078e00ff */
[----:B------:R-:W-:-:S04]  /*8c20*/  LOP3.LUT R10, R10, 0x38, RZ, 0xc0, !PT ;  /* 0x000000380a0a7812 */ /* 0x000fc800078ec0ff */
[C---:B------:R-:W-:Y:S02]  /*8c30*/  LOP3.LUT R11, R10.reuse, 0x40, RZ, 0xfc, !PT ;  /* 0x000000400a0b7812 */ /* 0x040fe400078efcff */
[----:B------:R-:W-:Y:S02]  /*8c40*/  LOP3.LUT R10, R10, 0x80, RZ, 0xfc, !PT ;  /* 0x000000800a0a7812 */ /* 0x000fe400078efcff */
[----:B----4-:R-:W-:Y:S01]  /*8c50*/  SHF.R.S32.HI R0, RZ, 0x1f, R4 ;  /* 0x0000001fff007819 */ /* 0x010fe20000011404 */
[----:B------:R-:W-:-:S04]  /*8c60*/  IMAD.WIDE.U32 R2, R4, UR4, R2 ;  /* 0x0000000404027c25 */ /* 0x000fc8000f8e0002 */
[----:B------:R-:W-:Y:S01]  /*8c70*/  IMAD R0, R0, UR4, RZ ;  /* 0x0000000400007c24 */ /* 0x000fe2000f8e02ff */
[----:B------:R-:W-:-:S03]  /*8c80*/  ULDC UR4, c[0x0][0xc38] ;  /* 0x00030e0000047ab9 */ /* 0x000fc60000000800 */
[----:B------:R-:W-:Y:S02]  /*8c90*/  IMAD R0, R4, UR5, R0 ;  /* 0x0000000504007c24 */ /* 0x000fe4000f8e0200 */
[----:B------:R-:W1:Y:S02]  /*8ca0*/  S2R R4, SR_TID.X ;  /* 0x0000000000047919 */ /* 0x000e640000002100 */
[----:B------:R-:W-:Y:S02]  /*8cb0*/  IMAD.IADD R3, R3, 0x1, R0 ;  /* 0x0000000103037824 */ /* 0x000fe400078e0200 */
[----:B--2---:R-:W-:Y:S02]  /*8cc0*/  IMAD.MOV R0, RZ, RZ, -R7 ;  /* 0x000000ffff007224 */ /* 0x004fe400078e0a07 */
[----:B------:R-:W2:Y:S02]  /*8cd0*/  @P0 LDC R7, c[0x0][0x450] ;  /* 0x00011400ff070b82 */ /* 0x000ea40000000800 */
[----:B---3--:R-:W-:Y:S01]  /*8ce0*/  IMAD R0, R0, UR4, R5 ;  /* 0x0000000400007c24 */ /* 0x008fe2000f8e0205 */
[----:B------:R-:W-:-:S03]  /*8cf0*/  ULDC.64 UR4, c[0x0][0x2d0] ;  /* 0x0000b40000047ab9 */ /* 0x000fc60000000a00 */
[----:B------:R-:W-:Y:S01]  /*8d00*/  IMAD.SHL.U32 R5, R0, 0x80, RZ ;  /* 0x0000008000057824 */ /* 0x000fe200078e00ff */
[----:B-1----:R-:W-:-:S04]  /*8d10*/  LOP3.LUT R4, R4, 0x7f, RZ, 0xc0, !PT ;  /* 0x0000007f04047812 */ /* 0x002fc800078ec0ff */
[----:B------:R-:W-:Y:S02]  /*8d20*/  SHF.R.U32.HI R9, RZ, 0x3, R4 ;  /* 0x00000003ff097819 */ /* 0x000fe40000011604 */
[----:B------:R-:W1:Y:S02]  /*8d30*/  S2R R4, SR_TID.X ;  /* 0x0000000000047919 */ /* 0x000e640000002100 */
[----:B-1----:R-:W-:-:S05]  /*8d40*/  IMAD.SHL.U32 R4, R4, 0x10, RZ ;  /* 0x0000001004047824 */ /* 0x002fca00078e00ff */
[----:B------:R-:W-:Y:S02]  /*8d50*/  LOP3.LUT R4, R9, 0x70, R4, 0xf8, !PT ;  /* 0x0000007009047812 */ /* 0x000fe400078ef804 */
[----:B------:R-:W1:Y:S02]  /*8d60*/  S2R R9, SR_TID.X ;  /* 0x0000000000097919 */ /* 0x000e640000002100 */
[----:B------:R-:W-:-:S05]  /*8d70*/  LOP3.LUT R0, R4, R5, RZ, 0xfc, !PT ;  /* 0x0000000504007212 */ /* 0x000fca00078efcff */
[----:B0-----:R-:W-:-:S04]  /*8d80*/  @P0 IMAD.HI.U32 R6, R0, R6, RZ ;  /* 0x0000000600060227 */ /* 0x001fc800078e00ff */
[----:B------:R-:W-:Y:S01]  /*8d90*/  IMAD.MOV.U32 R4, RZ, RZ, R0 ;  /* 0x000000ffff047224 */ /* 0x000fe200078e0000 */
[----:B--2---:R-:W-:-:S05]  /*8da0*/  @P0 SHF.R.U32.HI R4, RZ, R7, R6 ;  /* 0x00000007ff040219 */ /* 0x004fca0000011606 */
[----:B------:R-:W-:Y:S02]  /*8db0*/  IMAD.MOV R6, RZ, RZ, -R4 ;  /* 0x000000ffff067224 */ /* 0x000fe400078e0a04 */
[----:B------:R-:W-:-:S04]  /*8dc0*/  IMAD.WIDE.U32 R2, R4, UR4, R2 ;  /* 0x0000000404027c25 */ /* 0x000fc8000f8e0002 */
[----:B------:R-:W-:Y:S01]  /*8dd0*/  IMAD R0, R8, R6, R0 ;  /* 0x0000000608007224 */ /* 0x000fe200078e0200 */
[----:B------:R-:W-:-:S05]  /*8de0*/  SHF.R.S32.HI R6, RZ, 0x1f, R4 ;  /* 0x0000001fff067819 */ /* 0x000fca0000011404 */
[----:B------:R-:W-:Y:S02]  /*8df0*/  IMAD R6, R6, UR4, RZ ;  /* 0x0000000406067c24 */ /* 0x000fe4000f8e02ff */
[----:B-1----:R-:W-:Y:S02]  /*8e00*/  IMAD.SHL.U32 R9, R9, 0x8, RZ ;  /* 0x0000000809097824 */ /* 0x002fe400078e00ff */
[----:B------:R-:W-:Y:S01]  /*8e10*/  IMAD R6, R4, UR5, R6 ;  /* 0x0000000504067c24 */ /* 0x000fe2000f8e0206 */
[----:B------:R-:W-:Y:S01]  /*8e20*/  SHF.R.S32.HI R4, RZ, 0x1f, R0 ;  /* 0x0000001fff047819 */ /* 0x000fe20000011400 */
[----:B------:R-:W-:Y:S01]  /*8e30*/  ULDC.64 UR4, c[0x0][0x2c8] ;  /* 0x0000b20000047ab9 */ /* 0x000fe20000000a00 */
[----:B------:R-:W-:Y:S01]  /*8e40*/  LOP3.LUT R9, R9, 0x38, RZ, 0xc0, !PT ;  /* 0x0000003809097812 */ /* 0x000fe200078ec0ff */
[----:B------:R-:W-:Y:S02]  /*8e50*/  IMAD.IADD R3, R3, 0x1, R6 ;  /* 0x0000000103037824 */ /* 0x000fe400078e0206 */
[----:B------:R-:W-:-:S02]  /*8e60*/  IMAD R4, R4, UR4, RZ ;  /* 0x0000000404047c24 */ /* 0x000fc4000f8e02ff */
[----:B------:R-:W-:Y:S01]  /*8e70*/  IMAD.WIDE.U32 R2, R0, UR4, R2 ;  /* 0x0000000400027c25 */ /* 0x000fe2000f8e0002 */
[----:B------:R-:W-:Y:S02]  /*8e80*/  ULDC UR4, c[0x0][0x2b8] ;  /* 0x0000ae0000047ab9 */ /* 0x000fe40000000800 */
[----:B------:R-:W-:Y:S01]  /*8e90*/  ISETP.GE.AND P2, PT, R10, UR4, PT ;  /* 0x000000040a007c0c */ /* 0x000fe2000bf46270 */
[----:B------:R-:W-:Y:S01]  /*8ea0*/  IMAD R4, R0, UR5, R4 ;  /* 0x0000000500047c24 */ /* 0x000fe2000f8e0204 */
[----:B------:R0:W5:Y:S01]  /*8eb0*/  LDL R10, [R1+0x10] ;  /* 0x00001000010a7983 */ /* 0x0001620000100800 */
[C---:B------:R-:W-:Y:S02]  /*8ec0*/  LEA R0, P3, R2.reuse, UR6, 0x1 ;  /* 0x0000000602007c11 */ /* 0x040fe4000f8608ff */
[----:B------:R-:W-:Y:S01]  /*8ed0*/  IMAD.IADD R4, R3, 0x1, R4 ;  /* 0x0000000103047824 */ /* 0x000fe200078e0204 */
[----:B------:R-:W-:Y:S02]  /*8ee0*/  ISETP.GE.AND P0, PT, R9, UR4, PT ;  /* 0x0000000409007c0c */ /* 0x000fe4000bf06270 */
[----:B------:R-:W-:Y:S01]  /*8ef0*/  ISETP.GE.AND P1, PT, R11, UR4, PT ;  /* 0x000000040b007c0c */ /* 0x000fe2000bf26270 */
[----:B------:R-:W-:Y:S01]  /*8f00*/  UMOV UR4, 0xffffffff ;  /* 0xffffffff00047882 */ /* 0x000fe20000000000 */
[----:B------:R-:W-:-:S02]  /*8f10*/  LEA.HI.X R4, R2, UR7, R4, 0x1, P3 ;  /* 0x0000000702047c11 */ /* 0x000fc400098f0c04 */
[----:B0-----:R-:W-:Y:S09]  /*8f20*/  BRA.DIV UR4, `(.L_x_49) ;  /* 0x0000003204ac7947 */ /* 0x001ff2000b800000 */
[----:B------:R-:W0:Y:S01]  /*8f30*/  S2R R6, SR_TID.X ;  /* 0x0000000000067919 */ /* 0x000e220000002100 */
[----:B------:R-:W-:Y:S02]  /*8f40*/  ULDC UR4, c[0x0][0x288] ;  /* 0x0000a20000047ab9 */ /* 0x000fe40000000800 */
[----:B------:R-:W-:Y:S01]  /*8f50*/  IMAD R3, R8, UR4, RZ ;  /* 0x0000000408037c24 */ /* 0x000fe2000f8e02ff */
[----:B------:R-:W1:Y:S01]  /*8f60*/  S2R R11, SR_TID.X ;  /* 0x00000000000b7919 */ /* 0x000e620000002100 */
[----:B------:R-:W2:Y:S04]  /*8f70*/  SHFL.IDX PT, R7, R0, RZ, 0x181f ;  /* 0x00181fff00077589 */ /* 0x000ea800000e0000 */
[----:B------:R-:W-:Y:S01]  /*8f80*/  SHFL.IDX PT, R8, R0, 0x1, 0x181f ;  /* 0x00381f0000087f89 */ /* 0x000fe200000e0000 */
[----:B0-----:R-:W-:-:S04]  /*8f90*/  LOP3.LUT R6, R6, 0x7f, RZ, 0xc0, !PT ;  /* 0x0000007f06067812 */ /* 0x001fc800078ec0ff */
[----:B------:R-:W-:Y:S01]  /*8fa0*/  SHF.R.U32.HI R6, RZ, 0x3, R6 ;  /* 0x00000003ff067819 */ /* 0x000fe20000011606 */
[----:B-1----:R-:W-:-:S04]  /*8fb0*/  IMAD.SHL.U32 R11, R11, 0x8, RZ ;  /* 0x000000080b0b7824 */ /* 0x002fc800078e00ff */
[----:B------:R-:W-:Y:S01]  /*8fc0*/  IMAD.IADD R2, R6, 0x1, R5 ;  /* 0x0000000106027824 */ /* 0x000fe200078e0205 */
[----:B------:R-:W-:Y:S01]  /*8fd0*/  LOP3.LUT R11, R11, 0x38, RZ, 0xc0, !PT ;  /* 0x000000380b0b7812 */ /* 0x000fe200078ec0ff */
[----:B------:R-:W0:Y:S02]  /*8fe0*/  SHFL.IDX PT, R6, R4, RZ, 0x181f ;  /* 0x00181fff04067589 */ /* 0x000e2400000e0000 */
[C---:B------:R-:W-:Y:S01]  /*8ff0*/  VIADD R5, R2.reuse, 0x10 ;  /* 0x0000001002057836 */ /* 0x040fe20000000000 */
[----:B------:R-:W-:-:S04]  /*9000*/  ISETP.GE.AND P4, PT, R2, R3, PT ;  /* 0x000000030200720c */ /* 0x000fc80003f86270 */
[----:B------:R-:W-:Y:S02]  /*9010*/  ISETP.GE.AND P3, PT, R5, R3, PT ;  /* 0x000000030500720c */ /* 0x000fe40003f66270 */
[----:B------:R-:W1:Y:S07]  /*9020*/  SHFL.IDX PT, R5, R4, 0x1, 0x181f ;  /* 0x00381f0004057f89 */ /* 0x000e6e00000e0000 */
[----:B--2---:R-:W-:-:S05]  /*9030*/  @!P4 LEA R7, P5, R11, R7, 0x1 ;  /* 0x000000070b07c211 */ /* 0x004fca00078a08ff */
[----:B0-----:R-:W-:Y:S01]  /*9040*/  @!P4 IMAD.X R6, RZ, RZ, R6, P5 ;  /* 0x000000ffff06c224 */ /* 0x001fe200028e0606 */
[----:B------:R-:W-:-:S04]  /*9050*/  @!P3 LEA R8, P5, R11, R8, 0x1 ;  /* 0x000000080b08b211 */ /* 0x000fc800078a08ff */
[----:B------:R-:W-:-:S04]  /*9060*/  @!P4 LOP3.LUT R7, R7, R6, RZ, 0x3c, !PT ;  /* 0x000000060707c212 */ /* 0x000fc800078e3cff */
[----:B------:R-:W-:Y:S01]  /*9070*/  @!P4 LOP3.LUT R6, R7, R6, RZ, 0x3c, !PT ;  /* 0x000000060706c212 */ /* 0x000fe200078e3cff */
[----:B-1----:R-:W-:-:S03]  /*9080*/  @!P3 IMAD.X R5, RZ, RZ, R5, P5 ;  /* 0x000000ffff05b224 */ /* 0x002fc600028e0605 */
[----:B------:R-:W-:-:S05]  /*9090*/  @!P4 LOP3.LUT R7, R7, R6, RZ, 0x3c, !PT ;  /* 0x000000060707c212 */ /* 0x000fca00078e3cff */
[----:B-----5:R-:W-:Y:S04]  /*90a0*/  @!P4 LDGSTS.E.BYPASS.LTC128B.128 [R10+0x10400], desc[UR60][R6.64], !P0 ;  /* 0x10400000060acfae */ /* 0x020fe8000c101d7c */
[----:B------:R-:W-:Y:S04]  /*90b0*/  @!P4 LDGSTS.E.BYPASS.LTC128B.128 [R10+0x14400], desc[UR60][R6.64+0x80], !P1 ;  /* 0x14400080060acfae */ /* 0x000fe8000c901d7c */
[----:B------:R0:W-:Y:S02]  /*90c0*/  @!P4 LDGSTS.E.BYPASS.LTC128B.128 [R10+0x18400], desc[UR60][R6.64+0x100], !P2 ;  /* 0x18400100060acfae */ /* 0x0001e4000d101d7c */
[----:B0-----:R-:W-:-:S02]  /*90d0*/  @!P3 IMAD.MOV.U32 R6, RZ, RZ, R8 ;  /* 0x000000ffff06b224 */ /* 0x001fc400078e0008 */
[----:B------:R-:W-:Y:S01]  /*90e0*/  @!P3 IMAD.MOV.U32 R7, RZ, RZ, R5 ;  /* 0x000000ffff07b224 */ /* 0x000fe200078e0005 */
[----:B------:R-:W0:Y:S01]  /*90f0*/  SHFL.IDX PT, R8, R0, 0x2, 0x181f ;  /* 0x00581f0000087f89 */ /* 0x000e2200000e0000 */
[----:B------:R-:W-:-:S03]  /*9100*/  VIADD R5, R2, 0x20 ;  /* 0x0000002002057836 */ /* 0x000fc60000000000 */
[----:B------:R-:W-:Y:S04]  /*9110*/  @!P3 LDGSTS.E.BYPASS.LTC128B.128 [R10+0x10c00], desc[UR60][R6.64], !P0 ;  /* 0x10c00000060abfae */ /* 0x000fe8000c101d7c */
[----:B------:R-:W-:Y:S04]  /*9120*/  @!P3 LDGSTS.E.BYPASS.LTC128B.128 [R10+0x14c00], desc[UR60][R6.64+0x80], !P1 ;  /* 0x14c00080060abfae */ /* 0x000fe8000c901d7c */
[----:B------:R1:W-:Y:S01]  /*9130*/  @!P3 LDGSTS.E.BYPASS.LTC128B.128 [R10+0x18c00], desc[UR60][R6.64+0x100], !P2 ;  /* 0x18c00100060abfae */ /* 0x0003e2000d101d7c */
[----:B------:R-:W-:-:S03]  /*9140*/  ISETP.GE.AND P3, PT, R5, R3, PT ;  /* 0x000000030500720c */ /* 0x000fc60003f66270 */
[----:B------:R-:W2:Y:S10]  /*9150*/  SHFL.IDX PT, R5, R4, 0x2, 0x181f ;  /* 0x00581f0004057f89 */ /* 0x000eb400000e0000 */
[----:B0-----:R-:W-:-:S05]  /*9160*/  @!P3 LEA R8, P4, R11, R8, 0x1 ;  /* 0x000000080b08b211 */ /* 0x001fca00078808ff */
[----:B-1----:R-:W-:Y:S02]  /*9170*/  @!P3 IMAD.MOV.U32 R6, RZ, RZ, R8 ;  /* 0x000000ffff06b224 */ /* 0x002fe400078e0008 */
[----:B--2---:R-:W-:Y:S02]  /*9180*/  @!P3 IMAD.X R9, RZ, RZ, R5, P4 ;  /* 0x000000ffff09b224 */ /* 0x004fe400020e0605 */
[----:B------:R-:W-:Y:S02]  /*9190*/  VIADD R5, R2, 0x30 ;  /* 0x0000003002057836 */ /* 0x000fe40000000000 */
[----:B------:R-:W-:-:S05]  /*91a0*/  @!P3 IMAD.MOV.U32 R7, RZ, RZ, R9 ;  /* 0x000000ffff07b224 */ /* 0x000fca00078e0009 */
[----:B------:R-:W-:Y:S04]  /*91b0*/  @!P3 LDGSTS.E.BYPASS.LTC128B.128 [R10+0x11400], desc[UR60][R6.64], !P0 ;  /* 0x11400000060abfae */ /* 0x000fe8000c101d7c */
[----:B------:R-:W-:Y:S04]  /*91c0*/  @!P3 LDGSTS.E.BYPASS.LTC128B.128 [R10+0x15400], desc[UR60][R6.64+0x80], !P1 ;  /* 0x15400080060abfae */ /* 0x000fe8000c901d7c */
[----:B------:R0:W-:Y:S01]  /*91d0*/  @!P3 LDGSTS.E.BYPASS.LTC128B.128 [R10+0x19400], desc[UR60][R6.64+0x100], !P2 ;  /* 0x19400100060abfae */ /* 0x0001e2000d101d7c */
[----:B------:R-:W-:-:S03]  /*91e0*/  ISETP.GE.AND P3, PT, R5, R3, PT ;  /* 0x000000030500720c */ /* 0x000fc60003f66270 */
[----:B------:R-:W-:Y:S04]  /*91f0*/  SHFL.IDX PT, R5, R4, 0x3, 0x181f ;  /* 0x00781f0004057f89 */ /* 0x000fe800000e0000 */
[----:B0-----:R-:W0:Y:S06]  /*9200*/  SHFL.IDX PT, R6, R0, 0x3, 0x181f ;  /* 0x00781f0000067f89 */ /* 0x001e2c00000e0000 */
[----:B0-----:R-:W-:-:S05]  /*9210*/  @!P3 LEA R6, P4, R11, R6, 0x1 ;  /* 0x000000060b06b211 */ /* 0x001fca00078808ff */
[----:B------:R-:W-:-:S04]  /*9220*/  @!P3 IMAD.X R5, RZ, RZ, R5, P4 ;  /* 0x000000ffff05b224 */ /* 0x000fc800020e0605 */
[----:B------:R-:W-:Y:S02]  /*9230*/  @!P3 IMAD.MOV.U32 R7, RZ, RZ, R5 ;  /* 0x000000ffff07b224 */ /* 0x000fe400078e0005 */
[----:B------:R-:W-:-:S03]  /*9240*/  VIADD R5, R2, 0x40 ;  /* 0x0000004002057836 */ /* 0x000fc60000000000 */
        /* <DEDUP_REMOVED lines=20> */
[----:B------:R-:W-:Y:S02]  /*9390*/  @!P3 LDGSTS.E.BYPASS.LTC128B.128 [R10+0x12c00], desc[UR60][R6.64], !P0 ;  /* 0x12c00000060abfae */ /* 0x000fe4000c101d7c */
[----:B------:R-:W-:Y:S02]  /*93a0*/  ISETP.GE.AND P4, PT, R5, R3, PT ;  /* 0x000000030500720c */ /* 0x000fe40003f86270 */
[----:B------:R-:W-:Y:S04]  /*93b0*/  @!P3 LDGSTS.E.BYPASS.LTC128B.128 [R10+0x16c00], desc[UR60][R6.64+0x80], !P1 ;  /* 0x16c00080060abfae */ /* 0x000fe8000c901d7c */
[----:B------:R0:W-:Y:S04]  /*93c0*/  @!P3 LDGSTS.E.BYPASS.LTC128B.128 [R10+0x1ac00], desc[UR60][R6.64+0x100], !P2 ;  /* 0x1ac00100060abfae */ /* 0x0001e8000d101d7c */
[----:B------:R-:W-:Y:S04]  /*93d0*/  SHFL.IDX PT, R5, R4, 0x6, 0x181f ;  /* 0x00d81f0004057f89 */ /* 0x000fe800000e0000 */
[----:B------:R-:W-:Y:S04]  /*93e0*/  SHFL.IDX PT, R4, R4, 0x7, 0x181f ;  /* 0x00f81f0004047f89 */ /* 0x000fe800000e0000 */
[----:B0-----:R-:W0:Y:S04]  /*93f0*/  SHFL.IDX PT, R6, R0, 0x6, 0x181f ;  /* 0x00d81f0000067f89 */ /* 0x001e2800000e0000 */
[----:B------:R-:W1:Y:S01]  /*9400*/  SHFL.IDX PT, R0, R0, 0x7, 0x181f ;  /* 0x00f81f0000007f89 */ /* 0x000e6200000e0000 */
[----:B0-----:R-:W-:-:S05]  /*9410*/  @!P4 LEA R6, P3, R11, R6, 0x1 ;  /* 0x000000060b06c211 */ /* 0x001fca00078608ff */
[----:B------:R-:W-:-:S04]  /*9420*/  @!P4 IMAD.X R5, RZ, RZ, R5, P3 ;  /* 0x000000ffff05c224 */ /* 0x000fc800018e0605 */
[----:B------:R-:W-:-:S05]  /*9430*/  @!P4 IMAD.MOV.U32 R7, RZ, RZ, R5 ;  /* 0x000000ffff07c224 */ /* 0x000fca00078e0005 */
[----:B------:R0:W-:Y:S04]  /*9440*/  @!P4 LDGSTS.E.BYPASS.LTC128B.128 [R10+0x13400], desc[UR60][R6.64], !P0 ;  /* 0x13400000060acfae */ /* 0x0001e8000c101d7c */
[----:B------:R0:W-:Y:S04]  /*9450*/  @!P4 LDGSTS.E.BYPASS.LTC128B.128 [R10+0x17400], desc[UR60][R6.64+0x80], !P1 ;  /* 0x17400080060acfae */ /* 0x0001e8000c901d7c */
[----:B-1----:R0:W-:Y:S02]  /*9460*/  @!P4 LDGSTS.E.BYPASS.LTC128B.128 [R10+0x1b400], desc[UR60][R6.64+0x100], !P2 ;  /* 0x1b400100060acfae */ /* 0x0021e4000d101d7c */
.L_x_151:
[----:B------:R-:W-:Y:S01]  /*9470*/  VIADD R2, R2, 0x70 ;  /* 0x0000007002027836 */ /* 0x000fe20000000000 */
[----:B------:R-:W-:Y:S04]  /*9480*/  BSSY B0, `(.L_x_50) ;  /* 0x000000e000007945 */ /* 0x000fe80003800000 */
[----:B------:R-:W-:-:S13]  /*9490*/  ISETP.GE.AND P3, PT, R2, R3, PT ;  /* 0x000000030200720c */ /* 0x000fda0003f66270 */
[----:B------:R-:W-:Y:S05]  /*94a0*/  @P3 BRA `(.L_x_51) ;  /* 0x00000000002c3947 */ /* 0x000fea0003800000 */
[----:B------:R-:W1:Y:S02]  /*94b0*/  S2R R5, SR_TID.X ;  /* 0x0000000000057919 */ /* 0x000e640000002100 */
[----:B-1----:R-:W-:-:S05]  /*94c0*/  IMAD.SHL.U32 R5, R5, 0x8, RZ ;  /* 0x0000000805057824 */ /* 0x002fca00078e00ff */
[----:B------:R-:W-:-:S04]  /*94d0*/  LOP3.LUT R5, R5, 0x38, RZ, 0xc0, !PT ;  /* 0x0000003805057812 */ /* 0x000fc800078ec0ff */
[----:B------:R-:W-:-:S05]  /*94e0*/  LEA R2, P3, R5, R0, 0x1 ;  /* 0x0000000005027211 */ /* 0x000fca00078608ff */
[----:B------:R-:W-:-:S05]  /*94f0*/  IMAD.X R3, RZ, RZ, R4, P3 ;  /* 0x000000ffff037224 */ /* 0x000fca00018e0604 */
[----:B------:R-:W-:Y:S01]  /*9500*/  @!PT LDS RZ, [RZ] ;  /* 0x00000000fffff984 */ /* 0x000fe20000000800 */
[----:B------:R-:W-:Y:S01]  /*9510*/  @!PT LDS RZ, [RZ] ;  /* 0x00000000fffff984 */ /* 0x000fe20000000800 */
[----:B------:R-:W-:Y:S01]  /*9520*/  @!PT LDS RZ, [RZ] ;  /* 0x00000000fffff984 */ /* 0x000fe20000000800 */
[----:B------:R1:W-:Y:S04]  /*9530*/  LDGSTS.E.BYPASS.LTC128B.128 [R10+0x13c00], desc[UR60][R2.64], !P0 ;  /* 0x13c00000020a7fae */ /* 0x0003e8000c101d7c */
[----:B------:R1:W-:Y:S04]  /*9540*/  LDGSTS.E.BYPASS.LTC128B.128 [R10+0x17c00], desc[UR60][R2.64+0x80], !P1 ;  /* 0x17c00080020a7fae */ /* 0x0003e8000c901d7c */
[----:B------:R1:W-:Y:S02]  /*9550*/  LDGSTS.E.BYPASS.LTC128B.128 [R10+0x1bc00], desc[UR60][R2.64+0x100], !P2 ;  /* 0x1bc00100020a7fae */ /* 0x0003e4000d101d7c */
.L_x_51:
[----:B------:R-:W-:Y:S05]  /*9560*/  BSYNC B0 ;  /* 0x0000000000007941 */ /* 0x000fea0003800000 */
.L_x_50:
[----:B-1----:R-:W2:Y:S01]  /*9570*/  LDL R2, [R1+0x2c] ;  /* 0x00002c0001027983 */ /* 0x002ea20000100800 */
[----:B------:R-:W-:Y:S01]  /*9580*/  NOP ;  /* 0x0000000000007918 */ /* 0x000fe20000000000 */
[----:B------:R-:W-:Y:S02]  /*9590*/  SYNCS.ARRIVE.TRANS64.RED.A0T1 RZ, [UR36+0x34800], RZ ;  /* 0x034800ffffff79a7 */ /* 0x000fe40008200424 */
[----:B------:R-:W-:Y:S01]  /*95a0*/  ARRIVES.LDGSTSBAR.64.TRANSCNT [UR36+0x34800] ;  /* 0x03480000ff0079b0 */ /* 0x000fe20008000aa4 */
[----:B--2---:R-:W-:-:S04]  /*95b0*/  LOP3.LUT R0, R2, 0x1, RZ, 0xc, !PT ;  /* 0x0000000102007812 */ /* 0x004fc800078e0cff */
[----:B------:R-:W-:Y:S01]  /*95c0*/  SHF.L.U32 R0, R0, 0x1f, RZ ;  /* 0x0000001f00007819 */ /* 0x000fe200000006ff */
[----:B------:R-:W-:Y:S01]  /*95d0*/  NOP ;  /* 0x0000000000007918 */ /* 0x000fe20000000000 */
[----:B------:R-:W2:Y:S01]  /*95e0*/  LDL.LU R2, [R1+0x28] ;  /* 0x0000280001027983 */ /* 0x000ea20000300800 */
[----:B------:R-:W-:Y:S01]  /*95f0*/  SYNCS.ARRIVE.TRANS64.A1T0 RZ, [UR36+0x34800], RZ ;  /* 0x034800ffffff79a7 */ /* 0x000fe20008100024 */
[----:B------:R-:W-:Y:S01]  /*9600*/  BSSY B0, `(.L_x_52) ;  /* 0x0000005000007945 */ /* 0x000fe20003800000 */
[----:B------:R-:W-:Y:S01]  /*9610*/  IMAD.U32 R14, RZ, RZ, UR36 ;  /* 0x00000024ff0e7e24 */ /* 0x000fe2000f8e00ff */
[----:B------:R-:W1:Y:S01]  /*9620*/  SYNCS.PHASECHK.TRANS64.TRYWAIT P0, [UR36+0x34820], R0 ;  /* 0x03482000ff0075a7 */ /* 0x000e620008000164 */
[----:B--2---:R-:W-:Y:S01]  /*9630*/  ISETP.GE.AND P1, PT, R2, 0x81, PT ;  /* 0x000000810200780c */ /* 0x004fe20003f26270 */
[----:B-1----:R-:W-:-:S12]  /*9640*/  @!P0 BRA `(.L_x_53) ;  /* 0x0000003400b48947 */ /* 0x002fd80003800000 */
.L_x_152:
[----:B------:R-:W-:Y:S05]  /*9650*/  BSYNC B0 ;  /* 0x0000000000007941 */ /* 0x000fea0003800000 */
.L_x_52:
[----:B------:R-:W-:Y:S01]  /*9660*/  VIADD R9, R14, 0x34800 ;  /* 0x000348000e097836 */ /* 0x000fe20000000000 */
[----:B------:R-:W-:Y:S06]  /*9670*/  @!P1 BRA `(.L_x_54) ;  /* 0x0000001c00f09947 */ /* 0x000fec0003800000 */
[----:B------:R-:W0:Y:S01]  /*9680*/  LDL R2, [R1+0x20] ;  /* 0x0000200001027983 */ /* 0x000e220000100800 */
[----:B-1----:R-:W-:Y:S02]  /*9690*/  IMAD.MOV.U32 R0, RZ, RZ, 0x1 ;  /* 0x00000001ff007424 */ /* 0x002fe400078e00ff */
[----:B0-----:R-:W-:-:S05]  /*96a0*/  IMAD.MOV R10, RZ, RZ, -R2 ;  /* 0x000000ffff0a7224 */ /* 0x001fca00078e0a02 */
[----:B------:R-:W-:-:S05]  /*96b0*/  VIADDMNMX R10, R10, R0, 0xffffffff, !PT ;  /* 0xffffffff0a0a7446 */ /* 0x000fca0007800100 */
[----:B------:R-:W-:-:S05]  /*96c0*/  IMAD.IADD R0, R2, 0x1, R10 ;  /* 0x0000000102007824 */ /* 0x000fca00078e020a */
[----:B------:R-:W-:-:S04]  /*96d0*/  LOP3.LUT R0, R0, 0x1, RZ, 0xc0, !PT ;  /* 0x0000000100007812 */ /* 0x000fc800078ec0ff */
[----:B------:R-:W-:Y:S01]  /*96e0*/  ISETP.NE.U32.AND P0, PT, R0, 0x1, PT ;  /* 0x000000010000780c */ /* 0x000fe20003f05070 */
[----:B------:R-:W-:-:S12]  /*96f0*/  VIADD R0, R2, 0xfffffffe ;  /* 0xfffffffe02007836 */ /* 0x000fd80000000000 */
[----:B------:R-:W-:Y:S05]  /*9700*/  @P0 BRA `(.L_x_55) ;  /* 0x00000008009c0947 */ /* 0x000fea0003800000 */
[----:B------:R-:W2:Y:S01]  /*9710*/  LDL R2, [R1+0x4] ;  /* 0x0000040001027983 */ /* 0x000ea20000100800 */
[----:B------:R-:W-:Y:S01]  /*9720*/  LOP3.LUT P2, RZ, R19, 0x2, RZ, 0xc0, !PT ;  /* 0x0000000213ff7812 */ /* 0x000fe2000784c0ff */
[----:B------:R-:W-:Y:S01]  /*9730*/  VIADD R4, R18, 0x1 ;  /* 0x0000000112047836 */ /* 0x000fe20000000000 */
[----:B------:R-:W-:Y:S04]  /*9740*/  BSSY B0, `(.L_x_56) ;  /* 0x000009f000007945 */ /* 0x000fe80003800000 */
[----:B------:R-:W-:-:S04]  /*9750*/  ISETP.NE.AND P0, PT, R4, 0x2, PT ;  /* 0x000000020400780c */ /* 0x000fc80003f05270 */
[----:B------:R-:W-:Y:S02]  /*9760*/  SEL R8, RZ, 0x1, P0 ;  /* 0x00000001ff087807 */ /* 0x000fe40000000000 */
[----:B------:R-:W-:Y:S02]  /*9770*/  SEL R4, R4, RZ, P0 ;  /* 0x000000ff04047207 */ /* 0x000fe40000000000 */
[----:B--2---:R-:W-:Y:S01]  /*9780*/  LOP3.LUT R8, R2, R8, RZ, 0x3c, !PT ;  /* 0x0000000802087212 */ /* 0x004fe200078e3cff */
[----:B------:R-:W-:Y:S06]  /*9790*/  @!P2 BRA `(.L_x_57) ;  /* 0x000000080064a947 */ /* 0x000fec0003800000 */
[----:B------:R-:W-:Y:S01]  /*97a0*/  LOP3.LUT P2, RZ, R19, 0x1, RZ, 0xc0, !PT ;  /* 0x0000000113ff7812 */ /* 0x000fe2000784c0ff */
[----:B------:R-:W-:-:S12]  /*97b0*/  IMAD.MOV.U32 R6, RZ, RZ, R17 ;  /* 0x000000ffff067224 */ /* 0x000fd800078e0011 */
[----:B------:R-:W-:Y:S05]  /*97c0*/  @!P2 BRA `(.L_x_58) ;  /* 0x000000000050a947 */ /* 0x000fea0003800000 */
[----:B------:R-:W2:Y:S01]  /*97d0*/  LDL R11, [R1+0xc] ;  /* 0x00000c00010b7983 */ /* 0x000ea20000100800 */
[----:B------:R-:W0:Y:S01]  /*97e0*/  LDC R6, c[0x0][0x43c] ;  /* 0x00010f00ff067b82 */ /* 0x000e220000000800 */
[----:B------:R-:W-:Y:S02]  /*97f0*/  ULDC.64 UR4, c[0x0][0x428] ;  /* 0x00010a0000047ab9 */ /* 0x000fe40000000a00 */
[----:B------:R-:W3:Y:S01]  /*9800*/  LDL R7, [R1] ;  /* 0x0000000001077983 */ /* 0x000ee20000100800 */
[----:B0-----:R-:W-:-:S13]  /*9810*/  ISETP.NE.AND P0, PT, R6, 0x1, PT ;  /* 0x000000010600780c */ /* 0x001fda0003f05270 */
[----:B------:R-:W0:Y:S02]  /*9820*/  @P0 LDC.64 R2, c[0x0][0x440] ;  /* 0x00011000ff020b82 */ /* 0x000e240000000a00 */
[----:B0-----:R-:W-:-:S04]  /*9830*/  @P0 IMAD.HI.U32 R5, R0, R2, RZ ;  /* 0x0000000200050227 */ /* 0x001fc800078e00ff */
[----:B------:R-:W-:Y:S01]  /*9840*/  IMAD.MOV.U32 R2, RZ, RZ, R0 ;  /* 0x000000ffff027224 */ /* 0x000fe200078e0000 */
[----:B------:R-:W-:-:S05]  /*9850*/  @P0 SHF.R.U32.HI R2, RZ, R3, R5 ;  /* 0x00000003ff020219 */ /* 0x000fca0000011605 */
[----:B------:R-:W-:-:S04]  /*9860*/  IMAD.MOV R3, RZ, RZ, -R2 ;  /* 0x000000ffff037224 */ /* 0x000fc800078e0a02 */
[----:B------:R-:W-:Y:S01]  /*9870*/  IMAD R0, R6, R3, R0 ;  /* 0x0000000306007224 */ /* 0x000fe200078e0200 */
[----:B------:R-:W-:Y:S01]  /*9880*/  SHF.R.S32.HI R3, RZ, 0x1f, R2 ;  /* 0x0000001fff037819 */ /* 0x000fe20000011402 */
[----:B--2---:R-:W-:-:S04]  /*9890*/  IMAD R5, R11, UR4, RZ ;  /* 0x000000040b057c24 */ /* 0x004fc8000f8e02ff */
[C---:B---3--:R-:W-:Y:S02]  /*98a0*/  IMAD R5, R7.reuse, UR5, R5 ;  /* 0x0000000507057c24 */ /* 0x048fe4000f8e0205 */
[----:B------:R-:W-:Y:S01]  /*98b0*/  IMAD.WIDE.U32 R2, R7, UR4, R2 ;  /* 0x0000000407027c25 */ /* 0x000fe2000f8e0002 */
[----:B------:R-:W-:-:S03]  /*98c0*/  ULDC.64 UR4, c[0x0][0x418] ;  /* 0x0001060000047ab9 */ /* 0x000fc60000000a00 */
[----:B------:R-:W-:Y:S01]  /*98d0*/  IMAD.IADD R3, R5, 0x1, R3 ;  /* 0x0000000105037824 */ /* 0x000fe200078e0203 */
[----:B------:R-:W-:-:S04]  /*98e0*/  LEA R6, P0, R2, UR4, 0x2 ;  /* 0x0000000402067c11 */ /* 0x000fc8000f8010ff */
[----:B------:R-:W-:-:S05]  /*98f0*/  LEA.HI.X R7, R2, UR5, R3, 0x2, P0 ;  /* 0x0000000502077c11 */ /* 0x000fca00080f1403 */
[----:B------:R0:W5:Y:S04]  /*9900*/  LDG.E R6, desc[UR60][R6.64] ;  /* 0x0000003c06067981 */ /* 0x000168000c1e1900 */
.L_x_58:
[----:B------:R-:W-:Y:S01]  /*9910*/  LEA R3, R4, UR36, 0x3 ;  /* 0x0000002404037c11 */ /* 0x000fe2000f8e18ff */
[----:B------:R-:W-:Y:S01]  /*9920*/  BSSY B1, `(.L_x_59) ;  /* 0x0000004000017945 */ /* 0x000fe20003800000 */
[----:B------:R-:W-:-:S04]  /*9930*/  SHF.L.U32 R2, R8, 0x1f, RZ ;  /* 0x0000001f08027819 */ /* 0x000fc800000006ff */
[----:B------:R-:W1:Y:S02]  /*9940*/  SYNCS.PHASECHK.TRANS64.TRYWAIT P0, [R3+URZ+0x34840], R2 ;  /* 0x03484002030075a7 */ /* 0x000e64000800017f */
[----:B-1----:R-:W-:Y:S05]  /*9950*/  @!P0 BRA `(.L_x_60) ;  /* 0x0000003400048947 */ /* 0x002fea0003800000 */
.L_x_153:
[----:B------:R-:W-:Y:S05]  /*9960*/  BSYNC B1 ;  /* 0x0000000000017941 */ /* 0x000fea0003800000 */
.L_x_59:
[----:B------:R-:W2:Y:S01]  /*9970*/  S2R R5, SR_TID.X ;  /* 0x0000000000057919 */ /* 0x000ea20000002100 */
[----:B------:R-:W-:Y:S01]  /*9980*/  BSSY B1, `(.L_x_61) ;  /* 0x000000b000017945 */ /* 0x000fe20003800000 */
[----:B--2---:R-:W-:-:S04]  /*9990*/  LOP3.LUT R5, R5, 0x7f, RZ, 0xc0, !PT ;  /* 0x0000007f05057812 */ /* 0x004fc800078ec0ff */
[----:B------:R-:W-:-:S13]  /*99a0*/  ISETP.NE.AND P1, PT, R5, RZ, PT ;  /* 0x000000ff0500720c */ /* 0x000fda0003f25270 */
[----:B------:R-:W-:Y:S05]  /*99b0*/  @P1 BRA `(.L_x_62) ;  /* 0x00000000001c1947 */ /* 0x000fea0003800000 */
[----:B------:R-:W2:Y:S01]  /*99c0*/  S2R R5, SR_TID.X ;  /* 0x0000000000057919 */ /* 0x000ea20000002100 */
[----:B-1----:R-:W-:-:S04]  /*99d0*/  IMAD.MOV.U32 R2, RZ, RZ, 0xc000 ;  /* 0x0000c000ff027424 */ /* 0x002fc800078e00ff */
[----:B------:R3:W-:Y:S01]  /*99e0*/  SYNCS.ARRIVE.TRANS64 RZ, [R3+URZ+0x34830], R2 ;  /* 0x0348300203ff79a7 */ /* 0x0007e2000800003f */
[----:B--2---:R-:W-:-:S04]  /*99f0*/  LOP3.LUT R5, R5, 0x1f, RZ, 0xc0, !PT ;  /* 0x0000001f05057812 */ /* 0x004fc800078ec0ff */
[----:B------:R-:W-:-:S13]  /*9a00*/  ISETP.NE.AND P0, PT, R5, RZ, PT ;  /* 0x000000ff0500720c */ /* 0x000fda0003f05270 */
[----:B---3--:R-:W-:Y:S05]  /*9a10*/  @!P0 BRA `(.L_x_62) ;  /* 0x0000000000048947 */ /* 0x008fea0003800000 */
[----:B------:R-:W-:Y:S01]  /*9a20*/  BPT.TRAP 0x1 ;  /* 0x000000040000795c */ /* 0x000fe20000300000 */
.L_x_62:
[----:B------:R-:W-:Y:S05]  /*9a30*/  BSYNC B1 ;  /* 0x0000000000017941 */ /* 0x000fea0003800000 */
.L_x_61:
[----:B------:R-:W-:Y:S01]  /*9a40*/  IMAD.MOV.U32 R11, RZ, RZ, RZ ;  /* 0x000000ffff0b7224 */ /* 0x000fe200078e00ff */
[----:B------:R-:W-:Y:S01]  /*9a50*/  UIADD3 UR4, UP0, UR38, 0x370, URZ ;  /* 0x0000037026047890 */ /* 0x000fe2000ff1e03f */
[----:B------:R-:W-:Y:S01]  /*9a60*/  IMAD R5, R4, 0xc000, R14 ;  /* 0x0000c00004057824 */ /* 0x000fe200078e020e */
[----:B------:R-:W-:Y:S01]  /*9a70*/  PLOP3.LUT P0, PT, PT, PT, PT, 0x80, 0x0 ;  /* 0x000000000000781c */ /* 0x000fe20003f0f070 */
[----:B-1----:R-:W-:Y:S01]  /*9a80*/  VIADD R3, R3, 0x34830 ;  /* 0x0003483003037836 */ /* 0x002fe20000000000 */
[----:B------:R-:W-:Y:S01]  /*9a90*/  R2UR UR10, R11 ;  /* 0x000000000b0a72ca */ /* 0x000fe200000e0000 */
[----:B------:R-:W-:Y:S01]  /*9aa0*/  IMAD.SHL.U32 R2, R0, 0x80, RZ ;  /* 0x0000008000027824 */ /* 0x000fe200078e00ff */
[----:B------:R-:W-:Y:S01]  /*9ab0*/  UIADD3.X UR5, URZ, UR39, URZ, UP0, !UPT ;  /* 0x000000273f057290 */ /* 0x000fe200087fe43f */
[----:B0-----:R-:W-:Y:S01]  /*9ac0*/  VIADD R7, R5, 0x1c400 ;  /* 0x0001c40005077836 */ /* 0x001fe20000000000 */
[----:B------:R-:W-:Y:S01]  /*9ad0*/  UMOV UR6, 0x0 ;  /* 0x0000000000067882 */ /* 0x000fe20000000000 */
[----:B------:R-:W-:-:S10]  /*9ae0*/  UMOV UR7, 0x14f00000 ;  /* 0x14f0000000077882 */ /* 0x000fd40000000000 */
.L_x_63:
[----:B------:R-:W-:-:S13]  /*9af0*/  @P0 ELECT P2, URZ, PT ;  /* 0x00000000003f082f */ /* 0x000fda0003840000 */
[----:B-----5:R-:W-:Y:S02]  /*9b00*/  @P2 R2UR UR13, R6 ;  /* 0x00000000060d22ca */ /* 0x020fe400000e0000 */
[----:B------:R-:W-:Y:S02]  /*9b10*/  @P2 R2UR UR12, R16 ;  /* 0x00000000100c22ca */ /* 0x000fe400000e0000 */
[----:B------:R-:W-:Y:S02]  /*9b20*/  @P2 R2UR UR11, R2 ;  /* 0x00000000020b22ca */ /* 0x000fe400000e0000 */
[----:B------:R-:W-:Y:S02]  /*9b30*/  @P2 R2UR UR9, R3 ;  /* 0x00000000030922ca */ /* 0x000fe400000e0000 */
[----:B------:R-:W-:Y:S02]  /*9b40*/  @P2 R2UR UR8, R7 ;  /* 0x00000000070822ca */ /* 0x000fe400000e0000 */
[----:B------:R-:W-:-:S02]  /*9b50*/  @P2 PLOP3.LUT P0, PT, P2, PT, PT, 0x8, 0x0 ;  /* 0x000000000000281c */ /* 0x000fc4000170e170 */
[----:B------:R-:W-:-:S09]  /*9b60*/  PLOP3.LUT P2, PT, PT, PT, PT, 0x8, 0x0 ;  /* 0x000000000000781c */ /* 0x000fd20003f4e170 */
[----:B------:R0:W-:Y:S02]  /*9b70*/  UTMALDG.4D [UR8], [UR4], desc[UR6] ;  /* 0x00000608040075b4 */ /* 0x0001e40008019000 */
[----:B0-----:R-:W-:Y:S05]  /*9b80*/  @P0 BRA.U.ANY `(.L_x_63) ;  /* 0xfffffffd00d80947 */ /* 0x001fea000393ffff */
[----:B------:R-:W-:Y:S01]  /*9b90*/  IMAD.MOV.U32 R15, RZ, RZ, 0x40 ;  /* 0x00000040ff0f7424 */ /* 0x000fe200078e00ff */
[----:B------:R-:W-:Y:S01]  /*9ba0*/  PLOP3.LUT P0, PT, PT, PT, PT, 0x80, 0x0 ;  /* 0x000000000000781c */ /* 0x000fe20003f0f070 */
[----:B------:R-:W-:Y:S01]  /*9bb0*/  VIADD R7, R5, 0x20400 ;  /* 0x0002040005077836 */ /* 0x000fe20000000000 */
[----:B------:R-:W-:Y:S01]  /*9bc0*/  UMOV UR6, 0x0 ;  /* 0x0000000000067882 */ /* 0x000fe20000000000 */
[----:B------:R-:W-:Y:S01]  /*9bd0*/  UMOV UR7, 0x14f00000 ;  /* 0x14f0000000077882 */ /* 0x000fe20000000000 */
[----:B------:R-:W-:-:S15]  /*9be0*/  R2UR UR10, R15 ;  /* 0x000000000f0a72ca */ /* 0x000fde00000e0000 */
.L_x_64:
[----:B------:R-:W-:-:S13]  /*9bf0*/  @P0 ELECT P2, URZ, PT ;  /* 0x00000000003f082f */ /* 0x000fda0003840000 */
[----:B------:R-:W-:Y:S02]  /*9c00*/  @P2 R2UR UR13, R6 ;  /* 0x00000000060d22ca */ /* 0x000fe400000e0000 */
        /* <DEDUP_REMOVED lines=8> */
[----:B------:R-:W-:Y:S01]  /*9c90*/  PLOP3.LUT P0, PT, PT, PT, PT, 0x80, 0x0 ;  /* 0x000000000000781c */ /* 0x000fe20003f0f070 */
[----:B------:R-:W-:Y:S01]  /*9ca0*/  VIADD R5, R5, 0x24400 ;  /* 0x0002440005057836 */ /* 0x000fe20000000000 */
[----:B------:R-:W-:Y:S01]  /*9cb0*/  UMOV UR6, 0x0 ;  /* 0x0000000000067882 */ /* 0x000fe20000000000 */
[----:B------:R-:W-:Y:S01]  /*9cc0*/  UMOV UR7, 0x14f00000 ;  /* 0x14f0000000077882 */ /* 0x000fe20000000000 */
[----:B------:R-:W-:-:S09]  /*9cd0*/  UMOV UR10, 0x80 ;  /* 0x00000080000a7882 */ /* 0x000fd20000000000 */
.L_x_65:
        /* <DEDUP_REMOVED lines=10> */
[----:B------:R-:W2:Y:S01]  /*9d80*/  LDL.LU R7, [R1+0x4] ;  /* 0x0000040001077983 */ /* 0x000ea20000300800 */
[----:B------:R-:W-:Y:S01]  /*9d90*/  IMAD R3, R18, 0x8, R9 ;  /* 0x0000000812037824 */ /* 0x000fe200078e0209 */
[----:B------:R-:W-:Y:S01]  /*9da0*/  BSSY B1, `(.L_x_66) ;  /* 0x0000004000017945 */ /* 0x000fe20003800000 */
[----:B--2---:R-:W-:-:S04]  /*9db0*/  SHF.L.U32 R2, R7, 0x1f, RZ ;  /* 0x0000001f07027819 */ /* 0x004fc800000006ff */
[----:B------:R-:W0:Y:S02]  /*9dc0*/  SYNCS.PHASECHK.TRANS64.TRYWAIT P0, [R3+URZ+0x60], R2 ;  /* 0x00006002030075a7 */ /* 0x000e24000800017f */
[----:B0-----:R-:W-:Y:S05]  /*9dd0*/  @!P0 BRA `(.L_x_67) ;  /* 0x0000002c00f88947 */ /* 0x001fea0003800000 */
.L_x_154:
[----:B------:R-:W-:Y:S05]  /*9de0*/  BSYNC B1 ;  /* 0x0000000000017941 */ /* 0x000fea0003800000 */
.L_x_66:
[----:B------:R-:W-:Y:S01]  /*9df0*/  BSSY B1, `(.L_x_68) ;  /* 0x000000c000017945 */ /* 0x000fe20003800000 */
[----:B------:R-:W-:Y:S02]  /*9e00*/  IMAD.MOV.U32 R12, RZ, RZ, 0x0 ;  /* 0x00000000ff0c7424 */ /* 0x000fe400078e00ff */
[----:B------:R-:W-:Y:S01]  /*9e10*/  IMAD.MOV.U32 R13, RZ, RZ, 0x14f00000 ;  /* 0x14f00000ff0d7424 */ /* 0x000fe200078e00ff */
[----:B------:R-:W-:Y:S06]  /*9e20*/  @P1 BRA `(.L_x_69) ;  /* 0x0000000000201947 */ /* 0x000fec0003800000 */
[----:B------:R-:W1:Y:S01]  /*9e30*/  S2R R5, SR_TID.X ;  /* 0x0000000000057919 */ /* 0x000e620000002100 */
[----:B0-----:R-:W-:Y:S01]  /*9e40*/  LEA R2, R18, UR36, 0x3 ;  /* 0x0000002412027c11 */ /* 0x001fe2000f8e18ff */
[----:B------:R-:W-:-:S04]  /*9e50*/  IMAD.MOV.U32 R3, RZ, RZ, 0x8000 ;  /* 0x00008000ff037424 */ /* 0x000fc800078e00ff */
[----:B------:R2:W-:Y:S01]  /*9e60*/  SYNCS.ARRIVE.TRANS64 RZ, [R2+URZ+0x34850], R3 ;  /* 0x0348500302ff79a7 */ /* 0x0005e2000800003f */
[----:B-1----:R-:W-:-:S04]  /*9e70*/  LOP3.LUT R5, R5, 0x1f, RZ, 0xc0, !PT ;  /* 0x0000001f05057812 */ /* 0x002fc800078ec0ff */
[----:B------:R-:W-:-:S13]  /*9e80*/  ISETP.NE.AND P0, PT, R5, RZ, PT ;  /* 0x000000ff0500720c */ /* 0x000fda0003f05270 */
[----:B--2---:R-:W-:Y:S05]  /*9e90*/  @!P0 BRA `(.L_x_69) ;  /* 0x0000000000048947 */ /* 0x004fea0003800000 */
[----:B------:R-:W-:Y:S01]  /*9ea0*/  BPT.TRAP 0x1 ;  /* 0x000000040000795c */ /* 0x000fe20000300000 */
.L_x_69:
[----:B------:R-:W-:Y:S05]  /*9eb0*/  BSYNC B1 ;  /* 0x0000000000017941 */ /* 0x000fea0003800000 */
.L_x_68:
[----:B------:R-:W2:Y:S01]  /*9ec0*/  LDL.LU R5, [R1+0x8] ;  /* 0x0000080001057983 */ /* 0x000ea20000300800 */
[----:B------:R-:W-:Y:S01]  /*9ed0*/  R2UR UR10, R11 ;  /* 0x000000000b0a72ca */ /* 0x000fe200000e0000 */
[----:B------:R-:W-:Y:S01]  /*9ee0*/  UIADD3 UR4, UP0, UR38, 0x470, URZ ;  /* 0x0000047026047890 */ /* 0x000fe2000ff1e03f */
[----:B------:R-:W-:Y:S02]  /*9ef0*/  R2UR UR6, R12 ;  /* 0x000000000c0672ca */ /* 0x000fe400000e0000 */
[----:B------:R-:W-:Y:S01]  /*9f00*/  R2UR UR7, R13 ;  /* 0x000000000d0772ca */ /* 0x000fe200000e0000 */
[----:B------:R-:W-:Y:S01]  /*9f10*/  UIADD3.X UR5, URZ, UR39, URZ, UP0, !UPT ;  /* 0x000000273f057290 */ /* 0x000fe200087fe43f */
[C---:B0-----:R-:W-:Y:S02]  /*9f20*/  LEA R2, R18.reuse, UR36, 0x3 ;  /* 0x0000002412027c11 */ /* 0x041fe4000f8e18ff */
[----:B------:R-:W-:Y:S02]  /*9f30*/  LEA R3, R18, UR36, 0xf ;  /* 0x0000002412037c11 */ /* 0x000fe4000f8e78ff */
[----:B------:R-:W-:Y:S01]  /*9f40*/  PLOP3.LUT P0, PT, PT, PT, PT, 0x80, 0x0 ;  /* 0x000000000000781c */ /* 0x000fe20003f0f070 */
[----:B------:R-:W-:-:S02]  /*9f50*/  VIADD R2, R2, 0x34850 ;  /* 0x0003485002027836 */ /* 0x000fc40000000000 */
[----:B------:R-:W-:Y:S02]  /*9f60*/  VIADD R7, R3, 0x400 ;  /* 0x0000040003077836 */ /* 0x000fe40000000000 */
[----:B--2---:R-:W-:-:S08]  /*9f70*/  IMAD.SHL.U32 R5, R5, 0x80, RZ ;  /* 0x0000008005057824 */ /* 0x004fd000078e00ff */
.L_x_70:
        /* <DEDUP_REMOVED lines=10> */
[----:B------:R-:W-:Y:S01]  /*a020*/  R2UR UR10, R15 ;  /* 0x000000000f0a72ca */ /* 0x000fe200000e0000 */
[----:B------:R-:W-:Y:S01]  /*a030*/  VIADD R3, R3, 0x4400 ;  /* 0x0000440003037836 */ /* 0x000fe20000000000 */
[----:B------:R-:W-:Y:S02]  /*a040*/  R2UR UR6, R12 ;  /* 0x000000000c0672ca */ /* 0x000fe400000e0000 */
[----:B------:R-:W-:Y:S02]  /*a050*/  R2UR UR7, R13 ;  /* 0x000000000d0772ca */ /* 0x000fe400000e0000 */
[----:B------:R-:W-:-:S13]  /*a060*/  PLOP3.LUT P0, PT, PT, PT, PT, 0x80, 0x0 ;  /* 0x000000000000781c */ /* 0x000fda0003f0f070 */
.L_x_71:
        /* <DEDUP_REMOVED lines=10> */
[----:B------:R0:W-:Y:S01]  /*a110*/  STL [R1+0x8], R0 ;  /* 0x0000080001007387 */ /* 0x0001e20000100800 */
[----:B------:R-:W-:-:S07]  /*a120*/  IMAD.MOV.U32 R17, RZ, RZ, R6 ;  /* 0x000000ffff117224 */ /* 0x000fce00078e0006 */
.L_x_57:
[----:B------:R-:W-:Y:S05]  /*a130*/  BSYNC B0 ;  /* 0x0000000000007941 */ /* 0x000fea0003800000 */
.L_x_56:
[----:B0-----:R-:W2:Y:S01]  /*a140*/  LDL.LU R0, [R1+0x20] ;  /* 0x0000200001007983 */ /* 0x001ea20000300800 */
[----:B------:R-:W-:-:S03]  /*a150*/  IMAD.MOV.U32 R18, RZ, RZ, R4 ;  /* 0x000000ffff127224 */ /* 0x000fc600078e0004 */
[----:B------:R0:W-:Y:S02]  /*a160*/  STL [R1+0x4], R8 ;  /* 0x0000040801007387 */ /* 0x0001e40000100800 */
[----:B0-2---:R-:W-:-:S07]  /*a170*/  VIADD R0, R0, 0xfffffffd ;  /* 0xfffffffd00007836 */ /* 0x005fce0000000000 */
.L_x_55:
[----:B------:R-:W2:Y:S01]  /*a180*/  LDL.LU R2, [R1+0x18] ;  /* 0x0000180001027983 */ /* 0x000ea20000300800 */
[----:B------:R-:W-:Y:S01]  /*a190*/  IMAD.MOV R10, RZ, RZ, -R10 ;  /* 0x000000ffff0a7224 */ /* 0x000fe200078e0a0a */
[----:B------:R-:W-:Y:S04]  /*a1a0*/  BSSY B0, `(.L_x_54) ;  /* 0x0000149000007945 */ /* 0x000fe80003800000 */
[----:B--2---:R-:W-:-:S13]  /*a1b0*/  ISETP.NE.AND P0, PT, R2, R10, PT ;  /* 0x0000000a0200720c */ /* 0x004fda0003f05270 */
[----:B------:R-:W-:Y:S05]  /*a1c0*/  @!P0 BRA `(.L_x_72) ;  /* 0x0000001400188947 */ /* 0x000fea0003800000 */
[----:B------:R-:W-:-:S07]  /*a1d0*/  IMAD.MOV.U32 R6, RZ, RZ, R17 ;  /* 0x000000ffff067224 */ /* 0x000fce00078e0011 */
.L_x_105:
[----:B--2---:R-:W2:Y:S01]  /*a1e0*/  LDL R2, [R1+0x4] ;  /* 0x0000040001027983 */ /* 0x004ea20000100800 */
[----:B------:R-:W-:Y:S01]  /*a1f0*/  LOP3.LUT P1, RZ, R19, 0x2, RZ, 0xc0, !PT ;  /* 0x0000000213ff7812 */ /* 0x000fe2000782c0ff */
[----:B------:R-:W-:Y:S01]  /*a200*/  VIADD R4, R18, 0x1 ;  /* 0x0000000112047836 */ /* 0x000fe20000000000 */
[----:B------:R-:W-:Y:S04]  /*a210*/  BSSY B1, `(.L_x_73) ;  /* 0x000009d000017945 */ /* 0x000fe80003800000 */
[----:B------:R-:W-:-:S04]  /*a220*/  ISETP.NE.AND P0, PT, R4, 0x2, PT ;  /* 0x000000020400780c */ /* 0x000fc80003f05270 */
[----:B------:R-:W-:Y:S02]  /*a230*/  SEL R5, RZ, 0x1, P0 ;  /* 0x00000001ff057807 */ /* 0x000fe40000000000 */
[----:B------:R-:W-:Y:S02]  /*a240*/  SEL R4, R4, RZ, P0 ;  /* 0x000000ff04047207 */ /* 0x000fe40000000000 */
[----:B--2---:R-:W-:Y:S01]  /*a250*/  LOP3.LUT R5, R2, R5, RZ, 0x3c, !PT ;  /* 0x0000000502057212 */ /* 0x004fe200078e3cff */
[----:B01----:R-:W-:Y:S06]  /*a260*/  @!P1 BRA `(.L_x_74) ;  /* 0x00000008005c9947 */ /* 0x003fec0003800000 */
        /* <DEDUP_REMOVED lines=23> */
.L_x_75:
[----:B------:R-:W-:Y:S01]  /*a3e0*/  LEA R3, R4, UR36, 0x3 ;  /* 0x0000002404037c11 */ /* 0x000fe2000f8e18ff */
[----:B------:R-:W-:Y:S01]  /*a3f0*/  BSSY B2, `(.L_x_76) ;  /* 0x0000004000027945 */ /* 0x000fe20003800000 */
[----:B------:R-:W-:-:S04]  /*a400*/  SHF.L.U32 R2, R5, 0x1f, RZ ;  /* 0x0000001f05027819 */ /* 0x000fc800000006ff */
[----:B------:R-:W1:Y:S02]  /*a410*/  SYNCS.PHASECHK.TRANS64.TRYWAIT P0, [R3+URZ+0x34840], R2 ;  /* 0x03484002030075a7 */ /* 0x000e64000800017f */
[----:B-1----:R-:W-:Y:S05]  /*a420*/  @!P0 BRA `(.L_x_77) ;  /* 0x0000002800788947 */ /* 0x002fea0003800000 */
.L_x_155:
[----:B------:R-:W-:Y:S05]  /*a430*/  BSYNC B2 ;  /* 0x0000000000027941 */ /* 0x000fea0003800000 */
.L_x_76:
[----:B0-----:R-:W0:Y:S01]  /*a440*/  S2R R7, SR_TID.X ;  /* 0x0000000000077919 */ /* 0x001e220000002100 */
[----:B------:R-:W-:Y:S01]  /*a450*/  BSSY B2, `(.L_x_78) ;  /* 0x000000b000027945 */ /* 0x000fe20003800000 */
[----:B0-----:R-:W-:-:S04]  /*a460*/  LOP3.LUT R7, R7, 0x7f, RZ, 0xc0, !PT ;  /* 0x0000007f07077812 */ /* 0x001fc800078ec0ff */
[----:B------:R-:W-:-:S13]  /*a470*/  ISETP.NE.AND P1, PT, R7, RZ, PT ;  /* 0x000000ff0700720c */ /* 0x000fda0003f25270 */
[----:B------:R-:W-:Y:S05]  /*a480*/  @P1 BRA `(.L_x_79) ;  /* 0x00000000001c1947 */ /* 0x000fea0003800000 */
[----:B------:R-:W0:Y:S01]  /*a490*/  S2R R7, SR_TID.X ;  /* 0x0000000000077919 */ /* 0x000e220000002100 */
[----:B-1----:R-:W-:-:S04]  /*a4a0*/  IMAD.MOV.U32 R2, RZ, RZ, 0xc000 ;  /* 0x0000c000ff027424 */ /* 0x002fc800078e00ff */
[----:B------:R2:W-:Y:S01]  /*a4b0*/  SYNCS.ARRIVE.TRANS64 RZ, [R3+URZ+0x34830], R2 ;  /* 0x0348300203ff79a7 */ /* 0x0005e2000800003f */
[----:B0-----:R-:W-:-:S04]  /*a4c0*/  LOP3.LUT R7, R7, 0x1f, RZ, 0xc0, !PT ;  /* 0x0000001f07077812 */ /* 0x001fc800078ec0ff */
[----:B------:R-:W-:-:S13]  /*a4d0*/  ISETP.NE.AND P0, PT, R7, RZ, PT ;  /* 0x000000ff0700720c */ /* 0x000fda0003f05270 */
[----:B--2---:R-:W-:Y:S05]  /*a4e0*/  @!P0 BRA `(.L_x_79) ;  /* 0x0000000000048947 */ /* 0x004fea0003800000 */
[----:B------:R-:W-:Y:S01]  /*a4f0*/  BPT.TRAP 0x1 ;  /* 0x000000040000795c */ /* 0x000fe20000300000 */
.L_x_79:
[----:B------:R-:W-:Y:S05]  /*a500*/  BSYNC B2 ;  /* 0x0000000000027941 */ /* 0x000fea0003800000 */
.L_x_78:
        /* <DEDUP_REMOVED lines=8> */
[----:B------:R-:W-:Y:S01]  /*a590*/  VIADD R10, R7, 0x1c400 ;  /* 0x0001c400070a7836 */ /* 0x000fe20000000000 */
[----:B------:R-:W-:Y:S01]  /*a5a0*/  UMOV UR6, 0x0 ;  /* 0x0000000000067882 */ /* 0x000fe20000000000 */
[----:B------:R-:W-:-:S10]  /*a5b0*/  UMOV UR7, 0x14f00000 ;  /* 0x14f0000000077882 */ /* 0x000fd40000000000 */
.L_x_80:
        /* <DEDUP_REMOVED lines=16> */
.L_x_81:
        /* <DEDUP_REMOVED lines=15> */
.L_x_82:
        /* <DEDUP_REMOVED lines=16> */
.L_x_156:
[----:B------:R-:W-:Y:S05]  /*a8b0*/  BSYNC B2 ;  /* 0x0000000000027941 */ /* 0x000fea0003800000 */
.L_x_83:
[----:B------:R-:W-:Y:S01]  /*a8c0*/  BSSY B2, `(.L_x_85) ;  /* 0x000000b000027945 */ /* 0x000fe20003800000 */
[----:B------:R-:W-:Y:S02]  /*a8d0*/  IMAD.MOV.U32 R10, RZ, RZ, 0x0 ;  /* 0x00000000ff0a7424 */ /* 0x000fe400078e00ff */
[----:B------:R-:W-:Y:S01]  /*a8e0*/  IMAD.MOV.U32 R11, RZ, RZ, 0x14f00000 ;  /* 0x14f00000ff0b7424 */ /* 0x000fe200078e00ff */
[----:B------:R-:W-:Y:S06]  /*a8f0*/  @P1 BRA `(.L_x_86) ;  /* 0x00000000001c1947 */ /* 0x000fec0003800000 */
[----:B------:R-:W1:Y:S01]  /*a900*/  S2R R7, SR_TID.X ;  /* 0x0000000000077919 */ /* 0x000e620000002100 */
[----:B0-----:R-:W-:-:S04]  /*a910*/  IMAD.MOV.U32 R3, RZ, RZ, 0x8000 ;  /* 0x00008000ff037424 */ /* 0x001fc800078e00ff */
[----:B------:R2:W-:Y:S01]  /*a920*/  SYNCS.ARRIVE.TRANS64 RZ, [R2+URZ+0x50], R3 ;  /* 0x0000500302ff79a7 */ /* 0x0005e2000800003f */
[----:B-1----:R-:W-:-:S04]  /*a930*/  LOP3.LUT R7, R7, 0x1f, RZ, 0xc0, !PT ;  /* 0x0000001f07077812 */ /* 0x002fc800078ec0ff */
[----:B------:R-:W-:-:S13]  /*a940*/  ISETP.NE.AND P0, PT, R7, RZ, PT ;  /* 0x000000ff0700720c */ /* 0x000fda0003f05270 */
[----:B--2---:R-:W-:Y:S05]  /*a950*/  @!P0 BRA `(.L_x_86) ;  /* 0x0000000000048947 */ /* 0x004fea0003800000 */
[----:B------:R-:W-:Y:S01]  /*a960*/  BPT.TRAP 0x1 ;  /* 0x000000040000795c */ /* 0x000fe20000300000 */
.L_x_86:
[----:B------:R-:W-:Y:S05]  /*a970*/  BSYNC B2 ;  /* 0x0000000000027941 */ /* 0x000fea0003800000 */
.L_x_85:
[----:B0-----:R-:W2:Y:S01]  /*a980*/  LDL.LU R3, [R1+0x8] ;  /* 0x0000080001037983 */ /* 0x001ea20000300800 */
[----:B------:R-:W-:Y:S01]  /*a990*/  R2UR UR10, R12 ;  /* 0x000000000c0a72ca */ /* 0x000fe200000e0000 */
[----:B------:R-:W-:Y:S01]  /*a9a0*/  UIADD3 UR4, UP0, UR38, 0x470, URZ ;  /* 0x0000047026047890 */ /* 0x000fe2000ff1e03f */
[----:B------:R-:W-:Y:S01]  /*a9b0*/  R2UR UR6, R10 ;  /* 0x000000000a0672ca */ /* 0x000fe200000e0000 */
[----:B------:R-:W-:Y:S01]  /*a9c0*/  VIADD R2, R2, 0x50 ;  /* 0x0000005002027836 */ /* 0x000fe20000000000 */
[----:B------:R-:W-:Y:S01]  /*a9d0*/  R2UR UR7, R11 ;  /* 0x000000000b0772ca */ /* 0x000fe200000e0000 */
[----:B------:R-:W-:Y:S01]  /*a9e0*/  UIADD3.X UR5, URZ, UR39, URZ, UP0, !UPT ;  /* 0x000000273f057290 */ /* 0x000fe200087fe43f */
[----:B------:R-:W-:Y:S02]  /*a9f0*/  LEA R18, R18, UR36, 0xf ;  /* 0x0000002412127c11 */ /* 0x000fe4000f8e78ff */
[----:B------:R-:W-:-:S03]  /*aa00*/  PLOP3.LUT P0, PT, PT, PT, PT, 0x80, 0x0 ;  /* 0x000000000000781c */ /* 0x000fc60003f0f070 */
[----:B------:R-:W-:Y:S02]  /*aa10*/  VIADD R7, R18, 0x400 ;  /* 0x0000040012077836 */ /* 0x000fe40000000000 */
[----:B--2---:R-:W-:-:S08]  /*aa20*/  IMAD.SHL.U32 R3, R3, 0x80, RZ ;  /* 0x0000008003037824 */ /* 0x004fd000078e00ff */
.L_x_87:
        /* <DEDUP_REMOVED lines=15> */
.L_x_88:
        /* <DEDUP_REMOVED lines=12> */
.L_x_74:
[----:B------:R-:W-:Y:S05]  /*abe0*/  BSYNC B1 ;  /* 0x0000000000017941 */ /* 0x000fea0003800000 */
.L_x_73:
[----:B------:R-:W-:Y:S01]  /*abf0*/  VIADD R18, R4, 0x1 ;  /* 0x0000000104127836 */ /* 0x000fe20000000000 */
[----:B------:R-:W-:Y:S01]  /*ac00*/  LOP3.LUT P1, RZ, R19, 0x2, RZ, 0xc0, !PT ;  /* 0x0000000213ff7812 */ /* 0x000fe2000782c0ff */
[----:B------:R-:W-:Y:S03]  /*ac10*/  BSSY B1, `(.L_x_89) ;  /* 0x000009e000017945 */ /* 0x000fe60003800000 */
[----:B------:R-:W-:-:S04]  /*ac20*/  ISETP.NE.AND P0, PT, R18, 0x2, PT ;  /* 0x000000021200780c */ /* 0x000fc80003f05270 */
[----:B------:R-:W-:Y:S02]  /*ac30*/  SEL R2, RZ, 0x1, P0 ;  /* 0x00000001ff027807 */ /* 0x000fe40000000000 */
[----:B------:R-:W-:Y:S02]  /*ac40*/  SEL R18, R18, RZ, P0 ;  /* 0x000000ff12127207 */ /* 0x000fe40000000000 */
[----:B------:R-:W-:-:S05]  /*ac50*/  LOP3.LUT R10, R5, R2, RZ, 0x3c, !PT ;  /* 0x00000002050a7212 */ /* 0x000fca00078e3cff */
[----:B------:R1:W-:Y:S01]  /*ac60*/  STL [R1+0x4], R10 ;  /* 0x0000040a01007387 */ /* 0x0003e20000100800 */
[----:B------:R-:W-:Y:S05]  /*ac70*/  @!P1 BRA `(.L_x_90) ;  /* 0x00000008005c9947 */ /* 0x000fea0003800000 */
[----:B------:R-:W-:Y:S01]  /*ac80*/  LOP3.LUT P1, RZ, R19, 0x1, RZ, 0xc0, !PT ;  /* 0x0000000113ff7812 */ /* 0x000fe2000782c0ff */
[----:B0-----:R-:W-:-:S12]  /*ac90*/  VIADD R8, R0, 0xffffffff ;  /* 0xffffffff00087836 */ /* 0x001fd80000000000 */
        /* <DEDUP_REMOVED lines=21> */
.L_x_91:
[----:B------:R-:W-:Y:S01]  /*adf0*/  LEA R2, R18, UR36, 0x3 ;  /* 0x0000002412027c11 */ /* 0x000fe2000f8e18ff */
[----:B------:R-:W-:Y:S01]  /*ae00*/  BSSY B2, `(.L_x_92) ;  /* 0x0000004000027945 */ /* 0x000fe20003800000 */
[----:B------:R-:W-:-:S04]  /*ae10*/  SHF.L.U32 R3, R10, 0x1f, RZ ;  /* 0x0000001f0a037819 */ /* 0x000fc800000006ff */
[----:B------:R-:W2:Y:S02]  /*ae20*/  SYNCS.PHASECHK.TRANS64.TRYWAIT P0, [R2+URZ+0x34840], R3 ;  /* 0x03484003020075a7 */ /* 0x000ea4000800017f */
[----:B--2---:R-:W-:Y:S05]  /*ae30*/  @!P0 BRA `(.L_x_93) ;  /* 0x00000020001c8947 */ /* 0x004fea0003800000 */
.L_x_157:
[----:B------:R-:W-:Y:S05]  /*ae40*/  BSYNC B2 ;  /* 0x0000000000027941 */ /* 0x000fea0003800000 */
.L_x_92:
[----:B0-----:R-:W0:Y:S01]  /*ae50*/  S2R R7, SR_TID.X ;  /* 0x0000000000077919 */ /* 0x001e220000002100 */
[----:B------:R-:W-:Y:S01]  /*ae60*/  BSSY B2, `(.L_x_94) ;  /* 0x000000b000027945 */ /* 0x000fe20003800000 */
[----:B0-----:R-:W-:-:S04]  /*ae70*/  LOP3.LUT R7, R7, 0x7f, RZ, 0xc0, !PT ;  /* 0x0000007f07077812 */ /* 0x001fc800078ec0ff */
[----:B------:R-:W-:-:S13]  /*ae80*/  ISETP.NE.AND P1, PT, R7, RZ, PT ;  /* 0x000000ff0700720c */ /* 0x000fda0003f25270 */
[----:B------:R-:W-:Y:S05]  /*ae90*/  @P1 BRA `(.L_x_95) ;  /* 0x00000000001c1947 */ /* 0x000fea0003800000 */
[----:B------:R-:W0:Y:S01]  /*aea0*/  S2R R7, SR_TID.X ;  /* 0x0000000000077919 */ /* 0x000e220000002100 */
[----:B--2---:R-:W-:-:S04]  /*aeb0*/  IMAD.MOV.U32 R3, RZ, RZ, 0xc000 ;  /* 0x0000c000ff037424 */ /* 0x004fc800078e00ff */
[----:B------:R3:W-:Y:S01]  /*aec0*/  SYNCS.ARRIVE.TRANS64 RZ, [R2+URZ+0x34830], R3 ;  /* 0x0348300302ff79a7 */ /* 0x0007e2000800003f */
[----:B0-----:R-:W-:-:S04]  /*aed0*/  LOP3.LUT R7, R7, 0x1f, RZ, 0xc0, !PT ;  /* 0x0000001f07077812 */ /* 0x001fc800078ec0ff */
[----:B------:R-:W-:-:S13]  /*aee0*/  ISETP.NE.AND P0, PT, R7, RZ, PT ;  /* 0x000000ff0700720c */ /* 0x000fda0003f05270 */
[----:B---3--:R-:W-:Y:S05]  /*aef0*/  @!P0 BRA `(.L_x_95) ;  /* 0x0000000000048947 */ /* 0x008fea0003800000 */
[----:B------:R-:W-:Y:S01]  /*af00*/  BPT.TRAP 0x1 ;  /* 0x000000040000795c */ /* 0x000fe20000300000 */
.L_x_95:
[----:B------:R-:W-:Y:S05]  /*af10*/  BSYNC B2 ;  /* 0x0000000000027941 */ /* 0x000fea0003800000 */
.L_x_94:
[----:B------:R-:W-:Y:S01]  /*af20*/  IMAD.MOV.U32 R12, RZ, RZ, RZ ;  /* 0x000000ffff0c7224 */ /* 0x000fe200078e00ff */
[----:B------:R-:W-:Y:S01]  /*af30*/  UIADD3 UR4, UP0, UR38, 0x370, URZ ;  /* 0x0000037026047890 */ /* 0x000fe2000ff1e03f */
[C---:B--2---:R-:W-:Y:S01]  /*af40*/  IMAD R3, R18.reuse, 0x8, R9 ;  /* 0x0000000812037824 */ /* 0x044fe200078e0209 */
[----:B------:R-:W-:Y:S01]  /*af50*/  PLOP3.LUT P0, PT, PT, PT, PT, 0x80, 0x0 ;  /* 0x000000000000781c */ /* 0x000fe20003f0f070 */
[----:B------:R-:W-:Y:S01]  /*af60*/  IMAD R7, R18, 0xc000, R14 ;  /* 0x0000c00012077824 */ /* 0x000fe200078e020e */
[----:B------:R-:W-:Y:S01]  /*af70*/  R2UR UR10, R12 ;  /* 0x000000000c0a72ca */ /* 0x000fe200000e0000 */
[----:B------:R-:W-:Y:S01]  /*af80*/  VIADD R3, R3, 0x30 ;  /* 0x0000003003037836 */ /* 0x000fe20000000000 */
[----:B------:R-:W-:Y:S01]  /*af90*/  UIADD3.X UR5, URZ, UR39, URZ, UP0, !UPT ;  /* 0x000000273f057290 */ /* 0x000fe200087fe43f */
[----:B------:R-:W-:Y:S01]  /*afa0*/  IMAD.SHL.U32 R2, R8, 0x80, RZ ;  /* 0x0000008008027824 */ /* 0x000fe200078e00ff */
[----:B------:R-:W-:Y:S01]  /*afb0*/  UMOV UR6, 0x0 ;  /* 0x0000000000067882 */ /* 0x000fe20000000000 */
[----:B-1----:R-:W-:Y:S01]  /*afc0*/  VIADD R10, R7, 0x1c400 ;  /* 0x0001c400070a7836 */ /* 0x002fe20000000000 */
[----:B------:R-:W-:-:S09]  /*afd0*/  UMOV UR7, 0x14f00000 ;  /* 0x14f0000000077882 */ /* 0x000fd20000000000 */
.L_x_96:
        /* <DEDUP_REMOVED lines=16> */
.L_x_97:
        /* <DEDUP_REMOVED lines=15> */
.L_x_98:
        /* <DEDUP_REMOVED lines=10> */
[----:B------:R-:W-:Y:S01]  /*b270*/  SHF.L.U32 R5, R5, 0x1f, RZ ;  /* 0x0000001f05057819 */ /* 0x000fe200000006ff */
[----:B------:R-:W-:Y:S01]  /*b280*/  IMAD R2, R4, 0x8, R9 ;  /* 0x0000000804027824 */ /* 0x000fe200078e0209 */
[----:B------:R-:W-:Y:S03]  /*b290*/  BSSY B2, `(.L_x_99) ;  /* 0x0000003000027945 */ /* 0x000fe60003800000 */
[----:B------:R-:W0:Y:S02]  /*b2a0*/  SYNCS.PHASECHK.TRANS64.TRYWAIT P0, [R2+URZ+0x60], R5 ;  /* 0x00006005020075a7 */ /* 0x000e24000800017f */
[----:B0-----:R-:W-:Y:S05]  /*b2b0*/  @!P0 BRA `(.L_x_100) ;  /* 0x0000001c00108947 */ /* 0x001fea0003800000 */
.L_x_158:
[----:B------:R-:W-:Y:S05]  /*b2c0*/  BSYNC B2 ;  /* 0x0000000000027941 */ /* 0x000fea0003800000 */
.L_x_99:
[----:B------:R-:W-:Y:S01]  /*b2d0*/  BSSY B2, `(.L_x_101) ;  /* 0x000000b000027945 */ /* 0x000fe20003800000 */
[----:B------:R-:W-:Y:S02]  /*b2e0*/  IMAD.MOV.U32 R10, RZ, RZ, 0x0 ;  /* 0x00000000ff0a7424 */ /* 0x000fe400078e00ff */
[----:B------:R-:W-:Y:S01]  /*b2f0*/  IMAD.MOV.U32 R11, RZ, RZ, 0x14f00000 ;  /* 0x14f00000ff0b7424 */ /* 0x000fe200078e00ff */
[----:B------:R-:W-:Y:S06]  /*b300*/  @P1 BRA `(.L_x_102) ;  /* 0x00000000001c1947 */ /* 0x000fec0003800000 */
[----:B------:R-:W1:Y:S01]  /*b310*/  S2R R7, SR_TID.X ;  /* 0x0000000000077919 */ /* 0x000e620000002100 */
[----:B------:R-:W-:-:S04]  /*b320*/  IMAD.MOV.U32 R3, RZ, RZ, 0x8000 ;  /* 0x00008000ff037424 */ /* 0x000fc800078e00ff */
[----:B------:R2:W-:Y:S01]  /*b330*/  SYNCS.ARRIVE.TRANS64 RZ, [R2+URZ+0x50], R3 ;  /* 0x0000500302ff79a7 */ /* 0x0005e2000800003f */
[----:B-1----:R-:W-:-:S04]  /*b340*/  LOP3.LUT R7, R7, 0x1f, RZ, 0xc0, !PT ;  /* 0x0000001f07077812 */ /* 0x002fc800078ec0ff */
[----:B------:R-:W-:-:S13]  /*b350*/  ISETP.NE.AND P0, PT, R7, RZ, PT ;  /* 0x000000ff0700720c */ /* 0x000fda0003f05270 */
[----:B--2---:R-:W-:Y:S05]  /*b360*/  @!P0 BRA `(.L_x_102) ;  /* 0x0000000000048947 */ /* 0x004fea0003800000 */
[----:B------:R-:W-:Y:S01]  /*b370*/  BPT.TRAP 0x1 ;  /* 0x000000040000795c */ /* 0x000fe20000300000 */
.L_x_102:
[----:B------:R-:W-:Y:S05]  /*b380*/  BSYNC B2 ;  /* 0x0000000000027941 */ /* 0x000fea0003800000 */
.L_x_101:
[----:B------:R-:W2:Y:S01]  /*b390*/  LDL.LU R3, [R1+0x8] ;  /* 0x0000080001037983 */ /* 0x000ea20000300800 */
[----:B------:R-:W-:Y:S01]  /*b3a0*/  R2UR UR10, R12 ;  /* 0x000000000c0a72ca */ /* 0x000fe200000e0000 */
[----:B------:R-:W-:Y:S01]  /*b3b0*/  UIADD3 UR4, UP0, UR38, 0x470, URZ ;  /* 0x0000047026047890 */ /* 0x000fe2000ff1e03f */
[----:B------:R-:W-:Y:S01]  /*b3c0*/  R2UR UR6, R10 ;  /* 0x000000000a0672ca */ /* 0x000fe200000e0000 */
[----:B0-----:R-:W-:Y:S01]  /*b3d0*/  VIADD R2, R2, 0x50 ;  /* 0x0000005002027836 */ /* 0x001fe20000000000 */
[----:B------:R-:W-:Y:S01]  /*b3e0*/  R2UR UR7, R11 ;  /* 0x000000000b0772ca */ /* 0x000fe200000e0000 */
[----:B------:R-:W-:Y:S01]  /*b3f0*/  UIADD3.X UR5, URZ, UR39, URZ, UP0, !UPT ;  /* 0x000000273f057290 */ /* 0x000fe200087fe43f */
[----:B------:R-:W-:Y:S02]  /*b400*/  LEA R4, R4, UR36, 0xf ;  /* 0x0000002404047c11 */ /* 0x000fe4000f8e78ff */
[----:B------:R-:W-:-:S03]  /*b410*/  PLOP3.LUT P0, PT, PT, PT, PT, 0x80, 0x0 ;  /* 0x000000000000781c */ /* 0x000fc60003f0f070 */
[----:B------:R-:W-:Y:S02]  /*b420*/  VIADD R5, R4, 0x400 ;  /* 0x0000040004057836 */ /* 0x000fe40000000000 */
[----:B--2---:R-:W-:-:S08]  /*b430*/  IMAD.SHL.U32 R3, R3, 0x80, RZ ;  /* 0x0000008003037824 */ /* 0x004fd000078e00ff */
.L_x_103:
        /* <DEDUP_REMOVED lines=15> */
.L_x_104:
        /* <DEDUP_REMOVED lines=12> */
.L_x_90:
[----:B------:R-:W-:Y:S05]  /*b5f0*/  BSYNC B1 ;  /* 0x0000000000017941 */ /* 0x000fea0003800000 */
.L_x_89:
[C---:B------:R-:W-:Y:S01]  /*b600*/  ISETP.GT.AND P0, PT, R0.reuse, 0x1, PT ;  /* 0x000000010000780c */ /* 0x040fe20003f04270 */
[----:B------:R-:W-:-:S12]  /*b610*/  VIADD R0, R0, 0xfffffffe ;  /* 0xfffffffe00007836 */ /* 0x000fd80000000000 */
[----:B------:R-:W-:Y:S05]  /*b620*/  @P0 BRA `(.L_x_105) ;  /* 0xffffffe800ec0947 */ /* 0x000fea000383ffff */
.L_x_72:
[----:B------:R-:W-:Y:S05]  /*b630*/  BSYNC B0 ;  /* 0x0000000000007941 */ /* 0x000fea0003800000 */
.L_x_54:
[----:B------:R-:W-:Y:S01]  /*b640*/  LOP3.LUT P0, RZ, R19, 0x2, RZ, 0xc0, !PT ;  /* 0x0000000213ff7812 */ /* 0x000fe2000780c0ff */
[----:B------:R-:W-:-:S12]  /*b650*/  BSSY B0, `(.L_x_106) ;  /* 0x000003a000007945 */ /* 0x000fd80003800000 */
[----:B------:R-:W-:Y:S05]  /*b660*/  @!P0 BRA `(.L_x_107) ;  /* 0x0000000000e08947 */ /* 0x000fea0003800000 */
[----:B-1----:R-:W3:Y:S01]  /*b670*/  LDL R0, [R1+0x4] ;  /* 0x0000040001007983 */ /* 0x002ee20000100800 */
[----:B------:R-:W-:Y:S01]  /*b680*/  LEA R3, R18, UR36, 0x3 ;  /* 0x0000002412037c11 */ /* 0x000fe2000f8e18ff */
[----:B------:R-:W-:Y:S01]  /*b690*/  BSSY B1, `(.L_x_108) ;  /* 0x0000007000017945 */ /* 0x000fe20003800000 */
[----:B------:R-:W1:Y:S02]  /*b6a0*/  S2R R2, SR_TID.X ;  /* 0x0000000000027919 */ /* 0x000e640000002100 */
[----:B-1----:R-:W-:-:S04]  /*b6b0*/  LOP3.LUT R2, R2, 0x7f, RZ, 0xc0, !PT ;  /* 0x0000007f02027812 */ /* 0x002fc800078ec0ff */
[----:B------:R-:W-:Y:S02]  /*b6c0*/  ISETP.NE.AND P1, PT, R2, RZ, PT ;  /* 0x000000ff0200720c */ /* 0x000fe40003f25270 */
[----:B---3--:R-:W-:-:S04]  /*b6d0*/  SHF.L.U32 R0, R0, 0x1f, RZ ;  /* 0x0000001f00007819 */ /* 0x008fc800000006ff */
[----:B------:R-:W1:Y:S02]  /*b6e0*/  SYNCS.PHASECHK.TRANS64.TRYWAIT P0, [R3+URZ+0x34860], R0 ;  /* 0x03486000030075a7 */ /* 0x000e64000800017f */
[----:B-1----:R-:W-:Y:S05]  /*b6f0*/  @!P0 BRA `(.L_x_109) ;  /* 0x0000001800148947 */ /* 0x002fea0003800000 */
.L_x_159:
[----:B------:R-:W-:Y:S05]  /*b700*/  BSYNC B1 ;  /* 0x0000000000017941 */ /* 0x000fea0003800000 */
.L_x_108:
[----:B------:R-:W-:Y:S04]  /*b710*/  BSSY B1, `(.L_x_110) ;  /* 0x0000009000017945 */ /* 0x000fe80003800000 */
[----:B------:R-:W-:Y:S05]  /*b720*/  @P1 BRA `(.L_x_111) ;  /* 0x00000000001c1947 */ /* 0x000fea0003800000 */
[----:B------:R-:W3:Y:S01]  /*b730*/  S2R R2, SR_TID.X ;  /* 0x0000000000027919 */ /* 0x000ee20000002100 */
[----:B-1----:R-:W-:-:S04]  /*b740*/  IMAD.MOV.U32 R0, RZ, RZ, 0x8000 ;  /* 0x00008000ff007424 */ /* 0x002fc800078e00ff */
[----:B------:R4:W-:Y:S01]  /*b750*/  SYNCS.ARRIVE.TRANS64 RZ, [R3+URZ+0x34850], R0 ;  /* 0x0348500003ff79a7 */ /* 0x0009e2000800003f */
[----:B---3--:R-:W-:-:S04]  /*b760*/  LOP3.LUT R2, R2, 0x1f, RZ, 0xc0, !PT ;  /* 0x0000001f02027812 */ /* 0x008fc800078ec0ff */
[----:B------:R-:W-:-:S13]  /*b770*/  ISETP.NE.AND P0, PT, R2, RZ, PT ;  /* 0x000000ff0200720c */ /* 0x000fda0003f05270 */
[----:B----4-:R-:W-:Y:S05]  /*b780*/  @!P0 BRA `(.L_x_111) ;  /* 0x0000000000048947 */ /* 0x010fea0003800000 */
[----:B------:R-:W-:Y:S01]  /*b790*/  BPT.TRAP 0x1 ;  /* 0x000000040000795c */ /* 0x000fe20000300000 */
.L_x_111:
[----:B------:R-:W-:Y:S05]  /*b7a0*/  BSYNC B1 ;  /* 0x0000000000017941 */ /* 0x000fea0003800000 */
.L_x_110:
[----:B------:R-:W3:Y:S01]  /*b7b0*/  LDL R4, [R1+0x8] ;  /* 0x0000080001047983 */ /* 0x000ee20000100800 */
[----:B------:R-:W-:Y:S01]  /*b7c0*/  LEA R2, R18, UR36, 0xf ;  /* 0x0000002412027c11 */ /* 0x000fe2000f8e78ff */
[----:B-1----:R-:W-:Y:S01]  /*b7d0*/  VIADD R0, R3, 0x34850 ;  /* 0x0003485003007836 */ /* 0x002fe20000000000 */
[----:B------:R-:W-:Y:S01]  /*b7e0*/  UIADD3 UR4, UP0, UR38, 0x470, URZ ;  /* 0x0000047026047890 */ /* 0x000fe2000ff1e03f */
[----:B------:R-:W-:Y:S01]  /*b7f0*/  PLOP3.LUT P0, PT, PT, PT, PT, 0x80, 0x0 ;  /* 0x000000000000781c */ /* 0x000fe20003f0f070 */
[----:B------:R-:W-:Y:S01]  /*b800*/  UMOV UR6, 0x0 ;  /* 0x0000000000067882 */ /* 0x000fe20000000000 */
[----:B------:R-:W-:Y:S01]  /*b810*/  UMOV UR7, 0x14f00000 ;  /* 0x14f0000000077882 */ /* 0x000fe20000000000 */
[----:B------:R-:W-:Y:S01]  /*b820*/  UIADD3.X UR5, URZ, UR39, URZ, UP0, !UPT ;  /* 0x000000273f057290 */ /* 0x000fe200087fe43f */
[----:B------:R-:W-:Y:S01]  /*b830*/  UMOV UR10, URZ ;  /* 0x0000003f000a7c82 */ /* 0x000fe20008000000 */
[----:B---3--:R-:W-:Y:S02]  /*b840*/  IMAD.SHL.U32 R3, R4, 0x80, RZ ;  /* 0x0000008004037824 */ /* 0x008fe400078e00ff */
[----:B------:R-:W-:-:S08]  /*b850*/  VIADD R4, R2, 0x400 ;  /* 0x0000040002047836 */ /* 0x000fd00000000000 */
.L_x_112:
        /* <DEDUP_REMOVED lines=9> */
[----:B-1----:R-:W-:Y:S05]  /*b8f0*/  @P0 BRA.U.ANY `(.L_x_112) ;  /* 0xfffffffd00d80947 */ /* 0x002fea000393ffff */
[----:B------:R-:W-:Y:S01]  /*b900*/  PLOP3.LUT P0, PT, PT, PT, PT, 0x80, 0x0 ;  /* 0x000000000000781c */ /* 0x000fe20003f0f070 */
[----:B------:R-:W-:Y:S01]  /*b910*/  VIADD R2, R2, 0x4400 ;  /* 0x0000440002027836 */ /* 0x000fe20000000000 */
[----:B------:R-:W-:Y:S01]  /*b920*/  UMOV UR6, 0x0 ;  /* 0x0000000000067882 */ /* 0x000fe20000000000 */
[----:B------:R-:W-:Y:S01]  /*b930*/  UMOV UR7, 0x14f00000 ;  /* 0x14f0000000077882 */ /* 0x000fe20000000000 */
[----:B------:R-:W-:-:S09]  /*b940*/  UMOV UR10, 0x40 ;  /* 0x00000040000a7882 */ /* 0x000fd20000000000 */
.L_x_113:
        /* <DEDUP_REMOVED lines=9> */
[----:B---3--:R-:W-:Y:S05]  /*b9e0*/  @P0 BRA.U.ANY `(.L_x_113) ;  /* 0xfffffffd00d80947 */ /* 0x008fea000393ffff */
.L_x_107:
[----:B------:R-:W-:Y:S05]  /*b9f0*/  BSYNC B0 ;  /* 0x0000000000007941 */ /* 0x000fea0003800000 */
.L_x_106:
[----:B0-----:R-:W3:Y:S01]  /*ba00*/  LDL.LU R6, [R1+0x24] ;  /* 0x0000240001067983 */ /* 0x001ee20000300800 */
[----:B------:R-:W-:Y:S01]  /*ba10*/  VIADD R18, R18, 0x1 ;  /* 0x0000000112127836 */ /* 0x000fe20000000000 */
[----:B------:R-:W-:Y:S02]  /*ba20*/  ULDC UR4, c[0x0][0xc34] ;  /* 0x00030d0000047ab9 */ /* 0x000fe40000000800 */
[----:B------:R-:W4:Y:S04]  /*ba30*/  LDL.LU R5, [R1+0x4] ;  /* 0x0000040001057983 */ /* 0x000f280000300800 */
[----:B------:R-:W5:Y:S01]  /*ba40*/  LDL.LU R4, [R1+0x2c] ;  /* 0x00002c0001047983 */ /* 0x000f620000300800 */
[----:B------:R-:W-:-:S04]  /*ba50*/  ISETP.NE.AND P0, PT, R18, 0x2, PT ;  /* 0x000000021200780c */ /* 0x000fc80003f05270 */
[----:B-1----:R-:W-:Y:S02]  /*ba60*/  SEL R0, RZ, 0x1, P0 ;  /* 0x00000001ff007807 */ /* 0x002fe40000000000 */
[----:B------:R-:W-:Y:S01]  /*ba70*/  SEL R18, R18, RZ, P0 ;  /* 0x000000ff12127207 */ /* 0x000fe20000000000 */
[----:B---3--:R-:W-:Y:S01]  /*ba80*/  VIADD R6, R6, UR37 ;  /* 0x0000002506067c36 */ /* 0x008fe20008000000 */
[----:B----4-:R-:W-:-:S04]  /*ba90*/  LOP3.LUT R5, R5, R0, RZ, 0x3c, !PT ;  /* 0x0000000005057212 */ /* 0x010fc800078e3cff */
[----:B------:R0:W-:Y:S01]  /*baa0*/  STL [R1+0x24], R6 ;  /* 0x0000240601007387 */ /* 0x0001e20000100800 */
[----:B------:R-:W-:Y:S01]  /*bab0*/  ISETP.GE.AND P1, PT, R6, UR4, PT ;  /* 0x0000000406007c0c */ /* 0x000fe2000bf26270 */
[----:B-----5:R-:W-:-:S05]  /*bac0*/  VIADD R4, R4, 0x1 ;  /* 0x0000000104047836 */ /* 0x020fca0000000000 */
[----:B------:R0:W-:Y:S04]  /*bad0*/  STL [R1+0x2c], R4 ;  /* 0x00002c0401007387 */ /* 0x0001e80000100800 */
[----:B------:R0:W-:Y:S03]  /*bae0*/  STL [R1+0x4], R5 ;  /* 0x0000040501007387 */ /* 0x0001e60000100800 */
[----:B------:R-:W-:Y:S05]  /*baf0*/  @!P1 BRA `(.L_x_114) ;  /* 0xffffffc000b09947 */ /* 0x000fea000383ffff */
[----:B------:R-:W-:-:S07]  /*bb00*/  LOP3.LUT R2, R4, 0x1, RZ, 0xc, !PT ;  /* 0x0000000104027812 */ /* 0x000fce00078e0cff */
.L_x_38:
[----:B0-----:R-:W0:Y:S01]  /*bb10*/  S2R R3, SR_CgaCtaId ;  /* 0x0000000000037919 */ /* 0x001e220000008800 */
[----:B------:R-:W-:Y:S01]  /*bb20*/  MOV R0, 0x400 ;  /* 0x0000040000007802 */ /* 0x000fe20000000f00 */
[----:B------:R-:W-:Y:S03]  /*bb30*/  BSSY B0, `(.L_x_115) ;  /* 0x0000005000007945 */ /* 0x000fe60003800000 */
[----:B0-----:R-:W-:Y:S02]  /*bb40*/  LEA R0, R3, R0, 0x18 ;  /* 0x0000000003007211 */ /* 0x001fe400078ec0ff */
[----:B------:R-:W-:-:S04]  /*bb50*/  SHF.L.U32 R3, R2, 0x1f, RZ ;  /* 0x0000001f02037819 */ /* 0x000fc800000006ff */
[----:B------:R-:W0:Y:S02]  /*bb60*/  SYNCS.PHASECHK.TRANS64.TRYWAIT P0, [R0+URZ+0x34820], R3 ;  /* 0x03482003000075a7 */ /* 0x000e24000800017f */
[----:B0-----:R-:W-:Y:S05]  /*bb70*/  @!P0 BRA `(.L_x_116) ;  /* 0x0000001400088947 */ /* 0x001fea0003800000 */
.L_x_160:
[----:B------:R-:W-:Y:S05]  /*bb80*/  BSYNC B0 ;  /* 0x0000000000007941 */ /* 0x000fea0003800000 */
.L_x_115:
[----:B------:R-:W-:-:S03]  /*bb90*/  UMOV UR4, 0xffffffff ;  /* 0xffffffff00047882 */ /* 0x000fc60000000000 */
[----:B------:R-:W-:Y:S05]  /*bba0*/  BRA.DIV UR4, `(.L_x_117) ;  /* 0x0000001604107947 */ /* 0x000fea000b800000 */
[----:B------:R-:W1:Y:S02]  /*bbb0*/  S2R R2, SR_TID.X ;  /* 0x0000000000027919 */ /* 0x000e640000002100 */
[----:B-1----:R-:W-:-:S04]  /*bbc0*/  SHF.R.U32.HI R2, RZ, 0x5, R2 ;  /* 0x00000005ff027819 */ /* 0x002fc80000011602 */
[----:B------:R-:W-:-:S05]  /*bbd0*/  LOP3.LUT R2, R2, 0x3, RZ, 0xc0, !PT ;  /* 0x0000000302027812 */ /* 0x000fca00078ec0ff */
[----:B------:R1:W3:Y:S02]  /*bbe0*/  SHFL.IDX PT, R14, R2, RZ, 0x1f ;  /* 0x00001fff020e7589 */ /* 0x0002e400000e0000 */
.L_x_163:
[----:B---3--:R-:W-:Y:S01]  /*bbf0*/  ISETP.NE.AND P0, PT, R14, RZ, PT ;  /* 0x000000ff0e00720c */ /* 0x008fe20003f05270 */
[----:B------:R-:W-:-:S12]  /*bc00*/  BSSY B0, `(.L_x_118) ;  /* 0x0000025000007945 */ /* 0x000fd80003800000 */
[----:B------:R-:W-:Y:S05]  /*bc10*/  @P0 BRA `(.L_x_119) ;  /* 0x00000000008c0947 */ /* 0x000fea0003800000 */
[----:B------:R-:W-:-:S03]  /*bc20*/  UMOV UR4, 0xffffffff ;  /* 0xffffffff00047882 */ /* 0x000fc60000000000 */
[----:B------:R-:W-:Y:S05]  /*bc30*/  BRA.DIV UR4, `(.L_x_120) ;  /* 0x0000001604207947 */ /* 0x000fea000b800000 */
[----:B------:R-:W-:-:S13]  /*bc40*/  ELECT P6, URZ, PT ;  /* 0x00000000003f782f */ /* 0x000fda00038c0000 */
.L_x_166:
[----:B------:R-:W-:Y:S05]  /*bc50*/  @!P6 BRA `(.L_x_119) ;  /* 0x00000000007ce947 */ /* 0x000fea0003800000 */
[----:B-1----:R-:W3:Y:S02]  /*bc60*/  LDL.LU R2, [R1+0x30] ;  /* 0x0000300001027983 */ /* 0x002ee40000300800 */
[----:B---3--:R-:W-:-:S04]  /*bc70*/  LOP3.LUT R2, R2, 0x2, RZ, 0xfc, !PT ;  /* 0x0000000202027812 */ /* 0x008fc800078efcff */
[----:B------:R-:W-:-:S13]  /*bc80*/  ISETP.NE.AND P2, PT, R2, 0x3, PT ;  /* 0x000000030200780c */ /* 0x000fda0003f45270 */
[----:B------:R-:W-:Y:S05]  /*bc90*/  @!P2 BRA `(.L_x_121) ;  /* 0x000000000004a947 */ /* 0x000fea0003800000 */
[----:B------:R-:W-:Y:S01]  /*bca0*/  BPT.TRAP 0x1 ;  /* 0x000000040000795c */ /* 0x000fe20000300000 */
.L_x_121:
[----:B------:R-:W3:Y:S01]  /*bcb0*/  LDL.LU R7, [R1+0x4] ;  /* 0x0000040001077983 */ /* 0x000ee20000300800 */
[----:B0-----:R-:W-:Y:S02]  /*bcc0*/  VIADD R3, R0, 0x34840 ;  /* 0x0003484000037836 */ /* 0x001fe40000000000 */
[C---:B------:R-:W-:Y:S02]  /*bcd0*/  VIADD R2, R18.reuse, 0x1 ;  /* 0x0000000112027836 */ /* 0x040fe40000000000 */
[----:B------:R-:W-:-:S03]  /*bce0*/  IMAD R6, R18, 0x8, R3 ;  /* 0x0000000812067824 */ /* 0x000fc600078e0203 */
[----:B------:R-:W-:-:S04]  /*bcf0*/  ISETP.NE.AND P1, PT, R2, 0x2, PT ;  /* 0x000000020200780c */ /* 0x000fc80003f25270 */
[----:B------:R-:W-:Y:S02]  /*bd00*/  SEL R4, RZ, 0x1, P1 ;  /* 0x00000001ff047807 */ /* 0x000fe40000800000 */
[C---:B---3--:R-:W-:Y:S02]  /*bd10*/  SHF.L.U32 R5, R7.reuse, 0x1f, RZ ;  /* 0x0000001f07057819 */ /* 0x048fe400000006ff */
[----:B------:R-:W-:Y:S02]  /*bd20*/  LOP3.LUT R7, R7, R4, RZ, 0x3c, !PT ;  /* 0x0000000407077212 */ /* 0x000fe400078e3cff */
[----:B------:R-:W0:Y:S01]  /*bd30*/  SYNCS.PHASECHK.TRANS64.TRYWAIT P0, [R6+URZ], R5 ;  /* 0x00000005060075a7 */ /* 0x000e22000800017f */
[----:B------:R-:W-:Y:S02]  /*bd40*/  SEL R4, R2, RZ, P1 ;  /* 0x000000ff02047207 */ /* 0x000fe40000800000 */
[----:B------:R-:W-:-:S03]  /*bd50*/  SHF.L.U32 R2, R7, 0x1f, RZ ;  /* 0x0000001f07027819 */ /* 0x000fc600000006ff */
[----:B------:R-:W-:Y:S01]  /*bd60*/  IMAD R3, R4, 0x8, R3 ;  /* 0x0000000804037824 */ /* 0x000fe200078e0203 */
[----:B0-----:R-:W-:Y:S06]  /*bd70*/  @!P0 BRA `(.L_x_122) ;  /* 0x0000001000f08947 */ /* 0x001fec0003800000 */
.L_x_167:
[----:B------:R-:W1:Y:S02]  /*bd80*/  SYNCS.PHASECHK.TRANS64.TRYWAIT P0, [R3+URZ], R2 ;  /* 0x00000002030075a7 */ /* 0x000e64000800017f */
[----:B-1----:R-:W-:Y:S05]  /*bd90*/  @!P0 BRA `(.L_x_123) ;  /* 0x0000001000fc8947 */ /* 0x002fea0003800000 */
.L_x_168:
[----:B------:R-:W-:Y:S05]  /*bda0*/  @!P2 BRA `(.L_x_124) ;  /* 0x000000000004a947 */ /* 0x000fea0003800000 */
[----:B------:R-:W-:Y:S01]  /*bdb0*/  BPT.TRAP 0x1 ;  /* 0x000000040000795c */ /* 0x000fe20000300000 */
.L_x_124:
[----:B-1----:R-:W-:-:S04]  /*bdc0*/  VIADD R3, R0, 0x34860 ;  /* 0x0003486000037836 */ /* 0x002fc80000000000 */
[----:B------:R-:W-:-:S04]  /*bdd0*/  IMAD R18, R18, 0x8, R3 ;  /* 0x0000000812127824 */ /* 0x000fc800078e0203 */
[----:B------:R-:W1:Y:S02]  /*bde0*/  SYNCS.PHASECHK.TRANS64.TRYWAIT P0, [R18+URZ], R5 ;  /* 0x00000005120075a7 */ /* 0x000e64000800017f */
[----:B-1----:R-:W-:Y:S05]  /*bdf0*/  @!P0 BRA `(.L_x_125) ;  /* 0x0000001000f88947 */ /* 0x002fea0003800000 */
.L_x_169:
[----:B------:R-:W-:-:S07]  /*be00*/  IMAD R3, R4, 0x8, R3 ;  /* 0x0000000804037824 */ /* 0x000fce00078e0203 */
.L_x_126:
[----:B---3--:R3:W4:Y:S02]  /*be10*/  SYNCS.PHASECHK.TRANS64.TRYWAIT P0, [R3+URZ], R2 ;  /* 0x00000002030075a7 */ /* 0x008724000800017f */
[----:B----4-:R-:W-:Y:S05]  /*be20*/  @!P0 NANOSLEEP.SYNCS 0x989680 ;  /* 0x009896800000895d */ /* 0x010fea0003900000 */
[----:B------:R-:W4:Y:S02]  /*be30*/  @!P0 SYNCS.PHASECHK.TRANS64 P0, [R3+URZ], R2 ;  /* 0x00000002030085a7 */ /* 0x000f24000800007f */
[----:B----4-:R-:W-:Y:S05]  /*be40*/  @!P0 BRA `(.L_x_126) ;  /* 0xfffffffc00f08947 */ /* 0x010fea000383ffff */
.L_x_119:
[----:B------:R-:W-:Y:S05]  /*be50*/  BSYNC B0 ;  /* 0x0000000000007941 */ /* 0x000fea0003800000 */
.L_x_118:
[----:B------:R-:W-:Y:S05]  /*be60*/  EXIT ;  /* 0x000000000000794d */ /* 0x000fea0003800000 */
.L_x_10:
[----:B0-----:R-:W-:-:S04]  /*be70*/  IMAD.U32 R3, RZ, RZ, UR38 ;  /* 0x00000026ff037e24 */ /* 0x001fc8000f8e00ff */
[----:B------:R0:W1:Y:S03]  /*be80*/  SYNCS.PHASECHK.TRANS64.TRYWAIT P1, [R3+URZ+0x34800], R0 ;  /* 0x03480000030075a7 */ /* 0x000066000802017f */
[----:B-1----:R-:W-:Y:S05]  /*be90*/  @!P1 NANOSLEEP.SYNCS 0x989680 ;  /* 0x009896800000995d */ /* 0x002fea0003900000 */
[----:B------:R-:W1:Y:S02]  /*bea0*/  @!P1 SYNCS.PHASECHK.TRANS64 P1, [R3+URZ+0x34800], R0 ;  /* 0x03480000030095a7 */ /* 0x000e64000802007f */
[----:B-1----:R-:W-:Y:S05]  /*beb0*/  @!P1 BRA `(.L_x_10) ;  /* 0xfffffffc00ec9947 */ /* 0x002fea000383ffff */
[----:B------:R-:W-:Y:S05]  /*bec0*/  BRA `(.L_x_127) ;  /* 0xffffff5000a87947 */ /* 0x000fea000383ffff */
.L_x_14:
[----:B-1----:R1:W2:Y:S02]  /*bed0*/  SYNCS.PHASECHK.TRANS64.TRYWAIT P2, [R6+URZ+0x34830], R3 ;  /* 0x03483003060075a7 */ /* 0x0022a4000804017f */
[----:B--2---:R-:W-:Y:S05]  /*bee0*/  @!P2 NANOSLEEP.SYNCS 0x989680 ;  /* 0x009896800000a95d */ /* 0x004fea0003900000 */
[----:B------:R-:W2:Y:S02]  /*bef0*/  @!P2 SYNCS.PHASECHK.TRANS64 P2, [R6+URZ+0x34830], R3 ;  /* 0x034830030600a5a7 */ /* 0x000ea4000804007f */
[----:B--2---:R-:W-:Y:S05]  /*bf00*/  @!P2 BRA `(.L_x_14) ;  /* 0xfffffffc00f0a947 */ /* 0x004fea000383ffff */
[----:B------:R-:W-:Y:S05]  /*bf10*/  BRA `(.L_x_13) ;  /* 0xffffff5000d47947 */ /* 0x000fea000383ffff */
.L_x_19:
[----:B-1----:R-:W-:-:S04]  /*bf20*/  IMAD.U32 R3, RZ, RZ, UR7 ;  /* 0x00000007ff037e24 */ /* 0x002fc8000f8e00ff */
[----:B------:R1:W2:Y:S03]  /*bf30*/  SYNCS.PHASECHK.TRANS64.TRYWAIT P2, [R3+URZ+0x34830], R0 ;  /* 0x03483000030075a7 */ /* 0x0002a6000804017f */
[----:B--2---:R-:W-:Y:S05]  /*bf40*/  @!P2 NANOSLEEP.SYNCS 0x989680 ;  /* 0x009896800000a95d */ /* 0x004fea0003900000 */
[----:B------:R-:W2:Y:S02]  /*bf50*/  @!P2 SYNCS.PHASECHK.TRANS64 P2, [R3+URZ+0x34830], R0 ;  /* 0x034830000300a5a7 */ /* 0x000ea4000804007f */
[----:B--2---:R-:W-:Y:S05]  /*bf60*/  @!P2 BRA `(.L_x_19) ;  /* 0xfffffffc00eca947 */ /* 0x004fea000383ffff */
[----:B------:R-:W-:Y:S05]  /*bf70*/  BRA `(.L_x_18) ;  /* 0xffffff7800947947 */ /* 0x000fea000383ffff */
.L_x_23:
[----:B-1----:R-:W-:-:S04]  /*bf80*/  IMAD.U32 R3, RZ, RZ, UR10 ;  /* 0x0000000aff037e24 */ /* 0x002fc8000f8e00ff */
[----:B------:R1:W2:Y:S03]  /*bf90*/  SYNCS.PHASECHK.TRANS64.TRYWAIT P2, [R3+URZ+0x34850], R0 ;  /* 0x03485000030075a7 */ /* 0x0002a6000804017f */
[----:B--2---:R-:W-:Y:S05]  /*bfa0*/  @!P2 NANOSLEEP.SYNCS 0x989680 ;  /* 0x009896800000a95d */ /* 0x004fea0003900000 */
[----:B------:R-:W2:Y:S02]  /*bfb0*/  @!P2 SYNCS.PHASECHK.TRANS64 P2, [R3+URZ+0x34850], R0 ;  /* 0x034850000300a5a7 */ /* 0x000ea4000804007f */
[----:B--2---:R-:W-:Y:S05]  /*bfc0*/  @!P2 BRA `(.L_x_23) ;  /* 0xfffffffc00eca947 */ /* 0x004fea000383ffff */
[----:B------:R-:W-:Y:S05]  /*bfd0*/  BRA `(.L_x_22) ;  /* 0xffffff8000c47947 */ /* 0x000fea000383ffff */
.L_x_28:
[----:B-1----:R-:W-:-:S04]  /*bfe0*/  IMAD.U32 R5, RZ, RZ, UR12 ;  /* 0x0000000cff057e24 */ /* 0x002fc8000f8e00ff */
[----:B------:R1:W2:Y:S03]  /*bff0*/  SYNCS.PHASECHK.TRANS64.TRYWAIT P0, [R5+URZ+0x34850], R4 ;  /* 0x03485004050075a7 */ /* 0x0002a6000800017f */
[----:B--2---:R-:W-:Y:S05]  /*c000*/  @!P0 NANOSLEEP.SYNCS 0x989680 ;  /* 0x009896800000895d */ /* 0x004fea0003900000 */
[----:B------:R-:W2:Y:S02]  /*c010*/  @!P0 SYNCS.PHASECHK.TRANS64 P0, [R5+URZ+0x34850], R4 ;  /* 0x03485004050085a7 */ /* 0x000ea4000800007f */
[----:B--2---:R-:W-:Y:S05]  /*c020*/  @!P0 BRA `(.L_x_28) ;  /* 0xfffffffc00ec8947 */ /* 0x004fea000383ffff */
[----:B------:R-:W-:Y:S05]  /*c030*/  BRA `(.L_x_27) ;  /* 0xffffff9c00b87947 */ /* 0x000fea000383ffff */
.L_x_42:
[----:B------:R-:W1:Y:S01]  /*c040*/  S2R R0, SR_TID.X ;  /* 0x0000000000007919 */ /* 0x000e620000002100 */
[----:B------:R-:W-:Y:S01]  /*c050*/  BSSY B0, `(.L_x_128) ;  /* 0x000000a000007945 */ /* 0x000fe20003800000 */
[----:B------:R-:W-:Y:S02]  /*c060*/  IMAD.MOV.U32 R12, RZ, RZ, RZ ;  /* 0x000000ffff0c7224 */ /* 0x000fe400078e00ff */
[----:B------:R-:W-:Y:S02]  /*c070*/  IMAD.MOV.U32 R11, RZ, RZ, 0x1f ;  /* 0x0000001fff0b7424 */ /* 0x000fe400078e00ff */
[----:B------:R-:W-:Y:S01]  /*c080*/  IMAD.MOV.U32 R15, RZ, RZ, -0x1 ;  /* 0xffffffffff0f7424 */ /* 0x000fe200078e00ff */
[----:B-1----:R-:W-:-:S04]  /*c090*/  SHF.R.U32.HI R0, RZ, 0x5, R0 ;  /* 0x00000005ff007819 */ /* 0x002fc80000011600 */
[----:B------:R-:W-:-:S05]  /*c0a0*/  LOP3.LUT R0, R0, 0x3, RZ, 0xc0, !PT ;  /* 0x0000000300007812 */ /* 0x000fca00078ec0ff */
[----:B------:R-:W-:-:S07]  /*c0b0*/  IMAD.MOV.U32 R13, RZ, RZ, R0 ;  /* 0x000000ffff0d7224 */ /* 0x000fce00078e0000 */
[----:B0-2---:R-:W-:Y:S05]  /*c0c0*/  WARPSYNC.COLLECTIVE R15, `(.L_x_129) ;  /* 0x000000000f087348 */ /* 0x005fea0003c00000 */
[----:B------:R1:W3:Y:S02]  /*c0d0*/  SHFL.IDX P6, R14, R13, R12, R11 ;  /* 0x0000000c0d0e7389 */ /* 0x0002e400000c000b */
[----:B0123--:R-:W-:Y:S01]  /*c0e0*/  ENDCOLLECTIVE ;  /* 0x000000000000791b */ /* 0x00ffe20003800000 */
.L_x_129:
[----:B------:R-:W-:Y:S05]  /*c0f0*/  BSYNC B0 ;  /* 0x0000000000007941 */ /* 0x000fea0003800000 */
.L_x_128:
[----:B------:R-:W-:Y:S05]  /*c100*/  BRA `(.L_x_130) ;  /* 0xffffffc000f47947 */ /* 0x000fea000383ffff */
.L_x_44:
[----:B------:R-:W-:Y:S01]  /*c110*/  BSSY B0, `(.L_x_131) ;  /* 0x0000006000007945 */ /* 0x000fe20003800000 */
[----:B------:R-:W-:-:S07]  /*c120*/  IMAD.MOV.U32 R15, RZ, RZ, -0x1 ;  /* 0xffffffffff0f7424 */ /* 0x000fce00078e00ff */
[----:B012---:R-:W-:Y:S05]  /*c130*/  WARPSYNC.COLLECTIVE R15, `(.L_x_132) ;  /* 0x000000000f0c7348 */ /* 0x007fea0003c00000 */
[----:B------:R-:W-:Y:S02]  /*c140*/  ELECT P6, UR62, PT ;  /* 0x00000000003e782f */ /* 0x000fe400038c0000 */
[----:B------:R-:W-:Y:S01]  /*c150*/  MOV R14, UR62 ;  /* 0x0000003e000e7c02 */ /* 0x000fe20008000f00 */
[----:B012---:R-:W-:Y:S10]  /*c160*/  ENDCOLLECTIVE ;  /* 0x000000000000791b */ /* 0x007ff40003800000 */
.L_x_132:
[----:B------:R-:W-:Y:S05]  /*c170*/  BSYNC B0 ;  /* 0x0000000000007941 */ /* 0x000fea0003800000 */
.L_x_131:
[----:B------:R-:W-:Y:S05]  /*c180*/  BRA `(.L_x_133) ;  /* 0xffffffc000f47947 */ /* 0x000fea000383ffff */
.L_x_46:
[----:B-1----:R1:W4:Y:S02]  /*c190*/  SYNCS.PHASECHK.TRANS64.TRYWAIT P0, [R0+URZ+0x34840], R2 ;  /* 0x03484002000075a7 */ /* 0x002324000800017f */
[----:B----4-:R-:W-:Y:S05]  /*c1a0*/  @!P0 NANOSLEEP.SYNCS 0x989680 ;  /* 0x009896800000895d */ /* 0x010fea0003900000 */
[----:B------:R-:W4:Y:S02]  /*c1b0*/  @!P0 SYNCS.PHASECHK.TRANS64 P0, [R0+URZ+0x34840], R2 ;  /* 0x03484002000085a7 */ /* 0x000f24000800007f */
[----:B----4-:R-:W-:Y:S05]  /*c1c0*/  @!P0 BRA `(.L_x_46) ;  /* 0xfffffffc00f08947 */ /* 0x010fea000383ffff */
[----:B------:R-:W-:Y:S05]  /*c1d0*/  BRA `(.L_x_134) ;  /* 0xffffffc400507947 */ /* 0x000fea000383ffff */
.L_x_49:
[----:B------:R-:W-:Y:S01]  /*c1e0*/  IMAD.MOV.U32 R13, RZ, RZ, R4 ;  /* 0x000000ffff0d7224 */ /* 0x000fe200078e0004 */
[----:B------:R-:W0:Y:S01]  /*c1f0*/  S2R R7, SR_TID.X ;  /* 0x0000000000077919 */ /* 0x000e220000002100 */
[----:B------:R-:W-:Y:S02]  /*c200*/  IMAD.MOV.U32 R12, RZ, RZ, RZ ;  /* 0x000000ffff0c7224 */ /* 0x000fe400078e00ff */
[----:B------:R-:W-:Y:S02]  /*c210*/  IMAD.MOV.U32 R11, RZ, RZ, 0x181f ;  /* 0x0000181fff0b7424 */ /* 0x000fe400078e00ff */
[----:B------:R-:W-:-:S07]  /*c220*/  IMAD.MOV.U32 R15, RZ, RZ, -0x1 ;  /* 0xffffffffff0f7424 */ /* 0x000fce00078e00ff */
[----:B0----5:R-:W-:Y:S05]  /*c230*/  WARPSYNC.COLLECTIVE R15, `(.L_x_135) ;  /* 0x000000000f087348 */ /* 0x021fea0003c00000 */
[----:B------:R1:W2:Y:S02]  /*c240*/  SHFL.IDX P6, R14, R13, R12, R11 ;  /* 0x0000000c0d0e7389 */ /* 0x0002a400000c000b */
[----:B012--5:R-:W-:Y:S01]  /*c250*/  ENDCOLLECTIVE ;  /* 0x000000000000791b */ /* 0x027fe20003800000 */
.L_x_135:
[----:B------:R-:W-:Y:S01]  /*c260*/  IMAD.MOV.U32 R13, RZ, RZ, R0 ;  /* 0x000000ffff0d7224 */ /* 0x000fe200078e0000 */
[----:B------:R-:W-:Y:S01]  /*c270*/  LOP3.LUT R7, R7, 0x7f, RZ, 0xc0, !PT ;  /* 0x0000007f07077812 */ /* 0x000fe200078ec0ff */
[----:B------:R-:W-:-:S07]  /*c280*/  IMAD.MOV.U32 R6, RZ, RZ, R14 ;  /* 0x000000ffff067224 */ /* 0x000fce00078e000e */
[----:B------:R-:W-:Y:S05]  /*c290*/  WARPSYNC.COLLECTIVE R15, `(.L_x_136) ;  /* 0x000000000f087348 */ /* 0x000fea0003c00000 */
[----:B------:R0:W1:Y:S02]  /*c2a0*/  SHFL.IDX P6, R14, R13, R12, R11 ;  /* 0x0000000c0d0e7389 */ /* 0x00006400000c000b */
[----:B01----:R-:W-:Y:S01]  /*c2b0*/  ENDCOLLECTIVE ;  /* 0x000000000000791b */ /* 0x003fe20003800000 */
.L_x_136:
[----:B------:R-:W-:Y:S01]  /*c2c0*/  SHF.R.U32.HI R2, RZ, 0x3, R7 ;  /* 0x00000003ff027819 */ /* 0x000fe20000011607 */
[----:B------:R-:W-:Y:S02]  /*c2d0*/  ULDC UR4, c[0x0][0x288] ;  /* 0x0000a20000047ab9 */ /* 0x000fe40000000800 */
[----:B------:R-:W-:Y:S02]  /*c2e0*/  IMAD R3, R8, UR4, RZ ;  /* 0x0000000408037c24 */ /* 0x000fe4000f8e02ff */
[----:B------:R-:W-:-:S04]  /*c2f0*/  IMAD.IADD R2, R2, 0x1, R5 ;  /* 0x0000000102027824 */ /* 0x000fc800078e0205 */
[C---:B------:R-:W-:Y:S01]  /*c300*/  VIADD R5, R2.reuse, 0x10 ;  /* 0x0000001002057836 */ /* 0x040fe20000000000 */
[----:B------:R-:W-:Y:S01]  /*c310*/  ISETP.GE.AND P3, PT, R2, R3, PT ;  /* 0x000000030200720c */ /* 0x000fe20003f66270 */
[----:B------:R-:W-:Y:S02]  /*c320*/  IMAD.MOV.U32 R13, RZ, RZ, R4 ;  /* 0x000000ffff0d7224 */ /* 0x000fe400078e0004 */
[----:B------:R-:W-:Y:S02]  /*c330*/  IMAD.MOV.U32 R12, RZ, RZ, 0x1 ;  /* 0x00000001ff0c7424 */ /* 0x000fe400078e00ff */
[----:B------:R-:W-:-:S08]  /*c340*/  IMAD.MOV.U32 R7, RZ, RZ, R14 ;  /* 0x000000ffff077224 */ /* 0x000fd000078e000e */
[----:B------:R-:W-:Y:S05]  /*c350*/  WARPSYNC.COLLECTIVE R15, `(.L_x_137) ;  /* 0x000000000f087348 */ /* 0x000fea0003c00000 */
[----:B------:R0:W1:Y:S02]  /*c360*/  SHFL.IDX P6, R14, R13, R12, R11 ;  /* 0x0000000c0d0e7389 */ /* 0x00006400000c000b */
[----:B01----:R-:W-:Y:S01]  /*c370*/  ENDCOLLECTIVE ;  /* 0x000000000000791b */ /* 0x003fe20003800000 */
.L_x_137:
[----:B------:R-:W-:-:S05]  /*c380*/  @!P3 LEA R7, P5, R9, R7, 0x1 ;  /* 0x000000070907b211 */ /* 0x000fca00078a08ff */
[----:B------:R-:W-:-:S05]  /*c390*/  @!P3 IMAD.X R6, RZ, RZ, R6, P5 ;  /* 0x000000ffff06b224 */ /* 0x000fca00028e0606 */
[----:B------:R-:W-:Y:S01]  /*c3a0*/  @!P3 LOP3.LUT R7, R7, R6, RZ, 0x3c, !PT ;  /* 0x000000060707b212 */ /* 0x000fe200078e3cff */
[----:B------:R-:W-:-:S03]  /*c3b0*/  IMAD.MOV.U32 R13, RZ, RZ, R0 ;  /* 0x000000ffff0d7224 */ /* 0x000fc600078e0000 */
[----:B------:R-:W-:-:S04]  /*c3c0*/  @!P3 LOP3.LUT R6, R7, R6, RZ, 0x3c, !PT ;  /* 0x000000060706b212 */ /* 0x000fc800078e3cff */
[----:B------:R-:W-:-:S05]  /*c3d0*/  @!P3 LOP3.LUT R7, R7, R6, RZ, 0x3c, !PT ;  /* 0x000000060707b212 */ /* 0x000fca00078e3cff */
[----:B------:R-:W-:Y:S01]  /*c3e0*/  @!PT LDS RZ, [RZ] ;  /* 0x00000000fffff984 */ /* 0x000fe20000000800 */
[----:B------:R-:W-:Y:S01]  /*c3f0*/  @!PT LDS RZ, [RZ] ;  /* 0x00000000fffff984 */ /* 0x000fe20000000800 */
[----:B------:R-:W-:Y:S01]  /*c400*/  @!PT LDS RZ, [RZ] ;  /* 0x00000000fffff984 */ /* 0x000fe20000000800 */
[----:B------:R0:W-:Y:S04]  /*c410*/  @!P3 LDGSTS.E.BYPASS.LTC128B.128 [R10+0x10400], desc[UR60][R6.64], !P0 ;  /* 0x10400000060abfae */ /* 0x0001e8000c101d7c */
[----:B------:R0:W-:Y:S04]  /*c420*/  @!P3 LDGSTS.E.BYPASS.LTC128B.128 [R10+0x14400], desc[UR60][R6.64+0x80], !P1 ;  /* 0x14400080060abfae */ /* 0x0001e8000c901d7c */
[----:B------:R0:W-:Y:S01]  /*c430*/  @!P3 LDGSTS.E.BYPASS.LTC128B.128 [R10+0x18400], desc[UR60][R6.64+0x100], !P2 ;  /* 0x18400100060abfae */ /* 0x0001e2000d101d7c */
[----:B------:R-:W-:Y:S01]  /*c440*/  ISETP.GE.AND P3, PT, R5, R3, PT ;  /* 0x000000030500720c */ /* 0x000fe20003f66270 */
[----:B------:R-:W-:-:S12]  /*c450*/  IMAD.MOV.U32 R5, RZ, RZ, R14 ;  /* 0x000000ffff057224 */ /* 0x000fd800078e000e */
[----:B0-----:R-:W-:Y:S05]  /*c460*/  WARPSYNC.COLLECTIVE R15, `(.L_x_138) ;  /* 0x000000000f087348 */ /* 0x001fea0003c00000 */
[----:B------:R1:W2:Y:S02]  /*c470*/  SHFL.IDX P6, R14, R13, R12, R11 ;  /* 0x0000000c0d0e7389 */ /* 0x0002a400000c000b */
[----:B012---:R-:W-:Y:S01]  /*c480*/  ENDCOLLECTIVE ;  /* 0x000000000000791b */ /* 0x007fe20003800000 */
.L_x_138:
[----:B------:R-:W-:Y:S02]  /*c490*/  IMAD.MOV.U32 R13, RZ, RZ, R4 ;  /* 0x000000ffff0d7224 */ /* 0x000fe400078e0004 */
[----:B------:R-:W-:Y:S02]  /*c4a0*/  IMAD.MOV.U32 R12, RZ, RZ, 0x2 ;  /* 0x00000002ff0c7424 */ /* 0x000fe400078e00ff */
[----:B------:R-:W-:-:S07]  /*c4b0*/  IMAD.MOV.U32 R8, RZ, RZ, R14 ;  /* 0x000000ffff087224 */ /* 0x000fce00078e000e */
[----:B------:R-:W-:Y:S05]  /*c4c0*/  WARPSYNC.COLLECTIVE R15, `(.L_x_139) ;  /* 0x000000000f087348 */ /* 0x000fea0003c00000 */
[----:B------:R0:W1:Y:S02]  /*c4d0*/  SHFL.IDX P6, R14, R13, R12, R11 ;  /* 0x0000000c0d0e7389 */ /* 0x00006400000c000b */
[----:B01----:R-:W-:Y:S01]  /*c4e0*/  ENDCOLLECTIVE ;  /* 0x000000000000791b */ /* 0x003fe20003800000 */
.L_x_139:
[----:B------:R-:W-:-:S05]  /*c4f0*/  @!P3 LEA R8, P5, R9, R8, 0x1 ;  /* 0x000000080908b211 */ /* 0x000fca00078a08ff */
[----:B------:R-:W-:Y:S02]  /*c500*/  @!P3 IMAD.X R5, RZ, RZ, R5, P5 ;  /* 0x000000ffff05b224 */ /* 0x000fe400028e0605 */
[----:B------:R-:W-:Y:S02]  /*c510*/  @!P3 IMAD.MOV.U32 R6, RZ, RZ, R8 ;  /* 0x000000ffff06b224 */ /* 0x000fe400078e0008 */
[----:B------:R-:W-:Y:S02]  /*c520*/  @!P3 IMAD.MOV.U32 R7, RZ, RZ, R5 ;  /* 0x000000ffff07b224 */ /* 0x000fe400078e0005 */
[----:B------:R-:W-:Y:S02]  /*c530*/  VIADD R5, R2, 0x20 ;  /* 0x0000002002057836 */ /* 0x000fe40000000000 */
[----:B------:R-:W-:Y:S01]  /*c540*/  IMAD.MOV.U32 R13, RZ, RZ, R0 ;  /* 0x000000ffff0d7224 */ /* 0x000fe200078e0000 */
        /* <DEDUP_REMOVED lines=11> */
.L_x_140:
[----:B------:R-:W-:Y:S02]  /*c600*/  IMAD.MOV.U32 R13, RZ, RZ, R4 ;  /* 0x000000ffff0d7224 */ /* 0x000fe400078e0004 */
[----:B------:R-:W-:Y:S02]  /*c610*/  IMAD.MOV.U32 R12, RZ, RZ, 0x3 ;  /* 0x00000003ff0c7424 */ /* 0x000fe400078e00ff */
[----:B------:R-:W-:-:S07]  /*c620*/  IMAD.MOV.U32 R8, RZ, RZ, R14 ;  /* 0x000000ffff087224 */ /* 0x000fce00078e000e */
[----:B------:R-:W-:Y:S05]  /*c630*/  WARPSYNC.COLLECTIVE R15, `(.L_x_141) ;  /* 0x000000000f087348 */ /* 0x000fea0003c00000 */
[----:B------:R0:W1:Y:S02]  /*c640*/  SHFL.IDX P6, R14, R13, R12, R11 ;  /* 0x0000000c0d0e7389 */ /* 0x00006400000c000b */
[----:B01----:R-:W-:Y:S01]  /*c650*/  ENDCOLLECTIVE ;  /* 0x000000000000791b */ /* 0x003fe20003800000 */
.L_x_141:
[----:B------:R-:W-:-:S05]  /*c660*/  @!P3 LEA R8, P4, R9, R8, 0x1 ;  /* 0x000000080908b211 */ /* 0x000fca00078808ff */
[----:B------:R-:W-:Y:S02]  /*c670*/  @!P3 IMAD.X R9, RZ, RZ, R5, P4 ;  /* 0x000000ffff09b224 */ /* 0x000fe400020e0605 */
[----:B------:R-:W-:Y:S02]  /*c680*/  @!P3 IMAD.MOV.U32 R6, RZ, RZ, R8 ;  /* 0x000000ffff06b224 */ /* 0x000fe400078e0008 */
[----:B------:R-:W-:Y:S02]  /*c690*/  @!P3 IMAD.MOV.U32 R7, RZ, RZ, R9 ;  /* 0x000000ffff07b224 */ /* 0x000fe400078e0009 */
[----:B------:R-:W0:Y:S01]  /*c6a0*/  S2R R9, SR_TID.X ;  /* 0x0000000000097919 */ /* 0x000e220000002100 */
[C---:B------:R-:W-:Y:S02]  /*c6b0*/  VIADD R5, R2.reuse, 0x30 ;  /* 0x0000003002057836 */ /* 0x040fe40000000000 */
[----:B------:R-:W-:Y:S01]  /*c6c0*/  IMAD.MOV.U32 R13, RZ, RZ, R0 ;  /* 0x000000ffff0d7224 */ /* 0x000fe200078e0000 */
[----:B------:R-:W-:Y:S01]  /*c6d0*/  @!PT LDS RZ, [RZ] ;  /* 0x00000000fffff984 */ /* 0x000fe20000000800 */
[----:B------:R-:W-:Y:S01]  /*c6e0*/  @!PT LDS RZ, [RZ] ;  /* 0x00000000fffff984 */ /* 0x000fe20000000800 */
[----:B------:R-:W-:Y:S01]  /*c6f0*/  @!PT LDS RZ, [RZ] ;  /* 0x00000000fffff984 */ /* 0x000fe20000000800 */
[----:B------:R1:W-:Y:S01]  /*c700*/  @!P3 LDGSTS.E.BYPASS.LTC128B.128 [R10+0x11400], desc[UR60][R6.64], !P0 ;  /* 0x11400000060abfae */ /* 0x0003e2000c101d7c */
[----:B------:R-:W-:-:S03]  /*c710*/  VIADD R8, R2, 0x60 ;  /* 0x0000006002087836 */ /* 0x000fc60000000000 */
[----:B------:R1:W-:Y:S04]  /*c720*/  @!P3 LDGSTS.E.BYPASS.LTC128B.128 [R10+0x15400], desc[UR60][R6.64+0x80], !P1 ;  /* 0x15400080060abfae */ /* 0x0003e8000c901d7c */
[----:B------:R1:W-:Y:S01]  /*c730*/  @!P3 LDGSTS.E.BYPASS.LTC128B.128 [R10+0x19400], desc[UR60][R6.64+0x100], !P2 ;  /* 0x19400100060abfae */ /* 0x0003e2000d101d7c */
[----:B------:R-:W-:Y:S01]  /*c740*/  ISETP.GE.AND P3, PT, R5, R3, PT ;  /* 0x000000030500720c */ /* 0x000fe20003f66270 */
[----:B------:R-:W-:-:S12]  /*c750*/  IMAD.MOV.U32 R5, RZ, RZ, R14 ;  /* 0x000000ffff057224 */ /* 0x000fd800078e000e */
[----:B01----:R-:W-:Y:S05]  /*c760*/  WARPSYNC.COLLECTIVE R15, `(.L_x_142) ;  /* 0x000000000f087348 */ /* 0x003fea0003c00000 */
[----:B------:R2:W3:Y:S02]  /*c770*/  SHFL.IDX P6, R14, R13, R12, R11 ;  /* 0x0000000c0d0e7389 */ /* 0x0004e400000c000b */
[----:B0123--:R-:W-:Y:S01]  /*c780*/  ENDCOLLECTIVE ;  /* 0x000000000000791b */ /* 0x00ffe20003800000 */
.L_x_142:
[----:B------:R-:W-:Y:S02]  /*c790*/  IMAD.MOV.U32 R13, RZ, RZ, R4 ;  /* 0x000000ffff0d7224 */ /* 0x000fe400078e0004 */
[----:B------:R-:W-:Y:S02]  /*c7a0*/  IMAD.MOV.U32 R12, RZ, RZ, 0x4 ;  /* 0x00000004ff0c7424 */ /* 0x000fe400078e00ff */
[----:B------:R-:W-:-:S05]  /*c7b0*/  IMAD.SHL.U32 R9, R9, 0x8, RZ ;  /* 0x0000000809097824 */ /* 0x000fca00078e00ff */
[----:B------:R-:W-:Y:S01]  /*c7c0*/  LOP3.LUT R9, R9, 0x38, RZ, 0xc0, !PT ;  /* 0x0000003809097812 */ /* 0x000fe200078ec0ff */
[----:B------:R-:W-:-:S07]  /*c7d0*/  IMAD.MOV.U32 R6, RZ, RZ, R14 ;  /* 0x000000ffff067224 */ /* 0x000fce00078e000e */
[----:B------:R-:W-:Y:S05]  /*c7e0*/  WARPSYNC.COLLECTIVE R15, `(.L_x_143) ;  /* 0x000000000f087348 */ /* 0x000fea0003c00000 */
[----:B------:R0:W1:Y:S02]  /*c7f0*/  SHFL.IDX P6, R14, R13, R12, R11 ;  /* 0x0000000c0d0e7389 */ /* 0x00006400000c000b */
[----:B01----:R-:W-:Y:S01]  /*c800*/  ENDCOLLECTIVE ;  /* 0x000000000000791b */ /* 0x003fe20003800000 */
.L_x_143:
[----:B------:R-:W-:-:S05]  /*c810*/  @!P3 LEA R6, P4, R9, R6, 0x1 ;  /* 0x000000060906b211 */ /* 0x000fca00078808ff */
[----:B------:R-:W-:-:S04]  /*c820*/  @!P3 IMAD.X R5, RZ, RZ, R5, P4 ;  /* 0x000000ffff05b224 */ /* 0x000fc800020e0605 */
        /* <DEDUP_REMOVED lines=14> */
.L_x_144:
[----:B------:R-:W-:Y:S02]  /*c910*/  IMAD.MOV.U32 R13, RZ, RZ, R4 ;  /* 0x000000ffff0d7224 */ /* 0x000fe400078e0004 */
[----:B------:R-:W-:Y:S02]  /*c920*/  IMAD.MOV.U32 R12, RZ, RZ, 0x5 ;  /* 0x00000005ff0c7424 */ /* 0x000fe400078e00ff */
[----:B------:R-:W-:-:S07]  /*c930*/  IMAD.MOV.U32 R6, RZ, RZ, R14 ;  /* 0x000000ffff067224 */ /* 0x000fce00078e000e */
[----:B------:R-:W-:Y:S05]  /*c940*/  WARPSYNC.COLLECTIVE R15, `(.L_x_145) ;  /* 0x000000000f087348 */ /* 0x000fea0003c00000 */
[----:B------:R0:W1:Y:S02]  /*c950*/  SHFL.IDX P6, R14, R13, R12, R11 ;  /* 0x0000000c0d0e7389 */ /* 0x00006400000c000b */
[----:B01----:R-:W-:Y:S01]  /*c960*/  ENDCOLLECTIVE ;  /* 0x000000000000791b */ /* 0x003fe20003800000 */
.L_x_145:
        /* <DEDUP_REMOVED lines=16> */
.L_x_146:
[----:B------:R-:W-:Y:S02]  /*ca70*/  IMAD.MOV.U32 R13, RZ, RZ, R4 ;  /* 0x000000ffff0d7224 */ /* 0x000fe400078e0004 */
[----:B------:R-:W-:Y:S02]  /*ca80*/  IMAD.MOV.U32 R12, RZ, RZ, 0x6 ;  /* 0x00000006ff0c7424 */ /* 0x000fe400078e00ff */
[----:B------:R-:W-:-:S07]  /*ca90*/  IMAD.MOV.U32 R6, RZ, RZ, R14 ;  /* 0x000000ffff067224 */ /* 0x000fce00078e000e */
[----:B------:R-:W-:Y:S05]  /*caa0*/  WARPSYNC.COLLECTIVE R15, `(.L_x_147) ;  /* 0x000000000f087348 */ /* 0x000fea0003c00000 */
[----:B------:R0:W1:Y:S02]  /*cab0*/  SHFL.IDX P6, R14, R13, R12, R11 ;  /* 0x0000000c0d0e7389 */ /* 0x00006400000c000b */
[----:B01----:R-:W-:Y:S01]  /*cac0*/  ENDCOLLECTIVE ;  /* 0x000000000000791b */ /* 0x003fe20003800000 */
.L_x_147:
[----:B------:R-:W-:-:S05]  /*cad0*/  @!P3 LEA R6, P4, R9, R6, 0x1 ;  /* 0x000000060906b211 */ /* 0x000fca00078808ff */
[----:B------:R-:W-:Y:S01]  /*cae0*/  @!P3 IMAD.X R5, RZ, RZ, R5, P4 ;  /* 0x000000ffff05b224 */ /* 0x000fe200020e0605 */
[----:B------:R-:W-:-:S03]  /*caf0*/  ISETP.GE.AND P4, PT, R8, R3, PT ;  /* 0x000000030800720c */ /* 0x000fc60003f86270 */
[----:B------:R-:W-:Y:S02]  /*cb00*/  @!P3 IMAD.MOV.U32 R7, RZ, RZ, R5 ;  /* 0x000000ffff07b224 */ /* 0x000fe400078e0005 */
[----:B------:R-:W-:-:S03]  /*cb10*/  IMAD.MOV.U32 R13, RZ, RZ, R0 ;  /* 0x000000ffff0d7224 */ /* 0x000fc600078e0000 */
[----:B------:R-:W-:Y:S01]  /*cb20*/  @!PT LDS RZ, [RZ] ;  /* 0x00000000fffff984 */ /* 0x000fe20000000800 */
[----:B------:R-:W-:Y:S01]  /*cb30*/  @!PT LDS RZ, [RZ] ;  /* 0x00000000fffff984 */ /* 0x000fe20000000800 */
[----:B------:R-:W-:Y:S01]  /*cb40*/  @!PT LDS RZ, [RZ] ;  /* 0x00000000fffff984 */ /* 0x000fe20000000800 */
[----:B------:R0:W-:Y:S04]  /*cb50*/  @!P3 LDGSTS.E.BYPASS.LTC128B.128 [R10+0x12c00], desc[UR60][R6.64], !P0 ;  /* 0x12c00000060abfae */ /* 0x0001e8000c101d7c */
[----:B------:R0:W-:Y:S01]  /*cb60*/  @!P3 LDGSTS.E.BYPASS.LTC128B.128 [R10+0x16c00], desc[UR60][R6.64+0x80], !P1 ;  /* 0x16c00080060abfae */ /* 0x0001e2000c901d7c */
[----:B------:R-:W-:-:S03]  /*cb70*/  IMAD.MOV.U32 R5, RZ, RZ, R14 ;  /* 0x000000ffff057224 */ /* 0x000fc600078e000e */
[----:B------:R0:W-:Y:S04]  /*cb80*/  @!P3 LDGSTS.E.BYPASS.LTC128B.128 [R10+0x1ac00], desc[UR60][R6.64+0x100], !P2 ;  /* 0x1ac00100060abfae */ /* 0x0001e8000d101d7c */
[----:B0-----:R-:W-:Y:S05]  /*cb90*/  WARPSYNC.COLLECTIVE R15, `(.L_x_148) ;  /* 0x000000000f087348 */ /* 0x001fea0003c00000 */
[----:B------:R1:W2:Y:S02]  /*cba0*/  SHFL.IDX P6, R14, R13, R12, R11 ;  /* 0x0000000c0d0e7389 */ /* 0x0002a400000c000b */
[----:B012---:R-:W-:Y:S01]  /*cbb0*/  ENDCOLLECTIVE ;  /* 0x000000000000791b */ /* 0x007fe20003800000 */
.L_x_148:
[----:B------:R-:W-:Y:S02]  /*cbc0*/  IMAD.MOV.U32 R13, RZ, RZ, R4 ;  /* 0x000000ffff0d7224 */ /* 0x000fe400078e0004 */
[----:B------:R-:W-:Y:S02]  /*cbd0*/  IMAD.MOV.U32 R12, RZ, RZ, 0x7 ;  /* 0x00000007ff0c7424 */ /* 0x000fe400078e00ff */
[----:B------:R-:W-:-:S07]  /*cbe0*/  IMAD.MOV.U32 R6, RZ, RZ, R14 ;  /* 0x000000ffff067224 */ /* 0x000fce00078e000e */
[----:B------:R-:W-:Y:S05]  /*cbf0*/  WARPSYNC.COLLECTIVE R15, `(.L_x_149) ;  /* 0x000000000f087348 */ /* 0x000fea0003c00000 */
[----:B------:R0:W1:Y:S02]  /*cc00*/  SHFL.IDX P6, R14, R13, R12, R11 ;  /* 0x0000000c0d0e7389 */ /* 0x00006400000c000b */
[----:B01----:R-:W-:Y:S01]  /*cc10*/  ENDCOLLECTIVE ;  /* 0x000000000000791b */ /* 0x003fe20003800000 */
.L_x_149:
[----:B------:R-:W-:-:S05]  /*cc20*/  @!P4 LEA R6, P3, R9, R6, 0x1 ;  /* 0x000000060906c211 */ /* 0x000fca00078608ff */
[----:B------:R-:W-:-:S04]  /*cc30*/  @!P4 IMAD.X R5, RZ, RZ, R5, P3 ;  /* 0x000000ffff05c224 */ /* 0x000fc800018e0605 */
        /* <DEDUP_REMOVED lines=12> */
.L_x_150:
[----:B------:R-:W-:Y:S01]  /*cd00*/  IMAD.MOV.U32 R0, RZ, RZ, R14 ;  /* 0x000000ffff007224 */ /* 0x000fe200078e000e */
[----:B------:R-:W-:Y:S06]  /*cd10*/  BRA `(.L_x_151) ;  /* 0xffffffc400d47947 */ /* 0x000fec000383ffff */
.L_x_53:
[----:B-1----:R1:W2:Y:S02]  /*cd20*/  SYNCS.PHASECHK.TRANS64.TRYWAIT P0, [R14+URZ+0x34820], R0 ;  /* 0x034820000e0075a7 */ /* 0x0022a4000800017f */
[----:B--2---:R-:W-:Y:S05]  /*cd30*/  @!P0 NANOSLEEP.SYNCS 0x989680 ;  /* 0x009896800000895d */ /* 0x004fea0003900000 */
[----:B------:R-:W2:Y:S02]  /*cd40*/  @!P0 SYNCS.PHASECHK.TRANS64 P0, [R14+URZ+0x34820], R0 ;  /* 0x034820000e0085a7 */ /* 0x000ea4000800007f */
[----:B--2---:R-:W-:Y:S05]  /*cd50*/  @!P0 BRA `(.L_x_53) ;  /* 0xfffffffc00f08947 */ /* 0x004fea000383ffff */
[----:B------:R-:W-:Y:S05]  /*cd60*/  BRA `(.L_x_152) ;  /* 0xffffffc800387947 */ /* 0x000fea000383ffff */
.L_x_60:
[----:B-1----:R1:W2:Y:S02]  /*cd70*/  SYNCS.PHASECHK.TRANS64.TRYWAIT P0, [R3+URZ+0x34840], R2 ;  /* 0x03484002030075a7 */ /* 0x0022a4000800017f */
[----:B--2---:R-:W-:Y:S05]  /*cd80*/  @!P0 NANOSLEEP.SYNCS 0x989680 ;  /* 0x009896800000895d */ /* 0x004fea0003900000 */
[----:B------:R-:W2:Y:S02]  /*cd90*/  @!P0 SYNCS.PHASECHK.TRANS64 P0, [R3+URZ+0x34840], R2 ;  /* 0x03484002030085a7 */ /* 0x000ea4000800007f */
[----:B--2---:R-:W-:Y:S05]  /*cda0*/  @!P0 BRA `(.L_x_60) ;  /* 0xfffffffc00f08947 */ /* 0x004fea000383ffff */
[----:B------:R-:W-:Y:S05]  /*cdb0*/  BRA `(.L_x_153) ;  /* 0xffffffc800e87947 */ /* 0x000fea000383ffff */
.L_x_67:
[----:B0-----:R0:W1:Y:S02]  /*cdc0*/  SYNCS.PHASECHK.TRANS64.TRYWAIT P0, [R3+URZ+0x60], R2 ;  /* 0x00006002030075a7 */ /* 0x001064000800017f */
[----:B-1----:R-:W-:Y:S05]  /*cdd0*/  @!P0 NANOSLEEP.SYNCS 0x989680 ;  /* 0x009896800000895d */ /* 0x002fea0003900000 */
[----:B------:R-:W1:Y:S02]  /*cde0*/  @!P0 SYNCS.PHASECHK.TRANS64 P0, [R3+URZ+0x60], R2 ;  /* 0x00006002030085a7 */ /* 0x000e64000800007f */
[----:B-1----:R-:W-:Y:S05]  /*cdf0*/  @!P0 BRA `(.L_x_67) ;  /* 0xfffffffc00f08947 */ /* 0x002fea000383ffff */
[----:B------:R-:W-:Y:S05]  /*ce00*/  BRA `(.L_x_154) ;  /* 0xffffffcc00f47947 */ /* 0x000fea000383ffff */
.L_x_77:
[----:B-1----:R1:W2:Y:S02]  /*ce10*/  SYNCS.PHASECHK.TRANS64.TRYWAIT P0, [R3+URZ+0x34840], R2 ;  /* 0x03484002030075a7 */ /* 0x0022a4000800017f */
[----:B--2---:R-:W-:Y:S05]  /*ce20*/  @!P0 NANOSLEEP.SYNCS 0x989680 ;  /* 0x009896800000895d */ /* 0x004fea0003900000 */
[----:B------:R-:W2:Y:S02]  /*ce30*/  @!P0 SYNCS.PHASECHK.TRANS64 P0, [R3+URZ+0x34840], R2 ;  /* 0x03484002030085a7 */ /* 0x000ea4000800007f */
[----:B--2---:R-:W-:Y:S05]  /*ce40*/  @!P0 BRA `(.L_x_77) ;  /* 0xfffffffc00f08947 */ /* 0x004fea000383ffff */
[----:B------:R-:W-:Y:S05]  /*ce50*/  BRA `(.L_x_155) ;  /* 0xffffffd400747947 */ /* 0x000fea000383ffff */
.L_x_84:
[----:B0-----:R0:W1:Y:S02]  /*ce60*/  SYNCS.PHASECHK.TRANS64.TRYWAIT P0, [R2+URZ+0x60], R3 ;  /* 0x00006003020075a7 */ /* 0x001064000800017f */
[----:B-1----:R-:W-:Y:S05]  /*ce70*/  @!P0 NANOSLEEP.SYNCS 0x989680 ;  /* 0x009896800000895d */ /* 0x002fea0003900000 */
[----:B------:R-:W1:Y:S02]  /*ce80*/  @!P0 SYNCS.PHASECHK.TRANS64 P0, [R2+URZ+0x60], R3 ;  /* 0x00006003020085a7 */ /* 0x000e64000800007f */
[----:B-1----:R-:W-:Y:S05]  /*ce90*/  @!P0 BRA `(.L_x_84) ;  /* 0xfffffffc00f08947 */ /* 0x002fea000383ffff */
[----:B------:R-:W-:Y:S05]  /*cea0*/  BRA `(.L_x_156) ;  /* 0xffffffd800807947 */ /* 0x000fea000383ffff */
.L_x_93:
[----:B--2---:R2:W3:Y:S02]  /*ceb0*/  SYNCS.PHASECHK.TRANS64.TRYWAIT P0, [R2+URZ+0x34840], R3 ;  /* 0x03484003020075a7 */ /* 0x0044e4000800017f */
[----:B---3--:R-:W-:Y:S05]  /*cec0*/  @!P0 NANOSLEEP.SYNCS 0x989680 ;  /* 0x009896800000895d */ /* 0x008fea0003900000 */
[----:B------:R-:W3:Y:S02]  /*ced0*/  @!P0 SYNCS.PHASECHK.TRANS64 P0, [R2+URZ+0x34840], R3 ;  /* 0x03484003020085a7 */ /* 0x000ee4000800007f */
[----:B---3--:R-:W-:Y:S05]  /*cee0*/  @!P0 BRA `(.L_x_93) ;  /* 0xfffffffc00f08947 */ /* 0x008fea000383ffff */
[----:B------:R-:W-:Y:S05]  /*cef0*/  BRA `(.L_x_157) ;  /* 0xffffffdc00d07947 */ /* 0x000fea000383ffff */
.L_x_100:
[----:B0-----:R0:W1:Y:S02]  /*cf00*/  SYNCS.PHASECHK.TRANS64.TRYWAIT P0, [R2+URZ+0x60], R5 ;  /* 0x00006005020075a7 */ /* 0x001064000800017f */
[----:B-1----:R-:W-:Y:S05]  /*cf10*/  @!P0 NANOSLEEP.SYNCS 0x989680 ;  /* 0x009896800000895d */ /* 0x002fea0003900000 */
[----:B------:R-:W1:Y:S02]  /*cf20*/  @!P0 SYNCS.PHASECHK.TRANS64 P0, [R2+URZ+0x60], R5 ;  /* 0x00006005020085a7 */ /* 0x000e64000800007f */
[----:B-1----:R-:W-:Y:S05]  /*cf30*/  @!P0 BRA `(.L_x_100) ;  /* 0xfffffffc00f08947 */ /* 0x002fea000383ffff */
[----:B------:R-:W-:Y:S05]  /*cf40*/  BRA `(.L_x_158) ;  /* 0xffffffe000dc7947 */ /* 0x000fea000383ffff */
.L_x_109:
[----:B-1----:R1:W3:Y:S02]  /*cf50*/  SYNCS.PHASECHK.TRANS64.TRYWAIT P0, [R3+URZ+0x34860], R0 ;  /* 0x03486000030075a7 */ /* 0x0022e4000800017f */
[----:B---3--:R-:W-:Y:S05]  /*cf60*/  @!P0 NANOSLEEP.SYNCS 0x989680 ;  /* 0x009896800000895d */ /* 0x008fea0003900000 */
[----:B------:R-:W3:Y:S02]  /*cf70*/  @!P0 SYNCS.PHASECHK.TRANS64 P0, [R3+URZ+0x34860], R0 ;  /* 0x03486000030085a7 */ /* 0x000ee4000800007f */
[----:B---3--:R-:W-:Y:S05]  /*cf80*/  @!P0 BRA `(.L_x_109) ;  /* 0xfffffffc00f08947 */ /* 0x008fea000383ffff */
[----:B------:R-:W-:Y:S05]  /*cf90*/  BRA `(.L_x_159) ;  /* 0xffffffe400d87947 */ /* 0x000fea000383ffff */
.L_x_116:
[----:B0-----:R0:W1:Y:S02]  /*cfa0*/  SYNCS.PHASECHK.TRANS64.TRYWAIT P0, [R0+URZ+0x34820], R3 ;  /* 0x03482003000075a7 */ /* 0x001064000800017f */
[----:B-1----:R-:W-:Y:S05]  /*cfb0*/  @!P0 NANOSLEEP.SYNCS 0x989680 ;  /* 0x009896800000895d */ /* 0x002fea0003900000 */
[----:B------:R-:W1:Y:S02]  /*cfc0*/  @!P0 SYNCS.PHASECHK.TRANS64 P0, [R0+URZ+0x34820], R3 ;  /* 0x03482003000085a7 */ /* 0x000e64000800007f */
[----:B-1----:R-:W-:Y:S05]  /*cfd0*/  @!P0 BRA `(.L_x_116) ;  /* 0xfffffffc00f08947 */ /* 0x002fea000383ffff */
[----:B------:R-:W-:Y:S05]  /*cfe0*/  BRA `(.L_x_160) ;  /* 0xffffffe800e47947 */ /* 0x000fea000383ffff */
.L_x_117:
        /* <DEDUP_REMOVED lines=11> */
.L_x_162:
[----:B------:R-:W-:Y:S05]  /*d0a0*/  BSYNC B0 ;  /* 0x0000000000007941 */ /* 0x000fea0003800000 */
.L_x_161:
[----:B------:R-:W-:Y:S05]  /*d0b0*/  BRA `(.L_x_163) ;  /* 0xffffffe800cc7947 */ /* 0x000fea000383ffff */
.L_x_120:
[----:B------:R-:W-:Y:S01]  /*d0c0*/  BSSY B1, `(.L_x_164) ;  /* 0x0000006000017945 */ /* 0x000fe20003800000 */
[----:B------:R-:W-:-:S07]  /*d0d0*/  IMAD.MOV.U32 R15, RZ, RZ, -0x1 ;  /* 0xffffffffff0f7424 */ /* 0x000fce00078e00ff */
[----:B012---:R-:W-:Y:S05]  /*d0e0*/  WARPSYNC.COLLECTIVE R15, `(.L_x_165) ;  /* 0x000000000f0c7348 */ /* 0x007fea0003c00000 */
[----:B------:R-:W-:Y:S02]  /*d0f0*/  ELECT P6, UR62, PT ;  /* 0x00000000003e782f */ /* 0x000fe400038c0000 */
[----:B------:R-:W-:Y:S01]  /*d100*/  MOV R14, UR62 ;  /* 0x0000003e000e7c02 */ /* 0x000fe20008000f00 */
[----:B012---:R-:W-:Y:S10]  /*d110*/  ENDCOLLECTIVE ;  /* 0x000000000000791b */ /* 0x007ff40003800000 */
.L_x_165:
[----:B------:R-:W-:Y:S05]  /*d120*/  BSYNC B1 ;  /* 0x0000000000017941 */ /* 0x000fea0003800000 */
.L_x_164:
[----:B------:R-:W-:Y:S05]  /*d130*/  BRA `(.L_x_166) ;  /* 0xffffffe800c47947 */ /* 0x000fea000383ffff */
.L_x_122:
[----:B0-----:R0:W1:Y:S02]  /*d140*/  SYNCS.PHASECHK.TRANS64.TRYWAIT P0, [R6+URZ], R5 ;  /* 0x00000005060075a7 */ /* 0x001064000800017f */
[----:B-1----:R-:W-:Y:S05]  /*d150*/  @!P0 NANOSLEEP.SYNCS 0x989680 ;  /* 0x009896800000895d */ /* 0x002fea0003900000 */
[----:B------:R-:W1:Y:S02]  /*d160*/  @!P0 SYNCS.PHASECHK.TRANS64 P0, [R6+URZ], R5 ;  /* 0x00000005060085a7 */ /* 0x000e64000800007f */
[----:B-1----:R-:W-:Y:S05]  /*d170*/  @!P0 BRA `(.L_x_122) ;  /* 0xfffffffc00f08947 */ /* 0x002fea000383ffff */
[----:B------:R-:W-:Y:S05]  /*d180*/  BRA `(.L_x_167) ;  /* 0xffffffe800fc7947 */ /* 0x000fea000383ffff */
.L_x_123:
[----:B-1----:R1:W3:Y:S02]  /*d190*/  SYNCS.PHASECHK.TRANS64.TRYWAIT P0, [R3+URZ], R2 ;  /* 0x00000002030075a7 */ /* 0x0022e4000800017f */
[----:B---3--:R-:W-:Y:S05]  /*d1a0*/  @!P0 NANOSLEEP.SYNCS 0x989680 ;  /* 0x009896800000895d */ /* 0x008fea0003900000 */
[----:B------:R-:W3:Y:S02]  /*d1b0*/  @!P0 SYNCS.PHASECHK.TRANS64 P0, [R3+URZ], R2 ;  /* 0x00000002030085a7 */ /* 0x000ee4000800007f */
[----:B---3--:R-:W-:Y:S05]  /*d1c0*/  @!P0 BRA `(.L_x_123) ;  /* 0xfffffffc00f08947 */ /* 0x008fea000383ffff */
[----:B------:R-:W-:Y:S05]  /*d1d0*/  BRA `(.L_x_168) ;  /* 0xffffffe800f07947 */ /* 0x000fea000383ffff */
.L_x_125:
[----:B-1----:R1:W3:Y:S02]  /*d1e0*/  SYNCS.PHASECHK.TRANS64.TRYWAIT P0, [R18+URZ], R5 ;  /* 0x00000005120075a7 */ /* 0x0022e4000800017f */
[----:B---3--:R-:W-:Y:S05]  /*d1f0*/  @!P0 NANOSLEEP.SYNCS 0x989680 ;  /* 0x009896800000895d */ /* 0x008fea0003900000 */
[----:B------:R-:W3:Y:S02]  /*d200*/  @!P0 SYNCS.PHASECHK.TRANS64 P0, [R18+URZ], R5 ;  /* 0x00000005120085a7 */ /* 0x000ee4000800007f */
[----:B---3--:R-:W-:Y:S05]  /*d210*/  @!P0 BRA `(.L_x_125) ;  /* 0xfffffffc00f08947 */ /* 0x008fea000383ffff */
[----:B------:R-:W-:Y:S05]  /*d220*/  BRA `(.L_x_169) ;  /* 0xffffffe800f47947 */ /* 0x000fea000383ffff */
.L_x_170:
[----:B------:R-:W-:-:S00]  /*d230*/  BRA `(.L_x_170) ;  /* 0xfffffffc00fc7947 */ /* 0x000fc0000383ffff */
[----:B------:R-:W-:-:S00]  /*d240*/  NOP ;  /* 0x0000000000007918 */ /* 0x000fc00000000000 */
        /* <DEDUP_REMOVED lines=11> */
.L_x_15106:


//--------------------- .text._ZN7cutlass13device_kernelIN5flash11enable_sm90INS1_16FlashAttnFwdSm90INS1_25CollectiveMainloopFwdSm90ILi2EN4cute5tupleIJNS5_1CILi2EEENS7_ILi1EEES9_EEENS6_IJNS7_ILi128EEESB_NS7_ILi192EEEEEELi128ENS_6half_tEfNS_4arch4Sm90ELb0ELb0ELb0ELb0ELb0ELb0ELb0ELb1ELb1ELb1ELb0ELb0EEENS1_21CollectiveEpilogueFwdINS6_IJSB_SB_SB_EEESA_SE_SG_Li256ELb0ELb1ELb0ELb0EEENS1_29StaticPersistentTileSchedulerILb0EEEEEEEEEvNT_6ParamsE --------------------------
	.section	.text._ZN7cutlass13device_kernelIN5flash11enable_sm90INS1_16FlashAttnFwdSm90INS1_25CollectiveMainloopFwdSm90ILi2EN4cute5tupleIJNS5_1CILi2EEENS7_ILi1EEES9_EEENS6_IJNS7_ILi128EEESB_NS7_ILi192EEEEEELi128ENS_6half_tEfNS_4arch4Sm90ELb0ELb0ELb0ELb0ELb0ELb0ELb0ELb1ELb1ELb1ELb0ELb0EEENS1_21CollectiveEpilogueFwdINS6_IJSB_SB_SB_EEESA_SE_SG_Li256ELb0ELb1ELb0ELb0EEENS1_29StaticPersistentTileSchedulerILb0EEEEEEEEEvNT_6ParamsE,"ax",@progbits
	.align	128
.text._ZN7cutlass13device_kernelIN5flash11enable_sm90INS1_16FlashAttnFwdSm90INS1_25CollectiveMainloopFwdSm90ILi2EN4cute5tupleIJNS5_1CILi2EEENS7_ILi1EEES9_EEENS6_IJNS7_ILi128EEESB_NS7_ILi192EEEEEELi128ENS_6half_tEfNS_4arch4Sm90ELb0ELb0ELb0ELb0ELb0ELb0ELb0ELb1ELb1ELb1ELb0ELb0EEENS1_21CollectiveEpilogueFwdINS6_IJSB_SB_SB_EEESA_SE_SG_Li256ELb0ELb1ELb0ELb0EEENS1_29StaticPersistentTileSchedulerILb0EEEEEEEEEvNT_6ParamsE:
        .type           _ZN7cutlass13device_kernelIN5flash11enable_sm90INS1_16FlashAttnFwdSm90INS1_25CollectiveMainloopFwdSm90ILi2EN4cute5tupleIJNS5_1CILi2EEENS7_ILi1EEES9_EEENS6_IJNS7_ILi128EEESB_NS7_ILi192EEEEEELi128ENS_6half_tEfNS_4arch4Sm90ELb0ELb0ELb0ELb0ELb0ELb0ELb0ELb1ELb1ELb1ELb0ELb0EEENS1_21CollectiveEpilogueFwdINS6_IJSB_SB_SB_EEESA_SE_SG_Li256ELb0ELb1ELb0ELb0EEENS1_29StaticPersistentTileSchedulerILb0EEEEEEEEEvNT_6ParamsE,@function
        .size           _ZN7cutlass13device_kernelIN5flash11enable_sm90INS1_16FlashAttnFwdSm90INS1_25CollectiveMainloopFwdSm90ILi2EN4cute5tupleIJNS5_1CILi2EEENS7_ILi1EEES9_EEENS6_IJNS7_ILi128EEESB_NS7_ILi192EEEEEELi128ENS_6half_tEfNS_4arch4Sm90ELb0ELb0ELb0ELb0ELb0ELb0ELb0ELb1ELb1ELb1ELb0ELb0EEENS1_21CollectiveEpilogueFwdINS6_IJSB_SB_SB_EEESA_SE_SG_Li256ELb0ELb1ELb0ELb0EEENS1_29StaticPersistentTileSchedulerILb0EEEEEEEEEvNT_6ParamsE,(.L_x_15107 - _ZN7cutlass13device_kernelIN5flash11enable_sm90INS1_16FlashAttnFwdSm90INS1_25CollectiveMainloopFwdSm90ILi2EN4cute5tupleIJNS5_1CILi2EEENS7_ILi1EEES9_EEENS6_IJNS7_ILi128EEESB_NS7_ILi192EEEEEELi128ENS_6half_tEfNS_4arch4Sm90ELb0ELb0ELb0ELb0ELb0ELb0ELb0ELb1ELb1ELb1ELb0ELb0EEENS1_21CollectiveEpilogueFwdINS6_IJSB_SB_SB_EEESA_SE_SG_Li256ELb0ELb1ELb0ELb0EEENS1_29StaticPersistentTileSchedulerILb0EEEEEEEEEvNT_6ParamsE)
        .other          _ZN7cutlass13device_kernelIN5flash11enable_sm90INS1_16FlashAttnFwdSm90INS1_25CollectiveMainloopFwdSm90ILi2EN4cute5tupleIJNS5_1CILi2EEENS7_ILi1EEES9_EEENS6_IJNS7_ILi128EEESB_NS7_ILi192EEEEEELi128ENS_6half_tEfNS_4arch4Sm90ELb0ELb0ELb0ELb0ELb0ELb0ELb0ELb1ELb1ELb1ELb0ELb0EEENS1_21CollectiveEpilogueFwdINS6_IJSB_SB_SB_EEESA_SE_SG_Li256ELb0ELb1ELb0ELb0EEENS1_29StaticPersistentTileSchedulerILb0EEEEEEEEEvNT_6ParamsE,@"STO_CUDA_ENTRY STV_DEFAULT"
_ZN7cutlass13device_kernelIN5flash11enable_sm90INS1_16FlashAttnFwdSm90INS1_25CollectiveMainloopFwdSm90ILi2EN4cute5tupleIJNS5_1CILi2EEENS7_ILi1EEES9_EEENS6_IJNS7_ILi128EEESB_NS7_ILi192EEEEEELi128ENS_6half_tEfNS_4arch4Sm90ELb0ELb0ELb0ELb0ELb0ELb0ELb0ELb1ELb1ELb1ELb0ELb0EEENS1_21CollectiveEpilogueFwdINS6_IJSB_SB_SB_EEESA_SE_SG_Li256ELb0ELb1ELb0ELb0EEENS1_29StaticPersistentTileSchedulerILb0EEEEEEEEEvNT_6ParamsE:
[----:B------:R-:W0:Y:S02]  /*0000*/  LDC R1, c[0x0][0x28] ;  /* 0x00000a00ff017b82 */ /* 0x000e240000000800 */
[----:B0-----:R-:W-:Y:S01]  /*0010*/  VIADD R1, R1, 0xffffffc8 ;  /* 0xffffffc801017836 */ /* 0x001fe20000000000 */
[----:B------:R-:W0:Y:S01]  /*0020*/  S2R R0, SR_TID.X ;  /* 0x0000000000007919 */ /* 0x000e220000002100 */
[----:B------:R-:W-:Y:S01]  /*0030*/  ELECT P0, URZ, PT ;  /* 0x00000000003f782f */ /* 0x000fe20003800000 */
[----:B------:R-:W-:Y:S01]  /*0040*/  BSSY B0, `(.L_x_171) ;  /* 0x000000e000007945 */ /* 0x000fe20003800000 */
[----:B0-----:R-:W-:-:S05]  /*0050*/  SHF.R.U32.HI R3, RZ, 0x5, R0 ;  /* 0x00000005ff037819 */ /* 0x001fca0000011600 */
[----:B------:R-:W0:Y:S02]  /*0060*/  SHFL.IDX PT, R2, R3, RZ, 0x1f ;  /* 0x00001fff03027589 */ /* 0x000e2400000e0000 */
[----:B0-----:R-:W-:Y:S02]  /*0070*/  ISETP.EQ.AND P0, PT, R2, RZ, P0 ;  /* 0x000000ff0200720c */ /* 0x001fe40000702270 */
[----:B------:R-:W-:-:S11]  /*0080*/  SHF.R.U32.HI R2, RZ, 0x7, R0 ;  /* 0x00000007ff027819 */ /* 0x000fd60000011600 */
        /* <DEDUP_REMOVED lines=9> */
.L_x_172:
[----:B------:R-:W-:Y:S05]  /*0120*/  BSYNC B0 ;  /* 0x0000000000007941 */ /* 0x000fea0003800000 */
.L_x_171:
[----:B------:R-:W-:Y:S01]  /*0130*/  VOTEU.ANY UP0, P0 ;  /* 0x00000000003f7886 */ /* 0x000fe20000000100 */
[----:B------:R-:W0:Y:S01]  /*0140*/  SHFL.IDX PT, R2, R2, RZ, 0x1f ;  /* 0x00001fff02027589 */ /* 0x000e2200000e0000 */
[----:B------:R-:W-:Y:S01]  /*0150*/  UMOV UR4, 0x80 ;  /* 0x0000008000047882 */ /* 0x000fe20000000000 */
[----:B------:R-:W-:Y:S01]  /*0160*/  UMOV UR7, 0x200 ;  /* 0x0000020000077882 */ /* 0x000fe20000000000 */
[----:B------:R-:W-:Y:S01]  /*0170*/  VOTEU.ANY UP1, P0 ;  /* 0x00000000003f7886 */ /* 0x000fe20000020100 */
[----:B------:R-:W1:Y:S01]  /*0180*/  @UP0 S2UR UR8, SR_CgaCtaId ;  /* 0x00000000000809c3 */ /* 0x000e620000008800 */
[----:B------:R-:W2:Y:S01]  /*0190*/  SHFL.IDX PT, R4, R3, RZ, 0x1f ;  /* 0x00001fff03047589 */ /* 0x000ea200000e0000 */
[----:B------:R-:W-:Y:S01]  /*01a0*/  @UP0 UMOV UR6, 0x400 ;  /* 0x0000040000060882 */ /* 0x000fe20000000000 */
[----:B------:R-:W-:-:S04]  /*01b0*/  @UP0 UIADD3 UR4, -UR4, 0x100000, URZ ;  /* 0x0010000004040890 */ /* 0x000fc8000fffe13f */
[----:B------:R-:W-:Y:S02]  /*01c0*/  @UP0 USHF.L.U32 UR5, UR4, 0xb, URZ ;  /* 0x0000000b04050899 */ /* 0x000fe4000800063f */
[----:B------:R-:W-:Y:S01]  /*01d0*/  @UP0 USHF.L.U32 UR4, UR4, 0x1, URZ ;  /* 0x0000000104040899 */ /* 0x000fe2000800063f */
[----:B------:R-:W-:Y:S01]  /*01e0*/  VOTEU.ANY UP2, P0 ;  /* 0x00000000003f7886 */ /* 0x000fe20000040100 */
[----:B0-----:R-:W-:Y:S01]  /*01f0*/  R2UR UR9, R2 ;  /* 0x00000000020972ca */ /* 0x001fe200000e0000 */
[----:B-1----:R-:W-:Y:S01]  /*0200*/  @UP0 ULEA UR8, UR8, UR6, 0x18 ;  /* 0x0000000608080291 */ /* 0x002fe2000f8ec03f */
[----:B--2---:R-:W-:Y:S01]  /*0210*/  ISETP.NE.AND P1, PT, R4, RZ, PT ;  /* 0x000000ff0400720c */ /* 0x004fe20003f25270 */
[----:B------:R-:W-:-:S04]  /*0220*/  @UP0 UIADD3 UR6, -UR7, 0x100000, URZ ;  /* 0x0010000007060890 */ /* 0x000fc8000fffe13f */
[----:B------:R-:W-:Y:S02]  /*0230*/  @UP0 USHF.L.U32 UR7, UR6, 0xb, URZ ;  /* 0x0000000b06070899 */ /* 0x000fe4000800063f */
[----:B------:R-:W-:-:S04]  /*0240*/  @UP0 USHF.L.U32 UR6, UR6, 0x1, URZ ;  /* 0x0000000106060899 */ /* 0x000fc8000800063f */
[----:B------:R-:W-:Y:S01]  /*0250*/  UISETP.NE.AND UP0, UPT, UR9, URZ, UPT ;  /* 0x0000003f0900728c */ /* 0x000fe2000bf05270 */
[----:B------:R-:W0:Y:S02]  /*0260*/  FENCE.VIEW.ASYNC.S ;  /* 0x00000000000073c6 */ /* 0x000e240000000000 */
[----:B0-----:R0:W1:Y:S05]  /*0270*/  @UP1 SYNCS.EXCH.64 URZ, [UR8+0x34800], UR4 ;  /* 0x03480004083f15b2 */ /* 0x00106a0008000100 */
[----:B------:R0:W2:Y:S01]  /*0280*/  @UP2 SYNCS.EXCH.64 URZ, [UR8+0x34820], UR6 ;  /* 0x03482006083f25b2 */ /* 0x0000a20008000100 */
[----:B------:R-:W-:Y:S05]  /*0290*/  @P1 BRA `(.L_x_173) ;  /* 0x0000000000481947 */ /* 0x000fea0003800000 */
[----:B0-----:R-:W0:Y:S01]  /*02a0*/  S2UR UR5, SR_CgaCtaId ;  /* 0x00000000000579c3 */ /* 0x001e220000008800 */
[----:B------:R-:W-:Y:S01]  /*02b0*/  UMOV UR4, 0x400 ;  /* 0x0000040000047882 */ /* 0x000fe20000000000 */
[----:B------:R-:W-:Y:S01]  /*02c0*/  UMOV UR6, 0x1 ;  /* 0x0000000100067882 */ /* 0x000fe20000000000 */
[----:B------:R-:W-:Y:S01]  /*02d0*/  UMOV UR7, 0x4 ;  /* 0x0000000400077882 */ /* 0x000fe20000000000 */
[----:B------:R-:W-:Y:S01]  /*02e0*/  ELECT P0, URZ, PT ;  /* 0x00000000003f782f */ /* 0x000fe20003800000 */
[----:B0-----:R-:W-:Y:S02]  /*02f0*/  ULEA UR8, UR5, UR4, 0x18 ;  /* 0x0000000405087291 */ /* 0x001fe4000f8ec03f */
[----:B------:R-:W-:-:S04]  /*0300*/  UIADD3 UR4, -UR6, 0x100000, URZ ;  /* 0x0010000006047890 */ /* 0x000fc8000fffe13f */
[----:B------:R-:W-:Y:S02]  /*0310*/  USHF.L.U32 UR5, UR4, 0xb, URZ ;  /* 0x0000000b04057899 */ /* 0x000fe4000800063f */
[----:B------:R-:W-:Y:S02]  /*0320*/  USHF.L.U32 UR4, UR4, 0x1, URZ ;  /* 0x0000000104047899 */ /* 0x000fe4000800063f */
[----:B------:R-:W-:-:S04]  /*0330*/  UIADD3 UR6, -UR7, 0x100000, URZ ;  /* 0x0010000007067890 */ /* 0x000fc8000fffe13f */
[----:B------:R-:W-:Y:S02]  /*0340*/  USHF.L.U32 UR7, UR6, 0xb, URZ ;  /* 0x0000000b06077899 */ /* 0x000fe4000800063f */
[----:B------:R-:W-:Y:S01]  /*0350*/  USHF.L.U32 UR6, UR6, 0x1, URZ ;  /* 0x0000000106067899 */ /* 0x000fe2000800063f */
[----:B------:R-:W0:Y:S03]  /*0360*/  FENCE.VIEW.ASYNC.S ;  /* 0x00000000000073c6 */ /* 0x000e260000000000 */
[----:B0-----:R3:W4:Y:S08]  /*0370*/  SYNCS.EXCH.64 URZ, [UR8+0x34830], UR4 ;  /* 0x03483004083f75b2 */ /* 0x0017300008000100 */
[----:B------:R3:W0:Y:S01]  /*0380*/  SYNCS.EXCH.64 URZ, [UR8+0x34840], UR6 ;  /* 0x03484006083f75b2 */ /* 0x0006220008000100 */
[----:B------:R3:W0:Y:S01]  /*0390*/  SYNCS.EXCH.64 URZ, [UR8+0x34838], UR4 ;  /* 0x03483804083f75b2 */ /* 0x0006220008000100 */
[----:B------:R3:W0:Y:S02]  /*03a0*/  SYNCS.EXCH.64 URZ, [UR8+0x34848], UR6 ;  /* 0x03484806083f75b2 */ /* 0x0006240008000100 */
[----:B---3--:R-:W-:Y:S01]  /*03b0*/  NOP ;  /* 0x0000000000007918 */ /* 0x008fe20000000000 */
.L_x_173:
[----:B0-----:R-:W0:Y:S01]  /*03c0*/  S2UR UR4, SR_CTAID.Y ;  /* 0x00000000000479c3 */ /* 0x001e220000002600 */
[----:B------:R-:W3:Y:S01]  /*03d0*/  SHFL.IDX PT, R8, R3, RZ, 0x1f ;  /* 0x00001fff03087589 */ /* 0x000ee200000e0000 */
[----:B------:R-:W-:Y:S01]  /*03e0*/  ULDC UR5, c[0x0][0x154] ;  /* 0x0000550000057ab9 */ /* 0x000fe20000000800 */
[----:B------:R-:W-:Y:S01]  /*03f0*/  SHF.R.S32.HI R5, RZ, 0x1f, R0 ;  /* 0x0000001fff057819 */ /* 0x000fe20000011400 */
[----:B------:R-:W-:-:S03]  /*0400*/  NOP ;  /* 0x0000000000007918 */ /* 0x000fc60000000000 */
[----:B------:R-:W-:Y:S01]  /*0410*/  LEA.HI R5, R5, R0, RZ, 0x7 ;  /* 0x0000000005057211 */ /* 0x000fe200078f38ff */
[----:B------:R-:W5:Y:S08]  /*0420*/  S2UR UR6, SR_CTAID.X ;  /* 0x00000000000679c3 */ /* 0x000f700000002500 */
[----:B------:R-:W1:Y:S01]  /*0430*/  LDC R7, c[0x0][0x148] ;  /* 0x00005200ff077b82 */ /* 0x000e620000000800 */
[----:B0-----:R-:W-:-:S02]  /*0440*/  I2FP.F32.U32 R2, UR4 ;  /* 0x0000000400027c45 */ /* 0x001fc40008201000 */
[----:B---3--:R-:W-:-:S03]  /*0450*/  ISETP.NE.AND P0, PT, R8, RZ, PT ;  /* 0x000000ff0800720c */ /* 0x008fc60003f05270 */
[----:B------:R-:W-:Y:S01]  /*0460*/  FMUL R6, R2, UR5 ;  /* 0x0000000502067c20 */ /* 0x000fe20008400000 */
[----:B-----5:R-:W-:-:S05]  /*0470*/  I2FP.F32.U32 R2, UR6 ;  /* 0x0000000600027c45 */ /* 0x020fca0008201000 */
[----:B------:R-:W0:Y:S02]  /*0480*/  F2I.U32.TRUNC.NTZ R6, R6 ;  /* 0x0000000600067305 */ /* 0x000e24000020f000 */
[----:B0-----:R-:W-:-:S04]  /*0490*/  IMAD.MOV R10, RZ, RZ, -R6 ;  /* 0x000000ffff0a7224 */ /* 0x001fc800078e0a06 */
[----:B-1----:R-:W-:Y:S01]  /*04a0*/  IMAD R13, R7, R10, UR4 ;  /* 0x00000004070d7e24 */ /* 0x002fe2000f8e020a */
[----:B------:R-:W-:Y:S02]  /*04b0*/  ULDC UR4, c[0x0][0x150] ;  /* 0x0000540000047ab9 */ /* 0x000fe40000000800 */
[----:B------:R-:W-:Y:S01]  /*04c0*/  FMUL R10, R2, UR4 ;  /* 0x00000004020a7c20 */ /* 0x000fe20008400000 */
[----:B------:R-:W-:Y:S06]  /*04d0*/  @P0 BRA `(.L_x_174) ;  /* 0x0000000000480947 */ /* 0x000fec0003800000 */
[----:B------:R-:W0:Y:S01]  /*04e0*/  S2UR UR5, SR_CgaCtaId ;  /* 0x00000000000579c3 */ /* 0x000e220000008800 */
        /* <DEDUP_REMOVED lines=12> */
[----:B0-----:R0:W1:Y:S08]  /*05b0*/  SYNCS.EXCH.64 URZ, [UR8+0x34850], UR4 ;  /* 0x03485004083f75b2 */ /* 0x0010700008000100 */
[----:B------:R0:W3:Y:S01]  /*05c0*/  SYNCS.EXCH.64 URZ, [UR8+0x34860], UR6 ;  /* 0x03486006083f75b2 */ /* 0x0000e20008000100 */
[----:B------:R0:W0:Y:S01]  /*05d0*/  SYNCS.EXCH.64 URZ, [UR8+0x34858], UR4 ;  /* 0x03485804083f75b2 */ /* 0x0000220008000100 */
[----:B------:R0:W0:Y:S01]  /*05e0*/  SYNCS.EXCH.64 URZ, [UR8+0x34868], UR6 ;  /* 0x03486806083f75b2 */ /* 0x0000220008000100 */
[----:B------:R-:W-:Y:S01]  /*05f0*/  NOP ;  /* 0x0000000000007918 */ /* 0x000fe20000000000 */
.L_x_174:
[----:B------:R-:W5:Y:S01]  /*0600*/  SHFL.IDX PT, R9, R3, RZ, 0x1f ;  /* 0x00001fff03097589 */ /* 0x000f6200000e0000 */
[----:B------:R-:W-:Y:S01]  /*0610*/  LOP3.LUT R5, R5, 0xffffff80, RZ, 0xc0, !PT ;  /* 0xffffff8005057812 */ /* 0x000fe200078ec0ff */
[----:B------:R-:W0:Y:S01]  /*0620*/  LDC R12, c[0x0][0x144] ;  /* 0x00005100ff0c7b82 */ /* 0x000e220000000800 */
[----:B------:R-:W0:Y:S01]  /*0630*/  F2I.U32.TRUNC.NTZ R10, R10 ;  /* 0x0000000a000a7305 */ /* 0x000e22000020f000 */
[----:B------:R-:W-:Y:S01]  /*0640*/  SHF.R.S32.HI R11, RZ, 0x1f, R8 ;  /* 0x0000001fff0b7819 */ /* 0x000fe20000011408 */
[----:B------:R-:W-:Y:S01]  /*0650*/  NOP ;  /* 0x0000000000007918 */ /* 0x000fe20000000000 */
[----:B------:R-:W-:-:S05]  /*0660*/  IMAD.IADD R5, R0, 0x1, -R5 ;  /* 0x0000000100057824 */ /* 0x000fca00078e0a05 */
[----:B------:R-:W-:-:S04]  /*0670*/  SHF.R.S32.HI R2, RZ, 0x1f, R5 ;  /* 0x0000001fff027819 */ /* 0x000fc80000011405 */
[----:B------:R-:W-:-:S04]  /*0680*/  LEA.HI R2, R2, R5, RZ, 0x3 ;  /* 0x0000000502027211 */ /* 0x000fc800078f18ff */
[--C-:B------:R-:W-:Y:S02]  /*0690*/  SHF.R.S32.HI R6, RZ, 0x3, R2.reuse ;  /* 0x00000003ff067819 */ /* 0x100fe40000011402 */
[----:B------:R-:W-:Y:S02]  /*06a0*/  SHF.R.S32.HI R7, RZ, 0x1f, R2 ;  /* 0x0000001fff077819 */ /* 0x000fe40000011402 */
[----:B-----5:R-:W-:Y:S02]  /*06b0*/  ISETP.NE.AND P0, PT, R9, RZ, PT ;  /* 0x000000ff0900720c */ /* 0x020fe40003f05270 */
[----:B------:R-:W-:Y:S02]  /*06c0*/  LEA.HI R7, R7, R6, RZ, 0x2 ;  /* 0x0000000607077211 */ /* 0x000fe400078f10ff */
[----:B------:R-:W-:Y:S02]  /*06d0*/  SHF.R.S32.HI R9, RZ, 0x1f, R4 ;  /* 0x0000001fff097819 */ /* 0x000fe40000011404 */
[----:B------:R-:W-:-:S02]  /*06e0*/  LOP3.LUT R7, R7, 0xfffffffc, RZ, 0xc0, !PT ;  /* 0xfffffffc07077812 */ /* 0x000fc400078ec0ff */
[----:B------:R-:W-:-:S05]  /*06f0*/  LEA.HI R9, R9, R4, RZ, 0x2 ;  /* 0x0000000409097211 */ /* 0x000fca00078f10ff */
[----:B------:R-:W-:Y:S05]  /*0700*/  @P0 BRA `(.L_x_175) ;  /* 0x0000000000480947 */ /* 0x000fea0003800000 */
[----:B0-----:R-:W0:Y:S01]  /*0710*/  S2UR UR5, SR_CgaCtaId ;  /* 0x00000000000579c3 */ /* 0x001e220000008800 */
[----:B------:R-:W-:Y:S01]  /*0720*/  UMOV UR4, 0x400 ;  /* 0x0000040000047882 */ /* 0x000fe20000000000 */
[----:B------:R-:W-:Y:S01]  /*0730*/  UMOV UR6, 0x1 ;  /* 0x0000000100067882 */ /* 0x000fe20000000000 */
[----:B------:R-:W-:Y:S01]  /*0740*/  UMOV UR9, 0x2 ;  /* 0x0000000200097882 */ /* 0x000fe20000000000 */
[----:B------:R-:W-:-:S04]  /*0750*/  UIADD3 UR6, -UR6, 0x100000, URZ ;  /* 0x0010000006067890 */ /* 0x000fc8000fffe13f */
[----:B------:R-:W-:Y:S02]  /*0760*/  USHF.L.U32 UR7, UR6, 0xb, URZ ;  /* 0x0000000b06077899 */ /* 0x000fe4000800063f */
[----:B------:R-:W-:Y:S01]  /*0770*/  USHF.L.U32 UR6, UR6, 0x1, URZ ;  /* 0x0000000106067899 */ /* 0x000fe2000800063f */
[----:B------:R-:W-:Y:S01]  /*0780*/  ELECT P0, URZ, PT ;  /* 0x00000000003f782f */ /* 0x000fe20003800000 */
[----:B0-----:R-:W-:Y:S02]  /*0790*/  ULEA UR8, UR5, UR4, 0x18 ;  /* 0x0000000405087291 */ /* 0x001fe4000f8ec03f */
[----:B------:R-:W-:-:S04]  /*07a0*/  UIADD3 UR4, -UR9, 0x100000, URZ ;  /* 0x0010000009047890 */ /* 0x000fc8000fffe13f */
[----:B------:R-:W-:Y:S02]  /*07b0*/  USHF.L.U32 UR5, UR4, 0xb, URZ ;  /* 0x0000000b04057899 */ /* 0x000fe4000800063f */
[----:B------:R-:W-:Y:S01]  /*07c0*/  USHF.L.U32 UR4, UR4, 0x1, URZ ;  /* 0x0000000104047899 */ /* 0x000fe2000800063f */
[----:B------:R-:W0:Y:S03]  /*07d0*/  FENCE.VIEW.ASYNC.S ;  /* 0x00000000000073c6 */ /* 0x000e260000000000 */
[----:B0-----:R0:W0:Y:S08]  /*07e0*/  SYNCS.EXCH.64 URZ, [UR8+0x34870], UR6 ;  /* 0x03487006083f75b2 */ /* 0x0010300008000100 */
[----:B------:R0:W0:Y:S01]  /*07f0*/  SYNCS.EXCH.64 URZ, [UR8+0x34880], UR4 ;  /* 0x03488004083f75b2 */ /* 0x0000220008000100 */
[----:B------:R0:W0:Y:S01]  /*0800*/  SYNCS.EXCH.64 URZ, [UR8+0x34878], UR6 ;  /* 0x03487806083f75b2 */ /* 0x0000220008000100 */
[----:B------:R0:W0:Y:S01]  /*0810*/  SYNCS.EXCH.64 URZ, [UR8+0x34888], UR4 ;  /* 0x03488804083f75b2 */ /* 0x0000220008000100 */
[----:B------:R-:W-:Y:S01]  /*0820*/  NOP ;  /* 0x0000000000007918 */ /* 0x000fe20000000000 */
.L_x_175:
[----:B------:R-:W5:Y:S01]  /*0830*/  SHFL.IDX PT, R14, R3, RZ, 0x1f ;  /* 0x00001fff030e7589 */ /* 0x000f6200000e0000 */
[----:B0-----:R-:W0:Y:S01]  /*0840*/  S2UR UR4, SR_CTAID.X ;  /* 0x00000000000479c3 */ /* 0x001e220000002500 */
[----:B------:R-:W-:Y:S01]  /*0850*/  LOP3.LUT R9, R9, 0x3ffffffc, RZ, 0xc0, !PT ;  /* 0x3ffffffc09097812 */ /* 0x000fe200078ec0ff */
[----:B------:R-:W-:Y:S01]  /*0860*/  IMAD.IADD R7, R6, 0x1, -R7 ;  /* 0x0000000106077824 */ /* 0x000fe200078e0a07 */
[----:B------:R-:W-:Y:S01]  /*0870*/  LEA.HI R11, R11, R8, RZ, 0x2 ;  /* 0x000000080b0b7211 */ /* 0x000fe200078f10ff */
[----:B------:R-:W-:Y:S02]  /*0880*/  NOP ;  /* 0x0000000000007918 */ /* 0x000fe40000000000 */
[----:B------:R-:W-:Y:S01]  /*0890*/  IMAD.IADD R4, R4, 0x1, -R9 ;  /* 0x0000000104047824 */ /* 0x000fe200078e0a09 */
[----:B------:R-:W-:Y:S01]  /*08a0*/  LOP3.LUT R11, R11, 0x3ffffffc, RZ, 0xc0, !PT ;  /* 0x3ffffffc0b0b7812 */ /* 0x000fe200078ec0ff */
[----:B------:R-:W1:Y:S02]  /*08b0*/  LDC R6, c[0x0][0x140] ;  /* 0x00005000ff067b82 */ /* 0x000e640000000800 */
[----:B------:R-:W-:-:S02]  /*08c0*/  IMAD R4, R4, 0x4, R7 ;  /* 0x0000000404047824 */ /* 0x000fc400078e0207 */
[----:B------:R-:W-:Y:S02]  /*08d0*/  IMAD.IADD R8, R8, 0x1, -R11 ;  /* 0x0000000108087824 */ /* 0x000fe400078e0a0b */
[----:B------:R-:W-:Y:S01]  /*08e0*/  IMAD.MOV R11, RZ, RZ, -R10 ;  /* 0x000000ffff0b7224 */ /* 0x000fe200078e0a0a */
[----:B------:R-:W-:Y:S01]  /*08f0*/  LEA.HI R2, R4, R4, RZ, 0x1 ;  /* 0x0000000404027211 */ /* 0x000fe200078f08ff */
[----:B------:R-:W-:-:S03]  /*0900*/  IMAD R8, R8, 0x4, R7 ;  /* 0x0000000408087824 */ /* 0x000fc600078e0207 */
[----:B------:R-:W-:Y:S02]  /*0910*/  LOP3.LUT R9, R2, 0xfffffffe, RZ, 0xc0, !PT ;  /* 0xfffffffe02097812 */ /* 0x000fe400078ec0ff */
[----:B------:R-:W-:Y:S02]  /*0920*/  LEA.HI R2, R8, R8, RZ, 0x1 ;  /* 0x0000000808027211 */ /* 0x000fe400078f08ff */
[----:B-----5:R-:W-:Y:S01]  /*0930*/  ISETP.NE.AND P0, PT, R14, RZ, PT ;  /* 0x000000ff0e00720c */ /* 0x020fe20003f05270 */
[----:B0-----:R-:W-:Y:S01]  /*0940*/  IMAD R12, R12, R11, UR4 ;  /* 0x000000040c0c7e24 */ /* 0x001fe2000f8e020b */
[----:B------:R-:W-:Y:S01]  /*0950*/  LOP3.LUT R7, R2, 0xfffffffe, RZ, 0xc0, !PT ;  /* 0xfffffffe02077812 */ /* 0x000fe200078ec0ff */
[----:B------:R-:W-:-:S04]  /*0960*/  IMAD.IADD R9, R4, 0x1, -R9 ;  /* 0x0000000104097824 */ /* 0x000fc800078e0a09 */
[----:B------:R-:W-:Y:S01]  /*0970*/  IMAD.IADD R7, R8, 0x1, -R7 ;  /* 0x0000000108077824 */ /* 0x000fe200078e0a07 */
[----:B------:R-:W-:-:S05]  /*0980*/  ISETP.NE.AND P5, PT, R9, R12, PT ;  /* 0x0000000c0900720c */ /* 0x000fca0003fa5270 */
[----:B------:R-:W-:Y:S08]  /*0990*/  @P0 BRA `(.L_x_176) ;  /* 0x0000000000480947 */ /* 0x000ff00003800000 */
        /* <DEDUP_REMOVED lines=18> */
.L_x_176:
[----:B------:R-:W5:Y:S01]  /*0ac0*/  SHFL.IDX PT, R9, R3, RZ, 0x1f ;  /* 0x00001fff03097589 */ /* 0x000f6200000e0000 */
[----:B------:R-:W-:Y:S01]  /*0ad0*/  ISETP.NE.AND P2, PT, R7, R12, PT ;  /* 0x0000000c0700720c */ /* 0x000fe20003f45270 */
[----:B------:R-:W-:Y:S01]  /*0ae0*/  IMAD.SHL.U32 R7, R4, 0x4, RZ ;  /* 0x0000000404077824 */ /* 0x000fe200078e00ff */
[----:B------:R-:W-:Y:S01]  /*0af0*/  LOP3.LUT P0, RZ, R5, 0x7, RZ, 0xc0, !PT ;  /* 0x0000000705ff7812 */ /* 0x000fe2000780c0ff */
[----:B------:R-:W-:Y:S01]  /*0b00*/  IMAD.SHL.U32 R17, R8, 0x4, RZ ;  /* 0x0000000408117824 */ /* 0x000fe200078e00ff */
[----:B-1----:R-:W-:Y:S01]  /*0b10*/  ISETP.EQ.U32.AND P1, PT, R6, 0x1, PT ;  /* 0x000000010600780c */ /* 0x002fe20003f22070 */
[----:B------:R-:W-:Y:S01]  /*0b20*/  IMAD.MOV.U32 R16, RZ, RZ, 0x1 ;  /* 0x00000001ff107424 */ /* 0x000fe200078e00ff */
[----:B------:R-:W-:Y:S01]  /*0b30*/  LOP3.LUT R18, R4, 0xc, R7, 0x78, !PT ;  /* 0x0000000c04127812 */ /* 0x000fe200078e7807 */
[----:B------:R-:W-:Y:S01]  /*0b40*/  NOP ;  /* 0x0000000000007918 */ /* 0x000fe20000000000 */
[----:B------:R-:W-:Y:S02]  /*0b50*/  LOP3.LUT R17, R8, 0xc, R17, 0x78, !PT ;  /* 0x0000000c08117812 */ /* 0x000fe400078e7811 */
[----:B------:R-:W-:-:S02]  /*0b60*/  ISETP.LT.U32.AND P4, PT, R18, 0x2, !P0 ;  /* 0x000000021200780c */ /* 0x000fc40004781070 */
[----:B------:R-:W-:Y:S02]  /*0b70*/  @P5 LEA.HI R2, R18, R18, RZ, 0x1 ;  /* 0x0000001212025211 */ /* 0x000fe400078f08ff */
[----:B------:R-:W-:Y:S02]  /*0b80*/  SEL R5, RZ, 0x1, !P4 ;  /* 0x00000001ff057807 */ /* 0x000fe40006000000 */
[----:B------:R-:W-:Y:S02]  /*0b90*/  @P5 SHF.R.S32.HI R2, RZ, 0x1, R2 ;  /* 0x00000001ff025819 */ /* 0x000fe40000011402 */
[----:B------:R-:W-:Y:S02]  /*0ba0*/  @P2 LEA.HI R4, R17, R17, RZ, 0x1 ;  /* 0x0000001111042211 */ /* 0x000fe400078f08ff */
[----:B------:R-:W-:Y:S01]  /*0bb0*/  @P5 ISETP.NE.AND P6, PT, R2, R13, PT ;  /* 0x0000000d0200520c */ /* 0x000fe20003fc5270 */
[----:B------:R-:W-:Y:S01]  /*0bc0*/  IMAD.MOV.U32 R2, RZ, RZ, 0x1 ;  /* 0x00000001ff027424 */ /* 0x000fe200078e00ff */
[----:B------:R-:W-:-:S02]  /*0bd0*/  @P2 SHF.R.S32.HI R4, RZ, 0x1, R4 ;  /* 0x00000001ff042819 */ /* 0x000fc40000011404 */
[----:B-----5:R-:W-:Y:S02]  /*0be0*/  ISETP.NE.AND P4, PT, R9, RZ, PT ;  /* 0x000000ff0900720c */ /* 0x020fe40003f85270 */
[----:B------:R-:W-:Y:S02]  /*0bf0*/  @P5 SEL R16, RZ, 0x1, P6 ;  /* 0x00000001ff105807 */ /* 0x000fe40003000000 */
[----:B------:R-:W-:Y:S02]  /*0c00*/  @P2 ISETP.NE.AND P3, PT, R4, R13, PT ;  /* 0x0000000d0400220c */ /* 0x000fe40003f65270 */
[----:B------:R-:W-:Y:S02]  /*0c10*/  ISETP.LT.U32.AND P0, PT, R17, 0x2, !P0 ;  /* 0x000000021100780c */ /* 0x000fe40004701070 */
[----:B------:R-:W-:Y:S02]  /*0c20*/  LOP3.LUT R16, R16, R5, RZ, 0xc0, !PT ;  /* 0x0000000510107212 */ /* 0x000fe400078ec0ff */
[----:B------:R-:W-:-:S02]  /*0c30*/  SEL R5, RZ, 0x1, !P0 ;  /* 0x00000001ff057807 */ /* 0x000fc40004000000 */
[----:B------:R-:W-:Y:S01]  /*0c40*/  @P2 SEL R2, RZ, 0x1, P3 ;  /* 0x00000001ff022807 */ /* 0x000fe20001800000 */
[----:B------:R-:W-:Y:S06]  /*0c50*/  @P4 BRA `(.L_x_177) ;  /* 0x0000000000484947 */ /* 0x000fec0003800000 */
        /* <DEDUP_REMOVED lines=16> */
[----:B------:R1:W0:Y:S02]  /*0d60*/  SYNCS.EXCH.64 URZ, [UR8+0x348c8], UR6 ;  /* 0x0348c806083f75b2 */ /* 0x0002240008000100 */
[----:B-1----:R-:W-:Y:S01]  /*0d70*/  NOP ;  /* 0x0000000000007918 */ /* 0x002fe20000000000 */
.L_x_177:
[----:B------:R-:W-:Y:S01]  /*0d80*/  LOP3.LUT R2, R2, R5, RZ, 0xc0, !PT ;  /* 0x0000000502027212 */ /* 0x000fe200078ec0ff */
[----:B------:R-:W-:Y:S01]  /*0d90*/  NOP ;  /* 0x0000000000007918 */ /* 0x000fe20000000000 */
[----:B------:R-:W-:Y:S05]  /*0da0*/  @!P1 BRA `(.L_x_178) ;  /* 0x0000000000089947 */ /* 0x000fea0003800000 */
[----:B0-234-:R-:W-:Y:S01]  /*0db0*/  UCGABAR_ARV ;  /* 0x00000000000079c7 */ /* 0x01dfe20008000000 */
[----:B------:R-:W-:Y:S05]  /*0dc0*/  BRA `(.L_x_179) ;  /* 0x0000000000047947 */ /* 0x000fea0003800000 */
.L_x_178:
[----:B0-234-:R-:W-:Y:S01]  /*0dd0*/  NOP ;  /* 0x0000000000007918 */ /* 0x01dfe20000000000 */
.L_x_179:
[----:B------:R-:W-:Y:S05]  /*0de0*/  @!P1 BRA `(.L_x_180) ;  /* 0x00000000000c9947 */ /* 0x000fea0003800000 */
[----:B------:R-:W-:Y:S01]  /*0df0*/  UCGABAR_WAIT ;  /* 0x0000000000007dc7 */ /* 0x000fe20008000000 */
[----:B------:R-:W-:Y:S01]  /*0e00*/  CCTL.IVALL ;  /* 0x00000000ff00798f */ /* 0x000fe20002000000 */
[----:B------:R-:W-:Y:S05]  /*0e10*/  BRA `(.L_x_181) ;  /* 0x0000000000047947 */ /* 0x000fea0003800000 */
.L_x_180:
[----:B------:R-:W-:Y:S06]  /*0e20*/  BAR.SYNC.DEFER_BLOCKING 0x0 ;  /* 0x0000000000007b1d */ /* 0x000fec0000010000 */
.L_x_181:
[----:B------:R-:W-:Y:S01]  /*0e30*/  UMOV UR4, 0x1 ;  /* 0x0000000100047882 */ /* 0x000fe20000000000 */
[----:B------:R-:W-:Y:S01]  /*0e40*/  PLOP3.LUT P0, PT, PT, PT, UP0, 0x80, 0x0 ;  /* 0x000000000000781c */ /* 0x000fe20003f0f008 */
[----:B------:R-:W-:Y:S01]  /*0e50*/  USEL UR4, UR4, 0x2, !UP0 ;  /* 0x0000000204047887 */ /* 0x000fe2000c000000 */
[----:B------:R-:W-:-:S05]  /*0e60*/  ULDC.64 UR60, c[0x0][0x208] ;  /* 0x00008200003c7ab9 */ /* 0x000fca0000000a00 */
[----:B------:R-:W-:-:S05]  /*0e70*/  IMAD.U32 R4, RZ, RZ, UR4 ;  /* 0x00000004ff047e24 */ /* 0x000fca000f8e00ff */
[----:B------:R0:W-:Y:S01]  /*0e80*/  STL [R1+0x30], R4 ;  /* 0x0000300401007387 */ /* 0x0001e20000100800 */
[----:B------:R-:W-:Y:S05]  /*0e90*/  @!P0 BRA `(.L_x_182) ;  /* 0x0000006c00cc8947 */ /* 0x000fea0003800000 */
.L_x_183:
        /* <DEDUP_REMOVED lines=9> */
[----:B0-----:R-:W2:Y:S01]  /*0f30*/  LDL R4, [R1+0x30] ;  /* 0x0000300001047983 */ /* 0x001ea20000100800 */
[----:B------:R-:W-:Y:S01]  /*0f40*/  VIADD R0, R0, 0xffffff80 ;  /* 0xffffff8000007836 */ /* 0x000fe20000000000 */
[----:B------:R-:W-:Y:S01]  /*0f50*/  UMOV UR37, URZ ;  /* 0x0000003f00257c82 */ /* 0x000fe20008000000 */
[----:B------:R-:W-:Y:S01]  /*0f60*/  IMAD.U32 R184, RZ, RZ, UR4 ;  /* 0x00000004ffb87e24 */ /* 0x000fe2000f8e00ff */
[----:B------:R-:W-:Y:S01]  /*0f70*/  UMOV UR36, URZ ;  /* 0x0000003f00247c82 */ /* 0x000fe20008000000 */
[----:B------:R-:W-:Y:S01]  /*0f80*/  IMAD.MOV.U32 R185, RZ, RZ, RZ ;  /* 0x000000ffffb97224 */ /* 0x000fe200078e00ff */
[----:B------:R-:W-:-:S04]  /*0f90*/  SHF.R.S32.HI R3, RZ, 0x1f, R0 ;  /* 0x0000001fff037819 */ /* 0x000fc80000011400 */
[CC--:B------:R-:W-:Y:S02]  /*0fa0*/  LEA.HI R5, R3.reuse, R0.reuse, RZ, 0x7 ;  /* 0x0000000003057211 */ /* 0x0c0fe400078f38ff */
[-C--:B------:R-:W-:Y:S02]  /*0fb0*/  LEA.HI R7, R3, R0.reuse, RZ, 0x4 ;  /* 0x0000000003077211 */ /* 0x080fe400078f20ff */
[----:B------:R-:W-:Y:S02]  /*0fc0*/  LOP3.LUT R187, R5, 0xffffff80, RZ, 0xc0, !PT ;  /* 0xffffff8005bb7812 */ /* 0x000fe400078ec0ff */
[----:B------:R-:W-:Y:S02]  /*0fd0*/  LOP3.LUT R9, R7, 0x3fffff0, RZ, 0xc0, !PT ;  /* 0x03fffff007097812 */ /* 0x000fe400078ec0ff */
[----:B------:R-:W-:Y:S01]  /*0fe0*/  LEA.HI R11, R3, R0, RZ, 0x2 ;  /* 0x00000000030b7211 */ /* 0x000fe200078f10ff */
[C---:B------:R-:W-:Y:S01]  /*0ff0*/  IMAD.IADD R187, R0.reuse, 0x1, -R187 ;  /* 0x0000000100bb7824 */ /* 0x040fe200078e0abb */
[----:B------:R-:W-:Y:S01]  /*1000*/  SHF.R.S32.HI R8, RZ, 0x4, R7 ;  /* 0x00000004ff087819 */ /* 0x000fe20000011407 */
[----:B------:R-:W-:Y:S01]  /*1010*/  IMAD.IADD R9, R0, 0x1, -R9 ;  /* 0x0000000100097824 */ /* 0x000fe200078e0a09 */
[----:B------:R-:W-:-:S02]  /*1020*/  LOP3.LUT R11, R11, 0xfffffffc, RZ, 0xc0, !PT ;  /* 0xfffffffc0b0b7812 */ /* 0x000fc400078ec0ff */
[----:B------:R-:W-:Y:S02]  /*1030*/  SHF.R.S32.HI R190, RZ, 0x7, R5 ;  /* 0x00000007ffbe7819 */ /* 0x000fe40000011405 */
[----:B------:R-:W-:Y:S01]  /*1040*/  LEA.HI R7, R7, R8, RZ, 0x1 ;  /* 0x0000000807077211 */ /* 0x000fe200078f08ff */
[----:B------:R-:W-:Y:S01]  /*1050*/  IMAD.IADD R11, R0, 0x1, -R11 ;  /* 0x00000001000b7824 */ /* 0x000fe200078e0a0b */
[----:B------:R-:W-:Y:S02]  /*1060*/  LEA.HI R5, R5, R190, RZ, 0x1 ;  /* 0x000000be05057211 */ /* 0x000fe400078f08ff */
[----:B------:R-:W-:Y:S02]  /*1070*/  LOP3.LUT R7, R7, 0x1ffffffe, RZ, 0xc0, !PT ;  /* 0x1ffffffe07077812 */ /* 0x000fe400078ec0ff */
[----:B------:R-:W-:-:S03]  /*1080*/  LOP3.LUT R5, R5, 0x3fffffe, RZ, 0xc0, !PT ;  /* 0x03fffffe05057812 */ /* 0x000fc600078ec0ff */
[----:B------:R-:W-:Y:S02]  /*1090*/  IMAD.IADD R7, R8, 0x1, -R7 ;  /* 0x0000000108077824 */ /* 0x000fe400078e0a07 */
[----:B------:R-:W-:Y:S01]  /*10a0*/  IMAD.IADD R5, R190, 0x1, -R5 ;  /* 0x00000001be057824 */ /* 0x000fe200078e0a05 */
[----:B--2---:R-:W-:Y:S02]  /*10b0*/  R2UR UR5, R4 ;  /* 0x00000000040572ca */ /* 0x004fe400000e0000 */
[CC--:B------:R-:W-:Y:S02]  /*10c0*/  LEA.HI R4, R3.reuse, R0.reuse, RZ, 0x5 ;  /* 0x0000000003047211 */ /* 0x0c0fe400078f28ff */
[----:B------:R-:W-:-:S03]  /*10d0*/  LEA.HI R3, R3, R0, RZ, 0x3 ;  /* 0x0000000003037211 */ /* 0x000fc600078f18ff */
[----:B------:R-:W-:Y:S01]  /*10e0*/  IMAD.SHL.U32 R4, R4, 0x20, RZ ;  /* 0x0000002004047824 */ /* 0x000fe200078e00ff */
[----:B------:R-:W-:Y:S02]  /*10f0*/  LOP3.LUT R23, R3, 0xfffffff8, RZ, 0xc0, !PT ;  /* 0xfffffff803177812 */ /* 0x000fe400078ec0ff */
[----:B------:R-:W-:Y:S02]  /*1100*/  SHF.R.S32.HI R186, RZ, 0x3, R3 ;  /* 0x00000003ffba7819 */ /* 0x000fe40000011403 */
[----:B------:R-:W-:Y:S01]  /*1110*/  LOP3.LUT R10, R4, 0xfffffc00, RZ, 0xc0, !PT ;  /* 0xfffffc00040a7812 */ /* 0x000fe200078ec0ff */
[----:B------:R-:W-:Y:S01]  /*1120*/  IMAD.IADD R23, R0, 0x1, -R23 ;  /* 0x0000000100177824 */ /* 0x000fe200078e0a17 */
[----:B------:R-:W-:Y:S01]  /*1130*/  SHF.R.S32.HI R4, RZ, 0x1f, R187 ;  /* 0x0000001fff047819 */ /* 0x000fe200000114bb */
[----:B------:R-:W-:Y:S01]  /*1140*/  ULOP3.LUT UR5, UR5, 0x1, URZ, 0xfc, !UPT ;  /* 0x0000000105057892 */ /* 0x000fe2000f8efc3f */
[----:B------:R-:W-:Y:S01]  /*1150*/  LEA.HI R0, R11, R11, RZ, 0x1 ;  /* 0x0000000b0b007211 */ /* 0x000fe200078f08ff */
[----:B------:R-:W-:Y:S01]  /*1160*/  IMAD R10, R9, 0x40, R10 ;  /* 0x00000040090a7824 */ /* 0x000fe200078e020a */
[CC--:B------:R-:W-:Y:S01]  /*1170*/  LEA.HI R6, R4.reuse, R187.reuse, RZ, 0x2 ;  /* 0x000000bb04067211 */ /* 0x0c0fe200078f10ff */
[----:B------:R-:W-:Y:S01]  /*1180*/  IMAD.SHL.U32 R19, R23, 0x8, RZ ;  /* 0x0000000817137824 */ /* 0x000fe200078e00ff */
[----:B------:R-:W-:Y:S01]  /*1190*/  LEA.HI R4, R4, R187, RZ, 0x5 ;  /* 0x000000bb04047211 */ /* 0x000fe200078f28ff */
[----:B------:R-:W-:Y:S01]  /*11a0*/  IMAD R193, R7, 0x8, R10 ;  /* 0x0000000807c17824 */ /* 0x000fe200078e020a */
[--C-:B------:R-:W-:Y:S01]  /*11b0*/  SHF.R.S32.HI R9, RZ, 0x2, R6.reuse ;  /* 0x00000002ff097819 */ /* 0x100fe20000011406 */
[----:B------:R-:W-:Y:S01]  /*11c0*/  VIADD R22, R19, 0x40 ;  /* 0x0000004013167836 */ /* 0x000fe20000000000 */
[----:B------:R-:W-:Y:S01]  /*11d0*/  SHF.R.S32.HI R12, RZ, 0x1f, R6 ;  /* 0x0000001fff0c7819 */ /* 0x000fe20000011406 */
[----:B------:R-:W-:Y:S01]  /*11e0*/  IMAD.MOV.U32 R7, RZ, RZ, -0x2 ;  /* 0xfffffffeff077424 */ /* 0x000fe200078e00ff */
[----:B------:R-:W-:Y:S01]  /*11f0*/  SHF.R.S32.HI R4, RZ, 0x5, R4 ;  /* 0x00000005ff047819 */ /* 0x000fe20000011404 */
[----:B------:R-:W-:Y:S01]  /*1200*/  IMAD.U32 R195, RZ, RZ, UR5 ;  /* 0x00000005ffc37e24 */ /* 0x000fe2000f8e00ff */
[----:B------:R-:W-:-:S02]  /*1210*/  LEA.HI R12, R12, R9, RZ, 0x3 ;  /* 0x000000090c0c7211 */ /* 0x000fc400078f18ff */
[----:B------:R-:W-:Y:S02]  /*1220*/  LOP3.LUT R6, R6, 0x7ffffffc, RZ, 0xc0, !PT ;  /* 0x7ffffffc06067812 */ /* 0x000fe400078ec0ff */
[----:B------:R-:W-:Y:S02]  /*1230*/  LOP3.LUT R12, R12, 0xfffffff8, RZ, 0xc0, !PT ;  /* 0xfffffff80c0c7812 */ /* 0x000fe400078ec0ff */
[----:B------:R-:W-:Y:S01]  /*1240*/  LOP3.LUT R0, R0, 0x1ffffffe, RZ, 0xc0, !PT ;  /* 0x1ffffffe00007812 */ /* 0x000fe200078ec0ff */
[----:B------:R-:W-:Y:S01]  /*1250*/  IMAD.IADD R6, R187, 0x1, -R6 ;  /* 0x00000001bb067824 */ /* 0x000fe200078e0a06 */
[----:B------:R-:W-:Y:S01]  /*1260*/  SHF.R.S32.HI R196, RZ, 0x1f, R22 ;  /* 0x0000001fffc47819 */ /* 0x000fe20000011416 */
[----:B------:R-:W-:Y:S02]  /*1270*/  IMAD.IADD R9, R9, 0x1, -R12 ;  /* 0x0000000109097824 */ /* 0x000fe400078e0a0c */
[----:B------:R-:W-:Y:S02]  /*1280*/  IMAD.IADD R0, R11, 0x1, -R0 ;  /* 0x000000010b007824 */ /* 0x000fe400078e0a00 */
[----:B------:R-:W-:-:S02]  /*1290*/  IMAD R4, R4, 0x10, R9 ;  /* 0x0000001004047824 */ /* 0x000fc400078e0209 */
[----:B------:R-:W-:Y:S02]  /*12a0*/  IMAD R194, R6, R7, 0x80 ;  /* 0x0000008006c27424 */ /* 0x000fe400078e0207 */
[----:B------:R-:W-:-:S04]  /*12b0*/  IMAD R191, R5, 0x40, R4 ;  /* 0x0000004005bf7824 */ /* 0x000fc800078e0204 */
[----:B------:R-:W-:-:S07]  /*12c0*/  IMAD R192, R0, 0x8, R191 ;  /* 0x0000000800c07824 */ /* 0x000fce00078e02bf */
.L_x_216:
[----:B0-----:R-:W0:Y:S01]  /*12d0*/  SHFL.IDX PT, R0, R190, RZ, 0x1f ;  /* 0x00001fffbe007589 */ /* 0x001e2200000e0000 */
[----:B------:R-:W1:Y:S01]  /*12e0*/  S2UR UR4, SR_CgaCtaId ;  /* 0x00000000000479c3 */ /* 0x000e620000008800 */
[----:B------:R-:W-:Y:S01]  /*12f0*/  ULDC UR5, c[0x0][0xc38] ;  /* 0x00030e0000057ab9 */ /* 0x000fe20000000800 */
[----:B------:R-:W-:Y:S01]  /*1300*/  R2UR UR11, R184 ;  /* 0x00000000b80b72ca */ /* 0x000fe200000e0000 */
[----:B------:R-:W-:Y:S01]  /*1310*/  ULDC.64 UR8, c[0x0][0x418] ;  /* 0x0001060000087ab9 */ /* 0x000fe20000000a00 */
[----:B------:R-:W-:Y:S02]  /*1320*/  UISETP.NE.AND UP1, UPT, UR5, 0x1, UPT ;  /* 0x000000010500788c */ /* 0x000fe4000bf25270 */
[----:B------:R-:W-:Y:S02]  /*1330*/  UISETP.NE.U32.AND UP0, UPT, UR8, URZ, UPT ;  /* 0x0000003f0800728c */ /* 0x000fe4000bf05070 */
[----:B--2---:R-:W2:Y:S01]  /*1340*/  LDC R89, c[0x0][0x2f0] ;  /* 0x0000bc00ff597b82 */ /* 0x004ea20000000800 */
        /* <DEDUP_REMOVED lines=34> */
[----:B---345:R-:W-:Y:S08]  /*1570*/  @!P0 BRA `(.L_x_184) ;  /* 0x0000000000408947 */ /* 0x038ff00003800000 */
        /* <DEDUP_REMOVED lines=16> */
.L_x_184:
[----:B------:R-:W-:Y:S02]  /*1680*/  LOP3.LUT R0, R185, 0x1, RZ, 0xc0, !PT ;  /* 0x00000001b9007812 */ /* 0x000fe400078ec0ff */
[----:B------:R-:W-:Y:S02]  /*1690*/  R2UR UR4, R195 ;  /* 0x00000000c30472ca */ /* 0x000fe400000e0000 */
[----:B------:R-:W-:-:S04]  /*16a0*/  SHF.L.U32 R0, R0, 0x1f, RZ ;  /* 0x0000001f00007819 */ /* 0x000fc800000006ff */
[----:B------:R-:W0:Y:S07]  /*16b0*/  SYNCS.PHASECHK.TRANS64.TRYWAIT P1, [UR38+0x34800], R0 ;  /* 0x03480000ff0075a7 */ /* 0x000e2e0008020166 */
[----:B------:R-:W-:-:S05]  /*16c0*/  IMAD.U32 R3, RZ, RZ, UR4 ;  /* 0x00000004ff037e24 */ /* 0x000fca000f8e00ff */
[----:B------:R-:W-:Y:S01]  /*16d0*/  ISETP.NE.AND P0, PT, R3, 0x3, PT ;  /* 0x000000030300780c */ /* 0x000fe20003f05270 */
[----:B0-----:R-:W-:-:S12]  /*16e0*/  @!P1 BRA `(.L_x_185) ;  /* 0x000000ac00ec9947 */ /* 0x001fd80003800000 */
.L_x_314:
[----:B------:R-:W-:Y:S05]  /*16f0*/  @!P0 BRA `(.L_x_186) ;  /* 0x0000000000048947 */ /* 0x000fea0003800000 */
[----:B------:R-:W-:Y:S01]  /*1700*/  BPT.TRAP 0x1 ;  /* 0x000000040000795c */ /* 0x000fe20000300000 */
.L_x_186:
[----:B------:R-:W-:Y:S02]  /*1710*/  IMAD.U32 R6, RZ, RZ, UR36 ;  /* 0x00000024ff067e24 */ /* 0x000fe4000f8e00ff */
[----:B0-----:R-:W-:-:S03]  /*1720*/  IMAD.U32 R3, RZ, RZ, UR37 ;  /* 0x00000025ff037e24 */ /* 0x001fc6000f8e00ff */
[----:B------:R-:W-:Y:S02]  /*1730*/  LEA R6, R6, UR38, 0x3 ;  /* 0x0000002606067c11 */ /* 0x000fe4000f8e18ff */
[----:B------:R-:W-:-:S04]  /*1740*/  SHF.L.U32 R3, R3, 0x1f, RZ ;  /* 0x0000001f03037819 */ /* 0x000fc800000006ff */
[----:B------:R0:W1:Y:S01]  /*1750*/  SYNCS.PHASECHK.TRANS64.TRYWAIT P1, [R6+URZ+0x34830], R3 ;  /* 0x03483003060075a7 */ /* 0x000062000802017f */
[----:B------:R-:W-:Y:S05]  /*1760*/  @!P0 BRA `(.L_x_187) ;  /* 0x0000000000048947 */ /* 0x000fea0003800000 */
[----:B------:R-:W-:Y:S01]  /*1770*/  BPT.TRAP 0x1 ;  /* 0x000000040000795c */ /* 0x000fe20000300000 */
.L_x_187:
[----:B-1----:R-:W-:Y:S05]  /*1780*/  @P1 BRA `(.L_x_188) ;  /* 0x0000000000081947 */ /* 0x002fea0003800000 */
[----:B------:R-:W1:Y:S02]  /*1790*/  SYNCS.PHASECHK.TRANS64.TRYWAIT P1, [R6+URZ+0x34830], R3 ;  /* 0x03483003060075a7 */ /* 0x000e64000802017f */
[----:B-1----:R-:W-:Y:S05]  /*17a0*/  @!P1 BRA `(.L_x_189) ;  /* 0x000000ac00d49947 */ /* 0x002fea0003800000 */
.L_x_188:
[----:B------:R-:W-:Y:S05]  /*17b0*/  WARPSYNC.ALL ;  /* 0x0000000000007948 */ /* 0x000fea0003800000 */
[----:B------:R-:W-:Y:S01]  /*17c0*/  UIADD3 UR38, UR38, 0x1c400, URZ ;  /* 0x0001c40026267890 */ /* 0x000fe2000fffe03f */
[----:B------:R-:W-:Y:S01]  /*17d0*/  WARPGROUP.ARRIVE ;  /* 0x00000000000079c5 */ /* 0x000fe20000000000 */
[----:B------:R-:W-:Y:S02]  /*17e0*/  ULOP3.LUT UR4, UR40, 0x10000, URZ, 0xfc, !UPT ;  /* 0x0001000028047892 */ /* 0x000fe4000f8efc3f */
[----:B------:R-:W-:Y:S01]  /*17f0*/  USHF.R.U32.HI UR38, URZ, 0x4, UR38 ;  /* 0x000000043f267899 */ /* 0x000fe20008011626 */
[----:B------:R-:W-:Y:S01]  /*1800*/  UMOV UR9, 0x40000040 ;  /* 0x4000004000097882 */ /* 0x000fe20000000000 */
[----:B------:R-:W-:-:S02]  /*1810*/  UMOV UR11, 0x40000040 ;  /* 0x40000040000b7882 */ /* 0x000fc40000000000 */
[----:B------:R-:W-:Y:S01]  /*1820*/  ULOP3.LUT UR38, UR38, 0x3fff, URZ, 0xc0, !UPT ;  /* 0x00003fff26267892 */ /* 0x000fe2000f8ec03f */
[----:B------:R-:W-:Y:S01]  /*1830*/  IMAD.U32 R5, RZ, RZ, UR9 ;  /* 0x00000009ff057e24 */ /* 0x000fe2000f8e00ff */
[----:B------:R-:W-:Y:S01]  /*1840*/  UMOV UR8, UR4 ;  /* 0x0000000400087c82 */ /* 0x000fe20008000000 */
[----:B------:R-:W-:Y:S01]  /*1850*/  UIADD3 UR56, UR4, 0x2, URZ ;  /* 0x0000000204387890 */ /* 0x000fe2000fffe03f */
[----:B------:R-:W-:Y:S01]  /*1860*/  IMAD.U32 R4, RZ, RZ, UR8 ;  /* 0x00000008ff047e24 */ /* 0x000fe2000f8e00ff */
[----:B------:R-:W-:Y:S01]  /*1870*/  ULOP3.LUT UR38, UR38, 0x10000, URZ, 0xfc, !UPT ;  /* 0x0001000026267892 */ /* 0x000fe2000f8efc3f */
[----:B------:R-:W-:Y:S01]  /*1880*/  UMOV UR57, 0x40000040 ;  /* 0x4000004000397882 */ /* 0x000fe20000000000 */
[----:B------:R-:W-:Y:S02]  /*1890*/  UMOV UR59, 0x40000040 ;  /* 0x40000040003b7882 */ /* 0x000fe40000000000 */
[----:B------:R-:W-:Y:S02]  /*18a0*/  UIMAD UR5, UR36, 0xc00, UR38 ;  /* 0x00000c00240578a4 */ /* 0x000fe4000f8e0226 */
[----:B------:R-:W-:-:S02]  /*18b0*/  UIADD3 UR52, UR4, 0x4, URZ ;  /* 0x0000000404347890 */ /* 0x000fc4000fffe03f */
[----:B------:R-:W-:Y:S02]  /*18c0*/  UIADD3 UR58, UR5, 0x2, URZ ;  /* 0x00000002053a7890 */ /* 0x000fe4000fffe03f */
[----:B------:R-:W-:Y:S02]  /*18d0*/  UIADD3 UR54, UR5, 0x4, URZ ;  /* 0x0000000405367890 */ /* 0x000fe4000fffe03f */
[----:B------:R-:W-:Y:S01]  /*18e0*/  UMOV UR10, UR5 ;  /* 0x00000005000a7c82 */ /* 0x000fe20008000000 */
[----:B------:R-:W-:Y:S01]  /*18f0*/  UMOV UR53, 0x40000040 ;  /* 0x4000004000357882 */ /* 0x000fe20000000000 */
[----:B------:R-:W-:Y:S01]  /*1900*/  HGMMA.64x128x16.F32 R24, gdesc[UR8], RZ, !UPT, gsb0 ;  /* 0x01e00000081879f0 */ /* 0x000fe2000c0008ff */
[----:B------:R-:W-:Y:S01]  /*1910*/  UMOV UR55, 0x40000040 ;  /* 0x4000004000377882 */ /* 0x000fe20000000000 */
[----:B------:R-:W-:Y:S02]  /*1920*/  UIADD3 UR8, UR4, 0x6, URZ ;  /* 0x0000000604087890 */ /* 0x000fe4000fffe03f */
[----:B------:R-:W-:Y:S01]  /*1930*/  UIADD3 UR10, UR5, 0x6, URZ ;  /* 0x00000006050a7890 */ /* 0x000fe2000fffe03f */
[----:B------:R-:W-:Y:S01]  /*1940*/  UMOV UR9, 0x40000040 ;  /* 0x4000004000097882 */ /* 0x000fe20000000000 */
[----:B------:R-:W-:Y:S01]  /*1950*/  UMOV UR11, 0x40000040 ;  /* 0x40000040000b7882 */ /* 0x000fe20000000000 */
[----:B------:R-:W-:-:S02]  /*1960*/  UIADD3 UR12, UR4, 0x400, URZ ;  /* 0x00000400040c7890 */ /* 0x000fc4000fffe03f */
[----:B------:R-:W-:Y:S01]  /*1970*/  UIADD3 UR14, UR5, 0x400, URZ ;  /* 0x00000400050e7890 */ /* 0x000fe2000fffe03f */
[----:B------:R-:W-:Y:S01]  /*1980*/  UMOV UR13, 0x40000040 ;  /* 0x40000040000d7882 */ /* 0x000fe20000000000 */
[----:B------:R-:W-:Y:S01]  /*1990*/  UMOV UR15, 0x40000040 ;  /* 0x40000040000f7882 */ /* 0x000fe20000000000 */
[----:B------:R-:W-:Y:S02]  /*19a0*/  UIADD3 UR16, UR4, 0x402, URZ ;  /* 0x0000040204107890 */ /* 0x000fe4000fffe03f */
[----:B------:R-:W-:Y:S01]  /*19b0*/  UIADD3 UR18, UR5, 0x402, URZ ;  /* 0x0000040205127890 */ /* 0x000fe2000fffe03f */
[----:B------:R-:W-:Y:S01]  /*19c0*/  UMOV UR17, 0x40000040 ;  /* 0x4000004000117882 */ /* 0x000fe20000000000 */
        /* <DEDUP_REMOVED lines=61> */
.L_x_190:
[----:B------:R-:W-:Y:S01]  /*1da0*/  IMAD.IADD R0, R194, 0x1, R89 ;  /* 0x00000001c2007824 */ /* 0x000fe200078e0259 */
[----:B------:R-:W-:Y:S01]  /*1db0*/  P2R R91, PR, RZ, 0x1 ;  /* 0x00000001ff5b7803 */ /* 0x000fe20000000000 */
[----:B------:R-:W-:Y:S01]  /*1dc0*/  ULDC UR4, c[0x0][0x988] ;  /* 0x0002620000047ab9 */ /* 0x000fe20000000800 */
[----:B------:R-:W-:Y:S01]  /*1dd0*/  CS2R R150, SRZ ;  /* 0x0000000000967805 */ /* 0x000fe2000001ff00 */
[----:B------:R-:W-:Y:S01]  /*1de0*/  IMAD R7, R197, -0x80, R0 ;  /* 0xffffff80c5077824 */ /* 0x000fe200078e0200 */
[----:B------:R-:W-:Y:S02]  /*1df0*/  CS2R R148, SRZ ;  /* 0x0000000000947805 */ /* 0x000fe4000001ff00 */
[----:B------:R-:W-:Y:S02]  /*1e00*/  CS2R R146, SRZ ;  /* 0x0000000000927805 */ /* 0x000fe4000001ff00 */
[----:B------:R-:W-:Y:S02]  /*1e10*/  CS2R R144, SRZ ;  /* 0x0000000000907805 */ /* 0x000fe4000001ff00 */
[----:B------:R-:W-:-:S02]  /*1e20*/  CS2R R142, SRZ ;  /* 0x00000000008e7805 */ /* 0x000fc4000001ff00 */
[C---:B------:R-:W-:Y:S02]  /*1e30*/  ISETP.GT.AND P4, PT, R7.reuse, RZ, PT ;  /* 0x000000ff0700720c */ /* 0x040fe40003f84270 */
[----:B------:R-:W-:Y:S02]  /*1e40*/  CS2R R140, SRZ ;  /* 0x00000000008c7805 */ /* 0x000fe4000001ff00 */
[C---:B------:R-:W-:Y:S02]  /*1e50*/  ISETP.GT.AND P3, PT, R7.reuse, 0x1, PT ;  /* 0x000000010700780c */ /* 0x040fe40003f64270 */
[----:B------:R-:W-:Y:S02]  /*1e60*/  CS2R R138, SRZ ;  /* 0x00000000008a7805 */ /* 0x000fe4000001ff00 */
[----:B------:R-:W-:Y:S02]  /*1e70*/  ISETP.GT.AND P1, PT, R7, 0x8, PT ;  /* 0x000000080700780c */ /* 0x000fe40003f24270 */
[----:B------:R-:W-:-:S02]  /*1e80*/  CS2R R136, SRZ ;  /* 0x0000000000887805 */ /* 0x000fc4000001ff00 */
[----:B------:R-:W-:Y:S02]  /*1e90*/  FSEL R8, R24, -INF , P4 ;  /* 0xff80000018087808 */ /* 0x000fe40002000000 */
[----:B------:R-:W-:Y:S02]  /*1ea0*/  CS2R R134, SRZ ;  /* 0x0000000000867805 */ /* 0x000fe4000001ff00 */
[----:B------:R-:W-:Y:S02]  /*1eb0*/  FSEL R25, R25, -INF , P3 ;  /* 0xff80000019197808 */ /* 0x000fe40001800000 */
[----:B------:R-:W-:Y:S02]  /*1ec0*/  ISETP.GT.AND P2, PT, R7, 0x9, PT ;  /* 0x000000090700780c */ /* 0x000fe40003f44270 */
[----:B------:R-:W-:Y:S02]  /*1ed0*/  FSEL R88, R28, -INF , P1 ;  /* 0xff8000001c587808 */ /* 0x000fe40000800000 */
[----:B01----:R-:W-:-:S02]  /*1ee0*/  FMNMX.FTZ R3, R8, R25, !PT ;  /* 0x0000001908037209 */ /* 0x003fc40007810000 */
[----:B------:R-:W-:Y:S02]  /*1ef0*/  ISETP.GT.AND P6, PT, R7, 0x10, PT ;  /* 0x000000100700780c */ /* 0x000fe40003fc4270 */
        /* <DEDUP_REMOVED lines=18> */
[C---:B------:R-:W-:Y:S02]  /*2020*/  ISETP.GT.AND P2, PT, R7.reuse, 0x21, PT ;  /* 0x000000210700780c */ /* 0x040fe40003f44270 */
        /* <DEDUP_REMOVED lines=54> */
[----:B------:R-:W-:Y:S02]  /*2390*/  ISETP.GT.AND P0, PT, R7, 0x59, PT ;  /* 0x000000590700780c */ /* 0x000fe40003f04270 */
[----:B------:R-:W-:Y:S02]  /*23a0*/  FSEL R68, R68, -INF , P6 ;  /* 0xff80000044447808 */ /* 0x000fe40003000000 */
[----:B------:R-:W-:Y:S02]  /*23b0*/  FMNMX.FTZ R3, R120, R3, !PT ;  /* 0x0000000378037209 */ /* 0x000fe40007810000 */
[----:B------:R-:W-:-:S02]  /*23c0*/  FSEL R36, R59, -INF , P5 ;  /* 0xff8000003b247808 */ /* 0x000fc40002800000 */
        /* <DEDUP_REMOVED lines=22> */
[----:B------:R-:W-:Y:S02]  /*2530*/  FMNMX.FTZ R3, R128, R3, !PT ;  /* 0x0000000380037209 */ /* 0x000fe40007810000 */
[----:B------:R-:W-:-:S02]  /*2540*/  FSEL R130, R81, -INF , P4 ;  /* 0xff80000051827808 */ /* 0x000fc40002000000 */
[C---:B------:R-:W-:Y:S02]  /*2550*/  ISETP.GT.AND P5, PT, R7.reuse, 0x78, PT ;  /* 0x000000780700780c */ /* 0x040fe40003fa4270 */
[----:B------:R-:W-:Y:S02]  /*2560*/  FMNMX.FTZ R3, R130, R3, !PT ;  /* 0x0000000382037209 */ /* 0x000fe40007810000 */
[----:B------:R-:W-:Y:S02]  /*2570*/  FSEL R84, R84, -INF , P5 ;  /* 0xff80000054547808 */ /* 0x000fe40002800000 */
[----:B------:R-:W-:Y:S02]  /*2580*/  ISETP.GT.AND P6, PT, R7, 0x79, PT ;  /* 0x000000790700780c */ /* 0x000fe40003fc4270 */
[----:B------:R-:W-:Y:S02]  /*2590*/  FMNMX.FTZ R3, R84, R3, !PT ;  /* 0x0000000354037209 */ /* 0x000fe40007810000 */
[----:B------:R-:W-:-:S02]  /*25a0*/  FSEL R132, R85, -INF , P6 ;  /* 0xff80000055847808 */ /* 0x000fc40003000000 */
[----:B------:R-:W-:Y:S02]  /*25b0*/  P2R R15, PR, RZ, 0x8 ;  /* 0x00000008ff0f7803 */ /* 0x000fe40000000000 */
[----:B------:R-:W-:Y:S01]  /*25c0*/  FMNMX.FTZ R9, R132, R3, !PT ;  /* 0x0000000384097209 */ /* 0x000fe20007810000 */
[----:B------:R-:W-:Y:S01]  /*25d0*/  IMAD.U32 R3, RZ, RZ, UR4 ;  /* 0x00000004ff037e24 */ /* 0x000fe2000f8e00ff */
[----:B------:R-:W-:Y:S02]  /*25e0*/  P2R R21, PR, RZ, 0x4 ;  /* 0x00000004ff157803 */ /* 0x000fe40000000000 */
[----:B------:R-:W-:Y:S01]  /*25f0*/  ISETP.GT.AND P2, PT, R7, 0x58, PT ;  /* 0x000000580700780c */ /* 0x000fe20003f44270 */
[----:B------:R-:W0:Y:S01]  /*2600*/  SHFL.BFLY PT, R0, R9, 0x2, 0x1f ;  /* 0x0c401f0009007f89 */ /* 0x000e2200000e0000 */
[----:B------:R-:W-:Y:S02]  /*2610*/  P2R R31, PR, RZ, 0x1 ;  /* 0x00000001ff1f7803 */ /* 0x000fe40000000000 */
[----:B------:R-:W-:-:S02]  /*2620*/  FSEL R70, R70, -INF , P2 ;  /* 0xff80000046467808 */ /* 0x000fc40001000000 */
[----:B------:R-:W-:Y:S02]  /*2630*/  ISETP.NE.AND P2, PT, R21, RZ, PT ;  /* 0x000000ff1500720c */ /* 0x000fe40003f45270 */
[----:B------:R-:W-:Y:S02]  /*2640*/  P2R R29, PR, RZ, 0x2 ;  /* 0x00000002ff1d7803 */ /* 0x000fe40000000000 */
[C---:B------:R-:W-:Y:S02]  /*2650*/  ISETP.GT.AND P1, PT, R7.reuse, 0x59, PT ;  /* 0x000000590700780c */ /* 0x040fe40003f24270 */
[----:B------:R-:W-:Y:S02]  /*2660*/  ISETP.GT.AND P0, PT, R7, 0x60, PT ;  /* 0x000000600700780c */ /* 0x000fe40003f04270 */
[----:B------:R-:W-:Y:S02]  /*2670*/  FSEL R48, R71, -INF , P1 ;  /* 0xff80000047307808 */ /* 0x000fe40000800000 */
[----:B------:R-:W-:-:S02]  /*2680*/  ISETP.NE.AND P1, PT, R29, RZ, PT ;  /* 0x000000ff1d00720c */ /* 0x000fc40003f25270 */
[----:B------:R-:W-:Y:S02]  /*2690*/  FSEL R74, R74, -INF , P0 ;  /* 0xff8000004a4a7808 */ /* 0x000fe40000000000 */
[----:B------:R-:W-:Y:S02]  /*26a0*/  ISETP.NE.AND P0, PT, R31, RZ, PT ;  /* 0x000000ff1f00720c */ /* 0x000fe40003f05270 */
[----:B------:R-:W-:Y:S02]  /*26b0*/  FSEL R78, R78, -INF , P1 ;  /* 0xff8000004e4e7808 */ /* 0x000fe40000800000 */
[----:B------:R-:W-:Y:S02]  /*26c0*/  FSEL R52, R75, -INF , P0 ;  /* 0xff8000004b347808 */ /* 0x000fe40000000000 */
[----:B0-----:R-:W-:Y:S02]  /*26d0*/  FMNMX.FTZ R11, R9, R0, !PT ;  /* 0x00000000090b7209 */ /* 0x001fe40007810000 */
[----:B------:R-:W-:-:S02]  /*26e0*/  FSEL R80, R79, -INF , P2 ;  /* 0xff8000004f507808 */ /* 0x000fc40001000000 */
[----:B------:R-:W-:Y:S01]  /*26f0*/  FSEL R86, R86, -INF , P5 ;  /* 0xff80000056567808 */ /* 0x000fe20002800000 */
[----:B------:R-:W0:Y:S01]  /*2700*/  SHFL.BFLY PT, R0, R11, 0x1, 0x1f ;  /* 0x0c201f000b007f89 */ /* 0x000e2200000e0000 */
[----:B------:R-:W-:Y:S02]  /*2710*/  ISETP.GE.AND P2, PT, R89, 0x81, PT ;  /* 0x000000815900780c */ /* 0x000fe40003f46270 */
[----:B------:R-:W-:Y:S02]  /*2720*/  ISETP.NE.AND P0, PT, R91, RZ, PT ;  /* 0x000000ff5b00720c */ /* 0x000fe40003f05270 */
        /* <DEDUP_REMOVED lines=33> */
[----:B------:R-:W1:Y:S01]  /*2940*/  MUFU.EX2 R182, R182 ;  /* 0x000000b600b67308 */ /* 0x000e620000000800 */
        /* <DEDUP_REMOVED lines=14> */
[--C-:B------:R-:W-:Y:S01]  /*2a30*/  FFMA.FTZ R37, R122, R3, -R43.reuse ;  /* 0x000000037a257223 */ /* 0x100fe2000001082b */
[----:B------:R-:W3:Y:S01]  /*2a40*/  MUFU.EX2 R176, R176 ;  /* 0x000000b000b07308 */ /* 0x000ee20000000800 */
        /* <DEDUP_REMOVED lines=9> */
[----:B------:R-:W-:Y:S01]  /*2ae0*/  FFMA.FTZ R84, R84, R3, -R43 ;  /* 0x0000000354547223 */ /* 0x000fe2000001082b */
[----:B------:R-:W-:-:S02]  /*2af0*/  CS2R R122, SRZ ;  /* 0x00000000007a7805 */ /* 0x000fc4000001ff00 */
[----:B------:R-:W-:Y:S02]  /*2b00*/  CS2R R120, SRZ ;  /* 0x0000000000787805 */ /* 0x000fe4000001ff00 */
[----:B------:R-:W-:Y:S02]  /*2b10*/  FMNMX.FTZ R25, R62, R25, !PT ;  /* 0x000000193e197209 */ /* 0x000fe40007810000 */
[----:B------:R-:W-:Y:S02]  /*2b20*/  CS2R R112, SRZ ;  /* 0x0000000000707805 */ /* 0x000fe4000001ff00 */
[----:B------:R-:W-:Y:S01]  /*2b30*/  CS2R R108, SRZ ;  /* 0x00000000006c7805 */ /* 0x000fe2000001ff00 */
[----:B------:R-:W5:Y:S01]  /*2b40*/  MUFU.EX2 R178, R178 ;  /* 0x000000b200b27308 */ /* 0x000f620000000800 */
[----:B------:R-:W-:Y:S02]  /*2b50*/  FMNMX.FTZ R25, R40, R25, !PT ;  /* 0x0000001928197209 */ /* 0x000fe40007810000 */
[----:B------:R-:W-:-:S02]  /*2b60*/  CS2R R104, SRZ ;  /* 0x0000000000687805 */ /* 0x000fc4000001ff00 */
[----:B------:R-:W-:Y:S02]  /*2b70*/  CS2R R100, SRZ ;  /* 0x0000000000647805 */ /* 0x000fe4000001ff00 */
[----:B------:R-:W-:Y:S02]  /*2b80*/  CS2R R96, SRZ ;  /* 0x0000000000607805 */ /* 0x000fe4000001ff00 */
[----:B------:R-:W-:Y:S02]  /*2b90*/  FMNMX.FTZ R25, R66, R25, !PT ;  /* 0x0000001942197209 */ /* 0x000fe40007810000 */
[----:B----4-:R-:W-:Y:S02]  /*2ba0*/  CS2R R94, SRZ ;  /* 0x00000000005e7805 */ /* 0x010fe4000001ff00 */
[----:B------:R-:W-:Y:S01]  /*2bb0*/  CS2R R92, SRZ ;  /* 0x00000000005c7805 */ /* 0x000fe2000001ff00 */
[----:B------:R4:W-:Y:S01]  /*2bc0*/  MUFU.EX2 R13, R98 ;  /* 0x00000062000d7308 */ /* 0x0009e20000000800 */
[----:B------:R-:W-:-:S02]  /*2bd0*/  FMNMX.FTZ R29, R44, R25, !PT ;  /* 0x000000192c1d7209 */ /* 0x000fc40007810000 */
[----:B------:R-:W-:Y:S02]  /*2be0*/  CS2R R90, SRZ ;  /* 0x00000000005a7805 */ /* 0x000fe4000001ff00 */
[----:B------:R-:W-:-:S03]  /*2bf0*/  FMNMX.FTZ R29, R70, R29, !PT ;  /* 0x0000001d461d7209 */ /* 0x000fc60007810000 */
[----:B------:R-:W-:Y:S01]  /*2c00*/  MUFU.EX2 R172, R172 ;  /* 0x000000ac00ac7308 */ /* 0x000fe20000000800 */
[----:B------:R-:W-:Y:S02]  /*2c10*/  FMNMX.FTZ R29, R48, R29, !PT ;  /* 0x0000001d301d7209 */ /* 0x000fe40007810000 */
[----:B----4-:R-:W-:Y:S02]  /*2c20*/  CS2R R98, SRZ ;  /* 0x0000000000627805 */ /* 0x010fe4000001ff00 */
[----:B------:R-:W-:-:S03]  /*2c30*/  FMNMX.FTZ R29, R74, R29, !PT ;  /* 0x0000001d4a1d7209 */ /* 0x000fc60007810000 */
[----:B------:R4:W-:Y:S01]  /*2c40*/  MUFU.EX2 R15, R102 ;  /* 0x00000066000f7308 */ /* 0x0009e20000000800 */
[----:B------:R-:W-:-:S04]  /*2c50*/  FMNMX.FTZ R31, R52, R29, !PT ;  /* 0x0000001d341f7209 */ /* 0x000fc80007810000 */
        /* <DEDUP_REMOVED lines=9> */
[----:B------:R-:W-:Y:S01]  /*2cf0*/  FMNMX.FTZ R8, R88, R33, !PT ;  /* 0x0000002158087209 */ /* 0x000fe20007810000 */
[----:B------:R-:W-:Y:S01]  /*2d00*/  FFMA.FTZ R33, R118, R3, -R43 ;  /* 0x0000000376217223 */ /* 0x000fe2000001082b */
[----:B------:R-:W-:Y:S02]  /*2d10*/  CS2R R118, SRZ ;  /* 0x0000000000767805 */ /* 0x000fe4000001ff00 */
[----:B----4-:R-:W-:Y:S01]  /*2d20*/  CS2R R106, SRZ ;  /* 0x00000000006a7805 */ /* 0x010fe2000001ff00 */
[----:B------:R-:W4:Y:S02]  /*2d30*/  SHFL.BFLY PT, R39, R8, 0x2, 0x1f ;  /* 0x0c401f0008277f89 */ /* 0x000f2400000e0000 */
[----:B------:R0:W-:Y:S08]  /*2d40*/  MUFU.EX2 R25, R110 ;  /* 0x0000006e00197308 */ /* 0x0001f00000000800 */
[----:B------:R-:W-:Y:S01]  /*2d50*/  MUFU.EX2 R170, R170 ;  /* 0x000000aa00aa7308 */ /* 0x000fe20000000800 */
[----:B0-----:R-:W-:-:S07]  /*2d60*/  CS2R R110, SRZ ;  /* 0x00000000006e7805 */ /* 0x001fce000001ff00 */
[----:B------:R0:W-:Y:S01]  /*2d70*/  MUFU.EX2 R29, R114 ;  /* 0x00000072001d7308 */ /* 0x0001e20000000800 */
[----:B----4-:R-:W-:Y:S01]  /*2d80*/  FMNMX.FTZ R41, R8, R39, !PT ;  /* 0x0000002708297209 */ /* 0x010fe20007810000 */
[----:B------:R-:W-:-:S06]  /*2d90*/  FFMA.FTZ R39, R124, R3, -R43 ;  /* 0x000000037c277223 */ /* 0x000fcc000001082b */
[----:B------:R-:W-:Y:S01]  /*2da0*/  MUFU.EX2 R152, R152 ;  /* 0x0000009800987308 */ /* 0x000fe20000000800 */
[----:B------:R-:W-:Y:S01]  /*2db0*/  FFMA.FTZ R43, R132, R3, -R43 ;  /* 0x00000003842b7223 */ /* 0x000fe2000001082b */
[----:B------:R-:W-:Y:S01]  /*2dc0*/  CS2R R132, SRZ ;  /* 0x0000000000847805 */ /* 0x000fe2000001ff00 */
[----:B------:R-:W4:Y:S01]  /*2dd0*/  SHFL.BFLY PT, R8, R41, 0x1, 0x1f ;  /* 0x0c201f0029087f89 */ /* 0x000f2200000e0000 */
[----:B------:R-:W-:Y:S02]  /*2de0*/  CS2R R124, SRZ ;  /* 0x00000000007c7805 */ /* 0x000fe4000001ff00 */
[----:B0-----:R-:W-:Y:S02]  /*2df0*/  CS2R R114, SRZ ;  /* 0x0000000000727805 */ /* 0x001fe4000001ff00 */
[----:B------:R0:W-:Y:S08]  /*2e00*/  MUFU.EX2 R31, R116 ;  /* 0x00000074001f7308 */ /* 0x0001f00000000800 */
[----:B------:R-:W-:Y:S01]  /*2e10*/  MUFU.EX2 R154, R154 ;  /* 0x0000009a009a7308 */ /* 0x000fe20000000800 */
[----:B0-----:R-:W-:-:S07]  /*2e20*/  CS2R R116, SRZ ;  /* 0x0000000000747805 */ /* 0x001fce000001ff00 */
[----:B------:R-:W-:Y:S01]  /*2e30*/  MUFU.EX2 R33, R33 ;  /* 0x0000002100217308 */ /* 0x000fe20000000800 */
[----:B----4-:R-:W-:-:S04]  /*2e40*/  FMNMX.FTZ R8, R41, R8, !PT ;  /* 0x0000000829087209 */ /* 0x010fc80007810000 */
[C---:B------:R-:W-:Y:S01]  /*2e50*/  FSETP.NEU.FTZ.AND P1, PT, R8.reuse, -INF , PT ;  /* 0xff8000000800780b */ /* 0x040fe20003f3d000 */
[----:B------:R-:W-:Y:S02]  /*2e60*/  FMUL.FTZ R47, R8, R3 ;  /* 0x00000003082f7220 */ /* 0x000fe40000410000 */
[----:B------:R-:W-:Y:S03]  /*2e70*/  MUFU.EX2 R156, R156 ;  /* 0x0000009c009c7308 */ /* 0x000fe60000000800 */
[----:B------:R-:W-:Y:S02]  /*2e80*/  FSEL R47, R47, RZ, P1 ;  /* 0x000000ff2f2f7208 */ /* 0x000fe40000800000 */
[----:B------:R-:W-:-:S03]  /*2e90*/  ISETP.NE.AND P1, PT, R16, RZ, PT ;  /* 0x000000ff1000720c */ /* 0x000fc60003f25270 */
        /* <DEDUP_REMOVED lines=16> */
[----:B------:R1:W-:Y:S01]  /*2fa0*/  MUFU.EX2 R183, R10 ;  /* 0x0000000a00b77308 */ /* 0x0003e20000000800 */
[----:B0-----:R-:W-:Y:S01]  /*2fb0*/  FADD.FTZ R27, R180, R7 ;  /* 0x00000007b41b7221 */ /* 0x001fe20000010000 */
[-CC-:B------:R-:W-:Y:S01]  /*2fc0*/  FFMA.FTZ R54, R54, R3.reuse, -R47.reuse ;  /* 0x0000000336367223 */ /* 0x180fe2000001082f */
[-CC-:B------:R-:W-:Y:S01]  /*2fd0*/  FFMA.FTZ R32, R32, R3.reuse, -R47.reuse ;  /* 0x0000000320207223 */ /* 0x180fe2000001082f */
[-CC-:B------:R-:W-:Y:S01]  /*2fe0*/  FFMA.FTZ R58, R58, R3.reuse, -R47.reuse ;  /* 0x000000033a3a7223 */ /* 0x180fe2000001082f */
[-CC-:B------:R-:W-:Y:S01]  /*2ff0*/  FFMA.FTZ R36, R36, R3.reuse, -R47.reuse ;  /* 0x0000000324247223 */ /* 0x180fe2000001082f */
[-CC-:B------:R-:W-:Y:S01]  /*3000*/  FFMA.FTZ R62, R62, R3.reuse, -R47.reuse ;  /* 0x000000033e3e7223 */ /* 0x180fe2000001082f */
[-C--:B------:R-:W-:Y:S01]  /*3010*/  FFMA.FTZ R40, R40, R3.reuse, -R47 ;  /* 0x0000000328287223 */ /* 0x080fe2000001082f */
[----:B------:R-:W0:Y:S01]  /*3020*/  MUFU.EX2 R26, R26 ;  /* 0x0000001a001a7308 */ /* 0x000e220000000800 */
[----:B-1----:R-:W-:Y:S01]  /*3030*/  FADD.FTZ R10, R182, R27 ;  /* 0x0000001bb60a7221 */ /* 0x002fe20000010000 */
[-CC-:B------:R-:W-:Y:S01]  /*3040*/  FFMA.FTZ R66, R66, R3.reuse, -R47.reuse ;  /* 0x0000000342427223 */ /* 0x180fe2000001082f */
[-CC-:B------:R-:W-:Y:S01]  /*3050*/  FFMA.FTZ R44, R44, R3.reuse, -R47.reuse ;  /* 0x000000032c2c7223 */ /* 0x180fe2000001082f */
[-CC-:B------:R-:W-:Y:S01]  /*3060*/  FFMA.FTZ R70, R70, R3.reuse, -R47.reuse ;  /* 0x0000000346467223 */ /* 0x180fe2000001082f */
[----:B--2---:R-:W-:Y:S01]  /*3070*/  FADD.FTZ R27, R9, R10 ;  /* 0x0000000a091b7221 */ /* 0x004fe20000010000 */
[----:B------:R-:W-:Y:S01]  /*3080*/  F2FP.F16.F32.PACK_AB R180, R7, R180 ;  /* 0x000000b407b4723e */ /* 0x000fe200000000ff */
[-C--:B------:R-:W-:Y:S01]  /*3090*/  FFMA.FTZ R48, R48, R3.reuse, -R47 ;  /* 0x0000000330307223 */ /* 0x080fe2000001082f */
[----:B------:R-:W1:Y:S01]  /*30a0*/  MUFU.EX2 R30, R30 ;  /* 0x0000001e001e7308 */ /* 0x000e620000000800 */
[----:B---3--:R-:W-:Y:S01]  /*30b0*/  FADD.FTZ R10, R176, R27 ;  /* 0x0000001bb00a7221 */ /* 0x008fe20000010000 */
[----:B------:R-:W-:Y:S01]  /*30c0*/  F2FP.F16.F32.PACK_AB R182, R9, R182 ;  /* 0x000000b609b6723e */ /* 0x000fe200000000ff */
[-CC-:B------:R-:W-:Y:S01]  /*30d0*/  FFMA.FTZ R74, R74, R3.reuse, -R47.reuse ;  /* 0x000000034a4a7223 */ /* 0x180fe2000001082f */
[-CC-:B------:R-:W-:Y:S01]  /*30e0*/  FFMA.FTZ R52, R52, R3.reuse, -R47.reuse ;  /* 0x0000000334347223 */ /* 0x180fe2000001082f */
[----:B-----5:R-:W-:Y:S01]  /*30f0*/  FADD.FTZ R27, R11, R10 ;  /* 0x0000000a0b1b7221 */ /* 0x020fe20000010000 */
[-CC-:B------:R-:W-:Y:S01]  /*3100*/  FFMA.FTZ R78, R78, R3.reuse, -R47.reuse ;  /* 0x000000034e4e7223 */ /* 0x180fe2000001082f */
[-C--:B------:R-:W-:Y:S01]  /*3110*/  FFMA.FTZ R80, R80, R3.reuse, -R47 ;  /* 0x0000000350507223 */ /* 0x080fe2000001082f */
[----:B------:R-:W2:Y:S01]  /*3120*/  MUFU.EX2 R34, R34 ;  /* 0x0000002200227308 */ /* 0x000ea20000000800 */
[----:B------:R-:W-:Y:S01]  /*3130*/  FADD.FTZ R10, R178, R27 ;  /* 0x0000001bb20a7221 */ /* 0x000fe20000010000 */
[----:B0-----:R-:W-:Y:S01]  /*3140*/  FADD.FTZ R27, R26, R181 ;  /* 0x000000b51a1b7221 */ /* 0x001fe20000010000 */
[-CC-:B------:R-:W-:Y:S01]  /*3150*/  FFMA.FTZ R82, R82, R3.reuse, -R47.reuse ;  /* 0x0000000352527223 */ /* 0x180fe2000001082f */
[-CC-:B------:R-:W-:Y:S01]  /*3160*/  FFMA.FTZ R56, R56, R3.reuse, -R47.reuse ;  /* 0x0000000338387223 */ /* 0x180fe2000001082f */
[----:B------:R-:W-:Y:S01]  /*3170*/  FADD.FTZ R49, R13, R10 ;  /* 0x0000000a0d317221 */ /* 0x000fe20000010000 */
[-CC-:B------:R-:W-:Y:S01]  /*3180*/  FFMA.FTZ R86, R86, R3.reuse, -R47.reuse ;  /* 0x0000000356567223 */ /* 0x180fe2000001082f */
[----:B------:R-:W-:Y:S01]  /*3190*/  FFMA.FTZ R47, R88, R3, -R47 ;  /* 0x00000003582f7223 */ /* 0x000fe2000001082f */
[----:B------:R0:W3:Y:S01]  /*31a0*/  MUFU.EX2 R177, R12 ;  /* 0x0000000c00b17308 */ /* 0x0000e20000000800 */
[----:B-1----:R-:W-:Y:S01]  /*31b0*/  FADD.FTZ R10, R30, R27 ;  /* 0x0000001b1e0a7221 */ /* 0x002fe20000010000 */
[----:B------:R-:W-:-:S02]  /*31c0*/  F2FP.F16.F32.PACK_AB R176, R11, R176 ;  /* 0x000000b00bb0723e */ /* 0x000fc400000000ff */
[----:B------:R-:W-:Y:S02]  /*31d0*/  CS2R R88, SRZ ;  /* 0x0000000000587805 */ /* 0x000fe4000001ff00 */
[----:B------:R-:W-:Y:S01]  /*31e0*/  F2FP.F16.F32.PACK_AB R178, R13, R178 ;  /* 0x000000b20db2723e */ /* 0x000fe200000000ff */
[----:B------:R-:W-:Y:S01]  /*31f0*/  FADD.FTZ R27, R183, R10 ;  /* 0x0000000ab71b7221 */ /* 0x000fe20000010000 */
[----:B------:R-:W-:Y:S01]  /*3200*/  F2FP.F16.F32.PACK_AB R181, R181, R26 ;  /* 0x0000001ab5b5723e */ /* 0x000fe200000000ff */
[----:B------:R-:W1:Y:S01]  /*3210*/  MUFU.EX2 R38, R38 ;  /* 0x0000002600267308 */ /* 0x000e620000000800 */
[----:B0-----:R-:W-:Y:S01]  /*3220*/  FADD.FTZ R12, R172, R49 ;  /* 0x00000031ac0c7221 */ /* 0x001fe20000010000 */
[----:B--2---:R-:W-:Y:S01]  /*3230*/  FADD.FTZ R10, R34, R27 ;  /* 0x0000001b220a7221 */ /* 0x004fe20000010000 */
[C---:B------:R-:W-:Y:S02]  /*3240*/  F2FP.F16.F32.PACK_AB R172, R15.reuse, R172 ;  /* 0x000000ac0fac723e */ /* 0x040fe400000000ff */
[----:B------:R-:W-:Y:S01]  /*3250*/  FADD.FTZ R49, R15, R12 ;  /* 0x0000000c0f317221 */ /* 0x000fe20000010000 */
[----:B------:R-:W-:-:S02]  /*3260*/  F2FP.F16.F32.PACK_AB R183, R183, R30 ;  /* 0x0000001eb7b7723e */ /* 0x000fc400000000ff */
[----:B------:R-:W0:Y:S01]  /*3270*/  MUFU.EX2 R179, R14 ;  /* 0x0000000e00b37308 */ /* 0x000e220000000800 */
[----:B------:R-:W-:Y:S01]  /*3280*/  FADD.FTZ R12, R174, R49 ;  /* 0x00000031ae0c7221 */ /* 0x000fe20000010000 */
[----:B---3--:R-:W-:Y:S01]  /*3290*/  FADD.FTZ R27, R177, R10 ;  /* 0x0000000ab11b7221 */ /* 0x008fe20000010000 */
[C---:B------:R-:W-:Y:S02]  /*32a0*/  F2FP.F16.F32.PACK_AB R174, R21.reuse, R174 ;  /* 0x000000ae15ae723e */ /* 0x040fe400000000ff */
[----:B------:R-:W-:Y:S01]  /*32b0*/  FADD.FTZ R49, R21, R12 ;  /* 0x0000000c15317221 */ /* 0x000fe20000010000 */
[----:B------:R-:W-:Y:S02]  /*32c0*/  F2FP.F16.F32.PACK_AB R177, R177, R34 ;  /* 0x00000022b1b1723e */ /* 0x000fe400000000ff */
[----:B------:R-:W2:Y:S01]  /*32d0*/  MUFU.EX2 R42, R42 ;  /* 0x0000002a002a7308 */ /* 0x000ea20000000800 */
[----:B-1----:R-:W-:Y:S01]  /*32e0*/  FADD.FTZ R10, R38, R27 ;  /* 0x0000001b260a7221 */ /* 0x002fe20000010000 */
[----:B------:R-:W-:-:S02]  /*32f0*/  @P1 VIADD R27, R6, 0x34840 ;  /* 0x00034840061b1836 */ /* 0x000fc40000000000 */
[----:B------:R-:W-:Y:S01]  /*3300*/  FADD.FTZ R12, R168, R49 ;  /* 0x00000031a80c7221 */ /* 0x000fe20000010000 */
[----:B------:R-:W-:-:S03]  /*3310*/  F2FP.F16.F32.PACK_AB R168, R25, R168 ;  /* 0x000000a819a8723e */ /* 0x000fc600000000ff */
[----:B------:R-:W-:Y:S01]  /*3320*/  FADD.FTZ R51, R25, R12 ;  /* 0x0000000c19337221 */ /* 0x000fe20000010000 */
[----:B------:R-:W1:Y:S01]  /*3330*/  MUFU.EX2 R173, R20 ;  /* 0x0000001400ad7308 */ /* 0x000e620000000800 */
[----:B0-----:R-:W-:Y:S01]  /*3340*/  FADD.FTZ R49, R179, R10 ;  /* 0x0000000ab3317221 */ /* 0x001fe20000010000 */
[----:B------:R-:W-:Y:S01]  /*3350*/  @P1 PRMT R27, R18, 0x654, R27 ;  /* 0x00000654121b1816 */ /* 0x000fe2000000001b */
[----:B------:R-:W-:Y:S01]  /*3360*/  FADD.FTZ R10, R170, R51 ;  /* 0x00000033aa0a7221 */ /* 0x000fe20000010000 */
[----:B------:R-:W-:Y:S02]  /*3370*/  F2FP.F16.F32.PACK_AB R170, R29, R170 ;  /* 0x000000aa1daa723e */ /* 0x000fe400000000ff */
[----:B------:R1:W-:Y:S01]  /*3380*/  @P1 SYNCS.ARRIVE.TRANS64.RED.A1T0 RZ, [R27+URZ], RZ ;  /* 0x000000ff1bff19a7 */ /* 0x0003e2000810043f */
[----:B------:R-:W-:Y:S01]  /*3390*/  F2FP.F16.F32.PACK_AB R179, R179, R38 ;  /* 0x00000026b3b3723e */ /* 0x000fe200000000ff */
[----:B------:R-:W0:Y:S01]  /*33a0*/  MUFU.EX2 R46, R46 ;  /* 0x0000002e002e7308 */ /* 0x000e220000000800 */
[----:B--2---:R-:W-:Y:S01]  /*33b0*/  FADD.FTZ R6, R42, R49 ;  /* 0x000000312a067221 */ /* 0x004fe20000010000 */
[----:B------:R-:W-:-:S04]  /*33c0*/  FADD.FTZ R49, R29, R10 ;  /* 0x0000000a1d317221 */ /* 0x000fc80000010000 */
[----:B------:R-:W-:Y:S01]  /*33d0*/  FADD.FTZ R10, R152, R49 ;  /* 0x00000031980a7221 */ /* 0x000fe20000010000 */
[----:B------:R-:W-:Y:S01]  /*33e0*/  F2FP.F16.F32.PACK_AB R152, R31, R152 ;  /* 0x000000981f98723e */ /* 0x000fe200000000ff */
[----:B------:R-:W2:Y:S01]  /*33f0*/  MUFU.EX2 R175, R24 ;  /* 0x0000001800af7308 */ /* 0x000ea20000000800 */
[----:B-1----:R-:W-:Y:S01]  /*3400*/  FADD.FTZ R27, R173, R6 ;  /* 0x00000006ad1b7221 */ /* 0x002fe20000010000 */
[----:B------:R-:W-:Y:S01]  /*3410*/  FADD.FTZ R49, R31, R10 ;  /* 0x0000000a1f317221 */ /* 0x000fe20000010000 */
[----:B------:R-:W-:-:S03]  /*3420*/  F2FP.F16.F32.PACK_AB R173, R173, R42 ;  /* 0x0000002aadad723e */ /* 0x000fc600000000ff */
[----:B------:R-:W-:Y:S01]  /*3430*/  FADD.FTZ R10, R154, R49 ;  /* 0x000000319a0a7221 */ /* 0x000fe20000010000 */
[C---:B------:R-:W-:Y:S01]  /*3440*/  F2FP.F16.F32.PACK_AB R154, R33.reuse, R154 ;  /* 0x0000009a219a723e */ /* 0x040fe200000000ff */
[----:B------:R-:W1:Y:S01]  /*3450*/  MUFU.EX2 R50, R50 ;  /* 0x0000003200327308 */ /* 0x000e620000000800 */
[----:B0-----:R-:W-:Y:S01]  /*3460*/  FADD.FTZ R6, R46, R27 ;  /* 0x0000001b2e067221 */ /* 0x001fe20000010000 */
[----:B------:R-:W-:-:S04]  /*3470*/  FADD.FTZ R49, R33, R10 ;  /* 0x0000000a21317221 */ /* 0x000fc80000010000 */
[----:B------:R-:W-:Y:S01]  /*3480*/  FADD.FTZ R10, R156, R49 ;  /* 0x000000319c0a7221 */ /* 0x000fe20000010000 */
[----:B------:R-:W-:Y:S01]  /*3490*/  F2FP.F16.F32.PACK_AB R156, R35, R156 ;  /* 0x0000009c239c723e */ /* 0x000fe200000000ff */
[----:B------:R-:W0:Y:S01]  /*34a0*/  MUFU.EX2 R169, R28 ;  /* 0x0000001c00a97308 */ /* 0x000e220000000800 */
[----:B--2---:R-:W-:Y:S01]  /*34b0*/  FADD.FTZ R27, R175, R6 ;  /* 0x00000006af1b7221 */ /* 0x004fe20000010000 */
[----:B------:R-:W-:Y:S01]  /*34c0*/  FADD.FTZ R49, R35, R10 ;  /* 0x0000000a23317221 */ /* 0x000fe20000010000 */
[----:B------:R-:W-:-:S05]  /*34d0*/  F2FP.F16.F32.PACK_AB R175, R175, R46 ;  /* 0x0000002eafaf723e */ /* 0x000fca00000000ff */
[----:B------:R-:W2:Y:S01]  /*34e0*/  MUFU.EX2 R54, R54 ;  /* 0x0000003600367308 */ /* 0x000ea20000000800 */
[----:B-1----:R-:W-:-:S07]  /*34f0*/  FADD.FTZ R6, R50, R27 ;  /* 0x0000001b32067221 */ /* 0x002fce0000010000 */
[----:B------:R-:W1:Y:S01]  /*3500*/  MUFU.EX2 R171, R32 ;  /* 0x0000002000ab7308 */ /* 0x000e620000000800 */
[C---:B0-----:R-:W-:Y:S01]  /*3510*/  FADD.FTZ R27, R169.reuse, R6 ;  /* 0x00000006a91b7221 */ /* 0x041fe20000010000 */
[----:B------:R-:W-:-:S06]  /*3520*/  F2FP.F16.F32.PACK_AB R169, R169, R50 ;  /* 0x00000032a9a9723e */ /* 0x000fcc00000000ff */
[----:B------:R-:W0:Y:S01]  /*3530*/  MUFU.EX2 R58, R58 ;  /* 0x0000003a003a7308 */ /* 0x000e220000000800 */
[----:B--2---:R-:W-:-:S07]  /*3540*/  FADD.FTZ R6, R54, R27 ;  /* 0x0000001b36067221 */ /* 0x004fce0000010000 */
[----:B------:R-:W2:Y:S01]  /*3550*/  MUFU.EX2 R158, R158 ;  /* 0x0000009e009e7308 */ /* 0x000ea20000000800 */
[C---:B-1----:R-:W-:Y:S01]  /*3560*/  FADD.FTZ R27, R171.reuse, R6 ;  /* 0x00000006ab1b7221 */ /* 0x042fe20000010000 */
[----:B------:R-:W-:-:S06]  /*3570*/  F2FP.F16.F32.PACK_AB R171, R171, R54 ;  /* 0x00000036abab723e */ /* 0x000fcc00000000ff */
[----:B------:R-:W1:Y:S01]  /*3580*/  MUFU.EX2 R153, R36 ;  /* 0x0000002400997308 */ /* 0x000e620000000800 */
[----:B0-----:R-:W-:-:S07]  /*3590*/  FADD.FTZ R6, R58, R27 ;  /* 0x0000001b3a067221 */ /* 0x001fce0000010000 */
[----:B------:R-:W0:Y:S01]  /*35a0*/  MUFU.EX2 R37, R37 ;  /* 0x0000002500257308 */ /* 0x000e220000000800 */
[----:B--2---:R-:W-:-:S07]  /*35b0*/  FADD.FTZ R10, R158, R49 ;  /* 0x000000319e0a7221 */ /* 0x004fce0000010000 */
[----:B------:R-:W2:Y:S01]  /*35c0*/  MUFU.EX2 R62, R62 ;  /* 0x0000003e003e7308 */ /* 0x000ea20000000800 */
[C---:B-1----:R-:W-:Y:S01]  /*35d0*/  FADD.FTZ R7, R153.reuse, R6 ;  /* 0x0000000699077221 */ /* 0x042fe20000010000 */
[----:B------:R-:W-:-:S06]  /*35e0*/  F2FP.F16.F32.PACK_AB R153, R153, R58 ;  /* 0x0000003a9999723e */ /* 0x000fcc00000000ff */
[----:B------:R-:W1:Y:S01]  /*35f0*/  MUFU.EX2 R160, R160 ;  /* 0x000000a000a07308 */ /* 0x000e620000000800 */
[C---:B0-----:R-:W-:Y:S01]  /*3600*/  FADD.FTZ R9, R37.reuse, R10 ;  /* 0x0000000a25097221 */ /* 0x041fe20000010000 */
[----:B------:R-:W-:-:S06]  /*3610*/  F2FP.F16.F32.PACK_AB R158, R37, R158 ;  /* 0x0000009e259e723e */ /* 0x000fcc00000000ff */
[----:B------:R-:W0:Y:S01]  /*3620*/  MUFU.EX2 R155, R40 ;  /* 0x00000028009b7308 */ /* 0x000e220000000800 */
[----:B--2---:R-:W-:-:S07]  /*3630*/  FADD.FTZ R6, R62, R7 ;  /* 0x000000073e067221 */ /* 0x004fce0000010000 */
[----:B------:R-:W2:Y:S01]  /*3640*/  MUFU.EX2 R39, R39 ;  /* 0x0000002700277308 */ /* 0x000ea20000000800 */
[----:B-1----:R-:W-:-:S07]  /*3650*/  FADD.FTZ R10, R160, R9 ;  /* 0x00000009a00a7221 */ /* 0x002fce0000010000 */
[----:B------:R-:W1:Y:S01]  /*3660*/  MUFU.EX2 R66, R66 ;  /* 0x0000004200427308 */ /* 0x000e620000000800 */
[C---:B0-----:R-:W-:Y:S01]  /*3670*/  FADD.FTZ R7, R155.reuse, R6 ;  /* 0x000000069b077221 */ /* 0x041fe20000010000 */
[----:B------:R-:W-:-:S06]  /*3680*/  F2FP.F16.F32.PACK_AB R155, R155, R62 ;  /* 0x0000003e9b9b723e */ /* 0x000fcc00000000ff */
[----:B------:R-:W0:Y:S01]  /*3690*/  MUFU.EX2 R76, R76 ;  /* 0x0000004c004c7308 */ /* 0x000e220000000800 */
[C---:B--2---:R-:W-:Y:S01]  /*36a0*/  FADD.FTZ R9, R39.reuse, R10 ;  /* 0x0000000a27097221 */ /* 0x044fe20000010000 */
[----:B------:R-:W-:-:S06]  /*36b0*/  F2FP.F16.F32.PACK_AB R160, R39, R160 ;  /* 0x000000a027a0723e */ /* 0x000fcc00000000ff */
[----:B------:R-:W2:Y:S01]  /*36c0*/  MUFU.EX2 R157, R44 ;  /* 0x0000002c009d7308 */ /* 0x000ea20000000800 */
[----:B-1----:R-:W-:-:S07]  /*36d0*/  FADD.FTZ R6, R66, R7 ;  /* 0x0000000742067221 */ /* 0x002fce0000010000 */
[----:B------:R1:W3:Y:S01]  /*36e0*/  MUFU.EX2 R45, R126 ;  /* 0x0000007e002d7308 */ /* 0x0002e20000000800 */
[----:B0-----:R-:W-:-:S07]  /*36f0*/  FADD.FTZ R10, R76, R9 ;  /* 0x000000094c0a7221 */ /* 0x001fce0000010000 */
[----:B------:R-:W0:Y:S01]  /*3700*/  MUFU.EX2 R70, R70 ;  /* 0x0000004600467308 */ /* 0x000e220000000800 */
[C---:B--2---:R-:W-:Y:S01]  /*3710*/  FADD.FTZ R7, R157.reuse, R6 ;  /* 0x000000069d077221 */ /* 0x044fe20000010000 */
[----:B------:R-:W-:Y:S02]  /*3720*/  F2FP.F16.F32.PACK_AB R157, R157, R66 ;  /* 0x000000429d9d723e */ /* 0x000fe400000000ff */
[----:B-1----:R-:W-:-:S04]  /*3730*/  CS2R R126, SRZ ;  /* 0x00000000007e7805 */ /* 0x002fc8000001ff00 */
        /* <DEDUP_REMOVED lines=9> */
[----:B------:R-:W-:Y:S02]  /*37d0*/  F2FP.F16.F32.PACK_AB R159, R159, R70 ;  /* 0x000000469f9f723e */ /* 0x000fe400000000ff */
[----:B0-----:R-:W-:-:S04]  /*37e0*/  CS2R R130, SRZ ;  /* 0x0000000000827805 */ /* 0x001fc8000001ff00 */
[----:B------:R-:W0:Y:S01]  /*37f0*/  MUFU.EX2 R84, R84 ;  /* 0x0000005400547308 */ /* 0x000e220000000800 */
[C---:B---3--:R-:W-:Y:S01]  /*3800*/  FADD.FTZ R9, R41.reuse, R10 ;  /* 0x0000000a29097221 */ /* 0x048fe20000010000 */
[----:B------:R-:W-:Y:S02]  /*3810*/  F2FP.F16.F32.PACK_AB R164, R41, R128 ;  /* 0x0000008029a4723e */ /* 0x000fe400000000ff */
[----:B------:R-:W-:-:S04]  /*3820*/  CS2R R128, SRZ ;  /* 0x0000000000807805 */ /* 0x000fc8000001ff00 */
[----:B------:R-:W2:Y:S01]  /*3830*/  MUFU.EX2 R161, R52 ;  /* 0x0000003400a17308 */ /* 0x000ea20000000800 */
[----:B-1----:R-:W-:-:S07]  /*3840*/  FADD.FTZ R6, R74, R7 ;  /* 0x000000074a067221 */ /* 0x002fce0000010000 */
[----:B------:R-:W1:Y:S01]  /*3850*/  MUFU.EX2 R78, R78 ;  /* 0x0000004e004e7308 */ /* 0x000e620000000800 */
[----:B0-----:R-:W-:-:S07]  /*3860*/  FADD.FTZ R10, R84, R9 ;  /* 0x00000009540a7221 */ /* 0x001fce0000010000 */
[----:B------:R-:W0:Y:S01]  /*3870*/  MUFU.EX2 R163, R80 ;  /* 0x0000005000a37308 */ /* 0x000e220000000800 */
[C---:B--2---:R-:W-:Y:S01]  /*3880*/  FADD.FTZ R9, R161.reuse, R6 ;  /* 0x00000006a1097221 */ /* 0x044fe20000010000 */
[----:B------:R-:W-:-:S06]  /*3890*/  F2FP.F16.F32.PACK_AB R161, R161, R74 ;  /* 0x0000004aa1a1723e */ /* 0x000fcc00000000ff */
        /* <DEDUP_REMOVED lines=11> */
[----:B0-----:R-:W-:Y:S01]  /*3950*/  FADD.FTZ R6, R86, R9 ;  /* 0x0000000956067221 */ /* 0x001fe20000010000 */
[----:B------:R-:W-:Y:S02]  /*3960*/  IMAD.MOV.U32 R9, RZ, RZ, 0x3f800000 ;  /* 0x3f800000ff097424 */ /* 0x000fe400078e00ff */
[C---:B--2---:R-:W-:Y:S01]  /*3970*/  FADD.FTZ R7, R43.reuse, R10 ;  /* 0x0000000a2b077221 */ /* 0x044fe20000010000 */
[----:B------:R-:W-:Y:S01]  /*3980*/  F2FP.F16.F32.PACK_AB R166, R43, R84 ;  /* 0x000000542ba6723e */ /* 0x000fe200000000ff */
[----:B------:R-:W-:Y:S02]  /*3990*/  IMAD.MOV.U32 R10, RZ, RZ, 0x3f800000 ;  /* 0x3f800000ff0a7424 */ /* 0x000fe400078e00ff */
[C---:B-1----:R-:W-:Y:S01]  /*39a0*/  FADD.FTZ R6, R47.reuse, R6 ;  /* 0x000000062f067221 */ /* 0x042fe20000010000 */
[----:B------:R-:W-:Y:S01]  /*39b0*/  F2FP.F16.F32.PACK_AB R167, R47, R86 ;  /* 0x000000562fa7723e */ /* 0x000fe200000000ff */
[----:B------:R-:W-:Y:S06]  /*39c0*/  @!P2 BRA `(.L_x_191) ;  /* 0x000000200080a947 */ /* 0x000fec0003800000 */
[----:B------:R-:W-:Y:S01]  /*39d0*/  VIADD R197, R197, 0xfffffffe ;  /* 0xfffffffec5c57836 */ /* 0x000fe20000000000 */
[----:B------:R-:W-:Y:S01]  /*39e0*/  UMOV UR4, UR37 ;  /* 0x0000002500047c82 */ /* 0x000fe20008000000 */
[----:B------:R-:W-:Y:S01]  /*39f0*/  IMAD.MOV.U32 R13, RZ, RZ, R8 ;  /* 0x000000ffff0d7224 */ /* 0x000fe200078e0008 */
[----:B------:R-:W-:Y:S01]  /*3a00*/  UMOV UR5, UR36 ;  /* 0x0000002400057c82 */ /* 0x000fe20008000000 */
[----:B------:R-:W-:Y:S02]  /*3a10*/  IMAD.MOV.U32 R11, RZ, RZ, R0 ;  /* 0x000000ffff0b7224 */ /* 0x000fe400078e0000 */
[----:B------:R-:W-:Y:S02]  /*3a20*/  IMAD.MOV.U32 R9, RZ, RZ, 0x3f800000 ;  /* 0x3f800000ff097424 */ /* 0x000fe400078e00ff */
[----:B------:R-:W-:-:S07]  /*3a30*/  IMAD.MOV.U32 R151, RZ, RZ, RZ ;  /* 0x000000ffff977224 */ /* 0x000fce00078e00ff */
.L_x_202:
[----:B------:R-:W-:-:S04]  /*3a40*/  UIADD3 UR6, UR5, 0x1, URZ ;  /* 0x0000000105067890 */ /* 0x000fc8000fffe03f */
[----:B------:R-:W-:-:S04]  /*3a50*/  UISETP.NE.AND UP0, UPT, UR6, 0x2, UPT ;  /* 0x000000020600788c */ /* 0x000fc8000bf05270 */
[----:B------:R-:W-:Y:S02]  /*3a60*/  USEL UR37, URZ, 0x1, UP0 ;  /* 0x000000013f257887 */ /* 0x000fe40008000000 */
[----:B------:R-:W-:Y:S02]  /*3a70*/  USEL UR36, UR6, URZ, UP0 ;  /* 0x0000003f06247287 */ /* 0x000fe40008000000 */
[----:B------:R-:W-:Y:S01]  /*3a80*/  ULOP3.LUT UR37, UR4, UR37, URZ, 0x3c, !UPT ;  /* 0x0000002504257292 */ /* 0x000fe2000f8e3c3f */
[----:B------:R-:W-:Y:S11]  /*3a90*/  @!P0 BRA `(.L_x_192) ;  /* 0x0000000000048947 */ /* 0x000ff60003800000 */
[----:B------:R-:W-:Y:S01]  /*3aa0*/  BPT.TRAP 0x1 ;  /* 0x000000040000795c */ /* 0x000fe20000300000 */
.L_x_192:
        /* <DEDUP_REMOVED lines=9> */
.L_x_193:
[----:B-1----:R-:W-:Y:S05]  /*3b40*/  @P1 BRA `(.L_x_194) ;  /* 0x0000000000081947 */ /* 0x002fea0003800000 */
[----:B------:R-:W1:Y:S02]  /*3b50*/  SYNCS.PHASECHK.TRANS64.TRYWAIT P1, [UR7+0x34830], R0 ;  /* 0x03483000ff0075a7 */ /* 0x000e640008020147 */
[----:B-1----:R-:W-:Y:S05]  /*3b60*/  @!P1 BRA `(.L_x_195) ;  /* 0x0000008800f89947 */ /* 0x002fea0003800000 */
.L_x_194:
        /* <DEDUP_REMOVED lines=137> */
.L_x_196:
[----:B------:R-:W-:Y:S01]  /*4400*/  ULEA UR14, UR5, UR6, 0x3 ;  /* 0x00000006050e7291 */ /* 0x000fe2000f8e183f */
[----:B01----:R-:W-:-:S05]  /*4410*/  IMAD.U32 R0, RZ, RZ, UR4 ;  /* 0x00000004ff007e24 */ /* 0x003fca000f8e00ff */
[----:B------:R-:W-:-:S04]  /*4420*/  SHF.L.U32 R0, R0, 0x1f, RZ ;  /* 0x0000001f00007819 */ /* 0x000fc800000006ff */
[----:B------:R0:W1:Y:S01]  /*4430*/  SYNCS.PHASECHK.TRANS64.TRYWAIT P1, [UR14+0x34850], R0 ;  /* 0x03485000ff0075a7 */ /* 0x000062000802014e */
[----:B------:R-:W-:Y:S05]  /*4440*/  @!P0 BRA `(.L_x_197) ;  /* 0x0000000000048947 */ /* 0x000fea0003800000 */
[----:B------:R-:W-:Y:S01]  /*4450*/  BPT.TRAP 0x1 ;  /* 0x000000040000795c */ /* 0x000fe20000300000 */
.L_x_197:
[----:B-1----:R-:W-:Y:S05]  /*4460*/  @P1 BRA `(.L_x_198) ;  /* 0x0000000000081947 */ /* 0x002fea0003800000 */
[----:B------:R-:W1:Y:S02]  /*4470*/  SYNCS.PHASECHK.TRANS64.TRYWAIT P1, [UR14+0x34850], R0 ;  /* 0x03485000ff0075a7 */ /* 0x000e64000802014e */
[----:B-1----:R-:W-:Y:S05]  /*4480*/  @!P1 BRA `(.L_x_199) ;  /* 0x0000008000c89947 */ /* 0x002fea0003800000 */
.L_x_198:
[----:B------:R-:W-:Y:S01]  /*4490*/  UIADD3 UR6, UR6, 0x400, URZ ;  /* 0x0000040006067890 */ /* 0x000fe2000fffe03f */
[----:B------:R-:W-:Y:S01]  /*44a0*/  WARPGROUP.ARRIVE ;  /* 0x00000000000079c5 */ /* 0x000fe20000000000 */
[----:B------:R-:W-:Y:S02]  /*44b0*/  UMOV UR11, 0x40000040 ;  /* 0x40000040000b7882 */ /* 0x000fe40000000000 */
[----:B------:R-:W-:-:S04]  /*44c0*/  USHF.R.U32.HI UR6, URZ, 0x4, UR6 ;  /* 0x000000043f067899 */ /* 0x000fc80008011606 */
[----:B------:R-:W-:-:S04]  /*44d0*/  ULOP3.LUT UR6, UR6, 0x3fff, URZ, 0xc0, !UPT ;  /* 0x00003fff06067892 */ /* 0x000fc8000f8ec03f */
[----:B------:R-:W-:-:S04]  /*44e0*/  ULOP3.LUT UR4, UR6, 0x4000000, URZ, 0xfc, !UPT ;  /* 0x0400000006047892 */ /* 0x000fc8000f8efc3f */
[----:B------:R-:W-:-:S07]  /*44f0*/  ULEA UR4, UR5, UR4, 0xb ;  /* 0x0000000405047291 */ /* 0x000fce000f8e583f */
[----:B------:R-:W-:Y:S02]  /*4500*/  UMOV UR10, UR4 ;  /* 0x00000004000a7c82 */ /* 0x000fe40008000000 */
        /* <DEDUP_REMOVED lines=33> */
[----:B------:R-:W-:Y:S01]  /*4720*/  UMOV UR11, 0x40000040 ;  /* 0x40000040000b7882 */ /* 0x000fe20000000000 */
[----:B------:R-:W-:Y:S02]  /*4730*/  WARPGROUP.DEPBAR.LE gsb0, 0x0 ;  /* 0x00008000000079c5 */ /* 0x000fe40000010000 */
[----:B------:R-:W-:-:S07]  /*4740*/  WARPGROUP.ARRIVE ;  /* 0x00000000000079c5 */ /* 0x000fce0000000000 */
[----:B------:R-:W-:Y:S03]  /*4750*/  HGMMA.64x128x16.F32 R88, R164, gdesc[UR8].tnspB, R88, gsb0 ;  /* 0x41e00008a4587df0 */ /* 0x000fe60008000858 */
[----:B------:R-:W-:Y:S02]  /*4760*/  WARPGROUP.DEPBAR.LE gsb0, 0x0 ;  /* 0x00008000000079c5 */ /* 0x000fe40000010000 */
[----:B------:R-:W-:Y:S05]  /*4770*/  @!P0 BRA `(.L_x_200) ;  /* 0x0000000000048947 */ /* 0x000fea0003800000 */
[----:B------:R-:W-:Y:S01]  /*4780*/  BPT.TRAP 0x1 ;  /* 0x000000040000795c */ /* 0x000fe20000300000 */
.L_x_200:
[----:B01----:R-:W-:Y:S02]  /*4790*/  FMNMX.FTZ R0, R24, R11, !PT ;  /* 0x0000000b18007209 */ /* 0x003fe40007810000 */
[----:B------:R-:W-:Y:S02]  /*47a0*/  FMNMX.FTZ R8, R26, R13, !PT ;  /* 0x0000000d1a087209 */ /* 0x000fe40007810000 */
[----:B------:R-:W-:Y:S02]  /*47b0*/  FMNMX.FTZ R3, R25, R0, !PT ;  /* 0x0000000019037209 */ /* 0x000fe40007810000 */
[----:B------:R-:W-:Y:S02]  /*47c0*/  FMNMX.FTZ R9, R27, R8, !PT ;  /* 0x000000081b097209 */ /* 0x000fe40007810000 */
[----:B------:R-:W-:Y:S02]  /*47d0*/  FMNMX.FTZ R0, R28, R3, !PT ;  /* 0x000000031c007209 */ /* 0x000fe40007810000 */
[----:B------:R-:W-:-:S02]  /*47e0*/  FMNMX.FTZ R8, R30, R9, !PT ;  /* 0x000000091e087209 */ /* 0x000fc40007810000 */
[----:B------:R-:W-:Y:S02]  /*47f0*/  FMNMX.FTZ R3, R29, R0, !PT ;  /* 0x000000001d037209 */ /* 0x000fe40007810000 */
        /* <DEDUP_REMOVED lines=57> */
[----:B------:R-:W-:Y:S01]  /*4b90*/  ISETP.NE.AND P1, PT, R16, RZ, PT ;  /* 0x000000ff1000720c */ /* 0x000fe20003f25270 */
[----:B------:R-:W0:Y:S04]  /*4ba0*/  SHFL.BFLY PT, R0, R9, 0x2, 0x1f ;  /* 0x0c401f0009007f89 */ /* 0x000e2800000e0000 */
[----:B------:R-:W1:Y:S01]  /*4bb0*/  SHFL.BFLY PT, R3, R10, 0x2, 0x1f ;  /* 0x0c401f000a037f89 */ /* 0x000e6200000e0000 */
[----:B0-----:R-:W-:-:S02]  /*4bc0*/  FMNMX.FTZ R12, R9, R0, !PT ;  /* 0x00000000090c7209 */ /* 0x001fc40007810000 */
[----:B-1----:R-:W-:-:S03]  /*4bd0*/  FMNMX.FTZ R14, R10, R3, !PT ;  /* 0x000000030a0e7209 */ /* 0x002fc60007810000 */
[----:B------:R-:W0:Y:S01]  /*4be0*/  SHFL.BFLY PT, R15, R12, 0x1, 0x1f ;  /* 0x0c201f000c0f7f89 */ /* 0x000e2200000e0000 */
[----:B------:R-:W1:Y:S03]  /*4bf0*/  LDC R3, c[0x0][0x988] ;  /* 0x00026200ff037b82 */ /* 0x000e660000000800 */
[----:B------:R-:W2:Y:S01]  /*4c00*/  SHFL.BFLY PT, R21, R14, 0x1, 0x1f ;  /* 0x0c201f000e157f89 */ /* 0x000ea200000e0000 */
[----:B0-----:R-:W-:Y:S02]  /*4c10*/  FMNMX.FTZ R0, R12, R15, !PT ;  /* 0x0000000f0c007209 */ /* 0x001fe40007810000 */
[----:B--2---:R-:W-:-:S03]  /*4c20*/  FMNMX.FTZ R8, R14, R21, !PT ;  /* 0x000000150e087209 */ /* 0x004fc60007810000 */
[CC--:B-1----:R-:W-:Y:S01]  /*4c30*/  FMUL.FTZ R198, R0.reuse, R3.reuse ;  /* 0x0000000300c67220 */ /* 0x0c2fe20000410000 */
[----:B------:R-:W-:Y:S01]  /*4c40*/  FADD.FTZ R20, -R0, R11 ;  /* 0x0000000b00147221 */ /* 0x000fe20000010100 */
[CC--:B------:R-:W-:Y:S01]  /*4c50*/  FMUL.FTZ R12, R8.reuse, R3.reuse ;  /* 0x00000003080c7220 */ /* 0x0c0fe20000410000 */
[----:B------:R-:W-:Y:S01]  /*4c60*/  FADD.FTZ R152, -R8, R13 ;  /* 0x0000000d08987221 */ /* 0x000fe20000010100 */
[-C--:B------:R-:W-:Y:S01]  /*4c70*/  FFMA.FTZ R11, R24, R3.reuse, -R198 ;  /* 0x00000003180b7223 */ /* 0x080fe200000108c6 */
[-C--:B------:R-:W-:Y:S01]  /*4c80*/  FMUL.FTZ R20, R20, R3.reuse ;  /* 0x0000000314147220 */ /* 0x080fe20000410000 */
[-C--:B------:R-:W-:Y:S01]  /*4c90*/  FFMA.FTZ R14, R26, R3.reuse, -R12 ;  /* 0x000000031a0e7223 */ /* 0x080fe2000001080c */
[-C--:B------:R-:W-:Y:S01]  /*4ca0*/  FMUL.FTZ R152, R152, R3.reuse ;  /* 0x0000000398987220 */ /* 0x080fe20000410000 */
[-C--:B------:R-:W-:Y:S01]  /*4cb0*/  FFMA.FTZ R180, R25, R3.reuse, -R198 ;  /* 0x0000000319b47223 */ /* 0x080fe200000108c6 */
[-C--:B------:R-:W-:Y:S01]  /*4cc0*/  FFMA.FTZ R181, R27, R3.reuse, -R12 ;  /* 0x000000031bb57223 */ /* 0x080fe2000001080c */
[----:B------:R0:W-:Y:S01]  /*4cd0*/  MUFU.EX2 R10, R20 ;  /* 0x00000014000a7308 */ /* 0x0001e20000000800 */
[-C--:B------:R-:W-:Y:S01]  /*4ce0*/  FFMA.FTZ R182, R28, R3.reuse, -R198 ;  /* 0x000000031cb67223 */ /* 0x080fe200000108c6 */
[-C--:B------:R-:W-:Y:S01]  /*4cf0*/  FFMA.FTZ R183, R30, R3.reuse, -R12 ;  /* 0x000000031eb77223 */ /* 0x080fe2000001080c */
[-CC-:B------:R-:W-:Y:S01]  /*4d00*/  FFMA.FTZ R13, R29, R3.reuse, -R198.reuse ;  /* 0x000000031d0d7223 */ /* 0x180fe200000108c6 */
[-C--:B------:R-:W-:Y:S01]  /*4d10*/  FFMA.FTZ R176, R32, R3.reuse, -R198 ;  /* 0x0000000320b07223 */ /* 0x080fe200000108c6 */
[-C--:B------:R-:W-:Y:S01]  /*4d20*/  FFMA.FTZ R177, R34, R3.reuse, -R12 ;  /* 0x0000000322b17223 */ /* 0x080fe2000001080c */
[-C--:B------:R-:W-:Y:S01]  /*4d30*/  FFMA.FTZ R15, R33, R3.reuse, -R198 ;  /* 0x00000003210f7223 */ /* 0x080fe200000108c6 */
[-CC-:B------:R-:W-:Y:S01]  /*4d40*/  FFMA.FTZ R24, R35, R3.reuse, -R12.reuse ;  /* 0x0000000323187223 */ /* 0x180fe2000001080c */
[----:B------:R-:W1:Y:S01]  /*4d50*/  MUFU.EX2 R11, R11 ;  /* 0x0000000b000b7308 */ /* 0x000e620000000800 */
[-C--:B0-----:R-:W-:Y:S01]  /*4d60*/  FFMA.FTZ R20, R31, R3.reuse, -R12 ;  /* 0x000000031f147223 */ /* 0x081fe2000001080c */
[-C--:B------:R-:W-:Y:S01]  /*4d70*/  FFMA.FTZ R178, R36, R3.reuse, -R198 ;  /* 0x0000000324b27223 */ /* 0x080fe200000108c6 */
[-C--:B------:R-:W-:Y:S01]  /*4d80*/  FFMA.FTZ R179, R38, R3.reuse, -R12 ;  /* 0x0000000326b37223 */ /* 0x080fe2000001080c */
[-C--:B------:R-:W-:Y:S01]  /*4d90*/  FFMA.FTZ R21, R37, R3.reuse, -R198 ;  /* 0x0000000325157223 */ /* 0x080fe200000108c6 */
[-C--:B------:R-:W-:Y:S01]  /*4da0*/  FFMA.FTZ R26, R39, R3.reuse, -R12 ;  /* 0x00000003271a7223 */ /* 0x080fe2000001080c */
[-C--:B------:R-:W-:Y:S01]  /*4db0*/  FFMA.FTZ R172, R40, R3.reuse, -R198 ;  /* 0x0000000328ac7223 */ /* 0x080fe200000108c6 */
[-C--:B------:R-:W-:Y:S01]  /*4dc0*/  FFMA.FTZ R173, R42, R3.reuse, -R12 ;  /* 0x000000032aad7223 */ /* 0x080fe2000001080c */
[----:B------:R0:W-:Y:S01]  /*4dd0*/  MUFU.EX2 R9, R152 ;  /* 0x0000009800097308 */ /* 0x0001e20000000800 */
[-C--:B------:R-:W-:Y:S01]  /*4de0*/  FFMA.FTZ R25, R41, R3.reuse, -R198 ;  /* 0x0000000329197223 */ /* 0x080fe200000108c6 */
[-C--:B------:R-:W-:Y:S01]  /*4df0*/  FFMA.FTZ R28, R43, R3.reuse, -R12 ;  /* 0x000000032b1c7223 */ /* 0x080fe2000001080c */
[-C--:B------:R-:W-:Y:S01]  /*4e00*/  FFMA.FTZ R174, R44, R3.reuse, -R198 ;  /* 0x000000032cae7223 */ /* 0x080fe200000108c6 */
[-C--:B------:R-:W-:Y:S01]  /*4e10*/  FFMA.FTZ R175, R46, R3.reuse, -R12 ;  /* 0x000000032eaf7223 */ /* 0x080fe2000001080c */
[-C--:B------:R-:W-:Y:S01]  /*4e20*/  FFMA.FTZ R29, R45, R3.reuse, -R198 ;  /* 0x000000032d1d7223 */ /* 0x080fe200000108c6 */
[-C--:B------:R-:W-:Y:S01]  /*4e30*/  FFMA.FTZ R30, R47, R3.reuse, -R12 ;  /* 0x000000032f1e7223 */ /* 0x080fe2000001080c */
[----:B------:R-:W-:Y:S01]  /*4e40*/  FFMA.FTZ R168, R48, R3, -R198 ;  /* 0x0000000330a87223 */ /* 0x000fe200000108c6 */
[----:B------:R-:W2:Y:S01]  /*4e50*/  MUFU.EX2 R14, R14 ;  /* 0x0000000e000e7308 */ /* 0x000ea20000000800 */
[----:B-1----:R-:W-:Y:S01]  /*4e60*/  FFMA.FTZ R7, R10, R7, R11 ;  /* 0x000000070a077223 */ /* 0x002fe2000001000b */
[-C--:B------:R-:W-:Y:S01]  /*4e70*/  FFMA.FTZ R169, R50, R3.reuse, -R12 ;  /* 0x0000000332a97223 */ /* 0x080fe2000001080c */
[-C--:B------:R-:W-:Y:S01]  /*4e80*/  FFMA.FTZ R33, R49, R3.reuse, -R198 ;  /* 0x0000000331217223 */ /* 0x080fe200000108c6 */
[-C--:B------:R-:W-:Y:S01]  /*4e90*/  FFMA.FTZ R32, R51, R3.reuse, -R12 ;  /* 0x0000000333207223 */ /* 0x080fe2000001080c */
[-C--:B------:R-:W-:Y:S01]  /*4ea0*/  FFMA.FTZ R170, R52, R3.reuse, -R198 ;  /* 0x0000000334aa7223 */ /* 0x080fe200000108c6 */
[-C--:B------:R-:W-:Y:S01]  /*4eb0*/  FFMA.FTZ R171, R54, R3.reuse, -R12 ;  /* 0x0000000336ab7223 */ /* 0x080fe2000001080c */
[-C--:B------:R-:W-:Y:S01]  /*4ec0*/  FFMA.FTZ R37, R53, R3.reuse, -R198 ;  /* 0x0000000335257223 */ /* 0x080fe200000108c6 */
[----:B------:R-:W1:Y:S01]  /*4ed0*/  MUFU.EX2 R180, R180 ;  /* 0x000000b400b47308 */ /* 0x000e620000000800 */
[-C--:B------:R-:W-:Y:S01]  /*4ee0*/  FFMA.FTZ R34, R55, R3.reuse, -R12 ;  /* 0x0000000337227223 */ /* 0x080fe2000001080c */
[-C--:B0-----:R-:W-:Y:S01]  /*4ef0*/  FFMA.FTZ R152, R56, R3.reuse, -R198 ;  /* 0x0000000338987223 */ /* 0x081fe200000108c6 */
[-C--:B------:R-:W-:Y:S01]  /*4f00*/  FFMA.FTZ R153, R58, R3.reuse, -R12 ;  /* 0x000000033a997223 */ /* 0x080fe2000001080c */
[-C--:B------:R-:W-:Y:S01]  /*4f10*/  FFMA.FTZ R41, R57, R3.reuse, -R198 ;  /* 0x0000000339297223 */ /* 0x080fe200000108c6 */
[-C--:B------:R-:W-:Y:S01]  /*4f20*/  FFMA.FTZ R36, R59, R3.reuse, -R12 ;  /* 0x000000033b247223 */ /* 0x080fe2000001080c */
[-C--:B------:R-:W-:Y:S01]  /*4f30*/  FFMA.FTZ R154, R60, R3.reuse, -R198 ;  /* 0x000000033c9a7223 */ /* 0x080fe200000108c6 */
[-C--:B------:R-:W-:Y:S01]  /*4f40*/  FFMA.FTZ R155, R62, R3.reuse, -R12 ;  /* 0x000000033e9b7223 */ /* 0x080fe2000001080c */
[----:B------:R-:W0:Y:S01]  /*4f50*/  MUFU.EX2 R181, R181 ;  /* 0x000000b500b57308 */ /* 0x000e220000000800 */
[----:B--2---:R-:W-:Y:S01]  /*4f60*/  FFMA.FTZ R6, R9, R6, R14 ;  /* 0x0000000609067223 */ /* 0x004fe2000001000e */
[-C--:B------:R-:W-:Y:S01]  /*4f70*/  FFMA.FTZ R45, R61, R3.reuse, -R198 ;  /* 0x000000033d2d7223 */ /* 0x080fe200000108c6 */
[-C--:B------:R-:W-:Y:S01]  /*4f80*/  FFMA.FTZ R38, R63, R3.reuse, -R12 ;  /* 0x000000033f267223 */ /* 0x080fe2000001080c */
[-C--:B------:R-:W-:Y:S01]  /*4f90*/  FFMA.FTZ R156, R64, R3.reuse, -R198 ;  /* 0x00000003409c7223 */ /* 0x080fe200000108c6 */
[-C--:B------:R-:W-:Y:S01]  /*4fa0*/  FFMA.FTZ R157, R66, R3.reuse, -R12 ;  /* 0x00000003429d7223 */ /* 0x080fe2000001080c */
[-CC-:B------:R-:W-:Y:S01]  /*4fb0*/  FFMA.FTZ R49, R65, R3.reuse, -R198.reuse ;  /* 0x0000000341317223 */ /* 0x180fe200000108c6 */
[-C--:B------:R-:W-:Y:S01]  /*4fc0*/  FFMA.FTZ R158, R68, R3.reuse, -R198 ;  /* 0x00000003449e7223 */ /* 0x080fe200000108c6 */
[----:B------:R-:W2:Y:S01]  /*4fd0*/  MUFU.EX2 R182, R182 ;  /* 0x000000b600b67308 */ /* 0x000ea20000000800 */
[----:B-1----:R-:W-:Y:S01]  /*4fe0*/  FADD.FTZ R7, R180, R7 ;  /* 0x00000007b4077221 */ /* 0x002fe20000010000 */
[-C--:B------:R-:W-:Y:S01]  /*4ff0*/  FFMA.FTZ R159, R70, R3.reuse, -R12 ;  /* 0x00000003469f7223 */ /* 0x080fe2000001080c */
[-CC-:B------:R-:W-:Y:S01]  /*5000*/  FFMA.FTZ R53, R69, R3.reuse, -R198.reuse ;  /* 0x0000000345357223 */ /* 0x180fe200000108c6 */
[-C--:B------:R-:W-:Y:S01]  /*5010*/  FFMA.FTZ R160, R72, R3.reuse, -R198 ;  /* 0x0000000348a07223 */ /* 0x080fe200000108c6 */
[-C--:B------:R-:W-:Y:S01]  /*5020*/  FFMA.FTZ R161, R74, R3.reuse, -R12 ;  /* 0x000000034aa17223 */ /* 0x080fe2000001080c */
[-C--:B------:R-:W-:Y:S01]  /*5030*/  FFMA.FTZ R57, R73, R3.reuse, -R198 ;  /* 0x0000000349397223 */ /* 0x080fe200000108c6 */
[-C--:B------:R-:W-:Y:S01]  /*5040*/  FFMA.FTZ R75, R75, R3.reuse, -R12 ;  /* 0x000000034b4b7223 */ /* 0x080fe2000001080c */
[----:B------:R-:W1:Y:S01]  /*5050*/  MUFU.EX2 R183, R183 ;  /* 0x000000b700b77308 */ /* 0x000e620000000800 */
[----:B0-----:R-:W-:Y:S01]  /*5060*/  FADD.FTZ R6, R181, R6 ;  /* 0x00000006b5067221 */ /* 0x001fe20000010000 */
[-C--:B------:R-:W-:Y:S01]  /*5070*/  FFMA.FTZ R162, R76, R3.reuse, -R198 ;  /* 0x000000034ca27223 */ /* 0x080fe200000108c6 */
[-C--:B------:R-:W-:Y:S01]  /*5080*/  FFMA.FTZ R78, R78, R3.reuse, -R12 ;  /* 0x000000034e4e7223 */ /* 0x080fe2000001080c */
[-C--:B------:R-:W-:Y:S01]  /*5090*/  FFMA.FTZ R61, R77, R3.reuse, -R198 ;  /* 0x000000034d3d7223 */ /* 0x080fe200000108c6 */
[-C--:B------:R-:W-:Y:S01]  /*50a0*/  FFMA.FTZ R79, R79, R3.reuse, -R12 ;  /* 0x000000034f4f7223 */ /* 0x080fe2000001080c */
[-C--:B------:R-:W-:Y:S01]  /*50b0*/  FFMA.FTZ R164, R80, R3.reuse, -R198 ;  /* 0x0000000350a47223 */ /* 0x080fe200000108c6 */
[-C--:B------:R-:W-:Y:S01]  /*50c0*/  FFMA.FTZ R82, R82, R3.reuse, -R12 ;  /* 0x0000000352527223 */ /* 0x080fe2000001080c */
[----:B------:R-:W0:Y:S01]  /*50d0*/  MUFU.EX2 R13, R13 ;  /* 0x0000000d000d7308 */ /* 0x000e220000000800 */
[----:B--2---:R-:W-:Y:S01]  /*50e0*/  FADD.FTZ R40, R182, R7 ;  /* 0x00000007b6287221 */ /* 0x004fe20000010000 */
[-C--:B------:R-:W-:Y:S01]  /*50f0*/  FFMA.FTZ R65, R81, R3.reuse, -R198 ;  /* 0x0000000351417223 */ /* 0x080fe200000108c6 */
[-C--:B------:R-:W-:Y:S01]  /*5100*/  FFMA.FTZ R83, R83, R3.reuse, -R12 ;  /* 0x0000000353537223 */ /* 0x080fe2000001080c */
[-C--:B------:R-:W-:Y:S01]  /*5110*/  FFMA.FTZ R166, R84, R3.reuse, -R198 ;  /* 0x0000000354a67223 */ /* 0x080fe200000108c6 */
[-C--:B------:R-:W-:Y:S01]  /*5120*/  FFMA.FTZ R86, R86, R3.reuse, -R12 ;  /* 0x0000000356567223 */ /* 0x080fe2000001080c */
[----:B------:R-:W-:-:S02]  /*5130*/  FFMA.FTZ R69, R85, R3, -R198 ;  /* 0x0000000355457223 */ /* 0x000fc400000108c6 */
[----:B------:R-:W2:Y:S01]  /*5140*/  MUFU.EX2 R20, R20 ;  /* 0x0000001400147308 */ /* 0x000ea20000000800 */
[----:B-1----:R-:W-:-:S07]  /*5150*/  FADD.FTZ R7, R183, R6 ;  /* 0x00000006b7077221 */ /* 0x002fce0000010000 */
[----:B------:R-:W1:Y:S01]  /*5160*/  MUFU.EX2 R176, R176 ;  /* 0x000000b000b07308 */ /* 0x000e620000000800 */
[----:B0-----:R-:W-:-:S07]  /*5170*/  FADD.FTZ R27, R13, R40 ;  /* 0x000000280d1b7221 */ /* 0x001fce0000010000 */
[----:B------:R-:W0:Y:S01]  /*5180*/  MUFU.EX2 R177, R177 ;  /* 0x000000b100b17308 */ /* 0x000e220000000800 */
[----:B--2---:R-:W-:-:S07]  /*5190*/  FADD.FTZ R6, R20, R7 ;  /* 0x0000000714067221 */ /* 0x004fce0000010000 */
[----:B------:R-:W2:Y:S01]  /*51a0*/  MUFU.EX2 R15, R15 ;  /* 0x0000000f000f7308 */ /* 0x000ea20000000800 */
[----:B-1----:R-:W-:-:S07]  /*51b0*/  FADD.FTZ R40, R176, R27 ;  /* 0x0000001bb0287221 */ /* 0x002fce0000010000 */
[----:B------:R-:W1:Y:S01]  /*51c0*/  MUFU.EX2 R24, R24 ;  /* 0x0000001800187308 */ /* 0x000e620000000800 */
[----:B0-----:R-:W-:-:S07]  /*51d0*/  FADD.FTZ R7, R177, R6 ;  /* 0x00000006b1077221 */ /* 0x001fce0000010000 */
[----:B------:R-:W0:Y:S01]  /*51e0*/  MUFU.EX2 R178, R178 ;  /* 0x000000b200b27308 */ /* 0x000e220000000800 */
[----:B--2---:R-:W-:Y:S01]  /*51f0*/  FADD.FTZ R27, R15, R40 ;  /* 0x000000280f1b7221 */ /* 0x004fe20000010000 */
[----:B------:R-:W-:-:S06]  /*5200*/  FFMA.FTZ R40, R67, R3, -R12 ;  /* 0x0000000343287223 */ /* 0x000fcc000001080c */
        /* <DEDUP_REMOVED lines=15> */
[----:B0-----:R-:W-:Y:S01]  /*5300*/  FADD.FTZ R27, R25, R42 ;  /* 0x0000002a191b7221 */ /* 0x001fe20000010000 */
[-CC-:B------:R-:W-:Y:S01]  /*5310*/  FFMA.FTZ R42, R71, R3.reuse, -R12.reuse ;  /* 0x00000003472a7223 */ /* 0x180fe2000001080c */
[----:B------:R-:W-:-:S05]  /*5320*/  FFMA.FTZ R12, R87, R3, -R12 ;  /* 0x00000003570c7223 */ /* 0x000fca000001080c */
        /* <DEDUP_REMOVED lines=57> */
[----:B-1----:R-:W-:Y:S01]  /*56c0*/  FADD.FTZ R6, R42, R7 ;  /* 0x000000072a067221 */ /* 0x002fe20000010000 */
[----:B------:R-:W-:-:S04]  /*56d0*/  IMAD.U32 R7, RZ, RZ, UR7 ;  /* 0x00000007ff077e24 */ /* 0x000fc8000f8e00ff */
[----:B------:R-:W-:Y:S02]  /*56e0*/  @P1 VIADD R7, R7, 0x34840 ;  /* 0x0003484007071836 */ /* 0x000fe40000000000 */
[----:B------:R-:W1:Y:S01]  /*56f0*/  MUFU.EX2 R57, R57 ;  /* 0x0000003900397308 */ /* 0x000e620000000800 */
[----:B0-----:R-:W-:Y:S02]  /*5700*/  FADD.FTZ R44, R160, R27 ;  /* 0x0000001ba02c7221 */ /* 0x001fe40000010000 */
[----:B------:R-:W-:-:S04]  /*5710*/  @P1 PRMT R7, R18, 0x654, R7 ;  /* 0x0000065412071816 */ /* 0x000fc80000000007 */
[----:B------:R0:W-:Y:S01]  /*5720*/  @P1 SYNCS.ARRIVE.TRANS64.RED.A1T0 RZ, [R7+URZ], RZ ;  /* 0x000000ff07ff19a7 */ /* 0x0001e2000810043f */
[----:B------:R-:W3:Y:S01]  /*5730*/  MUFU.EX2 R75, R75 ;  /* 0x0000004b004b7308 */ /* 0x000ee20000000800 */
[----:B--2---:R-:W-:-:S07]  /*5740*/  FADD.FTZ R6, R161, R6 ;  /* 0x00000006a1067221 */ /* 0x004fce0000010000 */
[----:B------:R-:W2:Y:S01]  /*5750*/  MUFU.EX2 R162, R162 ;  /* 0x000000a200a27308 */ /* 0x000ea20000000800 */
[----:B-1----:R-:W-:-:S07]  /*5760*/  FADD.FTZ R27, R57, R44 ;  /* 0x0000002c391b7221 */ /* 0x002fce0000010000 */
[----:B------:R-:W1:Y:S01]  /*5770*/  MUFU.EX2 R163, R78 ;  /* 0x0000004e00a37308 */ /* 0x000e620000000800 */
[----:B---3--:R-:W-:-:S07]  /*5780*/  FADD.FTZ R6, R75, R6 ;  /* 0x000000064b067221 */ /* 0x008fce0000010000 */
        /* <DEDUP_REMOVED lines=20> */
[----:B-1----:R-:W-:-:S03]  /*58d0*/  FADD.FTZ R7, R69, R44 ;  /* 0x0000002c45077221 */ /* 0x002fc60000010000 */
[----:B0-----:R-:W-:Y:S01]  /*58e0*/  FADD.FTZ R6, R27, R6 ;  /* 0x000000061b067221 */ /* 0x001fe20000010000 */
[----:B------:R-:W-:Y:S06]  /*58f0*/  @!P0 BRA `(.L_x_201) ;  /* 0x0000000000048947 */ /* 0x000fec0003800000 */
[----:B------:R-:W-:Y:S01]  /*5900*/  BPT.TRAP 0x1 ;  /* 0x000000040000795c */ /* 0x000fe20000300000 */
.L_x_201:
[----:B------:R-:W-:Y:S01]  /*5910*/  ISETP.NE.AND P1, PT, R2, RZ, PT ;  /* 0x000000ff0200720c */ /* 0x000fe20003f25270 */
[----:B------:R-:W-:Y:S01]  /*5920*/  IMAD.U32 R12, RZ, RZ, UR14 ;  /* 0x0000000eff0c7e24 */ /* 0x000fe2000f8e00ff */
[----:B------:R-:W-:Y:S01]  /*5930*/  UMOV UR4, UR37 ;  /* 0x0000002500047c82 */ /* 0x000fe20008000000 */
[----:B------:R-:W-:Y:S01]  /*5940*/  UMOV UR5, UR36 ;  /* 0x0000002400057c82 */ /* 0x000fe20008000000 */
[----:B------:R-:W-:Y:S01]  /*5950*/  F2FP.F16.F32.PACK_AB R180, R180, R11 ;  /* 0x0000000bb4b4723e */ /* 0x000fe200000000ff */
[----:B------:R-:W-:Y:S01]  /*5960*/  IMAD.MOV.U32 R11, RZ, RZ, R0 ;  /* 0x000000ffff0b7224 */ /* 0x000fe200078e0000 */
[----:B------:R-:W-:Y:S01]  /*5970*/  F2FP.F16.F32.PACK_AB R182, R13, R182 ;  /* 0x000000b60db6723e */ /* 0x000fe200000000ff */
[----:B------:R-:W-:Y:S01]  /*5980*/  IMAD.MOV.U32 R13, RZ, RZ, R8 ;  /* 0x000000ffff0d7224 */ /* 0x000fe200078e0008 */
[----:B------:R-:W-:Y:S02]  /*5990*/  F2FP.F16.F32.PACK_AB R181, R181, R14 ;  /* 0x0000000eb5b5723e */ /* 0x000fe400000000ff */
[----:B------:R-:W-:-:S02]  /*59a0*/  F2FP.F16.F32.PACK_AB R183, R20, R183 ;  /* 0x000000b714b7723e */ /* 0x000fc400000000ff */
[----:B------:R-:W-:Y:S01]  /*59b0*/  F2FP.F16.F32.PACK_AB R176, R15, R176 ;  /* 0x000000b00fb0723e */ /* 0x000fe200000000ff */
[----:B------:R-:W-:Y:S01]  /*59c0*/  @P1 VIADD R12, R12, 0x34860 ;  /* 0x000348600c0c1836 */ /* 0x000fe20000000000 */
[----:B------:R-:W-:Y:S02]  /*59d0*/  F2FP.F16.F32.PACK_AB R177, R24, R177 ;  /* 0x000000b118b1723e */ /* 0x000fe400000000ff */
[----:B------:R-:W-:Y:S02]  /*59e0*/  F2FP.F16.F32.PACK_AB R178, R21, R178 ;  /* 0x000000b215b2723e */ /* 0x000fe400000000ff */
[----:B------:R-:W-:Y:S02]  /*59f0*/  @P1 PRMT R12, R17, 0x654, R12 ;  /* 0x00000654110c1816 */ /* 0x000fe4000000000c */
[----:B------:R-:W-:Y:S02]  /*5a00*/  F2FP.F16.F32.PACK_AB R179, R26, R179 ;  /* 0x000000b31ab3723e */ /* 0x000fe400000000ff */
[----:B------:R0:W-:Y:S01]  /*5a10*/  @P1 SYNCS.ARRIVE.TRANS64.RED.A1T0 RZ, [R12+URZ], RZ ;  /* 0x000000ff0cff19a7 */ /* 0x0001e2000810043f */
[C---:B------:R-:W-:Y:S01]  /*5a20*/  ISETP.GT.AND P1, PT, R197.reuse, RZ, PT ;  /* 0x000000ffc500720c */ /* 0x040fe20003f24270 */
[----:B------:R-:W-:Y:S01]  /*5a30*/  VIADD R197, R197, 0xffffffff ;  /* 0xffffffffc5c57836 */ /* 0x000fe20000000000 */
[----:B------:R-:W-:-:S02]  /*5a40*/  F2FP.F16.F32.PACK_AB R172, R25, R172 ;  /* 0x000000ac19ac723e */ /* 0x000fc400000000ff */
[----:B------:R-:W-:Y:S02]  /*5a50*/  F2FP.F16.F32.PACK_AB R173, R28, R173 ;  /* 0x000000ad1cad723e */ /* 0x000fe400000000ff */
[----:B------:R-:W-:Y:S02]  /*5a60*/  F2FP.F16.F32.PACK_AB R174, R29, R174 ;  /* 0x000000ae1dae723e */ /* 0x000fe400000000ff */
[----:B------:R-:W-:Y:S02]  /*5a70*/  F2FP.F16.F32.PACK_AB R175, R30, R175 ;  /* 0x000000af1eaf723e */ /* 0x000fe400000000ff */
[----:B------:R-:W-:Y:S02]  /*5a80*/  F2FP.F16.F32.PACK_AB R168, R33, R168 ;  /* 0x000000a821a8723e */ /* 0x000fe400000000ff */
[----:B------:R-:W-:Y:S02]  /*5a90*/  F2FP.F16.F32.PACK_AB R169, R32, R169 ;  /* 0x000000a920a9723e */ /* 0x000fe400000000ff */
        /* <DEDUP_REMOVED lines=17> */
[----:B------:R-:W-:Y:S01]  /*5bb0*/  F2FP.F16.F32.PACK_AB R167, R27, R167 ;  /* 0x000000a71ba7723e */ /* 0x000fe200000000ff */
[----:B0-----:R-:W-:Y:S06]  /*5bc0*/  @P1 BRA `(.L_x_202) ;  /* 0xffffffdc009c1947 */ /* 0x001fec000383ffff */
.L_x_191:
        /* <DEDUP_REMOVED lines=67> */
.L_x_203:
        /* <DEDUP_REMOVED lines=9> */
.L_x_204:
[----:B-1----:R-:W-:Y:S05]  /*6090*/  @P1 BRA `(.L_x_205) ;  /* 0x0000000000081947 */ /* 0x002fea0003800000 */
[----:B------:R-:W1:Y:S02]  /*60a0*/  SYNCS.PHASECHK.TRANS64.TRYWAIT P1, [UR9+0x34850], R4 ;  /* 0x03485004ff0075a7 */ /* 0x000e640008020149 */
[----:B-1----:R-:W-:Y:S05]  /*60b0*/  @!P1 BRA `(.L_x_206) ;  /* 0x0000006400d49947 */ /* 0x002fea0003800000 */
.L_x_205:
[----:B------:R-:W-:Y:S01]  /*60c0*/  UIADD3 UR5, UR4, 0x400, URZ ;  /* 0x0000040004057890 */ /* 0x000fe2000fffe03f */
[----:B------:R-:W-:Y:S01]  /*60d0*/  WARPGROUP.ARRIVE ;  /* 0x00000000000079c5 */ /* 0x000fe20000000000 */
[----:B------:R-:W-:Y:S01]  /*60e0*/  UMOV UR7, 0x40000040 ;  /* 0x4000004000077882 */ /* 0x000fe20000000000 */
[----:B------:R-:W-:Y:S01]  /*60f0*/  UMOV UR11, 0x40000040 ;  /* 0x40000040000b7882 */ /* 0x000fe20000000000 */
[----:B------:R-:W-:Y:S01]  /*6100*/  USHF.R.U32.HI UR5, URZ, 0x4, UR5 ;  /* 0x000000043f057899 */ /* 0x000fe20008011605 */
[----:B01----:R-:W0:Y:S01]  /*6110*/  SHFL.BFLY PT, R4, R7, 0x2, 0x1f ;  /* 0x0c401f0007047f89 */ /* 0x003e2200000e0000 */
[----:B------:R-:W-:Y:S02]  /*6120*/  IMAD.MOV.U32 R89, RZ, RZ, -0x800000 ;  /* 0xff800000ff597424 */ /* 0x000fe400078e00ff */
[----:B------:R-:W-:Y:S01]  /*6130*/  ULOP3.LUT UR5, UR5, 0x3fff, URZ, 0xc0, !UPT ;  /* 0x00003fff05057892 */ /* 0x000fe2000f8ec03f */
[----:B------:R-:W1:Y:S01]  /*6140*/  SHFL.BFLY PT, R5, R6, 0x2, 0x1f ;  /* 0x0c401f0006057f89 */ /* 0x000e6200000e0000 */
[----:B------:R-:W-:-:S02]  /*6150*/  IMAD.MOV.U32 R88, RZ, RZ, -0x800000 ;  /* 0xff800000ff587424 */ /* 0x000fc400078e00ff */
[----:B------:R-:W-:-:S04]  /*6160*/  ULOP3.LUT UR5, UR5, 0x4000000, URZ, 0xfc, !UPT ;  /* 0x0400000005057892 */ /* 0x000fc8000f8efc3f */
[----:B------:R-:W-:-:S04]  /*6170*/  ULEA UR6, UR36, UR5, 0xb ;  /* 0x0000000524067291 */ /* 0x000fc8000f8e583f */
[----:B------:R-:W-:-:S05]  /*6180*/  UIADD3 UR8, UR6, 0x80, URZ ;  /* 0x0000008006087890 */ /* 0x000fca000fffe03f */
[----:B------:R-:W-:Y:S01]  /*6190*/  HGMMA.64x128x16.F32 R24, R180, gdesc[UR4].tnspB, R24, gsb0 ;  /* 0x41e00004b4187df0 */ /* 0x000fe20008000818 */
[----:B------:R-:W-:Y:S01]  /*61a0*/  UMOV UR7, 0x40000040 ;  /* 0x4000004000077882 */ /* 0x000fe20000000000 */
[----:B------:R-:W-:Y:S01]  /*61b0*/  UMOV UR10, UR8 ;  /* 0x00000008000a7c82 */ /* 0x000fe20008000000 */
[----:B------:R-:W-:Y:S01]  /*61c0*/  UIADD3 UR8, UR6, 0x100, URZ ;  /* 0x0000010006087890 */ /* 0x000fe2000fffe03f */
[----:B0-----:R-:W-:Y:S01]  /*61d0*/  FADD.FTZ R4, R4, R7 ;  /* 0x0000000704047221 */ /* 0x001fe20000010000 */
[----:B-1----:R-:W-:-:S04]  /*61e0*/  FADD.FTZ R9, R5, R6 ;  /* 0x0000000605097221 */ /* 0x002fc80000010000 */
[----:B------:R-:W0:Y:S04]  /*61f0*/  SHFL.BFLY PT, R5, R4, 0x1, 0x1f ;  /* 0x0c201f0004057f89 */ /* 0x000e2800000e0000 */
[----:B------:R-:W1:Y:S01]  /*6200*/  SHFL.BFLY PT, R10, R9, 0x1, 0x1f ;  /* 0x0c201f00090a7f89 */ /* 0x000e6200000e0000 */
[----:B0-----:R-:W-:Y:S01]  /*6210*/  FADD.FTZ R12, R4, R5 ;  /* 0x00000005040c7221 */ /* 0x001fe20000010000 */
[----:B------:R-:W-:Y:S02]  /*6220*/  IMAD.MOV.U32 R5, RZ, RZ, RZ ;  /* 0x000000ffff057224 */ /* 0x000fe400078e00ff */
[----:B-1----:R-:W-:Y:S02]  /*6230*/  FADD.FTZ R13, R9, R10 ;  /* 0x0000000a090d7221 */ /* 0x002fe40000010000 */
[----:B------:R-:W-:Y:S01]  /*6240*/  FSETP.NE.FTZ.AND P1, PT, R12, RZ, PT ;  /* 0x000000ff0c00720b */ /* 0x000fe20003f35000 */
[----:B------:R-:W-:-:S02]  /*6250*/  IMAD.MOV.U32 R10, RZ, RZ, RZ ;  /* 0x000000ffff0a7224 */ /* 0x000fc400078e00ff */
[----:B------:R-:W-:-:S10]  /*6260*/  FSETP.NE.FTZ.AND P2, PT, R13, RZ, PT ;  /* 0x000000ff0d00720b */ /* 0x000fd40003f55000 */
[----:B------:R-:W0:Y:S01]  /*6270*/  @P1 MUFU.LG2 R6, R12 ;  /* 0x0000000c00061308 */ /* 0x000e220000000c00 */
[C---:B------:R-:W-:Y:S02]  /*6280*/  @P1 FMUL.FTZ R7, R3.reuse, 0.69314718246459960938 ;  /* 0x3f31721803071820 */ /* 0x040fe40000410000 */
[----:B------:R-:W-:-:S05]  /*6290*/  @P2 FMUL.FTZ R4, R3, 0.69314718246459960938 ;  /* 0x3f31721803042820 */ /* 0x000fca0000410000 */
[----:B------:R-:W1:Y:S08]  /*62a0*/  @P2 MUFU.LG2 R11, R13 ;  /* 0x0000000d000b2308 */ /* 0x000e700000000c00 */
[----:B------:R2:W3:Y:S01]  /*62b0*/  @P1 MUFU.RCP R5, R12 ;  /* 0x0000000c00051308 */ /* 0x0004e20000001000 */
[----:B0-----:R-:W-:-:S04]  /*62c0*/  @P1 FMUL.FTZ R6, R6, 0.69314718246459960938 ;  /* 0x3f31721806061820 */ /* 0x001fc80000410000 */
[----:B------:R-:W-:-:S03]  /*62d0*/  @P1 FFMA.FTZ R89, R7, R0, R6 ;  /* 0x0000000007591223 */ /* 0x000fc60000010006 */
[----:B------:R2:W0:Y:S01]  /*62e0*/  @P2 MUFU.RCP R10, R13 ;  /* 0x0000000d000a2308 */ /* 0x0004220000001000 */
[----:B-1----:R-:W-:-:S04]  /*62f0*/  @P2 FMUL.FTZ R11, R11, 0.69314718246459960938 ;  /* 0x3f3172180b0b2820 */ /* 0x002fc80000410000 */
[----:B------:R-:W-:Y:S01]  /*6300*/  @P2 FFMA.FTZ R88, R4, R8, R11 ;  /* 0x0000000804582223 */ /* 0x000fe2000001000b */
[----:B------:R-:W-:Y:S02]  /*6310*/  WARPGROUP.DEPBAR.LE gsb0, 0x0 ;  /* 0x00008000000079c5 */ /* 0x000fe40000010000 */
[----:B------:R-:W-:-:S06]  /*6320*/  WARPGROUP.ARRIVE ;  /* 0x00000000000079c5 */ /* 0x000fcc0000000000 */
[----:B------:R-:W-:Y:S01]  /*6330*/  HGMMA.64x128x16.F32 R24, R176, gdesc[UR8].tnspB, R24, gsb0 ;  /* 0x41e00008b0187df0 */ /* 0x000fe20008000818 */
[----:B------:R-:W-:Y:S01]  /*6340*/  UMOV UR10, UR8 ;  /* 0x00000008000a7c82 */ /* 0x000fe20008000000 */
[----:B------:R-:W-:Y:S01]  /*6350*/  UMOV UR11, 0x40000040 ;  /* 0x40000040000b7882 */ /* 0x000fe20000000000 */
[----:B------:R-:W-:Y:S01]  /*6360*/  UIADD3 UR8, UR6, 0x180, URZ ;  /* 0x0000018006087890 */ /* 0x000fe2000fffe03f */
        /* <DEDUP_REMOVED lines=17> */
[----:B------:R-:W-:Y:S02]  /*6480*/  UIADD3 UR8, UR6, 0x300, URZ ;  /* 0x0000030006087890 */ /* 0x000fe4000fffe03f */
        /* <DEDUP_REMOVED lines=10> */
[----:B------:R-:W-:-:S07]  /*6530*/  WARPGROUP.ARRIVE ;  /* 0x00000000000079c5 */ /* 0x000fce0000000000 */
[----:B------:R-:W-:Y:S03]  /*6540*/  HGMMA.64x128x16.F32 R24, R164, gdesc[UR4].tnspB, R24, gsb0 ;  /* 0x41e00004a4187df0 */ /* 0x000fe60008000818 */
[----:B------:R-:W-:Y:S02]  /*6550*/  WARPGROUP.DEPBAR.LE gsb0, 0x0 ;  /* 0x00008000000079c5 */ /* 0x000fe40000010000 */
[----:B0-23--:R-:W-:Y:S05]  /*6560*/  @!P0 BRA `(.L_x_207) ;  /* 0x0000000000048947 */ /* 0x00dfea0003800000 */
[----:B------:R-:W-:Y:S01]  /*6570*/  BPT.TRAP 0x1 ;  /* 0x000000040000795c */ /* 0x000fe20000300000 */
.L_x_207:
[----:B------:R-:W0:Y:S01]  /*6580*/  S2UR UR5, SR_SWINHI ;  /* 0x00000000000579c3 */ /* 0x000e220000002f00 */
[----:B------:R-:W-:Y:S01]  /*6590*/  ISETP.NE.AND P1, PT, R2, RZ, PT ;  /* 0x000000ff0200720c */ /* 0x000fe20003f25270 */
[----:B------:R-:W-:Y:S02]  /*65a0*/  IMAD.U32 R0, RZ, RZ, UR9 ;  /* 0x00000009ff007e24 */ /* 0x000fe4000f8e00ff */
        /* <DEDUP_REMOVED lines=11> */
[----:B------:R-:W-:-:S02]  /*6660*/  @P1 VIADD R0, R0, 0x34860 ;  /* 0x0003486000001836 */ /* 0x000fc40000000000 */
        /* <DEDUP_REMOVED lines=9> */
[----:B------:R-:W-:Y:S01]  /*6700*/  UMOV UR6, UR4 ;  /* 0x0000000400067c82 */ /* 0x000fe20008000000 */
[----:B0-----:R-:W-:Y:S01]  /*6710*/  UMOV UR7, UR5 ;  /* 0x0000000500077c82 */ /* 0x001fe20008000000 */
[----:B------:R-:W-:Y:S01]  /*6720*/  FMUL.FTZ R65, R65, R5 ;  /* 0x0000000541417220 */ /* 0x000fe20000410000 */
[----:B------:R-:W-:-:S02]  /*6730*/  IMAD.U32 R36, RZ, RZ, UR6 ;  /* 0x00000006ff247e24 */ /* 0x000fc4000f8e00ff */
[-C--:B------:R-:W-:Y:S01]  /*6740*/  FMUL.FTZ R64, R64, R5.reuse ;  /* 0x0000000540407220 */ /* 0x080fe20000410000 */
        /* <DEDUP_REMOVED lines=11> */
[----:B------:R-:W-:Y:S01]  /*6800*/  IMAD.WIDE R4, R193, 0x2, R36 ;  /* 0x00000002c1047825 */ /* 0x000fe200078e0224 */
[----:B------:R-:W-:-:S03]  /*6810*/  @P1 PRMT R0, R17, 0x654, R0 ;  /* 0x0000065411001816 */ /* 0x000fc60000000000 */
[-C--:B------:R-:W-:Y:S01]  /*6820*/  FMUL.FTZ R98, R42, R10.reuse ;  /* 0x0000000a2a627220 */ /* 0x080fe20000410000 */
[-C--:B------:R-:W-:Y:S01]  /*6830*/  FMUL.FTZ R103, R35, R10.reuse ;  /* 0x0000000a23677220 */ /* 0x080fe20000410000 */
[-C--:B------:R-:W-:Y:S01]  /*6840*/  FMUL.FTZ R27, R27, R10.reuse ;  /* 0x0000000a1b1b7220 */ /* 0x080fe20000410000 */
[----:B------:R0:W-:Y:S01]  /*6850*/  @P1 SYNCS.ARRIVE.TRANS64.RED.A1T0 RZ, [R0+URZ], RZ ;  /* 0x000000ff00ff19a7 */ /* 0x0001e2000810043f */
[----:B------:R-:W-:Y:S01]  /*6860*/  IADD3 R99, P1, R4, 0x4040, RZ ;  /* 0x0000404004637810 */ /* 0x000fe20007f3e0ff */
[-C--:B------:R-:W-:Y:S01]  /*6870*/  FMUL.FTZ R100, R26, R10.reuse ;  /* 0x0000000a1a647220 */ /* 0x080fe20000410000 */
[C---:B------:R-:W-:Y:S01]  /*6880*/  IADD3 R33, P3, R4.reuse, 0x4000, RZ ;  /* 0x0000400004217810 */ /* 0x040fe20007f7e0ff */
[-C--:B------:R-:W-:Y:S01]  /*6890*/  FMUL.FTZ R31, R31, R10.reuse ;  /* 0x0000000a1f1f7220 */ /* 0x080fe20000410000 */
[----:B------:R-:W-:Y:S01]  /*68a0*/  IADD3 R13, P6, R4, 0x20, RZ ;  /* 0x00000020040d7810 */ /* 0x000fe20007fde0ff */
[-C--:B------:R-:W-:Y:S01]  /*68b0*/  FMUL.FTZ R104, R30, R10.reuse ;  /* 0x0000000a1e687220 */ /* 0x080fe20000410000 */
[----:B------:R-:W-:Y:S01]  /*68c0*/  LOP3.LUT R8, R33, 0x380, RZ, 0xc0, !PT ;  /* 0x0000038021087812 */ /* 0x000fe200078ec0ff */
[-C--:B------:R-:W-:Y:S01]  /*68d0*/  FMUL.FTZ R106, R34, R10.reuse ;  /* 0x0000000a226a7220 */ /* 0x080fe20000410000 */
[----:B0-----:R-:W-:Y:S01]  /*68e0*/  LOP3.LUT R0, R99, 0x380, RZ, 0xc0, !PT ;  /* 0x0000038063007812 */ /* 0x001fe200078ec0ff */
[-C--:B------:R-:W-:Y:S01]  /*68f0*/  FMUL.FTZ R102, R39, R10.reuse ;  /* 0x0000000a27667220 */ /* 0x080fe20000410000 */
[----:B------:R-:W-:Y:S01]  /*6900*/  IADD3 R35, P2, R4, 0x4020, RZ ;  /* 0x0000402004237810 */ /* 0x000fe20007f5e0ff */
[-C--:B------:R-:W-:Y:S01]  /*6910*/  FMUL.FTZ R105, R38, R10.reuse ;  /* 0x0000000a26697220 */ /* 0x080fe20000410000 */
[----:B------:R-:W-:Y:S01]  /*6920*/  SHF.R.U64 R0, R0, 0x3, RZ ;  /* 0x0000000300007819 */ /* 0x000fe200000012ff */
[-C--:B------:R-:W-:Y:S01]  /*6930*/  FMUL.FTZ R97, R43, R10.reuse ;  /* 0x0000000a2b617220 */ /* 0x080fe20000410000 */
[----:B------:R-:W-:Y:S01]  /*6940*/  SHF.R.U64 R8, R8, 0x3, RZ ;  /* 0x0000000308087819 */ /* 0x000fe200000012ff */
[-C--:B------:R-:W-:Y:S01]  /*6950*/  FMUL.FTZ R47, R47, R10.reuse ;  /* 0x0000000a2f2f7220 */ /* 0x080fe20000410000 */
[----:B------:R-:W-:Y:S01]  /*6960*/  LOP3.LUT R42, R0, R99, RZ, 0x3c, !PT ;  /* 0x00000063002a7212 */ /* 0x000fe200078e3cff */
[-C--:B------:R-:W-:Y:S01]  /*6970*/  FMUL.FTZ R46, R46, R10.reuse ;  /* 0x0000000a2e2e7220 */ /* 0x080fe20000410000 */
[----:B------:R-:W-:Y:S01]  /*6980*/  LOP3.LUT R0, R13, 0x380, RZ, 0xc0, !PT ;  /* 0x000003800d007812 */ /* 0x000fe200078ec0ff */
[-C--:B------:R-:W-:Y:S01]  /*6990*/  FMUL.FTZ R51, R51, R10.reuse ;  /* 0x0000000a33337220 */ /* 0x080fe20000410000 */
[----:B------:R-:W-:Y:S01]  /*69a0*/  IADD3 R29, P4, R4, 0x60, RZ ;  /* 0x00000060041d7810 */ /* 0x000fe20007f9e0ff */
[-C--:B------:R-:W-:Y:S01]  /*69b0*/  FMUL.FTZ R50, R50, R10.reuse ;  /* 0x0000000a32327220 */ /* 0x080fe20000410000 */
[----:B------:R-:W-:Y:S01]  /*69c0*/  SHF.R.U64 R0, R0, 0x3, RZ ;  /* 0x0000000300007819 */ /* 0x000fe200000012ff */
[-C--:B------:R-:W-:Y:S01]  /*69d0*/  FMUL.FTZ R55, R55, R10.reuse ;  /* 0x0000000a37377220 */ /* 0x080fe20000410000 */
[----:B------:R-:W-:Y:S01]  /*69e0*/  IADD3 R21, P5, R4, 0x40, RZ ;  /* 0x0000004004157810 */ /* 0x000fe20007fbe0ff */
        /* <DEDUP_REMOVED lines=17> */
[----:B------:R-:W-:Y:S01]  /*6b00*/  LOP3.LUT R10, R35, 0x380, RZ, 0xc0, !PT ;  /* 0x00000380230a7812 */ /* 0x000fe200078ec0ff */
[----:B------:R-:W0:Y:S01]  /*6b10*/  LDC R108, c[0x0][0xc38] ;  /* 0x00030e00ff6c7b82 */ /* 0x000e220000000800 */
[----:B------:R-:W-:Y:S01]  /*6b20*/  LOP3.LUT R38, R8, R33, RZ, 0x3c, !PT ;  /* 0x0000002108267212 */ /* 0x000fe200078e3cff */
[----:B------:R-:W-:Y:S01]  /*6b30*/  IMAD.X R43, RZ, RZ, R5, P1 ;  /* 0x000000ffff2b7224 */ /* 0x000fe200008e0605 */
[----:B------:R-:W-:Y:S01]  /*6b40*/  LOP3.LUT R14, R0, R13, RZ, 0x3c, !PT ;  /* 0x0000000d000e7212 */ /* 0x000fe200078e3cff */
[----:B------:R-:W-:Y:S01]  /*6b50*/  IMAD R9, R186, 0x40, R19 ;  /* 0x00000040ba097824 */ /* 0x000fe200078e0213 */
[----:B------:R-:W-:Y:S01]  /*6b60*/  LOP3.LUT R8, R29, 0x380, RZ, 0xc0, !PT ;  /* 0x000003801d087812 */ /* 0x000fe200078ec0ff */
[----:B------:R-:W-:Y:S01]  /*6b70*/  IMAD.X R15, RZ, RZ, R5, P6 ;  /* 0x000000ffff0f7224 */ /* 0x000fe200030e0605 */
[----:B------:R-:W-:Y:S01]  /*6b80*/  LOP3.LUT R0, R21, 0x380, RZ, 0xc0, !PT ;  /* 0x0000038015007812 */ /* 0x000fe200078ec0ff */
[----:B------:R-:W-:Y:S01]  /*6b90*/  IMAD.WIDE R36, R9, 0x2, R36 ;  /* 0x0000000209247825 */ /* 0x000fe200078e0224 */
[----:B------:R-:W-:Y:S01]  /*6ba0*/  SHF.R.U64 R10, R10, 0x3, RZ ;  /* 0x000000030a0a7819 */ /* 0x000fe200000012ff */
[----:B------:R-:W-:Y:S01]  /*6bb0*/  UIADD3 UR5, -UR39, URZ, URZ ;  /* 0x0000003f27057290 */ /* 0x000fe2000fffe13f */
[----:B------:R-:W-:Y:S01]  /*6bc0*/  SHF.R.U64 R8, R8, 0x3, RZ ;  /* 0x0000000308087819 */ /* 0x000fe200000012ff */
[----:B------:R-:W-:Y:S01]  /*6bd0*/  ULDC UR10, c[0x0][0xc44] ;  /* 0x00031100000a7ab9 */ /* 0x000fe20000000800 */
[----:B------:R-:W-:Y:S01]  /*6be0*/  SHF.R.U64 R0, R0, 0x3, RZ ;  /* 0x0000000300007819 */ /* 0x000fe200000012ff */
[--C-:B------:R-:W-:Y:S01]  /*6bf0*/  IMAD.X R41, RZ, RZ, R5.reuse, P2 ;  /* 0x000000ffff297224 */ /* 0x100fe200010e0605 */
[----:B------:R-:W-:Y:S01]  /*6c00*/  LOP3.LUT R40, R10, R35, RZ, 0x3c, !PT ;  /* 0x000000230a287212 */ /* 0x000fe200078e3cff */
[--C-:B------:R-:W-:Y:S01]  /*6c10*/  IMAD.X R39, RZ, RZ, R5.reuse, P3 ;  /* 0x000000ffff277224 */ /* 0x100fe200018e0605 */
[----:B------:R-:W-:Y:S01]  /*6c20*/  LOP3.LUT R10, R8, R29, RZ, 0x3c, !PT ;  /* 0x0000001d080a7212 */ /* 0x000fe200078e3cff */
[----:B------:R-:W-:Y:S01]  /*6c30*/  IMAD.X R11, RZ, RZ, R5, P4 ;  /* 0x000000ffff0b7224 */ /* 0x000fe200020e0605 */
[----:B------:R-:W-:Y:S01]  /*6c40*/  LOP3.LUT R8, R0, R21, RZ, 0x3c, !PT ;  /* 0x0000001500087212 */ /* 0x000fe200078e3cff */
[----:B------:R-:W-:Y:S01]  /*6c50*/  ULDC.64 UR8, c[0x0][0xb90] ;  /* 0x0002e40000087ab9 */ /* 0x000fe20000000a00 */
[----:B------:R-:W1:Y:S01]  /*6c60*/  LDC R0, c[0x0][0xbe8] ;  /* 0x0002fa00ff007b82 */ /* 0x000e620000000800 */
[----:B------:R-:W-:-:S02]  /*6c70*/  R2UR UR13, R189 ;  /* 0x00000000bd0d72ca */ /* 0x000fc400000e0000 */
[----:B------:R-:W-:Y:S02]  /*6c80*/  R2UR UR12, R188 ;  /* 0x00000000bc0c72ca */ /* 0x000fe400000e0000 */
[C---:B------:R-:W-:Y:S02]  /*6c90*/  IADD3 R45, P0, R4.reuse, 0x4060, RZ ;  /* 0x00004060042d7810 */ /* 0x040fe40007f1e0ff */
[----:B------:R-:W-:Y:S02]  /*6ca0*/  LOP3.LUT R9, R4, 0x380, RZ, 0xc0, !PT ;  /* 0x0000038004097812 */ /* 0x000fe400078ec0ff */
[----:B------:R-:W-:Y:S02]  /*6cb0*/  LOP3.LUT R44, R45, 0x380, RZ, 0xc0, !PT ;  /* 0x000003802d2c7812 */ /* 0x000fe400078ec0ff */
[----:B------:R-:W-:Y:S02]  /*6cc0*/  SHF.R.U64 R9, R9, 0x3, RZ ;  /* 0x0000000309097819 */ /* 0x000fe400000012ff */
[----:B------:R-:W-:Y:S01]  /*6cd0*/  SHF.R.U64 R44, R44, 0x3, RZ ;  /* 0x000000032c2c7819 */ /* 0x000fe200000012ff */
[----:B------:R-:W-:Y:S01]  /*6ce0*/  IMAD R99, RZ, RZ, -UR13 ;  /* 0x8000000dff637e24 */ /* 0x000fe2000f8e02ff */
[----:B------:R-:W-:Y:S01]  /*6cf0*/  IADD3 R21, P6, R36, 0x1000, RZ ;  /* 0x0000100024157810 */ /* 0x000fe20007fde0ff */
[----:B------:R-:W-:Y:S01]  /*6d00*/  UIMAD UR10, UR10, UR5, UR13 ;  /* 0x000000050a0a72a4 */ /* 0x000fe2000f8e020d */
[----:B------:R-:W-:Y:S01]  /*6d10*/  LOP3.LUT R4, R9, R4, RZ, 0x3c, !PT ;  /* 0x0000000409047212 */ /* 0x000fe200078e3cff */
[----:B0-----:R-:W-:Y:S01]  /*6d20*/  IMAD R99, R108, R99, UR12 ;  /* 0x0000000c6c637e24 */ /* 0x001fe2000f8e0263 */
[----:B------:R-:W-:Y:S01]  /*6d30*/  LOP3.LUT R44, R44, R45, RZ, 0x3c, !PT ;  /* 0x0000002d2c2c7212 */ /* 0x000fe200078e3cff */
[--C-:B------:R-:W-:Y:S01]  /*6d40*/  IMAD.X R45, RZ, RZ, R5.reuse, P0 ;  /* 0x000000ffff2d7224 */ /* 0x100fe200000e0605 */
[----:B------:R-:W-:Y:S01]  /*6d50*/  LOP3.LUT R34, R21, 0x380, RZ, 0xc0, !PT ;  /* 0x0000038015227812 */ /* 0x000fe200078ec0ff */
[----:B------:R-:W-:Y:S01]  /*6d60*/  IMAD.X R9, RZ, RZ, R5, P5 ;  /* 0x000000ffff097224 */ /* 0x000fe200028e0605 */
[----:B------:R-:W-:Y:S01]  /*6d70*/  MOV R110, R4 ;  /* 0x00000004006e7202 */ /* 0x000fe20000000f00 */
[----:B------:R-:W-:Y:S01]  /*6d80*/  USHF.R.S32.HI UR11, URZ, 0x1f, UR10 ;  /* 0x0000001f3f0b7899 */ /* 0x000fe2000801140a */
[----:B-1----:R-:W-:Y:S01]  /*6d90*/  ISETP.NE.AND P1, PT, R0, 0x1, PT ;  /* 0x000000010000780c */ /* 0x002fe20003f25270 */
[----:B------:R-:W-:Y:S01]  /*6da0*/  IMAD R111, R99, 0x80, R192 ;  /* 0x00000080636f7824 */ /* 0x000fe200078e02c0 */
[----:B------:R-:W-:Y:S01]  /*6db0*/  F2FP.F16.F32.PACK_AB R5, R27, R100 ;  /* 0x000000641b05723e */ /* 0x000fe200000000ff */
[----:B------:R-:W-:Y:S01]  /*6dc0*/  UIMAD UR5, UR11, UR8, URZ ;  /* 0x000000080b0572a4 */ /* 0x000fe2000f8e023f */
[----:B------:R-:W0:Y:S01]  /*6dd0*/  LDC.64 R100, c[0x0][0xb98] ;  /* 0x0002e600ff647b82 */ /* 0x000e220000000a00 */
[----:B------:R-:W-:Y:S01]  /*6de0*/  SHF.R.U64 R34, R34, 0x3, RZ ;  /* 0x0000000322227819 */ /* 0x000fe200000012ff */
[----:B------:R-:W-:Y:S01]  /*6df0*/  UIMAD.WIDE.U32 UR6, UR10, UR8, URZ ;  /* 0x000000080a0672a5 */ /* 0x000fe2000f8e003f */
[----:B------:R-:W-:Y:S01]  /*6e00*/  F2FP.F16.F32.PACK_AB R6, R6, R7 ;  /* 0x000000070606723e */ /* 0x000fe200000000ff */
[----:B------:R-:W-:Y:S01]  /*6e10*/  UIMAD UR5, UR10, UR9, UR5 ;  /* 0x000000090a0572a4 */ /* 0x000fe2000f8e0205 */
[----:B------:R-:W-:Y:S01]  /*6e20*/  LOP3.LUT R34, R34, R21, RZ, 0x3c, !PT ;  /* 0x0000001522227212 */ /* 0x000fe200078e3cff */
[----:B------:R-:W-:Y:S01]  /*6e30*/  USHF.R.S32.HI UR12, URZ, 0x1f, UR39 ;  /* 0x0000001f3f0c7899 */ /* 0x000fe20008011427 */
[C---:B------:R-:W-:Y:S01]  /*6e40*/  IADD3 R21, P0, R36.reuse, 0x6000, RZ ;  /* 0x0000600024157810 */ /* 0x040fe20007f1e0ff */
[----:B------:R-:W-:Y:S01]  /*6e50*/  UIADD3 UR5, UR7, UR5, URZ ;  /* 0x0000000507057290 */ /* 0x000fe2000fffe03f */
[----:B------:R-:W1:Y:S01]  /*6e60*/  @P1 LDC R108, c[0x0][0xbec] ;  /* 0x0002fb00ff6c1b82 */ /* 0x000e620000000800 */
[----:B------:R-:W-:Y:S01]  /*6e70*/  F2FP.F16.F32.PACK_AB R7, R31, R104 ;  /* 0x000000681f07723e */ /* 0x000fe200000000ff */
[----:B------:R-:W-:Y:S01]  /*6e80*/  IMAD.U32 R13, RZ, RZ, UR7 ;  /* 0x00000007ff0d7e24 */ /* 0x000fe2000f8e00ff */
[----:B------:R-:W-:Y:S01]  /*6e90*/  MOV R104, R44 ;  /* 0x0000002c00687202 */ /* 0x000fe20000000f00 */
[----:B------:R-:W-:Y:S01]  /*6ea0*/  IMAD.MOV.U32 R45, RZ, RZ, R111 ;  /* 0x000000ffff2d7224 */ /* 0x000fe200078e006f */
[----:B------:R-:W-:Y:S01]  /*6eb0*/  LOP3.LUT R20, R21, 0x380, RZ, 0xc0, !PT ;  /* 0x0000038015147812 */ /* 0x000fe200078ec0ff */
[----:B------:R-:W-:Y:S01]  /*6ec0*/  IMAD.U32 R12, RZ, RZ, UR6 ;  /* 0x00000006ff0c7e24 */ /* 0x000fe2000f8e00ff */
[C---:B------:R-:W-:Y:S01]  /*6ed0*/  IADD3 R35, P4, R36.reuse, 0x3000, RZ ;  /* 0x0000300024237810 */ /* 0x040fe20007f9e0ff */
[----:B------:R-:W2:Y:S01]  /*6ee0*/  @P1 LDC R109, c[0x0][0xbf0] ;  /* 0x0002fc00ff6d1b82 */ /* 0x000ea20000000800 */
[----:B------:R-:W-:Y:S01]  /*6ef0*/  IADD3 R33, P5, R36, 0x2000, RZ ;  /* 0x0000200024217810 */ /* 0x000fe20007fbe0ff */
[----:B------:R-:W-:Y:S01]  /*6f00*/  IMAD.U32 R13, RZ, RZ, UR5 ;  /* 0x00000005ff0d7e24 */ /* 0x000fe2000f8e00ff */
[----:B------:R-:W-:Y:S01]  /*6f10*/  SHF.R.U64 R20, R20, 0x3, RZ ;  /* 0x0000000314147819 */ /* 0x000fe200000012ff */
[----:B------:R-:W-:Y:S01]  /*6f20*/  ULDC.64 UR6, c[0x0][0xb88] ;  /* 0x0002e20000067ab9 */ /* 0x000fe20000000a00 */
[----:B------:R-:W-:Y:S01]  /*6f30*/  LOP3.LUT R30, R35, 0x380, RZ, 0xc0, !PT ;  /* 0x00000380231e7812 */ /* 0x000fe200078ec0ff */
[----:B------:R-:W-:Y:S01]  /*6f40*/  ULDC UR5, c[0x0][0xa88] ;  /* 0x0002a20000057ab9 */ /* 0x000fe20000000800 */
[----:B------:R-:W-:Y:S01]  /*6f50*/  LOP3.LUT R32, R33, 0x380, RZ, 0xc0, !PT ;  /* 0x0000038021207812 */ /* 0x000fe200078ec0ff */
[----:B0-----:R-:W-:Y:S01]  /*6f60*/  IMAD.WIDE.U32 R12, R100, UR39, R12 ;  /* 0x00000027640c7c25 */ /* 0x001fe2000f8e000c */
[----:B------:R-:W-:Y:S01]  /*6f70*/  F2FP.F16.F32.PACK_AB R4, R25, R24 ;  /* 0x000000181904723e */ /* 0x000fe200000000ff */
[----:B------:R-:W-:Y:S01]  /*6f80*/  BAR.SYNC.DEFER_BLOCKING 0x1, 0x100 ;  /* 0x0044000000007b1d */ /* 0x000fe20000010000 */
[----:B------:R-:W-:Y:S01]  /*6f90*/  LOP3.LUT R20, R20, R21, RZ, 0x3c, !PT ;  /* 0x0000001514147212 */ /* 0x000fe200078e3cff */
[----:B------:R-:W-:Y:S01]  /*6fa0*/  IMAD.X R31, RZ, RZ, R37, P4 ;  /* 0x000000ffff1f7224 */ /* 0x000fe200020e0625 */
[----:B------:R-:W-:-:S02]  /*6fb0*/  LOP3.LUT R21, R36, 0x380, RZ, 0xc0, !PT ;  /* 0x0000038024157812 */ /* 0x000fc400078ec0ff */
[----:B------:R-:W-:Y:S01]  /*6fc0*/  SHF.R.U64 R30, R30, 0x3, RZ ;  /* 0x000000031e1e7819 */ /* 0x000fe200000012ff */
[----:B-1----:R-:W-:Y:S01]  /*6fd0*/  @P1 IMAD.HI.U32 R44, R111, R108, RZ ;  /* 0x0000006c6f2c1227 */ /* 0x002fe200078e00ff */
[----:B------:R-:W-:Y:S01]  /*6fe0*/  SHF.R.U64 R32, R32, 0x3, RZ ;  /* 0x0000000320207819 */ /* 0x000fe200000012ff */
[----:B------:R-:W-:Y:S01]  /*6ff0*/  ULDC.64 UR8, c[0x0][0xae8] ;  /* 0x0002ba0000087ab9 */ /* 0x000fe20000000a00 */
[----:B------:R-:W-:Y:S02]  /*7000*/  SHF.R.U64 R21, R21, 0x3, RZ ;  /* 0x0000000315157819 */ /* 0x000fe400000012ff */
[----:B------:R-:W-:Y:S01]  /*7010*/  LOP3.LUT R30, R30, R35, RZ, 0x3c, !PT ;  /* 0x000000231e1e7212 */ /* 0x000fe200078e3cff */
[----:B------:R-:W-:Y:S01]  /*7020*/  IMAD.X R35, RZ, RZ, R37, P6 ;  /* 0x000000ffff237224 */ /* 0x000fe200030e0625 */
[----:B------:R-:W-:Y:S02]  /*7030*/  LOP3.LUT R32, R32, R33, RZ, 0x3c, !PT ;  /* 0x0000002120207212 */ /* 0x000fe400078e3cff */
[----:B--2---:R-:W-:-:S02]  /*7040*/  @P1 SHF.R.U32.HI R45, RZ, R109, R44 ;  /* 0x0000006dff2d1219 */ /* 0x004fc4000001162c */
[----:B------:R-:W-:Y:S02]  /*7050*/  MOV R109, R38 ;  /* 0x00000026006d7202 */ /* 0x000fe40000000f00 */
[C---:B------:R-:W-:Y:S01]  /*7060*/  IADD3 R33, P3, R36.reuse, 0x4000, RZ ;  /* 0x0000400024217810 */ /* 0x040fe20007f7e0ff */
[----:B------:R-:W-:Y:S01]  /*7070*/  IMAD.MOV R39, RZ, RZ, -R45 ;  /* 0x000000ffff277224 */ /* 0x000fe200078e0a2d */
[C---:B------:R-:W-:Y:S02]  /*7080*/  IADD3 R29, P2, R36.reuse, 0x5000, RZ ;  /* 0x00005000241d7810 */ /* 0x040fe40007f5e0ff */
[----:B------:R-:W-:Y:S01]  /*7090*/  IADD3 R107, P6, R36, 0x7000, RZ ;  /* 0x00007000246b7810 */ /* 0x000fe20007fde0ff */
[----:B------:R0:W-:Y:S01]  /*70a0*/  STSM.16.M88.4 [R110], R4 ;  /* 0x000000046e007844 */ /* 0x0001e20000000200 */
[----:B------:R-:W-:Y:S01]  /*70b0*/  LOP3.LUT R36, R21, R36, RZ, 0x3c, !PT ;  /* 0x0000002415247212 */ /* 0x000fe200078e3cff */
[--C-:B------:R-:W-:Y:S01]  /*70c0*/  IMAD.X R21, RZ, RZ, R37.reuse, P0 ;  /* 0x000000ffff157224 */ /* 0x100fe200000e0625 */
[----:B------:R-:W-:Y:S01]  /*70d0*/  IADD3 R12, P0, R45, R12, RZ ;  /* 0x0000000c2d0c7210 */ /* 0x000fe20007f1e0ff */
[--C-:B------:R-:W-:Y:S01]  /*70e0*/  IMAD.X R27, RZ, RZ, R37.reuse, P2 ;  /* 0x000000ffff1b7224 */ /* 0x100fe200010e0625 */
[----:B------:R-:W-:Y:S01]  /*70f0*/  LOP3.LUT R26, R29, 0x380, RZ, 0xc0, !PT ;  /* 0x000003801d1a7812 */ /* 0x000fe200078ec0ff */
[----:B------:R-:W-:Y:S01]  /*7100*/  IMAD.X R25, RZ, RZ, R37, P6 ;  /* 0x000000ffff197224 */ /* 0x000fe200030e0625 */
[----:B------:R-:W-:-:S02]  /*7110*/  MOV R15, R14 ;  /* 0x0000000e000f7202 */ /* 0x000fc40000000f00 */
[----:B------:R-:W-:Y:S02]  /*7120*/  SHF.R.U64 R26, R26, 0x3, RZ ;  /* 0x000000031a1a7819 */ /* 0x000fe400000012ff */
[----:B------:R-:W-:Y:S01]  /*7130*/  MOV R108, R40 ;  /* 0x00000028006c7202 */ /* 0x000fe20000000f00 */
[----:B------:R-:W-:Y:S01]  /*7140*/  IMAD R40, R99, 0x80, R191 ;  /* 0x0000008063287824 */ /* 0x000fe200078e02bf */
[----:B------:R-:W-:Y:S02]  /*7150*/  MOV R14, R8 ;  /* 0x00000008000e7202 */ /* 0x000fe40000000f00 */
[----:B------:R-:W-:Y:S01]  /*7160*/  F2FP.F16.F32.PACK_AB R8, R3, R92 ;  /* 0x0000005c0308723e */ /* 0x000fe200000000ff */
[----:B0-----:R-:W-:Y:S01]  /*7170*/  IMAD R4, R100, UR12, RZ ;  /* 0x0000000c64047c24 */ /* 0x001fe2000f8e02ff */
[----:B------:R-:W-:Y:S01]  /*7180*/  MOV R110, R10 ;  /* 0x0000000a006e7202 */ /* 0x000fe20000000f00 */
[C---:B------:R-:W-:Y:S01]  /*7190*/  IMAD R11, R0.reuse, R39, R111 ;  /* 0x00000027000b7224 */ /* 0x040fe200078e026f */
[----:B------:R-:W-:Y:S01]  /*71a0*/  SHF.R.S32.HI R39, RZ, 0x1f, R45 ;  /* 0x0000001fff277819 */ /* 0x000fe2000001142d */
[----:B------:R-:W-:Y:S01]  /*71b0*/  IMAD R101, R101, UR39, R4 ;  /* 0x0000002765657c24 */ /* 0x000fe2000f8e0204 */
[----:B------:R-:W-:Y:S01]  /*71c0*/  F2FP.F16.F32.PACK_AB R4, R95, R96 ;  /* 0x000000605f04723e */ /* 0x000fe200000000ff */
[----:B------:R-:W-:Y:S01]  /*71d0*/  IMAD R3, R0, UR5, RZ ;  /* 0x0000000500037c24 */ /* 0x000fe2000f8e02ff */
[----:B------:R-:W-:-:S02]  /*71e0*/  SHF.R.S32.HI R10, RZ, 0x1f, R11 ;  /* 0x0000001fff0a7819 */ /* 0x000fc4000001140b */
[----:B------:R-:W-:Y:S02]  /*71f0*/  IADD3.X R13, R39, R13, R101, P0, !PT ;  /* 0x0000000d270d7210 */ /* 0x000fe400007fe465 */
[----:B------:R-:W-:Y:S01]  /*7200*/  F2FP.F16.F32.PACK_AB R5, R103, R106 ;  /* 0x0000006a6705723e */ /* 0x000fe200000000ff */
[----:B------:R-:W-:Y:S01]  /*7210*/  IMAD R10, R10, UR6, RZ ;  /* 0x000000060a0a7c24 */ /* 0x000fe2000f8e02ff */
[----:B------:R-:W-:Y:S01]  /*7220*/  F2FP.F16.F32.PACK_AB R6, R93, R94 ;  /* 0x0000005e5d06723e */ /* 0x000fe200000000ff */
[C---:B------:R-:W-:Y:S01]  /*7230*/  IMAD.WIDE.U32 R12, R11.reuse, UR6, R12 ;  /* 0x000000060b0c7c25 */ /* 0x040fe2000f8e000c */
[----:B------:R-:W-:Y:S02]  /*7240*/  F2FP.F16.F32.PACK_AB R7, R102, R105 ;  /* 0x000000696607723e */ /* 0x000fe400000000ff */
[----:B------:R-:W-:Y:S01]  /*7250*/  LOP3.LUT R26, R26, R29, RZ, 0x3c, !PT ;  /* 0x0000001d1a1a7212 */ /* 0x000fe200078e3cff */
[----:B------:R-:W-:Y:S01]  /*7260*/  IMAD R39, R11, UR7, R10 ;  /* 0x000000070b277c24 */ /* 0x000fe2000f8e020a */
[----:B------:R-:W-:Y:S01]  /*7270*/  ULDC.64 UR6, c[0x0][0xb50] ;  /* 0x0002d40000067ab9 */ /* 0x000fe20000000a00 */
[----:B------:R0:W-:Y:S01]  /*7280*/  STSM.16.M88.4 [R15], R4 ;  /* 0x000000040f007844 */ /* 0x0001e20000000200 */
[----:B------:R-:W-:Y:S01]  /*7290*/  LOP3.LUT R24, R107, 0x380, RZ, 0xc0, !PT ;  /* 0x000003806b187812 */ /* 0x000fe200078ec0ff */
[----:B------:R-:W-:Y:S01]  /*72a0*/  IMAD.X R29, RZ, RZ, R37, P3 ;  /* 0x000000ffff1d7224 */ /* 0x000fe200018e0625 */
[----:B------:R-:W-:-:S02]  /*72b0*/  LOP3.LUT P0, RZ, R187, 0x3, RZ, 0xc0, !PT ;  /* 0x00000003bbff7812 */ /* 0x000fc4000780c0ff */
[----:B------:R-:W-:Y:S02]  /*72c0*/  F2FP.F16.F32.PACK_AB R9, R97, R98 ;  /* 0x000000626109723e */ /* 0x000fe400000000ff */
[----:B------:R-:W-:Y:S02]  /*72d0*/  F2FP.F16.F32.PACK_AB R10, R90, R91 ;  /* 0x0000005b5a0a723e */ /* 0x000fe400000000ff */
[----:B------:R-:W-:Y:S02]  /*72e0*/  F2FP.F16.F32.PACK_AB R11, R47, R46 ;  /* 0x0000002e2f0b723e */ /* 0x000fe400000000ff */
[----:B------:R-:W-:Y:S02]  /*72f0*/  LEA R38, P3, R12, UR6, 0x2 ;  /* 0x000000060c267c11 */ /* 0x000fe4000f8610ff */
[----:B------:R-:W-:Y:S01]  /*7300*/  SHF.R.U64 R24, R24, 0x3, RZ ;  /* 0x0000000318187819 */ /* 0x000fe200000012ff */
[----:B------:R1:W-:Y:S01]  /*7310*/  STSM.16.M88.4 [R14], R8 ;  /* 0x000000080e007844 */ /* 0x0003e20000000200 */
[CC--:B------:R-:W-:Y:S01]  /*7320*/  ISETP.GE.OR P2, PT, R40.reuse, R3.reuse, P0 ;  /* 0x000000032800720c */ /* 0x0c0fe20000746670 */
[----:B0-----:R-:W-:Y:S01]  /*7330*/  VIADD R4, R40, 0x8 ;  /* 0x0000000828047836 */ /* 0x001fe20000000000 */
[----:B------:R-:W-:Y:S01]  /*7340*/  F2FP.F16.F32.PACK_AB R6, R53, R52 ;  /* 0x000000343506723e */ /* 0x000fe200000000ff */
[----:B------:R-:W-:Y:S01]  /*7350*/  IMAD.IADD R5, R13, 0x1, R39 ;  /* 0x000000010d057824 */ /* 0x000fe200078e0227 */
[----:B------:R-:W-:Y:S01]  /*7360*/  F2FP.F16.F32.PACK_AB R7, R55, R54 ;  /* 0x000000363707723e */ /* 0x000fe200000000ff */
[----:B------:R-:W-:Y:S01]  /*7370*/  SHFL.IDX PT, R90, R38, RZ, 0x1c1f ;  /* 0x001c1fff265a7589 */ /* 0x000fe200000e0000 */
[----:B------:R-:W-:-:S02]  /*7380*/  ISETP.GE.OR P0, PT, R4, R3, P0 ;  /* 0x000000030400720c */ /* 0x000fc40000706670 */
[----:B------:R-:W-:Y:S02]  /*7390*/  LEA.HI.X R39, R12, UR7, R5, 0x2, P3 ;  /* 0x000000070c277c11 */ /* 0x000fe400098f1405 */
[----:B------:R-:W-:Y:S02]  /*73a0*/  F2FP.F16.F32.PACK_AB R4, R49, R48 ;  /* 0x000000303104723e */ /* 0x000fe400000000ff */
[----:B------:R-:W-:Y:S01]  /*73b0*/  F2FP.F16.F32.PACK_AB R5, R51, R50 ;  /* 0x000000323305723e */ /* 0x000fe200000000ff */
[----:B------:R-:W0:Y:S01]  /*73c0*/  SHFL.IDX PT, R91, R39, RZ, 0x1c1f ;  /* 0x001c1fff275b7589 */ /* 0x000e2200000e0000 */
[----:B------:R-:W-:Y:S02]  /*73d0*/  F2FP.F16.F32.PACK_AB R12, R57, R56 ;  /* 0x00000038390c723e */ /* 0x000fe400000000ff */
[----:B------:R-:W-:Y:S01]  /*73e0*/  F2FP.F16.F32.PACK_AB R13, R59, R58 ;  /* 0x0000003a3b0d723e */ /* 0x000fe200000000ff */
[----:B------:R-:W-:Y:S01]  /*73f0*/  STSM.16.M88.4 [R110], R4 ;  /* 0x000000046e007844 */ /* 0x000fe20000000200 */
[----:B-1----:R-:W-:Y:S01]  /*7400*/  F2FP.F16.F32.PACK_AB R14, R61, R60 ;  /* 0x0000003c3d0e723e */ /* 0x002fe200000000ff */
[----:B------:R-:W1:Y:S01]  /*7410*/  @P1 LDC R59, c[0x0][0xbec] ;  /* 0x0002fb00ff3b1b82 */ /* 0x000e620000000800 */
[----:B------:R-:W-:Y:S01]  /*7420*/  F2FP.F16.F32.PACK_AB R15, R63, R62 ;  /* 0x0000003e3f0f723e */ /* 0x000fe200000000ff */
[----:B------:R-:W-:Y:S01]  /*7430*/  SHFL.IDX PT, R56, R38, 0x1, 0x1c1f ;  /* 0x003c1f0026387f89 */ /* 0x000fe200000e0000 */
[----:B------:R-:W-:-:S02]  /*7440*/  F2FP.F16.F32.PACK_AB R72, R73, R72 ;  /* 0x000000484948723e */ /* 0x000fc400000000ff */
[----:B------:R-:W-:Y:S01]  /*7450*/  LOP3.LUT R24, R24, R107, RZ, 0x3c, !PT ;  /* 0x0000006b18187212 */ /* 0x000fe200078e3cff */
[----:B------:R-:W-:Y:S01]  /*7460*/  STSM.16.M88.4 [R109], R12 ;  /* 0x0000000c6d007844 */ /* 0x000fe20000000200 */
[----:B------:R-:W-:Y:S01]  /*7470*/  F2FP.F16.F32.PACK_AB R8, R65, R64 ;  /* 0x000000404108723e */ /* 0x000fe200000000ff */
[----:B------:R-:W2:Y:S01]  /*7480*/  @P1 LDC R58, c[0x0][0xbf0] ;  /* 0x0002fc00ff3a1b82 */ /* 0x000ea20000000800 */
[----:B------:R-:W-:Y:S01]  /*7490*/  F2FP.F16.F32.PACK_AB R9, R67, R66 ;  /* 0x000000424309723e */ /* 0x000fe200000000ff */
[----:B------:R-:W3:Y:S01]  /*74a0*/  SHFL.IDX PT, R57, R39, 0x1, 0x1c1f ;  /* 0x003c1f0027397f89 */ /* 0x000ee200000e0000 */
[----:B------:R-:W-:Y:S02]  /*74b0*/  F2FP.F16.F32.PACK_AB R10, R69, R68 ;  /* 0x00000044450a723e */ /* 0x000fe400000000ff */
[----:B------:R-:W-:Y:S02]  /*74c0*/  F2FP.F16.F32.PACK_AB R11, R71, R70 ;  /* 0x00000046470b723e */ /* 0x000fe400000000ff */
[----:B------:R-:W-:-:S02]  /*74d0*/  F2FP.F16.F32.PACK_AB R73, R75, R74 ;  /* 0x0000004a4b49723e */ /* 0x000fc400000000ff */
[----:B------:R-:W-:Y:S01]  /*74e0*/  F2FP.F16.F32.PACK_AB R80, R81, R80 ;  /* 0x000000505150723e */ /* 0x000fe200000000ff */
[----:B------:R-:W-:Y:S01]  /*74f0*/  STSM.16.M88.4 [R108], R8 ;  /* 0x000000086c007844 */ /* 0x000fe20000000200 */
[----:B------:R-:W-:Y:S02]  /*7500*/  MOV R107, R42 ;  /* 0x0000002a006b7202 */ /* 0x000fe40000000f00 */
[----:B------:R-:W-:Y:S02]  /*7510*/  F2FP.F16.F32.PACK_AB R74, R77, R76 ;  /* 0x0000004c4d4a723e */ /* 0x000fe400000000ff */
[----:B------:R-:W-:Y:S02]  /*7520*/  F2FP.F16.F32.PACK_AB R75, R79, R78 ;  /* 0x0000004e4f4b723e */ /* 0x000fe400000000ff */
[----:B------:R-:W-:Y:S02]  /*7530*/  F2FP.F16.F32.PACK_AB R81, R83, R82 ;  /* 0x000000525351723e */ /* 0x000fe400000000ff */
[----:B------:R-:W-:Y:S01]  /*7540*/  F2FP.F16.F32.PACK_AB R82, R85, R84 ;  /* 0x000000545552723e */ /* 0x000fe200000000ff */
[----:B------:R-:W-:Y:S01]  /*7550*/  STSM.16.M88.4 [R107], R72 ;  /* 0x000000486b007844 */ /* 0x000fe20000000200 */
[----:B------:R-:W-:-:S02]  /*7560*/  F2FP.F16.F32.PACK_AB R83, R87, R86 ;  /* 0x000000565753723e */ /* 0x000fc400000000ff */
[----:B------:R-:W-:Y:S02]  /*7570*/  LOP3.LUT R28, R33, 0x380, RZ, 0xc0, !PT ;  /* 0x00000380211c7812 */ /* 0x000fe400078ec0ff */
[----:B------:R-:W-:Y:S01]  /*7580*/  R2UR UR13, R184 ;  /* 0x00000000b80d72ca */ /* 0x000fe200000e0000 */
[----:B------:R-:W-:Y:S01]  /*7590*/  STSM.16.M88.4 [R104], R80 ;  /* 0x0000005068007844 */ /* 0x000fe20000000200 */
[----:B------:R-:W-:Y:S01]  /*75a0*/  UIMAD UR5, UR11, UR8, URZ ;  /* 0x000000080b0572a4 */ /* 0x000fe2000f8e023f */
[----:B------:R-:W-:Y:S01]  /*75b0*/  SHF.R.U64 R28, R28, 0x3, RZ ;  /* 0x000000031c1c7819 */ /* 0x000fe200000012ff */
[----:B------:R-:W-:Y:S01]  /*75c0*/  BAR.SYNC.DEFER_BLOCKING 0x1, 0x100 ;  /* 0x0044000000007b1d */ /* 0x000fe20000010000 */
[----:B------:R-:W-:Y:S02]  /*75d0*/  UIMAD.WIDE.U32 UR6, UR10, UR8, URZ ;  /* 0x000000080a0672a5 */ /* 0x000fe4000f8e003f */
[----:B------:R-:W-:Y:S01]  /*75e0*/  LOP3.LUT R28, R28, R33, RZ, 0x3c, !PT ;  /* 0x000000211c1c7212 */ /* 0x000fe200078e3cff */
[----:B------:R-:W-:Y:S01]  /*75f0*/  UIMAD UR5, UR10, UR9, UR5 ;  /* 0x000000090a0572a4 */ /* 0x000fe2000f8e0205 */
[----:B------:R-:W-:-:S02]  /*7600*/  IMAD.X R33, RZ, RZ, R37, P5 ;  /* 0x000000ffff217224 */ /* 0x000fc400028e0625 */
[----:B------:R-:W-:Y:S01]  /*7610*/  ULDC.64 UR8, c[0x0][0xaf0] ;  /* 0x0002bc0000087ab9 */ /* 0x000fe20000000a00 */
[----:B------:R-:W-:Y:S01]  /*7620*/  UIADD3 UR7, UR7, UR5, URZ ;  /* 0x0000000507077290 */ /* 0x000fe2000fffe03f */
[----:B0-----:R-:W-:Y:S01]  /*7630*/  @!P2 ST.E desc[UR60][R90.64], R89 ;  /* 0x000000595a00a985 */ /* 0x001fe2000c10193c */
[----:B------:R-:W-:Y:S02]  /*7640*/  UIADD3 UR4, UR4, 0x34820, URZ ;  /* 0x0003482004047890 */ /* 0x000fe4000fffe03f */
[----:B------:R-:W-:Y:S01]  /*7650*/  UIADD3 UR36, UR36, 0x1, URZ ;  /* 0x0000000124247890 */ /* 0x000fe2000fffe03f */
[----:B---3--:R0:W-:Y:S01]  /*7660*/  @!P0 ST.E desc[UR60][R56.64], R88 ;  /* 0x0000005838008985 */ /* 0x0081e2000c10193c */
[----:B------:R-:W-:-:S03]  /*7670*/  ULDC.64 UR10, c[0x0][0xa80] ;  /* 0x0002a000000a7ab9 */ /* 0x000fc60000000a00 */
[----:B------:R3:W5:Y:S04]  /*7680*/  LD.E.128 R44, desc[UR60][R34.64] ;  /* 0x0000003c222c7980 */ /* 0x000768000c101d00 */
[----:B------:R1:W5:Y:S01]  /*7690*/  LD.E.128 R12, desc[UR60][R20.64] ;  /* 0x0000003c140c7980 */ /* 0x000362000c101d00 */
[----:B0-----:R-:W-:Y:S01]  /*76a0*/  IMAD R56, R23, 0x20, R186 ;  /* 0x0000002017387824 */ /* 0x001fe200078e02ba */
[----:B------:R-:W-:Y:S01]  /*76b0*/  UIMAD UR5, UR12, UR8, URZ ;  /* 0x000000080c0572a4 */ /* 0x000fe2000f8e023f */
[----:B---3--:R-:W0:Y:S01]  /*76c0*/  LDC.64 R34, c[0x0][0xae0] ;  /* 0x0002b800ff227b82 */ /* 0x008e220000000a00 */
[----:B------:R3:W5:Y:S01]  /*76d0*/  LD.E.128 R8, desc[UR60][R24.64] ;  /* 0x0000003c18087980 */ /* 0x000762000c101d00 */
[----:B------:R-:W-:Y:S01]  /*76e0*/  IMAD R56, R99, 0x80, R56 ;  /* 0x0000008063387824 */ /* 0x000fe200078e0238 */
[----:B------:R-:W-:-:S02]  /*76f0*/  UIMAD.WIDE.U32 UR6, UR39, UR8, UR6 ;  /* 0x00000008270672a5 */ /* 0x000fc4000f8e0006 */
[----:B------:R-:W5:Y:S01]  /*7700*/  LD.E.128 R36, desc[UR60][R36.64] ;  /* 0x0000003c24247980 */ /* 0x000f62000c101d00 */
[----:B-1----:R-:W-:-:S03]  /*7710*/  @P1 IMAD.HI.U32 R21, R56, R59, RZ ;  /* 0x0000003b38151227 */ /* 0x002fc600078e00ff */
[----:B------:R-:W5:Y:S01]  /*7720*/  LD.E.128 R40, desc[UR60][R32.64] ;  /* 0x0000003c20287980 */ /* 0x000f62000c101d00 */
[----:B------:R-:W-:Y:S01]  /*7730*/  IMAD.MOV.U32 R20, RZ, RZ, R56 ;  /* 0x000000ffff147224 */ /* 0x000fe200078e0038 */
[----:B--2---:R-:W-:Y:S01]  /*7740*/  @P1 SHF.R.U32.HI R20, RZ, R58, R21 ;  /* 0x0000003aff141219 */ /* 0x004fe20000011615 */
[----:B------:R-:W-:Y:S01]  /*7750*/  UIMAD UR5, UR39, UR9, UR5 ;  /* 0x00000009270572a4 */ /* 0x000fe2000f8e0205 */
[----:B------:R-:W5:Y:S02]  /*7760*/  LD.E.128 R4, desc[UR60][R30.64] ;  /* 0x0000003c1e047980 */ /* 0x000f64000c101d00 */
[--C-:B------:R-:W-:Y:S01]  /*7770*/  SHF.R.S32.HI R21, RZ, 0x1f, R20.reuse ;  /* 0x0000001fff157819 */ /* 0x100fe20000011414 */
[----:B---3--:R-:W-:Y:S01]  /*7780*/  IMAD.MOV R25, RZ, RZ, -R20 ;  /* 0x000000ffff197224 */ /* 0x008fe200078e0a14 */
[----:B------:R-:W-:Y:S01]  /*7790*/  UIADD3 UR7, UR7, UR5, URZ ;  /* 0x0000000507077290 */ /* 0x000fe2000fffe03f */
[----:B------:R-:W5:Y:S01]  /*77a0*/  LD.E.128 R52, desc[UR60][R28.64] ;  /* 0x0000003c1c347980 */ /* 0x000f62000c101d00 */
[----:B------:R-:W-:Y:S01]  /*77b0*/  ULDC.64 UR8, c[0x0][0xad8] ;  /* 0x0002b60000087ab9 */ /* 0x000fe20000000a00 */
[----:B------:R-:W-:-:S02]  /*77c0*/  IMAD R25, R0, R25, R56 ;  /* 0x0000001900197224 */ /* 0x000fc400078e0238 */
[----:B------:R1:W5:Y:S01]  /*77d0*/  LD.E.128 R48, desc[UR60][R26.64] ;  /* 0x0000003c1a307980 */ /* 0x000362000c101d00 */
[----:B0-----:R-:W-:Y:S01]  /*77e0*/  IMAD R21, R21, R34, RZ ;  /* 0x0000002215157224 */ /* 0x001fe200078e02ff */
[----:B------:R-:W-:Y:S01]  /*77f0*/  @!PT LDS RZ, [RZ] ;  /* 0x00000000fffff984 */ /* 0x000fe20000000800 */
[----:B------:R-:W-:Y:S01]  /*7800*/  @!PT LDS RZ, [RZ] ;  /* 0x00000000fffff984 */ /* 0x000fe20000000800 */
[----:B------:R-:W-:Y:S01]  /*7810*/  @!PT LDS RZ, [RZ] ;  /* 0x00000000fffff984 */ /* 0x000fe20000000800 */
[----:B------:R-:W-:Y:S01]  /*7820*/  @!PT LDS RZ, [RZ] ;  /* 0x00000000fffff984 */ /* 0x000fe20000000800 */
[----:B------:R0:W-:Y:S06]  /*7830*/  MEMBAR.ALL.CTA ;  /* 0x0000000000007992 */ /* 0x0001ec0000008000 */
[----:B0-----:R-:W0:Y:S01]  /*7840*/  FENCE.VIEW.ASYNC.S ;  /* 0x00000000000073c6 */ /* 0x001e220000000000 */
[----:B------:R-:W-:Y:S01]  /*7850*/  SHF.R.S32.HI R0, RZ, 0x1f, R25 ;  /* 0x0000001fff007819 */ /* 0x000fe20000011419 */
[----:B-1----:R-:W-:-:S02]  /*7860*/  IMAD R27, R20, R35, R21 ;  /* 0x00000023141b7224 */ /* 0x002fc400078e0215 */
[----:B------:R-:W-:-:S04]  /*7870*/  IMAD.WIDE.U32 R20, R20, R34, UR6 ;  /* 0x0000000614147e25 */ /* 0x000fc8000f8e0022 */
[----:B------:R-:W-:Y:S02]  /*7880*/  IMAD.IADD R21, R21, 0x1, R27 ;  /* 0x0000000115157824 */ /* 0x000fe400078e021b */
[----:B------:R-:W-:Y:S02]  /*7890*/  IMAD R0, R0, UR8, RZ ;  /* 0x0000000800007c24 */ /* 0x000fe4000f8e02ff */
[----:B------:R-:W-:Y:S01]  /*78a0*/  IMAD R30, R99, 0x80, R186 ;  /* 0x00000080631e7824 */ /* 0x000fe200078e02ba */
[----:B------:R-:W-:Y:S01]  /*78b0*/  ULDC UR5, c[0x0][0xc] ;  /* 0x0000030000057ab9 */ /* 0x000fe20000000800 */
[C---:B------:R-:W-:Y:S02]  /*78c0*/  IMAD R27, R25.reuse, UR9, R0 ;  /* 0x00000009191b7c24 */ /* 0x040fe4000f8e0200 */
[----:B------:R-:W-:Y:S01]  /*78d0*/  IMAD.WIDE.U32 R20, R25, UR8, R20 ;  /* 0x0000000819147c25 */ /* 0x000fe2000f8e0014 */
[----:B------:R-:W-:Y:S01]  /*78e0*/  ISETP.GE.AND P1, PT, R30, R3, PT ;  /* 0x000000031e00720c */ /* 0x000fe20003f26270 */
[----:B------:R-:W-:Y:S01]  /*78f0*/  UMOV UR6, 0x1 ;  /* 0x0000000100067882 */ /* 0x000fe20000000000 */
[----:B------:R-:W-:Y:S01]  /*7900*/  UIADD3 UR13, UR5, UR13, URZ ;  /* 0x0000000d050d7290 */ /* 0x000fe2000fffe03f */
[----:B------:R-:W-:Y:S01]  /*7910*/  IMAD.IADD R21, R21, 0x1, R27 ;  /* 0x0000000115157824 */ /* 0x000fe200078e021b */
[----:B------:R-:W-:Y:S01]  /*7920*/  UPRMT UR5, URZ, 0x654, UR4 ;  /* 0x000006543f057896 */ /* 0x000fe20008000004 */
[----:B------:R-:W-:Y:S01]  /*7930*/  LEA R28, P0, R20, UR10, 0x1 ;  /* 0x0000000a141c7c11 */ /* 0x000fe2000f8008ff */
[----:B------:R-:W-:Y:S01]  /*7940*/  UPRMT UR4, UR6, 0x654, UR4 ;  /* 0x0000065406047896 */ /* 0x000fe20008000004 */
[----:B------:R-:W-:Y:S01]  /*7950*/  VIADD R0, R30, 0x20 ;  /* 0x000000201e007836 */ /* 0x000fe20000000000 */
[----:B------:R-:W-:Y:S01]  /*7960*/  UISETP.NE.AND UP0, UPT, UR36, 0x2, UPT ;  /* 0x000000022400788c */ /* 0x000fe2000bf05270 */
[----:B------:R-:W-:-:S03]  /*7970*/  LEA.HI.X R29, R20, UR11, R21, 0x1, P0 ;  /* 0x0000000b141d7c11 */ /* 0x000fc600080f0c15 */
[----:B------:R-:W-:Y:S01]  /*7980*/  USEL UR6, URZ, 0x1, UP0 ;  /* 0x000000013f067887 */ /* 0x000fe20008000000 */
[-C--:B------:R-:W-:Y:S01]  /*7990*/  ISETP.GE.AND P3, PT, R0, R3.reuse, PT ;  /* 0x000000030000720c */ /* 0x080fe20003f66270 */
[----:B------:R-:W-:Y:S01]  /*79a0*/  VIADD R0, R30, 0x40 ;  /* 0x000000401e007836 */ /* 0x000fe20000000000 */
[----:B0-----:R-:W-:Y:S01]  /*79b0*/  SYNCS.ARRIVE.TRANS64.RED.A1T0 RZ, [UR5], RZ ;  /* 0x000000ffffff79a7 */ /* 0x001fe20008100405 */
[----:B------:R-:W-:Y:S01]  /*79c0*/  IMAD.U32 R184, RZ, RZ, UR13 ;  /* 0x0000000dffb87e24 */ /* 0x000fe2000f8e00ff */
[----:B------:R-:W-:Y:S01]  /*79d0*/  USEL UR36, UR36, URZ, UP0 ;  /* 0x0000003f24247287 */ /* 0x000fe20008000000 */
[----:B------:R0:W1:Y:S01]  /*79e0*/  SHFL.IDX PT, R26, R28, RZ, 0x181f ;  /* 0x00181fff1c1a7589 */ /* 0x00006200000e0000 */
[----:B------:R-:W-:Y:S01]  /*79f0*/  ULOP3.LUT UR37, UR37, UR6, URZ, 0x3c, !UPT ;  /* 0x0000000625257292 */ /* 0x000fe2000f8e3c3f */
[----:B------:R-:W-:Y:S02]  /*7a00*/  BSSY B0, `(.L_x_208) ;  /* 0x000000d000007945 */ /* 0x000fe40003800000 */
[----:B------:R0:W2:Y:S01]  /*7a10*/  SHFL.IDX PT, R27, R29, RZ, 0x181f ;  /* 0x00181fff1d1b7589 */ /* 0x0000a200000e0000 */
[----:B------:R-:W-:Y:S01]  /*7a20*/  SYNCS.ARRIVE.TRANS64.RED.A1T0 RZ, [UR4], RZ ;  /* 0x000000ffffff79a7 */ /* 0x000fe20008100404 */
[----:B------:R-:W-:Y:S01]  /*7a30*/  ISETP.GE.AND P0, PT, R0, R3, PT ;  /* 0x000000030000720c */ /* 0x000fe20003f06270 */
[----:B------:R-:W-:-:S12]  /*7a40*/  @P1 BRA `(.L_x_209) ;  /* 0x0000000000201947 */ /* 0x000fd80003800000 */
[----:B------:R-:W-:Y:S02]  /*7a50*/  ULDC UR4, c[0x0][0xac8] ;  /* 0x0002b20000047ab9 */ /* 0x000fe40000000800 */
[----:B------:R-:W-:Y:S02]  /*7a60*/  ISETP.GE.AND P2, PT, R22, UR4, PT ;  /* 0x0000000416007c0c */ /* 0x000fe4000bf46270 */
[----:B------:R-:W-:-:S11]  /*7a70*/  ISETP.GE.AND P1, PT, R19, UR4, PT ;  /* 0x0000000413007c0c */ /* 0x000fd6000bf26270 */
[C---:B-1----:R-:W-:Y:S02]  /*7a80*/  @!P2 LEA R24, P4, R22.reuse, R26, 0x1 ;  /* 0x0000001a1618a211 */ /* 0x042fe400078808ff */
[----:B--2---:R-:W-:Y:S02]  /*7a90*/  @!P1 IMAD.WIDE R20, R19, 0x2, R26 ;  /* 0x0000000213149825 */ /* 0x004fe400078e021a */
[----:B------:R-:W-:-:S03]  /*7aa0*/  @!P2 LEA.HI.X R25, R22, R27, R196, 0x1, P4 ;  /* 0x0000001b1619a211 */ /* 0x000fc600020f0cc4 */
[----:B-----5:R3:W-:Y:S04]  /*7ab0*/  @!P1 ST.E.128 desc[UR60][R20.64], R36 ;  /* 0x0000002414009985 */ /* 0x0207e8000c101d3c */
[----:B------:R3:W-:Y:S02]  /*7ac0*/  @!P2 ST.E.128 desc[UR60][R24.64], R52 ;  /* 0x000000341800a985 */ /* 0x0007e4000c101d3c */
.L_x_209:
[----:B------:R-:W-:Y:S05]  /*7ad0*/  BSYNC B0 ;  /* 0x0000000000007941 */ /* 0x000fea0003800000 */
.L_x_208:
[----:B--2---:R2:W4:Y:S01]  /*7ae0*/  SHFL.IDX PT, R27, R29, 0x1, 0x181f ;  /* 0x00381f001d1b7f89 */ /* 0x00452200000e0000 */
[----:B------:R-:W-:Y:S03]  /*7af0*/  BSSY B0, `(.L_x_210) ;  /* 0x000000b000007945 */ /* 0x000fe60003800000 */
[----:B-1----:R2:W1:Y:S01]  /*7b00*/  SHFL.IDX PT, R26, R28, 0x1, 0x181f ;  /* 0x00381f001c1a7f89 */ /* 0x00246200000e0000 */
[----:B------:R-:W-:Y:S05]  /*7b10*/  @P3 BRA `(.L_x_211) ;  /* 0x0000000000203947 */ /* 0x000fea0003800000 */
[----:B------:R-:W-:Y:S02]  /*7b20*/  ULDC UR4, c[0x0][0xac8] ;  /* 0x0002b20000047ab9 */ /* 0x000fe40000000800 */
[----:B------:R-:W-:Y:S02]  /*7b30*/  ISETP.GE.AND P3, PT, R22, UR4, PT ;  /* 0x0000000416007c0c */ /* 0x000fe4000bf66270 */
[----:B------:R-:W-:-:S11]  /*7b40*/  ISETP.GE.AND P2, PT, R19, UR4, PT ;  /* 0x0000000413007c0c */ /* 0x000fd6000bf46270 */
[C---:B-1-3--:R-:W-:Y:S02]  /*7b50*/  @!P3 LEA R24, P1, R22.reuse, R26, 0x1 ;  /* 0x0000001a1618b211 */ /* 0x04afe400078208ff */
[----:B----4-:R-:W-:Y:S02]  /*7b60*/  @!P2 IMAD.WIDE R20, R19, 0x2, R26 ;  /* 0x000000021314a825 */ /* 0x010fe400078e021a */
[----:B------:R-:W-:-:S03]  /*7b70*/  @!P3 LEA.HI.X R25, R22, R27, R196, 0x1, P1 ;  /* 0x0000001b1619b211 */ /* 0x000fc600008f0cc4 */
[----:B-----5:R1:W-:Y:S04]  /*7b80*/  @!P2 ST.E.128 desc[UR60][R20.64], R44 ;  /* 0x0000002c1400a985 */ /* 0x0203e8000c101d3c */
[----:B------:R1:W-:Y:S02]  /*7b90*/  @!P3 ST.E.128 desc[UR60][R24.64], R48 ;  /* 0x000000301800b985 */ /* 0x0003e4000c101d3c */
.L_x_211:
[----:B------:R-:W-:Y:S05]  /*7ba0*/  BSYNC B0 ;  /* 0x0000000000007941 */ /* 0x000fea0003800000 */
.L_x_210:
[----:B----4-:R4:W0:Y:S01]  /*7bb0*/  SHFL.IDX PT, R27, R29, 0x2, 0x181f ;  /* 0x00581f001d1b7f89 */ /* 0x01082200000e0000 */
[----:B------:R-:W-:Y:S03]  /*7bc0*/  BSSY B0, `(.L_x_212) ;  /* 0x000000b000007945 */ /* 0x000fe60003800000 */
[----:B-1----:R4:W1:Y:S01]  /*7bd0*/  SHFL.IDX PT, R26, R28, 0x2, 0x181f ;  /* 0x00581f001c1a7f89 */ /* 0x00286200000e0000 */
[----:B------:R-:W-:Y:S05]  /*7be0*/  @P0 BRA `(.L_x_213) ;  /* 0x0000000000200947 */ /* 0x000fea0003800000 */
[----:B------:R-:W-:Y:S02]  /*7bf0*/  ULDC UR4, c[0x0][0xac8] ;  /* 0x0002b20000047ab9 */ /* 0x000fe40000000800 */
[----:B------:R-:W-:Y:S02]  /*7c00*/  ISETP.GE.AND P2, PT, R22, UR4, PT ;  /* 0x0000000416007c0c */ /* 0x000fe4000bf46270 */
[----:B------:R-:W-:-:S11]  /*7c10*/  ISETP.GE.AND P1, PT, R19, UR4, PT ;  /* 0x0000000413007c0c */ /* 0x000fd6000bf26270 */
[C---:B-1-3--:R-:W-:Y:S02]  /*7c20*/  @!P2 LEA R24, P0, R22.reuse, R26, 0x1 ;  /* 0x0000001a1618a211 */ /* 0x04afe400078008ff */
[----:B0-----:R-:W-:Y:S02]  /*7c30*/  @!P1 IMAD.WIDE R20, R19, 0x2, R26 ;  /* 0x0000000213149825 */ /* 0x001fe400078e021a */
[----:B------:R-:W-:-:S03]  /*7c40*/  @!P2 LEA.HI.X R25, R22, R27, R196, 0x1, P0 ;  /* 0x0000001b1619a211 */ /* 0x000fc600000f0cc4 */
[----:B-----5:R0:W-:Y:S04]  /*7c50*/  @!P1 ST.E.128 desc[UR60][R20.64], R40 ;  /* 0x0000002814009985 */ /* 0x0201e8000c101d3c */
[----:B------:R0:W-:Y:S02]  /*7c60*/  @!P2 ST.E.128 desc[UR60][R24.64], R12 ;  /* 0x0000000c1800a985 */ /* 0x0001e4000c101d3c */
.L_x_213:
[----:B------:R-:W-:Y:S05]  /*7c70*/  BSYNC B0 ;  /* 0x0000000000007941 */ /* 0x000fea0003800000 */
.L_x_212:
[----:B------:R-:W-:Y:S01]  /*7c80*/  VIADD R0, R30, 0x60 ;  /* 0x000000601e007836 */ /* 0x000fe20000000000 */
[----:B0--3--:R0:W3:Y:S01]  /*7c90*/  SHFL.IDX PT, R21, R29, 0x3, 0x181f ;  /* 0x00781f001d157f89 */ /* 0x0090e200000e0000 */
[----:B------:R-:W-:Y:S01]  /*7ca0*/  BSSY B0, `(.L_x_214) ;  /* 0x000000d000007945 */ /* 0x000fe20003800000 */
[----:B------:R-:W-:Y:S02]  /*7cb0*/  VIADD R185, R185, 0x1 ;  /* 0x00000001b9b97836 */ /* 0x000fe40000000000 */
[----:B------:R-:W-:Y:S01]  /*7cc0*/  ISETP.GE.AND P0, PT, R0, R3, PT ;  /* 0x000000030000720c */ /* 0x000fe20003f06270 */
[----:B------:R0:W0:-:S12]  /*7cd0*/  SHFL.IDX PT, R20, R28, 0x3, 0x181f ;  /* 0x00781f001c147f89 */ /* 0x00001800000e0000 */
[----:B------:R-:W-:Y:S05]  /*7ce0*/  @P0 BRA `(.L_x_215) ;  /* 0x0000000000200947 */ /* 0x000fea0003800000 */
[----:B------:R-:W-:Y:S02]  /*7cf0*/  ULDC UR4, c[0x0][0xac8] ;  /* 0x0002b20000047ab9 */ /* 0x000fe40000000800 */
[----:B------:R-:W-:Y:S02]  /*7d00*/  ISETP.GE.AND P2, PT, R22, UR4, PT ;  /* 0x0000000416007c0c */ /* 0x000fe4000bf46270 */
[----:B------:R-:W-:-:S11]  /*7d10*/  ISETP.GE.AND P1, PT, R19, UR4, PT ;  /* 0x0000000413007c0c */ /* 0x000fd6000bf26270 */
[C---:B0----5:R-:W-:Y:S02]  /*7d20*/  @!P2 LEA R14, P0, R22.reuse, R20, 0x1 ;  /* 0x00000014160ea211 */ /* 0x061fe400078008ff */
[----:B---3--:R-:W-:Y:S02]  /*7d30*/  @!P1 IMAD.WIDE R12, R19, 0x2, R20 ;  /* 0x00000002130c9825 */ /* 0x008fe400078e0214 */
[----:B------:R-:W-:-:S03]  /*7d40*/  @!P2 LEA.HI.X R15, R22, R21, R196, 0x1, P0 ;  /* 0x00000015160fa211 */ /* 0x000fc600000f0cc4 */
[----:B------:R0:W-:Y:S04]  /*7d50*/  @!P1 ST.E.128 desc[UR60][R12.64], R4 ;  /* 0x000000040c009985 */ /* 0x0001e8000c101d3c */
[----:B------:R0:W-:Y:S02]  /*7d60*/  @!P2 ST.E.128 desc[UR60][R14.64], R8 ;  /* 0x000000080e00a985 */ /* 0x0001e4000c101d3c */
.L_x_215:
[----:B------:R-:W-:Y:S05]  /*7d70*/  BSYNC B0 ;  /* 0x0000000000007941 */ /* 0x000fea0003800000 */
.L_x_214:
[----:B------:R-:W1:Y:S01]  /*7d80*/  LDC R0, c[0x0][0xc34] ;  /* 0x00030d00ff007b82 */ /* 0x000e620000000800 */
[----:B------:R-:W-:-:S13]  /*7d90*/  R2UR UR4, R184 ;  /* 0x00000000b80472ca */ /* 0x000fda00000e0000 */
[----:B-1----:R-:W-:-:S13]  /*7da0*/  ISETP.LE.AND P0, PT, R0, UR4, PT ;  /* 0x0000000400007c0c */ /* 0x002fda000bf03270 */
[----:B------:R-:W-:Y:S05]  /*7db0*/  @!P0 BRA `(.L_x_216) ;  /* 0xffffff9400448947 */ /* 0x000fea000383ffff */
[----:B------:R-:W-:Y:S05]  /*7dc0*/  EXIT ;  /* 0x000000000000794d */ /* 0x000fea0003800000 */
.L_x_182:
[----:B------:R-:W-:-:S08]  /*7dd0*/  NOP ;  /* 0x0000000000007918 */ /* 0x000fd00000000000 */
[----:B0-----:R-:W0:-:S00]  /*7de0*/  USETMAXREG.DEALLOC.CTAPOOL 0x18 ;  /* 0x00000018000079c8 */ /* 0x001e0000080e0500 */
[----:B------:R-:W1:Y:S01]  /*7df0*/  S2UR UR4, SR_CTAID.X ;  /* 0x00000000000479c3 */ /* 0x000e620000002500 */
[----:B0-----:R-:W-:Y:S02]  /*7e00*/  IMAD.MOV.U32 R3, RZ, RZ, 0x1 ;  /* 0x00000001ff037424 */ /* 0x001fe400078e00ff */
[----:B------:R-:W-:-:S03]  /*7e10*/  IMAD.MOV.U32 R19, RZ, RZ, RZ ;  /* 0x000000ffff137224 */ /* 0x000fc600078e00ff */
[----:B------:R0:W-:Y:S02]  /*7e20*/  STL [R1], R3 ;  /* 0x0000000301007387 */ /* 0x0001e40000100800 */
[----:B------:R-:W1:Y:S02]  /*7e30*/  LDC R2, c[0x0][0xc34] ;  /* 0x00030d00ff027b82 */ /* 0x000e640000000800 */
[----:B-1----:R-:W-:Y:S01]  /*7e40*/  ISETP.LE.AND P0, PT, R2, UR4, PT ;  /* 0x0000000402007c0c */ /* 0x002fe2000bf03270 */
[----:B------:R-:W-:-:S12]  /*7e50*/  IMAD.MOV.U32 R2, RZ, RZ, 0x1 ;  /* 0x00000001ff027424 */ /* 0x000fd800078e00ff */
[----:B0-----:R-:W-:Y:S05]  /*7e60*/  @P0 BRA `(.L_x_217) ;  /* 0x00000044002c0947 */ /* 0x001fea0003800000 */
[----:B------:R-:W2:Y:S01]  /*7e70*/  LDL R4, [R1+0x30] ;  /* 0x0000300001047983 */ /* 0x000ea20000100800 */
[----:B------:R-:W0:Y:S01]  /*7e80*/  S2UR UR4, SR_CgaCtaId ;  /* 0x00000000000479c3 */ /* 0x000e220000008800 */
[C---:B------:R-:W-:Y:S01]  /*7e90*/  IMAD.SHL.U32 R2, R0.reuse, 0x8, RZ ;  /* 0x0000000800027824 */ /* 0x040fe200078e00ff */
[C---:B------:R-:W-:Y:S01]  /*7ea0*/  LOP3.LUT R5, R0.reuse, 0x7f, RZ, 0xc0, !PT ;  /* 0x0000007f00057812 */ /* 0x040fe200078ec0ff */
[----:B------:R-:W-:Y:S01]  /*7eb0*/  UMOV UR36, 0x400 ;  /* 0x0000040000247882 */ /* 0x000fe20000000000 */
[----:B------:R-:W-:Y:S01]  /*7ec0*/  LOP3.LUT P0, RZ, R0, 0x1f, RZ, 0xc0, !PT ;  /* 0x0000001f00ff7812 */ /* 0x000fe2000780c0ff */
[----:B------:R-:W-:Y:S01]  /*7ed0*/  IMAD.MOV.U32 R19, RZ, RZ, RZ ;  /* 0x000000ffff137224 */ /* 0x000fe200078e00ff */
[----:B------:R-:W-:Y:S01]  /*7ee0*/  LOP3.LUT R3, R2, 0x1f8, RZ, 0xc0, !PT ;  /* 0x000001f802037812 */ /* 0x000fe200078ec0ff */
[----:B------:R-:W-:Y:S01]  /*7ef0*/  ULDC.64 UR38, c[0x0][0x198] ;  /* 0x0000660000267ab9 */ /* 0x000fe20000000a00 */
[C---:B------:R-:W-:Y:S01]  /*7f00*/  ISETP.NE.AND P1, PT, R5.reuse, RZ, PT ;  /* 0x000000ff0500720c */ /* 0x040fe20003f25270 */
[----:B------:R-:W-:Y:S01]  /*7f10*/  ULDC UR40, c[0x0][0xc] ;  /* 0x0000030000287ab9 */ /* 0x000fe20000000800 */
[----:B------:R-:W-:-:S02]  /*7f20*/  ISETP.NE.OR P0, PT, R5, RZ, !P0 ;  /* 0x000000ff0500720c */ /* 0x000fc40004705670 */
[----:B------:R-:W-:Y:S02]  /*7f30*/  LOP3.LUT R18, R18, 0xfffffffe, RZ, 0xc0, !PT ;  /* 0xfffffffe12127812 */ /* 0x000fe400078ec0ff */
[----:B------:R-:W-:-:S07]  /*7f40*/  LOP3.LUT R2, R2, 0x38, RZ, 0xc0, !PT ;  /* 0x0000003802027812 */ /* 0x000fce00078ec0ff */
[----:B------:R-:W-:Y:S01]  /*7f50*/  @P1 LOP3.LUT R18, R18, 0x1, RZ, 0xfc, !PT ;  /* 0x0000000112121812 */ /* 0x000fe200078efcff */
[----:B0-----:R-:W-:-:S03]  /*7f60*/  ULEA UR36, UR4, UR36, 0x18 ;  /* 0x0000002404247291 */ /* 0x001fc6000f8ec03f */
[----:B------:R-:W-:-:S04]  /*7f70*/  LOP3.LUT R18, R18, 0xfffffffd, RZ, 0xc0, !PT ;  /* 0xfffffffd12127812 */ /* 0x000fc800078ec0ff */
[----:B------:R-:W-:Y:S02]  /*7f80*/  @P0 LOP3.LUT R18, R18, 0x2, RZ, 0xfc, !PT ;  /* 0x0000000212120812 */ /* 0x000fe400078efcff */
[----:B--2---:R-:W-:Y:S02]  /*7f90*/  R2UR UR5, R4 ;  /* 0x00000000040572ca */ /* 0x004fe400000e0000 */
[----:B------:R-:W-:Y:S01]  /*7fa0*/  LOP3.LUT R4, R3, 0x38, R0, 0x78, !PT ;  /* 0x0000003803047812 */ /* 0x000fe200078e7800 */
[----:B------:R-:W-:Y:S02]  /*7fb0*/  IMAD.SHL.U32 R3, R5, 0x8, RZ ;  /* 0x0000000805037824 */ /* 0x000fe400078e00ff */
[----:B------:R-:W-:-:S03]  /*7fc0*/  IMAD.SHL.U32 R0, R0, 0x10, RZ ;  /* 0x0000001000007824 */ /* 0x000fc600078e00ff */
[----:B------:R-:W-:Y:S02]  /*7fd0*/  LOP3.LUT R3, R4, 0x200, R3, 0xf8, !PT ;  /* 0x0000020004037812 */ /* 0x000fe400078ef803 */
[----:B------:R-:W-:-:S03]  /*7fe0*/  SHF.R.U32.HI R4, RZ, 0x3, R5 ;  /* 0x00000003ff047819 */ /* 0x000fc60000011605 */
[----:B------:R-:W-:Y:S01]  /*7ff0*/  ULOP3.LUT UR37, UR5, 0x2, URZ, 0xfc, !UPT ;  /* 0x0000000205257892 */ /* 0x000fe2000f8efc3f */
[----:B------:R-:W0:Y:S01]  /*8000*/  S2UR UR5, SR_CTAID.X ;  /* 0x00000000000579c3 */ /* 0x000e220000002500 */
[----:B------:R-:W-:Y:S02]  /*8010*/  LOP3.LUT R4, R4, 0x70, R0, 0xf8, !PT ;  /* 0x0000007004047812 */ /* 0x000fe400078ef800 */
[----:B------:R-:W-:-:S05]  /*8020*/  LEA R0, R3, UR36, 0x1 ;  /* 0x0000002403007c11 */ /* 0x000fca000f8e08ff */
[----:B------:R1:W-:Y:S02]  /*8030*/  STL [R1+0x10], R0 ;  /* 0x0000100001007387 */ /* 0x0003e40000100800 */
[----:B-1----:R-:W-:Y:S02]  /*8040*/  IMAD.MOV.U32 R0, RZ, RZ, 0x1 ;  /* 0x00000001ff007424 */ /* 0x002fe400078e00ff */
[----:B0-----:R-:W-:-:S05]  /*8050*/  IMAD.U32 R3, RZ, RZ, UR5 ;  /* 0x00000005ff037e24 */ /* 0x001fca000f8e00ff */
[----:B------:R0:W-:Y:S04]  /*8060*/  STL [R1+0x24], R3 ;  /* 0x0000240301007387 */ /* 0x0001e80000100800 */
[----:B------:R-:W-:Y:S04]  /*8070*/  STL [R1+0x2c], RZ ;  /* 0x00002cff01007387 */ /* 0x000fe80000100800 */
[----:B------:R1:W-:Y:S01]  /*8080*/  STL [R1], R0 ;  /* 0x0000000001007387 */ /* 0x0003e20000100800 */
[C---:B0-----:R-:W-:Y:S02]  /*8090*/  LOP3.LUT R3, R2.reuse, 0x40, RZ, 0xfc, !PT ;  /* 0x0000004002037812 */ /* 0x041fe400078efcff */
[----:B-1----:R-:W-:-:S07]  /*80a0*/  LOP3.LUT R0, R2, 0x80, RZ, 0xfc, !PT ;  /* 0x0000008002007812 */ /* 0x002fce00078efcff */
.L_x_301:
[----:B0-----:R-:W2:Y:S01]  /*80b0*/  LDL R4, [R1+0x24] ;  /* 0x0000240001047983 */ /* 0x001ea20000100800 */
[----:B------:R-:W0:Y:S01]  /*80c0*/  LDC R0, c[0x0][0xc38] ;  /* 0x00030e00ff007b82 */ /* 0x000e220000000800 */
        /* <DEDUP_REMOVED lines=9> */
[----:B0-----:R-:W-:Y:S02]  /*8160*/  ISETP.NE.AND P0, PT, R0, 0x1, PT ;  /* 0x000000010000780c */ /* 0x001fe40003f05270 */
[----:B-1----:R-:W-:-:S11]  /*8170*/  ISETP.NE.AND P1, PT, R16, 0x1, PT ;  /* 0x000000011000780c */ /* 0x002fd60003f25270 */
[----:B------:R-:W2:Y:S08]  /*8180*/  @P0 LDC R5, c[0x0][0xc3c] ;  /* 0x00030f00ff050b82 */ /* 0x000eb00000000800 */
[----:B------:R-:W0:Y:S08]  /*8190*/  @P0 LDC R0, c[0x0][0xc40] ;  /* 0x00031000ff000b82 */ /* 0x000e300000000800 */
[----:B------:R-:W1:Y:S01]  /*81a0*/  @P1 LDC.64 R2, c[0x0][0xc48] ;  /* 0x00031200ff021b82 */ /* 0x000e620000000a00 */
[----:B--2---:R-:W-:-:S05]  /*81b0*/  @P0 IMAD.HI.U32 R5, R4, R5, RZ ;  /* 0x0000000504050227 */ /* 0x004fca00078e00ff */
[----:B0-----:R-:W-:Y:S02]  /*81c0*/  @P0 SHF.R.U32.HI R4, RZ, R0, R5 ;  /* 0x00000000ff040219 */ /* 0x001fe40000011605 */
[----:B------:R-:W0:Y:S01]  /*81d0*/  LDC R0, c[0x0][0x2f0] ;  /* 0x0000bc00ff007b82 */ /* 0x000e220000000800 */
[----:B------:R-:W-:Y:S02]  /*81e0*/  PLOP3.LUT P0, PT, PT, PT, UP0, 0x80, 0x0 ;  /* 0x000000000000781c */ /* 0x000fe40003f0f008 */
[----:B-1----:R-:W-:Y:S01]  /*81f0*/  @P1 IMAD.HI.U32 R2, R4, R2, RZ ;  /* 0x0000000204021227 */ /* 0x002fe200078e00ff */
[----:B------:R-:W-:Y:S03]  /*8200*/  STL [R1+0x1c], R4 ;  /* 0x00001c0401007387 */ /* 0x000fe60000100800 */
[----:B------:R-:W-:Y:S01]  /*8210*/  IMAD.MOV.U32 R6, RZ, RZ, R4 ;  /* 0x000000ffff067224 */ /* 0x000fe200078e0004 */
[----:B------:R-:W-:-:S05]  /*8220*/  @P1 SHF.R.U32.HI R6, RZ, R3, R2 ;  /* 0x00000003ff061219 */ /* 0x000fca0000011602 */
[----:B------:R-:W-:Y:S01]  /*8230*/  STL [R1+0x14], R6 ;  /* 0x0000140601007387 */ /* 0x000fe20000100800 */
[----:B------:R-:W-:-:S04]  /*8240*/  IMAD.MOV R3, RZ, RZ, -R6 ;  /* 0x000000ffff037224 */ /* 0x000fc800078e0a06 */
[----:B------:R-:W-:Y:S02]  /*8250*/  IMAD R16, R16, R3, R4 ;  /* 0x0000000310107224 */ /* 0x000fe400078e0204 */
[----:B0-----:R-:W-:-:S05]  /*8260*/  IMAD R0, R0, UR4, RZ ;  /* 0x0000000400007c24 */ /* 0x001fca000f8e02ff */
[----:B------:R0:W-:Y:S02]  /*8270*/  STL [R1+0x28], R0 ;  /* 0x0000280001007387 */ /* 0x0001e40000100800 */
[----:B0-----:R-:W-:-:S05]  /*8280*/  VIADD R0, R0, 0x7f ;  /* 0x0000007f00007836 */ /* 0x001fca0000000000 */
[----:B------:R-:W-:-:S04]  /*8290*/  SHF.R.S32.HI R3, RZ, 0x1f, R0 ;  /* 0x0000001fff037819 */ /* 0x000fc80000011400 */
[----:B------:R-:W-:-:S04]  /*82a0*/  LEA.HI R3, R3, R0, RZ, 0x7 ;  /* 0x0000000003037211 */ /* 0x000fc800078f38ff */
[----:B------:R-:W-:-:S05]  /*82b0*/  SHF.R.S32.HI R0, RZ, 0x7, R3 ;  /* 0x00000007ff007819 */ /* 0x000fca0000011403 */
[----:B------:R0:W-:Y:S01]  /*82c0*/  STL [R1+0x20], R0 ;  /* 0x0000200001007387 */ /* 0x0001e20000100800 */
[----:B------:R-:W-:Y:S05]  /*82d0*/  @!P0 BRA `(.L_x_218) ;  /* 0x0000000000408947 */ /* 0x000fea0003800000 */
        /* <DEDUP_REMOVED lines=15> */
[----:B01----:R-:W-:Y:S05]  /*83d0*/  CALL.ABS.NOINC R2 ;  /* 0x0000000002007343 */ /* 0x003fea0003c00000 */
.L_x_218:
        /* <DEDUP_REMOVED lines=8> */
[----:B------:R1:W2:Y:S01]  /*8460*/  LDC.64 R2, c[0x4][R17] ;  /* 0x0100000011027b82 */ /* 0x0002a20000000a00 */
        /* <DEDUP_REMOVED lines=10> */
[----:B0-2---:R-:W-:Y:S05]  /*8510*/  CALL.ABS.NOINC R2 ;  /* 0x0000000002007343 */ /* 0x005fea0003c00000 */
.L_x_220:
        /* <DEDUP_REMOVED lines=15> */
.L_x_219:
[----:B------:R-:W2:Y:S01]  /*8610*/  LDL R2, [R1+0x20] ;  /* 0x0000200001027983 */ /* 0x000ea20000100800 */
[----:B------:R-:W-:-:S03]  /*8620*/  ULDC.64 UR4, c[0x0][0x9f8] ;  /* 0x00027e0000047ab9 */ /* 0x000fc60000000a00 */
[----:B0-----:R-:W3:Y:S01]  /*8630*/  LDL R0, [R1+0x14] ;  /* 0x0000140001007983 */ /* 0x001ee20000100800 */
[----:B------:R-:W-:-:S04]  /*8640*/  ISETP.NE.U32.AND P0, PT, RZ, UR4, PT ;  /* 0x00000004ff007c0c */ /* 0x000fc8000bf05070 */
[----:B------:R-:W-:Y:S01]  /*8650*/  ISETP.NE.AND.EX P0, PT, RZ, UR5, PT, P0 ;  /* 0x00000005ff007c0c */ /* 0x000fe2000bf05300 */
[----:B--2---:R-:W-:-:S12]  /*8660*/  IMAD.MOV.U32 R17, RZ, RZ, R2 ;  /* 0x000000ffff117224 */ /* 0x004fd800078e0002 */
[----:B------:R-:W3:Y:S02]  /*8670*/  @P0 LDC.64 R2, c[0x0][0x9f8] ;  /* 0x00027e00ff020b82 */ /* 0x000ee40000000a00 */
[----:B---3--:R-:W-:-:S05]  /*8680*/  @P0 IMAD.WIDE R2, R0, 0x4, R2 ;  /* 0x0000000400020825 */ /* 0x008fca00078e0202 */
[----:B------:R0:W2:Y:S01]  /*8690*/  @P0 LDG.E R0, desc[UR60][R2.64] ;  /* 0x0000003c02000981 */ /* 0x0000a2000c1e1900 */
[----:B------:R-:W-:Y:S01]  /*86a0*/  VIADD R9, R17, 0xffffffff ;  /* 0xffffffff11097836 */ /* 0x000fe20000000000 */
[----:B------:R-:W-:Y:S01]  /*86b0*/  UMOV UR4, 0xffffffff ;  /* 0xffffffff00047882 */ /* 0x000fe20000000000 */
[----:B------:R-:W-:-:S03]  /*86c0*/  LOP3.LUT R18, R18, 0xfffffffb, RZ, 0xc0, !PT ;  /* 0xfffffffb12127812 */ /* 0x000fc600078ec0ff */
[----:B------:R1:W-:Y:S01]  /*86d0*/  STL [R1+0x18], R9 ;  /* 0x0000180901007387 */ /* 0x0003e20000100800 */
[----:B0-----:R-:W0:Y:S02]  /*86e0*/  LDC.64 R2, c[0x0][0x418] ;  /* 0x00010600ff027b82 */ /* 0x001e240000000a00 */
[----:B0-----:R-:W-:-:S04]  /*86f0*/  ISETP.NE.U32.AND P0, PT, R2, RZ, PT ;  /* 0x000000ff0200720c */ /* 0x001fc80003f05070 */
[----:B------:R-:W-:-:S13]  /*8700*/  ISETP.NE.AND.EX P1, PT, R3, RZ, PT, P0 ;  /* 0x000000ff0300720c */ /* 0x000fda0003f25300 */
[----:B------:R-:W-:Y:S02]  /*8710*/  @P1 LOP3.LUT R18, R18, 0x4, RZ, 0xfc, !PT ;  /* 0x0000000412121812 */ /* 0x000fe400078efcff */
[----:B--2---:R-:W-:Y:S01]  /*8720*/  SHF.R.S32.HI R8, RZ, 0x1f, R0 ;  /* 0x0000001fff087819 */ /* 0x004fe20000011400 */
[----:B------:R1:W-:Y:S01]  /*8730*/  STL [R1+0x8], R0 ;  /* 0x0000080001007387 */ /* 0x0003e20000100800 */
[----:B------:R-:W-:-:S03]  /*8740*/  SEL R17, R0, RZ, !P1 ;  /* 0x000000ff00117207 */ /* 0x000fc60004800000 */
[----:B------:R1:W-:Y:S01]  /*8750*/  STL [R1+0xc], R8 ;  /* 0x00000c0801007387 */ /* 0x0003e20000100800 */
[----:B------:R-:W-:Y:S05]  /*8760*/  BRA.DIV UR4, `(.L_x_221) ;  /* 0x0000004204407947 */ /* 0x000fea000b800000 */
[----:B------:R-:W0:Y:S02]  /*8770*/  S2R R4, SR_TID.X ;  /* 0x0000000000047919 */ /* 0x000e240000002100 */
[----:B0-----:R-:W-:-:S04]  /*8780*/  SHF.R.U32.HI R4, RZ, 0x5, R4 ;  /* 0x00000005ff047819 */ /* 0x001fc80000011604 */
[----:B------:R-:W-:-:S05]  /*8790*/  LOP3.LUT R4, R4, 0x3, RZ, 0xc0, !PT ;  /* 0x0000000304047812 */ /* 0x000fca00078ec0ff */
[----:B------:R0:W2:Y:S02]  /*87a0*/  SHFL.IDX PT, R14, R4, RZ, 0x1f ;  /* 0x00001fff040e7589 */ /* 0x0000a400000e0000 */
.L_x_317:
[----:B--2---:R-:W-:Y:S02]  /*87b0*/  ISETP.NE.AND P0, PT, R14, RZ, PT ;  /* 0x000000ff0e00720c */ /* 0x004fe40003f05270 */
[----:B------:R-:W-:Y:S02]  /*87c0*/  PLOP3.LUT P2, PT, PT, PT, PT, 0x8, 0x0 ;  /* 0x000000000000781c */ /* 0x000fe40003f4e170 */
[----:B------:R-:W-:-:S11]  /*87d0*/  LOP3.LUT R18, R18, 0xfffffff7, RZ, 0xc0, !PT ;  /* 0xfffffff712127812 */ /* 0x000fd600078ec0ff */
[----:B------:R-:W-:Y:S01]  /*87e0*/  @P2 LOP3.LUT R18, R18, 0x8, RZ, 0xfc, !PT ;  /* 0x0000000812122812 */ /* 0x000fe200078efcff */
[----:B------:R-:W-:Y:S06]  /*87f0*/  @P0 BRA `(.L_x_222) ;  /* 0x00000004004c0947 */ /* 0x000fec0003800000 */
[----:B------:R-:W-:-:S03]  /*8800*/  UMOV UR4, 0xffffffff ;  /* 0xffffffff00047882 */ /* 0x000fc60000000000 */
[----:B------:R-:W-:Y:S05]  /*8810*/  BRA.DIV UR4, `(.L_x_223) ;  /* 0x0000004204487947 */ /* 0x000fea000b800000 */
[----:B------:R-:W-:-:S13]  /*8820*/  ELECT P6, URZ, PT ;  /* 0x00000000003f782f */ /* 0x000fda00038c0000 */
.L_x_320:
[----:B------:R-:W-:Y:S05]  /*8830*/  @!P6 BRA `(.L_x_222) ;  /* 0x00000004003ce947 */ /* 0x000fea0003800000 */
[----:B------:R2:W-:Y:S01]  /*8840*/  STL [R1+0x4], R9 ;  /* 0x0000040901007387 */ /* 0x0005e20000100800 */
[----:B------:R-:W-:Y:S05]  /*8850*/  @!P1 BRA `(.L_x_224) ;  /* 0x0000000000489947 */ /* 0x000fea0003800000 */
[----:B------:R-:W3:Y:S01]  /*8860*/  LDC R7, c[0x0][0x43c] ;  /* 0x00010f00ff077b82 */ /* 0x000ee20000000800 */
[----:B------:R-:W-:Y:S01]  /*8870*/  ULDC.64 UR4, c[0x0][0x428] ;  /* 0x00010a0000047ab9 */ /* 0x000fe20000000a00 */
[----:B---3--:R-:W-:-:S13]  /*8880*/  ISETP.NE.AND P0, PT, R7, 0x1, PT ;  /* 0x000000010700780c */ /* 0x008fda0003f05270 */
[----:B0-----:R-:W0:Y:S02]  /*8890*/  @P0 LDC.64 R4, c[0x0][0x440] ;  /* 0x00011000ff040b82 */ /* 0x001e240000000a00 */
[----:B0-----:R-:W-:-:S04]  /*88a0*/  @P0 IMAD.HI.U32 R6, R9, R4, RZ ;  /* 0x0000000409060227 */ /* 0x001fc800078e00ff */
[----:B------:R-:W-:Y:S01]  /*88b0*/  IMAD.MOV.U32 R4, RZ, RZ, R9 ;  /* 0x000000ffff047224 */ /* 0x000fe200078e0009 */
[----:B------:R-:W-:-:S05]  /*88c0*/  @P0 SHF.R.U32.HI R4, RZ, R5, R6 ;  /* 0x00000005ff040219 */ /* 0x000fca0000011606 */
[----:B------:R-:W-:-:S04]  /*88d0*/  IMAD.MOV R5, RZ, RZ, -R4 ;  /* 0x000000ffff057224 */ /* 0x000fc800078e0a04 */
[----:B------:R-:W-:Y:S01]  /*88e0*/  IMAD R6, R7, R5, R9 ;  /* 0x0000000507067224 */ /* 0x000fe200078e0209 */
[----:B------:R-:W-:-:S04]  /*88f0*/  SHF.R.S32.HI R5, RZ, 0x1f, R4 ;  /* 0x0000001fff057819 */ /* 0x000fc80000011404 */
[----:B------:R0:W-:Y:S01]  /*8900*/  STL [R1+0x4], R6 ;  /* 0x0000040601007387 */ /* 0x0001e20000100800 */
[----:B------:R-:W-:-:S03]  /*8910*/  IMAD.WIDE.U32 R4, R0, UR4, R4 ;  /* 0x0000000400047c25 */ /* 0x000fc6000f8e0004 */
[----:B------:R-:W-:Y:S01]  /*8920*/  LEA R2, P0, R4, R2, 0x2 ;  /* 0x0000000204027211 */ /* 0x000fe200078010ff */
[----:B0-----:R-:W-:-:S04]  /*8930*/  IMAD R6, R8, UR4, RZ ;  /* 0x0000000408067c24 */ /* 0x001fc8000f8e02ff */
[----:B-1----:R-:W-:-:S04]  /*8940*/  IMAD R0, R0, UR5, R6 ;  /* 0x0000000500007c24 */ /* 0x002fc8000f8e0206 */
[----:B------:R-:W-:-:S05]  /*8950*/  IMAD.IADD R0, R5, 0x1, R0 ;  /* 0x0000000105007824 */ /* 0x000fca00078e0200 */
[----:B------:R-:W-:-:S05]  /*8960*/  LEA.HI.X R3, R4, R3, R0, 0x2, P0 ;  /* 0x0000000304037211 */ /* 0x000fca00000f1400 */
[----:B------:R3:W5:Y:S02]  /*8970*/  LDG.E R0, desc[UR60][R2.64] ;  /* 0x0000003c02007981 */ /* 0x000764000c1e1900 */
.L_x_224:
[----:B---3--:R-:W3:Y:S01]  /*8980*/  LDL R3, [R1] ;  /* 0x0000000001037983 */ /* 0x008ee20000100800 */
[----:B------:R-:W-:Y:S02]  /*8990*/  LEA R2, R19, UR36, 0x3 ;  /* 0x0000002413027c11 */ /* 0x000fe4000f8e18ff */
[----:B---3--:R-:W-:-:S04]  /*89a0*/  SHF.L.U32 R3, R3, 0x1f, RZ ;  /* 0x0000001f03037819 */ /* 0x008fc800000006ff */
[----:B------:R-:W3:Y:S02]  /*89b0*/  SYNCS.PHASECHK.TRANS64.TRYWAIT P0, [R2+URZ+0x34840], R3 ;  /* 0x03484003020075a7 */ /* 0x000ee4000800017f */
[----:B---3--:R-:W-:Y:S05]  /*89c0*/  @!P0 BRA `(.L_x_225) ;  /* 0x0000003c00fc8947 */ /* 0x008fea0003800000 */
.L_x_321:
[----:B0-----:R-:W0:Y:S01]  /*89d0*/  S2R R4, SR_TID.X ;  /* 0x0000000000047919 */ /* 0x001e220000002100 */
[----:B------:R-:W-:-:S04]  /*89e0*/  UPRMT UR4, UR37, 0x9910, URZ ;  /* 0x0000991025047896 */ /* 0x000fc8000800003f */
[----:B------:R-:W-:Y:S01]  /*89f0*/  UISETP.NE.AND UP0, UPT, UR4, 0x2, UPT ;  /* 0x000000020400788c */ /* 0x000fe2000bf05270 */
[----:B0-----:R-:W-:-:S04]  /*8a00*/  LOP3.LUT R4, R4, 0x7f, RZ, 0xc0, !PT ;  /* 0x0000007f04047812 */ /* 0x001fc800078ec0ff */
[----:B------:R-:W-:-:S13]  /*8a10*/  ISETP.NE.AND P0, PT, R4, RZ, PT ;  /* 0x000000ff0400720c */ /* 0x000fda0003f05270 */
[----:B---3--:R-:W-:-:S04]  /*8a20*/  @!P0 IMAD.MOV.U32 R3, RZ, RZ, 0xc000 ;  /* 0x0000c000ff038424 */ /* 0x008fc800078e00ff */
[----:B------:R0:W-:Y:S01]  /*8a30*/  @!P0 SYNCS.ARRIVE.TRANS64 RZ, [R2+URZ+0x34830], R3 ;  /* 0x0348300302ff89a7 */ /* 0x0001e2000800003f */
[----:B------:R-:W-:-:S13]  /*8a40*/  PLOP3.LUT P0, PT, PT, PT, UP0, 0x80, 0x0 ;  /* 0x000000000000781c */ /* 0x000fda0003f0f008 */
[----:B0-----:R-:W-:Y:S05]  /*8a50*/  @P0 BRA `(.L_x_226) ;  /* 0x0000000000040947 */ /* 0x001fea0003800000 */
[----:B------:R-:W-:Y:S01]  /*8a60*/  BPT.TRAP 0x1 ;  /* 0x000000040000795c */ /* 0x000fe20000300000 */
.L_x_226:
[----:B------:R-:W-:-:S13]  /*8a70*/  LOP3.LUT P0, RZ, R18, 0x2, RZ, 0xc0, !PT ;  /* 0x0000000212ff7812 */ /* 0x000fda000780c0ff */
[----:B------:R-:W-:Y:S05]  /*8a80*/  @P0 BRA `(.L_x_227) ;  /* 0x0000000000040947 */ /* 0x000fea0003800000 */
[----:B------:R-:W-:Y:S01]  /*8a90*/  BPT.TRAP 0x1 ;  /* 0x000000040000795c */ /* 0x000fe20000300000 */
.L_x_227:
[----:B------:R-:W3:Y:S01]  /*8aa0*/  LDL R4, [R1+0x4] ;  /* 0x0000040001047983 */ /* 0x000ee20000100800 */
[----:B------:R-:W-:Y:S01]  /*8ab0*/  R2UR UR14, R2 ;  /* 0x00000000020e72ca */ /* 0x000fe200000e0000 */
[----:B------:R-:W-:Y:S01]  /*8ac0*/  UIADD3 UR4, UP0, UR38, 0x370, URZ ;  /* 0x0000037026047890 */ /* 0x000fe2000ff1e03f */
[----:B------:R-:W-:Y:S01]  /*8ad0*/  R2UR UR12, R16 ;  /* 0x00000000100c72ca */ /* 0x000fe200000e0000 */
[----:B------:R-:W0:Y:S01]  /*8ae0*/  S2R R5, SR_CgaCtaId ;  /* 0x0000000000057919 */ /* 0x000e220000008800 */
[----:B-----5:R-:W-:Y:S01]  /*8af0*/  R2UR UR13, R0 ;  /* 0x00000000000d72ca */ /* 0x020fe200000e0000 */
[----:B------:R-:W-:Y:S01]  /*8b00*/  UMOV UR10, URZ ;  /* 0x0000003f000a7c82 */ /* 0x000fe20008000000 */
[----:B------:R-:W-:Y:S01]  /*8b10*/  UMOV UR18, 0x30000 ;  /* 0x0003000000127882 */ /* 0x000fe20000000000 */
[----:B------:R-:W4:Y:S01]  /*8b20*/  S2R R3, SR_CgaCtaId ;  /* 0x0000000000037919 */ /* 0x000f220000008800 */
[----:B------:R-:W-:Y:S01]  /*8b30*/  UMOV UR6, 0x0 ;  /* 0x0000000000067882 */ /* 0x000fe20000000000 */
[----:B------:R-:W-:Y:S01]  /*8b40*/  UMOV UR7, 0x14f00000 ;  /* 0x14f0000000077882 */ /* 0x000fe20000000000 */
[----:B------:R-:W-:Y:S01]  /*8b50*/  UMOV UR16, 0x40 ;  /* 0x0000004000107882 */ /* 0x000fe20000000000 */
[----:B------:R-:W-:Y:S01]  /*8b60*/  PLOP3.LUT P0, PT, PT, PT, PT, 0x80, 0x0 ;  /* 0x000000000000781c */ /* 0x000fe20003f0f070 */
[----:B------:R-:W-:Y:S01]  /*8b70*/  IMAD.MOV.U32 R17, RZ, RZ, R0 ;  /* 0x000000ffff117224 */ /* 0x000fe200078e0000 */
[----:B------:R-:W-:-:S11]  /*8b80*/  LOP3.LUT R18, R18, 0xfffffff7, RZ, 0xc0, !PT ;  /* 0xfffffff712127812 */ /* 0x000fd600078ec0ff */
[----:B------:R-:W-:Y:S01]  /*8b90*/  @P0 LOP3.LUT R18, R18, 0x8, RZ, 0xfc, !PT ;  /* 0x0000000812120812 */ /* 0x000fe200078efcff */
[----:B0-----:R-:W-:Y:S02]  /*8ba0*/  IMAD.SHL.U32 R5, R5, 0x1000, RZ ;  /* 0x0000100005057824 */ /* 0x001fe400078e00ff */
[----:B----4-:R-:W-:-:S03]  /*8bb0*/  IMAD.SHL.U32 R3, R3, 0x40, RZ ;  /* 0x0000004003037824 */ /* 0x010fc600078e00ff */
[----:B------:R-:W-:Y:S02]  /*8bc0*/  LOP3.LUT R5, R5, 0x1000, RZ, 0xc0, !PT ;  /* 0x0000100005057812 */ /* 0x000fe400078ec0ff */
[----:B------:R-:W-:-:S03]  /*8bd0*/  LOP3.LUT R3, R3, 0x40, RZ, 0xc0, !PT ;  /* 0x0000004003037812 */ /* 0x000fc600078ec0ff */
[----:B------:R-:W-:Y:S01]  /*8be0*/  IMAD R2, R19, 0x6000, R5 ;  /* 0x0000600013027824 */ /* 0x000fe200078e0205 */
[----:B------:R-:W-:-:S04]  /*8bf0*/  R2UR UR9, R3 ;  /* 0x00000000030972ca */ /* 0x000fc800000e0000 */
[----:B------:R-:W-:-:S13]  /*8c00*/  R2UR UR5, R2 ;  /* 0x00000000020572ca */ /* 0x000fda00000e0000 */
[----:B------:R-:W-:Y:S02]  /*8c10*/  ULEA UR8, UR5, UR36, 0x1 ;  /* 0x0000002405087291 */ /* 0x000fe4000f8e083f */
[----:B------:R-:W-:Y:S02]  /*8c20*/  UIADD3.X UR5, URZ, UR39, URZ, UP0, !UPT ;  /* 0x000000273f057290 */ /* 0x000fe400087fe43f */
[----:B------:R-:W-:Y:S02]  /*8c30*/  UIADD3 UR15, UR8, 0x20400, URZ ;  /* 0x00020400080f7890 */ /* 0x000fe4000fffe03f */
[----:B------:R-:W-:Y:S01]  /*8c40*/  UIADD3 UR17, UR8, 0x24400, URZ ;  /* 0x0002440008117890 */ /* 0x000fe2000fffe03f */
[----:B---3--:R-:W-:-:S13]  /*8c50*/  R2UR UR11, R4 ;  /* 0x00000000040b72ca */ /* 0x008fda00000e0000 */
[----:B------:R-:W-:Y:S02]  /*8c60*/  ULEA UR11, UR11, UR9, 0x7 ;  /* 0x000000090b0b7291 */ /* 0x000fe4000f8e383f */
[----:B------:R-:W-:Y:S02]  /*8c70*/  UIADD3 UR9, UR14, 0x34830, URZ ;  /* 0x000348300e097890 */ /* 0x000fe4000fffe03f */
[----:B------:R-:W-:-:S07]  /*8c80*/  UIADD3 UR14, UR8, 0x1c400, URZ ;  /* 0x0001c400080e7890 */ /* 0x000fce000fffe03f */
[----:B------:R-:W-:Y:S01]  /*8c90*/  UMOV UR8, UR14 ;  /* 0x0000000e00087c82 */ /* 0x000fe20008000000 */
[----:B------:R-:W-:Y:S01]  /*8ca0*/  UMOV UR14, 0x80 ;  /* 0x00000080000e7882 */ /* 0x000fe20000000000 */
[----:B------:R0:W-:Y:S02]  /*8cb0*/  UTMALDG.4D.MULTICAST [UR8], [UR4], UR18, desc[UR6] ;  /* 0x00000608040073b4 */ /* 0x0001e40008019812 */
[----:B0-----:R-:W-:Y:S01]  /*8cc0*/  UMOV UR8, UR15 ;  /* 0x0000000f00087c82 */ /* 0x001fe20008000000 */
[----:B------:R-:W-:Y:S02]  /*8cd0*/  UMOV UR10, UR16 ;  /* 0x00000010000a7c82 */ /* 0x000fe40008000000 */
[----:B------:R0:W-:Y:S02]  /*8ce0*/  UTMALDG.4D.MULTICAST [UR8], [UR4], UR18, desc[UR6] ;  /* 0x00000608040073b4 */ /* 0x0001e40008019812 */
[----:B0-----:R-:W-:Y:S01]  /*8cf0*/  UMOV UR8, UR17 ;  /* 0x0000001100087c82 */ /* 0x001fe20008000000 */
[----:B------:R-:W-:-:S02]  /*8d00*/  UMOV UR10, UR14 ;  /* 0x0000000e000a7c82 */ /* 0x000fc40008000000 */
[----:B------:R3:W-:Y:S02]  /*8d10*/  UTMALDG.4D.MULTICAST [UR8], [UR4], UR18, desc[UR6] ;  /* 0x00000608040073b4 */ /* 0x0007e40008019812 */
[----:B---3--:R-:W-:Y:S01]  /*8d20*/  NOP ;  /* 0x0000000000007918 */ /* 0x008fe20000000000 */
.L_x_222:
        /* <DEDUP_REMOVED lines=10> */
[----:B0-----:R-:W-:Y:S02]  /*8dd0*/  IMAD.U32 R4, RZ, RZ, UR6 ;  /* 0x00000006ff047e24 */ /* 0x001fe4000f8e00ff */
[----:B------:R-:W0:Y:S01]  /*8de0*/  LDC.64 R2, c[0x4][R2] ;  /* 0x0100000002027b82 */ /* 0x000e220000000a00 */
[----:B------:R-:W-:Y:S02]  /*8df0*/  IMAD.U32 R5, RZ, RZ, UR7 ;  /* 0x00000007ff057e24 */ /* 0x000fe4000f8e00ff */
[----:B------:R-:W-:Y:S02]  /*8e00*/  IMAD.U32 R6, RZ, RZ, UR8 ;  /* 0x00000008ff067e24 */ /* 0x000fe4000f8e00ff */
[----:B------:R-:W-:-:S02]  /*8e10*/  IMAD.U32 R7, RZ, RZ, UR9 ;  /* 0x00000009ff077e24 */ /* 0x000fc4000f8e00ff */
[----:B------:R-:W-:Y:S02]  /*8e20*/  IMAD.U32 R10, RZ, RZ, UR4 ;  /* 0x00000004ff0a7e24 */ /* 0x000fe4000f8e00ff */
[----:B------:R-:W-:Y:S02]  /*8e30*/  IMAD.U32 R11, RZ, RZ, UR5 ;  /* 0x00000005ff0b7e24 */ /* 0x000fe4000f8e00ff */
[----:B-1----:R-:W-:Y:S02]  /*8e40*/  IMAD.MOV.U32 R8, RZ, RZ, 0x70 ;  /* 0x00000070ff087424 */ /* 0x002fe400078e00ff */
[----:B------:R-:W-:Y:S02]  /*8e50*/  IMAD.MOV.U32 R12, RZ, RZ, 0x1 ;  /* 0x00000001ff0c7424 */ /* 0x000fe400078e00ff */
[----:B------:R-:W-:-:S07]  /*8e60*/  IMAD.MOV.U32 R13, RZ, RZ, RZ ;  /* 0x000000ffff0d7224 */ /* 0x000fce00078e00ff */
[----:B------:R-:W-:-:S07]  /*8e70*/  LEPC R20, `(.L_x_228) ;  /* 0x000000001014794e */ /* 0x000fce0000000000 */
[----:B0-2---:R-:W-:Y:S05]  /*8e80*/  CALL.ABS.NOINC R2 ;  /* 0x0000000002007343 */ /* 0x005fea0003c00000 */
.L_x_228:
[----:B------:R-:W3:Y:S01]  /*8e90*/  LDL.LU R5, [R1+0x14] ;  /* 0x0000140001057983 */ /* 0x000ee20000300800 */
[----:B-1----:R-:W-:Y:S01]  /*8ea0*/  SHF.R.S32.HI R0, RZ, 0x1f, R16 ;  /* 0x0000001fff007819 */ /* 0x002fe20000011410 */
[----:B------:R-:W-:Y:S01]  /*8eb0*/  ULDC.64 UR4, c[0x0][0x2d8] ;  /* 0x0000b60000047ab9 */ /* 0x000fe20000000a00 */
[----:B------:R-:W1:Y:S01]  /*8ec0*/  LDC R8, c[0x0][0x448] ;  /* 0x00011200ff087b82 */ /* 0x000e620000000800 */
[----:B------:R-:W4:Y:S04]  /*8ed0*/  LDL.LU R7, [R1+0x1c] ;  /* 0x00001c0001077983 */ /* 0x000f280000300800 */
[----:B0-----:R-:W2:Y:S01]  /*8ee0*/  LDL R4, [R1+0x24] ;  /* 0x0000240001047983 */ /* 0x001ea20000100800 */
[----:B------:R-:W-:Y:S02]  /*8ef0*/  IMAD R0, R0, UR4, RZ ;  /* 0x0000000400007c24 */ /* 0x000fe4000f8e02ff */
[C---:B------:R-:W-:Y:S01]  /*8f00*/  IMAD.WIDE.U32 R2, R16.reuse, UR4, RZ ;  /* 0x0000000410027c25 */ /* 0x040fe2000f8e00ff */
[----:B------:R-:W0:Y:S03]  /*8f10*/  S2R R10, SR_TID.X ;  /* 0x00000000000a7919 */ /* 0x000e260000002100 */
[----:B------:R-:W-:Y:S01]  /*8f20*/  IMAD R0, R16, UR5, R0 ;  /* 0x0000000510007c24 */ /* 0x000fe2000f8e0200 */
[----:B------:R-:W-:-:S03]  /*8f30*/  ULDC.64 UR4, c[0x0][0x2e0] ;  /* 0x0000b80000047ab9 */ /* 0x000fc60000000a00 */
[----:B------:R-:W-:Y:S01]  /*8f40*/  IMAD.IADD R3, R3, 0x1, R0 ;  /* 0x0000000103037824 */ /* 0x000fe200078e0200 */
[----:B-1----:R-:W-:-:S13]  /*8f50*/  ISETP.NE.AND P0, PT, R8, 0x1, PT ;  /* 0x000000010800780c */ /* 0x002fda0003f05270 */
[----:B------:R-:W1:Y:S01]  /*8f60*/  @P0 LDC R6, c[0x0][0x44c] ;  /* 0x00011300ff060b82 */ /* 0x000e620000000800 */
[----:B0-----:R-:W-:-:S05]  /*8f70*/  IMAD.SHL.U32 R10, R10, 0x8, RZ ;  /* 0x000000080a0a7824 */ /* 0x001fca00078e00ff */
[----:B------:R-:W-:Y:S02]  /*8f80*/  LOP3.LUT R10, R10, 0x38, RZ, 0xc0, !PT ;  /* 0x000000380a0a7812 */ /* 0x000fe400078ec0ff */
[----:B---3--:R-:W-:Y:S01]  /*8f90*/  SHF.R.S32.HI R0, RZ, 0x1f, R5 ;  /* 0x0000001fff007819 */ /* 0x008fe20000011405 */
[----:B------:R-:W-:-:S04]  /*8fa0*/  IMAD.WIDE.U32 R2, R5, UR4, R2 ;  /* 0x0000000405027c25 */ /* 0x000fc8000f8e0002 */
[----:B------:R-:W-:Y:S01]  /*8fb0*/  IMAD R0, R0, UR4, RZ ;  /* 0x0000000400007c24 */ /* 0x000fe2000f8e02ff */
[----:B------:R-:W-:-:S03]  /*8fc0*/  ULDC UR4, c[0x0][0xc38] ;  /* 0x00030e0000047ab9 */ /* 0x000fc60000000800 */
[----:B------:R-:W-:Y:S02]  /*8fd0*/  IMAD R0, R5, UR5, R0 ;  /* 0x0000000505007c24 */ /* 0x000fe4000f8e0200 */
[----:B------:R-:W0:Y:S02]  /*8fe0*/  S2R R5, SR_TID.X ;  /* 0x0000000000057919 */ /* 0x000e240000002100 */
[----:B------:R-:W-:Y:S02]  /*8ff0*/  IMAD.IADD R3, R3, 0x1, R0 ;  /* 0x0000000103037824 */ /* 0x000fe400078e0200 */
[----:B----4-:R-:W-:Y:S02]  /*9000*/  IMAD.MOV R0, RZ, RZ, -R7 ;  /* 0x000000ffff007224 */ /* 0x010fe400078e0a07 */
[----:B------:R-:W3:Y:S02]  /*9010*/  @P0 LDC R7, c[0x0][0x450] ;  /* 0x00011400ff070b82 */ /* 0x000ee40000000800 */
[----:B--2---:R-:W-:Y:S01]  /*9020*/  IMAD R0, R0, UR4, R4 ;  /* 0x0000000400007c24 */ /* 0x004fe2000f8e0204 */
[----:B------:R-:W-:-:S03]  /*9030*/  ULDC.64 UR4, c[0x0][0x2d0] ;  /* 0x0000b40000047ab9 */ /* 0x000fc60000000a00 */
[----:B------:R-:W-:Y:S01]  /*9040*/  IMAD.SHL.U32 R4, R0, 0x80, RZ ;  /* 0x0000008000047824 */ /* 0x000fe200078e00ff */
[----:B0-----:R-:W-:-:S04]  /*9050*/  LOP3.LUT R5, R5, 0x7f, RZ, 0xc0, !PT ;  /* 0x0000007f05057812 */ /* 0x001fc800078ec0ff */
[----:B------:R-:W-:Y:S02]  /*9060*/  SHF.R.U32.HI R9, RZ, 0x3, R5 ;  /* 0x00000003ff097819 */ /* 0x000fe40000011605 */
[----:B------:R-:W0:Y:S02]  /*9070*/  S2R R5, SR_TID.X ;  /* 0x0000000000057919 */ /* 0x000e240000002100 */
[----:B0-----:R-:W-:-:S05]  /*9080*/  IMAD.SHL.U32 R5, R5, 0x10, RZ ;  /* 0x0000001005057824 */ /* 0x001fca00078e00ff */
[----:B------:R-:W-:Y:S02]  /*9090*/  LOP3.LUT R5, R9, 0x70, R5, 0xf8, !PT ;  /* 0x0000007009057812 */ /* 0x000fe400078ef805 */
[----:B------:R-:W0:Y:S02]  /*90a0*/  S2R R9, SR_TID.X ;  /* 0x0000000000097919 */ /* 0x000e240000002100 */
[----:B------:R-:W-:-:S05]  /*90b0*/  LOP3.LUT R0, R5, R4, RZ, 0xfc, !PT ;  /* 0x0000000405007212 */ /* 0x000fca00078efcff */
[----:B-1----:R-:W-:-:S04]  /*90c0*/  @P0 IMAD.HI.U32 R6, R0, R6, RZ ;  /* 0x0000000600060227 */ /* 0x002fc800078e00ff */
[----:B------:R-:W-:Y:S01]  /*90d0*/  IMAD.MOV.U32 R5, RZ, RZ, R0 ;  /* 0x000000ffff057224 */ /* 0x000fe200078e0000 */
[----:B---3--:R-:W-:-:S05]  /*90e0*/  @P0 SHF.R.U32.HI R5, RZ, R7, R6 ;  /* 0x00000007ff050219 */ /* 0x008fca0000011606 */
[----:B------:R-:W-:Y:S02]  /*90f0*/  IMAD.MOV R6, RZ, RZ, -R5 ;  /* 0x000000ffff067224 */ /* 0x000fe400078e0a05 */
[----:B------:R-:W-:-:S04]  /*9100*/  IMAD.WIDE.U32 R2, R5, UR4, R2 ;  /* 0x0000000405027c25 */ /* 0x000fc8000f8e0002 */
[----:B------:R-:W-:Y:S01]  /*9110*/  IMAD R0, R8, R6, R0 ;  /* 0x0000000608007224 */ /* 0x000fe200078e0200 */
[----:B------:R-:W-:-:S05]  /*9120*/  SHF.R.S32.HI R6, RZ, 0x1f, R5 ;  /* 0x0000001fff067819 */ /* 0x000fca0000011405 */
[----:B------:R-:W-:Y:S02]  /*9130*/  IMAD R6, R6, UR4, RZ ;  /* 0x0000000406067c24 */ /* 0x000fe4000f8e02ff */
[----:B0-----:R-:W-:Y:S02]  /*9140*/  IMAD.SHL.U32 R9, R9, 0x8, RZ ;  /* 0x0000000809097824 */ /* 0x001fe400078e00ff */
[----:B------:R-:W-:Y:S01]  /*9150*/  IMAD R6, R5, UR5, R6 ;  /* 0x0000000505067c24 */ /* 0x000fe2000f8e0206 */
[----:B------:R-:W-:Y:S01]  /*9160*/  SHF.R.S32.HI R5, RZ, 0x1f, R0 ;  /* 0x0000001fff057819 */ /* 0x000fe20000011400 */
[----:B------:R-:W-:Y:S01]  /*9170*/  ULDC.64 UR4, c[0x0][0x2c8] ;  /* 0x0000b20000047ab9 */ /* 0x000fe20000000a00 */
[----:B------:R-:W-:Y:S01]  /*9180*/  LOP3.LUT R9, R9, 0x38, RZ, 0xc0, !PT ;  /* 0x0000003809097812 */ /* 0x000fe200078ec0ff */
[----:B------:R-:W-:Y:S02]  /*9190*/  IMAD.IADD R3, R3, 0x1, R6 ;  /* 0x0000000103037824 */ /* 0x000fe400078e0206 */
[----:B------:R-:W-:Y:S01]  /*91a0*/  IMAD R5, R5, UR4, RZ ;  /* 0x0000000405057c24 */ /* 0x000fe2000f8e02ff */
[C---:B------:R-:W-:Y:S01]  /*91b0*/  LOP3.LUT R11, R9.reuse, 0x40, RZ, 0xfc, !PT ;  /* 0x00000040090b7812 */ /* 0x040fe200078efcff */
[----:B------:R-:W-:Y:S01]  /*91c0*/  IMAD.WIDE.U32 R2, R0, UR4, R2 ;  /* 0x0000000400027c25 */ /* 0x000fe2000f8e0002 */
[----:B------:R-:W-:-:S03]  /*91d0*/  LOP3.LUT R9, R9, 0x80, RZ, 0xfc, !PT ;  /* 0x0000008009097812 */ /* 0x000fc600078efcff */
[----:B------:R-:W-:Y:S01]  /*91e0*/  IMAD R5, R0, UR5, R5 ;  /* 0x0000000500057c24 */ /* 0x000fe2000f8e0205 */
[----:B------:R-:W-:Y:S02]  /*91f0*/  ULDC.64 UR4, c[0x0][0x280] ;  /* 0x0000a00000047ab9 */ /* 0x000fe40000000a00 */
[----:B------:R-:W-:Y:S01]  /*9200*/  LEA R0, P0, R2, UR4, 0x1 ;  /* 0x0000000402007c11 */ /* 0x000fe2000f8008ff */
[----:B------:R-:W-:Y:S01]  /*9210*/  ULDC UR4, c[0x0][0x2b8] ;  /* 0x0000ae0000047ab9 */ /* 0x000fe20000000800 */
[----:B------:R-:W-:Y:S01]  /*9220*/  IMAD.IADD R3, R3, 0x1, R5 ;  /* 0x0000000103037824 */ /* 0x000fe200078e0205 */
[----:B------:R-:W-:Y:S02]  /*9230*/  ISETP.GE.AND P1, PT, R9, UR4, PT ;  /* 0x0000000409007c0c */ /* 0x000fe4000bf26270 */
[----:B------:R0:W5:Y:S01]  /*9240*/  LDL R9, [R1+0x10] ;  /* 0x0000100001097983 */ /* 0x0001620000100800 */
[----:B------:R-:W-:Y:S02]  /*9250*/  ISETP.GE.AND P3, PT, R10, UR4, PT ;  /* 0x000000040a007c0c */ /* 0x000fe4000bf66270 */
[----:B------:R-:W-:-:S02]  /*9260*/  LEA.HI.X R2, R2, UR5, R3, 0x1, P0 ;  /* 0x0000000502027c11 */ /* 0x000fc400080f0c03 */
[----:B------:R-:W-:Y:S01]  /*9270*/  ISETP.GE.AND P0, PT, R11, UR4, PT ;  /* 0x000000040b007c0c */ /* 0x000fe2000bf06270 */
[----:B------:R-:W-:-:S03]  /*9280*/  UMOV UR4, 0xffffffff ;  /* 0xffffffff00047882 */ /* 0x000fc60000000000 */
[----:B0-----:R-:W-:Y:S09]  /*9290*/  BRA.DIV UR4, `(.L_x_229) ;  /* 0x0000003604dc7947 */ /* 0x001ff2000b800000 */
[----:B------:R-:W0:Y:S01]  /*92a0*/  S2R R6, SR_TID.X ;  /* 0x0000000000067919 */ /* 0x000e220000002100 */
[----:B------:R-:W-:Y:S02]  /*92b0*/  ULDC UR4, c[0x0][0x288] ;  /* 0x0000a20000047ab9 */ /* 0x000fe40000000800 */
[----:B------:R-:W-:Y:S01]  /*92c0*/  IMAD R3, R8, UR4, RZ ;  /* 0x0000000408037c24 */ /* 0x000fe2000f8e02ff */
[----:B------:R-:W1:Y:S01]  /*92d0*/  SHFL.IDX PT, R7, R0, RZ, 0x181f ;  /* 0x00181fff00077589 */ /* 0x000e6200000e0000 */
[----:B0-----:R-:W-:-:S04]  /*92e0*/  LOP3.LUT R6, R6, 0x7f, RZ, 0xc0, !PT ;  /* 0x0000007f06067812 */ /* 0x001fc800078ec0ff */
[----:B------:R-:W-:Y:S02]  /*92f0*/  SHF.R.U32.HI R11, RZ, 0x3, R6 ;  /* 0x00000003ff0b7819 */ /* 0x000fe40000011606 */
[----:B------:R-:W0:Y:S03]  /*9300*/  SHFL.IDX PT, R6, R2, RZ, 0x181f ;  /* 0x00181fff02067589 */ /* 0x000e2600000e0000 */
[----:B------:R-:W-:-:S04]  /*9310*/  IMAD.IADD R4, R11, 0x1, R4 ;  /* 0x000000010b047824 */ /* 0x000fc800078e0204 */
[C---:B------:R-:W-:Y:S01]  /*9320*/  VIADD R5, R4.reuse, 0x10 ;  /* 0x0000001004057836 */ /* 0x040fe20000000000 */
[----:B------:R-:W-:-:S13]  /*9330*/  ISETP.GE.AND P2, PT, R4, R3, PT ;  /* 0x000000030400720c */ /* 0x000fda0003f46270 */
[----:B-1----:R-:W-:-:S05]  /*9340*/  @!P2 LEA R7, P4, R10, R7, 0x1 ;  /* 0x000000070a07a211 */ /* 0x002fca00078808ff */
[----:B0-----:R-:W-:-:S05]  /*9350*/  @!P2 IMAD.X R6, RZ, RZ, R6, P4 ;  /* 0x000000ffff06a224 */ /* 0x001fca00020e0606 */
[----:B------:R-:W-:-:S04]  /*9360*/  @!P2 LOP3.LUT R7, R7, R6, RZ, 0x3c, !PT ;  /* 0x000000060707a212 */ /* 0x000fc800078e3cff */
[----:B------:R-:W-:-:S04]  /*9370*/  @!P2 LOP3.LUT R6, R7, R6, RZ, 0x3c, !PT ;  /* 0x000000060706a212 */ /* 0x000fc800078e3cff */
[----:B------:R-:W-:-:S05]  /*9380*/  @!P2 LOP3.LUT R7, R7, R6, RZ, 0x3c, !PT ;  /* 0x000000060707a212 */ /* 0x000fca00078e3cff */
[----:B------:R-:W-:Y:S01]  /*9390*/  @!PT LDS RZ, [RZ] ;  /* 0x00000000fffff984 */ /* 0x000fe20000000800 */
[----:B-----5:R-:W-:Y:S04]  /*93a0*/  @!P2 LDGSTS.E.BYPASS.LTC128B.128 [R9+0x10400], desc[UR60][R6.64], !P3 ;  /* 0x104000000609afae */ /* 0x020fe8000d901d7c */
[----:B------:R-:W-:Y:S04]  /*93b0*/  @!P2 LDGSTS.E.BYPASS.LTC128B.128 [R9+0x14400], desc[UR60][R6.64+0x80], !P0 ;  /* 0x144000800609afae */ /* 0x000fe8000c101d7c */
[----:B------:R0:W-:Y:S01]  /*93c0*/  @!P2 LDGSTS.E.BYPASS.LTC128B.128 [R9+0x18400], desc[UR60][R6.64+0x100], !P1 ;  /* 0x184001000609afae */ /* 0x0001e2000c901d7c */
[----:B------:R-:W-:Y:S01]  /*93d0*/  ISETP.GE.AND P2, PT, R5, R3, PT ;  /* 0x000000030500720c */ /* 0x000fe20003f46270 */
[----:B------:R-:W-:-:S02]  /*93e0*/  VIADD R5, R4, 0x20 ;  /* 0x0000002004057836 */ /* 0x000fc40000000000 */
[----:B0-----:R-:W0:Y:S04]  /*93f0*/  SHFL.IDX PT, R7, R0, 0x1, 0x181f ;  /* 0x00381f0000077f89 */ /* 0x001e2800000e0000 */
[----:B------:R-:W1:Y:S06]  /*9400*/  SHFL.IDX PT, R6, R2, 0x1, 0x181f ;  /* 0x00381f0002067f89 */ /* 0x000e6c00000e0000 */
[----:B0-----:R-:W-:-:S05]  /*9410*/  @!P2 LEA R7, P4, R10, R7, 0x1 ;  /* 0x000000070a07a211 */ /* 0x001fca00078808ff */
[----:B-1----:R-:W-:-:S05]  /*9420*/  @!P2 IMAD.X R6, RZ, RZ, R6, P4 ;  /* 0x000000ffff06a224 */ /* 0x002fca00020e0606 */
[----:B------:R-:W-:-:S04]  /*9430*/  @!P2 LOP3.LUT R7, R7, R6, RZ, 0x3c, !PT ;  /* 0x000000060707a212 */ /* 0x000fc800078e3cff */
[----:B------:R-:W-:-:S04]  /*9440*/  @!P2 LOP3.LUT R6, R7, R6, RZ, 0x3c, !PT ;  /* 0x000000060706a212 */ /* 0x000fc800078e3cff */
[----:B------:R-:W-:-:S05]  /*9450*/  @!P2 LOP3.LUT R7, R7, R6, RZ, 0x3c, !PT ;  /* 0x000000060707a212 */ /* 0x000fca00078e3cff */
[----:B------:R-:W-:Y:S04]  /*9460*/  @!P2 LDGSTS.E.BYPASS.LTC128B.128 [R9+0x10c00], desc[UR60][R6.64], !P3 ;  /* 0x10c000000609afae */ /* 0x000fe8000d901d7c */
        /* <DEDUP_REMOVED lines=50> */
[----:B------:R-:W-:-:S03]  /*9790*/  ISETP.GE.AND P2, PT, R5, R3, PT ;  /* 0x000000030500720c */ /* 0x000fc60003f46270 */
[----:B------:R-:W-:Y:S04]  /*97a0*/  SHFL.IDX PT, R5, R2, 0x7, 0x181f ;  /* 0x00f81f0002057f89 */ /* 0x000fe800000e0000 */
[----:B0-----:R-:W0:Y:S04]  /*97b0*/  SHFL.IDX PT, R7, R0, 0x6, 0x181f ;  /* 0x00d81f0000077f89 */ /* 0x001e2800000e0000 */
[----:B------:R-:W1:Y:S04]  /*97c0*/  SHFL.IDX PT, R6, R2, 0x6, 0x181f ;  /* 0x00d81f0002067f89 */ /* 0x000e6800000e0000 */
[----:B------:R-:W2:Y:S01]  /*97d0*/  SHFL.IDX PT, R0, R0, 0x7, 0x181f ;  /* 0x00f81f0000007f89 */ /* 0x000ea200000e0000 */
[----:B0-----:R-:W-:-:S05]  /*97e0*/  @!P2 LEA R7, P4, R10, R7, 0x1 ;  /* 0x000000070a07a211 */ /* 0x001fca00078808ff */
[----:B-1----:R-:W-:-:S05]  /*97f0*/  @!P2 IMAD.X R6, RZ, RZ, R6, P4 ;  /* 0x000000ffff06a224 */ /* 0x002fca00020e0606 */
[----:B------:R-:W-:-:S04]  /*9800*/  @!P2 LOP3.LUT R7, R7, R6, RZ, 0x3c, !PT ;  /* 0x000000060707a212 */ /* 0x000fc800078e3cff */
[----:B------:R-:W-:-:S04]  /*9810*/  @!P2 LOP3.LUT R6, R7, R6, RZ, 0x3c, !PT ;  /* 0x000000060706a212 */ /* 0x000fc800078e3cff */
[----:B------:R-:W-:-:S05]  /*9820*/  @!P2 LOP3.LUT R7, R7, R6, RZ, 0x3c, !PT ;  /* 0x000000060707a212 */ /* 0x000fca00078e3cff */
[----:B------:R1:W-:Y:S04]  /*9830*/  @!P2 LDGSTS.E.BYPASS.LTC128B.128 [R9+0x13400], desc[UR60][R6.64], !P3 ;  /* 0x134000000609afae */ /* 0x0003e8000d901d7c */
[----:B------:R1:W-:Y:S04]  /*9840*/  @!P2 LDGSTS.E.BYPASS.LTC128B.128 [R9+0x17400], desc[UR60][R6.64+0x80], !P0 ;  /* 0x174000800609afae */ /* 0x0003e8000c101d7c */
[----:B--2---:R1:W-:Y:S02]  /*9850*/  @!P2 LDGSTS.E.BYPASS.LTC128B.128 [R9+0x1b400], desc[UR60][R6.64+0x100], !P1 ;  /* 0x1b4001000609afae */ /* 0x0043e4000c901d7c */
.L_x_338:
[----:B------:R-:W-:Y:S01]  /*9860*/  VIADD R4, R4, 0x70 ;  /* 0x0000007004047836 */ /* 0x000fe20000000000 */
[----:B------:R-:W-:Y:S04]  /*9870*/  BSSY B0, `(.L_x_230) ;  /* 0x000000b000007945 */ /* 0x000fe80003800000 */
[----:B------:R-:W-:-:S13]  /*9880*/  ISETP.GE.AND P2, PT, R4, R3, PT ;  /* 0x000000030400720c */ /* 0x000fda0003f46270 */
[----:B------:R-:W-:Y:S05]  /*9890*/  @P2 BRA `(.L_x_231) ;  /* 0x0000000000202947 */ /* 0x000fea0003800000 */
        /* <DEDUP_REMOVED lines=8> */
.L_x_231:
[----:B------:R-:W-:Y:S05]  /*9920*/  BSYNC B0 ;  /* 0x0000000000007941 */ /* 0x000fea0003800000 */
.L_x_230:
[----:B--2---:R-:W2:Y:S01]  /*9930*/  LDL R2, [R1+0x2c] ;  /* 0x00002c0001027983 */ /* 0x004ea20000100800 */
        /* <DEDUP_REMOVED lines=9> */
[----:B------:R-:W3:Y:S01]  /*99d0*/  SYNCS.PHASECHK.TRANS64.TRYWAIT P0, [UR36+0x34820], R0 ;  /* 0x03482000ff0075a7 */ /* 0x000ee20008000164 */
[----:B--2---:R-:W-:Y:S02]  /*99e0*/  ISETP.GE.AND P1, PT, R2, 0x81, PT ;  /* 0x000000810200780c */ /* 0x004fe40003f26270 */
[----:B---3--:R-:W-:Y:S11]  /*99f0*/  @!P0 BRA `(.L_x_233) ;  /* 0x0000003800f08947 */ /* 0x008ff60003800000 */
.L_x_339:
[----:B------:R-:W-:Y:S05]  /*9a00*/  BSYNC B0 ;  /* 0x0000000000007941 */ /* 0x000fea0003800000 */
.L_x_232:
[----:B------:R-:W-:Y:S05]  /*9a10*/  @!P1 BRA `(.L_x_234) ;  /* 0x0000002000e09947 */ /* 0x000fea0003800000 */
[----:B------:R-:W0:Y:S01]  /*9a20*/  LDL R2, [R1+0x20] ;  /* 0x0000200001027983 */ /* 0x000e220000100800 */
[----:B--2---:R-:W-:Y:S02]  /*9a30*/  IMAD.MOV.U32 R0, RZ, RZ, 0x1 ;  /* 0x00000001ff007424 */ /* 0x004fe400078e00ff */
[----:B01----:R-:W-:-:S05]  /*9a40*/  IMAD.MOV R9, RZ, RZ, -R2 ;  /* 0x000000ffff097224 */ /* 0x003fca00078e0a02 */
[----:B------:R-:W-:-:S05]  /*9a50*/  VIADDMNMX R9, R9, R0, 0xffffffff, !PT ;  /* 0xffffffff09097446 */ /* 0x000fca0007800100 */
[----:B------:R-:W-:-:S05]  /*9a60*/  IMAD.IADD R0, R2, 0x1, R9 ;  /* 0x0000000102007824 */ /* 0x000fca00078e0209 */
[----:B------:R-:W-:-:S04]  /*9a70*/  LOP3.LUT R0, R0, 0x1, RZ, 0xc0, !PT ;  /* 0x0000000100007812 */ /* 0x000fc800078ec0ff */
[----:B------:R-:W-:Y:S01]  /*9a80*/  ISETP.NE.U32.AND P0, PT, R0, 0x1, PT ;  /* 0x000000010000780c */ /* 0x000fe20003f05070 */
[----:B------:R-:W-:-:S12]  /*9a90*/  VIADD R0, R2, 0xfffffffe ;  /* 0xfffffffe02007836 */ /* 0x000fd80000000000 */
[----:B------:R-:W-:Y:S05]  /*9aa0*/  @P0 BRA `(.L_x_235) ;  /* 0x0000000800e80947 */ /* 0x000fea0003800000 */
[----:B------:R-:W2:Y:S01]  /*9ab0*/  LDL R2, [R1] ;  /* 0x0000000001027983 */ /* 0x000ea20000100800 */
        /* <DEDUP_REMOVED lines=14> */
[----:B------:R-:W3:Y:S01]  /*9ba0*/  LDL R7, [R1+0x8] ;  /* 0x0000080001077983 */ /* 0x000ee20000100800 */
        /* <DEDUP_REMOVED lines=16> */
.L_x_238:
[----:B------:R-:W-:Y:S01]  /*9cb0*/  LEA R3, R4, UR36, 0x3 ;  /* 0x0000002404037c11 */ /* 0x000fe2000f8e18ff */
[----:B------:R-:W-:Y:S01]  /*9cc0*/  BSSY B1, `(.L_x_239) ;  /* 0x0000004000017945 */ /* 0x000fe20003800000 */
[----:B------:R-:W-:-:S04]  /*9cd0*/  SHF.L.U32 R2, R8, 0x1f, RZ ;  /* 0x0000001f08027819 */ /* 0x000fc800000006ff */
[----:B------:R-:W1:Y:S02]  /*9ce0*/  SYNCS.PHASECHK.TRANS64.TRYWAIT P0, [R3+URZ+0x34840], R2 ;  /* 0x03484002030075a7 */ /* 0x000e64000800017f */
[----:B-1----:R-:W-:Y:S05]  /*9cf0*/  @!P0 BRA `(.L_x_240) ;  /* 0x0000003800488947 */ /* 0x002fea0003800000 */
.L_x_340:
[----:B------:R-:W-:Y:S05]  /*9d00*/  BSYNC B1 ;  /* 0x0000000000017941 */ /* 0x000fea0003800000 */
.L_x_239:
[----:B------:R-:W2:Y:S01]  /*9d10*/  S2R R5, SR_TID.X ;  /* 0x0000000000057919 */ /* 0x000ea20000002100 */
[----:B------:R-:W-:Y:S01]  /*9d20*/  UPRMT UR4, UR37, 0x9910, URZ ;  /* 0x0000991025047896 */ /* 0x000fe2000800003f */
[----:B--2---:R-:W-:-:S04]  /*9d30*/  LOP3.LUT R5, R5, 0x7f, RZ, 0xc0, !PT ;  /* 0x0000007f05057812 */ /* 0x004fc800078ec0ff */
[----:B------:R-:W-:-:S13]  /*9d40*/  ISETP.NE.AND P0, PT, R5, RZ, PT ;  /* 0x000000ff0500720c */ /* 0x000fda0003f05270 */
[----:B-1----:R-:W-:-:S04]  /*9d50*/  @!P0 IMAD.MOV.U32 R2, RZ, RZ, 0xc000 ;  /* 0x0000c000ff028424 */ /* 0x002fc800078e00ff */
[----:B------:R1:W-:Y:S02]  /*9d60*/  @!P0 SYNCS.ARRIVE.TRANS64 RZ, [R3+URZ+0x34830], R2 ;  /* 0x0348300203ff89a7 */ /* 0x0003e4000800003f */
[----:B-1----:R-:W-:-:S05]  /*9d70*/  IMAD.U32 R2, RZ, RZ, UR4 ;  /* 0x00000004ff027e24 */ /* 0x002fca000f8e00ff */
[----:B------:R-:W-:-:S13]  /*9d80*/  ISETP.NE.AND P1, PT, R2, 0x2, PT ;  /* 0x000000020200780c */ /* 0x000fda0003f25270 */
[----:B------:R-:W-:Y:S05]  /*9d90*/  @P1 BRA `(.L_x_241) ;  /* 0x0000000000041947 */ /* 0x000fea0003800000 */
[----:B------:R-:W-:Y:S01]  /*9da0*/  BPT.TRAP 0x1 ;  /* 0x000000040000795c */ /* 0x000fe20000300000 */
.L_x_241:
[----:B------:R-:W-:Y:S01]  /*9db0*/  LOP3.LUT P0, RZ, R18, 0x2, RZ, 0xc0, !PT ;  /* 0x0000000212ff7812 */ /* 0x000fe2000780c0ff */
[----:B------:R-:W-:-:S12]  /*9dc0*/  BSSY B1, `(.L_x_242) ;  /* 0x0000003000017945 */ /* 0x000fd80003800000 */
[----:B------:R-:W-:Y:S05]  /*9dd0*/  @P0 BRA `(.L_x_243) ;  /* 0x0000000000040947 */ /* 0x000fea0003800000 */
[----:B------:R-:W-:Y:S01]  /*9de0*/  BPT.TRAP 0x1 ;  /* 0x000000040000795c */ /* 0x000fe20000300000 */
.L_x_243:
[----:B------:R-:W-:Y:S05]  /*9df0*/  BSYNC B1 ;  /* 0x0000000000017941 */ /* 0x000fea0003800000 */
.L_x_242:
[----:B------:R-:W1:Y:S01]  /*9e00*/  S2R R2, SR_CgaCtaId ;  /* 0x0000000000027919 */ /* 0x000e620000008800 */
[----:B------:R-:W-:Y:S01]  /*9e10*/  IMAD.MOV.U32 R10, RZ, RZ, RZ ;  /* 0x000000ffff0a7224 */ /* 0x000fe200078e00ff */
[----:B------:R-:W-:Y:S01]  /*9e20*/  UIADD3 UR4, UP0, UR38, 0x370, URZ ;  /* 0x0000037026047890 */ /* 0x000fe2000ff1e03f */
[----:B------:R-:W-:Y:S01]  /*9e30*/  PLOP3.LUT P0, PT, PT, PT, PT, 0x80, 0x0 ;  /* 0x000000000000781c */ /* 0x000fe20003f0f070 */
[----:B------:R-:W-:Y:S01]  /*9e40*/  VIADD R3, R3, 0x34830 ;  /* 0x0003483003037836 */ /* 0x000fe20000000000 */
[----:B------:R-:W-:Y:S01]  /*9e50*/  UMOV UR6, 0x30000 ;  /* 0x0003000000067882 */ /* 0x000fe20000000000 */
[----:B------:R-:W-:Y:S01]  /*9e60*/  R2UR UR10, R10 ;  /* 0x000000000a0a72ca */ /* 0x000fe200000e0000 */
[----:B------:R-:W-:Y:S01]  /*9e70*/  UIADD3.X UR5, URZ, UR39, URZ, UP0, !UPT ;  /* 0x000000273f057290 */ /* 0x000fe200087fe43f */
[----:B------:R-:W-:Y:S01]  /*9e80*/  UMOV UR14, 0x0 ;  /* 0x00000000000e7882 */ /* 0x000fe20000000000 */
[----:B------:R-:W-:Y:S01]  /*9e90*/  UMOV UR15, 0x14f00000 ;  /* 0x14f00000000f7882 */ /* 0x000fe20000000000 */
[----:B-1----:R-:W-:-:S05]  /*9ea0*/  IMAD.SHL.U32 R2, R2, 0x1000, RZ ;  /* 0x0000100002027824 */ /* 0x002fca00078e00ff */
[----:B------:R-:W-:-:S05]  /*9eb0*/  LOP3.LUT R2, R2, 0x1000, RZ, 0xc0, !PT ;  /* 0x0000100002027812 */ /* 0x000fca00078ec0ff */
[----:B------:R-:W-:Y:S02]  /*9ec0*/  IMAD R5, R4, 0x6000, R2 ;  /* 0x0000600004057824 */ /* 0x000fe400078e0202 */
[----:B------:R-:W1:Y:S03]  /*9ed0*/  S2R R2, SR_CgaCtaId ;  /* 0x0000000000027919 */ /* 0x000e660000008800 */
[----:B------:R-:W-:-:S05]  /*9ee0*/  LEA R5, R5, UR36, 0x1 ;  /* 0x0000002405057c11 */ /* 0x000fca000f8e08ff */
[----:B0-----:R-:W-:Y:S02]  /*9ef0*/  VIADD R7, R5, 0x1c400 ;  /* 0x0001c40005077836 */ /* 0x001fe40000000000 */
[----:B-1----:R-:W-:-:S05]  /*9f00*/  IMAD.SHL.U32 R2, R2, 0x40, RZ ;  /* 0x0000004002027824 */ /* 0x002fca00078e00ff */
[----:B------:R-:W-:-:S05]  /*9f10*/  LOP3.LUT R2, R2, 0x40, RZ, 0xc0, !PT ;  /* 0x0000004002027812 */ /* 0x000fca00078ec0ff */
[----:B------:R-:W-:-:S07]  /*9f20*/  IMAD R2, R0, 0x80, R2 ;  /* 0x0000008000027824 */ /* 0x000fce00078e0202 */
.L_x_244:
        /* <DEDUP_REMOVED lines=8> */
[----:B------:R0:W-:Y:S02]  /*9fb0*/  UTMALDG.4D.MULTICAST [UR8], [UR4], UR6, desc[UR14] ;  /* 0x00000e08040073b4 */ /* 0x0001e40008019806 */
[----:B0-----:R-:W-:Y:S05]  /*9fc0*/  @P0 BRA.U.ANY `(.L_x_244) ;  /* 0xfffffffd00d80947 */ /* 0x001fea000393ffff */
[----:B------:R-:W-:Y:S01]  /*9fd0*/  IMAD.MOV.U32 R11, RZ, RZ, 0x40 ;  /* 0x00000040ff0b7424 */ /* 0x000fe200078e00ff */
[----:B------:R-:W-:Y:S01]  /*9fe0*/  PLOP3.LUT P0, PT, PT, PT, PT, 0x80, 0x0 ;  /* 0x000000000000781c */ /* 0x000fe20003f0f070 */
[----:B------:R-:W-:Y:S01]  /*9ff0*/  VIADD R7, R5, 0x20400 ;  /* 0x0002040005077836 */ /* 0x000fe20000000000 */
[----:B------:R-:W-:Y:S01]  /*a000*/  UMOV UR6, 0x30000 ;  /* 0x0003000000067882 */ /* 0x000fe20000000000 */
[----:B------:R-:W-:Y:S01]  /*a010*/  UMOV UR14, 0x0 ;  /* 0x00000000000e7882 */ /* 0x000fe20000000000 */
[----:B------:R-:W-:Y:S01]  /*a020*/  R2UR UR10, R11 ;  /* 0x000000000b0a72ca */ /* 0x000fe200000e0000 */
[----:B------:R-:W-:-:S14]  /*a030*/  UMOV UR15, 0x14f00000 ;  /* 0x14f00000000f7882 */ /* 0x000fdc0000000000 */
.L_x_245:
        /* <DEDUP_REMOVED lines=10> */
[----:B------:R-:W-:Y:S01]  /*a0e0*/  PLOP3.LUT P0, PT, PT, PT, PT, 0x80, 0x0 ;  /* 0x000000000000781c */ /* 0x000fe20003f0f070 */
[----:B------:R-:W-:Y:S01]  /*a0f0*/  VIADD R5, R5, 0x24400 ;  /* 0x0002440005057836 */ /* 0x000fe20000000000 */
[----:B------:R-:W-:Y:S01]  /*a100*/  UMOV UR6, 0x30000 ;  /* 0x0003000000067882 */ /* 0x000fe20000000000 */
[----:B------:R-:W-:Y:S01]  /*a110*/  UMOV UR14, 0x0 ;  /* 0x00000000000e7882 */ /* 0x000fe20000000000 */
[----:B------:R-:W-:Y:S01]  /*a120*/  UMOV UR15, 0x14f00000 ;  /* 0x14f00000000f7882 */ /* 0x000fe20000000000 */
[----:B------:R-:W-:-:S08]  /*a130*/  UMOV UR10, 0x80 ;  /* 0x00000080000a7882 */ /* 0x000fd00000000000 */
.L_x_246:
        /* <DEDUP_REMOVED lines=10> */
[----:B------:R-:W2:Y:S01]  /*a1e0*/  LDL.LU R7, [R1] ;  /* 0x0000000001077983 */ /* 0x000ea20000300800 */
[----:B------:R-:W-:Y:S01]  /*a1f0*/  LEA R2, R19, UR36, 0x3 ;  /* 0x0000002413027c11 */ /* 0x000fe2000f8e18ff */
[----:B------:R-:W-:Y:S01]  /*a200*/  BSSY B1, `(.L_x_247) ;  /* 0x0000004000017945 */ /* 0x000fe20003800000 */
[----:B--2---:R-:W-:-:S04]  /*a210*/  SHF.L.U32 R3, R7, 0x1f, RZ ;  /* 0x0000001f07037819 */ /* 0x004fc800000006ff */
[----:B------:R-:W0:Y:S02]  /*a220*/  SYNCS.PHASECHK.TRANS64.TRYWAIT P0, [R2+URZ+0x34860], R3 ;  /* 0x03486003020075a7 */ /* 0x000e24000800017f */
[----:B0-----:R-:W-:Y:S05]  /*a230*/  @!P0 BRA `(.L_x_248) ;  /* 0x00000034000c8947 */ /* 0x001fea0003800000 */
.L_x_341:
[----:B------:R-:W-:Y:S05]  /*a240*/  BSYNC B1 ;  /* 0x0000000000017941 */ /* 0x000fea0003800000 */
.L_x_247:
[----:B------:R-:W1:Y:S02]  /*a250*/  S2R R5, SR_TID.X ;  /* 0x0000000000057919 */ /* 0x000e640000002100 */
[----:B-1----:R-:W-:-:S04]  /*a260*/  LOP3.LUT R5, R5, 0x7f, RZ, 0xc0, !PT ;  /* 0x0000007f05057812 */ /* 0x002fc800078ec0ff */
[----:B------:R-:W-:-:S13]  /*a270*/  ISETP.NE.AND P0, PT, R5, RZ, PT ;  /* 0x000000ff0500720c */ /* 0x000fda0003f05270 */
[----:B0-----:R-:W-:-:S04]  /*a280*/  @!P0 IMAD.MOV.U32 R3, RZ, RZ, 0x8000 ;  /* 0x00008000ff038424 */ /* 0x001fc800078e00ff */
[----:B------:R0:W-:Y:S01]  /*a290*/  @!P0 SYNCS.ARRIVE.TRANS64 RZ, [R2+URZ+0x34850], R3 ;  /* 0x0348500302ff89a7 */ /* 0x0001e2000800003f */
[----:B------:R-:W-:Y:S05]  /*a2a0*/  @P1 BRA `(.L_x_249) ;  /* 0x0000000000041947 */ /* 0x000fea0003800000 */
[----:B------:R-:W-:Y:S01]  /*a2b0*/  BPT.TRAP 0x1 ;  /* 0x000000040000795c */ /* 0x000fe20000300000 */
.L_x_249:
[----:B------:R-:W-:Y:S01]  /*a2c0*/  LOP3.LUT P0, RZ, R18, 0x2, RZ, 0xc0, !PT ;  /* 0x0000000212ff7812 */ /* 0x000fe2000780c0ff */
[----:B------:R-:W-:-:S12]  /*a2d0*/  BSSY B1, `(.L_x_250) ;  /* 0x0000003000017945 */ /* 0x000fd80003800000 */
[----:B------:R-:W-:Y:S05]  /*a2e0*/  @P0 BRA `(.L_x_251) ;  /* 0x0000000000040947 */ /* 0x000fea0003800000 */
[----:B------:R-:W-:Y:S01]  /*a2f0*/  BPT.TRAP 0x1 ;  /* 0x000000040000795c */ /* 0x000fe20000300000 */
.L_x_251:
[----:B------:R-:W-:Y:S05]  /*a300*/  BSYNC B1 ;  /* 0x0000000000017941 */ /* 0x000fea0003800000 */
.L_x_250:
[----:B------:R-:W2:Y:S01]  /*a310*/  LDL.LU R5, [R1+0x4] ;  /* 0x0000040001057983 */ /* 0x000ea20000300800 */
[----:B0-----:R-:W0:Y:S01]  /*a320*/  S2R R3, SR_CgaCtaId ;  /* 0x0000000000037919 */ /* 0x001e220000008800 */
[----:B------:R-:W1:Y:S01]  /*a330*/  S2R R7, SR_CgaCtaId ;  /* 0x0000000000077919 */ /* 0x000e620000008800 */
[----:B------:R-:W-:Y:S01]  /*a340*/  R2UR UR10, R10 ;  /* 0x000000000a0a72ca */ /* 0x000fe200000e0000 */
[----:B------:R-:W-:Y:S01]  /*a350*/  UIADD3 UR4, UP0, UR38, 0x470, URZ ;  /* 0x0000047026047890 */ /* 0x000fe2000ff1e03f */
[----:B------:R-:W-:Y:S01]  /*a360*/  PLOP3.LUT P0, PT, PT, PT, PT, 0x80, 0x0 ;  /* 0x000000000000781c */ /* 0x000fe20003f0f070 */
[----:B------:R-:W-:Y:S01]  /*a370*/  VIADD R2, R2, 0x34850 ;  /* 0x0003485002027836 */ /* 0x000fe20000000000 */
[----:B------:R-:W-:Y:S01]  /*a380*/  UMOV UR6, 0x30000 ;  /* 0x0003000000067882 */ /* 0x000fe20000000000 */
[----:B0-----:R-:W-:-:S05]  /*a390*/  IMAD.SHL.U32 R3, R3, 0x1000, RZ ;  /* 0x0000100003037824 */ /* 0x001fca00078e00ff */
[----:B------:R-:W-:Y:S01]  /*a3a0*/  LOP3.LUT R3, R3, 0x1000, RZ, 0xc0, !PT ;  /* 0x0000100003037812 */ /* 0x000fe200078ec0ff */
[----:B-1----:R-:W-:-:S04]  /*a3b0*/  IMAD.SHL.U32 R7, R7, 0x40, RZ ;  /* 0x0000004007077824 */ /* 0x002fc800078e00ff */
[----:B------:R-:W-:Y:S01]  /*a3c0*/  IMAD R3, R19, 0x4000, R3 ;  /* 0x0000400013037824 */ /* 0x000fe200078e0203 */
[----:B------:R-:W-:-:S04]  /*a3d0*/  LOP3.LUT R7, R7, 0x40, RZ, 0xc0, !PT ;  /* 0x0000004007077812 */ /* 0x000fc800078ec0ff */
[----:B------:R-:W-:Y:S01]  /*a3e0*/  LEA R3, R3, UR36, 0x1 ;  /* 0x0000002403037c11 */ /* 0x000fe2000f8e08ff */
[----:B------:R-:W-:Y:S01]  /*a3f0*/  UIADD3.X UR5, URZ, UR39, URZ, UP0, !UPT ;  /* 0x000000273f057290 */ /* 0x000fe200087fe43f */
[----:B------:R-:W-:Y:S01]  /*a400*/  UMOV UR14, 0x0 ;  /* 0x00000000000e7882 */ /* 0x000fe20000000000 */
[----:B------:R-:W-:Y:S01]  /*a410*/  UMOV UR15, 0x14f00000 ;  /* 0x14f00000000f7882 */ /* 0x000fe20000000000 */
[----:B--2---:R-:W-:Y:S02]  /*a420*/  IMAD R5, R5, 0x80, R7 ;  /* 0x0000008005057824 */ /* 0x004fe400078e0207 */
[----:B------:R-:W-:-:S07]  /*a430*/  VIADD R7, R3, 0x400 ;  /* 0x0000040003077836 */ /* 0x000fce0000000000 */
.L_x_252:
        /* <DEDUP_REMOVED lines=10> */
[----:B------:R-:W-:Y:S01]  /*a4e0*/  R2UR UR10, R11 ;  /* 0x000000000b0a72ca */ /* 0x000fe200000e0000 */
[----:B------:R-:W-:Y:S01]  /*a4f0*/  VIADD R3, R3, 0x4400 ;  /* 0x0000440003037836 */ /* 0x000fe20000000000 */
[----:B------:R-:W-:Y:S01]  /*a500*/  PLOP3.LUT P0, PT, PT, PT, PT, 0x80, 0x0 ;  /* 0x000000000000781c */ /* 0x000fe20003f0f070 */
[----:B------:R-:W-:Y:S01]  /*a510*/  UMOV UR6, 0x30000 ;  /* 0x0003000000067882 */ /* 0x000fe20000000000 */
[----:B------:R-:W-:Y:S01]  /*a520*/  UMOV UR14, 0x0 ;  /* 0x00000000000e7882 */ /* 0x000fe20000000000 */
[----:B------:R-:W-:-:S10]  /*a530*/  UMOV UR15, 0x14f00000 ;  /* 0x14f00000000f7882 */ /* 0x000fd40000000000 */
.L_x_253:
        /* <DEDUP_REMOVED lines=10> */
[----:B------:R0:W-:Y:S01]  /*a5e0*/  STL [R1+0x4], R0 ;  /* 0x0000040001007387 */ /* 0x0001e20000100800 */
[----:B------:R-:W-:-:S07]  /*a5f0*/  IMAD.MOV.U32 R17, RZ, RZ, R6 ;  /* 0x000000ffff117224 */ /* 0x000fce00078e0006 */
.L_x_237:
[----:B------:R-:W-:Y:S05]  /*a600*/  BSYNC B0 ;  /* 0x0000000000007941 */ /* 0x000fea0003800000 */
.L_x_236:
[----:B0-----:R-:W2:Y:S01]  /*a610*/  LDL.LU R0, [R1+0x20] ;  /* 0x0000200001007983 */ /* 0x001ea20000300800 */
[----:B------:R-:W-:-:S03]  /*a620*/  IMAD.MOV.U32 R19, RZ, RZ, R4 ;  /* 0x000000ffff137224 */ /* 0x000fc600078e0004 */
[----:B------:R0:W-:Y:S02]  /*a630*/  STL [R1], R8 ;  /* 0x0000000801007387 */ /* 0x0001e40000100800 */
[----:B0-2---:R-:W-:-:S07]  /*a640*/  VIADD R0, R0, 0xfffffffd ;  /* 0xfffffffd00007836 */ /* 0x005fce0000000000 */
.L_x_235:
[----:B------:R-:W2:Y:S01]  /*a650*/  LDL.LU R2, [R1+0x18] ;  /* 0x0000180001027983 */ /* 0x000ea20000300800 */
[----:B------:R-:W-:Y:S01]  /*a660*/  IMAD.MOV R9, RZ, RZ, -R9 ;  /* 0x000000ffff097224 */ /* 0x000fe200078e0a09 */
[----:B------:R-:W-:Y:S04]  /*a670*/  BSSY B0, `(.L_x_234) ;  /* 0x0000172000007945 */ /* 0x000fe80003800000 */
[----:B--2---:R-:W-:-:S13]  /*a680*/  ISETP.NE.AND P0, PT, R2, R9, PT ;  /* 0x000000090200720c */ /* 0x004fda0003f05270 */
[----:B------:R-:W-:Y:S05]  /*a690*/  @!P0 BRA `(.L_x_254) ;  /* 0x0000001400bc8947 */ /* 0x000fea0003800000 */
[----:B------:R-:W-:-:S07]  /*a6a0*/  IMAD.MOV.U32 R6, RZ, RZ, R17 ;  /* 0x000000ffff067224 */ /* 0x000fce00078e0011 */
.L_x_291:
[----:B--2---:R-:W2:Y:S01]  /*a6b0*/  LDL R2, [R1] ;  /* 0x0000000001027983 */ /* 0x004ea20000100800 */
        /* <DEDUP_REMOVED lines=31> */
.L_x_257:
[----:B------:R-:W-:Y:S01]  /*a8b0*/  LEA R3, R4, UR36, 0x3 ;  /* 0x0000002404037c11 */ /* 0x000fe2000f8e18ff */
[----:B------:R-:W-:Y:S01]  /*a8c0*/  BSSY B2, `(.L_x_258) ;  /* 0x0000004000027945 */ /* 0x000fe20003800000 */
[----:B------:R-:W-:-:S04]  /*a8d0*/  SHF.L.U32 R2, R5, 0x1f, RZ ;  /* 0x0000001f05027819 */ /* 0x000fc800000006ff */
[----:B------:R-:W1:Y:S02]  /*a8e0*/  SYNCS.PHASECHK.TRANS64.TRYWAIT P0, [R3+URZ+0x34840], R2 ;  /* 0x03484002030075a7 */ /* 0x000e64000800017f */
[----:B-1----:R-:W-:Y:S05]  /*a8f0*/  @!P0 BRA `(.L_x_259) ;  /* 0x0000002c00708947 */ /* 0x002fea0003800000 */
.L_x_342:
[----:B------:R-:W-:Y:S05]  /*a900*/  BSYNC B2 ;  /* 0x0000000000027941 */ /* 0x000fea0003800000 */
.L_x_258:
[----:B0-----:R-:W0:Y:S01]  /*a910*/  S2R R7, SR_TID.X ;  /* 0x0000000000077919 */ /* 0x001e220000002100 */
[----:B------:R-:W-:Y:S01]  /*a920*/  UPRMT UR4, UR37, 0x9910, URZ ;  /* 0x0000991025047896 */ /* 0x000fe2000800003f */
[----:B0-----:R-:W-:-:S04]  /*a930*/  LOP3.LUT R7, R7, 0x7f, RZ, 0xc0, !PT ;  /* 0x0000007f07077812 */ /* 0x001fc800078ec0ff */
[----:B------:R-:W-:-:S13]  /*a940*/  ISETP.NE.AND P0, PT, R7, RZ, PT ;  /* 0x000000ff0700720c */ /* 0x000fda0003f05270 */
[----:B-1----:R-:W-:-:S04]  /*a950*/  @!P0 IMAD.MOV.U32 R2, RZ, RZ, 0xc000 ;  /* 0x0000c000ff028424 */ /* 0x002fc800078e00ff */
[----:B------:R0:W-:Y:S02]  /*a960*/  @!P0 SYNCS.ARRIVE.TRANS64 RZ, [R3+URZ+0x34830], R2 ;  /* 0x0348300203ff89a7 */ /* 0x0001e4000800003f */
[----:B0-----:R-:W-:-:S05]  /*a970*/  IMAD.U32 R2, RZ, RZ, UR4 ;  /* 0x00000004ff027e24 */ /* 0x001fca000f8e00ff */
[----:B------:R-:W-:-:S13]  /*a980*/  ISETP.NE.AND P1, PT, R2, 0x2, PT ;  /* 0x000000020200780c */ /* 0x000fda0003f25270 */
[----:B------:R-:W-:Y:S05]  /*a990*/  @P1 BRA `(.L_x_260) ;  /* 0x0000000000041947 */ /* 0x000fea0003800000 */
[----:B------:R-:W-:Y:S01]  /*a9a0*/  BPT.TRAP 0x1 ;  /* 0x000000040000795c */ /* 0x000fe20000300000 */
.L_x_260:
[----:B------:R-:W-:Y:S01]  /*a9b0*/  LOP3.LUT P0, RZ, R18, 0x2, RZ, 0xc0, !PT ;  /* 0x0000000212ff7812 */ /* 0x000fe2000780c0ff */
[----:B------:R-:W-:-:S12]  /*a9c0*/  BSSY B2, `(.L_x_261) ;  /* 0x0000003000027945 */ /* 0x000fd80003800000 */
[----:B------:R-:W-:Y:S05]  /*a9d0*/  @P0 BRA `(.L_x_262) ;  /* 0x0000000000040947 */ /* 0x000fea0003800000 */
[----:B------:R-:W-:Y:S01]  /*a9e0*/  BPT.TRAP 0x1 ;  /* 0x000000040000795c */ /* 0x000fe20000300000 */
.L_x_262:
[----:B------:R-:W-:Y:S05]  /*a9f0*/  BSYNC B2 ;  /* 0x0000000000027941 */ /* 0x000fea0003800000 */
.L_x_261:
[----:B------:R-:W0:Y:S01]  /*aa00*/  S2R R2, SR_CgaCtaId ;  /* 0x0000000000027919 */ /* 0x000e220000008800 */
        /* <DEDUP_REMOVED lines=9> */
[----:B0-----:R-:W-:-:S05]  /*aaa0*/  IMAD.SHL.U32 R2, R2, 0x1000, RZ ;  /* 0x0000100002027824 */ /* 0x001fca00078e00ff */
[----:B------:R-:W-:-:S05]  /*aab0*/  LOP3.LUT R2, R2, 0x1000, RZ, 0xc0, !PT ;  /* 0x0000100002027812 */ /* 0x000fca00078ec0ff */
[----:B------:R-:W-:Y:S02]  /*aac0*/  IMAD R7, R4, 0x6000, R2 ;  /* 0x0000600004077824 */ /* 0x000fe400078e0202 */
[----:B------:R-:W0:Y:S03]  /*aad0*/  S2R R2, SR_CgaCtaId ;  /* 0x0000000000027919 */ /* 0x000e260000008800 */
[----:B------:R-:W-:-:S05]  /*aae0*/  LEA R7, R7, UR36, 0x1 ;  /* 0x0000002407077c11 */ /* 0x000fca000f8e08ff */
[----:B------:R-:W-:Y:S02]  /*aaf0*/  VIADD R9, R7, 0x1c400 ;  /* 0x0001c40007097836 */ /* 0x000fe40000000000 */
[----:B0-----:R-:W-:-:S05]  /*ab00*/  IMAD.SHL.U32 R2, R2, 0x40, RZ ;  /* 0x0000004002027824 */ /* 0x001fca00078e00ff */
[----:B------:R-:W-:-:S05]  /*ab10*/  LOP3.LUT R2, R2, 0x40, RZ, 0xc0, !PT ;  /* 0x0000004002027812 */ /* 0x000fca00078ec0ff */
[----:B------:R-:W-:-:S07]  /*ab20*/  IMAD R2, R8, 0x80, R2 ;  /* 0x0000008008027824 */ /* 0x000fce00078e0202 */
.L_x_263:
        /* <DEDUP_REMOVED lines=17> */
.L_x_264:
        /* <DEDUP_REMOVED lines=16> */
.L_x_265:
        /* <DEDUP_REMOVED lines=16> */
.L_x_343:
[----:B------:R-:W-:Y:S05]  /*ae40*/  BSYNC B2 ;  /* 0x0000000000027941 */ /* 0x000fea0003800000 */
.L_x_266:
[----:B------:R-:W1:Y:S02]  /*ae50*/  S2R R7, SR_TID.X ;  /* 0x0000000000077919 */ /* 0x000e640000002100 */
[----:B-1----:R-:W-:-:S04]  /*ae60*/  LOP3.LUT R7, R7, 0x7f, RZ, 0xc0, !PT ;  /* 0x0000007f07077812 */ /* 0x002fc800078ec0ff */
[----:B------:R-:W-:-:S13]  /*ae70*/  ISETP.NE.AND P0, PT, R7, RZ, PT ;  /* 0x000000ff0700720c */ /* 0x000fda0003f05270 */
[----:B0-----:R-:W-:-:S04]  /*ae80*/  @!P0 IMAD.MOV.U32 R3, RZ, RZ, 0x8000 ;  /* 0x00008000ff038424 */ /* 0x001fc800078e00ff */
[----:B------:R0:W-:Y:S01]  /*ae90*/  @!P0 SYNCS.ARRIVE.TRANS64 RZ, [R2+URZ+0x34850], R3 ;  /* 0x0348500302ff89a7 */ /* 0x0001e2000800003f */
[----:B------:R-:W-:Y:S05]  /*aea0*/  @P1 BRA `(.L_x_268) ;  /* 0x0000000000041947 */ /* 0x000fea0003800000 */
[----:B------:R-:W-:Y:S01]  /*aeb0*/  BPT.TRAP 0x1 ;  /* 0x000000040000795c */ /* 0x000fe20000300000 */
.L_x_268:
[----:B------:R-:W-:Y:S01]  /*aec0*/  LOP3.LUT P0, RZ, R18, 0x2, RZ, 0xc0, !PT ;  /* 0x0000000212ff7812 */ /* 0x000fe2000780c0ff */
[----:B------:R-:W-:-:S12]  /*aed0*/  BSSY B2, `(.L_x_269) ;  /* 0x0000003000027945 */ /* 0x000fd80003800000 */
[----:B------:R-:W-:Y:S05]  /*aee0*/  @P0 BRA `(.L_x_270) ;  /* 0x0000000000040947 */ /* 0x000fea0003800000 */
[----:B------:R-:W-:Y:S01]  /*aef0*/  BPT.TRAP 0x1 ;  /* 0x000000040000795c */ /* 0x000fe20000300000 */
.L_x_270:
[----:B------:R-:W-:Y:S05]  /*af00*/  BSYNC B2 ;  /* 0x0000000000027941 */ /* 0x000fea0003800000 */
.L_x_269:
        /* <DEDUP_REMOVED lines=19> */
.L_x_271:
        /* <DEDUP_REMOVED lines=16> */
.L_x_272:
        /* <DEDUP_REMOVED lines=12> */
.L_x_256:
[----:B------:R-:W-:Y:S05]  /*b200*/  BSYNC B1 ;  /* 0x0000000000017941 */ /* 0x000fea0003800000 */
.L_x_255:
[----:B------:R-:W-:Y:S01]  /*b210*/  VIADD R19, R4, 0x1 ;  /* 0x0000000104137836 */ /* 0x000fe20000000000 */
[----:B------:R-:W-:Y:S01]  /*b220*/  LOP3.LUT P1, RZ, R18, 0x8, RZ, 0xc0, !PT ;  /* 0x0000000812ff7812 */ /* 0x000fe2000782c0ff */
[----:B------:R-:W-:Y:S03]  /*b230*/  BSSY B1, `(.L_x_273) ;  /* 0x00000b2000017945 */ /* 0x000fe60003800000 */
[----:B------:R-:W-:-:S04]  /*b240*/  ISETP.NE.AND P0, PT, R19, 0x2, PT ;  /* 0x000000021300780c */ /* 0x000fc80003f05270 */
[----:B------:R-:W-:Y:S02]  /*b250*/  SEL R2, RZ, 0x1, P0 ;  /* 0x00000001ff027807 */ /* 0x000fe40000000000 */
[----:B------:R-:W-:Y:S02]  /*b260*/  SEL R19, R19, RZ, P0 ;  /* 0x000000ff13137207 */ /* 0x000fe40000000000 */
[----:B------:R-:W-:-:S05]  /*b270*/  LOP3.LUT R9, R5, R2, RZ, 0x3c, !PT ;  /* 0x0000000205097212 */ /* 0x000fca00078e3cff */
[----:B------:R1:W-:Y:S01]  /*b280*/  STL [R1], R9 ;  /* 0x0000000901007387 */ /* 0x0003e20000100800 */
[----:B------:R-:W-:Y:S05]  /*b290*/  @!P1 BRA `(.L_x_274) ;  /* 0x0000000800ac9947 */ /* 0x000fea0003800000 */
[----:B------:R-:W-:Y:S01]  /*b2a0*/  LOP3.LUT P1, RZ, R18, 0x4, RZ, 0xc0, !PT ;  /* 0x0000000412ff7812 */ /* 0x000fe2000782c0ff */
[----:B0-----:R-:W-:-:S12]  /*b2b0*/  VIADD R8, R0, 0xffffffff ;  /* 0xffffffff00087836 */ /* 0x001fd80000000000 */
        /* <DEDUP_REMOVED lines=21> */
.L_x_275:
[----:B------:R-:W-:Y:S01]  /*b410*/  LEA R3, R19, UR36, 0x3 ;  /* 0x0000002413037c11 */ /* 0x000fe2000f8e18ff */
[----:B------:R-:W-:Y:S01]  /*b420*/  BSSY B2, `(.L_x_276) ;  /* 0x0000004000027945 */ /* 0x000fe20003800000 */
[----:B------:R-:W-:-:S04]  /*b430*/  SHF.L.U32 R2, R9, 0x1f, RZ ;  /* 0x0000001f09027819 */ /* 0x000fc800000006ff */
[----:B------:R-:W2:Y:S02]  /*b440*/  SYNCS.PHASECHK.TRANS64.TRYWAIT P0, [R3+URZ+0x34840], R2 ;  /* 0x03484002030075a7 */ /* 0x000ea4000800017f */
[----:B--2---:R-:W-:Y:S05]  /*b450*/  @!P0 BRA `(.L_x_277) ;  /* 0x0000002000c08947 */ /* 0x004fea0003800000 */
.L_x_344:
[----:B------:R-:W-:Y:S05]  /*b460*/  BSYNC B2 ;  /* 0x0000000000027941 */ /* 0x000fea0003800000 */
.L_x_276:
[----:B0-----:R-:W0:Y:S01]  /*b470*/  S2R R7, SR_TID.X ;  /* 0x0000000000077919 */ /* 0x001e220000002100 */
[----:B------:R-:W-:Y:S01]  /*b480*/  UPRMT UR4, UR37, 0x9910, URZ ;  /* 0x0000991025047896 */ /* 0x000fe2000800003f */
[----:B0-----:R-:W-:-:S04]  /*b490*/  LOP3.LUT R7, R7, 0x7f, RZ, 0xc0, !PT ;  /* 0x0000007f07077812 */ /* 0x001fc800078ec0ff */
[----:B------:R-:W-:-:S13]  /*b4a0*/  ISETP.NE.AND P0, PT, R7, RZ, PT ;  /* 0x000000ff0700720c */ /* 0x000fda0003f05270 */
[----:B--2---:R-:W-:-:S04]  /*b4b0*/  @!P0 IMAD.MOV.U32 R2, RZ, RZ, 0xc000 ;  /* 0x0000c000ff028424 */ /* 0x004fc800078e00ff */
[----:B------:R0:W-:Y:S02]  /*b4c0*/  @!P0 SYNCS.ARRIVE.TRANS64 RZ, [R3+URZ+0x34830], R2 ;  /* 0x0348300203ff89a7 */ /* 0x0001e4000800003f */
[----:B0-----:R-:W-:-:S05]  /*b4d0*/  IMAD.U32 R2, RZ, RZ, UR4 ;  /* 0x00000004ff027e24 */ /* 0x001fca000f8e00ff */
[----:B------:R-:W-:-:S13]  /*b4e0*/  ISETP.NE.AND P1, PT, R2, 0x2, PT ;  /* 0x000000020200780c */ /* 0x000fda0003f25270 */
[----:B------:R-:W-:Y:S05]  /*b4f0*/  @P1 BRA `(.L_x_278) ;  /* 0x0000000000041947 */ /* 0x000fea0003800000 */
[----:B------:R-:W-:Y:S01]  /*b500*/  BPT.TRAP 0x1 ;  /* 0x000000040000795c */ /* 0x000fe20000300000 */
.L_x_278:
[----:B------:R-:W-:Y:S01]  /*b510*/  LOP3.LUT P0, RZ, R18, 0x2, RZ, 0xc0, !PT ;  /* 0x0000000212ff7812 */ /* 0x000fe2000780c0ff */
[----:B------:R-:W-:-:S12]  /*b520*/  BSSY B2, `(.L_x_279) ;  /* 0x0000003000027945 */ /* 0x000fd80003800000 */
[----:B------:R-:W-:Y:S05]  /*b530*/  @P0 BRA `(.L_x_280) ;  /* 0x0000000000040947 */ /* 0x000fea0003800000 */
[----:B------:R-:W-:Y:S01]  /*b540*/  BPT.TRAP 0x1 ;  /* 0x000000040000795c */ /* 0x000fe20000300000 */
.L_x_280:
[----:B------:R-:W-:Y:S05]  /*b550*/  BSYNC B2 ;  /* 0x0000000000027941 */ /* 0x000fea0003800000 */
.L_x_279:
        /* <DEDUP_REMOVED lines=15> */
[----:B-1----:R-:W-:Y:S02]  /*b650*/  VIADD R9, R7, 0x1c400 ;  /* 0x0001c40007097836 */ /* 0x002fe40000000000 */
[----:B0-----:R-:W-:-:S05]  /*b660*/  IMAD.SHL.U32 R2, R2, 0x40, RZ ;  /* 0x0000004002027824 */ /* 0x001fca00078e00ff */
[----:B------:R-:W-:-:S05]  /*b670*/  LOP3.LUT R2, R2, 0x40, RZ, 0xc0, !PT ;  /* 0x0000004002027812 */ /* 0x000fca00078ec0ff */
[----:B------:R-:W-:-:S07]  /*b680*/  IMAD R2, R8, 0x80, R2 ;  /* 0x0000008008027824 */ /* 0x000fce00078e0202 */
.L_x_281:
        /* <DEDUP_REMOVED lines=17> */
.L_x_282:
        /* <DEDUP_REMOVED lines=16> */
.L_x_283:
        /* <DEDUP_REMOVED lines=10> */
[----:B------:R-:W-:Y:S01]  /*b940*/  SHF.L.U32 R5, R5, 0x1f, RZ ;  /* 0x0000001f05057819 */ /* 0x000fe200000006ff */
[----:B------:R-:W-:Y:S01]  /*b950*/  BSSY B2, `(.L_x_284) ;  /* 0x0000004000027945 */ /* 0x000fe20003800000 */
[----:B------:R-:W-:-:S04]  /*b960*/  LEA R2, R4, UR36, 0x3 ;  /* 0x0000002404027c11 */ /* 0x000fc8000f8e18ff */
[----:B------:R-:W0:Y:S02]  /*b970*/  SYNCS.PHASECHK.TRANS64.TRYWAIT P0, [R2+URZ+0x34860], R5 ;  /* 0x03486005020075a7 */ /* 0x000e24000800017f */
[----:B0-----:R-:W-:Y:S05]  /*b980*/  @!P0 BRA `(.L_x_285) ;  /* 0x0000001c00888947 */ /* 0x001fea0003800000 */
.L_x_345:
[----:B------:R-:W-:Y:S05]  /*b990*/  BSYNC B2 ;  /* 0x0000000000027941 */ /* 0x000fea0003800000 */
.L_x_284:
[----:B------:R-:W1:Y:S02]  /*b9a0*/  S2R R3, SR_TID.X ;  /* 0x0000000000037919 */ /* 0x000e640000002100 */
[----:B-1----:R-:W-:-:S04]  /*b9b0*/  LOP3.LUT R3, R3, 0x7f, RZ, 0xc0, !PT ;  /* 0x0000007f03037812 */ /* 0x002fc800078ec0ff */
[----:B------:R-:W-:-:S13]  /*b9c0*/  ISETP.NE.AND P0, PT, R3, RZ, PT ;  /* 0x000000ff0300720c */ /* 0x000fda0003f05270 */
[----:B------:R-:W-:-:S04]  /*b9d0*/  @!P0 IMAD.MOV.U32 R3, RZ, RZ, 0x8000 ;  /* 0x00008000ff038424 */ /* 0x000fc800078e00ff */
[----:B------:R1:W-:Y:S01]  /*b9e0*/  @!P0 SYNCS.ARRIVE.TRANS64 RZ, [R2+URZ+0x34850], R3 ;  /* 0x0348500302ff89a7 */ /* 0x0003e2000800003f */
[----:B------:R-:W-:Y:S05]  /*b9f0*/  @P1 BRA `(.L_x_286) ;  /* 0x0000000000041947 */ /* 0x000fea0003800000 */
[----:B------:R-:W-:Y:S01]  /*ba00*/  BPT.TRAP 0x1 ;  /* 0x000000040000795c */ /* 0x000fe20000300000 */
.L_x_286:
[----:B------:R-:W-:Y:S01]  /*ba10*/  LOP3.LUT P0, RZ, R18, 0x2, RZ, 0xc0, !PT ;  /* 0x0000000212ff7812 */ /* 0x000fe2000780c0ff */
[----:B------:R-:W-:-:S12]  /*ba20*/  BSSY B2, `(.L_x_287) ;  /* 0x0000003000027945 */ /* 0x000fd80003800000 */
[----:B------:R-:W-:Y:S05]  /*ba30*/  @P0 BRA `(.L_x_288) ;  /* 0x0000000000040947 */ /* 0x000fea0003800000 */
[----:B------:R-:W-:Y:S01]  /*ba40*/  BPT.TRAP 0x1 ;  /* 0x000000040000795c */ /* 0x000fe20000300000 */
.L_x_288:
[----:B------:R-:W-:Y:S05]  /*ba50*/  BSYNC B2 ;  /* 0x0000000000027941 */ /* 0x000fea0003800000 */
.L_x_287:
[----:B0-----:R-:W2:Y:S01]  /*ba60*/  LDL.LU R5, [R1+0x4] ;  /* 0x0000040001057983 */ /* 0x001ea20000300800 */
[----:B-1----:R-:W0:Y:S01]  /*ba70*/  S2R R3, SR_CgaCtaId ;  /* 0x0000000000037919 */ /* 0x002e220000008800 */
        /* <DEDUP_REMOVED lines=17> */
.L_x_289:
        /* <DEDUP_REMOVED lines=16> */
.L_x_290:
        /* <DEDUP_REMOVED lines=12> */
.L_x_274:
[----:B------:R-:W-:Y:S05]  /*bd50*/  BSYNC B1 ;  /* 0x0000000000017941 */ /* 0x000fea0003800000 */
.L_x_273:
[C---:B------:R-:W-:Y:S01]  /*bd60*/  ISETP.GT.AND P0, PT, R0.reuse, 0x1, PT ;  /* 0x000000010000780c */ /* 0x040fe20003f04270 */
[----:B------:R-:W-:-:S12]  /*bd70*/  VIADD R0, R0, 0xfffffffe ;  /* 0xfffffffe00007836 */ /* 0x000fd80000000000 */
[----:B------:R-:W-:Y:S05]  /*bd80*/  @P0 BRA `(.L_x_291) ;  /* 0xffffffe800480947 */ /* 0x000fea000383ffff */
.L_x_254:
[----:B------:R-:W-:Y:S05]  /*bd90*/  BSYNC B0 ;  /* 0x0000000000007941 */ /* 0x000fea0003800000 */
.L_x_234:
[----:B------:R-:W-:Y:S01]  /*bda0*/  LOP3.LUT P0, RZ, R18, 0x8, RZ, 0xc0, !PT ;  /* 0x0000000812ff7812 */ /* 0x000fe2000780c0ff */
[----:B------:R-:W-:-:S12]  /*bdb0*/  BSSY B0, `(.L_x_292) ;  /* 0x0000045000007945 */ /* 0x000fd80003800000 */
[----:B------:R-:W-:Y:S05]  /*bdc0*/  @!P0 BRA `(.L_x_293) ;  /* 0x00000004000c8947 */ /* 0x000fea0003800000 */
[----:B------:R-:W3:Y:S01]  /*bdd0*/  LDL R2, [R1] ;  /* 0x0000000001027983 */ /* 0x000ee20000100800 */
[----:B--2---:R-:W-:Y:S01]  /*bde0*/  LEA R0, R19, UR36, 0x3 ;  /* 0x0000002413007c11 */ /* 0x004fe2000f8e18ff */
[----:B------:R-:W-:Y:S01]  /*bdf0*/  BSSY B1, `(.L_x_294) ;  /* 0x0000004000017945 */ /* 0x000fe20003800000 */
[----:B---3--:R-:W-:-:S04]  /*be00*/  SHF.L.U32 R3, R2, 0x1f, RZ ;  /* 0x0000001f02037819 */ /* 0x008fc800000006ff */
[----:B------:R-:W2:Y:S02]  /*be10*/  SYNCS.PHASECHK.TRANS64.TRYWAIT P0, [R0+URZ+0x34860], R3 ;  /* 0x03486003000075a7 */ /* 0x000ea4000800017f */
[----:B--2---:R-:W-:Y:S05]  /*be20*/  @!P0 BRA `(.L_x_295) ;  /* 0x0000001800748947 */ /* 0x004fea0003800000 */
.L_x_346:
[----:B------:R-:W-:Y:S05]  /*be30*/  BSYNC B1 ;  /* 0x0000000000017941 */ /* 0x000fea0003800000 */
.L_x_294:
[----:B------:R-:W3:Y:S01]  /*be40*/  S2R R2, SR_TID.X ;  /* 0x0000000000027919 */ /* 0x000ee20000002100 */
[----:B------:R-:W-:-:S04]  /*be50*/  UPRMT UR4, UR37, 0x9910, URZ ;  /* 0x0000991025047896 */ /* 0x000fc8000800003f */
[----:B------:R-:W-:Y:S01]  /*be60*/  UISETP.NE.AND UP0, UPT, UR4, 0x2, UPT ;  /* 0x000000020400788c */ /* 0x000fe2000bf05270 */
[----:B---3--:R-:W-:-:S04]  /*be70*/  LOP3.LUT R2, R2, 0x7f, RZ, 0xc0, !PT ;  /* 0x0000007f02027812 */ /* 0x008fc800078ec0ff */
[----:B------:R-:W-:-:S13]  /*be80*/  ISETP.NE.AND P0, PT, R2, RZ, PT ;  /* 0x000000ff0200720c */ /* 0x000fda0003f05270 */
[----:B--2---:R-:W-:-:S04]  /*be90*/  @!P0 IMAD.MOV.U32 R3, RZ, RZ, 0x8000 ;  /* 0x00008000ff038424 */ /* 0x004fc800078e00ff */
[----:B------:R2:W-:Y:S01]  /*bea0*/  @!P0 SYNCS.ARRIVE.TRANS64 RZ, [R0+URZ+0x34850], R3 ;  /* 0x0348500300ff89a7 */ /* 0x0005e2000800003f */
[----:B------:R-:W-:-:S13]  /*beb0*/  PLOP3.LUT P0, PT, PT, PT, UP0, 0x80, 0x0 ;  /* 0x000000000000781c */ /* 0x000fda0003f0f008 */
[----:B--2---:R-:W-:Y:S05]  /*bec0*/  @P0 BRA `(.L_x_296) ;  /* 0x0000000000040947 */ /* 0x004fea0003800000 */
[----:B------:R-:W-:Y:S01]  /*bed0*/  BPT.TRAP 0x1 ;  /* 0x000000040000795c */ /* 0x000fe20000300000 */
.L_x_296:
[----:B------:R-:W-:Y:S01]  /*bee0*/  LOP3.LUT P0, RZ, R18, 0x2, RZ, 0xc0, !PT ;  /* 0x0000000212ff7812 */ /* 0x000fe2000780c0ff */
[----:B------:R-:W-:-:S12]  /*bef0*/  BSSY B1, `(.L_x_297) ;  /* 0x0000003000017945 */ /* 0x000fd80003800000 */
[----:B------:R-:W-:Y:S05]  /*bf00*/  @P0 BRA `(.L_x_298) ;  /* 0x0000000000040947 */ /* 0x000fea0003800000 */
[----:B------:R-:W-:Y:S01]  /*bf10*/  BPT.TRAP 0x1 ;  /* 0x000000040000795c */ /* 0x000fe20000300000 */
.L_x_298:
[----:B------:R-:W-:Y:S05]  /*bf20*/  BSYNC B1 ;  /* 0x0000000000017941 */ /* 0x000fea0003800000 */
.L_x_297:
[----:B------:R-:W2:Y:S01]  /*bf30*/  LDL R2, [R1+0x4] ;  /* 0x0000040001027983 */ /* 0x000ea20000100800 */
[----:B------:R-:W3:Y:S01]  /*bf40*/  S2R R3, SR_CgaCtaId ;  /* 0x0000000000037919 */ /* 0x000ee20000008800 */
[----:B------:R-:W4:Y:S01]  /*bf50*/  S2R R4, SR_CgaCtaId ;  /* 0x0000000000047919 */ /* 0x000f220000008800 */
[----:B------:R-:W-:Y:S01]  /*bf60*/  UIADD3 UR4, UP0, UR38, 0x470, URZ ;  /* 0x0000047026047890 */ /* 0x000fe2000ff1e03f */
[----:B------:R-:W-:Y:S01]  /*bf70*/  PLOP3.LUT P0, PT, PT, PT, PT, 0x80, 0x0 ;  /* 0x000000000000781c */ /* 0x000fe20003f0f070 */
[----:B------:R-:W-:Y:S01]  /*bf80*/  VIADD R0, R0, 0x34850 ;  /* 0x0003485000007836 */ /* 0x000fe20000000000 */
[----:B------:R-:W-:Y:S01]  /*bf90*/  UMOV UR6, 0x30000 ;  /* 0x0003000000067882 */ /* 0x000fe20000000000 */
[----:B------:R-:W-:Y:S01]  /*bfa0*/  UIADD3.X UR5, URZ, UR39, URZ, UP0, !UPT ;  /* 0x000000273f057290 */ /* 0x000fe200087fe43f */
[----:B---3--:R-:W-:Y:S02]  /*bfb0*/  IMAD.SHL.U32 R3, R3, 0x1000, RZ ;  /* 0x0000100003037824 */ /* 0x008fe400078e00ff */
[----:B----4-:R-:W-:-:S03]  /*bfc0*/  IMAD.SHL.U32 R4, R4, 0x40, RZ ;  /* 0x0000004004047824 */ /* 0x010fc600078e00ff */
[----:B------:R-:W-:Y:S02]  /*bfd0*/  LOP3.LUT R3, R3, 0x1000, RZ, 0xc0, !PT ;  /* 0x0000100003037812 */ /* 0x000fe400078ec0ff */
[----:B------:R-:W-:-:S03]  /*bfe0*/  LOP3.LUT R4, R4, 0x40, RZ, 0xc0, !PT ;  /* 0x0000004004047812 */ /* 0x000fc600078ec0ff */
[----:B------:R-:W-:-:S05]  /*bff0*/  IMAD R3, R19, 0x4000, R3 ;  /* 0x0000400013037824 */ /* 0x000fca00078e0203 */
[----:B------:R-:W-:Y:S01]  /*c000*/  LEA R3, R3, UR36, 0x1 ;  /* 0x0000002403037c11 */ /* 0x000fe2000f8e08ff */
[----:B------:R-:W-:Y:S01]  /*c010*/  UMOV UR14, 0x0 ;  /* 0x00000000000e7882 */ /* 0x000fe20000000000 */
[----:B------:R-:W-:Y:S01]  /*c020*/  UMOV UR15, 0x14f00000 ;  /* 0x14f00000000f7882 */ /* 0x000fe20000000000 */
[----:B------:R-:W-:Y:S01]  /*c030*/  UMOV UR10, URZ ;  /* 0x0000003f000a7c82 */ /* 0x000fe20008000000 */
[----:B--2---:R-:W-:Y:S02]  /*c040*/  IMAD R2, R2, 0x80, R4 ;  /* 0x0000008002027824 */ /* 0x004fe400078e0204 */
[----:B------:R-:W-:-:S07]  /*c050*/  VIADD R4, R3, 0x400 ;  /* 0x0000040003047836 */ /* 0x000fce0000000000 */
.L_x_299:
        /* <DEDUP_REMOVED lines=9> */
[----:B--2---:R-:W-:Y:S05]  /*c0f0*/  @P0 BRA.U.ANY `(.L_x_299) ;  /* 0xfffffffd00d80947 */ /* 0x004fea000393ffff */
[----:B------:R-:W-:Y:S01]  /*c100*/  PLOP3.LUT P0, PT, PT, PT, PT, 0x80, 0x0 ;  /* 0x000000000000781c */ /* 0x000fe20003f0f070 */
[----:B------:R-:W-:Y:S01]  /*c110*/  VIADD R3, R3, 0x4400 ;  /* 0x0000440003037836 */ /* 0x000fe20000000000 */
[----:B------:R-:W-:Y:S01]  /*c120*/  UMOV UR6, 0x30000 ;  /* 0x0003000000067882 */ /* 0x000fe20000000000 */
[----:B------:R-:W-:Y:S01]  /*c130*/  UMOV UR14, 0x0 ;  /* 0x00000000000e7882 */ /* 0x000fe20000000000 */
[----:B------:R-:W-:Y:S01]  /*c140*/  UMOV UR15, 0x14f00000 ;  /* 0x14f00000000f7882 */ /* 0x000fe20000000000 */
[----:B------:R-:W-:-:S08]  /*c150*/  UMOV UR10, 0x40 ;  /* 0x00000040000a7882 */ /* 0x000fd00000000000 */
.L_x_300:
        /* <DEDUP_REMOVED lines=9> */
[----:B---3--:R-:W-:Y:S05]  /*c1f0*/  @P0 BRA.U.ANY `(.L_x_300) ;  /* 0xfffffffd00d80947 */ /* 0x008fea000393ffff */
.L_x_293:
[----:B------:R-:W-:Y:S05]  /*c200*/  BSYNC B0 ;  /* 0x0000000000007941 */ /* 0x000fea0003800000 */
.L_x_292:
[----:B01----:R-:W3:Y:S01]  /*c210*/  LDL.LU R6, [R1+0x24] ;  /* 0x0000240001067983 */ /* 0x003ee20000300800 */
[----:B------:R-:W-:Y:S01]  /*c220*/  VIADD R19, R19, 0x1 ;  /* 0x0000000113137836 */ /* 0x000fe20000000000 */
[----:B------:R-:W-:Y:S02]  /*c230*/  ULDC UR4, c[0x0][0xc34] ;  /* 0x00030d0000047ab9 */ /* 0x000fe40000000800 */
[----:B------:R-:W4:Y:S04]  /*c240*/  LDL.LU R5, [R1] ;  /* 0x0000000001057983 */ /* 0x000f280000300800 */
[----:B------:R-:W5:Y:S01]  /*c250*/  LDL.LU R4, [R1+0x2c] ;  /* 0x00002c0001047983 */ /* 0x000f620000300800 */
[----:B------:R-:W-:-:S04]  /*c260*/  ISETP.NE.AND P0, PT, R19, 0x2, PT ;  /* 0x000000021300780c */ /* 0x000fc80003f05270 */
[----:B--2---:R-:W-:Y:S02]  /*c270*/  SEL R0, RZ, 0x1, P0 ;  /* 0x00000001ff007807 */ /* 0x004fe40000000000 */
[----:B------:R-:W-:Y:S01]  /*c280*/  SEL R19, R19, RZ, P0 ;  /* 0x000000ff13137207 */ /* 0x000fe20000000000 */
[----:B---3--:R-:W-:Y:S01]  /*c290*/  VIADD R6, R6, UR40 ;  /* 0x0000002806067c36 */ /* 0x008fe20008000000 */
[----:B----4-:R-:W-:-:S04]  /*c2a0*/  LOP3.LUT R5, R5, R0, RZ, 0x3c, !PT ;  /* 0x0000000005057212 */ /* 0x010fc800078e3cff */
[----:B------:R0:W-:Y:S01]  /*c2b0*/  STL [R1+0x24], R6 ;  /* 0x0000240601007387 */ /* 0x0001e20000100800 */
[----:B------:R-:W-:Y:S01]  /*c2c0*/  ISETP.GE.AND P1, PT, R6, UR4, PT ;  /* 0x0000000406007c0c */ /* 0x000fe2000bf26270 */
[----:B-----5:R-:W-:-:S05]  /*c2d0*/  VIADD R4, R4, 0x1 ;  /* 0x0000000104047836 */ /* 0x020fca0000000000 */
[----:B------:R0:W-:Y:S04]  /*c2e0*/  STL [R1+0x2c], R4 ;  /* 0x00002c0401007387 */ /* 0x0001e80000100800 */
[----:B------:R0:W-:Y:S03]  /*c2f0*/  STL [R1], R5 ;  /* 0x0000000501007387 */ /* 0x0001e60000100800 */
[----:B------:R-:W-:Y:S05]  /*c300*/  @!P1 BRA `(.L_x_301) ;  /* 0xffffffbc00689947 */ /* 0x000fea000383ffff */
[----:B------:R-:W-:-:S07]  /*c310*/  LOP3.LUT R2, R4, 0x1, RZ, 0xc, !PT ;  /* 0x0000000104027812 */ /* 0x000fce00078e0cff */
.L_x_217:
[----:B------:R-:W1:Y:S01]  /*c320*/  S2R R3, SR_CgaCtaId ;  /* 0x0000000000037919 */ /* 0x000e620000008800 */
[----:B------:R-:W-:Y:S01]  /*c330*/  MOV R0, 0x400 ;  /* 0x0000040000007802 */ /* 0x000fe20000000f00 */
[----:B------:R-:W-:Y:S03]  /*c340*/  BSSY B0, `(.L_x_302) ;  /* 0x0000005000007945 */ /* 0x000fe60003800000 */
[----:B-1----:R-:W-:Y:S02]  /*c350*/  LEA R0, R3, R0, 0x18 ;  /* 0x0000000003007211 */ /* 0x002fe400078ec0ff */
[----:B------:R-:W-:-:S04]  /*c360*/  SHF.L.U32 R3, R2, 0x1f, RZ ;  /* 0x0000001f02037819 */ /* 0x000fc800000006ff */
[----:B------:R-:W1:Y:S02]  /*c370*/  SYNCS.PHASECHK.TRANS64.TRYWAIT P0, [R0+URZ+0x34820], R3 ;  /* 0x03482003000075a7 */ /* 0x000e64000800017f */
[----:B-1----:R-:W-:Y:S05]  /*c380*/  @!P0 BRA `(.L_x_303) ;  /* 0x0000001400308947 */ /* 0x002fea0003800000 */
.L_x_347:
[----:B------:R-:W-:Y:S05]  /*c390*/  BSYNC B0 ;  /* 0x0000000000007941 */ /* 0x000fea0003800000 */
.L_x_302:
[----:B------:R-:W-:-:S03]  /*c3a0*/  UMOV UR4, 0xffffffff ;  /* 0xffffffff00047882 */ /* 0x000fc60000000000 */
[----:B------:R-:W-:Y:S05]  /*c3b0*/  BRA.DIV UR4, `(.L_x_304) ;  /* 0x0000001604387947 */ /* 0x000fea000b800000 */
[----:B------:R-:W2:Y:S02]  /*c3c0*/  S2R R2, SR_TID.X ;  /* 0x0000000000027919 */ /* 0x000ea40000002100 */
[----:B--2---:R-:W-:-:S04]  /*c3d0*/  SHF.R.U32.HI R2, RZ, 0x5, R2 ;  /* 0x00000005ff027819 */ /* 0x004fc80000011602 */
[----:B------:R-:W-:-:S05]  /*c3e0*/  LOP3.LUT R2, R2, 0x3, RZ, 0xc0, !PT ;  /* 0x0000000302027812 */ /* 0x000fca00078ec0ff */
[----:B------:R2:W3:Y:S02]  /*c3f0*/  SHFL.IDX PT, R14, R2, RZ, 0x1f ;  /* 0x00001fff020e7589 */ /* 0x0004e400000e0000 */
.L_x_350:
[----:B---3--:R-:W-:Y:S01]  /*c400*/  ISETP.NE.AND P0, PT, R14, RZ, PT ;  /* 0x000000ff0e00720c */ /* 0x008fe20003f05270 */
[----:B------:R-:W-:-:S12]  /*c410*/  BSSY B0, `(.L_x_305) ;  /* 0x0000027000007945 */ /* 0x000fd80003800000 */
[----:B------:R-:W-:Y:S05]  /*c420*/  @P0 BRA `(.L_x_306) ;  /* 0x0000000000940947 */ /* 0x000fea0003800000 */
[----:B------:R-:W-:-:S03]  /*c430*/  UMOV UR4, 0xffffffff ;  /* 0xffffffff00047882 */ /* 0x000fc60000000000 */
[----:B------:R-:W-:Y:S05]  /*c440*/  BRA.DIV UR4, `(.L_x_307) ;  /* 0x0000001604487947 */ /* 0x000fea000b800000 */
[----:B------:R-:W-:-:S13]  /*c450*/  ELECT P6, URZ, PT ;  /* 0x00000000003f782f */ /* 0x000fda00038c0000 */
.L_x_353:
[----:B------:R-:W-:Y:S05]  /*c460*/  @!P6 BRA `(.L_x_306) ;  /* 0x000000000084e947 */ /* 0x000fea0003800000 */
[----:B--2---:R-:W2:Y:S02]  /*c470*/  LDL R2, [R1+0x30] ;  /* 0x0000300001027983 */ /* 0x004ea40000100800 */
[----:B--2---:R-:W-:-:S13]  /*c480*/  R2UR UR4, R2 ;  /* 0x00000000020472ca */ /* 0x004fda00000e0000 */
[----:B------:R-:W-:-:S06]  /*c490*/  ULOP3.LUT UR4, UR4, 0x2, URZ, 0xfc, !UPT ;  /* 0x0000000204047892 */ /* 0x000fcc000f8efc3f */
[----:B------:R-:W-:-:S05]  /*c4a0*/  IMAD.U32 R2, RZ, RZ, UR4 ;  /* 0x00000004ff027e24 */ /* 0x000fca000f8e00ff */
[----:B------:R-:W-:-:S13]  /*c4b0*/  ISETP.NE.AND P2, PT, R2, 0x3, PT ;  /* 0x000000030200780c */ /* 0x000fda0003f45270 */
[----:B------:R-:W-:Y:S05]  /*c4c0*/  @!P2 BRA `(.L_x_308) ;  /* 0x000000000004a947 */ /* 0x000fea0003800000 */
[----:B------:R-:W-:Y:S01]  /*c4d0*/  BPT.TRAP 0x1 ;  /* 0x000000040000795c */ /* 0x000fe20000300000 */
.L_x_308:
[----:B------:R-:W2:Y:S01]  /*c4e0*/  LDL.LU R7, [R1] ;  /* 0x0000000001077983 */ /* 0x000ea20000300800 */
[----:B------:R-:W-:Y:S02]  /*c4f0*/  VIADD R2, R0, 0x34840 ;  /* 0x0003484000027836 */ /* 0x000fe40000000000 */
[C---:B-1----:R-:W-:Y:S02]  /*c500*/  VIADD R3, R19.reuse, 0x1 ;  /* 0x0000000113037836 */ /* 0x042fe40000000000 */
[----:B0-----:R-:W-:-:S03]  /*c510*/  IMAD R6, R19, 0x8, R2 ;  /* 0x0000000813067824 */ /* 0x001fc600078e0202 */
[----:B------:R-:W-:-:S04]  /*c520*/  ISETP.NE.AND P1, PT, R3, 0x2, PT ;  /* 0x000000020300780c */ /* 0x000fc80003f25270 */
[----:B------:R-:W-:Y:S02]  /*c530*/  SEL R4, RZ, 0x1, P1 ;  /* 0x00000001ff047807 */ /* 0x000fe40000800000 */
[----:B------:R-:W-:Y:S02]  /*c540*/  SEL R3, R3, RZ, P1 ;  /* 0x000000ff03037207 */ /* 0x000fe40000800000 */
[C---:B--2---:R-:W-:Y:S02]  /*c550*/  SHF.L.U32 R5, R7.reuse, 0x1f, RZ ;  /* 0x0000001f07057819 */ /* 0x044fe400000006ff */
[----:B------:R-:W-:Y:S01]  /*c560*/  LOP3.LUT R4, R7, R4, RZ, 0x3c, !PT ;  /* 0x0000000407047212 */ /* 0x000fe200078e3cff */
[----:B------:R-:W-:Y:S01]  /*c570*/  IMAD R7, R3, 0x8, R2 ;  /* 0x0000000803077824 */ /* 0x000fe200078e0202 */
[----:B------:R-:W0:Y:S02]  /*c580*/  SYNCS.PHASECHK.TRANS64.TRYWAIT P0, [R6+URZ], R5 ;  /* 0x00000005060075a7 */ /* 0x000e24000800017f */
[----:B------:R-:W-:Y:S01]  /*c590*/  SHF.L.U32 R2, R4, 0x1f, RZ ;  /* 0x0000001f04027819 */ /* 0x000fe200000006ff */
[----:B0-----:R-:W-:Y:S06]  /*c5a0*/  @!P0 BRA `(.L_x_309) ;  /* 0x0000001400108947 */ /* 0x001fec0003800000 */
.L_x_354:
[----:B------:R-:W1:Y:S02]  /*c5b0*/  SYNCS.PHASECHK.TRANS64.TRYWAIT P0, [R7+URZ], R2 ;  /* 0x00000002070075a7 */ /* 0x000e64000800017f */
[----:B-1----:R-:W-:Y:S05]  /*c5c0*/  @!P0 BRA `(.L_x_310) ;  /* 0x00000014001c8947 */ /* 0x002fea0003800000 */
.L_x_355:
[----:B------:R-:W-:Y:S05]  /*c5d0*/  @!P2 BRA `(.L_x_311) ;  /* 0x000000000004a947 */ /* 0x000fea0003800000 */
[----:B------:R-:W-:Y:S01]  /*c5e0*/  BPT.TRAP 0x1 ;  /* 0x000000040000795c */ /* 0x000fe20000300000 */
.L_x_311:
[----:B------:R-:W-:-:S04]  /*c5f0*/  VIADD R0, R0, 0x34860 ;  /* 0x0003486000007836 */ /* 0x000fc80000000000 */
[----:B------:R-:W-:-:S04]  /*c600*/  IMAD R4, R19, 0x8, R0 ;  /* 0x0000000813047824 */ /* 0x000fc800078e0200 */
[----:B------:R-:W2:Y:S02]  /*c610*/  SYNCS.PHASECHK.TRANS64.TRYWAIT P0, [R4+URZ], R5 ;  /* 0x00000005040075a7 */ /* 0x000ea4000800017f */
[----:B--2---:R-:W-:Y:S05]  /*c620*/  @!P0 BRA `(.L_x_312) ;  /* 0x0000001400188947 */ /* 0x004fea0003800000 */
.L_x_356:
[----:B------:R-:W-:-:S07]  /*c630*/  IMAD R3, R3, 0x8, R0 ;  /* 0x0000000803037824 */ /* 0x000fce00078e0200 */
.L_x_313:
[----:B---3--:R3:W4:Y:S02]  /*c640*/  SYNCS.PHASECHK.TRANS64.TRYWAIT P0, [R3+URZ], R2 ;  /* 0x00000002030075a7 */ /* 0x008724000800017f */
[----:B----4-:R-:W-:Y:S05]  /*c650*/  @!P0 NANOSLEEP.SYNCS 0x989680 ;  /* 0x009896800000895d */ /* 0x010fea0003900000 */
[----:B------:R-:W4:Y:S02]  /*c660*/  @!P0 SYNCS.PHASECHK.TRANS64 P0, [R3+URZ], R2 ;  /* 0x00000002030085a7 */ /* 0x000f24000800007f */
[----:B----4-:R-:W-:Y:S05]  /*c670*/  @!P0 BRA `(.L_x_313) ;  /* 0xfffffffc00f08947 */ /* 0x010fea000383ffff */
.L_x_306:
[----:B------:R-:W-:Y:S05]  /*c680*/  BSYNC B0 ;  /* 0x0000000000007941 */ /* 0x000fea0003800000 */
.L_x_305:
[----:B------:R-:W-:Y:S05]  /*c690*/  EXIT ;  /* 0x000000000000794d */ /* 0x000fea0003800000 */
.L_x_185:
[----:B0-----:R-:W-:-:S04]  /*c6a0*/  IMAD.U32 R3, RZ, RZ, UR38 ;  /* 0x00000026ff037e24 */ /* 0x001fc8000f8e00ff */
[----:B------:R0:W1:Y:S03]  /*c6b0*/  SYNCS.PHASECHK.TRANS64.TRYWAIT P1, [R3+URZ+0x34800], R0 ;  /* 0x03480000030075a7 */ /* 0x000066000802017f */
[----:B-1----:R-:W-:Y:S05]  /*c6c0*/  @!P1 NANOSLEEP.SYNCS 0x989680 ;  /* 0x009896800000995d */ /* 0x002fea0003900000 */
[----:B------:R-:W1:Y:S02]  /*c6d0*/  @!P1 SYNCS.PHASECHK.TRANS64 P1, [R3+URZ+0x34800], R0 ;  /* 0x03480000030095a7 */ /* 0x000e64000802007f */
[----:B-1----:R-:W-:Y:S05]  /*c6e0*/  @!P1 BRA `(.L_x_185) ;  /* 0xfffffffc00ec9947 */ /* 0x002fea000383ffff */
[----:B------:R-:W-:Y:S05]  /*c6f0*/  BRA `(.L_x_314) ;  /* 0xffffff4c00fc7947 */ /* 0x000fea000383ffff */
.L_x_189:
[----:B-1----:R1:W2:Y:S02]  /*c700*/  SYNCS.PHASECHK.TRANS64.TRYWAIT P1, [R6+URZ+0x34830], R3 ;  /* 0x03483003060075a7 */ /* 0x0022a4000802017f */
[----:B--2---:R-:W-:Y:S05]  /*c710*/  @!P1 NANOSLEEP.SYNCS 0x989680 ;  /* 0x009896800000995d */ /* 0x004fea0003900000 */
[----:B------:R-:W2:Y:S02]  /*c720*/  @!P1 SYNCS.PHASECHK.TRANS64 P1, [R6+URZ+0x34830], R3 ;  /* 0x03483003060095a7 */ /* 0x000ea4000802007f */
[----:B--2---:R-:W-:Y:S05]  /*c730*/  @!P1 BRA `(.L_x_189) ;  /* 0xfffffffc00f09947 */ /* 0x004fea000383ffff */
[----:B------:R-:W-:Y:S05]  /*c740*/  BRA `(.L_x_188) ;  /* 0xffffff5000187947 */ /* 0x000fea000383ffff */
.L_x_195:
[----:B-1----:R-:W-:-:S04]  /*c750*/  IMAD.U32 R3, RZ, RZ, UR7 ;  /* 0x00000007ff037e24 */ /* 0x002fc8000f8e00ff */
[----:B------:R1:W2:Y:S03]  /*c760*/  SYNCS.PHASECHK.TRANS64.TRYWAIT P1, [R3+URZ+0x34830], R0 ;  /* 0x03483000030075a7 */ /* 0x0002a6000802017f */
[----:B--2---:R-:W-:Y:S05]  /*c770*/  @!P1 NANOSLEEP.SYNCS 0x989680 ;  /* 0x009896800000995d */ /* 0x004fea0003900000 */
[----:B------:R-:W2:Y:S02]  /*c780*/  @!P1 SYNCS.PHASECHK.TRANS64 P1, [R3+URZ+0x34830], R0 ;  /* 0x03483000030095a7 */ /* 0x000ea4000802007f */
[----:B--2---:R-:W-:Y:S05]  /*c790*/  @!P1 BRA `(.L_x_195) ;  /* 0xfffffffc00ec9947 */ /* 0x004fea000383ffff */
[----:B------:R-:W-:Y:S05]  /*c7a0*/  BRA `(.L_x_194) ;  /* 0xffffff7000f07947 */ /* 0x000fea000383ffff */
.L_x_199:
[----:B-1----:R-:W-:-:S04]  /*c7b0*/  IMAD.U32 R3, RZ, RZ, UR14 ;  /* 0x0000000eff037e24 */ /* 0x002fc8000f8e00ff */
[----:B------:R1:W2:Y:S03]  /*c7c0*/  SYNCS.PHASECHK.TRANS64.TRYWAIT P1, [R3+URZ+0x34850], R0 ;  /* 0x03485000030075a7 */ /* 0x0002a6000802017f */
[----:B--2---:R-:W-:Y:S05]  /*c7d0*/  @!P1 NANOSLEEP.SYNCS 0x989680 ;  /* 0x009896800000995d */ /* 0x004fea0003900000 */
[----:B------:R-:W2:Y:S02]  /*c7e0*/  @!P1 SYNCS.PHASECHK.TRANS64 P1, [R3+URZ+0x34850], R0 ;  /* 0x03485000030095a7 */ /* 0x000ea4000802007f */
[----:B--2---:R-:W-:Y:S05]  /*c7f0*/  @!P1 BRA `(.L_x_199) ;  /* 0xfffffffc00ec9947 */ /* 0x004fea000383ffff */
[----:B------:R-:W-:Y:S05]  /*c800*/  BRA `(.L_x_198) ;  /* 0xffffff7c00207947 */ /* 0x000fea000383ffff */
.L_x_206:
[----:B-1----:R-:W-:-:S04]  /*c810*/  IMAD.U32 R5, RZ, RZ, UR9 ;  /* 0x00000009ff057e24 */ /* 0x002fc8000f8e00ff */
[----:B------:R1:W2:Y:S03]  /*c820*/  SYNCS.PHASECHK.TRANS64.TRYWAIT P1, [R5+URZ+0x34850], R4 ;  /* 0x03485004050075a7 */ /* 0x0002a6000802017f */
[----:B--2---:R-:W-:Y:S05]  /*c830*/  @!P1 NANOSLEEP.SYNCS 0x989680 ;  /* 0x009896800000995d */ /* 0x004fea0003900000 */
[----:B------:R-:W2:Y:S02]  /*c840*/  @!P1 SYNCS.PHASECHK.TRANS64 P1, [R5+URZ+0x34850], R4 ;  /* 0x03485004050095a7 */ /* 0x000ea4000802007f */
[----:B--2---:R-:W-:Y:S05]  /*c850*/  @!P1 BRA `(.L_x_206) ;  /* 0xfffffffc00ec9947 */ /* 0x004fea000383ffff */
[----:B------:R-:W-:Y:S05]  /*c860*/  BRA `(.L_x_205) ;  /* 0xffffff9800147947 */ /* 0x000fea000383ffff */
.L_x_221:
[----:B------:R-:W0:Y:S01]  /*c870*/  S2R R6, SR_TID.X ;  /* 0x0000000000067919 */ /* 0x000e220000002100 */
[----:B------:R-:W-:Y:S01]  /*c880*/  BSSY B0, `(.L_x_315) ;  /* 0x000000a000007945 */ /* 0x000fe20003800000 */
[----:B------:R-:W-:Y:S02]  /*c890*/  IMAD.MOV.U32 R12, RZ, RZ, RZ ;  /* 0x000000ffff0c7224 */ /* 0x000fe400078e00ff */
[----:B------:R-:W-:Y:S02]  /*c8a0*/  IMAD.MOV.U32 R11, RZ, RZ, 0x1f ;  /* 0x0000001fff0b7424 */ /* 0x000fe400078e00ff */
[----:B------:R-:W-:Y:S01]  /*c8b0*/  IMAD.MOV.U32 R15, RZ, RZ, -0x1 ;  /* 0xffffffffff0f7424 */ /* 0x000fe200078e00ff */
[----:B0-----:R-:W-:-:S04]  /*c8c0*/  SHF.R.U32.HI R6, RZ, 0x5, R6 ;  /* 0x00000005ff067819 */ /* 0x001fc80000011606 */
[----:B------:R-:W-:-:S05]  /*c8d0*/  LOP3.LUT R6, R6, 0x3, RZ, 0xc0, !PT ;  /* 0x0000000306067812 */ /* 0x000fca00078ec0ff */
[----:B------:R-:W-:-:S07]  /*c8e0*/  IMAD.MOV.U32 R13, RZ, RZ, R6 ;  /* 0x000000ffff0d7224 */ /* 0x000fce00078e0006 */
[----:B-1----:R-:W-:Y:S05]  /*c8f0*/  WARPSYNC.COLLECTIVE R15, `(.L_x_316) ;  /* 0x000000000f087348 */ /* 0x002fea0003c00000 */
[----:B------:R0:W2:Y:S02]  /*c900*/  SHFL.IDX P6, R14, R13, R12, R11 ;  /* 0x0000000c0d0e7389 */ /* 0x0000a400000c000b */
[----:B012---:R-:W-:Y:S01]  /*c910*/  ENDCOLLECTIVE ;  /* 0x000000000000791b */ /* 0x007fe20003800000 */
.L_x_316:
[----:B------:R-:W-:Y:S05]  /*c920*/  BSYNC B0 ;  /* 0x0000000000007941 */ /* 0x000fea0003800000 */
.L_x_315:
[----:B------:R-:W-:Y:S05]  /*c930*/  BRA `(.L_x_317) ;  /* 0xffffffbc009c7947 */ /* 0x000fea000383ffff */
.L_x_223:
[----:B------:R-:W-:Y:S01]  /*c940*/  BSSY B0, `(.L_x_318) ;  /* 0x0000006000007945 */ /* 0x000fe20003800000 */
[----:B------:R-:W-:-:S07]  /*c950*/  IMAD.MOV.U32 R15, RZ, RZ, -0x1 ;  /* 0xffffffffff0f7424 */ /* 0x000fce00078e00ff */
[----:B01----:R-:W-:Y:S05]  /*c960*/  WARPSYNC.COLLECTIVE R15, `(.L_x_319) ;  /* 0x000000000f0c7348 */ /* 0x003fea0003c00000 */
[----:B------:R-:W-:Y:S02]  /*c970*/  ELECT P6, UR62, PT ;  /* 0x00000000003e782f */ /* 0x000fe400038c0000 */
[----:B------:R-:W-:Y:S01]  /*c980*/  MOV R14, UR62 ;  /* 0x0000003e000e7c02 */ /* 0x000fe20008000f00 */
[----:B01----:R-:W-:Y:S10]  /*c990*/  ENDCOLLECTIVE ;  /* 0x000000000000791b */ /* 0x003ff40003800000 */
.L_x_319:
[----:B------:R-:W-:Y:S05]  /*c9a0*/  BSYNC B0 ;  /* 0x0000000000007941 */ /* 0x000fea0003800000 */
.L_x_318:
[----:B------:R-:W-:Y:S05]  /*c9b0*/  BRA `(.L_x_320) ;  /* 0xffffffbc009c7947 */ /* 0x000fea000383ffff */
.L_x_225:
[----:B---3--:R3:W4:Y:S02]  /*c9c0*/  SYNCS.PHASECHK.TRANS64.TRYWAIT P0, [R2+URZ+0x34840], R3 ;  /* 0x03484003020075a7 */ /* 0x008724000800017f */
[----:B----4-:R-:W-:Y:S05]  /*c9d0*/  @!P0 NANOSLEEP.SYNCS 0x989680 ;  /* 0x009896800000895d */ /* 0x010fea0003900000 */
[----:B------:R-:W4:Y:S02]  /*c9e0*/  @!P0 SYNCS.PHASECHK.TRANS64 P0, [R2+URZ+0x34840], R3 ;  /* 0x03484003020085a7 */ /* 0x000f24000800007f */
[----:B----4-:R-:W-:Y:S05]  /*c9f0*/  @!P0 BRA `(.L_x_225) ;  /* 0xfffffffc00f08947 */ /* 0x010fea000383ffff */
[----:B------:R-:W-:Y:S05]  /*ca00*/  BRA `(.L_x_321) ;  /* 0xffffffbc00f07947 */ /* 0x000fea000383ffff */
.L_x_229:
        /* <DEDUP_REMOVED lines=8> */
.L_x_322:
[----:B------:R-:W-:Y:S01]  /*ca90*/  IMAD.MOV.U32 R13, RZ, RZ, R0 ;  /* 0x000000ffff0d7224 */ /* 0x000fe200078e0000 */
[----:B------:R-:W-:Y:S01]  /*caa0*/  LOP3.LUT R7, R7, 0x7f, RZ, 0xc0, !PT ;  /* 0x0000007f07077812 */ /* 0x000fe200078ec0ff */
[----:B------:R-:W-:-:S07]  /*cab0*/  IMAD.MOV.U32 R6, RZ, RZ, R14 ;  /* 0x000000ffff067224 */ /* 0x000fce00078e000e */
[----:B------:R-:W-:Y:S05]  /*cac0*/  WARPSYNC.COLLECTIVE R15, `(.L_x_323) ;  /* 0x000000000f087348 */ /* 0x000fea0003c00000 */
[----:B------:R0:W1:Y:S02]  /*cad0*/  SHFL.IDX P6, R14, R13, R12, R11 ;  /* 0x0000000c0d0e7389 */ /* 0x00006400000c000b */
[----:B01----:R-:W-:Y:S01]  /*cae0*/  ENDCOLLECTIVE ;  /* 0x000000000000791b */ /* 0x003fe20003800000 */
.L_x_323:
        /* <DEDUP_REMOVED lines=12> */
.L_x_324:
        /* <DEDUP_REMOVED lines=9> */
[----:B------:R-:W-:Y:S04]  /*cc40*/  @!P2 LDGSTS.E.BYPASS.LTC128B.128 [R9+0x10400], desc[UR60][R6.64], !P3 ;  /* 0x104000000609afae */ /* 0x000fe8000d901d7c */
[----:B------:R-:W-:Y:S04]  /*cc50*/  @!P2 LDGSTS.E.BYPASS.LTC128B.128 [R9+0x14400], desc[UR60][R6.64+0x80], !P0 ;  /* 0x144000800609afae */ /* 0x000fe8000c101d7c */
[----:B------:R0:W-:Y:S01]  /*cc60*/  @!P2 LDGSTS.E.BYPASS.LTC128B.128 [R9+0x18400], desc[UR60][R6.64+0x100], !P1 ;  /* 0x184001000609afae */ /* 0x0001e2000c901d7c */
[----:B------:R-:W-:Y:S01]  /*cc70*/  ISETP.GE.AND P2, PT, R5, R3, PT ;  /* 0x000000030500720c */ /* 0x000fe20003f46270 */
[----:B------:R-:W-:-:S02]  /*cc80*/  VIADD R5, R4, 0x20 ;  /* 0x0000002004057836 */ /* 0x000fc40000000000 */
[----:B0-----:R-:W-:-:S10]  /*cc90*/  IMAD.MOV.U32 R6, RZ, RZ, R14 ;  /* 0x000000ffff067224 */ /* 0x001fd400078e000e */
[----:B------:R-:W-:Y:S05]  /*cca0*/  WARPSYNC.COLLECTIVE R15, `(.L_x_325) ;  /* 0x000000000f087348 */ /* 0x000fea0003c00000 */
[----:B------:R0:W1:Y:S02]  /*ccb0*/  SHFL.IDX P6, R14, R13, R12, R11 ;  /* 0x0000000c0d0e7389 */ /* 0x00006400000c000b */
[----:B01----:R-:W-:Y:S01]  /*ccc0*/  ENDCOLLECTIVE ;  /* 0x000000000000791b */ /* 0x003fe20003800000 */
.L_x_325:
[----:B------:R-:W-:Y:S02]  /*ccd0*/  IMAD.MOV.U32 R13, RZ, RZ, R2 ;  /* 0x000000ffff0d7224 */ /* 0x000fe400078e0002 */
[----:B------:R-:W-:Y:S02]  /*cce0*/  IMAD.MOV.U32 R12, RZ, RZ, 0x2 ;  /* 0x00000002ff0c7424 */ /* 0x000fe400078e00ff */
[----:B------:R-:W-:-:S07]  /*ccf0*/  IMAD.MOV.U32 R7, RZ, RZ, R14 ;  /* 0x000000ffff077224 */ /* 0x000fce00078e000e */
[----:B------:R-:W-:Y:S05]  /*cd00*/  WARPSYNC.COLLECTIVE R15, `(.L_x_326) ;  /* 0x000000000f087348 */ /* 0x000fea0003c00000 */
[----:B------:R0:W1:Y:S02]  /*cd10*/  SHFL.IDX P6, R14, R13, R12, R11 ;  /* 0x0000000c0d0e7389 */ /* 0x00006400000c000b */
[----:B01----:R-:W-:Y:S01]  /*cd20*/  ENDCOLLECTIVE ;  /* 0x000000000000791b */ /* 0x003fe20003800000 */
.L_x_326:
        /* <DEDUP_REMOVED lines=18> */
.L_x_327:
[----:B------:R-:W-:Y:S02]  /*ce50*/  IMAD.MOV.U32 R13, RZ, RZ, R2 ;  /* 0x000000ffff0d7224 */ /* 0x000fe400078e0002 */
[----:B------:R-:W-:Y:S02]  /*ce60*/  IMAD.MOV.U32 R12, RZ, RZ, 0x3 ;  /* 0x00000003ff0c7424 */ /* 0x000fe400078e00ff */
[----:B------:R-:W-:-:S07]  /*ce70*/  IMAD.MOV.U32 R7, RZ, RZ, R14 ;  /* 0x000000ffff077224 */ /* 0x000fce00078e000e */
[----:B------:R-:W-:Y:S05]  /*ce80*/  WARPSYNC.COLLECTIVE R15, `(.L_x_328) ;  /* 0x000000000f087348 */ /* 0x000fea0003c00000 */
[----:B------:R0:W1:Y:S02]  /*ce90*/  SHFL.IDX P6, R14, R13, R12, R11 ;  /* 0x0000000c0d0e7389 */ /* 0x00006400000c000b */
[----:B01----:R-:W-:Y:S01]  /*cea0*/  ENDCOLLECTIVE ;  /* 0x000000000000791b */ /* 0x003fe20003800000 */
.L_x_328:
        /* <DEDUP_REMOVED lines=18> */
.L_x_329:
[----:B------:R-:W-:Y:S02]  /*cfd0*/  IMAD.MOV.U32 R13, RZ, RZ, R2 ;  /* 0x000000ffff0d7224 */ /* 0x000fe400078e0002 */
[----:B------:R-:W-:Y:S02]  /*cfe0*/  IMAD.MOV.U32 R12, RZ, RZ, 0x4 ;  /* 0x00000004ff0c7424 */ /* 0x000fe400078e00ff */
[----:B------:R-:W-:-:S07]  /*cff0*/  IMAD.MOV.U32 R7, RZ, RZ, R14 ;  /* 0x000000ffff077224 */ /* 0x000fce00078e000e */
[----:B------:R-:W-:Y:S05]  /*d000*/  WARPSYNC.COLLECTIVE R15, `(.L_x_330) ;  /* 0x000000000f087348 */ /* 0x000fea0003c00000 */
[----:B------:R0:W1:Y:S02]  /*d010*/  SHFL.IDX P6, R14, R13, R12, R11 ;  /* 0x0000000c0d0e7389 */ /* 0x00006400000c000b */
[----:B01----:R-:W-:Y:S01]  /*d020*/  ENDCOLLECTIVE ;  /* 0x000000000000791b */ /* 0x003fe20003800000 */
.L_x_330:
        /* <DEDUP_REMOVED lines=18> */
.L_x_331:
[----:B------:R-:W-:Y:S02]  /*d150*/  IMAD.MOV.U32 R13, RZ, RZ, R2 ;  /* 0x000000ffff0d7224 */ /* 0x000fe400078e0002 */
[----:B------:R-:W-:Y:S02]  /*d160*/  IMAD.MOV.U32 R12, RZ, RZ, 0x5 ;  /* 0x00000005ff0c7424 */ /* 0x000fe400078e00ff */
[----:B------:R-:W-:-:S07]  /*d170*/  IMAD.MOV.U32 R7, RZ, RZ, R14 ;  /* 0x000000ffff077224 */ /* 0x000fce00078e000e */
[----:B------:R-:W-:Y:S05]  /*d180*/  WARPSYNC.COLLECTIVE R15, `(.L_x_332) ;  /* 0x000000000f087348 */ /* 0x000fea0003c00000 */
[----:B------:R0:W1:Y:S02]  /*d190*/  SHFL.IDX P6, R14, R13, R12, R11 ;  /* 0x0000000c0d0e7389 */ /* 0x00006400000c000b */
[----:B01----:R-:W-:Y:S01]  /*d1a0*/  ENDCOLLECTIVE ;  /* 0x000000000000791b */ /* 0x003fe20003800000 */
.L_x_332:
        /* <DEDUP_REMOVED lines=18> */
.L_x_333:
[----:B------:R-:W-:Y:S02]  /*d2d0*/  IMAD.MOV.U32 R13, RZ, RZ, R2 ;  /* 0x000000ffff0d7224 */ /* 0x000fe400078e0002 */
[----:B------:R-:W-:Y:S02]  /*d2e0*/  IMAD.MOV.U32 R12, RZ, RZ, 0x6 ;  /* 0x00000006ff0c7424 */ /* 0x000fe400078e00ff */
[----:B------:R-:W-:-:S07]  /*d2f0*/  IMAD.MOV.U32 R7, RZ, RZ, R14 ;  /* 0x000000ffff077224 */ /* 0x000fce00078e000e */
[----:B------:R-:W-:Y:S05]  /*d300*/  WARPSYNC.COLLECTIVE R15, `(.L_x_334) ;  /* 0x000000000f087348 */ /* 0x000fea0003c00000 */
[----:B------:R0:W1:Y:S02]  /*d310*/  SHFL.IDX P6, R14, R13, R12, R11 ;  /* 0x0000000c0d0e7389 */ /* 0x00006400000c000b */
[----:B01----:R-:W-:Y:S01]  /*d320*/  ENDCOLLECTIVE ;  /* 0x000000000000791b */ /* 0x003fe20003800000 */
.L_x_334:
        /* <DEDUP_REMOVED lines=13> */
[----:B0-----:R-:W-:-:S12]  /*d400*/  IMAD.MOV.U32 R6, RZ, RZ, R14 ;  /* 0x000000ffff067224 */ /* 0x001fd800078e000e */
[----:B------:R-:W-:Y:S05]  /*d410*/  WARPSYNC.COLLECTIVE R15, `(.L_x_335) ;  /* 0x000000000f087348 */ /* 0x000fea0003c00000 */
[----:B------:R0:W1:Y:S02]  /*d420*/  SHFL.IDX P6, R14, R13, R12, R11 ;  /* 0x0000000c0d0e7389 */ /* 0x00006400000c000b */
[----:B01----:R-:W-:Y:S01]  /*d430*/  ENDCOLLECTIVE ;  /* 0x000000000000791b */ /* 0x003fe20003800000 */
.L_x_335:
[----:B------:R-:W-:Y:S02]  /*d440*/  IMAD.MOV.U32 R13, RZ, RZ, R2 ;  /* 0x000000ffff0d7224 */ /* 0x000fe400078e0002 */
[----:B------:R-:W-:Y:S02]  /*d450*/  IMAD.MOV.U32 R12, RZ, RZ, 0x7 ;  /* 0x00000007ff0c7424 */ /* 0x000fe400078e00ff */
[----:B------:R-:W-:-:S07]  /*d460*/  IMAD.MOV.U32 R7, RZ, RZ, R14 ;  /* 0x000000ffff077224 */ /* 0x000fce00078e000e */
[----:B------:R-:W-:Y:S05]  /*d470*/  WARPSYNC.COLLECTIVE R15, `(.L_x_336) ;  /* 0x000000000f087348 */ /* 0x000fea0003c00000 */
[----:B------:R0:W1:Y:S02]  /*d480*/  SHFL.IDX P6, R14, R13, R12, R11 ;  /* 0x0000000c0d0e7389 */ /* 0x00006400000c000b */
[----:B01----:R-:W-:Y:S01]  /*d490*/  ENDCOLLECTIVE ;  /* 0x000000000000791b */ /* 0x003fe20003800000 */
.L_x_336:
[----:B------:R-:W-:-:S05]  /*d4a0*/  @!P2 LEA R7, P4, R10, R7, 0x1 ;  /* 0x000000070a07a211 */ /* 0x000fca00078808ff */
[----:B------:R-:W-:-:S05]  /*d4b0*/  @!P2 IMAD.X R6, RZ, RZ, R6, P4 ;  /* 0x000000ffff06a224 */ /* 0x000fca00020e0606 */
[----:B------:R-:W-:Y:S01]  /*d4c0*/  @!P2 LOP3.LUT R7, R7, R6, RZ, 0x3c, !PT ;  /* 0x000000060707a212 */ /* 0x000fe200078e3cff */
[----:B------:R-:W-:-:S03]  /*d4d0*/  IMAD.MOV.U32 R13, RZ, RZ, R0 ;  /* 0x000000ffff0d7224 */ /* 0x000fc600078e0000 */
[----:B------:R-:W-:-:S04]  /*d4e0*/  @!P2 LOP3.LUT R6, R7, R6, RZ, 0x3c, !PT ;  /* 0x000000060706a212 */ /* 0x000fc800078e3cff */
[----:B------:R-:W-:Y:S01]  /*d4f0*/  @!P2 LOP3.LUT R7, R7, R6, RZ, 0x3c, !PT ;  /* 0x000000060707a212 */ /* 0x000fe200078e3cff */
[----:B------:R-:W-:-:S07]  /*d500*/  IMAD.MOV.U32 R5, RZ, RZ, R14 ;  /* 0x000000ffff057224 */ /* 0x000fce00078e000e */
[----:B------:R-:W-:Y:S05]  /*d510*/  WARPSYNC.COLLECTIVE R15, `(.L_x_337) ;  /* 0x000000000f087348 */ /* 0x000fea0003c00000 */
[----:B------:R0:W1:Y:S02]  /*d520*/  SHFL.IDX P6, R14, R13, R12, R11 ;  /* 0x0000000c0d0e7389 */ /* 0x00006400000c000b */
[----:B01----:R-:W-:Y:S01]  /*d530*/  ENDCOLLECTIVE ;  /* 0x000000000000791b */ /* 0x003fe20003800000 */
.L_x_337:
[----:B------:R-:W-:Y:S01]  /*d540*/  @!PT LDS RZ, [RZ] ;  /* 0x00000000fffff984 */ /* 0x000fe20000000800 */
[----:B------:R-:W-:Y:S01]  /*d550*/  @!PT LDS RZ, [RZ] ;  /* 0x00000000fffff984 */ /* 0x000fe20000000800 */
[----:B------:R-:W-:Y:S01]  /*d560*/  @!PT LDS RZ, [RZ] ;  /* 0x00000000fffff984 */ /* 0x000fe20000000800 */
[----:B------:R0:W-:Y:S04]  /*d570*/  @!P2 LDGSTS.E.BYPASS.LTC128B.128 [R9+0x13400], desc[UR60][R6.64], !P3 ;  /* 0x134000000609afae */ /* 0x0001e8000d901d7c */
[----:B------:R0:W-:Y:S04]  /*d580*/  @!P2 LDGSTS.E.BYPASS.LTC128B.128 [R9+0x17400], desc[UR60][R6.64+0x80], !P0 ;  /* 0x174000800609afae */ /* 0x0001e8000c101d7c */
[----:B------:R0:W-:Y:S01]  /*d590*/  @!P2 LDGSTS.E.BYPASS.LTC128B.128 [R9+0x1b400], desc[UR60][R6.64+0x100], !P1 ;  /* 0x1b4001000609afae */ /* 0x0001e2000c901d7c */
[----:B------:R-:W-:Y:S01]  /*d5a0*/  IMAD.MOV.U32 R0, RZ, RZ, R14 ;  /* 0x000000ffff007224 */ /* 0x000fe200078e000e */
[----:B------:R-:W-:Y:S06]  /*d5b0*/  BRA `(.L_x_338) ;  /* 0xffffffc000a87947 */ /* 0x000fec000383ffff */
.L_x_233:
[----:B--2---:R-:W-:-:S04]  /*d5c0*/  IMAD.U32 R3, RZ, RZ, UR36 ;  /* 0x00000024ff037e24 */ /* 0x004fc8000f8e00ff */
[----:B------:R2:W3:Y:S03]  /*d5d0*/  SYNCS.PHASECHK.TRANS64.TRYWAIT P0, [R3+URZ+0x34820], R0 ;  /* 0x03482000030075a7 */ /* 0x0004e6000800017f */
[----:B---3--:R-:W-:Y:S05]  /*d5e0*/  @!P0 NANOSLEEP.SYNCS 0x989680 ;  /* 0x009896800000895d */ /* 0x008fea0003900000 */
[----:B------:R-:W3:Y:S02]  /*d5f0*/  @!P0 SYNCS.PHASECHK.TRANS64 P0, [R3+URZ+0x34820], R0 ;  /* 0x03482000030085a7 */ /* 0x000ee4000800007f */
[----:B---3--:R-:W-:Y:S05]  /*d600*/  @!P0 BRA `(.L_x_233) ;  /* 0xfffffffc00ec8947 */ /* 0x008fea000383ffff */
[----:B------:R-:W-:Y:S05]  /*d610*/  BRA `(.L_x_339) ;  /* 0xffffffc000f87947 */ /* 0x000fea000383ffff */
.L_x_240:
[----:B-1----:R1:W2:Y:S02]  /*d620*/  SYNCS.PHASECHK.TRANS64.TRYWAIT P0, [R3+URZ+0x34840], R2 ;  /* 0x03484002030075a7 */ /* 0x0022a4000800017f */
[----:B--2---:R-:W-:Y:S05]  /*d630*/  @!P0 NANOSLEEP.SYNCS 0x989680 ;  /* 0x009896800000895d */ /* 0x004fea0003900000 */
[----:B------:R-:W2:Y:S02]  /*d640*/  @!P0 SYNCS.PHASECHK.TRANS64 P0, [R3+URZ+0x34840], R2 ;  /* 0x03484002030085a7 */ /* 0x000ea4000800007f */
[----:B--2---:R-:W-:Y:S05]  /*d650*/  @!P0 BRA `(.L_x_240) ;  /* 0xfffffffc00f08947 */ /* 0x004fea000383ffff */
[----:B------:R-:W-:Y:S05]  /*d660*/  BRA `(.L_x_340) ;  /* 0xffffffc400a47947 */ /* 0x000fea000383ffff */
.L_x_248:
[----:B0-----:R0:W1:Y:S02]  /*d670*/  SYNCS.PHASECHK.TRANS64.TRYWAIT P0, [R2+URZ+0x34860], R3 ;  /* 0x03486003020075a7 */ /* 0x001064000800017f */
[----:B-1----:R-:W-:Y:S05]  /*d680*/  @!P0 NANOSLEEP.SYNCS 0x989680 ;  /* 0x009896800000895d */ /* 0x002fea0003900000 */
[----:B------:R-:W1:Y:S02]  /*d690*/  @!P0 SYNCS.PHASECHK.TRANS64 P0, [R2+URZ+0x34860], R3 ;  /* 0x03486003020085a7 */ /* 0x000e64000800007f */
[----:B-1----:R-:W-:Y:S05]  /*d6a0*/  @!P0 BRA `(.L_x_248) ;  /* 0xfffffffc00f08947 */ /* 0x002fea000383ffff */
[----:B------:R-:W-:Y:S05]  /*d6b0*/  BRA `(.L_x_341) ;  /* 0xffffffc800e07947 */ /* 0x000fea000383ffff */
.L_x_259:
[----:B-1----:R1:W2:Y:S02]  /*d6c0*/  SYNCS.PHASECHK.TRANS64.TRYWAIT P0, [R3+URZ+0x34840], R2 ;  /* 0x03484002030075a7 */ /* 0x0022a4000800017f */
[----:B--2---:R-:W-:Y:S05]  /*d6d0*/  @!P0 NANOSLEEP.SYNCS 0x989680 ;  /* 0x009896800000895d */ /* 0x004fea0003900000 */
[----:B------:R-:W2:Y:S02]  /*d6e0*/  @!P0 SYNCS.PHASECHK.TRANS64 P0, [R3+URZ+0x34840], R2 ;  /* 0x03484002030085a7 */ /* 0x000ea4000800007f */
[----:B--2---:R-:W-:Y:S05]  /*d6f0*/  @!P0 BRA `(.L_x_259) ;  /* 0xfffffffc00f08947 */ /* 0x004fea000383ffff */
[----:B------:R-:W-:Y:S05]  /*d700*/  BRA `(.L_x_342) ;  /* 0xffffffd0007c7947 */ /* 0x000fea000383ffff */
.L_x_267:
[----:B0-----:R0:W1:Y:S02]  /*d710*/  SYNCS.PHASECHK.TRANS64.TRYWAIT P0, [R2+URZ+0x34860], R3 ;  /* 0x03486003020075a7 */ /* 0x001064000800017f */
[----:B-1----:R-:W-:Y:S05]  /*d720*/  @!P0 NANOSLEEP.SYNCS 0x989680 ;  /* 0x009896800000895d */ /* 0x002fea0003900000 */
[----:B------:R-:W1:Y:S02]  /*d730*/  @!P0 SYNCS.PHASECHK.TRANS64 P0, [R2+URZ+0x34860], R3 ;  /* 0x03486003020085a7 */ /* 0x000e64000800007f */
[----:B-1----:R-:W-:Y:S05]  /*d740*/  @!P0 BRA `(.L_x_267) ;  /* 0xfffffffc00f08947 */ /* 0x002fea000383ffff */
[----:B------:R-:W-:Y:S05]  /*d750*/  BRA `(.L_x_343) ;  /* 0xffffffd400b87947 */ /* 0x000fea000383ffff */
.L_x_277:
[----:B--2---:R2:W3:Y:S02]  /*d760*/  SYNCS.PHASECHK.TRANS64.TRYWAIT P0, [R3+URZ+0x34840], R2 ;  /* 0x03484002030075a7 */ /* 0x0044e4000800017f */
[----:B---3--:R-:W-:Y:S05]  /*d770*/  @!P0 NANOSLEEP.SYNCS 0x989680 ;  /* 0x009896800000895d */ /* 0x008fea0003900000 */
[----:B------:R-:W3:Y:S02]  /*d780*/  @!P0 SYNCS.PHASECHK.TRANS64 P0, [R3+URZ+0x34840], R2 ;  /* 0x03484002030085a7 */ /* 0x000ee4000800007f */
[----:B---3--:R-:W-:Y:S05]  /*d790*/  @!P0 BRA `(.L_x_277) ;  /* 0xfffffffc00f08947 */ /* 0x008fea000383ffff */
[----:B------:R-:W-:Y:S05]  /*d7a0*/  BRA `(.L_x_344) ;  /* 0xffffffdc002c7947 */ /* 0x000fea000383ffff */
.L_x_285:
[----:B0-----:R0:W1:Y:S02]  /*d7b0*/  SYNCS.PHASECHK.TRANS64.TRYWAIT P0, [R2+URZ+0x34860], R5 ;  /* 0x03486005020075a7 */ /* 0x001064000800017f */
[----:B-1----:R-:W-:Y:S05]  /*d7c0*/  @!P0 NANOSLEEP.SYNCS 0x989680 ;  /* 0x009896800000895d */ /* 0x002fea0003900000 */
[----:B------:R-:W1:Y:S02]  /*d7d0*/  @!P0 SYNCS.PHASECHK.TRANS64 P0, [R2+URZ+0x34860], R5 ;  /* 0x03486005020085a7 */ /* 0x000e64000800007f */
[----:B-1----:R-:W-:Y:S05]  /*d7e0*/  @!P0 BRA `(.L_x_285) ;  /* 0xfffffffc00f08947 */ /* 0x002fea000383ffff */
[----:B------:R-:W-:Y:S05]  /*d7f0*/  BRA `(.L_x_345) ;  /* 0xffffffe000647947 */ /* 0x000fea000383ffff */
.L_x_295:
[----:B--2---:R2:W3:Y:S02]  /*d800*/  SYNCS.PHASECHK.TRANS64.TRYWAIT P0, [R0+URZ+0x34860], R3 ;  /* 0x03486003000075a7 */ /* 0x0044e4000800017f */
[----:B---3--:R-:W-:Y:S05]  /*d810*/  @!P0 NANOSLEEP.SYNCS 0x989680 ;  /* 0x009896800000895d */ /* 0x008fea0003900000 */
[----:B------:R-:W3:Y:S02]  /*d820*/  @!P0 SYNCS.PHASECHK.TRANS64 P0, [R0+URZ+0x34860], R3 ;  /* 0x03486003000085a7 */ /* 0x000ee4000800007f */
[----:B---3--:R-:W-:Y:S05]  /*d830*/  @!P0 BRA `(.L_x_295) ;  /* 0xfffffffc00f08947 */ /* 0x008fea000383ffff */
[----:B------:R-:W-:Y:S05]  /*d840*/  BRA `(.L_x_346) ;  /* 0xffffffe400787947 */ /* 0x000fea000383ffff */
.L_x_303:
[----:B-1----:R1:W2:Y:S02]  /*d850*/  SYNCS.PHASECHK.TRANS64.TRYWAIT P0, [R0+URZ+0x34820], R3 ;  /* 0x03482003000075a7 */ /* 0x0022a4000800017f */
[----:B--2---:R-:W-:Y:S05]  /*d860*/  @!P0 NANOSLEEP.SYNCS 0x989680 ;  /* 0x009896800000895d */ /* 0x004fea0003900000 */
[----:B------:R-:W2:Y:S02]  /*d870*/  @!P0 SYNCS.PHASECHK.TRANS64 P0, [R0+URZ+0x34820], R3 ;  /* 0x03482003000085a7 */ /* 0x000ea4000800007f */
[----:B--2---:R-:W-:Y:S05]  /*d880*/  @!P0 BRA `(.L_x_303) ;  /* 0xfffffffc00f08947 */ /* 0x004fea000383ffff */
[----:B------:R-:W-:Y:S05]  /*d890*/  BRA `(.L_x_347) ;  /* 0xffffffe800bc7947 */ /* 0x000fea000383ffff */
.L_x_304:
[----:B------:R-:W2:Y:S01]  /*d8a0*/  S2R R2, SR_TID.X ;  /* 0x0000000000027919 */ /* 0x000ea20000002100 */
[----:B------:R-:W-:Y:S01]  /*d8b0*/  BSSY B0, `(.L_x_348) ;  /* 0x000000a000007945 */ /* 0x000fe20003800000 */
[----:B------:R-:W-:Y:S02]  /*d8c0*/  IMAD.MOV.U32 R12, RZ, RZ, RZ ;  /* 0x000000ffff0c7224 */ /* 0x000fe400078e00ff */
[----:B------:R-:W-:Y:S02]  /*d8d0*/  IMAD.MOV.U32 R11, RZ, RZ, 0x1f ;  /* 0x0000001fff0b7424 */ /* 0x000fe400078e00ff */
[----:B------:R-:W-:Y:S01]  /*d8e0*/  IMAD.MOV.U32 R15, RZ, RZ, -0x1 ;  /* 0xffffffffff0f7424 */ /* 0x000fe200078e00ff */
[----:B--2---:R-:W-:-:S04]  /*d8f0*/  SHF.R.U32.HI R2, RZ, 0x5, R2 ;  /* 0x00000005ff027819 */ /* 0x004fc80000011602 */
[----:B------:R-:W-:-:S05]  /*d900*/  LOP3.LUT R2, R2, 0x3, RZ, 0xc0, !PT ;  /* 0x0000000302027812 */ /* 0x000fca00078ec0ff */
[----:B------:R-:W-:-:S07]  /*d910*/  IMAD.MOV.U32 R13, RZ, RZ, R2 ;  /* 0x000000ffff0d7224 */ /* 0x000fce00078e0002 */
[----:B01----:R-:W-:Y:S05]  /*d920*/  WARPSYNC.COLLECTIVE R15, `(.L_x_349) ;  /* 0x000000000f087348 */ /* 0x003fea0003c00000 */
[----:B------:R2:W3:Y:S02]  /*d930*/  SHFL.IDX P6, R14, R13, R12, R11 ;  /* 0x0000000c0d0e7389 */ /* 0x0004e400000c000b */
[----:B0123--:R-:W-:Y:S01]  /*d940*/  ENDCOLLECTIVE ;  /* 0x000000000000791b */ /* 0x00ffe20003800000 */
.L_x_349:
[----:B------:R-:W-:Y:S05]  /*d950*/  BSYNC B0 ;  /* 0x0000000000007941 */ /* 0x000fea0003800000 */
.L_x_348:
[----:B------:R-:W-:Y:S05]  /*d960*/  BRA `(.L_x_350) ;  /* 0xffffffe800a47947 */ /* 0x000fea000383ffff */
.L_x_307:
[----:B------:R-:W-:Y:S01]  /*d970*/  BSSY B1, `(.L_x_351) ;  /* 0x0000006000017945 */ /* 0x000fe20003800000 */
[----:B------:R-:W-:-:S07]  /*d980*/  IMAD.MOV.U32 R15, RZ, RZ, -0x1 ;  /* 0xffffffffff0f7424 */ /* 0x000fce00078e00ff */
[----:B012---:R-:W-:Y:S05]  /*d990*/  WARPSYNC.COLLECTIVE R15, `(.L_x_352) ;  /* 0x000000000f0c7348 */ /* 0x007fea0003c00000 */
[----:B------:R-:W-:Y:S02]  /*d9a0*/  ELECT P6, UR62, PT ;  /* 0x00000000003e782f */ /* 0x000fe400038c0000 */
[----:B------:R-:W-:Y:S01]  /*d9b0*/  MOV R14, UR62 ;  /* 0x0000003e000e7c02 */ /* 0x000fe20008000f00 */
[----:B012---:R-:W-:Y:S10]  /*d9c0*/  ENDCOLLECTIVE ;  /* 0x000000000000791b */ /* 0x007ff40003800000 */
.L_x_352:
[----:B------:R-:W-:Y:S05]  /*d9d0*/  BSYNC B1 ;  /* 0x0000000000017941 */ /* 0x000fea0003800000 */
.L_x_351:
[----:B------:R-:W-:Y:S05]  /*d9e0*/  BRA `(.L_x_353) ;  /* 0xffffffe8009c7947 */ /* 0x000fea000383ffff */
.L_x_309:
[----:B0-----:R0:W1:Y:S02]  /*d9f0*/  SYNCS.PHASECHK.TRANS64.TRYWAIT P0, [R6+URZ], R5 ;  /* 0x00000005060075a7 */ /* 0x001064000800017f */
[----:B-1----:R-:W-:Y:S05]  /*da00*/  @!P0 NANOSLEEP.SYNCS 0x989680 ;  /* 0x009896800000895d */ /* 0x002fea0003900000 */
[----:B------:R-:W1:Y:S02]  /*da10*/  @!P0 SYNCS.PHASECHK.TRANS64 P0, [R6+URZ], R5 ;  /* 0x00000005060085a7 */ /* 0x000e64000800007f */
[----:B-1----:R-:W-:Y:S05]  /*da20*/  @!P0 BRA `(.L_x_309) ;  /* 0xfffffffc00f08947 */ /* 0x002fea000383ffff */
[----:B------:R-:W-:Y:S05]  /*da30*/  BRA `(.L_x_354) ;  /* 0xffffffe800dc7947 */ /* 0x000fea000383ffff */
.L_x_310:
[----:B-1----:R1:W2:Y:S02]  /*da40*/  SYNCS.PHASECHK.TRANS64.TRYWAIT P0, [R7+URZ], R2 ;  /* 0x00000002070075a7 */ /* 0x0022a4000800017f */
[----:B--2---:R-:W-:Y:S05]  /*da50*/  @!P0 NANOSLEEP.SYNCS 0x989680 ;  /* 0x009896800000895d */ /* 0x004fea0003900000 */
[----:B------:R-:W2:Y:S02]  /*da60*/  @!P0 SYNCS.PHASECHK.TRANS64 P0, [R7+URZ], R2 ;  /* 0x00000002070085a7 */ /* 0x000ea4000800007f */
[----:B--2---:R-:W-:Y:S05]  /*da70*/  @!P0 BRA `(.L_x_310) ;  /* 0xfffffffc00f08947 */ /* 0x004fea000383ffff */
[----:B------:R-:W-:Y:S05]  /*da80*/  BRA `(.L_x_355) ;  /* 0xffffffe800d07947 */ /* 0x000fea000383ffff */
.L_x_312:
[----:B--2---:R2:W3:Y:S02]  /*da90*/  SYNCS.PHASECHK.TRANS64.TRYWAIT P0, [R4+URZ], R5 ;  /* 0x00000005040075a7 */ /* 0x0044e4000800017f */
[----:B---3--:R-:W-:Y:S05]  /*daa0*/  @!P0 NANOSLEEP.SYNCS 0x989680 ;  /* 0x009896800000895d */ /* 0x008fea0003900000 */
[----:B------:R-:W3:Y:S02]  /*dab0*/  @!P0 SYNCS.PHASECHK.TRANS64 P0, [R4+URZ], R5 ;  /* 0x00000005040085a7 */ /* 0x000ee4000800007f */
[----:B---3--:R-:W-:Y:S05]  /*dac0*/  @!P0 BRA `(.L_x_312) ;  /* 0xfffffffc00f08947 */ /* 0x008fea000383ffff */
[----:B------:R-:W-:Y:S05]  /*dad0*/  BRA `(.L_x_356) ;  /* 0xffffffe800d47947 */ /* 0x000fea000383ffff */
.L_x_357:
        /* <DEDUP_REMOVED lines=10> */
.L_x_15107:


//--------------------- .text._ZN7cutlass13device_kernelIN5flash11enable_sm90INS1_16FlashAttnFwdSm90INS1_25CollectiveMainloopFwdSm90ILi2EN4cute5tupleIJNS5_1CILi1EEES8_S8_EEENS6_IJNS7_ILi128EEESA_NS7_ILi192EEEEEELi128ENS_6half_tEfNS_4arch4Sm90ELb0ELb0ELb0ELb1ELb0ELb0ELb0ELb1ELb1ELb1ELb0ELb0EEENS1_21CollectiveEpilogueFwdINS6_IJSA_SA_SA_EEES9_SD_SF_Li256ELb1ELb1ELb0ELb0EEENS1_36VarlenDynamicPersistentTileSchedulerILi128ELi128ELi256ELi128ELb0ELb1ELb1ELb0ELb1ELb1EEEEEEEEEvNT_6ParamsE --------------------------
	.section	.text._ZN7cutlass13device_kernelIN5flash11enable_sm90INS1_16FlashAttnFwdSm90INS1_25CollectiveMainloopFwdSm90ILi2EN4cute5tupleIJNS5_1CILi1EEES8_S8_EEENS6_IJNS7_ILi128EEESA_NS7_ILi192EEEEEELi128ENS_6half_tEfNS_4arch4Sm90ELb0ELb0ELb0ELb1ELb0ELb0ELb0ELb1ELb1ELb1ELb0ELb0EEENS1_21CollectiveEpilogueFwdINS6_IJSA_SA_SA_EEES9_SD_SF_Li256ELb1ELb1ELb0ELb0EEENS1_36VarlenDynamicPersistentTileSchedulerILi128ELi128ELi256ELi128ELb0ELb1ELb1ELb0ELb1ELb1EEEEEEEEEvNT_6ParamsE,"ax",@progbits
	.align	128
.text._ZN7cutlass13device_kernelIN5flash11enable_sm90INS1_16FlashAttnFwdSm90INS1_25CollectiveMainloopFwdSm90ILi2EN4cute5tupleIJNS5_1CILi1EEES8_S8_EEENS6_IJNS7_ILi128EEESA_NS7_ILi192EEEEEELi128ENS_6half_tEfNS_4arch4Sm90ELb0ELb0ELb0ELb1ELb0ELb0ELb0ELb1ELb1ELb1ELb0ELb0EEENS1_21CollectiveEpilogueFwdINS6_IJSA_SA_SA_EEES9_SD_SF_Li256ELb1ELb1ELb0ELb0EEENS1_36VarlenDynamicPersistentTileSchedulerILi128ELi128ELi256ELi128ELb0ELb1ELb1ELb0ELb1ELb1EEEEEEEEEvNT_6ParamsE:
        .type           _ZN7cutlass13device_kernelIN5flash11enable_sm90INS1_16FlashAttnFwdSm90INS1_25CollectiveMainloopFwdSm90ILi2EN4cute5tupleIJNS5_1CILi1EEES8_S8_EEENS6_IJNS7_ILi128EEESA_NS7_ILi192EEEEEELi128ENS_6half_tEfNS_4arch4Sm90ELb0ELb0ELb0ELb1ELb0ELb0ELb0ELb1ELb1ELb1ELb0ELb0EEENS1_21CollectiveEpilogueFwdINS6_IJSA_SA_SA_EEES9_SD_SF_Li256ELb1ELb1ELb0ELb0EEENS1_36VarlenDynamicPersistentTileSchedulerILi128ELi128ELi256ELi128ELb0ELb1ELb1ELb0ELb1ELb1EEEEEEEEEvNT_6ParamsE,@function
        .size           _ZN7cutlass13device_kernelIN5flash11enable_sm90INS1_16FlashAttnFwdSm90INS1_25CollectiveMainloopFwdSm90ILi2EN4cute5tupleIJNS5_1CILi1EEES8_S8_EEENS6_IJNS7_ILi128EEESA_NS7_ILi192EEEEEELi128ENS_6half_tEfNS_4arch4Sm90ELb0ELb0ELb0ELb1ELb0ELb0ELb0ELb1ELb1ELb1ELb0ELb0EEENS1_21CollectiveEpilogueFwdINS6_IJSA_SA_SA_EEES9_SD_SF_Li256ELb1ELb1ELb0ELb0EEENS1_36VarlenDynamicPersistentTileSchedulerILi128ELi128ELi256ELi128ELb0ELb1ELb1ELb0ELb1ELb1EEEEEEEEEvNT_6ParamsE,(.L_x_15108 - _ZN7cutlass13device_kernelIN5flash11enable_sm90INS1_16FlashAttnFwdSm90INS1_25CollectiveMainloopFwdSm90ILi2EN4cute5tupleIJNS5_1CILi1EEES8_S8_EEENS6_IJNS7_ILi128EEESA_NS7_ILi192EEEEEELi128ENS_6half_tEfNS_4arch4Sm90ELb0ELb0ELb0ELb1ELb0ELb0ELb0ELb1ELb1ELb1ELb0ELb0EEENS1_21CollectiveEpilogueFwdINS6_IJSA_SA_SA_EEES9_SD_SF_Li256ELb1ELb1ELb0ELb0EEENS1_36VarlenDynamicPersistentTileSchedulerILi128ELi128ELi256ELi128ELb0ELb1ELb1ELb0ELb1ELb1EEEEEEEEEvNT_6ParamsE)
        .other          _ZN7cutlass13device_kernelIN5flash11enable_sm90INS1_16FlashAttnFwdSm90INS1_25CollectiveMainloopFwdSm90ILi2EN4cute5tupleIJNS5_1CILi1EEES8_S8_EEENS6_IJNS7_ILi128EEESA_NS7_ILi192EEEEEELi128ENS_6half_tEfNS_4arch4Sm90ELb0ELb0ELb0ELb1ELb0ELb0ELb0ELb1ELb1ELb1ELb0ELb0EEENS1_21CollectiveEpilogueFwdINS6_IJSA_SA_SA_EEES9_SD_SF_Li256ELb1ELb1ELb0ELb0EEENS1_36VarlenDynamicPersistentTileSchedulerILi128ELi128ELi256ELi128ELb0ELb1ELb1ELb0ELb1ELb1EEEEEEEEEvNT_6ParamsE,@"STO_CUDA_ENTRY STV_DEFAULT"
_ZN7cutlass13device_kernelIN5flash11enable_sm90INS1_16FlashAttnFwdSm90INS1_25CollectiveMainloopFwdSm90ILi2EN4cute5tupleIJNS5_1CILi1EEES8_S8_EEENS6_IJNS7_ILi128EEESA_NS7_ILi192EEEEEELi128ENS_6half_tEfNS_4arch4Sm90ELb0ELb0ELb0ELb1ELb0ELb0ELb0ELb1ELb1ELb1ELb0ELb0EEENS1_21CollectiveEpilogueFwdINS6_IJSA_SA_SA_EEES9_SD_SF_Li256ELb1ELb1ELb0ELb0EEENS1_36VarlenDynamicPersistentTileSchedulerILi128ELi128ELi256ELi128ELb0ELb1ELb1ELb0ELb1ELb1EEEEEEEEEvNT_6ParamsE:
        /* <DEDUP_REMOVED lines=18> */
.L_x_359:
[----:B------:R-:W-:Y:S05]  /*0120*/  BSYNC B0 ;  /* 0x0000000000007941 */ /* 0x000fea0003800000 */
.L_x_358:
        /* <DEDUP_REMOVED lines=41> */
.L_x_360:
[----:B------:R-:W3:Y:S01]  /*03c0*/  SHFL.IDX PT, R2, R0, RZ, 0x1f ;  /* 0x00001fff00027589 */ /* 0x000ee200000e0000 */
[----:B------:R-:W-:Y:S01]  /*03d0*/  NOP ;  /* 0x0000000000007918 */ /* 0x000fe20000000000 */
[----:B---3--:R-:W-:-:S13]  /*03e0*/  ISETP.NE.AND P0, PT, R2, RZ, PT ;  /* 0x000000ff0200720c */ /* 0x008fda0003f05270 */
        /* <DEDUP_REMOVED lines=18> */
[----:B---3--:R-:W-:Y:S01]  /*0510*/  NOP ;  /* 0x0000000000007918 */ /* 0x008fe20000000000 */
.L_x_361:
[----:B------:R-:W3:Y:S01]  /*0520*/  SHFL.IDX PT, R2, R0, RZ, 0x1f ;  /* 0x00001fff00027589 */ /* 0x000ee200000e0000 */
[----:B------:R-:W-:Y:S01]  /*0530*/  NOP ;  /* 0x0000000000007918 */ /* 0x000fe20000000000 */
[----:B---3--:R-:W-:-:S13]  /*0540*/  ISETP.NE.AND P0, PT, R2, RZ, PT ;  /* 0x000000ff0200720c */ /* 0x008fda0003f05270 */
[----:B------:R-:W-:Y:S05]  /*0550*/  @P0 BRA `(.L_x_362) ;  /* 0x0000000000380947 */ /* 0x000fea0003800000 */
[----:B0-----:R-:W0:Y:S01]  /*0560*/  S2UR UR5, SR_CgaCtaId ;  /* 0x00000000000579c3 */ /* 0x001e220000008800 */
[----:B------:R-:W-:Y:S01]  /*0570*/  UMOV UR4, 0x400 ;  /* 0x0000040000047882 */ /* 0x000fe20000000000 */
[----:B------:R-:W-:Y:S01]  /*0580*/  UMOV UR7, 0x1 ;  /* 0x0000000100077882 */ /* 0x000fe20000000000 */
[----:B------:R-:W-:Y:S01]  /*0590*/  ELECT P0, URZ, PT ;  /* 0x00000000003f782f */ /* 0x000fe20003800000 */
[----:B0-----:R-:W-:Y:S02]  /*05a0*/  ULEA UR6, UR5, UR4, 0x18 ;  /* 0x0000000405067291 */ /* 0x001fe4000f8ec03f */
[----:B------:R-:W-:-:S04]  /*05b0*/  UIADD3 UR4, -UR7, 0x100000, URZ ;  /* 0x0010000007047890 */ /* 0x000fc8000fffe13f */
[----:B------:R-:W-:Y:S02]  /*05c0*/  USHF.L.U32 UR5, UR4, 0xb, URZ ;  /* 0x0000000b04057899 */ /* 0x000fe4000800063f */
[----:B------:R-:W-:Y:S01]  /*05d0*/  USHF.L.U32 UR4, UR4, 0x1, URZ ;  /* 0x0000000104047899 */ /* 0x000fe2000800063f */
[----:B------:R-:W0:Y:S11]  /*05e0*/  FENCE.VIEW.ASYNC.S ;  /* 0x00000000000073c6 */ /* 0x000e360000000000 */
[----:B0-----:R3:W0:Y:S01]  /*05f0*/  SYNCS.EXCH.64 URZ, [UR6+0x34870], UR4 ;  /* 0x03487004063f75b2 */ /* 0x0016220008000100 */
[----:B------:R3:W0:Y:S01]  /*0600*/  SYNCS.EXCH.64 URZ, [UR6+0x34880], UR4 ;  /* 0x03488004063f75b2 */ /* 0x0006220008000100 */
[----:B------:R3:W0:Y:S01]  /*0610*/  SYNCS.EXCH.64 URZ, [UR6+0x34878], UR4 ;  /* 0x03487804063f75b2 */ /* 0x0006220008000100 */
[----:B------:R3:W0:Y:S02]  /*0620*/  SYNCS.EXCH.64 URZ, [UR6+0x34888], UR4 ;  /* 0x03488804063f75b2 */ /* 0x0006240008000100 */
[----:B---3--:R-:W-:Y:S01]  /*0630*/  NOP ;  /* 0x0000000000007918 */ /* 0x008fe20000000000 */
.L_x_362:
        /* <DEDUP_REMOVED lines=22> */
.L_x_363:
        /* <DEDUP_REMOVED lines=22> */
.L_x_364:
[----:B0-----:R-:W-:Y:S01]  /*0900*/  UMOV UR4, 0x1 ;  /* 0x0000000100047882 */ /* 0x001fe20000000000 */
[----:B------:R-:W-:Y:S01]  /*0910*/  PLOP3.LUT P0, PT, PT, PT, UP0, 0x80, 0x0 ;  /* 0x000000000000781c */ /* 0x000fe20003f0f008 */
[----:B------:R-:W-:Y:S01]  /*0920*/  USEL UR4, UR4, 0x2, !UP0 ;  /* 0x0000000204047887 */ /* 0x000fe2000c000000 */
[----:B------:R-:W-:-:S05]  /*0930*/  NOP ;  /* 0x0000000000007918 */ /* 0x000fca0000000000 */
[----:B------:R-:W-:-:S05]  /*0940*/  IMAD.U32 R2, RZ, RZ, UR4 ;  /* 0x00000004ff027e24 */ /* 0x000fca000f8e00ff */
[----:B------:R0:W-:Y:S01]  /*0950*/  STL [R1+0x58], R2 ;  /* 0x0000580201007387 */ /* 0x0001e20000100800 */
[----:B-12-4-:R-:W-:Y:S06]  /*0960*/  BAR.SYNC.DEFER_BLOCKING 0x0 ;  /* 0x0000000000007b1d */ /* 0x016fec0000010000 */
[----:B------:R-:W-:Y:S05]  /*0970*/  @!P0 BRA `(.L_x_365) ;  /* 0x0000008400e88947 */ /* 0x000fea0003800000 */
.L_x_366:
[----:B------:R-:W-:-:S08]  /*0980*/  NOP ;  /* 0x0000000000007918 */ /* 0x000fd00000000000 */
[----:B------:R-:W1:Y:S02]  /*0990*/  USETMAXREG.TRY_ALLOC.CTAPOOL UP0, 0xf0 ;  /* 0x000000f0000079c8 */ /* 0x000e640008000600 */
[----:B-1----:R-:W-:-:S13]  /*09a0*/  PLOP3.LUT P0, PT, PT, PT, UP0, 0x80, 0x0 ;  /* 0x000000000000781c */ /* 0x002fda0003f0f008 */
[----:B------:R-:W-:Y:S05]  /*09b0*/  @!P0 BRA `(.L_x_366) ;  /* 0xfffffffc00f08947 */ /* 0x000fea000383ffff */
[----:B------:R-:W1:Y:S08]  /*09c0*/  S2UR UR5, SR_CgaCtaId ;  /* 0x00000000000579c3 */ /* 0x000e700000008800 */
[----:B------:R-:W-:Y:S06]  /*09d0*/  BAR.ARV 0x8, 0x180 ;  /* 0x0206000000007b1d */ /* 0x000fec0000002000 */
[----:B------:R-:W-:-:S02]  /*09e0*/  UMOV UR4, 0x400 ;  /* 0x0000040000047882 */ /* 0x000fc40000000000 */
[----:B------:R-:W-:Y:S01]  /*09f0*/  BAR.SYNC.DEFER_BLOCKING 0x5, 0x180 ;  /* 0x0146000000007b1d */ /* 0x000fe20000010000 */
[----:B-1----:R-:W-:-:S09]  /*0a00*/  ULEA UR4, UR5, UR4, 0x18 ;  /* 0x0000000405047291 */ /* 0x002fd2000f8ec03f */
[----:B------:R-:W1:Y:S01]  /*0a10*/  LDS.128 R44, [UR4+0x348d0] ;  /* 0x0348d004ff2c7984 */ /* 0x000e620008000c00 */
[----:B------:R-:W-:Y:S01]  /*0a20*/  ULDC UR4, c[0x0][0xc3c] ;  /* 0x00030f0000047ab9 */ /* 0x000fe20000000800 */
[----:B------:R-:W-:Y:S06]  /*0a30*/  BAR.ARV 0x4, 0x180 ;  /* 0x0106000000007b1d */ /* 0x000fec0000002000 */
[----:B-1----:R-:W-:-:S13]  /*0a40*/  ISETP.GE.AND P0, PT, R47, UR4, PT ;  /* 0x000000042f007c0c */ /* 0x002fda000bf06270 */
[----:B------:R-:W-:Y:S05]  /*0a50*/  @P0 EXIT ;  /* 0x000000000000094d */ /* 0x000fea0003800000 */
[----:B0-----:R-:W2:Y:S01]  /*0a60*/  LDL R2, [R1+0x58] ;  /* 0x0000580001027983 */ /* 0x001ea20000100800 */
[----:B------:R-:W-:Y:S01]  /*0a70*/  R2UR UR6, R45 ;  /* 0x000000002d0672ca */ /* 0x000fe200000e0000 */
[----:B------:R-:W-:Y:S01]  /*0a80*/  IMAD.MOV.U32 R186, RZ, RZ, RZ ;  /* 0x000000ffffba7224 */ /* 0x000fe200078e00ff */
[----:B------:R-:W-:Y:S01]  /*0a90*/  R2UR UR5, R46 ;  /* 0x000000002e0572ca */ /* 0x000fe200000e0000 */
[----:B------:R-:W0:Y:S01]  /*0aa0*/  S2R R0, SR_TID.X ;  /* 0x0000000000007919 */ /* 0x000e220000002100 */
[----:B------:R-:W-:Y:S02]  /*0ab0*/  IMAD.MOV.U32 R16, RZ, RZ, RZ ;  /* 0x000000ffff107224 */ /* 0x000fe400078e00ff */
[----:B0-----:R-:W-:-:S05]  /*0ac0*/  VIADD R196, R0, 0xffffff80 ;  /* 0xffffff8000c47836 */ /* 0x001fca0000000000 */
[----:B------:R-:W-:-:S04]  /*0ad0*/  SHF.R.S32.HI R3, RZ, 0x1f, R196 ;  /* 0x0000001fff037819 */ /* 0x000fc800000114c4 */
[CC--:B------:R-:W-:Y:S02]  /*0ae0*/  LEA.HI R5, R3.reuse, R196.reuse, RZ, 0x7 ;  /* 0x000000c403057211 */ /* 0x0c0fe400078f38ff */
[----:B------:R-:W-:Y:S02]  /*0af0*/  LEA.HI R0, R3, R196, RZ, 0x4 ;  /* 0x000000c403007211 */ /* 0x000fe400078f20ff */
[----:B------:R-:W-:Y:S02]  /*0b00*/  LOP3.LUT R187, R5, 0xffffff80, RZ, 0xc0, !PT ;  /* 0xffffff8005bb7812 */ /* 0x000fe400078ec0ff */
[----:B------:R-:W-:Y:S02]  /*0b10*/  SHF.R.S32.HI R9, RZ, 0x4, R0 ;  /* 0x00000004ff097819 */ /* 0x000fe40000011400 */
[----:B------:R-:W-:Y:S01]  /*0b20*/  LOP3.LUT R7, R0, 0x3fffff0, RZ, 0xc0, !PT ;  /* 0x03fffff000077812 */ /* 0x000fe200078ec0ff */
[----:B------:R-:W-:Y:S01]  /*0b30*/  IMAD.IADD R187, R196, 0x1, -R187 ;  /* 0x00000001c4bb7824 */ /* 0x000fe200078e0abb */
[----:B------:R-:W-:-:S02]  /*0b40*/  LEA.HI R0, R0, R9, RZ, 0x1 ;  /* 0x0000000900007211 */ /* 0x000fc400078f08ff */
[----:B------:R-:W-:Y:S01]  /*0b50*/  SHF.R.S32.HI R188, RZ, 0x7, R5 ;  /* 0x00000007ffbc7819 */ /* 0x000fe20000011405 */
[----:B------:R-:W-:Y:S01]  /*0b60*/  IMAD.IADD R7, R196, 0x1, -R7 ;  /* 0x00000001c4077824 */ /* 0x000fe200078e0a07 */
[----:B------:R-:W-:Y:S02]  /*0b70*/  SHF.R.S32.HI R4, RZ, 0x1f, R187 ;  /* 0x0000001fff047819 */ /* 0x000fe400000114bb */
[----:B------:R-:W-:Y:S02]  /*0b80*/  LOP3.LUT R0, R0, 0x1ffffffe, RZ, 0xc0, !PT ;  /* 0x1ffffffe00007812 */ /* 0x000fe400078ec0ff */
[CC--:B------:R-:W-:Y:S02]  /*0b90*/  LEA.HI R6, R4.reuse, R187.reuse, RZ, 0x2 ;  /* 0x000000bb04067211 */ /* 0x0c0fe400078f10ff */
[----:B------:R-:W-:Y:S01]  /*0ba0*/  LEA.HI R4, R4, R187, RZ, 0x5 ;  /* 0x000000bb04047211 */ /* 0x000fe200078f28ff */
[----:B------:R-:W-:Y:S01]  /*0bb0*/  IMAD.IADD R0, R9, 0x1, -R0 ;  /* 0x0000000109007824 */ /* 0x000fe200078e0a00 */
[--C-:B------:R-:W-:Y:S01]  /*0bc0*/  SHF.R.S32.HI R8, RZ, 0x2, R6.reuse ;  /* 0x00000002ff087819 */ /* 0x100fe20000011406 */
[----:B------:R-:W-:Y:S01]  /*0bd0*/  IMAD.MOV.U32 R9, RZ, RZ, -0x2 ;  /* 0xfffffffeff097424 */ /* 0x000fe200078e00ff */
[----:B------:R-:W-:-:S02]  /*0be0*/  SHF.R.S32.HI R11, RZ, 0x1f, R6 ;  /* 0x0000001fff0b7819 */ /* 0x000fc40000011406 */
[----:B------:R-:W-:Y:S02]  /*0bf0*/  LEA.HI R5, R5, R188, RZ, 0x1 ;  /* 0x000000bc05057211 */ /* 0x000fe400078f08ff */
[----:B------:R-:W-:Y:S02]  /*0c00*/  LEA.HI R11, R11, R8, RZ, 0x3 ;  /* 0x000000080b0b7211 */ /* 0x000fe400078f18ff */
[----:B------:R-:W-:Y:S02]  /*0c10*/  SHF.R.S32.HI R4, RZ, 0x5, R4 ;  /* 0x00000005ff047819 */ /* 0x000fe40000011404 */
[----:B------:R-:W-:Y:S02]  /*0c20*/  LOP3.LUT R11, R11, 0xfffffff8, RZ, 0xc0, !PT ;  /* 0xfffffff80b0b7812 */ /* 0x000fe400078ec0ff */
[----:B------:R-:W-:Y:S02]  /*0c30*/  LOP3.LUT R5, R5, 0x3fffffe, RZ, 0xc0, !PT ;  /* 0x03fffffe05057812 */ /* 0x000fe400078ec0ff */
[----:B------:R-:W-:Y:S01]  /*0c40*/  LOP3.LUT R6, R6, 0x7ffffffc, RZ, 0xc0, !PT ;  /* 0x7ffffffc06067812 */ /* 0x000fe200078ec0ff */
[----:B------:R-:W-:-:S02]  /*0c50*/  IMAD.IADD R11, R8, 0x1, -R11 ;  /* 0x00000001080b7824 */ /* 0x000fc400078e0a0b */
[----:B------:R-:W-:Y:S02]  /*0c60*/  IMAD.IADD R5, R188, 0x1, -R5 ;  /* 0x00000001bc057824 */ /* 0x000fe400078e0a05 */
[----:B------:R-:W-:Y:S02]  /*0c70*/  IMAD R4, R4, 0x10, R11 ;  /* 0x0000001004047824 */ /* 0x000fe400078e020b */
[----:B------:R-:W-:Y:S02]  /*0c80*/  IMAD.IADD R6, R187, 0x1, -R6 ;  /* 0x00000001bb067824 */ /* 0x000fe400078e0a06 */
[----:B------:R-:W-:Y:S02]  /*0c90*/  IMAD R189, R5, 0x40, R4 ;  /* 0x0000004005bd7824 */ /* 0x000fe400078e0204 */
[----:B------:R-:W-:Y:S01]  /*0ca0*/  IMAD R190, R6, R9, 0x80 ;  /* 0x0000008006be7424 */ /* 0x000fe200078e0209 */
[----:B--2---:R-:W-:Y:S02]  /*0cb0*/  R2UR UR4, R2 ;  /* 0x00000000020472ca */ /* 0x004fe400000e0000 */
[----:B------:R-:W-:-:S05]  /*0cc0*/  LEA.HI R2, R3, R196, RZ, 0x5 ;  /* 0x000000c403027211 */ /* 0x000fca00078f28ff */
[----:B------:R-:W-:-:S05]  /*0cd0*/  IMAD.SHL.U32 R2, R2, 0x20, RZ ;  /* 0x0000002002027824 */ /* 0x000fca00078e00ff */
[----:B------:R-:W-:Y:S01]  /*0ce0*/  LOP3.LUT R2, R2, 0xfffffc00, RZ, 0xc0, !PT ;  /* 0xfffffc0002027812 */ /* 0x000fe200078ec0ff */
[----:B------:R-:W-:-:S04]  /*0cf0*/  ULOP3.LUT UR4, UR4, 0x1, URZ, 0xfc, !UPT ;  /* 0x0000000104047892 */ /* 0x000fc8000f8efc3f */
[----:B------:R-:W-:Y:S01]  /*0d00*/  IMAD R7, R7, 0x40, R2 ;  /* 0x0000004007077824 */ /* 0x000fe200078e0202 */
[CC--:B------:R-:W-:Y:S01]  /*0d10*/  LEA.HI R2, R3.reuse, R196.reuse, RZ, 0x2 ;  /* 0x000000c403027211 */ /* 0x0c0fe200078f10ff */
[----:B------:R-:W-:Y:S01]  /*0d20*/  IMAD.U32 R193, RZ, RZ, UR4 ;  /* 0x00000004ffc17e24 */ /* 0x000fe2000f8e00ff */
[----:B------:R-:W-:Y:S01]  /*0d30*/  LEA.HI R3, R3, R196, RZ, 0x3 ;  /* 0x000000c403037211 */ /* 0x000fe200078f18ff */
[----:B------:R-:W-:Y:S01]  /*0d40*/  IMAD R192, R0, 0x8, R7 ;  /* 0x0000000800c07824 */ /* 0x000fe200078e0207 */
[----:B------:R-:W-:Y:S01]  /*0d50*/  LOP3.LUT R7, R2, 0xfffffffc, RZ, 0xc0, !PT ;  /* 0xfffffffc02077812 */ /* 0x000fe200078ec0ff */
[----:B------:R-:W-:Y:S01]  /*0d60*/  IMAD.MOV.U32 R2, RZ, RZ, RZ ;  /* 0x000000ffff027224 */ /* 0x000fe200078e00ff */
[----:B------:R-:W-:Y:S02]  /*0d70*/  LOP3.LUT R19, R3, 0xfffffff8, RZ, 0xc0, !PT ;  /* 0xfffffff803137812 */ /* 0x000fe400078ec0ff */
[----:B------:R-:W-:Y:S01]  /*0d80*/  SHF.R.S32.HI R184, RZ, 0x3, R3 ;  /* 0x00000003ffb87819 */ /* 0x000fe20000011403 */
[----:B------:R-:W-:-:S02]  /*0d90*/  IMAD.IADD R7, R196, 0x1, -R7 ;  /* 0x00000001c4077824 */ /* 0x000fc400078e0a07 */
[----:B------:R-:W-:-:S03]  /*0da0*/  IMAD.IADD R19, R196, 0x1, -R19 ;  /* 0x00000001c4137824 */ /* 0x000fc600078e0a13 */
[----:B------:R-:W-:Y:S01]  /*0db0*/  LEA.HI R0, R7, R7, RZ, 0x1 ;  /* 0x0000000707007211 */ /* 0x000fe200078f08ff */
[----:B------:R-:W-:-:S03]  /*0dc0*/  IMAD.SHL.U32 R17, R19, 0x8, RZ ;  /* 0x0000000813117824 */ /* 0x000fc600078e00ff */
[----:B------:R-:W-:Y:S01]  /*0dd0*/  LOP3.LUT R0, R0, 0x1ffffffe, RZ, 0xc0, !PT ;  /* 0x1ffffffe00007812 */ /* 0x000fe200078ec0ff */
[----:B------:R-:W-:Y:S01]  /*0de0*/  VIADD R18, R17, 0x40 ;  /* 0x0000004011127836 */ /* 0x000fe20000000000 */
[----:B------:R-:W-:-:S03]  /*0df0*/  SHF.R.S32.HI R195, RZ, 0x1f, R17 ;  /* 0x0000001fffc37819 */ /* 0x000fc60000011411 */
[----:B------:R-:W-:Y:S01]  /*0e00*/  IMAD.IADD R0, R7, 0x1, -R0 ;  /* 0x0000000107007824 */ /* 0x000fe200078e0a00 */
[----:B------:R-:W-:-:S03]  /*0e10*/  SHF.R.S32.HI R194, RZ, 0x1f, R18 ;  /* 0x0000001fffc27819 */ /* 0x000fc60000011412 */
[----:B------:R-:W-:-:S07]  /*0e20*/  IMAD R191, R0, 0x8, R189 ;  /* 0x0000000800bf7824 */ /* 0x000fce00078e02bd */
.L_x_409:
[----:B0-2-4-:R-:W0:Y:S01]  /*0e30*/  LDC.64 R4, c[0x0][0xc88] ;  /* 0x00032200ff047b82 */ /* 0x015e220000000a00 */
[----:B------:R-:W-:Y:S01]  /*0e40*/  ULDC.64 UR12, c[0x0][0x208] ;  /* 0x00008200000c7ab9 */ /* 0x000fe20000000a00 */
[----:B------:R-:W-:Y:S01]  /*0e50*/  ULDC.64 UR8, c[0x0][0xa28] ;  /* 0x00028a0000087ab9 */ /* 0x000fe20000000a00 */
[----:B------:R-:W-:Y:S01]  /*0e60*/  ULDC.64 UR10, c[0x0][0xa20] ;  /* 0x00028800000a7ab9 */ /* 0x000fe20000000a00 */
[----:B0-----:R-:W-:-:S06]  /*0e70*/  IMAD.WIDE R4, R47, 0x4, R4 ;  /* 0x000000042f047825 */ /* 0x001fcc00078e0204 */
[----:B------:R-:W2:Y:S01]  /*0e80*/  LDG.E R4, desc[UR12][R4.64] ;  /* 0x0000000c04047981 */ /* 0x000ea2000c1e1900 */
[----:B------:R-:W-:Y:S02]  /*0e90*/  UISETP.NE.U32.AND UP0, UPT, UR8, URZ, UPT ;  /* 0x0000003f0800728c */ /* 0x000fe4000bf05070 */
[----:B------:R-:W-:Y:S02]  /*0ea0*/  UISETP.NE.U32.AND UP1, UPT, UR10, URZ, UPT ;  /* 0x0000003f0a00728c */ /* 0x000fe4000bf25070 */
[----:B------:R-:W-:Y:S02]  /*0eb0*/  UISETP.NE.AND.EX UP0, UPT, UR9, URZ, UPT, UP0 ;  /* 0x0000003f0900728c */ /* 0x000fe4000bf05300 */
[----:B------:R-:W-:-:S04]  /*0ec0*/  UISETP.NE.AND.EX UP1, UPT, UR11, URZ, UPT, UP1 ;  /* 0x0000003f0b00728c */ /* 0x000fc8000bf25310 */
[----:B------:R-:W-:Y:S02]  /*0ed0*/  PLOP3.LUT P0, PT, PT, PT, UP0, 0x80, 0x0 ;  /* 0x000000000000781c */ /* 0x000fe40003f0f008 */
[----:B------:R-:W-:Y:S02]  /*0ee0*/  PLOP3.LUT P1, PT, PT, PT, UP1, 0x80, 0x0 ;  /* 0x000000000000781c */ /* 0x000fe40003f2f018 */
[----:B--2---:R-:W-:-:S13]  /*0ef0*/  R2UR UR61, R4 ;  /* 0x00000000043d72ca */ /* 0x004fda00000e0000 */
[----:B------:R-:W-:Y:S02]  /*0f00*/  USHF.R.S32.HI UR4, URZ, 0x1f, UR61 ;  /* 0x0000001f3f047899 */ /* 0x000fe4000801143d */
[----:B------:R-:W-:Y:S02]  /*0f10*/  @UP0 ULEA UR8, UP2, UR61, UR8, 0x2 ;  /* 0x000000083d080291 */ /* 0x000fe4000f84103f */
[----:B------:R-:W-:Y:S02]  /*0f20*/  @UP1 ULEA UR10, UP3, UR61, UR10, 0x2 ;  /* 0x0000000a3d0a1291 */ /* 0x000fe4000f86103f */
[----:B------:R-:W-:Y:S02]  /*0f30*/  @UP0 ULEA.HI.X UR9, UR61, UR9, UR4, 0x2, UP2 ;  /* 0x000000093d090291 */ /* 0x000fe400090f1404 */
[----:B------:R-:W-:Y:S01]  /*0f40*/  IMAD.U32 R185, RZ, RZ, UR4 ;  /* 0x00000004ffb97e24 */ /* 0x000fe2000f8e00ff */
[----:B------:R-:W-:Y:S01]  /*0f50*/  @UP1 ULEA.HI.X UR11, UR61, UR11, UR4, 0x2, UP3 ;  /* 0x0000000b3d0b1291 */ /* 0x000fe200098f1404 */
[----:B------:R-:W-:-:S02]  /*0f60*/  IMAD.U32 R4, RZ, RZ, UR8 ;  /* 0x00000008ff047e24 */ /* 0x000fc4000f8e00ff */
[----:B------:R-:W-:Y:S01]  /*0f70*/  IMAD.U32 R6, RZ, RZ, UR10 ;  /* 0x0000000aff067e24 */ /* 0x000fe2000f8e00ff */
[----:B------:R-:W-:Y:S01]  /*0f80*/  ULDC UR4, c[0x0][0x424] ;  /* 0x0001090000047ab9 */ /* 0x000fe20000000800 */
[----:B------:R-:W-:Y:S01]  /*0f90*/  IMAD.U32 R5, RZ, RZ, UR9 ;  /* 0x00000009ff057e24 */ /* 0x000fe2000f8e00ff */
[----:B------:R-:W-:Y:S01]  /*0fa0*/  ULDC.64 UR8, c[0x0][0x418] ;  /* 0x0001060000087ab9 */ /* 0x000fe20000000a00 */
[----:B------:R-:W-:-:S03]  /*0fb0*/  IMAD.U32 R7, RZ, RZ, UR11 ;  /* 0x0000000bff077e24 */ /* 0x000fc6000f8e00ff */
[----:B------:R-:W2:Y:S04]  /*0fc0*/  @P0 LDG.E R4, desc[UR12][R4.64] ;  /* 0x0000000c04040981 */ /* 0x000ea8000c1e1900 */
[----:B---3--:R-:W3:Y:S01]  /*0fd0*/  @P1 LDG.E R6, desc[UR12][R6.64] ;  /* 0x0000000c06061981 */ /* 0x008ee2000c1e1900 */
[----:B------:R-:W-:Y:S01]  /*0fe0*/  UISETP.NE.U32.AND UP0, UPT, UR8, URZ, UPT ;  /* 0x0000003f0800728c */ /* 0x000fe2000bf05070 */
[----:B------:R-:W-:Y:S01]  /*0ff0*/  IMAD.U32 R23, RZ, RZ, UR6 ;  /* 0x00000006ff177e24 */ /* 0x000fe2000f8e00ff */
[----:B------:R-:W-:Y:S01]  /*1000*/  ULDC UR6, c[0x0][0x2f0] ;  /* 0x0000bc0000067ab9 */ /* 0x000fe20000000800 */
[----:B------:R-:W-:Y:S01]  /*1010*/  UMOV UR48, URZ ;  /* 0x0000003f00307c82 */ /* 0x000fe20008000000 */
[----:B------:R-:W-:Y:S01]  /*1020*/  UISETP.NE.AND.EX UP0, UPT, UR9, URZ, UPT, UP0 ;  /* 0x0000003f0900728c */ /* 0x000fe2000bf05300 */
[----:B------:R-:W-:Y:S01]  /*1030*/  IMAD.MOV.U32 R0, RZ, RZ, RZ ;  /* 0x000000ffff007224 */ /* 0x000fe200078e00ff */
[----:B------:R-:W-:-:S02]  /*1040*/  CS2R R20, SRZ ;  /* 0x0000000000147805 */ /* 0x000fc4000001ff00 */
[----:B------:R-:W-:Y:S01]  /*1050*/  CS2R R86, SRZ ;  /* 0x0000000000567805 */ /* 0x000fe2000001ff00 */
[----:B------:R-:W-:Y:S01]  /*1060*/  USEL UR4, UR4, 0x1, UP0 ;  /* 0x0000000104047887 */ /* 0x000fe20008000000 */
[----:B------:R-:W-:Y:S02]  /*1070*/  CS2R R84, SRZ ;  /* 0x0000000000547805 */ /* 0x000fe4000001ff00 */
[----:B------:R-:W-:Y:S02]  /*1080*/  CS2R R82, SRZ ;  /* 0x0000000000527805 */ /* 0x000fe4000001ff00 */
[----:B------:R-:W-:Y:S01]  /*1090*/  CS2R R80, SRZ ;  /* 0x0000000000507805 */ /* 0x000fe2000001ff00 */
[----:B------:R-:W-:Y:S01]  /*10a0*/  UIMAD UR4, UR4, UR6, URZ ;  /* 0x00000006040472a4 */ /* 0x000fe2000f8e023f */
        /* <DEDUP_REMOVED lines=20> */
[----:B------:R-:W-:Y:S01]  /*11f0*/  CS2R R38, SRZ ;  /* 0x0000000000267805 */ /* 0x000fe2000001ff00 */
[----:B-1----:R-:W-:Y:S01]  /*1200*/  IMAD.U32 R22, RZ, RZ, UR5 ;  /* 0x00000005ff167e24 */ /* 0x002fe2000f8e00ff */
[----:B--2---:R-:W-:Y:S02]  /*1210*/  @P0 R2UR UR48, R4 ;  /* 0x00000000043002ca */ /* 0x004fe400000e0000 */
[----:B------:R-:W-:Y:S02]  /*1220*/  PLOP3.LUT P0, PT, PT, PT, PT, 0x80, 0x0 ;  /* 0x000000000000781c */ /* 0x000fe40003f0f070 */
[----:B---3--:R-:W-:Y:S01]  /*1230*/  @P1 R2UR UR4, R6 ;  /* 0x00000000060412ca */ /* 0x008fe200000e0000 */
[----:B------:R-:W-:-:S14]  /*1240*/  @P1 BRA `(.L_x_367) ;  /* 0x0000000000381947 */ /* 0x000fdc0003800000 */
[----:B------:R-:W-:Y:S02]  /*1250*/  ULDC.64 UR6, c[0x0][0xa08] ;  /* 0x0002820000067ab9 */ /* 0x000fe40000000a00 */
[----:B------:R-:W-:-:S04]  /*1260*/  ISETP.NE.U32.AND P1, PT, RZ, UR6, PT ;  /* 0x00000006ff007c0c */ /* 0x000fc8000bf25070 */
[----:B------:R-:W-:-:S13]  /*1270*/  ISETP.NE.AND.EX P1, PT, RZ, UR7, PT, P1 ;  /* 0x00000007ff007c0c */ /* 0x000fda000bf25310 */
[----:B------:R-:W-:Y:S05]  /*1280*/  @!P1 BRA `(.L_x_367) ;  /* 0x0000000000289947 */ /* 0x000fea0003800000 */
[----:B------:R-:W-:Y:S01]  /*1290*/  ULDC.64 UR4, c[0x0][0xa08] ;  /* 0x0002820000047ab9 */ /* 0x000fe20000000a00 */
[----:B------:R-:W-:Y:S01]  /*12a0*/  ULDC.64 UR6, c[0x0][0x208] ;  /* 0x0000820000067ab9 */ /* 0x000fe20000000a00 */
[----:B------:R-:W-:-:S06]  /*12b0*/  UIMAD.WIDE UR4, UR61, 0x4, UR4 ;  /* 0x000000043d0478a5 */ /* 0x000fcc000f8e0204 */
[----:B------:R-:W-:Y:S02]  /*12c0*/  IMAD.U32 R4, RZ, RZ, UR4 ;  /* 0x00000004ff047e24 */ /* 0x000fe4000f8e00ff */
[----:B------:R-:W-:-:S05]  /*12d0*/  IMAD.U32 R5, RZ, RZ, UR5 ;  /* 0x00000005ff057e24 */ /* 0x000fca000f8e00ff */
[----:B------:R-:W2:Y:S04]  /*12e0*/  LDG.E R6, desc[UR6][R4.64] ;  /* 0x0000000604067981 */ /* 0x000ea8000c1e1900 */
[----:B------:R-:W3:Y:S01]  /*12f0*/  LDG.E R3, desc[UR6][R4.64+0x4] ;  /* 0x0000040604037981 */ /* 0x000ee2000c1e1900 */
[----:B--2---:R-:W-:Y:S02]  /*1300*/  R2UR UR4, R6 ;  /* 0x00000000060472ca */ /* 0x004fe400000e0000 */
[----:B---3--:R-:W-:-:S13]  /*1310*/  R2UR UR5, R3 ;  /* 0x00000000030572ca */ /* 0x008fda00000e0000 */
[----:B------:R-:W-:-:S12]  /*1320*/  UIADD3 UR4, -UR4, UR5, URZ ;  /* 0x0000000504047290 */ /* 0x000fd8000fffe13f */
.L_x_367:
[----:B------:R-:W-:Y:S01]  /*1330*/  UIADD3 UR48, -UR48, UR4, URZ ;  /* 0x0000000430307290 */ /* 0x000fe2000fffe13f */
[----:B------:R-:W-:Y:S02]  /*1340*/  CS2R R88, SRZ ;  /* 0x0000000000587805 */ /* 0x000fe4000001ff00 */
[----:B------:R-:W-:Y:S02]  /*1350*/  CS2R R34, SRZ ;  /* 0x0000000000227805 */ /* 0x000fe4000001ff00 */
[----:B------:R-:W-:Y:S01]  /*1360*/  CS2R R90, SRZ ;  /* 0x00000000005a7805 */ /* 0x000fe2000001ff00 */
[----:B------:R-:W-:Y:S01]  /*1370*/  UISETP.GE.AND UP0, UPT, UR48, 0x1, UPT ;  /* 0x000000013000788c */ /* 0x000fe2000bf06270 */
[----:B------:R-:W-:Y:S01]  /*1380*/  CS2R R6, SRZ ;  /* 0x0000000000067805 */ /* 0x000fe2000001ff00 */
[----:B------:R-:W-:Y:S01]  /*1390*/  UIADD3 UR4, UR48, 0x7f, URZ ;  /* 0x0000007f30047890 */ /* 0x000fe2000fffe03f */
[----:B------:R-:W-:Y:S02]  /*13a0*/  IMAD.MOV.U32 R8, RZ, RZ, RZ ;  /* 0x000000ffff087224 */ /* 0x000fe400078e00ff */
[----:B------:R-:W-:Y:S01]  /*13b0*/  IMAD.MOV.U32 R10, RZ, RZ, RZ ;  /* 0x000000ffff0a7224 */ /* 0x000fe200078e00ff */
[----:B------:R-:W-:Y:S01]  /*13c0*/  PLOP3.LUT P1, PT, PT, PT, UP0, 0x80, 0x0 ;  /* 0x000000000000781c */ /* 0x000fe20003f2f008 */
[----:B------:R-:W-:Y:S01]  /*13d0*/  USHF.R.S32.HI UR5, URZ, 0x1f, UR4 ;  /* 0x0000001f3f057899 */ /* 0x000fe20008011404 */
[----:B------:R-:W-:-:S02]  /*13e0*/  IMAD.MOV.U32 R93, RZ, RZ, RZ ;  /* 0x000000ffff5d7224 */ /* 0x000fc400078e00ff */
[----:B------:R-:W-:Y:S01]  /*13f0*/  IMAD.MOV.U32 R24, RZ, RZ, RZ ;  /* 0x000000ffff187224 */ /* 0x000fe200078e00ff */
[----:B------:R-:W-:Y:S01]  /*1400*/  ULEA.HI UR5, UR5, UR4, URZ, 0x7 ;  /* 0x0000000405057291 */ /* 0x000fe2000f8f383f */
[----:B------:R-:W-:-:S07]  /*1410*/  IMAD.MOV.U32 R95, RZ, RZ, RZ ;  /* 0x000000ffff5f7224 */ /* 0x000fce00078e00ff */
[----:B------:R-:W-:Y:S05]  /*1420*/  @!P1 BRA `(.L_x_368) ;  /* 0x0000005800649947 */ /* 0x000fea0003800000 */
[----:B------:R-:W0:Y:S01]  /*1430*/  SHFL.IDX PT, R0, R188, RZ, 0x1f ;  /* 0x00001fffbc007589 */ /* 0x000e2200000e0000 */
[----:B------:R-:W1:Y:S01]  /*1440*/  S2UR UR8, SR_CgaCtaId ;  /* 0x00000000000879c3 */ /* 0x000e620000008800 */
[----:B------:R-:W-:Y:S01]  /*1450*/  UMOV UR7, 0x400 ;  /* 0x0000040000077882 */ /* 0x000fe20000000000 */
[----:B------:R-:W-:Y:S01]  /*1460*/  USHF.R.S32.HI UR49, URZ, 0x7, UR5 ;  /* 0x000000073f317899 */ /* 0x000fe20008011405 */
[----:B0-----:R-:W-:Y:S01]  /*1470*/  R2UR UR4, R0 ;  /* 0x00000000000472ca */ /* 0x001fe200000e0000 */
[----:B-1----:R-:W-:-:S04]  /*1480*/  ULEA UR7, UR8, UR7, 0x18 ;  /* 0x0000000708077291 */ /* 0x002fc8000f8ec03f */
[----:B------:R-:W-:-:S04]  /*1490*/  UIADD3 UR7, UR7, 0x10400, URZ ;  /* 0x0001040007077890 */ /* 0x000fc8000fffe03f */
[----:B------:R-:W-:-:S04]  /*14a0*/  ULOP3.LUT UP0, URZ, UR7, 0x3ff, URZ, 0xc0, !UPT ;  /* 0x000003ff073f7892 */ /* 0x000fc8000f80c03f */
[----:B------:R-:W-:Y:S02]  /*14b0*/  ULEA.HI UR6, UR4, UR4, URZ, 0x1 ;  /* 0x0000000404067291 */ /* 0x000fe4000f8f083f */
[----:B------:R-:W-:Y:S02]  /*14c0*/  PLOP3.LUT P0, PT, PT, PT, UP0, 0x80, 0x0 ;  /* 0x000000000000781c */ /* 0x000fe40003f0f008 */
[----:B------:R-:W-:-:S04]  /*14d0*/  ULOP3.LUT UR6, UR6, 0x1e, URZ, 0xc0, !UPT ;  /* 0x0000001e06067892 */ /* 0x000fc8000f8ec03f */
[----:B------:R-:W-:-:S04]  /*14e0*/  UIADD3 UR6, UR4, -UR6, URZ ;  /* 0x8000000604067290 */ /* 0x000fc8000fffe03f */
[----:B------:R-:W-:-:S04]  /*14f0*/  ULEA UR6, UR6, UR7, 0xd ;  /* 0x0000000706067291 */ /* 0x000fc8000f8e683f */
[----:B------:R-:W-:-:S04]  /*1500*/  USHF.R.U32.HI UR6, URZ, 0x4, UR6 ;  /* 0x000000043f067899 */ /* 0x000fc80008011606 */
[----:B------:R-:W-:Y:S01]  /*1510*/  ULOP3.LUT UR56, UR6, 0x3fff, URZ, 0xc0, !UPT ;  /* 0x00003fff06387892 */ /* 0x000fe2000f8ec03f */
[----:B------:R-:W-:Y:S11]  /*1520*/  @!P0 BRA `(.L_x_369) ;  /* 0x0000000000408947 */ /* 0x000ff60003800000 */
        /* <DEDUP_REMOVED lines=16> */
.L_x_369:
[----:B------:R-:W0:Y:S01]  /*1630*/  S2UR UR5, SR_CgaCtaId ;  /* 0x00000000000579c3 */ /* 0x000e220000008800 */
[----:B------:R-:W-:Y:S01]  /*1640*/  LEA.HI R0, R186, R186, RZ, 0x1 ;  /* 0x000000baba007211 */ /* 0x000fe200078f08ff */
[----:B------:R-:W-:Y:S01]  /*1650*/  UMOV UR4, 0x400 ;  /* 0x0000040000047882 */ /* 0x000fe20000000000 */
[----:B------:R-:W-:Y:S01]  /*1660*/  R2UR UR6, R193 ;  /* 0x00000000c10672ca */ /* 0x000fe200000e0000 */
[----:B------:R-:W-:Y:S01]  /*1670*/  BSSY B0, `(.L_x_370) ;  /* 0x000000a000007945 */ /* 0x000fe20003800000 */
[----:B------:R-:W-:-:S05]  /*1680*/  LOP3.LUT R3, R0, 0xfffffffe, RZ, 0xc0, !PT ;  /* 0xfffffffe00037812 */ /* 0x000fca00078ec0ff */
[----:B------:R-:W-:-:S05]  /*1690*/  IMAD.IADD R3, R186, 0x1, -R3 ;  /* 0x00000001ba037824 */ /* 0x000fca00078e0a03 */
[----:B------:R-:W-:Y:S01]  /*16a0*/  SHF.L.U32 R3, R3, 0x1f, RZ ;  /* 0x0000001f03037819 */ /* 0x000fe200000006ff */
[----:B------:R-:W-:-:S05]  /*16b0*/  IMAD.U32 R4, RZ, RZ, UR6 ;  /* 0x00000006ff047e24 */ /* 0x000fca000f8e00ff */
[----:B------:R-:W-:Y:S01]  /*16c0*/  ISETP.NE.AND P0, PT, R4, 0x3, PT ;  /* 0x000000030400780c */ /* 0x000fe20003f05270 */
[----:B0-----:R-:W-:-:S06]  /*16d0*/  ULEA UR4, UR5, UR4, 0x18 ;  /* 0x0000000405047291 */ /* 0x001fcc000f8ec03f */
[----:B------:R-:W-:-:S04]  /*16e0*/  IMAD.U32 R0, RZ, RZ, UR4 ;  /* 0x00000004ff007e24 */ /* 0x000fc8000f8e00ff */
[----:B------:R-:W0:Y:S02]  /*16f0*/  SYNCS.PHASECHK.TRANS64.TRYWAIT P1, [R0+URZ+0x34800], R3 ;  /* 0x03480003000075a7 */ /* 0x000e24000802017f */
[----:B0-----:R-:W-:Y:S05]  /*1700*/  @!P1 BRA `(.L_x_371) ;  /* 0x000000dc001c9947 */ /* 0x001fea0003800000 */
.L_x_534:
[----:B------:R-:W-:Y:S05]  /*1710*/  BSYNC B0 ;  /* 0x0000000000007941 */ /* 0x000fea0003800000 */
.L_x_370:
[----:B------:R-:W-:Y:S05]  /*1720*/  @!P0 BRA `(.L_x_372) ;  /* 0x0000000000048947 */ /* 0x000fea0003800000 */
[----:B------:R-:W-:Y:S01]  /*1730*/  BPT.TRAP 0x1 ;  /* 0x000000040000795c */ /* 0x000fe20000300000 */
.L_x_372:
[----:B------:R-:W-:Y:S01]  /*1740*/  IMAD R5, R2, 0x8, R0 ;  /* 0x0000000802057824 */ /* 0x000fe200078e0200 */
[----:B------:R-:W-:-:S04]  /*1750*/  SHF.L.U32 R4, R16, 0x1f, RZ ;  /* 0x0000001f10047819 */ /* 0x000fc800000006ff */
[----:B------:R1:W2:Y:S01]  /*1760*/  SYNCS.PHASECHK.TRANS64.TRYWAIT P2, [R5+URZ+0x34830], R4 ;  /* 0x03483004050075a7 */ /* 0x0002a2000804017f */
[----:B------:R-:W-:Y:S05]  /*1770*/  @!P0 BRA `(.L_x_373) ;  /* 0x0000000000048947 */ /* 0x000fea0003800000 */
[----:B------:R-:W-:Y:S01]  /*1780*/  BPT.TRAP 0x1 ;  /* 0x000000040000795c */ /* 0x000fe20000300000 */
.L_x_373:
[----:B0-----:R-:W0:Y:S01]  /*1790*/  S2R R3, SR_TID.X ;  /* 0x0000000000037919 */ /* 0x001e220000002100 */
[----:B------:R-:W-:Y:S01]  /*17a0*/  IMAD.MOV.U32 R151, RZ, RZ, RZ ;  /* 0x000000ffff977224 */ /* 0x000fe200078e00ff */
[----:B0-----:R-:W-:Y:S01]  /*17b0*/  LOP3.LUT P1, RZ, R3, 0x7f, RZ, 0xc0, !PT ;  /* 0x0000007f03ff7812 */ /* 0x001fe2000782c0ff */
[----:B--2---:R-:W-:-:S12]  /*17c0*/  @P2 BRA `(.L_x_374) ;  /* 0x0000000000082947 */ /* 0x004fd80003800000 */
[----:B------:R-:W0:Y:S02]  /*17d0*/  SYNCS.PHASECHK.TRANS64.TRYWAIT P2, [R5+URZ+0x34830], R4 ;  /* 0x03483004050075a7 */ /* 0x000e24000804017f */
[----:B0-----:R-:W-:Y:S05]  /*17e0*/  @!P2 BRA `(.L_x_375) ;  /* 0x000000d800f8a947 */ /* 0x001fea0003800000 */
.L_x_374:
[----:B------:R-:W-:Y:S05]  /*17f0*/  WARPSYNC.ALL ;  /* 0x0000000000007948 */ /* 0x000fea0003800000 */
[----:B------:R-:W-:Y:S01]  /*1800*/  R2UR UR4, R0 ;  /* 0x00000000000472ca */ /* 0x000fe200000e0000 */
[----:B------:R-:W-:Y:S01]  /*1810*/  ULOP3.LUT UR56, UR56, 0x10000, URZ, 0xfc, !UPT ;  /* 0x0001000038387892 */ /* 0x000fe2000f8efc3f */
[----:B------:R-:W-:Y:S01]  /*1820*/  R2UR UR58, R2 ;  /* 0x00000000023a72ca */ /* 0x000fe200000e0000 */
[----:B------:R-:W-:Y:S01]  /*1830*/  WARPGROUP.ARRIVE ;  /* 0x00000000000079c5 */ /* 0x000fe20000000000 */
[----:B------:R-:W-:Y:S01]  /*1840*/  UMOV UR57, 0x40000040 ;  /* 0x4000004000397882 */ /* 0x000fe20000000000 */
[----:B------:R-:W-:Y:S01]  /*1850*/  UMOV UR59, 0x40000040 ;  /* 0x40000040003b7882 */ /* 0x000fe20000000000 */
[----:B------:R-:W-:Y:S01]  /*1860*/  UIADD3 UR8, UR56, 0x2, URZ ;  /* 0x0000000238087890 */ /* 0x000fe2000fffe03f */
[----:B------:R-:W-:Y:S01]  /*1870*/  VIADD R3, R190, UR48 ;  /* 0x00000030be037c36 */ /* 0x000fe20008000000 */
[----:B------:R-:W-:Y:S01]  /*1880*/  UMOV UR9, 0x40000040 ;  /* 0x4000004000097882 */ /* 0x000fe20000000000 */
[----:B------:R-:W-:Y:S01]  /*1890*/  UMOV UR11, 0x40000040 ;  /* 0x40000040000b7882 */ /* 0x000fe20000000000 */
[----:B------:R-:W-:Y:S01]  /*18a0*/  UIADD3 UR12, UR56, 0x4, URZ ;  /* 0x00000004380c7890 */ /* 0x000fe2000fffe03f */
[----:B------:R-:W-:Y:S01]  /*18b0*/  IMAD.U32 R6, RZ, RZ, UR49 ;  /* 0x00000031ff067e24 */ /* 0x000fe2000f8e00ff */
[----:B------:R-:W-:Y:S01]  /*18c0*/  UMOV UR13, 0x40000040 ;  /* 0x40000040000d7882 */ /* 0x000fe20000000000 */
[----:B------:R-:W-:Y:S01]  /*18d0*/  UIADD3 UR4, UR4, 0x1c400, URZ ;  /* 0x0001c40004047890 */ /* 0x000fe2000fffe03f */
[----:B------:R-:W-:Y:S01]  /*18e0*/  P2R R88, PR, RZ, 0x2 ;  /* 0x00000002ff587803 */ /* 0x000fe20000000000 */
[----:B------:R-:W-:Y:S01]  /*18f0*/  UMOV UR15, 0x40000040 ;  /* 0x40000040000f7882 */ /* 0x000fe20000000000 */
[----:B------:R-:W-:Y:S01]  /*1900*/  UIADD3 UR16, UR56, 0x6, URZ ;  /* 0x0000000638107890 */ /* 0x000fe2000fffe03f */
[----:B------:R-:W-:Y:S01]  /*1910*/  IMAD R6, R6, -0x80, R3 ;  /* 0xffffff8006067824 */ /* 0x000fe200078e0203 */
[----:B------:R-:W-:Y:S01]  /*1920*/  USHF.R.U32.HI UR4, URZ, 0x4, UR4 ;  /* 0x000000043f047899 */ /* 0x000fe20008011604 */
[----:B------:R-:W-:Y:S01]  /*1930*/  P2R R90, PR, RZ, 0x1 ;  /* 0x00000001ff5a7803 */ /* 0x000fe20000000000 */
[----:B------:R-:W-:Y:S01]  /*1940*/  UMOV UR17, 0x40000040 ;  /* 0x4000004000117882 */ /* 0x000fe20000000000 */
[----:B------:R-:W-:Y:S01]  /*1950*/  UMOV UR19, 0x40000040 ;  /* 0x4000004000137882 */ /* 0x000fe20000000000 */
[----:B------:R-:W-:Y:S01]  /*1960*/  ULOP3.LUT UR4, UR4, 0x3fff, URZ, 0xc0, !UPT ;  /* 0x00003fff04047892 */ /* 0x000fe2000f8ec03f */
[C---:B------:R-:W-:Y:S01]  /*1970*/  ISETP.GT.AND P4, PT, R6.reuse, RZ, PT ;  /* 0x000000ff0600720c */ /* 0x040fe20003f84270 */
[----:B------:R-:W-:Y:S01]  /*1980*/  UIADD3 UR20, UR56, 0x400, URZ ;  /* 0x0000040038147890 */ /* 0x000fe2000fffe03f */
[C---:B------:R-:W-:Y:S01]  /*1990*/  ISETP.GT.AND P3, PT, R6.reuse, 0x1, PT ;  /* 0x000000010600780c */ /* 0x040fe20003f64270 */
[----:B------:R-:W-:Y:S01]  /*19a0*/  ULOP3.LUT UR60, UR4, 0x10000, URZ, 0xfc, !UPT ;  /* 0x00010000043c7892 */ /* 0x000fe2000f8efc3f */
[C---:B------:R-:W-:Y:S01]  /*19b0*/  ISETP.GT.AND P2, PT, R6.reuse, 0x8, PT ;  /* 0x000000080600780c */ /* 0x040fe20003f44270 */
[----:B------:R-:W-:Y:S01]  /*19c0*/  UMOV UR21, 0x40000040 ;  /* 0x4000004000157882 */ /* 0x000fe20000000000 */
[----:B------:R-:W-:Y:S01]  /*19d0*/  UMOV UR23, 0x40000040 ;  /* 0x4000004000177882 */ /* 0x000fe20000000000 */
[----:B------:R-:W-:Y:S01]  /*19e0*/  UIMAD UR58, UR58, 0xc00, UR60 ;  /* 0x00000c003a3a78a4 */ /* 0x000fe2000f8e023c */
[C---:B------:R-:W-:Y:S01]  /*19f0*/  ISETP.GT.AND P6, PT, R6.reuse, 0x9, PT ;  /* 0x000000090600780c */ /* 0x040fe20003fc4270 */
[----:B------:R-:W-:Y:S01]  /*1a00*/  UIADD3 UR24, UR56, 0x402, URZ ;  /* 0x0000040238187890 */ /* 0x000fe2000fffe03f */
[C---:B------:R-:W-:Y:S01]  /*1a10*/  ISETP.GT.AND P5, PT, R6.reuse, 0x10, PT ;  /* 0x000000100600780c */ /* 0x040fe20003fa4270 */
[----:B------:R-:W-:Y:S01]  /*1a20*/  UIADD3 UR10, UR58, 0x2, URZ ;  /* 0x000000023a0a7890 */ /* 0x000fe2000fffe03f */
[C---:B------:R-:W-:Y:S01]  /*1a30*/  ISETP.GT.AND P1, PT, R6.reuse, 0x59, PT ;  /* 0x000000590600780c */ /* 0x040fe20003f24270 */
[----:B------:R-:W-:Y:S01]  /*1a40*/  UIADD3 UR14, UR58, 0x4, URZ ;  /* 0x000000043a0e7890 */ /* 0x000fe2000fffe03f */
[----:B------:R-:W-:Y:S01]  /*1a50*/  ISETP.GT.AND P0, PT, R6, 0x60, PT ;  /* 0x000000600600780c */ /* 0x000fe20003f04270 */
[----:B------:R-:W-:-:S02]  /*1a60*/  UIADD3 UR18, UR58, 0x6, URZ ;  /* 0x000000063a127890 */ /* 0x000fc4000fffe03f */
[----:B------:R-:W-:Y:S01]  /*1a70*/  HGMMA.64x128x16.F32 R24, gdesc[UR56], RZ, !UPT, gsb0 ;  /* 0x01e00000381879f0 */ /* 0x000fe2000c0008ff */
        /* <DEDUP_REMOVED lines=43> */
[----:B------:R-:W-:Y:S01]  /*1d30*/  UISETP.GE.AND UP0, UPT, UR48, 0x81, UPT ;  /* 0x000000813000788c */ /* 0x000fe2000bf06270 */
        /* <DEDUP_REMOVED lines=133> */
[----:B------:R-:W-:Y:S02]  /*2590*/  FSEL R133, R72, -INF , P0 ;  /* 0xff80000048857808 */ /* 0x000fe40000000000 */
[C---:B------:R-:W-:Y:S02]  /*25a0*/  ISETP.GT.AND P1, PT, R6.reuse, 0x61, PT ;  /* 0x000000610600780c */ /* 0x040fe40003f24270 */
[----:B------:R-:W-:Y:S02]  /*25b0*/  FMNMX.FTZ R4, R131, R4, !PT ;  /* 0x0000000483047209 */ /* 0x000fe40007810000 */
[----:B------:R-:W-:Y:S02]  /*25c0*/  ISETP.GT.AND P0, PT, R6, 0x68, PT ;  /* 0x000000680600780c */ /* 0x000fe40003f04270 */
[----:B------:R-:W-:Y:S02]  /*25d0*/  FSEL R41, R62, -INF , P6 ;  /* 0xff8000003e297808 */ /* 0x000fe40003000000 */
[----:B------:R-:W-:-:S02]  /*25e0*/  FSEL R63, R63, -INF , P5 ;  /* 0xff8000003f3f7808 */ /* 0x000fc40002800000 */
[----:B------:R-:W-:Y:S02]  /*25f0*/  FSEL R45, R66, -INF , P4 ;  /* 0xff800000422d7808 */ /* 0x000fe40002000000 */
[----:B------:R-:W-:Y:S02]  /*2600*/  FSEL R67, R67, -INF , P3 ;  /* 0xff80000043437808 */ /* 0x000fe40001800000 */
[----:B------:R-:W-:Y:S02]  /*2610*/  FSEL R135, R73, -INF , P1 ;  /* 0xff80000049877808 */ /* 0x000fe40000800000 */
[----:B------:R-:W-:Y:S02]  /*2620*/  P2R R26, PR, RZ, 0x2 ;  /* 0x00000002ff1a7803 */ /* 0x000fe40000000000 */
[----:B------:R-:W-:Y:S02]  /*2630*/  FMNMX.FTZ R4, R133, R4, !PT ;  /* 0x0000000485047209 */ /* 0x000fe40007810000 */
[----:B------:R-:W-:-:S02]  /*2640*/  FSEL R49, R70, -INF , P2 ;  /* 0xff80000046317808 */ /* 0x000fc40001000000 */
[----:B------:R-:W-:Y:S02]  /*2650*/  FSEL R137, R76, -INF , P0 ;  /* 0xff8000004c897808 */ /* 0x000fe40000000000 */
[----:B------:R-:W-:Y:S02]  /*2660*/  P2R R24, PR, RZ, 0x1 ;  /* 0x00000001ff187803 */ /* 0x000fe40000000000 */
[C---:B------:R-:W-:Y:S02]  /*2670*/  ISETP.GT.AND P2, PT, R6.reuse, 0x69, PT ;  /* 0x000000690600780c */ /* 0x040fe40003f44270 */
[C---:B------:R-:W-:Y:S02]  /*2680*/  ISETP.GT.AND P3, PT, R6.reuse, 0x70, PT ;  /* 0x000000700600780c */ /* 0x040fe40003f64270 */
[C---:B------:R-:W-:Y:S02]  /*2690*/  ISETP.GT.AND P4, PT, R6.reuse, 0x71, PT ;  /* 0x000000710600780c */ /* 0x040fe40003f84270 */
[----:B------:R-:W-:-:S02]  /*26a0*/  ISETP.GT.AND P5, PT, R6, 0x78, PT ;  /* 0x000000780600780c */ /* 0x000fc40003fa4270 */
[C---:B------:R-:W-:Y:S02]  /*26b0*/  ISETP.GT.AND P6, PT, R6.reuse, 0x79, PT ;  /* 0x000000790600780c */ /* 0x040fe40003fc4270 */
[C---:B------:R-:W-:Y:S02]  /*26c0*/  ISETP.GT.AND P0, PT, R6.reuse, 0x59, PT ;  /* 0x000000590600780c */ /* 0x040fe40003f04270 */
[----:B------:R-:W-:Y:S02]  /*26d0*/  ISETP.GT.AND P1, PT, R6, 0x60, PT ;  /* 0x000000600600780c */ /* 0x000fe40003f24270 */
[----:B------:R-:W-:Y:S02]  /*26e0*/  FMNMX.FTZ R6, R7, R27, !PT ;  /* 0x0000001b07067209 */ /* 0x000fe40007810000 */
[----:B------:R-:W-:Y:S02]  /*26f0*/  FMNMX.FTZ R4, R135, R4, !PT ;  /* 0x0000000487047209 */ /* 0x000fe40007810000 */
[----:B------:R-:W-:-:S02]  /*2700*/  FMNMX.FTZ R6, R11, R6, !PT ;  /* 0x000000060b067209 */ /* 0x000fc40007810000 */
[----:B------:R-:W-:Y:S02]  /*2710*/  FSEL R139, R77, -INF , P2 ;  /* 0xff8000004d8b7808 */ /* 0x000fe40001000000 */
[----:B------:R-:W-:Y:S02]  /*2720*/  FMNMX.FTZ R4, R137, R4, !PT ;  /* 0x0000000489047209 */ /* 0x000fe40007810000 */
[----:B------:R-:W-:Y:S02]  /*2730*/  FMNMX.FTZ R6, R31, R6, !PT ;  /* 0x000000061f067209 */ /* 0x000fe40007810000 */
[----:B------:R-:W-:Y:S02]  /*2740*/  FSEL R141, R80, -INF , P3 ;  /* 0xff800000508d7808 */ /* 0x000fe40001800000 */
        /* <DEDUP_REMOVED lines=11> */
[----:B------:R-:W-:Y:S01]  /*2800*/  FMNMX.FTZ R10, R147, R4, !PT ;  /* 0x00000004930a7209 */ /* 0x000fe20007810000 */
[----:B------:R-:W-:Y:S01]  /*2810*/  IMAD.U32 R4, RZ, RZ, UR4 ;  /* 0x00000004ff047e24 */ /* 0x000fe2000f8e00ff */
[----:B------:R-:W-:Y:S02]  /*2820*/  FMNMX.FTZ R6, R21, R6, !PT ;  /* 0x0000000615067209 */ /* 0x000fe40007810000 */
[----:B------:R-:W-:Y:S01]  /*2830*/  FSEL R71, R71, -INF , P0 ;  /* 0xff80000047477808 */ /* 0x000fe20000000000 */
[----:B------:R-:W0:Y:S01]  /*2840*/  SHFL.BFLY PT, R3, R10, 0x2, 0x1f ;  /* 0x0c401f000a037f89 */ /* 0x000e2200000e0000 */
[----:B------:R-:W-:-:S02]  /*2850*/  FMNMX.FTZ R6, R43, R6, !PT ;  /* 0x000000062b067209 */ /* 0x000fc40007810000 */
[----:B------:R-:W-:Y:S02]  /*2860*/  FSEL R53, R74, -INF , P1 ;  /* 0xff8000004a357808 */ /* 0x000fe40000800000 */
[----:B------:R-:W-:Y:S02]  /*2870*/  FMNMX.FTZ R6, R25, R6, !PT ;  /* 0x0000000619067209 */ /* 0x000fe40007810000 */
[----:B------:R-:W-:Y:S02]  /*2880*/  ISETP.NE.AND P1, PT, R26, RZ, PT ;  /* 0x000000ff1a00720c */ /* 0x000fe40003f25270 */
[----:B------:R-:W-:Y:S02]  /*2890*/  FMNMX.FTZ R6, R47, R6, !PT ;  /* 0x000000062f067209 */ /* 0x000fe40007810000 */
[----:B------:R-:W-:Y:S02]  /*28a0*/  P2R R20, PR, RZ, 0x4 ;  /* 0x00000004ff147803 */ /* 0x000fe40000000000 */
[----:B------:R-:W-:-:S02]  /*28b0*/  FMNMX.FTZ R6, R29, R6, !PT ;  /* 0x000000061d067209 */ /* 0x000fc40007810000 */
[----:B------:R-:W-:Y:S02]  /*28c0*/  ISETP.NE.AND P0, PT, R24, RZ, PT ;  /* 0x000000ff1800720c */ /* 0x000fe40003f05270 */
[----:B------:R-:W-:Y:S02]  /*28d0*/  FMNMX.FTZ R6, R51, R6, !PT ;  /* 0x0000000633067209 */ /* 0x000fe40007810000 */
[----:B------:R-:W-:Y:S02]  /*28e0*/  FSEL R75, R75, -INF , P1 ;  /* 0xff8000004b4b7808 */ /* 0x000fe40000800000 */
[----:B------:R-:W-:Y:S02]  /*28f0*/  FMNMX.FTZ R6, R33, R6, !PT ;  /* 0x0000000621067209 */ /* 0x000fe40007810000 */
[----:B------:R-:W-:Y:S02]  /*2900*/  FSEL R57, R78, -INF , P0 ;  /* 0xff8000004e397808 */ /* 0x000fe40000000000 */
[----:B0-----:R-:W-:-:S02]  /*2910*/  FMNMX.FTZ R12, R10, R3, !PT ;  /* 0x000000030a0c7209 */ /* 0x001fc40007810000 */
[----:B------:R-:W-:Y:S02]  /*2920*/  FMNMX.FTZ R6, R55, R6, !PT ;  /* 0x0000000637067209 */ /* 0x000fe40007810000 */
[----:B------:R-:W-:Y:S01]  /*2930*/  ISETP.NE.AND P1, PT, R88, RZ, PT ;  /* 0x000000ff5800720c */ /* 0x000fe20003f25270 */
[----:B------:R-:W0:Y:S01]  /*2940*/  SHFL.BFLY PT, R3, R12, 0x1, 0x1f ;  /* 0x0c201f000c037f89 */ /* 0x000e2200000e0000 */
[----:B------:R-:W-:Y:S01]  /*2950*/  FMNMX.FTZ R6, R37, R6, !PT ;  /* 0x0000000625067209 */ /* 0x000fe20007810000 */
[--C-:B------:R-:W-:Y:S01]  /*2960*/  IMAD.MOV.U32 R88, RZ, RZ, R151.reuse ;  /* 0x000000ffff587224 */ /* 0x100fe200078e0097 */
[----:B------:R-:W-:Y:S01]  /*2970*/  ISETP.NE.AND P0, PT, R90, RZ, PT ;  /* 0x000000ff5a00720c */ /* 0x000fe20003f05270 */
[----:B------:R-:W-:Y:S01]  /*2980*/  IMAD.MOV.U32 R90, RZ, RZ, R151 ;  /* 0x000000ffff5a7224 */ /* 0x000fe200078e0097 */
[----:B------:R-:W-:-:S04]  /*2990*/  FMNMX.FTZ R6, R59, R6, !PT ;  /* 0x000000063b067209 */ /* 0x000fc80007810000 */
[----:B------:R-:W-:-:S03]  /*29a0*/  FMNMX.FTZ R6, R41, R6, !PT ;  /* 0x0000000629067209 */ /* 0x000fc60007810000 */
[----:B------:R-:W-:Y:S01]  /*29b0*/  @!P1 VIADD R5, R5, 0x34840 ;  /* 0x0003484005059836 */ /* 0x000fe20000000000 */
[----:B------:R-:W-:-:S04]  /*29c0*/  FMNMX.FTZ R6, R63, R6, !PT ;  /* 0x000000063f067209 */ /* 0x000fc80007810000 */
[----:B------:R-:W-:Y:S02]  /*29d0*/  FMNMX.FTZ R6, R45, R6, !PT ;  /* 0x000000062d067209 */ /* 0x000fe40007810000 */
[----:B------:R-:W-:Y:S02]  /*29e0*/  @!P1 PRMT R5, RZ, 0x654, R5 ;  /* 0x00000654ff059816 */ /* 0x000fe40000000005 */
[----:B------:R-:W-:Y:S02]  /*29f0*/  FMNMX.FTZ R6, R67, R6, !PT ;  /* 0x0000000643067209 */ /* 0x000fe40007810000 */
        /* <DEDUP_REMOVED lines=8> */
[----:B------:R-:W-:Y:S02]  /*2a80*/  ISETP.NE.AND P2, PT, R20, RZ, PT ;  /* 0x000000ff1400720c */ /* 0x000fe40003f45270 */
[----:B------:R-:W-:Y:S01]  /*2a90*/  FMNMX.FTZ R6, R75, R6, !PT ;  /* 0x000000064b067209 */ /* 0x000fe20007810000 */
[-CC-:B------:R-:W-:Y:S01]  /*2aa0*/  FFMA.FTZ R176, R93, R4.reuse, -R14.reuse ;  /* 0x000000045db07223 */ /* 0x180fe2000001080e */
[----:B------:R-:W-:Y:S01]  /*2ab0*/  FSEL R93, R79, -INF , P2 ;  /* 0xff8000004f5d7808 */ /* 0x000fe20001000000 */
[--C-:B------:R-:W-:Y:S01]  /*2ac0*/  FFMA.FTZ R69, R95, R4, -R14.reuse ;  /* 0x000000045f457223 */ /* 0x100fe2000001080e */
        /* <DEDUP_REMOVED lines=13> */
[----:B------:R-:W-:Y:S01]  /*2ba0*/  MUFU.EX2 R180, R180 ;  /* 0x000000b400b47308 */ /* 0x000fe20000000800 */
[----:B------:R-:W-:Y:S01]  /*2bb0*/  FSEL R101, R87, -INF , P6 ;  /* 0xff80000057657808 */ /* 0x000fe20003000000 */
[--C-:B------:R-:W-:Y:S01]  /*2bc0*/  FFMA.FTZ R65, R91, R4, -R14.reuse ;  /* 0x000000045b417223 */ /* 0x100fe2000001080e */
[----:B------:R-:W-:Y:S01]  /*2bd0*/  FMNMX.FTZ R6, R99, R6, !PT ;  /* 0x0000000663067209 */ /* 0x000fe20007810000 */
[-CC-:B------:R-:W-:Y:S01]  /*2be0*/  FFMA.FTZ R77, R103, R4.reuse, -R14.reuse ;  /* 0x00000004674d7223 */ /* 0x180fe2000001080e */
[-CC-:B------:R-:W-:Y:S01]  /*2bf0*/  FFMA.FTZ R174, R105, R4.reuse, -R14.reuse ;  /* 0x0000000469ae7223 */ /* 0x180fe2000001080e */
[--C-:B------:R-:W-:Y:S01]  /*2c00*/  FFMA.FTZ R81, R107, R4, -R14.reuse ;  /* 0x000000046b517223 */ /* 0x100fe2000001080e */
[----:B------:R-:W-:Y:S01]  /*2c10*/  FMNMX.FTZ R6, R101, R6, !PT ;  /* 0x0000000665067209 */ /* 0x000fe20007810000 */
[----:B------:R-:W0:Y:S01]  /*2c20*/  MUFU.EX2 R61, R61 ;  /* 0x0000003d003d7308 */ /* 0x000e220000000800 */
[-CC-:B------:R-:W-:Y:S01]  /*2c30*/  FFMA.FTZ R168, R109, R4.reuse, -R14.reuse ;  /* 0x000000046da87223 */ /* 0x180fe2000001080e */
[-CC-:B------:R-:W-:Y:S01]  /*2c40*/  FFMA.FTZ R85, R111, R4.reuse, -R14.reuse ;  /* 0x000000046f557223 */ /* 0x180fe2000001080e */
[-CC-:B------:R-:W-:Y:S01]  /*2c50*/  FFMA.FTZ R170, R113, R4.reuse, -R14.reuse ;  /* 0x0000000471aa7223 */ /* 0x180fe2000001080e */
[----:B------:R-:W2:Y:S01]  /*2c60*/  SHFL.BFLY PT, R9, R6, 0x2, 0x1f ;  /* 0x0c401f0006097f89 */ /* 0x000ea200000e0000 */
[-CC-:B------:R-:W-:Y:S01]  /*2c70*/  FFMA.FTZ R115, R115, R4.reuse, -R14.reuse ;  /* 0x0000000473737223 */ /* 0x180fe2000001080e */
[-CC-:B------:R-:W-:Y:S01]  /*2c80*/  FFMA.FTZ R152, R117, R4.reuse, -R14.reuse ;  /* 0x0000000475987223 */ /* 0x180fe2000001080e */
[-CC-:B------:R-:W-:Y:S01]  /*2c90*/  FFMA.FTZ R83, R119, R4.reuse, -R14.reuse ;  /* 0x0000000477537223 */ /* 0x180fe2000001080e */
[----:B------:R-:W3:Y:S01]  /*2ca0*/  MUFU.EX2 R182, R182 ;  /* 0x000000b600b67308 */ /* 0x000ee20000000800 */
[-CC-:B------:R-:W-:Y:S01]  /*2cb0*/  FFMA.FTZ R154, R121, R4.reuse, -R14.reuse ;  /* 0x00000004799a7223 */ /* 0x180fe2000001080e */
[-CC-:B------:R-:W-:Y:S01]  /*2cc0*/  FFMA.FTZ R87, R123, R4.reuse, -R14.reuse ;  /* 0x000000047b577223 */ /* 0x180fe2000001080e */
[-CC-:B------:R-:W-:Y:S01]  /*2cd0*/  FFMA.FTZ R156, R125, R4.reuse, -R14.reuse ;  /* 0x000000047d9c7223 */ /* 0x180fe2000001080e */
[-CC-:B------:R-:W-:Y:S01]  /*2ce0*/  FFMA.FTZ R89, R127, R4.reuse, -R14.reuse ;  /* 0x000000047f597223 */ /* 0x180fe2000001080e */
[-CC-:B------:R-:W-:Y:S01]  /*2cf0*/  FFMA.FTZ R158, R129, R4.reuse, -R14.reuse ;  /* 0x00000004819e7223 */ /* 0x180fe2000001080e */
[-CC-:B------:R-:W-:Y:S01]  /*2d00*/  FFMA.FTZ R91, R131, R4.reuse, -R14.reuse ;  /* 0x00000004835b7223 */ /* 0x180fe2000001080e */
[-CC-:B------:R-:W-:Y:S01]  /*2d10*/  FFMA.FTZ R160, R133, R4.reuse, -R14.reuse ;  /* 0x0000000485a07223 */ /* 0x180fe2000001080e */
[----:B------:R-:W4:Y:S01]  /*2d20*/  MUFU.EX2 R65, R65 ;  /* 0x0000004100417308 */ /* 0x000f220000000800 */
[-CC-:B------:R-:W-:Y:S01]  /*2d30*/  FFMA.FTZ R135, R135, R4.reuse, -R14.reuse ;  /* 0x0000000487877223 */ /* 0x180fe2000001080e */
[-CC-:B------:R-:W-:Y:S01]  /*2d40*/  FFMA.FTZ R137, R137, R4.reuse, -R14.reuse ;  /* 0x0000000489897223 */ /* 0x180fe2000001080e */
[-CC-:B------:R-:W-:Y:S01]  /*2d50*/  FFMA.FTZ R139, R139, R4.reuse, -R14.reuse ;  /* 0x000000048b8b7223 */ /* 0x180fe2000001080e */
[-CC-:B------:R-:W-:Y:S01]  /*2d60*/  FFMA.FTZ R141, R141, R4.reuse, -R14.reuse ;  /* 0x000000048d8d7223 */ /* 0x180fe2000001080e */
[-CC-:B------:R-:W-:Y:S01]  /*2d70*/  FFMA.FTZ R143, R143, R4.reuse, -R14.reuse ;  /* 0x000000048f8f7223 */ /* 0x180fe2000001080e */
[-CC-:B------:R-:W-:Y:S01]  /*2d80*/  FFMA.FTZ R145, R145, R4.reuse, -R14.reuse ;  /* 0x0000000491917223 */ /* 0x180fe2000001080e */
[----:B------:R-:W-:Y:S01]  /*2d90*/  FFMA.FTZ R14, R147, R4, -R14 ;  /* 0x00000004930e7223 */ /* 0x000fe2000001080e */
[----:B------:R-:W5:Y:S01]  /*2da0*/  MUFU.EX2 R176, R176 ;  /* 0x000000b000b07308 */ /* 0x000f620000000800 */
[----:B------:R-:W-:-:S02]  /*2db0*/  IMAD.MOV.U32 R147, RZ, RZ, R151 ;  /* 0x000000ffff937224 */ /* 0x000fc400078e0097 */
[--C-:B------:R-:W-:Y:S01]  /*2dc0*/  IMAD.MOV.U32 R133, RZ, RZ, R151.reuse ;  /* 0x000000ffff857224 */ /* 0x100fe200078e0097 */
[----:B--2---:R-:W-:Y:S01]  /*2dd0*/  FMNMX.FTZ R8, R6, R9, !PT ;  /* 0x0000000906087209 */ /* 0x004fe20007810000 */
[--C-:B------:R-:W-:Y:S02]  /*2de0*/  IMAD.MOV.U32 R131, RZ, RZ, R151.reuse ;  /* 0x000000ffff837224 */ /* 0x100fe400078e0097 */
[--C-:B------:R-:W-:Y:S01]  /*2df0*/  IMAD.MOV.U32 R129, RZ, RZ, R151.reuse ;  /* 0x000000ffff817224 */ /* 0x100fe200078e0097 */
[----:B------:R-:W2:Y:S01]  /*2e00*/  MUFU.EX2 R69, R69 ;  /* 0x0000004500457308 */ /* 0x000ea20000000800 */
[----:B------:R-:W1:Y:S01]  /*2e10*/  SHFL.BFLY PT, R9, R8, 0x1, 0x1f ;  /* 0x0c201f0008097f89 */ /* 0x000e6200000e0000 */
[--C-:B------:R-:W-:Y:S02]  /*2e20*/  IMAD.MOV.U32 R127, RZ, RZ, R151.reuse ;  /* 0x000000ffff7f7224 */ /* 0x100fe400078e0097 */
[--C-:B------:R-:W-:Y:S02]  /*2e30*/  IMAD.MOV.U32 R125, RZ, RZ, R151.reuse ;  /* 0x000000ffff7d7224 */ /* 0x100fe400078e0097 */
[----:B------:R-:W-:-:S02]  /*2e40*/  IMAD.MOV.U32 R123, RZ, RZ, R151 ;  /* 0x000000ffff7b7224 */ /* 0x000fc400078e0097 */
[----:B------:R-:W-:Y:S01]  /*2e50*/  MUFU.EX2 R178, R178 ;  /* 0x000000b200b27308 */ /* 0x000fe20000000800 */
[--C-:B------:R-:W-:Y:S02]  /*2e60*/  IMAD.MOV.U32 R121, RZ, RZ, R151.reuse ;  /* 0x000000ffff797224 */ /* 0x100fe400078e0097 */
[--C-:B------:R-:W-:Y:S02]  /*2e70*/  IMAD.MOV.U32 R119, RZ, RZ, R151.reuse ;  /* 0x000000ffff777224 */ /* 0x100fe400078e0097 */
[--C-:B------:R-:W-:Y:S02]  /*2e80*/  IMAD.MOV.U32 R117, RZ, RZ, R151.reuse ;  /* 0x000000ffff757224 */ /* 0x100fe400078e0097 */
[--C-:B------:R-:W-:Y:S01]  /*2e90*/  IMAD.MOV.U32 R113, RZ, RZ, R151.reuse ;  /* 0x000000ffff717224 */ /* 0x100fe200078e0097 */
[----:B------:R-:W-:Y:S01]  /*2ea0*/  MUFU.EX2 R73, R73 ;  /* 0x0000004900497308 */ /* 0x000fe20000000800 */
[--C-:B------:R-:W-:Y:S02]  /*2eb0*/  IMAD.MOV.U32 R111, RZ, RZ, R151.reuse ;  /* 0x000000ffff6f7224 */ /* 0x100fe400078e0097 */
[----:B------:R-:W-:-:S02]  /*2ec0*/  IMAD.MOV.U32 R109, RZ, RZ, R151 ;  /* 0x000000ffff6d7224 */ /* 0x000fc400078e0097 */
[--C-:B------:R-:W-:Y:S02]  /*2ed0*/  IMAD.MOV.U32 R107, RZ, RZ, R151.reuse ;  /* 0x000000ffff6b7224 */ /* 0x100fe400078e0097 */
[--C-:B------:R-:W-:Y:S01]  /*2ee0*/  IMAD.MOV.U32 R105, RZ, RZ, R151.reuse ;  /* 0x000000ffff697224 */ /* 0x100fe200078e0097 */
[----:B------:R-:W-:Y:S01]  /*2ef0*/  MUFU.EX2 R172, R172 ;  /* 0x000000ac00ac7308 */ /* 0x000fe20000000800 */
[----:B-1----:R-:W-:Y:S01]  /*2f00*/  FMNMX.FTZ R9, R8, R9, !PT ;  /* 0x0000000908097209 */ /* 0x002fe20007810000 */
[----:B------:R-:W-:-:S03]  /*2f10*/  IMAD.MOV.U32 R103, RZ, RZ, R151 ;  /* 0x000000ffff677224 */ /* 0x000fc600078e0097 */
[C---:B------:R-:W-:Y:S01]  /*2f20*/  FSETP.NEU.FTZ.AND P2, PT, R9.reuse, -INF , PT ;  /* 0xff8000000900780b */ /* 0x040fe20003f5d000 */
[----:B------:R-:W-:Y:S02]  /*2f30*/  FMUL.FTZ R6, R9, R4 ;  /* 0x0000000409067220 */ /* 0x000fe40000410000 */
[----:B------:R-:W-:Y:S03]  /*2f40*/  MUFU.EX2 R77, R77 ;  /* 0x0000004d004d7308 */ /* 0x000fe60000000800 */
[----:B------:R-:W-:Y:S02]  /*2f50*/  FSEL R6, R6, RZ, P2 ;  /* 0x000000ff06067208 */ /* 0x000fe40001000000 */
[----:B------:R-:W-:-:S03]  /*2f60*/  PLOP3.LUT P2, PT, PT, PT, UP0, 0x80, 0x0 ;  /* 0x000000000000781c */ /* 0x000fc60003f4f008 */
        /* <DEDUP_REMOVED lines=11> */
[-CC-:B------:R-:W-:Y:S01]  /*3020*/  FFMA.FTZ R25, R25, R4.reuse, -R6.reuse ;  /* 0x0000000419197223 */ /* 0x180fe20000010806 */
[----:B------:R-:W1:Y:S01]  /*3030*/  MUFU.EX2 R7, R7 ;  /* 0x0000000700077308 */ /* 0x000e620000000800 */
[----:B0-----:R-:W-:Y:S01]  /*3040*/  FADD.FTZ R27, R180, R61 ;  /* 0x0000003db41b7221 */ /* 0x001fe20000010000 */
[-CC-:B------:R-:W-:Y:S01]  /*3050*/  FFMA.FTZ R47, R47, R4.reuse, -R6.reuse ;  /* 0x000000042f2f7223 */ /* 0x180fe20000010806 */
[-CC-:B------:R-:W-:Y:S01]  /*3060*/  FFMA.FTZ R29, R29, R4.reuse, -R6.reuse ;  /* 0x000000041d1d7223 */ /* 0x180fe20000010806 */
[-CC-:B------:R-:W-:Y:S01]  /*3070*/  FFMA.FTZ R51, R51, R4.reuse, -R6.reuse ;  /* 0x0000000433337223 */ /* 0x180fe20000010806 */
[----:B---3--:R-:W-:Y:S01]  /*3080*/  FADD.FTZ R32, R182, R27 ;  /* 0x0000001bb6207221 */ /* 0x008fe20000010000 */
[-CC-:B------:R-:W-:Y:S01]  /*3090*/  FFMA.FTZ R33, R33, R4.reuse, -R6.reuse ;  /* 0x0000000421217223 */ /* 0x180fe20000010806 */
[-C--:B------:R-:W-:Y:S01]  /*30a0*/  FFMA.FTZ R55, R55, R4.reuse, -R6 ;  /* 0x0000000437377223 */ /* 0x080fe20000010806 */
[----:B------:R-:W0:Y:S01]  /*30b0*/  MUFU.EX2 R11, R11 ;  /* 0x0000000b000b7308 */ /* 0x000e220000000800 */
[----:B----4-:R-:W-:Y:S01]  /*30c0*/  FADD.FTZ R27, R65, R32 ;  /* 0x00000020411b7221 */ /* 0x010fe20000010000 */
[-CC-:B------:R-:W-:Y:S01]  /*30d0*/  FFMA.FTZ R37, R37, R4.reuse, -R6.reuse ;  /* 0x0000000425257223 */ /* 0x180fe20000010806 */
[-CC-:B------:R-:W-:Y:S01]  /*30e0*/  FFMA.FTZ R59, R59, R4.reuse, -R6.reuse ;  /* 0x000000043b3b7223 */ /* 0x180fe20000010806 */
[-CC-:B------:R-:W-:Y:S01]  /*30f0*/  FFMA.FTZ R41, R41, R4.reuse, -R6.reuse ;  /* 0x0000000429297223 */ /* 0x180fe20000010806 */
[----:B-----5:R-:W-:Y:S01]  /*3100*/  FADD.FTZ R34, R176, R27 ;  /* 0x0000001bb0227221 */ /* 0x020fe20000010000 */
[-CC-:B------:R-:W-:Y:S01]  /*3110*/  FFMA.FTZ R63, R63, R4.reuse, -R6.reuse ;  /* 0x000000043f3f7223 */ /* 0x180fe20000010806 */
[-C--:B------:R-:W-:Y:S01]  /*3120*/  FFMA.FTZ R45, R45, R4.reuse, -R6 ;  /* 0x000000042d2d7223 */ /* 0x080fe20000010806 */
[----:B------:R3:W4:Y:S01]  /*3130*/  MUFU.EX2 R10, R31 ;  /* 0x0000001f000a7308 */ /* 0x0007220000000800 */
[----:B--2---:R-:W-:Y:S01]  /*3140*/  FADD.FTZ R27, R69, R34 ;  /* 0x00000022451b7221 */ /* 0x004fe20000010000 */
[----:B-1----:R-:W-:Y:S01]  /*3150*/  FADD.FTZ R34, R7, R8 ;  /* 0x0000000807227221 */ /* 0x002fe20000010000 */
[-CC-:B------:R-:W-:Y:S01]  /*3160*/  FFMA.FTZ R67, R67, R4.reuse, -R6.reuse ;  /* 0x0000000443437223 */ /* 0x180fe20000010806 */
[-CC-:B------:R-:W-:Y:S01]  /*3170*/  FFMA.FTZ R49, R49, R4.reuse, -R6.reuse ;  /* 0x0000000431317223 */ /* 0x180fe20000010806 */
[----:B------:R-:W-:Y:S01]  /*3180*/  FADD.FTZ R36, R178, R27 ;  /* 0x0000001bb2247221 */ /* 0x000fe20000010000 */
[-CC-:B------:R-:W-:Y:S01]  /*3190*/  FFMA.FTZ R71, R71, R4.reuse, -R6.reuse ;  /* 0x0000000447477223 */ /* 0x180fe20000010806 */
[-C--:B------:R-:W-:Y:S01]  /*31a0*/  FFMA.FTZ R53, R53, R4.reuse, -R6 ;  /* 0x0000000435357223 */ /* 0x080fe20000010806 */
[----:B------:R-:W1:Y:S01]  /*31b0*/  MUFU.EX2 R13, R13 ;  /* 0x0000000d000d7308 */ /* 0x000e620000000800 */
[----:B---3--:R-:W-:Y:S01]  /*31c0*/  FADD.FTZ R31, R73, R36 ;  /* 0x00000024491f7221 */ /* 0x008fe20000010000 */
[----:B0-----:R-:W-:Y:S01]  /*31d0*/  FADD.FTZ R27, R11, R34 ;  /* 0x000000220b1b7221 */ /* 0x001fe20000010000 */
[-CC-:B------:R-:W-:Y:S01]  /*31e0*/  FFMA.FTZ R75, R75, R4.reuse, -R6.reuse ;  /* 0x000000044b4b7223 */ /* 0x180fe20000010806 */
[-CC-:B------:R-:W-:Y:S01]  /*31f0*/  FFMA.FTZ R57, R57, R4.reuse, -R6.reuse ;  /* 0x0000000439397223 */ /* 0x180fe20000010806 */
[----:B------:R-:W-:Y:S01]  /*3200*/  FADD.FTZ R38, R172, R31 ;  /* 0x0000001fac267221 */ /* 0x000fe20000010000 */
[-CC-:B------:R-:W-:Y:S01]  /*3210*/  FFMA.FTZ R93, R93, R4.reuse, -R6.reuse ;  /* 0x000000045d5d7223 */ /* 0x180fe20000010806 */
[-C--:B------:R-:W-:Y:S01]  /*3220*/  FFMA.FTZ R95, R95, R4.reuse, -R6 ;  /* 0x000000045f5f7223 */ /* 0x080fe20000010806 */
[----:B------:R-:W0:Y:S01]  /*3230*/  MUFU.EX2 R174, R174 ;  /* 0x000000ae00ae7308 */ /* 0x000e220000000800 */
[----:B----4-:R-:W-:Y:S01]  /*3240*/  FADD.FTZ R36, R10, R27 ;  /* 0x0000001b0a247221 */ /* 0x010fe20000010000 */
[----:B------:R-:W-:Y:S01]  /*3250*/  FADD.FTZ R31, R77, R38 ;  /* 0x000000264d1f7221 */ /* 0x000fe20000010000 */
[-CC-:B------:R-:W-:Y:S01]  /*3260*/  FFMA.FTZ R97, R97, R4.reuse, -R6.reuse ;  /* 0x0000000461617223 */ /* 0x180fe20000010806 */
[-CC-:B------:R-:W-:Y:S01]  /*3270*/  FFMA.FTZ R99, R99, R4.reuse, -R6.reuse ;  /* 0x0000000463637223 */ /* 0x180fe20000010806 */
[----:B------:R-:W-:Y:S01]  /*3280*/  FFMA.FTZ R101, R101, R4, -R6 ;  /* 0x0000000465657223 */ /* 0x000fe20000010806 */
[----:B------:R-:W-:Y:S01]  /*3290*/  F2FP.F16.F32.PACK_AB R181, R8, R7 ;  /* 0x0000000708b5723e */ /* 0x000fe200000000ff */
[----:B------:R-:W-:Y:S01]  /*32a0*/  IMAD.MOV.U32 R7, RZ, RZ, 0x3f800000 ;  /* 0x3f800000ff077424 */ /* 0x000fe200078e00ff */
[----:B------:R-:W2:Y:S01]  /*32b0*/  MUFU.EX2 R12, R35 ;  /* 0x00000023000c7308 */ /* 0x000ea20000000800 */
[----:B-1----:R-:W-:Y:S01]  /*32c0*/  FADD.FTZ R27, R13, R36 ;  /* 0x000000240d1b7221 */ /* 0x002fe20000010000 */
[----:B------:R-:W-:Y:S01]  /*32d0*/  F2FP.F16.F32.PACK_AB R183, R10, R11 ;  /* 0x0000000b0ab7723e */ /* 0x000fe200000000ff */
[----:B------:R-:W-:Y:S01]  /*32e0*/  IMAD.MOV.U32 R11, RZ, RZ, 0x3f800000 ;  /* 0x3f800000ff0b7424 */ /* 0x000fe200078e00ff */
[----:B------:R-:W-:-:S02]  /*32f0*/  F2FP.F16.F32.PACK_AB R180, R61, R180 ;  /* 0x000000b43db4723e */ /* 0x000fc400000000ff */
[----:B------:R-:W-:Y:S02]  /*3300*/  F2FP.F16.F32.PACK_AB R182, R65, R182 ;  /* 0x000000b641b6723e */ /* 0x000fe400000000ff */
[----:B------:R-:W1:Y:S01]  /*3310*/  MUFU.EX2 R81, R81 ;  /* 0x0000005100517308 */ /* 0x000e620000000800 */
[----:B0-----:R-:W-:Y:S01]  /*3320*/  FADD.FTZ R38, R174, R31 ;  /* 0x0000001fae267221 */ /* 0x001fe20000010000 */
[----:B------:R-:W-:Y:S02]  /*3330*/  F2FP.F16.F32.PACK_AB R176, R69, R176 ;  /* 0x000000b045b0723e */ /* 0x000fe400000000ff */
[----:B------:R-:W-:Y:S02]  /*3340*/  F2FP.F16.F32.PACK_AB R178, R73, R178 ;  /* 0x000000b249b2723e */ /* 0x000fe400000000ff */
[----:B------:R-:W-:Y:S02]  /*3350*/  F2FP.F16.F32.PACK_AB R172, R77, R172 ;  /* 0x000000ac4dac723e */ /* 0x000fe400000000ff */
[----:B------:R-:W0:Y:S01]  /*3360*/  MUFU.EX2 R15, R15 ;  /* 0x0000000f000f7308 */ /* 0x000e220000000800 */
[C---:B--2---:R-:W-:Y:S01]  /*3370*/  FADD.FTZ R36, R12.reuse, R27 ;  /* 0x0000001b0c247221 */ /* 0x044fe20000010000 */
[----:B------:R-:W-:-:S06]  /*3380*/  F2FP.F16.F32.PACK_AB R177, R12, R13 ;  /* 0x0000000d0cb1723e */ /* 0x000fcc00000000ff */
        /* <DEDUP_REMOVED lines=15> */
[----:B------:R2:W3:Y:S01]  /*3480*/  MUFU.EX2 R79, R115 ;  /* 0x00000073004f7308 */ /* 0x0004e20000000800 */
[----:B-1----:R-:W-:-:S07]  /*3490*/  FADD.FTZ R40, R170, R31 ;  /* 0x0000001faa287221 */ /* 0x002fce0000010000 */
[----:B------:R-:W1:Y:S01]  /*34a0*/  MUFU.EX2 R25, R25 ;  /* 0x0000001900197308 */ /* 0x000e620000000800 */
[C---:B0-----:R-:W-:Y:S01]  /*34b0*/  FADD.FTZ R38, R24.reuse, R27 ;  /* 0x0000001b18267221 */ /* 0x041fe20000010000 */
[----:B------:R-:W-:Y:S01]  /*34c0*/  F2FP.F16.F32.PACK_AB R173, R24, R21 ;  /* 0x0000001518ad723e */ /* 0x000fe200000000ff */
[----:B--2---:R-:W-:-:S05]  /*34d0*/  IMAD.MOV.U32 R115, RZ, RZ, R151 ;  /* 0x000000ffff737224 */ /* 0x004fca00078e0097 */
[----:B------:R-:W0:Y:S01]  /*34e0*/  MUFU.EX2 R152, R152 ;  /* 0x0000009800987308 */ /* 0x000e220000000800 */
[C---:B---3--:R-:W-:Y:S01]  /*34f0*/  FADD.FTZ R27, R79.reuse, R40 ;  /* 0x000000284f1b7221 */ /* 0x048fe20000010000 */
[----:B------:R-:W-:-:S06]  /*3500*/  F2FP.F16.F32.PACK_AB R170, R79, R170 ;  /* 0x000000aa4faa723e */ /* 0x000fcc00000000ff */
        /* <DEDUP_REMOVED lines=29> */
[----:B------:R-:W-:Y:S01]  /*36e0*/  F2FP.F16.F32.PACK_AB R156, R89, R156 ;  /* 0x0000009c599c723e */ /* 0x000fe200000000ff */
[----:B------:R-:W-:-:S05]  /*36f0*/  IMAD.MOV.U32 R89, RZ, RZ, R151 ;  /* 0x000000ffff597224 */ /* 0x000fca00078e0097 */
        /* <DEDUP_REMOVED lines=9> */
[----:B------:R-:W-:Y:S01]  /*3790*/  F2FP.F16.F32.PACK_AB R158, R91, R158 ;  /* 0x0000009e5b9e723e */ /* 0x000fe200000000ff */
[----:B------:R-:W-:-:S05]  /*37a0*/  IMAD.MOV.U32 R91, RZ, RZ, R151 ;  /* 0x000000ffff5b7224 */ /* 0x000fca00078e0097 */
        /* <DEDUP_REMOVED lines=9> */
[----:B------:R-:W-:Y:S01]  /*3840*/  F2FP.F16.F32.PACK_AB R160, R135, R160 ;  /* 0x000000a087a0723e */ /* 0x000fe200000000ff */
[----:B------:R-:W-:-:S05]  /*3850*/  IMAD.MOV.U32 R135, RZ, RZ, R151 ;  /* 0x000000ffff877224 */ /* 0x000fca00078e0097 */
        /* <DEDUP_REMOVED lines=10> */
[----:B------:R-:W-:Y:S01]  /*3900*/  F2FP.F16.F32.PACK_AB R162, R162, R137 ;  /* 0x00000089a2a2723e */ /* 0x000fe200000000ff */
[----:B------:R-:W-:-:S05]  /*3910*/  IMAD.MOV.U32 R137, RZ, RZ, R151 ;  /* 0x000000ffff897224 */ /* 0x000fca00078e0097 */
        /* <DEDUP_REMOVED lines=16> */
[----:B------:R1:W3:Y:S01]  /*3a20*/  MUFU.EX2 R42, R93 ;  /* 0x0000005d002a7308 */ /* 0x0002e20000000800 */
[C---:B--2---:R-:W-:Y:S01]  /*3a30*/  FADD.FTZ R46, R40.reuse, R5 ;  /* 0x00000005282e7221 */ /* 0x044fe20000010000 */
[----:B------:R-:W-:-:S06]  /*3a40*/  F2FP.F16.F32.PACK_AB R161, R40, R53 ;  /* 0x0000003528a1723e */ /* 0x000fcc00000000ff */
[----:B------:R-:W2:Y:S01]  /*3a50*/  MUFU.EX2 R95, R95 ;  /* 0x0000005f005f7308 */ /* 0x000ea20000000800 */
[----:B0-----:R-:W-:Y:S01]  /*3a60*/  FADD.FTZ R5, R57, R46 ;  /* 0x0000002e39057221 */ /* 0x001fe20000010000 */
[----:B-1----:R-:W-:-:S06]  /*3a70*/  IMAD.MOV.U32 R93, RZ, RZ, R151 ;  /* 0x000000ffff5d7224 */ /* 0x002fcc00078e0097 */
[----:B------:R0:W1:Y:S01]  /*3a80*/  MUFU.EX2 R44, R97 ;  /* 0x00000061002c7308 */ /* 0x0000620000000800 */
[C---:B---3--:R-:W-:Y:S01]  /*3a90*/  FADD.FTZ R10, R42.reuse, R5 ;  /* 0x000000052a0a7221 */ /* 0x048fe20000010000 */
[----:B------:R-:W-:-:S06]  /*3aa0*/  F2FP.F16.F32.PACK_AB R163, R42, R57 ;  /* 0x000000392aa3723e */ /* 0x000fcc00000000ff */
[----:B------:R-:W3:Y:S01]  /*3ab0*/  MUFU.EX2 R99, R99 ;  /* 0x0000006300637308 */ /* 0x000ee20000000800 */
[----:B--2---:R-:W-:Y:S01]  /*3ac0*/  FADD.FTZ R5, R95, R10 ;  /* 0x0000000a5f057221 */ /* 0x004fe20000010000 */
[----:B0-----:R-:W-:-:S06]  /*3ad0*/  IMAD.MOV.U32 R97, RZ, RZ, R151 ;  /* 0x000000ffff617224 */ /* 0x001fcc00078e0097 */
[----:B------:R-:W0:Y:S01]  /*3ae0*/  MUFU.EX2 R14, R14 ;  /* 0x0000000e000e7308 */ /* 0x000e220000000800 */
[C---:B-1----:R-:W-:Y:S01]  /*3af0*/  FADD.FTZ R10, R44.reuse, R5 ;  /* 0x000000052c0a7221 */ /* 0x042fe20000010000 */
[----:B------:R-:W-:Y:S01]  /*3b00*/  F2FP.F16.F32.PACK_AB R165, R44, R95 ;  /* 0x0000005f2ca5723e */ /* 0x000fe200000000ff */
[----:B------:R-:W-:-:S05]  /*3b10*/  IMAD.MOV.U32 R95, RZ, RZ, R151 ;  /* 0x000000ffff5f7224 */ /* 0x000fca00078e0097 */
[----:B------:R1:W2:Y:S01]  /*3b20*/  MUFU.EX2 R8, R101 ;  /* 0x0000006500087308 */ /* 0x0002a20000000800 */
[----:B---3--:R-:W-:Y:S01]  /*3b30*/  FADD.FTZ R5, R99, R10 ;  /* 0x0000000a63057221 */ /* 0x008fe20000010000 */
[C---:B0-----:R-:W-:Y:S01]  /*3b40*/  F2FP.F16.F32.PACK_AB R166, R14.reuse, R145 ;  /* 0x000000910ea6723e */ /* 0x041fe200000000ff */
[----:B------:R-:W-:Y:S01]  /*3b50*/  FADD.FTZ R6, R14, R27 ;  /* 0x0000001b0e067221 */ /* 0x000fe20000010000 */
[--C-:B------:R-:W-:Y:S02]  /*3b60*/  IMAD.MOV.U32 R145, RZ, RZ, R151.reuse ;  /* 0x000000ffff917224 */ /* 0x100fe400078e0097 */
[----:B-1----:R-:W-:Y:S01]  /*3b70*/  IMAD.MOV.U32 R101, RZ, RZ, R151 ;  /* 0x000000ffff657224 */ /* 0x002fe200078e0097 */
[C---:B--2---:R-:W-:Y:S01]  /*3b80*/  F2FP.F16.F32.PACK_AB R167, R8.reuse, R99 ;  /* 0x0000006308a7723e */ /* 0x044fe200000000ff */
[----:B------:R-:W-:Y:S01]  /*3b90*/  FADD.FTZ R5, R8, R5 ;  /* 0x0000000508057221 */ /* 0x000fe20000010000 */
[----:B------:R-:W-:Y:S01]  /*3ba0*/  IMAD.MOV.U32 R99, RZ, RZ, R151 ;  /* 0x000000ffff637224 */ /* 0x000fe200078e0097 */
[----:B------:R-:W-:Y:S06]  /*3bb0*/  @!P2 BRA `(.L_x_376) ;  /* 0x0000002000d8a947 */ /* 0x000fec0003800000 */
[----:B------:R-:W-:Y:S01]  /*3bc0*/  R2UR UR4, R2 ;  /* 0x00000000020472ca */ /* 0x000fe200000e0000 */
[----:B------:R-:W-:Y:S01]  /*3bd0*/  IMAD.MOV.U32 R10, RZ, RZ, R9 ;  /* 0x000000ffff0a7224 */ /* 0x000fe200078e0009 */
[----:B------:R-:W-:Y:S01]  /*3be0*/  CS2R R150, SRZ ;  /* 0x0000000000967805 */ /* 0x000fe2000001ff00 */
[----:B------:R-:W-:Y:S01]  /*3bf0*/  IMAD.MOV.U32 R12, RZ, RZ, R3 ;  /* 0x000000ffff0c7224 */ /* 0x000fe200078e0003 */
[----:B------:R-:W-:Y:S01]  /*3c00*/  CS2R R146, SRZ ;  /* 0x0000000000927805 */ /* 0x000fe2000001ff00 */
[----:B------:R-:W-:Y:S01]  /*3c10*/  IMAD.MOV.U32 R8, RZ, RZ, R16 ;  /* 0x000000ffff087224 */ /* 0x000fe200078e0010 */
[----:B------:R-:W-:Y:S01]  /*3c20*/  CS2R R142, SRZ ;  /* 0x00000000008e7805 */ /* 0x000fe2000001ff00 */
[----:B------:R-:W-:Y:S01]  /*3c30*/  IMAD.MOV.U32 R7, RZ, RZ, 0x3f800000 ;  /* 0x3f800000ff077424 */ /* 0x000fe200078e00ff */
        /* <DEDUP_REMOVED lines=28> */
[----:B------:R-:W-:Y:S01]  /*3e00*/  CS2R R88, SRZ ;  /* 0x0000000000587805 */ /* 0x000fe2000001ff00 */
[----:B------:R-:W-:-:S12]  /*3e10*/  UIADD3 UR5, UR49, -0x2, URZ ;  /* 0xfffffffe31057890 */ /* 0x000fd8000fffe03f */
.L_x_385:
[----:B------:R-:W-:-:S04]  /*3e20*/  UIADD3 UR6, UR4, 0x1, URZ ;  /* 0x0000000104067890 */ /* 0x000fc8000fffe03f */
[----:B------:R-:W-:-:S04]  /*3e30*/  UISETP.NE.AND UP0, UPT, UR6, 0x2, UPT ;  /* 0x000000020600788c */ /* 0x000fc8000bf05270 */
[----:B------:R-:W-:Y:S02]  /*3e40*/  USEL UR7, URZ, 0x1, UP0 ;  /* 0x000000013f077887 */ /* 0x000fe40008000000 */
[----:B------:R-:W-:-:S04]  /*3e50*/  USEL UR6, UR6, URZ, UP0 ;  /* 0x0000003f06067287 */ /* 0x000fc80008000000 */
[----:B------:R-:W-:Y:S02]  /*3e60*/  LOP3.LUT R16, R8, UR7, RZ, 0x3c, !PT ;  /* 0x0000000708107c12 */ /* 0x000fe4000f8e3cff */
[----:B------:R-:W-:Y:S01]  /*3e70*/  IMAD.U32 R2, RZ, RZ, UR6 ;  /* 0x00000006ff027e24 */ /* 0x000fe2000f8e00ff */
[----:B------:R-:W-:Y:S06]  /*3e80*/  @!P0 BRA `(.L_x_377) ;  /* 0x0000000000048947 */ /* 0x000fec0003800000 */
[----:B------:R-:W-:Y:S01]  /*3e90*/  BPT.TRAP 0x1 ;  /* 0x000000040000795c */ /* 0x000fe20000300000 */
.L_x_377:
[----:B------:R-:W0:Y:S01]  /*3ea0*/  S2UR UR10, SR_CgaCtaId ;  /* 0x00000000000a79c3 */ /* 0x000e220000008800 */
[----:B------:R-:W-:Y:S01]  /*3eb0*/  UMOV UR7, 0x400 ;  /* 0x0000040000077882 */ /* 0x000fe20000000000 */
[----:B------:R-:W-:Y:S01]  /*3ec0*/  SHF.L.U32 R3, R16, 0x1f, RZ ;  /* 0x0000001f10037819 */ /* 0x000fe200000006ff */
[----:B0-----:R-:W-:-:S06]  /*3ed0*/  ULEA UR7, UR10, UR7, 0x18 ;  /* 0x000000070a077291 */ /* 0x001fcc000f8ec03f */
[----:B------:R-:W-:-:S05]  /*3ee0*/  IMAD.U32 R0, RZ, RZ, UR7 ;  /* 0x00000007ff007e24 */ /* 0x000fca000f8e00ff */
[----:B------:R-:W-:-:S13]  /*3ef0*/  R2UR UR7, R0 ;  /* 0x00000000000772ca */ /* 0x000fda00000e0000 */
[----:B------:R-:W-:-:S09]  /*3f00*/  ULEA UR6, UR6, UR7, 0x3 ;  /* 0x0000000706067291 */ /* 0x000fd2000f8e183f */
[----:B------:R0:W1:Y:S01]  /*3f10*/  SYNCS.PHASECHK.TRANS64.TRYWAIT P2, [UR6+0x34830], R3 ;  /* 0x03483003ff0075a7 */ /* 0x0000620008040146 */
[----:B------:R-:W-:Y:S05]  /*3f20*/  @!P0 BRA `(.L_x_378) ;  /* 0x0000000000048947 */ /* 0x000fea0003800000 */
[----:B------:R-:W-:Y:S01]  /*3f30*/  BPT.TRAP 0x1 ;  /* 0x000000040000795c */ /* 0x000fe20000300000 */
.L_x_378:
[----:B-1----:R-:W-:Y:S05]  /*3f40*/  @P2 BRA `(.L_x_379) ;  /* 0x0000000000082947 */ /* 0x002fea0003800000 */
[----:B------:R-:W1:Y:S02]  /*3f50*/  SYNCS.PHASECHK.TRANS64.TRYWAIT P2, [UR6+0x34830], R3 ;  /* 0x03483003ff0075a7 */ /* 0x000e640008040146 */
[----:B-1----:R-:W-:Y:S05]  /*3f60*/  @!P2 BRA `(.L_x_380) ;  /* 0x000000b4002ca947 */ /* 0x002fea0003800000 */
.L_x_379:
[----:B------:R-:W-:Y:S01]  /*3f70*/  R2UR UR7, R2 ;  /* 0x00000000020772ca */ /* 0x000fe200000e0000 */
[----:B------:R-:W-:Y:S01]  /*3f80*/  WARPGROUP.ARRIVE ;  /* 0x00000000000079c5 */ /* 0x000fe20000000000 */
[----:B------:R-:W-:Y:S01]  /*3f90*/  UMOV UR48, UR56 ;  /* 0x0000003800307c82 */ /* 0x000fe20008000000 */
[----:B------:R-:W-:Y:S01]  /*3fa0*/  UMOV UR49, UR57 ;  /* 0x0000003900317c82 */ /* 0x000fe20008000000 */
[----:B------:R-:W-:Y:S01]  /*3fb0*/  UMOV UR51, 0x40000040 ;  /* 0x4000004000337882 */ /* 0x000fe20000000000 */
        /* <DEDUP_REMOVED lines=8> */
[----:B------:R-:W-:Y:S01]  /*4040*/  UIMAD UR7, UR7, 0xc00, UR60 ;  /* 0x00000c00070778a4 */ /* 0x000fe2000f8e023c */
[-C--:B------:R-:W-:Y:S01]  /*4050*/  FMUL.FTZ R88, R88, R11.reuse ;  /* 0x0000000b58587220 */ /* 0x080fe20000410000 */
[----:B------:R-:W-:Y:S01]  /*4060*/  UMOV UR43, 0x40000040 ;  /* 0x40000040002b7882 */ /* 0x000fe20000000000 */
[----:B------:R-:W-:Y:S01]  /*4070*/  UMOV UR47, 0x40000040 ;  /* 0x40000040002f7882 */ /* 0x000fe20000000000 */
[----:B------:R-:W-:Y:S01]  /*4080*/  UIADD3 UR10, UR7, 0x2, URZ ;  /* 0x00000002070a7890 */ /* 0x000fe2000fffe03f */
[-C--:B------:R-:W-:Y:S01]  /*4090*/  FMUL.FTZ R89, R89, R11.reuse ;  /* 0x0000000b59597220 */ /* 0x080fe20000410000 */
[----:B------:R-:W-:Y:S01]  /*40a0*/  UIADD3 UR14, UR7, 0x4, URZ ;  /* 0x00000004070e7890 */ /* 0x000fe2000fffe03f */
[-C--:B------:R-:W-:Y:S01]  /*40b0*/  FMUL.FTZ R92, R92, R11.reuse ;  /* 0x0000000b5c5c7220 */ /* 0x080fe20000410000 */
[----:B------:R-:W-:Y:S01]  /*40c0*/  UMOV UR50, UR7 ;  /* 0x0000000700327c82 */ /* 0x000fe20008000000 */
[----:B------:R-:W-:Y:S01]  /*40d0*/  UIADD3 UR18, UR7, 0x6, URZ ;  /* 0x0000000607127890 */ /* 0x000fe2000fffe03f */
[----:B------:R-:W-:Y:S01]  /*40e0*/  HGMMA.64x128x16.F32 R24, gdesc[UR48], RZ, !UPT, gsb0 ;  /* 0x01e00000301879f0 */ /* 0x000fe2000c0008ff */
[----:B------:R-:W-:Y:S01]  /*40f0*/  UIADD3 UR22, UR7, 0x400, URZ ;  /* 0x0000040007167890 */ /* 0x000fe2000fffe03f */
[-C--:B------:R-:W-:Y:S01]  /*4100*/  FMUL.FTZ R93, R93, R11.reuse ;  /* 0x0000000b5d5d7220 */ /* 0x080fe20000410000 */
        /* <DEDUP_REMOVED lines=14> */
[----:B------:R-:W-:Y:S01]  /*41f0*/  UMOV UR48, UR52 ;  /* 0x0000003400307c82 */ /* 0x000fe20008000000 */
[----:B------:R-:W-:Y:S01]  /*4200*/  UMOV UR49, UR53 ;  /* 0x0000003500317c82 */ /* 0x000fe20008000000 */
        /* <DEDUP_REMOVED lines=90> */
.L_x_381:
[----:B------:R-:W-:Y:S01]  /*47b0*/  IMAD.U32 R7, RZ, RZ, UR4 ;  /* 0x00000004ff077e24 */ /* 0x000fe2000f8e00ff */
[----:B01----:R-:W-:-:S03]  /*47c0*/  SHF.L.U32 R3, R8, 0x1f, RZ ;  /* 0x0000001f08037819 */ /* 0x003fc600000006ff */
[----:B------:R-:W-:-:S04]  /*47d0*/  IMAD R8, R7, 0x8, R0 ;  /* 0x0000000807087824 */ /* 0x000fc800078e0200 */
[----:B------:R0:W1:Y:S01]  /*47e0*/  SYNCS.PHASECHK.TRANS64.TRYWAIT P2, [R8+URZ+0x34850], R3 ;  /* 0x03485003080075a7 */ /* 0x000062000804017f */
[----:B------:R-:W-:Y:S05]  /*47f0*/  @!P0 BRA `(.L_x_382) ;  /* 0x0000000000048947 */ /* 0x000fea0003800000 */
[----:B------:R-:W-:Y:S01]  /*4800*/  BPT.TRAP 0x1 ;  /* 0x000000040000795c */ /* 0x000fe20000300000 */
.L_x_382:
[----:B-1----:R-:W-:Y:S05]  /*4810*/  @P2 BRA `(.L_x_383) ;  /* 0x0000000000082947 */ /* 0x002fea0003800000 */
[----:B------:R-:W1:Y:S02]  /*4820*/  SYNCS.PHASECHK.TRANS64.TRYWAIT P2, [R8+URZ+0x34850], R3 ;  /* 0x03485003080075a7 */ /* 0x000e64000804017f */
[----:B-1----:R-:W-:Y:S05]  /*4830*/  @!P2 BRA `(.L_x_384) ;  /* 0x000000ac0010a947 */ /* 0x002fea0003800000 */
.L_x_383:
[----:B------:R-:W-:Y:S01]  /*4840*/  R2UR UR7, R0 ;  /* 0x00000000000772ca */ /* 0x000fe200000e0000 */
[----:B------:R-:W-:Y:S01]  /*4850*/  WARPGROUP.ARRIVE ;  /* 0x00000000000079c5 */ /* 0x000fe20000000000 */
[----:B------:R-:W-:Y:S01]  /*4860*/  UMOV UR11, 0x40000040 ;  /* 0x40000040000b7882 */ /* 0x000fe20000000000 */
[----:B------:R-:W-:Y:S02]  /*4870*/  FMNMX.FTZ R4, R24, R12, !PT ;  /* 0x0000000c18047209 */ /* 0x000fe40007810000 */
[----:B------:R-:W-:Y:S01]  /*4880*/  ISETP.LT.AND P2, PT, RZ, UR5, PT ;  /* 0x00000005ff007c0c */ /* 0x000fe2000bf41270 */
[----:B------:R-:W-:Y:S01]  /*4890*/  UIADD3 UR5, UR5, -0x1, URZ ;  /* 0xffffffff05057890 */ /* 0x000fe2000fffe03f */
[----:B01----:R-:W-:-:S04]  /*48a0*/  FMNMX.FTZ R3, R25, R4, !PT ;  /* 0x0000000419037209 */ /* 0x003fc80007810000 */
[----:B------:R-:W-:Y:S02]  /*48b0*/  FMNMX.FTZ R4, R28, R3, !PT ;  /* 0x000000031c047209 */ /* 0x000fe40007810000 */
[----:B------:R-:W-:Y:S02]  /*48c0*/  UIADD3 UR7, UR7, 0x400, URZ ;  /* 0x0000040007077890 */ /* 0x000fe4000fffe03f */
[----:B------:R-:W-:Y:S02]  /*48d0*/  FMNMX.FTZ R3, R29, R4, !PT ;  /* 0x000000041d037209 */ /* 0x000fe40007810000 */
[----:B------:R-:W-:Y:S02]  /*48e0*/  USHF.R.U32.HI UR7, URZ, 0x4, UR7 ;  /* 0x000000043f077899 */ /* 0x000fe40008011607 */
[----:B------:R-:W-:Y:S02]  /*48f0*/  FMNMX.FTZ R4, R32, R3, !PT ;  /* 0x0000000320047209 */ /* 0x000fe40007810000 */
[----:B------:R-:W-:-:S02]  /*4900*/  ULOP3.LUT UR7, UR7, 0x3fff, URZ, 0xc0, !UPT ;  /* 0x00003fff07077892 */ /* 0x000fc4000f8ec03f */
[----:B------:R-:W-:Y:S02]  /*4910*/  FMNMX.FTZ R3, R33, R4, !PT ;  /* 0x0000000421037209 */ /* 0x000fe40007810000 */
[----:B------:R-:W-:Y:S02]  /*4920*/  ULOP3.LUT UR7, UR7, 0x4000000, URZ, 0xfc, !UPT ;  /* 0x0400000007077892 */ /* 0x000fe4000f8efc3f */
[----:B------:R-:W-:Y:S02]  /*4930*/  FMNMX.FTZ R4, R36, R3, !PT ;  /* 0x0000000324047209 */ /* 0x000fe40007810000 */
[----:B------:R-:W-:Y:S02]  /*4940*/  ULEA UR4, UR4, UR7, 0xb ;  /* 0x0000000704047291 */ /* 0x000fe4000f8e583f */
[----:B------:R-:W-:Y:S01]  /*4950*/  FMNMX.FTZ R3, R37, R4, !PT ;  /* 0x0000000425037209 */ /* 0x000fe20007810000 */
[----:B------:R-:W-:-:S03]  /*4960*/  UMOV UR7, 0x40000040 ;  /* 0x4000004000077882 */ /* 0x000fc60000000000 */
[----:B------:R-:W-:Y:S01]  /*4970*/  FMNMX.FTZ R4, R40, R3, !PT ;  /* 0x0000000328047209 */ /* 0x000fe20007810000 */
[----:B------:R-:W-:Y:S02]  /*4980*/  UMOV UR10, UR4 ;  /* 0x00000004000a7c82 */ /* 0x000fe40008000000 */
[----:B------:R-:W-:Y:S01]  /*4990*/  HGMMA.64x128x16.F32 R88, R180, gdesc[UR8].tnspB, R88, gsb0 ;  /* 0x41e00008b4587df0 */ /* 0x000fe20008000858 */
[----:B------:R-:W-:Y:S01]  /*49a0*/  UIADD3 UR10, UR4, 0x80, URZ ;  /* 0x00000080040a7890 */ /* 0x000fe2000fffe03f */
[----:B------:R-:W-:Y:S01]  /*49b0*/  FMNMX.FTZ R3, R41, R4, !PT ;  /* 0x0000000429037209 */ /* 0x000fe20007810000 */
[----:B------:R-:W-:-:S03]  /*49c0*/  UMOV UR11, 0x40000040 ;  /* 0x40000040000b7882 */ /* 0x000fc60000000000 */
        /* <DEDUP_REMOVED lines=24> */
[----:B------:R-:W0:Y:S03]  /*4b50*/  LDC R4, c[0x0][0x988] ;  /* 0x00026200ff047b82 */ /* 0x000e260000000800 */
[----:B------:R-:W1:Y:S01]  /*4b60*/  SHFL.BFLY PT, R3, R14, 0x1, 0x1f ;  /* 0x0c201f000e037f89 */ /* 0x000e6200000e0000 */
[----:B------:R-:W-:Y:S02]  /*4b70*/  WARPGROUP.DEPBAR.LE gsb0, 0x0 ;  /* 0x00008000000079c5 */ /* 0x000fe40000010000 */
[----:B------:R-:W-:Y:S01]  /*4b80*/  WARPGROUP.ARRIVE ;  /* 0x00000000000079c5 */ /* 0x000fe20000000000 */
[----:B-1----:R-:W-:-:S05]  /*4b90*/  FMNMX.FTZ R3, R14, R3, !PT ;  /* 0x000000030e037209 */ /* 0x002fca0007810000 */
[----:B------:R-:W-:Y:S01]  /*4ba0*/  HGMMA.64x128x16.F32 R88, R176, gdesc[UR8].tnspB, R88, gsb0 ;  /* 0x41e00008b0587df0 */ /* 0x000fe20008000858 */
[----:B------:R-:W-:Y:S01]  /*4bb0*/  UIADD3 UR10, UR4, 0x100, URZ ;  /* 0x00000100040a7890 */ /* 0x000fe2000fffe03f */
[----:B------:R-:W-:Y:S01]  /*4bc0*/  UMOV UR11, 0x40000040 ;  /* 0x40000040000b7882 */ /* 0x000fe20000000000 */
[----:B------:R-:W-:Y:S01]  /*4bd0*/  FADD.FTZ R7, -R3, R12 ;  /* 0x0000000c03077221 */ /* 0x000fe20000010100 */
[----:B------:R-:W-:-:S03]  /*4be0*/  FMNMX.FTZ R12, R26, R10, !PT ;  /* 0x0000000a1a0c7209 */ /* 0x000fc60007810000 */
[----:B0-----:R-:W-:Y:S01]  /*4bf0*/  FMUL.FTZ R11, R7, R4 ;  /* 0x00000004070b7220 */ /* 0x001fe20000410000 */
[----:B------:R-:W-:Y:S01]  /*4c00*/  FMNMX.FTZ R9, R27, R12, !PT ;  /* 0x0000000c1b097209 */ /* 0x000fe20007810000 */
[----:B------:R-:W-:-:S03]  /*4c10*/  FMUL.FTZ R7, R3, R4 ;  /* 0x0000000403077220 */ /* 0x000fc60000410000 */
[----:B------:R-:W-:Y:S01]  /*4c20*/  FMNMX.FTZ R12, R30, R9, !PT ;  /* 0x000000091e0c7209 */ /* 0x000fe20007810000 */
[-CC-:B------:R-:W-:Y:S01]  /*4c30*/  FFMA.FTZ R182, R28, R4.reuse, -R7.reuse ;  /* 0x000000041cb67223 */ /* 0x180fe20000010807 */
[-CC-:B------:R-:W-:Y:S01]  /*4c40*/  FFMA.FTZ R15, R29, R4.reuse, -R7.reuse ;  /* 0x000000041d0f7223 */ /* 0x180fe20000010807 */
[--C-:B------:R-:W-:Y:S01]  /*4c50*/  FFMA.FTZ R29, R41, R4, -R7.reuse ;  /* 0x00000004291d7223 */ /* 0x100fe20000010807 */
[----:B------:R-:W-:Y:S01]  /*4c60*/  FMNMX.FTZ R9, R31, R12, !PT ;  /* 0x0000000c1f097209 */ /* 0x000fe20007810000 */
[-CC-:B------:R-:W-:Y:S01]  /*4c70*/  FFMA.FTZ R41, R53, R4.reuse, -R7.reuse ;  /* 0x0000000435297223 */ /* 0x180fe20000010807 */
[-CC-:B------:R-:W-:Y:S01]  /*4c80*/  FFMA.FTZ R53, R65, R4.reuse, -R7.reuse ;  /* 0x0000000441357223 */ /* 0x180fe20000010807 */
[-CC-:B------:R-:W-:Y:S01]  /*4c90*/  FFMA.FTZ R65, R77, R4.reuse, -R7.reuse ;  /* 0x000000044d417223 */ /* 0x180fe20000010807 */
        /* <DEDUP_REMOVED lines=18> */
[----:B------:R-:W-:Y:S01]  /*4dc0*/  FFMA.FTZ R73, R85, R4, -R7 ;  /* 0x0000000455497223 */ /* 0x000fe20000010807 */
[----:B------:R-:W-:Y:S01]  /*4dd0*/  MUFU.EX2 R11, R11 ;  /* 0x0000000b000b7308 */ /* 0x000fe20000000800 */
[----:B------:R-:W-:-:S04]  /*4de0*/  FMNMX.FTZ R9, R43, R12, !PT ;  /* 0x0000000c2b097209 */ /* 0x000fc80007810000 */
[----:B------:R-:W-:-:S03]  /*4df0*/  FMNMX.FTZ R12, R46, R9, !PT ;  /* 0x000000092e0c7209 */ /* 0x000fc60007810000 */
[----:B------:R-:W0:Y:S01]  /*4e00*/  MUFU.EX2 R180, R180 ;  /* 0x000000b400b47308 */ /* 0x000e220000000800 */
[----:B------:R-:W-:-:S04]  /*4e10*/  FMNMX.FTZ R9, R47, R12, !PT ;  /* 0x0000000c2f097209 */ /* 0x000fc80007810000 */
[----:B------:R-:W-:-:S03]  /*4e20*/  FMNMX.FTZ R12, R50, R9, !PT ;  /* 0x00000009320c7209 */ /* 0x000fc60007810000 */
[----:B------:R-:W1:Y:S01]  /*4e30*/  MUFU.EX2 R13, R13 ;  /* 0x0000000d000d7308 */ /* 0x000e620000000800 */
[----:B------:R-:W-:-:S04]  /*4e40*/  FMNMX.FTZ R9, R51, R12, !PT ;  /* 0x0000000c33097209 */ /* 0x000fc80007810000 */
[----:B------:R-:W-:-:S03]  /*4e50*/  FMNMX.FTZ R12, R54, R9, !PT ;  /* 0x00000009360c7209 */ /* 0x000fc60007810000 */
[----:B------:R-:W-:Y:S01]  /*4e60*/  MUFU.EX2 R182, R182 ;  /* 0x000000b600b67308 */ /* 0x000fe20000000800 */
[----:B------:R-:W-:Y:S01]  /*4e70*/  FMNMX.FTZ R9, R55, R12, !PT ;  /* 0x0000000c37097209 */ /* 0x000fe20007810000 */
[----:B0-----:R-:W-:-:S03]  /*4e80*/  FFMA.FTZ R6, R11, R6, R180 ;  /* 0x000000060b067223 */ /* 0x001fc600000100b4 */
[----:B------:R-:W-:-:S03]  /*4e90*/  FMNMX.FTZ R12, R58, R9, !PT ;  /* 0x000000093a0c7209 */ /* 0x000fc60007810000 */
[----:B------:R-:W-:Y:S01]  /*4ea0*/  MUFU.EX2 R15, R15 ;  /* 0x0000000f000f7308 */ /* 0x000fe20000000800 */
[----:B------:R-:W-:Y:S02]  /*4eb0*/  FMNMX.FTZ R9, R59, R12, !PT ;  /* 0x0000000c3b097209 */ /* 0x000fe40007810000 */
[----:B-1----:R-:W-:Y:S02]  /*4ec0*/  F2FP.F16.F32.PACK_AB R180, R13, R180 ;  /* 0x000000b40db4723e */ /* 0x002fe400000000ff */
[----:B------:R-:W-:-:S03]  /*4ed0*/  FMNMX.FTZ R12, R62, R9, !PT ;  /* 0x000000093e0c7209 */ /* 0x000fc60007810000 */
[----:B------:R-:W-:Y:S01]  /*4ee0*/  MUFU.EX2 R21, R21 ;  /* 0x0000001500157308 */ /* 0x000fe20000000800 */
[----:B------:R-:W-:-:S04]  /*4ef0*/  FMNMX.FTZ R9, R63, R12, !PT ;  /* 0x0000000c3f097209 */ /* 0x000fc80007810000 */
        /* <DEDUP_REMOVED lines=17> */
[----:B------:R-:W-:Y:S01]  /*5010*/  FMNMX.FTZ R9, R87, R12, !PT ;  /* 0x0000000c57097209 */ /* 0x000fe20007810000 */
[----:B------:R-:W-:-:S04]  /*5020*/  FFMA.FTZ R12, R72, R4, -R7 ;  /* 0x00000004480c7223 */ /* 0x000fc80000010807 */
[----:B------:R-:W0:Y:S02]  /*5030*/  SHFL.BFLY PT, R14, R9, 0x2, 0x1f ;  /* 0x0c401f00090e7f89 */ /* 0x000e2400000e0000 */
[----:B------:R-:W-:Y:S01]  /*5040*/  MUFU.EX2 R49, R49 ;  /* 0x0000003100317308 */ /* 0x000fe20000000800 */
[----:B------:R-:W-:Y:S02]  /*5050*/  WARPGROUP.DEPBAR.LE gsb0, 0x0 ;  /* 0x00008000000079c5 */ /* 0x000fe40000010000 */
[----:B------:R-:W-:Y:S01]  /*5060*/  WARPGROUP.ARRIVE ;  /* 0x00000000000079c5 */ /* 0x000fe20000000000 */
[-CC-:B------:R-:W-:Y:S01]  /*5070*/  FFMA.FTZ R176, R32, R4.reuse, -R7.reuse ;  /* 0x0000000420b07223 */ /* 0x180fe20000010807 */
[----:B------:R-:W-:-:S03]  /*5080*/  FFMA.FTZ R178, R36, R4, -R7 ;  /* 0x0000000424b27223 */ /* 0x000fc60000010807 */
[----:B------:R-:W-:Y:S01]  /*5090*/  MUFU.EX2 R53, R53 ;  /* 0x0000003500357308 */ /* 0x000fe20000000800 */
[----:B------:R-:W-:Y:S01]  /*50a0*/  HGMMA.64x128x16.F32 R88, R172, gdesc[UR8].tnspB, R88, gsb0 ;  /* 0x41e00008ac587df0 */ /* 0x000fe20008000858 */
[----:B------:R-:W-:Y:S01]  /*50b0*/  UIADD3 UR10, UR4, 0x180, URZ ;  /* 0x00000180040a7890 */ /* 0x000fe2000fffe03f */
[----:B------:R-:W-:-:S05]  /*50c0*/  UMOV UR11, 0x40000040 ;  /* 0x40000040000b7882 */ /* 0x000fca0000000000 */
[----:B------:R-:W-:Y:S01]  /*50d0*/  MUFU.EX2 R176, R176 ;  /* 0x000000b000b07308 */ /* 0x000fe20000000800 */
[----:B0-----:R-:W-:Y:S01]  /*50e0*/  FMNMX.FTZ R28, R9, R14, !PT ;  /* 0x0000000e091c7209 */ /* 0x001fe20007810000 */
[----:B------:R-:W-:-:S04]  /*50f0*/  FFMA.FTZ R14, R76, R4, -R7 ;  /* 0x000000044c0e7223 */ /* 0x000fc80000010807 */
[----:B------:R-:W0:Y:S02]  /*5100*/  SHFL.BFLY PT, R9, R28, 0x1, 0x1f ;  /* 0x0c201f001c097f89 */ /* 0x000e2400000e0000 */
[----:B------:R-:W-:Y:S08]  /*5110*/  MUFU.EX2 R178, R178 ;  /* 0x000000b200b27308 */ /* 0x000ff00000000800 */
[----:B------:R-:W-:Y:S08]  /*5120*/  MUFU.EX2 R57, R57 ;  /* 0x0000003900397308 */ /* 0x000ff00000000800 */
[----:B------:R-:W-:Y:S01]  /*5130*/  MUFU.EX2 R12, R12 ;  /* 0x0000000c000c7308 */ /* 0x000fe20000000800 */
[----:B0-----:R-:W-:-:S07]  /*5140*/  FMNMX.FTZ R9, R28, R9, !PT ;  /* 0x000000091c097209 */ /* 0x001fce0007810000 */
[----:B------:R-:W-:Y:S01]  /*5150*/  MUFU.EX2 R61, R61 ;  /* 0x0000003d003d7308 */ /* 0x000fe20000000800 */
[----:B------:R-:W-:-:S04]  /*5160*/  FMUL.FTZ R77, R9, R4 ;  /* 0x00000004094d7220 */ /* 0x000fc80000410000 */
[-CC-:B------:R-:W-:Y:S01]  /*5170*/  FFMA.FTZ R181, R27, R4.reuse, -R77.reuse ;  /* 0x000000041bb57223 */ /* 0x180fe2000001084d */
[----:B------:R-:W-:Y:S02]  /*5180*/  IMAD.U32 R27, RZ, RZ, UR6 ;  /* 0x00000006ff1b7e24 */ /* 0x000fe4000f8e00ff */
[-CC-:B------:R-:W-:Y:S01]  /*5190*/  FFMA.FTZ R183, R30, R4.reuse, -R77.reuse ;  /* 0x000000041eb77223 */ /* 0x180fe2000001084d */
[-CC-:B------:R-:W-:Y:S01]  /*51a0*/  FFMA.FTZ R177, R34, R4.reuse, -R77.reuse ;  /* 0x0000000422b17223 */ /* 0x180fe2000001084d */
[-CC-:B------:R-:W-:Y:S01]  /*51b0*/  FFMA.FTZ R28, R35, R4.reuse, -R77.reuse ;  /* 0x00000004231c7223 */ /* 0x180fe2000001084d */
[----:B------:R-:W-:Y:S01]  /*51c0*/  @!P1 VIADD R27, R27, 0x34840 ;  /* 0x000348401b1b9836 */ /* 0x000fe20000000000 */
[----:B------:R-:W-:Y:S01]  /*51d0*/  MUFU.EX2 R181, R181 ;  /* 0x000000b500b57308 */ /* 0x000fe20000000800 */
[-CC-:B------:R-:W-:Y:S01]  /*51e0*/  FFMA.FTZ R179, R38, R4.reuse, -R77.reuse ;  /* 0x0000000426b37223 */ /* 0x180fe2000001084d */
[-CC-:B------:R-:W-:Y:S01]  /*51f0*/  FFMA.FTZ R30, R39, R4.reuse, -R77.reuse ;  /* 0x00000004271e7223 */ /* 0x180fe2000001084d */
[-C--:B------:R-:W-:Y:S01]  /*5200*/  FFMA.FTZ R32, R43, R4.reuse, -R77 ;  /* 0x000000042b207223 */ /* 0x080fe2000001084d */
[----:B------:R-:W-:Y:S01]  /*5210*/  @!P1 PRMT R27, RZ, 0x654, R27 ;  /* 0x00000654ff1b9816 */ /* 0x000fe2000000001b */
        /* <DEDUP_REMOVED lines=15> */
[----:B------:R-:W-:-:S04]  /*5310*/  FFMA.FTZ R86, R86, R4, -R77 ;  /* 0x0000000456567223 */ /* 0x000fc8000001084d */
        /* <DEDUP_REMOVED lines=8> */
[----:B------:R-:W0:Y:S01]  /*53a0*/  MUFU.EX2 R67, R67 ;  /* 0x0000004300437308 */ /* 0x000e220000000800 */
[----:B------:R-:W-:-:S02]  /*53b0*/  WARPGROUP.DEPBAR.LE gsb0, 0x0 ;  /* 0x00008000000079c5 */ /* 0x000fc40000010000 */
[----:B------:R-:W-:Y:S01]  /*53c0*/  WARPGROUP.ARRIVE ;  /* 0x00000000000079c5 */ /* 0x000fe20000000000 */
[-CC-:B------:R-:W-:Y:S01]  /*53d0*/  FFMA.FTZ R172, R40, R4.reuse, -R7.reuse ;  /* 0x0000000428ac7223 */ /* 0x180fe20000010807 */
[-C--:B------:R-:W-:Y:S01]  /*53e0*/  FFMA.FTZ R174, R44, R4.reuse, -R7 ;  /* 0x000000042cae7223 */ /* 0x080fe20000010807 */
[-CC-:B------:R-:W-:Y:S01]  /*53f0*/  FFMA.FTZ R173, R42, R4.reuse, -R77.reuse ;  /* 0x000000042aad7223 */ /* 0x180fe2000001084d */
[-CC-:B------:R-:W-:Y:S01]  /*5400*/  FFMA.FTZ R175, R46, R4.reuse, -R77.reuse ;  /* 0x000000042eaf7223 */ /* 0x180fe2000001084d */
[----:B------:R-:W-:Y:S01]  /*5410*/  FFMA.FTZ R40, R59, R4, -R77 ;  /* 0x000000043b287223 */ /* 0x000fe2000001084d */
[----:B------:R-:W-:Y:S01]  /*5420*/  HGMMA.64x128x16.F32 R88, R168, gdesc[UR8].tnspB, R88, gsb0 ;  /* 0x41e00008a8587df0 */ /* 0x000fe20008000858 */
[----:B------:R-:W-:Y:S01]  /*5430*/  UIADD3 UR10, UR4, 0x200, URZ ;  /* 0x00000200040a7890 */ /* 0x000fe2000fffe03f */
[----:B------:R-:W-:Y:S01]  /*5440*/  MUFU.EX2 R172, R172 ;  /* 0x000000ac00ac7308 */ /* 0x000fe20000000800 */
[----:B------:R-:W-:-:S07]  /*5450*/  UMOV UR11, 0x40000040 ;  /* 0x40000040000b7882 */ /* 0x000fce0000000000 */
[----:B------:R-:W-:Y:S08]  /*5460*/  MUFU.EX2 R173, R173 ;  /* 0x000000ad00ad7308 */ /* 0x000ff00000000800 */
[----:B------:R-:W-:Y:S08]  /*5470*/  MUFU.EX2 R174, R174 ;  /* 0x000000ae00ae7308 */ /* 0x000ff00000000800 */
[----:B------:R-:W-:Y:S08]  /*5480*/  MUFU.EX2 R175, R175 ;  /* 0x000000af00af7308 */ /* 0x000ff00000000800 */
[----:B------:R-:W-:Y:S08]  /*5490*/  MUFU.EX2 R40, R40 ;  /* 0x0000002800287308 */ /* 0x000ff00000000800 */
[----:B------:R-:W-:Y:S08]  /*54a0*/  MUFU.EX2 R70, R70 ;  /* 0x0000004600467308 */ /* 0x000ff00000000800 */
[----:B------:R-:W1:Y:S08]  /*54b0*/  MUFU.EX2 R71, R71 ;  /* 0x0000004700477308 */ /* 0x000e700000000800 */
[----:B------:R-:W-:Y:S08]  /*54c0*/  MUFU.EX2 R74, R74 ;  /* 0x0000004a004a7308 */ /* 0x000ff00000000800 */
[----:B------:R-:W2:Y:S08]  /*54d0*/  MUFU.EX2 R75, R75 ;  /* 0x0000004b004b7308 */ /* 0x000eb00000000800 */
[----:B------:R-:W-:Y:S08]  /*54e0*/  MUFU.EX2 R14, R14 ;  /* 0x0000000e000e7308 */ /* 0x000ff00000000800 */
[----:B------:R-:W-:Y:S08]  /*54f0*/  MUFU.EX2 R78, R78 ;  /* 0x0000004e004e7308 */ /* 0x000ff00000000800 */
[----:B------:R-:W3:Y:S08]  /*5500*/  MUFU.EX2 R65, R65 ;  /* 0x0000004100417308 */ /* 0x000ef00000000800 */
[----:B------:R-:W4:Y:S08]  /*5510*/  MUFU.EX2 R79, R79 ;  /* 0x0000004f004f7308 */ /* 0x000f300000000800 */
[----:B------:R-:W-:Y:S08]  /*5520*/  MUFU.EX2 R20, R20 ;  /* 0x0000001400147308 */ /* 0x000ff00000000800 */
[----:B------:R-:W-:Y:S08]  /*5530*/  MUFU.EX2 R82, R82 ;  /* 0x0000005200527308 */ /* 0x000ff00000000800 */
[----:B------:R-:W5:Y:S08]  /*5540*/  MUFU.EX2 R69, R69 ;  /* 0x0000004500457308 */ /* 0x000f700000000800 */
[----:B------:R-:W5:Y:S08]  /*5550*/  MUFU.EX2 R83, R83 ;  /* 0x0000005300537308 */ /* 0x000f700000000800 */
[----:B------:R-:W-:Y:S01]  /*5560*/  MUFU.EX2 R24, R24 ;  /* 0x0000001800187308 */ /* 0x000fe20000000800 */
[----:B------:R-:W-:-:S02]  /*5570*/  WARPGROUP.DEPBAR.LE gsb0, 0x0 ;  /* 0x00008000000079c5 */ /* 0x000fc40000010000 */
[----:B------:R-:W-:Y:S01]  /*5580*/  WARPGROUP.ARRIVE ;  /* 0x00000000000079c5 */ /* 0x000fe20000000000 */
[-CC-:B------:R-:W-:Y:S01]  /*5590*/  FFMA.FTZ R168, R48, R4.reuse, -R7.reuse ;  /* 0x0000000430a87223 */ /* 0x180fe20000010807 */
[-C--:B------:R-:W-:Y:S01]  /*55a0*/  FFMA.FTZ R170, R52, R4.reuse, -R7 ;  /* 0x0000000434aa7223 */ /* 0x080fe20000010807 */
[-CC-:B------:R-:W-:Y:S01]  /*55b0*/  FFMA.FTZ R169, R50, R4.reuse, -R77.reuse ;  /* 0x0000000432a97223 */ /* 0x180fe2000001084d */
[----:B------:R-:W-:Y:S01]  /*55c0*/  FFMA.FTZ R171, R54, R4, -R77 ;  /* 0x0000000436ab7223 */ /* 0x000fe2000001084d */
[----:B------:R-:W-:Y:S01]  /*55d0*/  MUFU.EX2 R86, R86 ;  /* 0x0000005600567308 */ /* 0x000fe20000000800 */
[----:B------:R-:W-:Y:S01]  /*55e0*/  HGMMA.64x128x16.F32 R88, R152, gdesc[UR8].tnspB, R88, gsb0 ;  /* 0x41e0000898587df0 */ /* 0x000fe20008000858 */
[----:B------:R-:W-:Y:S01]  /*55f0*/  UIADD3 UR10, UR4, 0x280, URZ ;  /* 0x00000280040a7890 */ /* 0x000fe2000fffe03f */
[----:B------:R-:W-:-:S05]  /*5600*/  UMOV UR11, 0x40000040 ;  /* 0x40000040000b7882 */ /* 0x000fca0000000000 */
[----:B------:R-:W-:Y:S08]  /*5610*/  MUFU.EX2 R168, R168 ;  /* 0x000000a800a87308 */ /* 0x000ff00000000800 */
[----:B------:R-:W-:Y:S08]  /*5620*/  MUFU.EX2 R169, R169 ;  /* 0x000000a900a97308 */ /* 0x000ff00000000800 */
[----:B------:R-:W-:Y:S08]  /*5630*/  MUFU.EX2 R170, R170 ;  /* 0x000000aa00aa7308 */ /* 0x000ff00000000800 */
[----:B------:R-:W-:Y:S08]  /*5640*/  MUFU.EX2 R171, R171 ;  /* 0x000000ab00ab7308 */ /* 0x000ff00000000800 */
[----:B------:R-:W5:Y:S01]  /*5650*/  MUFU.EX2 R73, R73 ;  /* 0x0000004900497308 */ /* 0x000f620000000800 */
[----:B------:R-:W-:-:S02]  /*5660*/  WARPGROUP.DEPBAR.LE gsb0, 0x0 ;  /* 0x00008000000079c5 */ /* 0x000fc40000010000 */
[----:B------:R-:W-:Y:S01]  /*5670*/  WARPGROUP.ARRIVE ;  /* 0x00000000000079c5 */ /* 0x000fe20000000000 */
[-CC-:B------:R-:W-:Y:S01]  /*5680*/  FFMA.FTZ R152, R56, R4.reuse, -R7.reuse ;  /* 0x0000000438987223 */ /* 0x180fe20000010807 */
[-C--:B------:R-:W-:Y:S01]  /*5690*/  FFMA.FTZ R154, R60, R4.reuse, -R7 ;  /* 0x000000043c9a7223 */ /* 0x080fe20000010807 */
[-CC-:B------:R-:W-:Y:S01]  /*56a0*/  FFMA.FTZ R153, R58, R4.reuse, -R77.reuse ;  /* 0x000000043a997223 */ /* 0x180fe2000001084d */
[----:B------:R-:W-:Y:S02]  /*56b0*/  FFMA.FTZ R155, R62, R4, -R77 ;  /* 0x000000043e9b7223 */ /* 0x000fe4000001084d */
[----:B------:R-:W-:Y:S01]  /*56c0*/  HGMMA.64x128x16.F32 R88, R156, gdesc[UR8].tnspB, R88, gsb0 ;  /* 0x41e000089c587df0 */ /* 0x000fe20008000858 */
[----:B------:R-:W-:Y:S01]  /*56d0*/  UIADD3 UR10, UR4, 0x300, URZ ;  /* 0x00000300040a7890 */ /* 0x000fe2000fffe03f */
[----:B------:R-:W-:Y:S01]  /*56e0*/  MUFU.EX2 R152, R152 ;  /* 0x0000009800987308 */ /* 0x000fe20000000800 */
[----:B------:R-:W-:Y:S01]  /*56f0*/  UMOV UR11, 0x40000040 ;  /* 0x40000040000b7882 */ /* 0x000fe20000000000 */
[----:B------:R-:W-:-:S06]  /*5700*/  UIADD3 UR4, UR4, 0x380, URZ ;  /* 0x0000038004047890 */ /* 0x000fcc000fffe03f */
[----:B------:R-:W-:Y:S01]  /*5710*/  MUFU.EX2 R153, R153 ;  /* 0x0000009900997308 */ /* 0x000fe20000000800 */
[----:B------:R-:W-:Y:S01]  /*5720*/  UMOV UR6, UR4 ;  /* 0x0000000400067c82 */ /* 0x000fe20008000000 */
[----:B------:R-:W-:-:S06]  /*5730*/  R2UR UR4, R2 ;  /* 0x00000000020472ca */ /* 0x000fcc00000e0000 */
[----:B------:R-:W-:Y:S08]  /*5740*/  MUFU.EX2 R154, R154 ;  /* 0x0000009a009a7308 */ /* 0x000ff00000000800 */
[----:B------:R-:W-:Y:S01]  /*5750*/  MUFU.EX2 R155, R155 ;  /* 0x0000009b009b7308 */ /* 0x000fe20000000800 */
[----:B------:R-:W-:Y:S02]  /*5760*/  WARPGROUP.DEPBAR.LE gsb0, 0x0 ;  /* 0x00008000000079c5 */ /* 0x000fe40000010000 */
[----:B------:R-:W-:Y:S01]  /*5770*/  WARPGROUP.ARRIVE ;  /* 0x00000000000079c5 */ /* 0x000fe20000000000 */
[-CC-:B------:R-:W-:Y:S01]  /*5780*/  FFMA.FTZ R156, R64, R4.reuse, -R7.reuse ;  /* 0x00000004409c7223 */ /* 0x180fe20000010807 */
[-C--:B------:R-:W-:Y:S01]  /*5790*/  FFMA.FTZ R158, R68, R4.reuse, -R7 ;  /* 0x00000004449e7223 */ /* 0x080fe20000010807 */
[----:B------:R-:W-:Y:S01]  /*57a0*/  FADD.FTZ R7, -R9, R10 ;  /* 0x0000000a09077221 */ /* 0x000fe20000010100 */
[-CC-:B------:R-:W-:Y:S01]  /*57b0*/  FFMA.FTZ R10, R26, R4.reuse, -R77.reuse ;  /* 0x000000041a0a7223 */ /* 0x180fe2000001084d */
[-C--:B------:R-:W-:Y:S01]  /*57c0*/  FFMA.FTZ R26, R31, R4.reuse, -R77 ;  /* 0x000000041f1a7223 */ /* 0x080fe2000001084d */
[----:B------:R-:W-:Y:S01]  /*57d0*/  HGMMA.64x128x16.F32 R88, R160, gdesc[UR8].tnspB, R88, gsb0 ;  /* 0x41e00008a0587df0 */ /* 0x000fe20008000858 */
[----:B------:R-:W-:Y:S01]  /*57e0*/  FMUL.FTZ R7, R7, R4 ;  /* 0x0000000407077220 */ /* 0x000fe20000410000 */
[----:B------:R-:W-:Y:S01]  /*57f0*/  MUFU.EX2 R156, R156 ;  /* 0x0000009c009c7308 */ /* 0x000fe20000000800 */
[----:B0-----:R-:W-:-:S02]  /*5800*/  F2FP.F16.F32.PACK_AB R157, R67, R66 ;  /* 0x00000042439d723e */ /* 0x001fc400000000ff */
[----:B-1----:R-:W-:-:S05]  /*5810*/  F2FP.F16.F32.PACK_AB R159, R71, R70 ;  /* 0x00000046479f723e */ /* 0x002fca00000000ff */
[----:B------:R-:W-:Y:S08]  /*5820*/  MUFU.EX2 R7, R7 ;  /* 0x0000000700077308 */ /* 0x000ff00000000800 */
[----:B------:R-:W0:Y:S08]  /*5830*/  MUFU.EX2 R10, R10 ;  /* 0x0000000a000a7308 */ /* 0x000e300000000800 */
[----:B------:R-:W1:Y:S08]  /*5840*/  MUFU.EX2 R26, R26 ;  /* 0x0000001a001a7308 */ /* 0x000e700000000800 */
[----:B------:R-:W-:Y:S01]  /*5850*/  MUFU.EX2 R158, R158 ;  /* 0x0000009e009e7308 */ /* 0x000fe20000000800 */
[----:B------:R-:W-:-:S02]  /*5860*/  WARPGROUP.DEPBAR.LE gsb0, 0x0 ;  /* 0x00008000000079c5 */ /* 0x000fc40000010000 */
[----:B------:R-:W-:Y:S01]  /*5870*/  WARPGROUP.ARRIVE ;  /* 0x00000000000079c5 */ /* 0x000fe20000000000 */
[----:B------:R-:W-:Y:S02]  /*5880*/  F2FP.F16.F32.PACK_AB R160, R61, R12 ;  /* 0x0000000c3da0723e */ /* 0x000fe400000000ff */
[----:B--2---:R-:W-:Y:S02]  /*5890*/  F2FP.F16.F32.PACK_AB R161, R75, R74 ;  /* 0x0000004a4ba1723e */ /* 0x004fe400000000ff */
[----:B---3--:R-:W-:Y:S01]  /*58a0*/  F2FP.F16.F32.PACK_AB R162, R65, R14 ;  /* 0x0000000e41a2723e */ /* 0x008fe200000000ff */
[----:B------:R-:W-:Y:S01]  /*58b0*/  HGMMA.64x128x16.F32 R88, R164, gdesc[UR4].tnspB, R88, gsb0 ;  /* 0x41e00004a4587df0 */ /* 0x000fe20008000858 */
[----:B----4-:R-:W-:Y:S02]  /*58c0*/  F2FP.F16.F32.PACK_AB R163, R79, R78 ;  /* 0x0000004e4fa3723e */ /* 0x010fe400000000ff */
[----:B------:R-:W-:Y:S02]  /*58d0*/  WARPGROUP.DEPBAR.LE gsb0, 0x0 ;  /* 0x00008000000079c5 */ /* 0x000fe40000010000 */
[----:B------:R2:W-:Y:S01]  /*58e0*/  @!P1 SYNCS.ARRIVE.TRANS64.RED.A1T0 RZ, [R27+URZ], RZ ;  /* 0x000000ff1bff99a7 */ /* 0x0005e2000810043f */
[----:B-----5:R-:W-:-:S02]  /*58f0*/  F2FP.F16.F32.PACK_AB R164, R69, R20 ;  /* 0x0000001445a4723e */ /* 0x020fc400000000ff */
[----:B------:R-:W-:Y:S02]  /*5900*/  F2FP.F16.F32.PACK_AB R165, R83, R82 ;  /* 0x0000005253a5723e */ /* 0x000fe400000000ff */
[----:B------:R-:W-:Y:S01]  /*5910*/  F2FP.F16.F32.PACK_AB R166, R73, R24 ;  /* 0x0000001849a6723e */ /* 0x000fe200000000ff */
[----:B--2---:R-:W-:Y:S02]  /*5920*/  @!P1 VIADD R27, R8, 0x34860 ;  /* 0x00034860081b9836 */ /* 0x004fe40000000000 */
[----:B0-----:R-:W-:Y:S01]  /*5930*/  FFMA.FTZ R8, R7, R5, R10 ;  /* 0x0000000507087223 */ /* 0x001fe2000001000a */
[----:B------:R-:W-:Y:S01]  /*5940*/  FADD.FTZ R5, R13, R6 ;  /* 0x000000060d057221 */ /* 0x000fe20000010000 */
[-CC-:B------:R-:W-:Y:S01]  /*5950*/  FFMA.FTZ R6, R63, R4.reuse, -R77.reuse ;  /* 0x000000043f067223 */ /* 0x180fe2000001084d */
[----:B------:R-:W-:Y:S01]  /*5960*/  FFMA.FTZ R77, R87, R4, -R77 ;  /* 0x00000004574d7223 */ /* 0x000fe2000001084d */
[C---:B------:R-:W-:Y:S01]  /*5970*/  FADD.FTZ R8, R181.reuse, R8 ;  /* 0x00000008b5087221 */ /* 0x040fe20000010000 */
[----:B------:R-:W-:Y:S01]  /*5980*/  @!P1 PRMT R27, RZ, 0x654, R27 ;  /* 0x00000654ff1b9816 */ /* 0x000fe2000000001b */
[----:B------:R-:W-:Y:S01]  /*5990*/  FADD.FTZ R42, R182, R5 ;  /* 0x00000005b62a7221 */ /* 0x000fe20000010000 */
[----:B------:R-:W-:Y:S01]  /*59a0*/  F2FP.F16.F32.PACK_AB R181, R181, R10 ;  /* 0x0000000ab5b5723e */ /* 0x000fe200000000ff */
[----:B------:R-:W-:Y:S01]  /*59b0*/  FADD.FTZ R5, R183, R8 ;  /* 0x00000008b7057221 */ /* 0x000fe20000010000 */
[----:B------:R0:W-:Y:S01]  /*59c0*/  @!P1 SYNCS.ARRIVE.TRANS64.RED.A1T0 RZ, [R27+URZ], RZ ;  /* 0x000000ff1bff99a7 */ /* 0x0001e2000810043f */
[----:B------:R-:W2:Y:S01]  /*59d0*/  MUFU.EX2 R6, R6 ;  /* 0x0000000600067308 */ /* 0x000ea20000000800 */
[----:B------:R-:W-:Y:S01]  /*59e0*/  F2FP.F16.F32.PACK_AB R182, R15, R182 ;  /* 0x000000b60fb6723e */ /* 0x000fe200000000ff */
[C---:B-1----:R-:W-:Y:S01]  /*59f0*/  FADD.FTZ R8, R26.reuse, R5 ;  /* 0x000000051a087221 */ /* 0x042fe20000010000 */
[----:B------:R-:W-:-:S03]  /*5a00*/  F2FP.F16.F32.PACK_AB R183, R26, R183 ;  /* 0x000000b71ab7723e */ /* 0x000fc600000000ff */
[----:B------:R-:W-:Y:S01]  /*5a10*/  FADD.FTZ R5, R177, R8 ;  /* 0x00000008b1057221 */ /* 0x000fe20000010000 */
[----:B0-----:R-:W-:Y:S01]  /*5a20*/  FADD.FTZ R27, R15, R42 ;  /* 0x0000002a0f1b7221 */ /* 0x001fe20000010000 */
[----:B------:R-:W0:Y:S01]  /*5a30*/  MUFU.EX2 R77, R77 ;  /* 0x0000004d004d7308 */ /* 0x000e220000000800 */
[C---:B------:R-:W-:Y:S01]  /*5a40*/  F2FP.F16.F32.PACK_AB R177, R28.reuse, R177 ;  /* 0x000000b11cb1723e */ /* 0x040fe200000000ff */
[----:B------:R-:W-:Y:S01]  /*5a50*/  FADD.FTZ R8, R28, R5 ;  /* 0x000000051c087221 */ /* 0x000fe20000010000 */
[----:B------:R-:W-:Y:S01]  /*5a60*/  FADD.FTZ R42, R176, R27 ;  /* 0x0000001bb02a7221 */ /* 0x000fe20000010000 */
[----:B------:R-:W-:Y:S02]  /*5a70*/  F2FP.F16.F32.PACK_AB R176, R21, R176 ;  /* 0x000000b015b0723e */ /* 0x000fe400000000ff */
[----:B------:R-:W-:Y:S01]  /*5a80*/  FADD.FTZ R5, R179, R8 ;  /* 0x00000008b3057221 */ /* 0x000fe20000010000 */
[----:B------:R-:W-:Y:S01]  /*5a90*/  FADD.FTZ R27, R21, R42 ;  /* 0x0000002a151b7221 */ /* 0x000fe20000010000 */
[----:B------:R-:W-:-:S02]  /*5aa0*/  F2FP.F16.F32.PACK_AB R179, R30, R179 ;  /* 0x000000b31eb3723e */ /* 0x000fc400000000ff */
[----:B------:R-:W-:Y:S01]  /*5ab0*/  FADD.FTZ R8, R30, R5 ;  /* 0x000000051e087221 */ /* 0x000fe20000010000 */
[----:B------:R-:W-:Y:S01]  /*5ac0*/  FADD.FTZ R42, R178, R27 ;  /* 0x0000001bb22a7221 */ /* 0x000fe20000010000 */
[----:B------:R-:W-:Y:S02]  /*5ad0*/  F2FP.F16.F32.PACK_AB R178, R25, R178 ;  /* 0x000000b219b2723e */ /* 0x000fe400000000ff */
[----:B------:R-:W-:Y:S01]  /*5ae0*/  FADD.FTZ R5, R173, R8 ;  /* 0x00000008ad057221 */ /* 0x000fe20000010000 */
[----:B------:R-:W-:Y:S01]  /*5af0*/  FADD.FTZ R27, R25, R42 ;  /* 0x0000002a191b7221 */ /* 0x000fe20000010000 */
[C---:B------:R-:W-:Y:S02]  /*5b00*/  F2FP.F16.F32.PACK_AB R173, R32.reuse, R173 ;  /* 0x000000ad20ad723e */ /* 0x040fe400000000ff */
[----:B------:R-:W-:Y:S01]  /*5b10*/  FADD.FTZ R8, R32, R5 ;  /* 0x0000000520087221 */ /* 0x000fe20000010000 */
[----:B------:R-:W-:Y:S01]  /*5b20*/  FADD.FTZ R42, R172, R27 ;  /* 0x0000001bac2a7221 */ /* 0x000fe20000010000 */
[----:B------:R-:W-:-:S02]  /*5b30*/  F2FP.F16.F32.PACK_AB R172, R29, R172 ;  /* 0x000000ac1dac723e */ /* 0x000fc400000000ff */
[----:B------:R-:W-:Y:S01]  /*5b40*/  FADD.FTZ R5, R175, R8 ;  /* 0x00000008af057221 */ /* 0x000fe20000010000 */
[----:B------:R-:W-:Y:S01]  /*5b50*/  FADD.FTZ R27, R29, R42 ;  /* 0x0000002a1d1b7221 */ /* 0x000fe20000010000 */
[C---:B------:R-:W-:Y:S02]  /*5b60*/  F2FP.F16.F32.PACK_AB R175, R34.reuse, R175 ;  /* 0x000000af22af723e */ /* 0x040fe400000000ff */
        /* <DEDUP_REMOVED lines=23> */
[----:B--2---:R-:W-:-:S02]  /*5ce0*/  F2FP.F16.F32.PACK_AB R155, R6, R155 ;  /* 0x0000009b069b723e */ /* 0x004fc400000000ff */
[----:B------:R-:W-:Y:S01]  /*5cf0*/  FADD.FTZ R5, R6, R5 ;  /* 0x0000000506057221 */ /* 0x000fe20000010000 */
[----:B------:R-:W-:Y:S01]  /*5d00*/  FADD.FTZ R10, R154, R13 ;  /* 0x0000000d9a0a7221 */ /* 0x000fe20000010000 */
[C---:B------:R-:W-:Y:S02]  /*5d10*/  F2FP.F16.F32.PACK_AB R154, R49.reuse, R154 ;  /* 0x0000009a319a723e */ /* 0x040fe400000000ff */
[----:B------:R-:W-:Y:S01]  /*5d20*/  FADD.FTZ R5, R66, R5 ;  /* 0x0000000542057221 */ /* 0x000fe20000010000 */
[----:B------:R-:W-:Y:S01]  /*5d30*/  FADD.FTZ R13, R49, R10 ;  /* 0x0000000a310d7221 */ /* 0x000fe20000010000 */
[----:B0-----:R-:W-:Y:S01]  /*5d40*/  F2FP.F16.F32.PACK_AB R167, R77, R86 ;  /* 0x000000564da7723e */ /* 0x001fe200000000ff */
[----:B------:R-:W-:Y:S02]  /*5d50*/  IMAD.MOV.U32 R10, RZ, RZ, R9 ;  /* 0x000000ffff0a7224 */ /* 0x000fe400078e0009 */
[----:B------:R-:W-:Y:S01]  /*5d60*/  FADD.FTZ R5, R67, R5 ;  /* 0x0000000543057221 */ /* 0x000fe20000010000 */
[----:B------:R-:W-:Y:S01]  /*5d70*/  FADD.FTZ R8, R156, R13 ;  /* 0x0000000d9c087221 */ /* 0x000fe20000010000 */
[----:B------:R-:W-:-:S02]  /*5d80*/  F2FP.F16.F32.PACK_AB R156, R53, R156 ;  /* 0x0000009c359c723e */ /* 0x000fc400000000ff */
[----:B------:R-:W-:Y:S01]  /*5d90*/  FADD.FTZ R5, R70, R5 ;  /* 0x0000000546057221 */ /* 0x000fe20000010000 */
[----:B------:R-:W-:-:S03]  /*5da0*/  FADD.FTZ R13, R53, R8 ;  /* 0x00000008350d7221 */ /* 0x000fc60000010000 */
[----:B------:R-:W-:Y:S01]  /*5db0*/  FADD.FTZ R5, R71, R5 ;  /* 0x0000000547057221 */ /* 0x000fe20000010000 */
[----:B------:R-:W-:Y:S01]  /*5dc0*/  FADD.FTZ R8, R158, R13 ;  /* 0x0000000d9e087221 */ /* 0x000fe20000010000 */
[C---:B------:R-:W-:Y:S02]  /*5dd0*/  F2FP.F16.F32.PACK_AB R158, R57.reuse, R158 ;  /* 0x0000009e399e723e */ /* 0x040fe400000000ff */
[----:B------:R-:W-:Y:S01]  /*5de0*/  FADD.FTZ R5, R74, R5 ;  /* 0x000000054a057221 */ /* 0x000fe20000010000 */
[----:B------:R-:W-:-:S03]  /*5df0*/  FADD.FTZ R13, R57, R8 ;  /* 0x00000008390d7221 */ /* 0x000fc60000010000 */
[----:B------:R-:W-:Y:S01]  /*5e00*/  FADD.FTZ R5, R75, R5 ;  /* 0x000000054b057221 */ /* 0x000fe20000010000 */
[----:B------:R-:W-:Y:S01]  /*5e10*/  FADD.FTZ R8, R12, R13 ;  /* 0x0000000d0c087221 */ /* 0x000fe20000010000 */
[----:B------:R-:W-:Y:S02]  /*5e20*/  IMAD.MOV.U32 R12, RZ, RZ, R3 ;  /* 0x000000ffff0c7224 */ /* 0x000fe400078e0003 */
[----:B------:R-:W-:Y:S01]  /*5e30*/  FADD.FTZ R5, R78, R5 ;  /* 0x000000054e057221 */ /* 0x000fe20000010000 */
[----:B------:R-:W-:Y:S01]  /*5e40*/  FADD.FTZ R13, R61, R8 ;  /* 0x000000083d0d7221 */ /* 0x000fe20000010000 */
[----:B------:R-:W-:Y:S02]  /*5e50*/  IMAD.MOV.U32 R8, RZ, RZ, R16 ;  /* 0x000000ffff087224 */ /* 0x000fe400078e0010 */
[----:B------:R-:W-:Y:S01]  /*5e60*/  FADD.FTZ R5, R79, R5 ;  /* 0x000000054f057221 */ /* 0x000fe20000010000 */
[----:B------:R-:W-:-:S03]  /*5e70*/  FADD.FTZ R6, R14, R13 ;  /* 0x0000000d0e067221 */ /* 0x000fc60000010000 */
[----:B------:R-:W-:Y:S01]  /*5e80*/  FADD.FTZ R5, R82, R5 ;  /* 0x0000000552057221 */ /* 0x000fe20000010000 */
[----:B------:R-:W-:-:S03]  /*5e90*/  FADD.FTZ R13, R65, R6 ;  /* 0x00000006410d7221 */ /* 0x000fc60000010000 */
[----:B------:R-:W-:Y:S01]  /*5ea0*/  FADD.FTZ R5, R83, R5 ;  /* 0x0000000553057221 */ /* 0x000fe20000010000 */
[----:B------:R-:W-:-:S03]  /*5eb0*/  FADD.FTZ R6, R20, R13 ;  /* 0x0000000d14067221 */ /* 0x000fc60000010000 */
[----:B------:R-:W-:Y:S01]  /*5ec0*/  FADD.FTZ R5, R86, R5 ;  /* 0x0000000556057221 */ /* 0x000fe20000010000 */
[----:B------:R-:W-:-:S03]  /*5ed0*/  FADD.FTZ R13, R69, R6 ;  /* 0x00000006450d7221 */ /* 0x000fc60000010000 */
[----:B------:R-:W-:Y:S01]  /*5ee0*/  FADD.FTZ R5, R77, R5 ;  /* 0x000000054d057221 */ /* 0x000fe20000010000 */
[----:B------:R-:W-:-:S04]  /*5ef0*/  FADD.FTZ R6, R24, R13 ;  /* 0x0000000d18067221 */ /* 0x000fc80000010000 */
[----:B------:R-:W-:Y:S01]  /*5f00*/  FADD.FTZ R6, R73, R6 ;  /* 0x0000000649067221 */ /* 0x000fe20000010000 */
[----:B------:R-:W-:Y:S06]  /*5f10*/  @P2 BRA `(.L_x_385) ;  /* 0xffffffdc00c02947 */ /* 0x000fec000383ffff */
.L_x_376:
        /* <DEDUP_REMOVED lines=67> */
.L_x_386:
[----:B------:R-:W-:Y:S01]  /*6350*/  IMAD R14, R2, 0x8, R0 ;  /* 0x00000008020e7824 */ /* 0x000fe200078e0200 */
[----:B------:R-:W-:-:S04]  /*6360*/  SHF.L.U32 R7, R16, 0x1f, RZ ;  /* 0x0000001f10077819 */ /* 0x000fc800000006ff */
[----:B------:R0:W1:Y:S01]  /*6370*/  SYNCS.PHASECHK.TRANS64.TRYWAIT P2, [R14+URZ+0x34850], R7 ;  /* 0x034850070e0075a7 */ /* 0x000062000804017f */
[----:B------:R-:W-:Y:S05]  /*6380*/  @!P0 BRA `(.L_x_387) ;  /* 0x0000000000048947 */ /* 0x000fea0003800000 */
[----:B------:R-:W-:Y:S01]  /*6390*/  BPT.TRAP 0x1 ;  /* 0x000000040000795c */ /* 0x000fe20000300000 */
.L_x_387:
[----:B-1----:R-:W-:Y:S05]  /*63a0*/  @P2 BRA `(.L_x_388) ;  /* 0x0000000000082947 */ /* 0x002fea0003800000 */
[----:B------:R-:W1:Y:S02]  /*63b0*/  SYNCS.PHASECHK.TRANS64.TRYWAIT P0, [R14+URZ+0x34850], R7 ;  /* 0x034850070e0075a7 */ /* 0x000e64000800017f */
[----:B-1----:R-:W-:Y:S05]  /*63c0*/  @!P0 BRA `(.L_x_389) ;  /* 0x0000009000408947 */ /* 0x002fea0003800000 */
.L_x_388:
[----:B------:R-:W-:Y:S05]  /*63d0*/  WARPSYNC.ALL ;  /* 0x0000000000007948 */ /* 0x000fea0003800000 */
[----:B------:R-:W-:Y:S01]  /*63e0*/  VIADD R0, R0, 0x400 ;  /* 0x0000040000007836 */ /* 0x000fe20000000000 */
[----:B------:R-:W-:Y:S01]  /*63f0*/  WARPGROUP.ARRIVE ;  /* 0x00000000000079c5 */ /* 0x000fe20000000000 */
[----:B------:R-:W-:Y:S01]  /*6400*/  IMAD.MOV.U32 R13, RZ, RZ, 0x40000040 ;  /* 0x40000040ff0d7424 */ /* 0x000fe200078e00ff */
[----:B01----:R-:W0:Y:S01]  /*6410*/  SHFL.BFLY PT, R7, R6, 0x2, 0x1f ;  /* 0x0c401f0006077f89 */ /* 0x003e2200000e0000 */
[----:B------:R-:W-:Y:S01]  /*6420*/  IMAD.MOV.U32 R20, RZ, RZ, -0x800000 ;  /* 0xff800000ff147424 */ /* 0x000fe200078e00ff */
[----:B------:R-:W-:Y:S01]  /*6430*/  SHF.R.U32.HI R0, RZ, 0x4, R0 ;  /* 0x00000004ff007819 */ /* 0x000fe20000011600 */
[----:B------:R-:W-:-:S03]  /*6440*/  VIADD R186, R186, 0x1 ;  /* 0x00000001baba7836 */ /* 0x000fc60000000000 */
[----:B------:R-:W-:-:S04]  /*6450*/  LOP3.LUT R0, R0, 0x3fff, RZ, 0xc0, !PT ;  /* 0x00003fff00007812 */ /* 0x000fc800078ec0ff */
[----:B------:R-:W-:Y:S02]  /*6460*/  LOP3.LUT R11, R0, 0x4000000, RZ, 0xfc, !PT ;  /* 0x04000000000b7812 */ /* 0x000fe400078efcff */
[----:B------:R-:W1:Y:S03]  /*6470*/  SHFL.BFLY PT, R0, R5, 0x2, 0x1f ;  /* 0x0c401f0005007f89 */ /* 0x000e6600000e0000 */
[----:B------:R-:W-:Y:S02]  /*6480*/  IMAD R10, R2, 0x800, R11 ;  /* 0x00000800020a7824 */ /* 0x000fe400078e020b */
[----:B------:R-:W-:Y:S02]  /*6490*/  IMAD.MOV.U32 R11, RZ, RZ, 0x40000040 ;  /* 0x40000040ff0b7424 */ /* 0x000fe400078e00ff */
[C---:B------:R-:W-:Y:S01]  /*64a0*/  VIADD R12, R10.reuse, 0x80 ;  /* 0x000000800a0c7836 */ /* 0x040fe20000000000 */
[----:B------:R-:W-:-:S02]  /*64b0*/  R2UR UR6, R10 ;  /* 0x000000000a0672ca */ /* 0x000fc400000e0000 */
[----:B------:R-:W-:Y:S01]  /*64c0*/  R2UR UR7, R11 ;  /* 0x000000000b0772ca */ /* 0x000fe200000e0000 */
[----:B------:R-:W-:Y:S02]  /*64d0*/  IMAD.MOV.U32 R11, RZ, RZ, 0x40000040 ;  /* 0x40000040ff0b7424 */ /* 0x000fe400078e00ff */
[----:B0-----:R-:W-:-:S10]  /*64e0*/  FADD.FTZ R7, R7, R6 ;  /* 0x0000000607077221 */ /* 0x001fd40000010000 */
[----:B------:R-:W-:Y:S01]  /*64f0*/  HGMMA.64x128x16.F32 R24, R180, gdesc[UR4].tnspB, R24, gsb0 ;  /* 0x41e00004b4187df0 */ /* 0x000fe20008000818 */
[----:B------:R-:W-:Y:S01]  /*6500*/  R2UR UR6, R12 ;  /* 0x000000000c0672ca */ /* 0x000fe200000e0000 */
[----:B------:R-:W-:Y:S01]  /*6510*/  VIADD R12, R10, 0x100 ;  /* 0x000001000a0c7836 */ /* 0x000fe20000000000 */
[----:B------:R-:W-:Y:S01]  /*6520*/  R2UR UR7, R13 ;  /* 0x000000000d0772ca */ /* 0x000fe200000e0000 */
[----:B------:R-:W-:Y:S02]  /*6530*/  IMAD.MOV.U32 R13, RZ, RZ, 0x40000040 ;  /* 0x40000040ff0d7424 */ /* 0x000fe400078e00ff */
[----:B-1----:R-:W-:Y:S02]  /*6540*/  FADD.FTZ R8, R0, R5 ;  /* 0x0000000500087221 */ /* 0x002fe40000010000 */
[----:B------:R-:W0:Y:S02]  /*6550*/  SHFL.BFLY PT, R0, R7, 0x1, 0x1f ;  /* 0x0c201f0007007f89 */ /* 0x000e2400000e0000 */
[----:B0-----:R-:W-:Y:S01]  /*6560*/  FADD.FTZ R15, R7, R0 ;  /* 0x00000000070f7221 */ /* 0x001fe20000010000 */
[----:B------:R-:W-:-:S02]  /*6570*/  @!P1 VIADD R7, R14, 0x34860 ;  /* 0x000348600e079836 */ /* 0x000fc40000000000 */
[----:B------:R-:W-:Y:S02]  /*6580*/  IMAD.MOV.U32 R0, RZ, RZ, -0x800000 ;  /* 0xff800000ff007424 */ /* 0x000fe400078e00ff */
[----:B------:R-:W-:Y:S02]  /*6590*/  FSETP.NE.FTZ.AND P0, PT, R15, RZ, PT ;  /* 0x000000ff0f00720b */ /* 0x000fe40003f15000 */
[----:B------:R-:W-:-:S11]  /*65a0*/  @!P1 PRMT R7, RZ, 0x654, R7 ;  /* 0x00000654ff079816 */ /* 0x000fd60000000007 */
[----:B------:R-:W-:Y:S01]  /*65b0*/  @P0 FMUL.FTZ R6, R4, 0.69314718246459960938 ;  /* 0x3f31721804060820 */ /* 0x000fe20000410000 */
[----:B------:R-:W-:Y:S02]  /*65c0*/  WARPGROUP.DEPBAR.LE gsb0, 0x0 ;  /* 0x00008000000079c5 */ /* 0x000fe40000010000 */
[----:B------:R-:W-:-:S06]  /*65d0*/  WARPGROUP.ARRIVE ;  /* 0x00000000000079c5 */ /* 0x000fcc0000000000 */
[----:B------:R-:W-:Y:S01]  /*65e0*/  HGMMA.64x128x16.F32 R24, R176, gdesc[UR4].tnspB, R24, gsb0 ;  /* 0x41e00004b0187df0 */ /* 0x000fe20008000818 */
[----:B------:R-:W-:Y:S01]  /*65f0*/  R2UR UR6, R12 ;  /* 0x000000000c0672ca */ /* 0x000fe200000e0000 */
[----:B------:R-:W-:Y:S01]  /*6600*/  VIADD R12, R10, 0x180 ;  /* 0x000001800a0c7836 */ /* 0x000fe20000000000 */
[----:B------:R-:W-:Y:S01]  /*6610*/  R2UR UR7, R13 ;  /* 0x000000000d0772ca */ /* 0x000fe200000e0000 */
[----:B------:R-:W-:Y:S01]  /*6620*/  IMAD.MOV.U32 R13, RZ, RZ, 0x40000040 ;  /* 0x40000040ff0d7424 */ /* 0x000fe200078e00ff */
[----:B------:R-:W-:Y:S02]  /*6630*/  WARPGROUP.DEPBAR.LE gsb0, 0x0 ;  /* 0x00008000000079c5 */ /* 0x000fe40000010000 */
[----:B------:R-:W-:-:S09]  /*6640*/  WARPGROUP.ARRIVE ;  /* 0x00000000000079c5 */ /* 0x000fd20000000000 */
        /* <DEDUP_REMOVED lines=16> */
[C---:B------:R-:W-:Y:S01]  /*6750*/  VIADD R12, R10.reuse, 0x300 ;  /* 0x000003000a0c7836 */ /* 0x040fe20000000000 */
[----:B------:R-:W-:Y:S01]  /*6760*/  R2UR UR7, R13 ;  /* 0x000000000d0772ca */ /* 0x000fe200000e0000 */
[----:B------:R-:W-:Y:S02]  /*6770*/  IMAD.MOV.U32 R13, RZ, RZ, 0x40000040 ;  /* 0x40000040ff0d7424 */ /* 0x000fe400078e00ff */
[----:B------:R-:W-:Y:S01]  /*6780*/  VIADD R10, R10, 0x380 ;  /* 0x000003800a0a7836 */ /* 0x000fe20000000000 */
[----:B------:R-:W-:Y:S02]  /*6790*/  WARPGROUP.DEPBAR.LE gsb0, 0x0 ;  /* 0x00008000000079c5 */ /* 0x000fe40000010000 */
[----:B------:R-:W-:-:S07]  /*67a0*/  WARPGROUP.ARRIVE ;  /* 0x00000000000079c5 */ /* 0x000fce0000000000 */
[----:B------:R-:W-:Y:S01]  /*67b0*/  HGMMA.64x128x16.F32 R24, R156, gdesc[UR4].tnspB, R24, gsb0 ;  /* 0x41e000049c187df0 */ /* 0x000fe20008000818 */
[----:B------:R-:W-:Y:S02]  /*67c0*/  R2UR UR6, R12 ;  /* 0x000000000c0672ca */ /* 0x000fe400000e0000 */
[----:B------:R-:W-:Y:S01]  /*67d0*/  R2UR UR7, R13 ;  /* 0x000000000d0772ca */ /* 0x000fe200000e0000 */
[----:B------:R-:W-:Y:S02]  /*67e0*/  VIADD R13, R2, 0x1 ;  /* 0x00000001020d7836 */ /* 0x000fe40000000000 */
[----:B------:R-:W-:-:S03]  /*67f0*/  IMAD.MOV.U32 R2, RZ, RZ, RZ ;  /* 0x000000ffff027224 */ /* 0x000fc600078e00ff */
[----:B------:R-:W-:-:S03]  /*6800*/  ISETP.NE.AND P2, PT, R13, 0x2, PT ;  /* 0x000000020d00780c */ /* 0x000fc60003f45270 */
[----:B------:R-:W-:Y:S01]  /*6810*/  @P0 MUFU.RCP R2, R15 ;  /* 0x0000000f00020308 */ /* 0x000fe20000001000 */
[----:B------:R-:W-:-:S04]  /*6820*/  SEL R5, RZ, 0x1, P2 ;  /* 0x00000001ff057807 */ /* 0x000fc80001000000 */
[----:B------:R-:W-:Y:S01]  /*6830*/  LOP3.LUT R16, R16, R5, RZ, 0x3c, !PT ;  /* 0x0000000510107212 */ /* 0x000fe200078e3cff */
[----:B------:R-:W-:Y:S02]  /*6840*/  WARPGROUP.DEPBAR.LE gsb0, 0x0 ;  /* 0x00008000000079c5 */ /* 0x000fe40000010000 */
[----:B------:R-:W-:-:S06]  /*6850*/  WARPGROUP.ARRIVE ;  /* 0x00000000000079c5 */ /* 0x000fcc0000000000 */
[----:B------:R-:W-:Y:S01]  /*6860*/  HGMMA.64x128x16.F32 R24, R160, gdesc[UR4].tnspB, R24, gsb0 ;  /* 0x41e00004a0187df0 */ /* 0x000fe20008000818 */
[----:B------:R-:W-:Y:S02]  /*6870*/  R2UR UR6, R10 ;  /* 0x000000000a0672ca */ /* 0x000fe400000e0000 */
[----:B------:R-:W-:Y:S01]  /*6880*/  R2UR UR7, R11 ;  /* 0x000000000b0772ca */ /* 0x000fe200000e0000 */
[----:B------:R-:W0:Y:S01]  /*6890*/  @P0 MUFU.LG2 R10, R15 ;  /* 0x0000000f000a0308 */ /* 0x000e220000000c00 */
[----:B------:R-:W1:Y:S01]  /*68a0*/  SHFL.BFLY PT, R11, R8, 0x1, 0x1f ;  /* 0x0c201f00080b7f89 */ /* 0x000e6200000e0000 */
[----:B0-----:R-:W-:-:S04]  /*68b0*/  @P0 FMUL.FTZ R5, R10, 0.69314718246459960938 ;  /* 0x3f3172180a050820 */ /* 0x001fc80000410000 */
[----:B------:R-:W-:Y:S01]  /*68c0*/  @P0 FFMA.FTZ R20, R6, R3, R5 ;  /* 0x0000000306140223 */ /* 0x000fe20000010005 */
[----:B------:R-:W-:Y:S01]  /*68d0*/  PLOP3.LUT P0, PT, PT, PT, PT, 0x8, 0x0 ;  /* 0x000000000000781c */ /* 0x000fe20003f0e170 */
[----:B-1----:R-:W-:Y:S01]  /*68e0*/  FADD.FTZ R21, R8, R11 ;  /* 0x0000000b08157221 */ /* 0x002fe20000010000 */
[----:B------:R-:W-:-:S04]  /*68f0*/  IMAD.MOV.U32 R11, RZ, RZ, RZ ;  /* 0x000000ffff0b7224 */ /* 0x000fc800078e00ff */
[----:B------:R-:W-:-:S13]  /*6900*/  FSETP.NE.FTZ.AND P3, PT, R21, RZ, PT ;  /* 0x000000ff1500720b */ /* 0x000fda0003f75000 */
[----:B------:R-:W0:Y:S01]  /*6910*/  @P3 MUFU.LG2 R12, R21 ;  /* 0x00000015000c3308 */ /* 0x000e220000000c00 */
[----:B------:R-:W-:-:S07]  /*6920*/  @P3 FMUL.FTZ R89, R4, 0.69314718246459960938 ;  /* 0x3f31721804593820 */ /* 0x000fce0000410000 */
[----:B------:R-:W1:Y:S01]  /*6930*/  @P3 MUFU.RCP R11, R21 ;  /* 0x00000015000b3308 */ /* 0x000e620000001000 */
[----:B0-----:R-:W-:-:S04]  /*6940*/  @P3 FMUL.FTZ R12, R12, 0.69314718246459960938 ;  /* 0x3f3172180c0c3820 */ /* 0x001fc80000410000 */
[----:B------:R-:W-:Y:S01]  /*6950*/  @P3 FFMA.FTZ R0, R89, R9, R12 ;  /* 0x0000000959003223 */ /* 0x000fe2000001000c */
[----:B------:R-:W-:Y:S02]  /*6960*/  WARPGROUP.DEPBAR.LE gsb0, 0x0 ;  /* 0x00008000000079c5 */ /* 0x000fe40000010000 */
[----:B------:R-:W-:-:S06]  /*6970*/  WARPGROUP.ARRIVE ;  /* 0x00000000000079c5 */ /* 0x000fcc0000000000 */
[----:B------:R-:W-:Y:S03]  /*6980*/  HGMMA.64x128x16.F32 R24, R164, gdesc[UR4].tnspB, R24, gsb0 ;  /* 0x41e00004a4187df0 */ /* 0x000fe60008000818 */
[----:B------:R-:W-:Y:S02]  /*6990*/  WARPGROUP.DEPBAR.LE gsb0, 0x0 ;  /* 0x00008000000079c5 */ /* 0x000fe40000010000 */
[-C--:B------:R-:W-:Y:S01]  /*69a0*/  FMUL.FTZ R95, R24, R2.reuse ;  /* 0x00000002185f7220 */ /* 0x080fe20000410000 */
[-C--:B------:R-:W-:Y:S01]  /*69b0*/  FMUL.FTZ R89, R33, R2.reuse ;  /* 0x0000000221597220 */ /* 0x080fe20000410000 */
[-C--:B------:R-:W-:Y:S01]  /*69c0*/  FMUL.FTZ R88, R36, R2.reuse ;  /* 0x0000000224587220 */ /* 0x080fe20000410000 */
[----:B------:R0:W-:Y:S01]  /*69d0*/  @!P1 SYNCS.ARRIVE.TRANS64.RED.A1T0 RZ, [R7+URZ], RZ ;  /* 0x000000ff07ff99a7 */ /* 0x0001e2000810043f */
        /* <DEDUP_REMOVED lines=29> */
[-C--:B-1----:R-:W-:Y:S01]  /*6bb0*/  FMUL.FTZ R93, R26, R11.reuse ;  /* 0x0000000b1a5d7220 */ /* 0x082fe20000410000 */
[-C--:B------:R-:W-:Y:S01]  /*6bc0*/  FMUL.FTZ R10, R27, R11.reuse ;  /* 0x0000000b1b0a7220 */ /* 0x080fe20000410000 */
[-C--:B------:R-:W-:Y:S01]  /*6bd0*/  FMUL.FTZ R8, R30, R11.reuse ;  /* 0x0000000b1e087220 */ /* 0x080fe20000410000 */
[-C--:B0-----:R-:W-:Y:S01]  /*6be0*/  FMUL.FTZ R7, R31, R11.reuse ;  /* 0x0000000b1f077220 */ /* 0x081fe20000410000 */
        /* <DEDUP_REMOVED lines=28> */
[----:B------:R-:W-:-:S07]  /*6db0*/  SEL R2, R13, RZ, P2 ;  /* 0x000000ff0d027207 */ /* 0x000fce0001000000 */
.L_x_368:
[----:B------:R-:W0:Y:S01]  /*6dc0*/  S2R R4, SR_CgaCtaId ;  /* 0x0000000000047919 */ /* 0x000e220000008800 */
[----:B------:R-:W-:Y:S01]  /*6dd0*/  MOV R3, 0x400 ;  /* 0x0000040000037802 */ /* 0x000fe20000000f00 */
[----:B------:R-:W-:Y:S01]  /*6de0*/  BSSY B0, `(.L_x_390) ;  /* 0x000022f000007945 */ /* 0x000fe20003800000 */
[----:B------:R-:W-:Y:S02]  /*6df0*/  BAR.SYNC.DEFER_BLOCKING 0x5, 0x180 ;  /* 0x0146000000007b1d */ /* 0x000fe40000010000 */
[----:B0-----:R-:W-:-:S05]  /*6e00*/  LEA R3, R4, R3, 0x18 ;  /* 0x0000000304037211 */ /* 0x001fca00078ec0ff */
[----:B------:R-:W0:Y:S02]  /*6e10*/  LDS.128 R44, [R3+0x348d0] ;  /* 0x0348d000032c7984 */ /* 0x000e240000000c00 */
[----:B0-----:R-:W-:Y:S02]  /*6e20*/  R2UR UR6, R45 ;  /* 0x000000002d0672ca */ /* 0x001fe400000e0000 */
[----:B------:R-:W-:Y:S01]  /*6e30*/  R2UR UR5, R46 ;  /* 0x000000002e0572ca */ /* 0x000fe200000e0000 */
[----:B------:R-:W-:Y:S06]  /*6e40*/  BAR.ARV 0x4, 0x180 ;  /* 0x0106000000007b1d */ /* 0x000fec0000002000 */
[----:B------:R-:W-:Y:S08]  /*6e50*/  @P0 BRA `(.L_x_391) ;  /* 0x0000001400740947 */ /* 0x000ff00003800000 */
[----:B------:R-:W0:Y:S01]  /*6e60*/  S2R R4, SR_SWINHI ;  /* 0x0000000000047919 */ /* 0x000e220000002f00 */
[----:B------:R-:W-:Y:S01]  /*6e70*/  F2FP.F16.F32.PACK_AB R7, R7, R8 ;  /* 0x000000080707723e */ /* 0x000fe200000000ff */
[----:B------:R-:W-:Y:S01]  /*6e80*/  ULDC.64 UR8, c[0x0][0xc00] ;  /* 0x0003000000087ab9 */ /* 0x000fe20000000a00 */
[----:B------:R-:W-:Y:S01]  /*6e90*/  F2FP.F16.F32.PACK_AB R6, R6, R91 ;  /* 0x0000005b0606723e */ /* 0x000fe200000000ff */
[----:B------:R-:W-:Y:S01]  /*6ea0*/  UISETP.NE.U32.AND UP0, UPT, UR8, URZ, UPT ;  /* 0x0000003f0800728c */ /* 0x000fe2000bf05070 */
[----:B------:R-:W-:Y:S01]  /*6eb0*/  F2FP.F16.F32.PACK_AB R64, R65, R64 ;  /* 0x000000404140723e */ /* 0x000fe200000000ff */
[----:B------:R-:W-:Y:S01]  /*6ec0*/  ULDC.64 UR10, c[0x0][0x208] ;  /* 0x00008200000a7ab9 */ /* 0x000fe20000000a00 */
[----:B------:R-:W-:Y:S01]  /*6ed0*/  F2FP.F16.F32.PACK_AB R65, R67, R66 ;  /* 0x000000424341723e */ /* 0x000fe200000000ff */
[----:B------:R-:W-:Y:S01]  /*6ee0*/  UISETP.NE.AND.EX UP0, UPT, UR9, URZ, UPT, UP0 ;  /* 0x0000003f0900728c */ /* 0x000fe2000bf05300 */
[----:B------:R-:W-:Y:S02]  /*6ef0*/  F2FP.F16.F32.PACK_AB R72, R73, R72 ;  /* 0x000000484948723e */ /* 0x000fe400000000ff */
[----:B------:R-:W-:Y:S01]  /*6f00*/  F2FP.F16.F32.PACK_AB R66, R69, R68 ;  /* 0x000000444542723e */ /* 0x000fe200000000ff */
[----:B------:R-:W-:Y:S01]  /*6f10*/  ULDC.64 UR8, c[0x0][0xc00] ;  /* 0x0003000000087ab9 */ /* 0x000fe20000000a00 */
[----:B------:R-:W-:Y:S01]  /*6f20*/  F2FP.F16.F32.PACK_AB R67, R71, R70 ;  /* 0x000000464743723e */ /* 0x000fe200000000ff */
[----:B------:R-:W-:Y:S01]  /*6f30*/  UIMAD.WIDE UR8, UR61, 0x4, UR8 ;  /* 0x000000043d0878a5 */ /* 0x000fe2000f8e0208 */
[----:B------:R-:W-:-:S02]  /*6f40*/  F2FP.F16.F32.PACK_AB R73, R75, R74 ;  /* 0x0000004a4b49723e */ /* 0x000fc400000000ff */
[----:B------:R-:W-:Y:S02]  /*6f50*/  F2FP.F16.F32.PACK_AB R80, R81, R80 ;  /* 0x000000505150723e */ /* 0x000fe400000000ff */
[----:B------:R-:W-:Y:S02]  /*6f60*/  F2FP.F16.F32.PACK_AB R74, R77, R76 ;  /* 0x0000004c4d4a723e */ /* 0x000fe400000000ff */
[----:B------:R-:W-:Y:S02]  /*6f70*/  F2FP.F16.F32.PACK_AB R75, R79, R78 ;  /* 0x0000004e4f4b723e */ /* 0x000fe400000000ff */
[----:B------:R-:W-:Y:S02]  /*6f80*/  F2FP.F16.F32.PACK_AB R81, R83, R82 ;  /* 0x000000525351723e */ /* 0x000fe400000000ff */
[----:B------:R-:W-:Y:S02]  /*6f90*/  F2FP.F16.F32.PACK_AB R82, R85, R84 ;  /* 0x000000545552723e */ /* 0x000fe400000000ff */
[----:B------:R-:W-:-:S02]  /*6fa0*/  F2FP.F16.F32.PACK_AB R83, R87, R86 ;  /* 0x000000565753723e */ /* 0x000fc400000000ff */
[----:B------:R-:W-:Y:S02]  /*6fb0*/  R2UR UR4, R185 ;  /* 0x00000000b90472ca */ /* 0x000fe400000e0000 */
[----:B------:R-:W-:Y:S02]  /*6fc0*/  R2UR UR12, R23 ;  /* 0x00000000170c72ca */ /* 0x000fe400000e0000 */
[----:B------:R-:W-:Y:S02]  /*6fd0*/  MOV R28, R3 ;  /* 0x00000003001c7202 */ /* 0x000fe40000000f00 */
[----:B0-----:R-:W-:-:S03]  /*6fe0*/  MOV R29, R4 ;  /* 0x00000004001d7202 */ /* 0x001fc60000000f00 */
[----:B------:R-:W-:-:S03]  /*6ff0*/  IMAD.WIDE R4, R192, 0x2, R28 ;  /* 0x00000002c0047825 */ /* 0x000fc600078e021c */
[C---:B------:R-:W-:Y:S02]  /*7000*/  LOP3.LUT R9, R4.reuse, 0x380, RZ, 0xc0, !PT ;  /* 0x0000038004097812 */ /* 0x040fe400078ec0ff */
[C---:B------:R-:W-:Y:S02]  /*7010*/  IADD3 R97, P5, R4.reuse, 0x40, RZ ;  /* 0x0000004004617810 */ /* 0x040fe40007fbe0ff */
[C---:B------:R-:W-:Y:S02]  /*7020*/  IADD3 R99, P4, R4.reuse, 0x60, RZ ;  /* 0x0000006004637810 */ /* 0x040fe40007f9e0ff */
[----:B------:R-:W-:Y:S01]  /*7030*/  SHF.R.U64 R9, R9, 0x3, RZ ;  /* 0x0000000309097819 */ /* 0x000fe200000012ff */
[--C-:B------:R-:W-:Y:S01]  /*7040*/  IMAD.X R27, RZ, RZ, R5.reuse, P5 ;  /* 0x000000ffff1b7224 */ /* 0x100fe200028e0605 */
[C---:B------:R-:W-:Y:S01]  /*7050*/  IADD3 R45, P6, R4.reuse, 0x20, RZ ;  /* 0x00000020042d7810 */ /* 0x040fe20007fde0ff */
[----:B------:R-:W-:Y:S01]  /*7060*/  IMAD.X R15, RZ, RZ, R5, P4 ;  /* 0x000000ffff0f7224 */ /* 0x000fe200020e0605 */
[----:B------:R-:W-:-:S02]  /*7070*/  IADD3 R101, P3, R4, 0x4000, RZ ;  /* 0x0000400004657810 */ /* 0x000fc40007f7e0ff */
[C---:B------:R-:W-:Y:S01]  /*7080*/  IADD3 R103, P2, R4.reuse, 0x4020, RZ ;  /* 0x0000402004677810 */ /* 0x040fe20007f5e0ff */
[--C-:B------:R-:W-:Y:S01]  /*7090*/  IMAD.X R31, RZ, RZ, R5.reuse, P6 ;  /* 0x000000ffff1f7224 */ /* 0x100fe200030e0605 */
[C---:B------:R-:W-:Y:S01]  /*70a0*/  IADD3 R105, P1, R4.reuse, 0x4040, RZ ;  /* 0x0000404004697810 */ /* 0x040fe20007f3e0ff */
[--C-:B------:R-:W-:Y:S01]  /*70b0*/  IMAD.X R13, RZ, RZ, R5.reuse, P3 ;  /* 0x000000ffff0d7224 */ /* 0x100fe200018e0605 */
[----:B------:R-:W-:Y:S01]  /*70c0*/  BAR.SYNC.DEFER_BLOCKING 0x1, 0x100 ;  /* 0x0044000000007b1d */ /* 0x000fe20000010000 */
[----:B------:R-:W-:Y:S01]  /*70d0*/  IADD3 R107, P0, R4, 0x4060, RZ ;  /* 0x00004060046b7810 */ /* 0x000fe20007f1e0ff */
[--C-:B------:R-:W-:Y:S01]  /*70e0*/  IMAD.X R11, RZ, RZ, R5.reuse, P2 ;  /* 0x000000ffff0b7224 */ /* 0x100fe200010e0605 */
[----:B------:R-:W-:Y:S02]  /*70f0*/  LOP3.LUT R14, R97, 0x380, RZ, 0xc0, !PT ;  /* 0x00000380610e7812 */ /* 0x000fe400078ec0ff */
[----:B------:R-:W-:Y:S01]  /*7100*/  LOP3.LUT R4, R9, R4, RZ, 0x3c, !PT ;  /* 0x0000000409047212 */ /* 0x000fe200078e3cff */
[--C-:B------:R-:W-:Y:S01]  /*7110*/  IMAD.X R9, RZ, RZ, R5.reuse, P1 ;  /* 0x000000ffff097224 */ /* 0x100fe200008e0605 */
[----:B------:R-:W-:Y:S01]  /*7120*/  LOP3.LUT R44, R99, 0x380, RZ, 0xc0, !PT ;  /* 0x00000380632c7812 */ /* 0x000fe200078ec0ff */
[----:B------:R-:W-:Y:S01]  /*7130*/  IMAD.X R25, RZ, RZ, R5, P0 ;  /* 0x000000ffff197224 */ /* 0x000fe200000e0605 */
[----:B------:R-:W-:-:S02]  /*7140*/  SHF.R.U64 R14, R14, 0x3, RZ ;  /* 0x000000030e0e7819 */ /* 0x000fc400000012ff */
[----:B------:R-:W-:Y:S02]  /*7150*/  SHF.R.U64 R44, R44, 0x3, RZ ;  /* 0x000000032c2c7819 */ /* 0x000fe400000012ff */
[----:B------:R-:W-:Y:S02]  /*7160*/  MOV R92, R4 ;  /* 0x00000004005c7202 */ /* 0x000fe40000000f00 */
[----:B------:R-:W-:Y:S02]  /*7170*/  LOP3.LUT R12, R45, 0x380, RZ, 0xc0, !PT ;  /* 0x000003802d0c7812 */ /* 0x000fe400078ec0ff */
[----:B------:R-:W-:Y:S02]  /*7180*/  F2FP.F16.F32.PACK_AB R4, R24, R95 ;  /* 0x0000005f1804723e */ /* 0x000fe400000000ff */
[----:B------:R-:W-:Y:S02]  /*7190*/  F2FP.F16.F32.PACK_AB R5, R10, R93 ;  /* 0x0000005d0a05723e */ /* 0x000fe400000000ff */
[----:B------:R-:W-:-:S02]  /*71a0*/  LOP3.LUT R10, R103, 0x380, RZ, 0xc0, !PT ;  /* 0x00000380670a7812 */ /* 0x000fc400078ec0ff */
[----:B------:R-:W-:Y:S01]  /*71b0*/  LOP3.LUT R24, R105, 0x380, RZ, 0xc0, !PT ;  /* 0x0000038069187812 */ /* 0x000fe200078ec0ff */
[----:B------:R0:W-:Y:S01]  /*71c0*/  STSM.16.M88.4 [R92], R4 ;  /* 0x000000045c007844 */ /* 0x0001e20000000200 */
[----:B------:R-:W-:Y:S02]  /*71d0*/  LOP3.LUT R26, R14, R97, RZ, 0x3c, !PT ;  /* 0x000000610e1a7212 */ /* 0x000fe400078e3cff */
[----:B------:R-:W-:Y:S02]  /*71e0*/  LOP3.LUT R46, R101, 0x380, RZ, 0xc0, !PT ;  /* 0x00000380652e7812 */ /* 0x000fe400078ec0ff */
[----:B------:R-:W-:Y:S02]  /*71f0*/  LOP3.LUT R14, R44, R99, RZ, 0x3c, !PT ;  /* 0x000000632c0e7212 */ /* 0x000fe400078e3cff */
[----:B------:R-:W-:Y:S02]  /*7200*/  SHF.R.U64 R12, R12, 0x3, RZ ;  /* 0x000000030c0c7819 */ /* 0x000fe400000012ff */
[----:B------:R-:W-:-:S02]  /*7210*/  LOP3.LUT R44, R107, 0x380, RZ, 0xc0, !PT ;  /* 0x000003806b2c7812 */ /* 0x000fc400078ec0ff */
[----:B------:R-:W-:Y:S02]  /*7220*/  SHF.R.U64 R10, R10, 0x3, RZ ;  /* 0x000000030a0a7819 */ /* 0x000fe400000012ff */
[----:B------:R-:W-:Y:S02]  /*7230*/  SHF.R.U64 R24, R24, 0x3, RZ ;  /* 0x0000000318187819 */ /* 0x000fe400000012ff */
[----:B------:R-:W-:Y:S02]  /*7240*/  SHF.R.U64 R46, R46, 0x3, RZ ;  /* 0x000000032e2e7819 */ /* 0x000fe400000012ff */
[----:B------:R-:W-:Y:S02]  /*7250*/  LOP3.LUT R30, R12, R45, RZ, 0x3c, !PT ;  /* 0x0000002d0c1e7212 */ /* 0x000fe400078e3cff */
[----:B------:R-:W-:Y:S02]  /*7260*/  SHF.R.U64 R44, R44, 0x3, RZ ;  /* 0x000000032c2c7819 */ /* 0x000fe400000012ff */
[----:B------:R-:W-:-:S02]  /*7270*/  LOP3.LUT R10, R10, R103, RZ, 0x3c, !PT ;  /* 0x000000670a0a7212 */ /* 0x000fc400078e3cff */
[----:B------:R-:W-:Y:S02]  /*7280*/  LOP3.LUT R8, R24, R105, RZ, 0x3c, !PT ;  /* 0x0000006918087212 */ /* 0x000fe400078e3cff */
[----:B------:R-:W-:Y:S02]  /*7290*/  LOP3.LUT R12, R46, R101, RZ, 0x3c, !PT ;  /* 0x000000652e0c7212 */ /* 0x000fe400078e3cff */
[----:B------:R-:W-:Y:S02]  /*72a0*/  LOP3.LUT R24, R44, R107, RZ, 0x3c, !PT ;  /* 0x0000006b2c187212 */ /* 0x000fe400078e3cff */
[----:B------:R-:W-:Y:S02]  /*72b0*/  MOV R91, R30 ;  /* 0x0000001e005b7202 */ /* 0x000fe40000000f00 */
[----:B------:R-:W-:Y:S02]  /*72c0*/  MOV R31, R10 ;  /* 0x0000000a001f7202 */ /* 0x000fe40000000f00 */
[----:B------:R-:W-:-:S02]  /*72d0*/  MOV R30, R8 ;  /* 0x00000008001e7202 */ /* 0x000fc40000000f00 */
[----:B------:R-:W-:Y:S02]  /*72e0*/  F2FP.F16.F32.PACK_AB R8, R89, R90 ;  /* 0x0000005a5908723e */ /* 0x000fe400000000ff */
[----:B------:R-:W-:Y:S02]  /*72f0*/  F2FP.F16.F32.PACK_AB R9, R35, R34 ;  /* 0x000000222309723e */ /* 0x000fe400000000ff */
[----:B------:R-:W-:Y:S02]  /*7300*/  F2FP.F16.F32.PACK_AB R10, R37, R88 ;  /* 0x00000058250a723e */ /* 0x000fe400000000ff */
[----:B------:R-:W-:Y:S02]  /*7310*/  F2FP.F16.F32.PACK_AB R11, R39, R38 ;  /* 0x00000026270b723e */ /* 0x000fe400000000ff */
[----:B------:R-:W-:Y:S02]  /*7320*/  MOV R46, R26 ;  /* 0x0000001a002e7202 */ /* 0x000fe40000000f00 */
[----:B------:R-:W-:Y:S01]  /*7330*/  MOV R45, R14 ;  /* 0x0000000e002d7202 */ /* 0x000fe20000000f00 */
[----:B------:R-:W-:Y:S01]  /*7340*/  STSM.16.M88.4 [R91], R8 ;  /* 0x000000085b007844 */ /* 0x000fe20000000200 */
[----:B------:R-:W-:-:S02]  /*7350*/  MOV R44, R12 ;  /* 0x0000000c002c7202 */ /* 0x000fc40000000f00 */
[----:B0-----:R-:W-:Y:S02]  /*7360*/  F2FP.F16.F32.PACK_AB R4, R41, R40 ;  /* 0x000000282904723e */ /* 0x001fe400000000ff */
[----:B------:R-:W-:Y:S02]  /*7370*/  F2FP.F16.F32.PACK_AB R5, R43, R42 ;  /* 0x0000002a2b05723e */ /* 0x000fe400000000ff */
[----:B------:R-:W-:Y:S02]  /*7380*/  F2FP.F16.F32.PACK_AB R6, R33, R36 ;  /* 0x000000242106723e */ /* 0x000fe400000000ff */
[----:B------:R-:W-:Y:S02]  /*7390*/  F2FP.F16.F32.PACK_AB R7, R21, R32 ;  /* 0x000000201507723e */ /* 0x000fe400000000ff */
[----:B------:R-:W-:Y:S02]  /*73a0*/  F2FP.F16.F32.PACK_AB R12, R49, R48 ;  /* 0x00000030310c723e */ /* 0x000fe400000000ff */
[----:B------:R-:W-:Y:S01]  /*73b0*/  F2FP.F16.F32.PACK_AB R13, R51, R50 ;  /* 0x00000032330d723e */ /* 0x000fe200000000ff */
[----:B------:R0:W-:Y:S01]  /*73c0*/  STSM.16.M88.4 [R46], R4 ;  /* 0x000000042e007844 */ /* 0x0001e20000000200 */
[----:B------:R-:W-:-:S02]  /*73d0*/  F2FP.F16.F32.PACK_AB R14, R53, R52 ;  /* 0x00000034350e723e */ /* 0x000fc400000000ff */
[----:B------:R-:W-:Y:S02]  /*73e0*/  F2FP.F16.F32.PACK_AB R15, R55, R54 ;  /* 0x00000036370f723e */ /* 0x000fe400000000ff */
[----:B------:R-:W-:Y:S02]  /*73f0*/  MOV R21, R24 ;  /* 0x0000001800157202 */ /* 0x000fe40000000f00 */
[----:B------:R-:W-:Y:S01]  /*7400*/  F2FP.F16.F32.PACK_AB R24, R57, R56 ;  /* 0x000000383918723e */ /* 0x000fe200000000ff */
[----:B------:R1:W-:Y:S01]  /*7410*/  STSM.16.M88.4 [R45], R12 ;  /* 0x0000000c2d007844 */ /* 0x0003e20000000200 */
[----:B------:R-:W-:Y:S02]  /*7420*/  F2FP.F16.F32.PACK_AB R25, R59, R58 ;  /* 0x0000003a3b19723e */ /* 0x000fe400000000ff */
[----:B------:R-:W-:Y:S02]  /*7430*/  F2FP.F16.F32.PACK_AB R26, R61, R60 ;  /* 0x0000003c3d1a723e */ /* 0x000fe400000000ff */
[----:B------:R-:W-:-:S02]  /*7440*/  F2FP.F16.F32.PACK_AB R27, R63, R62 ;  /* 0x0000003e3f1b723e */ /* 0x000fc400000000ff */
[----:B------:R-:W-:Y:S01]  /*7450*/  PLOP3.LUT P0, PT, PT, PT, UP0, 0x80, 0x0 ;  /* 0x000000000000781c */ /* 0x000fe20003f0f008 */
[----:B0-----:R-:W-:Y:S01]  /*7460*/  IMAD.U32 R4, RZ, RZ, UR8 ;  /* 0x00000008ff047e24 */ /* 0x001fe2000f8e00ff */
[----:B------:R-:W0:Y:S01]  /*7470*/  LDC R46, c[0x0][0xbe8] ;  /* 0x0002fa00ff2e7b82 */ /* 0x000e220000000800 */
[----:B------:R2:W-:Y:S01]  /*7480*/  STSM.16.M88.4 [R44], R24 ;  /* 0x000000182c007844 */ /* 0x0005e20000000200 */
[----:B------:R-:W-:Y:S01]  /*7490*/  IMAD.U32 R5, RZ, RZ, UR9 ;  /* 0x00000009ff057e24 */ /* 0x000fe2000f8e00ff */
[----:B------:R-:W-:Y:S02]  /*74a0*/  ULDC.64 UR8, c[0x0][0xc08] ;  /* 0x0003020000087ab9 */ /* 0x000fe40000000a00 */
[----:B------:R2:W-:Y:S04]  /*74b0*/  STSM.16.M88.4 [R31], R64 ;  /* 0x000000401f007844 */ /* 0x0005e80000000200 */
[----:B------:R2:W-:Y:S04]  /*74c0*/  STSM.16.M88.4 [R30], R72 ;  /* 0x000000481e007844 */ /* 0x0005e80000000200 */
[----:B------:R2:W-:Y:S01]  /*74d0*/  STSM.16.M88.4 [R21], R80 ;  /* 0x0000005015007844 */ /* 0x0005e20000000200 */
[----:B------:R-:W-:Y:S06]  /*74e0*/  BAR.SYNC.DEFER_BLOCKING 0x1, 0x100 ;  /* 0x0044000000007b1d */ /* 0x000fec0000010000 */
[----:B------:R-:W3:Y:S01]  /*74f0*/  @P0 LDG.E R6, desc[UR10][R4.64] ;  /* 0x0000000a04060981 */ /* 0x000ee2000c1e1900 */
[----:B0-----:R-:W-:Y:S01]  /*7500*/  ISETP.NE.AND P1, PT, R46, 0x1, PT ;  /* 0x000000012e00780c */ /* 0x001fe20003f25270 */
[----:B------:R-:W-:Y:S01]  /*7510*/  UISETP.NE.U32.AND UP1, UPT, UR8, URZ, UPT ;  /* 0x0000003f0800728c */ /* 0x000fe2000bf25070 */
[----:B-1----:R-:W-:Y:S01]  /*7520*/  IMAD.U32 R12, RZ, RZ, UR12 ;  /* 0x0000000cff0c7e24 */ /* 0x002fe2000f8e00ff */
[----:B------:R-:W-:-:S02]  /*7530*/  ULDC UR7, c[0x0][0xa88] ;  /* 0x0002a20000077ab9 */ /* 0x000fc40000000800 */
[----:B------:R-:W-:Y:S01]  /*7540*/  UISETP.NE.AND.EX UP1, UPT, UR9, URZ, UPT, UP1 ;  /* 0x0000003f0900728c */ /* 0x000fe2000bf25310 */
[----:B------:R-:W-:-:S05]  /*7550*/  IMAD.U32 R7, RZ, RZ, UR7 ;  /* 0x00000007ff077e24 */ /* 0x000fca000f8e00ff */
[----:B------:R-:W-:Y:S02]  /*7560*/  PLOP3.LUT P2, PT, PT, PT, UP1, 0x80, 0x0 ;  /* 0x000000000000781c */ /* 0x000fe40003f4f018 */
[----:B------:R-:W0:Y:S03]  /*7570*/  @P1 LDC R8, c[0x0][0xbec] ;  /* 0x0002fb00ff081b82 */ /* 0x000e260000000800 */
[----:B------:R-:W-:-:S04]  /*7580*/  @UP1 ULEA UR8, UP2, UR61, UR8, 0x2 ;  /* 0x000000083d081291 */ /* 0x000fc8000f84103f */
[----:B------:R-:W-:Y:S01]  /*7590*/  @UP1 ULEA.HI.X UR9, UR61, UR9, UR4, 0x2, UP2 ;  /* 0x000000093d091291 */ /* 0x000fe200090f1404 */
[----:B------:R-:W1:Y:S01]  /*75a0*/  @P1 LDC R10, c[0x0][0xbf0] ;  /* 0x0002fc00ff0a1b82 */ /* 0x000e620000000800 */
[----:B------:R-:W-:Y:S01]  /*75b0*/  IMAD.U32 R14, RZ, RZ, UR8 ;  /* 0x00000008ff0e7e24 */ /* 0x000fe2000f8e00ff */
[----:B------:R-:W-:-:S03]  /*75c0*/  UMOV UR4, URZ ;  /* 0x0000003f00047c82 */ /* 0x000fc60008000000 */
[----:B------:R-:W-:-:S05]  /*75d0*/  IMAD.U32 R15, RZ, RZ, UR9 ;  /* 0x00000009ff0f7e24 */ /* 0x000fca000f8e00ff */
[----:B------:R2:W5:Y:S01]  /*75e0*/  @P2 LDG.E R7, desc[UR10][R14.64] ;  /* 0x0000000a0e072981 */ /* 0x000562000c1e1900 */
[----:B---3--:R-:W-:Y:S01]  /*75f0*/  @P0 R2UR UR4, R6 ;  /* 0x00000000060402ca */ /* 0x008fe200000e0000 */
[----:B012---:R-:W-:-:S14]  /*7600*/  @P2 BRA `(.L_x_392) ;  /* 0x0000000000142947 */ /* 0x007fdc0003800000 */
[----:B------:R-:W-:Y:S05]  /*7610*/  @!P0 BRA `(.L_x_392) ;  /* 0x0000000000108947 */ /* 0x000fea0003800000 */
[----:B------:R-:W-:Y:S02]  /*7620*/  ULDC.64 UR8, c[0x0][0x208] ;  /* 0x0000820000087ab9 */ /* 0x000fe40000000a00 */
[----:B------:R-:W2:Y:S04]  /*7630*/  LDG.E R6, desc[UR8][R4.64] ;  /* 0x0000000804067981 */ /* 0x000ea8000c1e1900 */
[----:B-----5:R-:W2:Y:S02]  /*7640*/  LDG.E R7, desc[UR8][R4.64+0x4] ;  /* 0x0000040804077981 */ /* 0x020ea4000c1e1900 */
[----:B--2---:R-:W-:-:S07]  /*7650*/  IMAD.IADD R7, R7, 0x1, -R6 ;  /* 0x0000000107077824 */ /* 0x004fce00078e0a06 */
.L_x_392:
[----:B------:R-:W-:Y:S01]  /*7660*/  R2UR UR17, R22 ;  /* 0x00000000161172ca */ /* 0x000fe200000e0000 */
[----:B------:R-:W-:Y:S01]  /*7670*/  ULDC.64 UR12, c[0x0][0xb90] ;  /* 0x0002e400000c7ab9 */ /* 0x000fe20000000a00 */
[----:B------:R-:W-:Y:S01]  /*7680*/  R2UR UR15, R185 ;  /* 0x00000000b90f72ca */ /* 0x000fe200000e0000 */
[----:B------:R-:W-:Y:S01]  /*7690*/  USHF.R.S32.HI UR11, URZ, 0x1f, UR4 ;  /* 0x0000001f3f0b7899 */ /* 0x000fe20008011404 */
[----:B------:R-:W-:Y:S01]  /*76a0*/  IMAD R11, R12, 0x80, R191 ;  /* 0x000000800c0b7824 */ /* 0x000fe200078e02bf */
[----:B------:R-:W-:Y:S01]  /*76b0*/  UMOV UR10, UR4 ;  /* 0x00000004000a7c82 */ /* 0x000fe20008000000 */
[----:B------:R-:W-:Y:S01]  /*76c0*/  USEL UR61, UR61, URZ, !UP0 ;  /* 0x0000003f3d3d7287 */ /* 0x000fe2000c000000 */
[----:B------:R-:W-:Y:S01]  /*76d0*/  R2UR UR16, R23 ;  /* 0x00000000171072ca */ /* 0x000fe200000e0000 */
[----:B------:R-:W-:Y:S01]  /*76e0*/  @P1 IMAD.HI.U32 R5, R11, R8, RZ ;  /* 0x000000080b051227 */ /* 0x000fe200078e00ff */
[----:B------:R-:W0:Y:S01]  /*76f0*/  @P1 LDC R21, c[0x0][0xbec] ;  /* 0x0002fb00ff151b82 */ /* 0x000e220000000800 */
[----:B------:R-:W-:-:S02]  /*7700*/  ULDC.64 UR18, c[0x0][0x208] ;  /* 0x0000820000127ab9 */ /* 0x000fc40000000a00 */
[----:B------:R-:W-:Y:S01]  /*7710*/  IMAD.MOV.U32 R4, RZ, RZ, R11 ;  /* 0x000000ffff047224 */ /* 0x000fe200078e000b */
[----:B------:R-:W-:Y:S01]  /*7720*/  USHF.R.S32.HI UR14, URZ, 0x1f, UR17 ;  /* 0x0000001f3f0e7899 */ /* 0x000fe20008011411 */
[----:B------:R-:W-:Y:S01]  /*7730*/  @P1 SHF.R.U32.HI R4, RZ, R10, R5 ;  /* 0x0000000aff041219 */ /* 0x000fe20000011605 */
[----:B------:R-:W-:Y:S01]  /*7740*/  UIMAD.WIDE.U32 UR8, UR17, UR12, UR10 ;  /* 0x0000000c110872a5 */ /* 0x000fe2000f8e000a */
[----:B------:R-:W-:Y:S01]  /*7750*/  IMAD R5, R184, 0x40, R17 ;  /* 0x00000040b8057824 */ /* 0x000fe200078e0211 */
[----:B------:R-:W-:Y:S01]  /*7760*/  UIMAD UR7, UR14, UR12, URZ ;  /* 0x0000000c0e0772a4 */ /* 0x000fe2000f8e023f */
[----:B-----5:R-:W-:Y:S01]  /*7770*/  IMAD R51, R7, R46, RZ ;  /* 0x0000002e07337224 */ /* 0x020fe200078e02ff */
[----:B------:R-:W-:Y:S01]  /*7780*/  USEL UR15, UR15, URZ, !UP0 ;  /* 0x0000003f0f0f7287 */ /* 0x000fe2000c000000 */
[----:B------:R-:W-:Y:S01]  /*7790*/  IMAD.MOV R9, RZ, RZ, -R4 ;  /* 0x000000ffff097224 */ /* 0x000fe200078e0a04 */
[----:B------:R-:W-:Y:S01]  /*77a0*/  UIMAD UR7, UR17, UR13, UR7 ;  /* 0x0000000d110772a4 */ /* 0x000fe2000f8e0207 */
[----:B------:R-:W-:Y:S01]  /*77b0*/  IMAD.WIDE R28, R5, 0x2, R28 ;  /* 0x00000002051c7825 */ /* 0x000fe200078e021c */
[----:B------:R-:W-:Y:S01]  /*77c0*/  SHF.R.S32.HI R5, RZ, 0x1f, R4 ;  /* 0x0000001fff057819 */ /* 0x000fe20000011404 */
[----:B------:R-:W-:Y:S01]  /*77d0*/  ULDC.64 UR12, c[0x0][0xb98] ;  /* 0x0002e600000c7ab9 */ /* 0x000fe20000000a00 */
[----:B------:R-:W-:Y:S01]  /*77e0*/  UIADD3 UR9, UR9, UR7, URZ ;  /* 0x0000000709097290 */ /* 0x000fe2000fffe03f */
[----:B------:R-:W-:Y:S01]  /*77f0*/  IMAD R9, R46, R9, R11 ;  /* 0x000000092e097224 */ /* 0x000fe200078e020b */
[----:B------:R-:W-:Y:S01]  /*7800*/  UIMAD UR7, UR15, UR12, URZ ;  /* 0x0000000c0f0772a4 */ /* 0x000fe2000f8e023f */
[----:B------:R-:W-:Y:S01]  /*7810*/  IADD3 R13, P3, R28, 0x2000, RZ ;  /* 0x000020001c0d7810 */ /* 0x000fe20007f7e0ff */
[----:B------:R-:W-:Y:S01]  /*7820*/  UIMAD.WIDE.U32 UR8, UR61, UR12, UR8 ;  /* 0x0000000c3d0872a5 */ /* 0x000fe2000f8e0008 */
[----:B------:R-:W-:Y:S01]  /*7830*/  IMAD.U32 R14, RZ, RZ, UR16 ;  /* 0x00000010ff0e7e24 */ /* 0x000fe2000f8e00ff */
[----:B------:R-:W-:Y:S01]  /*7840*/  UIMAD UR7, UR61, UR13, UR7 ;  /* 0x0000000d3d0772a4 */ /* 0x000fe2000f8e0207 */
[----:B------:R-:W-:-:S02]  /*7850*/  LOP3.LUT R8, R13, 0x380, RZ, 0xc0, !PT ;  /* 0x000003800d087812 */ /* 0x000fc400078ec0ff */
[----:B------:R-:W-:Y:S01]  /*7860*/  IADD3 R15, P0, R28, 0x1000, RZ ;  /* 0x000010001c0f7810 */ /* 0x000fe20007f1e0ff */
[----:B------:R-:W-:Y:S01]  /*7870*/  IMAD R14, R14, 0x80, R189 ;  /* 0x000000800e0e7824 */ /* 0x000fe200078e02bd */
[----:B------:R-:W-:Y:S01]  /*7880*/  IADD3 R4, P2, R4, UR8, RZ ;  /* 0x0000000804047c10 */ /* 0x000fe2000ff5e0ff */
[----:B------:R-:W-:Y:S01]  /*7890*/  IMAD.U32 R6, RZ, RZ, UR7 ;  /* 0x00000007ff067e24 */ /* 0x000fe2000f8e00ff */
[----:B------:R-:W-:Y:S01]  /*78a0*/  SHF.R.U64 R8, R8, 0x3, RZ ;  /* 0x0000000308087819 */ /* 0x000fe200000012ff */
[----:B------:R-:W-:Y:S01]  /*78b0*/  ULDC.64 UR12, c[0x0][0xaa0] ;  /* 0x0002a800000c7ab9 */ /* 0x000fe20000000a00 */
[----:B------:R-:W-:Y:S02]  /*78c0*/  IADD3 R41, P6, R28, 0x4000, RZ ;  /* 0x000040001c297810 */ /* 0x000fe40007fde0ff */
[----:B------:R-:W-:Y:S01]  /*78d0*/  IADD3.X R5, R5, UR9, R6, P2, !PT ;  /* 0x0000000905057c10 */ /* 0x000fe200097fe406 */
[----:B------:R-:W-:Y:S01]  /*78e0*/  ULDC.64 UR8, c[0x0][0xb88] ;  /* 0x0002e20000087ab9 */ /* 0x000fe20000000a00 */
[----:B------:R-:W-:-:S02]  /*78f0*/  SHF.R.S32.HI R6, RZ, 0x1f, R9 ;  /* 0x0000001fff067819 */ /* 0x000fc40000011409 */
[----:B------:R-:W-:Y:S01]  /*7900*/  IADD3 R11, P2, R28, 0x3000, RZ ;  /* 0x000030001c0b7810 */ /* 0x000fe20007f5e0ff */
[----:B------:R-:W-:Y:S01]  /*7910*/  IMAD.WIDE.U32 R4, R9, UR8, R4 ;  /* 0x0000000809047c25 */ /* 0x000fe2000f8e0004 */
[----:B------:R-:W-:Y:S01]  /*7920*/  LOP3.LUT R8, R8, R13, RZ, 0x3c, !PT ;  /* 0x0000000d08087212 */ /* 0x000fe200078e3cff */
[----:B------:R-:W-:Y:S01]  /*7930*/  UIMAD UR7, UR11, UR12, URZ ;  /* 0x0000000c0b0772a4 */ /* 0x000fe2000f8e023f */
[----:B------:R-:W-:Y:S01]  /*7940*/  IADD3 R37, P5, R28, 0x5000, RZ ;  /* 0x000050001c257810 */ /* 0x000fe20007fbe0ff */
[----:B------:R-:W-:Y:S01]  /*7950*/  IMAD R10, R6, UR8, RZ ;  /* 0x00000008060a7c24 */ /* 0x000fe2000f8e02ff */
[----:B------:R-:W-:Y:S01]  /*7960*/  LOP3.LUT R6, R11, 0x380, RZ, 0xc0, !PT ;  /* 0x000003800b067812 */ /* 0x000fe200078ec0ff */
[----:B------:R-:W-:Y:S01]  /*7970*/  IMAD.X R7, RZ, RZ, R29, P2 ;  /* 0x000000ffff077224 */ /* 0x000fe200010e061d */
[----:B------:R-:W-:Y:S01]  /*7980*/  UIMAD UR7, UR4, UR13, UR7 ;  /* 0x0000000d040772a4 */ /* 0x000fe2000f8e0207 */
[----:B------:R-:W-:Y:S01]  /*7990*/  IMAD R13, R9, UR9, R10 ;  /* 0x00000009090d7c24 */ /* 0x000fe2000f8e020a */
[----:B------:R-:W-:Y:S01]  /*79a0*/  ULDC.64 UR8, c[0x0][0xb50] ;  /* 0x0002d40000087ab9 */ /* 0x000fe20000000a00 */
[----:B------:R-:W-:Y:S01]  /*79b0*/  SHF.R.U64 R6, R6, 0x3, RZ ;  /* 0x0000000306067819 */ /* 0x000fe200000012ff */
[----:B------:R-:W-:Y:S01]  /*79c0*/  ULDC.64 UR10, c[0x0][0xae8] ;  /* 0x0002ba00000a7ab9 */ /* 0x000fe20000000a00 */
[----:B------:R-:W-:Y:S01]  /*79d0*/  IMAD.IADD R5, R5, 0x1, R13 ;  /* 0x0000000105057824 */ /* 0x000fe200078e020d */
[----:B------:R-:W-:Y:S01]  /*79e0*/  LEA R10, P4, R4, UR8, 0x2 ;  /* 0x00000008040a7c11 */ /* 0x000fe2000f8810ff */
[--C-:B------:R-:W-:Y:S01]  /*79f0*/  IMAD.X R13, RZ, RZ, R29.reuse, P0 ;  /* 0x000000ffff0d7224 */ /* 0x100fe200000e061d */
[----:B------:R-:W-:Y:S01]  /*7a00*/  LOP3.LUT R6, R6, R11, RZ, 0x3c, !PT ;  /* 0x0000000b06067212 */ /* 0x000fe200078e3cff */
[----:B------:R-:W-:Y:S01]  /*7a10*/  IMAD.X R9, RZ, RZ, R29, P3 ;  /* 0x000000ffff097224 */ /* 0x000fe200018e061d */
[----:B------:R-:W-:Y:S01]  /*7a20*/  LEA.HI.X R11, R4, UR9, R5, 0x2, P4 ;  /* 0x00000009040b7c11 */ /* 0x000fe2000a0f1405 */
[----:B------:R-:W-:Y:S01]  /*7a30*/  SHFL.IDX PT, R22, R10, RZ, 0x1c1f ;  /* 0x001c1fff0a167589 */ /* 0x000fe200000e0000 */
[----:B------:R-:W-:Y:S01]  /*7a40*/  LOP3.LUT P0, RZ, R187, 0x3, RZ, 0xc0, !PT ;  /* 0x00000003bbff7812 */ /* 0x000fe2000780c0ff */
[C---:B------:R-:W-:Y:S01]  /*7a50*/  VIADD R4, R14.reuse, 0x8 ;  /* 0x000000080e047836 */ /* 0x040fe20000000000 */
[----:B------:R-:W-:Y:S01]  /*7a60*/  LOP3.LUT R40, R41, 0x380, RZ, 0xc0, !PT ;  /* 0x0000038029287812 */ /* 0x000fe200078ec0ff */
[----:B------:R-:W1:Y:S01]  /*7a70*/  SHFL.IDX PT, R23, R11, RZ, 0x1c1f ;  /* 0x001c1fff0b177589 */ /* 0x000e6200000e0000 */
[----:B------:R-:W-:-:S02]  /*7a80*/  ISETP.GE.OR P2, PT, R14, R51, P0 ;  /* 0x000000330e00720c */ /* 0x000fc40000746670 */
[----:B------:R-:W-:Y:S01]  /*7a90*/  ISETP.GE.OR P0, PT, R4, R51, P0 ;  /* 0x000000330400720c */ /* 0x000fe20000706670 */
[----:B------:R-:W-:Y:S01]  /*7aa0*/  SHFL.IDX PT, R44, R10, 0x1, 0x1c1f ;  /* 0x003c1f000a2c7f89 */ /* 0x000fe200000e0000 */
[----:B------:R-:W-:Y:S01]  /*7ab0*/  UIMAD.WIDE.U32 UR8, UR4, UR12, URZ ;  /* 0x0000000c040872a5 */ /* 0x000fe2000f8e003f */
[C---:B------:R-:W-:Y:S02]  /*7ac0*/  IADD3 R33, P4, R28.reuse, 0x6000, RZ ;  /* 0x000060001c217810 */ /* 0x040fe40007f9e0ff */
[----:B------:R-:W2:Y:S01]  /*7ad0*/  SHFL.IDX PT, R45, R11, 0x1, 0x1c1f ;  /* 0x003c1f000b2d7f89 */ /* 0x000ea200000e0000 */
[----:B------:R-:W-:Y:S01]  /*7ae0*/  UIADD3 UR9, UR9, UR7, URZ ;  /* 0x0000000709097290 */ /* 0x000fe2000fffe03f */
[C---:B------:R-:W-:Y:S02]  /*7af0*/  IADD3 R5, P3, R28.reuse, 0x7000, RZ ;  /* 0x000070001c057810 */ /* 0x040fe40007f7e0ff */
[----:B------:R-:W-:Y:S02]  /*7b00*/  LOP3.LUT R36, R37, 0x380, RZ, 0xc0, !PT ;  /* 0x0000038025247812 */ /* 0x000fe400078ec0ff */
[----:B------:R-:W-:-:S02]  /*7b10*/  LOP3.LUT R25, R28, 0x380, RZ, 0xc0, !PT ;  /* 0x000003801c197812 */ /* 0x000fc400078ec0ff */
[----:B------:R-:W-:Y:S02]  /*7b20*/  LOP3.LUT R12, R15, 0x380, RZ, 0xc0, !PT ;  /* 0x000003800f0c7812 */ /* 0x000fe400078ec0ff */
[----:B------:R-:W-:Y:S01]  /*7b30*/  SHF.R.U64 R40, R40, 0x3, RZ ;  /* 0x0000000328287819 */ /* 0x000fe200000012ff */
[----:B-1----:R1:W-:Y:S01]  /*7b40*/  @!P2 ST.E desc[UR18][R22.64], R20 ;  /* 0x000000141600a985 */ /* 0x0023e2000c101912 */
[----:B------:R-:W-:Y:S01]  /*7b50*/  UIMAD UR4, UR14, UR10, URZ ;  /* 0x0000000a0e0472a4 */ /* 0x000fe2000f8e023f */
[----:B------:R-:W-:Y:S01]  /*7b60*/  LOP3.LUT R32, R33, 0x380, RZ, 0xc0, !PT ;  /* 0x0000038021207812 */ /* 0x000fe200078ec0ff */
[----:B------:R-:W-:Y:S01]  /*7b70*/  UIMAD.WIDE.U32 UR8, UR17, UR10, UR8 ;  /* 0x0000000a110872a5 */ /* 0x000fe2000f8e0008 */
[----:B------:R-:W-:Y:S01]  /*7b80*/  LOP3.LUT R4, R5, 0x380, RZ, 0xc0, !PT ;  /* 0x0000038005047812 */ /* 0x000fe200078ec0ff */
[----:B------:R-:W-:Y:S01]  /*7b90*/  IMAD.X R31, RZ, RZ, R29, P3 ;  /* 0x000000ffff1f7224 */ /* 0x000fe200018e061d */
[----:B------:R-:W-:Y:S01]  /*7ba0*/  SHF.R.U64 R36, R36, 0x3, RZ ;  /* 0x0000000324247819 */ /* 0x000fe200000012ff */
[----:B--2---:R2:W-:Y:S01]  /*7bb0*/  @!P0 ST.E desc[UR18][R44.64], R0 ;  /* 0x000000002c008985 */ /* 0x0045e2000c101912 */
[----:B------:R-:W-:-:S02]  /*7bc0*/  SHF.R.U64 R25, R25, 0x3, RZ ;  /* 0x0000000319197819 */ /* 0x000fc400000012ff */
[----:B------:R-:W-:Y:S01]  /*7bd0*/  SHF.R.U64 R12, R12, 0x3, RZ ;  /* 0x000000030c0c7819 */ /* 0x000fe200000012ff */
[----:B-1----:R-:W-:Y:S01]  /*7be0*/  IMAD.U32 R23, RZ, RZ, UR16 ;  /* 0x00000010ff177e24 */ /* 0x002fe2000f8e00ff */
[----:B------:R-:W-:Y:S01]  /*7bf0*/  UIMAD UR4, UR17, UR11, UR4 ;  /* 0x0000000b110472a4 */ /* 0x000fe2000f8e0204 */
[----:B------:R-:W-:Y:S01]  /*7c00*/  SHF.R.U64 R32, R32, 0x3, RZ ;  /* 0x0000000320207819 */ /* 0x000fe200000012ff */
[----:B------:R-:W5:Y:S01]  /*7c10*/  LD.E.128 R8, desc[UR18][R8.64] ;  /* 0x0000001208087980 */ /* 0x000f62000c101d00 */
[----:B------:R-:W-:Y:S01]  /*7c20*/  ULDC.64 UR10, c[0x0][0xaf0] ;  /* 0x0002bc00000a7ab9 */ /* 0x000fe20000000a00 */
[----:B------:R-:W-:Y:S02]  /*7c30*/  SHF.R.U64 R4, R4, 0x3, RZ ;  /* 0x0000000304047819 */ /* 0x000fe400000012ff */
[----:B------:R-:W-:Y:S01]  /*7c40*/  LOP3.LUT R40, R40, R41, RZ, 0x3c, !PT ;  /* 0x0000002928287212 */ /* 0x000fe200078e3cff */
[----:B--2---:R-:W1:Y:S01]  /*7c50*/  @P1 LDC R45, c[0x0][0xbf0] ;  /* 0x0002fc00ff2d1b82 */ /* 0x004e620000000800 */
[----:B------:R-:W-:Y:S01]  /*7c60*/  IMAD R0, R19, 0x20, R184 ;  /* 0x0000002013007824 */ /* 0x000fe200078e02b8 */
[----:B------:R-:W-:Y:S01]  /*7c70*/  UIADD3 UR9, UR9, UR4, URZ ;  /* 0x0000000409097290 */ /* 0x000fe2000fffe03f */
[----:B------:R-:W-:Y:S01]  /*7c80*/  LOP3.LUT R36, R36, R37, RZ, 0x3c, !PT ;  /* 0x0000002524247212 */ /* 0x000fe200078e3cff */
[--C-:B------:R-:W-:Y:S01]  /*7c90*/  IMAD.X R41, RZ, RZ, R29.reuse, P6 ;  /* 0x000000ffff297224 */ /* 0x100fe200030e061d */
[----:B------:R-:W-:Y:S01]  /*7ca0*/  LOP3.LUT R32, R32, R33, RZ, 0x3c, !PT ;  /* 0x0000002120207212 */ /* 0x000fe200078e3cff */
[----:B------:R-:W-:Y:S01]  /*7cb0*/  IMAD R22, R23, 0x80, R0 ;  /* 0x0000008017167824 */ /* 0x000fe200078e0200 */
[----:B------:R-:W-:Y:S01]  /*7cc0*/  UIMAD UR4, UR15, UR10, URZ ;  /* 0x0000000a0f0472a4 */ /* 0x000fe2000f8e023f */
[----:B------:R-:W-:Y:S01]  /*7cd0*/  LOP3.LUT R24, R25, R28, RZ, 0x3c, !PT ;  /* 0x0000001c19187212 */ /* 0x000fe200078e3cff */
[----:B------:R-:W-:Y:S01]  /*7ce0*/  UIMAD.WIDE.U32 UR8, UR61, UR10, UR8 ;  /* 0x0000000a3d0872a5 */ /* 0x000fe2000f8e0008 */
[----:B0-----:R-:W-:Y:S01]  /*7cf0*/  @P1 IMAD.HI.U32 R0, R22, R21, RZ ;  /* 0x0000001516001227 */ /* 0x001fe200078e00ff */
[----:B------:R-:W-:Y:S01]  /*7d00*/  UIMAD UR4, UR61, UR11, UR4 ;  /* 0x0000000b3d0472a4 */ /* 0x000fe2000f8e0204 */
[----:B------:R-:W-:Y:S01]  /*7d10*/  LOP3.LUT R12, R12, R15, RZ, 0x3c, !PT ;  /* 0x0000000f0c0c7212 */ /* 0x000fe200078e3cff */
[----:B------:R-:W5:Y:S01]  /*7d20*/  LD.E.128 R40, desc[UR18][R40.64] ;  /* 0x0000001228287980 */ /* 0x000f62000c101d00 */
[----:B------:R-:W-:Y:S01]  /*7d30*/  IMAD.MOV.U32 R23, RZ, RZ, R22 ;  /* 0x000000ffff177224 */ /* 0x000fe200078e0016 */
[----:B------:R-:W-:Y:S01]  /*7d40*/  UIADD3 UR4, UR9, UR4, URZ ;  /* 0x0000000409047290 */ /* 0x000fe2000fffe03f */
[--C-:B------:R-:W-:Y:S01]  /*7d50*/  IMAD.X R37, RZ, RZ, R29.reuse, P5 ;  /* 0x000000ffff257224 */ /* 0x100fe200028e061d */
[----:B------:R-:W-:Y:S01]  /*7d60*/  LOP3.LUT R30, R4, R5, RZ, 0x3c, !PT ;  /* 0x00000005041e7212 */ /* 0x000fe200078e3cff */
[--C-:B------:R-:W-:Y:S01]  /*7d70*/  IMAD.X R33, RZ, RZ, R29.reuse, P4 ;  /* 0x000000ffff217224 */ /* 0x100fe200020e061d */
[----:B------:R-:W5:Y:S01]  /*7d80*/  LD.E.128 R12, desc[UR18][R12.64] ;  /* 0x000000120c0c7980 */ /* 0x000f62000c101d00 */
[----:B------:R-:W-:-:S02]  /*7d90*/  IMAD.MOV.U32 R25, RZ, RZ, R29 ;  /* 0x000000ffff197224 */ /* 0x000fc400078e001d */
[----:B------:R-:W-:Y:S01]  /*7da0*/  IMAD.U32 R20, RZ, RZ, UR8 ;  /* 0x00000008ff147e24 */ /* 0x000fe2000f8e00ff */
[----:B------:R-:W5:Y:S01]  /*7db0*/  LD.E.128 R4, desc[UR18][R6.64] ;  /* 0x0000001206047980 */ /* 0x000f62000c101d00 */
[----:B-1----:R-:W-:Y:S01]  /*7dc0*/  @P1 SHF.R.U32.HI R23, RZ, R45, R0 ;  /* 0x0000002dff171219 */ /* 0x002fe20000011600 */
[----:B------:R-:W-:Y:S01]  /*7dd0*/  IMAD.U32 R21, RZ, RZ, UR9 ;  /* 0x00000009ff157e24 */ /* 0x000fe2000f8e00ff */
[----:B------:R-:W-:Y:S01]  /*7de0*/  ULDC.64 UR8, c[0x0][0xae0] ;  /* 0x0002b80000087ab9 */ /* 0x000fe20000000a00 */
[----:B------:R-:W5:Y:S01]  /*7df0*/  LD.E.128 R24, desc[UR18][R24.64] ;  /* 0x0000001218187980 */ /* 0x000f62000c101d00 */
[--C-:B------:R-:W-:Y:S01]  /*7e00*/  SHF.R.S32.HI R0, RZ, 0x1f, R23.reuse ;  /* 0x0000001fff007819 */ /* 0x100fe20000011417 */
[----:B------:R-:W-:Y:S02]  /*7e10*/  IMAD.MOV R45, RZ, RZ, -R23 ;  /* 0x000000ffff2d7224 */ /* 0x000fe400078e0a17 */
[----:B------:R-:W-:Y:S01]  /*7e20*/  IMAD.U32 R21, RZ, RZ, UR4 ;  /* 0x00000004ff157e24 */ /* 0x000fe2000f8e00ff */
[----:B------:R-:W5:Y:S01]  /*7e30*/  LD.E.128 R36, desc[UR18][R36.64] ;  /* 0x0000001224247980 */ /* 0x000f62000c101d00 */
[----:B------:R-:W-:-:S02]  /*7e40*/  IMAD R0, R0, UR8, RZ ;  /* 0x0000000800007c24 */ /* 0x000fc4000f8e02ff */
[----:B------:R-:W-:Y:S01]  /*7e50*/  IMAD R45, R46, R45, R22 ;  /* 0x0000002d2e2d7224 */ /* 0x000fe200078e0216 */
[----:B------:R-:W5:Y:S01]  /*7e60*/  LD.E.128 R32, desc[UR18][R32.64] ;  /* 0x0000001220207980 */ /* 0x000f62000c101d00 */
[----:B------:R-:W-:-:S03]  /*7e70*/  IMAD R49, R23, UR9, R0 ;  /* 0x0000000917317c24 */ /* 0x000fc6000f8e0200 */
[----:B------:R-:W5:Y:S01]  /*7e80*/  LD.E.128 R28, desc[UR18][R30.64] ;  /* 0x000000121e1c7980 */ /* 0x000f62000c101d00 */
[----:B------:R-:W-:Y:S01]  /*7e90*/  SHF.R.S32.HI R0, RZ, 0x1f, R45 ;  /* 0x0000001fff007819 */ /* 0x000fe2000001142d */
[----:B------:R-:W-:Y:S01]  /*7ea0*/  IMAD.WIDE.U32 R20, R23, UR8, R20 ;  /* 0x0000000817147c25 */ /* 0x000fe2000f8e0014 */
[----:B------:R-:W-:Y:S01]  /*7eb0*/  ULDC.64 UR8, c[0x0][0xad8] ;  /* 0x0002b60000087ab9 */ /* 0x000fe20000000a00 */
[----:B------:R-:W-:Y:S01]  /*7ec0*/  @!PT LDS RZ, [RZ] ;  /* 0x00000000fffff984 */ /* 0x000fe20000000800 */
[----:B------:R-:W-:Y:S01]  /*7ed0*/  @!PT LDS RZ, [RZ] ;  /* 0x00000000fffff984 */ /* 0x000fe20000000800 */
[----:B------:R-:W-:Y:S01]  /*7ee0*/  @!PT LDS RZ, [RZ] ;  /* 0x00000000fffff984 */ /* 0x000fe20000000800 */
[----:B------:R-:W-:Y:S01]  /*7ef0*/  @!PT LDS RZ, [RZ] ;  /* 0x00000000fffff984 */ /* 0x000fe20000000800 */
[----:B------:R0:W-:Y:S06]  /*7f00*/  MEMBAR.ALL.CTA ;  /* 0x0000000000007992 */ /* 0x0001ec0000008000 */
[----:B0-----:R-:W0:Y:S01]  /*7f10*/  FENCE.VIEW.ASYNC.S ;  /* 0x00000000000073c6 */ /* 0x001e220000000000 */
[----:B------:R-:W-:-:S02]  /*7f20*/  IMAD.U32 R53, RZ, RZ, UR16 ;  /* 0x00000010ff357e24 */ /* 0x000fc4000f8e00ff */
[----:B------:R-:W-:Y:S02]  /*7f30*/  IMAD.IADD R21, R21, 0x1, R49 ;  /* 0x0000000115157824 */ /* 0x000fe400078e0231 */
[----:B------:R-:W-:Y:S02]  /*7f40*/  IMAD R22, R0, UR8, RZ ;  /* 0x0000000800167c24 */ /* 0x000fe4000f8e02ff */
[----:B------:R-:W-:Y:S02]  /*7f50*/  IMAD R46, R53, 0x80, R184 ;  /* 0x00000080352e7824 */ /* 0x000fe400078e02b8 */
[C---:B------:R-:W-:Y:S02]  /*7f60*/  IMAD R23, R45.reuse, UR9, R22 ;  /* 0x000000092d177c24 */ /* 0x040fe4000f8e0216 */
[----:B------:R-:W-:Y:S01]  /*7f70*/  IMAD.WIDE.U32 R20, R45, UR8, R20 ;  /* 0x000000082d147c25 */ /* 0x000fe2000f8e0014 */
[----:B------:R-:W-:Y:S01]  /*7f80*/  ISETP.GE.AND P2, PT, R46, R51, PT ;  /* 0x000000332e00720c */ /* 0x000fe20003f46270 */
[----:B------:R-:W-:-:S02]  /*7f90*/  ULDC.64 UR8, c[0x0][0xa80] ;  /* 0x0002a00000087ab9 */ /* 0x000fc40000000a00 */
[----:B------:R-:W-:Y:S01]  /*7fa0*/  VIADD R0, R46, 0x20 ;  /* 0x000000202e007836 */ /* 0x000fe20000000000 */
[----:B------:R-:W-:Y:S01]  /*7fb0*/  LEA R44, P3, R20, UR8, 0x1 ;  /* 0x00000008142c7c11 */ /* 0x000fe2000f8608ff */
[----:B------:R-:W-:Y:S02]  /*7fc0*/  IMAD.IADD R21, R21, 0x1, R23 ;  /* 0x0000000115157824 */ /* 0x000fe400078e0217 */
[----:B------:R-:W-:Y:S01]  /*7fd0*/  VIADD R3, R3, 0x34820 ;  /* 0x0003482003037836 */ /* 0x000fe20000000000 */
[-C--:B------:R-:W-:Y:S01]  /*7fe0*/  ISETP.GE.AND P0, PT, R0, R51.reuse, PT ;  /* 0x000000330000720c */ /* 0x080fe20003f06270 */
[----:B------:R-:W-:Y:S01]  /*7ff0*/  VIADD R0, R46, 0x40 ;  /* 0x000000402e007836 */ /* 0x000fe20000000000 */
[----:B------:R-:W-:Y:S02]  /*8000*/  LEA.HI.X R45, R20, UR9, R21, 0x1, P3 ;  /* 0x00000009142d7c11 */ /* 0x000fe400098f0c15 */
[----:B------:R-:W-:Y:S01]  /*8010*/  PRMT R3, RZ, 0x654, R3 ;  /* 0x00000654ff037816 */ /* 0x000fe20000000003 */
[----:B0-----:R0:W1:Y:S01]  /*8020*/  SHFL.IDX PT, R22, R44, RZ, 0x181f ;  /* 0x00181fff2c167589 */ /* 0x00106200000e0000 */
[----:B------:R-:W-:Y:S01]  /*8030*/  ISETP.GE.AND P1, PT, R0, R51, PT ;  /* 0x000000330000720c */ /* 0x000fe20003f26270 */
[----:B------:R-:W-:Y:S01]  /*8040*/  BSSY B1, `(.L_x_393) ;  /* 0x000000e000017945 */ /* 0x000fe20003800000 */
[----:B------:R0:W-:Y:S01]  /*8050*/  SYNCS.ARRIVE.TRANS64.RED.A1T0 RZ, [R3+URZ], RZ ;  /* 0x000000ff03ff79a7 */ /* 0x0001e2000810043f */
[----:B------:R0:W2:Y:S02]  /*8060*/  SHFL.IDX PT, R0, R45, RZ, 0x181f ;  /* 0x00181fff2d007589 */ /* 0x0000a400000e0000 */
[----:B------:R-:W-:Y:S08]  /*8070*/  @P2 BRA `(.L_x_394) ;  /* 0x0000000000282947 */ /* 0x000ff00003800000 */
[----:B------:R-:W-:Y:S01]  /*8080*/  ULDC UR4, c[0x0][0xac8] ;  /* 0x0002b20000047ab9 */ /* 0x000fe20000000800 */
[----:B------:R-:W-:Y:S01]  /*8090*/  ULDC.64 UR8, c[0x0][0x208] ;  /* 0x0000820000087ab9 */ /* 0x000fe20000000a00 */
[----:B------:R-:W-:Y:S02]  /*80a0*/  ISETP.GE.AND P2, PT, R17, UR4, PT ;  /* 0x0000000411007c0c */ /* 0x000fe4000bf46270 */
[----:B------:R-:W-:-:S11]  /*80b0*/  ISETP.GE.AND P3, PT, R18, UR4, PT ;  /* 0x0000000412007c0c */ /* 0x000fd6000bf66270 */
[CC--:B-1----:R-:W-:Y:S02]  /*80c0*/  @!P2 LEA R20, P4, R17.reuse, R22.reuse, 0x1 ;  /* 0x000000161114a211 */ /* 0x0c2fe400078808ff */
[C---:B------:R-:W-:Y:S02]  /*80d0*/  @!P3 LEA R22, P5, R18.reuse, R22, 0x1 ;  /* 0x000000161216b211 */ /* 0x040fe400078a08ff */
[-C--:B--2---:R-:W-:Y:S02]  /*80e0*/  @!P2 LEA.HI.X R21, R17, R0.reuse, R195, 0x1, P4 ;  /* 0x000000001115a211 */ /* 0x084fe400020f0cc3 */
[----:B------:R-:W-:-:S03]  /*80f0*/  @!P3 LEA.HI.X R23, R18, R0, R194, 0x1, P5 ;  /* 0x000000001217b211 */ /* 0x000fc600028f0cc2 */
[----:B-----5:R3:W-:Y:S04]  /*8100*/  @!P2 ST.E.128 desc[UR8][R20.64], R24 ;  /* 0x000000181400a985 */ /* 0x0207e8000c101d08 */
[----:B------:R3:W-:Y:S02]  /*8110*/  @!P3 ST.E.128 desc[UR8][R22.64], R40 ;  /* 0x000000281600b985 */ /* 0x0007e4000c101d08 */
.L_x_394:
[----:B------:R-:W-:Y:S05]  /*8120*/  BSYNC B1 ;  /* 0x0000000000017941 */ /* 0x000fea0003800000 */
.L_x_393:
[----:B--2---:R2:W4:Y:S01]  /*8130*/  SHFL.IDX PT, R0, R45, 0x1, 0x181f ;  /* 0x00381f002d007f89 */ /* 0x00452200000e0000 */
[----:B------:R-:W-:Y:S03]  /*8140*/  BSSY B1, `(.L_x_395) ;  /* 0x000000d000017945 */ /* 0x000fe60003800000 */
[----:B-1-3--:R2:W1:Y:S01]  /*8150*/  SHFL.IDX PT, R22, R44, 0x1, 0x181f ;  /* 0x00381f002c167f89 */ /* 0x00a46200000e0000 */
[----:B------:R-:W-:Y:S05]  /*8160*/  @P0 BRA `(.L_x_396) ;  /* 0x0000000000280947 */ /* 0x000fea0003800000 */
[----:B------:R-:W-:Y:S01]  /*8170*/  ULDC UR4, c[0x0][0xac8] ;  /* 0x0002b20000047ab9 */ /* 0x000fe20000000800 */
[----:B------:R-:W-:Y:S01]  /*8180*/  ULDC.64 UR8, c[0x0][0x208] ;  /* 0x0000820000087ab9 */ /* 0x000fe20000000a00 */
[----:B------:R-:W-:Y:S02]  /*8190*/  ISETP.GE.AND P3, PT, R17, UR4, PT ;  /* 0x0000000411007c0c */ /* 0x000fe4000bf66270 */
[----:B------:R-:W-:-:S11]  /*81a0*/  ISETP.GE.AND P4, PT, R18, UR4, PT ;  /* 0x0000000412007c0c */ /* 0x000fd6000bf86270 */
[CC--:B-1----:R-:W-:Y:S02]  /*81b0*/  @!P3 LEA R20, P0, R17.reuse, R22.reuse, 0x1 ;  /* 0x000000161114b211 */ /* 0x0c2fe400078008ff */
[C---:B------:R-:W-:Y:S02]  /*81c0*/  @!P4 LEA R22, P2, R18.reuse, R22, 0x1 ;  /* 0x000000161216c211 */ /* 0x040fe400078408ff */
[-C--:B----4-:R-:W-:Y:S02]  /*81d0*/  @!P3 LEA.HI.X R21, R17, R0.reuse, R195, 0x1, P0 ;  /* 0x000000001115b211 */ /* 0x090fe400000f0cc3 */
[----:B------:R-:W-:-:S03]  /*81e0*/  @!P4 LEA.HI.X R23, R18, R0, R194, 0x1, P2 ;  /* 0x000000001217c211 */ /* 0x000fc600010f0cc2 */
[----:B-----5:R3:W-:Y:S04]  /*81f0*/  @!P3 ST.E.128 desc[UR8][R20.64], R12 ;  /* 0x0000000c1400b985 */ /* 0x0207e8000c101d08 */
[----:B------:R3:W-:Y:S02]  /*8200*/  @!P4 ST.E.128 desc[UR8][R22.64], R36 ;  /* 0x000000241600c985 */ /* 0x0007e4000c101d08 */
.L_x_396:
[----:B------:R-:W-:Y:S05]  /*8210*/  BSYNC B1 ;  /* 0x0000000000017941 */ /* 0x000fea0003800000 */
.L_x_395:
[----:B----4-:R4:W0:Y:S01]  /*8220*/  SHFL.IDX PT, R0, R45, 0x2, 0x181f ;  /* 0x00581f002d007f89 */ /* 0x01082200000e0000 */
[----:B------:R-:W-:Y:S03]  /*8230*/  BSSY B1, `(.L_x_397) ;  /* 0x000000d000017945 */ /* 0x000fe60003800000 */
[----:B---3-5:R4:W3:Y:S01]  /*8240*/  SHFL.IDX PT, R14, R44, 0x2, 0x181f ;  /* 0x00581f002c0e7f89 */ /* 0x0288e200000e0000 */
[----:B------:R-:W-:Y:S05]  /*8250*/  @P1 BRA `(.L_x_398) ;  /* 0x0000000000281947 */ /* 0x000fea0003800000 */
[----:B------:R-:W-:Y:S01]  /*8260*/  ULDC UR4, c[0x0][0xac8] ;  /* 0x0002b20000047ab9 */ /* 0x000fe20000000800 */
[----:B------:R-:W-:Y:S01]  /*8270*/  ULDC.64 UR8, c[0x0][0x208] ;  /* 0x0000820000087ab9 */ /* 0x000fe20000000a00 */
[----:B------:R-:W-:Y:S02]  /*8280*/  ISETP.GE.AND P2, PT, R17, UR4, PT ;  /* 0x0000000411007c0c */ /* 0x000fe4000bf46270 */
[----:B------:R-:W-:-:S11]  /*8290*/  ISETP.GE.AND P3, PT, R18, UR4, PT ;  /* 0x0000000412007c0c */ /* 0x000fd6000bf66270 */
[CC--:B---3--:R-:W-:Y:S02]  /*82a0*/  @!P2 LEA R12, P0, R17.reuse, R14.reuse, 0x1 ;  /* 0x0000000e110ca211 */ /* 0x0c8fe400078008ff */
[C---:B------:R-:W-:Y:S02]  /*82b0*/  @!P3 LEA R14, P1, R18.reuse, R14, 0x1 ;  /* 0x0000000e120eb211 */ /* 0x040fe400078208ff */
[-C--:B0-----:R-:W-:Y:S02]  /*82c0*/  @!P2 LEA.HI.X R13, R17, R0.reuse, R195, 0x1, P0 ;  /* 0x00000000110da211 */ /* 0x081fe400000f0cc3 */
[----:B------:R-:W-:-:S03]  /*82d0*/  @!P3 LEA.HI.X R15, R18, R0, R194, 0x1, P1 ;  /* 0x00000000120fb211 */ /* 0x000fc600008f0cc2 */
[----:B------:R0:W-:Y:S04]  /*82e0*/  @!P2 ST.E.128 desc[UR8][R12.64], R8 ;  /* 0x000000080c00a985 */ /* 0x0001e8000c101d08 */
[----:B------:R0:W-:Y:S02]  /*82f0*/  @!P3 ST.E.128 desc[UR8][R14.64], R32 ;  /* 0x000000200e00b985 */ /* 0x0001e4000c101d08 */
.L_x_398:
[----:B------:R-:W-:Y:S05]  /*8300*/  BSYNC B1 ;  /* 0x0000000000017941 */ /* 0x000fea0003800000 */
.L_x_397:
[----:B0-----:R-:W-:Y:S01]  /*8310*/  VIADD R0, R46, 0x60 ;  /* 0x000000602e007836 */ /* 0x001fe20000000000 */
[----:B--2-4-:R-:W0:Y:S04]  /*8320*/  SHFL.IDX PT, R45, R45, 0x3, 0x181f ;  /* 0x00781f002d2d7f89 */ /* 0x014e2800000e0000 */
[----:B------:R-:W-:Y:S01]  /*8330*/  ISETP.GE.AND P0, PT, R0, R51, PT ;  /* 0x000000330000720c */ /* 0x000fe20003f06270 */
[----:B------:R-:W2:-:S12]  /*8340*/  SHFL.IDX PT, R44, R44, 0x3, 0x181f ;  /* 0x00781f002c2c7f89 */ /* 0x000e9800000e0000 */
[----:B------:R-:W-:Y:S05]  /*8350*/  @P0 BRA `(.L_x_399) ;  /* 0x0000000c005c0947 */ /* 0x000fea0003800000 */
[----:B------:R-:W-:Y:S01]  /*8360*/  ULDC UR4, c[0x0][0xac8] ;  /* 0x0002b20000047ab9 */ /* 0x000fe20000000800 */
[----:B------:R-:W-:Y:S01]  /*8370*/  ULDC.64 UR8, c[0x0][0x208] ;  /* 0x0000820000087ab9 */ /* 0x000fe20000000a00 */
[----:B------:R-:W-:-:S13]  /*8380*/  ISETP.GE.AND P1, PT, R17, UR4, PT ;  /* 0x0000000411007c0c */ /* 0x000fda000bf26270 */
[----:B--2---:R-:W-:-:S04]  /*8390*/  @!P1 LEA R8, P0, R17, R44, 0x1 ;  /* 0x0000002c11089211 */ /* 0x004fc800078008ff */
[----:B0-----:R-:W-:Y:S02]  /*83a0*/  @!P1 LEA.HI.X R9, R17, R45, R195, 0x1, P0 ;  /* 0x0000002d11099211 */ /* 0x001fe400000f0cc3 */
[----:B------:R-:W-:-:S03]  /*83b0*/  ISETP.GE.AND P0, PT, R18, UR4, PT ;  /* 0x0000000412007c0c */ /* 0x000fc6000bf06270 */
[----:B------:R4:W-:Y:S10]  /*83c0*/  @!P1 ST.E.128 desc[UR8][R8.64], R4 ;  /* 0x0000000408009985 */ /* 0x0009f4000c101d08 */
[----:B------:R-:W-:Y:S05]  /*83d0*/  @P0 BRA `(.L_x_399) ;  /* 0x0000000c003c0947 */ /* 0x000fea0003800000 */
[----:B----4-:R-:W-:Y:S01]  /*83e0*/  LEA R4, P0, R18, R44, 0x1 ;  /* 0x0000002c12047211 */ /* 0x010fe200078008ff */
[----:B------:R-:W-:-:S03]  /*83f0*/  ULDC.64 UR8, c[0x0][0x208] ;  /* 0x0000820000087ab9 */ /* 0x000fc60000000a00 */
[----:B------:R-:W-:-:S05]  /*8400*/  LEA.HI.X R5, R18, R45, R194, 0x1, P0 ;  /* 0x0000002d12057211 */ /* 0x000fca00000f0cc2 */
[----:B------:R0:W-:Y:S01]  /*8410*/  ST.E.128 desc[UR8][R4.64], R28 ;  /* 0x0000001c04007985 */ /* 0x0001e2000c101d08 */
[----:B------:R-:W-:Y:S05]  /*8420*/  BRA `(.L_x_399) ;  /* 0x0000000c00287947 */ /* 0x000fea0003800000 */
.L_x_391:
[----:B------:R-:W-:Y:S01]  /*8430*/  R2UR UR4, R185 ;  /* 0x00000000b90472ca */ /* 0x000fe200000e0000 */
[----:B------:R-:W-:Y:S01]  /*8440*/  ULDC.64 UR10, c[0x0][0xc00] ;  /* 0x00030000000a7ab9 */ /* 0x000fe20000000a00 */
[----:B------:R-:W-:Y:S01]  /*8450*/  USHF.L.U32 UR8, UR61, 0x2, URZ ;  /* 0x000000023d087899 */ /* 0x000fe2000800063f */
[----:B------:R-:W0:Y:S01]  /*8460*/  LDC R11, c[0x0][0xbe8] ;  /* 0x0002fa00ff0b7b82 */ /* 0x000e220000000800 */
[----:B------:R-:W-:Y:S01]  /*8470*/  UISETP.NE.U32.AND UP0, UPT, UR10, URZ, UPT ;  /* 0x0000003f0a00728c */ /* 0x000fe2000bf05070 */
[----:B------:R-:W-:Y:S01]  /*8480*/  R2UR UR12, R22 ;  /* 0x00000000160c72ca */ /* 0x000fe200000e0000 */
[----:B------:R-:W-:Y:S02]  /*8490*/  ULDC.64 UR14, c[0x0][0x208] ;  /* 0x00008200000e7ab9 */ /* 0x000fe40000000a00 */
[----:B------:R-:W-:-:S05]  /*84a0*/  UISETP.NE.AND.EX UP0, UPT, UR11, URZ, UPT, UP0 ;  /* 0x0000003f0b00728c */ /* 0x000fca000bf05300 */
[----:B------:R-:W-:Y:S01]  /*84b0*/  USHF.L.U64.HI UR9, UR61, 0x2, UR4 ;  /* 0x000000023d097899 */ /* 0x000fe20008010204 */
[----:B------:R-:W-:Y:S01]  /*84c0*/  PLOP3.LUT P2, PT, PT, PT, UP0, 0x80, 0x0 ;  /* 0x000000000000781c */ /* 0x000fe20003f4f008 */
[----:B------:R-:W-:-:S04]  /*84d0*/  UIADD3 UR4, UP1, UR8, UR10, URZ ;  /* 0x0000000a08047290 */ /* 0x000fc8000ff3e03f */
[----:B------:R-:W-:Y:S02]  /*84e0*/  UIADD3.X UR7, UR9, UR11, URZ, UP1, !UPT ;  /* 0x0000000b09077290 */ /* 0x000fe40008ffe43f */
[----:B------:R-:W-:Y:S01]  /*84f0*/  IMAD.U32 R4, RZ, RZ, UR4 ;  /* 0x00000004ff047e24 */ /* 0x000fe2000f8e00ff */
[----:B------:R-:W-:-:S03]  /*8500*/  ULDC.64 UR10, c[0x0][0xc08] ;  /* 0x00030200000a7ab9 */ /* 0x000fc60000000a00 */
[----:B------:R-:W-:-:S05]  /*8510*/  IMAD.U32 R5, RZ, RZ, UR7 ;  /* 0x00000007ff057e24 */ /* 0x000fca000f8e00ff */
[----:B------:R-:W2:Y:S01]  /*8520*/  @P2 LDG.E R3, desc[UR14][R4.64] ;  /* 0x0000000e04032981 */ /* 0x000ea2000c1e1900 */
[----:B------:R-:W-:Y:S01]  /*8530*/  UISETP.NE.U32.AND UP1, UPT, UR10, URZ, UPT ;  /* 0x0000003f0a00728c */ /* 0x000fe2000bf25070 */
[----:B0-----:R-:W-:Y:S01]  /*8540*/  ISETP.NE.AND P0, PT, R11, 0x1, PT ;  /* 0x000000010b00780c */ /* 0x001fe20003f05270 */
[----:B------:R-:W-:Y:S02]  /*8550*/  ULDC UR4, c[0x0][0xa88] ;  /* 0x0002a20000047ab9 */ /* 0x000fe40000000800 */
[----:B------:R-:W-:Y:S01]  /*8560*/  UISETP.NE.AND.EX UP1, UPT, UR11, URZ, UPT, UP1 ;  /* 0x0000003f0b00728c */ /* 0x000fe2000bf25310 */
[----:B------:R-:W-:Y:S01]  /*8570*/  IMAD.U32 R0, RZ, RZ, UR4 ;  /* 0x00000004ff007e24 */ /* 0x000fe2000f8e00ff */
[----:B------:R-:W-:-:S04]  /*8580*/  UMOV UR4, URZ ;  /* 0x0000003f00047c82 */ /* 0x000fc80008000000 */
[----:B------:R-:W-:-:S04]  /*8590*/  PLOP3.LUT P3, PT, PT, PT, UP1, 0x80, 0x0 ;  /* 0x000000000000781c */ /* 0x000fc80003f6f018 */
[----:B------:R-:W0:Y:S01]  /*85a0*/  @P0 LDC R9, c[0x0][0xbec] ;  /* 0x0002fb00ff090b82 */ /* 0x000e220000000800 */
[----:B------:R-:W-:-:S04]  /*85b0*/  @UP1 UIADD3 UR8, UP2, UR8, UR10, URZ ;  /* 0x0000000a08081290 */ /* 0x000fc8000ff5e03f */
[----:B------:R-:W-:Y:S02]  /*85c0*/  @UP1 UIADD3.X UR9, UR9, UR11, URZ, UP2, !UPT ;  /* 0x0000000b09091290 */ /* 0x000fe400097fe43f */
[----:B------:R-:W-:-:S04]  /*85d0*/  IMAD.U32 R6, RZ, RZ, UR8 ;  /* 0x00000008ff067e24 */ /* 0x000fc8000f8e00ff */
[----:B------:R-:W-:Y:S01]  /*85e0*/  IMAD.U32 R7, RZ, RZ, UR9 ;  /* 0x00000009ff077e24 */ /* 0x000fe2000f8e00ff */
[----:B------:R-:W-:Y:S01]  /*85f0*/  USHF.R.S32.HI UR11, URZ, 0x1f, UR12 ;  /* 0x0000001f3f0b7899 */ /* 0x000fe2000801140c */
[----:B------:R-:W-:-:S03]  /*8600*/  ISETP.GE.AND P1, PT, R196, 0x80, PT ;  /* 0x00000080c400780c */ /* 0x000fc60003f26270 */
[----:B------:R1:W5:Y:S01]  /*8610*/  @P3 LDG.E R0, desc[UR14][R6.64] ;  /* 0x0000000e06003981 */ /* 0x000362000c1e1900 */
[----:B--2---:R-:W-:-:S13]  /*8620*/  @P2 R2UR UR4, R3 ;  /* 0x00000000030422ca */ /* 0x004fda00000e0000 */
[----:B------:R-:W-:Y:S01]  /*8630*/  USHF.R.S32.HI UR10, URZ, 0x1f, UR4 ;  /* 0x0000001f3f0a7899 */ /* 0x000fe20008011404 */
[----:B01----:R-:W-:Y:S11]  /*8640*/  @P3 BRA `(.L_x_400) ;  /* 0x0000000000143947 */ /* 0x003ff60003800000 */
[----:B------:R-:W-:Y:S05]  /*8650*/  @!P2 BRA `(.L_x_400) ;  /* 0x000000000010a947 */ /* 0x000fea0003800000 */
[----:B------:R-:W-:Y:S02]  /*8660*/  ULDC.64 UR8, c[0x0][0x208] ;  /* 0x0000820000087ab9 */ /* 0x000fe40000000a00 */
[----:B------:R-:W2:Y:S04]  /*8670*/  LDG.E R3, desc[UR8][R4.64] ;  /* 0x0000000804037981 */ /* 0x000ea8000c1e1900 */
[----:B-----5:R-:W2:Y:S02]  /*8680*/  LDG.E R0, desc[UR8][R4.64+0x4] ;  /* 0x0000040804007981 */ /* 0x020ea4000c1e1900 */
[----:B--2---:R-:W-:-:S07]  /*8690*/  IMAD.IADD R0, R0, 0x1, -R3 ;  /* 0x0000000100007824 */ /* 0x004fce00078e0a03 */
.L_x_400:
[----:B------:R-:W-:Y:S01]  /*86a0*/  R2UR UR7, R185 ;  /* 0x00000000b90772ca */ /* 0x000fe200000e0000 */
[----:B------:R-:W-:Y:S01]  /*86b0*/  USEL UR61, UR61, URZ, !UP0 ;  /* 0x0000003f3d3d7287 */ /* 0x000fe2000c000000 */
[----:B------:R-:W-:Y:S11]  /*86c0*/  BSSY B1, `(.L_x_401) ;  /* 0x0000030000017945 */ /* 0x000ff60003800000 */
[----:B------:R-:W-:Y:S01]  /*86d0*/  USEL UR12, UR7, URZ, !UP0 ;  /* 0x0000003f070c7287 */ /* 0x000fe2000c000000 */
[----:B------:R-:W-:Y:S11]  /*86e0*/  @P1 BRA `(.L_x_402) ;  /* 0x0000000000b41947 */ /* 0x000ff60003800000 */
[----:B------:R-:W0:Y:S01]  /*86f0*/  S2R R4, SR_TID.X ;  /* 0x0000000000047919 */ /* 0x000e220000002100 */
[----:B------:R-:W1:Y:S01]  /*8700*/  LDC R6, c[0x0][0xbe8] ;  /* 0x0002fa00ff067b82 */ /* 0x000e620000000800 */
[----:B------:R-:W-:-:S13]  /*8710*/  R2UR UR7, R23 ;  /* 0x00000000170772ca */ /* 0x000fda00000e0000 */
[----:B------:R-:W-:-:S04]  /*8720*/  IMAD.U32 R3, RZ, RZ, UR7 ;  /* 0x00000007ff037e24 */ /* 0x000fc8000f8e00ff */
[----:B0-----:R-:W-:Y:S02]  /*8730*/  IMAD R3, R3, 0x80, R4 ;  /* 0x0000008003037824 */ /* 0x001fe400078e0204 */
[----:B-1---5:R-:W-:Y:S02]  /*8740*/  IMAD R4, R0, R6, RZ ;  /* 0x0000000600047224 */ /* 0x022fe400078e02ff */
[----:B------:R-:W-:-:S05]  /*8750*/  VIADD R5, R3, 0xffffff80 ;  /* 0xffffff8003057836 */ /* 0x000fca0000000000 */
[----:B------:R-:W-:-:S13]  /*8760*/  ISETP.GE.AND P1, PT, R5, R4, PT ;  /* 0x000000040500720c */ /* 0x000fda0003f26270 */
[----:B------:R-:W-:Y:S05]  /*8770*/  @P1 BRA `(.L_x_402) ;  /* 0x0000000000901947 */ /* 0x000fea0003800000 */
[----:B------:R-:W-:Y:S01]  /*8780*/  ISETP.NE.AND P1, PT, R6, 0x1, PT ;  /* 0x000000010600780c */ /* 0x000fe20003f25270 */
[----:B------:R-:W-:Y:S01]  /*8790*/  ULDC.64 UR14, c[0x0][0xb90] ;  /* 0x0002e400000e7ab9 */ /* 0x000fe20000000a00 */
[----:B------:R-:W-:Y:S01]  /*87a0*/  R2UR UR13, R22 ;  /* 0x00000000160d72ca */ /* 0x000fe200000e0000 */
[----:B------:R-:W-:Y:S01]  /*87b0*/  UIMAD UR7, UR11, UR14, URZ ;  /* 0x0000000e0b0772a4 */ /* 0x000fe2000f8e023f */
[----:B------:R-:W-:Y:S01]  /*87c0*/  UMOV UR8, UR4 ;  /* 0x0000000400087c82 */ /* 0x000fe20008000000 */
[----:B------:R-:W-:Y:S01]  /*87d0*/  UMOV UR9, UR10 ;  /* 0x0000000a00097c82 */ /* 0x000fe20008000000 */
[----:B------:R-:W-:-:S07]  /*87e0*/  ULDC.64 UR16, c[0x0][0x208] ;  /* 0x0000820000107ab9 */ /* 0x000fce0000000a00 */
[----:B------:R-:W0:Y:S02]  /*87f0*/  @P1 LDC R4, c[0x0][0xbec] ;  /* 0x0002fb00ff041b82 */ /* 0x000e240000000800 */
[----:B------:R-:W-:Y:S02]  /*8800*/  UIMAD.WIDE.U32 UR8, UR13, UR14, UR8 ;  /* 0x0000000e0d0872a5 */ /* 0x000fe4000f8e0008 */
[----:B------:R-:W-:-:S03]  /*8810*/  UIMAD UR7, UR13, UR15, UR7 ;  /* 0x0000000f0d0772a4 */ /* 0x000fc6000f8e0207 */
[----:B------:R-:W-:Y:S01]  /*8820*/  ULDC.64 UR14, c[0x0][0xb98] ;  /* 0x0002e600000e7ab9 */ /* 0x000fe20000000a00 */
[----:B------:R-:W1:Y:S01]  /*8830*/  @P1 LDC R8, c[0x0][0xbf0] ;  /* 0x0002fc00ff081b82 */ /* 0x000e620000000800 */
[----:B------:R-:W-:Y:S02]  /*8840*/  UIADD3 UR9, UR9, UR7, URZ ;  /* 0x0000000709097290 */ /* 0x000fe4000fffe03f */
[----:B------:R-:W-:Y:S02]  /*8850*/  UIMAD UR7, UR12, UR14, URZ ;  /* 0x0000000e0c0772a4 */ /* 0x000fe4000f8e023f */
[----:B------:R-:W-:Y:S02]  /*8860*/  UIMAD.WIDE.U32 UR8, UR61, UR14, UR8 ;  /* 0x0000000e3d0872a5 */ /* 0x000fe4000f8e0008 */
[----:B------:R-:W-:-:S03]  /*8870*/  UIMAD UR7, UR61, UR15, UR7 ;  /* 0x0000000f3d0772a4 */ /* 0x000fc6000f8e0207 */
[----:B------:R-:W-:Y:S01]  /*8880*/  ULDC.64 UR14, c[0x0][0xb88] ;  /* 0x0002e200000e7ab9 */ /* 0x000fe20000000a00 */
[----:B0-----:R-:W-:-:S04]  /*8890*/  @P1 IMAD.HI.U32 R3, R5, R4, RZ ;  /* 0x0000000405031227 */ /* 0x001fc800078e00ff */
[----:B------:R-:W-:Y:S01]  /*88a0*/  IMAD.MOV.U32 R4, RZ, RZ, R5 ;  /* 0x000000ffff047224 */ /* 0x000fe200078e0005 */
[----:B-1----:R-:W-:Y:S01]  /*88b0*/  @P1 SHF.R.U32.HI R4, RZ, R8, R3 ;  /* 0x00000008ff041219 */ /* 0x002fe20000011603 */
[----:B------:R-:W-:-:S04]  /*88c0*/  IMAD.U32 R8, RZ, RZ, UR7 ;  /* 0x00000007ff087e24 */ /* 0x000fc8000f8e00ff */
[----:B------:R-:W-:-:S04]  /*88d0*/  IMAD.MOV R3, RZ, RZ, -R4 ;  /* 0x000000ffff037224 */ /* 0x000fc800078e0a04 */
[----:B------:R-:W-:Y:S01]  /*88e0*/  IMAD R3, R6, R3, R5 ;  /* 0x0000000306037224 */ /* 0x000fe200078e0205 */
[----:B------:R-:W-:Y:S02]  /*88f0*/  SHF.R.S32.HI R5, RZ, 0x1f, R4 ;  /* 0x0000001fff057819 */ /* 0x000fe40000011404 */
[----:B------:R-:W-:Y:S02]  /*8900*/  IADD3 R4, P1, R4, UR8, RZ ;  /* 0x0000000804047c10 */ /* 0x000fe4000ff3e0ff */
[----:B------:R-:W-:Y:S02]  /*8910*/  SHF.R.S32.HI R6, RZ, 0x1f, R3 ;  /* 0x0000001fff067819 */ /* 0x000fe40000011403 */
[----:B------:R-:W-:Y:S01]  /*8920*/  IADD3.X R5, R5, UR9, R8, P1, !PT ;  /* 0x0000000905057c10 */ /* 0x000fe20008ffe408 */
[----:B------:R-:W-:Y:S02]  /*8930*/  ULDC.64 UR8, c[0x0][0xb50] ;  /* 0x0002d40000087ab9 */ /* 0x000fe40000000a00 */
[----:B------:R-:W-:-:S02]  /*8940*/  IMAD R6, R6, UR14, RZ ;  /* 0x0000000e06067c24 */ /* 0x000fc4000f8e02ff */
[----:B------:R-:W-:-:S04]  /*8950*/  IMAD.WIDE.U32 R4, R3, UR14, R4 ;  /* 0x0000000e03047c25 */ /* 0x000fc8000f8e0004 */
[----:B------:R-:W-:Y:S01]  /*8960*/  IMAD R7, R3, UR15, R6 ;  /* 0x0000000f03077c24 */ /* 0x000fe2000f8e0206 */
[----:B------:R-:W-:-:S03]  /*8970*/  LEA R6, P1, R4, UR8, 0x2 ;  /* 0x0000000804067c11 */ /* 0x000fc6000f8210ff */
[----:B------:R-:W-:-:S05]  /*8980*/  IMAD.IADD R3, R5, 0x1, R7 ;  /* 0x0000000105037824 */ /* 0x000fca00078e0207 */
[----:B------:R-:W-:Y:S01]  /*8990*/  LEA.HI.X R7, R4, UR9, R3, 0x2, P1 ;  /* 0x0000000904077c11 */ /* 0x000fe200088f1403 */
[----:B------:R-:W-:-:S05]  /*89a0*/  IMAD.MOV.U32 R3, RZ, RZ, -0x800000 ;  /* 0xff800000ff037424 */ /* 0x000fca00078e00ff */
[----:B------:R0:W-:Y:S02]  /*89b0*/  STG.E desc[UR16][R6.64], R3 ;  /* 0x0000000306007986 */ /* 0x0001e4000c101910 */
.L_x_402:
[----:B------:R-:W-:Y:S05]  /*89c0*/  BSYNC B1 ;  /* 0x0000000000017941 */ /* 0x000fea0003800000 */
.L_x_401:
[----:B------:R-:W-:Y:S01]  /*89d0*/  R2UR UR13, R23 ;  /* 0x00000000170d72ca */ /* 0x000fe200000e0000 */
[----:B------:R-:W1:Y:S01]  /*89e0*/  @P0 LDC R5, c[0x0][0xbf0] ;  /* 0x0002fc00ff050b82 */ /* 0x000e620000000800 */
[----:B------:R-:W-:Y:S01]  /*89f0*/  ULDC.64 UR14, c[0x0][0xaa0] ;  /* 0x0002a800000e7ab9 */ /* 0x000fe20000000a00 */
[----:B------:R-:W-:Y:S01]  /*8a00*/  R2UR UR16, R22 ;  /* 0x00000000161072ca */ /* 0x000fe200000e0000 */
[----:B------:R-:W-:Y:S01]  /*8a10*/  UIMAD UR7, UR10, UR14, URZ ;  /* 0x0000000e0a0772a4 */ /* 0x000fe2000f8e023f */
[----:B0-----:R-:W-:Y:S01]  /*8a20*/  IMAD R3, R19, 0x20, R184 ;  /* 0x0000002013037824 */ /* 0x001fe200078e02b8 */
[----:B------:R-:W-:Y:S01]  /*8a30*/  UIMAD.WIDE.U32 UR8, UR4, UR14, URZ ;  /* 0x0000000e040872a5 */ /* 0x000fe2000f8e003f */
[----:B------:R-:W-:Y:S01]  /*8a40*/  BSSY B1, `(.L_x_403) ;  /* 0x000003b000017945 */ /* 0x000fe20003800000 */
[----:B------:R-:W-:-:S03]  /*8a50*/  UIMAD UR7, UR4, UR15, UR7 ;  /* 0x0000000f040772a4 */ /* 0x000fc6000f8e0207 */
[----:B------:R-:W-:Y:S01]  /*8a60*/  ULDC.64 UR14, c[0x0][0xae8] ;  /* 0x0002ba00000e7ab9 */ /* 0x000fe20000000a00 */
[----:B------:R-:W-:Y:S01]  /*8a70*/  UIADD3 UR9, UR9, UR7, URZ ;  /* 0x0000000709097290 */ /* 0x000fe2000fffe03f */
[----:B------:R-:W-:Y:S01]  /*8a80*/  IMAD.U32 R8, RZ, RZ, UR13 ;  /* 0x0000000dff087e24 */ /* 0x000fe2000f8e00ff */
[----:B------:R-:W-:Y:S01]  /*8a90*/  UIMAD UR4, UR11, UR14, URZ ;  /* 0x0000000e0b0472a4 */ /* 0x000fe2000f8e023f */
[----:B------:R-:W-:Y:S01]  /*8aa0*/  IMAD.U32 R13, RZ, RZ, UR13 ;  /* 0x0000000dff0d7e24 */ /* 0x000fe2000f8e00ff */
[----:B------:R-:W-:Y:S01]  /*8ab0*/  UIMAD.WIDE.U32 UR8, UR16, UR14, UR8 ;  /* 0x0000000e100872a5 */ /* 0x000fe2000f8e0008 */
[----:B------:R-:W-:Y:S01]  /*8ac0*/  IMAD R8, R8, 0x80, R3 ;  /* 0x0000008008087824 */ /* 0x000fe200078e0203 */
[----:B------:R-:W-:Y:S01]  /*8ad0*/  UIMAD UR4, UR16, UR15, UR4 ;  /* 0x0000000f100472a4 */ /* 0x000fe2000f8e0204 */
[----:B------:R-:W-:Y:S02]  /*8ae0*/  ULDC.64 UR10, c[0x0][0xaf0] ;  /* 0x0002bc00000a7ab9 */ /* 0x000fe40000000a00 */
[----:B------:R-:W-:Y:S01]  /*8af0*/  @P0 IMAD.HI.U32 R4, R8, R9, RZ ;  /* 0x0000000908040227 */ /* 0x000fe200078e00ff */
[----:B------:R-:W-:-:S02]  /*8b00*/  UIADD3 UR9, UR9, UR4, URZ ;  /* 0x0000000409097290 */ /* 0x000fc4000fffe03f */
[----:B------:R-:W-:Y:S01]  /*8b10*/  UIMAD UR4, UR12, UR10, URZ ;  /* 0x0000000a0c0472a4 */ /* 0x000fe2000f8e023f */
[----:B------:R-:W-:Y:S01]  /*8b20*/  IMAD.MOV.U32 R3, RZ, RZ, R8 ;  /* 0x000000ffff037224 */ /* 0x000fe200078e0008 */
[----:B-1----:R-:W-:Y:S01]  /*8b30*/  @P0 SHF.R.U32.HI R3, RZ, R5, R4 ;  /* 0x00000005ff030219 */ /* 0x002fe20000011604 */
[----:B------:R-:W-:Y:S02]  /*8b40*/  UIMAD.WIDE.U32 UR8, UR61, UR10, UR8 ;  /* 0x0000000a3d0872a5 */ /* 0x000fe4000f8e0008 */
[----:B------:R-:W-:Y:S01]  /*8b50*/  UIMAD UR4, UR61, UR11, UR4 ;  /* 0x0000000b3d0472a4 */ /* 0x000fe2000f8e0204 */
[--C-:B------:R-:W-:Y:S01]  /*8b60*/  SHF.R.S32.HI R4, RZ, 0x1f, R3.reuse ;  /* 0x0000001fff047819 */ /* 0x100fe20000011403 */
[----:B------:R-:W-:Y:S01]  /*8b70*/  IMAD.MOV R7, RZ, RZ, -R3 ;  /* 0x000000ffff077224 */ /* 0x000fe200078e0a03 */
[----:B------:R-:W-:Y:S01]  /*8b80*/  ULDC.64 UR10, c[0x0][0xae0] ;  /* 0x0002b800000a7ab9 */ /* 0x000fe20000000a00 */
[----:B------:R-:W-:Y:S02]  /*8b90*/  UIADD3 UR4, UR9, UR4, URZ ;  /* 0x0000000409047290 */ /* 0x000fe4000fffe03f */
[----:B------:R-:W-:-:S02]  /*8ba0*/  IMAD.U32 R5, RZ, RZ, UR9 ;  /* 0x00000009ff057e24 */ /* 0x000fc4000f8e00ff */
[----:B------:R-:W-:Y:S02]  /*8bb0*/  IMAD R6, R4, UR10, RZ ;  /* 0x0000000a04067c24 */ /* 0x000fe4000f8e02ff */
[----:B------:R-:W-:Y:S01]  /*8bc0*/  IMAD.U32 R4, RZ, RZ, UR8 ;  /* 0x00000008ff047e24 */ /* 0x000fe2000f8e00ff */
[----:B------:R-:W-:Y:S01]  /*8bd0*/  ULDC.64 UR8, c[0x0][0xad8] ;  /* 0x0002b60000087ab9 */ /* 0x000fe20000000a00 */
[----:B------:R-:W-:Y:S02]  /*8be0*/  IMAD.U32 R5, RZ, RZ, UR4 ;  /* 0x00000004ff057e24 */ /* 0x000fe4000f8e00ff */
[----:B------:R-:W-:Y:S02]  /*8bf0*/  IMAD R7, R11, R7, R8 ;  /* 0x000000070b077224 */ /* 0x000fe400078e0208 */
[C---:B------:R-:W-:Y:S02]  /*8c00*/  IMAD R9, R3.reuse, UR11, R6 ;  /* 0x0000000b03097c24 */ /* 0x040fe4000f8e0206 */
[----:B------:R-:W-:Y:S01]  /*8c10*/  IMAD.WIDE.U32 R4, R3, UR10, R4 ;  /* 0x0000000a03047c25 */ /* 0x000fe2000f8e0004 */
[----:B------:R-:W-:-:S03]  /*8c20*/  SHF.R.S32.HI R3, RZ, 0x1f, R7 ;  /* 0x0000001fff037819 */ /* 0x000fc60000011407 */
[----:B------:R-:W-:Y:S02]  /*8c30*/  IMAD.IADD R5, R5, 0x1, R9 ;  /* 0x0000000105057824 */ /* 0x000fe400078e0209 */
[----:B------:R-:W-:Y:S02]  /*8c40*/  IMAD R6, R3, UR8, RZ ;  /* 0x0000000803067c24 */ /* 0x000fe4000f8e02ff */
[----:B------:R-:W-:Y:S02]  /*8c50*/  IMAD R8, R13, 0x80, R184 ;  /* 0x000000800d087824 */ /* 0x000fe400078e02b8 */
[----:B-----5:R-:W-:Y:S02]  /*8c60*/  IMAD R11, R0, R11, RZ ;  /* 0x0000000b000b7224 */ /* 0x020fe400078e02ff */
[C---:B------:R-:W-:Y:S02]  /*8c70*/  IMAD R3, R7.reuse, UR9, R6 ;  /* 0x0000000907037c24 */ /* 0x040fe4000f8e0206 */
[----:B------:R-:W-:Y:S01]  /*8c80*/  IMAD.WIDE.U32 R4, R7, UR8, R4 ;  /* 0x0000000807047c25 */ /* 0x000fe2000f8e0004 */
[----:B------:R-:W-:Y:S01]  /*8c90*/  ISETP.GE.AND P2, PT, R8, R11, PT ;  /* 0x0000000b0800720c */ /* 0x000fe20003f46270 */
[----:B------:R-:W-:-:S02]  /*8ca0*/  ULDC.64 UR8, c[0x0][0xa80] ;  /* 0x0002a00000087ab9 */ /* 0x000fc40000000a00 */
[----:B------:R-:W-:Y:S01]  /*8cb0*/  VIADD R0, R8, 0x20 ;  /* 0x0000002008007836 */ /* 0x000fe20000000000 */
[----:B------:R-:W-:Y:S01]  /*8cc0*/  LEA R6, P3, R4, UR8, 0x1 ;  /* 0x0000000804067c11 */ /* 0x000fe2000f8608ff */
[----:B------:R-:W-:-:S03]  /*8cd0*/  IMAD.IADD R3, R5, 0x1, R3 ;  /* 0x0000000105037824 */ /* 0x000fc600078e0203 */
[-C--:B------:R-:W-:Y:S01]  /*8ce0*/  ISETP.GE.AND P1, PT, R0, R11.reuse, PT ;  /* 0x0000000b0000720c */ /* 0x080fe20003f26270 */
[----:B------:R-:W-:Y:S01]  /*8cf0*/  VIADD R0, R8, 0x40 ;  /* 0x0000004008007836 */ /* 0x000fe20000000000 */
[----:B------:R-:W-:Y:S02]  /*8d00*/  LEA.HI.X R3, R4, UR9, R3, 0x1, P3 ;  /* 0x0000000904037c11 */ /* 0x000fe400098f0c03 */
[----:B------:R0:W1:Y:S02]  /*8d10*/  SHFL.IDX PT, R4, R6, RZ, 0x181f ;  /* 0x00181fff06047589 */ /* 0x00006400000e0000 */
[----:B------:R-:W-:Y:S02]  /*8d20*/  ISETP.GE.AND P0, PT, R0, R11, PT ;  /* 0x0000000b0000720c */ /* 0x000fe40003f06270 */
[----:B------:R0:W2:Y:S01]  /*8d30*/  SHFL.IDX PT, R0, R3, RZ, 0x181f ;  /* 0x00181fff03007589 */ /* 0x0000a200000e0000 */
[----:B------:R-:W-:Y:S10]  /*8d40*/  @P2 BRA `(.L_x_404) ;  /* 0x0000000000282947 */ /* 0x000ff40003800000 */
        /* <DEDUP_REMOVED lines=8> */
[----:B------:R3:W-:Y:S04]  /*8dd0*/  @!P4 ST.E.128 desc[UR8][R12.64], RZ ;  /* 0x000000ff0c00c985 */ /* 0x0007e8000c101d08 */
[----:B------:R3:W-:Y:S02]  /*8de0*/  @!P5 ST.E.128 desc[UR8][R4.64], RZ ;  /* 0x000000ff0400d985 */ /* 0x0007e4000c101d08 */
.L_x_404:
[----:B------:R-:W-:Y:S05]  /*8df0*/  BSYNC B1 ;  /* 0x0000000000017941 */ /* 0x000fea0003800000 */
.L_x_403:
        /* <DEDUP_REMOVED lines=12> */
[----:B------:R3:W-:Y:S04]  /*8ec0*/  @!P3 ST.E.128 desc[UR8][R12.64], RZ ;  /* 0x000000ff0c00b985 */ /* 0x0007e8000c101d08 */
[----:B------:R3:W-:Y:S02]  /*8ed0*/  @!P4 ST.E.128 desc[UR8][R4.64], RZ ;  /* 0x000000ff0400c985 */ /* 0x0007e4000c101d08 */
.L_x_406:
[----:B------:R-:W-:Y:S05]  /*8ee0*/  BSYNC B1 ;  /* 0x0000000000017941 */ /* 0x000fea0003800000 */
.L_x_405:
[----:B----4-:R4:W0:Y:S01]  /*8ef0*/  SHFL.IDX PT, R0, R3, 0x2, 0x181f ;  /* 0x00581f0003007f89 */ /* 0x01082200000e0000 */
        /* <DEDUP_REMOVED lines=9> */
[-C--:B0-----:R-:W-:Y:S02]  /*8f90*/  @!P2 LEA.HI.X R13, R17, R0.reuse, R195, 0x1, P0 ;  /* 0x00000000110da211 */ /* 0x081fe400000f0cc3 */
[----:B------:R-:W-:-:S03]  /*8fa0*/  @!P3 LEA.HI.X R5, R18, R0, R194, 0x1, P1 ;  /* 0x000000001205b211 */ /* 0x000fc600008f0cc2 */
[----:B------:R3:W-:Y:S04]  /*8fb0*/  @!P2 ST.E.128 desc[UR8][R12.64], RZ ;  /* 0x000000ff0c00a985 */ /* 0x0007e8000c101d08 */
[----:B------:R3:W-:Y:S02]  /*8fc0*/  @!P3 ST.E.128 desc[UR8][R4.64], RZ ;  /* 0x000000ff0400b985 */ /* 0x0007e4000c101d08 */
.L_x_408:
[----:B------:R-:W-:Y:S05]  /*8fd0*/  BSYNC B1 ;  /* 0x0000000000017941 */ /* 0x000fea0003800000 */
.L_x_407:
[----:B0-----:R-:W-:Y:S01]  /*8fe0*/  VIADD R0, R8, 0x60 ;  /* 0x0000006008007836 */ /* 0x001fe20000000000 */
[----:B--2-4-:R-:W0:Y:S04]  /*8ff0*/  SHFL.IDX PT, R3, R3, 0x3, 0x181f ;  /* 0x00781f0003037f89 */ /* 0x014e2800000e0000 */
[----:B------:R-:W-:Y:S01]  /*9000*/  ISETP.GE.AND P0, PT, R0, R11, PT ;  /* 0x0000000b0000720c */ /* 0x000fe20003f06270 */
[----:B-1-3--:R1:W2:-:S12]  /*9010*/  SHFL.IDX PT, R4, R6, 0x3, 0x181f ;  /* 0x00781f0006047f89 */ /* 0x00a29800000e0000 */
[----:B-1----:R-:W-:Y:S05]  /*9020*/  @P0 BRA `(.L_x_399) ;  /* 0x0000000000280947 */ /* 0x002fea0003800000 */
[----:B------:R-:W-:Y:S01]  /*9030*/  ULDC UR4, c[0x0][0xac8] ;  /* 0x0002b20000047ab9 */ /* 0x000fe20000000800 */
[----:B------:R-:W-:Y:S01]  /*9040*/  ULDC.64 UR8, c[0x0][0x208] ;  /* 0x0000820000087ab9 */ /* 0x000fe20000000a00 */
[----:B------:R-:W-:Y:S02]  /*9050*/  ISETP.GE.AND P2, PT, R17, UR4, PT ;  /* 0x0000000411007c0c */ /* 0x000fe4000bf46270 */
[----:B------:R-:W-:-:S11]  /*9060*/  ISETP.GE.AND P3, PT, R18, UR4, PT ;  /* 0x0000000412007c0c */ /* 0x000fd6000bf66270 */
[CC--:B--2---:R-:W-:Y:S02]  /*9070*/  @!P2 LEA R6, P0, R17.reuse, R4.reuse, 0x1 ;  /* 0x000000041106a211 */ /* 0x0c4fe400078008ff */
[C---:B------:R-:W-:Y:S02]  /*9080*/  @!P3 LEA R4, P1, R18.reuse, R4, 0x1 ;  /* 0x000000041204b211 */ /* 0x040fe400078208ff */
[-C--:B0-----:R-:W-:Y:S02]  /*9090*/  @!P2 LEA.HI.X R7, R17, R3.reuse, R195, 0x1, P0 ;  /* 0x000000031107a211 */ /* 0x081fe400000f0cc3 */
[----:B------:R-:W-:-:S03]  /*90a0*/  @!P3 LEA.HI.X R5, R18, R3, R194, 0x1, P1 ;  /* 0x000000031205b211 */ /* 0x000fc600008f0cc2 */
[----:B------:R0:W-:Y:S04]  /*90b0*/  @!P2 ST.E.128 desc[UR8][R6.64], RZ ;  /* 0x000000ff0600a985 */ /* 0x0001e8000c101d08 */
[----:B------:R0:W-:Y:S02]  /*90c0*/  @!P3 ST.E.128 desc[UR8][R4.64], RZ ;  /* 0x000000ff0400b985 */ /* 0x0001e4000c101d08 */
.L_x_399:
[----:B------:R-:W-:Y:S05]  /*90d0*/  BSYNC B0 ;  /* 0x0000000000007941 */ /* 0x000fea0003800000 */
.L_x_390:
[----:B------:R-:W-:Y:S02]  /*90e0*/  ULDC UR4, c[0x0][0xc3c] ;  /* 0x00030f0000047ab9 */ /* 0x000fe40000000800 */
[----:B------:R-:W-:-:S13]  /*90f0*/  ISETP.GE.AND P0, PT, R47, UR4, PT ;  /* 0x000000042f007c0c */ /* 0x000fda000bf06270 */
[----:B------:R-:W-:Y:S05]  /*9100*/  @!P0 BRA `(.L_x_409) ;  /* 0xffffff7c00488947 */ /* 0x000fea000383ffff */
[----:B------:R-:W-:Y:S05]  /*9110*/  EXIT ;  /* 0x000000000000794d */ /* 0x000fea0003800000 */
.L_x_365:
[----:B------:R-:W-:-:S08]  /*9120*/  NOP ;  /* 0x0000000000007918 */ /* 0x000fd00000000000 */
[----:B0-----:R-:W0:-:S00]  /*9130*/  USETMAXREG.DEALLOC.CTAPOOL 0x18 ;  /* 0x00000018000079c8 */ /* 0x001e0000080e0500 */
[----:B0-----:R-:W2:Y:S01]  /*9140*/  LDL.LU R2, [R1+0x1c] ;  /* 0x00001c0001027983 */ /* 0x001ea20000300800 */
[----:B------:R-:W-:-:S06]  /*9150*/  LOP3.LUT R0, R0, 0x3, RZ, 0xc0, !PT ;  /* 0x0000000300007812 */ /* 0x000fcc00078ec0ff */
[----:B------:R-:W0:Y:S02]  /*9160*/  SHFL.IDX PT, R0, R0, RZ, 0x1f ;  /* 0x00001fff00007589 */ /* 0x000e2400000e0000 */
[----:B0-----:R-:W-:Y:S01]  /*9170*/  ISETP.NE.AND P0, PT, R0, RZ, PT ;  /* 0x000000ff0000720c */ /* 0x001fe20003f05270 */
[----:B------:R-:W-:Y:S01]  /*9180*/  IMAD.MOV.U32 R0, RZ, RZ, RZ ;  /* 0x000000ffff007224 */ /* 0x000fe200078e00ff */
[----:B--2---:R-:W-:-:S11]  /*9190*/  LOP3.LUT R2, R2, 0xfffffffd, RZ, 0xc0, !PT ;  /* 0xfffffffd02027812 */ /* 0x004fd600078ec0ff */
[----:B------:R-:W-:-:S05]  /*91a0*/  @P0 LOP3.LUT R2, R2, 0x2, RZ, 0xfc, !PT ;  /* 0x0000000202020812 */ /* 0x000fca00078efcff */
[----:B------:R0:W-:Y:S01]  /*91b0*/  STL [R1+0x1c], R2 ;  /* 0x00001c0201007387 */ /* 0x0001e20000100800 */
[----:B------:R-:W-:Y:S05]  /*91c0*/  @!P0 BRA `(.L_x_410) ;  /* 0x00000000001c8947 */ /* 0x000fea0003800000 */
[----:B------:R-:W1:Y:S08]  /*91d0*/  S2UR UR5, SR_CgaCtaId ;  /* 0x00000000000579c3 */ /* 0x000e700000008800 */
[----:B------:R-:W-:Y:S06]  /*91e0*/  BAR.SYNC.DEFER_BLOCKING 0x5, 0x180 ;  /* 0x0146000000007b1d */ /* 0x000fec0000010000 */
[----:B------:R-:W-:-:S02]  /*91f0*/  UMOV UR4, 0x400 ;  /* 0x0000040000047882 */ /* 0x000fc40000000000 */
[----:B-1----:R-:W-:-:S09]  /*9200*/  ULEA UR4, UR5, UR4, 0x18 ;  /* 0x0000000405047291 */ /* 0x002fd2000f8ec03f */
[----:B------:R-:W1:Y:S01]  /*9210*/  LDS.128 R16, [UR4+0x348d0] ;  /* 0x0348d004ff107984 */ /* 0x000e620008000c00 */
[----:B------:R-:W-:Y:S06]  /*9220*/  BAR.ARV 0x4, 0x180 ;  /* 0x0106000000007b1d */ /* 0x000fec0000002000 */
[----:B------:R-:W-:Y:S05]  /*9230*/  BRA `(.L_x_411) ;  /* 0x0000000800047947 */ /* 0x000fea0003800000 */
.L_x_410:
[----:B0-----:R-:W0:Y:S01]  /*9240*/  S2R R2, SR_TID.X ;  /* 0x0000000000027919 */ /* 0x001e220000002100 */
[----:B------:R-:W-:Y:S01]  /*9250*/  ULDC UR4, c[0x0][0xc3c] ;  /* 0x00030f0000047ab9 */ /* 0x000fe20000000800 */
[----:B------:R-:W-:Y:S01]  /*9260*/  ULDC.64 UR6, c[0x0][0x208] ;  /* 0x0000820000067ab9 */ /* 0x000fe20000000a00 */
[----:B------:R-:W-:Y:S01]  /*9270*/  ULDC UR5, c[0x0][0xc38] ;  /* 0x00030e0000057ab9 */ /* 0x000fe20000000800 */
[----:B0-----:R-:W-:-:S04]  /*9280*/  LOP3.LUT R5, R2, 0x1f, RZ, 0xc0, !PT ;  /* 0x0000001f02057812 */ /* 0x001fc800078ec0ff */
[----:B------:R-:W-:-:S04]  /*9290*/  ISETP.NE.AND P0, PT, R5, 0x1f, PT ;  /* 0x0000001f0500780c */ /* 0x000fc80003f05270 */
[----:B------:R-:W-:-:S13]  /*92a0*/  ISETP.GE.OR P1, PT, R5, UR4, !P0 ;  /* 0x0000000405007c0c */ /* 0x000fda000c726670 */
[----:B------:R-:W0:Y:S02]  /*92b0*/  @!P1 LDC.64 R2, c[0x0][0xc80] ;  /* 0x00032000ff029b82 */ /* 0x000e240000000a00 */
[----:B0-----:R-:W-:-:S05]  /*92c0*/  @!P1 IMAD.WIDE.U32 R2, R5, 0x4, R2 ;  /* 0x0000000405029825 */ /* 0x001fca00078e0002 */
[----:B------:R-:W2:Y:S01]  /*92d0*/  @!P1 LDG.E R0, desc[UR6][R2.64] ;  /* 0x0000000602009981 */ /* 0x000ea2000c1e1900 */
[C---:B------:R-:W-:Y:S01]  /*92e0*/  ISETP.NE.AND P1, PT, R5.reuse, RZ, PT ;  /* 0x000000ff0500720c */ /* 0x040fe20003f25270 */
[----:B------:R-:W0:Y:S01]  /*92f0*/  S2UR UR6, SR_CTAID.X ;  /* 0x00000000000679c3 */ /* 0x000e220000002500 */
[C---:B------:R-:W-:Y:S01]  /*9300*/  ISETP.GE.U32.AND P2, PT, R5.reuse, 0x2, PT ;  /* 0x000000020500780c */ /* 0x040fe20003f46070 */
[----:B------:R-:W-:Y:S01]  /*9310*/  UMOV UR4, URZ ;  /* 0x0000003f00047c82 */ /* 0x000fe20008000000 */
[C---:B------:R-:W-:Y:S01]  /*9320*/  ISETP.GE.U32.AND P3, PT, R5.reuse, 0x4, PT ;  /* 0x000000040500780c */ /* 0x040fe20003f66070 */
[----:B------:R-:W-:Y:S01]  /*9330*/  IMAD.MOV.U32 R16, RZ, RZ, RZ ;  /* 0x000000ffff107224 */ /* 0x000fe200078e00ff */
[C---:B------:R-:W-:Y:S02]  /*9340*/  ISETP.GE.U32.AND P4, PT, R5.reuse, 0x8, PT ;  /* 0x000000080500780c */ /* 0x040fe40003f86070 */
[----:B------:R-:W-:Y:S01]  /*9350*/  ISETP.GE.U32.AND P5, PT, R5, 0x10, PT ;  /* 0x000000100500780c */ /* 0x000fe20003fa6070 */
[----:B--2---:R-:W1:Y:S02]  /*9360*/  SHFL.UP PT, R4, R0, 0x1, RZ ;  /* 0x0420000000047989 */ /* 0x004e6400000e00ff */
[----:B-1----:R-:W-:-:S05]  /*9370*/  SEL R7, R4, RZ, P1 ;  /* 0x000000ff04077207 */ /* 0x002fca0000800000 */
[----:B------:R-:W-:-:S05]  /*9380*/  IMAD.IADD R7, R0, 0x1, R7 ;  /* 0x0000000100077824 */ /* 0x000fca00078e0207 */
[----:B------:R-:W1:Y:S02]  /*9390*/  SHFL.UP PT, R4, R7, 0x2, RZ ;  /* 0x0440000007047989 */ /* 0x000e6400000e00ff */
        /* <DEDUP_REMOVED lines=11> */
[----:B------:R-:W1:Y:S02]  /*9450*/  SHFL.IDX PT, R4, R2, 0x1f, 0x1f ;  /* 0x03e01f0002047f89 */ /* 0x000e6400000e0000 */
[----:B-1----:R-:W-:-:S04]  /*9460*/  IMAD R4, R4, UR5, RZ ;  /* 0x0000000504047c24 */ /* 0x002fc8000f8e02ff */
[----:B------:R-:W-:Y:S01]  /*9470*/  IMAD.MOV.U32 R7, RZ, RZ, R4 ;  /* 0x000000ffff077224 */ /* 0x000fe200078e0004 */
[----:B0-----:R-:W-:-:S13]  /*9480*/  ISETP.GT.AND P6, PT, R4, UR6, PT ;  /* 0x0000000604007c0c */ /* 0x001fda000bfc4270 */
[----:B------:R-:W-:Y:S05]  /*9490*/  @P6 BRA `(.L_x_412) ;  /* 0x0000000000a46947 */ /* 0x000fea0003800000 */
[----:B------:R-:W0:Y:S01]  /*94a0*/  LDC R6, c[0x0][0xc3c] ;  /* 0x00030f00ff067b82 */ /* 0x000e220000000800 */
[----:B------:R-:W-:Y:S01]  /*94b0*/  IMAD.MOV.U32 R4, RZ, RZ, R7 ;  /* 0x000000ffff047224 */ /* 0x000fe200078e0007 */
[----:B------:R-:W-:Y:S01]  /*94c0*/  UMOV UR4, URZ ;  /* 0x0000003f00047c82 */ /* 0x000fe20008000000 */
[----:B------:R-:W-:Y:S01]  /*94d0*/  ULDC UR7, c[0x0][0xc3c] ;  /* 0x00030f0000077ab9 */ /* 0x000fe20000000800 */
[----:B------:R-:W-:-:S05]  /*94e0*/  ULDC UR5, c[0x0][0xc38] ;  /* 0x00030e0000057ab9 */ /* 0x000fca0000000800 */
.L_x_416:
[----:B------:R-:W-:Y:S01]  /*94f0*/  UIADD3 UR4, UR4, 0x1f, URZ ;  /* 0x0000001f04047890 */ /* 0x000fe2000fffe03f */
[----:B------:R-:W-:-:S05]  /*9500*/  IMAD.U32 R19, RZ, RZ, UR7 ;  /* 0x00000007ff137e24 */ /* 0x000fca000f8e00ff */
[----:B0-----:R-:W-:-:S13]  /*9510*/  ISETP.LE.AND P6, PT, R6, UR4, PT ;  /* 0x0000000406007c0c */ /* 0x001fda000bfc3270 */
[----:B------:R-:W-:Y:S05]  /*9520*/  @P6 BRA `(.L_x_413) ;  /* 0x0000000400246947 */ /* 0x000fea0003800000 */
[----:B------:R-:W-:Y:S01]  /*9530*/  VIADD R7, R5, UR4 ;  /* 0x0000000405077c36 */ /* 0x000fe20008000000 */
[----:B------:R-:W-:Y:S01]  /*9540*/  BSSY B0, `(.L_x_414) ;  /* 0x0000008000007945 */ /* 0x000fe20003800000 */
[----:B------:R-:W-:-:S03]  /*9550*/  IMAD.MOV.U32 R0, RZ, RZ, RZ ;  /* 0x000000ffff007224 */ /* 0x000fc600078e00ff */
[----:B------:R-:W-:-:S13]  /*9560*/  ISETP.GE.OR P6, PT, R7, R6, !P0 ;  /* 0x000000060700720c */ /* 0x000fda00047c6670 */
[----:B------:R-:W-:Y:S05]  /*9570*/  @P6 BRA `(.L_x_415) ;  /* 0x0000000000106947 */ /* 0x000fea0003800000 */
[----:B------:R-:W0:Y:S01]  /*9580*/  LDC.64 R2, c[0x0][0xc80] ;  /* 0x00032000ff027b82 */ /* 0x000e220000000a00 */
[----:B------:R-:W-:Y:S01]  /*9590*/  ULDC.64 UR8, c[0x0][0x208] ;  /* 0x0000820000087ab9 */ /* 0x000fe20000000a00 */
[----:B0-----:R-:W-:-:S05]  /*95a0*/  IMAD.WIDE R2, R7, 0x4, R2 ;  /* 0x0000000407027825 */ /* 0x001fca00078e0202 */
[----:B------:R0:W5:Y:S02]  /*95b0*/  LDG.E R0, desc[UR8][R2.64] ;  /* 0x0000000802007981 */ /* 0x000164000c1e1900 */
.L_x_415:
[----:B------:R-:W-:Y:S05]  /*95c0*/  BSYNC B0 ;  /* 0x0000000000007941 */ /* 0x000fea0003800000 */
.L_x_414:
[----:B0----5:R-:W0:Y:S02]  /*95d0*/  SHFL.UP PT, R2, R0, 0x1, RZ ;  /* 0x0420000000027989 */ /* 0x021e2400000e00ff */
[----:B0-----:R-:W-:-:S05]  /*95e0*/  SEL R3, R2, RZ, P1 ;  /* 0x000000ff02037207 */ /* 0x001fca0000800000 */
[----:B------:R-:W-:-:S05]  /*95f0*/  IMAD.IADD R3, R0, 0x1, R3 ;  /* 0x0000000100037824 */ /* 0x000fca00078e0203 */
[----:B------:R-:W0:Y:S02]  /*9600*/  SHFL.UP PT, R2, R3, 0x2, RZ ;  /* 0x0440000003027989 */ /* 0x000e2400000e00ff */
        /* <DEDUP_REMOVED lines=11> */
[----:B------:R-:W0:Y:S02]  /*96c0*/  SHFL.IDX PT, R3, R9, 0x1f, 0x1f ;  /* 0x03e01f0009037f89 */ /* 0x000e2400000e0000 */
[----:B0-----:R-:W-:-:S04]  /*96d0*/  IMAD R3, R3, UR5, RZ ;  /* 0x0000000503037c24 */ /* 0x001fc8000f8e02ff */
[----:B------:R-:W-:-:S05]  /*96e0*/  IMAD.IADD R4, R3, 0x1, R4 ;  /* 0x0000000103047824 */ /* 0x000fca00078e0204 */
[----:B------:R-:W-:-:S13]  /*96f0*/  ISETP.GT.AND P6, PT, R4, UR6, PT ;  /* 0x0000000604007c0c */ /* 0x000fda000bfc4270 */
[----:B------:R-:W-:Y:S05]  /*9700*/  @!P6 BRA `(.L_x_416) ;  /* 0xfffffffc0078e947 */ /* 0x000fea000383ffff */
[----:B------:R-:W-:Y:S02]  /*9710*/  IMAD.MOV.U32 R2, RZ, RZ, R9 ;  /* 0x000000ffff027224 */ /* 0x000fe400078e0009 */
[----:B------:R-:W-:-:S07]  /*9720*/  IMAD.MOV.U32 R7, RZ, RZ, R3 ;  /* 0x000000ffff077224 */ /* 0x000fce00078e0003 */
.L_x_412:
[----:B------:R-:W-:-:S04]  /*9730*/  IMAD.IADD R7, R4, 0x1, -R7 ;  /* 0x0000000104077824 */ /* 0x000fc800078e0a07 */
[----:B------:R-:W-:-:S05]  /*9740*/  IMAD R3, R2, UR5, R7 ;  /* 0x0000000502037c24 */ /* 0x000fca000f8e0207 */
[----:B------:R-:W-:-:S13]  /*9750*/  ISETP.GT.AND P0, PT, R3, UR6, PT ;  /* 0x0000000603007c0c */ /* 0x000fda000bf04270 */
[----:B------:R-:W-:-:S04]  /*9760*/  VOTE.ANY R6, PT, !P0 ;  /* 0x0000000000067806 */ /* 0x000fc800040e0100 */
[----:B------:R-:W0:Y:S01]  /*9770*/  POPC R19, R6 ;  /* 0x0000000600137309 */ /* 0x000e220000000000 */
[----:B------:R-:W-:Y:S01]  /*9780*/  ISETP.NE.AND P0, PT, R6, RZ, PT ;  /* 0x000000ff0600720c */ /* 0x000fe20003f05270 */
[----:B0-----:R-:W0:Y:S02]  /*9790*/  SHFL.IDX PT, R0, R0, R19, 0x1f ;  /* 0x00001f1300007589 */ /* 0x001e2400000e0000 */
[----:B0-----:R-:W-:-:S04]  /*97a0*/  IABS R4, R0 ;  /* 0x0000000000047213 */ /* 0x001fc80000000000 */
[----:B------:R-:W0:Y:S08]  /*97b0*/  I2F.RP R8, R4 ;  /* 0x0000000400087306 */ /* 0x000e300000209400 */
[----:B0-----:R-:W0:Y:S02]  /*97c0*/  MUFU.RCP R8, R8 ;  /* 0x0000000800087308 */ /* 0x001e240000001000 */
[----:B0-----:R-:W-:-:S06]  /*97d0*/  VIADD R3, R8, 0xffffffe ;  /* 0x0ffffffe08037836 */ /* 0x001fcc0000000000 */
[----:B------:R-:W0:Y:S02]  /*97e0*/  F2I.FTZ.U32.TRUNC.NTZ R3, R3 ;  /* 0x0000000300037305 */ /* 0x000e24000021f000 */
[----:B0-----:R-:W-:Y:S01]  /*97f0*/  IMAD.MOV R11, RZ, RZ, -R3 ;  /* 0x000000ffff0b7224 */ /* 0x001fe200078e0a03 */
[----:B------:R-:W-:Y:S06]  /*9800*/  @!P0 BRA `(.L_x_417) ;  /* 0x0000000000088947 */ /* 0x000fec0003800000 */
[----:B------:R-:W-:-:S05]  /*9810*/  VIADD R9, R19, 0xffffffff ;  /* 0xffffffff13097836 */ /* 0x000fca0000000000 */
[----:B------:R0:W1:Y:S02]  /*9820*/  SHFL.IDX PT, R16, R2, R9, 0x1f ;  /* 0x00001f0902107589 */ /* 0x00006400000e0000 */
.L_x_417:
[----:B-1----:R-:W-:Y:S01]  /*9830*/  IMAD R16, R16, UR5, R7 ;  /* 0x0000000510107c24 */ /* 0x002fe2000f8e0207 */
[----:B------:R-:W-:Y:S01]  /*9840*/  IABS R6, R0 ;  /* 0x0000000000067213 */ /* 0x000fe20000000000 */
[----:B------:R-:W-:Y:S02]  /*9850*/  IMAD R7, R11, R4, RZ ;  /* 0x000000040b077224 */ /* 0x000fe400078e02ff */
[----:B0-----:R-:W-:Y:S01]  /*9860*/  IMAD.MOV.U32 R2, RZ, RZ, RZ ;  /* 0x000000ffff027224 */ /* 0x001fe200078e00ff */
[----:B------:R-:W-:Y:S01]  /*9870*/  IADD3 R17, -R16, UR6, RZ ;  /* 0x0000000610117c10 */ /* 0x000fe2000fffe1ff */
[----:B------:R-:W-:Y:S02]  /*9880*/  IMAD.MOV R6, RZ, RZ, -R6 ;  /* 0x000000ffff067224 */ /* 0x000fe400078e0a06 */
[----:B------:R-:W-:Y:S01]  /*9890*/  IMAD.HI.U32 R2, R3, R7, R2 ;  /* 0x0000000703027227 */ /* 0x000fe200078e0002 */
[----:B------:R-:W-:-:S03]  /*98a0*/  IABS R3, R17 ;  /* 0x0000001100037213 */ /* 0x000fc60000000000 */
[----:B------:R-:W-:Y:S02]  /*98b0*/  VIADD R19, R19, UR4 ;  /* 0x0000000413137c36 */ /* 0x000fe40008000000 */
[----:B------:R-:W-:-:S04]  /*98c0*/  IMAD.HI.U32 R2, R2, R3, RZ ;  /* 0x0000000302027227 */ /* 0x000fc800078e00ff */
[----:B------:R-:W-:-:S05]  /*98d0*/  IMAD R3, R2, R6, R3 ;  /* 0x0000000602037224 */ /* 0x000fca00078e0203 */
[----:B------:R-:W-:-:S13]  /*98e0*/  ISETP.GT.U32.AND P1, PT, R4, R3, PT ;  /* 0x000000030400720c */ /* 0x000fda0003f24070 */
[----:B------:R-:W-:Y:S02]  /*98f0*/  @!P1 IMAD.IADD R3, R3, 0x1, -R4 ;  /* 0x0000000103039824 */ /* 0x000fe400078e0a04 */
[----:B------:R-:W-:Y:S01]  /*9900*/  @!P1 VIADD R2, R2, 0x1 ;  /* 0x0000000102029836 */ /* 0x000fe20000000000 */
[----:B------:R-:W-:Y:S02]  /*9910*/  ISETP.NE.AND P1, PT, R0, RZ, PT ;  /* 0x000000ff0000720c */ /* 0x000fe40003f25270 */
[----:B------:R-:W-:Y:S02]  /*9920*/  ISETP.GE.U32.AND P0, PT, R3, R4, PT ;  /* 0x000000040300720c */ /* 0x000fe40003f06070 */
[----:B------:R-:W-:-:S04]  /*9930*/  LOP3.LUT R3, R17, R0, RZ, 0x3c, !PT ;  /* 0x0000000011037212 */ /* 0x000fc800078e3cff */
[----:B------:R-:W-:-:S07]  /*9940*/  ISETP.GE.AND P2, PT, R3, RZ, PT ;  /* 0x000000ff0300720c */ /* 0x000fce0003f46270 */
[----:B------:R-:W-:-:S06]  /*9950*/  @P0 VIADD R2, R2, 0x1 ;  /* 0x0000000102020836 */ /* 0x000fcc0000000000 */
[----:B------:R-:W-:Y:S01]  /*9960*/  @!P2 IMAD.MOV R2, RZ, RZ, -R2 ;  /* 0x000000ffff02a224 */ /* 0x000fe200078e0a02 */
[----:B------:R-:W-:-:S05]  /*9970*/  @!P1 LOP3.LUT R2, RZ, R0, RZ, 0x33, !PT ;  /* 0x00000000ff029212 */ /* 0x000fca00078e33ff */
[--C-:B------:R-:W-:Y:S02]  /*9980*/  IMAD.MOV R3, RZ, RZ, -R2.reuse ;  /* 0x000000ffff037224 */ /* 0x100fe400078e0a02 */
[----:B------:R-:W-:Y:S02]  /*9990*/  IMAD.MOV.U32 R18, RZ, RZ, R2 ;  /* 0x000000ffff127224 */ /* 0x000fe400078e0002 */
[----:B------:R-:W-:Y:S01]  /*99a0*/  IMAD R17, R0, R3, R17 ;  /* 0x0000000300117224 */ /* 0x000fe200078e0211 */
[----:B------:R-:W-:Y:S06]  /*99b0*/  BRA `(.L_x_418) ;  /* 0x00000000000c7947 */ /* 0x000fec0003800000 */
.L_x_413:
[----:B------:R-:W-:Y:S02]  /*99c0*/  IMAD.MOV.U32 R17, RZ, RZ, RZ ;  /* 0x000000ffff117224 */ /* 0x000fe400078e00ff */
[----:B------:R-:W-:Y:S02]  /*99d0*/  IMAD.U32 R16, RZ, RZ, UR6 ;  /* 0x00000006ff107e24 */ /* 0x000fe4000f8e00ff */
[----:B------:R-:W-:-:S07]  /*99e0*/  IMAD.MOV.U32 R18, RZ, RZ, RZ ;  /* 0x000000ffff127224 */ /* 0x000fce00078e00ff */
.L_x_418:
[----:B------:R-:W-:-:S13]  /*99f0*/  ISETP.NE.AND P0, PT, R5, RZ, PT ;  /* 0x000000ff0500720c */ /* 0x000fda0003f05270 */
[----:B------:R-:W0:Y:S01]  /*9a00*/  @!P0 S2R R3, SR_CgaCtaId ;  /* 0x0000000000038919 */ /* 0x000e220000008800 */
[----:B------:R-:W-:-:S04]  /*9a10*/  @!P0 MOV R0, 0x400 ;  /* 0x0000040000008802 */ /* 0x000fc80000000f00 */
[----:B0-----:R-:W-:-:S05]  /*9a20*/  @!P0 LEA R0, R3, R0, 0x18 ;  /* 0x0000000003008211 */ /* 0x001fca00078ec0ff */
[----:B------:R0:W-:Y:S01]  /*9a30*/  @!P0 STS.128 [R0+0x348d0], R16 ;  /* 0x0348d01000008388 */ /* 0x0001e20000000c00 */
[----:B------:R-:W-:Y:S06]  /*9a40*/  BAR.ARV 0x5, 0x180 ;  /* 0x0146000000007b1d */ /* 0x000fec0000002000 */
.L_x_411:
[----:B0-----:R-:W-:Y:S01]  /*9a50*/  IMAD.MOV.U32 R0, RZ, RZ, 0x1 ;  /* 0x00000001ff007424 */ /* 0x001fe200078e00ff */
[----:B------:R0:W-:Y:S01]  /*9a60*/  STL [R1+0x50], RZ ;  /* 0x000050ff01007387 */ /* 0x0001e20000100800 */
[----:B------:R-:W-:Y:S02]  /*9a70*/  ULDC UR4, c[0x0][0xc3c] ;  /* 0x00030f0000047ab9 */ /* 0x000fe40000000800 */
[----:B-1----:R-:W-:Y:S01]  /*9a80*/  ISETP.GE.AND P0, PT, R19, UR4, PT ;  /* 0x0000000413007c0c */ /* 0x002fe2000bf06270 */
[----:B------:R0:W-:Y:S04]  /*9a90*/  STL [R1+0x10], R0 ;  /* 0x0000100001007387 */ /* 0x0001e80000100800 */
[----:B------:R0:W-:Y:S08]  /*9aa0*/  STL [R1+0x8], RZ ;  /* 0x000008ff01007387 */ /* 0x0001f00000100800 */
[----:B0-----:R-:W-:Y:S05]  /*9ab0*/  @P0 BRA `(.L_x_419) ;  /* 0x0000005400340947 */ /* 0x001fea0003800000 */
[----:B------:R-:W0:Y:S01]  /*9ac0*/  S2R R5, SR_TID.X ;  /* 0x0000000000057919 */ /* 0x000e220000002100 */
[----:B------:R-:W1:Y:S01]  /*9ad0*/  S2UR UR5, SR_CgaCtaId ;  /* 0x00000000000579c3 */ /* 0x000e620000008800 */
[----:B------:R-:W-:Y:S01]  /*9ae0*/  UMOV UR4, 0x400 ;  /* 0x0000040000047882 */ /* 0x000fe20000000000 */
[----:B------:R-:W-:Y:S01]  /*9af0*/  BSSY B8, `(.L_x_419) ;  /* 0x0000549000087945 */ /* 0x000fe20003800000 */
[----:B------:R-:W-:Y:S01]  /*9b00*/  ULDC UR38, c[0x0][0xc] ;  /* 0x0000030000267ab9 */ /* 0x000fe20000000800 */
[----:B------:R-:W-:Y:S01]  /*9b10*/  ULDC.64 UR36, c[0x0][0x198] ;  /* 0x0000660000247ab9 */ /* 0x000fe20000000a00 */
[----:B-1----:R-:W-:Y:S01]  /*9b20*/  ULEA UR4, UR5, UR4, 0x18 ;  /* 0x0000000405047291 */ /* 0x002fe2000f8ec03f */
[C---:B0-----:R-:W-:Y:S01]  /*9b30*/  IMAD.SHL.U32 R0, R5.reuse, 0x8, RZ ;  /* 0x0000000805007824 */ /* 0x041fe200078e00ff */
[----:B------:R-:W-:-:S04]  /*9b40*/  LOP3.LUT R4, R5, 0x7f, RZ, 0xc0, !PT ;  /* 0x0000007f05047812 */ /* 0x000fc800078ec0ff */
[C---:B------:R-:W-:Y:S02]  /*9b50*/  LOP3.LUT R2, R0.reuse, 0x1f8, RZ, 0xc0, !PT ;  /* 0x000001f800027812 */ /* 0x040fe400078ec0ff */
[----:B------:R-:W-:Y:S02]  /*9b60*/  LOP3.LUT R0, R0, 0x38, RZ, 0xc0, !PT ;  /* 0x0000003800007812 */ /* 0x000fe400078ec0ff */
[----:B------:R-:W-:Y:S01]  /*9b70*/  LOP3.LUT R3, R2, 0x38, R5, 0x78, !PT ;  /* 0x0000003802037812 */ /* 0x000fe200078e7805 */
[----:B------:R-:W-:-:S05]  /*9b80*/  IMAD.SHL.U32 R2, R4, 0x8, RZ ;  /* 0x0000000804027824 */ /* 0x000fca00078e00ff */
[----:B------:R-:W-:Y:S01]  /*9b90*/  LOP3.LUT R3, R3, 0x200, R2, 0xf8, !PT ;  /* 0x0000020003037812 */ /* 0x000fe200078ef802 */
[----:B------:R-:W-:Y:S01]  /*9ba0*/  IMAD.SHL.U32 R2, R5, 0x10, RZ ;  /* 0x0000001005027824 */ /* 0x000fe200078e00ff */
[----:B------:R-:W-:Y:S01]  /*9bb0*/  SHF.R.U32.HI R5, RZ, 0x3, R4 ;  /* 0x00000003ff057819 */ /* 0x000fe20000011604 */
[----:B------:R-:W-:-:S03]  /*9bc0*/  IMAD.U32 R4, RZ, RZ, UR4 ;  /* 0x00000004ff047e24 */ /* 0x000fc6000f8e00ff */
[----:B------:R-:W-:Y:S01]  /*9bd0*/  LOP3.LUT R2, R5, 0x70, R2, 0xf8, !PT ;  /* 0x0000007005027812 */ /* 0x000fe200078ef802 */
[----:B------:R-:W-:Y:S01]  /*9be0*/  IMAD R3, R3, 0x2, R4 ;  /* 0x0000000203037824 */ /* 0x000fe200078e0204 */
[----:B------:R-:W-:Y:S01]  /*9bf0*/  STL [R1+0x4], R4 ;  /* 0x0000040401007387 */ /* 0x000fe20000100800 */
[----:B------:R-:W-:-:S03]  /*9c00*/  IMAD.MOV.U32 R2, RZ, RZ, 0x1 ;  /* 0x00000001ff027424 */ /* 0x000fc600078e00ff */
[----:B------:R-:W-:Y:S04]  /*9c10*/  STL [R1+0x24], R3 ;  /* 0x0000240301007387 */ /* 0x000fe80000100800 */
[----:B------:R-:W-:Y:S04]  /*9c20*/  STL [R1+0x8], RZ ;  /* 0x000008ff01007387 */ /* 0x000fe80000100800 */
[----:B------:R0:W-:Y:S04]  /*9c30*/  STL [R1+0x10], R2 ;  /* 0x0000100201007387 */ /* 0x0001e80000100800 */
[----:B------:R1:W-:Y:S01]  /*9c40*/  STL [R1+0x50], RZ ;  /* 0x000050ff01007387 */ /* 0x0003e20000100800 */
[----:B0-----:R-:W-:-:S02]  /*9c50*/  LOP3.LUT R2, R0, 0x40, RZ, 0xfc, !PT ;  /* 0x0000004000027812 */ /* 0x001fc400078efcff */
[----:B-1----:R-:W-:-:S07]  /*9c60*/  LOP3.LUT R0, R0, 0x80, RZ, 0xfc, !PT ;  /* 0x0000008000007812 */ /* 0x002fce00078efcff */
.L_x_521:
[----:B0--3--:R-:W0:Y:S01]  /*9c70*/  LDC.64 R2, c[0x0][0xc88] ;  /* 0x00032200ff027b82 */ /* 0x009e220000000a00 */
[----:B------:R-:W-:Y:S01]  /*9c80*/  ULDC.64 UR4, c[0x0][0x208] ;  /* 0x0000820000047ab9 */ /* 0x000fe20000000a00 */
[----:B0-----:R-:W-:-:S05]  /*9c90*/  IMAD.WIDE R2, R19, 0x4, R2 ;  /* 0x0000000413027825 */ /* 0x001fca00078e0202 */
[----:B------:R-:W2:Y:S01]  /*9ca0*/  LDG.E R11, desc[UR4][R2.64] ;  /* 0x00000004020b7981 */ /* 0x000ea2000c1e1900 */
[----:B------:R-:W-:Y:S05]  /*9cb0*/  YIELD ;  /* 0x0000000000007946 */ /* 0x000fea0003800000 */
[----:B------:R-:W-:Y:S01]  /*9cc0*/  ULDC.64 UR4, c[0x0][0xa28] ;  /* 0x00028a0000047ab9 */ /* 0x000fe20000000a00 */
[----:B------:R-:W-:Y:S01]  /*9cd0*/  IMAD.MOV.U32 R0, RZ, RZ, RZ ;  /* 0x000000ffff007224 */ /* 0x000fe200078e00ff */
[----:B------:R-:W-:Y:S01]  /*9ce0*/  ISETP.NE.U32.AND P0, PT, RZ, UR4, PT ;  /* 0x00000004ff007c0c */ /* 0x000fe2000bf05070 */
[----:B------:R-:W-:Y:S01]  /*9cf0*/  ULDC.64 UR10, c[0x0][0x208] ;  /* 0x00008200000a7ab9 */ /* 0x000fe20000000a00 */
[----:B------:R-:W-:Y:S01]  /*9d00*/  IMAD.MOV.U32 R6, RZ, RZ, RZ ;  /* 0x000000ffff067224 */ /* 0x000fe200078e00ff */
[----:B------:R-:W-:Y:S01]  /*9d10*/  ULDC.64 UR6, c[0x0][0xa18] ;  /* 0x0002860000067ab9 */ /* 0x000fe20000000a00 */
[----:B------:R-:W-:Y:S01]  /*9d20*/  ISETP.NE.AND.EX P0, PT, RZ, UR5, PT, P0 ;  /* 0x00000005ff007c0c */ /* 0x000fe2000bf05300 */
[----:B------:R-:W-:Y:S01]  /*9d30*/  ULDC.64 UR8, c[0x0][0xa08] ;  /* 0x0002820000087ab9 */ /* 0x000fe20000000a00 */
[----:B--2---:R-:W-:Y:S01]  /*9d40*/  SHF.R.S32.HI R4, RZ, 0x1f, R11 ;  /* 0x0000001fff047819 */ /* 0x004fe2000001140b */
[----:B------:R-:W-:-:S10]  /*9d50*/  IMAD.SHL.U32 R10, R11, 0x4, RZ ;  /* 0x000000040b0a7824 */ /* 0x000fd400078e00ff */
[C---:B------:R-:W-:Y:S01]  /*9d60*/  @P0 LEA R2, P1, R11.reuse, UR4, 0x2 ;  /* 0x000000040b020c11 */ /* 0x040fe2000f8210ff */
[----:B------:R-:W-:Y:S03]  /*9d70*/  STL [R1+0x28], R11 ;  /* 0x0000280b01007387 */ /* 0x000fe60000100800 */
[C-C-:B------:R-:W-:Y:S01]  /*9d80*/  @P0 LEA.HI.X R3, R11.reuse, UR5, R4.reuse, 0x2, P1 ;  /* 0x000000050b030c11 */ /* 0x140fe200088f1404 */
[----:B------:R-:W-:Y:S01]  /*9d90*/  ULDC.64 UR4, c[0x0][0xa00] ;  /* 0x0002800000047ab9 */ /* 0x000fe20000000a00 */
[----:B------:R-:W-:Y:S01]  /*9da0*/  SHF.L.U64.HI R9, R11, 0x2, R4 ;  /* 0x000000020b097819 */ /* 0x000fe20000010204 */
[----:B------:R0:W-:Y:S01]  /*9db0*/  STL [R1+0x38], R4 ;  /* 0x0000380401007387 */ /* 0x0001e20000100800 */
[----:B------:R-:W-:-:S03]  /*9dc0*/  ISETP.NE.U32.AND P1, PT, RZ, UR4, PT ;  /* 0x00000004ff007c0c */ /* 0x000fc6000bf25070 */
[----:B-1---5:R1:W5:Y:S01]  /*9dd0*/  @P0 LDG.E R0, desc[UR10][R2.64] ;  /* 0x0000000a02000981 */ /* 0x022362000c1e1900 */
[----:B------:R-:W-:Y:S01]  /*9de0*/  ISETP.NE.AND.EX P1, PT, RZ, UR5, PT, P1 ;  /* 0x00000005ff007c0c */ /* 0x000fe2000bf25310 */
[----:B----4-:R-:W-:Y:S01]  /*9df0*/  IMAD.MOV.U32 R8, RZ, RZ, RZ ;  /* 0x000000ffff087224 */ /* 0x010fe200078e00ff */
[----:B------:R-:W-:Y:S01]  /*9e00*/  ISETP.NE.U32.AND P2, PT, RZ, UR6, PT ;  /* 0x00000006ff007c0c */ /* 0x000fe2000bf45070 */
[----:B------:R-:W-:Y:S01]  /*9e10*/  STL [R1], R10 ;  /* 0x0000000a01007387 */ /* 0x000fe20000100800 */
[----:B------:R-:W-:Y:S02]  /*9e20*/  ISETP.NE.U32.AND P0, PT, RZ, UR8, PT ;  /* 0x00000008ff007c0c */ /* 0x000fe4000bf05070 */
[----:B------:R-:W-:Y:S01]  /*9e30*/  ISETP.NE.AND.EX P2, PT, RZ, UR7, PT, P2 ;  /* 0x00000007ff007c0c */ /* 0x000fe2000bf45320 */
[----:B------:R-:W-:Y:S01]  /*9e40*/  STL [R1+0x20], R9 ;  /* 0x0000200901007387 */ /* 0x000fe20000100800 */
[----:B------:R-:W-:Y:S02]  /*9e50*/  ISETP.NE.AND.EX P0, PT, RZ, UR9, PT, P0 ;  /* 0x00000009ff007c0c */ /* 0x000fe4000bf05300 */
[----:B-1----:R-:W-:-:S02]  /*9e60*/  IADD3 R2, P3, R10, UR4, RZ ;  /* 0x000000040a027c10 */ /* 0x002fc4000ff7e0ff */
[----:B0-----:R-:W-:Y:S02]  /*9e70*/  IADD3 R4, P4, R10, UR8, RZ ;  /* 0x000000080a047c10 */ /* 0x001fe4000ff9e0ff */
[C---:B------:R-:W-:Y:S01]  /*9e80*/  IADD3.X R3, R9.reuse, UR5, RZ, P3, !PT ;  /* 0x0000000509037c10 */ /* 0x040fe20009ffe4ff */
[----:B------:R-:W-:Y:S01]  /*9e90*/  ULDC UR4, c[0x0][0x288] ;  /* 0x0000a20000047ab9 */ /* 0x000fe20000000800 */
[----:B------:R-:W-:-:S03]  /*9ea0*/  IADD3.X R5, R9, UR9, RZ, P4, !PT ;  /* 0x0000000909057c10 */ /* 0x000fc6000a7fe4ff */
[----:B------:R-:W2:Y:S01]  /*9eb0*/  @P1 LDG.E R6, desc[UR10][R2.64] ;  /* 0x0000000a02061981 */ /* 0x000ea2000c1e1900 */
[----:B------:R-:W-:Y:S01]  /*9ec0*/  IMAD.U32 R12, RZ, RZ, UR4 ;  /* 0x00000004ff0c7e24 */ /* 0x000fe2000f8e00ff */
[----:B------:R-:W-:Y:S02]  /*9ed0*/  ULDC.64 UR4, c[0x0][0x418] ;  /* 0x0001060000047ab9 */ /* 0x000fe40000000a00 */
[----:B------:R-:W5:Y:S04]  /*9ee0*/  @P0 LDG.E R8, desc[UR10][R4.64] ;  /* 0x0000000a04080981 */ /* 0x000f68000c1e1900 */
[----:B--2---:R0:W-:Y:S02]  /*9ef0*/  STL [R1+0x34], R6 ;  /* 0x0000340601007387 */ /* 0x0041e40000100800 */
[----:B0-----:R-:W-:-:S04]  /*9f00*/  @P2 IADD3 R6, P3, R10, UR6, RZ ;  /* 0x000000060a062c10 */ /* 0x001fc8000ff7e0ff */
[----:B------:R-:W-:-:S05]  /*9f10*/  @P2 IADD3.X R7, R9, UR7, RZ, P3, !PT ;  /* 0x0000000709072c10 */ /* 0x000fca0009ffe4ff */
[----:B------:R0:W2:Y:S01]  /*9f20*/  @P2 LDG.E R12, desc[UR10][R6.64] ;  /* 0x0000000a060c2981 */ /* 0x0000a2000c1e1900 */
[----:B------:R-:W-:-:S03]  /*9f30*/  UISETP.NE.U32.AND UP0, UPT, UR4, URZ, UPT ;  /* 0x0000003f0400728c */ /* 0x000fc6000bf05070 */
[----:B------:R-:W-:Y:S01]  /*9f40*/  ULDC UR4, c[0x0][0x424] ;  /* 0x0001090000047ab9 */ /* 0x000fe20000000800 */
[----:B------:R-:W-:-:S03]  /*9f50*/  UISETP.NE.AND.EX UP0, UPT, UR5, URZ, UPT, UP0 ;  /* 0x0000003f0500728c */ /* 0x000fc6000bf05300 */
[----:B------:R-:W-:Y:S01]  /*9f60*/  ULDC UR5, c[0x0][0x2f0] ;  /* 0x0000bc0000057ab9 */ /* 0x000fe20000000800 */
[----:B------:R-:W-:-:S04]  /*9f70*/  USEL UR4, UR4, 0x1, UP0 ;  /* 0x0000000104047887 */ /* 0x000fc80008000000 */
[----:B------:R-:W-:-:S06]  /*9f80*/  UIMAD UR4, UR4, UR5, URZ ;  /* 0x00000005040472a4 */ /* 0x000fcc000f8e023f */
[----:B0-----:R-:W-:Y:S01]  /*9f90*/  IMAD.U32 R6, RZ, RZ, UR4 ;  /* 0x00000004ff067e24 */ /* 0x001fe2000f8e00ff */
[----:B--2---:R0:W-:Y:S01]  /*9fa0*/  STL [R1+0x40], R12 ;  /* 0x0000400c01007387 */ /* 0x0041e20000100800 */
[----:B------:R-:W-:Y:S05]  /*9fb0*/  @P2 BRA `(.L_x_420) ;  /* 0x0000000000182947 */ /* 0x000fea0003800000 */
[----:B------:R-:W-:Y:S05]  /*9fc0*/  @!P1 BRA `(.L_x_420) ;  /* 0x0000000000149947 */ /* 0x000fea0003800000 */
[----:B------:R-:W-:Y:S02]  /*9fd0*/  ULDC.64 UR4, c[0x0][0x208] ;  /* 0x0000820000047ab9 */ /* 0x000fe40000000a00 */
[----:B------:R-:W2:Y:S04]  /*9fe0*/  LDG.E R7, desc[UR4][R2.64] ;  /* 0x0000000402077981 */ /* 0x000ea8000c1e1900 */
[----:B------:R-:W2:Y:S02]  /*9ff0*/  LDG.E R2, desc[UR4][R2.64+0x4] ;  /* 0x0000040402027981 */ /* 0x000ea4000c1e1900 */
[----:B--2---:R-:W-:-:S05]  /*a000*/  IMAD.IADD R2, R2, 0x1, -R7 ;  /* 0x0000000102027824 */ /* 0x004fca00078e0a07 */
[----:B------:R1:W-:Y:S02]  /*a010*/  STL [R1+0x40], R2 ;  /* 0x0000400201007387 */ /* 0x0003e40000100800 */
.L_x_420:
[----:B-1----:R-:W-:Y:S01]  /*a020*/  IMAD.MOV.U32 R2, RZ, RZ, R11 ;  /* 0x000000ffff027224 */ /* 0x002fe200078e000b */
[----:B------:R-:W-:Y:S01]  /*a030*/  ULDC.64 UR4, c[0x0][0xa20] ;  /* 0x0002880000047ab9 */ /* 0x000fe20000000a00 */
[----:B-----5:R-:W-:Y:S01]  /*a040*/  IMAD.IADD R3, R8, 0x1, R0 ;  /* 0x0000000108037824 */ /* 0x020fe200078e0200 */
[----:B------:R-:W-:Y:S02]  /*a050*/  ISETP.NE.U32.AND P1, PT, RZ, UR4, PT ;  /* 0x00000004ff007c0c */ /* 0x000fe4000bf25070 */
[----:B------:R1:W-:Y:S02]  /*a060*/  STL [R1+0xc], R2 ;  /* 0x00000c0201007387 */ /* 0x0003e40000100800 */
[----:B------:R-:W-:Y:S02]  /*a070*/  ISETP.NE.AND.EX P1, PT, RZ, UR5, PT, P1 ;  /* 0x00000005ff007c0c */ /* 0x000fe4000bf25310 */
[----:B------:R1:W-:Y:S11]  /*a080*/  STL [R1+0x18], R3 ;  /* 0x0000180301007387 */ /* 0x0003f60000100800 */
[----:B-1----:R-:W-:Y:S05]  /*a090*/  @!P1 BRA `(.L_x_421) ;  /* 0x0000000000149947 */ /* 0x002fea0003800000 */
[----:B------:R-:W-:Y:S01]  /*a0a0*/  IADD3 R6, P0, R10, UR4, RZ ;  /* 0x000000040a067c10 */ /* 0x000fe2000ff1e0ff */
[----:B------:R-:W-:-:S03]  /*a0b0*/  ULDC.64 UR6, c[0x0][0x208] ;  /* 0x0000820000067ab9 */ /* 0x000fc60000000a00 */
[----:B------:R-:W-:-:S05]  /*a0c0*/  IADD3.X R7, R9, UR5, RZ, P0, !PT ;  /* 0x0000000509077c10 */ /* 0x000fca00087fe4ff */
[----:B------:R1:W5:Y:S01]  /*a0d0*/  LDG.E R6, desc[UR6][R6.64] ;  /* 0x0000000606067981 */ /* 0x000362000c1e1900 */
[----:B------:R-:W-:Y:S05]  /*a0e0*/  BRA `(.L_x_422) ;  /* 0x0000000000147947 */ /* 0x000fea0003800000 */
.L_x_421:
[----:B------:R-:W-:Y:S05]  /*a0f0*/  @!P0 BRA `(.L_x_422) ;  /* 0x0000000000108947 */ /* 0x000fea0003800000 */
[----:B------:R-:W-:Y:S02]  /*a100*/  ULDC.64 UR4, c[0x0][0x208] ;  /* 0x0000820000047ab9 */ /* 0x000fe40000000a00 */
[----:B------:R-:W2:Y:S04]  /*a110*/  LDG.E R6, desc[UR4][R4.64] ;  /* 0x0000000404067981 */ /* 0x000ea8000c1e1900 */
[----:B------:R-:W2:Y:S02]  /*a120*/  LDG.E R4, desc[UR4][R4.64+0x4] ;  /* 0x0000040404047981 */ /* 0x000ea4000c1e1900 */
[----:B--2---:R-:W-:-:S07]  /*a130*/  IMAD.IADD R6, R4, 0x1, -R6 ;  /* 0x0000000104067824 */ /* 0x004fce00078e0a06 */
.L_x_422:
[----:B-----5:R-:W-:Y:S01]  /*a140*/  IMAD.IADD R3, R6, 0x1, -R0 ;  /* 0x0000000106037824 */ /* 0x020fe200078e0a00 */
[----:B------:R-:W-:Y:S03]  /*a150*/  BSSY B7, `(.L_x_423) ;  /* 0x000043e000077945 */ /* 0x000fe60003800000 */
[C---:B------:R-:W-:Y:S01]  /*a160*/  VIADD R0, R3.reuse, 0x7f ;  /* 0x0000007f03007836 */ /* 0x040fe20000000000 */
[----:B------:R2:W-:Y:S01]  /*a170*/  STL [R1+0x3c], R3 ;  /* 0x00003c0301007387 */ /* 0x0005e20000100800 */
[----:B------:R-:W-:-:S03]  /*a180*/  ISETP.GT.AND P0, PT, R3, RZ, PT ;  /* 0x000000ff0300720c */ /* 0x000fc60003f04270 */
[----:B------:R-:W-:-:S04]  /*a190*/  SHF.R.S32.HI R2, RZ, 0x1f, R0 ;  /* 0x0000001fff027819 */ /* 0x000fc80000011400 */
[----:B------:R-:W-:-:S04]  /*a1a0*/  LEA.HI R0, R2, R0, RZ, 0x7 ;  /* 0x0000000002007211 */ /* 0x000fc800078f38ff */
[----:B------:R-:W-:-:S05]  /*a1b0*/  SHF.R.S32.HI R0, RZ, 0x7, R0 ;  /* 0x00000007ff007819 */ /* 0x000fca0000011400 */
[----:B------:R2:W-:Y:S01]  /*a1c0*/  STL [R1+0x30], R0 ;  /* 0x0000300001007387 */ /* 0x0005e20000100800 */
[----:B------:R-:W-:Y:S05]  /*a1d0*/  @P0 BRA `(.L_x_424) ;  /* 0x0000000000480947 */ /* 0x000fea0003800000 */
[----:B--2---:R-:W2:Y:S02]  /*a1e0*/  S2R R3, SR_TID.X ;  /* 0x0000000000037919 */ /* 0x004ea40000002100 */
[----:B--2---:R-:W-:-:S04]  /*a1f0*/  LOP3.LUT R3, R3, 0x7f, RZ, 0xc0, !PT ;  /* 0x0000007f03037812 */ /* 0x004fc800078ec0ff */
[----:B------:R-:W-:-:S13]  /*a200*/  ISETP.NE.AND P0, PT, R3, RZ, PT ;  /* 0x000000ff0300720c */ /* 0x000fda0003f05270 */
[----:B------:R-:W-:Y:S05]  /*a210*/  @P0 BRA `(.L_x_425) ;  /* 0x0000004000c40947 */ /* 0x000fea0003800000 */
[----:B------:R-:W2:Y:S01]  /*a220*/  S2R R3, SR_LANEID ;  /* 0x0000000000037919 */ /* 0x000ea20000000000 */
[----:B------:R-:W-:Y:S01]  /*a230*/  VOTEU.ANY UR4, UPT, PT ;  /* 0x0000000000047886 */ /* 0x000fe200038e0100 */
[----:B------:R-:W-:Y:S01]  /*a240*/  ULDC.64 UR6, c[0x0][0x208] ;  /* 0x0000820000067ab9 */ /* 0x000fe20000000a00 */
[----:B------:R-:W2:Y:S08]  /*a250*/  FLO.U32 R0, UR4 ;  /* 0x0000000400007d00 */ /* 0x000eb000080e0000 */
[----:B------:R-:W3:Y:S01]  /*a260*/  POPC R5, UR4 ;  /* 0x0000000400057d09 */ /* 0x000ee20008000000 */
[----:B--2---:R-:W-:-:S02]  /*a270*/  ISETP.EQ.U32.AND P0, PT, R0, R3, PT ;  /* 0x000000030000720c */ /* 0x004fc40003f02070 */
[----:B------:R-:W3:Y:S11]  /*a280*/  LDC.64 R2, c[0x0][0xc60] ;  /* 0x00031800ff027b82 */ /* 0x000ef60000000a00 */
[----:B---3--:R-:W2:Y:S01]  /*a290*/  @P0 ATOMG.E.ADD.STRONG.GPU PT, R3, desc[UR6][R2.64], R5 ;  /* 0x00000005020309a8 */ /* 0x008ea200081ee1c6 */
[----:B------:R-:W3:Y:S02]  /*a2a0*/  S2R R4, SR_LTMASK ;  /* 0x0000000000047919 */ /* 0x000ee40000003900 */
[----:B---3--:R-:W-:-:S04]  /*a2b0*/  LOP3.LUT R4, R4, UR4, RZ, 0xc0, !PT ;  /* 0x0000000404047c12 */ /* 0x008fc8000f8ec0ff */
[----:B-1----:R-:W1:Y:S01]  /*a2c0*/  POPC R7, R4 ;  /* 0x0000000400077309 */ /* 0x002e620000000000 */
[----:B--2---:R-:W1:Y:S02]  /*a2d0*/  SHFL.IDX PT, R0, R3, R0, 0x1f ;  /* 0x00001f0003007589 */ /* 0x004e6400000e0000 */
[----:B-1----:R-:W-:Y:S01]  /*a2e0*/  IADD3 R16, R0, UR38, R7 ;  /* 0x0000002600107c10 */ /* 0x002fe2000fffe007 */
[----:B------:R-:W-:Y:S06]  /*a2f0*/  BRA `(.L_x_425) ;  /* 0x00000040008c7947 */ /* 0x000fec0003800000 */
.L_x_424:
[----:B--2---:R-:W2:Y:S01]  /*a300*/  LDL R0, [R1+0x4] ;  /* 0x0000040001007983 */ /* 0x004ea20000100800 */
[----:B------:R-:W-:Y:S01]  /*a310*/  BSSY B6, `(.L_x_426) ;  /* 0x0000014000067945 */ /* 0x000fe20003800000 */
[----:B--2---:R-:W-:-:S05]  /*a320*/  VIADD R0, R0, 0x1c400 ;  /* 0x0001c40000007836 */ /* 0x004fca0000000000 */
[----:B------:R-:W-:-:S13]  /*a330*/  LOP3.LUT P0, RZ, R0, 0x3ff, RZ, 0xc0, !PT ;  /* 0x000003ff00ff7812 */ /* 0x000fda000780c0ff */
[----:B------:R-:W-:Y:S05]  /*a340*/  @!P0 BRA `(.L_x_427) ;  /* 0x0000000000408947 */ /* 0x000fea0003800000 */
[----:B------:R-:W-:Y:S01]  /*a350*/  MOV R2, 0x0 ;  /* 0x0000000000027802 */ /* 0x000fe20000000f00 */
[----:B------:R-:W-:Y:S01]  /*a360*/  ULDC.64 UR6, c[0x4][0x118] ;  /* 0x0100460000067ab9 */ /* 0x000fe20000000a00 */
[----:B------:R-:W-:Y:S01]  /*a370*/  ULDC.64 UR8, c[0x4][0x120] ;  /* 0x0100480000087ab9 */ /* 0x000fe20000000a00 */
[----:B------:R-:W-:Y:S01]  /*a380*/  ULDC.64 UR4, c[0x4][0x70] ;  /* 0x01001c0000047ab9 */ /* 0x000fe20000000a00 */
[----:B------:R-:W-:Y:S02]  /*a390*/  IMAD.U32 R4, RZ, RZ, UR6 ;  /* 0x00000006ff047e24 */ /* 0x000fe4000f8e00ff */
[----:B------:R-:W2:Y:S01]  /*a3a0*/  LDC.64 R2, c[0x4][R2] ;  /* 0x0100000002027b82 */ /* 0x000ea20000000a00 */
[----:B------:R-:W-:Y:S02]  /*a3b0*/  IMAD.U32 R5, RZ, RZ, UR7 ;  /* 0x00000007ff057e24 */ /* 0x000fe4000f8e00ff */
[----:B------:R-:W-:Y:S02]  /*a3c0*/  IMAD.U32 R6, RZ, RZ, UR8 ;  /* 0x00000008ff067e24 */ /* 0x000fe4000f8e00ff */
[----:B-1----:R-:W-:-:S02]  /*a3d0*/  IMAD.U32 R7, RZ, RZ, UR9 ;  /* 0x00000009ff077e24 */ /* 0x002fc4000f8e00ff */
[----:B------:R-:W-:Y:S02]  /*a3e0*/  IMAD.U32 R10, RZ, RZ, UR4 ;  /* 0x00000004ff0a7e24 */ /* 0x000fe4000f8e00ff */
[----:B------:R-:W-:Y:S02]  /*a3f0*/  IMAD.U32 R11, RZ, RZ, UR5 ;  /* 0x00000005ff0b7e24 */ /* 0x000fe4000f8e00ff */
[----:B------:R-:W-:Y:S02]  /*a400*/  IMAD.MOV.U32 R8, RZ, RZ, 0x70 ;  /* 0x00000070ff087424 */ /* 0x000fe400078e00ff */
[----:B0-----:R-:W-:Y:S02]  /*a410*/  IMAD.MOV.U32 R12, RZ, RZ, 0x1 ;  /* 0x00000001ff0c7424 */ /* 0x001fe400078e00ff */
[----:B------:R-:W-:-:S07]  /*a420*/  IMAD.MOV.U32 R13, RZ, RZ, RZ ;  /* 0x000000ffff0d7224 */ /* 0x000fce00078e00ff */
[----:B------:R-:W-:-:S07]  /*a430*/  LEPC R20, `(.L_x_427) ;  /* 0x000000001014794e */ /* 0x000fce0000000000 */
[----:B--2---:R-:W-:Y:S05]  /*a440*/  CALL.ABS.NOINC R2 ;  /* 0x0000000002007343 */ /* 0x004fea0003c00000 */
.L_x_427:
[----:B------:R-:W-:Y:S05]  /*a450*/  BSYNC B6 ;  /* 0x0000000000067941 */ /* 0x000fea0003800000 */
.L_x_426:
[----:B------:R-:W2:Y:S01]  /*a460*/  LDL R2, [R1+0x4] ;  /* 0x0000040001027983 */ /* 0x000ea20000100800 */
        /* <DEDUP_REMOVED lines=12> */
[----:B-1----:R-:W-:-:S02]  /*a530*/  IMAD.U32 R7, RZ, RZ, UR9 ;  /* 0x00000009ff077e24 */ /* 0x002fc4000f8e00ff */
[----:B------:R-:W-:Y:S02]  /*a540*/  IMAD.U32 R10, RZ, RZ, UR4 ;  /* 0x00000004ff0a7e24 */ /* 0x000fe4000f8e00ff */
[----:B------:R-:W-:Y:S02]  /*a550*/  IMAD.U32 R11, RZ, RZ, UR5 ;  /* 0x00000005ff0b7e24 */ /* 0x000fe4000f8e00ff */
[----:B------:R-:W-:Y:S02]  /*a560*/  IMAD.MOV.U32 R8, RZ, RZ, 0x70 ;  /* 0x00000070ff087424 */ /* 0x000fe400078e00ff */
[----:B0-----:R-:W-:Y:S02]  /*a570*/  IMAD.MOV.U32 R12, RZ, RZ, 0x1 ;  /* 0x00000001ff0c7424 */ /* 0x001fe400078e00ff */
[----:B--2---:R-:W-:-:S07]  /*a580*/  IMAD.MOV.U32 R13, RZ, RZ, RZ ;  /* 0x000000ffff0d7224 */ /* 0x004fce00078e00ff */
[----:B------:R-:W-:-:S07]  /*a590*/  LEPC R20, `(.L_x_430) ;  /* 0x000000001014794e */ /* 0x000fce0000000000 */
[----:B---3--:R-:W-:Y:S05]  /*a5a0*/  CALL.ABS.NOINC R2 ;  /* 0x0000000002007343 */ /* 0x008fea0003c00000 */
.L_x_430:
[----:B------:R-:W-:Y:S01]  /*a5b0*/  MOV R2, 0x0 ;  /* 0x0000000000027802 */ /* 0x000fe20000000f00 */
[----:B------:R-:W-:Y:S01]  /*a5c0*/  ULDC.64 UR6, c[0x4][0x118] ;  /* 0x0100460000067ab9 */ /* 0x000fe20000000a00 */
[----:B------:R-:W-:Y:S01]  /*a5d0*/  ULDC.64 UR8, c[0x4][0x120] ;  /* 0x0100480000087ab9 */ /* 0x000fe20000000a00 */
[----:B------:R-:W-:Y:S01]  /*a5e0*/  ULDC.64 UR4, c[0x4][0x80] ;  /* 0x0100200000047ab9 */ /* 0x000fe20000000a00 */
[----:B------:R-:W-:Y:S02]  /*a5f0*/  IMAD.U32 R4, RZ, RZ, UR6 ;  /* 0x00000006ff047e24 */ /* 0x000fe4000f8e00ff */
[----:B------:R-:W0:Y:S01]  /*a600*/  LDC.64 R2, c[0x4][R2] ;  /* 0x0100000002027b82 */ /* 0x000e220000000a00 */
        /* <DEDUP_REMOVED lines=9> */
[----:B0-----:R-:W-:Y:S05]  /*a6a0*/  CALL.ABS.NOINC R2 ;  /* 0x0000000002007343 */ /* 0x001fea0003c00000 */
.L_x_429:
[----:B------:R-:W-:Y:S05]  /*a6b0*/  BSYNC B6 ;  /* 0x0000000000067941 */ /* 0x000fea0003800000 */
.L_x_428:
[----:B------:R-:W2:Y:S01]  /*a6c0*/  LDL.LU R2, [R1] ;  /* 0x0000000001027983 */ /* 0x000ea20000300800 */
[----:B------:R-:W-:-:S03]  /*a6d0*/  ULDC.64 UR4, c[0x0][0x9f8] ;  /* 0x00027e0000047ab9 */ /* 0x000fc60000000a00 */
[----:B------:R-:W3:Y:S04]  /*a6e0*/  LDL.LU R4, [R1+0x20] ;  /* 0x0000200001047983 */ /* 0x000ee80000300800 */
[----:B-1----:R-:W4:Y:S01]  /*a6f0*/  LDL R7, [R1+0xc] ;  /* 0x00000c0001077983 */ /* 0x002f220000100800 */
[----:B------:R-:W-:Y:S01]  /*a700*/  ISETP.NE.U32.AND P0, PT, RZ, UR4, PT ;  /* 0x00000004ff007c0c */ /* 0x000fe2000bf05070 */
[----:B------:R-:W-:Y:S02]  /*a710*/  ULDC.64 UR6, c[0x0][0x208] ;  /* 0x0000820000067ab9 */ /* 0x000fe40000000a00 */
[----:B------:R-:W5:Y:S01]  /*a720*/  LDL R0, [R1+0x30] ;  /* 0x0000300001007983 */ /* 0x000f620000100800 */
[----:B------:R-:W-:-:S13]  /*a730*/  ISETP.NE.AND.EX P0, PT, RZ, UR5, PT, P0 ;  /* 0x00000005ff007c0c */ /* 0x000fda000bf05300 */
[----:B--2---:R-:W-:-:S04]  /*a740*/  @P0 IADD3 R2, P1, R2, UR4, RZ ;  /* 0x0000000402020c10 */ /* 0x004fc8000ff3e0ff */
[----:B---3--:R-:W-:Y:S01]  /*a750*/  @P0 IADD3.X R3, R4, UR5, RZ, P1, !PT ;  /* 0x0000000504030c10 */ /* 0x008fe20008ffe4ff */
[----:B------:R-:W-:-:S04]  /*a760*/  ULDC.64 UR4, c[0x0][0xa08] ;  /* 0x0002820000047ab9 */ /* 0x000fc80000000a00 */
[----:B----4-:R1:W2:Y:S01]  /*a770*/  @P0 LDG.E R7, desc[UR6][R2.64] ;  /* 0x0000000602070981 */ /* 0x0102a2000c1e1900 */
[----:B-----5:R-:W-:Y:S01]  /*a780*/  VIADD R9, R0, 0xffffffff ;  /* 0xffffffff00097836 */ /* 0x020fe20000000000 */
[----:B-1----:R-:W1:Y:S01]  /*a790*/  LDC.64 R2, c[0x0][0x418] ;  /* 0x00010600ff027b82 */ /* 0x002e620000000a00 */
[----:B--2---:R-:W-:Y:S01]  /*a7a0*/  SHF.R.S32.HI R8, RZ, 0x1f, R7 ;  /* 0x0000001fff087819 */ /* 0x004fe20000011407 */
[----:B------:R2:W-:Y:S04]  /*a7b0*/  @P0 STL [R1+0xc], R7 ;  /* 0x00000c0701000387 */ /* 0x0005e80000100800 */
[----:B------:R2:W-:Y:S04]  /*a7c0*/  STL [R1+0x2c], R9 ;  /* 0x00002c0901007387 */ /* 0x0005e80000100800 */
[----:B------:R2:W-:Y:S01]  /*a7d0*/  STL [R1+0x20], R8 ;  /* 0x0000200801007387 */ /* 0x0005e20000100800 */
[----:B-1----:R-:W-:Y:S01]  /*a7e0*/  LOP3.LUT P0, RZ, R2, UR4, RZ, 0xfc, !PT ;  /* 0x0000000402ff7c12 */ /* 0x002fe2000f80fcff */
[----:B------:R-:W-:-:S03]  /*a7f0*/  UMOV UR4, 0xffffffff ;  /* 0xffffffff00047882 */ /* 0x000fc60000000000 */
[----:B------:R-:W-:-:S04]  /*a800*/  LOP3.LUT P0, RZ, R3, UR5, RZ, 0xfc, P0 ;  /* 0x0000000503ff7c12 */ /* 0x000fc8000800fcff */
[----:B------:R-:W-:Y:S01]  /*a810*/  SEL R0, R7, RZ, !P0 ;  /* 0x000000ff07007207 */ /* 0x000fe20004000000 */
[----:B--2---:R-:W-:Y:S08]  /*a820*/  BRA.DIV UR4, `(.L_x_431) ;  /* 0x0000004e043c7947 */ /* 0x004ff0000b800000 */
[----:B------:R-:W1:Y:S02]  /*a830*/  S2R R4, SR_TID.X ;  /* 0x0000000000047919 */ /* 0x000e640000002100 */
[----:B-1----:R-:W-:-:S04]  /*a840*/  SHF.R.U32.HI R4, RZ, 0x5, R4 ;  /* 0x00000005ff047819 */ /* 0x002fc80000011604 */
[----:B------:R-:W-:-:S05]  /*a850*/  LOP3.LUT R4, R4, 0x3, RZ, 0xc0, !PT ;  /* 0x0000000304047812 */ /* 0x000fca00078ec0ff */
[----:B------:R1:W2:Y:S02]  /*a860*/  SHFL.IDX PT, R14, R4, RZ, 0x1f ;  /* 0x00001fff040e7589 */ /* 0x0002a400000e0000 */
.L_x_537:
[----:B-1----:R-:W3:Y:S01]  /*a870*/  LDL.LU R4, [R1+0x1c] ;  /* 0x00001c0001047983 */ /* 0x002ee20000300800 */
[----:B------:R-:W-:Y:S02]  /*a880*/  PLOP3.LUT P1, PT, PT, PT, PT, 0x8, 0x0 ;  /* 0x000000000000781c */ /* 0x000fe40003f2e170 */
[----:B--2---:R-:W-:Y:S01]  /*a890*/  ISETP.NE.AND P0, PT, R14, RZ, PT ;  /* 0x000000ff0e00720c */ /* 0x004fe20003f05270 */
[----:B------:R1:W-:Y:S01]  /*a8a0*/  STL [R1], R0 ;  /* 0x0000000001007387 */ /* 0x0003e20000100800 */
[----:B---3--:R-:W-:-:S09]  /*a8b0*/  LOP3.LUT R4, R4, 0xfffffffe, RZ, 0xc0, !PT ;  /* 0xfffffffe04047812 */ /* 0x008fd200078ec0ff */
[----:B------:R-:W-:-:S05]  /*a8c0*/  @P1 LOP3.LUT R4, R4, 0x1, RZ, 0xfc, !PT ;  /* 0x0000000104041812 */ /* 0x000fca00078efcff */
[----:B------:R1:W-:Y:S01]  /*a8d0*/  STL [R1+0x1c], R4 ;  /* 0x00001c0401007387 */ /* 0x0003e20000100800 */
[----:B------:R-:W-:Y:S05]  /*a8e0*/  @P0 BRA `(.L_x_432) ;  /* 0x0000000400540947 */ /* 0x000fea0003800000 */
[----:B------:R-:W-:-:S03]  /*a8f0*/  UMOV UR4, 0xffffffff ;  /* 0xffffffff00047882 */ /* 0x000fc60000000000 */
[----:B------:R-:W-:Y:S05]  /*a900*/  BRA.DIV UR4, `(.L_x_433) ;  /* 0x0000004e04387947 */ /* 0x000fea000b800000 */
[----:B------:R-:W-:-:S13]  /*a910*/  ELECT P6, URZ, PT ;  /* 0x00000000003f782f */ /* 0x000fda00038c0000 */
.L_x_540:
[----:B------:R-:W-:Y:S05]  /*a920*/  @!P6 BRA `(.L_x_432) ;  /* 0x000000040044e947 */ /* 0x000fea0003800000 */
[----:B------:R2:W-:Y:S01]  /*a930*/  STL [R1+0x14], R9 ;  /* 0x0000140901007387 */ /* 0x0005e20000100800 */
[----:B------:R-:W-:-:S04]  /*a940*/  ISETP.NE.U32.AND P0, PT, R2, RZ, PT ;  /* 0x000000ff0200720c */ /* 0x000fc80003f05070 */
[----:B------:R-:W-:-:S13]  /*a950*/  ISETP.NE.AND.EX P0, PT, R3, RZ, PT, P0 ;  /* 0x000000ff0300720c */ /* 0x000fda0003f05300 */
[----:B--2---:R-:W-:Y:S05]  /*a960*/  @!P0 BRA `(.L_x_434) ;  /* 0x0000000000548947 */ /* 0x004fea0003800000 */
[----:B------:R-:W2:Y:S01]  /*a970*/  LDC R6, c[0x0][0x43c] ;  /* 0x00010f00ff067b82 */ /* 0x000ea20000000800 */
[----:B-1----:R-:W-:Y:S01]  /*a980*/  IMAD.MOV.U32 R0, RZ, RZ, R9 ;  /* 0x000000ffff007224 */ /* 0x002fe200078e0009 */
[----:B------:R-:W-:Y:S01]  /*a990*/  ULDC.64 UR4, c[0x0][0x428] ;  /* 0x00010a0000047ab9 */ /* 0x000fe20000000a00 */
[----:B------:R-:W-:Y:S01]  /*a9a0*/  ULDC.64 UR6, c[0x0][0x208] ;  /* 0x0000820000067ab9 */ /* 0x000fe20000000a00 */
[----:B--2---:R-:W-:-:S13]  /*a9b0*/  ISETP.NE.AND P0, PT, R6, 0x1, PT ;  /* 0x000000010600780c */ /* 0x004fda0003f05270 */
        /* <DEDUP_REMOVED lines=14> */
[----:B------:R-:W2:Y:S04]  /*aaa0*/  LDG.E R0, desc[UR6][R2.64] ;  /* 0x0000000602007981 */ /* 0x000ea8000c1e1900 */
[----:B--2---:R2:W-:Y:S02]  /*aab0*/  STL [R1], R0 ;  /* 0x0000000001007387 */ /* 0x0045e40000100800 */
.L_x_434:
[----:B------:R-:W3:Y:S04]  /*aac0*/  LDL R7, [R1+0x4] ;  /* 0x0000040001077983 */ /* 0x000ee80000100800 */
[----:B-12---:R-:W3:Y:S04]  /*aad0*/  LDL R0, [R1+0x8] ;  /* 0x0000080001007983 */ /* 0x006ee80000100800 */
[----:B------:R-:W2:Y:S01]  /*aae0*/  LDL R2, [R1+0x10] ;  /* 0x0000100001027983 */ /* 0x000ea20000100800 */
[----:B---3--:R-:W-:Y:S01]  /*aaf0*/  IMAD R0, R0, 0x8, R7 ;  /* 0x0000000800007824 */ /* 0x008fe200078e0207 */
[----:B--2---:R-:W-:-:S04]  /*ab00*/  SHF.L.U32 R2, R2, 0x1f, RZ ;  /* 0x0000001f02027819 */ /* 0x004fc800000006ff */
[----:B------:R-:W1:Y:S02]  /*ab10*/  SYNCS.PHASECHK.TRANS64.TRYWAIT P0, [R0+URZ+0x34840], R2 ;  /* 0x03484002000075a7 */ /* 0x000e64000800017f */
[----:B-1----:R-:W-:Y:S05]  /*ab20*/  @!P0 BRA `(.L_x_435) ;  /* 0x0000004800d08947 */ /* 0x002fea0003800000 */
.L_x_541:
[----:B------:R-:W2:Y:S02]  /*ab30*/  S2R R3, SR_TID.X ;  /* 0x0000000000037919 */ /* 0x000ea40000002100 */
        /* <DEDUP_REMOVED lines=10> */
.L_x_436:
[----:B------:R-:W2:Y:S04]  /*abe0*/  LDL R7, [R1+0x4] ;  /* 0x0000040001077983 */ /* 0x000ea80000100800 */
[----:B------:R-:W2:Y:S04]  /*abf0*/  LDL R6, [R1+0x8] ;  /* 0x0000080001067983 */ /* 0x000ea80000100800 */
[----:B------:R-:W3:Y:S04]  /*ac00*/  LDL R5, [R1+0x14] ;  /* 0x0000140001057983 */ /* 0x000ee80000100800 */
[----:B------:R-:W4:Y:S04]  /*ac10*/  LDL R4, [R1+0x18] ;  /* 0x0000180001047983 */ /* 0x000f280000100800 */
[----:B------:R-:W5:Y:S04]  /*ac20*/  LDL R3, [R1] ;  /* 0x0000000001037983 */ /* 0x000f680000100800 */
[----:B-1----:R-:W5:Y:S01]  /*ac30*/  LDL.LU R2, [R1+0x1c] ;  /* 0x00001c0001027983 */ /* 0x002f620000300800 */
[----:B------:R-:W-:Y:S01]  /*ac40*/  R2UR UR9, R0 ;  /* 0x00000000000972ca */ /* 0x000fe200000e0000 */
[----:B------:R-:W-:Y:S01]  /*ac50*/  UIADD3 UR4, UP0, UR36, 0x370, URZ ;  /* 0x0000037024047890 */ /* 0x000fe2000ff1e03f */
[----:B------:R-:W-:Y:S01]  /*ac60*/  R2UR UR12, R18 ;  /* 0x00000000120c72ca */ /* 0x000fe200000e0000 */
[----:B------:R-:W-:Y:S01]  /*ac70*/  UMOV UR10, URZ ;  /* 0x0000003f000a7c82 */ /* 0x000fe20008000000 */
[----:B------:R-:W-:Y:S01]  /*ac80*/  PLOP3.LUT P0, PT, PT, PT, PT, 0x80, 0x0 ;  /* 0x000000000000781c */ /* 0x000fe20003f0f070 */
[----:B------:R-:W-:Y:S01]  /*ac90*/  UMOV UR6, 0x0 ;  /* 0x0000000000067882 */ /* 0x000fe20000000000 */
[----:B------:R-:W-:Y:S01]  /*aca0*/  UMOV UR7, 0x14f00000 ;  /* 0x14f0000000077882 */ /* 0x000fe20000000000 */
[----:B------:R-:W-:-:S06]  /*acb0*/  UMOV UR16, 0x40 ;  /* 0x0000004000107882 */ /* 0x000fcc0000000000 */
[----:B------:R-:W-:Y:S01]  /*acc0*/  UIADD3 UR9, UR9, 0x34830, URZ ;  /* 0x0003483009097890 */ /* 0x000fe2000fffe03f */
[----:B--2---:R-:W-:Y:S01]  /*acd0*/  IMAD R0, R6, 0xc000, R7 ;  /* 0x0000c00006007824 */ /* 0x004fe200078e0207 */
[----:B---3--:R-:W-:-:S04]  /*ace0*/  R2UR UR11, R5 ;  /* 0x00000000050b72ca */ /* 0x008fc800000e0000 */
[----:B------:R-:W-:Y:S02]  /*acf0*/  R2UR UR8, R0 ;  /* 0x00000000000872ca */ /* 0x000fe400000e0000 */
[----:B----4-:R-:W-:Y:S02]  /*ad00*/  R2UR UR5, R4 ;  /* 0x00000000040572ca */ /* 0x010fe400000e0000 */
[----:B-----5:R-:W-:Y:S02]  /*ad10*/  R2UR UR13, R3 ;  /* 0x00000000030d72ca */ /* 0x020fe400000e0000 */
[----:B------:R-:W-:-:S07]  /*ad20*/  LOP3.LUT R2, R2, 0xfffffffe, RZ, 0xc0, !PT ;  /* 0xfffffffe02027812 */ /* 0x000fce00078ec0ff */
[----:B------:R-:W-:Y:S01]  /*ad30*/  UIADD3 UR14, UR8, 0x1c400, URZ ;  /* 0x0001c400080e7890 */ /* 0x000fe2000fffe03f */
[----:B------:R-:W-:Y:S01]  /*ad40*/  @P0 LOP3.LUT R2, R2, 0x1, RZ, 0xfc, !PT ;  /* 0x0000000102020812 */ /* 0x000fe200078efcff */
[----:B------:R-:W-:Y:S02]  /*ad50*/  ULEA UR11, UR11, UR5, 0x7 ;  /* 0x000000050b0b7291 */ /* 0x000fe4000f8e383f */
[----:B------:R-:W-:Y:S02]  /*ad60*/  UIADD3.X UR5, URZ, UR37, URZ, UP0, !UPT ;  /* 0x000000253f057290 */ /* 0x000fe400087fe43f */
[----:B------:R-:W-:Y:S01]  /*ad70*/  UIADD3 UR15, UR8, 0x20400, URZ ;  /* 0x00020400080f7890 */ /* 0x000fe2000fffe03f */
[----:B------:R2:W-:Y:S01]  /*ad80*/  STL [R1+0x1c], R2 ;  /* 0x00001c0201007387 */ /* 0x0005e20000100800 */
[----:B------:R-:W-:-:S03]  /*ad90*/  UIADD3 UR17, UR8, 0x24400, URZ ;  /* 0x0002440008117890 */ /* 0x000fc6000fffe03f */
[----:B------:R-:W-:Y:S01]  /*ada0*/  UMOV UR8, UR14 ;  /* 0x0000000e00087c82 */ /* 0x000fe20008000000 */
[----:B------:R-:W-:Y:S01]  /*adb0*/  UMOV UR14, 0x80 ;  /* 0x00000080000e7882 */ /* 0x000fe20000000000 */
[----:B------:R1:W-:Y:S02]  /*adc0*/  UTMALDG.4D [UR8], [UR4], desc[UR6] ;  /* 0x00000608040075b4 */ /* 0x0003e40008019000 */
[----:B-1----:R-:W-:Y:S01]  /*add0*/  UMOV UR8, UR15 ;  /* 0x0000000f00087c82 */ /* 0x002fe20008000000 */
[----:B------:R-:W-:Y:S02]  /*ade0*/  UMOV UR10, UR16 ;  /* 0x00000010000a7c82 */ /* 0x000fe40008000000 */
[----:B------:R1:W-:Y:S02]  /*adf0*/  UTMALDG.4D [UR8], [UR4], desc[UR6] ;  /* 0x00000608040075b4 */ /* 0x0003e40008019000 */
[----:B-1----:R-:W-:Y:S01]  /*ae00*/  UMOV UR8, UR17 ;  /* 0x0000001100087c82 */ /* 0x002fe20008000000 */
[----:B------:R-:W-:-:S02]  /*ae10*/  UMOV UR10, UR14 ;  /* 0x0000000e000a7c82 */ /* 0x000fc40008000000 */
[----:B------:R2:W-:Y:S02]  /*ae20*/  UTMALDG.4D [UR8], [UR4], desc[UR6] ;  /* 0x00000608040075b4 */ /* 0x0005e40008019000 */
[----:B--2---:R-:W-:Y:S01]  /*ae30*/  NOP ;  /* 0x0000000000007918 */ /* 0x004fe20000000000 */
.L_x_432:
[----:B------:R-:W2:Y:S04]  /*ae40*/  LDL R2, [R1+0x4] ;  /* 0x0000040001027983 */ /* 0x000ea80000100800 */
[----:B------:R-:W3:Y:S04]  /*ae50*/  LDL.LU R3, [R1+0x34] ;  /* 0x0000340001037983 */ /* 0x000ee80000300800 */
[----:B------:R-:W4:Y:S04]  /*ae60*/  LDL.LU R5, [R1+0x28] ;  /* 0x0000280001057983 */ /* 0x000f280000300800 */
[----:B-1----:R-:W5:Y:S01]  /*ae70*/  LDL.LU R4, [R1+0x38] ;  /* 0x0000380001047983 */ /* 0x002f620000300800 */
[----:B------:R-:W-:Y:S05]  /*ae80*/  WARPSYNC.ALL ;  /* 0x0000000000007948 */ /* 0x000fea0003800000 */
[----:B------:R-:W-:Y:S01]  /*ae90*/  ULDC.64 UR4, c[0x0][0x298] ;  /* 0x0000a60000047ab9 */ /* 0x000fe20000000a00 */
[----:B------:R-:W-:Y:S01]  /*aea0*/  ULDC.64 UR6, c[0x0][0xa00] ;  /* 0x0002800000067ab9 */ /* 0x000fe20000000a00 */
[----:B------:R-:W-:Y:S01]  /*aeb0*/  BSSY B6, `(.L_x_437) ;  /* 0x0000024000067945 */ /* 0x000fe20003800000 */
[----:B------:R-:W-:Y:S01]  /*aec0*/  BAR.SYNC.DEFER_BLOCKING 0x8, 0x180 ;  /* 0x0206000000007b1d */ /* 0x000fe20000010000 */
[----:B------:R-:W-:-:S04]  /*aed0*/  ISETP.NE.U32.AND P0, PT, RZ, UR6, PT ;  /* 0x00000006ff007c0c */ /* 0x000fc8000bf05070 */
[----:B------:R-:W-:Y:S01]  /*aee0*/  ISETP.NE.AND.EX P0, PT, RZ, UR7, PT, P0 ;  /* 0x00000007ff007c0c */ /* 0x000fe2000bf05300 */
[----:B--2---:R-:W-:Y:S01]  /*aef0*/  VIADD R2, R2, 0x10400 ;  /* 0x0001040002027836 */ /* 0x004fe20000000000 */
[----:B---3--:R-:W-:-:S04]  /*af00*/  SHF.R.S32.HI R0, RZ, 0x1f, R3 ;  /* 0x0000001fff007819 */ /* 0x008fc80000011403 */
[----:B------:R-:W-:Y:S02]  /*af10*/  LOP3.LUT P1, RZ, R2, 0x3ff, RZ, 0xc0, !PT ;  /* 0x000003ff02ff7812 */ /* 0x000fe4000782c0ff */
[----:B----4-:R-:W-:Y:S01]  /*af20*/  SEL R5, R5, RZ, !P0 ;  /* 0x000000ff05057207 */ /* 0x010fe20004000000 */
[----:B------:R-:W-:Y:S01]  /*af30*/  IMAD R0, R0, UR4, RZ ;  /* 0x0000000400007c24 */ /* 0x000fe2000f8e02ff */
[----:B-----5:R-:W-:-:S03]  /*af40*/  SEL R4, R4, RZ, !P0 ;  /* 0x000000ff04047207 */ /* 0x020fc60004000000 */
[C---:B------:R-:W-:Y:S02]  /*af50*/  IMAD R0, R3.reuse, UR5, R0 ;  /* 0x0000000503007c24 */ /* 0x040fe4000f8e0200 */
[----:B------:R-:W-:-:S05]  /*af60*/  IMAD.WIDE.U32 R2, R3, UR4, RZ ;  /* 0x0000000403027c25 */ /* 0x000fca000f8e00ff */
[----:B------:R1:W-:Y:S04]  /*af70*/  STL.64 [R1+0x48], R2 ;  /* 0x0000480201007387 */ /* 0x0003e80000100a00 */
[----:B------:R2:W-:Y:S04]  /*af80*/  STL [R1+0x28], R5 ;  /* 0x0000280501007387 */ /* 0x0005e80000100800 */
[----:B------:R2:W-:Y:S01]  /*af90*/  STL [R1+0x54], R4 ;  /* 0x0000540401007387 */ /* 0x0005e20000100800 */
[----:B-1----:R-:W-:Y:S01]  /*afa0*/  IMAD.IADD R2, R3, 0x1, R0 ;  /* 0x0000000103027824 */ /* 0x002fe200078e0200 */
[----:B------:R-:W-:-:S05]  /*afb0*/  SHF.R.S32.HI R0, RZ, 0x1f, R18 ;  /* 0x0000001fff007819 */ /* 0x000fca0000011412 */
[----:B------:R2:W-:Y:S04]  /*afc0*/  STL [R1+0x38], R0 ;  /* 0x0000380001007387 */ /* 0x0005e80000100800 */
[----:B------:R2:W-:Y:S01]  /*afd0*/  STL [R1+0x34], R2 ;  /* 0x0000340201007387 */ /* 0x0005e20000100800 */
[----:B------:R-:W-:Y:S05]  /*afe0*/  @!P1 BRA `(.L_x_438) ;  /* 0x0000000000409947 */ /* 0x000fea0003800000 */
[----:B--2---:R-:W-:Y:S01]  /*aff0*/  MOV R2, 0x0 ;  /* 0x0000000000027802 */ /* 0x004fe20000000f00 */
        /* <DEDUP_REMOVED lines=11> */
[----:B0-----:R-:W-:Y:S02]  /*b0b0*/  IMAD.MOV.U32 R12, RZ, RZ, 0x1 ;  /* 0x00000001ff0c7424 */ /* 0x001fe400078e00ff */
[----:B------:R-:W-:-:S07]  /*b0c0*/  IMAD.MOV.U32 R13, RZ, RZ, RZ ;  /* 0x000000ffff0d7224 */ /* 0x000fce00078e00ff */
[----:B------:R-:W-:-:S07]  /*b0d0*/  LEPC R20, `(.L_x_438) ;  /* 0x000000001014794e */ /* 0x000fce0000000000 */
[----:B-1----:R-:W-:Y:S05]  /*b0e0*/  CALL.ABS.NOINC R2 ;  /* 0x0000000002007343 */ /* 0x002fea0003c00000 */
.L_x_438:
[----:B------:R-:W-:Y:S05]  /*b0f0*/  BSYNC B6 ;  /* 0x0000000000067941 */ /* 0x000fea0003800000 */
.L_x_437:
[----:B--2---:R-:W2:Y:S01]  /*b100*/  LDL.LU R4, [R1+0x34] ;  /* 0x0000340001047983 */ /* 0x004ea20000300800 */
[----:B------:R-:W1:Y:S01]  /*b110*/  LDC R7, c[0x0][0x448] ;  /* 0x00011200ff077b82 */ /* 0x000e620000000800 */
[----:B------:R-:W-:Y:S01]  /*b120*/  ULDC.64 UR4, c[0x0][0x2d8] ;  /* 0x0000b60000047ab9 */ /* 0x000fe20000000a00 */
[----:B------:R-:W-:Y:S01]  /*b130*/  IMAD.SHL.U32 R17, R17, 0x80, RZ ;  /* 0x0000008011117824 */ /* 0x000fe200078e00ff */
[----:B------:R-:W2:Y:S01]  /*b140*/  LDL.LU.64 R2, [R1+0x48] ;  /* 0x0000480001027983 */ /* 0x000ea20000300a00 */
[----:B------:R-:W-:-:S03]  /*b150*/  ULDC.64 UR6, c[0x0][0x280] ;  /* 0x0000a00000067ab9 */ /* 0x000fc60000000a00 */
[----:B------:R-:W3:Y:S04]  /*b160*/  LDL.LU R0, [R1+0x38] ;  /* 0x0000380001007983 */ /* 0x000ee80000300800 */
[----:B------:R-:W4:Y:S04]  /*b170*/  LDL.LU R6, [R1+0x54] ;  /* 0x0000540001067983 */ /* 0x000f280000300800 */
[----:B------:R-:W4:Y:S01]  /*b180*/  LDL.LU R5, [R1+0x28] ;  /* 0x0000280001057983 */ /* 0x000f220000300800 */
[----:B------:R-:W0:Y:S01]  /*b190*/  S2R R8, SR_TID.X ;  /* 0x0000000000087919 */ /* 0x000e220000002100 */
[----:B-1----:R-:W-:Y:S01]  /*b1a0*/  ISETP.NE.AND P0, PT, R7, 0x1, PT ;  /* 0x000000010700780c */ /* 0x002fe20003f05270 */
[----:B0-----:R-:W-:-:S05]  /*b1b0*/  IMAD.SHL.U32 R10, R8, 0x8, RZ ;  /* 0x00000008080a7824 */ /* 0x001fca00078e00ff */
[----:B------:R-:W-:-:S04]  /*b1c0*/  LOP3.LUT R10, R10, 0x38, RZ, 0xc0, !PT ;  /* 0x000000380a0a7812 */ /* 0x000fc800078ec0ff */
[C---:B------:R-:W-:Y:S02]  /*b1d0*/  LOP3.LUT R9, R10.reuse, 0x40, RZ, 0xfc, !PT ;  /* 0x000000400a097812 */ /* 0x040fe400078efcff */
[----:B------:R-:W-:Y:S01]  /*b1e0*/  LOP3.LUT R8, R10, 0x80, RZ, 0xfc, !PT ;  /* 0x000000800a087812 */ /* 0x000fe200078efcff */
[----:B--2---:R-:W-:Y:S02]  /*b1f0*/  IMAD.MOV.U32 R3, RZ, RZ, R4 ;  /* 0x000000ffff037224 */ /* 0x004fe400078e0004 */
[----:B------:R-:W0:Y:S01]  /*b200*/  S2R R4, SR_TID.X ;  /* 0x0000000000047919 */ /* 0x000e220000002100 */
[----:B---3--:R-:W-:Y:S02]  /*b210*/  IMAD R0, R0, UR4, RZ ;  /* 0x0000000400007c24 */ /* 0x008fe4000f8e02ff */
[----:B------:R-:W-:-:S04]  /*b220*/  IMAD.WIDE.U32 R2, R18, UR4, R2 ;  /* 0x0000000412027c25 */ /* 0x000fc8000f8e0002 */
[----:B------:R-:W-:Y:S01]  /*b230*/  IMAD R0, R18, UR5, R0 ;  /* 0x0000000512007c24 */ /* 0x000fe2000f8e0200 */
[----:B------:R-:W-:-:S03]  /*b240*/  ULDC.64 UR4, c[0x0][0x2e0] ;  /* 0x0000b80000047ab9 */ /* 0x000fc60000000a00 */
[----:B------:R-:W-:Y:S02]  /*b250*/  IMAD.IADD R3, R3, 0x1, R0 ;  /* 0x0000000103037824 */ /* 0x000fe400078e0200 */
[----:B----4-:R-:W-:Y:S02]  /*b260*/  IMAD R0, R6, UR4, RZ ;  /* 0x0000000406007c24 */ /* 0x010fe4000f8e02ff */
[C---:B------:R-:W-:Y:S01]  /*b270*/  IMAD.WIDE.U32 R2, R5.reuse, UR4, R2 ;  /* 0x0000000405027c25 */ /* 0x040fe2000f8e0002 */
[----:B------:R-:W1:Y:S03]  /*b280*/  @P0 LDC R6, c[0x0][0x450] ;  /* 0x00011400ff060b82 */ /* 0x000e660000000800 */
[----:B------:R-:W-:Y:S01]  /*b290*/  IMAD R0, R5, UR5, R0 ;  /* 0x0000000505007c24 */ /* 0x000fe2000f8e0200 */
[----:B------:R-:W-:-:S03]  /*b2a0*/  ULDC.64 UR4, c[0x0][0x2d0] ;  /* 0x0000b40000047ab9 */ /* 0x000fc60000000a00 */
[----:B------:R-:W-:Y:S01]  /*b2b0*/  IMAD.IADD R3, R3, 0x1, R0 ;  /* 0x0000000103037824 */ /* 0x000fe200078e0200 */
[C---:B0-----:R-:W-:Y:S01]  /*b2c0*/  LOP3.LUT R5, R4.reuse, 0x7f, RZ, 0xc0, !PT ;  /* 0x0000007f04057812 */ /* 0x041fe200078ec0ff */
[----:B------:R-:W-:-:S03]  /*b2d0*/  IMAD.SHL.U32 R4, R4, 0x10, RZ ;  /* 0x0000001004047824 */ /* 0x000fc600078e00ff */
[----:B------:R-:W-:-:S04]  /*b2e0*/  SHF.R.U32.HI R5, RZ, 0x3, R5 ;  /* 0x00000003ff057819 */ /* 0x000fc80000011605 */
[----:B------:R-:W-:Y:S02]  /*b2f0*/  LOP3.LUT R4, R5, 0x70, R4, 0xf8, !PT ;  /* 0x0000007005047812 */ /* 0x000fe400078ef804 */
[----:B------:R-:W0:Y:S02]  /*b300*/  @P0 LDC R5, c[0x0][0x44c] ;  /* 0x00011300ff050b82 */ /* 0x000e240000000800 */
[----:B------:R-:W-:-:S05]  /*b310*/  LOP3.LUT R0, R4, R17, RZ, 0xfc, !PT ;  /* 0x0000001104007212 */ /* 0x000fca00078efcff */
[----:B------:R-:W-:Y:S02]  /*b320*/  IMAD.MOV.U32 R4, RZ, RZ, R0 ;  /* 0x000000ffff047224 */ /* 0x000fe400078e0000 */
[----:B0-----:R-:W-:-:S05]  /*b330*/  @P0 IMAD.HI.U32 R5, R0, R5, RZ ;  /* 0x0000000500050227 */ /* 0x001fca00078e00ff */
[----:B-1----:R-:W-:-:S05]  /*b340*/  @P0 SHF.R.U32.HI R4, RZ, R6, R5 ;  /* 0x00000006ff040219 */ /* 0x002fca0000011605 */
[----:B------:R-:W-:Y:S02]  /*b350*/  IMAD.MOV R5, RZ, RZ, -R4 ;  /* 0x000000ffff057224 */ /* 0x000fe400078e0a04 */
[----:B------:R-:W-:-:S04]  /*b360*/  IMAD.WIDE.U32 R2, R4, UR4, R2 ;  /* 0x0000000404027c25 */ /* 0x000fc8000f8e0002 */
[----:B------:R-:W-:Y:S01]  /*b370*/  IMAD R0, R7, R5, R0 ;  /* 0x0000000507007224 */ /* 0x000fe200078e0200 */
[----:B------:R-:W-:-:S05]  /*b380*/  SHF.R.S32.HI R5, RZ, 0x1f, R4 ;  /* 0x0000001fff057819 */ /* 0x000fca0000011404 */
[----:B------:R-:W-:-:S04]  /*b390*/  IMAD R5, R5, UR4, RZ ;  /* 0x0000000405057c24 */ /* 0x000fc8000f8e02ff */
[----:B------:R-:W-:Y:S01]  /*b3a0*/  IMAD R4, R4, UR5, R5 ;  /* 0x0000000504047c24 */ /* 0x000fe2000f8e0205 */
[----:B------:R-:W-:-:S03]  /*b3b0*/  ULDC.64 UR4, c[0x0][0x2c8] ;  /* 0x0000b20000047ab9 */ /* 0x000fc60000000a00 */
[----:B------:R-:W-:Y:S01]  /*b3c0*/  IMAD.IADD R3, R3, 0x1, R4 ;  /* 0x0000000103037824 */ /* 0x000fe200078e0204 */
[----:B------:R-:W-:Y:S01]  /*b3d0*/  SHF.R.S32.HI R4, RZ, 0x1f, R0 ;  /* 0x0000001fff047819 */ /* 0x000fe20000011400 */
[----:B------:R-:W-:-:S04]  /*b3e0*/  IMAD.WIDE.U32 R2, R0, UR4, R2 ;  /* 0x0000000400027c25 */ /* 0x000fc8000f8e0002 */
[----:B------:R-:W-:Y:S01]  /*b3f0*/  IMAD R4, R4, UR4, RZ ;  /* 0x0000000404047c24 */ /* 0x000fe2000f8e02ff */
[----:B------:R-:W-:Y:S02]  /*b400*/  ULDC UR4, c[0x0][0x2b8] ;  /* 0x0000ae0000047ab9 */ /* 0x000fe40000000800 */
[----:B------:R-:W-:Y:S01]  /*b410*/  ISETP.GE.AND P2, PT, R10, UR4, PT ;  /* 0x000000040a007c0c */ /* 0x000fe2000bf46270 */
[----:B------:R-:W-:Y:S01]  /*b420*/  IMAD R0, R0, UR5, R4 ;  /* 0x0000000500007c24 */ /* 0x000fe2000f8e0204 */
[----:B------:R0:W5:Y:S01]  /*b430*/  LDL R10, [R1+0x24] ;  /* 0x00002400010a7983 */ /* 0x0001620000100800 */
[----:B------:R-:W-:Y:S02]  /*b440*/  LEA R4, P3, R2, UR6, 0x1 ;  /* 0x0000000602047c11 */ /* 0x000fe4000f8608ff */
[----:B------:R-:W-:Y:S01]  /*b450*/  IMAD.IADD R0, R3, 0x1, R0 ;  /* 0x0000000103007824 */ /* 0x000fe200078e0200 */
[----:B------:R-:W-:Y:S02]  /*b460*/  ISETP.GE.AND P1, PT, R9, UR4, PT ;  /* 0x0000000409007c0c */ /* 0x000fe4000bf26270 */
[----:B------:R-:W-:Y:S01]  /*b470*/  ISETP.GE.AND P0, PT, R8, UR4, PT ;  /* 0x0000000408007c0c */ /* 0x000fe2000bf06270 */
[----:B------:R-:W-:Y:S01]  /*b480*/  UMOV UR4, 0xffffffff ;  /* 0xffffffff00047882 */ /* 0x000fe20000000000 */
[----:B------:R-:W-:-:S02]  /*b490*/  LEA.HI.X R0, R2, UR7, R0, 0x1, P3 ;  /* 0x0000000702007c11 */ /* 0x000fc400098f0c00 */
[----:B0-----:R-:W-:Y:S09]  /*b4a0*/  BRA.DIV UR4, `(.L_x_439) ;  /* 0x0000004204847947 */ /* 0x001ff2000b800000 */
[----:B------:R-:W0:Y:S02]  /*b4b0*/  S2R R5, SR_TID.X ;  /* 0x0000000000057919 */ /* 0x000e240000002100 */
[----:B0-----:R-:W-:-:S04]  /*b4c0*/  LOP3.LUT R5, R5, 0x7f, RZ, 0xc0, !PT ;  /* 0x0000007f05057812 */ /* 0x001fc800078ec0ff */
[----:B------:R-:W-:Y:S02]  /*b4d0*/  SHF.R.U32.HI R6, RZ, 0x3, R5 ;  /* 0x00000003ff067819 */ /* 0x000fe40000011605 */
[----:B------:R-:W2:Y:S01]  /*b4e0*/  LDL.LU R5, [R1+0x40] ;  /* 0x0000400001057983 */ /* 0x000ea20000300800 */
[----:B------:R-:W-:Y:S02]  /*b4f0*/  ULDC.64 UR4, c[0x0][0x208] ;  /* 0x0000820000047ab9 */ /* 0x000fe40000000a00 */
[----:B------:R-:W-:Y:S01]  /*b500*/  IMAD.IADD R2, R6, 0x1, R17 ;  /* 0x0000000106027824 */ /* 0x000fe200078e0211 */
[----:B------:R-:W-:Y:S01]  /*b510*/  SHFL.IDX PT, R9, R0, 0x1, 0x181f ;  /* 0x00381f0000097f89 */ /* 0x000fe200000e0000 */
[----:B------:R-:W0:Y:S02]  /*b520*/  S2R R6, SR_TID.X ;  /* 0x0000000000067919 */ /* 0x000e240000002100 */
[----:B0-----:R-:W-:Y:S02]  /*b530*/  IMAD.SHL.U32 R11, R6, 0x8, RZ ;  /* 0x00000008060b7824 */ /* 0x001fe400078e00ff */
[----:B------:R-:W-:Y:S03]  /*b540*/  SHFL.IDX PT, R6, R0, RZ, 0x181f ;  /* 0x00181fff00067589 */ /* 0x000fe600000e0000 */
[----:B------:R-:W-:Y:S01]  /*b550*/  LOP3.LUT R11, R11, 0x38, RZ, 0xc0, !PT ;  /* 0x000000380b0b7812 */ /* 0x000fe200078ec0ff */
[----:B--2---:R-:W-:-:S02]  /*b560*/  IMAD R3, R5, R7, RZ ;  /* 0x0000000705037224 */ /* 0x004fc400078e02ff */
[----:B------:R-:W0:Y:S01]  /*b570*/  SHFL.IDX PT, R7, R4, RZ, 0x181f ;  /* 0x00181fff04077589 */ /* 0x000e2200000e0000 */
[C---:B------:R-:W-:Y:S02]  /*b580*/  VIADD R5, R2.reuse, 0x10 ;  /* 0x0000001002057836 */ /* 0x040fe40000000000 */
[----:B------:R-:W-:-:S03]  /*b590*/  ISETP.GE.AND P4, PT, R2, R3, PT ;  /* 0x000000030200720c */ /* 0x000fc60003f86270 */
[----:B------:R-:W-:Y:S02]  /*b5a0*/  ISETP.GE.AND P3, PT, R5, R3, PT ;  /* 0x000000030500720c */ /* 0x000fe40003f66270 */
[----:B------:R-:W1:Y:S08]  /*b5b0*/  SHFL.IDX PT, R5, R4, 0x1, 0x181f ;  /* 0x00381f0004057f89 */ /* 0x000e7000000e0000 */
[----:B0-----:R-:W-:-:S05]  /*b5c0*/  @!P4 LEA R7, P5, R11, R7, 0x1 ;  /* 0x000000070b07c211 */ /* 0x001fca00078a08ff */
[----:B------:R-:W-:Y:S01]  /*b5d0*/  @!P4 IMAD.X R6, RZ, RZ, R6, P5 ;  /* 0x000000ffff06c224 */ /* 0x000fe200028e0606 */
[----:B-1----:R-:W-:-:S04]  /*b5e0*/  @!P3 LEA R8, P5, R11, R5, 0x1 ;  /* 0x000000050b08b211 */ /* 0x002fc800078a08ff */
[----:B------:R-:W-:Y:S01]  /*b5f0*/  @!P4 LOP3.LUT R7, R7, R6, RZ, 0x3c, !PT ;  /* 0x000000060707c212 */ /* 0x000fe200078e3cff */
[----:B------:R-:W-:-:S03]  /*b600*/  @!P3 IMAD.X R5, RZ, RZ, R9, P5 ;  /* 0x000000ffff05b224 */ /* 0x000fc600028e0609 */
[----:B------:R-:W-:-:S04]  /*b610*/  @!P4 LOP3.LUT R6, R7, R6, RZ, 0x3c, !PT ;  /* 0x000000060706c212 */ /* 0x000fc800078e3cff */
[----:B------:R-:W-:-:S05]  /*b620*/  @!P4 LOP3.LUT R7, R7, R6, RZ, 0x3c, !PT ;  /* 0x000000060707c212 */ /* 0x000fca00078e3cff */
[----:B-----5:R-:W-:Y:S04]  /*b630*/  @!P4 LDGSTS.E.BYPASS.LTC128B.128 [R10+0x10400], desc[UR4][R6.64], !P2 ;  /* 0x10400000060acfae */ /* 0x020fe8000d101d44 */
[----:B------:R-:W-:Y:S04]  /*b640*/  @!P4 LDGSTS.E.BYPASS.LTC128B.128 [R10+0x14400], desc[UR4][R6.64+0x80], !P1 ;  /* 0x14400080060acfae */ /* 0x000fe8000c901d44 */
[----:B------:R0:W-:Y:S02]  /*b650*/  @!P4 LDGSTS.E.BYPASS.LTC128B.128 [R10+0x18400], desc[UR4][R6.64+0x100], !P0 ;  /* 0x18400100060acfae */ /* 0x0001e4000c101d44 */
[----:B0-----:R-:W-:-:S02]  /*b660*/  @!P3 IMAD.MOV.U32 R6, RZ, RZ, R8 ;  /* 0x000000ffff06b224 */ /* 0x001fc400078e0008 */
[----:B------:R-:W-:Y:S01]  /*b670*/  @!P3 IMAD.MOV.U32 R7, RZ, RZ, R5 ;  /* 0x000000ffff07b224 */ /* 0x000fe200078e0005 */
[----:B------:R-:W-:Y:S01]  /*b680*/  SHFL.IDX PT, R8, R0, 0x2, 0x181f ;  /* 0x00581f0000087f89 */ /* 0x000fe200000e0000 */
[----:B------:R-:W-:-:S03]  /*b690*/  VIADD R5, R2, 0x20 ;  /* 0x0000002002057836 */ /* 0x000fc60000000000 */
[----:B------:R-:W-:Y:S04]  /*b6a0*/  @!P3 LDGSTS.E.BYPASS.LTC128B.128 [R10+0x10c00], desc[UR4][R6.64], !P2 ;  /* 0x10c00000060abfae */ /* 0x000fe8000d101d44 */
[----:B------:R-:W-:Y:S04]  /*b6b0*/  @!P3 LDGSTS.E.BYPASS.LTC128B.128 [R10+0x14c00], desc[UR4][R6.64+0x80], !P1 ;  /* 0x14c00080060abfae */ /* 0x000fe8000c901d44 */
[----:B------:R0:W-:Y:S01]  /*b6c0*/  @!P3 LDGSTS.E.BYPASS.LTC128B.128 [R10+0x18c00], desc[UR4][R6.64+0x100], !P0 ;  /* 0x18c00100060abfae */ /* 0x0001e2000c101d44 */
[----:B------:R-:W-:-:S03]  /*b6d0*/  ISETP.GE.AND P3, PT, R5, R3, PT ;  /* 0x000000030500720c */ /* 0x000fc60003f66270 */
[----:B------:R-:W1:Y:S10]  /*b6e0*/  SHFL.IDX PT, R5, R4, 0x2, 0x181f ;  /* 0x00581f0004057f89 */ /* 0x000e7400000e0000 */
[----:B-1----:R-:W-:-:S05]  /*b6f0*/  @!P3 LEA R5, P4, R11, R5, 0x1 ;  /* 0x000000050b05b211 */ /* 0x002fca00078808ff */
[----:B0-----:R-:W-:-:S04]  /*b700*/  @!P3 IMAD.X R6, RZ, RZ, R8, P4 ;  /* 0x000000ffff06b224 */ /* 0x001fc800020e0608 */
[----:B------:R-:W-:Y:S02]  /*b710*/  @!P3 IMAD.MOV.U32 R7, RZ, RZ, R6 ;  /* 0x000000ffff07b224 */ /* 0x000fe400078e0006 */
[----:B------:R-:W-:Y:S02]  /*b720*/  @!P3 IMAD.MOV.U32 R6, RZ, RZ, R5 ;  /* 0x000000ffff06b224 */ /* 0x000fe400078e0005 */
[----:B------:R-:W-:-:S03]  /*b730*/  VIADD R5, R2, 0x30 ;  /* 0x0000003002057836 */ /* 0x000fc60000000000 */
[----:B------:R-:W-:Y:S04]  /*b740*/  @!P3 LDGSTS.E.BYPASS.LTC128B.128 [R10+0x11400], desc[UR4][R6.64], !P2 ;  /* 0x11400000060abfae */ /* 0x000fe8000d101d44 */
[----:B------:R-:W-:Y:S04]  /*b750*/  @!P3 LDGSTS.E.BYPASS.LTC128B.128 [R10+0x15400], desc[UR4][R6.64+0x80], !P1 ;  /* 0x15400080060abfae */ /* 0x000fe8000c901d44 */
[----:B------:R0:W-:Y:S01]  /*b760*/  @!P3 LDGSTS.E.BYPASS.LTC128B.128 [R10+0x19400], desc[UR4][R6.64+0x100], !P0 ;  /* 0x19400100060abfae */ /* 0x0001e2000c101d44 */
[----:B------:R-:W-:-:S03]  /*b770*/  ISETP.GE.AND P3, PT, R5, R3, PT ;  /* 0x000000030500720c */ /* 0x000fc60003f66270 */
[----:B------:R-:W1:Y:S04]  /*b780*/  SHFL.IDX PT, R5, R4, 0x3, 0x181f ;  /* 0x00781f0004057f89 */ /* 0x000e6800000e0000 */
[----:B0-----:R-:W0:Y:S06]  /*b790*/  SHFL.IDX PT, R6, R0, 0x3, 0x181f ;  /* 0x00781f0000067f89 */ /* 0x001e2c00000e0000 */
        /* <DEDUP_REMOVED lines=27> */
[----:B------:R-:W-:Y:S02]  /*b950*/  @!P3 LDGSTS.E.BYPASS.LTC128B.128 [R10+0x12c00], desc[UR4][R6.64], !P2 ;  /* 0x12c00000060abfae */ /* 0x000fe4000d101d44 */
[----:B------:R-:W-:Y:S02]  /*b960*/  ISETP.GE.AND P4, PT, R5, R3, PT ;  /* 0x000000030500720c */ /* 0x000fe40003f86270 */
[----:B------:R-:W0:Y:S04]  /*b970*/  SHFL.IDX PT, R5, R4, 0x6, 0x181f ;  /* 0x00d81f0004057f89 */ /* 0x000e2800000e0000 */
[----:B------:R-:W-:Y:S04]  /*b980*/  @!P3 LDGSTS.E.BYPASS.LTC128B.128 [R10+0x16c00], desc[UR4][R6.64+0x80], !P1 ;  /* 0x16c00080060abfae */ /* 0x000fe8000c901d44 */
[----:B------:R1:W-:Y:S04]  /*b990*/  @!P3 LDGSTS.E.BYPASS.LTC128B.128 [R10+0x1ac00], desc[UR4][R6.64+0x100], !P0 ;  /* 0x1ac00100060abfae */ /* 0x0003e8000c101d44 */
[----:B------:R-:W-:Y:S04]  /*b9a0*/  SHFL.IDX PT, R4, R4, 0x7, 0x181f ;  /* 0x00f81f0004047f89 */ /* 0x000fe800000e0000 */
[----:B-1----:R-:W1:Y:S01]  /*b9b0*/  SHFL.IDX PT, R6, R0, 0x6, 0x181f ;  /* 0x00d81f0000067f89 */ /* 0x002e6200000e0000 */
[----:B0-----:R-:W-:-:S03]  /*b9c0*/  @!P4 LEA R5, P3, R11, R5, 0x1 ;  /* 0x000000050b05c211 */ /* 0x001fc600078608ff */
[----:B------:R-:W0:Y:S02]  /*b9d0*/  SHFL.IDX PT, R0, R0, 0x7, 0x181f ;  /* 0x00f81f0000007f89 */ /* 0x000e2400000e0000 */
[----:B-1----:R-:W-:-:S04]  /*b9e0*/  @!P4 IMAD.X R6, RZ, RZ, R6, P3 ;  /* 0x000000ffff06c224 */ /* 0x002fc800018e0606 */
[----:B------:R-:W-:Y:S02]  /*b9f0*/  @!P4 IMAD.MOV.U32 R7, RZ, RZ, R6 ;  /* 0x000000ffff07c224 */ /* 0x000fe400078e0006 */
[----:B------:R-:W-:-:S05]  /*ba00*/  @!P4 IMAD.MOV.U32 R6, RZ, RZ, R5 ;  /* 0x000000ffff06c224 */ /* 0x000fca00078e0005 */
[----:B------:R1:W-:Y:S04]  /*ba10*/  @!P4 LDGSTS.E.BYPASS.LTC128B.128 [R10+0x13400], desc[UR4][R6.64], !P2 ;  /* 0x13400000060acfae */ /* 0x0003e8000d101d44 */
[----:B------:R1:W-:Y:S04]  /*ba20*/  @!P4 LDGSTS.E.BYPASS.LTC128B.128 [R10+0x17400], desc[UR4][R6.64+0x80], !P1 ;  /* 0x17400080060acfae */ /* 0x0003e8000c901d44 */
[----:B0-----:R1:W-:Y:S02]  /*ba30*/  @!P4 LDGSTS.E.BYPASS.LTC128B.128 [R10+0x1b400], desc[UR4][R6.64+0x100], !P0 ;  /* 0x1b400100060acfae */ /* 0x0013e4000c101d44 */
.L_x_558:
[----:B------:R-:W-:Y:S01]  /*ba40*/  VIADD R2, R2, 0x70 ;  /* 0x0000007002027836 */ /* 0x000fe20000000000 */
[----:B------:R-:W-:Y:S04]  /*ba50*/  BSSY B0, `(.L_x_440) ;  /* 0x000000f000007945 */ /* 0x000fe80003800000 */
[----:B------:R-:W-:-:S13]  /*ba60*/  ISETP.GE.AND P3, PT, R2, R3, PT ;  /* 0x000000030200720c */ /* 0x000fda0003f66270 */
[----:B------:R-:W-:Y:S05]  /*ba70*/  @P3 BRA `(.L_x_441) ;  /* 0x0000000000303947 */ /* 0x000fea0003800000 */
[----:B------:R-:W0:Y:S01]  /*ba80*/  S2R R5, SR_TID.X ;  /* 0x0000000000057919 */ /* 0x000e220000002100 */
[----:B------:R-:W-:Y:S01]  /*ba90*/  ULDC.64 UR4, c[0x0][0x208] ;  /* 0x0000820000047ab9 */ /* 0x000fe20000000a00 */
[----:B0-----:R-:W-:-:S05]  /*baa0*/  IMAD.SHL.U32 R5, R5, 0x8, RZ ;  /* 0x0000000805057824 */ /* 0x001fca00078e00ff */
        /* <DEDUP_REMOVED lines=9> */
.L_x_441:
[----:B------:R-:W-:Y:S05]  /*bb40*/  BSYNC B0 ;  /* 0x0000000000007941 */ /* 0x000fea0003800000 */
.L_x_440:
[----:B01----:R-:W2:Y:S01]  /*bb50*/  LDL R10, [R1+0x4] ;  /* 0x00000400010a7983 */ /* 0x003ea20000100800 */
[----:B------:R-:W-:Y:S01]  /*bb60*/  PLOP3.LUT P0, PT, PT, PT, PT, 0x80, 0x0 ;  /* 0x000000000000781c */ /* 0x000fe20003f0f070 */
[----:B------:R-:W-:Y:S01]  /*bb70*/  NOP ;  /* 0x0000000000007918 */ /* 0x000fe20000000000 */
[----:B--2---:R-:W-:-:S11]  /*bb80*/  VIADD R6, R10, 0x34800 ;  /* 0x000348000a067836 */ /* 0x004fd60000000000 */
.L_x_442:
[----:B------:R-:W2:Y:S01]  /*bb90*/  LDL R2, [R1+0x4] ;  /* 0x0000040001027983 */ /* 0x000ea20000100800 */
[----:B------:R-:W-:Y:S02]  /*bba0*/  PLOP3.LUT P1, PT, P1, P0, PT, 0xa2, 0x0 ;  /* 0x000000000000781c */ /* 0x000fe40000f21472 */
[----:B--2---:R-:W-:-:S08]  /*bbb0*/  @P0 R2UR P1, UR4, R2 ;  /* 0x00000000020402ca */ /* 0x004fd00000020000 */
[----:B------:R-:W-:-:S05]  /*bbc0*/  @P0 PLOP3.LUT P0, PT, P1, PT, PT, 0x80, 0x0 ;  /* 0x000000000000081c */ /* 0x000fca0000f0f070 */
[----:B------:R-:W-:Y:S01]  /*bbd0*/  @!P1 SYNCS.ARRIVE.TRANS64.RED.A0T1 RZ, [UR4+0x34800], RZ ;  /* 0x034800ffffff99a7 */ /* 0x000fe20008200404 */
[----:B------:R-:W-:Y:S07]  /*bbe0*/  @!P1 ARRIVES.LDGSTSBAR.64.TRANSCNT [UR4+0x34800] ;  /* 0x03480000ff0099b0 */ /* 0x000fee0008000a84 */
[----:B------:R-:W-:Y:S05]  /*bbf0*/  @P0 BRA.U.ANY `(.L_x_442) ;  /* 0xfffffffd00e40947 */ /* 0x000fea000393ffff */
[----:B------:R-:W2:Y:S02]  /*bc00*/  LDL.LU R3, [R1+0x50] ;  /* 0x0000500001037983 */ /* 0x000ea40000300800 */
[----:B--2---:R-:W-:-:S05]  /*bc10*/  VIADD R3, R3, 0x1 ;  /* 0x0000000103037836 */ /* 0x004fca0000000000 */
[----:B------:R0:W-:Y:S01]  /*bc20*/  STL [R1+0x50], R3 ;  /* 0x0000500301007387 */ /* 0x0001e20000100800 */
[----:B------:R-:W-:-:S04]  /*bc30*/  LEA.HI R0, R3, R3, RZ, 0x1 ;  /* 0x0000000303007211 */ /* 0x000fc800078f08ff */
[----:B------:R-:W-:-:S05]  /*bc40*/  LOP3.LUT R0, R0, 0xfffffffe, RZ, 0xc0, !PT ;  /* 0xfffffffe00007812 */ /* 0x000fca00078ec0ff */
[----:B------:R-:W-:-:S05]  /*bc50*/  IMAD.IADD R0, R3, 0x1, -R0 ;  /* 0x0000000103007824 */ /* 0x000fca00078e0a00 */
[----:B------:R-:W-:Y:S01]  /*bc60*/  SHF.L.U32 R0, R0, 0x1f, RZ ;  /* 0x0000001f00007819 */ /* 0x000fe200000006ff */
[----:B------:R-:W-:Y:S01]  /*bc70*/  NOP ;  /* 0x0000000000007918 */ /* 0x000fe20000000000 */
[----:B------:R0:W-:Y:S01]  /*bc80*/  SYNCS.ARRIVE.TRANS64.A1T0 RZ, [R2+URZ+0x34800], RZ ;  /* 0x034800ff02ff79a7 */ /* 0x0001e2000810003f */
[----:B------:R-:W-:Y:S01]  /*bc90*/  BSSY B0, `(.L_x_443) ;  /* 0x0000003000007945 */ /* 0x000fe20003800000 */
[----:B------:R-:W1:Y:S03]  /*bca0*/  SYNCS.PHASECHK.TRANS64.TRYWAIT P0, [R2+URZ+0x34820], R0 ;  /* 0x03482000020075a7 */ /* 0x000e66000800017f */
[----:B01----:R-:W-:Y:S05]  /*bcb0*/  @!P0 BRA `(.L_x_444) ;  /* 0x00000044007c8947 */ /* 0x003fea0003800000 */
.L_x_559:
[----:B------:R-:W-:Y:S05]  /*bcc0*/  BSYNC B0 ;  /* 0x0000000000007941 */ /* 0x000fea0003800000 */
.L_x_443:
[----:B0-----:R-:W2:Y:S01]  /*bcd0*/  LDL.LU R2, [R1+0x3c] ;  /* 0x00003c0001027983 */ /* 0x001ea20000300800 */
[----:B------:R-:W-:Y:S01]  /*bce0*/  BSSY B0, `(.L_x_445) ;  /* 0x0000226000007945 */ /* 0x000fe20003800000 */
[----:B--2---:R-:W-:-:S13]  /*bcf0*/  ISETP.GE.AND P0, PT, R2, 0x81, PT ;  /* 0x000000810200780c */ /* 0x004fda0003f06270 */
[----:B------:R-:W-:Y:S05]  /*bd00*/  @!P0 BRA `(.L_x_446) ;  /* 0x00000020008c8947 */ /* 0x000fea0003800000 */
[----:B------:R-:W2:Y:S01]  /*bd10*/  LDL R2, [R1+0x30] ;  /* 0x0000300001027983 */ /* 0x000ea20000100800 */
[----:B------:R-:W-:Y:S01]  /*bd20*/  IMAD.MOV.U32 R0, RZ, RZ, 0x1 ;  /* 0x00000001ff007424 */ /* 0x000fe200078e00ff */
[----:B------:R-:W-:Y:S01]  /*bd30*/  BSSY B2, `(.L_x_447) ;  /* 0x00000bc000027945 */ /* 0x000fe20003800000 */
[----:B--2---:R-:W-:-:S05]  /*bd40*/  IMAD.MOV R9, RZ, RZ, -R2 ;  /* 0x000000ffff097224 */ /* 0x004fca00078e0a02 */
[----:B------:R-:W-:-:S05]  /*bd50*/  VIADDMNMX R9, R9, R0, 0xffffffff, !PT ;  /* 0xffffffff09097446 */ /* 0x000fca0007800100 */
[----:B------:R-:W-:-:S05]  /*bd60*/  IMAD.IADD R0, R2, 0x1, R9 ;  /* 0x0000000102007824 */ /* 0x000fca00078e0209 */
[----:B------:R-:W-:-:S04]  /*bd70*/  LOP3.LUT R0, R0, 0x1, RZ, 0xc0, !PT ;  /* 0x0000000100007812 */ /* 0x000fc800078ec0ff */
[----:B------:R-:W-:Y:S01]  /*bd80*/  ISETP.NE.U32.AND P0, PT, R0, 0x1, PT ;  /* 0x000000010000780c */ /* 0x000fe20003f05070 */
[----:B------:R-:W-:-:S12]  /*bd90*/  VIADD R0, R2, 0xfffffffe ;  /* 0xfffffffe02007836 */ /* 0x000fd80000000000 */
[----:B------:R-:W-:Y:S05]  /*bda0*/  @P0 BRA `(.L_x_448) ;  /* 0x0000000800d00947 */ /* 0x000fea0003800000 */
[----:B------:R-:W2:Y:S04]  /*bdb0*/  LDL R4, [R1+0x1c] ;  /* 0x00001c0001047983 */ /* 0x000ea80000100800 */
[----:B------:R-:W3:Y:S04]  /*bdc0*/  LDL R3, [R1+0x8] ;  /* 0x0000080001037983 */ /* 0x000ee80000100800 */
[----:B------:R-:W4:Y:S01]  /*bdd0*/  LDL R2, [R1+0x10] ;  /* 0x0000100001027983 */ /* 0x000f220000100800 */
[----:B------:R-:W-:Y:S01]  /*bde0*/  BSSY B1, `(.L_x_449) ;  /* 0x00000ac000017945 */ /* 0x000fe20003800000 */
[----:B--2---:R-:W-:Y:S01]  /*bdf0*/  LOP3.LUT P1, RZ, R4, 0x1, RZ, 0xc0, !PT ;  /* 0x0000000104ff7812 */ /* 0x004fe2000782c0ff */
[----:B---3--:R-:W-:-:S05]  /*be00*/  VIADD R8, R3, 0x1 ;  /* 0x0000000103087836 */ /* 0x008fca0000000000 */
[----:B------:R-:W-:-:S04]  /*be10*/  ISETP.NE.AND P0, PT, R8, 0x2, PT ;  /* 0x000000020800780c */ /* 0x000fc80003f05270 */
[----:B------:R-:W-:Y:S02]  /*be20*/  SEL R10, RZ, 0x1, P0 ;  /* 0x00000001ff0a7807 */ /* 0x000fe40000000000 */
[----:B------:R-:W-:Y:S02]  /*be30*/  SEL R8, R8, RZ, P0 ;  /* 0x000000ff08087207 */ /* 0x000fe40000000000 */
[----:B----4-:R-:W-:Y:S01]  /*be40*/  LOP3.LUT R10, R2, R10, RZ, 0x3c, !PT ;  /* 0x0000000a020a7212 */ /* 0x010fe200078e3cff */
[----:B------:R-:W-:Y:S06]  /*be50*/  @!P1 BRA `(.L_x_450) ;  /* 0x0000000800909947 */ /* 0x000fec0003800000 */
[----:B------:R0:W5:Y:S01]  /*be60*/  LDL R4, [R1] ;  /* 0x0000000001047983 */ /* 0x0001620000100800 */
[----:B------:R-:W-:Y:S02]  /*be70*/  ULDC.64 UR4, c[0x0][0x418] ;  /* 0x0001060000047ab9 */ /* 0x000fe40000000a00 */
[----:B------:R-:W-:-:S04]  /*be80*/  ISETP.NE.U32.AND P0, PT, RZ, UR4, PT ;  /* 0x00000004ff007c0c */ /* 0x000fc8000bf05070 */
[----:B------:R-:W-:-:S13]  /*be90*/  ISETP.NE.AND.EX P0, PT, RZ, UR5, PT, P0 ;  /* 0x00000005ff007c0c */ /* 0x000fda000bf05300 */
[----:B0-----:R-:W-:Y:S05]  /*bea0*/  @!P0 BRA `(.L_x_451) ;  /* 0x0000000000508947 */ /* 0x001fea0003800000 */
[----:B------:R-:W2:Y:S01]  /*beb0*/  LDL R11, [R1+0x20] ;  /* 0x00002000010b7983 */ /* 0x000ea20000100800 */
[----:B------:R-:W0:Y:S01]  /*bec0*/  LDC R5, c[0x0][0x43c] ;  /* 0x00010f00ff057b82 */ /* 0x000e220000000800 */
[----:B------:R-:W-:Y:S02]  /*bed0*/  ULDC.64 UR6, c[0x0][0x428] ;  /* 0x00010a0000067ab9 */ /* 0x000fe40000000a00 */
[----:B------:R-:W3:Y:S01]  /*bee0*/  LDL R7, [R1+0xc] ;  /* 0x00000c0001077983 */ /* 0x000ee20000100800 */
[----:B------:R-:W-:Y:S01]  /*bef0*/  ULDC.64 UR8, c[0x0][0x208] ;  /* 0x0000820000087ab9 */ /* 0x000fe20000000a00 */
[----:B0-----:R-:W-:-:S13]  /*bf00*/  ISETP.NE.AND P0, PT, R5, 0x1, PT ;  /* 0x000000010500780c */ /* 0x001fda0003f05270 */
[----:B------:R-:W0:Y:S02]  /*bf10*/  @P0 LDC.64 R2, c[0x0][0x440] ;  /* 0x00011000ff020b82 */ /* 0x000e240000000a00 */
[----:B0----5:R-:W-:-:S04]  /*bf20*/  @P0 IMAD.HI.U32 R4, R0, R2, RZ ;  /* 0x0000000200040227 */ /* 0x021fc800078e00ff */
[----:B------:R-:W-:Y:S01]  /*bf30*/  IMAD.MOV.U32 R2, RZ, RZ, R0 ;  /* 0x000000ffff027224 */ /* 0x000fe200078e0000 */
[----:B------:R-:W-:-:S05]  /*bf40*/  @P0 SHF.R.U32.HI R2, RZ, R3, R4 ;  /* 0x00000003ff020219 */ /* 0x000fca0000011604 */
[----:B------:R-:W-:-:S04]  /*bf50*/  IMAD.MOV R3, RZ, RZ, -R2 ;  /* 0x000000ffff037224 */ /* 0x000fc800078e0a02 */
[----:B------:R-:W-:Y:S01]  /*bf60*/  IMAD R0, R5, R3, R0 ;  /* 0x0000000305007224 */ /* 0x000fe200078e0200 */
[----:B------:R-:W-:Y:S01]  /*bf70*/  SHF.R.S32.HI R3, RZ, 0x1f, R2 ;  /* 0x0000001fff037819 */ /* 0x000fe20000011402 */
[----:B--2---:R-:W-:-:S04]  /*bf80*/  IMAD R4, R11, UR6, RZ ;  /* 0x000000060b047c24 */ /* 0x004fc8000f8e02ff */
[C---:B---3--:R-:W-:Y:S02]  /*bf90*/  IMAD R4, R7.reuse, UR7, R4 ;  /* 0x0000000707047c24 */ /* 0x048fe4000f8e0204 */
[----:B------:R-:W-:-:S04]  /*bfa0*/  IMAD.WIDE.U32 R2, R7, UR6, R2 ;  /* 0x0000000607027c25 */ /* 0x000fc8000f8e0002 */
[----:B------:R-:W-:Y:S01]  /*bfb0*/  IMAD.IADD R3, R4, 0x1, R3 ;  /* 0x0000000104037824 */ /* 0x000fe200078e0203 */
[----:B------:R-:W-:-:S04]  /*bfc0*/  LEA R4, P0, R2, UR4, 0x2 ;  /* 0x0000000402047c11 */ /* 0x000fc8000f8010ff */
[----:B------:R-:W-:-:S05]  /*bfd0*/  LEA.HI.X R5, R2, UR5, R3, 0x2, P0 ;  /* 0x0000000502057c11 */ /* 0x000fca00080f1403 */
[----:B------:R0:W5:Y:S04]  /*bfe0*/  LDG.E R4, desc[UR8][R4.64] ;  /* 0x0000000804047981 */ /* 0x000168000c1e1900 */
.L_x_451:
[----:B------:R-:W2:Y:S01]  /*bff0*/  LDL R2, [R1+0x4] ;  /* 0x0000040001027983 */ /* 0x000ea20000100800 */
[----:B------:R-:W-:Y:S01]  /*c000*/  BSSY B3, `(.L_x_452) ;  /* 0x0000005000037945 */ /* 0x000fe20003800000 */
[----:B--2---:R-:W-:Y:S01]  /*c010*/  IMAD R3, R8, 0x8, R2 ;  /* 0x0000000808037824 */ /* 0x004fe200078e0202 */
[----:B------:R-:W-:-:S04]  /*c020*/  SHF.L.U32 R2, R10, 0x1f, RZ ;  /* 0x0000001f0a027819 */ /* 0x000fc800000006ff */
[----:B------:R-:W1:Y:S02]  /*c030*/  SYNCS.PHASECHK.TRANS64.TRYWAIT P0, [R3+URZ+0x34840], R2 ;  /* 0x03484002030075a7 */ /* 0x000e64000800017f */
[----:B-1----:R-:W-:Y:S05]  /*c040*/  @!P0 BRA `(.L_x_453) ;  /* 0x0000004000b08947 */ /* 0x002fea0003800000 */
.L_x_560:
[----:B------:R-:W-:Y:S05]  /*c050*/  BSYNC B3 ;  /* 0x0000000000037941 */ /* 0x000fea0003800000 */
.L_x_452:
        /* <DEDUP_REMOVED lines=12> */
.L_x_455:
[----:B------:R-:W-:Y:S05]  /*c120*/  BSYNC B3 ;  /* 0x0000000000037941 */ /* 0x000fea0003800000 */
.L_x_454:
[----:B------:R-:W2:Y:S04]  /*c130*/  LDL R5, [R1+0x4] ;  /* 0x0000040001057983 */ /* 0x000ea80000100800 */
[----:B-1----:R-:W3:Y:S01]  /*c140*/  LDL R2, [R1+0x18] ;  /* 0x0000180001027983 */ /* 0x002ee20000100800 */
        /* <DEDUP_REMOVED lines=8> */
[----:B--2---:R-:W-:-:S02]  /*c1d0*/  IMAD R7, R8, 0xc000, R5 ;  /* 0x0000c00008077824 */ /* 0x004fc400078e0205 */
[----:B---3--:R-:W-:Y:S02]  /*c1e0*/  IMAD R2, R0, 0x80, R2 ;  /* 0x0000008000027824 */ /* 0x008fe400078e0202 */
[----:B------:R-:W-:-:S08]  /*c1f0*/  VIADD R5, R7, 0x1c400 ;  /* 0x0001c40007057836 */ /* 0x000fd00000000000 */
.L_x_456:
        /* <DEDUP_REMOVED lines=16> */
.L_x_457:
        /* <DEDUP_REMOVED lines=15> */
.L_x_458:
        /* <DEDUP_REMOVED lines=10> */
[----:B------:R-:W2:Y:S04]  /*c490*/  LDL.LU R12, [R1+0x10] ;  /* 0x00001000010c7983 */ /* 0x000ea80000300800 */
[----:B------:R-:W3:Y:S01]  /*c4a0*/  LDL R7, [R1+0x8] ;  /* 0x0000080001077983 */ /* 0x000ee20000100800 */
[----:B------:R-:W-:Y:S01]  /*c4b0*/  BSSY B3, `(.L_x_459) ;  /* 0x0000005000037945 */ /* 0x000fe20003800000 */
[----:B--2---:R-:W-:Y:S01]  /*c4c0*/  SHF.L.U32 R2, R12, 0x1f, RZ ;  /* 0x0000001f0c027819 */ /* 0x004fe200000006ff */
[----:B---3--:R-:W-:-:S04]  /*c4d0*/  IMAD R3, R7, 0x8, R6 ;  /* 0x0000000807037824 */ /* 0x008fc800078e0206 */
[----:B------:R-:W0:Y:S02]  /*c4e0*/  SYNCS.PHASECHK.TRANS64.TRYWAIT P0, [R3+URZ+0x60], R2 ;  /* 0x00006002030075a7 */ /* 0x000e24000800017f */
[----:B0-----:R-:W-:Y:S05]  /*c4f0*/  @!P0 BRA `(.L_x_460) ;  /* 0x0000003c00988947 */ /* 0x001fea0003800000 */
.L_x_561:
[----:B------:R-:W-:Y:S05]  /*c500*/  BSYNC B3 ;  /* 0x0000000000037941 */ /* 0x000fea0003800000 */
.L_x_459:
[----:B------:R1:W5:Y:S04]  /*c510*/  LDL R17, [R1+0x4] ;  /* 0x0000040001117983 */ /* 0x0003680000100800 */
[----:B------:R1:W5:Y:S01]  /*c520*/  LDL R15, [R1+0x8] ;  /* 0x00000800010f7983 */ /* 0x0003620000100800 */
[----:B------:R-:W-:Y:S01]  /*c530*/  BSSY B3, `(.L_x_461) ;  /* 0x000000c000037945 */ /* 0x000fe20003800000 */
[----:B------:R-:W-:Y:S02]  /*c540*/  IMAD.MOV.U32 R12, RZ, RZ, 0x0 ;  /* 0x00000000ff0c7424 */ /* 0x000fe400078e00ff */
[----:B------:R-:W-:Y:S01]  /*c550*/  IMAD.MOV.U32 R13, RZ, RZ, 0x14f00000 ;  /* 0x14f00000ff0d7424 */ /* 0x000fe200078e00ff */
[----:B------:R-:W-:Y:S06]  /*c560*/  @P1 BRA `(.L_x_462) ;  /* 0x0000000000201947 */ /* 0x000fec0003800000 */
[----:B------:R-:W2:Y:S01]  /*c570*/  S2R R5, SR_TID.X ;  /* 0x0000000000057919 */ /* 0x000ea20000002100 */
[----:B0----5:R-:W-:Y:S02]  /*c580*/  IMAD R2, R15, 0x8, R17 ;  /* 0x000000080f027824 */ /* 0x021fe400078e0211 */
[----:B------:R-:W-:-:S04]  /*c590*/  IMAD.MOV.U32 R3, RZ, RZ, 0x8000 ;  /* 0x00008000ff037424 */ /* 0x000fc800078e00ff */
[----:B------:R3:W-:Y:S01]  /*c5a0*/  SYNCS.ARRIVE.TRANS64 RZ, [R2+URZ+0x34850], R3 ;  /* 0x0348500302ff79a7 */ /* 0x0007e2000800003f */
[----:B--2---:R-:W-:-:S04]  /*c5b0*/  LOP3.LUT R5, R5, 0x1f, RZ, 0xc0, !PT ;  /* 0x0000001f05057812 */ /* 0x004fc800078ec0ff */
[----:B------:R-:W-:-:S13]  /*c5c0*/  ISETP.NE.AND P0, PT, R5, RZ, PT ;  /* 0x000000ff0500720c */ /* 0x000fda0003f05270 */
[----:B---3--:R-:W-:Y:S05]  /*c5d0*/  @!P0 BRA `(.L_x_462) ;  /* 0x0000000000048947 */ /* 0x008fea0003800000 */
[----:B------:R-:W-:Y:S01]  /*c5e0*/  BPT.TRAP 0x1 ;  /* 0x000000040000795c */ /* 0x000fe20000300000 */
.L_x_462:
[----:B------:R-:W-:Y:S05]  /*c5f0*/  BSYNC B3 ;  /* 0x0000000000037941 */ /* 0x000fea0003800000 */
.L_x_461:
[----:B------:R-:W2:Y:S04]  /*c600*/  LDL R7, [R1+0x18] ;  /* 0x0000180001077983 */ /* 0x000ea80000100800 */
[----:B0-----:R-:W2:Y:S01]  /*c610*/  LDL.LU R3, [R1+0x14] ;  /* 0x0000140001037983 */ /* 0x001ea20000300800 */
[----:B------:R-:W-:Y:S01]  /*c620*/  R2UR UR10, R11 ;  /* 0x000000000b0a72ca */ /* 0x000fe200000e0000 */
[C-C-:B-----5:R-:W-:Y:S01]  /*c630*/  IMAD R5, R15.reuse, 0x8, R17.reuse ;  /* 0x000000080f057824 */ /* 0x160fe200078e0211 */
[----:B------:R-:W-:Y:S01]  /*c640*/  R2UR UR6, R12 ;  /* 0x000000000c0672ca */ /* 0x000fe200000e0000 */
[----:B------:R-:W-:Y:S01]  /*c650*/  IMAD R2, R15, 0x8000, R17 ;  /* 0x000080000f027824 */ /* 0x000fe200078e0211 */
[----:B------:R-:W-:Y:S01]  /*c660*/  R2UR UR7, R13 ;  /* 0x000000000d0772ca */ /* 0x000fe200000e0000 */
[----:B------:R-:W-:Y:S01]  /*c670*/  UIADD3 UR4, UP0, UR36, 0x470, URZ ;  /* 0x0000047024047890 */ /* 0x000fe2000ff1e03f */
[----:B------:R-:W-:Y:S01]  /*c680*/  PLOP3.LUT P0, PT, PT, PT, PT, 0x80, 0x0 ;  /* 0x000000000000781c */ /* 0x000fe20003f0f070 */
[----:B------:R-:W-:-:S02]  /*c690*/  VIADD R5, R5, 0x34850 ;  /* 0x0003485005057836 */ /* 0x000fc40000000000 */
[----:B------:R-:W-:Y:S01]  /*c6a0*/  UIADD3.X UR5, URZ, UR37, URZ, UP0, !UPT ;  /* 0x000000253f057290 */ /* 0x000fe200087fe43f */
[----:B--2---:R-:W-:Y:S02]  /*c6b0*/  IMAD R3, R3, 0x80, R7 ;  /* 0x0000008003037824 */ /* 0x004fe400078e0207 */
[----:B------:R-:W-:-:S09]  /*c6c0*/  VIADD R7, R2, 0x400 ;  /* 0x0000040002077836 */ /* 0x000fd20000000000 */
.L_x_463:
[----:B------:R-:W2:Y:S01]  /*c6d0*/  LDL R11, [R1] ;  /* 0x00000000010b7983 */ /* 0x000ea20000100800 */
[----:B------:R-:W-:-:S13]  /*c6e0*/  @P0 ELECT P1, URZ, PT ;  /* 0x00000000003f082f */ /* 0x000fda0003820000 */
[----:B------:R-:W-:Y:S02]  /*c6f0*/  @P1 R2UR UR12, R18 ;  /* 0x00000000120c12ca */ /* 0x000fe400000e0000 */
[----:B------:R-:W-:Y:S02]  /*c700*/  @P1 R2UR UR11, R3 ;  /* 0x00000000030b12ca */ /* 0x000fe400000e0000 */
[----:B------:R-:W-:Y:S02]  /*c710*/  @P1 R2UR UR9, R5 ;  /* 0x00000000050912ca */ /* 0x000fe400000e0000 */
[----:B------:R-:W-:Y:S02]  /*c720*/  @P1 R2UR UR8, R7 ;  /* 0x00000000070812ca */ /* 0x000fe400000e0000 */
[----:B------:R-:W-:Y:S02]  /*c730*/  @P1 PLOP3.LUT P0, PT, P1, PT, PT, 0x8, 0x0 ;  /* 0x000000000000181c */ /* 0x000fe40000f0e170 */
[----:B--2---:R-:W-:-:S02]  /*c740*/  @P1 R2UR UR13, R11 ;  /* 0x000000000b0d12ca */ /* 0x004fc400000e0000 */
[----:B------:R-:W-:-:S11]  /*c750*/  PLOP3.LUT P1, PT, PT, PT, PT, 0x8, 0x0 ;  /* 0x000000000000781c */ /* 0x000fd60003f2e170 */
[----:B------:R0:W-:Y:S02]  /*c760*/  UTMALDG.4D [UR8], [UR4], desc[UR6] ;  /* 0x00000608040075b4 */ /* 0x0001e40008019000 */
[----:B0-----:R-:W-:Y:S05]  /*c770*/  @P0 BRA.U.ANY `(.L_x_463) ;  /* 0xfffffffd00d40947 */ /* 0x001fea000393ffff */
[----:B------:R-:W-:Y:S01]  /*c780*/  R2UR UR10, R14 ;  /* 0x000000000e0a72ca */ /* 0x000fe200000e0000 */
[----:B------:R-:W-:Y:S01]  /*c790*/  VIADD R2, R2, 0x4400 ;  /* 0x0000440002027836 */ /* 0x000fe20000000000 */
[----:B------:R-:W-:Y:S02]  /*c7a0*/  R2UR UR6, R12 ;  /* 0x000000000c0672ca */ /* 0x000fe400000e0000 */
[----:B------:R-:W-:Y:S02]  /*c7b0*/  R2UR UR7, R13 ;  /* 0x000000000d0772ca */ /* 0x000fe400000e0000 */
[----:B------:R-:W-:-:S13]  /*c7c0*/  PLOP3.LUT P0, PT, PT, PT, PT, 0x80, 0x0 ;  /* 0x000000000000781c */ /* 0x000fda0003f0f070 */
.L_x_464:
        /* <DEDUP_REMOVED lines=11> */
[----:B------:R0:W-:Y:S04]  /*c880*/  STL [R1], R4 ;  /* 0x0000000401007387 */ /* 0x0001e80000100800 */
[----:B------:R0:W-:Y:S02]  /*c890*/  STL [R1+0x14], R0 ;  /* 0x0000140001007387 */ /* 0x0001e40000100800 */
.L_x_450:
[----:B------:R-:W-:Y:S05]  /*c8a0*/  BSYNC B1 ;  /* 0x0000000000017941 */ /* 0x000fea0003800000 */
.L_x_449:
[----:B0-----:R-:W2:Y:S04]  /*c8b0*/  LDL.LU R0, [R1+0x30] ;  /* 0x0000300001007983 */ /* 0x001ea80000300800 */
[----:B------:R0:W-:Y:S04]  /*c8c0*/  STL [R1+0x8], R8 ;  /* 0x0000080801007387 */ /* 0x0001e80000100800 */
[----:B------:R0:W-:Y:S02]  /*c8d0*/  STL [R1+0x10], R10 ;  /* 0x0000100a01007387 */ /* 0x0001e40000100800 */
[----:B0-2---:R-:W-:-:S07]  /*c8e0*/  VIADD R0, R0, 0xfffffffd ;  /* 0xfffffffd00007836 */ /* 0x005fce0000000000 */
.L_x_448:
[----:B------:R-:W-:Y:S05]  /*c8f0*/  BSYNC B2 ;  /* 0x0000000000027941 */ /* 0x000fea0003800000 */
.L_x_447:
[----:B------:R-:W2:Y:S01]  /*c900*/  LDL.LU R2, [R1+0x2c] ;  /* 0x00002c0001027983 */ /* 0x000ea20000300800 */
[----:B------:R-:W-:-:S05]  /*c910*/  IMAD.MOV R9, RZ, RZ, -R9 ;  /* 0x000000ffff097224 */ /* 0x000fca00078e0a09 */
[----:B--2---:R-:W-:-:S13]  /*c920*/  ISETP.NE.AND P0, PT, R2, R9, PT ;  /* 0x000000090200720c */ /* 0x004fda0003f05270 */
[----:B------:R-:W-:Y:S05]  /*c930*/  @!P0 BRA `(.L_x_446) ;  /* 0x0000001400808947 */ /* 0x000fea0003800000 */
[----:B------:R0:W5:Y:S02]  /*c940*/  LDL R8, [R1] ;  /* 0x0000000001087983 */ /* 0x0001640000100800 */
.L_x_497:
[----:B--2---:R-:W2:Y:S04]  /*c950*/  LDL R4, [R1+0x1c] ;  /* 0x00001c0001047983 */ /* 0x004ea80000100800 */
[----:B---3--:R-:W3:Y:S04]  /*c960*/  LDL R3, [R1+0x8] ;  /* 0x0000080001037983 */ /* 0x008ee80000100800 */
[----:B----4-:R-:W4:Y:S01]  /*c970*/  LDL R2, [R1+0x10] ;  /* 0x0000100001027983 */ /* 0x010f220000100800 */
[----:B------:R-:W-:Y:S05]  /*c980*/  YIELD ;  /* 0x0000000000007946 */ /* 0x000fea0003800000 */
        /* <DEDUP_REMOVED lines=8> */
[----:B------:R-:W-:Y:S01]  /*ca10*/  ULDC.64 UR4, c[0x0][0x418] ;  /* 0x0001060000047ab9 */ /* 0x000fe20000000a00 */
[----:B------:R-:W-:Y:S01]  /*ca20*/  IMAD.MOV.U32 R7, RZ, RZ, R0 ;  /* 0x000000ffff077224 */ /* 0x000fe200078e0000 */
[----:B------:R-:W-:-:S04]  /*ca30*/  ISETP.NE.U32.AND P0, PT, RZ, UR4, PT ;  /* 0x00000004ff007c0c */ /* 0x000fc8000bf05070 */
[----:B------:R-:W-:-:S13]  /*ca40*/  ISETP.NE.AND.EX P0, PT, RZ, UR5, PT, P0 ;  /* 0x00000005ff007c0c */ /* 0x000fda000bf05300 */
[----:B------:R-:W-:Y:S05]  /*ca50*/  @!P0 BRA `(.L_x_467) ;  /* 0x0000000000508947 */ /* 0x000fea0003800000 */
[----:B------:R-:W2:Y:S01]  /*ca60*/  LDL R10, [R1+0x20] ;  /* 0x00002000010a7983 */ /* 0x000ea20000100800 */
[----:B-----5:R-:W3:Y:S01]  /*ca70*/  LDC R8, c[0x0][0x43c] ;  /* 0x00010f00ff087b82 */ /* 0x020ee20000000800 */
[----:B------:R-:W-:Y:S02]  /*ca80*/  ULDC.64 UR6, c[0x0][0x428] ;  /* 0x00010a0000067ab9 */ /* 0x000fe40000000a00 */
[----:B------:R-:W4:Y:S01]  /*ca90*/  LDL R9, [R1+0xc] ;  /* 0x00000c0001097983 */ /* 0x000f220000100800 */
[----:B------:R-:W-:Y:S01]  /*caa0*/  ULDC.64 UR8, c[0x0][0x208] ;  /* 0x0000820000087ab9 */ /* 0x000fe20000000a00 */
[----:B---3--:R-:W-:-:S13]  /*cab0*/  ISETP.NE.AND P0, PT, R8, 0x1, PT ;  /* 0x000000010800780c */ /* 0x008fda0003f05270 */
[----:B------:R-:W3:Y:S02]  /*cac0*/  @P0 LDC.64 R2, c[0x0][0x440] ;  /* 0x00011000ff020b82 */ /* 0x000ee40000000a00 */
[----:B---3--:R-:W-:-:S04]  /*cad0*/  @P0 IMAD.HI.U32 R7, R0, R2, RZ ;  /* 0x0000000200070227 */ /* 0x008fc800078e00ff */
[----:B------:R-:W-:Y:S01]  /*cae0*/  IMAD.MOV.U32 R2, RZ, RZ, R0 ;  /* 0x000000ffff027224 */ /* 0x000fe200078e0000 */
[----:B------:R-:W-:-:S04]  /*caf0*/  @P0 SHF.R.U32.HI R2, RZ, R3, R7 ;  /* 0x00000003ff020219 */ /* 0x000fc80000011607 */
[--C-:B------:R-:W-:Y:S01]  /*cb00*/  SHF.R.S32.HI R3, RZ, 0x1f, R2.reuse ;  /* 0x0000001fff037819 */ /* 0x100fe20000011402 */
[----:B------:R-:W-:-:S04]  /*cb10*/  IMAD.MOV R7, RZ, RZ, -R2 ;  /* 0x000000ffff077224 */ /* 0x000fc800078e0a02 */
[----:B------:R-:W-:Y:S02]  /*cb20*/  IMAD R7, R8, R7, R0 ;  /* 0x0000000708077224 */ /* 0x000fe400078e0200 */
[----:B--2---:R-:W-:-:S04]  /*cb30*/  IMAD R8, R10, UR6, RZ ;  /* 0x000000060a087c24 */ /* 0x004fc8000f8e02ff */
[C---:B----4-:R-:W-:Y:S02]  /*cb40*/  IMAD R8, R9.reuse, UR7, R8 ;  /* 0x0000000709087c24 */ /* 0x050fe4000f8e0208 */
[----:B------:R-:W-:-:S04]  /*cb50*/  IMAD.WIDE.U32 R2, R9, UR6, R2 ;  /* 0x0000000609027c25 */ /* 0x000fc8000f8e0002 */
[----:B------:R-:W-:Y:S01]  /*cb60*/  IMAD.IADD R3, R8, 0x1, R3 ;  /* 0x0000000108037824 */ /* 0x000fe200078e0203 */
[----:B------:R-:W-:-:S04]  /*cb70*/  LEA R8, P0, R2, UR4, 0x2 ;  /* 0x0000000402087c11 */ /* 0x000fc8000f8010ff */
[----:B------:R-:W-:-:S05]  /*cb80*/  LEA.HI.X R9, R2, UR5, R3, 0x2, P0 ;  /* 0x0000000502097c11 */ /* 0x000fca00080f1403 */
[----:B------:R2:W5:Y:S04]  /*cb90*/  LDG.E R8, desc[UR8][R8.64] ;  /* 0x0000000808087981 */ /* 0x000568000c1e1900 */
.L_x_467:
[----:B------:R-:W3:Y:S01]  /*cba0*/  LDL R2, [R1+0x4] ;  /* 0x0000040001027983 */ /* 0x000ee20000100800 */
[----:B------:R-:W-:Y:S01]  /*cbb0*/  BSSY B2, `(.L_x_468) ;  /* 0x0000005000027945 */ /* 0x000fe20003800000 */
[----:B---3--:R-:W-:Y:S01]  /*cbc0*/  IMAD R3, R4, 0x8, R2 ;  /* 0x0000000804037824 */ /* 0x008fe200078e0202 */
[----:B------:R-:W-:-:S04]  /*cbd0*/  SHF.L.U32 R2, R5, 0x1f, RZ ;  /* 0x0000001f05027819 */ /* 0x000fc800000006ff */
[----:B------:R-:W3:Y:S02]  /*cbe0*/  SYNCS.PHASECHK.TRANS64.TRYWAIT P0, [R3+URZ+0x34840], R2 ;  /* 0x03484002030075a7 */ /* 0x000ee4000800017f */
[----:B---3--:R-:W-:Y:S05]  /*cbf0*/  @!P0 BRA `(.L_x_469) ;  /* 0x0000003400ec8947 */ /* 0x008fea0003800000 */
.L_x_562:
[----:B------:R-:W-:Y:S05]  /*cc00*/  BSYNC B2 ;  /* 0x0000000000027941 */ /* 0x000fea0003800000 */
.L_x_468:
[----:B--2---:R-:W2:Y:S01]  /*cc10*/  S2R R9, SR_TID.X ;  /* 0x0000000000097919 */ /* 0x004ea20000002100 */
[----:B------:R-:W-:Y:S01]  /*cc20*/  BSSY B2, `(.L_x_470) ;  /* 0x000000b000027945 */ /* 0x000fe20003800000 */
[----:B--2---:R-:W-:-:S04]  /*cc30*/  LOP3.LUT R9, R9, 0x7f, RZ, 0xc0, !PT ;  /* 0x0000007f09097812 */ /* 0x004fc800078ec0ff */
[----:B------:R-:W-:-:S13]  /*cc40*/  ISETP.NE.AND P1, PT, R9, RZ, PT ;  /* 0x000000ff0900720c */ /* 0x000fda0003f25270 */
[----:B------:R-:W-:Y:S05]  /*cc50*/  @P1 BRA `(.L_x_471) ;  /* 0x00000000001c1947 */ /* 0x000fea0003800000 */
[----:B------:R-:W2:Y:S01]  /*cc60*/  S2R R9, SR_TID.X ;  /* 0x0000000000097919 */ /* 0x000ea20000002100 */
[----:B---3--:R-:W-:-:S04]  /*cc70*/  IMAD.MOV.U32 R2, RZ, RZ, 0xc000 ;  /* 0x0000c000ff027424 */ /* 0x008fc800078e00ff */
[----:B------:R4:W-:Y:S01]  /*cc80*/  SYNCS.ARRIVE.TRANS64 RZ, [R3+URZ+0x34830], R2 ;  /* 0x0348300203ff79a7 */ /* 0x0009e2000800003f */
[----:B--2---:R-:W-:-:S04]  /*cc90*/  LOP3.LUT R9, R9, 0x1f, RZ, 0xc0, !PT ;  /* 0x0000001f09097812 */ /* 0x004fc800078ec0ff */
[----:B------:R-:W-:-:S13]  /*cca0*/  ISETP.NE.AND P0, PT, R9, RZ, PT ;  /* 0x000000ff0900720c */ /* 0x000fda0003f05270 */
[----:B----4-:R-:W-:Y:S05]  /*ccb0*/  @!P0 BRA `(.L_x_471) ;  /* 0x0000000000048947 */ /* 0x010fea0003800000 */
[----:B------:R-:W-:Y:S01]  /*ccc0*/  BPT.TRAP 0x1 ;  /* 0x000000040000795c */ /* 0x000fe20000300000 */
.L_x_471:
[----:B------:R-:W-:Y:S05]  /*ccd0*/  BSYNC B2 ;  /* 0x0000000000027941 */ /* 0x000fea0003800000 */
.L_x_470:
[----:B------:R-:W2:Y:S04]  /*cce0*/  LDL R9, [R1+0x4] ;  /* 0x0000040001097983 */ /* 0x000ea80000100800 */
[----:B---3--:R-:W3:Y:S01]  /*ccf0*/  LDL R2, [R1+0x18] ;  /* 0x0000180001027983 */ /* 0x008ee20000100800 */
        /* <DEDUP_REMOVED lines=11> */
.L_x_472:
        /* <DEDUP_REMOVED lines=9> */
[----:B--2---:R-:W-:Y:S05]  /*ce40*/  @P0 BRA.U.ANY `(.L_x_472) ;  /* 0xfffffffd00d80947 */ /* 0x004fea000393ffff */
[----:B------:R-:W-:Y:S01]  /*ce50*/  IMAD.MOV.U32 R14, RZ, RZ, 0x40 ;  /* 0x00000040ff0e7424 */ /* 0x000fe200078e00ff */
[----:B------:R-:W-:Y:S01]  /*ce60*/  PLOP3.LUT P0, PT, PT, PT, PT, 0x80, 0x0 ;  /* 0x000000000000781c */ /* 0x000fe20003f0f070 */
[----:B------:R-:W-:Y:S01]  /*ce70*/  VIADD R10, R9, 0x20400 ;  /* 0x00020400090a7836 */ /* 0x000fe20000000000 */
[----:B------:R-:W-:Y:S01]  /*ce80*/  UMOV UR6, 0x0 ;  /* 0x0000000000067882 */ /* 0x000fe20000000000 */
[----:B------:R-:W-:Y:S01]  /*ce90*/  UMOV UR7, 0x14f00000 ;  /* 0x14f0000000077882 */ /* 0x000fe20000000000 */
[----:B------:R-:W-:-:S15]  /*cea0*/  R2UR UR10, R14 ;  /* 0x000000000e0a72ca */ /* 0x000fde00000e0000 */
.L_x_473:
        /* <DEDUP_REMOVED lines=10> */
[----:B------:R-:W-:Y:S01]  /*cf50*/  PLOP3.LUT P0, PT, PT, PT, PT, 0x80, 0x0 ;  /* 0x000000000000781c */ /* 0x000fe20003f0f070 */
[----:B------:R-:W-:Y:S01]  /*cf60*/  VIADD R9, R9, 0x24400 ;  /* 0x0002440009097836 */ /* 0x000fe20000000000 */
[----:B------:R-:W-:Y:S01]  /*cf70*/  UMOV UR6, 0x0 ;  /* 0x0000000000067882 */ /* 0x000fe20000000000 */
[----:B------:R-:W-:Y:S01]  /*cf80*/  UMOV UR7, 0x14f00000 ;  /* 0x14f0000000077882 */ /* 0x000fe20000000000 */
[----:B------:R-:W-:-:S09]  /*cf90*/  UMOV UR10, 0x80 ;  /* 0x00000080000a7882 */ /* 0x000fd20000000000 */
.L_x_474:
        /* <DEDUP_REMOVED lines=10> */
[----:B------:R-:W2:Y:S04]  /*d040*/  LDL.LU R12, [R1+0x10] ;  /* 0x00001000010c7983 */ /* 0x000ea80000300800 */
[----:B------:R-:W3:Y:S01]  /*d050*/  LDL R10, [R1+0x8] ;  /* 0x00000800010a7983 */ /* 0x000ee20000100800 */
[----:B------:R-:W-:Y:S01]  /*d060*/  BSSY B2, `(.L_x_475) ;  /* 0x0000005000027945 */ /* 0x000fe20003800000 */
[----:B--2---:R-:W-:Y:S01]  /*d070*/  SHF.L.U32 R3, R12, 0x1f, RZ ;  /* 0x0000001f0c037819 */ /* 0x004fe200000006ff */
[----:B---3--:R-:W-:-:S04]  /*d080*/  IMAD R2, R10, 0x8, R6 ;  /* 0x000000080a027824 */ /* 0x008fc800078e0206 */
[----:B------:R-:W2:Y:S02]  /*d090*/  SYNCS.PHASECHK.TRANS64.TRYWAIT P0, [R2+URZ+0x60], R3 ;  /* 0x00006003020075a7 */ /* 0x000ea4000800017f */
[----:B--2---:R-:W-:Y:S05]  /*d0a0*/  @!P0 BRA `(.L_x_476) ;  /* 0x0000003000d48947 */ /* 0x004fea0003800000 */
.L_x_563:
[----:B------:R-:W-:Y:S05]  /*d0b0*/  BSYNC B2 ;  /* 0x0000000000027941 */ /* 0x000fea0003800000 */
.L_x_475:
[----:B------:R-:W-:Y:S01]  /*d0c0*/  BSSY B2, `(.L_x_477) ;  /* 0x000000b000027945 */ /* 0x000fe20003800000 */
[----:B------:R-:W-:Y:S02]  /*d0d0*/  IMAD.MOV.U32 R12, RZ, RZ, 0x0 ;  /* 0x00000000ff0c7424 */ /* 0x000fe400078e00ff */
[----:B------:R-:W-:Y:S01]  /*d0e0*/  IMAD.MOV.U32 R13, RZ, RZ, 0x14f00000 ;  /* 0x14f00000ff0d7424 */ /* 0x000fe200078e00ff */
[----:B------:R-:W-:Y:S06]  /*d0f0*/  @P1 BRA `(.L_x_478) ;  /* 0x00000000001c1947 */ /* 0x000fec0003800000 */
[----:B------:R-:W3:Y:S01]  /*d100*/  S2R R9, SR_TID.X ;  /* 0x0000000000097919 */ /* 0x000ee20000002100 */
[----:B--2---:R-:W-:-:S04]  /*d110*/  IMAD.MOV.U32 R3, RZ, RZ, 0x8000 ;  /* 0x00008000ff037424 */ /* 0x004fc800078e00ff */
[----:B------:R4:W-:Y:S01]  /*d120*/  SYNCS.ARRIVE.TRANS64 RZ, [R2+URZ+0x50], R3 ;  /* 0x0000500302ff79a7 */ /* 0x0009e2000800003f */
[----:B---3--:R-:W-:-:S04]  /*d130*/  LOP3.LUT R9, R9, 0x1f, RZ, 0xc0, !PT ;  /* 0x0000001f09097812 */ /* 0x008fc800078ec0ff */
[----:B------:R-:W-:-:S13]  /*d140*/  ISETP.NE.AND P0, PT, R9, RZ, PT ;  /* 0x000000ff0900720c */ /* 0x000fda0003f05270 */
[----:B----4-:R-:W-:Y:S05]  /*d150*/  @!P0 BRA `(.L_x_478) ;  /* 0x0000000000048947 */ /* 0x010fea0003800000 */
[----:B------:R-:W-:Y:S01]  /*d160*/  BPT.TRAP 0x1 ;  /* 0x000000040000795c */ /* 0x000fe20000300000 */
.L_x_478:
[----:B------:R-:W-:Y:S05]  /*d170*/  BSYNC B2 ;  /* 0x0000000000027941 */ /* 0x000fea0003800000 */
.L_x_477:
[----:B------:R-:W3:Y:S04]  /*d180*/  LDL R15, [R1+0x4] ;  /* 0x00000400010f7983 */ /* 0x000ee80000100800 */
[----:B--2---:R-:W3:Y:S04]  /*d190*/  LDL.LU R3, [R1+0x8] ;  /* 0x0000080001037983 */ /* 0x004ee80000300800 */
[----:B------:R-:W2:Y:S04]  /*d1a0*/  LDL R10, [R1+0x18] ;  /* 0x00001800010a7983 */ /* 0x000ea80000100800 */
[----:B------:R-:W2:Y:S01]  /*d1b0*/  LDL.LU R9, [R1+0x14] ;  /* 0x0000140001097983 */ /* 0x000ea20000300800 */
[----:B------:R-:W-:Y:S01]  /*d1c0*/  R2UR UR10, R11 ;  /* 0x000000000b0a72ca */ /* 0x000fe200000e0000 */
[----:B------:R-:W-:Y:S01]  /*d1d0*/  UIADD3 UR4, UP0, UR36, 0x470, URZ ;  /* 0x0000047024047890 */ /* 0x000fe2000ff1e03f */
[----:B------:R-:W-:Y:S01]  /*d1e0*/  R2UR UR6, R12 ;  /* 0x000000000c0672ca */ /* 0x000fe200000e0000 */
[----:B------:R-:W-:Y:S01]  /*d1f0*/  VIADD R2, R2, 0x50 ;  /* 0x0000005002027836 */ /* 0x000fe20000000000 */
[----:B------:R-:W-:Y:S01]  /*d200*/  R2UR UR7, R13 ;  /* 0x000000000d0772ca */ /* 0x000fe200000e0000 */
[----:B------:R-:W-:Y:S01]  /*d210*/  UIADD3.X UR5, URZ, UR37, URZ, UP0, !UPT ;  /* 0x000000253f057290 */ /* 0x000fe200087fe43f */
[----:B------:R-:W-:Y:S01]  /*d220*/  PLOP3.LUT P0, PT, PT, PT, PT, 0x80, 0x0 ;  /* 0x000000000000781c */ /* 0x000fe20003f0f070 */
[----:B---3--:R-:W-:-:S02]  /*d230*/  IMAD R3, R3, 0x8000, R15 ;  /* 0x0000800003037824 */ /* 0x008fc400078e020f */
[----:B--2---:R-:W-:Y:S02]  /*d240*/  IMAD R9, R9, 0x80, R10 ;  /* 0x0000008009097824 */ /* 0x004fe400078e020a */
[----:B------:R-:W-:-:S08]  /*d250*/  VIADD R10, R3, 0x400 ;  /* 0x00000400030a7836 */ /* 0x000fd00000000000 */
.L_x_479:
        /* <DEDUP_REMOVED lines=10> */
[----:B--2---:R-:W-:Y:S05]  /*d300*/  @P0 BRA.U.ANY `(.L_x_479) ;  /* 0xfffffffd00d40947 */ /* 0x004fea000393ffff */
[----:B------:R-:W-:Y:S01]  /*d310*/  R2UR UR10, R14 ;  /* 0x000000000e0a72ca */ /* 0x000fe200000e0000 */
[----:B------:R-:W-:Y:S01]  /*d320*/  VIADD R3, R3, 0x4400 ;  /* 0x0000440003037836 */ /* 0x000fe20000000000 */
[----:B------:R-:W-:Y:S02]  /*d330*/  R2UR UR6, R12 ;  /* 0x000000000c0672ca */ /* 0x000fe400000e0000 */
[----:B------:R-:W-:Y:S02]  /*d340*/  R2UR UR7, R13 ;  /* 0x000000000d0772ca */ /* 0x000fe400000e0000 */
[----:B------:R-:W-:-:S13]  /*d350*/  PLOP3.LUT P0, PT, PT, PT, PT, 0x80, 0x0 ;  /* 0x000000000000781c */ /* 0x000fda0003f0f070 */
.L_x_480:
        /* <DEDUP_REMOVED lines=11> */
[----:B------:R2:W-:Y:S04]  /*d410*/  STL [R1+0x14], R7 ;  /* 0x0000140701007387 */ /* 0x0005e80000100800 */
[----:B------:R2:W-:Y:S02]  /*d420*/  STL [R1], R8 ;  /* 0x0000000801007387 */ /* 0x0005e40000100800 */
.L_x_466:
[----:B------:R-:W-:Y:S05]  /*d430*/  BSYNC B1 ;  /* 0x0000000000017941 */ /* 0x000fea0003800000 */
.L_x_465:
[----:B------:R-:W3:Y:S01]  /*d440*/  LDL R2, [R1+0x1c] ;  /* 0x00001c0001027983 */ /* 0x000ee20000100800 */
[----:B------:R-:W-:Y:S01]  /*d450*/  VIADD R3, R4, 0x1 ;  /* 0x0000000104037836 */ /* 0x000fe20000000000 */
[----:B------:R-:W-:Y:S04]  /*d460*/  BSSY B1, `(.L_x_481) ;  /* 0x00000aa000017945 */ /* 0x000fe80003800000 */
[----:B------:R-:W-:-:S04]  /*d470*/  ISETP.NE.AND P0, PT, R3, 0x2, PT ;  /* 0x000000020300780c */ /* 0x000fc80003f05270 */
[----:B------:R-:W-:Y:S02]  /*d480*/  SEL R11, R3, RZ, P0 ;  /* 0x000000ff030b7207 */ /* 0x000fe40000000000 */
[----:B---3--:R-:W-:Y:S02]  /*d490*/  LOP3.LUT P1, RZ, R2, 0x1, RZ, 0xc0, !PT ;  /* 0x0000000102ff7812 */ /* 0x008fe4000782c0ff */
[----:B------:R-:W-:-:S04]  /*d4a0*/  SEL R2, RZ, 0x1, P0 ;  /* 0x00000001ff027807 */ /* 0x000fc80000000000 */
[----:B------:R-:W-:-:S05]  /*d4b0*/  LOP3.LUT R10, R5, R2, RZ, 0x3c, !PT ;  /* 0x00000002050a7212 */ /* 0x000fca00078e3cff */
[----:B------:R3:W-:Y:S04]  /*d4c0*/  STL [R1+0x10], R10 ;  /* 0x0000100a01007387 */ /* 0x0007e80000100800 */
[----:B------:R3:W-:Y:S01]  /*d4d0*/  STL [R1+0x8], R11 ;  /* 0x0000080b01007387 */ /* 0x0007e20000100800 */
[----:B------:R-:W-:Y:S05]  /*d4e0*/  @!P1 BRA `(.L_x_482) ;  /* 0x0000000800849947 */ /* 0x000fea0003800000 */
[----:B------:R-:W-:Y:S01]  /*d4f0*/  ULDC.64 UR4, c[0x0][0x418] ;  /* 0x0001060000047ab9 */ /* 0x000fe20000000a00 */
[----:B--2---:R-:W-:Y:S01]  /*d500*/  VIADD R7, R0, 0xffffffff ;  /* 0xffffffff00077836 */ /* 0x004fe20000000000 */
[----:B------:R-:W-:-:S04]  /*d510*/  ISETP.NE.U32.AND P0, PT, RZ, UR4, PT ;  /* 0x00000004ff007c0c */ /* 0x000fc8000bf05070 */
[----:B------:R-:W-:-:S13]  /*d520*/  ISETP.NE.AND.EX P0, PT, RZ, UR5, PT, P0 ;  /* 0x00000005ff007c0c */ /* 0x000fda000bf05300 */
[----:B------:R-:W-:Y:S05]  /*d530*/  @!P0 BRA `(.L_x_483) ;  /* 0x0000000000508947 */ /* 0x000fea0003800000 */
[----:B------:R-:W2:Y:S01]  /*d540*/  LDL R13, [R1+0x20] ;  /* 0x00002000010d7983 */ /* 0x000ea20000100800 */
[----:B------:R-:W4:Y:S01]  /*d550*/  LDC R9, c[0x0][0x43c] ;  /* 0x00010f00ff097b82 */ /* 0x000f220000000800 */
[----:B------:R-:W-:Y:S02]  /*d560*/  ULDC.64 UR6, c[0x0][0x428] ;  /* 0x00010a0000067ab9 */ /* 0x000fe40000000a00 */
[----:B------:R-:W3:Y:S01]  /*d570*/  LDL R12, [R1+0xc] ;  /* 0x00000c00010c7983 */ /* 0x000ee20000100800 */
[----:B------:R-:W-:Y:S01]  /*d580*/  ULDC.64 UR8, c[0x0][0x208] ;  /* 0x0000820000087ab9 */ /* 0x000fe20000000a00 */
[----:B----4-:R-:W-:-:S13]  /*d590*/  ISETP.NE.AND P0, PT, R9, 0x1, PT ;  /* 0x000000010900780c */ /* 0x010fda0003f05270 */
[----:B------:R-:W4:Y:S02]  /*d5a0*/  @P0 LDC.64 R2, c[0x0][0x440] ;  /* 0x00011000ff020b82 */ /* 0x000f240000000a00 */
[----:B----45:R-:W-:-:S04]  /*d5b0*/  @P0 IMAD.HI.U32 R8, R7, R2, RZ ;  /* 0x0000000207080227 */ /* 0x030fc800078e00ff */
        /* <DEDUP_REMOVED lines=12> */
.L_x_483:
[----:B------:R-:W4:Y:S01]  /*d680*/  LDL R2, [R1+0x4] ;  /* 0x0000040001027983 */ /* 0x000f220000100800 */
[----:B------:R-:W-:Y:S01]  /*d690*/  SHF.L.U32 R3, R10, 0x1f, RZ ;  /* 0x0000001f0a037819 */ /* 0x000fe200000006ff */
[----:B------:R-:W-:Y:S01]  /*d6a0*/  BSSY B2, `(.L_x_484) ;  /* 0x0000004000027945 */ /* 0x000fe20003800000 */
[----:B----4-:R-:W-:-:S04]  /*d6b0*/  IMAD R2, R11, 0x8, R2 ;  /* 0x000000080b027824 */ /* 0x010fc800078e0202 */
[----:B------:R-:W4:Y:S02]  /*d6c0*/  SYNCS.PHASECHK.TRANS64.TRYWAIT P0, [R2+URZ+0x34840], R3 ;  /* 0x03484003020075a7 */ /* 0x000f24000800017f */
[----:B----4-:R-:W-:Y:S05]  /*d6d0*/  @!P0 BRA `(.L_x_485) ;  /* 0x0000002c005c8947 */ /* 0x010fea0003800000 */
.L_x_564:
[----:B------:R-:W-:Y:S05]  /*d6e0*/  BSYNC B2 ;  /* 0x0000000000027941 */ /* 0x000fea0003800000 */
.L_x_484:
[----:B--2---:R-:W2:Y:S01]  /*d6f0*/  S2R R9, SR_TID.X ;  /* 0x0000000000097919 */ /* 0x004ea20000002100 */
[----:B------:R-:W-:Y:S01]  /*d700*/  BSSY B2, `(.L_x_486) ;  /* 0x000000b000027945 */ /* 0x000fe20003800000 */
[----:B--2---:R-:W-:-:S04]  /*d710*/  LOP3.LUT R9, R9, 0x7f, RZ, 0xc0, !PT ;  /* 0x0000007f09097812 */ /* 0x004fc800078ec0ff */
[----:B------:R-:W-:-:S13]  /*d720*/  ISETP.NE.AND P1, PT, R9, RZ, PT ;  /* 0x000000ff0900720c */ /* 0x000fda0003f25270 */
[----:B------:R-:W-:Y:S05]  /*d730*/  @P1 BRA `(.L_x_487) ;  /* 0x00000000001c1947 */ /* 0x000fea0003800000 */
[----:B------:R-:W2:Y:S01]  /*d740*/  S2R R9, SR_TID.X ;  /* 0x0000000000097919 */ /* 0x000ea20000002100 */
[----:B----4-:R-:W-:-:S04]  /*d750*/  IMAD.MOV.U32 R3, RZ, RZ, 0xc000 ;  /* 0x0000c000ff037424 */ /* 0x010fc800078e00ff */
[----:B------:R4:W-:Y:S01]  /*d760*/  SYNCS.ARRIVE.TRANS64 RZ, [R2+URZ+0x34830], R3 ;  /* 0x0348300302ff79a7 */ /* 0x0009e2000800003f */
[----:B--2---:R-:W-:-:S04]  /*d770*/  LOP3.LUT R9, R9, 0x1f, RZ, 0xc0, !PT ;  /* 0x0000001f09097812 */ /* 0x004fc800078ec0ff */
[----:B------:R-:W-:-:S13]  /*d780*/  ISETP.NE.AND P0, PT, R9, RZ, PT ;  /* 0x000000ff0900720c */ /* 0x000fda0003f05270 */
[----:B----4-:R-:W-:Y:S05]  /*d790*/  @!P0 BRA `(.L_x_487) ;  /* 0x0000000000048947 */ /* 0x010fea0003800000 */
[----:B------:R-:W-:Y:S01]  /*d7a0*/  BPT.TRAP 0x1 ;  /* 0x000000040000795c */ /* 0x000fe20000300000 */
.L_x_487:
[----:B------:R-:W-:Y:S05]  /*d7b0*/  BSYNC B2 ;  /* 0x0000000000027941 */ /* 0x000fea0003800000 */
.L_x_486:
[----:B------:R-:W2:Y:S04]  /*d7c0*/  LDL R9, [R1+0x8] ;  /* 0x0000080001097983 */ /* 0x000ea80000100800 */
[----:B---3--:R-:W3:Y:S04]  /*d7d0*/  LDL R10, [R1+0x4] ;  /* 0x00000400010a7983 */ /* 0x008ee80000100800 */
[----:B----4-:R-:W4:Y:S01]  /*d7e0*/  LDL R2, [R1+0x18] ;  /* 0x0000180001027983 */ /* 0x010f220000100800 */
[----:B------:R-:W-:-:S05]  /*d7f0*/  IMAD.MOV.U32 R12, RZ, RZ, RZ ;  /* 0x000000ffff0c7224 */ /* 0x000fca00078e00ff */
[----:B------:R-:W-:Y:S01]  /*d800*/  R2UR UR10, R12 ;  /* 0x000000000c0a72ca */ /* 0x000fe200000e0000 */
[----:B------:R-:W-:Y:S01]  /*d810*/  UIADD3 UR4, UP0, UR36, 0x370, URZ ;  /* 0x0000037024047890 */ /* 0x000fe2000ff1e03f */
[----:B------:R-:W-:Y:S01]  /*d820*/  PLOP3.LUT P0, PT, PT, PT, PT, 0x80, 0x0 ;  /* 0x000000000000781c */ /* 0x000fe20003f0f070 */
[----:B------:R-:W-:Y:S01]  /*d830*/  UMOV UR6, 0x0 ;  /* 0x0000000000067882 */ /* 0x000fe20000000000 */
[----:B------:R-:W-:Y:S01]  /*d840*/  UMOV UR7, 0x14f00000 ;  /* 0x14f0000000077882 */ /* 0x000fe20000000000 */
[----:B------:R-:W-:Y:S01]  /*d850*/  UIADD3.X UR5, URZ, UR37, URZ, UP0, !UPT ;  /* 0x000000253f057290 */ /* 0x000fe200087fe43f */
[C---:B--2---:R-:W-:Y:S02]  /*d860*/  IMAD R3, R9.reuse, 0x8, R6 ;  /* 0x0000000809037824 */ /* 0x044fe400078e0206 */
[----:B---3--:R-:W-:Y:S02]  /*d870*/  IMAD R9, R9, 0xc000, R10 ;  /* 0x0000c00009097824 */ /* 0x008fe400078e020a */
[----:B------:R-:W-:-:S02]  /*d880*/  VIADD R3, R3, 0x30 ;  /* 0x0000003003037836 */ /* 0x000fc40000000000 */
[----:B----4-:R-:W-:Y:S02]  /*d890*/  IMAD R2, R7, 0x80, R2 ;  /* 0x0000008007027824 */ /* 0x010fe400078e0202 */
[----:B------:R-:W-:-:S07]  /*d8a0*/  VIADD R10, R9, 0x1c400 ;  /* 0x0001c400090a7836 */ /* 0x000fce0000000000 */
.L_x_488:
        /* <DEDUP_REMOVED lines=16> */
.L_x_489:
        /* <DEDUP_REMOVED lines=15> */
.L_x_490:
        /* <DEDUP_REMOVED lines=10> */
[----:B------:R-:W-:Y:S01]  /*db40*/  SHF.L.U32 R5, R5, 0x1f, RZ ;  /* 0x0000001f05057819 */ /* 0x000fe200000006ff */
[----:B------:R-:W-:Y:S01]  /*db50*/  IMAD R2, R4, 0x8, R6 ;  /* 0x0000000804027824 */ /* 0x000fe200078e0206 */
[----:B------:R-:W-:Y:S03]  /*db60*/  BSSY B2, `(.L_x_491) ;  /* 0x0000003000027945 */ /* 0x000fe60003800000 */
[----:B------:R-:W2:Y:S02]  /*db70*/  SYNCS.PHASECHK.TRANS64.TRYWAIT P0, [R2+URZ+0x60], R5 ;  /* 0x00006005020075a7 */ /* 0x000ea4000800017f */
[----:B--2---:R-:W-:Y:S05]  /*db80*/  @!P0 BRA `(.L_x_492) ;  /* 0x0000002800448947 */ /* 0x004fea0003800000 */
.L_x_565:
[----:B------:R-:W-:Y:S05]  /*db90*/  BSYNC B2 ;  /* 0x0000000000027941 */ /* 0x000fea0003800000 */
.L_x_491:
[----:B------:R-:W-:Y:S01]  /*dba0*/  BSSY B2, `(.L_x_493) ;  /* 0x000000b000027945 */ /* 0x000fe20003800000 */
[----:B------:R-:W-:Y:S02]  /*dbb0*/  IMAD.MOV.U32 R10, RZ, RZ, 0x0 ;  /* 0x00000000ff0a7424 */ /* 0x000fe400078e00ff */
[----:B------:R-:W-:Y:S01]  /*dbc0*/  IMAD.MOV.U32 R11, RZ, RZ, 0x14f00000 ;  /* 0x14f00000ff0b7424 */ /* 0x000fe200078e00ff */
[----:B------:R-:W-:Y:S06]  /*dbd0*/  @P1 BRA `(.L_x_494) ;  /* 0x00000000001c1947 */ /* 0x000fec0003800000 */
[----:B------:R-:W3:Y:S02]  /*dbe0*/  S2R R3, SR_TID.X ;  /* 0x0000000000037919 */ /* 0x000ee40000002100 */
[----:B---3--:R-:W-:Y:S01]  /*dbf0*/  LOP3.LUT R9, R3, 0x1f, RZ, 0xc0, !PT ;  /* 0x0000001f03097812 */ /* 0x008fe200078ec0ff */
[----:B------:R-:W-:-:S03]  /*dc00*/  IMAD.MOV.U32 R3, RZ, RZ, 0x8000 ;  /* 0x00008000ff037424 */ /* 0x000fc600078e00ff */
[----:B------:R-:W-:Y:S01]  /*dc10*/  ISETP.NE.AND P0, PT, R9, RZ, PT ;  /* 0x000000ff0900720c */ /* 0x000fe20003f05270 */
[----:B------:R3:W-:-:S12]  /*dc20*/  SYNCS.ARRIVE.TRANS64 RZ, [R2+URZ+0x50], R3 ;  /* 0x0000500302ff79a7 */ /* 0x0007d8000800003f */
[----:B---3--:R-:W-:Y:S05]  /*dc30*/  @!P0 BRA `(.L_x_494) ;  /* 0x0000000000048947 */ /* 0x008fea0003800000 */
[----:B------:R-:W-:Y:S01]  /*dc40*/  BPT.TRAP 0x1 ;  /* 0x000000040000795c */ /* 0x000fe20000300000 */
.L_x_494:
[----:B------:R-:W-:Y:S05]  /*dc50*/  BSYNC B2 ;  /* 0x0000000000027941 */ /* 0x000fea0003800000 */
.L_x_493:
[----:B------:R-:W3:Y:S04]  /*dc60*/  LDL R9, [R1+0x4] ;  /* 0x0000040001097983 */ /* 0x000ee80000100800 */
[----:B--2---:R-:W2:Y:S04]  /*dc70*/  LDL R5, [R1+0x18] ;  /* 0x0000180001057983 */ /* 0x004ea80000100800 */
        /* <DEDUP_REMOVED lines=11> */
.L_x_495:
        /* <DEDUP_REMOVED lines=16> */
.L_x_496:
        /* <DEDUP_REMOVED lines=13> */
.L_x_482:
[----:B------:R-:W-:Y:S05]  /*df00*/  BSYNC B1 ;  /* 0x0000000000017941 */ /* 0x000fea0003800000 */
.L_x_481:
[C---:B------:R-:W-:Y:S01]  /*df10*/  ISETP.GT.AND P0, PT, R0.reuse, 0x1, PT ;  /* 0x000000010000780c */ /* 0x040fe20003f04270 */
[----:B------:R-:W-:-:S12]  /*df20*/  VIADD R0, R0, 0xfffffffe ;  /* 0xfffffffe00007836 */ /* 0x000fd80000000000 */
[----:B------:R-:W-:Y:S05]  /*df30*/  @P0 BRA `(.L_x_497) ;  /* 0xffffffe800840947 */ /* 0x000fea000383ffff */
.L_x_446:
[----:B------:R-:W-:Y:S05]  /*df40*/  BSYNC B0 ;  /* 0x0000000000007941 */ /* 0x000fea0003800000 */
.L_x_445:
[----:B------:R-:W0:Y:S01]  /*df50*/  S2R R2, SR_TID.X ;  /* 0x0000000000027919 */ /* 0x000e220000002100 */
[----:B------:R-:W-:Y:S01]  /*df60*/  BSSY B0, `(.L_x_498) ;  /* 0x0000011000007945 */ /* 0x000fe20003800000 */
[----:B0-----:R-:W-:-:S04]  /*df70*/  LOP3.LUT R3, R2, 0x7f, RZ, 0xc0, !PT ;  /* 0x0000007f02037812 */ /* 0x001fc800078ec0ff */
[----:B------:R-:W-:-:S13]  /*df80*/  ISETP.NE.AND P0, PT, R3, RZ, PT ;  /* 0x000000ff0300720c */ /* 0x000fda0003f05270 */
[----:B------:R-:W-:Y:S05]  /*df90*/  @P0 BRA `(.L_x_499) ;  /* 0x0000000000340947 */ /* 0x000fea0003800000 */
[----:B------:R-:W0:Y:S01]  /*dfa0*/  S2R R2, SR_LANEID ;  /* 0x0000000000027919 */ /* 0x000e220000000000 */
[----:B------:R-:W-:Y:S01]  /*dfb0*/  VOTEU.ANY UR4, UPT, PT ;  /* 0x0000000000047886 */ /* 0x000fe200038e0100 */
[----:B------:R-:W1:Y:S01]  /*dfc0*/  LDC.64 R4, c[0x0][0xc60] ;  /* 0x00031800ff047b82 */ /* 0x000e620000000a00 */
[----:B------:R-:W0:Y:S01]  /*dfd0*/  FLO.U32 R0, UR4 ;  /* 0x0000000400007d00 */ /* 0x000e2200080e0000 */
[----:B------:R-:W-:Y:S01]  /*dfe0*/  ULDC.64 UR6, c[0x0][0x208] ;  /* 0x0000820000067ab9 */ /* 0x000fe20000000a00 */
[----:B0-----:R-:W-:-:S06]  /*dff0*/  ISETP.EQ.U32.AND P0, PT, R0, R2, PT ;  /* 0x000000020000720c */ /* 0x001fcc0003f02070 */
[----:B------:R-:W1:Y:S07]  /*e000*/  POPC R2, UR4 ;  /* 0x0000000400027d09 */ /* 0x000e6e0008000000 */
[----:B-1----:R-:W2:Y:S04]  /*e010*/  @P0 ATOMG.E.ADD.STRONG.GPU PT, R2, desc[UR6][R4.64], R2 ;  /* 0x00000002040209a8 */ /* 0x002ea800081ee1c6 */
[----:B--2---:R0:W1:Y:S02]  /*e020*/  SHFL.IDX PT, R2, R2, R0, 0x1f ;  /* 0x00001f0002027589 */ /* 0x00406400000e0000 */
[----:B0-----:R-:W0:Y:S02]  /*e030*/  S2R R0, SR_LTMASK ;  /* 0x0000000000007919 */ /* 0x001e240000003900 */
[----:B0-----:R-:W-:-:S06]  /*e040*/  LOP3.LUT R0, R0, UR4, RZ, 0xc0, !PT ;  /* 0x0000000400007c12 */ /* 0x001fcc000f8ec0ff */
[----:B------:R-:W1:Y:S02]  /*e050*/  POPC R0, R0 ;  /* 0x0000000000007309 */ /* 0x000e640000000000 */
[----:B-1----:R-:W-:-:S07]  /*e060*/  IADD3 R16, R2, UR38, R0 ;  /* 0x0000002602107c10 */ /* 0x002fce000fffe000 */
.L_x_499:
[----:B------:R-:W-:Y:S05]  /*e070*/  BSYNC B0 ;  /* 0x0000000000007941 */ /* 0x000fea0003800000 */
.L_x_498:
[----:B------:R-:W2:Y:S01]  /*e080*/  LDL R0, [R1+0x1c] ;  /* 0x00001c0001007983 */ /* 0x000ea20000100800 */
[----:B------:R-:W-:Y:S01]  /*e090*/  BSSY B0, `(.L_x_500) ;  /* 0x0000040000007945 */ /* 0x000fe20003800000 */
[----:B--2---:R-:W-:-:S13]  /*e0a0*/  LOP3.LUT P0, RZ, R0, 0x1, RZ, 0xc0, !PT ;  /* 0x0000000100ff7812 */ /* 0x004fda000780c0ff */
[----:B------:R-:W-:Y:S05]  /*e0b0*/  @!P0 BRA `(.L_x_501) ;  /* 0x0000000000f48947 */ /* 0x000fea0003800000 */
[----:B------:R-:W2:Y:S04]  /*e0c0*/  LDL R4, [R1+0x4] ;  /* 0x0000040001047983 */ /* 0x000ea80000100800 */
[----:B------:R-:W2:Y:S04]  /*e0d0*/  LDL R0, [R1+0x8] ;  /* 0x0000080001007983 */ /* 0x000ea80000100800 */
[----:B------:R-:W3:Y:S01]  /*e0e0*/  LDL R2, [R1+0x10] ;  /* 0x0000100001027983 */ /* 0x000ee20000100800 */
[----:B------:R-:W-:Y:S01]  /*e0f0*/  BSSY B1, `(.L_x_502) ;  /* 0x0000006000017945 */ /* 0x000fe20003800000 */
[----:B------:R-:W-:Y:S01]  /*e100*/  ISETP.NE.AND P1, PT, R3, RZ, PT ;  /* 0x000000ff0300720c */ /* 0x000fe20003f25270 */
[----:B--2---:R-:W-:Y:S01]  /*e110*/  IMAD R0, R0, 0x8, R4 ;  /* 0x0000000800007824 */ /* 0x004fe200078e0204 */
[----:B---3--:R-:W-:-:S04]  /*e120*/  SHF.L.U32 R2, R2, 0x1f, RZ ;  /* 0x0000001f02027819 */ /* 0x008fc800000006ff */
[----:B------:R-:W0:Y:S02]  /*e130*/  SYNCS.PHASECHK.TRANS64.TRYWAIT P0, [R0+URZ+0x34860], R2 ;  /* 0x03486002000075a7 */ /* 0x000e24000800017f */
[----:B0-----:R-:W-:Y:S05]  /*e140*/  @!P0 BRA `(.L_x_503) ;  /* 0x0000002000e88947 */ /* 0x001fea0003800000 */
.L_x_566:
[----:B------:R-:W-:Y:S05]  /*e150*/  BSYNC B1 ;  /* 0x0000000000017941 */ /* 0x000fea0003800000 */
.L_x_502:
[----:B------:R-:W-:Y:S04]  /*e160*/  BSSY B1, `(.L_x_504) ;  /* 0x0000009000017945 */ /* 0x000fe80003800000 */
[----:B------:R-:W-:Y:S05]  /*e170*/  @P1 BRA `(.L_x_505) ;  /* 0x00000000001c1947 */ /* 0x000fea0003800000 */
[----:B------:R-:W2:Y:S01]  /*e180*/  S2R R3, SR_TID.X ;  /* 0x0000000000037919 */ /* 0x000ea20000002100 */
[----:B0-----:R-:W-:-:S04]  /*e190*/  IMAD.MOV.U32 R2, RZ, RZ, 0x8000 ;  /* 0x00008000ff027424 */ /* 0x001fc800078e00ff */
[----:B------:R3:W-:Y:S01]  /*e1a0*/  SYNCS.ARRIVE.TRANS64 RZ, [R0+URZ+0x34850], R2 ;  /* 0x0348500200ff79a7 */ /* 0x0007e2000800003f */
[----:B--2---:R-:W-:-:S04]  /*e1b0*/  LOP3.LUT R3, R3, 0x1f, RZ, 0xc0, !PT ;  /* 0x0000001f03037812 */ /* 0x004fc800078ec0ff */
[----:B------:R-:W-:-:S13]  /*e1c0*/  ISETP.NE.AND P0, PT, R3, RZ, PT ;  /* 0x000000ff0300720c */ /* 0x000fda0003f05270 */
[----:B---3--:R-:W-:Y:S05]  /*e1d0*/  @!P0 BRA `(.L_x_505) ;  /* 0x0000000000048947 */ /* 0x008fea0003800000 */
[----:B------:R-:W-:Y:S01]  /*e1e0*/  BPT.TRAP 0x1 ;  /* 0x000000040000795c */ /* 0x000fe20000300000 */
.L_x_505:
[----:B------:R-:W-:Y:S05]  /*e1f0*/  BSYNC B1 ;  /* 0x0000000000017941 */ /* 0x000fea0003800000 */
.L_x_504:
[----:B------:R-:W2:Y:S04]  /*e200*/  LDL.LU R5, [R1+0x18] ;  /* 0x0000180001057983 */ /* 0x000ea80000300800 */
[----:B------:R-:W3:Y:S04]  /*e210*/  LDL R4, [R1+0x4] ;  /* 0x0000040001047983 */ /* 0x000ee80000100800 */
[----:B0-----:R-:W3:Y:S04]  /*e220*/  LDL R2, [R1+0x8] ;  /* 0x0000080001027983 */ /* 0x001ee80000100800 */
[----:B------:R-:W2:Y:S01]  /*e230*/  LDL R3, [R1+0x14] ;  /* 0x0000140001037983 */ /* 0x000ea20000100800 */
[----:B------:R-:W-:Y:S01]  /*e240*/  UIADD3 UR4, UP0, UR36, 0x470, URZ ;  /* 0x0000047024047890 */ /* 0x000fe2000ff1e03f */
[----:B------:R-:W-:Y:S01]  /*e250*/  PLOP3.LUT P0, PT, PT, PT, PT, 0x80, 0x0 ;  /* 0x000000000000781c */ /* 0x000fe20003f0f070 */
[----:B------:R-:W-:Y:S01]  /*e260*/  VIADD R0, R0, 0x34850 ;  /* 0x0003485000007836 */ /* 0x000fe20000000000 */
[----:B------:R-:W-:Y:S01]  /*e270*/  UMOV UR6, 0x0 ;  /* 0x0000000000067882 */ /* 0x000fe20000000000 */
[----:B------:R-:W-:Y:S01]  /*e280*/  UIADD3.X UR5, URZ, UR37, URZ, UP0, !UPT ;  /* 0x000000253f057290 */ /* 0x000fe200087fe43f */
[----:B------:R-:W-:Y:S01]  /*e290*/  UMOV UR7, 0x14f00000 ;  /* 0x14f0000000077882 */ /* 0x000fe20000000000 */
[----:B------:R-:W-:Y:S01]  /*e2a0*/  UMOV UR10, URZ ;  /* 0x0000003f000a7c82 */ /* 0x000fe20008000000 */
[----:B---3--:R-:W-:-:S02]  /*e2b0*/  IMAD R2, R2, 0x8000, R4 ;  /* 0x0000800002027824 */ /* 0x008fc400078e0204 */
[----:B--2---:R-:W-:Y:S02]  /*e2c0*/  IMAD R3, R3, 0x80, R5 ;  /* 0x0000008003037824 */ /* 0x004fe400078e0205 */
[----:B------:R-:W-:-:S07]  /*e2d0*/  VIADD R4, R2, 0x400 ;  /* 0x0000040002047836 */ /* 0x000fce0000000000 */
.L_x_506:
        /* <DEDUP_REMOVED lines=11> */
[----:B------:R-:W-:Y:S01]  /*e390*/  PLOP3.LUT P0, PT, PT, PT, PT, 0x80, 0x0 ;  /* 0x000000000000781c */ /* 0x000fe20003f0f070 */
[----:B------:R-:W-:Y:S01]  /*e3a0*/  VIADD R2, R2, 0x4400 ;  /* 0x0000440002027836 */ /* 0x000fe20000000000 */
[----:B------:R-:W-:Y:S01]  /*e3b0*/  UMOV UR6, 0x0 ;  /* 0x0000000000067882 */ /* 0x000fe20000000000 */
[----:B------:R-:W-:Y:S01]  /*e3c0*/  UMOV UR7, 0x14f00000 ;  /* 0x14f0000000077882 */ /* 0x000fe20000000000 */
[----:B------:R-:W-:-:S09]  /*e3d0*/  UMOV UR10, 0x40 ;  /* 0x00000040000a7882 */ /* 0x000fd20000000000 */
.L_x_507:
        /* <DEDUP_REMOVED lines=11> */
.L_x_501:
[----:B------:R-:W-:Y:S05]  /*e490*/  BSYNC B0 ;  /* 0x0000000000007941 */ /* 0x000fea0003800000 */
.L_x_500:
[----:B------:R-:W2:Y:S04]  /*e4a0*/  LDL.LU R5, [R1+0x8] ;  /* 0x0000080001057983 */ /* 0x000ea80000300800 */
[----:B------:R-:W3:Y:S01]  /*e4b0*/  LDL.LU R4, [R1+0x10] ;  /* 0x0000100001047983 */ /* 0x000ee20000300800 */
[----:B--2---:R-:W-:-:S05]  /*e4c0*/  VIADD R0, R5, 0x1 ;  /* 0x0000000105007836 */ /* 0x004fca0000000000 */
[----:B------:R-:W-:-:S04]  /*e4d0*/  ISETP.NE.AND P0, PT, R0, 0x2, PT ;  /* 0x000000020000780c */ /* 0x000fc80003f05270 */
[----:B------:R-:W-:Y:S02]  /*e4e0*/  SEL R2, RZ, 0x1, P0 ;  /* 0x00000001ff027807 */ /* 0x000fe40000000000 */
[----:B------:R-:W-:Y:S02]  /*e4f0*/  SEL R0, R0, RZ, P0 ;  /* 0x000000ff00007207 */ /* 0x000fe40000000000 */
[----:B---3--:R-:W-:-:S03]  /*e500*/  LOP3.LUT R4, R4, R2, RZ, 0x3c, !PT ;  /* 0x0000000204047212 */ /* 0x008fc600078e3cff */
[----:B------:R0:W-:Y:S04]  /*e510*/  STL [R1+0x8], R0 ;  /* 0x0000080001007387 */ /* 0x0001e80000100800 */
[----:B------:R0:W-:Y:S02]  /*e520*/  STL [R1+0x10], R4 ;  /* 0x0000100401007387 */ /* 0x0001e40000100800 */
.L_x_425:
[----:B------:R-:W-:Y:S05]  /*e530*/  BSYNC B7 ;  /* 0x0000000000077941 */ /* 0x000fea0003800000 */
.L_x_423:
[----:B0-----:R-:W2:Y:S02]  /*e540*/  LDL R0, [R1+0x1c] ;  /* 0x00001c0001007983 */ /* 0x001ea40000100800 */
[----:B--2---:R-:W-:-:S13]  /*e550*/  LOP3.LUT P0, RZ, R0, 0x2, RZ, 0xc0, !PT ;  /* 0x0000000200ff7812 */ /* 0x004fda000780c0ff */
[----:B------:R-:W-:Y:S05]  /*e560*/  @!P0 BRA `(.L_x_508) ;  /* 0x0000000000288947 */ /* 0x000fea0003800000 */
[----:B------:R-:W-:Y:S05]  /*e570*/  WARPSYNC.ALL ;  /* 0x0000000000007948 */ /* 0x000fea0003800000 */
[----:B------:R-:W0:Y:S08]  /*e580*/  S2UR UR5, SR_CgaCtaId ;  /* 0x00000000000579c3 */ /* 0x000e300000008800 */
[----:B------:R-:W-:Y:S06]  /*e590*/  BAR.SYNC.DEFER_BLOCKING 0x5, 0x180 ;  /* 0x0146000000007b1d */ /* 0x000fec0000010000 */
[----:B------:R-:W-:-:S02]  /*e5a0*/  UMOV UR4, 0x400 ;  /* 0x0000040000047882 */ /* 0x000fc40000000000 */
[----:B0-----:R-:W-:-:S06]  /*e5b0*/  ULEA UR4, UR5, UR4, 0x18 ;  /* 0x0000000405047291 */ /* 0x001fcc000f8ec03f */
[----:B------:R-:W-:-:S05]  /*e5c0*/  IMAD.U32 R0, RZ, RZ, UR4 ;  /* 0x00000004ff007e24 */ /* 0x000fca000f8e00ff */
[----:B------:R0:W2:Y:S04]  /*e5d0*/  LDS.128 R16, [R0+0x348d0] ;  /* 0x0348d00000107984 */ /* 0x0000a80000000c00 */
[----:B------:R0:W-:Y:S01]  /*e5e0*/  STL [R1+0x4], R0 ;  /* 0x0000040001007387 */ /* 0x0001e20000100800 */
[----:B------:R-:W-:Y:S06]  /*e5f0*/  BAR.ARV 0x4, 0x180 ;  /* 0x0106000000007b1d */ /* 0x000fec0000002000 */
[----:B------:R-:W-:Y:S05]  /*e600*/  BRA `(.L_x_509) ;  /* 0x0000000800507947 */ /* 0x000fea0003800000 */
.L_x_508:
[----:B------:R-:W1:Y:S01]  /*e610*/  S2R R0, SR_TID.X ;  /* 0x0000000000007919 */ /* 0x000e620000002100 */
[----:B------:R-:W-:Y:S01]  /*e620*/  UMOV UR4, 0xffffffff ;  /* 0xffffffff00047882 */ /* 0x000fe20000000000 */
[----:B-1--4-:R-:W-:-:S04]  /*e630*/  LOP3.LUT R7, R0, 0x1f, RZ, 0xc0, !PT ;  /* 0x0000001f00077812 */ /* 0x012fc800078ec0ff */
[----:B------:R-:W-:Y:S01]  /*e640*/  ISETP.NE.AND P0, PT, R7, 0x1f, PT ;  /* 0x0000001f0700780c */ /* 0x000fe20003f05270 */
[----:B------:R-:W-:-:S12]  /*e650*/  BRA.DIV UR4, `(.L_x_510) ;  /* 0x0000001e04b87947 */ /* 0x000fd8000b800000 */
[----:B------:R-:W-:Y:S01]  /*e660*/  IMAD.IADD R5, R19, 0x1, R7 ;  /* 0x0000000113057824 */ /* 0x000fe200078e0207 */
[----:B------:R-:W-:Y:S01]  /*e670*/  ULDC UR4, c[0x0][0xc3c] ;  /* 0x00030f0000047ab9 */ /* 0x000fe20000000800 */
[----:B------:R-:W-:-:S03]  /*e680*/  ULDC.64 UR6, c[0x0][0x208] ;  /* 0x0000820000067ab9 */ /* 0x000fc60000000a00 */
[----:B------:R-:W-:-:S13]  /*e690*/  ISETP.GE.OR P1, PT, R5, UR4, !P0 ;  /* 0x0000000405007c0c */ /* 0x000fda000c726670 */
[----:B------:R-:W0:Y:S02]  /*e6a0*/  @!P1 LDC.64 R2, c[0x0][0xc80] ;  /* 0x00032000ff029b82 */ /* 0x000e240000000a00 */
[----:B0-----:R-:W-:-:S06]  /*e6b0*/  @!P1 IMAD.WIDE R2, R5, 0x4, R2 ;  /* 0x0000000405029825 */ /* 0x001fcc00078e0202 */
[----:B------:R0:W2:Y:S01]  /*e6c0*/  @!P1 LDG.E R3, desc[UR6][R2.64] ;  /* 0x0000000602039981 */ /* 0x0000a2000c1e1900 */
[C---:B------:R-:W-:Y:S02]  /*e6d0*/  ISETP.GE.U32.AND P2, PT, R7.reuse, 0x2, PT ;  /* 0x000000020700780c */ /* 0x040fe40003f46070 */
[C---:B------:R-:W-:Y:S01]  /*e6e0*/  ISETP.GE.U32.AND P3, PT, R7.reuse, 0x4, PT ;  /* 0x000000040700780c */ /* 0x040fe20003f66070 */
[----:B------:R-:W-:Y:S01]  /*e6f0*/  SHFL.IDX PT, R4, R16, 0x1, 0x1f ;  /* 0x00201f0010047f89 */ /* 0x000fe200000e0000 */
[C---:B------:R-:W-:Y:S02]  /*e700*/  ISETP.GE.U32.AND P4, PT, R7.reuse, 0x8, PT ;  /* 0x000000080700780c */ /* 0x040fe40003f86070 */
[C---:B------:R-:W-:Y:S01]  /*e710*/  ISETP.GE.U32.AND P5, PT, R7.reuse, 0x10, PT ;  /* 0x000000100700780c */ /* 0x040fe20003fa6070 */
[----:B0-----:R-:W-:Y:S02]  /*e720*/  IMAD.MOV.U32 R2, RZ, RZ, RZ ;  /* 0x000000ffff027224 */ /* 0x001fe400078e00ff */
[----:B--2---:R-:W-:Y:S01]  /*e730*/  @!P1 IMAD.MOV.U32 R2, RZ, RZ, R3 ;  /* 0x000000ffff029224 */ /* 0x004fe200078e0003 */
[----:B------:R-:W-:-:S04]  /*e740*/  ISETP.NE.AND P1, PT, R7, RZ, PT ;  /* 0x000000ff0700720c */ /* 0x000fc80003f25270 */
        /* <DEDUP_REMOVED lines=14> */
[----:B------:R-:W-:Y:S02]  /*e830*/  IMAD.IADD R3, R3, 0x1, R0 ;  /* 0x0000000103037824 */ /* 0x000fe400078e0200 */
[----:B------:R0:W1:Y:S04]  /*e840*/  SHFL.IDX PT, R0, R16, RZ, 0x1f ;  /* 0x00001fff10007589 */ /* 0x00006800000e0000 */
[----:B------:R0:W2:Y:S02]  /*e850*/  SHFL.IDX PT, R6, R3, 0x1f, 0x1f ;  /* 0x03e01f0003067f89 */ /* 0x0000a400000e0000 */
.L_x_576:
[----:B------:R-:W-:Y:S02]  /*e860*/  ULDC UR4, c[0x0][0xc38] ;  /* 0x00030e0000047ab9 */ /* 0x000fe40000000800 */
[----:B0-----:R-:W-:-:S04]  /*e870*/  IMAD.U32 R16, RZ, RZ, UR4 ;  /* 0x00000004ff107e24 */ /* 0x001fc8000f8e00ff */
[----:B--2---:R-:W-:-:S04]  /*e880*/  IMAD R6, R6, R16, RZ ;  /* 0x0000001006067224 */ /* 0x004fc800078e02ff */
[----:B------:R-:W-:-:S05]  /*e890*/  IMAD.IADD R4, R4, 0x1, R6 ;  /* 0x0000000104047824 */ /* 0x000fca00078e0206 */
[----:B-1----:R-:W-:-:S13]  /*e8a0*/  ISETP.GT.AND P6, PT, R4, R0, PT ;  /* 0x000000000400720c */ /* 0x002fda0003fc4270 */
[----:B------:R-:W-:Y:S05]  /*e8b0*/  @P6 BRA `(.L_x_511) ;  /* 0x0000000000a06947 */ /* 0x000fea0003800000 */
.L_x_516:
[----:B0-----:R-:W0:Y:S01]  /*e8c0*/  LDC R2, c[0x0][0xc3c] ;  /* 0x00030f00ff027b82 */ /* 0x001e220000000800 */
[----:B------:R-:W-:-:S05]  /*e8d0*/  VIADD R19, R19, 0x1f ;  /* 0x0000001f13137836 */ /* 0x000fca0000000000 */
[----:B0-----:R-:W-:-:S13]  /*e8e0*/  ISETP.GE.AND P6, PT, R19, R2, PT ;  /* 0x000000021300720c */ /* 0x001fda0003fc6270 */
[----:B------:R-:W-:Y:S05]  /*e8f0*/  @P6 BRA `(.L_x_512) ;  /* 0x0000000400486947 */ /* 0x000fea0003800000 */
[----:B------:R-:W0:Y:S01]  /*e900*/  S2R R3, SR_TID.X ;  /* 0x0000000000037919 */ /* 0x000e220000002100 */
[----:B------:R-:W-:Y:S01]  /*e910*/  BSSY B0, `(.L_x_513) ;  /* 0x000000a000007945 */ /* 0x000fe20003800000 */
[----:B0-----:R-:W-:-:S05]  /*e920*/  LOP3.LUT R3, R3, 0x1f, RZ, 0xc0, !PT ;  /* 0x0000001f03037812 */ /* 0x001fca00078ec0ff */
[----:B------:R-:W-:-:S05]  /*e930*/  IMAD.IADD R5, R19, 0x1, R3 ;  /* 0x0000000113057824 */ /* 0x000fca00078e0203 */
[----:B------:R-:W-:Y:S01]  /*e940*/  ISETP.GE.OR P6, PT, R5, R2, !P0 ;  /* 0x000000020500720c */ /* 0x000fe200047c6670 */
[----:B------:R-:W-:-:S12]  /*e950*/  IMAD.MOV.U32 R2, RZ, RZ, RZ ;  /* 0x000000ffff027224 */ /* 0x000fd800078e00ff */
[----:B------:R-:W-:Y:S05]  /*e960*/  @P6 BRA `(.L_x_514) ;  /* 0x0000000000106947 */ /* 0x000fea0003800000 */
[----:B------:R-:W0:Y:S01]  /*e970*/  LDC.64 R2, c[0x0][0xc80] ;  /* 0x00032000ff027b82 */ /* 0x000e220000000a00 */
[----:B------:R-:W-:Y:S01]  /*e980*/  ULDC.64 UR4, c[0x0][0x208] ;  /* 0x0000820000047ab9 */ /* 0x000fe20000000a00 */
[----:B0-----:R-:W-:-:S06]  /*e990*/  IMAD.WIDE R2, R5, 0x4, R2 ;  /* 0x0000000405027825 */ /* 0x001fcc00078e0202 */
[----:B------:R0:W5:Y:S02]  /*e9a0*/  LDG.E R2, desc[UR4][R2.64] ;  /* 0x0000000402027981 */ /* 0x000164000c1e1900 */
.L_x_514:
[----:B------:R-:W-:Y:S05]  /*e9b0*/  BSYNC B0 ;  /* 0x0000000000007941 */ /* 0x000fea0003800000 */
.L_x_513:
[----:B------:R-:W-:-:S03]  /*e9c0*/  UMOV UR4, 0xffffffff ;  /* 0xffffffff00047882 */ /* 0x000fc60000000000 */
[----:B------:R-:W-:Y:S05]  /*e9d0*/  BRA.DIV UR4, `(.L_x_515) ;  /* 0x0000002204187947 */ /* 0x000fea000b800000 */
[----:B-----5:R-:W0:Y:S02]  /*e9e0*/  SHFL.UP PT, R14, R2, 0x1, RZ ;  /* 0x04200000020e7989 */ /* 0x020e2400000e00ff */
        /* <DEDUP_REMOVED lines=14> */
[----:B------:R0:W1:Y:S02]  /*ead0*/  SHFL.IDX PT, R6, R3, 0x1f, 0x1f ;  /* 0x03e01f0003067f89 */ /* 0x00006400000e0000 */
.L_x_584:
[----:B------:R-:W-:Y:S02]  /*eae0*/  ULDC UR4, c[0x0][0xc38] ;  /* 0x00030e0000047ab9 */ /* 0x000fe40000000800 */
[----:B------:R-:W-:-:S04]  /*eaf0*/  IMAD.U32 R16, RZ, RZ, UR4 ;  /* 0x00000004ff107e24 */ /* 0x000fc8000f8e00ff */
[----:B-1----:R-:W-:-:S04]  /*eb00*/  IMAD R6, R6, R16, RZ ;  /* 0x0000001006067224 */ /* 0x002fc800078e02ff */
[----:B------:R-:W-:-:S05]  /*eb10*/  IMAD.IADD R4, R6, 0x1, R4 ;  /* 0x0000000106047824 */ /* 0x000fca00078e0204 */
[----:B------:R-:W-:-:S13]  /*eb20*/  ISETP.GT.AND P6, PT, R4, R0, PT ;  /* 0x000000000400720c */ /* 0x000fda0003fc4270 */
[----:B------:R-:W-:Y:S05]  /*eb30*/  @!P6 BRA `(.L_x_516) ;  /* 0xfffffffc0060e947 */ /* 0x000fea000383ffff */
.L_x_511:
[----:B------:R-:W-:Y:S01]  /*eb40*/  IMAD.IADD R6, R4, 0x1, -R6 ;  /* 0x0000000104067824 */ /* 0x000fe200078e0a06 */
[----:B------:R-:W-:-:S03]  /*eb50*/  UMOV UR4, 0xffffffff ;  /* 0xffffffff00047882 */ /* 0x000fc60000000000 */
[----:B------:R-:W-:-:S05]  /*eb60*/  IMAD R4, R3, R16, R6 ;  /* 0x0000001003047224 */ /* 0x000fca00078e0206 */
[----:B------:R-:W-:Y:S01]  /*eb70*/  ISETP.GT.AND P6, PT, R4, R0, PT ;  /* 0x000000000400720c */ /* 0x000fe20003fc4270 */
[----:B------:R-:W-:-:S12]  /*eb80*/  BRA.DIV UR4, `(.L_x_517) ;  /* 0x0000002204807947 */ /* 0x000fd8000b800000 */
[----:B------:R-:W-:-:S04]  /*eb90*/  VOTE.ANY R5, PT, !P6 ;  /* 0x0000000000057806 */ /* 0x000fc800070e0100 */
[----:B------:R-:W1:Y:S02]  /*eba0*/  POPC R4, R5 ;  /* 0x0000000500047309 */ /* 0x000e640000000000 */
[----:B-1----:R1:W2:Y:S02]  /*ebb0*/  SHFL.IDX PT, R17, R2, R4, 0x1f ;  /* 0x00001f0402117589 */ /* 0x0022a400000e0000 */
.L_x_588:
[----:B------:R-:W-:Y:S01]  /*ebc0*/  ISETP.NE.AND P0, PT, R5, RZ, PT ;  /* 0x000000ff0500720c */ /* 0x000fe20003f05270 */
[----:B-1----:R-:W-:-:S12]  /*ebd0*/  IMAD.MOV.U32 R2, RZ, RZ, RZ ;  /* 0x000000ffff027224 */ /* 0x002fd800078e00ff */
[----:B------:R-:W-:Y:S05]  /*ebe0*/  @!P0 BRA `(.L_x_518) ;  /* 0x0000000000108947 */ /* 0x000fea0003800000 */
[----:B------:R-:W-:Y:S01]  /*ebf0*/  UMOV UR4, 0xffffffff ;  /* 0xffffffff00047882 */ /* 0x000fe20000000000 */
[----:B------:R-:W-:Y:S02]  /*ec00*/  VIADD R12, R4, 0xffffffff ;  /* 0xffffffff040c7836 */ /* 0x000fe40000000000 */
[----:B------:R-:W-:Y:S05]  /*ec10*/  BRA.DIV UR4, `(.L_x_519) ;  /* 0x0000002204a47947 */ /* 0x000fea000b800000 */
[----:B------:R1:W3:Y:S02]  /*ec20*/  SHFL.IDX PT, R2, R3, R12, 0x1f ;  /* 0x00001f0c03027589 */ /* 0x0002e400000e0000 */
.L_x_518:
[----:B--2---:R-:W-:Y:S01]  /*ec30*/  IABS R5, R17 ;  /* 0x0000001100057213 */ /* 0x004fe20000000000 */
[----:B---3--:R-:W-:Y:S02]  /*ec40*/  IMAD R16, R2, R16, R6 ;  /* 0x0000001002107224 */ /* 0x008fe400078e0206 */
[----:B------:R-:W-:Y:S01]  /*ec50*/  IMAD.IADD R19, R4, 0x1, R19 ;  /* 0x0000000104137824 */ /* 0x000fe200078e0213 */
[----:B------:R-:W2:Y:S01]  /*ec60*/  I2F.RP R2, R5 ;  /* 0x0000000500027306 */ /* 0x000ea20000209400 */
[----:B------:R-:W-:-:S07]  /*ec70*/  IMAD.IADD R0, R0, 0x1, -R16 ;  /* 0x0000000100007824 */ /* 0x000fce00078e0a10 */
[----:B--2---:R-:W2:Y:S02]  /*ec80*/  MUFU.RCP R2, R2 ;  /* 0x0000000200027308 */ /* 0x004ea40000001000 */
[----:B--2---:R-:W-:-:S06]  /*ec90*/  VIADD R2, R2, 0xffffffe ;  /* 0x0ffffffe02027836 */ /* 0x004fcc0000000000 */
[----:B01----:R-:W0:Y:S02]  /*eca0*/  F2I.FTZ.U32.TRUNC.NTZ R3, R2 ;  /* 0x0000000200037305 */ /* 0x003e24000021f000 */
[----:B0-----:R-:W-:-:S04]  /*ecb0*/  IMAD.MOV R2, RZ, RZ, -R3 ;  /* 0x000000ffff027224 */ /* 0x001fc800078e0a03 */
[----:B------:R-:W-:Y:S02]  /*ecc0*/  IMAD R6, R2, R5, RZ ;  /* 0x0000000502067224 */ /* 0x000fe400078e02ff */
[----:B------:R-:W-:-:S04]  /*ecd0*/  IMAD.MOV.U32 R2, RZ, RZ, RZ ;  /* 0x000000ffff027224 */ /* 0x000fc800078e00ff */
[----:B------:R-:W-:Y:S01]  /*ece0*/  IMAD.HI.U32 R2, R3, R6, R2 ;  /* 0x0000000603027227 */ /* 0x000fe200078e0002 */
[----:B------:R-:W-:Y:S02]  /*ecf0*/  IABS R6, R17 ;  /* 0x0000001100067213 */ /* 0x000fe40000000000 */
[----:B------:R-:W-:-:S03]  /*ed00*/  IABS R3, R0 ;  /* 0x0000000000037213 */ /* 0x000fc60000000000 */
[----:B------:R-:W-:Y:S02]  /*ed10*/  IMAD.MOV R6, RZ, RZ, -R6 ;  /* 0x000000ffff067224 */ /* 0x000fe400078e0a06 */
        /* <DEDUP_REMOVED lines=16> */
.L_x_512:
[----:B------:R-:W-:Y:S01]  /*ee20*/  UMOV UR4, URZ ;  /* 0x0000003f00047c82 */ /* 0x000fe20008000000 */
[----:B------:R-:W-:Y:S01]  /*ee30*/  UMOV UR5, URZ ;  /* 0x0000003f00057c82 */ /* 0x000fe20008000000 */
[----:B------:R-:W-:Y:S01]  /*ee40*/  ULDC UR6, c[0x0][0xc3c] ;  /* 0x00030f0000067ab9 */ /* 0x000fe20000000800 */
[----:B------:R-:W-:Y:S02]  /*ee50*/  IMAD.MOV.U32 R16, RZ, RZ, R0 ;  /* 0x000000ffff107224 */ /* 0x000fe400078e0000 */
[----:B------:R-:W-:Y:S02]  /*ee60*/  IMAD.U32 R17, RZ, RZ, UR4 ;  /* 0x00000004ff117e24 */ /* 0x000fe4000f8e00ff */
[----:B------:R-:W-:Y:S02]  /*ee70*/  IMAD.U32 R18, RZ, RZ, UR5 ;  /* 0x00000005ff127e24 */ /* 0x000fe4000f8e00ff */
[----:B------:R-:W-:-:S07]  /*ee80*/  IMAD.U32 R19, RZ, RZ, UR6 ;  /* 0x00000006ff137e24 */ /* 0x000fce000f8e00ff */
.L_x_520:
[----:B------:R3:W2:Y:S01]  /*ee90*/  LDL R3, [R1+0x4] ;  /* 0x0000040001037983 */ /* 0x0006a20000100800 */
[----:B------:R-:W0:Y:S01]  /*eea0*/  S2R R0, SR_TID.X ;  /* 0x0000000000007919 */ /* 0x000e220000002100 */
[----:B------:R-:W-:Y:S05]  /*eeb0*/  WARPSYNC.ALL ;  /* 0x0000000000007948 */ /* 0x000fea0003800000 */
[----:B0-----:R-:W-:Y:S01]  /*eec0*/  LOP3.LUT R0, R0, 0x1f, RZ, 0xc0, !PT ;  /* 0x0000001f00007812 */ /* 0x001fe200078ec0ff */
[----:B------:R-:W-:Y:S03]  /*eed0*/  BAR.SYNC.DEFER_BLOCKING 0x4, 0x180 ;  /* 0x0106000000007b1d */ /* 0x000fe60000010000 */
[----:B------:R-:W-:-:S13]  /*eee0*/  ISETP.NE.AND P0, PT, R0, RZ, PT ;  /* 0x000000ff0000720c */ /* 0x000fda0003f05270 */
[----:B------:R-:W2:Y:S01]  /*eef0*/  @!P0 S2R R0, SR_CgaCtaId ;  /* 0x0000000000008919 */ /* 0x000ea20000008800 */
[----:B------:R-:W-:-:S04]  /*ef00*/  @!P0 MOV R2, 0x400 ;  /* 0x0000040000028802 */ /* 0x000fc80000000f00 */
[----:B--2---:R-:W-:-:S05]  /*ef10*/  @!P0 LEA R3, R0, R2, 0x18 ;  /* 0x0000000200038211 */ /* 0x004fca00078ec0ff */
[----:B------:R3:W-:Y:S04]  /*ef20*/  @!P0 STS.128 [R3+0x348d0], R16 ;  /* 0x0348d01003008388 */ /* 0x0007e80000000c00 */
[----:B------:R3:W-:Y:S01]  /*ef30*/  @!P0 STL [R1+0x4], R3 ;  /* 0x0000040301008387 */ /* 0x0007e20000100800 */
[----:B------:R-:W-:Y:S06]  /*ef40*/  BAR.ARV 0x5, 0x180 ;  /* 0x0146000000007b1d */ /* 0x000fec0000002000 */
.L_x_509:
[----:B------:R-:W-:Y:S02]  /*ef50*/  ULDC UR4, c[0x0][0xc3c] ;  /* 0x00030f0000047ab9 */ /* 0x000fe40000000800 */
[----:B--2---:R-:W-:-:S13]  /*ef60*/  ISETP.GE.AND P0, PT, R19, UR4, PT ;  /* 0x0000000413007c0c */ /* 0x004fda000bf06270 */
[----:B------:R-:W-:Y:S05]  /*ef70*/  @!P0 BRA `(.L_x_521) ;  /* 0xffffffac003c8947 */ /* 0x000fea000383ffff */
[----:B------:R-:W-:Y:S05]  /*ef80*/  BSYNC B8 ;  /* 0x0000000000087941 */ /* 0x000fea0003800000 */
.L_x_419:
[----:B0-----:R-:W2:Y:S01]  /*ef90*/  LDL.LU R0, [R1+0x50] ;  /* 0x0000500001007983 */ /* 0x001ea20000300800 */
[----:B------:R-:W-:Y:S01]  /*efa0*/  BSSY B0, `(.L_x_522) ;  /* 0x000000b000007945 */ /* 0x000fe20003800000 */
[----:B------:R-:W0:Y:S01]  /*efb0*/  S2R R5, SR_CgaCtaId ;  /* 0x0000000000057919 */ /* 0x000e220000008800 */
[----:B--2---:R-:W-:-:S05]  /*efc0*/  VIADD R0, R0, 0x1 ;  /* 0x0000000100007836 */ /* 0x004fca0000000000 */
[----:B------:R-:W-:-:S04]  /*efd0*/  LEA.HI R2, R0, R0, RZ, 0x1 ;  /* 0x0000000000027211 */ /* 0x000fc800078f08ff */
[----:B---3--:R-:W-:-:S05]  /*efe0*/  LOP3.LUT R3, R2, 0xfffffffe, RZ, 0xc0, !PT ;  /* 0xfffffffe02037812 */ /* 0x008fca00078ec0ff */
[----:B------:R-:W-:Y:S01]  /*eff0*/  IMAD.IADD R3, R0, 0x1, -R3 ;  /* 0x0000000100037824 */ /* 0x000fe200078e0a03 */
[----:B------:R-:W-:-:S04]  /*f000*/  MOV R0, 0x400 ;  /* 0x0000040000007802 */ /* 0x000fc80000000f00 */
[----:B0-----:R-:W-:Y:S02]  /*f010*/  LEA R0, R5, R0, 0x18 ;  /* 0x0000000005007211 */ /* 0x001fe400078ec0ff */
[----:B------:R-:W-:-:S04]  /*f020*/  SHF.L.U32 R3, R3, 0x1f, RZ ;  /* 0x0000001f03037819 */ /* 0x000fc800000006ff */
[----:B------:R-:W0:Y:S02]  /*f030*/  SYNCS.PHASECHK.TRANS64.TRYWAIT P0, [R0+URZ+0x34820], R3 ;  /* 0x03482003000075a7 */ /* 0x000e24000800017f */
[----:B0-----:R-:W-:Y:S05]  /*f040*/  @!P0 BRA `(.L_x_523) ;  /* 0x0000001c00c08947 */ /* 0x001fea0003800000 */
.L_x_591:
[----:B------:R-:W-:Y:S05]  /*f050*/  BSYNC B0 ;  /* 0x0000000000007941 */ /* 0x000fea0003800000 */
.L_x_522:
[----:B------:R-:W-:-:S03]  /*f060*/  UMOV UR4, 0xffffffff ;  /* 0xffffffff00047882 */ /* 0x000fc60000000000 */
[----:B------:R-:W-:Y:S05]  /*f070*/  BRA.DIV UR4, `(.L_x_524) ;  /* 0x0000001e04c87947 */ /* 0x000fea000b800000 */
[----:B------:R-:W2:Y:S02]  /*f080*/  S2R R2, SR_TID.X ;  /* 0x0000000000027919 */ /* 0x000ea40000002100 */
[----:B--2---:R-:W-:-:S04]  /*f090*/  SHF.R.U32.HI R2, RZ, 0x5, R2 ;  /* 0x00000005ff027819 */ /* 0x004fc80000011602 */
[----:B------:R-:W-:-:S05]  /*f0a0*/  LOP3.LUT R2, R2, 0x3, RZ, 0xc0, !PT ;  /* 0x0000000302027812 */ /* 0x000fca00078ec0ff */
[----:B------:R2:W3:Y:S02]  /*f0b0*/  SHFL.IDX PT, R14, R2, RZ, 0x1f ;  /* 0x00001fff020e7589 */ /* 0x0004e400000e0000 */
.L_x_594:
[----:B---3--:R-:W-:Y:S01]  /*f0c0*/  ISETP.NE.AND P0, PT, R14, RZ, PT ;  /* 0x000000ff0e00720c */ /* 0x008fe20003f05270 */
[----:B------:R-:W-:-:S12]  /*f0d0*/  BSSY B0, `(.L_x_525) ;  /* 0x0000029000007945 */ /* 0x000fd80003800000 */
[----:B------:R-:W-:Y:S05]  /*f0e0*/  @P0 BRA `(.L_x_526) ;  /* 0x00000000009c0947 */ /* 0x000fea0003800000 */
[----:B------:R-:W-:-:S03]  /*f0f0*/  UMOV UR4, 0xffffffff ;  /* 0xffffffff00047882 */ /* 0x000fc60000000000 */
[----:B------:R-:W-:Y:S05]  /*f100*/  BRA.DIV UR4, `(.L_x_527) ;  /* 0x0000001e04d87947 */ /* 0x000fea000b800000 */
[----:B------:R-:W-:-:S13]  /*f110*/  ELECT P6, URZ, PT ;  /* 0x00000000003f782f */ /* 0x000fda00038c0000 */
.L_x_597:
        /* <DEDUP_REMOVED lines=8> */
.L_x_528:
[----:B0-----:R-:W2:Y:S04]  /*f1a0*/  LDL R3, [R1+0x8] ;  /* 0x0000080001037983 */ /* 0x001ea80000100800 */
[----:B-1--4-:R-:W3:Y:S01]  /*f1b0*/  LDL.LU R7, [R1+0x10] ;  /* 0x0000100001077983 */ /* 0x012ee20000300800 */
[----:B------:R-:W-:-:S04]  /*f1c0*/  VIADD R2, R0, 0x34840 ;  /* 0x0003484000027836 */ /* 0x000fc80000000000 */
[C---:B--2---:R-:W-:Y:S02]  /*f1d0*/  IMAD R6, R3.reuse, 0x8, R2 ;  /* 0x0000000803067824 */ /* 0x044fe400078e0202 */
[----:B------:R-:W-:Y:S01]  /*f1e0*/  VIADD R3, R3, 0x1 ;  /* 0x0000000103037836 */ /* 0x000fe20000000000 */
[----:B---3--:R-:W-:-:S04]  /*f1f0*/  SHF.L.U32 R5, R7, 0x1f, RZ ;  /* 0x0000001f07057819 */ /* 0x008fc800000006ff */
[C---:B------:R-:W-:Y:S01]  /*f200*/  ISETP.NE.AND P1, PT, R3.reuse, 0x2, PT ;  /* 0x000000020300780c */ /* 0x040fe20003f25270 */
[----:B------:R-:W0:Y:S03]  /*f210*/  SYNCS.PHASECHK.TRANS64.TRYWAIT P0, [R6+URZ], R5 ;  /* 0x00000005060075a7 */ /* 0x000e26000800017f */
[----:B------:R-:W-:Y:S02]  /*f220*/  SEL R4, RZ, 0x1, P1 ;  /* 0x00000001ff047807 */ /* 0x000fe40000800000 */
[----:B------:R-:W-:Y:S02]  /*f230*/  SEL R3, R3, RZ, P1 ;  /* 0x000000ff03037207 */ /* 0x000fe40000800000 */
[----:B------:R-:W-:-:S03]  /*f240*/  LOP3.LUT R4, R7, R4, RZ, 0x3c, !PT ;  /* 0x0000000407047212 */ /* 0x000fc600078e3cff */
[----:B------:R-:W-:Y:S01]  /*f250*/  IMAD R7, R3, 0x8, R2 ;  /* 0x0000000803077824 */ /* 0x000fe200078e0202 */
[----:B------:R-:W-:Y:S01]  /*f260*/  SHF.L.U32 R2, R4, 0x1f, RZ ;  /* 0x0000001f04027819 */ /* 0x000fe200000006ff */
[----:B0-----:R-:W-:Y:S06]  /*f270*/  @!P0 BRA `(.L_x_529) ;  /* 0x0000001c009c8947 */ /* 0x001fec0003800000 */
.L_x_598:
[----:B------:R-:W1:Y:S02]  /*f280*/  SYNCS.PHASECHK.TRANS64.TRYWAIT P0, [R7+URZ], R2 ;  /* 0x00000002070075a7 */ /* 0x000e64000800017f */
[----:B-1----:R-:W-:Y:S05]  /*f290*/  @!P0 BRA `(.L_x_530) ;  /* 0x0000001c00a88947 */ /* 0x002fea0003800000 */
.L_x_599:
[----:B------:R-:W-:Y:S05]  /*f2a0*/  @!P2 BRA `(.L_x_531) ;  /* 0x000000000004a947 */ /* 0x000fea0003800000 */
[----:B------:R-:W-:Y:S01]  /*f2b0*/  BPT.TRAP 0x1 ;  /* 0x000000040000795c */ /* 0x000fe20000300000 */
.L_x_531:
[----:B------:R-:W2:Y:S01]  /*f2c0*/  LDL.LU R4, [R1+0x8] ;  /* 0x0000080001047983 */ /* 0x000ea20000300800 */
[----:B------:R-:W-:-:S04]  /*f2d0*/  VIADD R0, R0, 0x34860 ;  /* 0x0003486000007836 */ /* 0x000fc80000000000 */
[----:B--2---:R-:W-:-:S04]  /*f2e0*/  IMAD R4, R4, 0x8, R0 ;  /* 0x0000000804047824 */ /* 0x004fc800078e0200 */
[----:B------:R-:W2:Y:S02]  /*f2f0*/  SYNCS.PHASECHK.TRANS64.TRYWAIT P0, [R4+URZ], R5 ;  /* 0x00000005040075a7 */ /* 0x000ea4000800017f */
[----:B--2---:R-:W-:Y:S05]  /*f300*/  @!P0 BRA `(.L_x_532) ;  /* 0x0000001c00a08947 */ /* 0x004fea0003800000 */
.L_x_600:
[----:B------:R-:W-:-:S07]  /*f310*/  IMAD R3, R3, 0x8, R0 ;  /* 0x0000000803037824 */ /* 0x000fce00078e0200 */
.L_x_533:
[----:B---3--:R3:W4:Y:S02]  /*f320*/  SYNCS.PHASECHK.TRANS64.TRYWAIT P0, [R3+URZ], R2 ;  /* 0x00000002030075a7 */ /* 0x008724000800017f */
[----:B----4-:R-:W-:Y:S05]  /*f330*/  @!P0 NANOSLEEP.SYNCS 0x989680 ;  /* 0x009896800000895d */ /* 0x010fea0003900000 */
[----:B------:R-:W4:Y:S02]  /*f340*/  @!P0 SYNCS.PHASECHK.TRANS64 P0, [R3+URZ], R2 ;  /* 0x00000002030085a7 */ /* 0x000f24000800007f */
[----:B----4-:R-:W-:Y:S05]  /*f350*/  @!P0 BRA `(.L_x_533) ;  /* 0xfffffffc00f08947 */ /* 0x010fea000383ffff */
.L_x_526:
[----:B------:R-:W-:Y:S05]  /*f360*/  BSYNC B0 ;  /* 0x0000000000007941 */ /* 0x000fea0003800000 */
.L_x_525:
[----:B------:R-:W-:Y:S05]  /*f370*/  EXIT ;  /* 0x000000000000794d */ /* 0x000fea0003800000 */
.L_x_371:
[----:B0-----:R0:W1:Y:S02]  /*f380*/  SYNCS.PHASECHK.TRANS64.TRYWAIT P1, [R0+URZ+0x34800], R3 ;  /* 0x03480003000075a7 */ /* 0x001064000802017f */
[----:B-1----:R-:W-:Y:S05]  /*f390*/  @!P1 NANOSLEEP.SYNCS 0x989680 ;  /* 0x009896800000995d */ /* 0x002fea0003900000 */
[----:B------:R-:W1:Y:S02]  /*f3a0*/  @!P1 SYNCS.PHASECHK.TRANS64 P1, [R0+URZ+0x34800], R3 ;  /* 0x03480003000095a7 */ /* 0x000e64000802007f */
[----:B-1----:R-:W-:Y:S05]  /*f3b0*/  @!P1 BRA `(.L_x_371) ;  /* 0xfffffffc00f09947 */ /* 0x002fea000383ffff */
[----:B------:R-:W-:Y:S05]  /*f3c0*/  BRA `(.L_x_534) ;  /* 0xffffff2000d07947 */ /* 0x000fea000383ffff */
.L_x_375:
[----:B0-----:R0:W2:Y:S02]  /*f3d0*/  SYNCS.PHASECHK.TRANS64.TRYWAIT P2, [R5+URZ+0x34830], R4 ;  /* 0x03483004050075a7 */ /* 0x0010a4000804017f */
[----:B--2---:R-:W-:Y:S05]  /*f3e0*/  @!P2 NANOSLEEP.SYNCS 0x989680 ;  /* 0x009896800000a95d */ /* 0x004fea0003900000 */
[----:B------:R-:W2:Y:S02]  /*f3f0*/  @!P2 SYNCS.PHASECHK.TRANS64 P2, [R5+URZ+0x34830], R4 ;  /* 0x034830040500a5a7 */ /* 0x000ea4000804007f */
[----:B--2---:R-:W-:Y:S05]  /*f400*/  @!P2 BRA `(.L_x_375) ;  /* 0xfffffffc00f0a947 */ /* 0x004fea000383ffff */
[----:B------:R-:W-:Y:S05]  /*f410*/  BRA `(.L_x_374) ;  /* 0xffffff2000f47947 */ /* 0x000fea000383ffff */
.L_x_380:
[----:B-1----:R-:W-:-:S04]  /*f420*/  IMAD.U32 R4, RZ, RZ, UR6 ;  /* 0x00000006ff047e24 */ /* 0x002fc8000f8e00ff */
[----:B------:R1:W2:Y:S03]  /*f430*/  SYNCS.PHASECHK.TRANS64.TRYWAIT P2, [R4+URZ+0x34830], R3 ;  /* 0x03483003040075a7 */ /* 0x0002a6000804017f */
[----:B--2---:R-:W-:Y:S05]  /*f440*/  @!P2 NANOSLEEP.SYNCS 0x989680 ;  /* 0x009896800000a95d */ /* 0x004fea0003900000 */
[----:B------:R-:W2:Y:S02]  /*f450*/  @!P2 SYNCS.PHASECHK.TRANS64 P2, [R4+URZ+0x34830], R3 ;  /* 0x034830030400a5a7 */ /* 0x000ea4000804007f */
[----:B--2---:R-:W-:Y:S05]  /*f460*/  @!P2 BRA `(.L_x_380) ;  /* 0xfffffffc00eca947 */ /* 0x004fea000383ffff */
[----:B------:R-:W-:Y:S05]  /*f470*/  BRA `(.L_x_379) ;  /* 0xffffff4800bc7947 */ /* 0x000fea000383ffff */
.L_x_384:
[----:B-1----:R1:W2:Y:S02]  /*f480*/  SYNCS.PHASECHK.TRANS64.TRYWAIT P2, [R8+URZ+0x34850], R3 ;  /* 0x03485003080075a7 */ /* 0x0022a4000804017f */
[----:B--2---:R-:W-:Y:S05]  /*f490*/  @!P2 NANOSLEEP.SYNCS 0x989680 ;  /* 0x009896800000a95d */ /* 0x004fea0003900000 */
[----:B------:R-:W2:Y:S02]  /*f4a0*/  @!P2 SYNCS.PHASECHK.TRANS64 P2, [R8+URZ+0x34850], R3 ;  /* 0x034850030800a5a7 */ /* 0x000ea4000804007f */
[----:B--2---:R-:W-:Y:S05]  /*f4b0*/  @!P2 BRA `(.L_x_384) ;  /* 0xfffffffc00f0a947 */ /* 0x004fea000383ffff */
[----:B------:R-:W-:Y:S05]  /*f4c0*/  BRA `(.L_x_383) ;  /* 0xffffff5000dc7947 */ /* 0x000fea000383ffff */
.L_x_389:
[----:B-1----:R1:W2:Y:S02]  /*f4d0*/  SYNCS.PHASECHK.TRANS64.TRYWAIT P0, [R14+URZ+0x34850], R7 ;  /* 0x034850070e0075a7 */ /* 0x0022a4000800017f */
[----:B--2---:R-:W-:Y:S05]  /*f4e0*/  @!P0 NANOSLEEP.SYNCS 0x989680 ;  /* 0x009896800000895d */ /* 0x004fea0003900000 */
[----:B------:R-:W2:Y:S02]  /*f4f0*/  @!P0 SYNCS.PHASECHK.TRANS64 P0, [R14+URZ+0x34850], R7 ;  /* 0x034850070e0085a7 */ /* 0x000ea4000800007f */
[----:B--2---:R-:W-:Y:S05]  /*f500*/  @!P0 BRA `(.L_x_389) ;  /* 0xfffffffc00f08947 */ /* 0x004fea000383ffff */
[----:B------:R-:W-:Y:S05]  /*f510*/  BRA `(.L_x_388) ;  /* 0xffffff6c00ac7947 */ /* 0x000fea000383ffff */
.L_x_431:
[----:B------:R-:W1:Y:S01]  /*f520*/  S2R R4, SR_TID.X ;  /* 0x0000000000047919 */ /* 0x000e620000002100 */
[----:B------:R-:W-:Y:S01]  /*f530*/  BSSY B0, `(.L_x_535) ;  /* 0x000000a000007945 */ /* 0x000fe20003800000 */
[----:B0-----:R-:W-:Y:S02]  /*f540*/  IMAD.MOV.U32 R12, RZ, RZ, RZ ;  /* 0x000000ffff0c7224 */ /* 0x001fe400078e00ff */
[----:B------:R-:W-:Y:S02]  /*f550*/  IMAD.MOV.U32 R11, RZ, RZ, 0x1f ;  /* 0x0000001fff0b7424 */ /* 0x000fe400078e00ff */
[----:B------:R-:W-:Y:S01]  /*f560*/  IMAD.MOV.U32 R15, RZ, RZ, -0x1 ;  /* 0xffffffffff0f7424 */ /* 0x000fe200078e00ff */
[----:B-1----:R-:W-:-:S04]  /*f570*/  SHF.R.U32.HI R4, RZ, 0x5, R4 ;  /* 0x00000005ff047819 */ /* 0x002fc80000011604 */
[----:B------:R-:W-:-:S05]  /*f580*/  LOP3.LUT R4, R4, 0x3, RZ, 0xc0, !PT ;  /* 0x0000000304047812 */ /* 0x000fca00078ec0ff */
[----:B------:R-:W-:-:S07]  /*f590*/  IMAD.MOV.U32 R13, RZ, RZ, R4 ;  /* 0x000000ffff0d7224 */ /* 0x000fce00078e0004 */
[----:B------:R-:W-:Y:S05]  /*f5a0*/  WARPSYNC.COLLECTIVE R15, `(.L_x_536) ;  /* 0x000000000f087348 */ /* 0x000fea0003c00000 */
[----:B------:R0:W1:Y:S02]  /*f5b0*/  SHFL.IDX P6, R14, R13, R12, R11 ;  /* 0x0000000c0d0e7389 */ /* 0x00006400000c000b */
[----:B01----:R-:W-:Y:S01]  /*f5c0*/  ENDCOLLECTIVE ;  /* 0x000000000000791b */ /* 0x003fe20003800000 */
.L_x_536:
[----:B------:R-:W-:Y:S05]  /*f5d0*/  BSYNC B0 ;  /* 0x0000000000007941 */ /* 0x000fea0003800000 */
.L_x_535:
[----:B------:R-:W-:Y:S05]  /*f5e0*/  BRA `(.L_x_537) ;  /* 0xffffffb000a07947 */ /* 0x000fea000383ffff */
.L_x_433:
[----:B------:R-:W-:Y:S01]  /*f5f0*/  BSSY B0, `(.L_x_538) ;  /* 0x0000006000007945 */ /* 0x000fe20003800000 */
[----:B------:R-:W-:-:S07]  /*f600*/  IMAD.MOV.U32 R15, RZ, RZ, -0x1 ;  /* 0xffffffffff0f7424 */ /* 0x000fce00078e00ff */
[----:B01----:R-:W-:Y:S05]  /*f610*/  WARPSYNC.COLLECTIVE R15, `(.L_x_539) ;  /* 0x000000000f0c7348 */ /* 0x003fea0003c00000 */
[----:B------:R-:W-:Y:S02]  /*f620*/  ELECT P6, UR62, PT ;  /* 0x00000000003e782f */ /* 0x000fe400038c0000 */
[----:B------:R-:W-:Y:S01]  /*f630*/  MOV R14, UR62 ;  /* 0x0000003e000e7c02 */ /* 0x000fe20008000f00 */
[----:B01----:R-:W-:Y:S10]  /*f640*/  ENDCOLLECTIVE ;  /* 0x000000000000791b */ /* 0x003ff40003800000 */
.L_x_539:
[----:B------:R-:W-:Y:S05]  /*f650*/  BSYNC B0 ;  /* 0x0000000000007941 */ /* 0x000fea0003800000 */
.L_x_538:
[----:B------:R-:W-:Y:S05]  /*f660*/  BRA `(.L_x_540) ;  /* 0xffffffb000ac7947 */ /* 0x000fea000383ffff */
.L_x_435:
[----:B-1----:R1:W2:Y:S02]  /*f670*/  SYNCS.PHASECHK.TRANS64.TRYWAIT P0, [R0+URZ+0x34840], R2 ;  /* 0x03484002000075a7 */ /* 0x0022a4000800017f */
[----:B--2---:R-:W-:Y:S05]  /*f680*/  @!P0 NANOSLEEP.SYNCS 0x989680 ;  /* 0x009896800000895d */ /* 0x004fea0003900000 */
[----:B------:R-:W2:Y:S02]  /*f690*/  @!P0 SYNCS.PHASECHK.TRANS64 P0, [R0+URZ+0x34840], R2 ;  /* 0x03484002000085a7 */ /* 0x000ea4000800007f */
[----:B--2---:R-:W-:Y:S05]  /*f6a0*/  @!P0 BRA `(.L_x_435) ;  /* 0xfffffffc00f08947 */ /* 0x004fea000383ffff */
[----:B------:R-:W-:Y:S05]  /*f6b0*/  BRA `(.L_x_541) ;  /* 0xffffffb4001c7947 */ /* 0x000fea000383ffff */
.L_x_439:
[----:B------:R0:W5:Y:S01]  /*f6c0*/  LDL.LU R8, [R1+0x40] ;  /* 0x0000400001087983 */ /* 0x0001620000300800 */
[----:B------:R-:W-:Y:S02]  /*f6d0*/  IMAD.MOV.U32 R13, RZ, RZ, R0 ;  /* 0x000000ffff0d7224 */ /* 0x000fe400078e0000 */
[----:B------:R-:W-:Y:S01]  /*f6e0*/  IMAD.MOV.U32 R12, RZ, RZ, RZ ;  /* 0x000000ffff0c7224 */ /* 0x000fe200078e00ff */
[----:B------:R-:W1:Y:S01]  /*f6f0*/  S2R R5, SR_TID.X ;  /* 0x0000000000057919 */ /* 0x000e620000002100 */
[----:B------:R-:W-:Y:S02]  /*f700*/  IMAD.MOV.U32 R11, RZ, RZ, 0x181f ;  /* 0x0000181fff0b7424 */ /* 0x000fe400078e00ff */
[----:B------:R-:W-:-:S07]  /*f710*/  IMAD.MOV.U32 R15, RZ, RZ, -0x1 ;  /* 0xffffffffff0f7424 */ /* 0x000fce00078e00ff */
[----:B01---5:R-:W-:Y:S05]  /*f720*/  WARPSYNC.COLLECTIVE R15, `(.L_x_542) ;  /* 0x000000000f087348 */ /* 0x023fea0003c00000 */
[----:B------:R2:W3:Y:S02]  /*f730*/  SHFL.IDX P6, R14, R13, R12, R11 ;  /* 0x0000000c0d0e7389 */ /* 0x0004e400000c000b */
[----:B0123-5:R-:W-:Y:S01]  /*f740*/  ENDCOLLECTIVE ;  /* 0x000000000000791b */ /* 0x02ffe20003800000 */
.L_x_542:
[----:B------:R-:W-:Y:S02]  /*f750*/  IMAD.MOV.U32 R13, RZ, RZ, R4 ;  /* 0x000000ffff0d7224 */ /* 0x000fe400078e0004 */
[----:B------:R-:W-:-:S07]  /*f760*/  IMAD.MOV.U32 R6, RZ, RZ, R14 ;  /* 0x000000ffff067224 */ /* 0x000fce00078e000e */
[----:B------:R-:W-:Y:S05]  /*f770*/  WARPSYNC.COLLECTIVE R15, `(.L_x_543) ;  /* 0x000000000f087348 */ /* 0x000fea0003c00000 */
[----:B------:R0:W1:Y:S02]  /*f780*/  SHFL.IDX P6, R14, R13, R12, R11 ;  /* 0x0000000c0d0e7389 */ /* 0x00006400000c000b */
[----:B01----:R-:W-:Y:S01]  /*f790*/  ENDCOLLECTIVE ;  /* 0x000000000000791b */ /* 0x003fe20003800000 */
.L_x_543:
[----:B------:R-:W-:Y:S01]  /*f7a0*/  ULDC.64 UR4, c[0x0][0x208] ;  /* 0x0000820000047ab9 */ /* 0x000fe20000000a00 */
[----:B------:R-:W-:Y:S02]  /*f7b0*/  IMAD.MOV.U32 R13, RZ, RZ, R0 ;  /* 0x000000ffff0d7224 */ /* 0x000fe400078e0000 */
[----:B------:R-:W-:Y:S02]  /*f7c0*/  IMAD.MOV.U32 R12, RZ, RZ, 0x1 ;  /* 0x00000001ff0c7424 */ /* 0x000fe400078e00ff */
[----:B------:R-:W-:Y:S02]  /*f7d0*/  IMAD R3, R8, R7, RZ ;  /* 0x0000000708037224 */ /* 0x000fe400078e02ff */
[----:B------:R-:W0:Y:S01]  /*f7e0*/  S2R R8, SR_TID.X ;  /* 0x0000000000087919 */ /* 0x000e220000002100 */
[----:B------:R-:W-:Y:S01]  /*f7f0*/  IMAD.MOV.U32 R7, RZ, RZ, R14 ;  /* 0x000000ffff077224 */ /* 0x000fe200078e000e */
[----:B0-----:R-:W-:-:S04]  /*f800*/  LOP3.LUT R8, R8, 0x7f, RZ, 0xc0, !PT ;  /* 0x0000007f08087812 */ /* 0x001fc800078ec0ff */
[----:B------:R-:W-:-:S05]  /*f810*/  SHF.R.U32.HI R8, RZ, 0x3, R8 ;  /* 0x00000003ff087819 */ /* 0x000fca0000011608 */
[----:B------:R-:W-:Y:S02]  /*f820*/  IMAD.IADD R2, R8, 0x1, R17 ;  /* 0x0000000108027824 */ /* 0x000fe400078e0211 */
[----:B------:R-:W-:Y:S02]  /*f830*/  IMAD.SHL.U32 R17, R5, 0x8, RZ ;  /* 0x0000000805117824 */ /* 0x000fe400078e00ff */
[C---:B------:R-:W-:Y:S01]  /*f840*/  VIADD R5, R2.reuse, 0x10 ;  /* 0x0000001002057836 */ /* 0x040fe20000000000 */
[----:B------:R-:W-:Y:S02]  /*f850*/  ISETP.GE.AND P3, PT, R2, R3, PT ;  /* 0x000000030200720c */ /* 0x000fe40003f66270 */
[----:B------:R-:W-:-:S11]  /*f860*/  LOP3.LUT R17, R17, 0x38, RZ, 0xc0, !PT ;  /* 0x0000003811117812 */ /* 0x000fd600078ec0ff */
[----:B------:R-:W-:-:S05]  /*f870*/  @!P3 LEA R7, P5, R17, R7, 0x1 ;  /* 0x000000071107b211 */ /* 0x000fca00078a08ff */
[----:B------:R-:W-:-:S05]  /*f880*/  @!P3 IMAD.X R6, RZ, RZ, R6, P5 ;  /* 0x000000ffff06b224 */ /* 0x000fca00028e0606 */
[----:B------:R-:W-:-:S04]  /*f890*/  @!P3 LOP3.LUT R7, R7, R6, RZ, 0x3c, !PT ;  /* 0x000000060707b212 */ /* 0x000fc800078e3cff */
        /* <DEDUP_REMOVED lines=8> */
[----:B------:R-:W-:-:S13]  /*f920*/  ISETP.GE.AND P3, PT, R5, R3, PT ;  /* 0x000000030500720c */ /* 0x000fda0003f66270 */
[----:B0-----:R-:W-:Y:S05]  /*f930*/  WARPSYNC.COLLECTIVE R15, `(.L_x_544) ;  /* 0x000000000f087348 */ /* 0x001fea0003c00000 */
[----:B------:R1:W2:Y:S02]  /*f940*/  SHFL.IDX P6, R14, R13, R12, R11 ;  /* 0x0000000c0d0e7389 */ /* 0x0002a400000c000b */
[----:B012---:R-:W-:Y:S01]  /*f950*/  ENDCOLLECTIVE ;  /* 0x000000000000791b */ /* 0x007fe20003800000 */
.L_x_544:
[----:B------:R-:W-:Y:S02]  /*f960*/  IMAD.MOV.U32 R13, RZ, RZ, R4 ;  /* 0x000000ffff0d7224 */ /* 0x000fe400078e0004 */
[----:B------:R-:W-:-:S07]  /*f970*/  IMAD.MOV.U32 R9, RZ, RZ, R14 ;  /* 0x000000ffff097224 */ /* 0x000fce00078e000e */
[----:B------:R-:W-:Y:S05]  /*f980*/  WARPSYNC.COLLECTIVE R15, `(.L_x_545) ;  /* 0x000000000f087348 */ /* 0x000fea0003c00000 */
[----:B------:R0:W1:Y:S02]  /*f990*/  SHFL.IDX P6, R14, R13, R12, R11 ;  /* 0x0000000c0d0e7389 */ /* 0x00006400000c000b */
[----:B01----:R-:W-:Y:S01]  /*f9a0*/  ENDCOLLECTIVE ;  /* 0x000000000000791b */ /* 0x003fe20003800000 */
.L_x_545:
[----:B------:R-:W-:Y:S01]  /*f9b0*/  ULDC.64 UR4, c[0x0][0x208] ;  /* 0x0000820000047ab9 */ /* 0x000fe20000000a00 */
[----:B------:R-:W-:Y:S02]  /*f9c0*/  IMAD.MOV.U32 R13, RZ, RZ, R0 ;  /* 0x000000ffff0d7224 */ /* 0x000fe400078e0000 */
[----:B------:R-:W-:Y:S02]  /*f9d0*/  IMAD.MOV.U32 R12, RZ, RZ, 0x2 ;  /* 0x00000002ff0c7424 */ /* 0x000fe400078e00ff */
[----:B------:R-:W-:-:S05]  /*f9e0*/  IMAD.MOV.U32 R5, RZ, RZ, R14 ;  /* 0x000000ffff057224 */ /* 0x000fca00078e000e */
[----:B------:R-:W-:-:S05]  /*f9f0*/  @!P3 LEA R8, P5, R17, R5, 0x1 ;  /* 0x000000051108b211 */ /* 0x000fca00078a08ff */
[----:B------:R-:W-:Y:S02]  /*fa00*/  @!P3 IMAD.X R5, RZ, RZ, R9, P5 ;  /* 0x000000ffff05b224 */ /* 0x000fe400028e0609 */
[----:B------:R-:W-:Y:S02]  /*fa10*/  @!P3 IMAD.MOV.U32 R6, RZ, RZ, R8 ;  /* 0x000000ffff06b224 */ /* 0x000fe400078e0008 */
[----:B------:R-:W-:Y:S02]  /*fa20*/  @!P3 IMAD.MOV.U32 R7, RZ, RZ, R5 ;  /* 0x000000ffff07b224 */ /* 0x000fe400078e0005 */
[----:B------:R-:W-:-:S03]  /*fa30*/  VIADD R5, R2, 0x20 ;  /* 0x0000002002057836 */ /* 0x000fc60000000000 */
        /* <DEDUP_REMOVED lines=10> */
.L_x_546:
[----:B------:R-:W-:Y:S02]  /*fae0*/  IMAD.MOV.U32 R13, RZ, RZ, R4 ;  /* 0x000000ffff0d7224 */ /* 0x000fe400078e0004 */
[----:B------:R-:W-:-:S07]  /*faf0*/  IMAD.MOV.U32 R8, RZ, RZ, R14 ;  /* 0x000000ffff087224 */ /* 0x000fce00078e000e */
[----:B------:R-:W-:Y:S05]  /*fb00*/  WARPSYNC.COLLECTIVE R15, `(.L_x_547) ;  /* 0x000000000f087348 */ /* 0x000fea0003c00000 */
[----:B------:R0:W1:Y:S02]  /*fb10*/  SHFL.IDX P6, R14, R13, R12, R11 ;  /* 0x0000000c0d0e7389 */ /* 0x00006400000c000b */
[----:B01----:R-:W-:Y:S01]  /*fb20*/  ENDCOLLECTIVE ;  /* 0x000000000000791b */ /* 0x003fe20003800000 */
.L_x_547:
[----:B------:R-:W-:Y:S01]  /*fb30*/  ULDC.64 UR4, c[0x0][0x208] ;  /* 0x0000820000047ab9 */ /* 0x000fe20000000a00 */
[----:B------:R-:W-:Y:S02]  /*fb40*/  IMAD.MOV.U32 R13, RZ, RZ, R0 ;  /* 0x000000ffff0d7224 */ /* 0x000fe400078e0000 */
[----:B------:R-:W-:Y:S02]  /*fb50*/  IMAD.MOV.U32 R12, RZ, RZ, 0x3 ;  /* 0x00000003ff0c7424 */ /* 0x000fe400078e00ff */
[----:B------:R-:W-:-:S05]  /*fb60*/  IMAD.MOV.U32 R5, RZ, RZ, R14 ;  /* 0x000000ffff057224 */ /* 0x000fca00078e000e */
[----:B------:R-:W-:-:S05]  /*fb70*/  @!P3 LEA R5, P4, R17, R5, 0x1 ;  /* 0x000000051105b211 */ /* 0x000fca00078808ff */
[----:B------:R-:W-:Y:S02]  /*fb80*/  @!P3 IMAD.X R6, RZ, RZ, R8, P4 ;  /* 0x000000ffff06b224 */ /* 0x000fe400020e0608 */
[C---:B------:R-:W-:Y:S02]  /*fb90*/  VIADD R8, R2.reuse, 0x60 ;  /* 0x0000006002087836 */ /* 0x040fe40000000000 */
        /* <DEDUP_REMOVED lines=13> */
.L_x_548:
[----:B------:R-:W-:Y:S02]  /*fc70*/  IMAD.MOV.U32 R13, RZ, RZ, R4 ;  /* 0x000000ffff0d7224 */ /* 0x000fe400078e0004 */
[----:B------:R-:W-:-:S07]  /*fc80*/  IMAD.MOV.U32 R6, RZ, RZ, R14 ;  /* 0x000000ffff067224 */ /* 0x000fce00078e000e */
[----:B------:R-:W-:Y:S05]  /*fc90*/  WARPSYNC.COLLECTIVE R15, `(.L_x_549) ;  /* 0x000000000f087348 */ /* 0x000fea0003c00000 */
[----:B------:R0:W1:Y:S02]  /*fca0*/  SHFL.IDX P6, R14, R13, R12, R11 ;  /* 0x0000000c0d0e7389 */ /* 0x00006400000c000b */
[----:B01----:R-:W-:Y:S01]  /*fcb0*/  ENDCOLLECTIVE ;  /* 0x000000000000791b */ /* 0x003fe20003800000 */
.L_x_549:
[----:B------:R-:W-:Y:S01]  /*fcc0*/  ULDC.64 UR4, c[0x0][0x208] ;  /* 0x0000820000047ab9 */ /* 0x000fe20000000a00 */
[----:B------:R-:W-:Y:S02]  /*fcd0*/  IMAD.MOV.U32 R13, RZ, RZ, R0 ;  /* 0x000000ffff0d7224 */ /* 0x000fe400078e0000 */
[----:B------:R-:W-:Y:S02]  /*fce0*/  IMAD.MOV.U32 R12, RZ, RZ, 0x4 ;  /* 0x00000004ff0c7424 */ /* 0x000fe400078e00ff */
[----:B------:R-:W-:-:S05]  /*fcf0*/  IMAD.MOV.U32 R5, RZ, RZ, R14 ;  /* 0x000000ffff057224 */ /* 0x000fca00078e000e */
[----:B------:R-:W-:-:S05]  /*fd00*/  @!P3 LEA R5, P4, R17, R5, 0x1 ;  /* 0x000000051105b211 */ /* 0x000fca00078808ff */
[----:B------:R-:W-:-:S04]  /*fd10*/  @!P3 IMAD.X R6, RZ, RZ, R6, P4 ;  /* 0x000000ffff06b224 */ /* 0x000fc800020e0606 */
        /* <DEDUP_REMOVED lines=13> */
.L_x_550:
[----:B------:R-:W-:Y:S02]  /*fdf0*/  IMAD.MOV.U32 R13, RZ, RZ, R4 ;  /* 0x000000ffff0d7224 */ /* 0x000fe400078e0004 */
[----:B------:R-:W-:-:S07]  /*fe00*/  IMAD.MOV.U32 R6, RZ, RZ, R14 ;  /* 0x000000ffff067224 */ /* 0x000fce00078e000e */
[----:B------:R-:W-:Y:S05]  /*fe10*/  WARPSYNC.COLLECTIVE R15, `(.L_x_551) ;  /* 0x000000000f087348 */ /* 0x000fea0003c00000 */
[----:B------:R0:W1:Y:S02]  /*fe20*/  SHFL.IDX P6, R14, R13, R12, R11 ;  /* 0x0000000c0d0e7389 */ /* 0x00006400000c000b */
[----:B01----:R-:W-:Y:S01]  /*fe30*/  ENDCOLLECTIVE ;  /* 0x000000000000791b */ /* 0x003fe20003800000 */
.L_x_551:
        /* <DEDUP_REMOVED lines=19> */
.L_x_552:
[----:B------:R-:W-:Y:S02]  /*ff70*/  IMAD.MOV.U32 R13, RZ, RZ, R4 ;  /* 0x000000ffff0d7224 */ /* 0x000fe400078e0004 */
[----:B------:R-:W-:-:S07]  /*ff80*/  IMAD.MOV.U32 R6, RZ, RZ, R14 ;  /* 0x000000ffff067224 */ /* 0x000fce00078e000e */
[----:B------:R-:W-:Y:S05]  /*ff90*/  WARPSYNC.COLLECTIVE R15, `(.L_x_553) ;  /* 0x000000000f087348 */ /* 0x000fea0003c00000 */
[----:B------:R0:W1:Y:S02]  /*ffa0*/  SHFL.IDX P6, R14, R13, R12, R11 ;  /* 0x0000000c0d0e7389 */ /* 0x00006400000c000b */
[----:B01----:R-:W-:Y:S01]  /*ffb0*/  ENDCOLLECTIVE ;  /* 0x000000000000791b */ /* 0x003fe20003800000 */
.L_x_553:
[----:B------:R-:W-:Y:S01]  /*ffc0*/  ULDC.64 UR4, c[0x0][0x208] ;  /* 0x0000820000047ab9 */ /* 0x000fe20000000a00 */
[----:B------:R-:W-:Y:S02]  /*ffd0*/  IMAD.MOV.U32 R13, RZ, RZ, R0 ;  /* 0x000000ffff0d7224 */ /* 0x000fe400078e0000 */
[----:B------:R-:W-:Y:S02]  /*ffe0*/  IMAD.MOV.U32 R12, RZ, RZ, 0x6 ;  /* 0x00000006ff0c7424 */ /* 0x000fe400078e00ff */
[----:B------:R-:W-:-:S05]  /*fff0*/  IMAD.MOV.U32 R5, RZ, RZ, R14 ;  /* 0x000000ffff057224 */ /* 0x000fca00078e000e */
[----:B------:R-:W-:-:S05]  /*10000*/  @!P3 LEA R5, P4, R17, R5, 0x1 ;  /* 0x000000051105b211 */ /* 0x000fca00078808ff */
[----:B------:R-:W-:Y:S01]  /*10010*/  @!P3 IMAD.X R6, RZ, RZ, R6, P4 ;  /* 0x000000ffff06b224 */ /* 0x000fe200020e0606 */
[----:B------:R-:W-:-:S03]  /*10020*/  ISETP.GE.AND P4, PT, R8, R3, PT ;  /* 0x000000030800720c */ /* 0x000fc60003f86270 */
[----:B------:R-:W-:Y:S02]  /*10030*/  @!P3 IMAD.MOV.U32 R7, RZ, RZ, R6 ;  /* 0x000000ffff07b224 */ /* 0x000fe400078e0006 */
[----:B------:R-:W-:-:S05]  /*10040*/  @!P3 IMAD.MOV.U32 R6, RZ, RZ, R5 ;  /* 0x000000ffff06b224 */ /* 0x000fca00078e0005 */
[----:B------:R-:W-:Y:S01]  /*10050*/  @!PT LDS RZ, [RZ] ;  /* 0x00000000fffff984 */ /* 0x000fe20000000800 */
[----:B------:R-:W-:Y:S01]  /*10060*/  @!PT LDS RZ, [RZ] ;  /* 0x00000000fffff984 */ /* 0x000fe20000000800 */
[----:B------:R-:W-:Y:S01]  /*10070*/  @!PT LDS RZ, [RZ] ;  /* 0x00000000fffff984 */ /* 0x000fe20000000800 */
[----:B------:R0:W-:Y:S04]  /*10080*/  @!P3 LDGSTS.E.BYPASS.LTC128B.128 [R10+0x12c00], desc[UR4][R6.64], !P2 ;  /* 0x12c00000060abfae */ /* 0x0001e8000d101d44 */
[----:B------:R0:W-:Y:S04]  /*10090*/  @!P3 LDGSTS.E.BYPASS.LTC128B.128 [R10+0x16c00], desc[UR4][R6.64+0x80], !P1 ;  /* 0x16c00080060abfae */ /* 0x0001e8000c901d44 */
[----:B------:R0:W-:Y:S02]  /*100a0*/  @!P3 LDGSTS.E.BYPASS.LTC128B.128 [R10+0x1ac00], desc[UR4][R6.64+0x100], !P0 ;  /* 0x1ac00100060abfae */ /* 0x0001e4000c101d44 */
[----:B0-----:R-:W-:Y:S05]  /*100b0*/  WARPSYNC.COLLECTIVE R15, `(.L_x_554) ;  /* 0x000000000f087348 */ /* 0x001fea0003c00000 */
[----:B------:R1:W2:Y:S02]  /*100c0*/  SHFL.IDX P6, R14, R13, R12, R11 ;  /* 0x0000000c0d0e7389 */ /* 0x0002a400000c000b */
[----:B012---:R-:W-:Y:S01]  /*100d0*/  ENDCOLLECTIVE ;  /* 0x000000000000791b */ /* 0x007fe20003800000 */
.L_x_554:
[----:B------:R-:W-:Y:S02]  /*100e0*/  IMAD.MOV.U32 R13, RZ, RZ, R4 ;  /* 0x000000ffff0d7224 */ /* 0x000fe400078e0004 */
[----:B------:R-:W-:-:S07]  /*100f0*/  IMAD.MOV.U32 R6, RZ, RZ, R14 ;  /* 0x000000ffff067224 */ /* 0x000fce00078e000e */
[----:B------:R-:W-:Y:S05]  /*10100*/  WARPSYNC.COLLECTIVE R15, `(.L_x_555) ;  /* 0x000000000f087348 */ /* 0x000fea0003c00000 */
[----:B------:R0:W1:Y:S02]  /*10110*/  SHFL.IDX P6, R14, R13, R12, R11 ;  /* 0x0000000c0d0e7389 */ /* 0x00006400000c000b */
[----:B01----:R-:W-:Y:S01]  /*10120*/  ENDCOLLECTIVE ;  /* 0x000000000000791b */ /* 0x003fe20003800000 */
.L_x_555:
[----:B------:R-:W-:Y:S01]  /*10130*/  ULDC.64 UR4, c[0x0][0x208] ;  /* 0x0000820000047ab9 */ /* 0x000fe20000000a00 */
[----:B------:R-:W-:Y:S02]  /*10140*/  IMAD.MOV.U32 R13, RZ, RZ, R0 ;  /* 0x000000ffff0d7224 */ /* 0x000fe400078e0000 */
[----:B------:R-:W-:Y:S02]  /*10150*/  IMAD.MOV.U32 R12, RZ, RZ, 0x7 ;  /* 0x00000007ff0c7424 */ /* 0x000fe400078e00ff */
[----:B------:R-:W-:-:S05]  /*10160*/  IMAD.MOV.U32 R5, RZ, RZ, R14 ;  /* 0x000000ffff057224 */ /* 0x000fca00078e000e */
[----:B------:R-:W-:-:S05]  /*10170*/  @!P4 LEA R5, P3, R17, R5, 0x1 ;  /* 0x000000051105c211 */ /* 0x000fca00078608ff */
[----:B------:R-:W-:-:S04]  /*10180*/  @!P4 IMAD.X R6, RZ, RZ, R6, P3 ;  /* 0x000000ffff06c224 */ /* 0x000fc800018e0606 */
        /* <DEDUP_REMOVED lines=11> */
.L_x_556:
[----:B------:R-:W-:Y:S02]  /*10240*/  IMAD.MOV.U32 R13, RZ, RZ, R4 ;  /* 0x000000ffff0d7224 */ /* 0x000fe400078e0004 */
[----:B------:R-:W-:-:S07]  /*10250*/  IMAD.MOV.U32 R0, RZ, RZ, R14 ;  /* 0x000000ffff007224 */ /* 0x000fce00078e000e */
[----:B------:R-:W-:Y:S05]  /*10260*/  WARPSYNC.COLLECTIVE R15, `(.L_x_557) ;  /* 0x000000000f087348 */ /* 0x000fea0003c00000 */
[----:B------:R0:W1:Y:S02]  /*10270*/  SHFL.IDX P6, R14, R13, R12, R11 ;  /* 0x0000000c0d0e7389 */ /* 0x00006400000c000b */
[----:B01----:R-:W-:Y:S01]  /*10280*/  ENDCOLLECTIVE ;  /* 0x000000000000791b */ /* 0x003fe20003800000 */
.L_x_557:
[----:B------:R-:W-:Y:S01]  /*10290*/  IMAD.MOV.U32 R4, RZ, RZ, R14 ;  /* 0x000000ffff047224 */ /* 0x000fe200078e000e */
[----:B------:R-:W-:Y:S06]  /*102a0*/  BRA `(.L_x_558) ;  /* 0xffffffb400e47947 */ /* 0x000fec000383ffff */
.L_x_444:
[----:B0-----:R-:W2:Y:S02]  /*102b0*/  LDL R2, [R1+0x4] ;  /* 0x0000040001027983 */ /* 0x001ea40000100800 */
[----:B--2---:R0:W1:Y:S02]  /*102c0*/  SYNCS.PHASECHK.TRANS64.TRYWAIT P0, [R2+URZ+0x34820], R0 ;  /* 0x03482000020075a7 */ /* 0x004064000800017f */
[----:B-1----:R-:W-:Y:S05]  /*102d0*/  @!P0 NANOSLEEP.SYNCS 0x989680 ;  /* 0x009896800000895d */ /* 0x002fea0003900000 */
[----:B------:R-:W1:Y:S02]  /*102e0*/  @!P0 SYNCS.PHASECHK.TRANS64 P0, [R2+URZ+0x34820], R0 ;  /* 0x03482000020085a7 */ /* 0x000e64000800007f */
[----:B-1----:R-:W-:Y:S05]  /*102f0*/  @!P0 BRA `(.L_x_444) ;  /* 0xfffffffc00ec8947 */ /* 0x002fea000383ffff */
[----:B------:R-:W-:Y:S05]  /*10300*/  BRA `(.L_x_559) ;  /* 0xffffffb8006c7947 */ /* 0x000fea000383ffff */
.L_x_453:
[----:B-1----:R1:W2:Y:S02]  /*10310*/  SYNCS.PHASECHK.TRANS64.TRYWAIT P0, [R3+URZ+0x34840], R2 ;  /* 0x03484002030075a7 */ /* 0x0022a4000800017f */
[----:B--2---:R-:W-:Y:S05]  /*10320*/  @!P0 NANOSLEEP.SYNCS 0x989680 ;  /* 0x009896800000895d */ /* 0x004fea0003900000 */
[----:B------:R-:W2:Y:S02]  /*10330*/  @!P0 SYNCS.PHASECHK.TRANS64 P0, [R3+URZ+0x34840], R2 ;  /* 0x03484002030085a7 */ /* 0x000ea4000800007f */
[----:B--2---:R-:W-:Y:S05]  /*10340*/  @!P0 BRA `(.L_x_453) ;  /* 0xfffffffc00f08947 */ /* 0x004fea000383ffff */
[----:B------:R-:W-:Y:S05]  /*10350*/  BRA `(.L_x_560) ;  /* 0xffffffbc003c7947 */ /* 0x000fea000383ffff */
.L_x_460:
[----:B0-----:R0:W1:Y:S02]  /*10360*/  SYNCS.PHASECHK.TRANS64.TRYWAIT P0, [R3+URZ+0x60], R2 ;  /* 0x00006002030075a7 */ /* 0x001064000800017f */
[----:B-1----:R-:W-:Y:S05]  /*10370*/  @!P0 NANOSLEEP.SYNCS 0x989680 ;  /* 0x009896800000895d */ /* 0x002fea0003900000 */
[----:B------:R-:W1:Y:S02]  /*10380*/  @!P0 SYNCS.PHASECHK.TRANS64 P0, [R3+URZ+0x60], R2 ;  /* 0x00006002030085a7 */ /* 0x000e64000800007f */
[----:B-1----:R-:W-:Y:S05]  /*10390*/  @!P0 BRA `(.L_x_460) ;  /* 0xfffffffc00f08947 */ /* 0x002fea000383ffff */
[----:B------:R-:W-:Y:S05]  /*103a0*/  BRA `(.L_x_561) ;  /* 0xffffffc000547947 */ /* 0x000fea000383ffff */
.L_x_469:
[----:B---3--:R3:W4:Y:S02]  /*103b0*/  SYNCS.PHASECHK.TRANS64.TRYWAIT P0, [R3+URZ+0x34840], R2 ;  /* 0x03484002030075a7 */ /* 0x008724000800017f */
[----:B----4-:R-:W-:Y:S05]  /*103c0*/  @!P0 NANOSLEEP.SYNCS 0x989680 ;  /* 0x009896800000895d */ /* 0x010fea0003900000 */
[----:B------:R-:W4:Y:S02]  /*103d0*/  @!P0 SYNCS.PHASECHK.TRANS64 P0, [R3+URZ+0x34840], R2 ;  /* 0x03484002030085a7 */ /* 0x000f24000800007f */
[----:B----4-:R-:W-:Y:S05]  /*103e0*/  @!P0 BRA `(.L_x_469) ;  /* 0xfffffffc00f08947 */ /* 0x010fea000383ffff */
[----:B------:R-:W-:Y:S05]  /*103f0*/  BRA `(.L_x_562) ;  /* 0xffffffc800007947 */ /* 0x000fea000383ffff */
.L_x_476:
[----:B--2---:R2:W3:Y:S02]  /*10400*/  SYNCS.PHASECHK.TRANS64.TRYWAIT P0, [R2+URZ+0x60], R3 ;  /* 0x00006003020075a7 */ /* 0x0044e4000800017f */
[----:B---3--:R-:W-:Y:S05]  /*10410*/  @!P0 NANOSLEEP.SYNCS 0x989680 ;  /* 0x009896800000895d */ /* 0x008fea0003900000 */
[----:B------:R-:W3:Y:S02]  /*10420*/  @!P0 SYNCS.PHASECHK.TRANS64 P0, [R2+URZ+0x60], R3 ;  /* 0x00006003020085a7 */ /* 0x000ee4000800007f */
[----:B---3--:R-:W-:Y:S05]  /*10430*/  @!P0 BRA `(.L_x_476) ;  /* 0xfffffffc00f08947 */ /* 0x008fea000383ffff */
[----:B------:R-:W-:Y:S05]  /*10440*/  BRA `(.L_x_563) ;  /* 0xffffffcc00187947 */ /* 0x000fea000383ffff */
.L_x_485:
[----:B----4-:R4:W0:Y:S02]  /*10450*/  SYNCS.PHASECHK.TRANS64.TRYWAIT P0, [R2+URZ+0x34840], R3 ;  /* 0x03484003020075a7 */ /* 0x010824000800017f */
[----:B0-----:R-:W-:Y:S05]  /*10460*/  @!P0 NANOSLEEP.SYNCS 0x989680 ;  /* 0x009896800000895d */ /* 0x001fea0003900000 */
[----:B------:R-:W0:Y:S02]  /*10470*/  @!P0 SYNCS.PHASECHK.TRANS64 P0, [R2+URZ+0x34840], R3 ;  /* 0x03484003020085a7 */ /* 0x000e24000800007f */
[----:B0-----:R-:W-:Y:S05]  /*10480*/  @!P0 BRA `(.L_x_485) ;  /* 0xfffffffc00f08947 */ /* 0x001fea000383ffff */
[----:B------:R-:W-:Y:S05]  /*10490*/  BRA `(.L_x_564) ;  /* 0xffffffd000907947 */ /* 0x000fea000383ffff */
.L_x_492:
[----:B--2---:R2:W3:Y:S02]  /*104a0*/  SYNCS.PHASECHK.TRANS64.TRYWAIT P0, [R2+URZ+0x60], R5 ;  /* 0x00006005020075a7 */ /* 0x0044e4000800017f */
[----:B---3--:R-:W-:Y:S05]  /*104b0*/  @!P0 NANOSLEEP.SYNCS 0x989680 ;  /* 0x009896800000895d */ /* 0x008fea0003900000 */
[----:B------:R-:W3:Y:S02]  /*104c0*/  @!P0 SYNCS.PHASECHK.TRANS64 P0, [R2+URZ+0x60], R5 ;  /* 0x00006005020085a7 */ /* 0x000ee4000800007f */
[----:B---3--:R-:W-:Y:S05]  /*104d0*/  @!P0 BRA `(.L_x_492) ;  /* 0xfffffffc00f08947 */ /* 0x008fea000383ffff */
[----:B------:R-:W-:Y:S05]  /*104e0*/  BRA `(.L_x_565) ;  /* 0xffffffd400a87947 */ /* 0x000fea000383ffff */
.L_x_503:
[----:B0-----:R0:W2:Y:S02]  /*104f0*/  SYNCS.PHASECHK.TRANS64.TRYWAIT P0, [R0+URZ+0x34860], R2 ;  /* 0x03486002000075a7 */ /* 0x0010a4000800017f */
[----:B--2---:R-:W-:Y:S05]  /*10500*/  @!P0 NANOSLEEP.SYNCS 0x989680 ;  /* 0x009896800000895d */ /* 0x004fea0003900000 */
[----:B------:R-:W2:Y:S02]  /*10510*/  @!P0 SYNCS.PHASECHK.TRANS64 P0, [R0+URZ+0x34860], R2 ;  /* 0x03486002000085a7 */ /* 0x000ea4000800007f */
[----:B--2---:R-:W-:Y:S05]  /*10520*/  @!P0 BRA `(.L_x_503) ;  /* 0xfffffffc00f08947 */ /* 0x004fea000383ffff */
[----:B------:R-:W-:Y:S05]  /*10530*/  BRA `(.L_x_566) ;  /* 0xffffffdc00047947 */ /* 0x000fea000383ffff */
.L_x_510:
[----:B------:R-:W-:Y:S01]  /*10540*/  BSSY B0, `(.L_x_567) ;  /* 0x0000008000007945 */ /* 0x000fe20003800000 */
[----:B------:R-:W-:Y:S02]  /*10550*/  IMAD.MOV.U32 R13, RZ, RZ, R16 ;  /* 0x000000ffff0d7224 */ /* 0x000fe400078e0010 */
[----:B------:R-:W-:Y:S02]  /*10560*/  IMAD.MOV.U32 R12, RZ, RZ, RZ ;  /* 0x000000ffff0c7224 */ /* 0x000fe400078e00ff */
[----:B------:R-:W-:Y:S02]  /*10570*/  IMAD.MOV.U32 R11, RZ, RZ, 0x1f ;  /* 0x0000001fff0b7424 */ /* 0x000fe400078e00ff */
[----:B------:R-:W-:-:S07]  /*10580*/  IMAD.MOV.U32 R15, RZ, RZ, -0x1 ;  /* 0xffffffffff0f7424 */ /* 0x000fce00078e00ff */
[----:B-----5:R-:W-:Y:S05]  /*10590*/  WARPSYNC.COLLECTIVE R15, `(.L_x_568) ;  /* 0x000000000f087348 */ /* 0x020fea0003c00000 */
[----:B------:R0:W1:Y:S02]  /*105a0*/  SHFL.IDX P6, R14, R13, R12, R11 ;  /* 0x0000000c0d0e7389 */ /* 0x00006400000c000b */
[----:B01---5:R-:W-:Y:S01]  /*105b0*/  ENDCOLLECTIVE ;  /* 0x000000000000791b */ /* 0x023fe20003800000 */
.L_x_568:
[----:B------:R-:W-:Y:S05]  /*105c0*/  BSYNC B0 ;  /* 0x0000000000007941 */ /* 0x000fea0003800000 */
.L_x_567:
[----:B------:R-:W-:Y:S02]  /*105d0*/  IMAD.MOV.U32 R13, RZ, RZ, R16 ;  /* 0x000000ffff0d7224 */ /* 0x000fe400078e0010 */
[----:B------:R-:W-:Y:S02]  /*105e0*/  IMAD.MOV.U32 R12, RZ, RZ, 0x1 ;  /* 0x00000001ff0c7424 */ /* 0x000fe400078e00ff */
[----:B------:R-:W-:Y:S02]  /*105f0*/  IMAD.MOV.U32 R11, RZ, RZ, 0x1f ;  /* 0x0000001fff0b7424 */ /* 0x000fe400078e00ff */
[----:B------:R-:W-:Y:S02]  /*10600*/  IMAD.MOV.U32 R15, RZ, RZ, -0x1 ;  /* 0xffffffffff0f7424 */ /* 0x000fe400078e00ff */
[----:B------:R-:W-:Y:S02]  /*10610*/  IMAD.IADD R5, R19, 0x1, R7 ;  /* 0x0000000113057824 */ /* 0x000fe400078e0207 */
[----:B------:R-:W-:-:S07]  /*10620*/  IMAD.MOV.U32 R0, RZ, RZ, R14 ;  /* 0x000000ffff007224 */ /* 0x000fce00078e000e */
[----:B------:R-:W-:Y:S05]  /*10630*/  WARPSYNC.COLLECTIVE R15, `(.L_x_569) ;  /* 0x000000000f087348 */ /* 0x000fea0003c00000 */
[----:B------:R0:W1:Y:S02]  /*10640*/  SHFL.IDX P6, R14, R13, R12, R11 ;  /* 0x0000000c0d0e7389 */ /* 0x00006400000c000b */
[----:B01----:R-:W-:Y:S01]  /*10650*/  ENDCOLLECTIVE ;  /* 0x000000000000791b */ /* 0x003fe20003800000 */
.L_x_569:
[----:B------:R-:W-:Y:S01]  /*10660*/  ULDC UR4, c[0x0][0xc3c] ;  /* 0x00030f0000047ab9 */ /* 0x000fe20000000800 */
[----:B------:R-:W-:Y:S01]  /*10670*/  ULDC.64 UR6, c[0x0][0x208] ;  /* 0x0000820000067ab9 */ /* 0x000fe20000000a00 */
[----:B------:R-:W-:-:S13]  /*10680*/  ISETP.GE.OR P1, PT, R5, UR4, !P0 ;  /* 0x0000000405007c0c */ /* 0x000fda000c726670 */
[----:B------:R-:W0:Y:S01]  /*10690*/  @!P1 LDC.64 R2, c[0x0][0xc80] ;  /* 0x00032000ff029b82 */ /* 0x000e220000000a00 */
[----:B------:R-:W-:Y:S02]  /*106a0*/  IMAD.MOV.U32 R11, RZ, RZ, RZ ;  /* 0x000000ffff0b7224 */ /* 0x000fe400078e00ff */
[----:B------:R-:W-:Y:S02]  /*106b0*/  IMAD.MOV.U32 R4, RZ, RZ, R14 ;  /* 0x000000ffff047224 */ /* 0x000fe400078e000e */
[----:B0-----:R-:W-:-:S06]  /*106c0*/  @!P1 IMAD.WIDE R2, R5, 0x4, R2 ;  /* 0x0000000405029825 */ /* 0x001fcc00078e0202 */
[----:B------:R0:W2:Y:S01]  /*106d0*/  @!P1 LDG.E R3, desc[UR6][R2.64] ;  /* 0x0000000602039981 */ /* 0x0000a2000c1e1900 */
[C---:B------:R-:W-:Y:S02]  /*106e0*/  ISETP.GE.U32.AND P2, PT, R7.reuse, 0x2, PT ;  /* 0x000000020700780c */ /* 0x040fe40003f46070 */
[C---:B------:R-:W-:Y:S02]  /*106f0*/  ISETP.GE.U32.AND P3, PT, R7.reuse, 0x4, PT ;  /* 0x000000040700780c */ /* 0x040fe40003f66070 */
[C---:B------:R-:W-:Y:S02]  /*10700*/  ISETP.GE.U32.AND P4, PT, R7.reuse, 0x8, PT ;  /* 0x000000080700780c */ /* 0x040fe40003f86070 */
[C---:B------:R-:W-:Y:S01]  /*10710*/  ISETP.GE.U32.AND P5, PT, R7.reuse, 0x10, PT ;  /* 0x000000100700780c */ /* 0x040fe20003fa6070 */
[----:B0-----:R-:W-:Y:S02]  /*10720*/  IMAD.MOV.U32 R2, RZ, RZ, RZ ;  /* 0x000000ffff027224 */ /* 0x001fe400078e00ff */
[----:B--2---:R-:W-:Y:S01]  /*10730*/  @!P1 IMAD.MOV.U32 R2, RZ, RZ, R3 ;  /* 0x000000ffff029224 */ /* 0x004fe200078e0003 */
[----:B------:R-:W-:-:S03]  /*10740*/  ISETP.NE.AND P1, PT, R7, RZ, PT ;  /* 0x000000ff0700720c */ /* 0x000fc60003f25270 */
[----:B------:R-:W-:-:S10]  /*10750*/  IMAD.MOV.U32 R13, RZ, RZ, R2 ;  /* 0x000000ffff0d7224 */ /* 0x000fd400078e0002 */
[----:B------:R-:W-:Y:S05]  /*10760*/  WARPSYNC.COLLECTIVE R15, `(.L_x_570) ;  /* 0x000000000f087348 */ /* 0x000fea0003c00000 */
[----:B------:R0:W1:Y:S02]  /*10770*/  SHFL.UP P6, R14, R13, R12, R11 ;  /* 0x0400000c0d0e7389 */ /* 0x00006400000c000b */
[----:B01----:R-:W-:Y:S01]  /*10780*/  ENDCOLLECTIVE ;  /* 0x000000000000791b */ /* 0x003fe20003800000 */
.L_x_570:
[----:B------:R-:W-:Y:S02]  /*10790*/  IMAD.MOV.U32 R12, RZ, RZ, 0x2 ;  /* 0x00000002ff0c7424 */ /* 0x000fe400078e00ff */
[----:B------:R-:W-:-:S05]  /*107a0*/  IMAD.MOV.U32 R3, RZ, RZ, R14 ;  /* 0x000000ffff037224 */ /* 0x000fca00078e000e */
[----:B------:R-:W-:-:S05]  /*107b0*/  SEL R5, R3, RZ, P1 ;  /* 0x000000ff03057207 */ /* 0x000fca0000800000 */
[----:B------:R-:W-:-:S04]  /*107c0*/  IMAD.IADD R3, R2, 0x1, R5 ;  /* 0x0000000102037824 */ /* 0x000fc800078e0205 */
[----:B------:R-:W-:-:S07]  /*107d0*/  IMAD.MOV.U32 R13, RZ, RZ, R3 ;  /* 0x000000ffff0d7224 */ /* 0x000fce00078e0003 */
[----:B------:R-:W-:Y:S05]  /*107e0*/  WARPSYNC.COLLECTIVE R15, `(.L_x_571) ;  /* 0x000000000f087348 */ /* 0x000fea0003c00000 */
[----:B------:R0:W1:Y:S02]  /*107f0*/  SHFL.UP P6, R14, R13, R12, R11 ;  /* 0x0400000c0d0e7389 */ /* 0x00006400000c000b */
[----:B01----:R-:W-:Y:S01]  /*10800*/  ENDCOLLECTIVE ;  /* 0x000000000000791b */ /* 0x003fe20003800000 */
.L_x_571:
        /* <DEDUP_REMOVED lines=8> */
.L_x_572:
        /* <DEDUP_REMOVED lines=8> */
.L_x_573:
        /* <DEDUP_REMOVED lines=8> */
.L_x_574:
[----:B------:R-:W-:Y:S02]  /*10990*/  IMAD.MOV.U32 R12, RZ, RZ, 0x1f ;  /* 0x0000001fff0c7424 */ /* 0x000fe400078e00ff */
[----:B------:R-:W-:Y:S02]  /*109a0*/  IMAD.MOV.U32 R11, RZ, RZ, 0x1f ;  /* 0x0000001fff0b7424 */ /* 0x000fe400078e00ff */
[----:B------:R-:W-:-:S05]  /*109b0*/  IMAD.MOV.U32 R5, RZ, RZ, R14 ;  /* 0x000000ffff057224 */ /* 0x000fca00078e000e */
[----:B------:R-:W-:-:S05]  /*109c0*/  SEL R5, R5, RZ, P5 ;  /* 0x000000ff05057207 */ /* 0x000fca0002800000 */
[----:B------:R-:W-:-:S04]  /*109d0*/  IMAD.IADD R3, R3, 0x1, R5 ;  /* 0x0000000103037824 */ /* 0x000fc800078e0205 */
[----:B------:R-:W-:-:S07]  /*109e0*/  IMAD.MOV.U32 R13, RZ, RZ, R3 ;  /* 0x000000ffff0d7224 */ /* 0x000fce00078e0003 */
[----:B------:R-:W-:Y:S05]  /*109f0*/  WARPSYNC.COLLECTIVE R15, `(.L_x_575) ;  /* 0x000000000f087348 */ /* 0x000fea0003c00000 */
[----:B------:R0:W1:Y:S02]  /*10a00*/  SHFL.IDX P6, R14, R13, R12, R11 ;  /* 0x0000000c0d0e7389 */ /* 0x00006400000c000b */
[----:B01----:R-:W-:Y:S01]  /*10a10*/  ENDCOLLECTIVE ;  /* 0x000000000000791b */ /* 0x003fe20003800000 */
.L_x_575:
[----:B------:R-:W-:Y:S01]  /*10a20*/  IMAD.MOV.U32 R6, RZ, RZ, R14 ;  /* 0x000000ffff067224 */ /* 0x000fe200078e000e */
[----:B------:R-:W-:Y:S06]  /*10a30*/  BRA `(.L_x_576) ;  /* 0xffffffdc00887947 */ /* 0x000fec000383ffff */
.L_x_515:
[----:B------:R-:W-:Y:S01]  /*10a40*/  BSSY B0, `(.L_x_577) ;  /* 0x0000008000007945 */ /* 0x000fe20003800000 */
[----:B-----5:R-:W-:Y:S02]  /*10a50*/  IMAD.MOV.U32 R13, RZ, RZ, R2 ;  /* 0x000000ffff0d7224 */ /* 0x020fe400078e0002 */
[----:B------:R-:W-:Y:S02]  /*10a60*/  IMAD.MOV.U32 R12, RZ, RZ, 0x1 ;  /* 0x00000001ff0c7424 */ /* 0x000fe400078e00ff */
[----:B------:R-:W-:Y:S02]  /*10a70*/  IMAD.MOV.U32 R11, RZ, RZ, RZ ;  /* 0x000000ffff0b7224 */ /* 0x000fe400078e00ff */
[----:B------:R-:W-:-:S07]  /*10a80*/  IMAD.MOV.U32 R15, RZ, RZ, -0x1 ;  /* 0xffffffffff0f7424 */ /* 0x000fce00078e00ff */
[----:B0-----:R-:W-:Y:S05]  /*10a90*/  WARPSYNC.COLLECTIVE R15, `(.L_x_578) ;  /* 0x000000000f087348 */ /* 0x001fea0003c00000 */
[----:B------:R1:W2:Y:S02]  /*10aa0*/  SHFL.UP P6, R14, R13, R12, R11 ;  /* 0x0400000c0d0e7389 */ /* 0x0002a400000c000b */
[----:B012---:R-:W-:Y:S01]  /*10ab0*/  ENDCOLLECTIVE ;  /* 0x000000000000791b */ /* 0x007fe20003800000 */
.L_x_578:
[----:B------:R-:W-:Y:S05]  /*10ac0*/  BSYNC B0 ;  /* 0x0000000000007941 */ /* 0x000fea0003800000 */
.L_x_577:
[----:B------:R-:W-:Y:S01]  /*10ad0*/  SEL R3, R14, RZ, P1 ;  /* 0x000000ff0e037207 */ /* 0x000fe20000800000 */
[----:B------:R-:W-:Y:S02]  /*10ae0*/  IMAD.MOV.U32 R12, RZ, RZ, 0x2 ;  /* 0x00000002ff0c7424 */ /* 0x000fe400078e00ff */
[----:B------:R-:W-:Y:S02]  /*10af0*/  IMAD.MOV.U32 R11, RZ, RZ, RZ ;  /* 0x000000ffff0b7224 */ /* 0x000fe400078e00ff */
[----:B------:R-:W-:Y:S02]  /*10b00*/  IMAD.IADD R3, R2, 0x1, R3 ;  /* 0x0000000102037824 */ /* 0x000fe400078e0203 */
[----:B------:R-:W-:Y:S02]  /*10b10*/  IMAD.MOV.U32 R15, RZ, RZ, -0x1 ;  /* 0xffffffffff0f7424 */ /* 0x000fe400078e00ff */
[----:B------:R-:W-:-:S07]  /*10b20*/  IMAD.MOV.U32 R13, RZ, RZ, R3 ;  /* 0x000000ffff0d7224 */ /* 0x000fce00078e0003 */
[----:B------:R-:W-:Y:S05]  /*10b30*/  WARPSYNC.COLLECTIVE R15, `(.L_x_579) ;  /* 0x000000000f087348 */ /* 0x000fea0003c00000 */
[----:B------:R0:W1:Y:S02]  /*10b40*/  SHFL.UP P6, R14, R13, R12, R11 ;  /* 0x0400000c0d0e7389 */ /* 0x00006400000c000b */
[----:B01----:R-:W-:Y:S01]  /*10b50*/  ENDCOLLECTIVE ;  /* 0x000000000000791b */ /* 0x003fe20003800000 */
.L_x_579:
        /* <DEDUP_REMOVED lines=8> */
.L_x_580:
        /* <DEDUP_REMOVED lines=8> */
.L_x_581:
        /* <DEDUP_REMOVED lines=8> */
.L_x_582:
        /* <DEDUP_REMOVED lines=9> */
.L_x_583:
[----:B------:R-:W-:Y:S01]  /*10d70*/  IMAD.MOV.U32 R6, RZ, RZ, R14 ;  /* 0x000000ffff067224 */ /* 0x000fe200078e000e */
[----:B------:R-:W-:Y:S06]  /*10d80*/  BRA `(.L_x_584) ;  /* 0xffffffdc00547947 */ /* 0x000fec000383ffff */
.L_x_517:
[----:B------:R-:W-:Y:S01]  /*10d90*/  BSSY B0, `(.L_x_585) ;  /* 0x0000006000007945 */ /* 0x000fe20003800000 */
[----:B------:R-:W-:Y:S01]  /*10da0*/  PLOP3.LUT P6, PT, P6, PT, PT, 0x8, 0x0 ;  /* 0x000000000000781c */ /* 0x000fe200037ce170 */
[----:B------:R-:W-:-:S12]  /*10db0*/  IMAD.MOV.U32 R15, RZ, RZ, -0x1 ;  /* 0xffffffffff0f7424 */ /* 0x000fd800078e00ff */
[----:B0----5:R-:W-:Y:S05]  /*10dc0*/  WARPSYNC.COLLECTIVE R15, `(.L_x_586) ;  /* 0x000000000f087348 */ /* 0x021fea0003c00000 */
[----:B------:R-:W-:Y:S01]  /*10dd0*/  VOTE.ANY R14, PT, P6 ;  /* 0x00000000000e7806 */ /* 0x000fe200030e0100 */
[----:B0----5:R-:W-:Y:S06]  /*10de0*/  ENDCOLLECTIVE ;  /* 0x000000000000791b */ /* 0x021fec0003800000 */
.L_x_586:
[----:B------:R-:W-:Y:S05]  /*10df0*/  BSYNC B0 ;  /* 0x0000000000007941 */ /* 0x000fea0003800000 */
.L_x_585:
[----:B------:R-:W-:Y:S02]  /*10e00*/  IMAD.MOV.U32 R5, RZ, RZ, R14 ;  /* 0x000000ffff057224 */ /* 0x000fe400078e000e */
[----:B------:R-:W-:Y:S02]  /*10e10*/  IMAD.MOV.U32 R13, RZ, RZ, R2 ;  /* 0x000000ffff0d7224 */ /* 0x000fe400078e0002 */
[----:B------:R-:W0:Y:S01]  /*10e20*/  POPC R4, R5 ;  /* 0x0000000500047309 */ /* 0x000e220000000000 */
[----:B------:R-:W-:Y:S02]  /*10e30*/  IMAD.MOV.U32 R11, RZ, RZ, 0x1f ;  /* 0x0000001fff0b7424 */ /* 0x000fe400078e00ff */
[----:B------:R-:W-:Y:S02]  /*10e40*/  IMAD.MOV.U32 R15, RZ, RZ, -0x1 ;  /* 0xffffffffff0f7424 */ /* 0x000fe400078e00ff */
[----:B0-----:R-:W-:-:S07]  /*10e50*/  IMAD.MOV.U32 R12, RZ, RZ, R4 ;  /* 0x000000ffff0c7224 */ /* 0x001fce00078e0004 */
[----:B------:R-:W-:Y:S05]  /*10e60*/  WARPSYNC.COLLECTIVE R15, `(.L_x_587) ;  /* 0x000000000f087348 */ /* 0x000fea0003c00000 */
[----:B------:R0:W1:Y:S02]  /*10e70*/  SHFL.IDX P6, R14, R13, R12, R11 ;  /* 0x0000000c0d0e7389 */ /* 0x00006400000c000b */
[----:B01----:R-:W-:Y:S01]  /*10e80*/  ENDCOLLECTIVE ;  /* 0x000000000000791b */ /* 0x003fe20003800000 */
.L_x_587:
[----:B------:R-:W-:Y:S01]  /*10e90*/  IMAD.MOV.U32 R17, RZ, RZ, R14 ;  /* 0x000000ffff117224 */ /* 0x000fe200078e000e */
[----:B------:R-:W-:Y:S06]  /*10ea0*/  BRA `(.L_x_588) ;  /* 0xffffffdc00447947 */ /* 0x000fec000383ffff */
.L_x_519:
[----:B------:R-:W-:Y:S01]  /*10eb0*/  BSSY B0, `(.L_x_589) ;  /* 0x0000007000007945 */ /* 0x000fe20003800000 */
[----:B------:R-:W-:Y:S02]  /*10ec0*/  IMAD.MOV.U32 R13, RZ, RZ, R3 ;  /* 0x000000ffff0d7224 */ /* 0x000fe400078e0003 */
[----:B------:R-:W-:Y:S02]  /*10ed0*/  IMAD.MOV.U32 R11, RZ, RZ, 0x1f ;  /* 0x0000001fff0b7424 */ /* 0x000fe400078e00ff */
[----:B------:R-:W-:-:S07]  /*10ee0*/  IMAD.MOV.U32 R15, RZ, RZ, -0x1 ;  /* 0xffffffffff0f7424 */ /* 0x000fce00078e00ff */
[----:B0-2--5:R-:W-:Y:S05]  /*10ef0*/  WARPSYNC.COLLECTIVE R15, `(.L_x_590) ;  /* 0x000000000f087348 */ /* 0x025fea0003c00000 */
[----:B------:R1:W3:Y:S02]  /*10f00*/  SHFL.IDX P6, R14, R13, R12, R11 ;  /* 0x0000000c0d0e7389 */ /* 0x0002e400000c000b */
[----:B0123-5:R-:W-:Y:S01]  /*10f10*/  ENDCOLLECTIVE ;  /* 0x000000000000791b */ /* 0x02ffe20003800000 */
.L_x_590:
[----:B------:R-:W-:Y:S05]  /*10f20*/  BSYNC B0 ;  /* 0x0000000000007941 */ /* 0x000fea0003800000 */
.L_x_589:
[----:B------:R-:W-:Y:S01]  /*10f30*/  IMAD.MOV.U32 R2, RZ, RZ, R14 ;  /* 0x000000ffff027224 */ /* 0x000fe200078e000e */
[----:B------:R-:W-:Y:S06]  /*10f40*/  BRA `(.L_x_518) ;  /* 0xffffffdc00387947 */ /* 0x000fec000383ffff */
.L_x_523:
[----:B0-----:R0:W2:Y:S02]  /*10f50*/  SYNCS.PHASECHK.TRANS64.TRYWAIT P0, [R0+URZ+0x34820], R3 ;  /* 0x03482003000075a7 */ /* 0x0010a4000800017f */
[----:B--2---:R-:W-:Y:S05]  /*10f60*/  @!P0 NANOSLEEP.SYNCS 0x989680 ;  /* 0x009896800000895d */ /* 0x004fea0003900000 */
[----:B------:R-:W2:Y:S02]  /*10f70*/  @!P0 SYNCS.PHASECHK.TRANS64 P0, [R0+URZ+0x34820], R3 ;  /* 0x03482003000085a7 */ /* 0x000ea4000800007f */
[----:B--2---:R-:W-:Y:S05]  /*10f80*/  @!P0 BRA `(.L_x_523) ;  /* 0xfffffffc00f08947 */ /* 0x004fea000383ffff */
[----:B------:R-:W-:Y:S05]  /*10f90*/  BRA `(.L_x_591) ;  /* 0xffffffe0002c7947 */ /* 0x000fea000383ffff */
.L_x_524:
        /* <DEDUP_REMOVED lines=8> */
[----:B01--45:R-:W-:Y:S05]  /*11020*/  WARPSYNC.COLLECTIVE R15, `(.L_x_593) ;  /* 0x000000000f087348 */ /* 0x033fea0003c00000 */
[----:B------:R2:W3:Y:S02]  /*11030*/  SHFL.IDX P6, R14, R13, R12, R11 ;  /* 0x0000000c0d0e7389 */ /* 0x0004e400000c000b */
[----:B012345:R-:W-:Y:S01]  /*11040*/  ENDCOLLECTIVE ;  /* 0x000000000000791b */ /* 0x03ffe20003800000 */
.L_x_593:
[----:B------:R-:W-:Y:S05]  /*11050*/  BSYNC B0 ;  /* 0x0000000000007941 */ /* 0x000fea0003800000 */
.L_x_592:
[----:B------:R-:W-:Y:S05]  /*11060*/  BRA `(.L_x_594) ;  /* 0xffffffe000147947 */ /* 0x000fea000383ffff */
.L_x_527:
[----:B------:R-:W-:Y:S01]  /*11070*/  BSSY B1, `(.L_x_595) ;  /* 0x0000006000017945 */ /* 0x000fe20003800000 */
[----:B------:R-:W-:-:S07]  /*11080*/  IMAD.MOV.U32 R15, RZ, RZ, -0x1 ;  /* 0xffffffffff0f7424 */ /* 0x000fce00078e00ff */
[----:B012-45:R-:W-:Y:S05]  /*11090*/  WARPSYNC.COLLECTIVE R15, `(.L_x_596) ;  /* 0x000000000f0c7348 */ /* 0x037fea0003c00000 */
[----:B------:R-:W-:Y:S02]  /*110a0*/  ELECT P6, UR62, PT ;  /* 0x00000000003e782f */ /* 0x000fe400038c0000 */
[----:B------:R-:W-:Y:S01]  /*110b0*/  MOV R14, UR62 ;  /* 0x0000003e000e7c02 */ /* 0x000fe20008000f00 */
[----:B012-45:R-:W-:Y:S10]  /*110c0*/  ENDCOLLECTIVE ;  /* 0x000000000000791b */ /* 0x037ff40003800000 */
.L_x_596:
[----:B------:R-:W-:Y:S05]  /*110d0*/  BSYNC B1 ;  /* 0x0000000000017941 */ /* 0x000fea0003800000 */
.L_x_595:
[----:B------:R-:W-:Y:S05]  /*110e0*/  BRA `(.L_x_597) ;  /* 0xffffffe0000c7947 */ /* 0x000fea000383ffff */
.L_x_529:
[----:B0-----:R0:W1:Y:S02]  /*110f0*/  SYNCS.PHASECHK.TRANS64.TRYWAIT P0, [R6+URZ], R5 ;  /* 0x00000005060075a7 */ /* 0x001064000800017f */
[----:B-1----:R-:W-:Y:S05]  /*11100*/  @!P0 NANOSLEEP.SYNCS 0x989680 ;  /* 0x009896800000895d */ /* 0x002fea0003900000 */
[----:B------:R-:W1:Y:S02]  /*11110*/  @!P0 SYNCS.PHASECHK.TRANS64 P0, [R6+URZ], R5 ;  /* 0x00000005060085a7 */ /* 0x000e64000800007f */
[----:B-1----:R-:W-:Y:S05]  /*11120*/  @!P0 BRA `(.L_x_529) ;  /* 0xfffffffc00f08947 */ /* 0x002fea000383ffff */
[----:B------:R-:W-:Y:S05]  /*11130*/  BRA `(.L_x_598) ;  /* 0xffffffe000507947 */ /* 0x000fea000383ffff */
.L_x_530:
[----:B-1----:R1:W2:Y:S02]  /*11140*/  SYNCS.PHASECHK.TRANS64.TRYWAIT P0, [R7+URZ], R2 ;  /* 0x00000002070075a7 */ /* 0x0022a4000800017f */
[----:B--2---:R-:W-:Y:S05]  /*11150*/  @!P0 NANOSLEEP.SYNCS 0x989680 ;  /* 0x009896800000895d */ /* 0x004fea0003900000 */
[----:B------:R-:W2:Y:S02]  /*11160*/  @!P0 SYNCS.PHASECHK.TRANS64 P0, [R7+URZ], R2 ;  /* 0x00000002070085a7 */ /* 0x000ea4000800007f */
[----:B--2---:R-:W-:Y:S05]  /*11170*/  @!P0 BRA `(.L_x_530) ;  /* 0xfffffffc00f08947 */ /* 0x004fea000383ffff */
[----:B------:R-:W-:Y:S05]  /*11180*/  BRA `(.L_x_599) ;  /* 0xffffffe000447947 */ /* 0x000fea000383ffff */
.L_x_532:
[----:B--2---:R2:W3:Y:S02]  /*11190*/  SYNCS.PHASECHK.TRANS64.TRYWAIT P0, [R4+URZ], R5 ;  /* 0x00000005040075a7 */ /* 0x0044e4000800017f */
[----:B---3--:R-:W-:Y:S05]  /*111a0*/  @!P0 NANOSLEEP.SYNCS 0x989680 ;  /* 0x009896800000895d */ /* 0x008fea0003900000 */
[----:B------:R-:W3:Y:S02]  /*111b0*/  @!P0 SYNCS.PHASECHK.TRANS64 P0, [R4+URZ], R5 ;  /* 0x00000005040085a7 */ /* 0x000ee4000800007f */
[----:B---3--:R-:W-:Y:S05]  /*111c0*/  @!P0 BRA `(.L_x_532) ;  /* 0xfffffffc00f08947 */ /* 0x008fea000383ffff */
[----:B------:R-:W-:Y:S05]  /*111d0*/  BRA `(.L_x_600) ;  /* 0xffffffe0004c7947 */ /* 0x000fea000383ffff */
.L_x_601:
        /* <DEDUP_REMOVED lines=10> */
.L_x_15108:


//--------------------- .text._ZN7cutlass13device_kernelIN5flash11enable_sm90INS1_16FlashAttnFwdSm90INS1_25CollectiveMainloopFwdSm90ILi2EN4cute5tupleIJNS5_1CILi1EEES8_S8_EEENS6_IJNS7_ILi128EEESA_NS7_ILi192EEEEEELi128ENS_6half_tEfNS_4arch4Sm90ELb0ELb0ELb0ELb1ELb0ELb1ELb0ELb1ELb1ELb1ELb0ELb0EEENS1_21CollectiveEpilogueFwdINS6_IJSA_SA_SA_EEES9_SD_SF_Li256ELb1ELb1ELb0ELb0EEENS1_36VarlenDynamicPersistentTileSchedulerILi128ELi128ELi256ELi128ELb0ELb1ELb1ELb0ELb1ELb1EEEEEEEEEvNT_6ParamsE --------------------------
	.section	.text._ZN7cutlass13device_kernelIN5flash11enable_sm90INS1_16FlashAttnFwdSm90INS1_25CollectiveMainloopFwdSm90ILi2EN4cute5tupleIJNS5_1CILi1EEES8_S8_EEENS6_IJNS7_ILi128EEESA_NS7_ILi192EEEEEELi128ENS_6half_tEfNS_4arch4Sm90ELb0ELb0ELb0ELb1ELb0ELb1ELb0ELb1ELb1ELb1ELb0ELb0EEENS1_21CollectiveEpilogueFwdINS6_IJSA_SA_SA_EEES9_SD_SF_Li256ELb1ELb1ELb0ELb0EEENS1_36VarlenDynamicPersistentTileSchedulerILi128ELi128ELi256ELi128ELb0ELb1ELb1ELb0ELb1ELb1EEEEEEEEEvNT_6ParamsE,"ax",@progbits
	.align	128
.text._ZN7cutlass13device_kernelIN5flash11enable_sm90INS1_16FlashAttnFwdSm90INS1_25CollectiveMainloopFwdSm90ILi2EN4cute5tupleIJNS5_1CILi1EEES8_S8_EEENS6_IJNS7_ILi128EEESA_NS7_ILi192EEEEEELi128ENS_6half_tEfNS_4arch4Sm90ELb0ELb0ELb0ELb1ELb0ELb1ELb0ELb1ELb1ELb1ELb0ELb0EEENS1_21CollectiveEpilogueFwdINS6_IJSA_SA_SA_EEES9_SD_SF_Li256ELb1ELb1ELb0ELb0EEENS1_36VarlenDynamicPersistentTileSchedulerILi128ELi128ELi256ELi128ELb0ELb1ELb1ELb0ELb1ELb1EEEEEEEEEvNT_6ParamsE:
        .type           _ZN7cutlass13device_kernelIN5flash11enable_sm90INS1_16FlashAttnFwdSm90INS1_25CollectiveMainloopFwdSm90ILi2EN4cute5tupleIJNS5_1CILi1EEES8_S8_EEENS6_IJNS7_ILi128EEESA_NS7_ILi192EEEEEELi128ENS_6half_tEfNS_4arch4Sm90ELb0ELb0ELb0ELb1ELb0ELb1ELb0ELb1ELb1ELb1ELb0ELb0EEENS1_21CollectiveEpilogueFwdINS6_IJSA_SA_SA_EEES9_SD_SF_Li256ELb1ELb1ELb0ELb0EEENS1_36VarlenDynamicPersistentTileSchedulerILi128ELi128ELi256ELi128ELb0ELb1ELb1ELb0ELb1ELb1EEEEEEEEEvNT_6ParamsE,@function
        .size           _ZN7cutlass13device_kernelIN5flash11enable_sm90INS1_16FlashAttnFwdSm90INS1_25CollectiveMainloopFwdSm90ILi2EN4cute5tupleIJNS5_1CILi1EEES8_S8_EEENS6_IJNS7_ILi128EEESA_NS7_ILi192EEEEEELi128ENS_6half_tEfNS_4arch4Sm90ELb0ELb0ELb0ELb1ELb0ELb1ELb0ELb1ELb1ELb1ELb0ELb0EEENS1_21CollectiveEpilogueFwdINS6_IJSA_SA_SA_EEES9_SD_SF_Li256ELb1ELb1ELb0ELb0EEENS1_36VarlenDynamicPersistentTileSchedulerILi128ELi128ELi256ELi128ELb0ELb1ELb1ELb0ELb1ELb1EEEEEEEEEvNT_6ParamsE,(.L_x_15109 - _ZN7cutlass13device_kernelIN5flash11enable_sm90INS1_16FlashAttnFwdSm90INS1_25CollectiveMainloopFwdSm90ILi2EN4cute5tupleIJNS5_1CILi1EEES8_S8_EEENS6_IJNS7_ILi128EEESA_NS7_ILi192EEEEEELi128ENS_6half_tEfNS_4arch4Sm90ELb0ELb0ELb0ELb1ELb0ELb1ELb0ELb1ELb1ELb1ELb0ELb0EEENS1_21CollectiveEpilogueFwdINS6_IJSA_SA_SA_EEES9_SD_SF_Li256ELb1ELb1ELb0ELb0EEENS1_36VarlenDynamicPersistentTileSchedulerILi128ELi128ELi256ELi128ELb0ELb1ELb1ELb0ELb1ELb1EEEEEEEEEvNT_6ParamsE)
        .other          _ZN7cutlass13device_kernelIN5flash11enable_sm90INS1_16FlashAttnFwdSm90INS1_25CollectiveMainloopFwdSm90ILi2EN4cute5tupleIJNS5_1CILi1EEES8_S8_EEENS6_IJNS7_ILi128EEESA_NS7_ILi192EEEEEELi128ENS_6half_tEfNS_4arch4Sm90ELb0ELb0ELb0ELb1ELb0ELb1ELb0ELb1ELb1ELb1ELb0ELb0EEENS1_21CollectiveEpilogueFwdINS6_IJSA_SA_SA_EEES9_SD_SF_Li256ELb1ELb1ELb0ELb0EEENS1_36VarlenDynamicPersistentTileSchedulerILi128ELi128ELi256ELi128ELb0ELb1ELb1ELb0ELb1ELb1EEEEEEEEEvNT_6ParamsE,@"STO_CUDA_ENTRY STV_DEFAULT"
_ZN7cutlass13device_kernelIN5flash11enable_sm90INS1_16FlashAttnFwdSm90INS1_25CollectiveMainloopFwdSm90ILi2EN4cute5tupleIJNS5_1CILi1EEES8_S8_EEENS6_IJNS7_ILi128EEESA_NS7_ILi192EEEEEELi128ENS_6half_tEfNS_4arch4Sm90ELb0ELb0ELb0ELb1ELb0ELb1ELb0ELb1ELb1ELb1ELb0ELb0EEENS1_21CollectiveEpilogueFwdINS6_IJSA_SA_SA_EEES9_SD_SF_Li256ELb1ELb1ELb0ELb0EEENS1_36VarlenDynamicPersistentTileSchedulerILi128ELi128ELi256ELi128ELb0ELb1ELb1ELb0ELb1ELb1EEEEEEEEEvNT_6ParamsE:
[----:B------:R-:W0:Y:S02]  /*0000*/  LDC R1, c[0x0][0x28] ;  /* 0x00000a00ff017b82 */ /* 0x000e240000000800 */
[----:B0-----:R-:W-:Y:S01]  /*0010*/  VIADD R1, R1, 0xffffff70 ;  /* 0xffffff7001017836 */ /* 0x001fe20000000000 */
[----:B------:R-:W0:Y:S01]  /*0020*/  S2R R0, SR_TID.X ;  /* 0x0000000000007919 */ /* 0x000e220000002100 */
[----:B------:R-:W-:Y:S01]  /*0030*/  ELECT P0, URZ, PT ;  /* 0x00000000003f782f */ /* 0x000fe20003800000 */
[----:B------:R-:W-:Y:S01]  /*0040*/  BSSY B0, `(.L_x_602) ;  /* 0x0000014000007945 */ /* 0x000fe20003800000 */
[--C-:B0-----:R-:W-:Y:S02]  /*0050*/  SHF.R.U32.HI R2, RZ, 0x5, R0.reuse ;  /* 0x00000005ff027819 */ /* 0x101fe40000011600 */
[----:B------:R-:W-:-:S03]  /*0060*/  SHF.R.U32.HI R4, RZ, 0x7, R0 ;  /* 0x00000007ff047819 */ /* 0x000fc60000011600 */
[----:B------:R-:W0:Y:S02]  /*0070*/  SHFL.IDX PT, R3, R2, RZ, 0x1f ;  /* 0x00001fff02037589 */ /* 0x000e2400000e0000 */
[----:B0-----:R-:W-:-:S13]  /*0080*/  ISETP.EQ.AND P0, PT, R3, RZ, P0 ;  /* 0x000000ff0300720c */ /* 0x001fda0000702270 */
[----:B------:R-:W-:Y:S05]  /*0090*/  @!P0 BRA `(.L_x_603) ;  /* 0x0000000000388947 */ /* 0x000fea0003800000 */
[----:B------:R-:W-:Y:S02]  /*00a0*/  ULDC.64 UR4, c[0x0][0x198] ;  /* 0x0000660000047ab9 */ /* 0x000fe40000000a00 */
[----:B------:R-:W-:Y:S02]  /*00b0*/  UIADD3 UR6, UP0, UR4, 0x370, URZ ;  /* 0x0000037004067890 */ /* 0x000fe4000ff1e03f */
[----:B------:R-:W-:Y:S02]  /*00c0*/  UIADD3 UR8, UP1, UR4, 0x470, URZ ;  /* 0x0000047004087890 */ /* 0x000fe4000ff3e03f */
[----:B------:R-:W-:Y:S02]  /*00d0*/  UIADD3 UR10, UP2, UR4, 0x570, URZ ;  /* 0x00000570040a7890 */ /* 0x000fe4000ff5e03f */
[----:B------:R-:W-:Y:S02]  /*00e0*/  UIADD3 UR4, UP3, UR4, 0x670, URZ ;  /* 0x0000067004047890 */ /* 0x000fe4000ff7e03f */
[----:B------:R-:W-:-:S02]  /*00f0*/  UIADD3.X UR7, URZ, UR5, URZ, UP0, !UPT ;  /* 0x000000053f077290 */ /* 0x000fc400087fe43f */
[----:B------:R-:W-:Y:S02]  /*0100*/  UIADD3.X UR9, URZ, UR5, URZ, UP1, !UPT ;  /* 0x000000053f097290 */ /* 0x000fe40008ffe43f */
[----:B------:R-:W-:Y:S02]  /*0110*/  UIADD3.X UR11, URZ, UR5, URZ, UP2, !UPT ;  /* 0x000000053f0b7290 */ /* 0x000fe400097fe43f */
[----:B------:R-:W-:-:S03]  /*0120*/  UIADD3.X UR5, URZ, UR5, URZ, UP3, !UPT ;  /* 0x000000053f057290 */ /* 0x000fc60009ffe43f */
[----:B------:R0:W-:Y:S02]  /*0130*/  UTMACCTL.PF [UR6] ;  /* 0x00000000060079b9 */ /* 0x0001e40008040000 */
[----:B------:R0:W-:Y:S02]  /*0140*/  UTMACCTL.PF [UR8] ;  /* 0x00000000080079b9 */ /* 0x0001e40008040000 */
[----:B------:R0:W-:Y:S02]  /*0150*/  UTMACCTL.PF [UR10] ;  /* 0x000000000a0079b9 */ /* 0x0001e40008040000 */
[----:B------:R0:W-:Y:S02]  /*0160*/  UTMACCTL.PF [UR4] ;  /* 0x00000000040079b9 */ /* 0x0001e40008040000 */
[----:B0-----:R-:W-:Y:S01]  /*0170*/  NOP ;  /* 0x0000000000007918 */ /* 0x001fe20000000000 */
.L_x_603:
[----:B------:R-:W-:Y:S05]  /*0180*/  BSYNC B0 ;  /* 0x0000000000007941 */ /* 0x000fea0003800000 */
.L_x_602:
        /* <DEDUP_REMOVED lines=41> */
.L_x_604:
        /* <DEDUP_REMOVED lines=22> */
.L_x_605:
        /* <DEDUP_REMOVED lines=18> */
.L_x_606:
        /* <DEDUP_REMOVED lines=22> */
.L_x_607:
        /* <DEDUP_REMOVED lines=22> */
.L_x_608:
[----:B------:R-:W-:Y:S01]  /*0960*/  PLOP3.LUT P0, PT, PT, PT, UP0, 0x80, 0x0 ;  /* 0x000000000000781c */ /* 0x000fe20003f0f008 */
[----:B------:R-:W-:Y:S01]  /*0970*/  UMOV UR61, 0x1 ;  /* 0x00000001003d7882 */ /* 0x000fe20000000000 */
[----:B------:R-:W-:Y:S01]  /*0980*/  NOP ;  /* 0x0000000000007918 */ /* 0x000fe20000000000 */
[----:B------:R-:W-:Y:S01]  /*0990*/  USEL UR61, UR61, 0x2, !UP0 ;  /* 0x000000023d3d7887 */ /* 0x000fe2000c000000 */
[----:B------:R-:W-:Y:S01]  /*09a0*/  BSSY B9, `(.L_x_609) ;  /* 0x0001ed7000097945 */ /* 0x000fe20003800000 */
[----:B------:R-:W-:Y:S01]  /*09b0*/  ULDC.64 UR40, c[0x0][0x208] ;  /* 0x0000820000287ab9 */ /* 0x000fe20000000a00 */
[----:B012-4-:R-:W-:Y:S07]  /*09c0*/  BAR.SYNC.DEFER_BLOCKING 0x0 ;  /* 0x0000000000007b1d */ /* 0x017fee0000010000 */
[----:B------:R-:W-:Y:S05]  /*09d0*/  @!P0 BRA `(.L_x_610) ;  /* 0x0000017400588947 */ /* 0x000fea0003800000 */
.L_x_611:
[----:B------:R-:W-:-:S08]  /*09e0*/  NOP ;  /* 0x0000000000007918 */ /* 0x000fd00000000000 */
[----:B------:R-:W0:Y:S02]  /*09f0*/  USETMAXREG.TRY_ALLOC.CTAPOOL UP0, 0xf0 ;  /* 0x000000f0000079c8 */ /* 0x000e240008000600 */
[----:B0-----:R-:W-:-:S13]  /*0a00*/  PLOP3.LUT P0, PT, PT, PT, UP0, 0x80, 0x0 ;  /* 0x000000000000781c */ /* 0x001fda0003f0f008 */
[----:B------:R-:W-:Y:S05]  /*0a10*/  @!P0 BRA `(.L_x_611) ;  /* 0xfffffffc00f08947 */ /* 0x000fea000383ffff */
[----:B------:R-:W0:Y:S08]  /*0a20*/  S2UR UR5, SR_CgaCtaId ;  /* 0x00000000000579c3 */ /* 0x000e300000008800 */
[----:B------:R-:W-:Y:S06]  /*0a30*/  BAR.ARV 0x8, 0x180 ;  /* 0x0206000000007b1d */ /* 0x000fec0000002000 */
[----:B------:R-:W-:-:S02]  /*0a40*/  UMOV UR4, 0x400 ;  /* 0x0000040000047882 */ /* 0x000fc40000000000 */
[----:B------:R-:W-:Y:S01]  /*0a50*/  BAR.SYNC.DEFER_BLOCKING 0x5, 0x180 ;  /* 0x0146000000007b1d */ /* 0x000fe20000010000 */
[----:B0-----:R-:W-:-:S06]  /*0a60*/  ULEA UR4, UR5, UR4, 0x18 ;  /* 0x0000000405047291 */ /* 0x001fcc000f8ec03f */
[----:B------:R-:W-:Y:S01]  /*0a70*/  IMAD.U32 R2, RZ, RZ, UR4 ;  /* 0x00000004ff027e24 */ /* 0x000fe2000f8e00ff */
[----:B------:R-:W-:-:S04]  /*0a80*/  ULDC UR4, c[0x0][0xc3c] ;  /* 0x00030f0000047ab9 */ /* 0x000fc80000000800 */
[----:B------:R-:W0:Y:S01]  /*0a90*/  LDS.128 R124, [R2+0x348d0] ;  /* 0x0348d000027c7984 */ /* 0x000e220000000c00 */
[----:B------:R-:W-:Y:S06]  /*0aa0*/  BAR.ARV 0x4, 0x180 ;  /* 0x0106000000007b1d */ /* 0x000fec0000002000 */
[----:B0-----:R-:W-:-:S13]  /*0ab0*/  ISETP.GE.AND P0, PT, R127, UR4, PT ;  /* 0x000000047f007c0c */ /* 0x001fda000bf06270 */
[----:B------:R-:W-:Y:S05]  /*0ac0*/  @P0 BRA `(.L_x_612) ;  /* 0x000001ec00100947 */ /* 0x000fea0003800000 */
[----:B------:R-:W-:Y:S01]  /*0ad0*/  IADD3 R11, R0, -0x80, RZ ;  /* 0xffffff80000b7810 */ /* 0x000fe20007ffe0ff */
[----:B------:R-:W-:Y:S01]  /*0ae0*/  IMAD.MOV.U32 R204, RZ, RZ, RZ ;  /* 0x000000ffffcc7224 */ /* 0x000fe200078e00ff */
[----:B------:R-:W-:Y:S01]  /*0af0*/  MOV R14, 0xfffffffe ;  /* 0xfffffffe000e7802 */ /* 0x000fe20000000f00 */
[----:B------:R-:W-:Y:S01]  /*0b00*/  IMAD.MOV.U32 R184, RZ, RZ, RZ ;  /* 0x000000ffffb87224 */ /* 0x000fe200078e00ff */
[----:B------:R-:W-:Y:S01]  /*0b10*/  SHF.R.S32.HI R0, RZ, 0x1f, R11 ;  /* 0x0000001fff007819 */ /* 0x000fe2000001140b */
[----:B------:R-:W-:Y:S01]  /*0b20*/  IMAD.MOV.U32 R196, RZ, RZ, RZ ;  /* 0x000000ffffc47224 */ /* 0x000fe200078e00ff */
[----:B------:R-:W-:Y:S01]  /*0b30*/  R2UR UR60, R2 ;  /* 0x00000000023c72ca */ /* 0x000fe200000e0000 */
[----:B------:R-:W-:Y:S01]  /*0b40*/  ULOP3.LUT UR46, UR61, 0x1, URZ, 0xfc, !UPT ;  /* 0x000000013d2e7892 */ /* 0x000fe2000f8efc3f */
[CC--:B------:R-:W-:Y:S02]  /*0b50*/  LEA.HI R3, R0.reuse, R11.reuse, RZ, 0x4 ;  /* 0x0000000b00037211 */ /* 0x0c0fe400078f20ff */
[----:B------:R-:W-:-:S02]  /*0b60*/  LEA.HI R4, R0, R11, RZ, 0x7 ;  /* 0x0000000b00047211 */ /* 0x000fc400078f38ff */
[----:B------:R-:W-:Y:S02]  /*0b70*/  SHF.R.S32.HI R6, RZ, 0x4, R3 ;  /* 0x00000004ff067819 */ /* 0x000fe40000011403 */
[----:B------:R-:W-:Y:S02]  /*0b80*/  LOP3.LUT R214, R4, 0xffffff80, RZ, 0xc0, !PT ;  /* 0xffffff8004d67812 */ /* 0x000fe400078ec0ff */
[----:B------:R-:W-:Y:S02]  /*0b90*/  LEA.HI R5, R3, R6, RZ, 0x1 ;  /* 0x0000000603057211 */ /* 0x000fe400078f08ff */
[CC--:B------:R-:W-:Y:S01]  /*0ba0*/  LEA.HI R8, R0.reuse, R11.reuse, RZ, 0x2 ;  /* 0x0000000b00087211 */ /* 0x0c0fe200078f10ff */
[----:B------:R-:W-:Y:S01]  /*0bb0*/  IMAD.IADD R214, R11, 0x1, -R214 ;  /* 0x000000010bd67824 */ /* 0x000fe200078e0ad6 */
[----:B------:R-:W-:Y:S01]  /*0bc0*/  LOP3.LUT R5, R5, 0x1ffffffe, RZ, 0xc0, !PT ;  /* 0x1ffffffe05057812 */ /* 0x000fe200078ec0ff */
[----:B------:R-:W-:Y:S01]  /*0bd0*/  UIADD3 UR60, UR60, 0x10400, URZ ;  /* 0x000104003c3c7890 */ /* 0x000fe2000fffe03f */
[----:B------:R-:W-:-:S02]  /*0be0*/  LEA.HI R192, R0, R11, RZ, 0x5 ;  /* 0x0000000b00c07211 */ /* 0x000fc400078f28ff */
[----:B------:R-:W-:Y:S01]  /*0bf0*/  LOP3.LUT R3, R3, 0x3fffff0, RZ, 0xc0, !PT ;  /* 0x03fffff003037812 */ /* 0x000fe200078ec0ff */
[----:B------:R-:W-:Y:S01]  /*0c00*/  IMAD.IADD R5, R6, 0x1, -R5 ;  /* 0x0000000106057824 */ /* 0x000fe200078e0a05 */
[----:B------:R-:W-:Y:S02]  /*0c10*/  LOP3.LUT R209, R8, 0xfffffffc, RZ, 0xc0, !PT ;  /* 0xfffffffc08d17812 */ /* 0x000fe400078ec0ff */
[----:B------:R-:W-:Y:S01]  /*0c20*/  SHF.R.S32.HI R7, RZ, 0x1f, R214 ;  /* 0x0000001fff077819 */ /* 0x000fe200000114d6 */
[C---:B------:R-:W-:Y:S01]  /*0c30*/  IMAD.IADD R3, R11.reuse, 0x1, -R3 ;  /* 0x000000010b037824 */ /* 0x040fe200078e0a03 */
[----:B------:R-:W-:Y:S02]  /*0c40*/  SHF.R.S32.HI R192, RZ, 0x5, R192 ;  /* 0x00000005ffc07819 */ /* 0x000fe400000114c0 */
[----:B------:R-:W-:Y:S02]  /*0c50*/  IADD3 R209, R11, -R209, RZ ;  /* 0x800000d10bd17210 */ /* 0x000fe40007ffe0ff */
[----:B------:R-:W-:Y:S01]  /*0c60*/  LEA.HI R6, R7, R214, RZ, 0x2 ;  /* 0x000000d607067211 */ /* 0x000fe200078f10ff */
[----:B------:R-:W-:Y:S01]  /*0c70*/  IMAD R12, R192, 0x10, R3 ;  /* 0x00000010c00c7824 */ /* 0x000fe200078e0203 */
[----:B------:R-:W-:Y:S01]  /*0c80*/  SHF.R.S32.HI R17, RZ, 0x2, R8 ;  /* 0x00000002ff117819 */ /* 0x000fe20000011408 */
[C---:B------:R-:W-:Y:S01]  /*0c90*/  IMAD.SHL.U32 R22, R209.reuse, 0x4, RZ ;  /* 0x00000004d1167824 */ /* 0x040fe200078e00ff */
[----:B------:R-:W-:Y:S01]  /*0ca0*/  LOP3.LUT R9, R6, 0x7ffffffc, RZ, 0xc0, !PT ;  /* 0x7ffffffc06097812 */ /* 0x000fe200078ec0ff */
[----:B------:R-:W-:Y:S01]  /*0cb0*/  IMAD R235, R12, 0x8, R5 ;  /* 0x000000080ceb7824 */ /* 0x000fe200078e0205 */
[--C-:B------:R-:W-:Y:S01]  /*0cc0*/  SHF.R.S32.HI R3, RZ, 0x2, R6.reuse ;  /* 0x00000002ff037819 */ /* 0x100fe20000011406 */
[C---:B------:R-:W-:Y:S01]  /*0cd0*/  VIADD R186, R22.reuse, 0x20 ;  /* 0x0000002016ba7836 */ /* 0x040fe20000000000 */
[----:B------:R-:W-:Y:S01]  /*0ce0*/  SHF.R.S32.HI R6, RZ, 0x1f, R6 ;  /* 0x0000001fff067819 */ /* 0x000fe20000011406 */
[----:B------:R-:W-:Y:S01]  /*0cf0*/  IMAD.SHL.U32 R18, R209, 0x8, RZ ;  /* 0x00000008d1127824 */ /* 0x000fe200078e00ff */
[----:B------:R-:W-:Y:S01]  /*0d00*/  SHF.R.S32.HI R8, RZ, 0x1f, R8 ;  /* 0x0000001fff087819 */ /* 0x000fe20000011408 */
[----:B------:R-:W-:Y:S01]  /*0d10*/  IMAD.IADD R10, R22, 0x1, R186 ;  /* 0x00000001160a7824 */ /* 0x000fe200078e02ba */
[----:B------:R-:W-:Y:S01]  /*0d20*/  LEA.HI R6, R6, R3, RZ, 0x3 ;  /* 0x0000000306067211 */ /* 0x000fe200078f18ff */
[----:B------:R-:W-:Y:S01]  /*0d30*/  VIADD R187, R22, 0x10 ;  /* 0x0000001016bb7836 */ /* 0x000fe20000000000 */
[----:B------:R-:W-:Y:S01]  /*0d40*/  IADD3 R9, R214, -R9, RZ ;  /* 0x80000009d6097210 */ /* 0x000fe20007ffe0ff */
[C---:B------:R-:W-:Y:S01]  /*0d50*/  VIADD R189, R22.reuse, 0x30 ;  /* 0x0000003016bd7836 */ /* 0x040fe20000000000 */
[----:B------:R-:W-:Y:S01]  /*0d60*/  IADD3 R188, R22, 0x40, RZ ;  /* 0x0000004016bc7810 */ /* 0x000fe20007ffe0ff */
[----:B------:R-:W-:Y:S01]  /*0d70*/  IMAD.SHL.U32 R218, R186, 0x2, RZ ;  /* 0x00000002bada7824 */ /* 0x000fe200078e00ff */
[----:B------:R-:W-:Y:S01]  /*0d80*/  LOP3.LUT R6, R6, 0xfffffff8, RZ, 0xc0, !PT ;  /* 0xfffffff806067812 */ /* 0x000fe200078ec0ff */
[----:B------:R-:W-:Y:S01]  /*0d90*/  IMAD R233, R9, R14, 0x80 ;  /* 0x0000008009e97424 */ /* 0x000fe200078e020e */
[----:B------:R-:W-:Y:S01]  /*0da0*/  LEA.HI R7, R7, R214, RZ, 0x5 ;  /* 0x000000d607077211 */ /* 0x000fe200078f28ff */
[----:B------:R-:W-:Y:S01]  /*0db0*/  IMAD.IADD R5, R22, 0x1, R188 ;  /* 0x0000000116057824 */ /* 0x000fe200078e02bc */
[----:B------:R-:W-:Y:S01]  /*0dc0*/  LEA.HI R8, R8, R17, RZ, 0x3 ;  /* 0x0000001108087211 */ /* 0x000fe200078f18ff */
[----:B------:R-:W-:Y:S01]  /*0dd0*/  IMAD.IADD R6, R3, 0x1, -R6 ;  /* 0x0000000103067824 */ /* 0x000fe200078e0a06 */
[----:B------:R-:W-:Y:S01]  /*0de0*/  SHF.R.S32.HI R9, RZ, 0x1f, R10 ;  /* 0x0000001fff097819 */ /* 0x000fe2000001140a */
[----:B------:R-:W-:Y:S01]  /*0df0*/  IMAD.SHL.U32 R220, R189, 0x2, RZ ;  /* 0x00000002bddc7824 */ /* 0x000fe200078e00ff */
[----:B------:R-:W-:Y:S01]  /*0e00*/  SHF.R.S32.HI R7, RZ, 0x5, R7 ;  /* 0x00000005ff077819 */ /* 0x000fe20000011407 */
[----:B------:R-:W-:Y:S01]  /*0e10*/  IMAD.SHL.U32 R235, R235, 0x8, RZ ;  /* 0x00000008ebeb7824 */ /* 0x000fe200078e00ff */
[----:B------:R-:W-:-:S02]  /*0e20*/  LOP3.LUT R8, R8, 0xfffffff8, RZ, 0xc0, !PT ;  /* 0xfffffff808087812 */ /* 0x000fc400078ec0ff */
[----:B------:R-:W-:Y:S01]  /*0e30*/  IADD3 R205, R17, 0x40, RZ ;  /* 0x0000004011cd7810 */ /* 0x000fe20007ffe0ff */
[----:B------:R-:W-:Y:S01]  /*0e40*/  IMAD R7, R7, 0x10, R6 ;  /* 0x0000001007077824 */ /* 0x000fe200078e0206 */
[-C--:B------:R-:W-:Y:S01]  /*0e50*/  LEA.HI R12, R9, R10.reuse, RZ, 0x3 ;  /* 0x0000000a090c7211 */ /* 0x080fe200078f18ff */
[----:B------:R-:W-:Y:S01]  /*0e60*/  IMAD.IADD R213, R17, 0x1, -R8 ;  /* 0x0000000111d57824 */ /* 0x000fe200078e0a08 */
[----:B------:R-:W-:Y:S02]  /*0e70*/  LEA.HI R9, R9, R10, RZ, 0x6 ;  /* 0x0000000a09097211 */ /* 0x000fe400078f30ff */
[----:B------:R-:W-:Y:S01]  /*0e80*/  SHF.R.S32.HI R10, RZ, 0x1f, R5 ;  /* 0x0000001fff0a7819 */ /* 0x000fe20000011405 */
[----:B------:R-:W-:Y:S01]  /*0e90*/  IMAD.SHL.U32 R191, R213, 0x40, RZ ;  /* 0x00000040d5bf7824 */ /* 0x000fe200078e00ff */
[----:B------:R-:W-:Y:S01]  /*0ea0*/  SHF.R.S32.HI R6, RZ, 0x1f, R205 ;  /* 0x0000001fff067819 */ /* 0x000fe200000114cd */
[----:B------:R-:W-:Y:S01]  /*0eb0*/  IMAD.SHL.U32 R9, R9, 0x80, RZ ;  /* 0x0000008009097824 */ /* 0x000fe200078e00ff */
[----:B------:R-:W-:-:S02]  /*0ec0*/  LEA.HI R212, R10, R5, RZ, 0x3 ;  /* 0x000000050ad47211 */ /* 0x000fc400078f18ff */
[----:B------:R-:W-:Y:S02]  /*0ed0*/  LEA.HI R6, R6, R205, RZ, 0x3 ;  /* 0x000000cd06067211 */ /* 0x000fe400078f18ff */
[----:B------:R-:W-:Y:S02]  /*0ee0*/  LEA.HI R5, R10, R5, RZ, 0x6 ;  /* 0x000000050a057211 */ /* 0x000fe400078f30ff */
[----:B------:R-:W-:Y:S02]  /*0ef0*/  SHF.L.U32 R185, R205, 0x6, RZ ;  /* 0x00000006cdb97819 */ /* 0x000fe400000006ff */
[----:B------:R-:W-:Y:S02]  /*0f00*/  SHF.L.U32 R6, R6, 0x6, RZ ;  /* 0x0000000606067819 */ /* 0x000fe400000006ff */
[----:B------:R-:W-:Y:S02]  /*0f10*/  LOP3.LUT R185, R185, 0x1c0, RZ, 0xc0, !PT ;  /* 0x000001c0b9b97812 */ /* 0x000fe400078ec0ff */
[----:B------:R-:W-:-:S02]  /*0f20*/  LOP3.LUT R191, R191, 0x1c0, RZ, 0xc0, !PT ;  /* 0x000001c0bfbf7812 */ /* 0x000fc400078ec0ff */
[----:B------:R-:W-:Y:S02]  /*0f30*/  SHF.L.U32 R5, R5, 0x7, RZ ;  /* 0x0000000705057819 */ /* 0x000fe400000006ff */
[----:B------:R-:W-:Y:S02]  /*0f40*/  SHF.R.S32.HI R231, RZ, 0x7, R4 ;  /* 0x00000007ffe77819 */ /* 0x000fe40000011404 */
[----:B------:R-:W-:Y:S02]  /*0f50*/  LOP3.LUT R195, R6, 0xfffffe00, RZ, 0xc0, !PT ;  /* 0xfffffe0006c37812 */ /* 0x000fe400078ec0ff */
[----:B------:R-:W-:Y:S02]  /*0f60*/  SHF.R.U32.HI R230, RZ, 0x3, R185 ;  /* 0x00000003ffe67819 */ /* 0x000fe400000116b9 */
[----:B------:R-:W-:Y:S02]  /*0f70*/  SHF.R.U32.HI R193, RZ, 0x3, R191 ;  /* 0x00000003ffc17819 */ /* 0x000fe400000116bf */
[----:B------:R-:W-:-:S02]  /*0f80*/  LOP3.LUT R3, R185, 0x38, R12, 0xf8, !PT ;  /* 0x00000038b9037812 */ /* 0x000fc400078ef80c */
[----:B------:R-:W-:Y:S02]  /*0f90*/  LOP3.LUT R6, R191, 0x38, R212, 0xf8, !PT ;  /* 0x00000038bf067812 */ /* 0x000fe400078ef8d4 */
[----:B------:R-:W-:Y:S02]  /*0fa0*/  LOP3.LUT R5, R5, 0xffffe000, RZ, 0xc0, !PT ;  /* 0xffffe00005057812 */ /* 0x000fe400078ec0ff */
[----:B------:R-:W-:Y:S02]  /*0fb0*/  LEA.HI R4, R4, R231, RZ, 0x1 ;  /* 0x000000e704047211 */ /* 0x000fe400078f08ff */
[----:B------:R-:W-:Y:S01]  /*0fc0*/  LOP3.LUT R8, R3, R230, RZ, 0x3c, !PT ;  /* 0x000000e603087212 */ /* 0x000fe200078e3cff */
[----:B------:R-:W-:Y:S01]  /*0fd0*/  IMAD R3, R192, 0x200, R5 ;  /* 0x00000200c0037824 */ /* 0x000fe200078e0205 */
[----:B------:R-:W-:Y:S02]  /*0fe0*/  LOP3.LUT R6, R6, R193, RZ, 0x3c, !PT ;  /* 0x000000c106067212 */ /* 0x000fe400078e3cff */
[----:B------:R-:W-:-:S02]  /*0ff0*/  LEA.HI R0, R0, R11, RZ, 0x3 ;  /* 0x0000000b00007211 */ /* 0x000fc400078f18ff */
[----:B------:R-:W-:Y:S01]  /*1000*/  LOP3.LUT R4, R4, 0x3fffffe, RZ, 0xc0, !PT ;  /* 0x03fffffe04047812 */ /* 0x000fe200078ec0ff */
[----:B------:R-:W-:Y:S01]  /*1010*/  IMAD.IADD R6, R3, 0x1, R6 ;  /* 0x0000000103067824 */ /* 0x000fe200078e0206 */
[----:B------:R-:W-:Y:S02]  /*1020*/  LOP3.LUT R199, R0, 0xfffffff8, RZ, 0xc0, !PT ;  /* 0xfffffff800c77812 */ /* 0x000fe400078ec0ff */
[----:B------:R-:W-:Y:S01]  /*1030*/  LEA.HI R3, R209, R209, RZ, 0x1 ;  /* 0x000000d1d1037211 */ /* 0x000fe200078f08ff */
[----:B------:R-:W-:Y:S01]  /*1040*/  IMAD.IADD R4, R231, 0x1, -R4 ;  /* 0x00000001e7047824 */ /* 0x000fe200078e0a04 */
[----:B------:R-:W-:Y:S01]  /*1050*/  SHF.R.S32.HI R207, RZ, 0x3, R0 ;  /* 0x00000003ffcf7819 */ /* 0x000fe20000011400 */
[----:B------:R-:W-:Y:S01]  /*1060*/  IMAD.IADD R199, R11, 0x1, -R199 ;  /* 0x000000010bc77824 */ /* 0x000fe200078e0ac7 */
[----:B------:R-:W-:Y:S01]  /*1070*/  LOP3.LUT R9, R9, 0xffffe000, RZ, 0xc0, !PT ;  /* 0xffffe00009097812 */ /* 0x000fe200078ec0ff */
[----:B------:R-:W-:Y:S01]  /*1080*/  IMAD R232, R4, 0x40, R7 ;  /* 0x0000004004e87824 */ /* 0x000fe200078e0207 */
[----:B------:R-:W-:-:S02]  /*1090*/  LOP3.LUT R0, R3, 0x1ffffffe, RZ, 0xc0, !PT ;  /* 0x1ffffffe03007812 */ /* 0x000fc400078ec0ff */
[----:B------:R-:W-:Y:S02]  /*10a0*/  LOP3.LUT R4, R191, 0x38, R12, 0xf8, !PT ;  /* 0x00000038bf047812 */ /* 0x000fe400078ef80c */
[----:B------:R-:W-:Y:S01]  /*10b0*/  LOP3.LUT R7, R185, 0x38, R212, 0xf8, !PT ;  /* 0x00000038b9077812 */ /* 0x000fe200078ef8d4 */
[----:B------:R-:W-:Y:S01]  /*10c0*/  IMAD.IADD R3, R209, 0x1, -R0 ;  /* 0x00000001d1037824 */ /* 0x000fe200078e0a00 */
[----:B------:R-:W-:Y:S01]  /*10d0*/  IADD3 R8, R8, R9, R195 ;  /* 0x0000000908087210 */ /* 0x000fe20007ffe0c3 */
[----:B------:R-:W-:Y:S01]  /*10e0*/  IMAD R9, R192, 0x200, R9 ;  /* 0x00000200c0097824 */ /* 0x000fe200078e0209 */
[----:B------:R-:W-:Y:S02]  /*10f0*/  SHF.L.U32 R197, R199, 0x3, RZ ;  /* 0x00000003c7c57819 */ /* 0x000fe400000006ff */
[----:B------:R-:W-:Y:S02]  /*1100*/  LOP3.LUT R4, R4, R193, RZ, 0x3c, !PT ;  /* 0x000000c104047212 */ /* 0x000fe400078e3cff */
[----:B------:R-:W-:Y:S01]  /*1110*/  LOP3.LUT R10, R7, R230, RZ, 0x3c, !PT ;  /* 0x000000e6070a7212 */ /* 0x000fe200078e3cff */
[----:B------:R-:W-:Y:S01]  /*1120*/  VIADD R198, R197, 0x40 ;  /* 0x00000040c5c67836 */ /* 0x000fe20000000000 */
[----:B------:R-:W-:-:S02]  /*1130*/  IADD3 R190, R22, 0x50, RZ ;  /* 0x0000005016be7810 */ /* 0x000fc40007ffe0ff */
[----:B------:R-:W-:Y:S02]  /*1140*/  LOP3.LUT R0, R185, 0x38, R18, 0xf8, !PT ;  /* 0x00000038b9007812 */ /* 0x000fe400078ef812 */
[----:B------:R-:W-:Y:S01]  /*1150*/  IADD3 R10, R10, R5, R195 ;  /* 0x000000050a0a7210 */ /* 0x000fe20007ffe0c3 */
[----:B------:R-:W-:Y:S01]  /*1160*/  IMAD.SHL.U32 R224, R190, 0x2, RZ ;  /* 0x00000002bee07824 */ /* 0x000fe200078e00ff */
[----:B------:R-:W-:Y:S02]  /*1170*/  IADD3 R4, R9, R4, RZ ;  /* 0x0000000409047210 */ /* 0x000fe40007ffe0ff */
[----:B------:R-:W-:Y:S02]  /*1180*/  SHF.R.S32.HI R14, RZ, 0x1f, R187 ;  /* 0x0000001fff0e7819 */ /* 0x000fe400000114bb */
[----:B------:R-:W-:Y:S02]  /*1190*/  SHF.R.S32.HI R217, RZ, 0x1f, R186 ;  /* 0x0000001fffd97819 */ /* 0x000fe400000114ba */
[----:B------:R-:W-:-:S02]  /*11a0*/  SHF.R.S32.HI R20, RZ, 0x1f, R189 ;  /* 0x0000001fff147819 */ /* 0x000fc400000114bd */
[----:B------:R-:W-:Y:S02]  /*11b0*/  SHF.R.S32.HI R221, RZ, 0x1f, R188 ;  /* 0x0000001fffdd7819 */ /* 0x000fe400000114bc */
[----:B------:R-:W-:Y:S02]  /*11c0*/  SHF.R.S32.HI R223, RZ, 0x1f, R190 ;  /* 0x0000001fffdf7819 */ /* 0x000fe400000114be */
[----:B------:R-:W-:Y:S02]  /*11d0*/  LOP3.LUT R0, R195, R0, R230, 0xf6, !PT ;  /* 0x00000000c3007212 */ /* 0x000fe400078ef6e6 */
[----:B------:R-:W-:Y:S02]  /*11e0*/  MOV R16, RZ ;  /* 0x000000ff00107202 */ /* 0x000fe40000000f00 */
[----:B------:R-:W-:Y:S02]  /*11f0*/  MOV R194, RZ ;  /* 0x000000ff00c27202 */ /* 0x000fe40000000f00 */
[----:B------:R-:W-:-:S02]  /*1200*/  SHF.R.S32.HI R237, RZ, 0x1f, R197 ;  /* 0x0000001fffed7819 */ /* 0x000fc400000114c5 */
[----:B------:R-:W-:Y:S02]  /*1210*/  SHF.R.S32.HI R236, RZ, 0x1f, R198 ;  /* 0x0000001fffec7819 */ /* 0x000fe400000114c6 */
[C---:B------:R-:W-:Y:S02]  /*1220*/  SHF.L.U32 R216, R187.reuse, 0x1, RZ ;  /* 0x00000001bbd87819 */ /* 0x040fe400000006ff */
[----:B------:R-:W-:Y:S02]  /*1230*/  SHF.L.U32 R222, R188, 0x1, RZ ;  /* 0x00000001bcde7819 */ /* 0x000fe400000006ff */
[----:B------:R-:W-:Y:S02]  /*1240*/  SHF.L.U64.HI R215, R187, 0x1, R14 ;  /* 0x00000001bbd77819 */ /* 0x000fe4000001020e */
[----:B------:R-:W-:Y:S02]  /*1250*/  SHF.L.U64.HI R217, R186, 0x1, R217 ;  /* 0x00000001bad97819 */ /* 0x000fe400000102d9 */
[----:B------:R-:W-:-:S02]  /*1260*/  SHF.L.U64.HI R219, R189, 0x1, R20 ;  /* 0x00000001bddb7819 */ /* 0x000fc40000010214 */
[----:B------:R-:W-:Y:S02]  /*1270*/  SHF.L.U64.HI R221, R188, 0x1, R221 ;  /* 0x00000001bcdd7819 */ /* 0x000fe400000102dd */
[----:B------:R-:W-:Y:S02]  /*1280*/  SHF.L.U64.HI R223, R190, 0x1, R223 ;  /* 0x00000001bedf7819 */ /* 0x000fe400000102df */
[----:B------:R-:W-:Y:S02]  /*1290*/  SHF.R.S32.HI R211, RZ, 0x3, R12 ;  /* 0x00000003ffd37819 */ /* 0x000fe4000001140c */
[----:B------:R-:W-:Y:S02]  /*12a0*/  SHF.R.S32.HI R212, RZ, 0x3, R212 ;  /* 0x00000003ffd47819 */ /* 0x000fe400000114d4 */
[----:B------:R-:W-:Y:S02]  /*12b0*/  LEA R228, R0, UR60, 0x1 ;  /* 0x0000003c00e47c11 */ /* 0x000fe4000f8e08ff */
[----:B------:R-:W-:-:S02]  /*12c0*/  LEA R226, R8, UR60, 0x1 ;  /* 0x0000003c08e27c11 */ /* 0x000fc4000f8e08ff */
[----:B------:R-:W-:Y:S02]  /*12d0*/  LEA R225, R10, UR60, 0x1 ;  /* 0x0000003c0ae17c11 */ /* 0x000fe4000f8e08ff */
[----:B------:R-:W-:Y:S02]  /*12e0*/  LEA R234, R3, R232, 0x3 ;  /* 0x000000e803ea7211 */ /* 0x000fe400078e18ff */
[----:B------:R-:W-:Y:S02]  /*12f0*/  LEA R229, R4, UR60, 0x1 ;  /* 0x0000003c04e57c11 */ /* 0x000fe4000f8e08ff */
[----:B------:R-:W-:-:S07]  /*1300*/  LEA R227, R6, UR60, 0x1 ;  /* 0x0000003c06e37c11 */ /* 0x000fce000f8e08ff */
.L_x_817:
[----:B0--34-:R-:W0:Y:S01]  /*1310*/  LDC.64 R4, c[0x0][0xc88] ;  /* 0x00032200ff047b82 */ /* 0x019e220000000a00 */
[----:B------:R-:W-:Y:S01]  /*1320*/  ULDC.64 UR4, c[0x0][0xa28] ;  /* 0x00028a0000047ab9 */ /* 0x000fe20000000a00 */
[----:B------:R-:W-:Y:S01]  /*1330*/  ULDC.64 UR8, c[0x0][0xa18] ;  /* 0x0002860000087ab9 */ /* 0x000fe20000000a00 */
[----:B------:R-:W-:Y:S01]  /*1340*/  ULDC.64 UR6, c[0x0][0xa08] ;  /* 0x0002820000067ab9 */ /* 0x000fe20000000a00 */
[----:B0-----:R-:W-:-:S05]  /*1350*/  IMAD.WIDE R4, R127, 0x4, R4 ;  /* 0x000000047f047825 */ /* 0x001fca00078e0204 */
[----:B--2---:R-:W2:Y:S01]  /*1360*/  LDG.E R203, desc[UR40][R4.64] ;  /* 0x0000002804cb7981 */ /* 0x004ea2000c1e1900 */
[----:B------:R-:W-:Y:S01]  /*1370*/  ISETP.NE.U32.AND P2, PT, RZ, UR4, PT ;  /* 0x00000004ff007c0c */ /* 0x000fe2000bf45070 */
[----:B------:R-:W-:Y:S01]  /*1380*/  IMAD.MOV.U32 R3, RZ, RZ, RZ ;  /* 0x000000ffff037224 */ /* 0x000fe200078e00ff */
[----:B------:R-:W-:Y:S02]  /*1390*/  ISETP.NE.U32.AND P1, PT, RZ, UR8, PT ;  /* 0x00000008ff007c0c */ /* 0x000fe4000bf25070 */
[----:B------:R-:W-:Y:S02]  /*13a0*/  ISETP.NE.AND.EX P2, PT, RZ, UR5, PT, P2 ;  /* 0x00000005ff007c0c */ /* 0x000fe4000bf45320 */
[----:B------:R-:W-:Y:S02]  /*13b0*/  ISETP.NE.AND.EX P1, PT, RZ, UR9, PT, P1 ;  /* 0x00000009ff007c0c */ /* 0x000fe4000bf25310 */
[----:B------:R-:W-:Y:S02]  /*13c0*/  ISETP.NE.U32.AND P0, PT, RZ, UR6, PT ;  /* 0x00000006ff007c0c */ /* 0x000fe4000bf05070 */
[----:B------:R-:W-:-:S02]  /*13d0*/  MOV R29, RZ ;  /* 0x000000ff001d7202 */ /* 0x000fc40000000f00 */
[----:B------:R-:W-:Y:S02]  /*13e0*/  ISETP.NE.AND.EX P0, PT, RZ, UR7, PT, P0 ;  /* 0x00000007ff007c0c */ /* 0x000fe4000bf05300 */
[----:B--2---:R-:W-:Y:S01]  /*13f0*/  SHF.R.S32.HI R208, RZ, 0x1f, R203 ;  /* 0x0000001fffd07819 */ /* 0x004fe200000114cb */
[C---:B------:R-:W-:Y:S02]  /*1400*/  IMAD.SHL.U32 R201, R203.reuse, 0x4, RZ ;  /* 0x00000004cbc97824 */ /* 0x040fe400078e00ff */
[C---:B------:R-:W-:Y:S02]  /*1410*/  @P2 LEA R4, P3, R203.reuse, UR4, 0x2 ;  /* 0x00000004cb042c11 */ /* 0x040fe4000f8610ff */
[C-C-:B------:R-:W-:Y:S02]  /*1420*/  SHF.L.U64.HI R202, R203.reuse, 0x2, R208.reuse ;  /* 0x00000002cbca7819 */ /* 0x140fe400000102d0 */
[----:B------:R-:W-:Y:S01]  /*1430*/  @P2 LEA.HI.X R5, R203, UR5, R208, 0x2, P3 ;  /* 0x00000005cb052c11 */ /* 0x000fe200098f14d0 */
[----:B------:R-:W-:Y:S01]  /*1440*/  ULDC UR4, c[0x0][0x288] ;  /* 0x0000a20000047ab9 */ /* 0x000fe20000000800 */
[----:B------:R-:W-:-:S03]  /*1450*/  IADD3 R8, P4, R201, UR6, RZ ;  /* 0x00000006c9087c10 */ /* 0x000fc6000ff9e0ff */
[----:B------:R0:W5:Y:S01]  /*1460*/  @P2 LDG.E R3, desc[UR40][R4.64] ;  /* 0x0000002804032981 */ /* 0x000162000c1e1900 */
[----:B------:R-:W-:Y:S01]  /*1470*/  @P1 IADD3 R6, P2, R201, UR8, RZ ;  /* 0x00000008c9061c10 */ /* 0x000fe2000ff5e0ff */
[----:B------:R-:W-:Y:S01]  /*1480*/  IMAD.U32 R149, RZ, RZ, UR4 ;  /* 0x00000004ff957e24 */ /* 0x000fe2000f8e00ff */
[C---:B------:R-:W-:Y:S01]  /*1490*/  IADD3.X R9, R202.reuse, UR7, RZ, P4, !PT ;  /* 0x00000007ca097c10 */ /* 0x040fe2000a7fe4ff */
[----:B------:R-:W-:Y:S01]  /*14a0*/  ULDC.64 UR4, c[0x0][0x418] ;  /* 0x0001060000047ab9 */ /* 0x000fe20000000a00 */
[----:B------:R-:W-:-:S03]  /*14b0*/  @P1 IADD3.X R7, R202, UR9, RZ, P2, !PT ;  /* 0x00000009ca071c10 */ /* 0x000fc600097fe4ff */
[----:B------:R0:W5:Y:S01]  /*14c0*/  @P0 LDG.E R29, desc[UR40][R8.64] ;  /* 0x00000028081d0981 */ /* 0x000162000c1e1900 */
[----:B------:R-:W-:Y:S01]  /*14d0*/  UISETP.NE.U32.AND UP0, UPT, UR4, URZ, UPT ;  /* 0x0000003f0400728c */ /* 0x000fe2000bf05070 */
[----:B------:R-:W-:Y:S02]  /*14e0*/  ULDC.64 UR8, c[0x0][0xa20] ;  /* 0x0002880000087ab9 */ /* 0x000fe40000000a00 */
[----:B------:R0:W5:Y:S01]  /*14f0*/  @P1 LDG.E R149, desc[UR40][R6.64] ;  /* 0x0000002806951981 */ /* 0x000162000c1e1900 */
[----:B------:R-:W-:Y:S01]  /*1500*/  UISETP.NE.AND.EX UP0, UPT, UR5, URZ, UPT, UP0 ;  /* 0x0000003f0500728c */ /* 0x000fe2000bf05300 */
[----:B------:R-:W-:Y:S01]  /*1510*/  ULDC UR4, c[0x0][0x424] ;  /* 0x0001090000047ab9 */ /* 0x000fe20000000800 */
[----:B------:R-:W-:Y:S02]  /*1520*/  ISETP.NE.U32.AND P2, PT, RZ, UR8, PT ;  /* 0x00000008ff007c0c */ /* 0x000fe4000bf45070 */
[----:B------:R-:W-:Y:S01]  /*1530*/  USEL UR4, UR4, 0x1, UP0 ;  /* 0x0000000104047887 */ /* 0x000fe20008000000 */
[----:B------:R-:W-:Y:S01]  /*1540*/  ULDC UR5, c[0x0][0x2f0] ;  /* 0x0000bc0000057ab9 */ /* 0x000fe20000000800 */
[----:B------:R-:W-:-:S02]  /*1550*/  ISETP.NE.AND.EX P2, PT, RZ, UR9, PT, P2 ;  /* 0x00000009ff007c0c */ /* 0x000fc4000bf45320 */
[----:B------:R-:W-:-:S03]  /*1560*/  UIMAD UR4, UR4, UR5, URZ ;  /* 0x00000005040472a4 */ /* 0x000fc6000f8e023f */
[----:B------:R-:W-:Y:S01]  /*1570*/  ULDC UR5, c[0x0][0x348] ;  /* 0x0000d20000057ab9 */ /* 0x000fe20000000800 */
[----:B------:R-:W-:Y:S01]  /*1580*/  IMAD.MOV.U32 R206, RZ, RZ, R125 ;  /* 0x000000ffffce7224 */ /* 0x000fe200078e007d */
[----:B------:R-:W-:Y:S01]  /*1590*/  MOV R200, R126 ;  /* 0x0000007e00c87202 */ /* 0x000fe20000000f00 */
[----:B------:R-:W-:Y:S01]  /*15a0*/  IMAD.MOV.U32 R27, RZ, RZ, R203 ;  /* 0x000000ffff1b7224 */ /* 0x000fe200078e00cb */
[----:B0-----:R-:W-:Y:S06]  /*15b0*/  @P1 BRA `(.L_x_613) ;  /* 0x0000000000241947 */ /* 0x001fec0003800000 */
[----:B------:R-:W-:Y:S02]  /*15c0*/  ULDC.64 UR6, c[0x0][0xa00] ;  /* 0x0002800000067ab9 */ /* 0x000fe40000000a00 */
[----:B------:R-:W-:-:S04]  /*15d0*/  ISETP.NE.U32.AND P1, PT, RZ, UR6, PT ;  /* 0x00000006ff007c0c */ /* 0x000fc8000bf25070 */
[----:B------:R-:W-:-:S13]  /*15e0*/  ISETP.NE.AND.EX P1, PT, RZ, UR7, PT, P1 ;  /* 0x00000007ff007c0c */ /* 0x000fda000bf25310 */
[----:B------:R-:W-:Y:S05]  /*15f0*/  @!P1 BRA `(.L_x_613) ;  /* 0x0000000000149947 */ /* 0x000fea0003800000 */
[----:B------:R-:W0:Y:S02]  /*1600*/  LDC.64 R4, c[0x0][0xa00] ;  /* 0x00028000ff047b82 */ /* 0x000e240000000a00 */
[----:B0-----:R-:W-:-:S05]  /*1610*/  IMAD.WIDE R4, R27, 0x4, R4 ;  /* 0x000000041b047825 */ /* 0x001fca00078e0204 */
[----:B-----5:R-:W2:Y:S04]  /*1620*/  LDG.E R149, desc[UR40][R4.64] ;  /* 0x0000002804957981 */ /* 0x020ea8000c1e1900 */
[----:B------:R-:W2:Y:S02]  /*1630*/  LDG.E R0, desc[UR40][R4.64+0x4] ;  /* 0x0000042804007981 */ /* 0x000ea4000c1e1900 */
[----:B--2---:R-:W-:-:S07]  /*1640*/  IMAD.IADD R149, R0, 0x1, -R149 ;  /* 0x0000000100957824 */ /* 0x004fce00078e0a95 */
.L_x_613:
[----:B------:R-:W-:Y:S01]  /*1650*/  MOV R25, UR5 ;  /* 0x0000000500197c02 */ /* 0x000fe20008000f00 */
[----:B------:R-:W-:Y:S01]  /*1660*/  IMAD.U32 R26, RZ, RZ, UR4 ;  /* 0x00000004ff1a7e24 */ /* 0x000fe2000f8e00ff */
[----:B------:R-:W-:Y:S06]  /*1670*/  @!P2 BRA `(.L_x_614) ;  /* 0x000000000010a947 */ /* 0x000fec0003800000 */
[----:B------:R-:W-:-:S04]  /*1680*/  IADD3 R4, P0, R201, UR8, RZ ;  /* 0x00000008c9047c10 */ /* 0x000fc8000ff1e0ff */
[----:B------:R-:W-:-:S05]  /*1690*/  IADD3.X R5, R202, UR9, RZ, P0, !PT ;  /* 0x00000009ca057c10 */ /* 0x000fca00087fe4ff */
[----:B------:R0:W5:Y:S01]  /*16a0*/  LDG.E R26, desc[UR40][R4.64] ;  /* 0x00000028041a7981 */ /* 0x000162000c1e1900 */
[----:B------:R-:W-:Y:S05]  /*16b0*/  BRA `(.L_x_615) ;  /* 0x0000000000107947 */ /* 0x000fea0003800000 */
.L_x_614:
[----:B------:R-:W-:Y:S05]  /*16c0*/  @!P0 BRA `(.L_x_615) ;  /* 0x00000000000c8947 */ /* 0x000fea0003800000 */
[----:B------:R-:W2:Y:S04]  /*16d0*/  LDG.E R5, desc[UR40][R8.64] ;  /* 0x0000002808057981 */ /* 0x000ea8000c1e1900 */
[----:B------:R-:W2:Y:S02]  /*16e0*/  LDG.E R26, desc[UR40][R8.64+0x4] ;  /* 0x00000428081a7981 */ /* 0x000ea4000c1e1900 */
[----:B--2---:R-:W-:-:S07]  /*16f0*/  IMAD.IADD R26, R26, 0x1, -R5 ;  /* 0x000000011a1a7824 */ /* 0x004fce00078e0a05 */
.L_x_615:
[----:B------:R-:W-:Y:S02]  /*1700*/  ULDC.64 UR4, c[0x0][0xa10] ;  /* 0x0002840000047ab9 */ /* 0x000fe40000000a00 */
[----:B------:R-:W-:-:S04]  /*1710*/  ISETP.NE.U32.AND P0, PT, RZ, UR4, PT ;  /* 0x00000004ff007c0c */ /* 0x000fc8000bf05070 */
[----:B------:R-:W-:Y:S01]  /*1720*/  ISETP.NE.AND.EX P0, PT, RZ, UR5, PT, P0 ;  /* 0x00000005ff007c0c */ /* 0x000fe2000bf05300 */
[----:B------:R-:W-:-:S12]  /*1730*/  ULDC.64 UR4, c[0x0][0xa30] ;  /* 0x00028c0000047ab9 */ /* 0x000fd80000000a00 */
[----:B0-----:R-:W0:Y:S02]  /*1740*/  @P0 LDC.64 R4, c[0x0][0xa10] ;  /* 0x00028400ff040b82 */ /* 0x001e240000000a00 */
[----:B0-----:R-:W-:-:S05]  /*1750*/  @P0 IMAD.WIDE R4, R27, 0x4, R4 ;  /* 0x000000041b040825 */ /* 0x001fca00078e0204 */
[----:B------:R-:W2:Y:S04]  /*1760*/  @P0 LDG.E R0, desc[UR40][R4.64] ;  /* 0x0000002804000981 */ /* 0x000ea8000c1e1900 */
[----:B------:R-:W2:Y:S01]  /*1770*/  @P0 LDG.E R9, desc[UR40][R4.64+0x4] ;  /* 0x0000042804090981 */ /* 0x000ea2000c1e1900 */
[----:B------:R-:W-:Y:S02]  /*1780*/  ISETP.NE.U32.AND P1, PT, RZ, UR4, PT ;  /* 0x00000004ff007c0c */ /* 0x000fe4000bf25070 */
[----:B-----5:R-:W-:Y:S02]  /*1790*/  MOV R144, R26 ;  /* 0x0000001a00907202 */ /* 0x020fe40000000f00 */
[----:B------:R-:W-:-:S13]  /*17a0*/  ISETP.NE.AND.EX P1, PT, RZ, UR5, PT, P1 ;  /* 0x00000005ff007c0c */ /* 0x000fda000bf25310 */
[----:B------:R-:W-:-:S04]  /*17b0*/  @P1 IADD3 R6, P2, R201, UR4, RZ ;  /* 0x00000004c9061c10 */ /* 0x000fc8000ff5e0ff */
[----:B------:R-:W-:-:S05]  /*17c0*/  @P1 IADD3.X R7, R202, UR5, RZ, P2, !PT ;  /* 0x00000005ca071c10 */ /* 0x000fca00097fe4ff */
[----:B------:R0:W5:Y:S01]  /*17d0*/  @P1 LDG.E R144, desc[UR40][R6.64] ;  /* 0x0000002806901981 */ /* 0x000162000c1e1900 */
[----:B------:R-:W-:Y:S01]  /*17e0*/  IMAD.IADD R8, R26, 0x1, -R3 ;  /* 0x000000011a087824 */ /* 0x000fe200078e0a03 */
[----:B------:R-:W-:-:S03]  /*17f0*/  PLOP3.LUT P2, PT, PT, PT, PT, 0x80, 0x0 ;  /* 0x000000000000781c */ /* 0x000fc60003f4f070 */
[----:B------:R-:W-:-:S05]  /*1800*/  IMAD.MOV R123, RZ, RZ, -R8 ;  /* 0x000000ffff7b7224 */ /* 0x000fca00078e0a08 */
[----:B------:R-:W-:Y:S01]  /*1810*/  VIMNMX R123, RZ, R123, !PT ;  /* 0x0000007bff7b7248 */ /* 0x000fe20007fe0100 */
[----:B--2---:R-:W-:-:S05]  /*1820*/  @P0 IMAD.IADD R25, R9, 0x1, -R0 ;  /* 0x0000000109190824 */ /* 0x004fca00078e0a00 */
[----:B------:R-:W-:-:S05]  /*1830*/  IADD3 R150, R8, R25, RZ ;  /* 0x0000001908967210 */ /* 0x000fca0007ffe0ff */
[----:B------:R-:W-:-:S05]  /*1840*/  VIADD R0, R150, 0x7f ;  /* 0x0000007f96007836 */ /* 0x000fca0000000000 */
[----:B------:R-:W-:-:S04]  /*1850*/  SHF.R.S32.HI R3, RZ, 0x1f, R0 ;  /* 0x0000001fff037819 */ /* 0x000fc80000011400 */
[----:B------:R-:W-:-:S04]  /*1860*/  LEA.HI R3, R3, R0, RZ, 0x7 ;  /* 0x0000000003037211 */ /* 0x000fc800078f38ff */
[----:B------:R-:W-:Y:S02]  /*1870*/  LOP3.LUT R0, R3, 0xffffff80, RZ, 0xc0, !PT ;  /* 0xffffff8003007812 */ /* 0x000fe400078ec0ff */
[----:B------:R-:W-:Y:S02]  /*1880*/  SHF.R.S32.HI R210, RZ, 0x7, R3 ;  /* 0x00000007ffd27819 */ /* 0x000fe40000011403 */
[----:B------:R-:W-:-:S04]  /*1890*/  VIADDMNMX R0, R0, -R8, R25, PT ;  /* 0x8000000800007246 */ /* 0x000fc80003800119 */
[----:B------:R-:W-:Y:S02]  /*18a0*/  ISETP.GT.AND P0, PT, R0, R123, PT ;  /* 0x0000007b0000720c */ /* 0x000fe40003f04270 */
[----:B------:R-:W-:-:S05]  /*18b0*/  SHF.R.U32.HI R123, RZ, 0x7, R123 ;  /* 0x00000007ff7b7819 */ /* 0x000fca000001167b */
[----:B------:R-:W-:-:S06]  /*18c0*/  IMAD.MOV.U32 R24, RZ, RZ, R123 ;  /* 0x000000ffff187224 */ /* 0x000fcc00078e007b */
[----:B------:R-:W-:-:S04]  /*18d0*/  @P0 IADD3 R0, R0, 0x7f, RZ ;  /* 0x0000007f00000810 */ /* 0x000fc80007ffe0ff */
[----:B------:R-:W-:-:S04]  /*18e0*/  @P0 SHF.R.S32.HI R5, RZ, 0x1f, R0 ;  /* 0x0000001fff050819 */ /* 0x000fc80000011400 */
[----:B------:R-:W-:-:S04]  /*18f0*/  @P0 LEA.HI R5, R5, R0, RZ, 0x7 ;  /* 0x0000000005050211 */ /* 0x000fc800078f38ff */
[----:B------:R-:W-:-:S04]  /*1900*/  @P0 SHF.R.S32.HI R24, RZ, 0x7, R5 ;  /* 0x00000007ff180819 */ /* 0x000fc80000011405 */
[----:B------:R-:W-:-:S13]  /*1910*/  ISETP.GT.AND P0, PT, R24, R123, PT ;  /* 0x0000007b1800720c */ /* 0x000fda0003f04270 */
[----:B0-----:R-:W-:Y:S05]  /*1920*/  @!P0 BRA `(.L_x_616) ;  /* 0x0000008800608947 */ /* 0x001fea0003800000 */
[----:B------:R-:W-:Y:S01]  /*1930*/  VIADD R116, R2, 0x1c400 ;  /* 0x0001c40002747836 */ /* 0x000fe20000000000 */
[----:B------:R-:W-:Y:S04]  /*1940*/  BSSY B6, `(.L_x_617) ;  /* 0x0000013000067945 */ /* 0x000fe80003800000 */
[----:B------:R-:W-:-:S13]  /*1950*/  LOP3.LUT P0, RZ, R116, 0x3ff, RZ, 0xc0, !PT ;  /* 0x000003ff74ff7812 */ /* 0x000fda000780c0ff */
[----:B------:R-:W-:Y:S05]  /*1960*/  @!P0 BRA `(.L_x_618) ;  /* 0x0000000000408947 */ /* 0x000fea0003800000 */
[----:B------:R-:W-:Y:S01]  /*1970*/  MOV R0, 0x0 ;  /* 0x0000000000007802 */ /* 0x000fe20000000f00 */
[----:B------:R-:W-:Y:S01]  /*1980*/  ULDC.64 UR4, c[0x4][0x118] ;  /* 0x0100460000047ab9 */ /* 0x000fe20000000a00 */
[----:B------:R-:W-:Y:S01]  /*1990*/  ULDC.64 UR6, c[0x4][0x90] ;  /* 0x0100240000067ab9 */ /* 0x000fe20000000a00 */
[----:B------:R-:W-:Y:S01]  /*19a0*/  MOV R4, UR4 ;  /* 0x0000000400047c02 */ /* 0x000fe20008000f00 */
[----:B------:R0:W1:Y:S01]  /*19b0*/  LDC.64 R14, c[0x4][R0] ;  /* 0x01000000000e7b82 */ /* 0x0000620000000a00 */
[----:B------:R-:W-:Y:S01]  /*19c0*/  IMAD.U32 R5, RZ, RZ, UR5 ;  /* 0x00000005ff057e24 */ /* 0x000fe2000f8e00ff */
[----:B------:R-:W-:Y:S01]  /*19d0*/  ULDC.64 UR4, c[0x4][0x120] ;  /* 0x0100480000047ab9 */ /* 0x000fe20000000a00 */
[----:B------:R-:W-:Y:S01]  /*19e0*/  IMAD.U32 R10, RZ, RZ, UR6 ;  /* 0x00000006ff0a7e24 */ /* 0x000fe2000f8e00ff */
[----:B------:R-:W-:Y:S01]  /*19f0*/  MOV R7, UR5 ;  /* 0x0000000500077c02 */ /* 0x000fe20008000f00 */
[----:B------:R-:W-:Y:S01]  /*1a00*/  IMAD.U32 R6, RZ, RZ, UR4 ;  /* 0x00000004ff067e24 */ /* 0x000fe2000f8e00ff */
[----:B------:R-:W-:Y:S01]  /*1a10*/  MOV R8, 0x70 ;  /* 0x0000007000087802 */ /* 0x000fe20000000f00 */
[----:B------:R-:W-:-:S02]  /*1a20*/  IMAD.U32 R11, RZ, RZ, UR7 ;  /* 0x00000007ff0b7e24 */ /* 0x000fc4000f8e00ff */
[----:B------:R-:W-:Y:S02]  /*1a30*/  IMAD.MOV.U32 R12, RZ, RZ, 0x1 ;  /* 0x00000001ff0c7424 */ /* 0x000fe400078e00ff */
[----:B0-----:R-:W-:-:S07]  /*1a40*/  IMAD.MOV.U32 R13, RZ, RZ, RZ ;  /* 0x000000ffff0d7224 */ /* 0x001fce00078e00ff */
[----:B------:R-:W-:-:S07]  /*1a50*/  LEPC R20, `(.L_x_618) ;  /* 0x000000001014794e */ /* 0x000fce0000000000 */
[----:B-1---5:R-:W-:Y:S05]  /*1a60*/  CALL.ABS.NOINC R14 ;  /* 0x000000000e007343 */ /* 0x022fea0003c00000 */
.L_x_618:
[----:B------:R-:W-:Y:S05]  /*1a70*/  BSYNC B6 ;  /* 0x0000000000067941 */ /* 0x000fea0003800000 */
.L_x_617:
[----:B------:R-:W-:Y:S01]  /*1a80*/  IADD3 R115, R2, 0x400, RZ ;  /* 0x0000040002737810 */ /* 0x000fe20007ffe0ff */
[----:B------:R-:W-:Y:S03]  /*1a90*/  BSSY B6, `(.L_x_619) ;  /* 0x0000013000067945 */ /* 0x000fe60003800000 */
[----:B------:R-:W-:-:S13]  /*1aa0*/  LOP3.LUT P0, RZ, R115, 0x3ff, RZ, 0xc0, !PT ;  /* 0x000003ff73ff7812 */ /* 0x000fda000780c0ff */
[----:B------:R-:W-:Y:S05]  /*1ab0*/  @!P0 BRA `(.L_x_620) ;  /* 0x0000000000408947 */ /* 0x000fea0003800000 */
[----:B------:R-:W-:Y:S01]  /*1ac0*/  MOV R0, 0x0 ;  /* 0x0000000000007802 */ /* 0x000fe20000000f00 */
[----:B------:R-:W-:Y:S01]  /*1ad0*/  ULDC.64 UR4, c[0x4][0x118] ;  /* 0x0100460000047ab9 */ /* 0x000fe20000000a00 */
[----:B------:R-:W-:Y:S01]  /*1ae0*/  ULDC.64 UR6, c[0x4][0x120] ;  /* 0x0100480000067ab9 */ /* 0x000fe20000000a00 */
[----:B------:R-:W-:Y:S01]  /*1af0*/  IMAD.U32 R4, RZ, RZ, UR4 ;  /* 0x00000004ff047e24 */ /* 0x000fe2000f8e00ff */
[----:B------:R0:W1:Y:S01]  /*1b00*/  LDC.64 R14, c[0x4][R0] ;  /* 0x01000000000e7b82 */ /* 0x0000620000000a00 */
[----:B------:R-:W-:Y:S01]  /*1b10*/  IMAD.U32 R5, RZ, RZ, UR5 ;  /* 0x00000005ff057e24 */ /* 0x000fe2000f8e00ff */
[----:B------:R-:W-:Y:S01]  /*1b20*/  ULDC.64 UR4, c[0x4][0x80] ;  /* 0x0100200000047ab9 */ /* 0x000fe20000000a00 */
[----:B------:R-:W-:Y:S01]  /*1b30*/  MOV R6, UR6 ;  /* 0x0000000600067c02 */ /* 0x000fe20008000f00 */
[----:B------:R-:W-:Y:S01]  /*1b40*/  IMAD.U32 R7, RZ, RZ, UR7 ;  /* 0x00000007ff077e24 */ /* 0x000fe2000f8e00ff */
[----:B------:R-:W-:Y:S01]  /*1b50*/  MOV R11, UR5 ;  /* 0x00000005000b7c02 */ /* 0x000fe20008000f00 */
[----:B------:R-:W-:Y:S01]  /*1b60*/  IMAD.U32 R10, RZ, RZ, UR4 ;  /* 0x00000004ff0a7e24 */ /* 0x000fe2000f8e00ff */
[----:B------:R-:W-:Y:S01]  /*1b70*/  MOV R13, RZ ;  /* 0x000000ff000d7202 */ /* 0x000fe20000000f00 */
[----:B------:R-:W-:-:S02]  /*1b80*/  IMAD.MOV.U32 R8, RZ, RZ, 0x70 ;  /* 0x00000070ff087424 */ /* 0x000fc400078e00ff */
[----:B0-----:R-:W-:-:S07]  /*1b90*/  IMAD.MOV.U32 R12, RZ, RZ, 0x1 ;  /* 0x00000001ff0c7424 */ /* 0x001fce00078e00ff */
[----:B------:R-:W-:-:S07]  /*1ba0*/  LEPC R20, `(.L_x_620) ;  /* 0x000000001014794e */ /* 0x000fce0000000000 */
[----:B-1---5:R-:W-:Y:S05]  /*1bb0*/  CALL.ABS.NOINC R14 ;  /* 0x000000000e007343 */ /* 0x022fea0003c00000 */
.L_x_620:
[----:B------:R-:W-:Y:S05]  /*1bc0*/  BSYNC B6 ;  /* 0x0000000000067941 */ /* 0x000fea0003800000 */
.L_x_619:
[----:B------:R-:W-:Y:S01]  /*1bd0*/  ULDC.64 UR4, c[0x0][0x9f8] ;  /* 0x00027e0000047ab9 */ /* 0x000fe20000000a00 */
[----:B------:R-:W2:Y:S01]  /*1be0*/  LDL.LU R20, [R1+0x8] ;  /* 0x0000080001147983 */ /* 0x000ea20000300800 */
[----:B------:R-:W-:Y:S01]  /*1bf0*/  ISETP.NE.U32.AND P0, PT, RZ, UR4, PT ;  /* 0x00000004ff007c0c */ /* 0x000fe2000bf05070 */
[----:B------:R-:W0:Y:S01]  /*1c00*/  LDC.64 R134, c[0x0][0x300] ;  /* 0x0000c000ff867b82 */ /* 0x000e220000000a00 */
[----:B------:R-:W-:Y:S01]  /*1c10*/  SHF.R.S32.HI R8, RZ, 0x1f, R126 ;  /* 0x0000001fff087819 */ /* 0x000fe2000001147e */
[C---:B------:R-:W-:Y:S01]  /*1c20*/  VIADD R0, R18.reuse, 0x80 ;  /* 0x0000008012007836 */ /* 0x040fe20000000000 */
[----:B------:R-:W-:Y:S01]  /*1c30*/  ISETP.NE.AND.EX P0, PT, RZ, UR5, PT, P0 ;  /* 0x00000005ff007c0c */ /* 0x000fe2000bf05300 */
[----:B------:R-:W-:Y:S01]  /*1c40*/  ULDC.64 UR6, c[0x0][0x330] ;  /* 0x0000cc0000067ab9 */ /* 0x000fe20000000a00 */
[C---:B------:R-:W-:Y:S02]  /*1c50*/  IADD3 R101, R18.reuse, 0x20, RZ ;  /* 0x0000002012657810 */ /* 0x040fe40007ffe0ff */
[----:B------:R-:W-:Y:S01]  /*1c60*/  SHF.R.S32.HI R19, RZ, 0x1f, R18 ;  /* 0x0000001fff137819 */ /* 0x000fe20000011412 */
[----:B------:R-:W-:Y:S01]  /*1c70*/  IMAD.IADD R118, R29, 0x1, R26 ;  /* 0x000000011d767824 */ /* 0x000fe200078e021a */
[----:B------:R-:W1:Y:S07]  /*1c80*/  LDC R21, c[0x0][0x3f4] ;  /* 0x0000fd00ff157b82 */ /* 0x000e6e0000000800 */
[----:B------:R-:W-:Y:S01]  /*1c90*/  @P0 IADD3 R4, P1, R201, UR4, RZ ;  /* 0x00000004c9040c10 */ /* 0x000fe2000ff3e0ff */
[----:B------:R-:W-:Y:S01]  /*1ca0*/  ULDC UR4, c[0x0][0x2f4] ;  /* 0x0000bd0000047ab9 */ /* 0x000fe20000000800 */
[----:B------:R-:W-:Y:S01]  /*1cb0*/  VIADD R100, R18, 0x40 ;  /* 0x0000004012647836 */ /* 0x000fe20000000000 */
[----:B------:R-:W3:Y:S01]  /*1cc0*/  LDC.64 R36, c[0x0][0x408] ;  /* 0x00010200ff247b82 */ /* 0x000ee20000000a00 */
[----:B------:R-:W-:-:S05]  /*1cd0*/  @P0 IADD3.X R5, R202, UR5, RZ, P1, !PT ;  /* 0x00000005ca050c10 */ /* 0x000fca0008ffe4ff */
[----:B------:R4:W2:Y:S01]  /*1ce0*/  @P0 LDG.E R27, desc[UR40][R4.64] ;  /* 0x00000028041b0981 */ /* 0x0008a2000c1e1900 */
[----:B------:R-:W-:Y:S01]  /*1cf0*/  ISETP.GE.AND P3, PT, R0, UR4, PT ;  /* 0x0000000400007c0c */ /* 0x000fe2000bf66270 */
[----:B------:R-:W-:Y:S01]  /*1d00*/  IMAD R3, R8, UR6, RZ ;  /* 0x0000000608037c24 */ /* 0x000fe2000f8e02ff */
[----:B------:R-:W-:Y:S01]  /*1d10*/  ISETP.GE.AND P1, PT, R101, UR4, PT ;  /* 0x0000000465007c0c */ /* 0x000fe2000bf26270 */
[C---:B------:R-:W-:Y:S01]  /*1d20*/  VIADD R0, R18.reuse, 0xa0 ;  /* 0x000000a012007836 */ /* 0x040fe20000000000 */
[----:B------:R-:W-:Y:S01]  /*1d30*/  ISETP.GE.AND P0, PT, R18, UR4, PT ;  /* 0x0000000412007c0c */ /* 0x000fe2000bf06270 */
[C---:B------:R-:W-:Y:S01]  /*1d40*/  IMAD R3, R126.reuse, UR7, R3 ;  /* 0x000000077e037c24 */ /* 0x040fe2000f8e0203 */
[----:B------:R-:W-:Y:S01]  /*1d50*/  SEL R14, RZ, 0x10, P3 ;  /* 0x00000010ff0e7807 */ /* 0x000fe20001800000 */
[----:B------:R-:W-:Y:S01]  /*1d60*/  IMAD.WIDE.U32 R104, R126, UR6, R18 ;  /* 0x000000067e687c25 */ /* 0x000fe2000f8e0012 */
[----:B------:R-:W-:Y:S01]  /*1d70*/  ISETP.GE.AND P2, PT, R0, UR4, PT ;  /* 0x0000000400007c0c */ /* 0x000fe2000bf46270 */
[----:B------:R-:W-:Y:S01]  /*1d80*/  ULDC.64 UR6, c[0x0][0xa08] ;  /* 0x0002820000067ab9 */ /* 0x000fe20000000a00 */
[----:B----4-:R-:W-:Y:S01]  /*1d90*/  SEL R4, RZ, 0xffffffff, P1 ;  /* 0xffffffffff047807 */ /* 0x010fe20000800000 */
[----:B------:R-:W-:Y:S01]  /*1da0*/  VIADD R99, R18, 0x60 ;  /* 0x0000006012637836 */ /* 0x000fe20000000000 */
[----:B------:R-:W-:Y:S01]  /*1db0*/  SHF.R.S32.HI R0, RZ, 0x1f, R118 ;  /* 0x0000001fff007819 */ /* 0x000fe20000011476 */
[----:B------:R-:W-:Y:S01]  /*1dc0*/  IMAD.MOV.U32 R124, RZ, RZ, 0x20 ;  /* 0x00000020ff7c7424 */ /* 0x000fe200078e00ff */
[----:B------:R-:W-:Y:S01]  /*1dd0*/  IADD3 R105, R105, R3, RZ ;  /* 0x0000000369697210 */ /* 0x000fe20007ffe0ff */
[----:B------:R-:W-:Y:S01]  /*1de0*/  IMAD.SHL.U32 R4, R4, 0x2, RZ ;  /* 0x0000000204047824 */ /* 0x000fe200078e00ff */
[----:B------:R-:W-:Y:S01]  /*1df0*/  SEL R3, RZ, 0x1, P0 ;  /* 0x00000001ff037807 */ /* 0x000fe20000000000 */
[----:B0-----:R-:W-:Y:S01]  /*1e00*/  IMAD R9, R0, R134, RZ ;  /* 0x0000008600097224 */ /* 0x001fe200078e02ff */
[----:B------:R-:W-:Y:S01]  /*1e10*/  ISETP.GE.AND P0, PT, R100, UR4, PT ;  /* 0x0000000464007c0c */ /* 0x000fe2000bf06270 */
[----:B---3--:R-:W-:Y:S01]  /*1e20*/  IMAD.WIDE.U32 R108, R17, R36, R18 ;  /* 0x00000024116c7225 */ /* 0x008fe200078e0012 */
[----:B------:R-:W-:Y:S01]  /*1e30*/  ISETP.GE.AND P1, PT, R99, UR4, PT ;  /* 0x0000000463007c0c */ /* 0x000fe2000bf26270 */
[----:B------:R-:W-:Y:S01]  /*1e40*/  ULDC.64 UR4, c[0x0][0x308] ;  /* 0x0000c20000047ab9 */ /* 0x000fe20000000a00 */
[----:B------:R-:W-:Y:S01]  /*1e50*/  LOP3.LUT R3, R4, 0x2, R3, 0xe2, !PT ;  /* 0x0000000204037812 */ /* 0x000fe200078ee203 */
[----:B------:R-:W-:Y:S01]  /*1e60*/  IMAD.WIDE.U32 R4, R118, R134, RZ ;  /* 0x0000008676047225 */ /* 0x000fe200078e00ff */
[----:B------:R-:W-:-:S02]  /*1e70*/  SEL R6, RZ, 0x4, P0 ;  /* 0x00000004ff067807 */ /* 0x000fc40000000000 */
[----:B------:R-:W-:Y:S01]  /*1e80*/  SEL R7, RZ, 0x8, P1 ;  /* 0x00000008ff077807 */ /* 0x000fe20000800000 */
[----:B------:R-:W-:Y:S01]  /*1e90*/  IMAD R9, R118, R135, R9 ;  /* 0x0000008776097224 */ /* 0x000fe200078e0209 */
[----:B------:R-:W-:Y:S01]  /*1ea0*/  ISETP.NE.U32.AND P0, PT, RZ, UR6, PT ;  /* 0x00000006ff007c0c */ /* 0x000fe2000bf05070 */
[----:B-1----:R-:W-:Y:S01]  /*1eb0*/  IMAD.SHL.U32 R122, R21, 0x2, RZ ;  /* 0x00000002157a7824 */ /* 0x002fe200078e00ff */
[----:B------:R-:W-:Y:S01]  /*1ec0*/  LOP3.LUT R3, R7, R3, R6, 0xfe, !PT ;  /* 0x0000000307037212 */ /* 0x000fe200078efe06 */
[----:B------:R-:W-:Y:S01]  /*1ed0*/  IMAD R7, R8, UR4, RZ ;  /* 0x0000000408077c24 */ /* 0x000fe2000f8e02ff */
[----:B------:R-:W-:Y:S01]  /*1ee0*/  IADD3 R5, R5, R9, RZ ;  /* 0x0000000905057210 */ /* 0x000fe20007ffe0ff */
[----:B------:R-:W-:Y:S01]  /*1ef0*/  IMAD.SHL.U32 R39, R134, 0x80, RZ ;  /* 0x0000008086277824 */ /* 0x000fe200078e00ff */
[----:B------:R-:W-:Y:S01]  /*1f00*/  LOP3.LUT R14, R3, R14, RZ, 0xfc, !PT ;  /* 0x0000000e030e7212 */ /* 0x000fe200078efcff */
[C---:B------:R-:W-:Y:S01]  /*1f10*/  IMAD R9, R126.reuse, UR5, R7 ;  /* 0x000000057e097c24 */ /* 0x040fe2000f8e0207 */
[----:B------:R-:W-:Y:S01]  /*1f20*/  ISETP.NE.AND.EX P0, PT, RZ, UR7, PT, P0 ;  /* 0x00000007ff007c0c */ /* 0x000fe2000bf05300 */
[----:B------:R-:W-:Y:S01]  /*1f30*/  IMAD.WIDE.U32 R6, R126, UR4, R4 ;  /* 0x000000047e067c25 */ /* 0x000fe2000f8e0004 */
[----:B------:R-:W-:Y:S01]  /*1f40*/  ULDC.64 UR4, c[0x0][0x310] ;  /* 0x0000c40000047ab9 */ /* 0x000fe20000000a00 */
[----:B------:R-:W0:Y:S01]  /*1f50*/  LDC.64 R4, c[0x0][0x3f8] ;  /* 0x0000fe00ff047b82 */ /* 0x000e220000000a00 */
[----:B------:R-:W-:Y:S01]  /*1f60*/  SHF.R.S32.HI R145, RZ, 0x1f, R17 ;  /* 0x0000001fff917819 */ /* 0x000fe20000011411 */
[----:B------:R-:W-:Y:S01]  /*1f70*/  IMAD.IADD R7, R7, 0x1, R9 ;  /* 0x0000000107077824 */ /* 0x000fe200078e0209 */
[-C--:B------:R-:W-:Y:S01]  /*1f80*/  ISETP.GE.AND P4, PT, R100, R21.reuse, PT ;  /* 0x000000156400720c */ /* 0x080fe20003f86270 */
[----:B------:R-:W-:Y:S01]  /*1f90*/  IMAD.SHL.U32 R136, R134, 0x40, RZ ;  /* 0x0000004086887824 */ /* 0x000fe200078e00ff */
[----:B------:R-:W-:Y:S01]  /*1fa0*/  SHF.R.S32.HI R23, RZ, 0x1f, R22 ;  /* 0x0000001fff177819 */ /* 0x000fe20000011416 */
[----:B------:R-:W-:Y:S01]  /*1fb0*/  IMAD R10, R145, R36, RZ ;  /* 0x00000024910a7224 */ /* 0x000fe200078e02ff */
[----:B------:R-:W-:-:S02]  /*1fc0*/  ISETP.GE.AND P1, PT, R101, R21, PT ;  /* 0x000000156500720c */ /* 0x000fc40003f26270 */
[----:B------:R-:W-:Y:S01]  /*1fd0*/  LOP3.LUT P3, RZ, R213, 0x4, RZ, 0xc0, !PT ;  /* 0x00000004d5ff7812 */ /* 0x000fe2000786c0ff */
[C---:B------:R-:W-:Y:S01]  /*1fe0*/  IMAD R9, R17.reuse, R37, R10 ;  /* 0x0000002511097224 */ /* 0x040fe200078e020a */
[----:B------:R-:W-:Y:S01]  /*1ff0*/  SHF.L.U64.HI R130, R134, 0x7, R135 ;  /* 0x0000000786827819 */ /* 0x000fe20000010287 */
[-C--:B------:R-:W-:Y:S01]  /*2000*/  IMAD.WIDE.U32 R106, R17, R36.reuse, R22 ;  /* 0x00000024116a7225 */ /* 0x080fe200078e0016 */
[----:B------:R-:W-:Y:S02]  /*2010*/  SEL R124, R124, 0xffffffe0, !P3 ;  /* 0xffffffe07c7c7807 */ /* 0x000fe40005800000 */
[----:B------:R-:W-:Y:S01]  /*2020*/  SHF.L.U64.HI R38, R36, 0x6, R37 ;  /* 0x0000000624267819 */ /* 0x000fe20000010225 */
[----:B------:R-:W-:Y:S01]  /*2030*/  IMAD.IADD R107, R107, 0x1, R9 ;  /* 0x000000016b6b7824 */ /* 0x000fe200078e0209 */
[----:B------:R-:W-:Y:S01]  /*2040*/  SHF.R.S32.HI R146, RZ, 0x1f, R205 ;  /* 0x0000001fff927819 */ /* 0x000fe200000114cd */
[----:B------:R-:W-:Y:S01]  /*2050*/  IMAD.IADD R109, R9, 0x1, R109 ;  /* 0x00000001096d7824 */ /* 0x000fe200078e026d */
[----:B------:R-:W-:Y:S01]  /*2060*/  SEL R9, R21, RZ, P4 ;  /* 0x000000ff15097207 */ /* 0x000fe20002000000 */
[----:B-----5:R-:W-:-:S03]  /*2070*/  IMAD.WIDE.U32 R106, R144, R36, R106 ;  /* 0x00000024906a7225 */ /* 0x020fc600078e006a */
[----:B------:R-:W-:Y:S01]  /*2080*/  IADD3 R9, R100, R9, RZ ;  /* 0x0000000964097210 */ /* 0x000fe20007ffe0ff */
[CC--:B0-----:R-:W-:Y:S01]  /*2090*/  IMAD.WIDE.U32 R112, R17.reuse, R4.reuse, R18 ;  /* 0x0000000411707225 */ /* 0x0c1fe200078e0012 */
[C-C-:B------:R-:W-:Y:S02]  /*20a0*/  SHF.L.U64.HI R131, R4.reuse, 0x7, R5.reuse ;  /* 0x0000000704837819 */ /* 0x140fe40000010205 */
[C---:B------:R-:W-:Y:S01]  /*20b0*/  SHF.L.U64.HI R35, R4.reuse, 0x6, R5 ;  /* 0x0000000604237819 */ /* 0x040fe20000010205 */
[----:B------:R-:W-:Y:S01]  /*20c0*/  IMAD.WIDE.U32 R110, R17, R4, R22 ;  /* 0x00000004116e7225 */ /* 0x000fe200078e0016 */
[----:B------:R-:W-:-:S03]  /*20d0*/  SHF.L.U32 R33, R4, 0x6, RZ ;  /* 0x0000000604217819 */ /* 0x000fc600000006ff */
[----:B------:R-:W-:Y:S02]  /*20e0*/  IMAD.SHL.U32 R34, R4, 0x80, RZ ;  /* 0x0000008004227824 */ /* 0x000fe400078e00ff */
[----:B------:R-:W-:Y:S01]  /*20f0*/  IMAD.WIDE.U32 R108, R144, R36, R108 ;  /* 0x00000024906c7225 */ /* 0x000fe200078e006c */
[----:B--2---:R-:W-:-:S04]  /*2100*/  LOP3.LUT R20, R20, 0xfffffffe, RZ, 0xc0, !PT ;  /* 0xfffffffe14147812 */ /* 0x004fc800078ec0ff */
[----:B------:R-:W-:Y:S02]  /*2110*/  @P4 LOP3.LUT R20, R20, 0x1, RZ, 0xfc, !PT ;  /* 0x0000000114144812 */ /* 0x000fe400078efcff */
[----:B------:R-:W-:-:S03]  /*2120*/  IADD3 R118, P4, R17, R118, RZ ;  /* 0x0000007611767210 */ /* 0x000fc60007f9e0ff */
[----:B------:R0:W-:Y:S02]  /*2130*/  STL [R1+0x8], R20 ;  /* 0x0000081401007387 */ /* 0x0001e40000100800 */
[----:B------:R-:W-:Y:S01]  /*2140*/  IMAD.X R119, R0, 0x1, R145, P4 ;  /* 0x0000000100777824 */ /* 0x000fe200020e0691 */
[----:B0-----:R-:W-:-:S04]  /*2150*/  SHF.R.S32.HI R20, RZ, 0x1f, R9 ;  /* 0x0000001fff147819 */ /* 0x001fc80000011409 */
[----:B------:R-:W-:Y:S02]  /*2160*/  LEA.HI R40, R20, R9, RZ, 0x3 ;  /* 0x0000000914287211 */ /* 0x000fe400078f18ff */
[----:B------:R-:W-:Y:S02]  /*2170*/  SHF.R.S32.HI R3, RZ, 0x1f, R27 ;  /* 0x0000001fff037819 */ /* 0x000fe4000001141b */
[--C-:B------:R-:W-:Y:S02]  /*2180*/  LOP3.LUT R26, R191, 0x38, R40.reuse, 0xf8, !PT ;  /* 0x00000038bf1a7812 */ /* 0x100fe400078ef828 */
[----:B------:R-:W-:Y:S02]  /*2190*/  SEL R8, R3, RZ, !P0 ;  /* 0x000000ff03087207 */ /* 0x000fe40004000000 */
[----:B------:R-:W-:Y:S02]  /*21a0*/  SEL R3, R27, RZ, !P0 ;  /* 0x000000ff1b037207 */ /* 0x000fe40004000000 */
[----:B------:R-:W0:Y:S01]  /*21b0*/  S2R R27, SR_TID.X ;  /* 0x00000000001b7919 */ /* 0x000e220000002100 */
[----:B------:R-:W-:Y:S01]  /*21c0*/  IMAD R12, R8, UR4, RZ ;  /* 0x00000004080c7c24 */ /* 0x000fe2000f8e02ff */
[----:B------:R-:W-:Y:S01]  /*21d0*/  LOP3.LUT R15, R185, 0x38, R40, 0xf8, !PT ;  /* 0x00000038b90f7812 */ /* 0x000fe200078ef828 */
[----:B------:R-:W-:-:S03]  /*21e0*/  IMAD.WIDE.U32 R102, R3, UR4, R6 ;  /* 0x0000000403667c25 */ /* 0x000fc6000f8e0006 */
[----:B------:R-:W-:Y:S01]  /*21f0*/  LOP3.LUT R138, R15, R230, RZ, 0x3c, !PT ;  /* 0x000000e60f8a7212 */ /* 0x000fe200078e3cff */
[----:B------:R-:W-:Y:S01]  /*2200*/  IMAD R97, R3, UR5, R12 ;  /* 0x0000000503617c24 */ /* 0x000fe2000f8e020c */
[----:B------:R-:W-:Y:S01]  /*2210*/  ULDC.64 UR4, c[0x0][0x338] ;  /* 0x0000ce0000047ab9 */ /* 0x000fe20000000a00 */
[-C--:B------:R-:W-:Y:S01]  /*2220*/  IMAD R12, R145, R134.reuse, RZ ;  /* 0x00000086910c7224 */ /* 0x080fe200078e02ff */
[----:B------:R-:W-:Y:S01]  /*2230*/  LOP3.LUT R15, R40, 0xfffffff8, RZ, 0xc0, !PT ;  /* 0xfffffff8280f7812 */ /* 0x000fe200078ec0ff */
[----:B------:R-:W-:Y:S01]  /*2240*/  IMAD.WIDE.U32 R6, R17, R134, R18 ;  /* 0x0000008611067225 */ /* 0x000fe200078e0012 */
[----:B------:R-:W-:-:S03]  /*2250*/  IADD3 R97, R103, R97, RZ ;  /* 0x0000006167617210 */ /* 0x000fc60007ffe0ff */
[----:B------:R-:W-:Y:S01]  /*2260*/  IMAD R12, R17, R135, R12 ;  /* 0x00000087110c7224 */ /* 0x000fe200078e020c */
[----:B------:R-:W-:Y:S01]  /*2270*/  IADD3 R98, P0, R102, R6, RZ ;  /* 0x0000000666627210 */ /* 0x000fe20007f1e0ff */
[----:B------:R-:W-:Y:S01]  /*2280*/  IMAD R8, R8, UR4, RZ ;  /* 0x0000000408087c24 */ /* 0x000fe2000f8e02ff */
[----:B------:R-:W-:Y:S01]  /*2290*/  SHF.L.U64.HI R135, R134, 0x6, R135 ;  /* 0x0000000686877819 */ /* 0x000fe20000010287 */
[----:B------:R-:W-:Y:S01]  /*22a0*/  IMAD.WIDE.U32 R104, R3, UR4, R104 ;  /* 0x0000000403687c25 */ /* 0x000fe2000f8e0068 */
[----:B------:R-:W-:Y:S02]  /*22b0*/  IADD3.X R96, R97, R7, R12, P0, !PT ;  /* 0x0000000761607210 */ /* 0x000fe400007fe40c */
[----:B------:R-:W-:Y:S01]  /*22c0*/  ISETP.GE.AND P0, PT, R18, R21, PT ;  /* 0x000000151200720c */ /* 0x000fe20003f06270 */
[----:B------:R-:W-:Y:S01]  /*22d0*/  IMAD R41, R3, UR5, R8 ;  /* 0x0000000503297c24 */ /* 0x000fe2000f8e0208 */
[----:B------:R-:W-:Y:S01]  /*22e0*/  SHF.L.U64.HI R134, R36, 0x7, R37 ;  /* 0x0000000724867819 */ /* 0x000fe20000010225 */
[----:B------:R-:W-:Y:S01]  /*22f0*/  IMAD R6, R145, R4, RZ ;  /* 0x0000000491067224 */ /* 0x000fe200078e02ff */
[----:B------:R-:W-:-:S03]  /*2300*/  SEL R3, R21, RZ, P0 ;  /* 0x000000ff15037207 */ /* 0x000fc60000000000 */
[----:B------:R-:W-:Y:S01]  /*2310*/  IMAD R7, R17, R5, R6 ;  /* 0x0000000511077224 */ /* 0x000fe200078e0206 */
[----:B------:R-:W-:Y:S01]  /*2320*/  SEL R6, R21, RZ, P1 ;  /* 0x000000ff15067207 */ /* 0x000fe20000800000 */
[----:B------:R-:W-:Y:S01]  /*2330*/  IMAD.IADD R3, R18, 0x1, R3 ;  /* 0x0000000112037824 */ /* 0x000fe200078e0203 */
[----:B0-----:R-:W-:Y:S01]  /*2340*/  SHF.R.U32.HI R27, RZ, 0x7, R27 ;  /* 0x00000007ff1b7819 */ /* 0x001fe2000001161b */
[----:B------:R-:W-:Y:S01]  /*2350*/  IMAD.IADD R111, R111, 0x1, R7 ;  /* 0x000000016f6f7824 */ /* 0x000fe200078e0207 */
[----:B------:R-:W-:Y:S01]  /*2360*/  IADD3 R113, R7, R113, RZ ;  /* 0x0000007107717210 */ /* 0x000fe20007ffe0ff */
[----:B------:R-:W-:Y:S01]  /*2370*/  IMAD.IADD R7, R101, 0x1, R6 ;  /* 0x0000000165077824 */ /* 0x000fe200078e0206 */
[----:B------:R-:W-:Y:S01]  /*2380*/  SHF.R.S32.HI R6, RZ, 0x1f, R3 ;  /* 0x0000001fff067819 */ /* 0x000fe20000011403 */
[----:B------:R-:W-:-:S03]  /*2390*/  IMAD.WIDE.U32 R110, R144, R4, R110 ;  /* 0x00000004906e7225 */ /* 0x000fc600078e006e */
[-C--:B------:R-:W-:Y:S01]  /*23a0*/  LEA.HI R8, R6, R3.reuse, RZ, 0x3 ;  /* 0x0000000306087211 */ /* 0x080fe200078f18ff */
[----:B------:R-:W-:Y:S01]  /*23b0*/  IMAD.WIDE.U32 R112, R144, R4, R112 ;  /* 0x0000000490707225 */ /* 0x000fe200078e0070 */
[----:B------:R-:W-:Y:S02]  /*23c0*/  LEA.HI R3, R6, R3, RZ, 0x6 ;  /* 0x0000000306037211 */ /* 0x000fe400078f30ff */
[----:B------:R-:W-:Y:S01]  /*23d0*/  SHF.R.S32.HI R10, RZ, 0x1f, R7 ;  /* 0x0000001fff0a7819 */ /* 0x000fe20000011407 */
[----:B------:R-:W-:Y:S01]  /*23e0*/  VIADD R151, R27, 0x8 ;  /* 0x000000081b977836 */ /* 0x000fe20000000000 */
[----:B------:R-:W-:Y:S01]  /*23f0*/  LEA.HI R6, R20, R9, RZ, 0x6 ;  /* 0x0000000914067211 */ /* 0x000fe200078f30ff */
[----:B------:R-:W-:Y:S01]  /*2400*/  IMAD.SHL.U32 R3, R3, 0x80, RZ ;  /* 0x0000008003037824 */ /* 0x000fe200078e00ff */
[----:B------:R-:W-:Y:S02]  /*2410*/  LOP3.LUT R9, R185, 0x38, R8, 0xf8, !PT ;  /* 0x00000038b9097812 */ /* 0x000fe400078ef808 */
[----:B------:R-:W-:-:S02]  /*2420*/  LEA.HI R12, R10, R7, RZ, 0x3 ;  /* 0x000000070a0c7211 */ /* 0x000fc400078f18ff */
[----:B------:R-:W-:Y:S02]  /*2430*/  LEA.HI R7, R10, R7, RZ, 0x6 ;  /* 0x000000070a077211 */ /* 0x000fe400078f30ff */
[----:B------:R-:W-:Y:S02]  /*2440*/  SHF.L.U32 R11, R6, 0x7, RZ ;  /* 0x00000007060b7819 */ /* 0x000fe400000006ff */
[----:B------:R-:W-:Y:S01]  /*2450*/  LOP3.LUT R3, R3, 0xffffe000, RZ, 0xc0, !PT ;  /* 0xffffe00003037812 */ /* 0x000fe200078ec0ff */
[----:B------:R-:W-:Y:S01]  /*2460*/  IMAD.SHL.U32 R7, R7, 0x80, RZ ;  /* 0x0000008007077824 */ /* 0x000fe200078e00ff */
[----:B------:R-:W-:Y:S02]  /*2470*/  LOP3.LUT R6, R191, 0x38, R8, 0xf8, !PT ;  /* 0x00000038bf067812 */ /* 0x000fe400078ef808 */
[----:B------:R-:W-:Y:S01]  /*2480*/  LOP3.LUT R20, R9, R230, RZ, 0x3c, !PT ;  /* 0x000000e609147212 */ /* 0x000fe200078e3cff */
[----:B------:R-:W-:Y:S01]  /*2490*/  IMAD R143, R192, 0x200, R3 ;  /* 0x00000200c08f7824 */ /* 0x000fe200078e0203 */
[----:B------:R-:W-:-:S02]  /*24a0*/  LOP3.LUT R6, R6, R193, RZ, 0x3c, !PT ;  /* 0x000000c106067212 */ /* 0x000fc400078e3cff */
[----:B------:R-:W-:Y:S02]  /*24b0*/  IADD3 R141, R20, R3, R195 ;  /* 0x00000003148d7210 */ /* 0x000fe40007ffe0c3 */
[----:B------:R-:W-:Y:S01]  /*24c0*/  LOP3.LUT R10, R191, 0x38, R12, 0xf8, !PT ;  /* 0x00000038bf0a7812 */ /* 0x000fe200078ef80c */
[----:B------:R-:W-:Y:S01]  /*24d0*/  IMAD.IADD R143, R143, 0x1, R6 ;  /* 0x000000018f8f7824 */ /* 0x000fe200078e0206 */
[----:B------:R-:W-:Y:S02]  /*24e0*/  SHF.R.S32.HI R3, RZ, 0x1f, R144 ;  /* 0x0000001fff037819 */ /* 0x000fe40000011490 */
[----:B------:R-:W-:Y:S02]  /*24f0*/  LOP3.LUT R13, R185, 0x38, R12, 0xf8, !PT ;  /* 0x00000038b90d7812 */ /* 0x000fe400078ef80c */
[----:B------:R-:W-:Y:S01]  /*2500*/  LOP3.LUT R7, R7, 0xffffe000, RZ, 0xc0, !PT ;  /* 0xffffe00007077812 */ /* 0x000fe200078ec0ff */
[C---:B------:R-:W-:Y:S01]  /*2510*/  IMAD R6, R3.reuse, R36, RZ ;  /* 0x0000002403067224 */ /* 0x040fe200078e02ff */
[----:B------:R-:W-:Y:S01]  /*2520*/  LOP3.LUT R9, R10, R193, RZ, 0x3c, !PT ;  /* 0x000000c10a097212 */ /* 0x000fe200078e3cff */
[----:B------:R-:W-:Y:S01]  /*2530*/  IMAD R3, R3, R4, RZ ;  /* 0x0000000403037224 */ /* 0x000fe200078e02ff */
[----:B------:R-:W-:Y:S01]  /*2540*/  LOP3.LUT R10, R13, R230, RZ, 0x3c, !PT ;  /* 0x000000e60d0a7212 */ /* 0x000fe200078e3cff */
[----:B------:R-:W-:Y:S01]  /*2550*/  IMAD R142, R192, 0x200, R7 ;  /* 0x00000200c08e7824 */ /* 0x000fe200078e0207 */
[----:B------:R-:W-:-:S02]  /*2560*/  LOP3.LUT R4, R191, 0x18, R18, 0xf8, !PT ;  /* 0x00000018bf047812 */ /* 0x000fc400078ef812 */
[----:B------:R-:W-:Y:S01]  /*2570*/  IADD3 R139, R10, R7, R195 ;  /* 0x000000070a8b7210 */ /* 0x000fe20007ffe0c3 */
[----:B------:R-:W-:Y:S01]  /*2580*/  IMAD R7, R144, R5, R3 ;  /* 0x0000000590077224 */ /* 0x000fe200078e0203 */
[----:B------:R-:W-:Y:S01]  /*2590*/  LOP3.LUT R3, R4, R193, RZ, 0x3c, !PT ;  /* 0x000000c104037212 */ /* 0x000fe200078e3cff */
[----:B------:R-:W-:Y:S01]  /*25a0*/  IMAD.IADD R142, R142, 0x1, R9 ;  /* 0x000000018e8e7824 */ /* 0x000fe200078e0209 */
[----:B------:R-:W-:Y:S01]  /*25b0*/  LOP3.LUT R11, R11, 0xffffe000, RZ, 0xc0, !PT ;  /* 0xffffe0000b0b7812 */ /* 0x000fe200078ec0ff */
[----:B------:R-:W-:Y:S01]  /*25c0*/  IMAD R9, R144, R37, R6 ;  /* 0x0000002590097224 */ /* 0x000fe200078e0206 */
[----:B------:R-:W-:Y:S01]  /*25d0*/  LEA R32, R192, R3, 0x9 ;  /* 0x00000003c0207211 */ /* 0x000fe200078e48ff */
[----:B------:R-:W-:Y:S01]  /*25e0*/  IMAD.IADD R28, R7, 0x1, R113 ;  /* 0x00000001071c7824 */ /* 0x000fe200078e0271 */
[----:B------:R-:W-:Y:S01]  /*25f0*/  SEL R3, RZ, 0x20, P2 ;  /* 0x00000020ff037807 */ /* 0x000fe20001000000 */
[----:B------:R-:W-:Y:S01]  /*2600*/  IMAD.IADD R31, R107, 0x1, R9 ;  /* 0x000000016b1f7824 */ /* 0x000fe200078e0209 */
[----:B------:R-:W-:Y:S01]  /*2610*/  LOP3.LUT R13, R26, R193, RZ, 0x3c, !PT ;  /* 0x000000c11a0d7212 */ /* 0x000fe200078e3cff */
[----:B------:R-:W-:Y:S01]  /*2620*/  IMAD.IADD R30, R9, 0x1, R109 ;  /* 0x00000001091e7824 */ /* 0x000fe200078e026d */
[----:B------:R-:W-:Y:S01]  /*2630*/  LEA R140, R192, R11, 0x9 ;  /* 0x0000000bc08c7211 */ /* 0x000fe200078e48ff */
[----:B------:R-:W-:Y:S01]  /*2640*/  IMAD.IADD R5, R105, 0x1, R41 ;  /* 0x0000000169057824 */ /* 0x000fe200078e0229 */
[----:B------:R-:W-:-:S02]  /*2650*/  LOP3.LUT R27, R8, 0xfffffff8, RZ, 0xc0, !PT ;  /* 0xfffffff8081b7812 */ /* 0x000fc400078ec0ff */
[----:B------:R-:W-:Y:S02]  /*2660*/  LOP3.LUT R21, R12, 0xfffffff8, RZ, 0xc0, !PT ;  /* 0xfffffff80c157812 */ /* 0x000fe400078ec0ff */
[----:B------:R-:W-:Y:S02]  /*2670*/  LOP3.LUT R3, R14, R3, RZ, 0xfc, !PT ;  /* 0x000000030e037212 */ /* 0x000fe400078efcff */
[----:B------:R-:W-:Y:S02]  /*2680*/  IADD3 R138, R138, R11, R195 ;  /* 0x0000000b8a8a7210 */ /* 0x000fe40007ffe0c3 */
[----:B------:R-:W-:Y:S02]  /*2690*/  IADD3 R140, R140, R13, RZ ;  /* 0x0000000d8c8c7210 */ /* 0x000fe40007ffe0ff */
[C---:B------:R-:W-:Y:S01]  /*26a0*/  SHF.L.U32 R37, R36.reuse, 0x7, RZ ;  /* 0x0000000724257819 */ /* 0x040fe200000006ff */
[----:B------:R-:W-:Y:S01]  /*26b0*/  IMAD.SHL.U32 R36, R36, 0x40, RZ ;  /* 0x0000004024247824 */ /* 0x000fe200078e00ff */
[----:B------:R-:W-:-:S02]  /*26c0*/  IADD3 R29, R111, R7, RZ ;  /* 0x000000076f1d7210 */ /* 0x000fc40007ffe0ff */
[----:B------:R-:W-:Y:S02]  /*26d0*/  SHF.R.S32.HI R114, RZ, 0x3, R8 ;  /* 0x00000003ff727819 */ /* 0x000fe40000011408 */
[----:B------:R-:W-:Y:S02]  /*26e0*/  SHF.R.S32.HI R26, RZ, 0x3, R12 ;  /* 0x00000003ff1a7819 */ /* 0x000fe4000001140c */
[----:B------:R-:W-:Y:S02]  /*26f0*/  IADD3 R137, R124, R32, RZ ;  /* 0x000000207c897210 */ /* 0x000fe40007ffe0ff */
[----:B------:R-:W-:Y:S02]  /*2700*/  SHF.R.S32.HI R20, RZ, 0x3, R40 ;  /* 0x00000003ff147819 */ /* 0x000fe40000011428 */
[----:B------:R-:W-:Y:S02]  /*2710*/  LOP3.LUT R14, R14, 0x1, RZ, 0xc0, !PT ;  /* 0x000000010e0e7812 */ /* 0x000fe400078ec0ff */
[----:B------:R-:W-:-:S02]  /*2720*/  SHF.R.S32.HI R13, RZ, 0x1f, R27 ;  /* 0x0000001fff0d7819 */ /* 0x000fc4000001141b */
[----:B------:R-:W-:Y:S02]  /*2730*/  SHF.R.S32.HI R12, RZ, 0x1f, R21 ;  /* 0x0000001fff0c7819 */ /* 0x000fe40000011415 */
[----:B------:R-:W-:Y:S02]  /*2740*/  SHF.R.S32.HI R11, RZ, 0x1f, R15 ;  /* 0x0000001fff0b7819 */ /* 0x000fe4000001140f */
[C---:B------:R-:W-:Y:S02]  /*2750*/  LOP3.LUT R10, R3.reuse, 0x2, RZ, 0xc0, !PT ;  /* 0x00000002030a7812 */ /* 0x040fe400078ec0ff */
[C---:B------:R-:W-:Y:S02]  /*2760*/  LOP3.LUT R9, R3.reuse, 0x4, RZ, 0xc0, !PT ;  /* 0x0000000403097812 */ /* 0x040fe400078ec0ff */
[C---:B------:R-:W-:Y:S02]  /*2770*/  LOP3.LUT R8, R3.reuse, 0x8, RZ, 0xc0, !PT ;  /* 0x0000000803087812 */ /* 0x040fe400078ec0ff */
[----:B------:R-:W-:-:S02]  /*2780*/  LOP3.LUT R7, R3, 0x10, RZ, 0xc0, !PT ;  /* 0x0000001003077812 */ /* 0x000fc400078ec0ff */
[----:B------:R-:W-:-:S07]  /*2790*/  LOP3.LUT R6, R3, 0x20, RZ, 0xc0, !PT ;  /* 0x0000002003067812 */ /* 0x000fce00078ec0ff */
.L_x_720:
[----:B0-2---:R-:W2:Y:S01]  /*27a0*/  LDL.LU R42, [R1+0x8] ;  /* 0x00000800012a7983 */ /* 0x005ea20000300800 */
[----:B------:R-:W-:Y:S01]  /*27b0*/  IADD3 R40, R24, -0x1, RZ ;  /* 0xffffffff18287810 */ /* 0x000fe20007ffe0ff */
[----:B------:R-:W0:Y:S01]  /*27c0*/  LDC.64 R120, c[0x0][0x2e8] ;  /* 0x0000ba00ff787b82 */ /* 0x000e220000000a00 */
[----:B------:R-:W-:Y:S01]  /*27d0*/  IMAD R51, R16, 0x6000, R32 ;  /* 0x0000600010337824 */ /* 0x000fe200078e0220 */
[----:B------:R-:W-:Y:S05]  /*27e0*/  YIELD ;  /* 0x0000000000007946 */ /* 0x000fea0003800000 */
[----:B------:R-:W-:Y:S01]  /*27f0*/  SHF.R.S32.HI R41, RZ, 0x1f, R40 ;  /* 0x0000001fff297819 */ /* 0x000fe20000011428 */
[-C--:B------:R-:W-:Y:S01]  /*2800*/  IMAD R0, R130, R40.reuse, RZ ;  /* 0x0000002882007224 */ /* 0x080fe200078e02ff */
[----:B------:R-:W1:Y:S01]  /*2810*/  LDC R117, c[0x0][0x3f4] ;  /* 0x0000fd00ff757b82 */ /* 0x000e620000000800 */
[----:B------:R-:W-:Y:S01]  /*2820*/  IMAD.WIDE.U32 R126, R39, R40, RZ ;  /* 0x00000028277e7225 */ /* 0x000fe200078e00ff */
[----:B------:R-:W-:Y:S01]  /*2830*/  BSSY B0, `(.L_x_621) ;  /* 0x0000745000007945 */ /* 0x000fe20003800000 */
[----:B------:R-:W-:-:S02]  /*2840*/  LEA R51, R51, R116, 0x1 ;  /* 0x0000007433337211 */ /* 0x000fc400078e08ff */
[----:B------:R-:W-:Y:S01]  /*2850*/  IMAD R3, R41, R39, R0 ;  /* 0x0000002729037224 */ /* 0x000fe200078e0200 */
[CC--:B------:R-:W-:Y:S02]  /*2860*/  IADD3 R0, P3, P4, R98.reuse, R126.reuse, R136 ;  /* 0x0000007e62007210 */ /* 0x0c0fe40007c7e088 */
[----:B------:R-:W-:Y:S01]  /*2870*/  IADD3 R4, P5, R98, R126, RZ ;  /* 0x0000007e62047210 */ /* 0x000fe20007fbe0ff */
[----:B------:R-:W-:-:S04]  /*2880*/  IMAD.IADD R92, R127, 0x1, R3 ;  /* 0x000000017f5c7824 */ /* 0x000fc800078e0203 */
[----:B------:R-:W-:Y:S01]  /*2890*/  IMAD.X R24, R92, 0x1, R96, P5 ;  /* 0x000000015c187824 */ /* 0x000fe200028e0660 */
[----:B------:R-:W-:Y:S02]  /*28a0*/  IADD3.X R3, R96, R92, R135, P3, P4 ;  /* 0x0000005c60037210 */ /* 0x000fe40001fe8487 */
[----:B------:R-:W-:Y:S02]  /*28b0*/  ISETP.GT.AND P3, PT, R40, R123, PT ;  /* 0x0000007b2800720c */ /* 0x000fe40003f64270 */
[-C--:B0-----:R-:W-:Y:S02]  /*28c0*/  LEA R52, P2, R4, R120.reuse, 0x1 ;  /* 0x0000007804347211 */ /* 0x081fe400078408ff */
[----:B------:R-:W-:Y:S02]  /*28d0*/  LEA R48, P5, R0, R120, 0x1 ;  /* 0x0000007800307211 */ /* 0x000fe400078a08ff */
[----:B------:R-:W-:Y:S01]  /*28e0*/  LEA.HI.X R53, R4, R121, R24, 0x1, P2 ;  /* 0x0000007904357211 */ /* 0x000fe200010f0c18 */
[----:B------:R-:W-:Y:S01]  /*28f0*/  IMAD.MOV.U32 R24, RZ, RZ, R40 ;  /* 0x000000ffff187224 */ /* 0x000fe200078e0028 */
[----:B-1----:R-:W-:-:S02]  /*2900*/  ISETP.GE.AND P2, PT, R117, 0x1, PT ;  /* 0x000000017500780c */ /* 0x002fc40003f46270 */
[----:B------:R-:W-:Y:S01]  /*2910*/  LEA.HI.X R49, R0, R121, R3, 0x1, P5 ;  /* 0x0000007900317211 */ /* 0x000fe200028f0c03 */
[----:B------:R-:W-:-:S04]  /*2920*/  IMAD R3, R16, 0x6000, R137 ;  /* 0x0000600010037824 */ /* 0x000fc800078e0289 */
[----:B------:R-:W-:Y:S01]  /*2930*/  IMAD R50, R3, 0x2, R116 ;  /* 0x0000000203327824 */ /* 0x000fe200078e0274 */
[----:B--2---:R-:W-:-:S04]  /*2940*/  LOP3.LUT R42, R42, 0xfffffffd, RZ, 0xc0, !PT ;  /* 0xfffffffd2a2a7812 */ /* 0x004fc800078ec0ff */
[----:B------:R-:W-:-:S05]  /*2950*/  @P3 LOP3.LUT R42, R42, 0x2, RZ, 0xfc, !PT ;  /* 0x000000022a2a3812 */ /* 0x000fca00078efcff */
[----:B------:R0:W-:Y:S01]  /*2960*/  STL [R1+0x8], R42 ;  /* 0x0000082a01007387 */ /* 0x0001e20000100800 */
[----:B------:R-:W-:Y:S05]  /*2970*/  @!P2 BRA `(.L_x_622) ;  /* 0x0000006c00e8a947 */ /* 0x000fea0003800000 */
[----:B------:R-:W-:Y:S01]  /*2980*/  ULDC.U8 UR4, c[0x0][0x410] ;  /* 0x0001040000047ab9 */ /* 0x000fe20000000000 */
[-C--:B------:R-:W-:Y:S01]  /*2990*/  IMAD R3, R131, R40.reuse, RZ ;  /* 0x0000002883037224 */ /* 0x080fe200078e02ff */
[----:B------:R-:W-:Y:S01]  /*29a0*/  ISETP.NE.AND P2, PT, RZ, UR4, PT ;  /* 0x00000004ff007c0c */ /* 0x000fe2000bf45270 */
[----:B------:R-:W-:Y:S02]  /*29b0*/  IMAD R0, R134, R40, RZ ;  /* 0x0000002886007224 */ /* 0x000fe400078e02ff */
[----:B------:R-:W-:Y:S02]  /*29c0*/  IMAD R3, R41, R34, R3 ;  /* 0x0000002229037224 */ /* 0x000fe400078e0203 */
[----:B------:R-:W-:-:S04]  /*29d0*/  IMAD.WIDE.U32 R90, R34, R40, RZ ;  /* 0x00000028225a7225 */ /* 0x000fc800078e00ff */
[----:B------:R-:W-:Y:S02]  /*29e0*/  IMAD R4, R24, -0x80, R25 ;  /* 0xffffff8018047824 */ /* 0x000fe400078e0219 */
[----:B------:R-:W-:Y:S01]  /*29f0*/  IMAD R41, R41, R37, R0 ;  /* 0x0000002529297224 */ /* 0x000fe200078e0200 */
[----:B------:R-:W-:Y:S01]  /*2a00*/  IADD3 R0, R91, R3, RZ ;  /* 0x000000035b007210 */ /* 0x000fe20007ffe0ff */
[----:B------:R-:W-:Y:S01]  /*2a10*/  IMAD.WIDE.U32 R88, R37, R40, RZ ;  /* 0x0000002825587225 */ /* 0x000fe200078e00ff */
[----:B------:R-:W-:-:S03]  /*2a20*/  VIMNMX R4, R4, 0x80, PT ;  /* 0x0000008004047848 */ /* 0x000fc60003fe0100 */
[----:B------:R-:W-:Y:S01]  /*2a30*/  IMAD.IADD R3, R89, 0x1, R41 ;  /* 0x0000000159037824 */ /* 0x000fe200078e0229 */
[----:B------:R-:W-:Y:S06]  /*2a40*/  @!P2 BRA `(.L_x_623) ;  /* 0x0000003000d8a947 */ /* 0x000fec0003800000 */
[----:B------:R-:W-:Y:S01]  /*2a50*/  ISETP.GE.AND P3, PT, R17, R4, PT ;  /* 0x000000041100720c */ /* 0x000fe20003f66270 */
[----:B------:R-:W-:Y:S01]  /*2a60*/  BSSY B1, `(.L_x_624) ;  /* 0x0000037000017945 */ /* 0x000fe20003800000 */
        /* <DEDUP_REMOVED lines=13> */
[----:B------:R-:W-:Y:S06]  /*2b40*/  @P3 BRA `(.L_x_625) ;  /* 0x0000000000a03947 */ /* 0x000fec0003800000 */
[----:B------:R-:W-:Y:S01]  /*2b50*/  IADD3 R41, P4, R110, R90, RZ ;  /* 0x0000005a6e297210 */ /* 0x000fe20007f9e0ff */
[----:B------:R-:W-:Y:S01]  /*2b60*/  ULDC.64 UR4, c[0x0][0x3e8] ;  /* 0x0000fa0000047ab9 */ /* 0x000fe20000000a00 */
[----:B------:R-:W-:Y:S01]  /*2b70*/  IADD3 R43, P2, R106, R88, RZ ;  /* 0x000000586a2b7210 */ /* 0x000fe20007f5e0ff */
[----:B------:R-:W-:Y:S01]  /*2b80*/  ULDC.64 UR6, c[0x0][0x400] ;  /* 0x0001000000067ab9 */ /* 0x000fe20000000a00 */
[----:B------:R-:W-:Y:S01]  /*2b90*/  CS2R R126, SRZ ;  /* 0x00000000007e7805 */ /* 0x000fe2000001ff00 */
[----:B0-----:R-:W-:Y:S01]  /*2ba0*/  IMAD.X R42, R0, 0x1, R29, P4 ;  /* 0x00000001002a7824 */ /* 0x001fe200020e061d */
[----:B------:R-:W-:Y:S02]  /*2bb0*/  LEA R40, P4, R41, UR4, 0x1 ;  /* 0x0000000429287c11 */ /* 0x000fe4000f8808ff */
[----:B------:R-:W-:Y:S02]  /*2bc0*/  CS2R R94, SRZ ;  /* 0x00000000005e7805 */ /* 0x000fe4000001ff00 */
[----:B------:R-:W-:-:S02]  /*2bd0*/  IADD3.X R46, R3, R31, RZ, P2, !PT ;  /* 0x0000001f032e7210 */ /* 0x000fc400017fe4ff */
[----:B------:R-:W-:Y:S02]  /*2be0*/  CS2R R128, SRZ ;  /* 0x0000000000807805 */ /* 0x000fe4000001ff00 */
[----:B------:R-:W-:Y:S02]  /*2bf0*/  LEA.HI.X R41, R41, UR5, R42, 0x1, P4 ;  /* 0x0000000529297c11 */ /* 0x000fe4000a0f0c2a */
[----:B------:R-:W-:Y:S02]  /*2c00*/  CS2R R120, SRZ ;  /* 0x0000000000787805 */ /* 0x000fe4000001ff00 */
[C---:B------:R-:W-:Y:S02]  /*2c10*/  LEA R42, P4, R43.reuse, UR6, 0x1 ;  /* 0x000000062b2a7c11 */ /* 0x040fe4000f8808ff */
[----:B------:R-:W-:Y:S02]  /*2c20*/  ISETP.GE.AND P2, PT, R22, R117, PT ;  /* 0x000000751600720c */ /* 0x000fe40003f46270 */
[----:B------:R-:W-:-:S02]  /*2c30*/  LEA.HI.X R43, R43, UR7, R46, 0x1, P4 ;  /* 0x000000072b2b7c11 */ /* 0x000fc4000a0f0c2e */
[----:B------:R-:W-:Y:S02]  /*2c40*/  ISETP.GE.AND P4, PT, R187, R117, PT ;  /* 0x00000075bb00720c */ /* 0x000fe40003f86270 */
[----:B------:R-:W-:-:S07]  /*2c50*/  CS2R R86, SRZ ;  /* 0x0000000000567805 */ /* 0x000fce000001ff00 */
[----:B------:R1:W5:Y:S04]  /*2c60*/  @!P2 LDG.E.64 R126, desc[UR40][R40.64] ;  /* 0x00000028287ea981 */ /* 0x000368000c1e1b00 */
[----:B------:R1:W5:Y:S01]  /*2c70*/  @!P2 LDG.E.64 R128, desc[UR40][R42.64] ;  /* 0x000000282a80a981 */ /* 0x000362000c1e1b00 */
[----:B------:R-:W-:-:S03]  /*2c80*/  ISETP.GE.AND P2, PT, R186, R117, PT ;  /* 0x00000075ba00720c */ /* 0x000fc60003f46270 */
[----:B------:R1:W5:Y:S04]  /*2c90*/  @!P4 LDG.E.64 R94, desc[UR40][R40.64+0x20] ;  /* 0x00002028285ec981 */ /* 0x000368000c1e1b00 */
[----:B------:R1:W5:Y:S01]  /*2ca0*/  @!P4 LDG.E.64 R120, desc[UR40][R42.64+0x20] ;  /* 0x000020282a78c981 */ /* 0x000362000c1e1b00 */
[-C--:B------:R-:W-:Y:S02]  /*2cb0*/  ISETP.GE.AND P4, PT, R189, R117.reuse, PT ;  /* 0x00000075bd00720c */ /* 0x080fe40003f86270 */
[----:B------:R-:W-:Y:S02]  /*2cc0*/  CS2R R92, SRZ ;  /* 0x00000000005c7805 */ /* 0x000fe4000001ff00 */
[----:B------:R-:W-:Y:S02]  /*2cd0*/  CS2R R82, SRZ ;  /* 0x0000000000527805 */ /* 0x000fe4000001ff00 */
[----:B------:R-:W-:Y:S01]  /*2ce0*/  CS2R R84, SRZ ;  /* 0x0000000000547805 */ /* 0x000fe2000001ff00 */
[----:B------:R1:W5:Y:S04]  /*2cf0*/  @!P2 LDG.E.64 R86, desc[UR40][R40.64+0x40] ;  /* 0x000040282856a981 */ /* 0x000368000c1e1b00 */
[----:B------:R1:W5:Y:S01]  /*2d00*/  @!P2 LDG.E.64 R92, desc[UR40][R42.64+0x40] ;  /* 0x000040282a5ca981 */ /* 0x000362000c1e1b00 */
[----:B------:R-:W-:-:S03]  /*2d10*/  ISETP.GE.AND P2, PT, R188, R117, PT ;  /* 0x00000075bc00720c */ /* 0x000fc60003f46270 */
[----:B------:R1:W5:Y:S04]  /*2d20*/  @!P4 LDG.E.64 R82, desc[UR40][R40.64+0x60] ;  /* 0x000060282852c981 */ /* 0x000368000c1e1b00 */
[----:B------:R1:W5:Y:S01]  /*2d30*/  @!P4 LDG.E.64 R84, desc[UR40][R42.64+0x60] ;  /* 0x000060282a54c981 */ /* 0x000362000c1e1b00 */
[----:B------:R-:W-:Y:S02]  /*2d40*/  ISETP.GE.AND P4, PT, R190, R117, PT ;  /* 0x00000075be00720c */ /* 0x000fe40003f86270 */
[----:B------:R-:W-:Y:S02]  /*2d50*/  CS2R R78, SRZ ;  /* 0x00000000004e7805 */ /* 0x000fe4000001ff00 */
[----:B------:R-:W-:Y:S02]  /*2d60*/  CS2R R74, SRZ ;  /* 0x00000000004a7805 */ /* 0x000fe4000001ff00 */
[----:B------:R-:W-:-:S02]  /*2d70*/  CS2R R80, SRZ ;  /* 0x0000000000507805 */ /* 0x000fc4000001ff00 */
[----:B------:R-:W-:Y:S01]  /*2d80*/  CS2R R76, SRZ ;  /* 0x00000000004c7805 */ /* 0x000fe2000001ff00 */
[----:B------:R1:W5:Y:S04]  /*2d90*/  @!P2 LDG.E.64 R78, desc[UR40][R40.64+0x80] ;  /* 0x00008028284ea981 */ /* 0x000368000c1e1b00 */
[----:B------:R1:W5:Y:S04]  /*2da0*/  @!P2 LDG.E.64 R80, desc[UR40][R42.64+0x80] ;  /* 0x000080282a50a981 */ /* 0x000368000c1e1b00 */
[----:B------:R1:W5:Y:S04]  /*2db0*/  @!P4 LDG.E.64 R74, desc[UR40][R40.64+0xa0] ;  /* 0x0000a028284ac981 */ /* 0x000368000c1e1b00 */
[----:B------:R1:W5:Y:S02]  /*2dc0*/  @!P4 LDG.E.64 R76, desc[UR40][R42.64+0xa0] ;  /* 0x0000a0282a4cc981 */ /* 0x000364000c1e1b00 */
.L_x_625:
[----:B------:R-:W-:Y:S05]  /*2dd0*/  BSYNC B1 ;  /* 0x0000000000017941 */ /* 0x000fea0003800000 */
.L_x_624:
        /* <DEDUP_REMOVED lines=11> */
[----:B------:R-:W-:Y:S01]  /*2e90*/  CS2R R68, SRZ ;  /* 0x0000000000447805 */ /* 0x000fe2000001ff00 */
[----:B-----5:R-:W-:Y:S01]  /*2ea0*/  IMAD.MOV.U32 R132, RZ, RZ, R74 ;  /* 0x000000ffff847224 */ /* 0x020fe200078e004a */
[----:B------:R-:W-:Y:S01]  /*2eb0*/  CS2R R72, SRZ ;  /* 0x0000000000487805 */ /* 0x000fe2000001ff00 */
[----:B------:R-:W-:Y:S01]  /*2ec0*/  IMAD.MOV.U32 R133, RZ, RZ, R75 ;  /* 0x000000ffff857224 */ /* 0x000fe200078e004b */
[----:B------:R-:W-:Y:S06]  /*2ed0*/  @P4 BRA `(.L_x_627) ;  /* 0x0000000000a04947 */ /* 0x000fec0003800000 */
[----:B------:R-:W-:Y:S01]  /*2ee0*/  IADD3 R90, P2, P5, R110, R90, R33 ;  /* 0x0000005a6e5a7210 */ /* 0x000fe20007d5e021 */
[----:B------:R-:W-:Y:S01]  /*2ef0*/  ULDC.64 UR4, c[0x0][0x3e8] ;  /* 0x0000fa0000047ab9 */ /* 0x000fe20000000a00 */
[----:B------:R-:W-:Y:S01]  /*2f00*/  ULDC.64 UR6, c[0x0][0x400] ;  /* 0x0001000000067ab9 */ /* 0x000fe20000000a00 */
[----:B------:R-:W-:Y:S02]  /*2f10*/  CS2R R70, SRZ ;  /* 0x0000000000467805 */ /* 0x000fe4000001ff00 */
[----:B-1----:R-:W-:Y:S02]  /*2f20*/  IADD3.X R41, R29, R0, R35, P2, P5 ;  /* 0x000000001d297210 */ /* 0x002fe400017ea423 */
[----:B------:R-:W-:Y:S02]  /*2f30*/  CS2R R72, SRZ ;  /* 0x0000000000487805 */ /* 0x000fe4000001ff00 */
[----:B------:R-:W-:-:S04]  /*2f40*/  IADD3 R88, P2, P5, R106, R88, R36 ;  /* 0x000000586a587210 */ /* 0x000fc80007d5e024 */
[----:B------:R-:W-:Y:S02]  /*2f50*/  IADD3.X R3, R31, R3, R38, P2, P5 ;  /* 0x000000031f037210 */ /* 0x000fe400017ea426 */
[----:B------:R-:W-:-:S04]  /*2f60*/  LEA R40, P2, R90, UR4, 0x1 ;  /* 0x000000045a287c11 */ /* 0x000fc8000f8408ff */
[----:B------:R-:W-:Y:S02]  /*2f70*/  LEA.HI.X R41, R90, UR5, R41, 0x1, P2 ;  /* 0x000000055a297c11 */ /* 0x000fe400090f0c29 */
[----:B0-----:R-:W-:-:S04]  /*2f80*/  LEA R42, P2, R88, UR6, 0x1 ;  /* 0x00000006582a7c11 */ /* 0x001fc8000f8408ff */
[----:B------:R-:W-:Y:S02]  /*2f90*/  LEA.HI.X R43, R88, UR7, R3, 0x1, P2 ;  /* 0x00000007582b7c11 */ /* 0x000fe400090f0c03 */
[----:B------:R-:W-:Y:S02]  /*2fa0*/  ISETP.GE.AND P2, PT, R22, R117, PT ;  /* 0x000000751600720c */ /* 0x000fe40003f46270 */
[----:B------:R-:W-:Y:S02]  /*2fb0*/  CS2R R66, SRZ ;  /* 0x0000000000427805 */ /* 0x000fe4000001ff00 */
[----:B------:R-:W-:-:S09]  /*2fc0*/  CS2R R68, SRZ ;  /* 0x0000000000447805 */ /* 0x000fd2000001ff00 */
[----:B------:R2:W5:Y:S04]  /*2fd0*/  @!P2 LDG.E.64 R70, desc[UR40][R40.64] ;  /* 0x000000282846a981 */ /* 0x000568000c1e1b00 */
[----:B------:R2:W5:Y:S01]  /*2fe0*/  @!P2 LDG.E.64 R72, desc[UR40][R42.64] ;  /* 0x000000282a48a981 */ /* 0x000562000c1e1b00 */
        /* <DEDUP_REMOVED lines=20> */
[----:B------:R-:W-:-:S13]  /*3130*/  ISETP.GE.AND P2, PT, R190, R117, PT ;  /* 0x00000075be00720c */ /* 0x000fda0003f46270 */
[----:B------:R2:W5:Y:S04]  /*3140*/  @!P2 LDG.E.64 R44, desc[UR40][R40.64+0xa0] ;  /* 0x0000a028282ca981 */ /* 0x000568000c1e1b00 */
[----:B------:R2:W5:Y:S02]  /*3150*/  @!P2 LDG.E.64 R46, desc[UR40][R42.64+0xa0] ;  /* 0x0000a0282a2ea981 */ /* 0x000564000c1e1b00 */
.L_x_627:
[----:B------:R-:W-:Y:S05]  /*3160*/  BSYNC B1 ;  /* 0x0000000000017941 */ /* 0x000fea0003800000 */
.L_x_626:
[----:B------:R-:W-:Y:S01]  /*3170*/  IMAD.MOV.U32 R3, RZ, RZ, R79 ;  /* 0x000000ffff037224 */ /* 0x000fe200078e004f */
[----:B------:R-:W-:Y:S01]  /*3180*/  MOV R0, R78 ;  /* 0x0000004e00007202 */ /* 0x000fe20000000f00 */
[----:B-12---:R-:W-:Y:S01]  /*3190*/  IMAD.MOV.U32 R40, RZ, RZ, R82 ;  /* 0x000000ffff287224 */ /* 0x006fe200078e0052 */
[----:B------:R-:W-:Y:S01]  /*31a0*/  MOV R41, R94 ;  /* 0x0000005e00297202 */ /* 0x000fe20000000f00 */
[----:B------:R-:W-:Y:S01]  /*31b0*/  UISETP.NE.AND UP0, UPT, UR46, 0x3, UPT ;  /* 0x000000032e00788c */ /* 0x000fe2000bf05270 */
[----:B------:R-:W-:Y:S01]  /*31c0*/  PRMT R158, R3, 0x5410, R0 ;  /* 0x00005410039e7816 */ /* 0x000fe20000000000 */
[----:B------:R-:W-:Y:S01]  /*31d0*/  IMAD.MOV.U32 R3, RZ, RZ, R86 ;  /* 0x000000ffff037224 */ /* 0x000fe200078e0056 */
[----:B------:R-:W-:Y:S01]  /*31e0*/  PRMT R164, R164, 0x5410, R40 ;  /* 0x00005410a4a47816 */ /* 0x000fe20000000028 */
[----:B------:R-:W-:Y:S01]  /*31f0*/  IMAD.MOV.U32 R40, RZ, RZ, R87 ;  /* 0x000000ffff287224 */ /* 0x000fe200078e0057 */
[----:B------:R-:W-:Y:S02]  /*3200*/  MOV R0, R83 ;  /* 0x0000005300007202 */ /* 0x000fe40000000f00 */
[----:B------:R-:W-:Y:S01]  /*3210*/  PRMT R166, R41, 0x7610, R166 ;  /* 0x0000761029a67816 */ /* 0x000fe200000000a6 */
[----:B------:R-:W-:Y:S01]  /*3220*/  IMAD.MOV.U32 R41, RZ, RZ, R76 ;  /* 0x000000ffff297224 */ /* 0x000fe200078e004c */
[----:B------:R-:W-:Y:S01]  /*3230*/  PRMT R165, R3, 0x5410, R40 ;  /* 0x0000541003a57816 */ /* 0x000fe20000000028 */
[----:B------:R-:W-:Y:S01]  /*3240*/  IMAD.MOV.U32 R3, RZ, RZ, R126 ;  /* 0x000000ffff037224 */ /* 0x000fe200078e007e */
[----:B------:R-:W-:Y:S01]  /*3250*/  PRMT R164, R0, 0x7610, R164 ;  /* 0x0000761000a47816 */ /* 0x000fe200000000a4 */
[----:B------:R-:W-:Y:S01]  /*3260*/  IMAD.MOV.U32 R0, RZ, RZ, R95 ;  /* 0x000000ffff007224 */ /* 0x000fe200078e005f */
[----:B------:R-:W-:-:S02]  /*3270*/  MOV R40, R127 ;  /* 0x0000007f00287202 */ /* 0x000fc40000000f00 */
[----:B------:R-:W-:Y:S02]  /*3280*/  PRMT R157, R3, 0x7610, R157 ;  /* 0x00007610039d7816 */ /* 0x000fe4000000009d */
[----:B------:R-:W-:Y:S01]  /*3290*/  PRMT R167, R40, 0x7610, R167 ;  /* 0x0000761028a77816 */ /* 0x000fe200000000a7 */
[----:B------:R-:W-:Y:S01]  /*32a0*/  IMAD.MOV.U32 R40, RZ, RZ, R81 ;  /* 0x000000ffff287224 */ /* 0x000fe200078e0051 */
[----:B------:R-:W-:Y:S01]  /*32b0*/  PRMT R155, R41, 0x7610, R155 ;  /* 0x00007610299b7816 */ /* 0x000fe2000000009b */
[----:B------:R-:W-:Y:S01]  /*32c0*/  IMAD.MOV.U32 R41, RZ, RZ, R84 ;  /* 0x000000ffff297224 */ /* 0x000fe200078e0054 */
[----:B------:R-:W-:Y:S01]  /*32d0*/  PRMT R166, R166, 0x5410, R0 ;  /* 0x00005410a6a67816 */ /* 0x000fe20000000000 */
[----:B------:R-:W-:Y:S01]  /*32e0*/  IMAD.MOV.U32 R0, RZ, RZ, R77 ;  /* 0x000000ffff007224 */ /* 0x000fe200078e004d */
[----:B------:R-:W-:Y:S02]  /*32f0*/  MOV R3, R80 ;  /* 0x0000005000037202 */ /* 0x000fe40000000f00 */
[----:B------:R-:W-:-:S02]  /*3300*/  PRMT R167, R167, 0x5410, R41 ;  /* 0x00005410a7a77816 */ /* 0x000fc40000000029 */
[----:B------:R-:W-:Y:S01]  /*3310*/  PRMT R159, R3, 0x5410, R40 ;  /* 0x00005410039f7816 */ /* 0x000fe20000000028 */
[----:B------:R-:W-:Y:S01]  /*3320*/  IMAD.MOV.U32 R40, RZ, RZ, R93 ;  /* 0x000000ffff287224 */ /* 0x000fe200078e005d */
[----:B------:R-:W-:Y:S01]  /*3330*/  PRMT R155, R155, 0x5410, R0 ;  /* 0x000054109b9b7816 */ /* 0x000fe20000000000 */
[----:B------:R-:W-:Y:S01]  /*3340*/  IMAD.MOV.U32 R3, RZ, RZ, R92 ;  /* 0x000000ffff037224 */ /* 0x000fe200078e005c */
[----:B------:R-:W-:Y:S02]  /*3350*/  MOV R41, R120 ;  /* 0x0000007800297202 */ /* 0x000fe40000000f00 */
[----:B------:R-:W-:Y:S02]  /*3360*/  MOV R0, R85 ;  /* 0x0000005500007202 */ /* 0x000fe40000000f00 */
[----:B------:R-:W-:Y:S01]  /*3370*/  PRMT R169, R40, 0x5410, R41 ;  /* 0x0000541028a97816 */ /* 0x000fe20000000029 */
[----:B------:R-:W-:Y:S01]  /*3380*/  IMAD.MOV.U32 R40, RZ, RZ, R121 ;  /* 0x000000ffff287224 */ /* 0x000fe200078e0079 */
[----:B------:R-:W-:Y:S01]  /*3390*/  PRMT R168, R0, 0x5410, R3 ;  /* 0x0000541000a87816 */ /* 0x000fe20000000003 */
[----:B-----5:R-:W-:Y:S01]  /*33a0*/  IMAD.MOV.U32 R0, RZ, RZ, R44 ;  /* 0x000000ffff007224 */ /* 0x020fe200078e002c */
[----:B------:R-:W-:Y:S01]  /*33b0*/  MOV R3, R129 ;  /* 0x0000008100037202 */ /* 0x000fe20000000f00 */
[----:B------:R-:W-:Y:S01]  /*33c0*/  IMAD.MOV.U32 R41, RZ, RZ, R128 ;  /* 0x000000ffff297224 */ /* 0x000fe200078e0080 */
[----:B------:R-:W-:-:S02]  /*33d0*/  PRMT R154, R132, 0x5410, R133 ;  /* 0x00005410849a7816 */ /* 0x000fc40000000085 */
        /* <DEDUP_REMOVED lines=12> */
[----:B------:R-:W-:Y:S01]  /*34a0*/  PRMT R133, R133, 0x5410, R40 ;  /* 0x0000541085857816 */ /* 0x000fe20000000028 */
[----:B------:R-:W-:Y:S01]  /*34b0*/  IMAD.MOV.U32 R40, RZ, RZ, R70 ;  /* 0x000000ffff287224 */ /* 0x000fe200078e0046 */
[----:B------:R-:W-:Y:S01]  /*34c0*/  PRMT R147, R3, 0x5410, R0 ;  /* 0x0000541003937816 */ /* 0x000fe20000000000 */
[----:B------:R-:W-:Y:S01]  /*34d0*/  IMAD.MOV.U32 R0, RZ, RZ, R46 ;  /* 0x000000ffff007224 */ /* 0x000fe200078e002e */
[----:B------:R-:W-:Y:S02]  /*34e0*/  PRMT R88, R41, 0x7610, R88 ;  /* 0x0000761029587816 */ /* 0x000fe40000000058 */
[----:B------:R-:W-:Y:S02]  /*34f0*/  MOV R3, R71 ;  /* 0x0000004700037202 */ /* 0x000fe40000000f00 */
[----:B------:R-:W-:Y:S02]  /*3500*/  MOV R41, R59 ;  /* 0x0000003b00297202 */ /* 0x000fe40000000f00 */
[----:B------:R-:W-:Y:S01]  /*3510*/  PRMT R161, R3, 0x7610, R161 ;  /* 0x0000761003a17816 */ /* 0x000fe200000000a1 */
[----:B------:R-:W-:Y:S01]  /*3520*/  IMAD.MOV.U32 R3, RZ, RZ, R57 ;  /* 0x000000ffff037224 */ /* 0x000fe200078e0039 */
[----:B------:R-:W-:Y:S01]  /*3530*/  PRMT R132, R41, 0x7610, R132 ;  /* 0x0000761029847816 */ /* 0x000fe20000000084 */
[----:B------:R-:W-:Y:S01]  /*3540*/  IMAD.MOV.U32 R41, RZ, RZ, R67 ;  /* 0x000000ffff297224 */ /* 0x000fe200078e0043 */
[----:B------:R-:W-:-:S02]  /*3550*/  PRMT R160, R40, 0x7610, R160 ;  /* 0x0000761028a07816 */ /* 0x000fc400000000a0 */
[----:B------:R-:W-:Y:S01]  /*3560*/  PRMT R89, R0, 0x7610, R89 ;  /* 0x0000761000597816 */ /* 0x000fe20000000059 */
[----:B------:R-:W-:Y:S01]  /*3570*/  IMAD.MOV.U32 R0, RZ, RZ, R60 ;  /* 0x000000ffff007224 */ /* 0x000fe200078e003c */
[----:B------:R-:W-:Y:S02]  /*3580*/  MOV R40, R56 ;  /* 0x0000003800287202 */ /* 0x000fe40000000f00 */
[----:B------:R-:W-:Y:S02]  /*3590*/  PLOP3.LUT P2, PT, PT, PT, UP0, 0x80, 0x0 ;  /* 0x000000000000781c */ /* 0x000fe40003f4f008 */
        /* <DEDUP_REMOVED lines=12> */
[----:B------:R-:W-:Y:S02]  /*3660*/  PRMT R160, R160, 0x5410, R0 ;  /* 0x00005410a0a07816 */ /* 0x000fe40000000000 */
[----:B------:R-:W-:Y:S02]  /*3670*/  MOV R0, R68 ;  /* 0x0000004400007202 */ /* 0x000fe40000000f00 */
[----:B------:R-:W-:-:S02]  /*3680*/  MOV R41, R73 ;  /* 0x0000004900297202 */ /* 0x000fc40000000f00 */
[----:B------:R-:W-:Y:S02]  /*3690*/  PRMT R162, R0, 0x5410, R3 ;  /* 0x0000541000a27816 */ /* 0x000fe40000000003 */
[----:B------:R-:W-:Y:S01]  /*36a0*/  PRMT R163, R40, 0x5410, R41 ;  /* 0x0000541028a37816 */ /* 0x000fe20000000029 */
[----:B------:R-:W-:Y:S06]  /*36b0*/  @!P2 BRA `(.L_x_628) ;  /* 0x000000000004a947 */ /* 0x000fec0003800000 */
[----:B------:R-:W-:Y:S01]  /*36c0*/  BPT.TRAP 0x1 ;  /* 0x000000040000795c */ /* 0x000fe20000300000 */
.L_x_628:
[----:B------:R-:W-:Y:S01]  /*36d0*/  IMAD R3, R16, 0x8, R2 ;  /* 0x0000000810037824 */ /* 0x000fe200078e0202 */
[----:B------:R-:W-:Y:S01]  /*36e0*/  SHF.L.U32 R0, R184, 0x1f, RZ ;  /* 0x0000001fb8007819 */ /* 0x000fe200000006ff */
[----:B------:R-:W-:Y:S03]  /*36f0*/  BSSY B1, `(.L_x_629) ;  /* 0x0000003000017945 */ /* 0x000fe60003800000 */
[----:B------:R-:W1:Y:S02]  /*3700*/  SYNCS.PHASECHK.TRANS64.TRYWAIT P5, [R3+URZ+0x34890], R0 ;  /* 0x03489000030075a7 */ /* 0x000e6400080a017f */
[----:B-1----:R-:W-:Y:S05]  /*3710*/  @!P5 BRA `(.L_x_630) ;  /* 0x000001c00004d947 */ /* 0x002fea0003800000 */
.L_x_982:
[----:B------:R-:W-:Y:S05]  /*3720*/  BSYNC B1 ;  /* 0x0000000000017941 */ /* 0x000fea0003800000 */
.L_x_629:
[----:B------:R-:W-:Y:S04]  /*3730*/  BSSY B1, `(.L_x_631) ;  /* 0x0000135000017945 */ /* 0x000fe80003800000 */
[----:B------:R-:W-:Y:S05]  /*3740*/  @P3 BRA `(.L_x_632) ;  /* 0x0000001000cc3947 */ /* 0x000fea0003800000 */
[----:B------:R-:W-:Y:S01]  /*3750*/  ISETP.NE.AND P3, PT, R14, RZ, PT ;  /* 0x000000ff0e00720c */ /* 0x000fe20003f65270 */
[----:B------:R-:W-:-:S12]  /*3760*/  BSSY B2, `(.L_x_633) ;  /* 0x0000035000027945 */ /* 0x000fd80003800000 */
[----:B------:R-:W-:Y:S05]  /*3770*/  @!P3 BRA `(.L_x_634) ;  /* 0x0000000000ccb947 */ /* 0x000fea0003800000 */
[----:B0-----:R0:W2:Y:S01]  /*3780*/  LDS.128 R40, [R51] ;  /* 0x0000000033287984 */ /* 0x0010a20000000c00 */
[----:B------:R-:W-:Y:S01]  /*3790*/  ISETP.GE.AND P3, PT, R22, R117, PT ;  /* 0x000000751600720c */ /* 0x000fe20003f66270 */
[----:B------:R-:W-:-:S12]  /*37a0*/  BSSY B3, `(.L_x_635) ;  /* 0x000002f000037945 */ /* 0x000fd80003800000 */
[----:B0-----:R-:W-:Y:S05]  /*37b0*/  @P3 BRA `(.L_x_636) ;  /* 0x0000000000b43947 */ /* 0x001fea0003800000 */
[----:B------:R-:W-:Y:S01]  /*37c0*/  SHF.R.U64 R128, R128, 0x10, R129 ;  /* 0x0000001080807819 */ /* 0x000fe20000001281 */
[----:B--2---:R-:W-:Y:S01]  /*37d0*/  IMAD.MOV.U32 R152, RZ, RZ, R41 ;  /* 0x000000ffff987224 */ /* 0x004fe200078e0029 */
[----:B------:R-:W-:Y:S02]  /*37e0*/  SHF.R.U64 R148, R126, 0x10, R127 ;  /* 0x000000107e947819 */ /* 0x000fe4000000127f */
[----:B------:R-:W-:Y:S01]  /*37f0*/  SHF.R.U32.HI R129, RZ, 0x10, R129 ;  /* 0x00000010ff817819 */ /* 0x000fe20000011681 */
[----:B------:R-:W-:Y:S02]  /*3800*/  HADD2.F32 R128, -RZ, R128.H0_H0 ;  /* 0x20000080ff807230 */ /* 0x000fe40000004100 */
[--C-:B------:R-:W-:Y:S02]  /*3810*/  HADD2.F32 R41, -RZ, R152.reuse.H1_H1 ;  /* 0x30000098ff297230 */ /* 0x100fe40000004100 */
[----:B------:R-:W-:Y:S02]  /*3820*/  HADD2.F32 R126, -RZ, R152.H0_H0 ;  /* 0x20000098ff7e7230 */ /* 0x000fe40000004100 */
[----:B------:R-:W-:-:S02]  /*3830*/  HADD2.F32 R148, -RZ, R148.H0_H0 ;  /* 0x20000094ff947230 */ /* 0x000fc40000004100 */
[-C--:B------:R-:W-:Y:S01]  /*3840*/  FMUL.FTZ R153, R41, R128.reuse ;  /* 0x0000008029997220 */ /* 0x080fe20000410000 */
[----:B------:R-:W-:-:S03]  /*3850*/  FMUL.FTZ R128, R126, R128 ;  /* 0x000000807e807220 */ /* 0x000fc60000410000 */
[-C--:B------:R-:W-:Y:S01]  /*3860*/  FFMA.FTZ R153, R126, R148.reuse, -R153 ;  /* 0x000000947e997223 */ /* 0x080fe20000010899 */
[----:B------:R-:W-:Y:S01]  /*3870*/  SHF.R.U32.HI R126, RZ, 0x10, R127 ;  /* 0x00000010ff7e7819 */ /* 0x000fe2000001167f */
[----:B------:R-:W-:Y:S01]  /*3880*/  FFMA.FTZ R128, R41, R148, R128 ;  /* 0x0000009429807223 */ /* 0x000fe20000010080 */
[----:B------:R-:W-:Y:S01]  /*3890*/  MOV R127, R40 ;  /* 0x00000028007f7202 */ /* 0x000fe20000000f00 */
[----:B------:R-:W-:Y:S02]  /*38a0*/  HADD2.F32 R41, -RZ, R43.H1_H1 ;  /* 0x3000002bff297230 */ /* 0x000fe40000004100 */
[----:B------:R-:W-:Y:S01]  /*38b0*/  HADD2.F32 R40, -RZ, R129.H0_H0 ;  /* 0x20000081ff287230 */ /* 0x000fe20000004100 */
[----:B------:R-:W-:Y:S01]  /*38c0*/  F2FP.F16.F32.PACK_AB R128, R128, R153 ;  /* 0x000000998080723e */ /* 0x000fe200000000ff */
[----:B------:R-:W-:Y:S02]  /*38d0*/  HADD2.F32 R43, -RZ, R43.H0_H0 ;  /* 0x2000002bff2b7230 */ /* 0x000fe40000004100 */
[----:B------:R-:W-:-:S02]  /*38e0*/  HADD2.F32 R126, -RZ, R126.H0_H0 ;  /* 0x2000007eff7e7230 */ /* 0x000fc40000004100 */
[-C--:B------:R-:W-:Y:S01]  /*38f0*/  FMUL.FTZ R148, R41, R40.reuse ;  /* 0x0000002829947220 */ /* 0x080fe20000410000 */
[----:B------:R-:W-:Y:S02]  /*3900*/  HADD2.F32 R129, -RZ, R157.H1_H1 ;  /* 0x3000009dff817230 */ /* 0x000fe40000004100 */
[C---:B------:R-:W-:Y:S01]  /*3910*/  FMUL.FTZ R152, R43.reuse, R40 ;  /* 0x000000282b987220 */ /* 0x040fe20000410000 */
[-C--:B------:R-:W-:Y:S01]  /*3920*/  FFMA.FTZ R40, R43, R126.reuse, -R148 ;  /* 0x0000007e2b287223 */ /* 0x080fe20000010894 */
[--C-:B------:R-:W-:Y:S02]  /*3930*/  HADD2.F32 R148, -RZ, R127.reuse.H0_H0 ;  /* 0x2000007fff947230 */ /* 0x100fe40000004100 */
[----:B------:R-:W-:Y:S01]  /*3940*/  FFMA.FTZ R41, R41, R126, R152 ;  /* 0x0000007e29297223 */ /* 0x000fe20000010098 */
[----:B------:R-:W-:Y:S02]  /*3950*/  IMAD.MOV.U32 R126, RZ, RZ, R42 ;  /* 0x000000ffff7e7224 */ /* 0x000fe400078e002a */
[----:B------:R-:W-:-:S02]  /*3960*/  HADD2.F32 R42, -RZ, R127.H1_H1 ;  /* 0x3000007fff2a7230 */ /* 0x000fc40000004100 */
[----:B------:R-:W-:Y:S02]  /*3970*/  HADD2.F32 R127, -RZ, R157.H0_H0 ;  /* 0x2000009dff7f7230 */ /* 0x000fe40000004100 */
[----:B------:R-:W-:Y:S02]  /*3980*/  HADD2.F32 R157, -RZ, R170.H1_H1 ;  /* 0x300000aaff9d7230 */ /* 0x000fe40000004100 */
[-C--:B------:R-:W-:Y:S01]  /*3990*/  FMUL.FTZ R43, R42, R129.reuse ;  /* 0x000000812a2b7220 */ /* 0x080fe20000410000 */
[----:B------:R-:W-:-:S03]  /*39a0*/  FMUL.FTZ R129, R148, R129 ;  /* 0x0000008194817220 */ /* 0x000fc60000410000 */
[-C--:B------:R-:W-:Y:S01]  /*39b0*/  FFMA.FTZ R43, R148, R127.reuse, -R43 ;  /* 0x0000007f942b7223 */ /* 0x080fe2000001082b */
[--C-:B------:R-:W-:Y:S02]  /*39c0*/  HADD2.F32 R148, -RZ, R126.reuse.H0_H0 ;  /* 0x2000007eff947230 */ /* 0x100fe40000004100 */
[----:B------:R-:W-:Y:S01]  /*39d0*/  FFMA.FTZ R42, R42, R127, R129 ;  /* 0x0000007f2a2a7223 */ /* 0x000fe20000010081 */
[----:B------:R-:W-:Y:S02]  /*39e0*/  HADD2.F32 R126, -RZ, R126.H1_H1 ;  /* 0x3000007eff7e7230 */ /* 0x000fe40000004100 */
[----:B------:R-:W-:-:S03]  /*39f0*/  HADD2.F32 R127, -RZ, R167.H0_H0 ;  /* 0x200000a7ff7f7230 */ /* 0x000fc60000004100 */
[-C--:B------:R-:W-:Y:S01]  /*3a00*/  FMUL.FTZ R129, R126, R157.reuse ;  /* 0x0000009d7e817220 */ /* 0x080fe20000410000 */
[----:B------:R-:W-:-:S03]  /*3a10*/  FMUL.FTZ R157, R148, R157 ;  /* 0x0000009d949d7220 */ /* 0x000fc60000410000 */
[-C--:B------:R-:W-:Y:S01]  /*3a20*/  FFMA.FTZ R129, R148, R127.reuse, -R129 ;  /* 0x0000007f94817223 */ /* 0x080fe20000010881 */
[----:B------:R-:W-:Y:S01]  /*3a30*/  FFMA.FTZ R126, R126, R127, R157 ;  /* 0x0000007f7e7e7223 */ /* 0x000fe2000001009d */
[----:B------:R-:W-:Y:S01]  /*3a40*/  F2FP.F16.F32.PACK_AB R127, R41, R40 ;  /* 0x00000028297f723e */ /* 0x000fe200000000ff */
[----:B------:R-:W-:Y:S01]  /*3a50*/  IMAD.MOV.U32 R41, RZ, RZ, R128 ;  /* 0x000000ffff297224 */ /* 0x000fe200078e0080 */
[----:B------:R-:W-:Y:S02]  /*3a60*/  F2FP.F16.F32.PACK_AB R40, R42, R43 ;  /* 0x0000002b2a28723e */ /* 0x000fe400000000ff */
[----:B------:R-:W-:Y:S02]  /*3a70*/  F2FP.F16.F32.PACK_AB R42, R126, R129 ;  /* 0x000000817e2a723e */ /* 0x000fe400000000ff */
[----:B------:R-:W-:-:S07]  /*3a80*/  MOV R43, R127 ;  /* 0x0000007f002b7202 */ /* 0x000fce0000000f00 */
.L_x_636:
[----:B------:R-:W-:Y:S05]  /*3a90*/  BSYNC B3 ;  /* 0x0000000000037941 */ /* 0x000fea0003800000 */
.L_x_635:
[----:B--2---:R2:W-:Y:S02]  /*3aa0*/  STG.E.128 desc[UR40][R52.64], R40 ;  /* 0x0000002834007986 */ /* 0x0045e4000c101d28 */
.L_x_634:
[----:B------:R-:W-:Y:S05]  /*3ab0*/  BSYNC B2 ;  /* 0x0000000000027941 */ /* 0x000fea0003800000 */
.L_x_633:
[----:B------:R-:W-:Y:S01]  /*3ac0*/  ISETP.NE.AND P3, PT, R10, RZ, PT ;  /* 0x000000ff0a00720c */ /* 0x000fe20003f65270 */
[----:B------:R-:W-:-:S12]  /*3ad0*/  BSSY B2, `(.L_x_637) ;  /* 0x0000030000027945 */ /* 0x000fd80003800000 */
[----:B------:R-:W-:Y:S05]  /*3ae0*/  @!P3 BRA `(.L_x_638) ;  /* 0x0000000000b8b947 */ /* 0x000fea0003800000 */
[----:B0-2---:R0:W2:Y:S01]  /*3af0*/  LDS.128 R40, [R50] ;  /* 0x0000000032287984 */ /* 0x0050a20000000c00 */
[----:B------:R-:W-:Y:S01]  /*3b00*/  ISETP.GE.AND P3, PT, R187, R117, PT ;  /* 0x00000075bb00720c */ /* 0x000fe20003f66270 */
[----:B------:R-:W-:-:S12]  /*3b10*/  BSSY B3, `(.L_x_639) ;  /* 0x000002a000037945 */ /* 0x000fd80003800000 */
[----:B0-----:R-:W-:Y:S05]  /*3b20*/  @P3 BRA `(.L_x_640) ;  /* 0x0000000000a03947 */ /* 0x001fea0003800000 */
[----:B------:R-:W-:Y:S01]  /*3b30*/  SHF.R.U64 R120, R120, 0x10, R121 ;  /* 0x0000001078787819 */ /* 0x000fe20000001279 */
[----:B--2---:R-:W-:Y:S01]  /*3b40*/  HADD2.F32 R128, -RZ, R41.H0_H0 ;  /* 0x20000029ff807230 */ /* 0x004fe20000004100 */
[----:B------:R-:W-:Y:S01]  /*3b50*/  SHF.R.U64 R94, R94, 0x10, R95 ;  /* 0x000000105e5e7819 */ /* 0x000fe2000000125f */
[----:B------:R-:W-:Y:S01]  /*3b60*/  HADD2.F32 R126, -RZ, R43.H1_H1 ;  /* 0x3000002bff7e7230 */ /* 0x000fe20000004100 */
[----:B------:R-:W-:Y:S01]  /*3b70*/  SHF.R.U32.HI R121, RZ, 0x10, R121 ;  /* 0x00000010ff797819 */ /* 0x000fe20000011679 */
[----:B------:R-:W-:Y:S01]  /*3b80*/  HADD2.F32 R127, -RZ, R120.H0_H0 ;  /* 0x20000078ff7f7230 */ /* 0x000fe20000004100 */
[----:B------:R-:W-:Y:S01]  /*3b90*/  SHF.R.U32.HI R95, RZ, 0x10, R95 ;  /* 0x00000010ff5f7819 */ /* 0x000fe2000001165f */
[----:B------:R-:W-:Y:S02]  /*3ba0*/  HADD2.F32 R120, -RZ, R41.H1_H1 ;  /* 0x30000029ff787230 */ /* 0x000fe40000004100 */
[----:B------:R-:W-:Y:S02]  /*3bb0*/  HADD2.F32 R129, -RZ, R94.H0_H0 ;  /* 0x2000005eff817230 */ /* 0x000fe40000004100 */
[----:B------:R-:W-:-:S02]  /*3bc0*/  HADD2.F32 R121, -RZ, R121.H0_H0 ;  /* 0x20000079ff797230 */ /* 0x000fc40000004100 */
[-C--:B------:R-:W-:Y:S01]  /*3bd0*/  FMUL.FTZ R41, R120, R127.reuse ;  /* 0x0000007f78297220 */ /* 0x080fe20000410000 */
[C---:B------:R-:W-:Y:S01]  /*3be0*/  FMUL.FTZ R127, R128.reuse, R127 ;  /* 0x0000007f807f7220 */ /* 0x040fe20000410000 */
[----:B------:R-:W-:Y:S02]  /*3bf0*/  HADD2.F32 R153, -RZ, R95.H0_H0 ;  /* 0x2000005fff997230 */ /* 0x000fe40000004100 */
[----:B------:R-:W-:Y:S01]  /*3c00*/  FFMA.FTZ R41, R128, R129, -R41 ;  /* 0x0000008180297223 */ /* 0x000fe20000010829 */
[----:B------:R-:W-:Y:S02]  /*3c10*/  HADD2.F32 R128, -RZ, R43.H0_H0 ;  /* 0x2000002bff807230 */ /* 0x000fe40000004100 */
[----:B------:R-:W-:Y:S01]  /*3c20*/  FMUL.FTZ R43, R126, R121 ;  /* 0x000000797e2b7220 */ /* 0x000fe20000410000 */
[----:B------:R-:W-:Y:S01]  /*3c30*/  FFMA.FTZ R94, R120, R129, R127 ;  /* 0x00000081785e7223 */ /* 0x000fe2000001007f */
[----:B------:R-:W-:Y:S02]  /*3c40*/  HADD2.F32 R95, -RZ, R169.H1_H1 ;  /* 0x300000a9ff5f7230 */ /* 0x000fe40000004100 */
[----:B------:R-:W-:Y:S01]  /*3c50*/  FMUL.FTZ R121, R128, R121 ;  /* 0x0000007980797220 */ /* 0x000fe20000410000 */
[----:B------:R-:W-:-:S02]  /*3c60*/  HADD2.F32 R120, -RZ, R40.H1_H1 ;  /* 0x30000028ff787230 */ /* 0x000fc40000004100 */
[-C--:B------:R-:W-:Y:S01]  /*3c70*/  FFMA.FTZ R43, R128, R153.reuse, -R43 ;  /* 0x00000099802b7223 */ /* 0x080fe2000001082b */
[----:B------:R-:W-:Y:S02]  /*3c80*/  HADD2.F32 R128, -RZ, R40.H0_H0 ;  /* 0x20000028ff807230 */ /* 0x000fe40000004100 */
[----:B------:R-:W-:Y:S01]  /*3c90*/  FFMA.FTZ R126, R126, R153, R121 ;  /* 0x000000997e7e7223 */ /* 0x000fe20000010079 */
[----:B------:R-:W-:Y:S02]  /*3ca0*/  HADD2.F32 R121, -RZ, R166.H0_H0 ;  /* 0x200000a6ff797230 */ /* 0x000fe40000004100 */
[-C--:B------:R-:W-:Y:S01]  /*3cb0*/  FMUL.FTZ R129, R120, R95.reuse ;  /* 0x0000005f78817220 */ /* 0x080fe20000410000 */
[----:B------:R-:W-:Y:S02]  /*3cc0*/  HADD2.F32 R40, -RZ, R170.H0_H0 ;  /* 0x200000aaff287230 */ /* 0x000fe40000004100 */
[----:B------:R-:W-:Y:S01]  /*3cd0*/  FMUL.FTZ R95, R128, R95 ;  /* 0x0000005f805f7220 */ /* 0x000fe20000410000 */
[----:B------:R-:W-:-:S02]  /*3ce0*/  HADD2.F32 R127, -RZ, R42.H1_H1 ;  /* 0x3000002aff7f7230 */ /* 0x000fc40000004100 */
[-C--:B------:R-:W-:Y:S01]  /*3cf0*/  FFMA.FTZ R129, R128, R121.reuse, -R129 ;  /* 0x0000007980817223 */ /* 0x080fe20000010881 */
[----:B------:R-:W-:Y:S02]  /*3d00*/  HADD2.F32 R153, -RZ, R42.H0_H0 ;  /* 0x2000002aff997230 */ /* 0x000fe40000004100 */
[----:B------:R-:W-:Y:S01]  /*3d10*/  FFMA.FTZ R120, R120, R121, R95 ;  /* 0x0000007978787223 */ /* 0x000fe2000001005f */
[----:B------:R-:W-:Y:S02]  /*3d20*/  HADD2.F32 R128, -RZ, R166.H1_H1 ;  /* 0x300000a6ff807230 */ /* 0x000fe40000004100 */
[-C--:B------:R-:W-:Y:S01]  /*3d30*/  FMUL.FTZ R42, R127, R40.reuse ;  /* 0x000000287f2a7220 */ /* 0x080fe20000410000 */
[----:B------:R-:W-:Y:S01]  /*3d40*/  F2FP.F16.F32.PACK_AB R41, R94, R41 ;  /* 0x000000295e29723e */ /* 0x000fe200000000ff */
[C---:B------:R-:W-:Y:S01]  /*3d50*/  FMUL.FTZ R40, R153.reuse, R40 ;  /* 0x0000002899287220 */ /* 0x040fe20000410000 */
[----:B------:R-:W-:Y:S01]  /*3d60*/  F2FP.F16.F32.PACK_AB R43, R126, R43 ;  /* 0x0000002b7e2b723e */ /* 0x000fe200000000ff */
[----:B------:R-:W-:-:S02]  /*3d70*/  FFMA.FTZ R42, R153, R128, -R42 ;  /* 0x00000080992a7223 */ /* 0x000fc4000001082a */
[----:B------:R-:W-:Y:S01]  /*3d80*/  FFMA.FTZ R127, R127, R128, R40 ;  /* 0x000000807f7f7223 */ /* 0x000fe20000010028 */
[----:B------:R-:W-:-:S04]  /*3d90*/  F2FP.F16.F32.PACK_AB R40, R120, R129 ;  /* 0x000000817828723e */ /* 0x000fc800000000ff */
[----:B------:R-:W-:-:S07]  /*3da0*/  F2FP.F16.F32.PACK_AB R42, R127, R42 ;  /* 0x0000002a7f2a723e */ /* 0x000fce00000000ff */
.L_x_640:
[----:B------:R-:W-:Y:S05]  /*3db0*/  BSYNC B3 ;  /* 0x0000000000037941 */ /* 0x000fea0003800000 */
.L_x_639:
[----:B--2---:R3:W-:Y:S02]  /*3dc0*/  STG.E.128 desc[UR40][R52.64+0x40], R40 ;  /* 0x0000402834007986 */ /* 0x0047e4000c101d28 */
.L_x_638:
[----:B------:R-:W-:Y:S05]  /*3dd0*/  BSYNC B2 ;  /* 0x0000000000027941 */ /* 0x000fea0003800000 */
.L_x_637:
[----:B------:R-:W-:Y:S01]  /*3de0*/  ISETP.NE.AND P3, PT, R9, RZ, PT ;  /* 0x000000ff0900720c */ /* 0x000fe20003f65270 */
[----:B------:R-:W-:-:S12]  /*3df0*/  BSSY B2, `(.L_x_641) ;  /* 0x0000031000027945 */ /* 0x000fd80003800000 */
[----:B------:R-:W-:Y:S05]  /*3e00*/  @!P3 BRA `(.L_x_642) ;  /* 0x0000000000bcb947 */ /* 0x000fea0003800000 */
[----:B0-23--:R0:W2:Y:S01]  /*3e10*/  LDS.128 R40, [R51+0x4000] ;  /* 0x0040000033287984 */ /* 0x00d0a20000000c00 */
[----:B------:R-:W-:Y:S01]  /*3e20*/  ISETP.GE.AND P3, PT, R186, R117, PT ;  /* 0x00000075ba00720c */ /* 0x000fe20003f66270 */
[----:B------:R-:W-:-:S12]  /*3e30*/  BSSY B3, `(.L_x_643) ;  /* 0x000002b000037945 */ /* 0x000fd80003800000 */
[----:B0-----:R-:W-:Y:S05]  /*3e40*/  @P3 BRA `(.L_x_644) ;  /* 0x0000000000a43947 */ /* 0x001fea0003800000 */
[----:B------:R-:W-:Y:S01]  /*3e50*/  SHF.R.U64 R94, R86, 0x10, R87 ;  /* 0x00000010565e7819 */ /* 0x000fe20000001257 */
[----:B--2---:R-:W-:Y:S01]  /*3e60*/  HADD2.F32 R120, -RZ, R43.H0_H0 ;  /* 0x2000002bff787230 */ /* 0x004fe20000004100 */
[----:B------:R-:W-:Y:S01]  /*3e70*/  SHF.R.U32.HI R95, RZ, 0x10, R93 ;  /* 0x00000010ff5f7819 */ /* 0x000fe2000001165d */
[----:B------:R-:W-:Y:S01]  /*3e80*/  HADD2.F32 R127, -RZ, R165.H1_H1 ;  /* 0x300000a5ff7f7230 */ /* 0x000fe20000004100 */
[----:B------:R-:W-:Y:S01]  /*3e90*/  SHF.R.U32.HI R86, RZ, 0x10, R87 ;  /* 0x00000010ff567819 */ /* 0x000fe20000011657 */
[----:B------:R-:W-:Y:S01]  /*3ea0*/  HADD2.F32 R94, -RZ, R94.H0_H0 ;  /* 0x2000005eff5e7230 */ /* 0x000fe20000004100 */
[----:B------:R-:W-:Y:S01]  /*3eb0*/  SHF.R.U64 R87, R92, 0x10, R93 ;  /* 0x000000105c577819 */ /* 0x000fe2000000125d */
[----:B------:R-:W-:Y:S02]  /*3ec0*/  HADD2.F32 R95, -RZ, R95.H0_H0 ;  /* 0x2000005fff5f7230 */ /* 0x000fe40000004100 */
[----:B------:R-:W-:Y:S02]  /*3ed0*/  HADD2.F32 R92, -RZ, R43.H1_H1 ;  /* 0x3000002bff5c7230 */ /* 0x000fe40000004100 */
[----:B------:R-:W-:-:S02]  /*3ee0*/  HADD2.F32 R126, -RZ, R87.H0_H0 ;  /* 0x20000057ff7e7230 */ /* 0x000fc40000004100 */
[--C-:B------:R-:W-:Y:S02]  /*3ef0*/  HADD2.F32 R87, -RZ, R41.reuse.H1_H1 ;  /* 0x30000029ff577230 */ /* 0x100fe40000004100 */
[-C--:B------:R-:W-:Y:S01]  /*3f00*/  FMUL.FTZ R43, R92, R95.reuse ;  /* 0x0000005f5c2b7220 */ /* 0x080fe20000410000 */
[----:B------:R-:W-:Y:S02]  /*3f10*/  HADD2.F32 R41, -RZ, R41.H0_H0 ;  /* 0x20000029ff297230 */ /* 0x000fe40000004100 */
[C---:B------:R-:W-:Y:S01]  /*3f20*/  FMUL.FTZ R95, R120.reuse, R95 ;  /* 0x0000005f785f7220 */ /* 0x040fe20000410000 */
[----:B------:R-:W-:Y:S02]  /*3f30*/  HADD2.F32 R93, -RZ, R86.H0_H0 ;  /* 0x20000056ff5d7230 */ /* 0x000fe40000004100 */
[-C--:B------:R-:W-:Y:S01]  /*3f40*/  FMUL.FTZ R86, R87, R126.reuse ;  /* 0x0000007e57567220 */ /* 0x080fe20000410000 */
[----:B------:R-:W-:Y:S02]  /*3f50*/  FMUL.FTZ R126, R41, R126 ;  /* 0x0000007e297e7220 */ /* 0x000fe40000410000 */
[-C--:B------:R-:W-:Y:S01]  /*3f60*/  FFMA.FTZ R43, R120, R93.reuse, -R43 ;  /* 0x0000005d782b7223 */ /* 0x080fe2000001082b */
[----:B------:R-:W-:Y:S01]  /*3f70*/  FFMA.FTZ R92, R92, R93, R95 ;  /* 0x0000005d5c5c7223 */ /* 0x000fe2000001005f */
[----:B------:R-:W-:-:S02]  /*3f80*/  HADD2.F32 R93, -RZ, R168.H1_H1 ;  /* 0x300000a8ff5d7230 */ /* 0x000fc40000004100 */
[-C--:B------:R-:W-:Y:S01]  /*3f90*/  FFMA.FTZ R41, R41, R94.reuse, -R86 ;  /* 0x0000005e29297223 */ /* 0x080fe20000010856 */
[--C-:B------:R-:W-:Y:S02]  /*3fa0*/  HADD2.F32 R95, -RZ, R40.reuse.H1_H1 ;  /* 0x30000028ff5f7230 */ /* 0x100fe40000004100 */
[----:B------:R-:W-:Y:S01]  /*3fb0*/  FFMA.FTZ R86, R87, R94, R126 ;  /* 0x0000005e57567223 */ /* 0x000fe2000001007e */
[----:B------:R-:W-:Y:S01]  /*3fc0*/  HADD2.F32 R120, -RZ, R40.H0_H0 ;  /* 0x20000028ff787230 */ /* 0x000fe20000004100 */
[----:B------:R-:W-:Y:S01]  /*3fd0*/  F2FP.F16.F32.PACK_AB R43, R92, R43 ;  /* 0x0000002b5c2b723e */ /* 0x000fe200000000ff */
[----:B------:R-:W-:Y:S02]  /*3fe0*/  HADD2.F32 R87, -RZ, R169.H0_H0 ;  /* 0x200000a9ff577230 */ /* 0x000fe40000004100 */
[-C--:B------:R-:W-:Y:S01]  /*3ff0*/  FMUL.FTZ R121, R95, R93.reuse ;  /* 0x0000005d5f797220 */ /* 0x080fe20000410000 */
[--C-:B------:R-:W-:Y:S02]  /*4000*/  HADD2.F32 R40, -RZ, R42.reuse.H1_H1 ;  /* 0x3000002aff287230 */ /* 0x100fe40000004100 */
[----:B------:R-:W-:Y:S01]  /*4010*/  FMUL.FTZ R126, R120, R93 ;  /* 0x0000005d787e7220 */ /* 0x000fe20000410000 */
[----:B------:R-:W-:Y:S01]  /*4020*/  HADD2.F32 R94, -RZ, R165.H0_H0 ;  /* 0x200000a5ff5e7230 */ /* 0x000fe20000004100 */
[----:B------:R-:W-:Y:S01]  /*4030*/  F2FP.F16.F32.PACK_AB R41, R86, R41 ;  /* 0x000000295629723e */ /* 0x000fe200000000ff */
[----:B------:R-:W-:-:S02]  /*4040*/  HADD2.F32 R42, -RZ, R42.H0_H0 ;  /* 0x2000002aff2a7230 */ /* 0x000fc40000004100 */
[-C--:B------:R-:W-:Y:S01]  /*4050*/  FMUL.FTZ R93, R40, R87.reuse ;  /* 0x00000057285d7220 */ /* 0x080fe20000410000 */
[-C--:B------:R-:W-:Y:S01]  /*4060*/  FFMA.FTZ R121, R120, R94.reuse, -R121 ;  /* 0x0000005e78797223 */ /* 0x080fe20000010879 */
[----:B------:R-:W-:Y:S01]  /*4070*/  FFMA.FTZ R126, R95, R94, R126 ;  /* 0x0000005e5f7e7223 */ /* 0x000fe2000001007e */
[C---:B------:R-:W-:Y:S01]  /*4080*/  FMUL.FTZ R87, R42.reuse, R87 ;  /* 0x000000572a577220 */ /* 0x040fe20000410000 */
[----:B------:R-:W-:-:S03]  /*4090*/  FFMA.FTZ R93, R42, R127, -R93 ;  /* 0x0000007f2a5d7223 */ /* 0x000fc6000001085d */
[----:B------:R-:W-:Y:S01]  /*40a0*/  FFMA.FTZ R40, R40, R127, R87 ;  /* 0x0000007f28287223 */ /* 0x000fe20000010057 */
[----:B------:R-:W-:-:S04]  /*40b0*/  F2FP.F16.F32.PACK_AB R126, R126, R121 ;  /* 0x000000797e7e723e */ /* 0x000fc800000000ff */
[----:B------:R-:W-:Y:S01]  /*40c0*/  F2FP.F16.F32.PACK_AB R42, R40, R93 ;  /* 0x0000005d282a723e */ /* 0x000fe200000000ff */
[----:B------:R-:W-:-:S07]  /*40d0*/  IMAD.MOV.U32 R40, RZ, RZ, R126 ;  /* 0x000000ffff287224 */ /* 0x000fce00078e007e */
.L_x_644:
[----:B------:R-:W-:Y:S05]  /*40e0*/  BSYNC B3 ;  /* 0x0000000000037941 */ /* 0x000fea0003800000 */
.L_x_643:
[----:B--2---:R4:W-:Y:S02]  /*40f0*/  STG.E.128 desc[UR40][R52.64+0x80], R40 ;  /* 0x0000802834007986 */ /* 0x0049e4000c101d28 */
.L_x_642:
[----:B------:R-:W-:Y:S05]  /*4100*/  BSYNC B2 ;  /* 0x0000000000027941 */ /* 0x000fea0003800000 */
.L_x_641:
[----:B------:R-:W-:Y:S01]  /*4110*/  ISETP.NE.AND P3, PT, R8, RZ, PT ;  /* 0x000000ff0800720c */ /* 0x000fe20003f65270 */
[----:B------:R-:W-:-:S12]  /*4120*/  BSSY B2, `(.L_x_645) ;  /* 0x0000031000027945 */ /* 0x000fd80003800000 */
[----:B------:R-:W-:Y:S05]  /*4130*/  @!P3 BRA `(.L_x_646) ;  /* 0x0000000000bcb947 */ /* 0x000fea0003800000 */
[----:B0-234-:R0:W2:Y:S01]  /*4140*/  LDS.128 R40, [R50+0x4000] ;  /* 0x0040000032287984 */ /* 0x01d0a20000000c00 */
[----:B------:R-:W-:Y:S01]  /*4150*/  ISETP.GE.AND P3, PT, R189, R117, PT ;  /* 0x00000075bd00720c */ /* 0x000fe20003f66270 */
[----:B------:R-:W-:-:S12]  /*4160*/  BSSY B3, `(.L_x_647) ;  /* 0x000002b000037945 */ /* 0x000fd80003800000 */
[----:B0-----:R-:W-:Y:S05]  /*4170*/  @P3 BRA `(.L_x_648) ;  /* 0x0000000000a43947 */ /* 0x001fea0003800000 */
[----:B------:R-:W-:Y:S01]  /*4180*/  SHF.R.U64 R86, R82, 0x10, R83 ;  /* 0x0000001052567819 */ /* 0x000fe20000001253 */
[----:B--2---:R-:W-:Y:S01]  /*4190*/  HADD2.F32 R92, -RZ, R43.H0_H0 ;  /* 0x2000002bff5c7230 */ /* 0x004fe20000004100 */
[----:B------:R-:W-:Y:S01]  /*41a0*/  SHF.R.U32.HI R87, RZ, 0x10, R85 ;  /* 0x00000010ff577819 */ /* 0x000fe20000011655 */
[----:B------:R-:W-:Y:S01]  /*41b0*/  HADD2.F32 R95, -RZ, R164.H0_H0 ;  /* 0x200000a4ff5f7230 */ /* 0x000fe20000004100 */
        /* <DEDUP_REMOVED lines=23> */
[----:B------:R-:W-:Y:S02]  /*4330*/  HADD2.F32 R40, -RZ, R42.H1_H1 ;  /* 0x3000002aff287230 */ /* 0x000fe40000004100 */
[----:B------:R-:W-:Y:S01]  /*4340*/  FMUL.FTZ R94, R92, R85 ;  /* 0x000000555c5e7220 */ /* 0x000fe20000410000 */
[----:B------:R-:W-:Y:S01]  /*4350*/  HADD2.F32 R86, -RZ, R164.H1_H1 ;  /* 0x300000a4ff567230 */ /* 0x000fe20000004100 */
        /* <DEDUP_REMOVED lines=11> */
.L_x_648:
[----:B------:R-:W-:Y:S05]  /*4410*/  BSYNC B3 ;  /* 0x0000000000037941 */ /* 0x000fea0003800000 */
.L_x_647:
[----:B--2---:R0:W-:Y:S02]  /*4420*/  STG.E.128 desc[UR40][R52.64+0xc0], R40 ;  /* 0x0000c02834007986 */ /* 0x0041e4000c101d28 */
.L_x_646:
[----:B------:R-:W-:Y:S05]  /*4430*/  BSYNC B2 ;  /* 0x0000000000027941 */ /* 0x000fea0003800000 */
.L_x_645:
[----:B------:R-:W-:Y:S01]  /*4440*/  ISETP.NE.AND P3, PT, R7, RZ, PT ;  /* 0x000000ff0700720c */ /* 0x000fe20003f65270 */
[----:B------:R-:W-:-:S12]  /*4450*/  BSSY B2, `(.L_x_649) ;  /* 0x0000031000027945 */ /* 0x000fd80003800000 */
[----:B------:R-:W-:Y:S05]  /*4460*/  @!P3 BRA `(.L_x_650) ;  /* 0x0000000000bcb947 */ /* 0x000fea0003800000 */
[----:B0-234-:R0:W2:Y:S01]  /*4470*/  LDS.128 R40, [R51+0x8000] ;  /* 0x0080000033287984 */ /* 0x01d0a20000000c00 */
[----:B------:R-:W-:Y:S01]  /*4480*/  ISETP.GE.AND P3, PT, R188, R117, PT ;  /* 0x00000075bc00720c */ /* 0x000fe20003f66270 */
[----:B------:R-:W-:-:S12]  /*4490*/  BSSY B3, `(.L_x_651) ;  /* 0x000002b000037945 */ /* 0x000fd80003800000 */
[----:B0-----:R-:W-:Y:S05]  /*44a0*/  @P3 BRA `(.L_x_652) ;  /* 0x0000000000a43947 */ /* 0x001fea0003800000 */
[--C-:B------:R-:W-:Y:S01]  /*44b0*/  SHF.R.U64 R80, R80, 0x10, R81.reuse ;  /* 0x0000001050507819 */ /* 0x100fe20000001251 */
[----:B--2---:R-:W-:Y:S01]  /*44c0*/  HADD2.F32 R83, -RZ, R41.H1_H1 ;  /* 0x30000029ff537230 */ /* 0x004fe20000004100 */
[----:B------:R-:W-:Y:S01]  /*44d0*/  SHF.R.U32.HI R81, RZ, 0x10, R81 ;  /* 0x00000010ff517819 */ /* 0x000fe20000011651 */
[----:B------:R-:W-:Y:S01]  /*44e0*/  HADD2.F32 R82, -RZ, R43.H1_H1 ;  /* 0x3000002bff527230 */ /* 0x000fe20000004100 */
[--C-:B------:R-:W-:Y:S01]  /*44f0*/  SHF.R.U64 R78, R78, 0x10, R79.reuse ;  /* 0x000000104e4e7819 */ /* 0x100fe2000000124f */
[----:B------:R-:W-:Y:S01]  /*4500*/  HADD2.F32 R80, -RZ, R80.H0_H0 ;  /* 0x20000050ff507230 */ /* 0x000fe20000004100 */
[----:B------:R-:W-:Y:S01]  /*4510*/  SHF.R.U32.HI R79, RZ, 0x10, R79 ;  /* 0x00000010ff4f7819 */ /* 0x000fe2000001164f */
[----:B------:R-:W-:Y:S02]  /*4520*/  HADD2.F32 R81, -RZ, R81.H0_H0 ;  /* 0x20000051ff517230 */ /* 0x000fe40000004100 */
[----:B------:R-:W-:Y:S02]  /*4530*/  HADD2.F32 R41, -RZ, R41.H0_H0 ;  /* 0x20000029ff297230 */ /* 0x000fe40000004100 */
[----:B------:R-:W-:Y:S01]  /*4540*/  FMUL.FTZ R86, R83, R80 ;  /* 0x0000005053567220 */ /* 0x000fe20000410000 */
[----:B------:R-:W-:-:S02]  /*4550*/  HADD2.F32 R84, -RZ, R43.H0_H0 ;  /* 0x2000002bff547230 */ /* 0x000fc40000004100 */
[-C--:B------:R-:W-:Y:S01]  /*4560*/  FMUL.FTZ R43, R82, R81.reuse ;  /* 0x00000051522b7220 */ /* 0x080fe20000410000 */
[----:B------:R-:W-:Y:S02]  /*4570*/  HADD2.F32 R78, -RZ, R78.H0_H0 ;  /* 0x2000004eff4e7230 */ /* 0x000fe40000004100 */
[C---:B------:R-:W-:Y:S01]  /*4580*/  FMUL.FTZ R80, R41.reuse, R80 ;  /* 0x0000005029507220 */ /* 0x040fe20000410000 */
[----:B------:R-:W-:Y:S02]  /*4590*/  HADD2.F32 R79, -RZ, R79.H0_H0 ;  /* 0x2000004fff4f7230 */ /* 0x000fe40000004100 */
[C---:B------:R-:W-:Y:S01]  /*45a0*/  FMUL.FTZ R81, R84.reuse, R81 ;  /* 0x0000005154517220 */ /* 0x040fe20000410000 */
[-C--:B------:R-:W-:Y:S01]  /*45b0*/  FFMA.FTZ R86, R41, R78.reuse, -R86 ;  /* 0x0000004e29567223 */ /* 0x080fe20000010856 */
[----:B------:R-:W-:Y:S01]  /*45c0*/  FFMA.FTZ R83, R83, R78, R80 ;  /* 0x0000004e53537223 */ /* 0x000fe20000010050 */
[-C--:B------:R-:W-:Y:S01]  /*45d0*/  FFMA.FTZ R43, R84, R79.reuse, -R43 ;  /* 0x0000004f542b7223 */ /* 0x080fe2000001082b */
[----:B------:R-:W-:Y:S01]  /*45e0*/  FFMA.FTZ R82, R82, R79, R81 ;  /* 0x0000004f52527223 */ /* 0x000fe20000010051 */
[----:B------:R-:W-:-:S02]  /*45f0*/  HADD2.F32 R79, -RZ, R159.H0_H0 ;  /* 0x2000009fff4f7230 */ /* 0x000fc40000004100 */
[--C-:B------:R-:W-:Y:S02]  /*4600*/  HADD2.F32 R78, -RZ, R40.reuse.H1_H1 ;  /* 0x30000028ff4e7230 */ /* 0x100fe40000004100 */
[----:B------:R-:W-:Y:S01]  /*4610*/  HADD2.F32 R80, -RZ, R40.H0_H0 ;  /* 0x20000028ff507230 */ /* 0x000fe20000004100 */
[----:B------:R-:W-:Y:S01]  /*4620*/  F2FP.F16.F32.PACK_AB R43, R82, R43 ;  /* 0x0000002b522b723e */ /* 0x000fe200000000ff */
[----:B------:R-:W-:Y:S02]  /*4630*/  HADD2.F32 R159, -RZ, R159.H1_H1 ;  /* 0x3000009fff9f7230 */ /* 0x000fe40000004100 */
[-C--:B------:R-:W-:Y:S01]  /*4640*/  FMUL.FTZ R85, R78, R79.reuse ;  /* 0x0000004f4e557220 */ /* 0x080fe20000410000 */
[--C-:B------:R-:W-:Y:S02]  /*4650*/  HADD2.F32 R40, -RZ, R42.reuse.H1_H1 ;  /* 0x3000002aff287230 */ /* 0x100fe40000004100 */
[----:B------:R-:W-:Y:S01]  /*4660*/  FMUL.FTZ R87, R80, R79 ;  /* 0x0000004f50577220 */ /* 0x000fe20000410000 */
[----:B------:R-:W-:-:S02]  /*4670*/  HADD2.F32 R42, -RZ, R42.H0_H0 ;  /* 0x2000002aff2a7230 */ /* 0x000fc40000004100 */
[--C-:B------:R-:W-:Y:S02]  /*4680*/  HADD2.F32 R41, -RZ, R158.reuse.H1_H1 ;  /* 0x3000009eff297230 */ /* 0x100fe40000004100 */
[-C--:B------:R-:W-:Y:S01]  /*4690*/  FMUL.FTZ R79, R40, R159.reuse ;  /* 0x0000009f284f7220 */ /* 0x080fe20000410000 */
[----:B------:R-:W-:Y:S02]  /*46a0*/  HADD2.F32 R81, -RZ, R158.H0_H0 ;  /* 0x2000009eff517230 */ /* 0x000fe40000004100 */
[----:B------:R-:W-:Y:S01]  /*46b0*/  FMUL.FTZ R159, R42, R159 ;  /* 0x0000009f2a9f7220 */ /* 0x000fe20000410000 */
[-C--:B------:R-:W-:Y:S01]  /*46c0*/  FFMA.FTZ R80, R80, R41.reuse, -R85 ;  /* 0x0000002950507223 */ /* 0x080fe20000010855 */
[----:B------:R-:W-:Y:S01]  /*46d0*/  FFMA.FTZ R87, R78, R41, R87 ;  /* 0x000000294e577223 */ /* 0x000fe20000010057 */
[-C--:B------:R-:W-:Y:S01]  /*46e0*/  FFMA.FTZ R79, R42, R81.reuse, -R79 ;  /* 0x000000512a4f7223 */ /* 0x080fe2000001084f */
[----:B------:R-:W-:Y:S01]  /*46f0*/  FFMA.FTZ R40, R40, R81, R159 ;  /* 0x0000005128287223 */ /* 0x000fe2000001009f */
[----:B------:R-:W-:-:S02]  /*4700*/  F2FP.F16.F32.PACK_AB R41, R83, R86 ;  /* 0x000000565329723e */ /* 0x000fc400000000ff */
[----:B------:R-:W-:Y:S02]  /*4710*/  F2FP.F16.F32.PACK_AB R80, R87, R80 ;  /* 0x000000505750723e */ /* 0x000fe400000000ff */
[----:B------:R-:W-:Y:S02]  /*4720*/  F2FP.F16.F32.PACK_AB R42, R40, R79 ;  /* 0x0000004f282a723e */ /* 0x000fe400000000ff */
[----:B------:R-:W-:-:S07]  /*4730*/  MOV R40, R80 ;  /* 0x0000005000287202 */ /* 0x000fce0000000f00 */
.L_x_652:
[----:B------:R-:W-:Y:S05]  /*4740*/  BSYNC B3 ;  /* 0x0000000000037941 */ /* 0x000fea0003800000 */
.L_x_651:
[----:B--2---:R0:W-:Y:S02]  /*4750*/  STG.E.128 desc[UR40][R52.64+0x100], R40 ;  /* 0x0001002834007986 */ /* 0x0041e4000c101d28 */
.L_x_650:
[----:B------:R-:W-:Y:S05]  /*4760*/  BSYNC B2 ;  /* 0x0000000000027941 */ /* 0x000fea0003800000 */
.L_x_649:
[----:B------:R-:W-:-:S13]  /*4770*/  ISETP.NE.AND P3, PT, R6, RZ, PT ;  /* 0x000000ff0600720c */ /* 0x000fda0003f65270 */
[----:B------:R-:W-:Y:S05]  /*4780*/  @!P3 BRA `(.L_x_632) ;  /* 0x0000000000bcb947 */ /* 0x000fea0003800000 */
[----:B0-234-:R0:W2:Y:S01]  /*4790*/  LDS.128 R40, [R50+0x8000] ;  /* 0x0080000032287984 */ /* 0x01d0a20000000c00 */
[----:B------:R-:W-:Y:S01]  /*47a0*/  ISETP.GE.AND P3, PT, R190, R117, PT ;  /* 0x00000075be00720c */ /* 0x000fe20003f66270 */
[----:B------:R-:W-:-:S12]  /*47b0*/  BSSY B2, `(.L_x_653) ;  /* 0x000002b000027945 */ /* 0x000fd80003800000 */
[----:B0-----:R-:W-:Y:S05]  /*47c0*/  @P3 BRA `(.L_x_654) ;  /* 0x0000000000a43947 */ /* 0x001fea0003800000 */
[----:B------:R-:W-:Y:S02]  /*47d0*/  SHF.R.U64 R78, R74, 0x10, R75 ;  /* 0x000000104a4e7819 */ /* 0x000fe4000000124b */
[----:B------:R-:W-:Y:S02]  /*47e0*/  SHF.R.U64 R80, R76, 0x10, R77 ;  /* 0x000000104c507819 */ /* 0x000fe4000000124d */
[----:B------:R-:W-:Y:S01]  /*47f0*/  SHF.R.U32.HI R74, RZ, 0x10, R75 ;  /* 0x00000010ff4a7819 */ /* 0x000fe2000001164b */
[----:B--2---:R-:W-:Y:S01]  /*4800*/  IMAD.MOV.U32 R75, RZ, RZ, R43 ;  /* 0x000000ffff4b7224 */ /* 0x004fe200078e002b */
[----:B------:R-:W-:Y:S01]  /*4810*/  SHF.R.U32.HI R79, RZ, 0x10, R77 ;  /* 0x00000010ff4f7819 */ /* 0x000fe2000001164d */
[----:B------:R-:W-:Y:S02]  /*4820*/  HADD2.F32 R80, -RZ, R80.H0_H0 ;  /* 0x20000050ff507230 */ /* 0x000fe40000004100 */
[--C-:B------:R-:W-:Y:S02]  /*4830*/  HADD2.F32 R43, -RZ, R41.reuse.H1_H1 ;  /* 0x30000029ff2b7230 */ /* 0x100fe40000004100 */
[----:B------:R-:W-:-:S02]  /*4840*/  HADD2.F32 R41, -RZ, R41.H0_H0 ;  /* 0x20000029ff297230 */ /* 0x000fc40000004100 */
[----:B------:R-:W-:Y:S02]  /*4850*/  HADD2.F32 R79, -RZ, R79.H0_H0 ;  /* 0x2000004fff4f7230 */ /* 0x000fe40000004100 */
[--C-:B------:R-:W-:Y:S02]  /*4860*/  HADD2.F32 R76, -RZ, R75.reuse.H1_H1 ;  /* 0x3000004bff4c7230 */ /* 0x100fe40000004100 */
[----:B------:R-:W-:Y:S02]  /*4870*/  HADD2.F32 R75, -RZ, R75.H0_H0 ;  /* 0x2000004bff4b7230 */ /* 0x000fe40000004100 */
[----:B------:R-:W-:Y:S02]  /*4880*/  HADD2.F32 R78, -RZ, R78.H0_H0 ;  /* 0x2000004eff4e7230 */ /* 0x000fe40000004100 */
[-C--:B------:R-:W-:Y:S01]  /*4890*/  FMUL.FTZ R82, R76, R79.reuse ;  /* 0x0000004f4c527220 */ /* 0x080fe20000410000 */
[----:B------:R-:W-:Y:S02]  /*48a0*/  HADD2.F32 R77, -RZ, R74.H0_H0 ;  /* 0x2000004aff4d7230 */ /* 0x000fe40000004100 */
[-C--:B------:R-:W-:Y:S01]  /*48b0*/  FMUL.FTZ R74, R43, R80.reuse ;  /* 0x000000502b4a7220 */ /* 0x080fe20000410000 */
[----:B------:R-:W-:Y:S01]  /*48c0*/  FMUL.FTZ R80, R41, R80 ;  /* 0x0000005029507220 */ /* 0x000fe20000410000 */
[----:B------:R-:W-:-:S02]  /*48d0*/  FMUL.FTZ R79, R75, R79 ;  /* 0x0000004f4b4f7220 */ /* 0x000fc40000410000 */
[-C--:B------:R-:W-:Y:S01]  /*48e0*/  FFMA.FTZ R41, R41, R78.reuse, -R74 ;  /* 0x0000004e29297223 */ /* 0x080fe2000001084a */
[----:B------:R-:W-:Y:S01]  /*48f0*/  FFMA.FTZ R74, R43, R78, R80 ;  /* 0x0000004e2b4a7223 */ /* 0x000fe20000010050 */
[-C--:B------:R-:W-:Y:S01]  /*4900*/  FFMA.FTZ R43, R75, R77.reuse, -R82 ;  /* 0x0000004d4b2b7223 */ /* 0x080fe20000010852 */
[----:B------:R-:W-:Y:S01]  /*4910*/  FFMA.FTZ R76, R76, R77, R79 ;  /* 0x0000004d4c4c7223 */ /* 0x000fe2000001004f */
[--C-:B------:R-:W-:Y:S02]  /*4920*/  HADD2.F32 R75, -RZ, R40.reuse.H1_H1 ;  /* 0x30000028ff4b7230 */ /* 0x100fe40000004100 */
[----:B------:R-:W-:Y:S01]  /*4930*/  HADD2.F32 R79, -RZ, R155.H0_H0 ;  /* 0x2000009bff4f7230 */ /* 0x000fe20000004100 */
[----:B------:R-:W-:Y:S01]  /*4940*/  F2FP.F16.F32.PACK_AB R41, R74, R41 ;  /* 0x000000294a29723e */ /* 0x000fe200000000ff */
[----:B------:R-:W-:Y:S01]  /*4950*/  HADD2.F32 R40, -RZ, R40.H0_H0 ;  /* 0x20000028ff287230 */ /* 0x000fe20000004100 */
[----:B------:R-:W-:Y:S01]  /*4960*/  F2FP.F16.F32.PACK_AB R43, R76, R43 ;  /* 0x0000002b4c2b723e */ /* 0x000fe200000000ff */
[----:B------:R-:W-:-:S02]  /*4970*/  HADD2.F32 R77, -RZ, R42.H1_H1 ;  /* 0x3000002aff4d7230 */ /* 0x000fc40000004100 */
[-C--:B------:R-:W-:Y:S01]  /*4980*/  FMUL.FTZ R81, R75, R79.reuse ;  /* 0x0000004f4b517220 */ /* 0x080fe20000410000 */
[----:B------:R-:W-:Y:S02]  /*4990*/  HADD2.F32 R155, -RZ, R155.H1_H1 ;  /* 0x3000009bff9b7230 */ /* 0x000fe40000004100 */
[----:B------:R-:W-:Y:S01]  /*49a0*/  FMUL.FTZ R80, R40, R79 ;  /* 0x0000004f28507220 */ /* 0x000fe20000410000 */
[----:B------:R-:W-:Y:S02]  /*49b0*/  HADD2.F32 R42, -RZ, R42.H0_H0 ;  /* 0x2000002aff2a7230 */ /* 0x000fe40000004100 */
[--C-:B------:R-:W-:Y:S02]  /*49c0*/  HADD2.F32 R78, -RZ, R154.reuse.H0_H0 ;  /* 0x2000009aff4e7230 */ /* 0x100fe40000004100 */
[-C--:B------:R-:W-:Y:S01]  /*49d0*/  FMUL.FTZ R79, R77, R155.reuse ;  /* 0x0000009b4d4f7220 */ /* 0x080fe20000410000 */
[----:B------:R-:W-:Y:S02]  /*49e0*/  HADD2.F32 R154, -RZ, R154.H1_H1 ;  /* 0x3000009aff9a7230 */ /* 0x000fe40000004100 */
[----:B------:R-:W-:Y:S01]  /*49f0*/  FMUL.FTZ R82, R42, R155 ;  /* 0x0000009b2a527220 */ /* 0x000fe20000410000 */
[-C--:B------:R-:W-:Y:S01]  /*4a00*/  FFMA.FTZ R81, R40, R78.reuse, -R81 ;  /* 0x0000004e28517223 */ /* 0x080fe20000010851 */
[----:B------:R-:W-:Y:S01]  /*4a10*/  FFMA.FTZ R80, R75, R78, R80 ;  /* 0x0000004e4b507223 */ /* 0x000fe20000010050 */
[-C--:B------:R-:W-:Y:S01]  /*4a20*/  FFMA.FTZ R79, R42, R154.reuse, -R79 ;  /* 0x0000009a2a4f7223 */ /* 0x080fe2000001084f */
[----:B------:R-:W-:-:S03]  /*4a30*/  FFMA.FTZ R82, R77, R154, R82 ;  /* 0x0000009a4d527223 */ /* 0x000fc60000010052 */
[----:B------:R-:W-:Y:S02]  /*4a40*/  F2FP.F16.F32.PACK_AB R40, R80, R81 ;  /* 0x000000515028723e */ /* 0x000fe400000000ff */
[----:B------:R-:W-:-:S07]  /*4a50*/  F2FP.F16.F32.PACK_AB R42, R82, R79 ;  /* 0x0000004f522a723e */ /* 0x000fce00000000ff */
.L_x_654:
[----:B------:R-:W-:Y:S05]  /*4a60*/  BSYNC B2 ;  /* 0x0000000000027941 */ /* 0x000fea0003800000 */
.L_x_653:
[----:B--2---:R0:W-:Y:S02]  /*4a70*/  STG.E.128 desc[UR40][R52.64+0x140], R40 ;  /* 0x0001402834007986 */ /* 0x0041e4000c101d28 */
.L_x_632:
[----:B------:R-:W-:Y:S05]  /*4a80*/  BSYNC B1 ;  /* 0x0000000000017941 */ /* 0x000fea0003800000 */
.L_x_631:
[----:B------:R-:W-:Y:S05]  /*4a90*/  @P4 BRA `(.L_x_655) ;  /* 0x0000005000784947 */ /* 0x000fea0003800000 */
        /* <DEDUP_REMOVED lines=8> */
[----:B--2---:R-:W-:Y:S01]  /*4b20*/  IMAD.MOV.U32 R52, RZ, RZ, R42 ;  /* 0x000000ffff347224 */ /* 0x004fe200078e002a */
[----:B------:R-:W-:Y:S01]  /*4b30*/  SHF.R.U32.HI R75, RZ, 0x10, R71 ;  /* 0x00000010ff4b7819 */ /* 0x000fe20000011647 */
[--C-:B------:R-:W-:Y:S01]  /*4b40*/  HADD2.F32 R42, -RZ, R41.reuse.H1_H1 ;  /* 0x30000029ff2a7230 */ /* 0x100fe20000004100 */
[--C-:B------:R-:W-:Y:S01]  /*4b50*/  SHF.R.U64 R71, R72, 0x10, R73.reuse ;  /* 0x0000001048477819 */ /* 0x100fe20000001249 */
[----:B------:R-:W-:Y:S01]  /*4b60*/  HADD2.F32 R41, -RZ, R41.H0_H0 ;  /* 0x20000029ff297230 */ /* 0x000fe20000004100 */
[----:B------:R-:W-:Y:S01]  /*4b70*/  SHF.R.U32.HI R74, RZ, 0x10, R73 ;  /* 0x00000010ff4a7819 */ /* 0x000fe20000011649 */
[----:B------:R-:W-:Y:S02]  /*4b80*/  HADD2.F32 R70, -RZ, R70.H0_H0 ;  /* 0x20000046ff467230 */ /* 0x000fe40000004100 */
[----:B------:R-:W-:Y:S02]  /*4b90*/  HADD2.F32 R71, -RZ, R71.H0_H0 ;  /* 0x20000047ff477230 */ /* 0x000fe40000004100 */
[----:B------:R-:W-:-:S02]  /*4ba0*/  HADD2.F32 R74, -RZ, R74.H0_H0 ;  /* 0x2000004aff4a7230 */ /* 0x000fc40000004100 */
[--C-:B------:R-:W-:Y:S02]  /*4bb0*/  HADD2.F32 R53, -RZ, R43.reuse.H1_H1 ;  /* 0x3000002bff357230 */ /* 0x100fe40000004100 */
[CC--:B------:R-:W-:Y:S01]  /*4bc0*/  FMUL.FTZ R76, R42.reuse, R71.reuse ;  /* 0x000000472a4c7220 */ /* 0x0c0fe20000410000 */
[C---:B------:R-:W-:Y:S01]  /*4bd0*/  FMUL.FTZ R71, R41.reuse, R71 ;  /* 0x0000004729477220 */ /* 0x040fe20000410000 */
[----:B------:R-:W-:Y:S02]  /*4be0*/  HADD2.F32 R43, -RZ, R43.H0_H0 ;  /* 0x2000002bff2b7230 */ /* 0x000fe40000004100 */
[-C--:B------:R-:W-:Y:S01]  /*4bf0*/  FFMA.FTZ R76, R41, R70.reuse, -R76 ;  /* 0x00000046294c7223 */ /* 0x080fe2000001084c */
[----:B------:R-:W-:Y:S01]  /*4c00*/  FFMA.FTZ R73, R42, R70, R71 ;  /* 0x000000462a497223 */ /* 0x000fe20000010047 */
[----:B------:R-:W-:Y:S02]  /*4c10*/  HADD2.F32 R72, -RZ, R75.H0_H0 ;  /* 0x2000004bff487230 */ /* 0x000fe40000004100 */
[----:B------:R-:W-:Y:S01]  /*4c20*/  FMUL.FTZ R78, R53, R74 ;  /* 0x0000004a354e7220 */ /* 0x000fe20000410000 */
[----:B------:R-:W-:-:S02]  /*4c30*/  HADD2.F32 R70, -RZ, R163.H0_H0 ;  /* 0x200000a3ff467230 */ /* 0x000fc40000004100 */
[C---:B------:R-:W-:Y:S01]  /*4c40*/  FMUL.FTZ R74, R43.reuse, R74 ;  /* 0x0000004a2b4a7220 */ /* 0x040fe20000410000 */
[----:B------:R-:W-:Y:S02]  /*4c50*/  HADD2.F32 R163, -RZ, R163.H1_H1 ;  /* 0x300000a3ffa37230 */ /* 0x000fe40000004100 */
[-C--:B------:R-:W-:Y:S01]  /*4c60*/  FFMA.FTZ R78, R43, R72.reuse, -R78 ;  /* 0x000000482b4e7223 */ /* 0x080fe2000001084e */
[----:B------:R-:W-:Y:S02]  /*4c70*/  HADD2.F32 R41, -RZ, R40.H1_H1 ;  /* 0x30000028ff297230 */ /* 0x000fe40000004100 */
[----:B------:R-:W-:Y:S01]  /*4c80*/  FFMA.FTZ R77, R53, R72, R74 ;  /* 0x00000048354d7223 */ /* 0x000fe2000001004a */
[----:B------:R-:W-:Y:S02]  /*4c90*/  HADD2.F32 R42, -RZ, R52.H1_H1 ;  /* 0x30000034ff2a7230 */ /* 0x000fe40000004100 */
[----:B------:R-:W-:Y:S02]  /*4ca0*/  HADD2.F32 R40, -RZ, R40.H0_H0 ;  /* 0x20000028ff287230 */ /* 0x000fe40000004100 */
[----:B------:R-:W-:Y:S01]  /*4cb0*/  FMUL.FTZ R71, R41, R70 ;  /* 0x0000004629477220 */ /* 0x000fe20000410000 */
[----:B------:R-:W-:-:S02]  /*4cc0*/  HADD2.F32 R52, -RZ, R52.H0_H0 ;  /* 0x20000034ff347230 */ /* 0x000fc40000004100 */
[-C--:B------:R-:W-:Y:S01]  /*4cd0*/  FMUL.FTZ R75, R42, R163.reuse ;  /* 0x000000a32a4b7220 */ /* 0x080fe20000410000 */
[----:B------:R-:W-:Y:S02]  /*4ce0*/  HADD2.F32 R43, -RZ, R160.H0_H0 ;  /* 0x200000a0ff2b7230 */ /* 0x000fe40000004100 */
[----:B------:R-:W-:Y:S01]  /*4cf0*/  FMUL.FTZ R70, R40, R70 ;  /* 0x0000004628467220 */ /* 0x000fe20000410000 */
        /* <DEDUP_REMOVED lines=9> */
[----:B------:R-:W-:-:S07]  /*4d90*/  F2FP.F16.F32.PACK_AB R42, R42, R75 ;  /* 0x0000004b2a2a723e */ /* 0x000fce00000000ff */
.L_x_659:
[----:B------:R-:W-:Y:S05]  /*4da0*/  BSYNC B2 ;  /* 0x0000000000027941 */ /* 0x000fea0003800000 */
.L_x_658:
[----:B--2---:R0:W-:Y:S02]  /*4db0*/  STG.E.128 desc[UR40][R48.64], R40 ;  /* 0x0000002830007986 */ /* 0x0041e4000c101d28 */
.L_x_657:
[----:B------:R-:W-:Y:S05]  /*4dc0*/  BSYNC B1 ;  /* 0x0000000000017941 */ /* 0x000fea0003800000 */
.L_x_656:
        /* <DEDUP_REMOVED lines=8> */
[--C-:B--2---:R-:W-:Y:S01]  /*4e50*/  HADD2.F32 R53, -RZ, R43.reuse.H1_H1 ;  /* 0x3000002bff357230 */ /* 0x104fe20000004100 */
[----:B------:R-:W-:Y:S01]  /*4e60*/  SHF.R.U32.HI R71, RZ, 0x10, R67 ;  /* 0x00000010ff477819 */ /* 0x000fe20000011643 */
[----:B------:R-:W-:Y:S01]  /*4e70*/  HADD2.F32 R43, -RZ, R43.H0_H0 ;  /* 0x2000002bff2b7230 */ /* 0x000fe20000004100 */
[--C-:B------:R-:W-:Y:S01]  /*4e80*/  SHF.R.U64 R67, R68, 0x10, R69.reuse ;  /* 0x0000001044437819 */ /* 0x100fe20000001245 */
[----:B------:R-:W-:Y:S01]  /*4e90*/  HADD2.F32 R66, -RZ, R66.H0_H0 ;  /* 0x20000042ff427230 */ /* 0x000fe20000004100 */
[----:B------:R-:W-:Y:S01]  /*4ea0*/  MOV R52, R42 ;  /* 0x0000002a00347202 */ /* 0x000fe20000000f00 */
[----:B------:R-:W-:Y:S01]  /*4eb0*/  HADD2.F32 R42, -RZ, R41.H1_H1 ;  /* 0x30000029ff2a7230 */ /* 0x000fe20000004100 */
[----:B------:R-:W-:Y:S01]  /*4ec0*/  SHF.R.U32.HI R70, RZ, 0x10, R69 ;  /* 0x00000010ff467819 */ /* 0x000fe20000011645 */
[----:B------:R-:W-:Y:S02]  /*4ed0*/  HADD2.F32 R67, -RZ, R67.H0_H0 ;  /* 0x20000043ff437230 */ /* 0x000fe40000004100 */
[----:B------:R-:W-:-:S02]  /*4ee0*/  HADD2.F32 R41, -RZ, R41.H0_H0 ;  /* 0x20000029ff297230 */ /* 0x000fc40000004100 */
[----:B------:R-:W-:Y:S02]  /*4ef0*/  HADD2.F32 R70, -RZ, R70.H0_H0 ;  /* 0x20000046ff467230 */ /* 0x000fe40000004100 */
[CC--:B------:R-:W-:Y:S01]  /*4f00*/  FMUL.FTZ R72, R42.reuse, R67.reuse ;  /* 0x000000432a487220 */ /* 0x0c0fe20000410000 */
[----:B------:R-:W-:Y:S02]  /*4f10*/  HADD2.F32 R68, -RZ, R71.H0_H0 ;  /* 0x20000047ff447230 */ /* 0x000fe40000004100 */
[----:B------:R-:W-:Y:S01]  /*4f20*/  FMUL.FTZ R67, R41, R67 ;  /* 0x0000004329437220 */ /* 0x000fe20000410000 */
[----:B------:R-:W-:Y:S01]  /*4f30*/  FMUL.FTZ R74, R53, R70 ;  /* 0x00000046354a7220 */ /* 0x000fe20000410000 */
[-C--:B------:R-:W-:Y:S02]  /*4f40*/  FFMA.FTZ R72, R41, R66.reuse, -R72 ;  /* 0x0000004229487223 */ /* 0x080fe40000010848 */
[----:B------:R-:W-:Y:S01]  /*4f50*/  FFMA.FTZ R71, R42, R66, R67 ;  /* 0x000000422a477223 */ /* 0x000fe20000010043 */
[----:B------:R-:W-:Y:S01]  /*4f60*/  FMUL.FTZ R70, R43, R70 ;  /* 0x000000462b467220 */ /* 0x000fe20000410000 */
[----:B------:R-:W-:-:S02]  /*4f70*/  HADD2.F32 R66, -RZ, R162.H0_H0 ;  /* 0x200000a2ff427230 */ /* 0x000fc40000004100 */
[-C--:B------:R-:W-:Y:S01]  /*4f80*/  FFMA.FTZ R74, R43, R68.reuse, -R74 ;  /* 0x000000442b4a7223 */ /* 0x080fe2000001084a */
[----:B------:R-:W-:Y:S02]  /*4f90*/  HADD2.F32 R67, -RZ, R162.H1_H1 ;  /* 0x300000a2ff437230 */ /* 0x000fe40000004100 */
[----:B------:R-:W-:Y:S01]  /*4fa0*/  FFMA.FTZ R75, R53, R68, R70 ;  /* 0x00000044354b7223 */ /* 0x000fe20000010046 */
[----:B------:R-:W-:Y:S02]  /*4fb0*/  HADD2.F32 R41, -RZ, R40.H1_H1 ;  /* 0x30000028ff297230 */ /* 0x000fe40000004100 */
[----:B------:R-:W-:Y:S02]  /*4fc0*/  HADD2.F32 R42, -RZ, R52.H1_H1 ;  /* 0x30000034ff2a7230 */ /* 0x000fe40000004100 */
[----:B------:R-:W-:Y:S02]  /*4fd0*/  HADD2.F32 R40, -RZ, R40.H0_H0 ;  /* 0x20000028ff287230 */ /* 0x000fe40000004100 */
[----:B------:R-:W-:Y:S01]  /*4fe0*/  FMUL.FTZ R69, R41, R66 ;  /* 0x0000004229457220 */ /* 0x000fe20000410000 */
[----:B------:R-:W-:-:S02]  /*4ff0*/  HADD2.F32 R52, -RZ, R52.H0_H0 ;  /* 0x20000034ff347230 */ /* 0x000fc40000004100 */
[-C--:B------:R-:W-:Y:S01]  /*5000*/  FMUL.FTZ R73, R42, R67.reuse ;  /* 0x000000432a497220 */ /* 0x080fe20000410000 */
[----:B------:R-:W-:Y:S02]  /*5010*/  HADD2.F32 R43, -RZ, R147.H1_H1 ;  /* 0x30000093ff2b7230 */ /* 0x000fe40000004100 */
        /* <DEDUP_REMOVED lines=11> */
.L_x_663:
[----:B------:R-:W-:Y:S05]  /*50d0*/  BSYNC B2 ;  /* 0x0000000000027941 */ /* 0x000fea0003800000 */
.L_x_662:
[----:B--2---:R0:W-:Y:S02]  /*50e0*/  STG.E.128 desc[UR40][R48.64+0x40], R40 ;  /* 0x0000402830007986 */ /* 0x0041e4000c101d28 */
.L_x_661:
[----:B------:R-:W-:Y:S05]  /*50f0*/  BSYNC B1 ;  /* 0x0000000000017941 */ /* 0x000fea0003800000 */
.L_x_660:
        /* <DEDUP_REMOVED lines=19> */
[----:B------:R-:W-:Y:S02]  /*5230*/  HADD2.F32 R43, -RZ, R43.H0_H0 ;  /* 0x2000002bff2b7230 */ /* 0x000fe40000004100 */
[----:B------:R-:W-:Y:S01]  /*5240*/  FMUL.FTZ R63, R41, R63 ;  /* 0x0000003f293f7220 */ /* 0x000fe20000410000 */
[----:B------:R-:W-:Y:S02]  /*5250*/  HADD2.F32 R64, -RZ, R67.H0_H0 ;  /* 0x20000043ff407230 */ /* 0x000fe40000004100 */
[----:B------:R-:W-:Y:S01]  /*5260*/  FMUL.FTZ R70, R53, R66 ;  /* 0x0000004235467220 */ /* 0x000fe20000410000 */
[-C--:B------:R-:W-:Y:S01]  /*5270*/  FFMA.FTZ R68, R41, R62.reuse, -R68 ;  /* 0x0000003e29447223 */ /* 0x080fe20000010844 */
[----:B------:R-:W-:Y:S01]  /*5280*/  FFMA.FTZ R63, R42, R62, R63 ;  /* 0x0000003e2a3f7223 */ /* 0x000fe2000001003f */
[----:B------:R-:W-:Y:S01]  /*5290*/  FMUL.FTZ R66, R43, R66 ;  /* 0x000000422b427220 */ /* 0x000fe20000410000 */
[----:B------:R-:W-:-:S02]  /*52a0*/  HADD2.F32 R160, -RZ, R160.H1_H1 ;  /* 0x300000a0ffa07230 */ /* 0x000fc40000004100 */
        /* <DEDUP_REMOVED lines=21> */
.L_x_667:
[----:B------:R-:W-:Y:S05]  /*5400*/  BSYNC B2 ;  /* 0x0000000000027941 */ /* 0x000fea0003800000 */
.L_x_666:
[----:B--2---:R0:W-:Y:S02]  /*5410*/  STG.E.128 desc[UR40][R48.64+0x80], R40 ;  /* 0x0000802830007986 */ /* 0x0041e4000c101d28 */
.L_x_665:
[----:B------:R-:W-:Y:S05]  /*5420*/  BSYNC B1 ;  /* 0x0000000000017941 */ /* 0x000fea0003800000 */
.L_x_664:
        /* <DEDUP_REMOVED lines=31> */
[----:B------:R-:W-:Y:S02]  /*5620*/  HADD2.F32 R133, -RZ, R133.H0_H0 ;  /* 0x20000085ff857230 */ /* 0x000fe40000004100 */
[----:B------:R-:W-:Y:S02]  /*5630*/  HADD2.F32 R40, -RZ, R40.H0_H0 ;  /* 0x20000028ff287230 */ /* 0x000fe40000004100 */
[----:B------:R-:W-:Y:S01]  /*5640*/  FMUL.FTZ R65, R42, R59 ;  /* 0x0000003b2a417220 */ /* 0x000fe20000410000 */
[----:B------:R-:W-:-:S02]  /*5650*/  HADD2.F32 R52, -RZ, R52.H0_H0 ;  /* 0x20000034ff347230 */ /* 0x000fc40000004100 */
[CC--:B------:R-:W-:Y:S01]  /*5660*/  FMUL.FTZ R61, R41.reuse, R133.reuse ;  /* 0x00000085293d7220 */ /* 0x0c0fe20000410000 */
[--C-:B------:R-:W-:Y:S02]  /*5670*/  HADD2.F32 R43, -RZ, R132.reuse.H1_H1 ;  /* 0x30000084ff2b7230 */ /* 0x100fe40000004100 */
        /* <DEDUP_REMOVED lines=11> */
.L_x_671:
[----:B------:R-:W-:Y:S05]  /*5730*/  BSYNC B2 ;  /* 0x0000000000027941 */ /* 0x000fea0003800000 */
.L_x_670:
[----:B--2---:R0:W-:Y:S02]  /*5740*/  STG.E.128 desc[UR40][R48.64+0xc0], R40 ;  /* 0x0000c02830007986 */ /* 0x0041e4000c101d28 */
.L_x_669:
[----:B------:R-:W-:Y:S05]  /*5750*/  BSYNC B1 ;  /* 0x0000000000017941 */ /* 0x000fea0003800000 */
.L_x_668:
        /* <DEDUP_REMOVED lines=13> */
[----:B------:R-:W-:Y:S01]  /*5830*/  SHF.R.U32.HI R56, RZ, 0x10, R57 ;  /* 0x00000010ff387819 */ /* 0x000fe20000011639 */
[----:B------:R-:W-:Y:S01]  /*5840*/  HADD2.F32 R54, -RZ, R54.H0_H0 ;  /* 0x20000036ff367230 */ /* 0x000fe20000004100 */
[----:B------:R-:W-:Y:S01]  /*5850*/  MOV R51, R42 ;  /* 0x0000002a00337202 */ /* 0x000fe20000000f00 */
[----:B------:R-:W-:Y:S02]  /*5860*/  HADD2.F32 R55, -RZ, R55.H0_H0 ;  /* 0x20000037ff377230 */ /* 0x000fe40000004100 */
[----:B------:R-:W-:-:S02]  /*5870*/  HADD2.F32 R56, -RZ, R56.H0_H0 ;  /* 0x20000038ff387230 */ /* 0x000fc40000004100 */
[--C-:B------:R-:W-:Y:S02]  /*5880*/  HADD2.F32 R42, -RZ, R41.reuse.H1_H1 ;  /* 0x30000029ff2a7230 */ /* 0x100fe40000004100 */
[----:B------:R-:W-:Y:S02]  /*5890*/  HADD2.F32 R41, -RZ, R41.H0_H0 ;  /* 0x20000029ff297230 */ /* 0x000fe40000004100 */
[-C--:B------:R-:W-:Y:S01]  /*58a0*/  FMUL.FTZ R57, R43, R56.reuse ;  /* 0x000000382b397220 */ /* 0x080fe20000410000 */
[----:B------:R-:W-:Y:S01]  /*58b0*/  FMUL.FTZ R60, R52, R56 ;  /* 0x00000038343c7220 */ /* 0x000fe20000410000 */
[-C--:B------:R-:W-:Y:S01]  /*58c0*/  FMUL.FTZ R58, R42, R55.reuse ;  /* 0x000000372a3a7220 */ /* 0x080fe20000410000 */
[C---:B------:R-:W-:Y:S01]  /*58d0*/  FMUL.FTZ R55, R41.reuse, R55 ;  /* 0x0000003729377220 */ /* 0x040fe20000410000 */
[----:B------:R-:W-:Y:S02]  /*58e0*/  FFMA.FTZ R57, R52, R54, R57 ;  /* 0x0000003634397223 */ /* 0x000fe40000010039 */
[----:B------:R-:W-:Y:S01]  /*58f0*/  FFMA.FTZ R58, R41, R53, -R58 ;  /* 0x00000035293a7223 */ /* 0x000fe2000001083a */
[----:B------:R-:W-:-:S02]  /*5900*/  HADD2.F32 R52, -RZ, R91.H0_H0 ;  /* 0x2000005bff347230 */ /* 0x000fc40000004100 */
[----:B------:R-:W-:Y:S01]  /*5910*/  FFMA.FTZ R55, R42, R53, R55 ;  /* 0x000000352a377223 */ /* 0x000fe20000010037 */
[----:B------:R-:W-:Y:S02]  /*5920*/  HADD2.F32 R91, -RZ, R91.H1_H1 ;  /* 0x3000005bff5b7230 */ /* 0x000fe40000004100 */
[----:B------:R-:W-:Y:S01]  /*5930*/  FFMA.FTZ R60, R43, R54, -R60 ;  /* 0x000000362b3c7223 */ /* 0x000fe2000001083c */
[--C-:B------:R-:W-:Y:S02]  /*5940*/  HADD2.F32 R41, -RZ, R40.reuse.H1_H1 ;  /* 0x30000028ff297230 */ /* 0x100fe40000004100 */
[--C-:B------:R-:W-:Y:S02]  /*5950*/  HADD2.F32 R42, -RZ, R51.reuse.H1_H1 ;  /* 0x30000033ff2a7230 */ /* 0x100fe40000004100 */
[----:B------:R-:W-:Y:S02]  /*5960*/  HADD2.F32 R40, -RZ, R40.H0_H0 ;  /* 0x20000028ff287230 */ /* 0x000fe40000004100 */
[----:B------:R-:W-:Y:S01]  /*5970*/  FMUL.FTZ R53, R41, R52 ;  /* 0x0000003429357220 */ /* 0x000fe20000410000 */
[----:B------:R-:W-:-:S02]  /*5980*/  HADD2.F32 R51, -RZ, R51.H0_H0 ;  /* 0x20000033ff337230 */ /* 0x000fc40000004100 */
[-C--:B------:R-:W-:Y:S01]  /*5990*/  FMUL.FTZ R54, R42, R91.reuse ;  /* 0x0000005b2a367220 */ /* 0x080fe20000410000 */
[--C-:B------:R-:W-:Y:S02]  /*59a0*/  HADD2.F32 R43, -RZ, R90.reuse.H1_H1 ;  /* 0x3000005aff2b7230 */ /* 0x100fe40000004100 */
[C---:B------:R-:W-:Y:S01]  /*59b0*/  FMUL.FTZ R52, R40.reuse, R52 ;  /* 0x0000003428347220 */ /* 0x040fe20000410000 */
        /* <DEDUP_REMOVED lines=10> */
.L_x_675:
[----:B------:R-:W-:Y:S05]  /*5a60*/  BSYNC B2 ;  /* 0x0000000000027941 */ /* 0x000fea0003800000 */
.L_x_674:
[----:B--2---:R0:W-:Y:S02]  /*5a70*/  STG.E.128 desc[UR40][R48.64+0x100], R40 ;  /* 0x0001002830007986 */ /* 0x0041e4000c101d28 */
.L_x_673:
[----:B------:R-:W-:Y:S05]  /*5a80*/  BSYNC B1 ;  /* 0x0000000000017941 */ /* 0x000fea0003800000 */
.L_x_672:
[----:B------:R-:W-:-:S13]  /*5a90*/  ISETP.NE.AND P3, PT, R6, RZ, PT ;  /* 0x000000ff0600720c */ /* 0x000fda0003f65270 */
        /* <DEDUP_REMOVED lines=46> */
.L_x_677:
[----:B------:R-:W-:Y:S05]  /*5d80*/  BSYNC B1 ;  /* 0x0000000000017941 */ /* 0x000fea0003800000 */
.L_x_676:
[----:B--2---:R0:W-:Y:S01]  /*5d90*/  STG.E.128 desc[UR40][R48.64+0x140], R40 ;  /* 0x0001402830007986 */ /* 0x0041e2000c101d28 */
[----:B------:R-:W-:Y:S05]  /*5da0*/  BRA `(.L_x_655) ;  /* 0x0000003c00b47947 */ /* 0x000fea0003800000 */
.L_x_623:
[----:B------:R-:W-:Y:S01]  /*5db0*/  ISETP.GE.AND P4, PT, R17, R4, PT ;  /* 0x000000041100720c */ /* 0x000fe20003f86270 */
[----:B------:R-:W-:Y:S01]  /*5dc0*/  BSSY B1, `(.L_x_678) ;  /* 0x000002e000017945 */ /* 0x000fe20003800000 */
[----:B------:R-:W-:Y:S02]  /*5dd0*/  CS2R R66, SRZ ;  /* 0x0000000000427805 */ /* 0x000fe4000001ff00 */
[----:B0-----:R-:W-:Y:S02]  /*5de0*/  CS2R R42, SRZ ;  /* 0x00000000002a7805 */ /* 0x001fe4000001ff00 */
        /* <DEDUP_REMOVED lines=14> */
[----:B------:R-:W-:Y:S02]  /*5ed0*/  IADD3 R40, P3, R108, R88, RZ ;  /* 0x000000586c287210 */ /* 0x000fe40007f7e0ff */
[----:B------:R-:W-:Y:S02]  /*5ee0*/  CS2R R50, SRZ ;  /* 0x0000000000327805 */ /* 0x000fe4000001ff00 */
[----:B------:R-:W-:Y:S01]  /*5ef0*/  CS2R R48, SRZ ;  /* 0x0000000000307805 */ /* 0x000fe2000001ff00 */
[----:B------:R-:W-:Y:S01]  /*5f00*/  IMAD.X R42, R0, 0x1, R28, P2 ;  /* 0x00000001002a7824 */ /* 0x000fe200010e061c */
[----:B------:R-:W-:Y:S02]  /*5f10*/  LEA R64, P2, R41, UR4, 0x1 ;  /* 0x0000000429407c11 */ /* 0x000fe4000f8408ff */
[----:B------:R-:W-:-:S02]  /*5f20*/  CS2R R62, SRZ ;  /* 0x00000000003e7805 */ /* 0x000fc4000001ff00 */
[----:B------:R-:W-:Y:S02]  /*5f30*/  CS2R R60, SRZ ;  /* 0x00000000003c7805 */ /* 0x000fe4000001ff00 */
[----:B------:R-:W-:Y:S01]  /*5f40*/  LEA.HI.X R65, R41, UR5, R42, 0x1, P2 ;  /* 0x0000000529417c11 */ /* 0x000fe200090f0c2a */
[----:B------:R-:W-:Y:S01]  /*5f50*/  ULDC.64 UR4, c[0x0][0x400] ;  /* 0x0001000000047ab9 */ /* 0x000fe20000000a00 */
[----:B------:R-:W-:Y:S02]  /*5f60*/  ISETP.GE.AND P2, PT, R18, R117, PT ;  /* 0x000000751200720c */ /* 0x000fe40003f46270 */
[----:B------:R-:W-:Y:S02]  /*5f70*/  IADD3.X R41, R3, R30, RZ, P3, !PT ;  /* 0x0000001e03297210 */ /* 0x000fe40001ffe4ff */
[----:B------:R-:W-:-:S04]  /*5f80*/  LEA R68, P3, R40, UR4, 0x1 ;  /* 0x0000000428447c11 */ /* 0x000fc8000f8608ff */
[----:B------:R-:W-:Y:S02]  /*5f90*/  LEA.HI.X R69, R40, UR5, R41, 0x1, P3 ;  /* 0x0000000528457c11 */ /* 0x000fe400098f0c29 */
[----:B------:R-:W-:-:S03]  /*5fa0*/  ISETP.GE.AND P3, PT, R101, R117, PT ;  /* 0x000000756500720c */ /* 0x000fc60003f66270 */
[----:B------:R0:W5:Y:S04]  /*5fb0*/  @!P2 LDG.E.128 R48, desc[UR40][R64.64] ;  /* 0x000000284030a981 */ /* 0x000168000c1e1d00 */
[----:B------:R0:W5:Y:S01]  /*5fc0*/  @!P2 LDG.E.128 R60, desc[UR40][R68.64] ;  /* 0x00000028443ca981 */ /* 0x000162000c1e1d00 */
[----:B------:R-:W-:Y:S02]  /*5fd0*/  ISETP.GE.AND P2, PT, R100, R117, PT ;  /* 0x000000756400720c */ /* 0x000fe40003f46270 */
        /* <DEDUP_REMOVED lines=8> */
[----:B------:R0:W5:Y:S04]  /*6060*/  @!P3 LDG.E.128 R44, desc[UR40][R64.64+0x40] ;  /* 0x00004028402cb981 */ /* 0x000168000c1e1d00 */
[----:B------:R0:W5:Y:S04]  /*6070*/  @!P2 LDG.E.128 R40, desc[UR40][R64.64+0x80] ;  /* 0x000080284028a981 */ /* 0x000168000c1e1d00 */
[----:B------:R0:W5:Y:S04]  /*6080*/  @!P3 LDG.E.128 R56, desc[UR40][R68.64+0x40] ;  /* 0x000040284438b981 */ /* 0x000168000c1e1d00 */
[----:B------:R0:W5:Y:S02]  /*6090*/  @!P2 LDG.E.128 R52, desc[UR40][R68.64+0x80] ;  /* 0x000080284434a981 */ /* 0x000164000c1e1d00 */
.L_x_679:
[----:B------:R-:W-:Y:S05]  /*60a0*/  BSYNC B1 ;  /* 0x0000000000017941 */ /* 0x000fea0003800000 */
.L_x_678:
[----:B------:R-:W-:Y:S01]  /*60b0*/  ISETP.GE.AND P3, PT, R205, R4, PT ;  /* 0x00000004cd00720c */ /* 0x000fe20003f66270 */
[----:B------:R-:W-:Y:S01]  /*60c0*/  BSSY B1, `(.L_x_680) ;  /* 0x000002e000017945 */ /* 0x000fe20003800000 */
[----:B0-----:R-:W-:Y:S02]  /*60d0*/  CS2R R64, SRZ ;  /* 0x0000000000407805 */ /* 0x001fe4000001ff00 */
        /* <DEDUP_REMOVED lines=17> */
[----:B------:R-:W-:Y:S02]  /*61f0*/  IADD3.X R65, R28, R0, R35, P2, P5 ;  /* 0x000000001c417210 */ /* 0x000fe400017ea423 */
[----:B------:R-:W-:Y:S02]  /*6200*/  CS2R R72, SRZ ;  /* 0x0000000000487805 */ /* 0x000fe4000001ff00 */
[----:B------:R-:W-:Y:S02]  /*6210*/  IADD3 R0, P2, P5, R108, R88, R36 ;  /* 0x000000586c007210 */ /* 0x000fe40007d5e024 */
[----:B------:R-:W-:-:S02]  /*6220*/  CS2R R86, SRZ ;  /* 0x0000000000567805 */ /* 0x000fc4000001ff00 */
[----:B------:R-:W-:Y:S02]  /*6230*/  CS2R R84, SRZ ;  /* 0x0000000000547805 */ /* 0x000fe4000001ff00 */
[----:B------:R-:W-:Y:S02]  /*6240*/  IADD3.X R3, R30, R3, R38, P2, P5 ;  /* 0x000000031e037210 */ /* 0x000fe400017ea426 */
[----:B------:R-:W-:-:S04]  /*6250*/  LEA R88, P2, R90, UR4, 0x1 ;  /* 0x000000045a587c11 */ /* 0x000fc8000f8408ff */
[----:B------:R-:W-:Y:S02]  /*6260*/  LEA.HI.X R89, R90, UR5, R65, 0x1, P2 ;  /* 0x000000055a597c11 */ /* 0x000fe400090f0c41 */
[----:B------:R-:W-:-:S04]  /*6270*/  LEA R90, P2, R0, UR6, 0x1 ;  /* 0x00000006005a7c11 */ /* 0x000fc8000f8408ff */
[----:B------:R-:W-:Y:S02]  /*6280*/  LEA.HI.X R91, R0, UR7, R3, 0x1, P2 ;  /* 0x00000007005b7c11 */ /* 0x000fe400090f0c03 */
[----:B------:R-:W-:Y:S02]  /*6290*/  ISETP.GE.AND P2, PT, R18, R117, PT ;  /* 0x000000751200720c */ /* 0x000fe40003f46270 */
[----:B------:R-:W-:Y:S02]  /*62a0*/  CS2R R70, SRZ ;  /* 0x0000000000467805 */ /* 0x000fe4000001ff00 */
[----:B------:R-:W-:Y:S02]  /*62b0*/  CS2R R68, SRZ ;  /* 0x0000000000447805 */ /* 0x000fe4000001ff00 */
[----:B------:R-:W-:Y:S02]  /*62c0*/  CS2R R82, SRZ ;  /* 0x0000000000527805 */ /* 0x000fe4000001ff00 */
[----:B------:R-:W-:-:S05]  /*62d0*/  CS2R R80, SRZ ;  /* 0x0000000000507805 */ /* 0x000fca000001ff00 */
[----:B------:R0:W5:Y:S04]  /*62e0*/  @!P2 LDG.E.128 R72, desc[UR40][R88.64] ;  /* 0x000000285848a981 */ /* 0x000168000c1e1d00 */
[----:B------:R0:W5:Y:S01]  /*62f0*/  @!P2 LDG.E.128 R84, desc[UR40][R90.64] ;  /* 0x000000285a54a981 */ /* 0x000162000c1e1d00 */
[----:B------:R-:W-:Y:S02]  /*6300*/  ISETP.GE.AND P2, PT, R101, R117, PT ;  /* 0x000000756500720c */ /* 0x000fe40003f46270 */
[----:B------:R-:W-:Y:S02]  /*6310*/  CS2R R66, SRZ ;  /* 0x0000000000427805 */ /* 0x000fe4000001ff00 */
[----:B------:R-:W-:Y:S02]  /*6320*/  CS2R R64, SRZ ;  /* 0x0000000000407805 */ /* 0x000fe4000001ff00 */
[----:B------:R-:W-:-:S02]  /*6330*/  CS2R R78, SRZ ;  /* 0x00000000004e7805 */ /* 0x000fc4000001ff00 */
[----:B------:R-:W-:-:S05]  /*6340*/  CS2R R76, SRZ ;  /* 0x00000000004c7805 */ /* 0x000fca000001ff00 */
[----:B------:R0:W5:Y:S04]  /*6350*/  @!P2 LDG.E.128 R68, desc[UR40][R88.64+0x40] ;  /* 0x000040285844a981 */ /* 0x000168000c1e1d00 */
[----:B------:R0:W5:Y:S01]  /*6360*/  @!P2 LDG.E.128 R80, desc[UR40][R90.64+0x40] ;  /* 0x000040285a50a981 */ /* 0x000162000c1e1d00 */
[----:B------:R-:W-:-:S13]  /*6370*/  ISETP.GE.AND P2, PT, R100, R117, PT ;  /* 0x000000756400720c */ /* 0x000fda0003f46270 */
[----:B------:R0:W5:Y:S04]  /*6380*/  @!P2 LDG.E.128 R64, desc[UR40][R88.64+0x80] ;  /* 0x000080285840a981 */ /* 0x000168000c1e1d00 */
[----:B------:R0:W5:Y:S02]  /*6390*/  @!P2 LDG.E.128 R76, desc[UR40][R90.64+0x80] ;  /* 0x000080285a4ca981 */ /* 0x000164000c1e1d00 */
.L_x_681:
[----:B------:R-:W-:Y:S05]  /*63a0*/  BSYNC B1 ;  /* 0x0000000000017941 */ /* 0x000fea0003800000 */
.L_x_680:
[----:B------:R-:W-:Y:S01]  /*63b0*/  IMAD.MOV.U32 R3, RZ, RZ, R41 ;  /* 0x000000ffff037224 */ /* 0x000fe200078e0029 */
[----:B------:R-:W-:Y:S01]  /*63c0*/  MOV R0, R40 ;  /* 0x0000002800007202 */ /* 0x000fe20000000f00 */
[----:B0-----:R-:W-:Y:S01]  /*63d0*/  IMAD.MOV.U32 R88, RZ, RZ, R46 ;  /* 0x000000ffff587224 */ /* 0x001fe200078e002e */
        /* <DEDUP_REMOVED lines=18> */
[----:B------:R-:W-:Y:S01]  /*6500*/  PRMT R173, R89, 0x7610, R173 ;  /* 0x0000761059ad7816 */ /* 0x000fe200000000ad */
[----:B------:R-:W-:Y:S01]  /*6510*/  IMAD.MOV.U32 R89, RZ, RZ, R58 ;  /* 0x000000ffff597224 */ /* 0x000fe200078e003a */
[----:B------:R-:W-:Y:S02]  /*6520*/  MOV R3, R52 ;  /* 0x0000003400037202 */ /* 0x000fe40000000f00 */
[----:B------:R-:W-:Y:S02]  /*6530*/  PRMT R173, R173, 0x5410, R0 ;  /* 0x00005410adad7816 */ /* 0x000fe40000000000 */
[----:B------:R-:W-:Y:S01]  /*6540*/  PRMT R174, R3, 0x5410, R88 ;  /* 0x0000541003ae7816 */ /* 0x000fe20000000058 */
[----:B------:R-:W-:Y:S01]  /*6550*/  IMAD.MOV.U32 R3, RZ, RZ, R56 ;  /* 0x000000ffff037224 */ /* 0x000fe200078e0038 */
[----:B------:R-:W-:Y:S01]  /*6560*/  PRMT R175, R175, 0x5410, R89 ;  /* 0x00005410afaf7816 */ /* 0x000fe20000000059 */
[----:B------:R-:W-:Y:S01]  /*6570*/  IMAD.MOV.U32 R88, RZ, RZ, R57 ;  /* 0x000000ffff587224 */ /* 0x000fe200078e0039 */
[----:B------:R-:W-:-:S02]  /*6580*/  MOV R89, R62 ;  /* 0x0000003e00597202 */ /* 0x000fc40000000f00 */
[----:B------:R-:W-:Y:S02]  /*6590*/  MOV R0, R59 ;  /* 0x0000003b00007202 */ /* 0x000fe40000000f00 */
[----:B------:R-:W-:Y:S01]  /*65a0*/  PRMT R176, R176, 0x5410, R3 ;  /* 0x00005410b0b07816 */ /* 0x000fe20000000003 */
[----:B------:R-:W-:Y:S01]  /*65b0*/  IMAD.MOV.U32 R3, RZ, RZ, R63 ;  /* 0x000000ffff037224 */ /* 0x000fe200078e003f */
[----:B------:R-:W-:Y:S01]  /*65c0*/  PRMT R180, R88, 0x5410, R89 ;  /* 0x0000541058b47816 */ /* 0x000fe20000000059 */
[----:B------:R-:W-:Y:S01]  /*65d0*/  IMAD.MOV.U32 R88, RZ, RZ, R60 ;  /* 0x000000ffff587224 */ /* 0x000fe200078e003c */
[----:B------:R-:W-:Y:S01]  /*65e0*/  PRMT R177, R177, 0x5410, R0 ;  /* 0x00005410b1b17816 */ /* 0x000fe20000000000 */
[----:B-----5:R-:W-:Y:S01]  /*65f0*/  IMAD.MOV.U32 R0, RZ, RZ, R66 ;  /* 0x000000ffff007224 */ /* 0x020fe200078e0042 */
[----:B------:R-:W-:Y:S02]  /*6600*/  MOV R89, R61 ;  /* 0x0000003d00597202 */ /* 0x000fe40000000f00 */
        /* <DEDUP_REMOVED lines=24> */
[----:B------:R-:W-:Y:S01]  /*6790*/  IMAD.MOV.U32 R89, RZ, RZ, R75 ;  /* 0x000000ffff597224 */ /* 0x000fe200078e004b */
[----:B------:R-:W-:Y:S02]  /*67a0*/  MOV R88, R76 ;  /* 0x0000004c00587202 */ /* 0x000fe40000000f00 */
[----:B------:R-:W-:-:S02]  /*67b0*/  PLOP3.LUT P2, PT, PT, PT, UP0, 0x80, 0x0 ;  /* 0x000000000000781c */ /* 0x000fc40003f4f008 */
[----:B------:R-:W-:Y:S01]  /*67c0*/  PRMT R155, R88, 0x5410, R3 ;  /* 0x00005410589b7816 */ /* 0x000fe20000000003 */
[----:B------:R-:W-:Y:S01]  /*67d0*/  IMAD.MOV.U32 R3, RZ, RZ, R80 ;  /* 0x000000ffff037224 */ /* 0x000fe200078e0050 */
        /* <DEDUP_REMOVED lines=9> */
[----:B------:R-:W-:-:S02]  /*6870*/  PRMT R154, R154, 0x5410, R89 ;  /* 0x000054109a9a7816 */ /* 0x000fc40000000059 */
[----:B------:R-:W-:Y:S02]  /*6880*/  MOV R89, R86 ;  /* 0x0000005600597202 */ /* 0x000fe40000000f00 */
[----:B------:R-:W-:Y:S02]  /*6890*/  MOV R0, R85 ;  /* 0x0000005500007202 */ /* 0x000fe40000000f00 */
[----:B------:R-:W-:Y:S02]  /*68a0*/  PRMT R171, R93, 0x5410, R94 ;  /* 0x000054105dab7816 */ /* 0x000fe4000000005e */
[----:B------:R-:W-:Y:S02]  /*68b0*/  PRMT R169, R89, 0x5410, R88 ;  /* 0x0000541059a97816 */ /* 0x000fe40000000058 */
[----:B------:R-:W-:Y:S01]  /*68c0*/  PRMT R170, R3, 0x5410, R0 ;  /* 0x0000541003aa7816 */ /* 0x000fe20000000000 */
[----:B------:R-:W-:Y:S06]  /*68d0*/  @!P2 BRA `(.L_x_682) ;  /* 0x000000000004a947 */ /* 0x000fec0003800000 */
[----:B------:R-:W-:Y:S01]  /*68e0*/  BPT.TRAP 0x1 ;  /* 0x000000040000795c */ /* 0x000fe20000300000 */
.L_x_682:
[----:B------:R-:W-:Y:S01]  /*68f0*/  IMAD R3, R16, 0x8, R2 ;  /* 0x0000000810037824 */ /* 0x000fe200078e0202 */
[----:B------:R-:W-:Y:S01]  /*6900*/  SHF.L.U32 R0, R184, 0x1f, RZ ;  /* 0x0000001fb8007819 */ /* 0x000fe200000006ff */
[----:B------:R-:W0:Y:S01]  /*6910*/  LDC R147, c[0x0][0x2f4] ;  /* 0x0000bd00ff937b82 */ /* 0x000e220000000800 */
[----:B------:R-:W-:Y:S01]  /*6920*/  BSSY B1, `(.L_x_683) ;  /* 0x0000005000017945 */ /* 0x000fe20003800000 */
[----:B------:R-:W-:Y:S01]  /*6930*/  IMAD.MOV.U32 R127, RZ, RZ, R92 ;  /* 0x000000ffff7f7224 */ /* 0x000fe200078e005c */
[----:B------:R-:W1:Y:S05]  /*6940*/  SYNCS.PHASECHK.TRANS64.TRYWAIT P5, [R3+URZ+0x34890], R0 ;  /* 0x03489000030075a7 */ /* 0x000e6a00080a017f */
[----:B------:R-:W2:Y:S01]  /*6950*/  LDC.64 R128, c[0x0][0x300] ;  /* 0x0000c000ff807b82 */ /* 0x000ea20000000a00 */
[----:B-1----:R-:W-:Y:S05]  /*6960*/  @!P5 BRA `(.L_x_684) ;  /* 0x0000018c0084d947 */ /* 0x002fea0003800000 */
.L_x_983:
[----:B------:R-:W-:Y:S05]  /*6970*/  BSYNC B1 ;  /* 0x0000000000017941 */ /* 0x000fea0003800000 */
.L_x_683:
[----:B------:R-:W-:Y:S01]  /*6980*/  BSSY B1, `(.L_x_685) ;  /* 0x0000182000017945 */ /* 0x000fe20003800000 */
[----:B0-----:R-:W-:-:S03]  /*6990*/  IADD3 R148, -R122, R147, RZ ;  /* 0x000000937a947210 */ /* 0x001fc60007ffe1ff */
[----:B------:R-:W-:Y:S05]  /*69a0*/  @P4 BRA `(.L_x_686) ;  /* 0x0000001400fc4947 */ /* 0x000fea0003800000 */
[----:B------:R-:W-:Y:S01]  /*69b0*/  ISETP.NE.AND P4, PT, R14, RZ, PT ;  /* 0x000000ff0e00720c */ /* 0x000fe20003f85270 */
[-C--:B--2---:R-:W-:Y:S01]  /*69c0*/  IMAD R156, R145, R128.reuse, RZ ;  /* 0x00000080919c7224 */ /* 0x084fe200078e02ff */
[----:B------:R-:W-:Y:S01]  /*69d0*/  BSSY B2, `(.L_x_687) ;  /* 0x0000082000027945 */ /* 0x000fe20003800000 */
[----:B------:R-:W-:-:S04]  /*69e0*/  IMAD.WIDE.U32 R132, R17, R128, R126 ;  /* 0x0000008011847225 */ /* 0x000fc800078e007e */
[----:B------:R-:W-:-:S04]  /*69f0*/  IMAD R156, R17, R129, R156 ;  /* 0x00000081119c7224 */ /* 0x000fc800078e029c */
[----:B------:R-:W-:Y:S02]  /*6a00*/  IMAD.IADD R156, R156, 0x1, R133 ;  /* 0x000000019c9c7824 */ /* 0x000fe400078e0285 */
[----:B------:R-:W-:Y:S05]  /*6a10*/  @!P4 BRA `(.L_x_688) ;  /* 0x0000000400f4c947 */ /* 0x000fea0003800000 */
[----:B------:R-:W-:Y:S01]  /*6a20*/  SEL R88, R122, R148, !P0 ;  /* 0x000000947a587207 */ /* 0x000fe20004000000 */
[----:B------:R-:W-:Y:S01]  /*6a30*/  BSSY B3, `(.L_x_689) ;  /* 0x000006f000037945 */ /* 0x000fe20003800000 */
[----:B------:R-:W-:Y:S02]  /*6a40*/  ISETP.GE.AND P4, PT, R18, R117, PT ;  /* 0x000000751200720c */ /* 0x000fe40003f86270 */
[----:B------:R-:W-:-:S04]  /*6a50*/  SHF.R.S32.HI R89, RZ, 0x1f, R88 ;  /* 0x0000001fff597819 */ /* 0x000fc80000011458 */
[----:B------:R-:W-:-:S04]  /*6a60*/  LEA.HI R89, R89, R88, RZ, 0x4 ;  /* 0x0000005859597211 */ /* 0x000fc800078f20ff */
[----:B------:R-:W-:-:S04]  /*6a70*/  LEA.HI.SX32 R160, R89, R114, 0x1c ;  /* 0x0000007259a07211 */ /* 0x000fc800078fe2ff */
[----:B------:R-:W-:-:S04]  /*6a80*/  SHF.R.S32.HI R88, RZ, 0x1f, R160 ;  /* 0x0000001fff587819 */ /* 0x000fc800000114a0 */
[----:B------:R-:W-:Y:S02]  /*6a90*/  LEA.HI R88, R88, R160, RZ, 0x3 ;  /* 0x000000a058587211 */ /* 0x000fe400078f18ff */
[----:B------:R-:W-:-:S03]  /*6aa0*/  SHF.L.U32 R160, R160, 0x3, RZ ;  /* 0x00000003a0a07819 */ /* 0x000fc600000006ff */
[----:B------:R-:W-:Y:S01]  /*6ab0*/  IMAD.SHL.U32 R88, R88, 0x400, RZ ;  /* 0x0000040058587824 */ /* 0x000fe200078e00ff */
[----:B------:R-:W-:-:S04]  /*6ac0*/  LOP3.LUT R89, R191, 0x38, R160, 0xf8, !PT ;  /* 0x00000038bf597812 */ /* 0x000fc800078ef8a0 */
[----:B------:R-:W-:Y:S02]  /*6ad0*/  LOP3.LUT R88, R88, 0x7fffe000, RZ, 0xc0, !PT ;  /* 0x7fffe00058587812 */ /* 0x000fe400078ec0ff */
[----:B------:R-:W-:-:S03]  /*6ae0*/  LOP3.LUT R89, R89, R193, RZ, 0x3c, !PT ;  /* 0x000000c159597212 */ /* 0x000fc600078e3cff */
[----:B------:R-:W-:-:S04]  /*6af0*/  IMAD R88, R192, 0x200, R88 ;  /* 0x00000200c0587824 */ /* 0x000fc800078e0258 */
[----:B------:R-:W-:-:S04]  /*6b00*/  IMAD.IADD R88, R88, 0x1, R89 ;  /* 0x0000000158587824 */ /* 0x000fc800078e0259 */
[C---:B------:R-:W-:Y:S02]  /*6b10*/  IMAD R92, R16.reuse, 0x6000, R88 ;  /* 0x00006000105c7824 */ /* 0x040fe400078e0258 */
[----:B------:R-:W-:Y:S02]  /*6b20*/  IMAD R88, R16, 0x6000, R143 ;  /* 0x0000600010587824 */ /* 0x000fe400078e028f */
[----:B------:R-:W-:-:S03]  /*6b30*/  IMAD R92, R92, 0x2, R2 ;  /* 0x000000025c5c7824 */ /* 0x000fc600078e0202 */
[----:B------:R-:W-:-:S03]  /*6b40*/  LEA R88, R88, R2, 0x1 ;  /* 0x0000000258587211 */ /* 0x000fc600078e08ff */
[----:B------:R-:W0:Y:S04]  /*6b50*/  LDS.128 R92, [R92+0x1c400] ;  /* 0x01c400005c5c7984 */ /* 0x000e280000000c00 */
[----:B------:R-:W2:Y:S01]  /*6b60*/  LDS.128 R88, [R88+0x1c400] ;  /* 0x01c4000058587984 */ /* 0x000ea20000000c00 */
[----:B------:R-:W-:Y:S05]  /*6b70*/  @P4 BRA `(.L_x_690) ;  /* 0x0000000400684947 */ /* 0x000fea0003800000 */
[----:B0-----:R-:W-:Y:S01]  /*6b80*/  IMAD.MOV.U32 R163, RZ, RZ, R93 ;  /* 0x000000ffffa37224 */ /* 0x001fe200078e005d */
[----:B--2---:R-:W-:Y:S01]  /*6b90*/  MOV R162, R89 ;  /* 0x0000005900a27202 */ /* 0x004fe20000000f00 */
[----:B------:R-:W-:Y:S01]  /*6ba0*/  HADD2.F32 R161, -RZ, R161.H0_H0 ;  /* 0x200000a1ffa17230 */ /* 0x000fe20000004100 */
[--C-:B------:R-:W-:Y:S01]  /*6bb0*/  SHF.R.U64 R48, R48, 0x10, R49.reuse ;  /* 0x0000001030307819 */ /* 0x100fe20000001231 */
[----:B------:R-:W-:Y:S01]  /*6bc0*/  HADD2.F32 R164, -RZ, R164.H0_H0 ;  /* 0x200000a4ffa47230 */ /* 0x000fe20000004100 */
[----:B------:R-:W-:Y:S01]  /*6bd0*/  SHF.R.U32.HI R49, RZ, 0x10, R49 ;  /* 0x00000010ff317819 */ /* 0x000fe20000011631 */
[----:B------:R-:W-:Y:S01]  /*6be0*/  HADD2.F32 R89, -RZ, R163.H0_H0 ;  /* 0x200000a3ff597230 */ /* 0x000fe20000004100 */
[----:B------:R-:W-:Y:S01]  /*6bf0*/  SHF.R.U64 R50, R50, 0x10, R51 ;  /* 0x0000001032327819 */ /* 0x000fe20000001233 */
[----:B------:R-:W-:Y:S02]  /*6c00*/  HADD2.F32 R165, -RZ, R162.H0_H0 ;  /* 0x200000a2ffa57230 */ /* 0x000fe40000004100 */
[----:B------:R-:W-:-:S02]  /*6c10*/  HADD2.F32 R49, -RZ, R49.H0_H0 ;  /* 0x20000031ff317230 */ /* 0x000fc40000004100 */
[-C--:B------:R-:W-:Y:S01]  /*6c20*/  FMUL.FTZ R93, R89, R161.reuse ;  /* 0x000000a1595d7220 */ /* 0x080fe20000410000 */
[----:B------:R-:W-:Y:S02]  /*6c30*/  HADD2.F32 R50, -RZ, R50.H0_H0 ;  /* 0x20000032ff327230 */ /* 0x000fe40000004100 */
[C---:B------:R-:W-:Y:S01]  /*6c40*/  FMUL.FTZ R161, R165.reuse, R161 ;  /* 0x000000a1a5a17220 */ /* 0x040fe20000410000 */
[----:B------:R-:W-:-:S03]  /*6c50*/  FFMA.FTZ R93, R165, R164, -R93 ;  /* 0x000000a4a55d7223 */ /* 0x000fc6000001085d */
[----:B------:R-:W-:Y:S01]  /*6c60*/  FFMA.FTZ R89, R89, R164, R161 ;  /* 0x000000a459597223 */ /* 0x000fe200000100a1 */
[--C-:B------:R-:W-:Y:S02]  /*6c70*/  SHF.R.U32.HI R164, RZ, 0x10, R61.reuse ;  /* 0x00000010ffa47819 */ /* 0x100fe4000001163d */
[----:B------:R-:W-:Y:S01]  /*6c80*/  SHF.R.U64 R161, R60, 0x10, R61 ;  /* 0x000000103ca17819 */ /* 0x000fe2000000123d */
[----:B------:R-:W-:Y:S02]  /*6c90*/  HADD2.F32 R60, -RZ, R163.H1_H1 ;  /* 0x300000a3ff3c7230 */ /* 0x000fe40000004100 */
[----:B------:R-:W-:Y:S02]  /*6ca0*/  HADD2.F32 R164, -RZ, R164.H0_H0 ;  /* 0x200000a4ffa47230 */ /* 0x000fe40000004100 */
[----:B------:R-:W-:Y:S02]  /*6cb0*/  HADD2.F32 R61, -RZ, R162.H1_H1 ;  /* 0x300000a2ff3d7230 */ /* 0x000fe40000004100 */
[----:B------:R-:W-:-:S02]  /*6cc0*/  HADD2.F32 R161, -RZ, R161.H0_H0 ;  /* 0x200000a1ffa17230 */ /* 0x000fc40000004100 */
[-C--:B------:R-:W-:Y:S01]  /*6cd0*/  FMUL.FTZ R162, R60, R164.reuse ;  /* 0x000000a43ca27220 */ /* 0x080fe20000410000 */
[----:B------:R-:W-:-:S03]  /*6ce0*/  FMUL.FTZ R164, R61, R164 ;  /* 0x000000a43da47220 */ /* 0x000fc60000410000 */
[-C--:B------:R-:W-:Y:S01]  /*6cf0*/  FFMA.FTZ R61, R61, R49.reuse, -R162 ;  /* 0x000000313d3d7223 */ /* 0x080fe200000108a2 */
[----:B------:R-:W-:Y:S02]  /*6d00*/  HADD2.F32 R162, -RZ, R179.H0_H0 ;  /* 0x200000b3ffa27230 */ /* 0x000fe40000004100 */
[----:B------:R-:W-:Y:S01]  /*6d10*/  FFMA.FTZ R49, R60, R49, R164 ;  /* 0x000000313c317223 */ /* 0x000fe200000100a4 */
[----:B------:R-:W-:Y:S02]  /*6d20*/  IMAD.MOV.U32 R60, RZ, RZ, R91 ;  /* 0x000000ffff3c7224 */ /* 0x000fe400078e005b */
[----:B------:R-:W-:Y:S01]  /*6d30*/  HADD2.F32 R164, -RZ, R181.H0_H0 ;  /* 0x200000b5ffa47230 */ /* 0x000fe20000004100 */
[----:B------:R-:W-:Y:S01]  /*6d40*/  F2FP.F16.F32.PACK_AB R61, R61, R93 ;  /* 0x0000005d3d3d723e */ /* 0x000fe200000000ff */
[----:B------:R-:W-:Y:S01]  /*6d50*/  HADD2.F32 R91, -RZ, R95.H0_H0 ;  /* 0x2000005fff5b7230 */ /* 0x000fe20000004100 */
[----:B------:R-:W-:Y:S01]  /*6d60*/  F2FP.F16.F32.PACK_AB R49, R49, R89 ;  /* 0x000000593131723e */ /* 0x000fe200000000ff */
[--C-:B------:R-:W-:Y:S01]  /*6d70*/  HADD2.F32 R163, -RZ, R60.reuse.H0_H0 ;  /* 0x2000003cffa37230 */ /* 0x100fe20000004100 */
[----:B------:R-:W-:Y:S01]  /*6d80*/  MOV R89, R61 ;  /* 0x0000003d00597202 */ /* 0x000fe20000000f00 */
[----:B------:R-:W-:-:S02]  /*6d90*/  HADD2.F32 R60, -RZ, R60.H1_H1 ;  /* 0x3000003cff3c7230 */ /* 0x000fc40000004100 */
[----:B------:R-:W-:Y:S01]  /*6da0*/  FMUL.FTZ R165, R91, R164 ;  /* 0x000000a45ba57220 */ /* 0x000fe20000410000 */
[----:B------:R-:W-:-:S03]  /*6db0*/  IMAD.MOV.U32 R93, RZ, RZ, R49 ;  /* 0x000000ffff5d7224 */ /* 0x000fc600078e0031 */
[C---:B------:R-:W-:Y:S01]  /*6dc0*/  FFMA.FTZ R165, R163.reuse, R162, -R165 ;  /* 0x000000a2a3a57223 */ /* 0x040fe200000108a5 */
[----:B------:R-:W-:Y:S01]  /*6dd0*/  FMUL.FTZ R163, R163, R164 ;  /* 0x000000a4a3a37220 */ /* 0x000fe20000410000 */
[----:B------:R-:W-:-:S03]  /*6de0*/  HADD2.F32 R164, -RZ, R181.H1_H1 ;  /* 0x300000b5ffa47230 */ /* 0x000fc60000004100 */
[----:B------:R-:W-:Y:S01]  /*6df0*/  FFMA.FTZ R163, R91, R162, R163 ;  /* 0x000000a25ba37223 */ /* 0x000fe200000100a3 */
[----:B------:R-:W-:Y:S02]  /*6e00*/  SHF.R.U32.HI R91, RZ, 0x10, R51 ;  /* 0x00000010ff5b7819 */ /* 0x000fe40000011633 */
[--C-:B------:R-:W-:Y:S01]  /*6e10*/  SHF.R.U64 R51, R62, 0x10, R63.reuse ;  /* 0x000000103e337819 */ /* 0x100fe2000000123f */
[----:B------:R-:W-:Y:S01]  /*6e20*/  HADD2.F32 R62, -RZ, R95.H1_H1 ;  /* 0x3000005fff3e7230 */ /* 0x000fe20000004100 */
[----:B------:R-:W-:Y:S01]  /*6e30*/  SHF.R.U32.HI R63, RZ, 0x10, R63 ;  /* 0x00000010ff3f7819 */ /* 0x000fe2000001163f */
[----:B------:R-:W-:Y:S02]  /*6e40*/  HADD2.F32 R95, -RZ, R91.H0_H0 ;  /* 0x2000005bff5f7230 */ /* 0x000fe40000004100 */
[----:B------:R-:W-:Y:S02]  /*6e50*/  HADD2.F32 R51, -RZ, R51.H0_H0 ;  /* 0x20000033ff337230 */ /* 0x000fe40000004100 */
[----:B------:R-:W-:-:S05]  /*6e60*/  HADD2.F32 R63, -RZ, R63.H0_H0 ;  /* 0x2000003fff3f7230 */ /* 0x000fca0000004100 */
[----:B------:R-:W-:-:S04]  /*6e70*/  FMUL.FTZ R91, R62, R63 ;  /* 0x0000003f3e5b7220 */ /* 0x000fc80000410000 */
[C---:B------:R-:W-:Y:S01]  /*6e80*/  FFMA.FTZ R91, R60.reuse, R95, -R91 ;  /* 0x0000005f3c5b7223 */ /* 0x040fe2000001085b */
[----:B------:R-:W-:Y:S01]  /*6e90*/  FMUL.FTZ R60, R60, R63 ;  /* 0x0000003f3c3c7220 */ /* 0x000fe20000410000 */
[----:B------:R-:W-:-:S03]  /*6ea0*/  HADD2.F32 R63, -RZ, R179.H1_H1 ;  /* 0x300000b3ff3f7230 */ /* 0x000fc60000004100 */
[----:B------:R-:W-:Y:S01]  /*6eb0*/  FFMA.FTZ R60, R62, R95, R60 ;  /* 0x0000005f3e3c7223 */ /* 0x000fe2000001003c */
[----:B------:R-:W-:Y:S01]  /*6ec0*/  HADD2.F32 R62, -RZ, R92.H0_H0 ;  /* 0x2000005cff3e7230 */ /* 0x000fe20000004100 */
[----:B------:R-:W-:Y:S01]  /*6ed0*/  F2FP.F16.F32.PACK_AB R91, R91, R165 ;  /* 0x000000a55b5b723e */ /* 0x000fe200000000ff */
[--C-:B------:R-:W-:Y:S02]  /*6ee0*/  HADD2.F32 R95, -RZ, R88.reuse.H0_H0 ;  /* 0x20000058ff5f7230 */ /* 0x100fe40000004100 */
[----:B------:R-:W-:Y:S02]  /*6ef0*/  HADD2.F32 R88, -RZ, R88.H1_H1 ;  /* 0x30000058ff587230 */ /* 0x000fe40000004100 */
[-C--:B------:R-:W-:Y:S01]  /*6f00*/  FMUL.FTZ R162, R62, R164.reuse ;  /* 0x000000a43ea27220 */ /* 0x080fe20000410000 */
[----:B------:R-:W-:Y:S01]  /*6f10*/  F2FP.F16.F32.PACK_AB R60, R60, R163 ;  /* 0x000000a33c3c723e */ /* 0x000fe200000000ff */
[C---:B------:R-:W-:Y:S02]  /*6f20*/  FMUL.FTZ R164, R95.reuse, R164 ;  /* 0x000000a45fa47220 */ /* 0x040fe40000410000 */
[----:B------:R-:W-:-:S02]  /*6f30*/  FFMA.FTZ R162, R95, R63, -R162 ;  /* 0x0000003f5fa27223 */ /* 0x000fc400000108a2 */
[----:B------:R-:W-:Y:S01]  /*6f40*/  FFMA.FTZ R164, R62, R63, R164 ;  /* 0x0000003f3ea47223 */ /* 0x000fe200000100a4 */
[----:B------:R-:W-:Y:S02]  /*6f50*/  HADD2.F32 R62, -RZ, R92.H1_H1 ;  /* 0x3000005cff3e7230 */ /* 0x000fe40000004100 */
[----:B------:R-:W-:Y:S02]  /*6f60*/  HADD2.F32 R63, -RZ, R48.H0_H0 ;  /* 0x20000030ff3f7230 */ /* 0x000fe40000004100 */
[--C-:B------:R-:W-:Y:S02]  /*6f70*/  HADD2.F32 R92, -RZ, R90.reuse.H0_H0 ;  /* 0x2000005aff5c7230 */ /* 0x100fe40000004100 */
[-C--:B------:R-:W-:Y:S01]  /*6f80*/  FMUL.FTZ R48, R62, R161.reuse ;  /* 0x000000a13e307220 */ /* 0x080fe20000410000 */
[C---:B------:R-:W-:Y:S01]  /*6f90*/  FMUL.FTZ R161, R88.reuse, R161 ;  /* 0x000000a158a17220 */ /* 0x040fe20000410000 */
[----:B------:R-:W-:Y:S02]  /*6fa0*/  HADD2.F32 R90, -RZ, R90.H1_H1 ;  /* 0x3000005aff5a7230 */ /* 0x000fe40000004100 */
[-C--:B------:R-:W-:Y:S01]  /*6fb0*/  FFMA.FTZ R48, R88, R63.reuse, -R48 ;  /* 0x0000003f58307223 */ /* 0x080fe20000010830 */
[----:B------:R-:W-:Y:S01]  /*6fc0*/  FFMA.FTZ R62, R62, R63, R161 ;  /* 0x0000003f3e3e7223 */ /* 0x000fe200000100a1 */
[----:B------:R-:W-:-:S02]  /*6fd0*/  HADD2.F32 R161, -RZ, R180.H1_H1 ;  /* 0x300000b4ffa17230 */ /* 0x000fc40000004100 */
[----:B------:R-:W-:Y:S01]  /*6fe0*/  HADD2.F32 R63, -RZ, R94.H0_H0 ;  /* 0x2000005eff3f7230 */ /* 0x000fe20000004100 */
[----:B------:R-:W-:Y:S01]  /*6ff0*/  F2FP.F16.F32.PACK_AB R48, R48, R162 ;  /* 0x000000a23030723e */ /* 0x000fe200000000ff */
[----:B------:R-:W-:Y:S01]  /*7000*/  HADD2.F32 R88, -RZ, R178.H1_H1 ;  /* 0x300000b2ff587230 */ /* 0x000fe20000004100 */
[----:B------:R-:W-:Y:S01]  /*7010*/  F2FP.F16.F32.PACK_AB R62, R62, R164 ;  /* 0x000000a43e3e723e */ /* 0x000fe200000000ff */
[----:B------:R-:W-:Y:S02]  /*7020*/  HADD2.F32 R94, -RZ, R94.H1_H1 ;  /* 0x3000005eff5e7230 */ /* 0x000fe40000004100 */
[-C--:B------:R-:W-:Y:S01]  /*7030*/  FMUL.FTZ R95, R63, R161.reuse ;  /* 0x000000a13f5f7220 */ /* 0x080fe20000410000 */
[----:B------:R-:W-:-:S03]  /*7040*/  FMUL.FTZ R161, R92, R161 ;  /* 0x000000a15ca17220 */ /* 0x000fc60000410000 */
[-C--:B------:R-:W-:Y:S01]  /*7050*/  FFMA.FTZ R95, R92, R88.reuse, -R95 ;  /* 0x000000585c5f7223 */ /* 0x080fe2000001085f */
[----:B------:R-:W-:Y:S01]  /*7060*/  FFMA.FTZ R161, R63, R88, R161 ;  /* 0x000000583fa17223 */ /* 0x000fe200000100a1 */
[-C--:B------:R-:W-:Y:S01]  /*7070*/  FMUL.FTZ R63, R94, R51.reuse ;  /* 0x000000335e3f7220 */ /* 0x080fe20000410000 */
[C---:B------:R-:W-:Y:S01]  /*7080*/  FMUL.FTZ R51, R90.reuse, R51 ;  /* 0x000000335a337220 */ /* 0x040fe20000410000 */
[----:B------:R-:W-:Y:S02]  /*7090*/  IMAD.MOV.U32 R88, RZ, RZ, R48 ;  /* 0x000000ffff587224 */ /* 0x000fe400078e0030 */
[-C--:B------:R-:W-:Y:S01]  /*70a0*/  FFMA.FTZ R63, R90, R50.reuse, -R63 ;  /* 0x000000325a3f7223 */ /* 0x080fe2000001083f */
[----:B------:R-:W-:Y:S01]  /*70b0*/  FFMA.FTZ R51, R94, R50, R51 ;  /* 0x000000325e337223 */ /* 0x000fe20000010033 */
[----:B------:R-:W-:-:S03]  /*70c0*/  IMAD.MOV.U32 R92, RZ, RZ, R62 ;  /* 0x000000ffff5c7224 */ /* 0x000fc600078e003e */
[----:B------:R-:W-:Y:S01]  /*70d0*/  F2FP.F16.F32.PACK_AB R63, R63, R95 ;  /* 0x0000005f3f3f723e */ /* 0x000fe200000000ff */
[----:B------:R-:W-:Y:S01]  /*70e0*/  IMAD.MOV.U32 R95, RZ, RZ, R60 ;  /* 0x000000ffff5f7224 */ /* 0x000fe200078e003c */
[----:B------:R-:W-:Y:S02]  /*70f0*/  F2FP.F16.F32.PACK_AB R51, R51, R161 ;  /* 0x000000a13333723e */ /* 0x000fe400000000ff */
[----:B------:R-:W-:-:S03]  /*7100*/  MOV R90, R63 ;  /* 0x0000003f005a7202 */ /* 0x000fc60000000f00 */
[----:B------:R-:W-:-:S07]  /*7110*/  IMAD.MOV.U32 R94, RZ, RZ, R51 ;  /* 0x000000ffff5e7224 */ /* 0x000fce00078e0033 */
.L_x_690:
[----:B------:R-:W-:Y:S05]  /*7120*/  BSYNC B3 ;  /* 0x0000000000037941 */ /* 0x000fea0003800000 */
.L_x_689:
[----:B------:R-:W-:-:S13]  /*7130*/  ISETP.GE.AND P4, PT, R160, R147, PT ;  /* 0x00000093a000720c */ /* 0x000fda0003f86270 */
[--C-:B------:R-:W-:Y:S02]  /*7140*/  @!P4 SHF.R.S32.HI R51, RZ, 0x1f, R160.reuse ;  /* 0x0000001fff33c819 */ /* 0x100fe400000114a0 */
[----:B------:R-:W-:-:S04]  /*7150*/  @!P4 IADD3 R160, P5, P6, R102, R132, R160 ;  /* 0x0000008466a0c210 */ /* 0x000fc80007ebe0a0 */
[----:B------:R-:W-:Y:S02]  /*7160*/  @!P4 IADD3.X R51, R97, R156, R51, P5, P6 ;  /* 0x0000009c6133c210 */ /* 0x000fe40002fec433 */
[----:B------:R-:W-:-:S04]  /*7170*/  IADD3 R49, P5, P6, R102, R132, R27 ;  /* 0x0000008466317210 */ /* 0x000fc80007ebe01b */
[----:B------:R-:W-:Y:S02]  /*7180*/  IADD3.X R50, R97, R156, R13, P5, P6 ;  /* 0x0000009c61327210 */ /* 0x000fe40002fec40d */
[----:B------:R-:W-:-:S04]  /*7190*/  LEA R48, P5, R49, R120, 0x1 ;  /* 0x0000007831307211 */ /* 0x000fc800078a08ff */
[----:B------:R-:W-:Y:S02]  /*71a0*/  LEA.HI.X R49, R49, R121, R50, 0x1, P5 ;  /* 0x0000007931317211 */ /* 0x000fe400028f0c32 */
[----:B------:R-:W-:-:S03]  /*71b0*/  @!P4 LEA R50, P5, R160, R120, 0x1 ;  /* 0x00000078a032c211 */ /* 0x000fc600078a08ff */
[----:B--2---:R2:W-:Y:S01]  /*71c0*/  STG.E.128 desc[UR40][R48.64], R88 ;  /* 0x0000005830007986 */ /* 0x0045e2000c101d28 */
[----:B------:R-:W-:-:S05]  /*71d0*/  @!P4 LEA.HI.X R51, R160, R121, R51, 0x1, P5 ;  /* 0x00000079a033c211 */ /* 0x000fca00028f0c33 */
[----:B0-----:R2:W-:Y:S04]  /*71e0*/  @!P4 STG.E.128 desc[UR40][R50.64], R92 ;  /* 0x0000005c3200c986 */ /* 0x0015e8000c101d28 */
.L_x_688:
[----:B------:R-:W-:Y:S05]  /*71f0*/  BSYNC B2 ;  /* 0x0000000000027941 */ /* 0x000fea0003800000 */
.L_x_687:
[----:B------:R-:W-:Y:S01]  /*7200*/  ISETP.NE.AND P4, PT, R10, RZ, PT ;  /* 0x000000ff0a00720c */ /* 0x000fe20003f85270 */
[----:B------:R-:W-:-:S12]  /*7210*/  BSSY B2, `(.L_x_691) ;  /* 0x0000080000027945 */ /* 0x000fd80003800000 */
[----:B------:R-:W-:Y:S05]  /*7220*/  @!P4 BRA `(.L_x_692) ;  /* 0x0000000400f8c947 */ /* 0x000fea0003800000 */
[----:B--2---:R-:W-:Y:S01]  /*7230*/  SEL R48, R122, R148, !P1 ;  /* 0x000000947a307207 */ /* 0x004fe20004800000 */
[----:B------:R-:W-:Y:S01]  /*7240*/  BSSY B3, `(.L_x_693) ;  /* 0x000007a000037945 */ /* 0x000fe20003800000 */
[----:B------:R-:W-:Y:S02]  /*7250*/  IADD3 R60, P4, P5, R102, R132, R21 ;  /* 0x00000084663c7210 */ /* 0x000fe40007d9e015 */
[----:B------:R-:W-:Y:S02]  /*7260*/  SHF.R.S32.HI R49, RZ, 0x1f, R48 ;  /* 0x0000001fff317819 */ /* 0x000fe40000011430 */
[----:B------:R-:W-:Y:S02]  /*7270*/  IADD3.X R61, R97, R156, R12, P4, P5 ;  /* 0x0000009c613d7210 */ /* 0x000fe400027ea40c */
[----:B------:R-:W-:-:S04]  /*7280*/  LEA.HI R48, R49, R48, RZ, 0x4 ;  /* 0x0000003031307211 */ /* 0x000fc800078f20ff */
[----:B------:R-:W-:-:S04]  /*7290*/  LEA.HI.SX32 R48, R48, R26, 0x1c ;  /* 0x0000001a30307211 */ /* 0x000fc800078fe2ff */
[----:B------:R-:W-:-:S04]  /*72a0*/  SHF.L.U32 R49, R48, 0x3, RZ ;  /* 0x0000000330317819 */ /* 0x000fc800000006ff */
[----:B------:R-:W-:-:S13]  /*72b0*/  ISETP.GE.AND P4, PT, R49, R147, PT ;  /* 0x000000933100720c */ /* 0x000fda0003f86270 */
[--C-:B------:R-:W-:Y:S02]  /*72c0*/  @!P4 SHF.R.S32.HI R51, RZ, 0x1f, R49.reuse ;  /* 0x0000001fff33c819 */ /* 0x100fe40000011431 */
[--C-:B------:R-:W-:Y:S02]  /*72d0*/  @!P4 IADD3 R50, P5, P6, R102, R132, R49.reuse ;  /* 0x000000846632c210 */ /* 0x100fe40007ebe031 */
[----:B------:R-:W-:Y:S02]  /*72e0*/  LOP3.LUT R49, R191, 0x38, R49, 0xf8, !PT ;  /* 0x00000038bf317812 */ /* 0x000fe400078ef831 */
[----:B------:R-:W-:Y:S02]  /*72f0*/  @!P4 IADD3.X R51, R97, R156, R51, P5, P6 ;  /* 0x0000009c6133c210 */ /* 0x000fe40002fec433 */
[----:B------:R-:W-:Y:S02]  /*7300*/  LEA R88, P5, R60, R120, 0x1 ;  /* 0x000000783c587211 */ /* 0x000fe400078a08ff */
[----:B------:R-:W-:-:S02]  /*7310*/  LOP3.LUT R49, R49, R193, RZ, 0x3c, !PT ;  /* 0x000000c131317212 */ /* 0x000fc400078e3cff */
[----:B------:R-:W-:Y:S02]  /*7320*/  LEA.HI.X R89, R60, R121, R61, 0x1, P5 ;  /* 0x000000793c597211 */ /* 0x000fe400028f0c3d */
[----:B------:R-:W-:-:S04]  /*7330*/  @!P4 LEA R90, P5, R50, R120, 0x1 ;  /* 0x00000078325ac211 */ /* 0x000fc800078a08ff */
[----:B------:R-:W-:Y:S02]  /*7340*/  @!P4 LEA.HI.X R91, R50, R121, R51, 0x1, P5 ;  /* 0x00000079325bc211 */ /* 0x000fe400028f0c33 */
[----:B------:R-:W-:Y:S02]  /*7350*/  SHF.R.S32.HI R50, RZ, 0x1f, R48 ;  /* 0x0000001fff327819 */ /* 0x000fe40000011430 */
[----:B------:R-:W-:Y:S02]  /*7360*/  ISETP.GE.AND P5, PT, R101, R117, PT ;  /* 0x000000756500720c */ /* 0x000fe40003fa6270 */
[----:B------:R-:W-:-:S05]  /*7370*/  LEA.HI R48, R50, R48, RZ, 0x3 ;  /* 0x0000003032307211 */ /* 0x000fca00078f18ff */
[----:B------:R-:W-:-:S05]  /*7380*/  IMAD.SHL.U32 R48, R48, 0x400, RZ ;  /* 0x0000040030307824 */ /* 0x000fca00078e00ff */
[----:B------:R-:W-:-:S05]  /*7390*/  LOP3.LUT R48, R48, 0x7fffe000, RZ, 0xc0, !PT ;  /* 0x7fffe00030307812 */ /* 0x000fca00078ec0ff */
[----:B------:R-:W-:-:S05]  /*73a0*/  IMAD R48, R192, 0x200, R48 ;  /* 0x00000200c0307824 */ /* 0x000fca00078e0230 */
[----:B------:R-:W-:Y:S01]  /*73b0*/  IADD3 R49, R48, R49, RZ ;  /* 0x0000003130317210 */ /* 0x000fe20007ffe0ff */
[----:B------:R-:W-:-:S04]  /*73c0*/  IMAD R48, R16, 0x6000, R142 ;  /* 0x0000600010307824 */ /* 0x000fc800078e028e */
[----:B------:R-:W-:Y:S02]  /*73d0*/  IMAD R60, R16, 0x6000, R49 ;  /* 0x00006000103c7824 */ /* 0x000fe400078e0231 */
[--C-:B------:R-:W-:Y:S02]  /*73e0*/  IMAD R48, R48, 0x2, R2.reuse ;  /* 0x0000000230307824 */ /* 0x100fe400078e0202 */
[----:B------:R-:W-:-:S04]  /*73f0*/  IMAD R60, R60, 0x2, R2 ;  /* 0x000000023c3c7824 */ /* 0x000fc800078e0202 */
[----:B------:R-:W0:Y:S04]  /*7400*/  LDS.128 R48, [R48+0x1c400] ;  /* 0x01c4000030307984 */ /* 0x000e280000000c00 */
[----:B------:R-:W2:Y:S01]  /*7410*/  LDS.128 R60, [R60+0x1c400] ;  /* 0x01c400003c3c7984 */ /* 0x000ea20000000c00 */
[----:B------:R-:W-:Y:S05]  /*7420*/  @P5 BRA `(.L_x_694) ;  /* 0x00000004006c5947 */ /* 0x000fea0003800000 */
[----:B--2---:R-:W-:Y:S01]  /*7430*/  MOV R94, R61 ;  /* 0x0000003d005e7202 */ /* 0x004fe20000000f00 */
[----:B0-----:R-:W-:Y:S01]  /*7440*/  IMAD.MOV.U32 R61, RZ, RZ, R49 ;  /* 0x000000ffff3d7224 */ /* 0x001fe200078e0031 */
[----:B------:R-:W-:Y:S01]  /*7450*/  SHF.R.U64 R56, R56, 0x10, R57 ;  /* 0x0000001038387819 */ /* 0x000fe20000001239 */
[----:B------:R-:W-:Y:S01]  /*7460*/  HADD2.F32 R95, -RZ, R180.H0_H0 ;  /* 0x200000b4ff5f7230 */ /* 0x000fe20000004100 */
[----:B------:R-:W-:Y:S01]  /*7470*/  SHF.R.U64 R44, R44, 0x10, R45 ;  /* 0x000000102c2c7819 */ /* 0x000fe2000000122d */
[----:B------:R-:W-:Y:S01]  /*7480*/  HADD2.F32 R92, -RZ, R94.H0_H0 ;  /* 0x2000005eff5c7230 */ /* 0x000fe20000004100 */
[----:B------:R-:W-:Y:S01]  /*7490*/  SHF.R.U64 R58, R58, 0x10, R59 ;  /* 0x000000103a3a7819 */ /* 0x000fe2000000123b */
[--C-:B------:R-:W-:Y:S01]  /*74a0*/  HADD2.F32 R93, -RZ, R61.reuse.H0_H0 ;  /* 0x2000003dff5d7230 */ /* 0x100fe20000004100 */
[----:B------:R-:W-:Y:S01]  /*74b0*/  SHF.R.U64 R46, R46, 0x10, R47 ;  /* 0x000000102e2e7819 */ /* 0x000fe2000000122f */
[----:B------:R-:W-:Y:S02]  /*74c0*/  HADD2.F32 R49, -RZ, R178.H0_H0 ;  /* 0x200000b2ff317230 */ /* 0x000fe40000004100 */
[----:B------:R-:W-:Y:S01]  /*74d0*/  FMUL.FTZ R160, R92, R95 ;  /* 0x0000005f5ca07220 */ /* 0x000fe20000410000 */
[----:B------:R-:W-:-:S02]  /*74e0*/  HADD2.F32 R61, -RZ, R61.H1_H1 ;  /* 0x3000003dff3d7230 */ /* 0x000fc40000004100 */
[C---:B------:R-:W-:Y:S01]  /*74f0*/  FMUL.FTZ R95, R93.reuse, R95 ;  /* 0x0000005f5d5f7220 */ /* 0x040fe20000410000 */
[----:B------:R-:W-:Y:S02]  /*7500*/  HADD2.F32 R161, -RZ, R177.H1_H1 ;  /* 0x300000b1ffa17230 */ /* 0x000fe40000004100 */
[-C--:B------:R-:W-:Y:S01]  /*7510*/  FFMA.FTZ R93, R93, R49.reuse, -R160 ;  /* 0x000000315d5d7223 */ /* 0x080fe200000108a0 */
[----:B------:R-:W-:Y:S02]  /*7520*/  HADD2.F32 R56, -RZ, R56.H0_H0 ;  /* 0x20000038ff387230 */ /* 0x000fe40000004100 */
[----:B------:R-:W-:Y:S01]  /*7530*/  FFMA.FTZ R92, R92, R49, R95 ;  /* 0x000000315c5c7223 */ /* 0x000fe2000001005f */
[----:B------:R-:W-:Y:S01]  /*7540*/  SHF.R.U32.HI R95, RZ, 0x10, R57 ;  /* 0x00000010ff5f7819 */ /* 0x000fe20000011639 */
[----:B------:R-:W-:Y:S01]  /*7550*/  HADD2.F32 R49, -RZ, R94.H1_H1 ;  /* 0x3000005eff317230 */ /* 0x000fe20000004100 */
[----:B------:R-:W-:Y:S01]  /*7560*/  SHF.R.U32.HI R94, RZ, 0x10, R45 ;  /* 0x00000010ff5e7819 */ /* 0x000fe2000001162d */
[----:B------:R-:W-:-:S02]  /*7570*/  HADD2.F32 R163, -RZ, R176.H1_H1 ;  /* 0x300000b0ffa37230 */ /* 0x000fc40000004100 */
[----:B------:R-:W-:Y:S02]  /*7580*/  HADD2.F32 R95, -RZ, R95.H0_H0 ;  /* 0x2000005fff5f7230 */ /* 0x000fe40000004100 */
[----:B------:R-:W-:Y:S02]  /*7590*/  HADD2.F32 R94, -RZ, R94.H0_H0 ;  /* 0x2000005eff5e7230 */ /* 0x000fe40000004100 */
[----:B------:R-:W-:Y:S02]  /*75a0*/  HADD2.F32 R44, -RZ, R44.H0_H0 ;  /* 0x2000002cff2c7230 */ /* 0x000fe40000004100 */
[-C--:B------:R-:W-:Y:S01]  /*75b0*/  FMUL.FTZ R160, R49, R95.reuse ;  /* 0x0000005f31a07220 */ /* 0x080fe20000410000 */
[C---:B------:R-:W-:Y:S01]  /*75c0*/  FMUL.FTZ R95, R61.reuse, R95 ;  /* 0x0000005f3d5f7220 */ /* 0x040fe20000410000 */
[----:B------:R-:W-:Y:S02]  /*75d0*/  HADD2.F32 R57, -RZ, R176.H0_H0 ;  /* 0x200000b0ff397230 */ /* 0x000fe40000004100 */
[-C--:B------:R-:W-:Y:S01]  /*75e0*/  FFMA.FTZ R61, R61, R94.reuse, -R160 ;  /* 0x0000005e3d3d7223 */ /* 0x080fe200000108a0 */
[----:B------:R-:W-:Y:S01]  /*75f0*/  FFMA.FTZ R49, R49, R94, R95 ;  /* 0x0000005e31317223 */ /* 0x000fe2000001005f */
[----:B------:R-:W-:-:S02]  /*7600*/  IMAD.MOV.U32 R94, RZ, RZ, R63 ;  /* 0x000000ffff5e7224 */ /* 0x000fc400078e003f */
[----:B------:R-:W-:Y:S01]  /*7610*/  HADD2.F32 R63, -RZ, R51.H0_H0 ;  /* 0x20000033ff3f7230 */ /* 0x000fe20000004100 */
[----:B------:R-:W-:Y:S01]  /*7620*/  F2FP.F16.F32.PACK_AB R61, R61, R93 ;  /* 0x0000005d3d3d723e */ /* 0x000fe200000000ff */
[----:B------:R-:W-:Y:S01]  /*7630*/  HADD2.F32 R160, -RZ, R177.H0_H0 ;  /* 0x200000b1ffa07230 */ /* 0x000fe20000004100 */
[----:B------:R-:W-:Y:S01]  /*7640*/  F2FP.F16.F32.PACK_AB R92, R49, R92 ;  /* 0x0000005c315c723e */ /* 0x000fe200000000ff */
[--C-:B------:R-:W-:Y:S02]  /*7650*/  HADD2.F32 R95, -RZ, R94.reuse.H0_H0 ;  /* 0x2000005eff5f7230 */ /* 0x100fe40000004100 */
[----:B------:R-:W-:Y:S02]  /*7660*/  HADD2.F32 R94, -RZ, R94.H1_H1 ;  /* 0x3000005eff5e7230 */ /* 0x000fe40000004100 */
[----:B------:R-:W-:Y:S02]  /*7670*/  HADD2.F32 R51, -RZ, R51.H1_H1 ;  /* 0x30000033ff337230 */ /* 0x000fe40000004100 */
[-C--:B------:R-:W-:Y:S01]  /*7680*/  FMUL.FTZ R162, R95, R161.reuse ;  /* 0x000000a15fa27220 */ /* 0x080fe20000410000 */
[----:B------:R-:W-:Y:S01]  /*7690*/  FMUL.FTZ R161, R63, R161 ;  /* 0x000000a13fa17220 */ /* 0x000fe20000410000 */
[----:B------:R-:W-:-:S02]  /*76a0*/  HADD2.F32 R58, -RZ, R58.H0_H0 ;  /* 0x2000003aff3a7230 */ /* 0x000fc40000004100 */
[-C--:B------:R-:W-:Y:S01]  /*76b0*/  FFMA.FTZ R63, R63, R160.reuse, -R162 ;  /* 0x000000a03f3f7223 */ /* 0x080fe200000108a2 */
[----:B------:R-:W-:Y:S01]  /*76c0*/  FFMA.FTZ R161, R95, R160, R161 ;  /* 0x000000a05fa17223 */ /* 0x000fe200000100a1 */
[----:B------:R-:W-:Y:S01]  /*76d0*/  SHF.R.U32.HI R95, RZ, 0x10, R59 ;  /* 0x00000010ff5f7819 */ /* 0x000fe2000001163b */
[----:B------:R-:W-:Y:S01]  /*76e0*/  HADD2.F32 R59, -RZ, R175.H1_H1 ;  /* 0x300000afff3b7230 */ /* 0x000fe20000004100 */
[----:B------:R-:W-:Y:S01]  /*76f0*/  SHF.R.U32.HI R160, RZ, 0x10, R47 ;  /* 0x00000010ffa07819 */ /* 0x000fe2000001162f */
[----:B------:R-:W-:Y:S02]  /*7700*/  HADD2.F32 R46, -RZ, R46.H0_H0 ;  /* 0x2000002eff2e7230 */ /* 0x000fe40000004100 */
[----:B------:R-:W-:Y:S02]  /*7710*/  HADD2.F32 R95, -RZ, R95.H0_H0 ;  /* 0x2000005fff5f7230 */ /* 0x000fe40000004100 */
[----:B------:R-:W-:Y:S02]  /*7720*/  HADD2.F32 R160, -RZ, R160.H0_H0 ;  /* 0x200000a0ffa07230 */ /* 0x000fe40000004100 */
[----:B------:R-:W-:-:S02]  /*7730*/  IMAD.MOV.U32 R49, RZ, RZ, R61 ;  /* 0x000000ffff317224 */ /* 0x000fc400078e003d */
[CC--:B------:R-:W-:Y:S01]  /*7740*/  FMUL.FTZ R162, R94.reuse, R95.reuse ;  /* 0x0000005f5ea27220 */ /* 0x0c0fe20000410000 */
[C---:B------:R-:W-:Y:S01]  /*7750*/  FMUL.FTZ R95, R51.reuse, R95 ;  /* 0x0000005f335f7220 */ /* 0x040fe20000410000 */
[----:B------:R-:W-:Y:S02]  /*7760*/  MOV R61, R92 ;  /* 0x0000005c003d7202 */ /* 0x000fe40000000f00 */
[-C--:B------:R-:W-:Y:S01]  /*7770*/  FFMA.FTZ R162, R51, R160.reuse, -R162 ;  /* 0x000000a033a27223 */ /* 0x080fe200000108a2 */
[----:B------:R-:W-:Y:S01]  /*7780*/  FFMA.FTZ R95, R94, R160, R95 ;  /* 0x000000a05e5f7223 */ /* 0x000fe2000001005f */
[----:B------:R-:W-:Y:S02]  /*7790*/  HADD2.F32 R51, -RZ, R60.H0_H0 ;  /* 0x2000003cff337230 */ /* 0x000fe40000004100 */
[----:B------:R-:W-:Y:S01]  /*77a0*/  HADD2.F32 R94, -RZ, R48.H0_H0 ;  /* 0x20000030ff5e7230 */ /* 0x000fe20000004100 */
[----:B------:R-:W-:Y:S01]  /*77b0*/  F2FP.F16.F32.PACK_AB R63, R162, R63 ;  /* 0x0000003fa23f723e */ /* 0x000fe200000000ff */
[----:B------:R-:W-:-:S02]  /*77c0*/  HADD2.F32 R60, -RZ, R60.H1_H1 ;  /* 0x3000003cff3c7230 */ /* 0x000fc40000004100 */
[-C--:B------:R-:W-:Y:S01]  /*77d0*/  FMUL.FTZ R160, R51, R163.reuse ;  /* 0x000000a333a07220 */ /* 0x080fe20000410000 */
[----:B------:R-:W-:Y:S02]  /*77e0*/  HADD2.F32 R48, -RZ, R48.H1_H1 ;  /* 0x30000030ff307230 */ /* 0x000fe40000004100 */
[----:B------:R-:W-:Y:S01]  /*77f0*/  FMUL.FTZ R163, R94, R163 ;  /* 0x000000a35ea37220 */ /* 0x000fe20000410000 */
[----:B------:R-:W-:Y:S01]  /*7800*/  F2FP.F16.F32.PACK_AB R95, R95, R161 ;  /* 0x000000a15f5f723e */ /* 0x000fe200000000ff */
[-C--:B------:R-:W-:Y:S01]  /*7810*/  FMUL.FTZ R45, R60, R56.reuse ;  /* 0x000000383c2d7220 */ /* 0x080fe20000410000 */
[-C--:B------:R-:W-:Y:S01]  /*7820*/  FFMA.FTZ R160, R94, R57.reuse, -R160 ;  /* 0x000000395ea07223 */ /* 0x080fe200000108a0 */
[C---:B------:R-:W-:Y:S01]  /*7830*/  FMUL.FTZ R56, R48.reuse, R56 ;  /* 0x0000003830387220 */ /* 0x040fe20000410000 */
[----:B------:R-:W-:Y:S01]  /*7840*/  FFMA.FTZ R163, R51, R57, R163 ;  /* 0x0000003933a37223 */ /* 0x000fe200000100a3 */
[----:B------:R-:W-:Y:S01]  /*7850*/  FFMA.FTZ R45, R48, R44, -R45 ;  /* 0x0000002c302d7223 */ /* 0x000fe2000001082d */
[----:B------:R-:W-:-:S02]  /*7860*/  HADD2.F32 R51, -RZ, R50.H0_H0 ;  /* 0x20000032ff337230 */ /* 0x000fc40000004100 */
[----:B------:R-:W-:Y:S01]  /*7870*/  FFMA.FTZ R56, R60, R44, R56 ;  /* 0x0000002c3c387223 */ /* 0x000fe20000010038 */
[--C-:B------:R-:W-:Y:S02]  /*7880*/  HADD2.F32 R44, -RZ, R62.reuse.H0_H0 ;  /* 0x2000003eff2c7230 */ /* 0x100fe40000004100 */
[----:B------:R-:W-:Y:S01]  /*7890*/  HADD2.F32 R48, -RZ, R175.H0_H0 ;  /* 0x200000afff307230 */ /* 0x000fe20000004100 */
[----:B------:R-:W-:Y:S01]  /*78a0*/  F2FP.F16.F32.PACK_AB R45, R45, R160 ;  /* 0x000000a02d2d723e */ /* 0x000fe200000000ff */
[----:B------:R-:W-:Y:S02]  /*78b0*/  HADD2.F32 R62, -RZ, R62.H1_H1 ;  /* 0x3000003eff3e7230 */ /* 0x000fe40000004100 */
[-C--:B------:R-:W-:Y:S01]  /*78c0*/  FMUL.FTZ R57, R44, R59.reuse ;  /* 0x0000003b2c397220 */ /* 0x080fe20000410000 */
[C---:B------:R-:W-:Y:S01]  /*78d0*/  FMUL.FTZ R59, R51.reuse, R59 ;  /* 0x0000003b333b7220 */ /* 0x040fe20000410000 */
[----:B------:R-:W-:Y:S01]  /*78e0*/  HADD2.F32 R50, -RZ, R50.H1_H1 ;  /* 0x30000032ff327230 */ /* 0x000fe20000004100 */
[----:B------:R-:W-:Y:S01]  /*78f0*/  F2FP.F16.F32.PACK_AB R56, R56, R163 ;  /* 0x000000a33838723e */ /* 0x000fe200000000ff */
[-C--:B------:R-:W-:Y:S01]  /*7900*/  FFMA.FTZ R57, R51, R48.reuse, -R57 ;  /* 0x0000003033397223 */ /* 0x080fe20000010839 */
[----:B------:R-:W-:Y:S01]  /*7910*/  FFMA.FTZ R59, R44, R48, R59 ;  /* 0x000000302c3b7223 */ /* 0x000fe2000001003b */
[-C--:B------:R-:W-:Y:S01]  /*7920*/  FMUL.FTZ R44, R62, R58.reuse ;  /* 0x0000003a3e2c7220 */ /* 0x080fe20000410000 */
[C---:B------:R-:W-:Y:S01]  /*7930*/  FMUL.FTZ R58, R50.reuse, R58 ;  /* 0x0000003a323a7220 */ /* 0x040fe20000410000 */
[----:B------:R-:W-:Y:S01]  /*7940*/  IMAD.MOV.U32 R51, RZ, RZ, R63 ;  /* 0x000000ffff337224 */ /* 0x000fe200078e003f */
[----:B------:R-:W-:Y:S01]  /*7950*/  MOV R48, R45 ;  /* 0x0000002d00307202 */ /* 0x000fe20000000f00 */
[-C--:B------:R-:W-:Y:S01]  /*7960*/  FFMA.FTZ R44, R50, R46.reuse, -R44 ;  /* 0x0000002e322c7223 */ /* 0x080fe2000001082c */
[----:B------:R-:W-:Y:S01]  /*7970*/  FFMA.FTZ R58, R62, R46, R58 ;  /* 0x0000002e3e3a7223 */ /* 0x000fe2000001003a */
[----:B------:R-:W-:-:S02]  /*7980*/  IMAD.MOV.U32 R60, RZ, RZ, R56 ;  /* 0x000000ffff3c7224 */ /* 0x000fc400078e0038 */
[----:B------:R-:W-:Y:S01]  /*7990*/  IMAD.MOV.U32 R63, RZ, RZ, R95 ;  /* 0x000000ffff3f7224 */ /* 0x000fe200078e005f */
[----:B------:R-:W-:Y:S02]  /*79a0*/  F2FP.F16.F32.PACK_AB R44, R44, R57 ;  /* 0x000000392c2c723e */ /* 0x000fe400000000ff */
[----:B------:R-:W-:-:S03]  /*79b0*/  F2FP.F16.F32.PACK_AB R58, R58, R59 ;  /* 0x0000003b3a3a723e */ /* 0x000fc600000000ff */
[----:B------:R-:W-:Y:S01]  /*79c0*/  IMAD.MOV.U32 R50, RZ, RZ, R44 ;  /* 0x000000ffff327224 */ /* 0x000fe200078e002c */
[----:B------:R-:W-:-:S07]  /*79d0*/  MOV R62, R58 ;  /* 0x0000003a003e7202 */ /* 0x000fce0000000f00 */
.L_x_694:
[----:B------:R-:W-:Y:S05]  /*79e0*/  BSYNC B3 ;  /* 0x0000000000037941 */ /* 0x000fea0003800000 */
.L_x_693:
[----:B0-----:R0:W-:Y:S04]  /*79f0*/  STG.E.128 desc[UR40][R88.64], R48 ;  /* 0x0000003058007986 */ /* 0x0011e8000c101d28 */
[----:B--2---:R0:W-:Y:S02]  /*7a00*/  @!P4 STG.E.128 desc[UR40][R90.64], R60 ;  /* 0x0000003c5a00c986 */ /* 0x0041e4000c101d28 */
.L_x_692:
[----:B------:R-:W-:Y:S05]  /*7a10*/  BSYNC B2 ;  /* 0x0000000000027941 */ /* 0x000fea0003800000 */
.L_x_691:
[----:B------:R-:W-:-:S13]  /*7a20*/  ISETP.NE.AND P4, PT, R9, RZ, PT ;  /* 0x000000ff0900720c */ /* 0x000fda0003f85270 */
[----:B------:R-:W-:Y:S05]  /*7a30*/  @!P4 BRA `(.L_x_686) ;  /* 0x0000000400d8c947 */ /* 0x000fea0003800000 */
[----:B------:R-:W3:Y:S01]  /*7a40*/  LDL R44, [R1+0x8] ;  /* 0x00000800012c7983 */ /* 0x000ee20000100800 */
[----:B------:R-:W-:Y:S01]  /*7a50*/  IADD3 R47, P4, P5, R102, R132, R15 ;  /* 0x00000084662f7210 */ /* 0x000fe20007d9e00f */
[----:B------:R-:W-:Y:S03]  /*7a60*/  BSSY B2, `(.L_x_695) ;  /* 0x0000071000027945 */ /* 0x000fe60003800000 */
[----:B------:R-:W-:Y:S02]  /*7a70*/  IADD3.X R46, R97, R156, R11, P4, P5 ;  /* 0x0000009c612e7210 */ /* 0x000fe400027ea40b */
[----:B---3--:R-:W-:-:S04]  /*7a80*/  LOP3.LUT P6, RZ, R44, 0x1, RZ, 0xc0, !PT ;  /* 0x000000012cff7812 */ /* 0x008fc800078cc0ff */
[----:B------:R-:W-:-:S04]  /*7a90*/  SEL R44, R122, R148, !P6 ;  /* 0x000000947a2c7207 */ /* 0x000fc80007000000 */
[----:B------:R-:W-:-:S04]  /*7aa0*/  SHF.R.S32.HI R45, RZ, 0x1f, R44 ;  /* 0x0000001fff2d7819 */ /* 0x000fc8000001142c */
[----:B------:R-:W-:-:S04]  /*7ab0*/  LEA.HI R45, R45, R44, RZ, 0x4 ;  /* 0x0000002c2d2d7211 */ /* 0x000fc800078f20ff */
[----:B------:R-:W-:-:S05]  /*7ac0*/  LEA.HI.SX32 R45, R45, R20, 0x1c ;  /* 0x000000142d2d7211 */ /* 0x000fca00078fe2ff */
[----:B------:R-:W-:-:S05]  /*7ad0*/  IMAD.SHL.U32 R44, R45, 0x8, RZ ;  /* 0x000000082d2c7824 */ /* 0x000fca00078e00ff */
[----:B------:R-:W-:-:S13]  /*7ae0*/  ISETP.GE.AND P4, PT, R44, R147, PT ;  /* 0x000000932c00720c */ /* 0x000fda0003f86270 */
[--C-:B0-2---:R-:W-:Y:S02]  /*7af0*/  @!P4 SHF.R.S32.HI R48, RZ, 0x1f, R44.reuse ;  /* 0x0000001fff30c819 */ /* 0x105fe4000001142c */
[--C-:B------:R-:W-:Y:S02]  /*7b00*/  @!P4 IADD3 R132, P5, P6, R102, R132, R44.reuse ;  /* 0x000000846684c210 */ /* 0x100fe40007ebe02c */
[----:B------:R-:W-:Y:S02]  /*7b10*/  LOP3.LUT R44, R191, 0x38, R44, 0xf8, !PT ;  /* 0x00000038bf2c7812 */ /* 0x000fe400078ef82c */
[----:B------:R-:W-:Y:S02]  /*7b20*/  @!P4 IADD3.X R156, R97, R156, R48, P5, P6 ;  /* 0x0000009c619cc210 */ /* 0x000fe40002fec430 */
[----:B------:R-:W-:Y:S02]  /*7b30*/  LEA R56, P5, R47, R120, 0x1 ;  /* 0x000000782f387211 */ /* 0x000fe400078a08ff */
[----:B------:R-:W-:-:S02]  /*7b40*/  LOP3.LUT R44, R44, R193, RZ, 0x3c, !PT ;  /* 0x000000c12c2c7212 */ /* 0x000fc400078e3cff */
[----:B------:R-:W-:Y:S01]  /*7b50*/  LEA.HI.X R57, R47, R121, R46, 0x1, P5 ;  /* 0x000000792f397211 */ /* 0x000fe200028f0c2e */
[----:B------:R-:W-:Y:S01]  /*7b60*/  IMAD R47, R16, 0x6000, R140 ;  /* 0x00006000102f7824 */ /* 0x000fe200078e028c */
[----:B------:R-:W-:Y:S02]  /*7b70*/  SHF.R.S32.HI R46, RZ, 0x1f, R45 ;  /* 0x0000001fff2e7819 */ /* 0x000fe4000001142d */
[----:B------:R-:W-:Y:S02]  /*7b80*/  @!P4 LEA R58, P5, R132, R120, 0x1 ;  /* 0x00000078843ac211 */ /* 0x000fe400078a08ff */
[----:B------:R-:W-:Y:S02]  /*7b90*/  LEA.HI R45, R46, R45, RZ, 0x3 ;  /* 0x0000002d2e2d7211 */ /* 0x000fe400078f18ff */
[----:B------:R-:W-:Y:S02]  /*7ba0*/  @!P4 LEA.HI.X R59, R132, R121, R156, 0x1, P5 ;  /* 0x00000079843bc211 */ /* 0x000fe400028f0c9c */
[----:B------:R-:W-:-:S02]  /*7bb0*/  SHF.L.U32 R45, R45, 0xa, RZ ;  /* 0x0000000a2d2d7819 */ /* 0x000fc400000006ff */
[----:B------:R-:W-:Y:S02]  /*7bc0*/  ISETP.GE.AND P5, PT, R100, R117, PT ;  /* 0x000000756400720c */ /* 0x000fe40003fa6270 */
[----:B------:R-:W-:-:S05]  /*7bd0*/  LOP3.LUT R45, R45, 0x7fffe000, RZ, 0xc0, !PT ;  /* 0x7fffe0002d2d7812 */ /* 0x000fca00078ec0ff */
[----:B------:R-:W-:-:S04]  /*7be0*/  IMAD R45, R192, 0x200, R45 ;  /* 0x00000200c02d7824 */ /* 0x000fc800078e022d */
[----:B------:R-:W-:Y:S01]  /*7bf0*/  IMAD.IADD R45, R45, 0x1, R44 ;  /* 0x000000012d2d7824 */ /* 0x000fe200078e022c */
[----:B------:R-:W-:-:S03]  /*7c00*/  LEA R44, R47, R2, 0x1 ;  /* 0x000000022f2c7211 */ /* 0x000fc600078e08ff */
[----:B------:R-:W-:-:S04]  /*7c10*/  IMAD R45, R16, 0x6000, R45 ;  /* 0x00006000102d7824 */ /* 0x000fc800078e022d */
[----:B------:R-:W-:Y:S02]  /*7c20*/  IMAD R48, R45, 0x2, R2 ;  /* 0x000000022d307824 */ /* 0x000fe400078e0202 */
[----:B------:R-:W0:Y:S04]  /*7c30*/  LDS.128 R44, [R44+0x1c400] ;  /* 0x01c400002c2c7984 */ /* 0x000e280000000c00 */
[----:B------:R-:W2:Y:S01]  /*7c40*/  LDS.128 R48, [R48+0x1c400] ;  /* 0x01c4000030307984 */ /* 0x000ea20000000c00 */
[----:B------:R-:W-:Y:S05]  /*7c50*/  @P5 BRA `(.L_x_696) ;  /* 0x0000000400445947 */ /* 0x000fea0003800000 */
[--C-:B------:R-:W-:Y:S01]  /*7c60*/  SHF.R.U64 R40, R40, 0x10, R41.reuse ;  /* 0x0000001028287819 */ /* 0x100fe20000001229 */
[--C-:B--2---:R-:W-:Y:S01]  /*7c70*/  HADD2.F32 R62, -RZ, R49.reuse.H0_H0 ;  /* 0x20000031ff3e7230 */ /* 0x104fe20000004100 */
[----:B------:R-:W-:Y:S01]  /*7c80*/  SHF.R.U32.HI R60, RZ, 0x10, R41 ;  /* 0x00000010ff3c7819 */ /* 0x000fe20000011629 */
[----:B------:R-:W-:Y:S01]  /*7c90*/  HADD2.F32 R63, -RZ, R49.H1_H1 ;  /* 0x30000031ff3f7230 */ /* 0x000fe20000004100 */
[--C-:B------:R-:W-:Y:S01]  /*7ca0*/  SHF.R.U64 R41, R52, 0x10, R53.reuse ;  /* 0x0000001034297819 */ /* 0x100fe20000001235 */
[----:B------:R-:W-:Y:S01]  /*7cb0*/  HADD2.F32 R61, -RZ, R174.H1_H1 ;  /* 0x300000aeff3d7230 */ /* 0x000fe20000004100 */
[----:B------:R-:W-:Y:S01]  /*7cc0*/  SHF.R.U32.HI R52, RZ, 0x10, R53 ;  /* 0x00000010ff347819 */ /* 0x000fe20000011635 */
[----:B0-----:R-:W-:Y:S01]  /*7cd0*/  HADD2.F32 R49, -RZ, R45.H0_H0 ;  /* 0x2000002dff317230 */ /* 0x001fe20000004100 */
[--C-:B------:R-:W-:Y:S01]  /*7ce0*/  SHF.R.U64 R53, R54, 0x10, R55.reuse ;  /* 0x0000001036357819 */ /* 0x100fe20000001237 */
[----:B------:R-:W-:Y:S01]  /*7cf0*/  HADD2.F32 R88, -RZ, R60.H0_H0 ;  /* 0x2000003cff587230 */ /* 0x000fe20000004100 */
[----:B------:R-:W-:Y:S01]  /*7d00*/  SHF.R.U32.HI R54, RZ, 0x10, R55 ;  /* 0x00000010ff367819 */ /* 0x000fe20000011637 */
[----:B------:R-:W-:-:S02]  /*7d10*/  HADD2.F32 R55, -RZ, R172.H1_H1 ;  /* 0x300000acff377230 */ /* 0x000fc40000004100 */
[-C--:B------:R-:W-:Y:S01]  /*7d20*/  FMUL.FTZ R60, R62, R61.reuse ;  /* 0x0000003d3e3c7220 */ /* 0x080fe20000410000 */
[----:B------:R-:W-:Y:S02]  /*7d30*/  HADD2.F32 R52, -RZ, R52.H0_H0 ;  /* 0x20000034ff347230 */ /* 0x000fe40000004100 */
[C---:B------:R-:W-:Y:S01]  /*7d40*/  FMUL.FTZ R89, R49.reuse, R61 ;  /* 0x0000003d31597220 */ /* 0x040fe20000410000 */
[----:B------:R-:W-:Y:S01]  /*7d50*/  HADD2.F32 R45, -RZ, R45.H1_H1 ;  /* 0x3000002dff2d7230 */ /* 0x000fe20000004100 */
[----:B------:R-:W-:Y:S01]  /*7d60*/  SHF.R.U64 R42, R42, 0x10, R43 ;  /* 0x000000102a2a7819 */ /* 0x000fe2000000122b */
[-C--:B------:R-:W-:Y:S01]  /*7d70*/  FFMA.FTZ R60, R49, R55.reuse, -R60 ;  /* 0x00000037313c7223 */ /* 0x080fe2000001083c */
[-C--:B------:R-:W-:Y:S01]  /*7d80*/  FMUL.FTZ R61, R63, R52.reuse ;  /* 0x000000343f3d7220 */ /* 0x080fe20000410000 */
[----:B------:R-:W-:Y:S01]  /*7d90*/  FFMA.FTZ R89, R62, R55, R89 ;  /* 0x000000373e597223 */ /* 0x000fe20000010059 */
[----:B------:R-:W-:Y:S01]  /*7da0*/  SHF.R.U32.HI R43, RZ, 0x10, R43 ;  /* 0x00000010ff2b7819 */ /* 0x000fe2000001162b */
[----:B------:R-:W-:Y:S01]  /*7db0*/  FMUL.FTZ R52, R45, R52 ;  /* 0x000000342d347220 */ /* 0x000fe20000410000 */
[----:B------:R-:W-:-:S02]  /*7dc0*/  HADD2.F32 R55, -RZ, R51.H0_H0 ;  /* 0x20000033ff377230 */ /* 0x000fc40000004100 */
[-C--:B------:R-:W-:Y:S01]  /*7dd0*/  FFMA.FTZ R61, R45, R88.reuse, -R61 ;  /* 0x000000582d3d7223 */ /* 0x080fe2000001083d */
[----:B------:R-:W-:Y:S02]  /*7de0*/  HADD2.F32 R62, -RZ, R51.H1_H1 ;  /* 0x30000033ff3e7230 */ /* 0x000fe40000004100 */
[----:B------:R-:W-:Y:S01]  /*7df0*/  FFMA.FTZ R52, R63, R88, R52 ;  /* 0x000000583f347223 */ /* 0x000fe20000010034 */
[----:B------:R-:W-:Y:S02]  /*7e00*/  HADD2.F32 R49, -RZ, R173.H1_H1 ;  /* 0x300000adff317230 */ /* 0x000fe40000004100 */
[----:B------:R-:W-:Y:S01]  /*7e10*/  HADD2.F32 R51, -RZ, R47.H0_H0 ;  /* 0x2000002fff337230 */ /* 0x000fe20000004100 */
[----:B------:R-:W-:Y:S01]  /*7e20*/  F2FP.F16.F32.PACK_AB R60, R61, R60 ;  /* 0x0000003c3d3c723e */ /* 0x000fe200000000ff */
[----:B------:R-:W-:Y:S02]  /*7e30*/  HADD2.F32 R54, -RZ, R54.H0_H0 ;  /* 0x20000036ff367230 */ /* 0x000fe40000004100 */
[----:B------:R-:W-:-:S02]  /*7e40*/  HADD2.F32 R63, -RZ, R43.H0_H0 ;  /* 0x2000002bff3f7230 */ /* 0x000fc40000004100 */
[-C--:B------:R-:W-:Y:S01]  /*7e50*/  FMUL.FTZ R43, R55, R49.reuse ;  /* 0x00000031372b7220 */ /* 0x080fe20000410000 */
[----:B------:R-:W-:Y:S02]  /*7e60*/  HADD2.F32 R47, -RZ, R47.H1_H1 ;  /* 0x3000002fff2f7230 */ /* 0x000fe40000004100 */
[----:B------:R-:W-:Y:S01]  /*7e70*/  FMUL.FTZ R88, R51, R49 ;  /* 0x0000003133587220 */ /* 0x000fe20000410000 */
[-C--:B------:R-:W-:Y:S01]  /*7e80*/  FMUL.FTZ R49, R62, R54.reuse ;  /* 0x000000363e317220 */ /* 0x080fe20000410000 */
[----:B------:R-:W-:Y:S02]  /*7e90*/  HADD2.F32 R45, -RZ, R171.H1_H1 ;  /* 0x300000abff2d7230 */ /* 0x000fe40000004100 */
[C---:B------:R-:W-:Y:S01]  /*7ea0*/  FMUL.FTZ R54, R47.reuse, R54 ;  /* 0x000000362f367220 */ /* 0x040fe20000410000 */
[----:B------:R-:W-:Y:S01]  /*7eb0*/  FFMA.FTZ R49, R47, R63, -R49 ;  /* 0x0000003f2f317223 */ /* 0x000fe20000010831 */
[----:B------:R-:W-:Y:S02]  /*7ec0*/  HADD2.F32 R174, -RZ, R174.H0_H0 ;  /* 0x200000aeffae7230 */ /* 0x000fe40000004100 */
[----:B------:R-:W-:Y:S01]  /*7ed0*/  FFMA.FTZ R43, R51, R45, -R43 ;  /* 0x0000002d332b7223 */ /* 0x000fe2000001082b */
[----:B------:R-:W-:-:S02]  /*7ee0*/  HADD2.F32 R47, -RZ, R48.H0_H0 ;  /* 0x20000030ff2f7230 */ /* 0x000fc40000004100 */
[----:B------:R-:W-:Y:S01]  /*7ef0*/  FFMA.FTZ R88, R55, R45, R88 ;  /* 0x0000002d37587223 */ /* 0x000fe20000010058 */
[----:B------:R-:W-:Y:S02]  /*7f00*/  HADD2.F32 R41, -RZ, R41.H0_H0 ;  /* 0x20000029ff297230 */ /* 0x000fe40000004100 */
[----:B------:R-:W-:Y:S01]  /*7f10*/  FFMA.FTZ R54, R62, R63, R54 ;  /* 0x0000003f3e367223 */ /* 0x000fe20000010036 */
[----:B------:R-:W-:Y:S02]  /*7f20*/  HADD2.F32 R48, -RZ, R48.H1_H1 ;  /* 0x30000030ff307230 */ /* 0x000fe40000004100 */
[----:B------:R-:W-:Y:S02]  /*7f30*/  HADD2.F32 R172, -RZ, R172.H0_H0 ;  /* 0x200000acffac7230 */ /* 0x000fe40000004100 */
[----:B------:R-:W-:Y:S02]  /*7f40*/  HADD2.F32 R45, -RZ, R44.H0_H0 ;  /* 0x2000002cff2d7230 */ /* 0x000fe40000004100 */
[----:B------:R-:W-:Y:S01]  /*7f50*/  FMUL.FTZ R55, R48, R41 ;  /* 0x0000002930377220 */ /* 0x000fe20000410000 */
[----:B------:R-:W-:-:S02]  /*7f60*/  HADD2.F32 R51, -RZ, R40.H0_H0 ;  /* 0x20000028ff337230 */ /* 0x000fc40000004100 */
[-C--:B------:R-:W-:Y:S01]  /*7f70*/  FMUL.FTZ R40, R47, R174.reuse ;  /* 0x000000ae2f287220 */ /* 0x080fe20000410000 */
[----:B------:R-:W-:Y:S02]  /*7f80*/  HADD2.F32 R44, -RZ, R44.H1_H1 ;  /* 0x3000002cff2c7230 */ /* 0x000fe40000004100 */
[C---:B------:R-:W-:Y:S01]  /*7f90*/  FMUL.FTZ R174, R45.reuse, R174 ;  /* 0x000000ae2dae7220 */ /* 0x040fe20000410000 */
[----:B------:R-:W-:Y:S02]  /*7fa0*/  HADD2.F32 R173, -RZ, R173.H0_H0 ;  /* 0x200000adffad7230 */ /* 0x000fe40000004100 */
[----:B------:R-:W-:Y:S01]  /*7fb0*/  FFMA.FTZ R40, R45, R172, -R40 ;  /* 0x000000ac2d287223 */ /* 0x000fe20000010828 */
[----:B------:R-:W-:Y:S02]  /*7fc0*/  HADD2.F32 R45, -RZ, R50.H0_H0 ;  /* 0x20000032ff2d7230 */ /* 0x000fe40000004100 */
[C---:B------:R-:W-:Y:S01]  /*7fd0*/  FMUL.FTZ R41, R44.reuse, R41 ;  /* 0x000000292c297220 */ /* 0x040fe20000410000 */
[----:B------:R-:W-:Y:S01]  /*7fe0*/  FFMA.FTZ R55, R44, R51, -R55 ;  /* 0x000000332c377223 */ /* 0x000fe20000010837 */
[----:B------:R-:W-:-:S02]  /*7ff0*/  HADD2.F32 R44, -RZ, R46.H0_H0 ;  /* 0x2000002eff2c7230 */ /* 0x000fc40000004100 */
[----:B------:R-:W-:Y:S01]  /*8000*/  FFMA.FTZ R174, R47, R172, R174 ;  /* 0x000000ac2fae7223 */ /* 0x000fe200000100ae */
[----:B------:R-:W-:Y:S02]  /*8010*/  HADD2.F32 R53, -RZ, R53.H0_H0 ;  /* 0x20000035ff357230 */ /* 0x000fe40000004100 */
[----:B------:R-:W-:Y:S01]  /*8020*/  FFMA.FTZ R41, R48, R51, R41 ;  /* 0x0000003330297223 */ /* 0x000fe20000010029 */
[----:B------:R-:W-:Y:S01]  /*8030*/  HADD2.F32 R50, -RZ, R50.H1_H1 ;  /* 0x30000032ff327230 */ /* 0x000fe20000004100 */
[----:B------:R-:W-:Y:S01]  /*8040*/  F2FP.F16.F32.PACK_AB R51, R54, R88 ;  /* 0x000000583633723e */ /* 0x000fe200000000ff */
[----:B------:R-:W-:Y:S02]  /*8050*/  HADD2.F32 R46, -RZ, R46.H1_H1 ;  /* 0x3000002eff2e7230 */ /* 0x000fe40000004100 */
[----:B------:R-:W-:Y:S02]  /*8060*/  HADD2.F32 R47, -RZ, R42.H0_H0 ;  /* 0x2000002aff2f7230 */ /* 0x000fe40000004100 */
[----:B------:R-:W-:Y:S01]  /*8070*/  FMUL.FTZ R42, R45, R173 ;  /* 0x000000ad2d2a7220 */ /* 0x000fe20000410000 */
[----:B------:R-:W-:-:S02]  /*8080*/  HADD2.F32 R171, -RZ, R171.H0_H0 ;  /* 0x200000abffab7230 */ /* 0x000fc40000004100 */
[----:B------:R-:W-:Y:S01]  /*8090*/  FMUL.FTZ R173, R44, R173 ;  /* 0x000000ad2cad7220 */ /* 0x000fe20000410000 */
[-C--:B------:R-:W-:Y:S01]  /*80a0*/  FMUL.FTZ R48, R50, R53.reuse ;  /* 0x0000003532307220 */ /* 0x080fe20000410000 */
[----:B------:R-:W-:Y:S02]  /*80b0*/  FMUL.FTZ R53, R46, R53 ;  /* 0x000000352e357220 */ /* 0x000fe40000410000 */
[-C--:B------:R-:W-:Y:S01]  /*80c0*/  FFMA.FTZ R173, R45, R171.reuse, R173 ;  /* 0x000000ab2dad7223 */ /* 0x080fe200000100ad */
[----:B------:R-:W-:Y:S01]  /*80d0*/  FFMA.FTZ R42, R44, R171, -R42 ;  /* 0x000000ab2c2a7223 */ /* 0x000fe2000001082a */
[-C--:B------:R-:W-:Y:S01]  /*80e0*/  FFMA.FTZ R45, R46, R47.reuse, -R48 ;  /* 0x0000002f2e2d7223 */ /* 0x080fe20000010830 */
[----:B------:R-:W-:Y:S01]  /*80f0*/  FFMA.FTZ R50, R50, R47, R53 ;  /* 0x0000002f32327223 */ /* 0x000fe20000010035 */
[----:B------:R-:W-:Y:S02]  /*8100*/  F2FP.F16.F32.PACK_AB R47, R49, R43 ;  /* 0x0000002b312f723e */ /* 0x000fe400000000ff */
[----:B------:R-:W-:-:S02]  /*8110*/  F2FP.F16.F32.PACK_AB R49, R52, R89 ;  /* 0x000000593431723e */ /* 0x000fc400000000ff */
[----:B------:R-:W-:Y:S01]  /*8120*/  F2FP.F16.F32.PACK_AB R46, R45, R42 ;  /* 0x0000002a2d2e723e */ /* 0x000fe200000000ff */
[----:B------:R-:W-:Y:S01]  /*8130*/  IMAD.MOV.U32 R45, RZ, RZ, R60 ;  /* 0x000000ffff2d7224 */ /* 0x000fe200078e003c */
[----:B------:R-:W-:Y:S02]  /*8140*/  F2FP.F16.F32.PACK_AB R44, R55, R40 ;  /* 0x00000028372c723e */ /* 0x000fe400000000ff */
[----:B------:R-:W-:Y:S02]  /*8150*/  F2FP.F16.F32.PACK_AB R48, R41, R174 ;  /* 0x000000ae2930723e */ /* 0x000fe400000000ff */
[----:B------:R-:W-:-:S07]  /*8160*/  F2FP.F16.F32.PACK_AB R50, R50, R173 ;  /* 0x000000ad3232723e */ /* 0x000fce00000000ff */
.L_x_696:
[----:B------:R-:W-:Y:S05]  /*8170*/  BSYNC B2 ;  /* 0x0000000000027941 */ /* 0x000fea0003800000 */
.L_x_695:
[----:B0-----:R3:W-:Y:S04]  /*8180*/  STG.E.128 desc[UR40][R56.64], R44 ;  /* 0x0000002c38007986 */ /* 0x0017e8000c101d28 */
[----:B--2---:R3:W-:Y:S02]  /*8190*/  @!P4 STG.E.128 desc[UR40][R58.64], R48 ;  /* 0x000000303a00c986 */ /* 0x0047e4000c101d28 */
.L_x_686:
[----:B------:R-:W-:Y:S05]  /*81a0*/  BSYNC B1 ;  /* 0x0000000000017941 */ /* 0x000fea0003800000 */
.L_x_685:
[-C--:B--2---:R-:W-:Y:S02]  /*81b0*/  IMAD R40, R146, R128.reuse, RZ ;  /* 0x0000008092287224 */ /* 0x084fe400078e02ff */
[----:B------:R-:W-:-:S04]  /*81c0*/  IMAD.WIDE.U32 R126, R205, R128, R126 ;  /* 0x00000080cd7e7225 */ /* 0x000fc800078e007e */
[----:B------:R-:W-:Y:S01]  /*81d0*/  IMAD R129, R205, R129, R40 ;  /* 0x00000081cd817224 */ /* 0x000fe200078e0228 */
[----:B------:R-:W-:Y:S06]  /*81e0*/  @P3 BRA `(.L_x_655) ;  /* 0x0000001800a43947 */ /* 0x000fec0003800000 */
[----:B------:R-:W-:Y:S01]  /*81f0*/  ISETP.NE.AND P3, PT, R14, RZ, PT ;  /* 0x000000ff0e00720c */ /* 0x000fe20003f65270 */
[----:B------:R-:W-:Y:S01]  /*8200*/  BSSY B1, `(.L_x_697) ;  /* 0x0000078000017945 */ /* 0x000fe20003800000 */
[----:B------:R-:W-:-:S11]  /*8210*/  IADD3 R52, R127, R129, RZ ;  /* 0x000000817f347210 */ /* 0x000fd60007ffe0ff */
[----:B------:R-:W-:Y:S05]  /*8220*/  @!P3 BRA `(.L_x_698) ;  /* 0x0000000400d4b947 */ /* 0x000fea0003800000 */
[----:B------:R-:W-:Y:S01]  /*8230*/  SEL R40, R122, R148, !P0 ;  /* 0x000000947a287207 */ /* 0x000fe20004000000 */
[----:B------:R-:W-:Y:S01]  /*8240*/  BSSY B2, `(.L_x_699) ;  /* 0x0000071000027945 */ /* 0x000fe20003800000 */
[----:B---3--:R-:W-:Y:S02]  /*8250*/  IADD3 R44, P3, P4, R102, R126, R27 ;  /* 0x0000007e662c7210 */ /* 0x008fe40007c7e01b */
[----:B------:R-:W-:Y:S02]  /*8260*/  SHF.R.S32.HI R41, RZ, 0x1f, R40 ;  /* 0x0000001fff297819 */ /* 0x000fe40000011428 */
[----:B------:R-:W-:Y:S02]  /*8270*/  IADD3.X R46, R97, R52, R13, P3, P4 ;  /* 0x00000034612e7210 */ /* 0x000fe40001fe840d */
[----:B------:R-:W-:-:S04]  /*8280*/  LEA.HI R41, R41, R40, RZ, 0x4 ;  /* 0x0000002829297211 */ /* 0x000fc800078f20ff */
[----:B------:R-:W-:-:S04]  /*8290*/  LEA.HI.SX32 R41, R41, R114, 0x1c ;  /* 0x0000007229297211 */ /* 0x000fc800078fe2ff */
[----:B0-----:R-:W-:Y:S01]  /*82a0*/  SHF.R.S32.HI R48, RZ, 0x1f, R41 ;  /* 0x0000001fff307819 */ /* 0x001fe20000011429 */
[----:B------:R-:W-:-:S03]  /*82b0*/  IMAD.SHL.U32 R40, R41, 0x8, RZ ;  /* 0x0000000829287824 */ /* 0x000fc600078e00ff */
[----:B------:R-:W-:Y:S02]  /*82c0*/  LEA.HI R48, R48, R41, RZ, 0x3 ;  /* 0x0000002930307211 */ /* 0x000fe400078f18ff */
[----:B------:R-:W-:Y:S02]  /*82d0*/  ISETP.GE.AND P3, PT, R40, R147, PT ;  /* 0x000000932800720c */ /* 0x000fe40003f66270 */
[----:B------:R-:W-:Y:S01]  /*82e0*/  LOP3.LUT R41, R185, 0x38, R40, 0xf8, !PT ;  /* 0x00000038b9297812 */ /* 0x000fe200078ef828 */
[----:B------:R-:W-:-:S05]  /*82f0*/  IMAD.SHL.U32 R48, R48, 0x400, RZ ;  /* 0x0000040030307824 */ /* 0x000fca00078e00ff */
[----:B------:R-:W-:-:S05]  /*8300*/  LOP3.LUT R43, R48, 0x7fffe000, RZ, 0xc0, !PT ;  /* 0x7fffe000302b7812 */ /* 0x000fca00078ec0ff */
[--C-:B------:R-:W-:Y:S02]  /*8310*/  @!P3 SHF.R.S32.HI R45, RZ, 0x1f, R40.reuse ;  /* 0x0000001fff2db819 */ /* 0x100fe40000011428 */
[----:B------:R-:W-:Y:S02]  /*8320*/  @!P3 IADD3 R42, P4, P5, R102, R126, R40 ;  /* 0x0000007e662ab210 */ /* 0x000fe40007d9e028 */
[----:B------:R-:W-:Y:S01]  /*8330*/  LOP3.LUT R40, R41, R230, RZ, 0x3c, !PT ;  /* 0x000000e629287212 */ /* 0x000fe200078e3cff */
[----:B------:R-:W-:Y:S01]  /*8340*/  IMAD R41, R16, 0x6000, R141 ;  /* 0x0000600010297824 */ /* 0x000fe200078e028d */
[----:B------:R-:W-:Y:S02]  /*8350*/  @!P3 IADD3.X R45, R97, R52, R45, P4, P5 ;  /* 0x00000034612db210 */ /* 0x000fe400027ea42d */
[----:B------:R-:W-:Y:S02]  /*8360*/  IADD3 R43, R40, R43, R195 ;  /* 0x0000002b282b7210 */ /* 0x000fe40007ffe0c3 */
[----:B------:R-:W-:-:S02]  /*8370*/  LEA R48, P4, R44, R120, 0x1 ;  /* 0x000000782c307211 */ /* 0x000fc400078808ff */
[----:B------:R-:W-:Y:S01]  /*8380*/  LEA R41, R41, R2, 0x1 ;  /* 0x0000000229297211 */ /* 0x000fe200078e08ff */
[----:B------:R-:W-:Y:S01]  /*8390*/  IMAD R43, R16, 0x6000, R43 ;  /* 0x00006000102b7824 */ /* 0x000fe200078e022b */
[----:B------:R-:W-:Y:S02]  /*83a0*/  LEA.HI.X R49, R44, R121, R46, 0x1, P4 ;  /* 0x000000792c317211 */ /* 0x000fe400020f0c2e */
[----:B------:R-:W-:Y:S01]  /*83b0*/  @!P3 LEA R50, P4, R42, R120, 0x1 ;  /* 0x000000782a32b211 */ /* 0x000fe200078808ff */
[----:B------:R-:W-:-:S03]  /*83c0*/  IMAD R44, R43, 0x2, R2 ;  /* 0x000000022b2c7824 */ /* 0x000fc600078e0202 */
[----:B------:R-:W-:Y:S02]  /*83d0*/  @!P3 LEA.HI.X R51, R42, R121, R45, 0x1, P4 ;  /* 0x000000792a33b211 */ /* 0x000fe400020f0c2d */
[----:B------:R-:W0:Y:S01]  /*83e0*/  LDS.128 R40, [R41+0x1c400] ;  /* 0x01c4000029287984 */ /* 0x000e220000000c00 */
[----:B------:R-:W-:-:S03]  /*83f0*/  ISETP.GE.AND P4, PT, R18, R117, PT ;  /* 0x000000751200720c */ /* 0x000fc60003f86270 */
[----:B------:R-:W2:Y:S10]  /*8400*/  LDS.128 R44, [R44+0x1c400] ;  /* 0x01c400002c2c7984 */ /* 0x000eb40000000c00 */
[----:B------:R-:W-:Y:S05]  /*8410*/  @P4 BRA `(.L_x_700) ;  /* 0x00000004004c4947 */ /* 0x000fea0003800000 */
[----:B------:R-:W-:Y:S01]  /*8420*/  SHF.R.U64 R54, R84, 0x10, R85 ;  /* 0x0000001054367819 */ /* 0x000fe20000001255 */
[----:B--2---:R-:W-:Y:S01]  /*8430*/  IMAD.MOV.U32 R60, RZ, RZ, R45 ;  /* 0x000000ffff3c7224 */ /* 0x004fe200078e002d */
[----:B------:R-:W-:Y:S01]  /*8440*/  SHF.R.U32.HI R84, RZ, 0x10, R85 ;  /* 0x00000010ff547819 */ /* 0x000fe20000011655 */
[----:B------:R-:W-:Y:S01]  /*8450*/  HADD2.F32 R59, -RZ, R170.H1_H1 ;  /* 0x300000aaff3b7230 */ /* 0x000fe20000004100 */
[--C-:B------:R-:W-:Y:S01]  /*8460*/  SHF.R.U64 R53, R72, 0x10, R73.reuse ;  /* 0x0000001048357819 */ /* 0x100fe20000001249 */
[--C-:B0-----:R-:W-:Y:S01]  /*8470*/  HADD2.F32 R57, -RZ, R41.reuse.H1_H1 ;  /* 0x30000029ff397230 */ /* 0x101fe20000004100 */
[----:B------:R-:W-:Y:S01]  /*8480*/  SHF.R.U32.HI R72, RZ, 0x10, R73 ;  /* 0x00000010ff487819 */ /* 0x000fe20000011649 */
[--C-:B------:R-:W-:Y:S01]  /*8490*/  HADD2.F32 R62, -RZ, R60.reuse.H0_H0 ;  /* 0x2000003cff3e7230 */ /* 0x100fe20000004100 */
[----:B------:R-:W-:Y:S01]  /*84a0*/  MOV R45, R43 ;  /* 0x0000002b002d7202 */ /* 0x000fe20000000f00 */
[----:B------:R-:W-:Y:S01]  /*84b0*/  HADD2.F32 R60, -RZ, R60.H1_H1 ;  /* 0x3000003cff3c7230 */ /* 0x000fe20000004100 */
[----:B------:R-:W-:Y:S01]  /*84c0*/  SHF.R.U64 R56, R86, 0x10, R87 ;  /* 0x0000001056387819 */ /* 0x000fe20000001257 */
[----:B------:R-:W-:Y:S01]  /*84d0*/  HADD2.F32 R84, -RZ, R84.H0_H0 ;  /* 0x20000054ff547230 */ /* 0x000fe20000004100 */
[----:B------:R-:W-:Y:S01]  /*84e0*/  SHF.R.U64 R55, R74, 0x10, R75 ;  /* 0x000000104a377819 */ /* 0x000fe2000000124b */
[----:B------:R-:W-:Y:S01]  /*84f0*/  HADD2.F32 R43, -RZ, R168.H1_H1 ;  /* 0x300000a8ff2b7230 */ /* 0x000fe20000004100 */
[----:B------:R-:W-:Y:S01]  /*8500*/  SHF.R.U32.HI R86, RZ, 0x10, R87 ;  /* 0x00000010ff567819 */ /* 0x000fe20000011657 */
[----:B------:R-:W-:-:S02]  /*8510*/  HADD2.F32 R58, -RZ, R41.H0_H0 ;  /* 0x20000029ff3a7230 */ /* 0x000fc40000004100 */
[-C--:B------:R-:W-:Y:S01]  /*8520*/  FMUL.FTZ R41, R62, R59.reuse ;  /* 0x0000003b3e297220 */ /* 0x080fe20000410000 */
[----:B------:R-:W-:Y:S02]  /*8530*/  HADD2.F32 R72, -RZ, R72.H0_H0 ;  /* 0x20000048ff487230 */ /* 0x000fe40000004100 */
[-C--:B------:R-:W-:Y:S01]  /*8540*/  FMUL.FTZ R88, R60, R84.reuse ;  /* 0x000000543c587220 */ /* 0x080fe20000410000 */
[C---:B------:R-:W-:Y:S01]  /*8550*/  FMUL.FTZ R61, R57.reuse, R84 ;  /* 0x00000054393d7220 */ /* 0x040fe20000410000 */
[C---:B------:R-:W-:Y:S01]  /*8560*/  FMUL.FTZ R59, R58.reuse, R59 ;  /* 0x0000003b3a3b7220 */ /* 0x040fe20000410000 */
[----:B------:R-:W-:Y:S01]  /*8570*/  FFMA.FTZ R41, R58, R43, -R41 ;  /* 0x0000002b3a297223 */ /* 0x000fe20000010829 */
[----:B------:R-:W-:Y:S01]  /*8580*/  SHF.R.U32.HI R74, RZ, 0x10, R75 ;  /* 0x00000010ff4a7819 */ /* 0x000fe2000001164b */
[-C--:B------:R-:W-:Y:S01]  /*8590*/  FFMA.FTZ R58, R57, R72.reuse, -R88 ;  /* 0x00000048393a7223 */ /* 0x080fe20000010858 */
[----:B------:R-:W-:Y:S01]  /*85a0*/  FFMA.FTZ R60, R60, R72, R61 ;  /* 0x000000483c3c7223 */ /* 0x000fe2000001003d */
[----:B------:R-:W-:-:S02]  /*85b0*/  HADD2.F32 R88, -RZ, R169.H1_H1 ;  /* 0x300000a9ff587230 */ /* 0x000fc40000004100 */
[----:B------:R-:W-:Y:S01]  /*85c0*/  FFMA.FTZ R43, R62, R43, R59 ;  /* 0x0000002b3e2b7223 */ /* 0x000fe2000001003b */
[--C-:B------:R-:W-:Y:S01]  /*85d0*/  HADD2.F32 R57, -RZ, R47.reuse.H0_H0 ;  /* 0x2000002fff397230 */ /* 0x100fe20000004100 */
[----:B------:R-:W-:Y:S01]  /*85e0*/  F2FP.F16.F32.PACK_AB R41, R58, R41 ;  /* 0x000000293a29723e */ /* 0x000fe200000000ff */
[----:B------:R-:W-:Y:S02]  /*85f0*/  HADD2.F32 R72, -RZ, R47.H1_H1 ;  /* 0x3000002fff487230 */ /* 0x000fe40000004100 */
[----:B------:R-:W-:Y:S02]  /*8600*/  HADD2.F32 R47, -RZ, R45.H0_H0 ;  /* 0x2000002dff2f7230 */ /* 0x000fe40000004100 */
[----:B------:R-:W-:Y:S02]  /*8610*/  HADD2.F32 R61, -RZ, R86.H0_H0 ;  /* 0x20000056ff3d7230 */ /* 0x000fe40000004100 */
[----:B------:R-:W-:Y:S02]  /*8620*/  HADD2.F32 R84, -RZ, R167.H1_H1 ;  /* 0x300000a7ff547230 */ /* 0x000fe40000004100 */
[----:B------:R-:W-:-:S02]  /*8630*/  HADD2.F32 R62, -RZ, R45.H1_H1 ;  /* 0x3000002dff3e7230 */ /* 0x000fc40000004100 */
[-C--:B------:R-:W-:Y:S01]  /*8640*/  FMUL.FTZ R63, R72, R61.reuse ;  /* 0x0000003d483f7220 */ /* 0x080fe20000410000 */
[----:B------:R-:W-:Y:S02]  /*8650*/  HADD2.F32 R59, -RZ, R74.H0_H0 ;  /* 0x2000004aff3b7230 */ /* 0x000fe40000004100 */
[-C--:B------:R-:W-:Y:S01]  /*8660*/  FMUL.FTZ R74, R57, R88.reuse ;  /* 0x00000058394a7220 */ /* 0x080fe20000410000 */
[C---:B------:R-:W-:Y:S01]  /*8670*/  FMUL.FTZ R88, R47.reuse, R88 ;  /* 0x000000582f587220 */ /* 0x040fe20000410000 */
[----:B------:R-:W-:Y:S01]  /*8680*/  FMUL.FTZ R61, R62, R61 ;  /* 0x0000003d3e3d7220 */ /* 0x000fe20000410000 */
[----:B------:R-:W-:Y:S02]  /*8690*/  HADD2.F32 R170, -RZ, R170.H0_H0 ;  /* 0x200000aaffaa7230 */ /* 0x000fe40000004100 */
[-C--:B------:R-:W-:Y:S01]  /*86a0*/  FFMA.FTZ R45, R47, R84.reuse, -R74 ;  /* 0x000000542f2d7223 */ /* 0x080fe2000001084a */
[----:B------:R-:W-:Y:S01]  /*86b0*/  FFMA.FTZ R47, R57, R84, R88 ;  /* 0x00000054392f7223 */ /* 0x000fe20000010058 */
[----:B------:R-:W-:-:S02]  /*86c0*/  HADD2.F32 R84, -RZ, R54.H0_H0 ;  /* 0x20000036ff547230 */ /* 0x000fc40000004100 */
[-C--:B------:R-:W-:Y:S01]  /*86d0*/  FFMA.FTZ R62, R62, R59.reuse, -R63 ;  /* 0x0000003b3e3e7223 */ /* 0x080fe2000001083f */
[----:B------:R-:W-:Y:S02]  /*86e0*/  HADD2.F32 R54, -RZ, R40.H0_H0 ;  /* 0x20000028ff367230 */ /* 0x000fe40000004100 */
[----:B------:R-:W-:Y:S01]  /*86f0*/  FFMA.FTZ R72, R72, R59, R61 ;  /* 0x0000003b48487223 */ /* 0x000fe2000001003d */
[----:B------:R-:W-:Y:S02]  /*8700*/  HADD2.F32 R59, -RZ, R44.H0_H0 ;  /* 0x2000002cff3b7230 */ /* 0x000fe40000004100 */
[----:B------:R-:W-:Y:S01]  /*8710*/  HADD2.F32 R168, -RZ, R168.H0_H0 ;  /* 0x200000a8ffa87230 */ /* 0x000fe20000004100 */
[----:B------:R-:W-:Y:S01]  /*8720*/  F2FP.F16.F32.PACK_AB R62, R62, R45 ;  /* 0x0000002d3e3e723e */ /* 0x000fe200000000ff */
[----:B------:R-:W-:Y:S02]  /*8730*/  HADD2.F32 R61, -RZ, R44.H1_H1 ;  /* 0x3000002cff3d7230 */ /* 0x000fe40000004100 */
[----:B------:R-:W-:Y:S01]  /*8740*/  FMUL.FTZ R44, R54, R170 ;  /* 0x000000aa362c7220 */ /* 0x000fe20000410000 */
[----:B------:R-:W-:-:S02]  /*8750*/  HADD2.F32 R74, -RZ, R53.H0_H0 ;  /* 0x20000035ff4a7230 */ /* 0x000fc40000004100 */
[C---:B------:R-:W-:Y:S01]  /*8760*/  FMUL.FTZ R53, R59.reuse, R170 ;  /* 0x000000aa3b357220 */ /* 0x040fe20000410000 */
[----:B------:R-:W-:Y:S02]  /*8770*/  HADD2.F32 R57, -RZ, R40.H1_H1 ;  /* 0x30000028ff397230 */ /* 0x000fe40000004100 */
[----:B------:R-:W-:Y:S01]  /*8780*/  FFMA.FTZ R44, R59, R168, R44 ;  /* 0x000000a83b2c7223 */ /* 0x000fe2000001002c */
[----:B------:R-:W-:Y:S02]  /*8790*/  HADD2.F32 R59, -RZ, R56.H0_H0 ;  /* 0x20000038ff3b7230 */ /* 0x000fe40000004100 */
[----:B------:R-:W-:Y:S01]  /*87a0*/  FMUL.FTZ R86, R61, R84 ;  /* 0x000000543d567220 */ /* 0x000fe20000410000 */
[----:B------:R-:W-:Y:S01]  /*87b0*/  FFMA.FTZ R40, R54, R168, -R53 ;  /* 0x000000a836287223 */ /* 0x000fe20000010835 */
[----:B------:R-:W-:Y:S02]  /*87c0*/  HADD2.F32 R56, -RZ, R46.H0_H0 ;  /* 0x2000002eff387230 */ /* 0x000fe40000004100 */
[----:B------:R-:W-:Y:S01]  /*87d0*/  FMUL.FTZ R84, R57, R84 ;  /* 0x0000005439547220 */ /* 0x000fe20000410000 */
[----:B------:R-:W-:-:S02]  /*87e0*/  HADD2.F32 R169, -RZ, R169.H0_H0 ;  /* 0x200000a9ffa97230 */ /* 0x000fc40000004100 */
[-C--:B------:R-:W-:Y:S01]  /*87f0*/  FFMA.FTZ R53, R57, R74.reuse, -R86 ;  /* 0x0000004a39357223 */ /* 0x080fe20000010856 */
[----:B------:R-:W-:Y:S02]  /*8800*/  HADD2.F32 R54, -RZ, R42.H0_H0 ;  /* 0x2000002aff367230 */ /* 0x000fe40000004100 */
[----:B------:R-:W-:Y:S01]  /*8810*/  FFMA.FTZ R57, R61, R74, R84 ;  /* 0x0000004a3d397223 */ /* 0x000fe20000010054 */
[----:B------:R-:W-:Y:S02]  /*8820*/  HADD2.F32 R46, -RZ, R46.H1_H1 ;  /* 0x3000002eff2e7230 */ /* 0x000fe40000004100 */
[-C--:B------:R-:W-:Y:S01]  /*8830*/  FMUL.FTZ R61, R56, R169.reuse ;  /* 0x000000a9383d7220 */ /* 0x080fe20000410000 */
[----:B------:R-:W-:Y:S02]  /*8840*/  HADD2.F32 R42, -RZ, R42.H1_H1 ;  /* 0x3000002aff2a7230 */ /* 0x000fe40000004100 */
[----:B------:R-:W-:Y:S01]  /*8850*/  FMUL.FTZ R169, R54, R169 ;  /* 0x000000a936a97220 */ /* 0x000fe20000410000 */
[----:B------:R-:W-:-:S02]  /*8860*/  HADD2.F32 R167, -RZ, R167.H0_H0 ;  /* 0x200000a7ffa77230 */ /* 0x000fc40000004100 */
[-C--:B------:R-:W-:Y:S01]  /*8870*/  FMUL.FTZ R63, R46, R59.reuse ;  /* 0x0000003b2e3f7220 */ /* 0x080fe20000410000 */
[----:B------:R-:W-:Y:S02]  /*8880*/  HADD2.F32 R55, -RZ, R55.H0_H0 ;  /* 0x20000037ff377230 */ /* 0x000fe40000004100 */
[----:B------:R-:W-:Y:S01]  /*8890*/  FMUL.FTZ R59, R42, R59 ;  /* 0x0000003b2a3b7220 */ /* 0x000fe20000410000 */
[----:B------:R-:W-:Y:S01]  /*88a0*/  F2FP.F16.F32.PACK_AB R45, R60, R43 ;  /* 0x0000002b3c2d723e */ /* 0x000fe200000000ff */
[-C--:B------:R-:W-:Y:S01]  /*88b0*/  FFMA.FTZ R61, R54, R167.reuse, -R61 ;  /* 0x000000a7363d7223 */ /* 0x080fe2000001083d */
[----:B------:R-:W-:Y:S01]  /*88c0*/  FFMA.FTZ R169, R56, R167, R169 ;  /* 0x000000a738a97223 */ /* 0x000fe200000100a9 */
[-C--:B------:R-:W-:Y:S01]  /*88d0*/  FFMA.FTZ R42, R42, R55.reuse, -R63 ;  /* 0x000000372a2a7223 */ /* 0x080fe2000001083f */
[----:B------:R-:W-:Y:S01]  /*88e0*/  FFMA.FTZ R46, R46, R55, R59 ;  /* 0x000000372e2e7223 */ /* 0x000fe2000001003b */
[----:B------:R-:W-:Y:S01]  /*88f0*/  F2FP.F16.F32.PACK_AB R47, R72, R47 ;  /* 0x0000002f482f723e */ /* 0x000fe200000000ff */
[----:B------:R-:W-:Y:S01]  /*8900*/  IMAD.MOV.U32 R43, RZ, RZ, R62 ;  /* 0x000000ffff2b7224 */ /* 0x000fe200078e003e */
[----:B------:R-:W-:-:S02]  /*8910*/  F2FP.F16.F32.PACK_AB R40, R53, R40 ;  /* 0x000000283528723e */ /* 0x000fc400000000ff */
[----:B------:R-:W-:Y:S02]  /*8920*/  F2FP.F16.F32.PACK_AB R44, R57, R44 ;  /* 0x0000002c392c723e */ /* 0x000fe400000000ff */
[----:B------:R-:W-:Y:S02]  /*8930*/  F2FP.F16.F32.PACK_AB R42, R42, R61 ;  /* 0x0000003d2a2a723e */ /* 0x000fe400000000ff */
[----:B------:R-:W-:-:S07]  /*8940*/  F2FP.F16.F32.PACK_AB R46, R46, R169 ;  /* 0x000000a92e2e723e */ /* 0x000fce00000000ff */
.L_x_700:
[----:B------:R-:W-:Y:S05]  /*8950*/  BSYNC B2 ;  /* 0x0000000000027941 */ /* 0x000fea0003800000 */
.L_x_699:
[----:B0-----:R4:W-:Y:S04]  /*8960*/  STG.E.128 desc[UR40][R48.64], R40 ;  /* 0x0000002830007986 */ /* 0x0019e8000c101d28 */
[----:B--2---:R4:W-:Y:S02]  /*8970*/  @!P3 STG.E.128 desc[UR40][R50.64], R44 ;  /* 0x0000002c3200b986 */ /* 0x0049e4000c101d28 */
.L_x_698:
[----:B------:R-:W-:Y:S05]  /*8980*/  BSYNC B1 ;  /* 0x0000000000017941 */ /* 0x000fea0003800000 */
.L_x_697:
[----:B------:R-:W-:Y:S01]  /*8990*/  ISETP.NE.AND P3, PT, R10, RZ, PT ;  /* 0x000000ff0a00720c */ /* 0x000fe20003f65270 */
[----:B------:R-:W-:-:S12]  /*89a0*/  BSSY B1, `(.L_x_701) ;  /* 0x0000078000017945 */ /* 0x000fd80003800000 */
[----:B------:R-:W-:Y:S05]  /*89b0*/  @!P3 BRA `(.L_x_702) ;  /* 0x0000000400d8b947 */ /* 0x000fea0003800000 */
[----:B----4-:R-:W-:Y:S01]  /*89c0*/  SEL R40, R122, R148, !P1 ;  /* 0x000000947a287207 */ /* 0x010fe20004800000 */
        /* <DEDUP_REMOVED lines=10> */
[----:B------:R-:W-:Y:S02]  /*8a70*/  LOP3.LUT R41, R185, 0x38, R40, 0xf8, !PT ;  /* 0x00000038b9297812 */ /* 0x000fe400078ef828 */
[----:B------:R-:W-:-:S04]  /*8a80*/  SHF.L.U32 R48, R48, 0xa, RZ ;  /* 0x0000000a30307819 */ /* 0x000fc800000006ff */
[----:B------:R-:W-:-:S05]  /*8a90*/  LOP3.LUT R43, R48, 0x7fffe000, RZ, 0xc0, !PT ;  /* 0x7fffe000302b7812 */ /* 0x000fca00078ec0ff */
[--C-:B------:R-:W-:Y:S02]  /*8aa0*/  @!P3 SHF.R.S32.HI R45, RZ, 0x1f, R40.reuse ;  /* 0x0000001fff2db819 */ /* 0x100fe40000011428 */
[----:B------:R-:W-:Y:S02]  /*8ab0*/  @!P3 IADD3 R42, P4, P5, R102, R126, R40 ;  /* 0x0000007e662ab210 */ /* 0x000fe40007d9e028 */
[----:B------:R-:W-:Y:S01]  /*8ac0*/  LOP3.LUT R40, R41, R230, RZ, 0x3c, !PT ;  /* 0x000000e629287212 */ /* 0x000fe200078e3cff */
[----:B------:R-:W-:Y:S01]  /*8ad0*/  IMAD R41, R16, 0x6000, R139 ;  /* 0x0000600010297824 */ /* 0x000fe200078e028b */
[----:B------:R-:W-:Y:S02]  /*8ae0*/  @!P3 IADD3.X R45, R97, R52, R45, P4, P5 ;  /* 0x00000034612db210 */ /* 0x000fe400027ea42d */
[----:B------:R-:W-:Y:S01]  /*8af0*/  IADD3 R43, R40, R43, R195 ;  /* 0x0000002b282b7210 */ /* 0x000fe20007ffe0c3 */
[----:B------:R-:W-:Y:S01]  /*8b00*/  IMAD R41, R41, 0x2, R2 ;  /* 0x0000000229297824 */ /* 0x000fe200078e0202 */
[----:B------:R-:W-:-:S03]  /*8b10*/  LEA R48, P4, R44, R120, 0x1 ;  /* 0x000000782c307211 */ /* 0x000fc600078808ff */
        /* <DEDUP_REMOVED lines=9> */
[----:B--2---:R-:W-:Y:S01]  /*8bb0*/  MOV R57, R45 ;  /* 0x0000002d00397202 */ /* 0x004fe20000000f00 */
[----:B------:R-:W-:Y:S01]  /*8bc0*/  IMAD.MOV.U32 R59, RZ, RZ, R47 ;  /* 0x000000ffff3b7224 */ /* 0x000fe200078e002f */
[----:B------:R-:W-:Y:S01]  /*8bd0*/  SHF.R.U32.HI R63, RZ, 0x10, R81 ;  /* 0x00000010ff3f7819 */ /* 0x000fe20000011651 */
[----:B0-----:R-:W-:Y:S01]  /*8be0*/  IMAD.MOV.U32 R45, RZ, RZ, R43 ;  /* 0x000000ffff2d7224 */ /* 0x001fe200078e002b */
[--C-:B------:R-:W-:Y:S01]  /*8bf0*/  SHF.R.U32.HI R61, RZ, 0x10, R69.reuse ;  /* 0x00000010ff3d7819 */ /* 0x100fe20000011645 */
[----:B------:R-:W-:Y:S01]  /*8c00*/  HADD2.F32 R62, -RZ, R166.H1_H1 ;  /* 0x300000a6ff3e7230 */ /* 0x000fe20000004100 */
[----:B------:R-:W-:Y:S01]  /*8c10*/  SHF.R.U64 R53, R68, 0x10, R69 ;  /* 0x0000001044357819 */ /* 0x000fe20000001245 */
[----:B------:R-:W-:Y:S01]  /*8c20*/  HADD2.F32 R47, -RZ, R57.H0_H0 ;  /* 0x20000039ff2f7230 */ /* 0x000fe20000004100 */
[--C-:B------:R-:W-:Y:S01]  /*8c30*/  SHF.R.U64 R56, R82, 0x10, R83.reuse ;  /* 0x0000001052387819 */ /* 0x100fe20000001253 */
[----:B------:R-:W-:Y:S01]  /*8c40*/  HADD2.F32 R43, -RZ, R41.H0_H0 ;  /* 0x20000029ff2b7230 */ /* 0x000fe20000004100 */
[----:B------:R-:W-:Y:S01]  /*8c50*/  SHF.R.U32.HI R82, RZ, 0x10, R83 ;  /* 0x00000010ff527819 */ /* 0x000fe20000011653 */
[----:B------:R-:W-:-:S02]  /*8c60*/  HADD2.F32 R63, -RZ, R63.H0_H0 ;  /* 0x2000003fff3f7230 */ /* 0x000fc40000004100 */
[-C--:B------:R-:W-:Y:S01]  /*8c70*/  FMUL.FTZ R68, R47, R62.reuse ;  /* 0x0000003e2f447220 */ /* 0x080fe20000410000 */
[----:B------:R-:W-:Y:S02]  /*8c80*/  HADD2.F32 R58, -RZ, R41.H1_H1 ;  /* 0x30000029ff3a7230 */ /* 0x000fe40000004100 */
[C---:B------:R-:W-:Y:S01]  /*8c90*/  FMUL.FTZ R62, R43.reuse, R62 ;  /* 0x0000003e2b3e7220 */ /* 0x040fe20000410000 */
[----:B------:R-:W-:Y:S01]  /*8ca0*/  HADD2.F32 R60, -RZ, R158.H1_H1 ;  /* 0x3000009eff3c7230 */ /* 0x000fe20000004100 */
[--C-:B------:R-:W-:Y:S01]  /*8cb0*/  SHF.R.U64 R54, R70, 0x10, R71.reuse ;  /* 0x0000001046367819 */ /* 0x100fe20000001247 */
[----:B------:R-:W-:Y:S02]  /*8cc0*/  HADD2.F32 R57, -RZ, R57.H1_H1 ;  /* 0x30000039ff397230 */ /* 0x000fe40000004100 */
[-C--:B------:R-:W-:Y:S01]  /*8cd0*/  FMUL.FTZ R72, R58, R63.reuse ;  /* 0x0000003f3a487220 */ /* 0x080fe20000410000 */
[----:B------:R-:W-:Y:S02]  /*8ce0*/  HADD2.F32 R61, -RZ, R61.H0_H0 ;  /* 0x2000003dff3d7230 */ /* 0x000fe40000004100 */
[-C--:B------:R-:W-:Y:S01]  /*8cf0*/  FFMA.FTZ R41, R43, R60.reuse, -R68 ;  /* 0x0000003c2b297223 */ /* 0x080fe20000010844 */
[----:B------:R-:W-:Y:S01]  /*8d00*/  FFMA.FTZ R43, R47, R60, R62 ;  /* 0x0000003c2f2b7223 */ /* 0x000fe2000001003e */
[C---:B------:R-:W-:Y:S01]  /*8d10*/  FMUL.FTZ R69, R57.reuse, R63 ;  /* 0x0000003f39457220 */ /* 0x040fe20000410000 */
[----:B------:R-:W-:Y:S01]  /*8d20*/  SHF.R.U32.HI R70, RZ, 0x10, R71 ;  /* 0x00000010ff467819 */ /* 0x000fe20000011647 */
[----:B------:R-:W-:Y:S01]  /*8d30*/  FFMA.FTZ R60, R57, R61, R72 ;  /* 0x0000003d393c7223 */ /* 0x000fe20000010048 */
[----:B------:R-:W-:-:S02]  /*8d40*/  HADD2.F32 R72, -RZ, R159.H1_H1 ;  /* 0x3000009fff487230 */ /* 0x000fc40000004100 */
[----:B------:R-:W-:Y:S01]  /*8d50*/  FFMA.FTZ R58, R58, R61, -R69 ;  /* 0x0000003d3a3a7223 */ /* 0x000fe20000010845 */
[--C-:B------:R-:W-:Y:S01]  /*8d60*/  HADD2.F32 R57, -RZ, R59.reuse.H0_H0 ;  /* 0x2000003bff397230 */ /* 0x100fe20000004100 */
[----:B------:R-:W-:Y:S01]  /*8d70*/  SHF.R.U64 R55, R80, 0x10, R81 ;  /* 0x0000001050377819 */ /* 0x000fe20000001251 */
[----:B------:R-:W-:Y:S02]  /*8d80*/  HADD2.F32 R59, -RZ, R59.H1_H1 ;  /* 0x3000003bff3b7230 */ /* 0x000fe40000004100 */
[--C-:B------:R-:W-:Y:S02]  /*8d90*/  HADD2.F32 R47, -RZ, R45.reuse.H0_H0 ;  /* 0x2000002dff2f7230 */ /* 0x100fe40000004100 */
[----:B------:R-:W-:Y:S01]  /*8da0*/  FMUL.FTZ R74, R57, R72 ;  /* 0x00000048394a7220 */ /* 0x000fe20000410000 */
[----:B------:R-:W-:Y:S01]  /*8db0*/  HADD2.F32 R82, -RZ, R82.H0_H0 ;  /* 0x20000052ff527230 */ /* 0x000fe20000004100 */
[----:B------:R-:W-:Y:S01]  /*8dc0*/  F2FP.F16.F32.PACK_AB R41, R58, R41 ;  /* 0x000000293a29723e */ /* 0x000fe200000000ff */
[----:B------:R-:W-:-:S02]  /*8dd0*/  HADD2.F32 R62, -RZ, R45.H1_H1 ;  /* 0x3000002dff3e7230 */ /* 0x000fc40000004100 */
[----:B------:R-:W-:Y:S01]  /*8de0*/  FMUL.FTZ R72, R47, R72 ;  /* 0x000000482f487220 */ /* 0x000fe20000410000 */
[----:B------:R-:W-:Y:S02]  /*8df0*/  HADD2.F32 R68, -RZ, R157.H1_H1 ;  /* 0x3000009dff447230 */ /* 0x000fe40000004100 */
[-C--:B------:R-:W-:Y:S01]  /*8e00*/  FMUL.FTZ R61, R59, R82.reuse ;  /* 0x000000523b3d7220 */ /* 0x080fe20000410000 */
[----:B------:R-:W-:Y:S02]  /*8e10*/  HADD2.F32 R70, -RZ, R70.H0_H0 ;  /* 0x20000046ff467230 */ /* 0x000fe40000004100 */
[----:B------:R-:W-:Y:S01]  /*8e20*/  FMUL.FTZ R82, R62, R82 ;  /* 0x000000523e527220 */ /* 0x000fe20000410000 */
[----:B------:R-:W-:Y:S02]  /*8e30*/  HADD2.F32 R166, -RZ, R166.H0_H0 ;  /* 0x200000a6ffa67230 */ /* 0x000fe40000004100 */
[-C--:B------:R-:W-:Y:S01]  /*8e40*/  FFMA.FTZ R45, R47, R68.reuse, -R74 ;  /* 0x000000442f2d7223 */ /* 0x080fe2000001084a */
[----:B------:R-:W-:Y:S01]  /*8e50*/  FFMA.FTZ R47, R57, R68, R72 ;  /* 0x00000044392f7223 */ /* 0x000fe20000010048 */
[----:B------:R-:W-:Y:S01]  /*8e60*/  FFMA.FTZ R68, R59, R70, R82 ;  /* 0x000000463b447223 */ /* 0x000fe20000010052 */
[----:B------:R-:W-:-:S02]  /*8e70*/  HADD2.F32 R59, -RZ, R55.H0_H0 ;  /* 0x20000037ff3b7230 */ /* 0x000fc40000004100 */
[----:B------:R-:W-:Y:S01]  /*8e80*/  FFMA.FTZ R62, R62, R70, -R61 ;  /* 0x000000463e3e7223 */ /* 0x000fe2000001083d */
[----:B------:R-:W-:Y:S02]  /*8e90*/  HADD2.F32 R57, -RZ, R44.H0_H0 ;  /* 0x2000002cff397230 */ /* 0x000fe40000004100 */
[----:B------:R-:W-:Y:S01]  /*8ea0*/  HADD2.F32 R55, -RZ, R40.H0_H0 ;  /* 0x20000028ff377230 */ /* 0x000fe20000004100 */
[----:B------:R-:W-:Y:S01]  /*8eb0*/  F2FP.F16.F32.PACK_AB R47, R68, R47 ;  /* 0x0000002f442f723e */ /* 0x000fe200000000ff */
[----:B------:R-:W-:Y:S02]  /*8ec0*/  HADD2.F32 R44, -RZ, R44.H1_H1 ;  /* 0x3000002cff2c7230 */ /* 0x000fe40000004100 */
[-C--:B------:R-:W-:Y:S01]  /*8ed0*/  FMUL.FTZ R70, R57, R166.reuse ;  /* 0x000000a639467220 */ /* 0x080fe20000410000 */
[----:B------:R-:W-:Y:S02]  /*8ee0*/  HADD2.F32 R40, -RZ, R40.H1_H1 ;  /* 0x30000028ff287230 */ /* 0x000fe40000004100 */
[----:B------:R-:W-:Y:S01]  /*8ef0*/  FMUL.FTZ R166, R55, R166 ;  /* 0x000000a637a67220 */ /* 0x000fe20000410000 */
[----:B------:R-:W-:-:S02]  /*8f00*/  HADD2.F32 R53, -RZ, R53.H0_H0 ;  /* 0x20000035ff357230 */ /* 0x000fc40000004100 */
[-C--:B------:R-:W-:Y:S01]  /*8f10*/  FMUL.FTZ R61, R44, R59.reuse ;  /* 0x0000003b2c3d7220 */ /* 0x080fe20000410000 */
[----:B------:R-:W-:Y:S02]  /*8f20*/  HADD2.F32 R158, -RZ, R158.H0_H0 ;  /* 0x2000009eff9e7230 */ /* 0x000fe40000004100 */
[C---:B------:R-:W-:Y:S01]  /*8f30*/  FMUL.FTZ R59, R40.reuse, R59 ;  /* 0x0000003b283b7220 */ /* 0x040fe20000410000 */
[----:B------:R-:W-:Y:S02]  /*8f40*/  HADD2.F32 R159, -RZ, R159.H0_H0 ;  /* 0x2000009fff9f7230 */ /* 0x000fe40000004100 */
[-C--:B------:R-:W-:Y:S01]  /*8f50*/  FFMA.FTZ R61, R40, R53.reuse, -R61 ;  /* 0x00000035283d7223 */ /* 0x080fe2000001083d */
[----:B------:R-:W-:Y:S02]  /*8f60*/  HADD2.F32 R40, -RZ, R42.H0_H0 ;  /* 0x2000002aff287230 */ /* 0x000fe40000004100 */
[----:B------:R-:W-:Y:S01]  /*8f70*/  FFMA.FTZ R59, R44, R53, R59 ;  /* 0x000000352c3b7223 */ /* 0x000fe2000001003b */
[----:B------:R-:W-:Y:S01]  /*8f80*/  FFMA.FTZ R70, R55, R158, -R70 ;  /* 0x0000009e37467223 */ /* 0x000fe20000010846 */
[----:B------:R-:W-:-:S02]  /*8f90*/  HADD2.F32 R44, -RZ, R46.H0_H0 ;  /* 0x2000002eff2c7230 */ /* 0x000fc40000004100 */
[----:B------:R-:W-:Y:S01]  /*8fa0*/  FFMA.FTZ R166, R57, R158, R166 ;  /* 0x0000009e39a67223 */ /* 0x000fe200000100a6 */
[----:B------:R-:W-:Y:S01]  /*8fb0*/  HADD2.F32 R55, -RZ, R56.H0_H0 ;  /* 0x20000038ff377230 */ /* 0x000fe20000004100 */
[----:B------:R-:W-:Y:S01]  /*8fc0*/  F2FP.F16.F32.PACK_AB R62, R62, R45 ;  /* 0x0000002d3e3e723e */ /* 0x000fe200000000ff */
[----:B------:R-:W-:Y:S02]  /*8fd0*/  HADD2.F32 R46, -RZ, R46.H1_H1 ;  /* 0x3000002eff2e7230 */ /* 0x000fe40000004100 */
[-C--:B------:R-:W-:Y:S01]  /*8fe0*/  FMUL.FTZ R57, R44, R159.reuse ;  /* 0x0000009f2c397220 */ /* 0x080fe20000410000 */
[----:B------:R-:W-:Y:S02]  /*8ff0*/  HADD2.F32 R42, -RZ, R42.H1_H1 ;  /* 0x3000002aff2a7230 */ /* 0x000fe40000004100 */
[----:B------:R-:W-:Y:S01]  /*9000*/  FMUL.FTZ R159, R40, R159 ;  /* 0x0000009f289f7220 */ /* 0x000fe20000410000 */
[----:B------:R-:W-:Y:S02]  /*9010*/  HADD2.F32 R157, -RZ, R157.H0_H0 ;  /* 0x2000009dff9d7230 */ /* 0x000fe40000004100 */
[----:B------:R-:W-:Y:S01]  /*9020*/  FMUL.FTZ R63, R46, R55 ;  /* 0x000000372e3f7220 */ /* 0x000fe20000410000 */
[----:B------:R-:W-:-:S02]  /*9030*/  HADD2.F32 R53, -RZ, R54.H0_H0 ;  /* 0x20000036ff357230 */ /* 0x000fc40000004100 */
[----:B------:R-:W-:Y:S01]  /*9040*/  FMUL.FTZ R55, R42, R55 ;  /* 0x000000372a377220 */ /* 0x000fe20000410000 */
[----:B------:R-:W-:Y:S01]  /*9050*/  F2FP.F16.F32.PACK_AB R45, R60, R43 ;  /* 0x0000002b3c2d723e */ /* 0x000fe200000000ff */
[-C--:B------:R-:W-:Y:S01]  /*9060*/  FFMA.FTZ R57, R40, R157.reuse, -R57 ;  /* 0x0000009d28397223 */ /* 0x080fe20000010839 */
[----:B------:R-:W-:Y:S01]  /*9070*/  FFMA.FTZ R159, R44, R157, R159 ;  /* 0x0000009d2c9f7223 */ /* 0x000fe2000001009f */
[-C--:B------:R-:W-:Y:S01]  /*9080*/  FFMA.FTZ R42, R42, R53.reuse, -R63 ;  /* 0x000000352a2a7223 */ /* 0x080fe2000001083f */
[----:B------:R-:W-:Y:S01]  /*9090*/  FFMA.FTZ R46, R46, R53, R55 ;  /* 0x000000352e2e7223 */ /* 0x000fe20000010037 */
[----:B------:R-:W-:Y:S02]  /*90a0*/  F2FP.F16.F32.PACK_AB R40, R61, R70 ;  /* 0x000000463d28723e */ /* 0x000fe400000000ff */
[----:B------:R-:W-:Y:S02]  /*90b0*/  F2FP.F16.F32.PACK_AB R44, R59, R166 ;  /* 0x000000a63b2c723e */ /* 0x000fe400000000ff */
[----:B------:R-:W-:-:S02]  /*90c0*/  F2FP.F16.F32.PACK_AB R42, R42, R57 ;  /* 0x000000392a2a723e */ /* 0x000fc400000000ff */
[----:B------:R-:W-:Y:S02]  /*90d0*/  F2FP.F16.F32.PACK_AB R46, R46, R159 ;  /* 0x0000009f2e2e723e */ /* 0x000fe400000000ff */
[----:B------:R-:W-:-:S07]  /*90e0*/  MOV R43, R62 ;  /* 0x0000003e002b7202 */ /* 0x000fce0000000f00 */
.L_x_704:
[----:B------:R-:W-:Y:S05]  /*90f0*/  BSYNC B2 ;  /* 0x0000000000027941 */ /* 0x000fea0003800000 */
.L_x_703:
[----:B0-----:R0:W-:Y:S04]  /*9100*/  STG.E.128 desc[UR40][R48.64], R40 ;  /* 0x0000002830007986 */ /* 0x0011e8000c101d28 */
[----:B--2---:R0:W-:Y:S02]  /*9110*/  @!P3 STG.E.128 desc[UR40][R50.64], R44 ;  /* 0x0000002c3200b986 */ /* 0x0041e4000c101d28 */
.L_x_702:
[----:B------:R-:W-:Y:S05]  /*9120*/  BSYNC B1 ;  /* 0x0000000000017941 */ /* 0x000fea0003800000 */
.L_x_701:
[----:B------:R-:W-:-:S13]  /*9130*/  ISETP.NE.AND P3, PT, R9, RZ, PT ;  /* 0x000000ff0900720c */ /* 0x000fda0003f65270 */
[----:B------:R-:W-:Y:S05]  /*9140*/  @!P3 BRA `(.L_x_655) ;  /* 0x0000000800ccb947 */ /* 0x000fea0003800000 */
[----:B0---4-:R-:W2:Y:S01]  /*9150*/  LDL R40, [R1+0x8] ;  /* 0x0000080001287983 */ /* 0x011ea20000100800 */
[----:B------:R-:W-:Y:S01]  /*9160*/  BSSY B1, `(.L_x_705) ;  /* 0x0000071000017945 */ /* 0x000fe20003800000 */
[----:B--2---:R-:W-:-:S04]  /*9170*/  LOP3.LUT P4, RZ, R40, 0x1, RZ, 0xc0, !PT ;  /* 0x0000000128ff7812 */ /* 0x004fc8000788c0ff */
[----:B------:R-:W-:Y:S02]  /*9180*/  SEL R148, R122, R148, !P4 ;  /* 0x000000947a947207 */ /* 0x000fe40006000000 */
[----:B---3--:R-:W-:Y:S02]  /*9190*/  IADD3 R49, P3, P4, R102, R126, R15 ;  /* 0x0000007e66317210 */ /* 0x008fe40007c7e00f */
[----:B------:R-:W-:Y:S02]  /*91a0*/  SHF.R.S32.HI R41, RZ, 0x1f, R148 ;  /* 0x0000001fff297819 */ /* 0x000fe40000011494 */
[----:B------:R-:W-:Y:S02]  /*91b0*/  IADD3.X R54, R97, R52, R11, P3, P4 ;  /* 0x0000003461367210 */ /* 0x000fe40001fe840b */
[----:B------:R-:W-:Y:S02]  /*91c0*/  LEA.HI R41, R41, R148, RZ, 0x4 ;  /* 0x0000009429297211 */ /* 0x000fe400078f20ff */
[----:B------:R-:W-:-:S02]  /*91d0*/  ISETP.GE.AND P4, PT, R100, R117, PT ;  /* 0x000000756400720c */ /* 0x000fc40003f86270 */
[----:B------:R-:W-:Y:S02]  /*91e0*/  LEA.HI.SX32 R41, R41, R20, 0x1c ;  /* 0x0000001429297211 */ /* 0x000fe400078fe2ff */
[----:B------:R-:W-:Y:S02]  /*91f0*/  LEA R48, P3, R49, R120, 0x1 ;  /* 0x0000007831307211 */ /* 0x000fe400078608ff */
[----:B------:R-:W-:Y:S01]  /*9200*/  SHF.R.S32.HI R40, RZ, 0x1f, R41 ;  /* 0x0000001fff287819 */ /* 0x000fe20000011429 */
[----:B------:R-:W-:Y:S01]  /*9210*/  IMAD.SHL.U32 R50, R41, 0x8, RZ ;  /* 0x0000000829327824 */ /* 0x000fe200078e00ff */
[----:B------:R-:W-:Y:S02]  /*9220*/  LEA.HI.X R49, R49, R121, R54, 0x1, P3 ;  /* 0x0000007931317211 */ /* 0x000fe400018f0c36 */
[----:B------:R-:W-:Y:S02]  /*9230*/  LEA.HI R40, R40, R41, RZ, 0x3 ;  /* 0x0000002928287211 */ /* 0x000fe400078f18ff */
[----:B------:R-:W-:-:S03]  /*9240*/  LOP3.LUT R41, R185, 0x38, R50, 0xf8, !PT ;  /* 0x00000038b9297812 */ /* 0x000fc600078ef832 */
[----:B------:R-:W-:Y:S01]  /*9250*/  IMAD.SHL.U32 R42, R40, 0x400, RZ ;  /* 0x00000400282a7824 */ /* 0x000fe200078e00ff */
[----:B------:R-:W-:Y:S01]  /*9260*/  LOP3.LUT R40, R41, R230, RZ, 0x3c, !PT ;  /* 0x000000e629287212 */ /* 0x000fe200078e3cff */
[----:B------:R-:W-:-:S03]  /*9270*/  IMAD R41, R16, 0x6000, R138 ;  /* 0x0000600010297824 */ /* 0x000fc600078e028a */
[----:B------:R-:W-:Y:S02]  /*9280*/  LOP3.LUT R42, R42, 0x7fffe000, RZ, 0xc0, !PT ;  /* 0x7fffe0002a2a7812 */ /* 0x000fe400078ec0ff */
[----:B------:R-:W-:Y:S02]  /*9290*/  LEA R41, R41, R2, 0x1 ;  /* 0x0000000229297211 */ /* 0x000fe400078e08ff */
[----:B------:R-:W-:-:S05]  /*92a0*/  IADD3 R43, R40, R42, R195 ;  /* 0x0000002a282b7210 */ /* 0x000fca0007ffe0c3 */
[----:B------:R-:W-:-:S04]  /*92b0*/  IMAD R43, R16, 0x6000, R43 ;  /* 0x00006000102b7824 */ /* 0x000fc800078e022b */
[----:B------:R-:W-:Y:S02]  /*92c0*/  IMAD R44, R43, 0x2, R2 ;  /* 0x000000022b2c7824 */ /* 0x000fe400078e0202 */
[----:B------:R-:W0:Y:S04]  /*92d0*/  LDS.128 R40, [R41+0x1c400] ;  /* 0x01c4000029287984 */ /* 0x000e280000000c00 */
[----:B------:R-:W2:Y:S01]  /*92e0*/  LDS.128 R44, [R44+0x1c400] ;  /* 0x01c400002c2c7984 */ /* 0x000ea20000000c00 */
[----:B------:R-:W-:Y:S05]  /*92f0*/  @P4 BRA `(.L_x_706) ;  /* 0x00000004005c4947 */ /* 0x000fea0003800000 */
[----:B0-----:R-:W-:Y:S01]  /*9300*/  IMAD.MOV.U32 R56, RZ, RZ, R40 ;  /* 0x000000ffff387224 */ /* 0x001fe200078e0028 */
[----:B--2---:R-:W-:Y:S01]  /*9310*/  MOV R40, R45 ;  /* 0x0000002d00287202 */ /* 0x004fe20000000f00 */
[----:B------:R-:W-:Y:S01]  /*9320*/  IMAD.MOV.U32 R57, RZ, RZ, R44 ;  /* 0x000000ffff397224 */ /* 0x000fe200078e002c */
[----:B------:R-:W-:Y:S01]  /*9330*/  SHF.R.U32.HI R62, RZ, 0x10, R77 ;  /* 0x00000010ff3e7819 */ /* 0x000fe2000001164d */
[----:B------:R-:W-:Y:S01]  /*9340*/  HADD2.F32 R61, -RZ, R155.H1_H1 ;  /* 0x3000009bff3d7230 */ /* 0x000fe20000004100 */
[----:B------:R-:W-:Y:S01]  /*9350*/  MOV R58, R47 ;  /* 0x0000002f003a7202 */ /* 0x000fe20000000f00 */
[--C-:B------:R-:W-:Y:S01]  /*9360*/  HADD2.F32 R44, -RZ, R40.reuse.H0_H0 ;  /* 0x20000028ff2c7230 */ /* 0x100fe20000004100 */
[--C-:B------:R-:W-:Y:S01]  /*9370*/  SHF.R.U32.HI R60, RZ, 0x10, R65.reuse ;  /* 0x00000010ff3c7819 */ /* 0x100fe20000011641 */
[----:B------:R-:W-:Y:S01]  /*9380*/  HADD2.F32 R47, -RZ, R40.H1_H1 ;  /* 0x30000028ff2f7230 */ /* 0x000fe20000004100 */
[----:B------:R-:W-:Y:S01]  /*9390*/  SHF.R.U64 R54, R64, 0x10, R65 ;  /* 0x0000001040367819 */ /* 0x000fe20000001241 */
[----:B------:R-:W-:Y:S01]  /*93a0*/  IMAD.MOV.U32 R45, RZ, RZ, R43 ;  /* 0x000000ffff2d7224 */ /* 0x000fe200078e002b */
[----:B------:R-:W-:Y:S01]  /*93b0*/  SHF.R.U32.HI R63, RZ, 0x10, R79 ;  /* 0x00000010ff3f7819 */ /* 0x000fe2000001164f */
[--C-:B------:R-:W-:Y:S01]  /*93c0*/  HADD2.F32 R40, -RZ, R41.reuse.H0_H0 ;  /* 0x20000029ff287230 */ /* 0x100fe20000004100 */
[--C-:B------:R-:W-:Y:S01]  /*93d0*/  SHF.R.U64 R51, R66, 0x10, R67.reuse ;  /* 0x0000001042337819 */ /* 0x100fe20000001243 */
[----:B------:R-:W-:Y:S01]  /*93e0*/  HADD2.F32 R62, -RZ, R62.H0_H0 ;  /* 0x2000003eff3e7230 */ /* 0x000fe20000004100 */
[----:B------:R-:W-:Y:S01]  /*93f0*/  SHF.R.U32.HI R66, RZ, 0x10, R67 ;  /* 0x00000010ff427819 */ /* 0x000fe20000011643 */
[----:B------:R-:W-:-:S02]  /*9400*/  HADD2.F32 R43, -RZ, R41.H1_H1 ;  /* 0x30000029ff2b7230 */ /* 0x000fc40000004100 */
[-C--:B------:R-:W-:Y:S01]  /*9410*/  FMUL.FTZ R41, R44, R61.reuse ;  /* 0x0000003d2c297220 */ /* 0x080fe20000410000 */
[----:B------:R-:W-:Y:S02]  /*9420*/  HADD2.F32 R59, -RZ, R153.H1_H1 ;  /* 0x30000099ff3b7230 */ /* 0x000fe40000004100 */
[C---:B------:R-:W-:Y:S01]  /*9430*/  FMUL.FTZ R61, R40.reuse, R61 ;  /* 0x0000003d283d7220 */ /* 0x040fe20000410000 */
[----:B------:R-:W-:Y:S02]  /*9440*/  HADD2.F32 R60, -RZ, R60.H0_H0 ;  /* 0x2000003cff3c7230 */ /* 0x000fe40000004100 */
[-C--:B------:R-:W-:Y:S01]  /*9450*/  FMUL.FTZ R64, R47, R62.reuse ;  /* 0x0000003e2f407220 */ /* 0x080fe20000410000 */
[----:B------:R-:W-:Y:S01]  /*9460*/  FMUL.FTZ R62, R43, R62 ;  /* 0x0000003e2b3e7220 */ /* 0x000fe20000410000 */
[-C--:B------:R-:W-:Y:S01]  /*9470*/  FFMA.FTZ R40, R40, R59.reuse, -R41 ;  /* 0x0000003b28287223 */ /* 0x080fe20000010829 */
[----:B------:R-:W-:Y:S01]  /*9480*/  FFMA.FTZ R41, R44, R59, R61 ;  /* 0x0000003b2c297223 */ /* 0x000fe2000001003d */
[----:B------:R-:W-:-:S02]  /*9490*/  HADD2.F32 R59, -RZ, R58.H0_H0 ;  /* 0x2000003aff3b7230 */ /* 0x000fc40000004100 */
[-C--:B------:R-:W-:Y:S01]  /*94a0*/  FFMA.FTZ R44, R47, R60.reuse, R62 ;  /* 0x0000003c2f2c7223 */ /* 0x080fe2000001003e */
[----:B------:R-:W-:Y:S02]  /*94b0*/  HADD2.F32 R62, -RZ, R154.H1_H1 ;  /* 0x3000009aff3e7230 */ /* 0x000fe40000004100 */
[----:B------:R-:W-:Y:S01]  /*94c0*/  FFMA.FTZ R43, R43, R60, -R64 ;  /* 0x0000003c2b2b7223 */ /* 0x000fe20000010840 */
[----:B------:R-:W-:Y:S01]  /*94d0*/  HADD2.F32 R47, -RZ, R45.H0_H0 ;  /* 0x2000002dff2f7230 */ /* 0x000fe20000004100 */
[----:B------:R-:W-:Y:S01]  /*94e0*/  SHF.R.U64 R55, R76, 0x10, R77 ;  /* 0x000000104c377819 */ /* 0x000fe2000000124d */
[----:B------:R-:W-:Y:S02]  /*94f0*/  HADD2.F32 R58, -RZ, R58.H1_H1 ;  /* 0x3000003aff3a7230 */ /* 0x000fe40000004100 */
[-C--:B------:R-:W-:Y:S01]  /*9500*/  FMUL.FTZ R64, R59, R62.reuse ;  /* 0x0000003e3b407220 */ /* 0x080fe20000410000 */
[----:B------:R-:W-:Y:S02]  /*9510*/  HADD2.F32 R63, -RZ, R63.H0_H0 ;  /* 0x2000003fff3f7230 */ /* 0x000fe40000004100 */
[----:B------:R-:W-:Y:S01]  /*9520*/  FMUL.FTZ R62, R47, R62 ;  /* 0x0000003e2f3e7220 */ /* 0x000fe20000410000 */
[----:B------:R-:W-:Y:S01]  /*9530*/  HADD2.F32 R45, -RZ, R45.H1_H1 ;  /* 0x3000002dff2d7230 */ /* 0x000fe20000004100 */
[----:B------:R-:W-:Y:S01]  /*9540*/  SHF.R.U64 R53, R78, 0x10, R79 ;  /* 0x000000104e357819 */ /* 0x000fe2000000124f */
[----:B------:R-:W-:Y:S01]  /*9550*/  HADD2.F32 R60, -RZ, R152.H1_H1 ;  /* 0x30000098ff3c7230 */ /* 0x000fe20000004100 */
[----:B------:R-:W-:Y:S01]  /*9560*/  F2FP.F16.F32.PACK_AB R43, R43, R40 ;  /* 0x000000282b2b723e */ /* 0x000fe200000000ff */
[----:B------:R-:W-:-:S02]  /*9570*/  HADD2.F32 R61, -RZ, R66.H0_H0 ;  /* 0x20000042ff3d7230 */ /* 0x000fc40000004100 */
[CC--:B------:R-:W-:Y:S01]  /*9580*/  FMUL.FTZ R66, R58.reuse, R63.reuse ;  /* 0x0000003f3a427220 */ /* 0x0c0fe20000410000 */
[----:B------:R-:W-:Y:S01]  /*9590*/  FMUL.FTZ R67, R45, R63 ;  /* 0x0000003f2d437220 */ /* 0x000fe20000410000 */
[-C--:B------:R-:W-:Y:S01]  /*95a0*/  FFMA.FTZ R63, R47, R60.reuse, -R64 ;  /* 0x0000003c2f3f7223 */ /* 0x080fe20000010840 */
[----:B------:R-:W-:Y:S01]  /*95b0*/  FFMA.FTZ R65, R59, R60, R62 ;  /* 0x0000003c3b417223 */ /* 0x000fe2000001003e */
[-C--:B------:R-:W-:Y:S01]  /*95c0*/  FFMA.FTZ R66, R45, R61.reuse, -R66 ;  /* 0x0000003d2d427223 */ /* 0x080fe20000010842 */
[----:B------:R-:W-:Y:S02]  /*95d0*/  HADD2.F32 R60, -RZ, R155.H0_H0 ;  /* 0x2000009bff3c7230 */ /* 0x000fe40000004100 */
[----:B------:R-:W-:Y:S01]  /*95e0*/  FFMA.FTZ R68, R58, R61, R67 ;  /* 0x0000003d3a447223 */ /* 0x000fe20000010043 */
[----:B------:R-:W-:Y:S02]  /*95f0*/  HADD2.F32 R47, -RZ, R57.H0_H0 ;  /* 0x20000039ff2f7230 */ /* 0x000fe40000004100 */
[----:B------:R-:W-:Y:S01]  /*9600*/  HADD2.F32 R45, -RZ, R56.H0_H0 ;  /* 0x20000038ff2d7230 */ /* 0x000fe20000004100 */
[----:B------:R-:W-:Y:S01]  /*9610*/  F2FP.F16.F32.PACK_AB R63, R66, R63 ;  /* 0x0000003f423f723e */ /* 0x000fe200000000ff */
[----:B------:R-:W-:-:S02]  /*9620*/  HADD2.F32 R58, -RZ, R153.H0_H0 ;  /* 0x20000099ff3a7230 */ /* 0x000fc40000004100 */
[-C--:B------:R-:W-:Y:S01]  /*9630*/  FMUL.FTZ R62, R47, R60.reuse ;  /* 0x0000003c2f3e7220 */ /* 0x080fe20000410000 */
[----:B------:R-:W-:Y:S02]  /*9640*/  HADD2.F32 R55, -RZ, R55.H0_H0 ;  /* 0x20000037ff377230 */ /* 0x000fe40000004100 */
[C---:B------:R-:W-:Y:S01]  /*9650*/  FMUL.FTZ R60, R45.reuse, R60 ;  /* 0x0000003c2d3c7220 */ /* 0x040fe20000410000 */
[----:B------:R-:W-:Y:S02]  /*9660*/  HADD2.F32 R57, -RZ, R57.H1_H1 ;  /* 0x30000039ff397230 */ /* 0x000fe40000004100 */
[-C--:B------:R-:W-:Y:S01]  /*9670*/  FFMA.FTZ R62, R45, R58.reuse, -R62 ;  /* 0x0000003a2d3e7223 */ /* 0x080fe2000001083e */
[----:B------:R-:W-:Y:S02]  /*9680*/  HADD2.F32 R56, -RZ, R56.H1_H1 ;  /* 0x30000038ff387230 */ /* 0x000fe40000004100 */
[----:B------:R-:W-:Y:S01]  /*9690*/  FFMA.FTZ R60, R47, R58, R60 ;  /* 0x0000003a2f3c7223 */ /* 0x000fe2000001003c */
[----:B------:R-:W-:-:S02]  /*96a0*/  HADD2.F32 R54, -RZ, R54.H0_H0 ;  /* 0x20000036ff367230 */ /* 0x000fc40000004100 */
[CC--:B------:R-:W-:Y:S01]  /*96b0*/  FMUL.FTZ R59, R57.reuse, R55.reuse ;  /* 0x00000037393b7220 */ /* 0x0c0fe20000410000 */
[----:B------:R-:W-:Y:S02]  /*96c0*/  HADD2.F32 R47, -RZ, R46.H0_H0 ;  /* 0x2000002eff2f7230 */ /* 0x000fe40000004100 */
[C---:B------:R-:W-:Y:S01]  /*96d0*/  FMUL.FTZ R64, R56.reuse, R55 ;  /* 0x0000003738407220 */ /* 0x040fe20000410000 */
[----:B------:R-:W-:Y:S02]  /*96e0*/  HADD2.F32 R154, -RZ, R154.H0_H0 ;  /* 0x2000009aff9a7230 */ /* 0x000fe40000004100 */
[-C--:B------:R-:W-:Y:S01]  /*96f0*/  FFMA.FTZ R59, R56, R54.reuse, -R59 ;  /* 0x00000036383b7223 */ /* 0x080fe2000001083b */
[----:B------:R-:W-:Y:S02]  /*9700*/  HADD2.F32 R53, -RZ, R53.H0_H0 ;  /* 0x20000035ff357230 */ /* 0x000fe40000004100 */
[----:B------:R-:W-:Y:S01]  /*9710*/  FFMA.FTZ R57, R57, R54, R64 ;  /* 0x0000003639397223 */ /* 0x000fe20000010040 */
[----:B------:R-:W-:-:S02]  /*9720*/  HADD2.F32 R45, -RZ, R42.H0_H0 ;  /* 0x2000002aff2d7230 */ /* 0x000fc40000004100 */
[----:B------:R-:W-:Y:S01]  /*9730*/  FMUL.FTZ R54, R47, R154 ;  /* 0x0000009a2f367220 */ /* 0x000fe20000410000 */
[----:B------:R-:W-:Y:S01]  /*9740*/  HADD2.F32 R46, -RZ, R46.H1_H1 ;  /* 0x3000002eff2e7230 */ /* 0x000fe20000004100 */
[----:B------:R-:W-:Y:S01]  /*9750*/  F2FP.F16.F32.PACK_AB R40, R59, R62 ;  /* 0x0000003e3b28723e */ /* 0x000fe200000000ff */
[----:B------:R-:W-:Y:S02]  /*9760*/  HADD2.F32 R42, -RZ, R42.H1_H1 ;  /* 0x3000002aff2a7230 */ /* 0x000fe40000004100 */
[C---:B------:R-:W-:Y:S01]  /*9770*/  FMUL.FTZ R154, R45.reuse, R154 ;  /* 0x0000009a2d9a7220 */ /* 0x040fe20000410000 */
[----:B------:R-:W-:Y:S02]  /*9780*/  HADD2.F32 R152, -RZ, R152.H0_H0 ;  /* 0x20000098ff987230 */ /* 0x000fe40000004100 */
[-C--:B------:R-:W-:Y:S01]  /*9790*/  FMUL.FTZ R55, R46, R53.reuse ;  /* 0x000000352e377220 */ /* 0x080fe20000410000 */
[----:B------:R-:W-:Y:S02]  /*97a0*/  HADD2.F32 R51, -RZ, R51.H0_H0 ;  /* 0x20000033ff337230 */ /* 0x000fe40000004100 */
[C---:B------:R-:W-:Y:S01]  /*97b0*/  FMUL.FTZ R53, R42.reuse, R53 ;  /* 0x000000352a357220 */ /* 0x040fe20000410000 */
[-C--:B------:R-:W-:Y:S01]  /*97c0*/  FFMA.FTZ R54, R45, R152.reuse, -R54 ;  /* 0x000000982d367223 */ /* 0x080fe20000010836 */
[----:B------:R-:W-:Y:S01]  /*97d0*/  FFMA.FTZ R154, R47, R152, R154 ;  /* 0x000000982f9a7223 */ /* 0x000fe2000001009a */
[-C--:B------:R-:W-:Y:S01]  /*97e0*/  FFMA.FTZ R55, R42, R51.reuse, -R55 ;  /* 0x000000332a377223 */ /* 0x080fe20000010837 */
[----:B------:R-:W-:Y:S01]  /*97f0*/  FFMA.FTZ R53, R46, R51, R53 ;  /* 0x000000332e357223 */ /* 0x000fe20000010035 */
[----:B------:R-:W-:Y:S01]  /*9800*/  F2FP.F16.F32.PACK_AB R45, R44, R41 ;  /* 0x000000292c2d723e */ /* 0x000fe200000000ff */
[----:B------:R-:W-:Y:S01]  /*9810*/  IMAD.MOV.U32 R41, RZ, RZ, R43 ;  /* 0x000000ffff297224 */ /* 0x000fe200078e002b */
[----:B------:R-:W-:Y:S01]  /*9820*/  F2FP.F16.F32.PACK_AB R47, R68, R65 ;  /* 0x00000041442f723e */ /* 0x000fe200000000ff */
[----:B------:R-:W-:Y:S01]  /*9830*/  IMAD.MOV.U32 R43, RZ, RZ, R63 ;  /* 0x000000ffff2b7224 */ /* 0x000fe200078e003f */
[----:B------:R-:W-:-:S02]  /*9840*/  F2FP.F16.F32.PACK_AB R44, R57, R60 ;  /* 0x0000003c392c723e */ /* 0x000fc400000000ff */
[----:B------:R-:W-:Y:S02]  /*9850*/  F2FP.F16.F32.PACK_AB R42, R55, R54 ;  /* 0x00000036372a723e */ /* 0x000fe400000000ff */
[----:B------:R-:W-:-:S07]  /*9860*/  F2FP.F16.F32.PACK_AB R46, R53, R154 ;  /* 0x0000009a352e723e */ /* 0x000fce00000000ff */
.L_x_706:
[----:B------:R-:W-:Y:S05]  /*9870*/  BSYNC B1 ;  /* 0x0000000000017941 */ /* 0x000fea0003800000 */
.L_x_705:
[----:B0-----:R0:W-:Y:S01]  /*9880*/  STG.E.128 desc[UR40][R48.64], R40 ;  /* 0x0000002830007986 */ /* 0x0011e2000c101d28 */
[----:B------:R-:W-:-:S13]  /*9890*/  ISETP.GE.AND P3, PT, R50, R147, PT ;  /* 0x000000933200720c */ /* 0x000fda0003f66270 */
[----:B------:R-:W-:Y:S05]  /*98a0*/  @P3 BRA `(.L_x_655) ;  /* 0x0000000000f43947 */ /* 0x000fea0003800000 */
[--C-:B------:R-:W-:Y:S02]  /*98b0*/  IADD3 R126, P3, P4, R102, R126, R50.reuse ;  /* 0x0000007e667e7210 */ /* 0x100fe40007c7e032 */
[----:B------:R-:W-:-:S04]  /*98c0*/  SHF.R.S32.HI R50, RZ, 0x1f, R50 ;  /* 0x0000001fff327819 */ /* 0x000fc80000011432 */
[----:B------:R-:W-:Y:S02]  /*98d0*/  IADD3.X R52, R97, R52, R50, P3, P4 ;  /* 0x0000003461347210 */ /* 0x000fe40001fe8432 */
[----:B------:R-:W-:-:S04]  /*98e0*/  LEA R120, P3, R126, R120, 0x1 ;  /* 0x000000787e787211 */ /* 0x000fc800078608ff */
[----:B------:R-:W-:-:S05]  /*98f0*/  LEA.HI.X R121, R126, R121, R52, 0x1, P3 ;  /* 0x000000797e797211 */ /* 0x000fca00018f0c34 */
[----:B--2---:R2:W-:Y:S01]  /*9900*/  STG.E.128 desc[UR40][R120.64], R44 ;  /* 0x0000002c78007986 */ /* 0x0045e2000c101d28 */
[----:B------:R-:W-:Y:S05]  /*9910*/  BRA `(.L_x_655) ;  /* 0x0000000000d87947 */ /* 0x000fea0003800000 */
.L_x_622:
[----:B------:R-:W-:-:S06]  /*9920*/  UISETP.NE.AND UP0, UPT, UR46, 0x3, UPT ;  /* 0x000000032e00788c */ /* 0x000fcc000bf05270 */
[----:B------:R-:W-:-:S13]  /*9930*/  PLOP3.LUT P2, PT, PT, PT, UP0, 0x80, 0x0 ;  /* 0x000000000000781c */ /* 0x000fda0003f4f008 */
[----:B------:R-:W-:Y:S05]  /*9940*/  @!P2 BRA `(.L_x_707) ;  /* 0x000000000004a947 */ /* 0x000fea0003800000 */
[----:B------:R-:W-:Y:S01]  /*9950*/  BPT.TRAP 0x1 ;  /* 0x000000040000795c */ /* 0x000fe20000300000 */
.L_x_707:
[----:B------:R-:W-:Y:S01]  /*9960*/  LEA R3, R16, R2, 0x3 ;  /* 0x0000000210037211 */ /* 0x000fe200078e18ff */
[----:B------:R-:W-:Y:S01]  /*9970*/  IMAD R4, R24, -0x80, R25 ;  /* 0xffffff8018047824 */ /* 0x000fe200078e0219 */
[----:B------:R-:W-:Y:S01]  /*9980*/  SHF.L.U32 R0, R184, 0x1f, RZ ;  /* 0x0000001fb8007819 */ /* 0x000fe200000006ff */
[----:B------:R-:W-:Y:S03]  /*9990*/  BSSY B1, `(.L_x_708) ;  /* 0x0000005000017945 */ /* 0x000fe60003800000 */
[----:B------:R-:W1:Y:S01]  /*99a0*/  SYNCS.PHASECHK.TRANS64.TRYWAIT P4, [R3+URZ+0x34890], R0 ;  /* 0x03489000030075a7 */ /* 0x000e62000808017f */
[----:B------:R-:W-:-:S04]  /*99b0*/  VIMNMX R4, R4, 0x80, PT ;  /* 0x0000008004047848 */ /* 0x000fc80003fe0100 */
[----:B------:R-:W-:Y:S01]  /*99c0*/  ISETP.GE.AND P3, PT, R17, R4, PT ;  /* 0x000000041100720c */ /* 0x000fe20003f66270 */
[----:B-1----:R-:W-:-:S12]  /*99d0*/  @!P4 BRA `(.L_x_709) ;  /* 0x0000015c007cc947 */ /* 0x002fd80003800000 */
.L_x_984:
[----:B------:R-:W-:Y:S05]  /*99e0*/  BSYNC B1 ;  /* 0x0000000000017941 */ /* 0x000fea0003800000 */
.L_x_708:
[----:B------:R-:W-:Y:S04]  /*99f0*/  BSSY B1, `(.L_x_710) ;  /* 0x0000014000017945 */ /* 0x000fe80003800000 */
[----:B------:R-:W-:Y:S05]  /*9a00*/  @P3 BRA `(.L_x_711) ;  /* 0x0000000000483947 */ /* 0x000fea0003800000 */
[----:B------:R-:W-:Y:S02]  /*9a10*/  ISETP.NE.AND P4, PT, R14, RZ, PT ;  /* 0x000000ff0e00720c */ /* 0x000fe40003f85270 */
[----:B------:R-:W-:-:S11]  /*9a20*/  ISETP.NE.AND P3, PT, R10, RZ, PT ;  /* 0x000000ff0a00720c */ /* 0x000fd60003f65270 */
[----:B0-----:R-:W0:Y:S04]  /*9a30*/  @P4 LDS.128 R40, [R51] ;  /* 0x0000000033284984 */ /* 0x001e280000000c00 */
[----:B------:R-:W2:Y:S04]  /*9a40*/  @P3 LDS.128 R44, [R50] ;  /* 0x00000000322c3984 */ /* 0x000ea80000000c00 */
[----:B0-----:R-:W-:Y:S01]  /*9a50*/  @P4 STG.E.128 desc[UR40][R52.64], R40 ;  /* 0x0000002834004986 */ /* 0x001fe2000c101d28 */
[----:B------:R-:W-:-:S03]  /*9a60*/  ISETP.NE.AND P4, PT, R9, RZ, PT ;  /* 0x000000ff0900720c */ /* 0x000fc60003f85270 */
[----:B--2---:R-:W-:Y:S01]  /*9a70*/  @P3 STG.E.128 desc[UR40][R52.64+0x40], R44 ;  /* 0x0000402c34003986 */ /* 0x004fe2000c101d28 */
[----:B------:R-:W-:-:S09]  /*9a80*/  ISETP.NE.AND P3, PT, R8, RZ, PT ;  /* 0x000000ff0800720c */ /* 0x000fd20003f65270 */
[----:B------:R-:W0:Y:S04]  /*9a90*/  @P4 LDS.128 R40, [R51+0x4000] ;  /* 0x0040000033284984 */ /* 0x000e280000000c00 */
[----:B------:R-:W2:Y:S04]  /*9aa0*/  @P3 LDS.128 R44, [R50+0x4000] ;  /* 0x00400000322c3984 */ /* 0x000ea80000000c00 */
[----:B0-----:R-:W-:Y:S01]  /*9ab0*/  @P4 STG.E.128 desc[UR40][R52.64+0x80], R40 ;  /* 0x0000802834004986 */ /* 0x001fe2000c101d28 */
[----:B------:R-:W-:-:S03]  /*9ac0*/  ISETP.NE.AND P4, PT, R6, RZ, PT ;  /* 0x000000ff0600720c */ /* 0x000fc60003f85270 */
[----:B--2---:R-:W-:Y:S01]  /*9ad0*/  @P3 STG.E.128 desc[UR40][R52.64+0xc0], R44 ;  /* 0x0000c02c34003986 */ /* 0x004fe2000c101d28 */
[----:B------:R-:W-:-:S09]  /*9ae0*/  ISETP.NE.AND P3, PT, R7, RZ, PT ;  /* 0x000000ff0700720c */ /* 0x000fd20003f65270 */
[----:B------:R-:W0:Y:S04]  /*9af0*/  @P4 LDS.128 R44, [R50+0x8000] ;  /* 0x00800000322c4984 */ /* 0x000e280000000c00 */
[----:B------:R-:W2:Y:S04]  /*9b00*/  @P3 LDS.128 R40, [R51+0x8000] ;  /* 0x0080000033283984 */ /* 0x000ea80000000c00 */
[----:B0-----:R3:W-:Y:S04]  /*9b10*/  @P4 STG.E.128 desc[UR40][R52.64+0x140], R44 ;  /* 0x0001402c34004986 */ /* 0x0017e8000c101d28 */
[----:B--2---:R3:W-:Y:S02]  /*9b20*/  @P3 STG.E.128 desc[UR40][R52.64+0x100], R40 ;  /* 0x0001002834003986 */ /* 0x0047e4000c101d28 */
.L_x_711:
[----:B------:R-:W-:Y:S05]  /*9b30*/  BSYNC B1 ;  /* 0x0000000000017941 */ /* 0x000fea0003800000 */
.L_x_710:
[----:B------:R-:W-:-:S13]  /*9b40*/  ISETP.GE.AND P3, PT, R205, R4, PT ;  /* 0x00000004cd00720c */ /* 0x000fda0003f66270 */
[----:B------:R-:W-:Y:S05]  /*9b50*/  @P3 BRA `(.L_x_655) ;  /* 0x0000000000483947 */ /* 0x000fea0003800000 */
[----:B------:R-:W-:Y:S02]  /*9b60*/  ISETP.NE.AND P4, PT, R14, RZ, PT ;  /* 0x000000ff0e00720c */ /* 0x000fe40003f85270 */
[----:B------:R-:W-:-:S11]  /*9b70*/  ISETP.NE.AND P3, PT, R9, RZ, PT ;  /* 0x000000ff0900720c */ /* 0x000fd60003f65270 */
[----:B0--3--:R-:W0:Y:S04]  /*9b80*/  @P4 LDS.128 R40, [R51+0x2000] ;  /* 0x0020000033284984 */ /* 0x009e280000000c00 */
[----:B------:R-:W2:Y:S04]  /*9b90*/  @P3 LDS.128 R44, [R51+0x6000] ;  /* 0x00600000332c3984 */ /* 0x000ea80000000c00 */
        /* <DEDUP_REMOVED lines=14> */
.L_x_655:
[----:B------:R-:W-:Y:S05]  /*9c80*/  BSYNC B0 ;  /* 0x0000000000007941 */ /* 0x000fea0003800000 */
.L_x_621:
[----:B0-234-:R-:W0:Y:S01]  /*9c90*/  S2R R40, SR_TID.X ;  /* 0x0000000000287919 */ /* 0x01de220000002100 */
[----:B------:R-:W-:Y:S01]  /*9ca0*/  @!PT LDS RZ, [RZ] ;  /* 0x00000000fffff984 */ /* 0x000fe20000000800 */
[----:B------:R-:W-:Y:S01]  /*9cb0*/  @!PT LDS RZ, [RZ] ;  /* 0x00000000fffff984 */ /* 0x000fe20000000800 */
[----:B------:R-:W-:Y:S01]  /*9cc0*/  @!PT LDS RZ, [RZ] ;  /* 0x00000000fffff984 */ /* 0x000fe20000000800 */
[----:B------:R-:W-:Y:S01]  /*9cd0*/  @!PT LDS RZ, [RZ] ;  /* 0x00000000fffff984 */ /* 0x000fe20000000800 */
[----:B------:R2:W-:Y:S06]  /*9ce0*/  MEMBAR.ALL.CTA ;  /* 0x0000000000007992 */ /* 0x0005ec0000008000 */
[----:B--2---:R-:W2:Y:S01]  /*9cf0*/  FENCE.VIEW.ASYNC.S ;  /* 0x00000000000073c6 */ /* 0x004ea20000000000 */
[----:B------:R-:W-:Y:S05]  /*9d00*/  WARPSYNC.ALL ;  /* 0x0000000000007948 */ /* 0x000fea0003800000 */
[----:B------:R-:W-:Y:S01]  /*9d10*/  BSSY B0, `(.L_x_712) ;  /* 0x0000009000007945 */ /* 0x000fe20003800000 */
[----:B0-----:R-:W-:Y:S01]  /*9d20*/  LOP3.LUT R40, R40, 0x7f, RZ, 0xc0, !PT ;  /* 0x0000007f28287812 */ /* 0x001fe200078ec0ff */
[----:B--2---:R0:W-:Y:S03]  /*9d30*/  BAR.SYNC.DEFER_BLOCKING R151, 0x80 ;  /* 0x000200970000751d */ /* 0x0041e60000010000 */
[----:B------:R-:W-:-:S13]  /*9d40*/  ISETP.NE.AND P3, PT, R40, RZ, PT ;  /* 0x000000ff2800720c */ /* 0x000fda0003f65270 */
[----:B------:R-:W-:-:S05]  /*9d50*/  @!P3 VIADD R40, R3, 0x348a0 ;  /* 0x000348a00328b836 */ /* 0x000fca0000000000 */
[----:B------:R-:W-:-:S04]  /*9d60*/  @!P3 PRMT R40, RZ, 0x654, R40 ;  /* 0x00000654ff28b816 */ /* 0x000fc80000000028 */
[----:B------:R0:W-:Y:S01]  /*9d70*/  @!P3 SYNCS.ARRIVE.TRANS64.RED.A1T0 RZ, [R40+URZ], RZ ;  /* 0x000000ff28ffb9a7 */ /* 0x0001e2000810043f */
[----:B------:R-:W-:Y:S05]  /*9d80*/  @!P2 BRA `(.L_x_713) ;  /* 0x000000000004a947 */ /* 0x000fea0003800000 */
[----:B------:R-:W-:Y:S01]  /*9d90*/  BPT.TRAP 0x1 ;  /* 0x000000040000795c */ /* 0x000fe20000300000 */
.L_x_713:
[----:B------:R-:W-:Y:S05]  /*9da0*/  BSYNC B0 ;  /* 0x0000000000007941 */ /* 0x000fea0003800000 */
.L_x_712:
[----:B------:R-:W2:Y:S01]  /*9db0*/  SYNCS.PHASECHK.TRANS64.TRYWAIT P4, [R3+URZ+0x348b0], R0 ;  /* 0x0348b000030075a7 */ /* 0x000ea2000808017f */
[----:B0-----:R-:W-:Y:S01]  /*9dc0*/  IMAD R40, R16, 0x4000, R32 ;  /* 0x0000400010287824 */ /* 0x001fe200078e0220 */
[----:B------:R-:W-:Y:S01]  /*9dd0*/  ULDC UR47, c[0x0][0x320] ;  /* 0x0000c800002f7ab9 */ /* 0x000fe20000000800 */
[----:B------:R-:W-:Y:S01]  /*9de0*/  ULDC.64 UR44, c[0x0][0x328] ;  /* 0x0000ca00002c7ab9 */ /* 0x000fe20000000a00 */
[----:B------:R-:W-:Y:S01]  /*9df0*/  ULDC.64 UR42, c[0x0][0x318] ;  /* 0x0000c600002a7ab9 */ /* 0x000fe20000000a00 */
[----:B------:R-:W-:Y:S01]  /*9e00*/  BSSY B0, `(.L_x_714) ;  /* 0x0000004000007945 */ /* 0x000fe20003800000 */
[----:B------:R-:W-:Y:S02]  /*9e10*/  ISETP.GE.AND P2, PT, R17, R4, PT ;  /* 0x000000041100720c */ /* 0x000fe40003f46270 */
[----:B------:R-:W-:Y:S01]  /*9e20*/  IADD3 R42, R124, R40, RZ ;  /* 0x000000287c2a7210 */ /* 0x000fe20007ffe0ff */
[----:B--2---:R-:W-:Y:S10]  /*9e30*/  @!P4 BRA `(.L_x_715) ;  /* 0x000001580078c947 */ /* 0x004ff40003800000 */
.L_x_985:
[----:B------:R-:W-:Y:S05]  /*9e40*/  BSYNC B0 ;  /* 0x0000000000007941 */ /* 0x000fea0003800000 */
.L_x_714:
[----:B------:R-:W-:Y:S01]  /*9e50*/  BSSY B0, `(.L_x_716) ;  /* 0x0000019000007945 */ /* 0x000fe20003800000 */
[----:B01----:R-:W-:Y:S02]  /*9e60*/  IMAD R0, R40, 0x2, R115 ;  /* 0x0000000228007824 */ /* 0x003fe400078e0273 */
[----:B------:R-:W-:-:S04]  /*9e70*/  IMAD.WIDE R48, R24, 0x80, R118 ;  /* 0x0000008018307825 */ /* 0x000fc800078e0276 */
[----:B------:R-:W-:Y:S01]  /*9e80*/  IMAD R52, R42, 0x2, R115 ;  /* 0x000000022a347824 */ /* 0x000fe200078e0273 */
[----:B------:R-:W-:Y:S06]  /*9e90*/  @P2 BRA `(.L_x_717) ;  /* 0x0000000000502947 */ /* 0x000fec0003800000 */
[----:B------:R-:W-:Y:S01]  /*9ea0*/  MOV R40, R104 ;  /* 0x0000006800287202 */ /* 0x000fe20000000f00 */
[----:B------:R-:W-:Y:S01]  /*9eb0*/  IMAD R43, R49, UR44, RZ ;  /* 0x0000002c312b7c24 */ /* 0x000fe2000f8e02ff */
[----:B------:R-:W-:Y:S01]  /*9ec0*/  ISETP.GE.AND P4, PT, R18, UR47, PT ;  /* 0x0000002f12007c0c */ /* 0x000fe2000bf86270 */
[----:B------:R-:W-:Y:S02]  /*9ed0*/  IMAD.MOV.U32 R41, RZ, RZ, R5 ;  /* 0x000000ffff297224 */ /* 0x000fe400078e0005 */
[C---:B------:R-:W-:Y:S02]  /*9ee0*/  IMAD R43, R48.reuse, UR45, R43 ;  /* 0x0000002d302b7c24 */ /* 0x040fe4000f8e022b */
[----:B------:R-:W-:-:S04]  /*9ef0*/  IMAD.WIDE.U32 R40, R48, UR44, R40 ;  /* 0x0000002c30287c25 */ /* 0x000fc8000f8e0028 */
[----:B------:R-:W-:Y:S01]  /*9f00*/  IMAD.IADD R41, R41, 0x1, R43 ;  /* 0x0000000129297824 */ /* 0x000fe200078e022b */
[----:B------:R-:W-:-:S04]  /*9f10*/  LEA R50, P2, R40, UR42, 0x1 ;  /* 0x0000002a28327c11 */ /* 0x000fc8000f8408ff */
[----:B------:R-:W-:Y:S02]  /*9f20*/  LEA.HI.X R51, R40, UR43, R41, 0x1, P2 ;  /* 0x0000002b28337c11 */ /* 0x000fe400090f0c29 */
[----:B------:R-:W-:Y:S01]  /*9f30*/  ISETP.GE.AND P2, PT, R101, UR47, PT ;  /* 0x0000002f65007c0c */ /* 0x000fe2000bf46270 */
[----:B------:R-:W0:-:S12]  /*9f40*/  @!P4 LDS.128 R40, [R0] ;  /* 0x000000000028c984 */ /* 0x000e180000000c00 */
[----:B------:R-:W1:Y:S04]  /*9f50*/  @!P2 LDS.128 R44, [R52] ;  /* 0x00000000342ca984 */ /* 0x000e680000000c00 */
[----:B0-----:R-:W-:Y:S01]  /*9f60*/  @!P4 STG.E.128 desc[UR40][R50.64], R40 ;  /* 0x000000283200c986 */ /* 0x001fe2000c101d28 */
[----:B------:R-:W-:-:S03]  /*9f70*/  ISETP.GE.AND P4, PT, R100, UR47, PT ;  /* 0x0000002f64007c0c */ /* 0x000fc6000bf86270 */
[----:B-1----:R-:W-:Y:S01]  /*9f80*/  @!P2 STG.E.128 desc[UR40][R50.64+0x40], R44 ;  /* 0x0000402c3200a986 */ /* 0x002fe2000c101d28 */
[----:B------:R-:W-:-:S09]  /*9f90*/  ISETP.GE.AND P2, PT, R99, UR47, PT ;  /* 0x0000002f63007c0c */ /* 0x000fd2000bf46270 */
[----:B------:R-:W0:Y:S04]  /*9fa0*/  @!P4 LDS.128 R40, [R0+0x4000] ;  /* 0x004000000028c984 */ /* 0x000e280000000c00 */
[----:B------:R-:W1:Y:S04]  /*9fb0*/  @!P2 LDS.128 R44, [R52+0x4000] ;  /* 0x00400000342ca984 */ /* 0x000e680000000c00 */
[----:B0-----:R0:W-:Y:S04]  /*9fc0*/  @!P4 STG.E.128 desc[UR40][R50.64+0x80], R40 ;  /* 0x000080283200c986 */ /* 0x0011e8000c101d28 */
[----:B-1----:R0:W-:Y:S02]  /*9fd0*/  @!P2 STG.E.128 desc[UR40][R50.64+0xc0], R44 ;  /* 0x0000c02c3200a986 */ /* 0x0021e4000c101d28 */
.L_x_717:
[----:B------:R-:W-:Y:S05]  /*9fe0*/  BSYNC B0 ;  /* 0x0000000000007941 */ /* 0x000fea0003800000 */
.L_x_716:
[----:B------:R-:W-:Y:S01]  /*9ff0*/  ISETP.GE.AND P2, PT, R205, R4, PT ;  /* 0x00000004cd00720c */ /* 0x000fe20003f46270 */
[----:B------:R-:W-:-:S12]  /*a000*/  BSSY B0, `(.L_x_718) ;  /* 0x0000017000007945 */ /* 0x000fd80003800000 */
[----:B------:R-:W-:Y:S05]  /*a010*/  @P2 BRA `(.L_x_719) ;  /* 0x0000000000542947 */ /* 0x000fea0003800000 */
[----:B0-----:R-:W-:Y:S01]  /*a020*/  IADD3 R43, P2, R48, 0x40, RZ ;  /* 0x00000040302b7810 */ /* 0x001fe20007f5e0ff */
[----:B------:R-:W-:Y:S01]  /*a030*/  IMAD.MOV.U32 R4, RZ, RZ, R104 ;  /* 0x000000ffff047224 */ /* 0x000fe200078e0068 */
[----:B------:R-:W-:Y:S02]  /*a040*/  ISETP.GE.AND P4, PT, R18, UR47, PT ;  /* 0x0000002f12007c0c */ /* 0x000fe4000bf86270 */
[----:B------:R-:W-:Y:S01]  /*a050*/  IADD3.X R48, RZ, R49, RZ, P2, !PT ;  /* 0x00000031ff307210 */ /* 0x000fe200017fe4ff */
[----:B------:R-:W-:-:S04]  /*a060*/  IMAD.WIDE.U32 R40, R43, UR44, R4 ;  /* 0x0000002c2b287c25 */ /* 0x000fc8000f8e0004 */
[----:B------:R-:W-:-:S04]  /*a070*/  IMAD R48, R48, UR44, RZ ;  /* 0x0000002c30307c24 */ /* 0x000fc8000f8e02ff */
[----:B------:R-:W-:Y:S01]  /*a080*/  IMAD R43, R43, UR45, R48 ;  /* 0x0000002d2b2b7c24 */ /* 0x000fe2000f8e0230 */
[----:B------:R-:W-:-:S03]  /*a090*/  LEA R48, P2, R40, UR42, 0x1 ;  /* 0x0000002a28307c11 */ /* 0x000fc6000f8408ff */
[----:B------:R-:W-:-:S05]  /*a0a0*/  IMAD.IADD R41, R41, 0x1, R43 ;  /* 0x0000000129297824 */ /* 0x000fca00078e022b */
[----:B------:R-:W-:Y:S02]  /*a0b0*/  LEA.HI.X R49, R40, UR43, R41, 0x1, P2 ;  /* 0x0000002b28317c11 */ /* 0x000fe400090f0c29 */
[----:B------:R-:W-:Y:S01]  /*a0c0*/  ISETP.GE.AND P2, PT, R100, UR47, PT ;  /* 0x0000002f64007c0c */ /* 0x000fe2000bf46270 */
[----:B------:R-:W0:-:S12]  /*a0d0*/  @!P4 LDS.128 R40, [R0+0x2000] ;  /* 0x002000000028c984 */ /* 0x000e180000000c00 */
[----:B------:R-:W1:Y:S04]  /*a0e0*/  @!P2 LDS.128 R44, [R0+0x6000] ;  /* 0x00600000002ca984 */ /* 0x000e680000000c00 */
        /* <DEDUP_REMOVED lines=8> */
.L_x_719:
[----:B------:R-:W-:Y:S05]  /*a170*/  BSYNC B0 ;  /* 0x0000000000007941 */ /* 0x000fea0003800000 */
.L_x_718:
[----:B------:R-:W3:Y:S01]  /*a180*/  LDL R0, [R1+0x8] ;  /* 0x0000080001007983 */ /* 0x000ee20000100800 */
[----:B------:R-:W-:Y:S01]  /*a190*/  @!P3 IADD3 R3, R3, 0x348c0, RZ ;  /* 0x000348c00303b810 */ /* 0x000fe20007ffe0ff */
[----:B------:R-:W-:Y:S01]  /*a1a0*/  VIADD R16, R16, 0x1 ;  /* 0x0000000110107836 */ /* 0x000fe20000000000 */
[----:B------:R-:W-:Y:S01]  /*a1b0*/  PLOP3.LUT P2, PT, PT, PT, PT, 0x8, 0x0 ;  /* 0x000000000000781c */ /* 0x000fe20003f4e170 */
[----:B------:R-:W-:Y:S01]  /*a1c0*/  @!PT LDS RZ, [RZ] ;  /* 0x00000000fffff984 */ /* 0x000fe20000000800 */
[----:B------:R-:W-:Y:S01]  /*a1d0*/  @!PT LDS RZ, [RZ] ;  /* 0x00000000fffff984 */ /* 0x000fe20000000800 */
[----:B------:R-:W-:Y:S01]  /*a1e0*/  @!PT LDS RZ, [RZ] ;  /* 0x00000000fffff984 */ /* 0x000fe20000000800 */
[----:B------:R-:W-:Y:S01]  /*a1f0*/  @!PT LDS RZ, [RZ] ;  /* 0x00000000fffff984 */ /* 0x000fe20000000800 */
[----:B------:R1:W-:Y:S06]  /*a200*/  MEMBAR.ALL.CTA ;  /* 0x0000000000007992 */ /* 0x0003ec0000008000 */
[----:B-1----:R-:W1:Y:S01]  /*a210*/  FENCE.VIEW.ASYNC.S ;  /* 0x00000000000073c6 */ /* 0x002e620000000000 */
[----:B------:R-:W-:Y:S01]  /*a220*/  @!P3 PRMT R3, RZ, 0x654, R3 ;  /* 0x00000654ff03b816 */ /* 0x000fe20000000003 */
[----:B-1----:R1:W-:Y:S06]  /*a230*/  BAR.SYNC.DEFER_BLOCKING R151, 0x80 ;  /* 0x000200970000751d */ /* 0x0023ec0000010000 */
[----:B------:R4:W-:Y:S01]  /*a240*/  @!P3 SYNCS.ARRIVE.TRANS64.RED.A1T0 RZ, [R3+URZ], RZ ;  /* 0x000000ff03ffb9a7 */ /* 0x0009e2000810043f */
[----:B------:R-:W-:-:S04]  /*a250*/  ISETP.NE.AND P3, PT, R16, 0x2, PT ;  /* 0x000000021000780c */ /* 0x000fc80003f65270 */
[----:B------:R-:W-:Y:S02]  /*a260*/  SEL R16, R16, RZ, P3 ;  /* 0x000000ff10107207 */ /* 0x000fe40001800000 */
[----:B----4-:R-:W-:-:S04]  /*a270*/  SEL R3, RZ, 0x1, P3 ;  /* 0x00000001ff037807 */ /* 0x010fc80001800000 */
[----:B------:R-:W-:Y:S02]  /*a280*/  LOP3.LUT R184, R184, R3, RZ, 0x3c, !PT ;  /* 0x00000003b8b87212 */ /* 0x000fe400078e3cff */
[----:B---3--:R-:W-:-:S13]  /*a290*/  LOP3.LUT P4, RZ, R0, 0x2, RZ, 0xc0, !PT ;  /* 0x0000000200ff7812 */ /* 0x008fda000788c0ff */
[----:B-1----:R-:W-:Y:S05]  /*a2a0*/  @P4 BRA `(.L_x_720) ;  /* 0xffffff84003c4947 */ /* 0x002fea000383ffff */
.L_x_616:
[----:B------:R-:W-:Y:S01]  /*a2b0*/  BSSY B0, `(.L_x_721) ;  /* 0x000002a000007945 */ /* 0x000fe20003800000 */
[----:B------:R-:W-:Y:S02]  /*a2c0*/  ISETP.GE.AND P1, PT, R150, 0x1, PT ;  /* 0x000000019600780c */ /* 0x000fe40003f26270 */
[----:B------:R-:W-:Y:S02]  /*a2d0*/  CS2R R88, SRZ ;  /* 0x0000000000587805 */ /* 0x000fe4000001ff00 */
[----:B------:R-:W-:Y:S02]  /*a2e0*/  PLOP3.LUT P0, PT, PT, PT, PT, 0x80, 0x0 ;  /* 0x000000000000781c */ /* 0x000fe40003f0f070 */
        /* <DEDUP_REMOVED lines=20> */
[----:B0-----:R-:W-:-:S02]  /*a430*/  CS2R R50, SRZ ;  /* 0x0000000000327805 */ /* 0x001fc4000001ff00 */
[----:B--2---:R-:W-:Y:S02]  /*a440*/  CS2R R48, SRZ ;  /* 0x0000000000307805 */ /* 0x004fe4000001ff00 */
[----:B------:R-:W-:Y:S02]  /*a450*/  CS2R R46, SRZ ;  /* 0x00000000002e7805 */ /* 0x000fe4000001ff00 */
[----:B------:R-:W-:Y:S02]  /*a460*/  CS2R R44, SRZ ;  /* 0x00000000002c7805 */ /* 0x000fe4000001ff00 */
[----:B------:R-:W-:Y:S02]  /*a470*/  CS2R R42, SRZ ;  /* 0x00000000002a7805 */ /* 0x000fe4000001ff00 */
[----:B------:R-:W-:Y:S02]  /*a480*/  CS2R R40, SRZ ;  /* 0x0000000000287805 */ /* 0x000fe4000001ff00 */
[----:B------:R-:W-:Y:S01]  /*a490*/  CS2R R36, SRZ ;  /* 0x0000000000247805 */ /* 0x000fe2000001ff00 */
[----:B------:R-:W-:Y:S01]  /*a4a0*/  IMAD.MOV.U32 R91, RZ, RZ, RZ ;  /* 0x000000ffff5b7224 */ /* 0x000fe200078e00ff */
[----:B------:R-:W-:Y:S01]  /*a4b0*/  MOV R0, RZ ;  /* 0x000000ff00007202 */ /* 0x000fe20000000f00 */
[----:B------:R-:W-:Y:S01]  /*a4c0*/  IMAD.MOV.U32 R26, RZ, RZ, RZ ;  /* 0x000000ffff1a7224 */ /* 0x000fe200078e00ff */
[----:B------:R-:W-:Y:S01]  /*a4d0*/  MOV R3, RZ ;  /* 0x000000ff00037202 */ /* 0x000fe20000000f00 */
[----:B------:R-:W-:Y:S01]  /*a4e0*/  IMAD.MOV.U32 R93, RZ, RZ, RZ ;  /* 0x000000ffff5d7224 */ /* 0x000fe200078e00ff */
[----:B------:R-:W-:Y:S01]  /*a4f0*/  MOV R95, RZ ;  /* 0x000000ff005f7202 */ /* 0x000fe20000000f00 */
[----:B------:R-:W-:-:S02]  /*a500*/  IMAD.MOV.U32 R10, RZ, RZ, RZ ;  /* 0x000000ffff0a7224 */ /* 0x000fc400078e00ff */
[----:B------:R-:W-:Y:S01]  /*a510*/  IMAD.MOV.U32 R28, RZ, RZ, RZ ;  /* 0x000000ffff1c7224 */ /* 0x000fe200078e00ff */
[----:B------:R-:W-:Y:S06]  /*a520*/  @P2 BRA `(.L_x_722) ;  /* 0x0000000000082947 */ /* 0x000fec0003800000 */
[----:B------:R-:W0:Y:S02]  /*a530*/  FENCE.VIEW.ASYNC.G ;  /* 0x00000000000073c6 */ /* 0x000e240000000100 */
[----:B0-----:R-:W-:Y:S06]  /*a540*/  BAR.ARV 0xc, 0x180 ;  /* 0x0306000000007b1d */ /* 0x001fec0000002000 */
.L_x_722:
[----:B------:R-:W-:Y:S05]  /*a550*/  BSYNC B0 ;  /* 0x0000000000007941 */ /* 0x000fea0003800000 */
.L_x_721:
[----:B------:R-:W-:Y:S02]  /*a560*/  IMAD.MOV.U32 R11, RZ, RZ, RZ ;  /* 0x000000ffff0b7224 */ /* 0x000fe400078e00ff */
[----:B------:R-:W-:Y:S01]  /*a570*/  IMAD.MOV.U32 R24, RZ, RZ, RZ ;  /* 0x000000ffff187224 */ /* 0x000fe200078e00ff */
[----:B------:R-:W-:Y:S06]  /*a580*/  @!P1 BRA `(.L_x_723) ;  /* 0x000000b800809947 */ /* 0x000fec0003800000 */
[----:B------:R-:W0:Y:S02]  /*a590*/  SHFL.IDX PT, R0, R231, RZ, 0x1f ;  /* 0x00001fffe7007589 */ /* 0x000e2400000e0000 */
[----:B0-----:R-:W-:-:S04]  /*a5a0*/  LEA.HI R3, R0, R0, RZ, 0x1 ;  /* 0x0000000000037211 */ /* 0x001fc800078f08ff */
[----:B------:R-:W-:-:S04]  /*a5b0*/  LOP3.LUT R3, R3, 0x1e, RZ, 0xc0, !PT ;  /* 0x0000001e03037812 */ /* 0x000fc800078ec0ff */
[----:B------:R-:W-:Y:S01]  /*a5c0*/  IADD3 R3, R0, -R3, RZ ;  /* 0x8000000300037210 */ /* 0x000fe20007ffe0ff */
[----:B------:R-:W-:-:S03]  /*a5d0*/  IMAD.U32 R0, RZ, RZ, UR60 ;  /* 0x0000003cff007e24 */ /* 0x000fc6000f8e00ff */
[----:B------:R-:W-:Y:S02]  /*a5e0*/  LEA R3, R3, UR60, 0xd ;  /* 0x0000003c03037c11 */ /* 0x000fe4000f8e68ff */
[----:B------:R-:W-:Y:S02]  /*a5f0*/  LOP3.LUT P0, RZ, R0, 0x3ff, RZ, 0xc0, !PT ;  /* 0x000003ff00ff7812 */ /* 0x000fe4000780c0ff */
[----:B------:R-:W-:Y:S02]  /*a600*/  SHF.R.U32.HI R3, RZ, 0x4, R3 ;  /* 0x00000004ff037819 */ /* 0x000fe40000011603 */
[----:B------:R-:W-:Y:S02]  /*a610*/  P2R R24, PR, RZ, 0x1 ;  /* 0x00000001ff187803 */ /* 0x000fe40000000000 */
[----:B------:R-:W-:-:S07]  /*a620*/  LOP3.LUT R36, R3, 0x3fff, RZ, 0xc0, !PT ;  /* 0x00003fff03247812 */ /* 0x000fce00078ec0ff */
[----:B------:R-:W-:Y:S05]  /*a630*/  @!P0 BRA `(.L_x_724) ;  /* 0x0000000000408947 */ /* 0x000fea0003800000 */
[----:B------:R-:W-:Y:S01]  /*a640*/  MOV R0, 0x0 ;  /* 0x0000000000007802 */ /* 0x000fe20000000f00 */
[----:B------:R-:W-:Y:S01]  /*a650*/  ULDC.64 UR4, c[0x4][0x118] ;  /* 0x0100460000047ab9 */ /* 0x000fe20000000a00 */
[----:B------:R-:W-:Y:S01]  /*a660*/  ULDC.64 UR6, c[0x4][0x120] ;  /* 0x0100480000067ab9 */ /* 0x000fe20000000a00 */
[----:B------:R-:W-:Y:S01]  /*a670*/  IMAD.U32 R4, RZ, RZ, UR4 ;  /* 0x00000004ff047e24 */ /* 0x000fe2000f8e00ff */
[----:B------:R0:W1:Y:S01]  /*a680*/  LDC.64 R14, c[0x4][R0] ;  /* 0x01000000000e7b82 */ /* 0x0000620000000a00 */
[----:B------:R-:W-:Y:S01]  /*a690*/  MOV R5, UR5 ;  /* 0x0000000500057c02 */ /* 0x000fe20008000f00 */
        /* <DEDUP_REMOVED lines=10> */
.L_x_724:
[----:B------:R-:W-:Y:S02]  /*a740*/  ULDC UR4, c[0x0][0x3f4] ;  /* 0x0000fd0000047ab9 */ /* 0x000fe40000000800 */
[----:B------:R-:W-:-:S13]  /*a750*/  ISETP.LT.AND P0, PT, RZ, UR4, PT ;  /* 0x00000004ff007c0c */ /* 0x000fda000bf01270 */
[----:B------:R-:W-:Y:S05]  /*a760*/  @P0 BRA `(.L_x_725) ;  /* 0x00000000003c0947 */ /* 0x000fea0003800000 */
[----:B------:R-:W-:-:S04]  /*a770*/  LEA.HI R0, R204, R204, RZ, 0x1 ;  /* 0x000000cccc007211 */ /* 0x000fc800078f08ff */
[----:B------:R-:W-:-:S05]  /*a780*/  LOP3.LUT R3, R0, 0xfffffffe, RZ, 0xc0, !PT ;  /* 0xfffffffe00037812 */ /* 0x000fca00078ec0ff */
[----:B------:R-:W-:-:S05]  /*a790*/  IMAD.IADD R3, R204, 0x1, -R3 ;  /* 0x00000001cc037824 */ /* 0x000fca00078e0a03 */
[----:B------:R-:W-:-:S04]  /*a7a0*/  SHF.L.U32 R3, R3, 0x1f, RZ ;  /* 0x0000001f03037819 */ /* 0x000fc800000006ff */
[----:B------:R0:W1:Y:S03]  /*a7b0*/  SYNCS.PHASECHK.TRANS64.TRYWAIT P0, [R2+URZ+0x34800], R3 ;  /* 0x03480003020075a7 */ /* 0x000066000800017f */
[----:B-1----:R-:W-:Y:S05]  /*a7c0*/  @!P0 NANOSLEEP.SYNCS 0x989680 ;  /* 0x009896800000895d */ /* 0x002fea0003900000 */
[----:B------:R-:W1:Y:S01]  /*a7d0*/  @!P0 SYNCS.PHASECHK.TRANS64 P0, [R2+URZ+0x34800], R3 ;  /* 0x03480003020085a7 */ /* 0x000e62000800007f */
[----:B------:R-:W-:Y:S04]  /*a7e0*/  BSSY B0, `(.L_x_726) ;  /* 0x0000006000007945 */ /* 0x000fe80003800000 */
[----:B-1----:R-:W-:Y:S05]  /*a7f0*/  @P0 BRA `(.L_x_727) ;  /* 0x0000000000100947 */ /* 0x002fea0003800000 */
.L_x_728:
[----:B-1----:R1:W2:Y:S02]  /*a800*/  SYNCS.PHASECHK.TRANS64.TRYWAIT P0, [R2+URZ+0x34800], R3 ;  /* 0x03480003020075a7 */ /* 0x0022a4000800017f */
[----:B--2---:R-:W-:Y:S05]  /*a810*/  @!P0 NANOSLEEP.SYNCS 0x989680 ;  /* 0x009896800000895d */ /* 0x004fea0003900000 */
[----:B------:R-:W2:Y:S02]  /*a820*/  @!P0 SYNCS.PHASECHK.TRANS64 P0, [R2+URZ+0x34800], R3 ;  /* 0x03480003020085a7 */ /* 0x000ea4000800007f */
[----:B--2---:R-:W-:Y:S05]  /*a830*/  @!P0 BRA `(.L_x_728) ;  /* 0xfffffffc00f08947 */ /* 0x004fea000383ffff */
.L_x_727:
[----:B------:R-:W-:Y:S05]  /*a840*/  BSYNC B0 ;  /* 0x0000000000007941 */ /* 0x000fea0003800000 */
.L_x_726:
[----:B------:R-:W-:Y:S05]  /*a850*/  BRA `(.L_x_729) ;  /* 0x0000005800487947 */ /* 0x000fea0003800000 */
.L_x_725:
[----:B-----5:R-:W-:Y:S01]  /*a860*/  SHF.R.S32.HI R0, RZ, 0x1f, R144 ;  /* 0x0000001fff007819 */ /* 0x020fe20000011490 */
[----:B------:R-:W-:Y:S01]  /*a870*/  ULDC.64 UR4, c[0x0][0x3f8] ;  /* 0x0000fe0000047ab9 */ /* 0x000fe20000000a00 */
[----:B------:R-:W-:Y:S01]  /*a880*/  ULDC.64 UR6, c[0x0][0x408] ;  /* 0x0001020000067ab9 */ /* 0x000fe20000000a00 */
[----:B------:R-:W-:Y:S01]  /*a890*/  ISETP.NE.AND P2, PT, R24, RZ, PT ;  /* 0x000000ff1800720c */ /* 0x000fe20003f45270 */
[----:B------:R-:W-:-:S04]  /*a8a0*/  IMAD.WIDE.U32 R4, R144, UR4, RZ ;  /* 0x0000000490047c25 */ /* 0x000fc8000f8e00ff */
[C---:B------:R-:W-:Y:S02]  /*a8b0*/  IMAD R3, R0.reuse, UR4, RZ ;  /* 0x0000000400037c24 */ /* 0x040fe4000f8e02ff */
[----:B------:R-:W-:Y:S02]  /*a8c0*/  IMAD R9, R0, UR6, RZ ;  /* 0x0000000600097c24 */ /* 0x000fe4000f8e02ff */
[C---:B------:R-:W-:Y:S01]  /*a8d0*/  IMAD R3, R144.reuse, UR5, R3 ;  /* 0x0000000590037c24 */ /* 0x040fe2000f8e0203 */
[----:B------:R-:W-:Y:S01]  /*a8e0*/  ULDC.64 UR4, c[0x0][0x3e8] ;  /* 0x0000fa0000047ab9 */ /* 0x000fe20000000a00 */
[----:B------:R-:W-:Y:S01]  /*a8f0*/  IMAD.WIDE.U32 R6, R144, UR6, RZ ;  /* 0x0000000690067c25 */ /* 0x000fe2000f8e00ff */
[----:B------:R-:W-:Y:S02]  /*a900*/  LEA R24, P0, R4, UR4, 0x1 ;  /* 0x0000000404187c11 */ /* 0x000fe4000f8008ff */
[----:B------:R-:W-:Y:S01]  /*a910*/  IADD3 R25, R3, R5, RZ ;  /* 0x0000000503197210 */ /* 0x000fe20007ffe0ff */
[----:B------:R-:W-:Y:S01]  /*a920*/  IMAD R9, R144, UR7, R9 ;  /* 0x0000000790097c24 */ /* 0x000fe2000f8e0209 */
[----:B------:R-:W-:-:S02]  /*a930*/  ULDC.64 UR6, c[0x0][0x400] ;  /* 0x0001000000067ab9 */ /* 0x000fc40000000a00 */
[----:B------:R-:W-:Y:S01]  /*a940*/  LEA R26, P1, R6, UR6, 0x1 ;  /* 0x00000006061a7c11 */ /* 0x000fe2000f8208ff */
[----:B------:R-:W-:Y:S01]  /*a950*/  IMAD.IADD R27, R9, 0x1, R7 ;  /* 0x00000001091b7824 */ /* 0x000fe200078e0207 */
[----:B------:R-:W-:-:S04]  /*a960*/  LEA.HI.X R25, R4, UR5, R25, 0x1, P0 ;  /* 0x0000000504197c11 */ /* 0x000fc800080f0c19 */
[----:B------:R-:W-:Y:S01]  /*a970*/  LEA.HI.X R27, R6, UR7, R27, 0x1, P1 ;  /* 0x00000007061b7c11 */ /* 0x000fe200088f0c1b */
[----:B------:R-:W-:Y:S06]  /*a980*/  @!P2 BRA `(.L_x_730) ;  /* 0x000000000040a947 */ /* 0x000fec0003800000 */
        /* <DEDUP_REMOVED lines=15> */
[----:B-1----:R-:W-:Y:S05]  /*aa80*/  CALL.ABS.NOINC R14 ;  /* 0x000000000e007343 */ /* 0x002fea0003c00000 */
.L_x_730:
[----:B------:R-:W-:Y:S01]  /*aa90*/  ULDC.U8 UR4, c[0x0][0x410] ;  /* 0x0001040000047ab9 */ /* 0x000fe20000000000 */
[----:B------:R-:W-:Y:S01]  /*aaa0*/  BSSY B0, `(.L_x_731) ;  /* 0x0000565000007945 */ /* 0x000fe20003800000 */
[----:B------:R-:W-:Y:S01]  /*aab0*/  ISETP.NE.AND P0, PT, RZ, UR4, PT ;  /* 0x00000004ff007c0c */ /* 0x000fe2000bf05270 */
[----:B------:R-:W-:-:S12]  /*aac0*/  IMAD R6, R125, 0x80, R17 ;  /* 0x000000807d067824 */ /* 0x000fd800078e0211 */
[----:B------:R-:W-:Y:S05]  /*aad0*/  @!P0 BRA `(.L_x_732) ;  /* 0x0000002800a08947 */ /* 0x000fea0003800000 */
[----:B------:R-:W-:-:S03]  /*aae0*/  UMOV UR4, 0xffffffff ;  /* 0xffffffff00047882 */ /* 0x000fc60000000000 */
[----:B------:R-:W-:Y:S05]  /*aaf0*/  BRA.DIV UR4, `(.L_x_733) ;  /* 0x0000014e045c7947 */ /* 0x000fea000b800000 */
[----:B------:R0:W1:Y:S04]  /*ab00*/  SHFL.IDX PT, R0, R25, RZ, 0x1c1f ;  /* 0x001c1fff19007589 */ /* 0x00006800000e0000 */
[----:B------:R0:W2:Y:S04]  /*ab10*/  SHFL.IDX PT, R3, R24, RZ, 0x1c1f ;  /* 0x001c1fff18037589 */ /* 0x0000a800000e0000 */
[----:B------:R0:W3:Y:S04]  /*ab20*/  SHFL.IDX PT, R4, R27, RZ, 0x1c1f ;  /* 0x001c1fff1b047589 */ /* 0x0000e800000e0000 */
[----:B------:R0:W4:Y:S02]  /*ab30*/  SHFL.IDX PT, R5, R26, RZ, 0x1c1f ;  /* 0x001c1fff1a057589 */ /* 0x00012400000e0000 */
.L_x_991:
[----:B------:R-:W-:Y:S01]  /*ab40*/  ULDC UR4, c[0x0][0x448] ;  /* 0x0001120000047ab9 */ /* 0x000fe20000000800 */
[----:B------:R-:W-:Y:S01]  /*ab50*/  LOP3.LUT R8, R191, 0x18, R18, 0xf8, !PT ;  /* 0x00000018bf087812 */ /* 0x000fe200078ef812 */
[----:B------:R-:W-:Y:S01]  /*ab60*/  IMAD R52, R149, UR4, RZ ;  /* 0x0000000495347c24 */ /* 0x000fe2000f8e02ff */
[----:B------:R-:W-:Y:S01]  /*ab70*/  BSSY B1, `(.L_x_734) ;  /* 0x000004f000017945 */ /* 0x000fe20003800000 */
[----:B------:R-:W-:Y:S02]  /*ab80*/  LOP3.LUT P0, RZ, R213, 0x4, RZ, 0xc0, !PT ;  /* 0x00000004d5ff7812 */ /* 0x000fe4000780c0ff */
[----:B------:R-:W-:Y:S02]  /*ab90*/  CS2R R20, SRZ ;  /* 0x0000000000147805 */ /* 0x000fe4000001ff00 */
[----:B------:R-:W-:Y:S02]  /*aba0*/  LOP3.LUT R9, R8, R193, RZ, 0x3c, !PT ;  /* 0x000000c108097212 */ /* 0x000fe400078e3cff */
[----:B------:R-:W-:-:S02]  /*abb0*/  CS2R R10, SRZ ;  /* 0x00000000000a7805 */ /* 0x000fc4000001ff00 */
[----:B------:R-:W-:Y:S01]  /*abc0*/  ISETP.GE.AND P1, PT, R6, R52, PT ;  /* 0x000000340600720c */ /* 0x000fe20003f26270 */
[----:B------:R-:W-:Y:S01]  /*abd0*/  IMAD R52, R125, -0x80, R52 ;  /* 0xffffff807d347824 */ /* 0x000fe200078e0234 */
[----:B------:R-:W-:Y:S02]  /*abe0*/  LEA R9, R192, R9, 0x9 ;  /* 0x00000009c0097211 */ /* 0x000fe400078e48ff */
[----:B------:R-:W-:Y:S02]  /*abf0*/  CS2R R6, SRZ ;  /* 0x0000000000067805 */ /* 0x000fe4000001ff00 */
[----:B------:R-:W-:Y:S02]  /*ac00*/  CS2R R14, SRZ ;  /* 0x00000000000e7805 */ /* 0x000fe4000001ff00 */
[----:B0-----:R-:W-:Y:S02]  /*ac10*/  CS2R R24, SRZ ;  /* 0x0000000000187805 */ /* 0x001fe4000001ff00 */
[----:B------:R-:W-:Y:S01]  /*ac20*/  CS2R R12, SRZ ;  /* 0x00000000000c7805 */ /* 0x000fe2000001ff00 */
[----:B------:R-:W-:Y:S01]  /*ac30*/  IMAD R9, R9, 0x2, R2 ;  /* 0x0000000209097824 */ /* 0x000fe200078e0202 */
[----:B------:R-:W-:-:S02]  /*ac40*/  CS2R R28, SRZ ;  /* 0x00000000001c7805 */ /* 0x000fc4000001ff00 */
[----:B------:R-:W-:Y:S02]  /*ac50*/  CS2R R30, SRZ ;  /* 0x00000000001e7805 */ /* 0x000fe4000001ff00 */
[----:B------:R-:W-:Y:S02]  /*ac60*/  CS2R R32, SRZ ;  /* 0x0000000000207805 */ /* 0x000fe4000001ff00 */
[----:B------:R-:W-:Y:S02]  /*ac70*/  CS2R R34, SRZ ;  /* 0x0000000000227805 */ /* 0x000fe4000001ff00 */
[----:B------:R-:W-:Y:S01]  /*ac80*/  CS2R R38, SRZ ;  /* 0x0000000000267805 */ /* 0x000fe2000001ff00 */
[C---:B------:R-:W-:Y:S01]  /*ac90*/  VIADD R37, R9.reuse, 0x10400 ;  /* 0x0001040009257836 */ /* 0x040fe20000000000 */
[----:B------:R-:W-:Y:S02]  /*aca0*/  IADD3 R8, R9, 0x10440, RZ ;  /* 0x0001044009087810 */ /* 0x000fe40007ffe0ff */
[----:B------:R-:W-:Y:S01]  /*acb0*/  CS2R R26, SRZ ;  /* 0x00000000001a7805 */ /* 0x000fe2000001ff00 */
[----:B------:R-:W-:Y:S06]  /*acc0*/  @P1 BRA `(.L_x_735) ;  /* 0x0000000000e41947 */ /* 0x000fec0003800000 */
[----:B------:R-:W-:Y:S01]  /*acd0*/  ULDC UR4, c[0x0][0x3f4] ;  /* 0x0000fd0000047ab9 */ /* 0x000fe20000000800 */
[----:B------:R-:W-:Y:S02]  /*ace0*/  CS2R R28, SRZ ;  /* 0x00000000001c7805 */ /* 0x000fe4000001ff00 */
[----:B------:R-:W-:Y:S02]  /*acf0*/  ISETP.GE.AND P2, PT, R22, UR4, PT ;  /* 0x0000000416007c0c */ /* 0x000fe4000bf46270 */
[----:B------:R-:W-:Y:S02]  /*ad00*/  CS2R R6, SRZ ;  /* 0x0000000000067805 */ /* 0x000fe4000001ff00 */
[----:B------:R-:W-:Y:S02]  /*ad10*/  ISETP.GE.AND P3, PT, R187, UR4, PT ;  /* 0x00000004bb007c0c */ /* 0x000fe4000bf66270 */
[----:B------:R-:W-:Y:S02]  /*ad20*/  CS2R R30, SRZ ;  /* 0x00000000001e7805 */ /* 0x000fe4000001ff00 */
[----:B------:R-:W-:-:S05]  /*ad30*/  ISETP.GE.AND P4, PT, R186, UR4, PT ;  /* 0x00000004ba007c0c */ /* 0x000fca000bf86270 */
[----:B----4-:R-:W-:Y:S01]  /*ad40*/  @!P2 MOV R12, R5 ;  /* 0x00000005000ca202 */ /* 0x010fe20000000f00 */
[----:B--2---:R-:W-:-:S03]  /*ad50*/  @!P2 IMAD.MOV.U32 R10, RZ, RZ, R3 ;  /* 0x000000ffff0aa224 */ /* 0x004fc600078e0003 */
[----:B------:R-:W-:Y:S01]  /*ad60*/  @!P3 IADD3 R14, P1, R3, R216, RZ ;  /* 0x000000d8030eb210 */ /* 0x000fe20007f3e0ff */
[----:B-1----:R-:W-:Y:S02]  /*ad70*/  @!P2 IMAD.MOV.U32 R11, RZ, RZ, R0 ;  /* 0x000000ffff0ba224 */ /* 0x002fe400078e0000 */
[----:B---3--:R-:W-:Y:S02]  /*ad80*/  @!P2 IMAD.MOV.U32 R13, RZ, RZ, R4 ;  /* 0x000000ffff0da224 */ /* 0x008fe400078e0004 */
[----:B------:R-:W-:-:S04]  /*ad90*/  @!P2 IMAD.WIDE R10, R22, 0x2, R10 ;  /* 0x00000002160aa825 */ /* 0x000fc800078e020a */
[----:B------:R-:W-:Y:S01]  /*ada0*/  @!P2 IMAD.WIDE R12, R22, 0x2, R12 ;  /* 0x00000002160ca825 */ /* 0x000fe200078e020c */
[----:B------:R0:W5:Y:S03]  /*adb0*/  @!P2 LD.E.64 R28, desc[UR40][R10.64] ;  /* 0x000000280a1ca980 */ /* 0x000166000c101b00 */
[----:B------:R-:W-:Y:S01]  /*adc0*/  @!P3 IMAD.X R15, R0, 0x1, R215, P1 ;  /* 0x00000001000fb824 */ /* 0x000fe200008e06d7 */
[----:B------:R-:W5:Y:S01]  /*add0*/  @!P2 LD.E.64 R6, desc[UR40][R12.64] ;  /* 0x000000280c06a980 */ /* 0x000f62000c101b00 */
[----:B------:R-:W-:Y:S02]  /*ade0*/  @!P3 IADD3 R24, P1, R5, R216, RZ ;  /* 0x000000d80518b210 */ /* 0x000fe40007f3e0ff */
[----:B------:R-:W-:Y:S02]  /*adf0*/  ISETP.GE.AND P2, PT, R189, UR4, PT ;  /* 0x00000004bd007c0c */ /* 0x000fe4000bf46270 */
[----:B------:R-:W-:-:S02]  /*ae00*/  CS2R R20, SRZ ;  /* 0x0000000000147805 */ /* 0x000fc4000001ff00 */
[-C--:B------:R-:W-:Y:S02]  /*ae10*/  @!P4 IADD3 R26, P5, R3, R218.reuse, RZ ;  /* 0x000000da031ac210 */ /* 0x080fe40007fbe0ff */
[----:B------:R-:W-:Y:S02]  /*ae20*/  @!P4 IADD3 R40, P6, R5, R218, RZ ;  /* 0x000000da0528c210 */ /* 0x000fe40007fde0ff */
[----:B------:R-:W-:Y:S02]  /*ae30*/  CS2R R32, SRZ ;  /* 0x0000000000207805 */ /* 0x000fe4000001ff00 */
[----:B------:R-:W-:Y:S02]  /*ae40*/  @!P3 IADD3.X R25, R4, R215, RZ, P1, !PT ;  /* 0x000000d70419b210 */ /* 0x000fe40000ffe4ff */
[----:B0-----:R-:W-:Y:S01]  /*ae50*/  CS2R R10, SRZ ;  /* 0x00000000000a7805 */ /* 0x001fe2000001ff00 */
[--C-:B------:R-:W-:Y:S01]  /*ae60*/  @!P4 IMAD.X R27, R0, 0x1, R217.reuse, P5 ;  /* 0x00000001001bc824 */ /* 0x100fe200028e06d9 */
[----:B------:R0:W5:Y:S01]  /*ae70*/  @!P3 LD.E.64 R30, desc[UR40][R14.64] ;  /* 0x000000280e1eb980 */ /* 0x000162000c101b00 */
[----:B------:R-:W-:Y:S01]  /*ae80*/  @!P4 IMAD.X R41, R4, 0x1, R217, P6 ;  /* 0x000000010429c824 */ /* 0x000fe200030e06d9 */
[----:B------:R-:W-:-:S02]  /*ae90*/  ISETP.GE.AND P1, PT, R188, UR4, PT ;  /* 0x00000004bc007c0c */ /* 0x000fc4000bf26270 */
[----:B------:R-:W5:Y:S01]  /*aea0*/  @!P3 LD.E.64 R20, desc[UR40][R24.64] ;  /* 0x000000281814b980 */ /* 0x000f62000c101b00 */
[----:B------:R-:W-:Y:S02]  /*aeb0*/  ISETP.GE.AND P3, PT, R190, UR4, PT ;  /* 0x00000004be007c0c */ /* 0x000fe4000bf66270 */
[-C--:B------:R-:W-:Y:S01]  /*aec0*/  @!P2 IADD3 R44, P5, R5, R220.reuse, RZ ;  /* 0x000000dc052ca210 */ /* 0x080fe20007fbe0ff */
[----:B------:R-:W5:Y:S04]  /*aed0*/  @!P4 LD.E.64 R32, desc[UR40][R26.64] ;  /* 0x000000281a20c980 */ /* 0x000f68000c101b00 */
[----:B------:R1:W5:Y:S01]  /*aee0*/  @!P4 LD.E.64 R10, desc[UR40][R40.64] ;  /* 0x00000028280ac980 */ /* 0x000362000c101b00 */
[----:B------:R-:W-:Y:S02]  /*aef0*/  @!P2 IADD3 R42, P4, R3, R220, RZ ;  /* 0x000000dc032aa210 */ /* 0x000fe40007f9e0ff */
[----:B------:R-:W-:-:S02]  /*af00*/  CS2R R34, SRZ ;  /* 0x0000000000227805 */ /* 0x000fc4000001ff00 */
[----:B0-----:R-:W-:Y:S01]  /*af10*/  CS2R R14, SRZ ;  /* 0x00000000000e7805 */ /* 0x001fe2000001ff00 */
[----:B------:R-:W-:Y:S01]  /*af20*/  @!P2 IMAD.X R45, R4, 0x1, R219, P5 ;  /* 0x00000001042da824 */ /* 0x000fe200028e06db */
[----:B------:R-:W-:Y:S02]  /*af30*/  @!P2 IADD3.X R43, R0, R219, RZ, P4, !PT ;  /* 0x000000db002ba210 */ /* 0x000fe400027fe4ff */
[C---:B------:R-:W-:Y:S02]  /*af40*/  @!P1 IADD3 R46, P6, R3.reuse, R222, RZ ;  /* 0x000000de032e9210 */ /* 0x040fe40007fde0ff */
[----:B------:R0:W5:Y:S01]  /*af50*/  @!P2 LD.E.64 R14, desc[UR40][R44.64] ;  /* 0x000000282c0ea980 */ /* 0x000162000c101b00 */
[-C--:B------:R-:W-:Y:S02]  /*af60*/  @!P3 IADD3 R48, P4, R3, R224.reuse, RZ ;  /* 0x000000e00330b210 */ /* 0x080fe40007f9e0ff */
[C---:B------:R-:W-:Y:S01]  /*af70*/  @!P3 IADD3 R50, P5, R5.reuse, R224, RZ ;  /* 0x000000e00532b210 */ /* 0x040fe20007fbe0ff */
[----:B------:R0:W5:Y:S01]  /*af80*/  @!P2 LD.E.64 R34, desc[UR40][R42.64] ;  /* 0x000000282a22a980 */ /* 0x000162000c101b00 */
[----:B-1----:R-:W-:-:S02]  /*af90*/  @!P1 IADD3 R40, P2, R5, R222, RZ ;  /* 0x000000de05289210 */ /* 0x002fc40007f5e0ff */
[----:B------:R-:W-:Y:S02]  /*afa0*/  CS2R R38, SRZ ;  /* 0x0000000000267805 */ /* 0x000fe4000001ff00 */
[----:B------:R-:W-:Y:S02]  /*afb0*/  CS2R R24, SRZ ;  /* 0x0000000000187805 */ /* 0x000fe4000001ff00 */
[----:B------:R-:W-:Y:S02]  /*afc0*/  CS2R R26, SRZ ;  /* 0x00000000001a7805 */ /* 0x000fe4000001ff00 */
[----:B------:R-:W-:Y:S01]  /*afd0*/  CS2R R12, SRZ ;  /* 0x00000000000c7805 */ /* 0x000fe2000001ff00 */
[----:B------:R-:W-:Y:S01]  /*afe0*/  @!P1 IMAD.X R47, R0, 0x1, R221, P6 ;  /* 0x00000001002f9824 */ /* 0x000fe200030e06dd */
[----:B------:R-:W-:Y:S01]  /*aff0*/  @!P1 IADD3.X R41, R4, R221, RZ, P2, !PT ;  /* 0x000000dd04299210 */ /* 0x000fe200017fe4ff */
[--C-:B------:R-:W-:Y:S02]  /*b000*/  @!P3 IMAD.X R49, R0, 0x1, R223.reuse, P4 ;  /* 0x000000010031b824 */ /* 0x100fe400020e06df */
[----:B------:R-:W-:Y:S01]  /*b010*/  @!P3 IMAD.X R51, R4, 0x1, R223, P5 ;  /* 0x000000010433b824 */ /* 0x000fe200028e06df */
[----:B------:R0:W5:Y:S04]  /*b020*/  @!P1 LD.E.64 R38, desc[UR40][R46.64] ;  /* 0x000000282e269980 */ /* 0x000168000c101b00 */
[----:B------:R0:W5:Y:S04]  /*b030*/  @!P1 LD.E.64 R24, desc[UR40][R40.64] ;  /* 0x0000002828189980 */ /* 0x000168000c101b00 */
[----:B------:R0:W5:Y:S04]  /*b040*/  @!P3 LD.E.64 R26, desc[UR40][R48.64] ;  /* 0x00000028301ab980 */ /* 0x000168000c101b00 */
[----:B------:R0:W5:Y:S02]  /*b050*/  @!P3 LD.E.64 R12, desc[UR40][R50.64] ;  /* 0x00000028320cb980 */ /* 0x000164000c101b00 */
.L_x_735:
[----:B------:R-:W-:Y:S05]  /*b060*/  BSYNC B1 ;  /* 0x0000000000017941 */ /* 0x000fea0003800000 */
.L_x_734:
[----:B-1---5:R-:W-:Y:S01]  /*b070*/  IMAD.MOV.U32 R0, RZ, RZ, R28 ;  /* 0x000000ffff007224 */ /* 0x022fe200078e001c */
[----:B------:R-:W-:Y:S01]  /*b080*/  SHF.R.U64 R53, R34, 0x10, R35 ;  /* 0x0000001022357819 */ /* 0x000fe20000001223 */
[----:B--2---:R-:W-:Y:S01]  /*b090*/  IMAD.MOV.U32 R3, RZ, RZ, R29 ;  /* 0x000000ffff037224 */ /* 0x004fe200078e001d */
[--C-:B------:R-:W-:Y:S01]  /*b0a0*/  SHF.R.U32.HI R54, RZ, 0x10, R35.reuse ;  /* 0x00000010ff367819 */ /* 0x100fe20000011623 */
[----:B0-----:R-:W-:Y:S01]  /*b0b0*/  IMAD.MOV.U32 R44, RZ, RZ, R35 ;  /* 0x000000ffff2c7224 */ /* 0x001fe200078e0023 */
[----:B------:R-:W-:Y:S01]  /*b0c0*/  @P0 IADD3 R8, R37, -0x40, RZ ;  /* 0xffffffc025080810 */ /* 0x000fe20007ffe0ff */
[----:B------:R-:W-:Y:S01]  /*b0d0*/  IMAD.MOV.U32 R45, RZ, RZ, R39 ;  /* 0x000000ffff2d7224 */ /* 0x000fe200078e0027 */
[----:B------:R-:W-:Y:S01]  /*b0e0*/  PRMT R35, R0, 0x5410, R3 ;  /* 0x0000541000237816 */ /* 0x000fe20000000003 */
[----:B---3--:R-:W-:Y:S01]  /*b0f0*/  IMAD.MOV.U32 R4, RZ, RZ, R7 ;  /* 0x000000ffff047224 */ /* 0x008fe200078e0007 */
[----:B------:R-:W-:Y:S01]  /*b100*/  LEA.HI R0, R204, R204, RZ, 0x1 ;  /* 0x000000cccc007211 */ /* 0x000fe200078f08ff */
[----:B------:R-:W-:Y:S01]  /*b110*/  IMAD.MOV.U32 R43, RZ, RZ, R34 ;  /* 0x000000ffff2b7224 */ /* 0x000fe200078e0022 */
[----:B------:R-:W-:Y:S01]  /*b120*/  SHF.R.U64 R37, R28, 0x10, R29 ;  /* 0x000000101c257819 */ /* 0x000fe2000000121d */
[--C-:B------:R-:W-:Y:S01]  /*b130*/  IMAD.MOV.U32 R28, RZ, RZ, R31.reuse ;  /* 0x000000ffff1c7224 */ /* 0x100fe200078e001f */
[----:B------:R-:W-:Y:S01]  /*b140*/  LOP3.LUT R3, R0, 0xfffffffe, RZ, 0xc0, !PT ;  /* 0xfffffffe00037812 */ /* 0x000fe200078ec0ff */
[----:B------:R-:W-:Y:S01]  /*b150*/  IMAD.MOV.U32 R40, RZ, RZ, R12 ;  /* 0x000000ffff287224 */ /* 0x000fe200078e000c */
[----:B----4-:R-:W-:Y:S01]  /*b160*/  MOV R5, R30 ;  /* 0x0000001e00057202 */ /* 0x010fe20000000f00 */
[----:B------:R-:W-:Y:S01]  /*b170*/  BSSY B1, `(.L_x_736) ;  /* 0x0000041000017945 */ /* 0x000fe20003800000 */
[----:B------:R-:W-:Y:S01]  /*b180*/  SHF.R.U64 R48, R30, 0x10, R31 ;  /* 0x000000101e307819 */ /* 0x000fe2000000121f */
[----:B------:R-:W-:Y:S01]  /*b190*/  IMAD.IADD R3, R204, 0x1, -R3 ;  /* 0x00000001cc037824 */ /* 0x000fe200078e0a03 */
[----:B------:R-:W-:Y:S01]  /*b1a0*/  SHF.R.U32.HI R49, RZ, 0x10, R31 ;  /* 0x00000010ff317819 */ /* 0x000fe2000001161f */
[----:B------:R-:W-:Y:S01]  /*b1b0*/  IMAD.MOV.U32 R30, RZ, RZ, R32 ;  /* 0x000000ffff1e7224 */ /* 0x000fe200078e0020 */
[----:B------:R-:W-:-:S02]  /*b1c0*/  PRMT R31, R5, 0x5410, R28 ;  /* 0x00005410051f7816 */ /* 0x000fc4000000001c */
[----:B------:R-:W-:Y:S02]  /*b1d0*/  SHF.L.U32 R5, R3, 0x1f, RZ ;  /* 0x0000001f03057819 */ /* 0x000fe400000006ff */
[--C-:B------:R-:W-:Y:S02]  /*b1e0*/  SHF.R.U64 R55, R38, 0x10, R39.reuse ;  /* 0x0000001026377819 */ /* 0x100fe40000001227 */
[----:B------:R-:W0:Y:S01]  /*b1f0*/  SYNCS.PHASECHK.TRANS64.TRYWAIT P0, [R2+URZ+0x34800], R5 ;  /* 0x03480005020075a7 */ /* 0x000e22000800017f */
[----:B------:R-:W-:Y:S01]  /*b200*/  SHF.R.U32.HI R56, RZ, 0x10, R39 ;  /* 0x00000010ff387819 */ /* 0x000fe20000011627 */
[----:B------:R-:W-:Y:S01]  /*b210*/  IMAD.MOV.U32 R39, RZ, RZ, R26 ;  /* 0x000000ffff277224 */ /* 0x000fe200078e001a */
[--C-:B------:R-:W-:Y:S02]  /*b220*/  SHF.R.U64 R26, R26, 0x10, R27.reuse ;  /* 0x000000101a1a7819 */ /* 0x100fe4000000121b */
[----:B------:R-:W-:Y:S02]  /*b230*/  SHF.R.U32.HI R57, RZ, 0x10, R27 ;  /* 0x00000010ff397819 */ /* 0x000fe4000001161b */
[----:B------:R-:W-:-:S02]  /*b240*/  SHF.R.U64 R58, R6, 0x10, R7 ;  /* 0x00000010063a7819 */ /* 0x000fc40000001207 */
[----:B------:R-:W-:Y:S02]  /*b250*/  SHF.R.U32.HI R59, RZ, 0x10, R7 ;  /* 0x00000010ff3b7819 */ /* 0x000fe40000011607 */
[----:B------:R-:W-:Y:S01]  /*b260*/  SHF.R.U32.HI R47, RZ, 0x10, R29 ;  /* 0x00000010ff2f7819 */ /* 0x000fe2000001161d */
[----:B------:R-:W-:Y:S01]  /*b270*/  IMAD.MOV.U32 R29, RZ, RZ, R10 ;  /* 0x000000ffff1d7224 */ /* 0x000fe200078e000a */
[----:B------:R-:W-:Y:S02]  /*b280*/  MOV R7, R11 ;  /* 0x0000000b00077202 */ /* 0x000fe40000000f00 */
[--C-:B------:R-:W-:Y:S01]  /*b290*/  SHF.R.U64 R62, R10, 0x10, R11.reuse ;  /* 0x000000100a3e7819 */ /* 0x100fe2000000120b */
[----:B------:R-:W-:Y:S01]  /*b2a0*/  IMAD.MOV.U32 R10, RZ, RZ, R14 ;  /* 0x000000ffff0a7224 */ /* 0x000fe200078e000e */
[----:B------:R-:W-:Y:S01]  /*b2b0*/  SHF.R.U32.HI R63, RZ, 0x10, R11 ;  /* 0x00000010ff3f7819 */ /* 0x000fe2000001160b */
[--C-:B------:R-:W-:Y:S01]  /*b2c0*/  IMAD.MOV.U32 R11, RZ, RZ, R15.reuse ;  /* 0x000000ffff0b7224 */ /* 0x100fe200078e000f */
[----:B------:R-:W-:Y:S01]  /*b2d0*/  MOV R34, R38 ;  /* 0x0000002600227202 */ /* 0x000fe20000000f00 */
[----:B------:R-:W-:Y:S01]  /*b2e0*/  IMAD.MOV.U32 R38, RZ, RZ, R6 ;  /* 0x000000ffff267224 */ /* 0x000fe200078e0006 */
[----:B------:R-:W-:Y:S01]  /*b2f0*/  SHF.R.U64 R64, R14, 0x10, R15 ;  /* 0x000000100e407819 */ /* 0x000fe2000000120f */
[----:B------:R-:W-:Y:S01]  /*b300*/  IMAD.MOV.U32 R6, RZ, RZ, R21 ;  /* 0x000000ffff067224 */ /* 0x000fe200078e0015 */
[----:B------:R-:W-:Y:S01]  /*b310*/  SHF.R.U32.HI R65, RZ, 0x10, R15 ;  /* 0x00000010ff417819 */ /* 0x000fe2000001160f */
[----:B------:R-:W-:Y:S01]  /*b320*/  IMAD.MOV.U32 R15, RZ, RZ, R25 ;  /* 0x000000ffff0f7224 */ /* 0x000fe200078e0019 */
[----:B------:R-:W-:-:S02]  /*b330*/  MOV R42, R33 ;  /* 0x00000021002a7202 */ /* 0x000fc40000000f00 */
[--C-:B------:R-:W-:Y:S02]  /*b340*/  SHF.R.U64 R50, R32, 0x10, R33.reuse ;  /* 0x0000001020327819 */ /* 0x100fe40000001221 */
[----:B------:R-:W-:Y:S02]  /*b350*/  SHF.R.U32.HI R51, RZ, 0x10, R33 ;  /* 0x00000010ff337819 */ /* 0x000fe40000011621 */
[----:B------:R-:W-:Y:S02]  /*b360*/  MOV R46, R27 ;  /* 0x0000001b002e7202 */ /* 0x000fe40000000f00 */
[----:B------:R-:W-:Y:S02]  /*b370*/  MOV R14, R24 ;  /* 0x00000018000e7202 */ /* 0x000fe40000000f00 */
[----:B------:R-:W-:Y:S02]  /*b380*/  PRMT R3, R26, 0x5410, R57 ;  /* 0x000054101a037816 */ /* 0x000fe40000000039 */
[----:B------:R-:W-:-:S02]  /*b390*/  MOV R33, R20 ;  /* 0x0000001400217202 */ /* 0x000fc40000000f00 */
[--C-:B------:R-:W-:Y:S02]  /*b3a0*/  SHF.R.U64 R60, R20, 0x10, R21.reuse ;  /* 0x00000010143c7819 */ /* 0x100fe40000001215 */
[----:B------:R-:W-:Y:S02]  /*b3b0*/  SHF.R.U32.HI R61, RZ, 0x10, R21 ;  /* 0x00000010ff3d7819 */ /* 0x000fe40000011615 */
[--C-:B------:R-:W-:Y:S02]  /*b3c0*/  SHF.R.U64 R66, R24, 0x10, R25.reuse ;  /* 0x0000001018427819 */ /* 0x100fe40000001219 */
[----:B------:R-:W-:Y:S02]  /*b3d0*/  SHF.R.U32.HI R67, RZ, 0x10, R25 ;  /* 0x00000010ff437819 */ /* 0x000fe40000011619 */
[----:B------:R-:W-:Y:S02]  /*b3e0*/  MOV R41, R13 ;  /* 0x0000000d00297202 */ /* 0x000fe40000000f00 */
[----:B------:R-:W-:-:S02]  /*b3f0*/  VIMNMX R26, R52, 0x80, PT ;  /* 0x00000080341a7848 */ /* 0x000fc40003fe0100 */
[--C-:B------:R-:W-:Y:S02]  /*b400*/  SHF.R.U64 R68, R12, 0x10, R13.reuse ;  /* 0x000000100c447819 */ /* 0x100fe4000000120d */
[----:B------:R-:W-:Y:S02]  /*b410*/  SHF.R.U32.HI R69, RZ, 0x10, R13 ;  /* 0x00000010ff457819 */ /* 0x000fe4000001160d */
[----:B------:R-:W-:Y:S02]  /*b420*/  PRMT R27, R30, 0x5410, R42 ;  /* 0x000054101e1b7816 */ /* 0x000fe4000000002a */
[----:B------:R-:W-:Y:S02]  /*b430*/  PRMT R12, R34, 0x5410, R45 ;  /* 0x00005410220c7816 */ /* 0x000fe4000000002d */
[----:B------:R-:W-:Y:S02]  /*b440*/  PRMT R0, R39, 0x5410, R46 ;  /* 0x0000541027007816 */ /* 0x000fe4000000002e */
[----:B------:R-:W-:-:S02]  /*b450*/  PRMT R24, R10, 0x5410, R11 ;  /* 0x000054100a187816 */ /* 0x000fc4000000000b */
[----:B------:R-:W-:Y:S02]  /*b460*/  PRMT R14, R14, 0x5410, R15 ;  /* 0x000054100e0e7816 */ /* 0x000fe4000000000f */
[----:B------:R-:W-:Y:S02]  /*b470*/  PRMT R37, R37, 0x5410, R47 ;  /* 0x0000541025257816 */ /* 0x000fe4000000002f */
        /* <DEDUP_REMOVED lines=12> */
[----:B------:R-:W-:Y:S02]  /*b540*/  ISETP.GE.AND P1, PT, R17, R26, PT ;  /* 0x0000001a1100720c */ /* 0x000fe40003f26270 */
[----:B------:R-:W-:Y:S02]  /*b550*/  PRMT R15, R66, 0x5410, R67 ;  /* 0x00005410420f7816 */ /* 0x000fe40000000043 */
[----:B------:R-:W-:Y:S01]  /*b560*/  PRMT R10, R40, 0x5410, R41 ;  /* 0x00005410280a7816 */ /* 0x000fe20000000029 */
[----:B0-----:R-:W-:Y:S08]  /*b570*/  @!P0 BRA `(.L_x_737) ;  /* 0x0000014400308947 */ /* 0x001ff00003800000 */
.L_x_992:
[----:B------:R-:W-:Y:S05]  /*b580*/  BSYNC B1 ;  /* 0x0000000000017941 */ /* 0x000fea0003800000 */
.L_x_736:
[----:B------:R-:W-:Y:S01]  /*b590*/  BSSY B1, `(.L_x_738) ;  /* 0x00000fe000017945 */ /* 0x000fe20003800000 */
[----:B------:R-:W-:-:S03]  /*b5a0*/  PRMT R11, R68, 0x5410, R69 ;  /* 0x00005410440b7816 */ /* 0x000fc60000000045 */
[----:B------:R-:W-:Y:S05]  /*b5b0*/  @P1 BRA `(.L_x_739) ;  /* 0x0000000c00ec1947 */ /* 0x000fea0003800000 */
[----:B0-----:R-:W0:Y:S01]  /*b5c0*/  LDC R5, c[0x0][0x3f4] ;  /* 0x0000fd00ff057b82 */ /* 0x001e220000000800 */
[----:B------:R-:W-:Y:S01]  /*b5d0*/  BSSY B2, `(.L_x_740) ;  /* 0x000002e000027945 */ /* 0x000fe20003800000 */
[-C--:B0-----:R-:W-:Y:S02]  /*b5e0*/  ISETP.GE.AND P0, PT, R22, R5.reuse, PT ;  /* 0x000000051600720c */ /* 0x081fe40003f06270 */
[-C--:B------:R-:W-:Y:S02]  /*b5f0*/  ISETP.GE.AND P1, PT, R187, R5.reuse, PT ;  /* 0x00000005bb00720c */ /* 0x080fe40003f26270 */
[-C--:B------:R-:W-:Y:S02]  /*b600*/  ISETP.GE.AND P2, PT, R186, R5.reuse, PT ;  /* 0x00000005ba00720c */ /* 0x080fe40003f46270 */
[-C--:B------:R-:W-:Y:S02]  /*b610*/  ISETP.GE.AND P3, PT, R189, R5.reuse, PT ;  /* 0x00000005bd00720c */ /* 0x080fe40003f66270 */
[----:B------:R-:W-:-:S02]  /*b620*/  ISETP.GE.AND P4, PT, R188, R5, PT ;  /* 0x00000005bc00720c */ /* 0x000fc40003f86270 */
[----:B------:R-:W-:-:S03]  /*b630*/  ISETP.GE.AND P5, PT, R190, R5, PT ;  /* 0x00000005be00720c */ /* 0x000fc60003fa6270 */
[----:B------:R-:W-:Y:S10]  /*b640*/  @P0 BRA `(.L_x_741) ;  /* 0x0000000000980947 */ /* 0x000ff40003800000 */
[----:B------:R-:W0:Y:S01]  /*b650*/  LDS.128 R4, [R9+0x10400] ;  /* 0x0104000009047984 */ /* 0x000e220000000c00 */
[----:B------:R-:W-:Y:S02]  /*b660*/  HADD2.F32 R47, -RZ, R38.H0_H0 ;  /* 0x20000026ff2f7230 */ /* 0x000fe40000004100 */
[----:B------:R-:W-:Y:S02]  /*b670*/  HADD2.F32 R45, -RZ, R35.H0_H0 ;  /* 0x20000023ff2d7230 */ /* 0x000fe40000004100 */
[----:B------:R-:W-:Y:S02]  /*b680*/  HADD2.F32 R44, -RZ, R37.H0_H0 ;  /* 0x20000025ff2c7230 */ /* 0x000fe40000004100 */
[----:B------:R-:W-:Y:S02]  /*b690*/  HADD2.F32 R46, -RZ, R39.H0_H0 ;  /* 0x20000027ff2e7230 */ /* 0x000fe40000004100 */
[--C-:B0-----:R-:W-:Y:S02]  /*b6a0*/  HADD2.F32 R40, -RZ, R4.reuse.H0_H0 ;  /* 0x20000004ff287230 */ /* 0x101fe40000004100 */
[----:B------:R-:W-:-:S02]  /*b6b0*/  HADD2.F32 R4, -RZ, R4.H1_H1 ;  /* 0x30000004ff047230 */ /* 0x000fc40000004100 */
[--C-:B------:R-:W-:Y:S02]  /*b6c0*/  HADD2.F32 R41, -RZ, R5.reuse.H0_H0 ;  /* 0x20000005ff297230 */ /* 0x100fe40000004100 */
[----:B------:R-:W-:Y:S02]  /*b6d0*/  HADD2.F32 R5, -RZ, R5.H1_H1 ;  /* 0x30000005ff057230 */ /* 0x000fe40000004100 */
[C---:B------:R-:W-:Y:S01]  /*b6e0*/  FMUL.FTZ R49, R4.reuse, R47 ;  /* 0x0000002f04317220 */ /* 0x040fe20000410000 */
[-C--:B------:R-:W-:Y:S01]  /*b6f0*/  FMUL.FTZ R4, R4, R45.reuse ;  /* 0x0000002d04047220 */ /* 0x080fe20000410000 */
[--C-:B------:R-:W-:Y:S02]  /*b700*/  HADD2.F32 R42, -RZ, R6.reuse.H0_H0 ;  /* 0x20000006ff2a7230 */ /* 0x100fe40000004100 */
[----:B------:R-:W-:Y:S02]  /*b710*/  HADD2.F32 R43, -RZ, R7.H0_H0 ;  /* 0x20000007ff2b7230 */ /* 0x000fe40000004100 */
[C---:B------:R-:W-:Y:S01]  /*b720*/  FMUL.FTZ R50, R5.reuse, R46 ;  /* 0x0000002e05327220 */ /* 0x040fe20000410000 */
[C---:B------:R-:W-:Y:S01]  /*b730*/  FFMA.FTZ R49, R40.reuse, R45, -R49 ;  /* 0x0000002d28317223 */ /* 0x040fe20000010831 */
[----:B------:R-:W-:Y:S01]  /*b740*/  FFMA.FTZ R48, R40, R47, R4 ;  /* 0x0000002f28307223 */ /* 0x000fe20000010004 */
[----:B------:R-:W-:Y:S01]  /*b750*/  FMUL.FTZ R52, R5, R44 ;  /* 0x0000002c05347220 */ /* 0x000fe20000410000 */
[----:B------:R-:W-:-:S02]  /*b760*/  HADD2.F32 R6, -RZ, R6.H1_H1 ;  /* 0x30000006ff067230 */ /* 0x000fc40000004100 */
[C---:B------:R-:W-:Y:S01]  /*b770*/  FFMA.FTZ R50, R41.reuse, R44, -R50 ;  /* 0x0000002c29327223 */ /* 0x040fe20000010832 */
[----:B------:R-:W-:Y:S02]  /*b780*/  HADD2.F32 R7, -RZ, R7.H1_H1 ;  /* 0x30000007ff077230 */ /* 0x000fe40000004100 */
[----:B------:R-:W-:Y:S01]  /*b790*/  FFMA.FTZ R41, R41, R46, R52 ;  /* 0x0000002e29297223 */ /* 0x000fe20000010034 */
[----:B------:R-:W-:Y:S02]  /*b7a0*/  HADD2.F32 R45, -RZ, R38.H1_H1 ;  /* 0x30000026ff2d7230 */ /* 0x000fe40000004100 */
[----:B------:R-:W-:Y:S02]  /*b7b0*/  HADD2.F32 R5, -RZ, R35.H1_H1 ;  /* 0x30000023ff057230 */ /* 0x000fe40000004100 */
[----:B------:R-:W-:Y:S02]  /*b7c0*/  HADD2.F32 R40, -RZ, R39.H1_H1 ;  /* 0x30000027ff287230 */ /* 0x000fe40000004100 */
[----:B------:R-:W-:Y:S01]  /*b7d0*/  FMUL.FTZ R47, R6, R45 ;  /* 0x0000002d062f7220 */ /* 0x000fe20000410000 */
[----:B------:R-:W-:-:S02]  /*b7e0*/  HADD2.F32 R4, -RZ, R37.H1_H1 ;  /* 0x30000025ff047230 */ /* 0x000fc40000004100 */
[-C--:B------:R-:W-:Y:S01]  /*b7f0*/  FMUL.FTZ R44, R6, R5.reuse ;  /* 0x00000005062c7220 */ /* 0x080fe20000410000 */
[C---:B------:R-:W-:Y:S01]  /*b800*/  FMUL.FTZ R46, R7.reuse, R40 ;  /* 0x00000028072e7220 */ /* 0x040fe20000410000 */
[C---:B------:R-:W-:Y:S01]  /*b810*/  FFMA.FTZ R6, R42.reuse, R5, -R47 ;  /* 0x000000052a067223 */ /* 0x040fe2000001082f */
[-C--:B------:R-:W-:Y:S01]  /*b820*/  FMUL.FTZ R51, R7, R4.reuse ;  /* 0x0000000407337220 */ /* 0x080fe20000410000 */
[----:B------:R-:W-:Y:S01]  /*b830*/  FFMA.FTZ R45, R42, R45, R44 ;  /* 0x0000002d2a2d7223 */ /* 0x000fe2000001002c */
[C---:B------:R-:W-:Y:S01]  /*b840*/  FFMA.FTZ R7, R43.reuse, R4, -R46 ;  /* 0x000000042b077223 */ /* 0x040fe2000001082e */
[----:B------:R-:W-:Y:S01]  /*b850*/  F2FP.F16.F32.PACK_AB R4, R48, R49 ;  /* 0x000000313004723e */ /* 0x000fe200000000ff */
[----:B------:R-:W-:Y:S01]  /*b860*/  FFMA.FTZ R40, R43, R40, R51 ;  /* 0x000000282b287223 */ /* 0x000fe20000010033 */
[----:B------:R-:W-:Y:S02]  /*b870*/  F2FP.F16.F32.PACK_AB R5, R41, R50 ;  /* 0x000000322905723e */ /* 0x000fe400000000ff */
[----:B------:R-:W-:-:S02]  /*b880*/  F2FP.F16.F32.PACK_AB R6, R45, R6 ;  /* 0x000000062d06723e */ /* 0x000fc400000000ff */
[----:B------:R-:W-:-:S05]  /*b890*/  F2FP.F16.F32.PACK_AB R7, R40, R7 ;  /* 0x000000072807723e */ /* 0x000fca00000000ff */
[----:B------:R0:W-:Y:S02]  /*b8a0*/  STS.128 [R9+0x10400], R4 ;  /* 0x0104000409007388 */ /* 0x0001e40000000c00 */
.L_x_741:
[----:B------:R-:W-:Y:S05]  /*b8b0*/  BSYNC B2 ;  /* 0x0000000000027941 */ /* 0x000fea0003800000 */
.L_x_740:
[----:B------:R-:W-:Y:S04]  /*b8c0*/  BSSY B2, `(.L_x_742) ;  /* 0x0000028000027945 */ /* 0x000fe80003800000 */
[----:B------:R-:W-:Y:S05]  /*b8d0*/  @P1 BRA `(.L_x_743) ;  /* 0x0000000000981947 */ /* 0x000fea0003800000 */
[----:B0-----:R-:W0:Y:S01]  /*b8e0*/  LDS.128 R4, [R8] ;  /* 0x0000000008047984 */ /* 0x001e220000000c00 */
        /* <DEDUP_REMOVED lines=36> */
[----:B------:R1:W-:Y:S02]  /*bb30*/  STS.128 [R8], R4 ;  /* 0x0000000408007388 */ /* 0x0003e40000000c00 */
.L_x_743:
[----:B------:R-:W-:Y:S05]  /*bb40*/  BSYNC B2 ;  /* 0x0000000000027941 */ /* 0x000fea0003800000 */
.L_x_742:
[----:B------:R-:W-:Y:S04]  /*bb50*/  BSSY B2, `(.L_x_744) ;  /* 0x0000028000027945 */ /* 0x000fe80003800000 */
[----:B------:R-:W-:Y:S05]  /*bb60*/  @P2 BRA `(.L_x_745) ;  /* 0x0000000000982947 */ /* 0x000fea0003800000 */
[----:B01----:R-:W0:Y:S01]  /*bb70*/  LDS.128 R4, [R9+0x14400] ;  /* 0x0144000009047984 */ /* 0x003e220000000c00 */
        /* <DEDUP_REMOVED lines=37> */
.L_x_745:
[----:B------:R-:W-:Y:S05]  /*bdd0*/  BSYNC B2 ;  /* 0x0000000000027941 */ /* 0x000fea0003800000 */
.L_x_744:
[----:B------:R-:W-:Y:S04]  /*bde0*/  BSSY B2, `(.L_x_746) ;  /* 0x0000028000027945 */ /* 0x000fe80003800000 */
[----:B------:R-:W-:Y:S05]  /*bdf0*/  @P3 BRA `(.L_x_747) ;  /* 0x0000000000983947 */ /* 0x000fea0003800000 */
[----:B012---:R-:W0:Y:S01]  /*be00*/  LDS.128 R4, [R8+0x4000] ;  /* 0x0040000008047984 */ /* 0x007e220000000c00 */
        /* <DEDUP_REMOVED lines=37> */
.L_x_747:
[----:B------:R-:W-:Y:S05]  /*c060*/  BSYNC B2 ;  /* 0x0000000000027941 */ /* 0x000fea0003800000 */
.L_x_746:
[----:B------:R-:W-:Y:S04]  /*c070*/  BSSY B2, `(.L_x_748) ;  /* 0x0000028000027945 */ /* 0x000fe80003800000 */
[----:B------:R-:W-:Y:S05]  /*c080*/  @P4 BRA `(.L_x_749) ;  /* 0x0000000000984947 */ /* 0x000fea0003800000 */
[----:B0123--:R-:W0:Y:S01]  /*c090*/  LDS.128 R4, [R9+0x18400] ;  /* 0x0184000009047984 */ /* 0x00fe220000000c00 */
        /* <DEDUP_REMOVED lines=37> */
.L_x_749:
[----:B------:R-:W-:Y:S05]  /*c2f0*/  BSYNC B2 ;  /* 0x0000000000027941 */ /* 0x000fea0003800000 */
.L_x_748:
[----:B------:R-:W-:Y:S05]  /*c300*/  @P5 BRA `(.L_x_739) ;  /* 0x0000000000985947 */ /* 0x000fea0003800000 */
[----:B01234-:R-:W0:Y:S01]  /*c310*/  LDS.128 R4, [R8+0x8000] ;  /* 0x0080000008047984 */ /* 0x01fe220000000c00 */
        /* <DEDUP_REMOVED lines=37> */
.L_x_739:
[----:B------:R-:W-:Y:S05]  /*c570*/  BSYNC B1 ;  /* 0x0000000000017941 */ /* 0x000fea0003800000 */
.L_x_738:
[----:B------:R-:W-:-:S13]  /*c580*/  ISETP.GE.AND P0, PT, R205, R26, PT ;  /* 0x0000001acd00720c */ /* 0x000fda0003f06270 */
[----:B------:R-:W-:Y:S05]  /*c590*/  @P0 BRA `(.L_x_750) ;  /* 0x0000003800d40947 */ /* 0x000fea0003800000 */
[----:B01234-:R-:W0:Y:S01]  /*c5a0*/  LDC R5, c[0x0][0x3f4] ;  /* 0x0000fd00ff057b82 */ /* 0x01fe220000000800 */
        /* <DEDUP_REMOVED lines=9> */
[--C-:B------:R-:W-:Y:S02]  /*c640*/  HADD2.F32 R48, -RZ, R38.reuse.H0_H0 ;  /* 0x20000026ff307230 */ /* 0x100fe40000004100 */
[----:B------:R-:W-:Y:S02]  /*c650*/  HADD2.F32 R50, -RZ, R39.H0_H0 ;  /* 0x20000027ff327230 */ /* 0x000fe40000004100 */
[----:B------:R-:W-:Y:S02]  /*c660*/  HADD2.F32 R44, -RZ, R35.H0_H0 ;  /* 0x20000023ff2c7230 */ /* 0x000fe40000004100 */
[----:B------:R-:W-:Y:S02]  /*c670*/  HADD2.F32 R46, -RZ, R37.H0_H0 ;  /* 0x20000025ff2e7230 */ /* 0x000fe40000004100 */
[----:B------:R-:W-:Y:S02]  /*c680*/  HADD2.F32 R49, -RZ, R38.H1_H1 ;  /* 0x30000026ff317230 */ /* 0x000fe40000004100 */
[----:B0-----:R-:W-:-:S02]  /*c690*/  HADD2.F32 R26, -RZ, R4.H0_H0 ;  /* 0x20000004ff1a7230 */ /* 0x001fc40000004100 */
[----:B------:R-:W-:Y:S02]  /*c6a0*/  HADD2.F32 R4, -RZ, R4.H1_H1 ;  /* 0x30000004ff047230 */ /* 0x000fe40000004100 */
[--C-:B------:R-:W-:Y:S02]  /*c6b0*/  HADD2.F32 R40, -RZ, R5.reuse.H0_H0 ;  /* 0x20000005ff287230 */ /* 0x100fe40000004100 */
[----:B------:R-:W-:Y:S02]  /*c6c0*/  HADD2.F32 R5, -RZ, R5.H1_H1 ;  /* 0x30000005ff057230 */ /* 0x000fe40000004100 */
[-C--:B------:R-:W-:Y:S01]  /*c6d0*/  FMUL.FTZ R43, R48, R4.reuse ;  /* 0x00000004302b7220 */ /* 0x080fe20000410000 */
[----:B------:R-:W-:Y:S01]  /*c6e0*/  FMUL.FTZ R45, R44, R4 ;  /* 0x000000042c2d7220 */ /* 0x000fe20000410000 */
[----:B------:R-:W-:Y:S02]  /*c6f0*/  HADD2.F32 R41, -RZ, R6.H0_H0 ;  /* 0x20000006ff297230 */ /* 0x000fe40000004100 */
[-C--:B------:R-:W-:Y:S01]  /*c700*/  FMUL.FTZ R47, R50, R5.reuse ;  /* 0x00000005322f7220 */ /* 0x080fe20000410000 */
[----:B------:R-:W-:Y:S01]  /*c710*/  FFMA.FTZ R4, R44, R26, -R43 ;  /* 0x0000001a2c047223 */ /* 0x000fe2000001082b */
[----:B------:R-:W-:Y:S01]  /*c720*/  FMUL.FTZ R43, R46, R5 ;  /* 0x000000052e2b7220 */ /* 0x000fe20000410000 */
[----:B------:R-:W-:-:S02]  /*c730*/  HADD2.F32 R42, -RZ, R7.H0_H0 ;  /* 0x20000007ff2a7230 */ /* 0x000fc40000004100 */
[----:B------:R-:W-:Y:S01]  /*c740*/  FFMA.FTZ R5, R46, R40, -R47 ;  /* 0x000000282e057223 */ /* 0x000fe2000001082f */
[----:B------:R-:W-:Y:S02]  /*c750*/  HADD2.F32 R6, -RZ, R6.H1_H1 ;  /* 0x30000006ff067230 */ /* 0x000fe40000004100 */
[----:B------:R-:W-:Y:S01]  /*c760*/  FFMA.FTZ R45, R48, R26, R45 ;  /* 0x0000001a302d7223 */ /* 0x000fe2000001002d */
[----:B------:R-:W-:Y:S02]  /*c770*/  HADD2.F32 R7, -RZ, R7.H1_H1 ;  /* 0x30000007ff077230 */ /* 0x000fe40000004100 */
[----:B------:R-:W-:Y:S01]  /*c780*/  FFMA.FTZ R40, R50, R40, R43 ;  /* 0x0000002832287223 */ /* 0x000fe2000001002b */
[----:B------:R-:W-:Y:S02]  /*c790*/  HADD2.F32 R46, -RZ, R39.H1_H1 ;  /* 0x30000027ff2e7230 */ /* 0x000fe40000004100 */
[----:B------:R-:W-:Y:S01]  /*c7a0*/  FMUL.FTZ R26, R49, R6 ;  /* 0x00000006311a7220 */ /* 0x000fe20000410000 */
[----:B------:R-:W-:Y:S01]  /*c7b0*/  HADD2.F32 R47, -RZ, R35.H1_H1 ;  /* 0x30000023ff2f7230 */ /* 0x000fe20000004100 */
[----:B------:R-:W-:Y:S01]  /*c7c0*/  F2FP.F16.F32.PACK_AB R4, R45, R4 ;  /* 0x000000042d04723e */ /* 0x000fe200000000ff */
[----:B------:R-:W-:-:S02]  /*c7d0*/  HADD2.F32 R44, -RZ, R37.H1_H1 ;  /* 0x30000025ff2c7230 */ /* 0x000fc40000004100 */
[----:B------:R-:W-:Y:S01]  /*c7e0*/  FMUL.FTZ R35, R46, R7 ;  /* 0x000000072e237220 */ /* 0x000fe20000410000 */
[----:B------:R-:W-:Y:S01]  /*c7f0*/  F2FP.F16.F32.PACK_AB R5, R40, R5 ;  /* 0x000000052805723e */ /* 0x000fe200000000ff */
[C---:B------:R-:W-:Y:S01]  /*c800*/  FMUL.FTZ R38, R47.reuse, R6 ;  /* 0x000000062f267220 */ /* 0x040fe20000410000 */
[----:B------:R-:W-:Y:S01]  /*c810*/  FFMA.FTZ R6, R47, R41, -R26 ;  /* 0x000000292f067223 */ /* 0x000fe2000001081a */
[C---:B------:R-:W-:Y:S01]  /*c820*/  FMUL.FTZ R37, R44.reuse, R7 ;  /* 0x000000072c257220 */ /* 0x040fe20000410000 */
[-C--:B------:R-:W-:Y:S01]  /*c830*/  FFMA.FTZ R7, R44, R42.reuse, -R35 ;  /* 0x0000002a2c077223 */ /* 0x080fe20000010823 */
[----:B------:R-:W-:Y:S02]  /*c840*/  FFMA.FTZ R41, R49, R41, R38 ;  /* 0x0000002931297223 */ /* 0x000fe40000010026 */
[----:B------:R-:W-:-:S03]  /*c850*/  FFMA.FTZ R42, R46, R42, R37 ;  /* 0x0000002a2e2a7223 */ /* 0x000fc60000010025 */
[----:B------:R-:W-:Y:S02]  /*c860*/  F2FP.F16.F32.PACK_AB R6, R41, R6 ;  /* 0x000000062906723e */ /* 0x000fe400000000ff */
[----:B------:R-:W-:-:S05]  /*c870*/  F2FP.F16.F32.PACK_AB R7, R42, R7 ;  /* 0x000000072a07723e */ /* 0x000fca00000000ff */
[----:B------:R0:W-:Y:S02]  /*c880*/  STS.128 [R9+0x12400], R4 ;  /* 0x0124000409007388 */ /* 0x0001e40000000c00 */
.L_x_752:
[----:B------:R-:W-:Y:S05]  /*c890*/  BSYNC B1 ;  /* 0x0000000000017941 */ /* 0x000fea0003800000 */
.L_x_751:
[----:B------:R-:W-:Y:S04]  /*c8a0*/  BSSY B1, `(.L_x_753) ;  /* 0x0000028000017945 */ /* 0x000fe80003800000 */
[----:B------:R-:W-:Y:S05]  /*c8b0*/  @P1 BRA `(.L_x_754) ;  /* 0x0000000000981947 */ /* 0x000fea0003800000 */
[----:B0-----:R-:W0:Y:S01]  /*c8c0*/  LDS.128 R4, [R8+0x2000] ;  /* 0x0020000008047984 */ /* 0x001e220000000c00 */
        /* <DEDUP_REMOVED lines=8> */
[-C--:B------:R-:W-:Y:S01]  /*c950*/  FMUL.FTZ R39, R44, R4.reuse ;  /* 0x000000042c277220 */ /* 0x080fe20000410000 */
[C---:B------:R-:W-:Y:S01]  /*c960*/  FMUL.FTZ R41, R42.reuse, R4 ;  /* 0x000000042a297220 */ /* 0x040fe20000410000 */
[----:B------:R-:W-:Y:S02]  /*c970*/  HADD2.F32 R37, -RZ, R6.H0_H0 ;  /* 0x20000006ff257230 */ /* 0x000fe40000004100 */
[-C--:B------:R-:W-:Y:S01]  /*c980*/  FMUL.FTZ R40, R45, R5.reuse ;  /* 0x000000052d287220 */ /* 0x080fe20000410000 */
[-C--:B------:R-:W-:Y:S01]  /*c990*/  FFMA.FTZ R4, R42, R26.reuse, -R39 ;  /* 0x0000001a2a047223 */ /* 0x080fe20000010827 */
[----:B------:R-:W-:Y:S01]  /*c9a0*/  FFMA.FTZ R41, R44, R26, R41 ;  /* 0x0000001a2c297223 */ /* 0x000fe20000010029 */
[----:B------:R-:W-:Y:S01]  /*c9b0*/  FMUL.FTZ R26, R43, R5 ;  /* 0x000000052b1a7220 */ /* 0x000fe20000410000 */
[----:B------:R-:W-:-:S02]  /*c9c0*/  HADD2.F32 R38, -RZ, R7.H0_H0 ;  /* 0x20000007ff267230 */ /* 0x000fc40000004100 */
[-C--:B------:R-:W-:Y:S01]  /*c9d0*/  FFMA.FTZ R5, R43, R35.reuse, -R40 ;  /* 0x000000232b057223 */ /* 0x080fe20000010828 */
[----:B------:R-:W-:Y:S02]  /*c9e0*/  HADD2.F32 R6, -RZ, R6.H1_H1 ;  /* 0x30000006ff067230 */ /* 0x000fe40000004100 */
[----:B------:R-:W-:Y:S01]  /*c9f0*/  FFMA.FTZ R26, R45, R35, R26 ;  /* 0x000000232d1a7223 */ /* 0x000fe2000001001a */
[----:B------:R-:W-:Y:S01]  /*ca00*/  HADD2.F32 R7, -RZ, R7.H1_H1 ;  /* 0x30000007ff077230 */ /* 0x000fe20000004100 */
[----:B------:R-:W-:Y:S01]  /*ca10*/  F2FP.F16.F32.PACK_AB R4, R41, R4 ;  /* 0x000000042904723e */ /* 0x000fe200000000ff */
[----:B------:R-:W-:Y:S02]  /*ca20*/  HADD2.F32 R43, -RZ, R33.H1_H1 ;  /* 0x30000021ff2b7230 */ /* 0x000fe40000004100 */
[----:B------:R-:W-:Y:S01]  /*ca30*/  HADD2.F32 R42, -RZ, R34.H1_H1 ;  /* 0x30000022ff2a7230 */ /* 0x000fe20000004100 */
[----:B------:R-:W-:Y:S01]  /*ca40*/  F2FP.F16.F32.PACK_AB R5, R26, R5 ;  /* 0x000000051a05723e */ /* 0x000fe200000000ff */
[----:B------:R-:W-:-:S02]  /*ca50*/  HADD2.F32 R39, -RZ, R31.H1_H1 ;  /* 0x3000001fff277230 */ /* 0x000fc40000004100 */
[----:B------:R-:W-:Y:S02]  /*ca60*/  HADD2.F32 R40, -RZ, R32.H1_H1 ;  /* 0x30000020ff287230 */ /* 0x000fe40000004100 */
[-C--:B------:R-:W-:Y:S01]  /*ca70*/  FMUL.FTZ R32, R43, R6.reuse ;  /* 0x000000062b207220 */ /* 0x080fe20000410000 */
[-C--:B------:R-:W-:Y:S01]  /*ca80*/  FMUL.FTZ R31, R42, R7.reuse ;  /* 0x000000072a1f7220 */ /* 0x080fe20000410000 */
[C---:B------:R-:W-:Y:S01]  /*ca90*/  FMUL.FTZ R34, R39.reuse, R6 ;  /* 0x0000000627227220 */ /* 0x040fe20000410000 */
[C---:B------:R-:W-:Y:S01]  /*caa0*/  FMUL.FTZ R33, R40.reuse, R7 ;  /* 0x0000000728217220 */ /* 0x040fe20000410000 */
[-C--:B------:R-:W-:Y:S01]  /*cab0*/  FFMA.FTZ R6, R39, R37.reuse, -R32 ;  /* 0x0000002527067223 */ /* 0x080fe20000010820 */
[-C--:B------:R-:W-:Y:S01]  /*cac0*/  FFMA.FTZ R7, R40, R38.reuse, -R31 ;  /* 0x0000002628077223 */ /* 0x080fe2000001081f */
[----:B------:R-:W-:Y:S01]  /*cad0*/  FFMA.FTZ R37, R43, R37, R34 ;  /* 0x000000252b257223 */ /* 0x000fe20000010022 */
[----:B------:R-:W-:-:S04]  /*cae0*/  FFMA.FTZ R38, R42, R38, R33 ;  /* 0x000000262a267223 */ /* 0x000fc80000010021 */
[----:B------:R-:W-:Y:S02]  /*caf0*/  F2FP.F16.F32.PACK_AB R6, R37, R6 ;  /* 0x000000062506723e */ /* 0x000fe400000000ff */
[----:B------:R-:W-:-:S05]  /*cb00*/  F2FP.F16.F32.PACK_AB R7, R38, R7 ;  /* 0x000000072607723e */ /* 0x000fca00000000ff */
[----:B------:R1:W-:Y:S02]  /*cb10*/  STS.128 [R8+0x2000], R4 ;  /* 0x0020000408007388 */ /* 0x0003e40000000c00 */
.L_x_754:
[----:B------:R-:W-:Y:S05]  /*cb20*/  BSYNC B1 ;  /* 0x0000000000017941 */ /* 0x000fea0003800000 */
.L_x_753:
        /* <DEDUP_REMOVED lines=28> */
[-C--:B------:R-:W-:Y:S01]  /*ccf0*/  FMUL.FTZ R27, R38, R6.reuse ;  /* 0x00000006261b7220 */ /* 0x080fe20000410000 */
[----:B------:R-:W-:Y:S02]  /*cd00*/  HADD2.F32 R35, -RZ, R28.H1_H1 ;  /* 0x3000001cff237230 */ /* 0x000fe40000004100 */
[C---:B------:R-:W-:Y:S01]  /*cd10*/  FMUL.FTZ R29, R34.reuse, R6 ;  /* 0x00000006221d7220 */ /* 0x040fe20000410000 */
[-C--:B------:R-:W-:Y:S01]  /*cd20*/  FMUL.FTZ R28, R39, R7.reuse ;  /* 0x00000007271c7220 */ /* 0x080fe20000410000 */
[-C--:B------:R-:W-:Y:S01]  /*cd30*/  FFMA.FTZ R6, R34, R32.reuse, -R27 ;  /* 0x0000002022067223 */ /* 0x080fe2000001081b */
[C---:B------:R-:W-:Y:S01]  /*cd40*/  FMUL.FTZ R30, R35.reuse, R7 ;  /* 0x00000007231e7220 */ /* 0x040fe20000410000 */
[----:B------:R-:W-:Y:S01]  /*cd50*/  FFMA.FTZ R29, R38, R32, R29 ;  /* 0x00000020261d7223 */ /* 0x000fe2000001001d */
[-C--:B------:R-:W-:Y:S02]  /*cd60*/  FFMA.FTZ R7, R35, R33.reuse, -R28 ;  /* 0x0000002123077223 */ /* 0x080fe4000001081c */
[----:B------:R-:W-:-:S02]  /*cd70*/  FFMA.FTZ R30, R39, R33, R30 ;  /* 0x00000021271e7223 */ /* 0x000fc4000001001e */
[----:B------:R-:W-:-:S03]  /*cd80*/  F2FP.F16.F32.PACK_AB R6, R29, R6 ;  /* 0x000000061d06723e */ /* 0x000fc600000000ff */
[----:B------:R-:W-:-:S05]  /*cd90*/  F2FP.F16.F32.PACK_AB R7, R30, R7 ;  /* 0x000000071e07723e */ /* 0x000fca00000000ff */
[----:B------:R2:W-:Y:S02]  /*cda0*/  STS.128 [R9+0x16400], R4 ;  /* 0x0164000409007388 */ /* 0x0005e40000000c00 */
.L_x_756:
[----:B------:R-:W-:Y:S05]  /*cdb0*/  BSYNC B1 ;  /* 0x0000000000017941 */ /* 0x000fea0003800000 */
.L_x_755:
        /* <DEDUP_REMOVED lines=30> */
[C---:B------:R-:W-:Y:S01]  /*cfa0*/  FMUL.FTZ R25, R30.reuse, R6 ;  /* 0x000000061e197220 */ /* 0x040fe20000410000 */
[-C--:B------:R-:W-:Y:S01]  /*cfb0*/  FMUL.FTZ R20, R35, R7.reuse ;  /* 0x0000000723147220 */ /* 0x080fe20000410000 */
[C---:B------:R-:W-:Y:S01]  /*cfc0*/  FMUL.FTZ R24, R31.reuse, R7 ;  /* 0x000000071f187220 */ /* 0x040fe20000410000 */
[-C--:B------:R-:W-:Y:S01]  /*cfd0*/  FFMA.FTZ R6, R30, R28.reuse, -R21 ;  /* 0x0000001c1e067223 */ /* 0x080fe20000010815 */
[----:B------:R-:W-:Y:S01]  /*cfe0*/  FFMA.FTZ R25, R32, R28, R25 ;  /* 0x0000001c20197223 */ /* 0x000fe20000010019 */
[-C--:B------:R-:W-:Y:S01]  /*cff0*/  FFMA.FTZ R7, R31, R29.reuse, -R20 ;  /* 0x0000001d1f077223 */ /* 0x080fe20000010814 */
[----:B------:R-:W-:-:S03]  /*d000*/  FFMA.FTZ R24, R35, R29, R24 ;  /* 0x0000001d23187223 */ /* 0x000fc60000010018 */
[----:B------:R-:W-:Y:S02]  /*d010*/  F2FP.F16.F32.PACK_AB R6, R25, R6 ;  /* 0x000000061906723e */ /* 0x000fe400000000ff */
[----:B------:R-:W-:-:S05]  /*d020*/  F2FP.F16.F32.PACK_AB R7, R24, R7 ;  /* 0x000000071807723e */ /* 0x000fca00000000ff */
[----:B------:R3:W-:Y:S02]  /*d030*/  STS.128 [R8+0x6000], R4 ;  /* 0x0060000408007388 */ /* 0x0007e40000000c00 */
.L_x_758:
[----:B------:R-:W-:Y:S05]  /*d040*/  BSYNC B1 ;  /* 0x0000000000017941 */ /* 0x000fea0003800000 */
.L_x_757:
        /* <DEDUP_REMOVED lines=40> */
.L_x_760:
[----:B------:R-:W-:Y:S05]  /*d2d0*/  BSYNC B1 ;  /* 0x0000000000017941 */ /* 0x000fea0003800000 */
.L_x_759:
        /* <DEDUP_REMOVED lines=13> */
[----:B------:R-:W-:Y:S01]  /*d3b0*/  FMUL.FTZ R15, R28, R5 ;  /* 0x000000051c0f7220 */ /* 0x000fe20000410000 */
[----:B------:R-:W-:Y:S01]  /*d3c0*/  FFMA.FTZ R4, R21, R9, -R20 ;  /* 0x0000000915047223 */ /* 0x000fe20000010814 */
[----:B------:R-:W-:-:S02]  /*d3d0*/  HADD2.F32 R14, -RZ, R7.H0_H0 ;  /* 0x20000007ff0e7230 */ /* 0x000fc40000004100 */
[----:B------:R-:W-:Y:S01]  /*d3e0*/  FFMA.FTZ R9, R25, R9, R24 ;  /* 0x0000000919097223 */ /* 0x000fe20000010018 */
[C---:B------:R-:W-:Y:S01]  /*d3f0*/  FMUL.FTZ R21, R26.reuse, R5 ;  /* 0x000000051a157220 */ /* 0x040fe20000410000 */
[----:B------:R-:W-:Y:S02]  /*d400*/  HADD2.F32 R6, -RZ, R6.H1_H1 ;  /* 0x30000006ff067230 */ /* 0x000fe40000004100 */
[-C--:B------:R-:W-:Y:S01]  /*d410*/  FFMA.FTZ R5, R26, R12.reuse, -R15 ;  /* 0x0000000c1a057223 */ /* 0x080fe2000001080f */
[----:B------:R-:W-:Y:S02]  /*d420*/  HADD2.F32 R7, -RZ, R7.H1_H1 ;  /* 0x30000007ff077230 */ /* 0x000fe40000004100 */
[----:B------:R-:W-:Y:S01]  /*d430*/  FFMA.FTZ R12, R28, R12, R21 ;  /* 0x0000000c1c0c7223 */ /* 0x000fe20000010015 */
[----:B------:R-:W-:Y:S01]  /*d440*/  HADD2.F32 R25, -RZ, R10.H1_H1 ;  /* 0x3000000aff197230 */ /* 0x000fe20000004100 */
[----:B------:R-:W-:Y:S01]  /*d450*/  F2FP.F16.F32.PACK_AB R4, R9, R4 ;  /* 0x000000040904723e */ /* 0x000fe200000000ff */
[----:B------:R-:W-:-:S02]  /*d460*/  HADD2.F32 R20, -RZ, R11.H1_H1 ;  /* 0x3000000bff147230 */ /* 0x000fc40000004100 */
[----:B------:R-:W-:Y:S02]  /*d470*/  HADD2.F32 R15, -RZ, R0.H1_H1 ;  /* 0x30000000ff0f7230 */ /* 0x000fe40000004100 */
[-C--:B------:R-:W-:Y:S01]  /*d480*/  FMUL.FTZ R0, R25, R6.reuse ;  /* 0x0000000619007220 */ /* 0x080fe20000410000 */
[----:B------:R-:W-:Y:S02]  /*d490*/  HADD2.F32 R10, -RZ, R3.H1_H1 ;  /* 0x30000003ff0a7230 */ /* 0x000fe40000004100 */
[----:B------:R-:W-:Y:S01]  /*d4a0*/  FMUL.FTZ R3, R20, R7 ;  /* 0x0000000714037220 */ /* 0x000fe20000410000 */
[----:B------:R-:W-:Y:S01]  /*d4b0*/  F2FP.F16.F32.PACK_AB R5, R12, R5 ;  /* 0x000000050c05723e */ /* 0x000fe200000000ff */
[C---:B------:R-:W-:Y:S01]  /*d4c0*/  FMUL.FTZ R6, R15.reuse, R6 ;  /* 0x000000060f067220 */ /* 0x040fe20000410000 */
[----:B------:R-:W-:Y:S01]  /*d4d0*/  FFMA.FTZ R0, R15, R13, -R0 ;  /* 0x0000000d0f007223 */ /* 0x000fe20000010800 */
[C---:B------:R-:W-:Y:S01]  /*d4e0*/  FMUL.FTZ R7, R10.reuse, R7 ;  /* 0x000000070a077220 */ /* 0x040fe20000410000 */
[----:B------:R-:W-:Y:S01]  /*d4f0*/  FFMA.FTZ R3, R10, R14, -R3 ;  /* 0x0000000e0a037223 */ /* 0x000fe20000010803 */
[----:B------:R-:W-:-:S02]  /*d500*/  FFMA.FTZ R13, R25, R13, R6 ;  /* 0x0000000d190d7223 */ /* 0x000fc40000010006 */
[----:B------:R-:W-:-:S03]  /*d510*/  FFMA.FTZ R14, R20, R14, R7 ;  /* 0x0000000e140e7223 */ /* 0x000fc60000010007 */
[----:B------:R-:W-:Y:S02]  /*d520*/  F2FP.F16.F32.PACK_AB R6, R13, R0 ;  /* 0x000000000d06723e */ /* 0x000fe400000000ff */
[----:B------:R-:W-:-:S05]  /*d530*/  F2FP.F16.F32.PACK_AB R7, R14, R3 ;  /* 0x000000030e07723e */ /* 0x000fca00000000ff */
[----:B------:R0:W-:Y:S01]  /*d540*/  STS.128 [R8+0xa000], R4 ;  /* 0x00a0000408007388 */ /* 0x0001e20000000c00 */
[----:B------:R-:W-:Y:S05]  /*d550*/  BRA `(.L_x_750) ;  /* 0x0000002800e47947 */ /* 0x000fea0003800000 */
.L_x_732:
[----:B------:R-:W-:-:S03]  /*d560*/  UMOV UR4, 0xffffffff ;  /* 0xffffffff00047882 */ /* 0x000fc60000000000 */
[----:B------:R-:W-:Y:S05]  /*d570*/  BRA.DIV UR4, `(.L_x_761) ;  /* 0x0000012604447947 */ /* 0x000fea000b800000 */
[----:B------:R-:W0:Y:S04]  /*d580*/  SHFL.IDX PT, R3, R25, RZ, 0x1c1f ;  /* 0x001c1fff19037589 */ /* 0x000e2800000e0000 */
[----:B------:R-:W1:Y:S04]  /*d590*/  SHFL.IDX PT, R0, R24, RZ, 0x1c1f ;  /* 0x001c1fff18007589 */ /* 0x000e6800000e0000 */
[----:B------:R2:W3:Y:S04]  /*d5a0*/  SHFL.IDX PT, R5, R27, RZ, 0x1c1f ;  /* 0x001c1fff1b057589 */ /* 0x0004e800000e0000 */
[----:B------:R2:W4:Y:S01]  /*d5b0*/  SHFL.IDX PT, R14, R26, RZ, 0x1c1f ;  /* 0x001c1fff1a0e7589 */ /* 0x00052200000e0000 */
[----:B0-----:R-:W-:Y:S01]  /*d5c0*/  MOV R43, R3 ;  /* 0x00000003002b7202 */ /* 0x001fe20000000f00 */
[----:B-12---:R-:W-:-:S07]  /*d5d0*/  IMAD.MOV.U32 R42, RZ, RZ, R0 ;  /* 0x000000ffff2a7224 */ /* 0x006fce00078e0000 */
.L_x_998:
[----:B------:R-:W-:Y:S01]  /*d5e0*/  ULDC UR4, c[0x0][0x448] ;  /* 0x0001120000047ab9 */ /* 0x000fe20000000800 */
[----:B------:R-:W-:Y:S01]  /*d5f0*/  BSSY B1, `(.L_x_762) ;  /* 0x0000033000017945 */ /* 0x000fe20003800000 */
[----:B------:R-:W-:Y:S01]  /*d600*/  IMAD R46, R149, UR4, RZ ;  /* 0x00000004952e7c24 */ /* 0x000fe2000f8e02ff */
[----:B------:R-:W-:Y:S01]  /*d610*/  CS2R R8, SRZ ;  /* 0x0000000000087805 */ /* 0x000fe2000001ff00 */
[----:B----4-:R-:W-:Y:S01]  /*d620*/  IMAD.MOV.U32 R20, RZ, RZ, R14 ;  /* 0x000000ffff147224 */ /* 0x010fe200078e000e */
[----:B------:R-:W-:Y:S01]  /*d630*/  CS2R R10, SRZ ;  /* 0x00000000000a7805 */ /* 0x000fe2000001ff00 */
[----:B---3--:R-:W-:Y:S01]  /*d640*/  IMAD.MOV.U32 R21, RZ, RZ, R5 ;  /* 0x000000ffff157224 */ /* 0x008fe200078e0005 */
[----:B------:R-:W-:Y:S01]  /*d650*/  ISETP.GE.AND P0, PT, R6, R46, PT ;  /* 0x0000002e0600720c */ /* 0x000fe20003f06270 */
[----:B------:R-:W-:Y:S01]  /*d660*/  IMAD R46, R125, -0x80, R46 ;  /* 0xffffff807d2e7824 */ /* 0x000fe200078e022e */
        /* <DEDUP_REMOVED lines=11> */
[C---:B------:R-:W-:Y:S01]  /*d720*/  VIADD R3, R18.reuse, 0x40 ;  /* 0x0000004012037836 */ /* 0x040fe20000000000 */
[C---:B------:R-:W-:Y:S01]  /*d730*/  IADD3 R0, R18.reuse, 0x20, RZ ;  /* 0x0000002012007810 */ /* 0x040fe20007ffe0ff */
[----:B------:R-:W-:Y:S01]  /*d740*/  ULDC UR4, c[0x0][0x3f4] ;  /* 0x0000fd0000047ab9 */ /* 0x000fe20000000800 */
[----:B------:R-:W-:Y:S02]  /*d750*/  CS2R R24, SRZ ;  /* 0x0000000000187805 */ /* 0x000fe4000001ff00 */
[----:B------:R-:W-:Y:S02]  /*d760*/  ISETP.GE.AND P0, PT, R18, UR4, PT ;  /* 0x0000000412007c0c */ /* 0x000fe4000bf06270 */
[----:B------:R-:W-:Y:S02]  /*d770*/  CS2R R26, SRZ ;  /* 0x00000000001a7805 */ /* 0x000fe4000001ff00 */
[----:B------:R-:W-:Y:S02]  /*d780*/  ISETP.GE.AND P1, PT, R0, UR4, PT ;  /* 0x0000000400007c0c */ /* 0x000fe4000bf26270 */
[----:B------:R-:W-:-:S02]  /*d790*/  ISETP.GE.AND P2, PT, R3, UR4, PT ;  /* 0x0000000403007c0c */ /* 0x000fc4000bf46270 */
[----:B------:R-:W-:Y:S02]  /*d7a0*/  CS2R R4, SRZ ;  /* 0x0000000000047805 */ /* 0x000fe4000001ff00 */
[----:B------:R-:W-:Y:S02]  /*d7b0*/  CS2R R6, SRZ ;  /* 0x0000000000067805 */ /* 0x000fe4000001ff00 */
[----:B------:R-:W-:Y:S01]  /*d7c0*/  CS2R R28, SRZ ;  /* 0x00000000001c7805 */ /* 0x000fe2000001ff00 */
[----:B------:R-:W-:-:S04]  /*d7d0*/  @!P0 IMAD.WIDE R12, R18, 0x2, R42 ;  /* 0x00000002120c8825 */ /* 0x000fc800078e022a */
[----:B------:R-:W-:Y:S02]  /*d7e0*/  @!P1 IMAD.SHL.U32 R41, R211, 0x8, RZ ;  /* 0x00000008d3299824 */ /* 0x000fe400078e00ff */
[----:B------:R-:W-:Y:S01]  /*d7f0*/  @!P2 SHF.L.U32 R45, R212, 0x3, RZ ;  /* 0x00000003d42da819 */ /* 0x000fe200000006ff */
[----:B------:R0:W5:Y:S01]  /*d800*/  @!P0 LD.E.128 R24, desc[UR40][R12.64] ;  /* 0x000000280c188980 */ /* 0x000162000c101d00 */
[----:B------:R-:W-:Y:S01]  /*d810*/  CS2R R30, SRZ ;  /* 0x00000000001e7805 */ /* 0x000fe2000001ff00 */
[--C-:B------:R-:W-:Y:S01]  /*d820*/  @!P1 IMAD.WIDE R38, R41, 0x2, R42.reuse ;  /* 0x0000000229269825 */ /* 0x100fe200078e022a */
[----:B------:R-:W-:Y:S02]  /*d830*/  CS2R R8, SRZ ;  /* 0x0000000000087805 */ /* 0x000fe4000001ff00 */
[----:B------:R-:W-:Y:S02]  /*d840*/  CS2R R10, SRZ ;  /* 0x00000000000a7805 */ /* 0x000fe4000001ff00 */
[----:B------:R-:W-:Y:S01]  /*d850*/  CS2R R32, SRZ ;  /* 0x0000000000207805 */ /* 0x000fe2000001ff00 */
[----:B------:R-:W-:Y:S01]  /*d860*/  @!P2 IMAD.WIDE R42, R45, 0x2, R42 ;  /* 0x000000022d2aa825 */ /* 0x000fe200078e022a */
[----:B------:R-:W-:-:S02]  /*d870*/  CS2R R34, SRZ ;  /* 0x0000000000227805 */ /* 0x000fc4000001ff00 */
[----:B------:R-:W-:Y:S01]  /*d880*/  CS2R R14, SRZ ;  /* 0x00000000000e7805 */ /* 0x000fe2000001ff00 */
[----:B------:R1:W5:Y:S01]  /*d890*/  @!P1 LD.E.128 R28, desc[UR40][R38.64] ;  /* 0x00000028261c9980 */ /* 0x000362000c101d00 */
[--C-:B------:R-:W-:Y:S01]  /*d8a0*/  @!P1 IMAD.WIDE R40, R41, 0x2, R20.reuse ;  /* 0x0000000229289825 */ /* 0x100fe200078e0214 */
[----:B0-----:R-:W-:Y:S02]  /*d8b0*/  CS2R R12, SRZ ;  /* 0x00000000000c7805 */ /* 0x001fe4000001ff00 */
[----:B------:R1:W5:Y:S01]  /*d8c0*/  @!P2 LD.E.128 R32, desc[UR40][R42.64] ;  /* 0x000000282a20a980 */ /* 0x000362000c101d00 */
[----:B------:R-:W-:-:S03]  /*d8d0*/  @!P2 IMAD.WIDE R44, R45, 0x2, R20 ;  /* 0x000000022d2ca825 */ /* 0x000fc600078e0214 */
[----:B------:R1:W5:Y:S01]  /*d8e0*/  @!P1 LD.E.128 R8, desc[UR40][R40.64] ;  /* 0x0000002828089980 */ /* 0x000362000c101d00 */
[----:B------:R-:W-:-:S03]  /*d8f0*/  @!P0 IMAD.WIDE R20, R18, 0x2, R20 ;  /* 0x0000000212148825 */ /* 0x000fc600078e0214 */
[----:B------:R1:W5:Y:S04]  /*d900*/  @!P2 LD.E.128 R12, desc[UR40][R44.64] ;  /* 0x000000282c0ca980 */ /* 0x000368000c101d00 */
[----:B------:R1:W5:Y:S02]  /*d910*/  @!P0 LD.E.128 R4, desc[UR40][R20.64] ;  /* 0x0000002814048980 */ /* 0x000364000c101d00 */
.L_x_763:
[----:B------:R-:W-:Y:S05]  /*d920*/  BSYNC B1 ;  /* 0x0000000000017941 */ /* 0x000fea0003800000 */
.L_x_762:
[----:B-----5:R-:W-:Y:S01]  /*d930*/  IMAD.MOV.U32 R0, RZ, RZ, R24 ;  /* 0x000000ffff007224 */ /* 0x020fe200078e0018 */
[----:B------:R-:W-:Y:S01]  /*d940*/  MOV R37, R26 ;  /* 0x0000001a00257202 */ /* 0x000fe20000000f00 */
[----:B------:R-:W-:Y:S01]  /*d950*/  IMAD.MOV.U32 R3, RZ, RZ, R25 ;  /* 0x000000ffff037224 */ /* 0x000fe200078e0019 */
[--C-:B------:R-:W-:Y:S01]  /*d960*/  SHF.R.U64 R26, R26, 0x10, R27.reuse ;  /* 0x000000101a1a7819 */ /* 0x100fe2000000121b */
[--C-:B-1----:R-:W-:Y:S01]  /*d970*/  IMAD.MOV.U32 R21, RZ, RZ, R27.reuse ;  /* 0x000000ffff157224 */ /* 0x102fe200078e001b */
[----:B------:R-:W-:Y:S01]  /*d980*/  SHF.R.U32.HI R43, RZ, 0x10, R27 ;  /* 0x00000010ff2b7819 */ /* 0x000fe2000001161b */
[----:B------:R-:W-:Y:S01]  /*d990*/  IMAD.MOV.U32 R27, RZ, RZ, R30 ;  /* 0x000000ffff1b7224 */ /* 0x000fe200078e001e */
[----:B------:R-:W-:Y:S01]  /*d9a0*/  SHF.R.U64 R47, R30, 0x10, R31 ;  /* 0x000000101e2f7819 */ /* 0x000fe2000000121f */
[----:B------:R-:W-:Y:S01]  /*d9b0*/  IMAD.MOV.U32 R20, RZ, RZ, R5 ;  /* 0x000000ffff147224 */ /* 0x000fe200078e0005 */
[----:B------:R-:W-:Y:S01]  /*d9c0*/  MOV R30, R32 ;  /* 0x00000020001e7202 */ /* 0x000fe20000000f00 */
[----:B------:R-:W-:Y:S01]  /*d9d0*/  IMAD.MOV.U32 R39, RZ, RZ, R4 ;  /* 0x000000ffff277224 */ /* 0x000fe200078e0004 */
[----:B------:R-:W-:Y:S01]  /*d9e0*/  SHF.R.U64 R49, R32, 0x10, R33 ;  /* 0x0000001020317819 */ /* 0x000fe20000001221 */
[----:B------:R-:W-:Y:S01]  /*d9f0*/  IMAD.MOV.U32 R32, RZ, RZ, R34 ;  /* 0x000000ffff207224 */ /* 0x000fe200078e0022 */
[----:B------:R-:W-:Y:S01]  /*da00*/  SHF.R.U64 R51, R34, 0x10, R35 ;  /* 0x0000001022337819 */ /* 0x000fe20000001223 */
[----:B------:R-:W-:Y:S01]  /*da10*/  IMAD.MOV.U32 R40, RZ, RZ, R33 ;  /* 0x000000ffff287224 */ /* 0x000fe200078e0021 */
[----:B------:R-:W-:Y:S01]  /*da20*/  PRMT R34, R0, 0x5410, R3 ;  /* 0x0000541000227816 */ /* 0x000fe20000000003 */
[----:B------:R-:W-:Y:S01]  /*da30*/  BSSY B1, `(.L_x_764) ;  /* 0x0000040000017945 */ /* 0x000fe20003800000 */
[----:B------:R-:W-:-:S02]  /*da40*/  LEA.HI R0, R204, R204, RZ, 0x1 ;  /* 0x000000cccc007211 */ /* 0x000fc400078f08ff */
[----:B------:R-:W-:Y:S01]  /*da50*/  SHF.R.U64 R53, R4, 0x10, R5 ;  /* 0x0000001004357819 */ /* 0x000fe20000001205 */
[----:B------:R-:W-:Y:S01]  /*da60*/  IMAD.MOV.U32 R4, RZ, RZ, R7 ;  /* 0x000000ffff047224 */ /* 0x000fe200078e0007 */
[----:B------:R-:W-:Y:S02]  /*da70*/  LOP3.LUT R3, R0, 0xfffffffe, RZ, 0xc0, !PT ;  /* 0xfffffffe00037812 */ /* 0x000fe400078ec0ff */
[----:B------:R-:W-:Y:S02]  /*da80*/  SHF.R.U32.HI R54, RZ, 0x10, R5 ;  /* 0x00000010ff367819 */ /* 0x000fe40000011605 */
[----:B------:R-:W-:Y:S01]  /*da90*/  SHF.R.U64 R38, R24, 0x10, R25 ;  /* 0x0000001018267819 */ /* 0x000fe20000001219 */
[----:B------:R-:W-:Y:S01]  /*daa0*/  IMAD.IADD R3, R204, 0x1, -R3 ;  /* 0x00000001cc037824 */ /* 0x000fe200078e0a03 */
[----:B------:R-:W-:Y:S01]  /*dab0*/  SHF.R.U32.HI R42, RZ, 0x10, R25 ;  /* 0x00000010ff2a7819 */ /* 0x000fe20000011619 */
[----:B------:R-:W-:Y:S01]  /*dac0*/  IMAD.MOV.U32 R25, RZ, RZ, R28 ;  /* 0x000000ffff197224 */ /* 0x000fe200078e001c */
[----:B------:R-:W-:-:S02]  /*dad0*/  MOV R24, R29 ;  /* 0x0000001d00187202 */ /* 0x000fc40000000f00 */
[----:B------:R-:W-:Y:S02]  /*dae0*/  SHF.L.U32 R5, R3, 0x1f, RZ ;  /* 0x0000001f03057819 */ /* 0x000fe400000006ff */
[----:B------:R-:W-:Y:S01]  /*daf0*/  SHF.R.U64 R44, R28, 0x10, R29 ;  /* 0x000000101c2c7819 */ /* 0x000fe2000000121d */
[--C-:B------:R-:W-:Y:S01]  /*db00*/  IMAD.MOV.U32 R28, RZ, RZ, R31.reuse ;  /* 0x000000ffff1c7224 */ /* 0x100fe200078e001f */
[----:B------:R-:W0:Y:S01]  /*db10*/  SYNCS.PHASECHK.TRANS64.TRYWAIT P0, [R2+URZ+0x34800], R5 ;  /* 0x03480005020075a7 */ /* 0x000e22000800017f */
[----:B------:R-:W-:Y:S01]  /*db20*/  SHF.R.U32.HI R48, RZ, 0x10, R31 ;  /* 0x00000010ff307819 */ /* 0x000fe2000001161f */
[----:B------:R-:W-:Y:S01]  /*db30*/  IMAD.MOV.U32 R31, RZ, RZ, R10 ;  /* 0x000000ffff1f7224 */ /* 0x000fe200078e000a */
[----:B------:R-:W-:Y:S02]  /*db40*/  MOV R41, R6 ;  /* 0x0000000600297202 */ /* 0x000fe40000000f00 */
[----:B------:R-:W-:Y:S02]  /*db50*/  SHF.R.U64 R55, R6, 0x10, R7 ;  /* 0x0000001006377819 */ /* 0x000fe40000001207 */
[----:B------:R-:W-:Y:S01]  /*db60*/  SHF.R.U32.HI R45, RZ, 0x10, R29 ;  /* 0x00000010ff2d7819 */ /* 0x000fe2000001161d */
[----:B------:R-:W-:Y:S01]  /*db70*/  IMAD.MOV.U32 R29, RZ, RZ, R8 ;  /* 0x000000ffff1d7224 */ /* 0x000fe200078e0008 */
[----:B------:R-:W-:-:S02]  /*db80*/  SHF.R.U32.HI R50, RZ, 0x10, R33 ;  /* 0x00000010ff327819 */ /* 0x000fc40000011621 */
[----:B------:R-:W-:Y:S01]  /*db90*/  SHF.R.U32.HI R56, RZ, 0x10, R7 ;  /* 0x00000010ff387819 */ /* 0x000fe20000011607 */
[----:B------:R-:W-:Y:S01]  /*dba0*/  IMAD.MOV.U32 R7, RZ, RZ, R11 ;  /* 0x000000ffff077224 */ /* 0x000fe200078e000b */
[----:B------:R-:W-:Y:S02]  /*dbb0*/  MOV R6, R9 ;  /* 0x0000000900067202 */ /* 0x000fe40000000f00 */
[--C-:B------:R-:W-:Y:S02]  /*dbc0*/  SHF.R.U64 R57, R8, 0x10, R9.reuse ;  /* 0x0000001008397819 */ /* 0x100fe40000001209 */
[----:B------:R-:W-:Y:S01]  /*dbd0*/  SHF.R.U32.HI R58, RZ, 0x10, R9 ;  /* 0x00000010ff3a7819 */ /* 0x000fe20000011609 */
[----:B------:R-:W-:Y:S01]  /*dbe0*/  IMAD.MOV.U32 R9, RZ, RZ, R13 ;  /* 0x000000ffff097224 */ /* 0x000fe200078e000d */
[----:B------:R-:W-:Y:S01]  /*dbf0*/  SHF.R.U64 R59, R10, 0x10, R11 ;  /* 0x000000100a3b7819 */ /* 0x000fe2000000120b */
[----:B------:R-:W-:Y:S01]  /*dc00*/  IMAD.MOV.U32 R10, RZ, RZ, R14 ;  /* 0x000000ffff0a7224 */ /* 0x000fe200078e000e */
[----:B------:R-:W-:-:S02]  /*dc10*/  MOV R33, R35 ;  /* 0x0000002300217202 */ /* 0x000fc40000000f00 */
[----:B------:R-:W-:Y:S02]  /*dc20*/  SHF.R.U32.HI R60, RZ, 0x10, R11 ;  /* 0x00000010ff3c7819 */ /* 0x000fe4000001160b */
[----:B------:R-:W-:Y:S02]  /*dc30*/  PRMT R25, R25, 0x5410, R24 ;  /* 0x0000541019197816 */ /* 0x000fe40000000018 */
[----:B------:R-:W-:Y:S02]  /*dc40*/  SHF.R.U32.HI R52, RZ, 0x10, R35 ;  /* 0x00000010ff347819 */ /* 0x000fe40000011623 */
[----:B------:R-:W-:Y:S02]  /*dc50*/  MOV R8, R12 ;  /* 0x0000000c00087202 */ /* 0x000fe40000000f00 */
[--C-:B------:R-:W-:Y:S02]  /*dc60*/  SHF.R.U64 R61, R12, 0x10, R13.reuse ;  /* 0x000000100c3d7819 */ /* 0x100fe4000000120d */
[----:B------:R-:W-:-:S02]  /*dc70*/  SHF.R.U32.HI R62, RZ, 0x10, R13 ;  /* 0x00000010ff3e7819 */ /* 0x000fc4000001160d */
[----:B------:R-:W-:Y:S02]  /*dc80*/  MOV R11, R15 ;  /* 0x0000000f000b7202 */ /* 0x000fe40000000f00 */
[----:B------:R-:W-:Y:S02]  /*dc90*/  VIMNMX R24, R46, 0x80, PT ;  /* 0x000000802e187848 */ /* 0x000fe40003fe0100 */
[----:B------:R-:W-:Y:S02]  /*dca0*/  PRMT R35, R38, 0x5410, R42 ;  /* 0x0000541026237816 */ /* 0x000fe4000000002a */
[--C-:B------:R-:W-:Y:S02]  /*dcb0*/  SHF.R.U64 R63, R14, 0x10, R15.reuse ;  /* 0x000000100e3f7819 */ /* 0x100fe4000000120f */
[----:B------:R-:W-:Y:S02]  /*dcc0*/  SHF.R.U32.HI R64, RZ, 0x10, R15 ;  /* 0x00000010ff407819 */ /* 0x000fe4000001160f */
        /* <DEDUP_REMOVED lines=17> */
[----:B------:R-:W-:Y:S02]  /*dde0*/  ISETP.GE.AND P1, PT, R17, R24, PT ;  /* 0x000000181100720c */ /* 0x000fe40003f26270 */
[----:B------:R-:W-:-:S02]  /*ddf0*/  PRMT R14, R8, 0x5410, R9 ;  /* 0x00005410080e7816 */ /* 0x000fc40000000009 */
[----:B------:R-:W-:Y:S02]  /*de00*/  PRMT R15, R61, 0x5410, R62 ;  /* 0x000054103d0f7816 */ /* 0x000fe4000000003e */
[----:B------:R-:W-:Y:S01]  /*de10*/  PRMT R20, R10, 0x5410, R11 ;  /* 0x000054100a147816 */ /* 0x000fe2000000000b */
[----:B0-----:R-:W-:Y:S06]  /*de20*/  @!P0 BRA `(.L_x_765) ;  /* 0x0000011c00908947 */ /* 0x001fec0003800000 */
.L_x_999:
[----:B------:R-:W-:Y:S05]  /*de30*/  BSYNC B1 ;  /* 0x0000000000017941 */ /* 0x000fea0003800000 */
.L_x_764:
[----:B------:R-:W-:Y:S01]  /*de40*/  BSSY B1, `(.L_x_766) ;  /* 0x0000119000017945 */ /* 0x000fe20003800000 */
[----:B------:R-:W-:-:S03]  /*de50*/  PRMT R21, R63, 0x5410, R64 ;  /* 0x000054103f157816 */ /* 0x000fc60000000040 */
[----:B------:R-:W-:Y:S05]  /*de60*/  @P1 BRA `(.L_x_767) ;  /* 0x0000001000581947 */ /* 0x000fea0003800000 */
[----:B------:R-:W1:Y:S01]  /*de70*/  LDC R33, c[0x0][0x3f4] ;  /* 0x0000fd00ff217b82 */ /* 0x000e620000000800 */
[C---:B------:R-:W-:Y:S01]  /*de80*/  VIADD R4, R18.reuse, 0x20 ;  /* 0x0000002012047836 */ /* 0x040fe20000000000 */
[C---:B------:R-:W-:Y:S01]  /*de90*/  IADD3 R6, R18.reuse, 0x40, RZ ;  /* 0x0000004012067810 */ /* 0x040fe20007ffe0ff */
[----:B------:R-:W-:Y:S01]  /*dea0*/  BSSY B2, `(.L_x_768) ;  /* 0x0000060000027945 */ /* 0x000fe20003800000 */
[-C--:B-1----:R-:W-:Y:S02]  /*deb0*/  ISETP.GE.AND P0, PT, R18, R33.reuse, PT ;  /* 0x000000211200720c */ /* 0x082fe40003f06270 */
[-C--:B------:R-:W-:Y:S02]  /*dec0*/  ISETP.GE.AND P1, PT, R4, R33.reuse, PT ;  /* 0x000000210400720c */ /* 0x080fe40003f26270 */
[----:B------:R-:W-:-:S09]  /*ded0*/  ISETP.GE.AND P2, PT, R6, R33, PT ;  /* 0x000000210600720c */ /* 0x000fd20003f46270 */
[----:B------:R-:W-:Y:S05]  /*dee0*/  @P0 BRA `(.L_x_769) ;  /* 0x00000004006c0947 */ /* 0x000fea0003800000 */
[----:B------:R-:W-:Y:S01]  /*def0*/  LEA.HI R6, R33, R209, RZ, 0x1d ;  /* 0x000000d121067211 */ /* 0x000fe200078fe8ff */
[----:B------:R-:W-:Y:S01]  /*df00*/  HADD2.F32 R52, -RZ, R34.H0_H0 ;  /* 0x20000022ff347230 */ /* 0x000fe20000004100 */
[----:B------:R-:W-:Y:S01]  /*df10*/  LOP3.LUT R4, R191, 0x38, R18, 0xf8, !PT ;  /* 0x00000038bf047812 */ /* 0x000fe200078ef812 */
[--C-:B------:R-:W-:Y:S01]  /*df20*/  HADD2.F32 R54, -RZ, R39.reuse.H0_H0 ;  /* 0x20000027ff367230 */ /* 0x100fe20000004100 */
[----:B0-----:R-:W-:Y:S01]  /*df30*/  SHF.R.S32.HI R5, RZ, 0x1f, R6 ;  /* 0x0000001fff057819 */ /* 0x001fe20000011406 */
[----:B------:R-:W-:Y:S02]  /*df40*/  HADD2.F32 R51, -RZ, R40.H0_H0 ;  /* 0x20000028ff337230 */ /* 0x000fe40000004100 */
[----:B------:R-:W-:Y:S01]  /*df50*/  HADD2.F32 R53, -RZ, R39.H1_H1 ;  /* 0x30000027ff357230 */ /* 0x000fe20000004100 */
[----:B------:R-:W-:Y:S01]  /*df60*/  LEA.HI R7, R5, R6, RZ, 0x3 ;  /* 0x0000000605077211 */ /* 0x000fe200078f18ff */
[----:B------:R-:W-:Y:S01]  /*df70*/  IMAD.SHL.U32 R6, R6, 0x8, RZ ;  /* 0x0000000806067824 */ /* 0x000fe200078e00ff */
[----:B------:R-:W-:-:S03]  /*df80*/  LOP3.LUT R5, R4, R193, RZ, 0x3c, !PT ;  /* 0x000000c104057212 */ /* 0x000fc600078e3cff */
[----:B------:R-:W-:Y:S01]  /*df90*/  IMAD.SHL.U32 R7, R7, 0x400, RZ ;  /* 0x0000040007077824 */ /* 0x000fe200078e00ff */
[----:B------:R-:W-:Y:S02]  /*dfa0*/  LOP3.LUT R6, R191, 0x38, R6, 0xf8, !PT ;  /* 0x00000038bf067812 */ /* 0x000fe400078ef806 */
[----:B------:R-:W-:Y:S02]  /*dfb0*/  LEA R5, R192, R5, 0x9 ;  /* 0x00000005c0057211 */ /* 0x000fe400078e48ff */
[----:B------:R-:W-:Y:S02]  /*dfc0*/  LOP3.LUT R7, R7, 0x7fffe000, RZ, 0xc0, !PT ;  /* 0x7fffe00007077812 */ /* 0x000fe400078ec0ff */
[----:B------:R-:W-:Y:S01]  /*dfd0*/  LOP3.LUT R9, R6, R193, RZ, 0x3c, !PT ;  /* 0x000000c106097212 */ /* 0x000fe200078e3cff */
[----:B------:R-:W-:Y:S02]  /*dfe0*/  IMAD R59, R5, 0x2, R2 ;  /* 0x00000002053b7824 */ /* 0x000fe400078e0202 */
[----:B------:R-:W-:-:S03]  /*dff0*/  IMAD R8, R192, 0x200, R7 ;  /* 0x00000200c0087824 */ /* 0x000fc600078e0207 */
[----:B------:R-:W0:Y:S02]  /*e000*/  LDS.128 R4, [R59+0x10400] ;  /* 0x010400003b047984 */ /* 0x000e240000000c00 */
[----:B------:R-:W-:-:S05]  /*e010*/  IADD3 R9, R8, R9, RZ ;  /* 0x0000000908097210 */ /* 0x000fca0007ffe0ff */
[----:B------:R-:W-:-:S05]  /*e020*/  IMAD R61, R9, 0x2, R2 ;  /* 0x00000002093d7824 */ /* 0x000fca00078e0202 */
[----:B------:R-:W1:Y:S01]  /*e030*/  LDS.128 R8, [R61+0x10400] ;  /* 0x010400003d087984 */ /* 0x000e620000000c00 */
[--C-:B0-----:R-:W-:Y:S02]  /*e040*/  HADD2.F32 R43, -RZ, R4.reuse.H0_H0 ;  /* 0x20000004ff2b7230 */ /* 0x101fe40000004100 */
[----:B------:R-:W-:Y:S02]  /*e050*/  HADD2.F32 R4, -RZ, R4.H1_H1 ;  /* 0x30000004ff047230 */ /* 0x000fe40000004100 */
[--C-:B------:R-:W-:Y:S02]  /*e060*/  HADD2.F32 R44, -RZ, R5.reuse.H0_H0 ;  /* 0x20000005ff2c7230 */ /* 0x100fe40000004100 */
[----:B------:R-:W-:Y:S02]  /*e070*/  HADD2.F32 R5, -RZ, R5.H1_H1 ;  /* 0x30000005ff057230 */ /* 0x000fe40000004100 */
[--C-:B------:R-:W-:Y:S02]  /*e080*/  HADD2.F32 R45, -RZ, R6.reuse.H0_H0 ;  /* 0x20000006ff2d7230 */ /* 0x100fe40000004100 */
[----:B------:R-:W-:-:S02]  /*e090*/  HADD2.F32 R6, -RZ, R6.H1_H1 ;  /* 0x30000006ff067230 */ /* 0x000fc40000004100 */
[--C-:B-1----:R-:W-:Y:S02]  /*e0a0*/  HADD2.F32 R47, -RZ, R8.reuse.H0_H0 ;  /* 0x20000008ff2f7230 */ /* 0x102fe40000004100 */
[----:B------:R-:W-:Y:S02]  /*e0b0*/  HADD2.F32 R8, -RZ, R8.H1_H1 ;  /* 0x30000008ff087230 */ /* 0x000fe40000004100 */
[----:B------:R-:W-:Y:S02]  /*e0c0*/  HADD2.F32 R48, -RZ, R9.H0_H0 ;  /* 0x20000009ff307230 */ /* 0x000fe40000004100 */
[C---:B------:R-:W-:Y:S01]  /*e0d0*/  FMUL.FTZ R56, R47.reuse, R54 ;  /* 0x000000362f387220 */ /* 0x040fe20000410000 */
[-C--:B------:R-:W-:Y:S01]  /*e0e0*/  FMUL.FTZ R58, R47, R52.reuse ;  /* 0x000000342f3a7220 */ /* 0x080fe20000410000 */
[----:B------:R-:W-:Y:S02]  /*e0f0*/  HADD2.F32 R47, -RZ, R35.H0_H0 ;  /* 0x20000023ff2f7230 */ /* 0x000fe40000004100 */
[----:B------:R-:W-:Y:S01]  /*e100*/  FMUL.FTZ R55, R8, R51 ;  /* 0x0000003308377220 */ /* 0x000fe20000410000 */
[C---:B------:R-:W-:Y:S01]  /*e110*/  FFMA.FTZ R56, R43.reuse, R52, -R56 ;  /* 0x000000342b387223 */ /* 0x040fe20000010838 */
[----:B------:R-:W-:Y:S01]  /*e120*/  FFMA.FTZ R58, R43, R54, R58 ;  /* 0x000000362b3a7223 */ /* 0x000fe2000001003a */
[----:B------:R-:W-:-:S02]  /*e130*/  HADD2.F32 R43, -RZ, R34.H1_H1 ;  /* 0x30000022ff2b7230 */ /* 0x000fc40000004100 */
[-C--:B------:R-:W-:Y:S01]  /*e140*/  FMUL.FTZ R57, R8, R47.reuse ;  /* 0x0000002f08397220 */ /* 0x080fe20000410000 */
[----:B------:R-:W-:Y:S01]  /*e150*/  FFMA.FTZ R55, R4, R47, -R55 ;  /* 0x0000002f04377223 */ /* 0x000fe20000010837 */
[C---:B------:R-:W-:Y:S01]  /*e160*/  FMUL.FTZ R47, R48.reuse, R53 ;  /* 0x00000035302f7220 */ /* 0x040fe20000410000 */
[----:B------:R-:W-:Y:S02]  /*e170*/  HADD2.F32 R9, -RZ, R9.H1_H1 ;  /* 0x30000009ff097230 */ /* 0x000fe40000004100 */
[----:B------:R-:W-:Y:S01]  /*e180*/  FMUL.FTZ R48, R48, R43 ;  /* 0x0000002b30307220 */ /* 0x000fe20000410000 */
[----:B------:R-:W-:Y:S02]  /*e190*/  HADD2.F32 R52, -RZ, R40.H1_H1 ;  /* 0x30000028ff347230 */ /* 0x000fe40000004100 */
[----:B------:R-:W-:Y:S01]  /*e1a0*/  FFMA.FTZ R57, R4, R51, R57 ;  /* 0x0000003304397223 */ /* 0x000fe20000010039 */
[----:B------:R-:W-:Y:S02]  /*e1b0*/  HADD2.F32 R4, -RZ, R35.H1_H1 ;  /* 0x30000023ff047230 */ /* 0x000fe40000004100 */
[C---:B------:R-:W-:Y:S01]  /*e1c0*/  FFMA.FTZ R47, R44.reuse, R43, -R47 ;  /* 0x0000002b2c2f7223 */ /* 0x040fe2000001082f */
[----:B------:R-:W-:Y:S01]  /*e1d0*/  FFMA.FTZ R48, R44, R53, R48 ;  /* 0x000000352c307223 */ /* 0x000fe20000010030 */
[----:B------:R-:W-:-:S02]  /*e1e0*/  HADD2.F32 R49, -RZ, R10.H0_H0 ;  /* 0x2000000aff317230 */ /* 0x000fc40000004100 */
[C---:B------:R-:W-:Y:S01]  /*e1f0*/  FMUL.FTZ R54, R9.reuse, R52 ;  /* 0x0000003409367220 */ /* 0x040fe20000410000 */
[----:B------:R-:W-:Y:S02]  /*e200*/  HADD2.F32 R8, -RZ, R37.H0_H0 ;  /* 0x20000025ff087230 */ /* 0x000fe40000004100 */
[-C--:B------:R-:W-:Y:S01]  /*e210*/  FMUL.FTZ R60, R9, R4.reuse ;  /* 0x00000004093c7220 */ /* 0x080fe20000410000 */
[----:B------:R-:W-:Y:S02]  /*e220*/  HADD2.F32 R44, -RZ, R41.H0_H0 ;  /* 0x20000029ff2c7230 */ /* 0x000fe40000004100 */
[----:B------:R-:W-:Y:S01]  /*e230*/  FFMA.FTZ R54, R5, R4, -R54 ;  /* 0x0000000405367223 */ /* 0x000fe20000010836 */
[----:B------:R-:W-:Y:S02]  /*e240*/  HADD2.F32 R10, -RZ, R10.H1_H1 ;  /* 0x3000000aff0a7230 */ /* 0x000fe40000004100 */
[----:B------:R-:W-:Y:S01]  /*e250*/  FMUL.FTZ R53, R49, R8 ;  /* 0x0000000831357220 */ /* 0x000fe20000410000 */
[----:B------:R-:W-:-:S02]  /*e260*/  HADD2.F32 R43, -RZ, R42.H0_H0 ;  /* 0x2000002aff2b7230 */ /* 0x000fc40000004100 */
[----:B------:R-:W-:Y:S01]  /*e270*/  FMUL.FTZ R4, R49, R44 ;  /* 0x0000002c31047220 */ /* 0x000fe20000410000 */
[----:B------:R-:W-:Y:S02]  /*e280*/  HADD2.F32 R9, -RZ, R38.H0_H0 ;  /* 0x20000026ff097230 */ /* 0x000fe40000004100 */
[----:B------:R-:W-:Y:S01]  /*e290*/  FFMA.FTZ R49, R5, R52, R60 ;  /* 0x0000003405317223 */ /* 0x000fe2000001003c */
[C---:B------:R-:W-:Y:S01]  /*e2a0*/  FFMA.FTZ R53, R45.reuse, R44, R53 ;  /* 0x0000002c2d357223 */ /* 0x040fe20000010035 */
[C---:B------:R-:W-:Y:S01]  /*e2b0*/  FMUL.FTZ R5, R10.reuse, R43 ;  /* 0x0000002b0a057220 */ /* 0x040fe20000410000 */
[----:B------:R-:W-:Y:S01]  /*e2c0*/  FFMA.FTZ R51, R45, R8, -R4 ;  /* 0x000000082d337223 */ /* 0x000fe20000010804 */
[-C--:B------:R-:W-:Y:S01]  /*e2d0*/  FMUL.FTZ R45, R10, R9.reuse ;  /* 0x000000090a2d7220 */ /* 0x080fe20000410000 */
[----:B------:R-:W-:Y:S02]  /*e2e0*/  HADD2.F32 R50, -RZ, R11.H0_H0 ;  /* 0x2000000bff327230 */ /* 0x000fe40000004100 */
[----:B------:R-:W-:Y:S01]  /*e2f0*/  FFMA.FTZ R10, R6, R9, -R5 ;  /* 0x00000009060a7223 */ /* 0x000fe20000010805 */
[----:B------:R-:W-:-:S02]  /*e300*/  HADD2.F32 R9, -RZ, R41.H1_H1 ;  /* 0x30000029ff097230 */ /* 0x000fc40000004100 */
[----:B------:R-:W-:Y:S01]  /*e310*/  FFMA.FTZ R44, R6, R43, R45 ;  /* 0x0000002b062c7223 */ /* 0x000fe2000001002d */
[----:B------:R-:W-:Y:S02]  /*e320*/  HADD2.F32 R5, -RZ, R37.H1_H1 ;  /* 0x30000025ff057230 */ /* 0x000fe40000004100 */
[----:B------:R-:W-:Y:S02]  /*e330*/  HADD2.F32 R11, -RZ, R11.H1_H1 ;  /* 0x3000000bff0b7230 */ /* 0x000fe40000004100 */
[C---:B------:R-:W-:Y:S01]  /*e340*/  FMUL.FTZ R43, R50.reuse, R9 ;  /* 0x00000009322b7220 */ /* 0x040fe20000410000 */
[----:B------:R-:W-:Y:S02]  /*e350*/  HADD2.F32 R8, -RZ, R42.H1_H1 ;  /* 0x3000002aff087230 */ /* 0x000fe40000004100 */
[----:B------:R-:W-:Y:S01]  /*e360*/  FMUL.FTZ R50, R50, R5 ;  /* 0x0000000532327220 */ /* 0x000fe20000410000 */
[----:B------:R-:W-:Y:S02]  /*e370*/  HADD2.F32 R4, -RZ, R38.H1_H1 ;  /* 0x30000026ff047230 */ /* 0x000fe40000004100 */
[----:B------:R-:W-:-:S02]  /*e380*/  HADD2.F32 R46, -RZ, R7.H0_H0 ;  /* 0x20000007ff2e7230 */ /* 0x000fc40000004100 */
[C---:B------:R-:W-:Y:S01]  /*e390*/  FMUL.FTZ R6, R11.reuse, R8 ;  /* 0x000000080b067220 */ /* 0x040fe20000410000 */
[----:B------:R-:W-:Y:S02]  /*e3a0*/  HADD2.F32 R7, -RZ, R7.H1_H1 ;  /* 0x30000007ff077230 */ /* 0x000fe40000004100 */
[-C--:B------:R-:W-:Y:S01]  /*e3b0*/  FMUL.FTZ R45, R11, R4.reuse ;  /* 0x000000040b2d7220 */ /* 0x080fe20000410000 */
[C---:B------:R-:W-:Y:S01]  /*e3c0*/  FFMA.FTZ R43, R46.reuse, R5, -R43 ;  /* 0x000000052e2b7223 */ /* 0x040fe2000001082b */
[----:B------:R-:W-:Y:S01]  /*e3d0*/  FFMA.FTZ R11, R46, R9, R50 ;  /* 0x000000092e0b7223 */ /* 0x000fe20000010032 */
[C---:B------:R-:W-:Y:S01]  /*e3e0*/  FFMA.FTZ R46, R7.reuse, R4, -R6 ;  /* 0x00000004072e7223 */ /* 0x040fe20000010806 */
[----:B------:R-:W-:Y:S01]  /*e3f0*/  FFMA.FTZ R50, R7, R8, R45 ;  /* 0x0000000807327223 */ /* 0x000fe2000001002d */
[----:B------:R-:W-:Y:S02]  /*e400*/  F2FP.F16.F32.PACK_AB R4, R55, R56 ;  /* 0x000000383704723e */ /* 0x000fe400000000ff */
[----:B------:R-:W-:-:S02]  /*e410*/  F2FP.F16.F32.PACK_AB R5, R54, R47 ;  /* 0x0000002f3605723e */ /* 0x000fc400000000ff */
[----:B------:R-:W-:Y:S02]  /*e420*/  F2FP.F16.F32.PACK_AB R6, R10, R51 ;  /* 0x000000330a06723e */ /* 0x000fe400000000ff */
[----:B------:R-:W-:Y:S02]  /*e430*/  F2FP.F16.F32.PACK_AB R7, R46, R43 ;  /* 0x0000002b2e07723e */ /* 0x000fe400000000ff */
[----:B------:R-:W-:Y:S02]  /*e440*/  F2FP.F16.F32.PACK_AB R8, R57, R58 ;  /* 0x0000003a3908723e */ /* 0x000fe400000000ff */
[----:B------:R-:W-:Y:S01]  /*e450*/  F2FP.F16.F32.PACK_AB R9, R49, R48 ;  /* 0x000000303109723e */ /* 0x000fe200000000ff */
[----:B------:R1:W-:Y:S01]  /*e460*/  STS.128 [R59+0x10400], R4 ;  /* 0x010400043b007388 */ /* 0x0003e20000000c00 */
[----:B------:R-:W-:Y:S02]  /*e470*/  F2FP.F16.F32.PACK_AB R10, R44, R53 ;  /* 0x000000352c0a723e */ /* 0x000fe400000000ff */
[----:B------:R-:W-:-:S05]  /*e480*/  F2FP.F16.F32.PACK_AB R11, R50, R11 ;  /* 0x0000000b320b723e */ /* 0x000fca00000000ff */
[----:B------:R1:W-:Y:S02]  /*e490*/  STS.128 [R61+0x10400], R8 ;  /* 0x010400083d007388 */ /* 0x0003e40000000c00 */
.L_x_769:
[----:B------:R-:W-:Y:S05]  /*e4a0*/  BSYNC B2 ;  /* 0x0000000000027941 */ /* 0x000fea0003800000 */
.L_x_768:
[----:B------:R-:W-:Y:S04]  /*e4b0*/  BSSY B2, `(.L_x_770) ;  /* 0x0000059000027945 */ /* 0x000fe80003800000 */
[----:B------:R-:W-:Y:S05]  /*e4c0*/  @P1 BRA `(.L_x_771) ;  /* 0x00000004005c1947 */ /* 0x000fea0003800000 */
[----:B-1----:R-:W-:Y:S01]  /*e4d0*/  LEA.HI R4, R33, R211, RZ, 0x1d ;  /* 0x000000d321047211 */ /* 0x002fe200078fe8ff */
[----:B------:R-:W-:Y:S02]  /*e4e0*/  HADD2.F32 R55, -RZ, R29.H0_H0 ;  /* 0x2000001dff377230 */ /* 0x000fe40000004100 */
[----:B------:R-:W-:Y:S01]  /*e4f0*/  HADD2.F32 R53, -RZ, R25.H0_H0 ;  /* 0x20000019ff357230 */ /* 0x000fe20000004100 */
[----:B0-----:R-:W-:Y:S01]  /*e500*/  SHF.R.S32.HI R5, RZ, 0x1f, R4 ;  /* 0x0000001fff057819 */ /* 0x001fe20000011404 */
[----:B------:R-:W-:-:S03]  /*e510*/  HADD2.F32 R57, -RZ, R30.H0_H0 ;  /* 0x2000001eff397230 */ /* 0x000fc60000004100 */
[----:B------:R-:W-:Y:S01]  /*e520*/  LEA.HI R5, R5, R4, RZ, 0x3 ;  /* 0x0000000405057211 */ /* 0x000fe200078f18ff */
[----:B------:R-:W-:-:S03]  /*e530*/  IMAD.SHL.U32 R4, R4, 0x8, RZ ;  /* 0x0000000804047824 */ /* 0x000fc600078e00ff */
[----:B------:R-:W-:Y:S02]  /*e540*/  SHF.L.U32 R5, R5, 0xa, RZ ;  /* 0x0000000a05057819 */ /* 0x000fe400000006ff */
[----:B------:R-:W-:Y:S02]  /*e550*/  LOP3.LUT R4, R191, 0x38, R4, 0xf8, !PT ;  /* 0x00000038bf047812 */ /* 0x000fe400078ef804 */
[----:B------:R-:W-:Y:S02]  /*e560*/  LOP3.LUT R5, R5, 0x7fffe000, RZ, 0xc0, !PT ;  /* 0x7fffe00005057812 */ /* 0x000fe400078ec0ff */
[----:B------:R-:W-:-:S03]  /*e570*/  LOP3.LUT R9, R4, R193, RZ, 0x3c, !PT ;  /* 0x000000c104097212 */ /* 0x000fc600078e3cff */
[----:B------:R-:W-:Y:S02]  /*e580*/  IMAD R8, R192, 0x200, R5 ;  /* 0x00000200c0087824 */ /* 0x000fe400078e0205 */
[----:B------:R-:W0:Y:S02]  /*e590*/  LDS.128 R4, [R229] ;  /* 0x00000000e5047984 */ /* 0x000e240000000c00 */
[----:B------:R-:W-:-:S05]  /*e5a0*/  IMAD.IADD R9, R8, 0x1, R9 ;  /* 0x0000000108097824 */ /* 0x000fca00078e0209 */
[----:B------:R-:W-:-:S05]  /*e5b0*/  LEA R43, R9, R2, 0x1 ;  /* 0x00000002092b7211 */ /* 0x000fca00078e08ff */
        /* <DEDUP_REMOVED lines=11> */
[----:B------:R-:W-:Y:S01]  /*e670*/  FMUL.FTZ R61, R48, R53 ;  /* 0x00000035303d7220 */ /* 0x000fe20000410000 */
[----:B------:R-:W-:Y:S02]  /*e680*/  HADD2.F32 R48, -RZ, R29.H1_H1 ;  /* 0x3000001dff307230 */ /* 0x000fe40000004100 */
[----:B------:R-:W-:Y:S01]  /*e690*/  FMUL.FTZ R63, R8, R57 ;  /* 0x00000039083f7220 */ /* 0x000fe20000410000 */
[----:B------:R-:W-:Y:S01]  /*e6a0*/  FFMA.FTZ R59, R44, R53, -R59 ;  /* 0x000000352c3b7223 */ /* 0x000fe2000001083b */
[----:B------:R-:W-:-:S02]  /*e6b0*/  HADD2.F32 R53, -RZ, R26.H0_H0 ;  /* 0x2000001aff357230 */ /* 0x000fc40000004100 */
[----:B------:R-:W-:Y:S01]  /*e6c0*/  FFMA.FTZ R61, R44, R55, R61 ;  /* 0x000000372c3d7223 */ /* 0x000fe2000001003d */
[----:B------:R-:W-:Y:S02]  /*e6d0*/  HADD2.F32 R44, -RZ, R25.H1_H1 ;  /* 0x30000019ff2c7230 */ /* 0x000fe40000004100 */
[C---:B------:R-:W-:Y:S01]  /*e6e0*/  FMUL.FTZ R56, R49.reuse, R48 ;  /* 0x0000003031387220 */ /* 0x040fe20000410000 */
[----:B------:R-:W-:Y:S02]  /*e6f0*/  HADD2.F32 R9, -RZ, R9.H1_H1 ;  /* 0x30000009ff097230 */ /* 0x000fe40000004100 */
[-C--:B------:R-:W-:Y:S01]  /*e700*/  FMUL.FTZ R55, R8, R53.reuse ;  /* 0x0000003508377220 */ /* 0x080fe20000410000 */
[C---:B------:R-:W-:Y:S01]  /*e710*/  FFMA.FTZ R52, R4.reuse, R53, -R63 ;  /* 0x0000003504347223 */ /* 0x040fe2000001083f */
[----:B------:R-:W-:Y:S01]  /*e720*/  FMUL.FTZ R49, R49, R44 ;  /* 0x0000002c31317220 */ /* 0x000fe20000410000 */
[----:B------:R-:W-:Y:S02]  /*e730*/  HADD2.F32 R8, -RZ, R30.H1_H1 ;  /* 0x3000001eff087230 */ /* 0x000fe40000004100 */
[----:B------:R-:W-:Y:S01]  /*e740*/  FFMA.FTZ R54, R4, R57, R55 ;  /* 0x0000003904367223 */ /* 0x000fe20000010037 */
[----:B------:R-:W-:-:S02]  /*e750*/  HADD2.F32 R4, -RZ, R26.H1_H1 ;  /* 0x3000001aff047230 */ /* 0x000fc40000004100 */
[C---:B------:R-:W-:Y:S01]  /*e760*/  FFMA.FTZ R48, R45.reuse, R48, R49 ;  /* 0x000000302d307223 */ /* 0x040fe20000010031 */
[--C-:B------:R-:W-:Y:S02]  /*e770*/  HADD2.F32 R50, -RZ, R10.reuse.H0_H0 ;  /* 0x2000000aff327230 */ /* 0x100fe40000004100 */
[----:B------:R-:W-:Y:S01]  /*e780*/  FFMA.FTZ R56, R45, R44, -R56 ;  /* 0x0000002c2d387223 */ /* 0x000fe20000010838 */
[----:B------:R-:W-:Y:S02]  /*e790*/  HADD2.F32 R49, -RZ, R31.H0_H0 ;  /* 0x2000001fff317230 */ /* 0x000fe40000004100 */
[C---:B------:R-:W-:Y:S01]  /*e7a0*/  FMUL.FTZ R44, R9.reuse, R8 ;  /* 0x00000008092c7220 */ /* 0x040fe20000410000 */
[----:B------:R-:W-:Y:S02]  /*e7b0*/  HADD2.F32 R45, -RZ, R27.H0_H0 ;  /* 0x2000001bff2d7230 */ /* 0x000fe40000004100 */
[----:B------:R-:W-:Y:S01]  /*e7c0*/  FMUL.FTZ R58, R9, R4 ;  /* 0x00000004093a7220 */ /* 0x000fe20000410000 */
[----:B------:R-:W-:-:S02]  /*e7d0*/  HADD2.F32 R10, -RZ, R10.H1_H1 ;  /* 0x3000000aff0a7230 */ /* 0x000fc40000004100 */
[C---:B------:R-:W-:Y:S01]  /*e7e0*/  FMUL.FTZ R63, R50.reuse, R49 ;  /* 0x00000031323f7220 */ /* 0x040fe20000410000 */
[----:B------:R-:W-:Y:S02]  /*e7f0*/  HADD2.F32 R53, -RZ, R32.H0_H0 ;  /* 0x20000020ff357230 */ /* 0x000fe40000004100 */
[C---:B------:R-:W-:Y:S01]  /*e800*/  FFMA.FTZ R55, R5.reuse, R4, -R44 ;  /* 0x0000000405377223 */ /* 0x040fe2000001082c */
[----:B------:R-:W-:Y:S02]  /*e810*/  HADD2.F32 R9, -RZ, R28.H0_H0 ;  /* 0x2000001cff097230 */ /* 0x000fe40000004100 */
[-C--:B------:R-:W-:Y:S01]  /*e820*/  FMUL.FTZ R50, R50, R45.reuse ;  /* 0x0000002d32327220 */ /* 0x080fe20000410000 */
[----:B------:R-:W-:Y:S01]  /*e830*/  FFMA.FTZ R57, R5, R8, R58 ;  /* 0x0000000805397223 */ /* 0x000fe2000001003a */
[----:B------:R-:W-:Y:S01]  /*e840*/  FFMA.FTZ R63, R46, R45, -R63 ;  /* 0x0000002d2e3f7223 */ /* 0x000fe2000001083f */
[--C-:B------:R-:W-:Y:S02]  /*e850*/  HADD2.F32 R51, -RZ, R11.reuse.H0_H0 ;  /* 0x2000000bff337230 */ /* 0x100fe40000004100 */
[C---:B------:R-:W-:Y:S01]  /*e860*/  FMUL.FTZ R5, R10.reuse, R53 ;  /* 0x000000350a057220 */ /* 0x040fe20000410000 */
[----:B------:R-:W-:Y:S01]  /*e870*/  FMUL.FTZ R45, R10, R9 ;  /* 0x000000090a2d7220 */ /* 0x000fe20000410000 */
[----:B------:R-:W-:-:S02]  /*e880*/  HADD2.F32 R11, -RZ, R11.H1_H1 ;  /* 0x3000000bff0b7230 */ /* 0x000fc40000004100 */
[----:B------:R-:W-:Y:S01]  /*e890*/  FFMA.FTZ R50, R46, R49, R50 ;  /* 0x000000312e327223 */ /* 0x000fe20000010032 */
[----:B------:R-:W-:Y:S02]  /*e8a0*/  HADD2.F32 R10, -RZ, R31.H1_H1 ;  /* 0x3000001fff0a7230 */ /* 0x000fe40000004100 */
[C---:B------:R-:W-:Y:S01]  /*e8b0*/  FFMA.FTZ R46, R6.reuse, R9, -R5 ;  /* 0x00000009062e7223 */ /* 0x040fe20000010805 */
[----:B------:R-:W-:Y:S02]  /*e8c0*/  HADD2.F32 R44, -RZ, R32.H1_H1 ;  /* 0x30000020ff2c7230 */ /* 0x000fe40000004100 */
[----:B------:R-:W-:Y:S01]  /*e8d0*/  FFMA.FTZ R45, R6, R53, R45 ;  /* 0x00000035062d7223 */ /* 0x000fe2000001002d */
[----:B------:R-:W-:Y:S02]  /*e8e0*/  HADD2.F32 R4, -RZ, R27.H1_H1 ;  /* 0x3000001bff047230 */ /* 0x000fe40000004100 */
[----:B------:R-:W-:Y:S01]  /*e8f0*/  FMUL.FTZ R6, R51, R10 ;  /* 0x0000000a33067220 */ /* 0x000fe20000410000 */
[----:B------:R-:W-:-:S02]  /*e900*/  HADD2.F32 R8, -RZ, R28.H1_H1 ;  /* 0x3000001cff087230 */ /* 0x000fc40000004100 */
[----:B------:R-:W-:Y:S01]  /*e910*/  FMUL.FTZ R58, R11, R44 ;  /* 0x0000002c0b3a7220 */ /* 0x000fe20000410000 */
[--C-:B------:R-:W-:Y:S02]  /*e920*/  HADD2.F32 R47, -RZ, R7.reuse.H0_H0 ;  /* 0x20000007ff2f7230 */ /* 0x100fe40000004100 */
[----:B------:R-:W-:Y:S01]  /*e930*/  FMUL.FTZ R51, R51, R4 ;  /* 0x0000000433337220 */ /* 0x000fe20000410000 */
[----:B------:R-:W-:Y:S02]  /*e940*/  HADD2.F32 R7, -RZ, R7.H1_H1 ;  /* 0x30000007ff077230 */ /* 0x000fe40000004100 */
[----:B------:R-:W-:Y:S01]  /*e950*/  FMUL.FTZ R5, R11, R8 ;  /* 0x000000080b057220 */ /* 0x000fe20000410000 */
[----:B------:R-:W-:Y:S01]  /*e960*/  F2FP.F16.F32.PACK_AB R9, R57, R48 ;  /* 0x000000303909723e */ /* 0x000fe200000000ff */
[C---:B------:R-:W-:Y:S01]  /*e970*/  FFMA.FTZ R11, R47.reuse, R4, -R6 ;  /* 0x000000042f0b7223 */ /* 0x040fe20000010806 */
[----:B------:R-:W-:Y:S01]  /*e980*/  FFMA.FTZ R51, R47, R10, R51 ;  /* 0x0000000a2f337223 */ /* 0x000fe20000010033 */
[C---:B------:R-:W-:Y:S01]  /*e990*/  FFMA.FTZ R58, R7.reuse, R8, -R58 ;  /* 0x00000008073a7223 */ /* 0x040fe2000001083a */
[----:B------:R-:W-:Y:S01]  /*e9a0*/  FFMA.FTZ R44, R7, R44, R5 ;  /* 0x0000002c072c7223 */ /* 0x000fe20000010005 */
[----:B------:R-:W-:-:S02]  /*e9b0*/  F2FP.F16.F32.PACK_AB R4, R52, R59 ;  /* 0x0000003b3404723e */ /* 0x000fc400000000ff */
[----:B------:R-:W-:Y:S02]  /*e9c0*/  F2FP.F16.F32.PACK_AB R5, R55, R56 ;  /* 0x000000383705723e */ /* 0x000fe400000000ff */
[----:B------:R-:W-:Y:S02]  /*e9d0*/  F2FP.F16.F32.PACK_AB R6, R46, R63 ;  /* 0x0000003f2e06723e */ /* 0x000fe400000000ff */
[----:B------:R-:W-:Y:S02]  /*e9e0*/  F2FP.F16.F32.PACK_AB R7, R58, R11 ;  /* 0x0000000b3a07723e */ /* 0x000fe400000000ff */
[----:B------:R-:W-:Y:S02]  /*e9f0*/  F2FP.F16.F32.PACK_AB R8, R54, R61 ;  /* 0x0000003d3608723e */ /* 0x000fe400000000ff */
[----:B------:R-:W-:Y:S01]  /*ea00*/  F2FP.F16.F32.PACK_AB R10, R45, R50 ;  /* 0x000000322d0a723e */ /* 0x000fe200000000ff */
[----:B------:R2:W-:Y:S01]  /*ea10*/  STS.128 [R229], R4 ;  /* 0x00000004e5007388 */ /* 0x0005e20000000c00 */
[----:B------:R-:W-:-:S05]  /*ea20*/  F2FP.F16.F32.PACK_AB R11, R44, R51 ;  /* 0x000000332c0b723e */ /* 0x000fca00000000ff */
[----:B------:R2:W-:Y:S02]  /*ea30*/  STS.128 [R43+0x10400], R8 ;  /* 0x010400082b007388 */ /* 0x0005e40000000c00 */
.L_x_771:
[----:B------:R-:W-:Y:S05]  /*ea40*/  BSYNC B2 ;  /* 0x0000000000027941 */ /* 0x000fea0003800000 */
.L_x_770:
[----:B------:R-:W-:Y:S05]  /*ea50*/  @P2 BRA `(.L_x_767) ;  /* 0x00000004005c2947 */ /* 0x000fea0003800000 */
[----:B------:R-:W-:Y:S01]  /*ea60*/  LEA.HI R33, R33, R212, RZ, 0x1d ;  /* 0x000000d421217211 */ /* 0x000fe200078fe8ff */
[----:B------:R-:W-:Y:S02]  /*ea70*/  HADD2.F32 R52, -RZ, R0.H0_H0 ;  /* 0x20000000ff347230 */ /* 0x000fe40000004100 */
[--C-:B------:R-:W-:Y:S01]  /*ea80*/  HADD2.F32 R54, -RZ, R14.reuse.H0_H0 ;  /* 0x2000000eff367230 */ /* 0x100fe20000004100 */
[----:B-12---:R-:W-:Y:S01]  /*ea90*/  SHF.R.S32.HI R4, RZ, 0x1f, R33 ;  /* 0x0000001fff047819 */ /* 0x006fe20000011421 */
[----:B------:R-:W-:Y:S02]  /*eaa0*/  HADD2.F32 R51, -RZ, R15.H0_H0 ;  /* 0x2000000fff337230 */ /* 0x000fe40000004100 */
[----:B------:R-:W-:Y:S01]  /*eab0*/  HADD2.F32 R53, -RZ, R14.H1_H1 ;  /* 0x3000000eff357230 */ /* 0x000fe20000004100 */
[----:B0-----:R-:W-:Y:S01]  /*eac0*/  LEA.HI R5, R4, R33, RZ, 0x3 ;  /* 0x0000002104057211 */ /* 0x001fe200078f18ff */
[----:B------:R-:W-:-:S04]  /*ead0*/  IMAD.SHL.U32 R4, R33, 0x8, RZ ;  /* 0x0000000821047824 */ /* 0x000fc800078e00ff */
[----:B------:R-:W-:Y:S01]  /*eae0*/  IMAD.SHL.U32 R5, R5, 0x400, RZ ;  /* 0x0000040005057824 */ /* 0x000fe200078e00ff */
[----:B------:R-:W-:-:S04]  /*eaf0*/  LOP3.LUT R4, R191, 0x38, R4, 0xf8, !PT ;  /* 0x00000038bf047812 */ /* 0x000fc800078ef804 */
[----:B------:R-:W-:Y:S02]  /*eb00*/  LOP3.LUT R5, R5, 0x7fffe000, RZ, 0xc0, !PT ;  /* 0x7fffe00005057812 */ /* 0x000fe400078ec0ff */
[----:B------:R-:W-:Y:S02]  /*eb10*/  LOP3.LUT R9, R4, R193, RZ, 0x3c, !PT ;  /* 0x000000c104097212 */ /* 0x000fe400078e3cff */
[----:B------:R-:W-:Y:S02]  /*eb20*/  LEA R8, R192, R5, 0x9 ;  /* 0x00000005c0087211 */ /* 0x000fe400078e48ff */
[----:B------:R-:W0:Y:S03]  /*eb30*/  LDS.128 R4, [R227] ;  /* 0x00000000e3047984 */ /* 0x000e260000000c00 */
[----:B------:R-:W-:-:S04]  /*eb40*/  IMAD.IADD R9, R8, 0x1, R9 ;  /* 0x0000000108097824 */ /* 0x000fc800078e0209 */
        /* <DEDUP_REMOVED lines=68> */
[----:B------:R3:W-:Y:S01]  /*ef90*/  STS.128 [R227], R4 ;  /* 0x00000004e3007388 */ /* 0x0007e20000000c00 */
[----:B------:R-:W-:Y:S02]  /*efa0*/  F2FP.F16.F32.PACK_AB R10, R44, R53 ;  /* 0x000000352c0a723e */ /* 0x000fe400000000ff */
[----:B------:R-:W-:-:S05]  /*efb0*/  F2FP.F16.F32.PACK_AB R11, R50, R11 ;  /* 0x0000000b320b723e */ /* 0x000fca00000000ff */
[----:B------:R3:W-:Y:S02]  /*efc0*/  STS.128 [R33+0x10400], R8 ;  /* 0x0104000821007388 */ /* 0x0007e40000000c00 */
.L_x_767:
[----:B------:R-:W-:Y:S05]  /*efd0*/  BSYNC B1 ;  /* 0x0000000000017941 */ /* 0x000fea0003800000 */
.L_x_766:
[----:B------:R-:W-:-:S13]  /*efe0*/  ISETP.GE.AND P0, PT, R205, R24, PT ;  /* 0x00000018cd00720c */ /* 0x000fda0003f06270 */
[----:B------:R-:W-:Y:S05]  /*eff0*/  @P0 BRA `(.L_x_750) ;  /* 0x00000010003c0947 */ /* 0x000fea0003800000 */
[----:B------:R-:W4:Y:S01]  /*f000*/  LDC R24, c[0x0][0x3f4] ;  /* 0x0000fd00ff187b82 */ /* 0x000f220000000800 */
[C---:B-123--:R-:W-:Y:S01]  /*f010*/  VIADD R7, R18.reuse, 0x40 ;  /* 0x0000004012077836 */ /* 0x04efe20000000000 */
[C---:B0-----:R-:W-:Y:S01]  /*f020*/  IADD3 R5, R18.reuse, 0x20, RZ ;  /* 0x0000002012057810 */ /* 0x041fe20007ffe0ff */
[----:B------:R-:W-:Y:S01]  /*f030*/  BSSY B1, `(.L_x_772) ;  /* 0x000005b000017945 */ /* 0x000fe20003800000 */
[-C--:B----4-:R-:W-:Y:S02]  /*f040*/  ISETP.GE.AND P0, PT, R18, R24.reuse, PT ;  /* 0x000000181200720c */ /* 0x090fe40003f06270 */
[-C--:B------:R-:W-:Y:S02]  /*f050*/  ISETP.GE.AND P1, PT, R5, R24.reuse, PT ;  /* 0x000000180500720c */ /* 0x080fe40003f26270 */
[----:B------:R-:W-:-:S09]  /*f060*/  ISETP.GE.AND P2, PT, R7, R24, PT ;  /* 0x000000180700720c */ /* 0x000fd20003f46270 */
[----:B------:R-:W-:Y:S05]  /*f070*/  @P0 BRA `(.L_x_773) ;  /* 0x0000000400580947 */ /* 0x000fea0003800000 */
[----:B------:R-:W-:Y:S01]  /*f080*/  LEA.HI R4, R24, R209, RZ, 0x1d ;  /* 0x000000d118047211 */ /* 0x000fe200078fe8ff */
[----:B------:R-:W-:Y:S02]  /*f090*/  HADD2.F32 R51, -RZ, R34.H0_H0 ;  /* 0x20000022ff337230 */ /* 0x000fe40000004100 */
[----:B------:R-:W-:Y:S01]  /*f0a0*/  HADD2.F32 R53, -RZ, R39.H0_H0 ;  /* 0x20000027ff357230 */ /* 0x000fe20000004100 */
[----:B------:R-:W-:Y:S01]  /*f0b0*/  SHF.R.S32.HI R5, RZ, 0x1f, R4 ;  /* 0x0000001fff057819 */ /* 0x000fe20000011404 */
[----:B------:R-:W-:Y:S02]  /*f0c0*/  IMAD.SHL.U32 R6, R4, 0x8, RZ ;  /* 0x0000000804067824 */ /* 0x000fe400078e00ff */
[----:B------:R-:W-:Y:S01]  /*f0d0*/  HADD2.F32 R58, -RZ, R40.H0_H0 ;  /* 0x20000028ff3a7230 */ /* 0x000fe20000004100 */
[----:B------:R-:W-:Y:S01]  /*f0e0*/  LEA.HI R4, R5, R4, RZ, 0x3 ;  /* 0x0000000405047211 */ /* 0x000fe200078f18ff */
[----:B------:R-:W-:Y:S01]  /*f0f0*/  HADD2.F32 R56, -RZ, R35.H0_H0 ;  /* 0x20000023ff387230 */ /* 0x000fe20000004100 */
[----:B------:R-:W-:Y:S01]  /*f100*/  LOP3.LUT R5, R185, 0x38, R6, 0xf8, !PT ;  /* 0x00000038b9057812 */ /* 0x000fe200078ef806 */
[----:B------:R-:W-:Y:S01]  /*f110*/  HADD2.F32 R60, -RZ, R39.H1_H1 ;  /* 0x30000027ff3c7230 */ /* 0x000fe20000004100 */
[----:B------:R-:W-:Y:S01]  /*f120*/  SHF.L.U32 R4, R4, 0xa, RZ ;  /* 0x0000000a04047819 */ /* 0x000fe200000006ff */
[----:B------:R-:W-:Y:S01]  /*f130*/  HADD2.F32 R34, -RZ, R34.H1_H1 ;  /* 0x30000022ff227230 */ /* 0x000fe20000004100 */
[----:B------:R-:W-:Y:S01]  /*f140*/  LOP3.LUT R8, R5, R230, RZ, 0x3c, !PT ;  /* 0x000000e605087212 */ /* 0x000fe200078e3cff */
[----:B------:R-:W-:Y:S01]  /*f150*/  HADD2.F32 R55, -RZ, R40.H1_H1 ;  /* 0x30000028ff377230 */ /* 0x000fe20000004100 */
[----:B------:R-:W-:Y:S01]  /*f160*/  LOP3.LUT R9, R4, 0x7fffe000, RZ, 0xc0, !PT ;  /* 0x7fffe00004097812 */ /* 0x000fe200078ec0ff */
[----:B------:R-:W-:Y:S01]  /*f170*/  HADD2.F32 R35, -RZ, R35.H1_H1 ;  /* 0x30000023ff237230 */ /* 0x000fe20000004100 */
[----:B------:R-:W0:Y:S01]  /*f180*/  LDS.128 R4, [R228] ;  /* 0x00000000e4047984 */ /* 0x000e220000000c00 */
[----:B------:R-:W-:Y:S01]  /*f190*/  HADD2.F32 R57, -RZ, R41.H0_H0 ;  /* 0x20000029ff397230 */ /* 0x000fe20000004100 */
[----:B------:R-:W-:-:S05]  /*f1a0*/  IADD3 R9, R8, R9, R195 ;  /* 0x0000000908097210 */ /* 0x000fca0007ffe0c3 */
        /* <DEDUP_REMOVED lines=10> */
[--C-:B------:R-:W-:Y:S02]  /*f250*/  HADD2.F32 R48, -RZ, R9.reuse.H0_H0 ;  /* 0x20000009ff307230 */ /* 0x100fe40000004100 */
[-C--:B------:R-:W-:Y:S01]  /*f260*/  FMUL.FTZ R52, R53, R47.reuse ;  /* 0x0000002f35347220 */ /* 0x080fe20000410000 */
[C---:B------:R-:W-:Y:S01]  /*f270*/  FMUL.FTZ R54, R51.reuse, R47 ;  /* 0x0000002f33367220 */ /* 0x040fe20000410000 */
[----:B------:R-:W-:Y:S02]  /*f280*/  HADD2.F32 R9, -RZ, R9.H1_H1 ;  /* 0x30000009ff097230 */ /* 0x000fe40000004100 */
[-C--:B------:R-:W-:Y:S01]  /*f290*/  FMUL.FTZ R39, R58, R8.reuse ;  /* 0x000000083a277220 */ /* 0x080fe20000410000 */
[-C--:B------:R-:W-:Y:S01]  /*f2a0*/  FFMA.FTZ R52, R51, R43.reuse, -R52 ;  /* 0x0000002b33347223 */ /* 0x080fe20000010834 */
[----:B------:R-:W-:Y:S01]  /*f2b0*/  FFMA.FTZ R54, R53, R43, R54 ;  /* 0x0000002b35367223 */ /* 0x000fe20000010036 */
[----:B------:R-:W-:Y:S01]  /*f2c0*/  FMUL.FTZ R43, R56, R8 ;  /* 0x00000008382b7220 */ /* 0x000fe20000410000 */
[----:B------:R-:W-:-:S02]  /*f2d0*/  HADD2.F32 R49, -RZ, R10.H0_H0 ;  /* 0x2000000aff317230 */ /* 0x000fc40000004100 */
[----:B------:R-:W-:Y:S01]  /*f2e0*/  FFMA.FTZ R39, R56, R4, -R39 ;  /* 0x0000000438277223 */ /* 0x000fe20000010827 */
[----:B------:R-:W-:Y:S01]  /*f2f0*/  FMUL.FTZ R47, R60, R48 ;  /* 0x000000303c2f7220 */ /* 0x000fe20000410000 */
[----:B------:R-:W-:Y:S01]  /*f300*/  FFMA.FTZ R43, R58, R4, R43 ;  /* 0x000000043a2b7223 */ /* 0x000fe2000001002b */
[----:B------:R-:W-:Y:S02]  /*f310*/  HADD2.F32 R10, -RZ, R10.H1_H1 ;  /* 0x3000000aff0a7230 */ /* 0x000fe40000004100 */
[----:B------:R-:W-:Y:S01]  /*f320*/  FMUL.FTZ R51, R34, R48 ;  /* 0x0000003022337220 */ /* 0x000fe20000410000 */
[-C--:B------:R-:W-:Y:S01]  /*f330*/  FMUL.FTZ R4, R55, R9.reuse ;  /* 0x0000000937047220 */ /* 0x080fe20000410000 */
[----:B------:R-:W-:Y:S02]  /*f340*/  HADD2.F32 R53, -RZ, R37.H0_H0 ;  /* 0x20000025ff357230 */ /* 0x000fe40000004100 */
[----:B------:R-:W-:Y:S01]  /*f350*/  FMUL.FTZ R8, R35, R9 ;  /* 0x0000000923087220 */ /* 0x000fe20000410000 */
[----:B------:R-:W-:-:S02]  /*f360*/  HADD2.F32 R56, -RZ, R42.H0_H0 ;  /* 0x2000002aff387230 */ /* 0x000fc40000004100 */
[-C--:B------:R-:W-:Y:S01]  /*f370*/  FFMA.FTZ R47, R34, R44.reuse, -R47 ;  /* 0x0000002c222f7223 */ /* 0x080fe2000001082f */
[----:B------:R-:W-:Y:S02]  /*f380*/  HADD2.F32 R48, -RZ, R38.H0_H0 ;  /* 0x20000026ff307230 */ /* 0x000fe40000004100 */
[----:B------:R-:W-:Y:S01]  /*f390*/  FFMA.FTZ R51, R60, R44, R51 ;  /* 0x0000002c3c337223 */ /* 0x000fe20000010033 */
[-C--:B------:R-:W-:Y:S01]  /*f3a0*/  FFMA.FTZ R34, R35, R5.reuse, -R4 ;  /* 0x0000000523227223 */ /* 0x080fe20000010804 */
[----:B------:R-:W-:Y:S01]  /*f3b0*/  FFMA.FTZ R40, R55, R5, R8 ;  /* 0x0000000537287223 */ /* 0x000fe20000010008 */
[-C--:B------:R-:W-:Y:S01]  /*f3c0*/  FMUL.FTZ R4, R57, R49.reuse ;  /* 0x0000003139047220 */ /* 0x080fe20000410000 */
[----:B------:R-:W-:Y:S01]  /*f3d0*/  FMUL.FTZ R44, R53, R49 ;  /* 0x00000031352c7220 */ /* 0x000fe20000410000 */
[-C--:B------:R-:W-:Y:S01]  /*f3e0*/  FMUL.FTZ R5, R56, R10.reuse ;  /* 0x0000000a38057220 */ /* 0x080fe20000410000 */
[----:B------:R-:W-:Y:S01]  /*f3f0*/  FMUL.FTZ R9, R48, R10 ;  /* 0x0000000a30097220 */ /* 0x000fe20000410000 */
[----:B------:R-:W-:-:S02]  /*f400*/  HADD2.F32 R50, -RZ, R11.H0_H0 ;  /* 0x2000000bff327230 */ /* 0x000fc40000004100 */
[-C--:B------:R-:W-:Y:S01]  /*f410*/  FFMA.FTZ R35, R53, R45.reuse, -R4 ;  /* 0x0000002d35237223 */ /* 0x080fe20000010804 */
[----:B------:R-:W-:Y:S01]  /*f420*/  FFMA.FTZ R44, R57, R45, R44 ;  /* 0x0000002d392c7223 */ /* 0x000fe2000001002c */
[-C--:B------:R-:W-:Y:S01]  /*f430*/  FFMA.FTZ R10, R48, R6.reuse, -R5 ;  /* 0x00000006300a7223 */ /* 0x080fe20000010805 */
[----:B------:R-:W-:Y:S02]  /*f440*/  HADD2.F32 R11, -RZ, R11.H1_H1 ;  /* 0x3000000bff0b7230 */ /* 0x000fe40000004100 */
[----:B------:R-:W-:Y:S02]  /*f450*/  HADD2.F32 R48, -RZ, R41.H1_H1 ;  /* 0x30000029ff307230 */ /* 0x000fe40000004100 */
[----:B------:R-:W-:Y:S02]  /*f460*/  HADD2.F32 R45, -RZ, R42.H1_H1 ;  /* 0x3000002aff2d7230 */ /* 0x000fe40000004100 */
[----:B------:R-:W-:Y:S02]  /*f470*/  HADD2.F32 R8, -RZ, R37.H1_H1 ;  /* 0x30000025ff087230 */ /* 0x000fe40000004100 */
[----:B------:R-:W-:Y:S01]  /*f480*/  FFMA.FTZ R37, R56, R6, R9 ;  /* 0x0000000638257223 */ /* 0x000fe20000010009 */
[----:B------:R-:W-:-:S02]  /*f490*/  HADD2.F32 R41, -RZ, R38.H1_H1 ;  /* 0x30000026ff297230 */ /* 0x000fc40000004100 */
[-C--:B------:R-:W-:Y:S01]  /*f4a0*/  FMUL.FTZ R5, R48, R50.reuse ;  /* 0x0000003230057220 */ /* 0x080fe20000410000 */
[--C-:B------:R-:W-:Y:S02]  /*f4b0*/  HADD2.F32 R46, -RZ, R7.reuse.H0_H0 ;  /* 0x20000007ff2e7230 */ /* 0x100fe40000004100 */
[-C--:B------:R-:W-:Y:S01]  /*f4c0*/  FMUL.FTZ R4, R45, R11.reuse ;  /* 0x0000000b2d047220 */ /* 0x080fe20000410000 */
[----:B------:R-:W-:Y:S02]  /*f4d0*/  HADD2.F32 R7, -RZ, R7.H1_H1 ;  /* 0x30000007ff077230 */ /* 0x000fe40000004100 */
[C---:B------:R-:W-:Y:S01]  /*f4e0*/  FMUL.FTZ R9, R8.reuse, R50 ;  /* 0x0000003208097220 */ /* 0x040fe20000410000 */
[C---:B------:R-:W-:Y:S01]  /*f4f0*/  FMUL.FTZ R6, R41.reuse, R11 ;  /* 0x0000000b29067220 */ /* 0x040fe20000410000 */
[-C--:B------:R-:W-:Y:S01]  /*f500*/  FFMA.FTZ R11, R8, R46.reuse, -R5 ;  /* 0x0000002e080b7223 */ /* 0x080fe20000010805 */
[----:B------:R-:W-:Y:S01]  /*f510*/  F2FP.F16.F32.PACK_AB R5, R34, R47 ;  /* 0x0000002f2205723e */ /* 0x000fe200000000ff */
[-C--:B------:R-:W-:Y:S01]  /*f520*/  FFMA.FTZ R38, R41, R7.reuse, -R4 ;  /* 0x0000000729267223 */ /* 0x080fe20000010804 */
[----:B------:R-:W-:Y:S01]  /*f530*/  FFMA.FTZ R46, R48, R46, R9 ;  /* 0x0000002e302e7223 */ /* 0x000fe20000010009 */
[----:B------:R-:W-:Y:S01]  /*f540*/  FFMA.FTZ R41, R45, R7, R6 ;  /* 0x000000072d297223 */ /* 0x000fe20000010006 */
        /* <DEDUP_REMOVED lines=9> */
.L_x_773:
[----:B------:R-:W-:Y:S05]  /*f5e0*/  BSYNC B1 ;  /* 0x0000000000017941 */ /* 0x000fea0003800000 */
.L_x_772:
[----:B------:R-:W-:Y:S04]  /*f5f0*/  BSSY B1, `(.L_x_774) ;  /* 0x0000058000017945 */ /* 0x000fe80003800000 */
[----:B------:R-:W-:Y:S05]  /*f600*/  @P1 BRA `(.L_x_775) ;  /* 0x0000000400581947 */ /* 0x000fea0003800000 */
[----:B0-----:R-:W-:Y:S01]  /*f610*/  LEA.HI R4, R24, R211, RZ, 0x1d ;  /* 0x000000d318047211 */ /* 0x001fe200078fe8ff */
[----:B------:R-:W-:Y:S02]  /*f620*/  HADD2.F32 R46, -RZ, R29.H0_H0 ;  /* 0x2000001dff2e7230 */ /* 0x000fe40000004100 */
[----:B------:R-:W-:Y:S01]  /*f630*/  HADD2.F32 R44, -RZ, R25.H0_H0 ;  /* 0x20000019ff2c7230 */ /* 0x000fe20000004100 */
[----:B------:R-:W-:Y:S01]  /*f640*/  SHF.R.S32.HI R5, RZ, 0x1f, R4 ;  /* 0x0000001fff057819 */ /* 0x000fe20000011404 */
[----:B------:R-:W-:Y:S02]  /*f650*/  IMAD.SHL.U32 R6, R4, 0x8, RZ ;  /* 0x0000000804067824 */ /* 0x000fe400078e00ff */
[----:B------:R-:W-:Y:S01]  /*f660*/  HADD2.F32 R47, -RZ, R29.H1_H1 ;  /* 0x3000001dff2f7230 */ /* 0x000fe20000004100 */
[----:B------:R-:W-:Y:S01]  /*f670*/  LEA.HI R4, R5, R4, RZ, 0x3 ;  /* 0x0000000405047211 */ /* 0x000fe200078f18ff */
[--C-:B------:R-:W-:Y:S01]  /*f680*/  HADD2.F32 R48, -RZ, R30.reuse.H0_H0 ;  /* 0x2000001eff307230 */ /* 0x100fe20000004100 */
[----:B------:R-:W-:Y:S01]  /*f690*/  LOP3.LUT R5, R185, 0x38, R6, 0xf8, !PT ;  /* 0x00000038b9057812 */ /* 0x000fe200078ef806 */
[----:B------:R-:W-:Y:S01]  /*f6a0*/  HADD2.F32 R45, -RZ, R25.H1_H1 ;  /* 0x30000019ff2d7230 */ /* 0x000fe20000004100 */
[----:B------:R-:W-:Y:S01]  /*f6b0*/  SHF.L.U32 R4, R4, 0xa, RZ ;  /* 0x0000000a04047819 */ /* 0x000fe200000006ff */
[----:B------:R-:W-:Y:S01]  /*f6c0*/  HADD2.F32 R49, -RZ, R30.H1_H1 ;  /* 0x3000001eff317230 */ /* 0x000fe20000004100 */
[----:B------:R-:W-:-:S02]  /*f6d0*/  LOP3.LUT R8, R5, R230, RZ, 0x3c, !PT ;  /* 0x000000e605087212 */ /* 0x000fc400078e3cff */
[----:B------:R-:W-:Y:S02]  /*f6e0*/  LOP3.LUT R9, R4, 0x7fffe000, RZ, 0xc0, !PT ;  /* 0x7fffe00004097812 */ /* 0x000fe400078ec0ff */
[----:B------:R-:W0:Y:S02]  /*f6f0*/  LDS.128 R4, [R226] ;  /* 0x00000000e2047984 */ /* 0x000e240000000c00 */
        /* <DEDUP_REMOVED lines=13> */
[----:B------:R-:W-:Y:S01]  /*f7d0*/  FMUL.FTZ R39, R44, R39 ;  /* 0x000000272c277220 */ /* 0x000fe20000410000 */
[----:B------:R-:W-:Y:S02]  /*f7e0*/  HADD2.F32 R9, -RZ, R9.H1_H1 ;  /* 0x30000009ff097230 */ /* 0x000fe40000004100 */
[----:B------:R-:W-:Y:S01]  /*f7f0*/  FMUL.FTZ R29, R48, R8 ;  /* 0x00000008301d7220 */ /* 0x000fe20000410000 */
[----:B------:R-:W-:Y:S01]  /*f800*/  FFMA.FTZ R43, R44, R34, -R43 ;  /* 0x000000222c2b7223 */ /* 0x000fe2000001082b */
[----:B------:R-:W-:-:S02]  /*f810*/  HADD2.F32 R44, -RZ, R26.H0_H0 ;  /* 0x2000001aff2c7230 */ /* 0x000fc40000004100 */
[----:B------:R-:W-:Y:S01]  /*f820*/  FFMA.FTZ R39, R46, R34, R39 ;  /* 0x000000222e277223 */ /* 0x000fe20000010027 */
[-C--:B------:R-:W-:Y:S01]  /*f830*/  FMUL.FTZ R34, R47, R40.reuse ;  /* 0x000000282f227220 */ /* 0x080fe20000410000 */
[C---:B------:R-:W-:Y:S01]  /*f840*/  FMUL.FTZ R40, R45.reuse, R40 ;  /* 0x000000282d287220 */ /* 0x040fe20000410000 */
[----:B------:R-:W-:Y:S02]  /*f850*/  HADD2.F32 R41, -RZ, R10.H0_H0 ;  /* 0x2000000aff297230 */ /* 0x000fe40000004100 */
[C---:B------:R-:W-:Y:S01]  /*f860*/  FMUL.FTZ R25, R44.reuse, R8 ;  /* 0x000000082c197220 */ /* 0x040fe20000410000 */
[-C--:B------:R-:W-:Y:S01]  /*f870*/  FFMA.FTZ R8, R44, R4.reuse, -R29 ;  /* 0x000000042c087223 */ /* 0x080fe2000001081d */
[-C--:B------:R-:W-:Y:S01]  /*f880*/  FFMA.FTZ R34, R45, R35.reuse, -R34 ;  /* 0x000000232d227223 */ /* 0x080fe20000010822 */
[----:B------:R-:W-:Y:S01]  /*f890*/  FFMA.FTZ R40, R47, R35, R40 ;  /* 0x000000232f287223 */ /* 0x000fe20000010028 */
[----:B------:R-:W-:Y:S01]  /*f8a0*/  FFMA.FTZ R30, R48, R4, R25 ;  /* 0x00000004301e7223 */ /* 0x000fe20000010019 */
[----:B------:R-:W-:-:S02]  /*f8b0*/  HADD2.F32 R25, -RZ, R26.H1_H1 ;  /* 0x3000001aff197230 */ /* 0x000fc40000004100 */
[-C--:B------:R-:W-:Y:S01]  /*f8c0*/  FMUL.FTZ R4, R49, R9.reuse ;  /* 0x0000000931047220 */ /* 0x080fe20000410000 */
[----:B------:R-:W-:Y:S02]  /*f8d0*/  HADD2.F32 R29, -RZ, R27.H0_H0 ;  /* 0x2000001bff1d7230 */ /* 0x000fe40000004100 */
[----:B------:R-:W-:Y:S02]  /*f8e0*/  HADD2.F32 R35, -RZ, R31.H0_H0 ;  /* 0x2000001fff237230 */ /* 0x000fe40000004100 */
[C---:B------:R-:W-:Y:S01]  /*f8f0*/  FMUL.FTZ R26, R25.reuse, R9 ;  /* 0x00000009191a7220 */ /* 0x040fe20000410000 */
[----:B------:R-:W-:Y:S02]  /*f900*/  HADD2.F32 R10, -RZ, R10.H1_H1 ;  /* 0x3000000aff0a7230 */ /* 0x000fe40000004100 */
[----:B------:R-:W-:Y:S01]  /*f910*/  FFMA.FTZ R9, R25, R5, -R4 ;  /* 0x0000000519097223 */ /* 0x000fe20000010804 */
[----:B------:R-:W-:Y:S02]  /*f920*/  HADD2.F32 R48, -RZ, R32.H0_H0 ;  /* 0x20000020ff307230 */ /* 0x000fe40000004100 */
[----:B------:R-:W-:Y:S01]  /*f930*/  FMUL.FTZ R4, R35, R41 ;  /* 0x0000002923047220 */ /* 0x000fe20000410000 */
[----:B------:R-:W-:-:S02]  /*f940*/  HADD2.F32 R46, -RZ, R28.H0_H0 ;  /* 0x2000001cff2e7230 */ /* 0x000fc40000004100 */
[----:B------:R-:W-:Y:S01]  /*f950*/  FMUL.FTZ R44, R29, R41 ;  /* 0x000000291d2c7220 */ /* 0x000fe20000410000 */
[----:B------:R-:W-:Y:S01]  /*f960*/  FFMA.FTZ R25, R49, R5, R26 ;  /* 0x0000000531197223 */ /* 0x000fe2000001001a */
[-C--:B------:R-:W-:Y:S01]  /*f970*/  FMUL.FTZ R5, R48, R10.reuse ;  /* 0x0000000a30057220 */ /* 0x080fe20000410000 */
[-C--:B------:R-:W-:Y:S01]  /*f980*/  FFMA.FTZ R26, R29, R37.reuse, -R4 ;  /* 0x000000251d1a7223 */ /* 0x080fe20000010804 */
[----:B------:R-:W-:Y:S01]  /*f990*/  FFMA.FTZ R44, R35, R37, R44 ;  /* 0x00000025232c7223 */ /* 0x000fe2000001002c */
[--C-:B------:R-:W-:Y:S02]  /*f9a0*/  HADD2.F32 R42, -RZ, R11.reuse.H0_H0 ;  /* 0x2000000bff2a7230 */ /* 0x100fe40000004100 */
[C---:B------:R-:W-:Y:S01]  /*f9b0*/  FMUL.FTZ R35, R46.reuse, R10 ;  /* 0x0000000a2e237220 */ /* 0x040fe20000410000 */
[----:B------:R-:W-:Y:S01]  /*f9c0*/  FFMA.FTZ R29, R46, R6, -R5 ;  /* 0x000000062e1d7223 */ /* 0x000fe20000010805 */
[----:B------:R-:W-:Y:S02]  /*f9d0*/  HADD2.F32 R11, -RZ, R11.H1_H1 ;  /* 0x3000000bff0b7230 */ /* 0x000fe40000004100 */
[----:B------:R-:W-:-:S02]  /*f9e0*/  HADD2.F32 R46, -RZ, R31.H1_H1 ;  /* 0x3000001fff2e7230 */ /* 0x000fc40000004100 */
[----:B------:R-:W-:Y:S01]  /*f9f0*/  FFMA.FTZ R35, R48, R6, R35 ;  /* 0x0000000630237223 */ /* 0x000fe20000010023 */
[----:B------:R-:W-:Y:S02]  /*fa00*/  HADD2.F32 R37, -RZ, R32.H1_H1 ;  /* 0x30000020ff257230 */ /* 0x000fe40000004100 */
[----:B------:R-:W-:Y:S02]  /*fa10*/  HADD2.F32 R10, -RZ, R27.H1_H1 ;  /* 0x3000001bff0a7230 */ /* 0x000fe40000004100 */
[-C--:B------:R-:W-:Y:S01]  /*fa20*/  FMUL.FTZ R5, R46, R42.reuse ;  /* 0x0000002a2e057220 */ /* 0x080fe20000410000 */
[----:B------:R-:W-:Y:S02]  /*fa30*/  HADD2.F32 R31, -RZ, R28.H1_H1 ;  /* 0x3000001cff1f7230 */ /* 0x000fe40000004100 */
[----:B------:R-:W-:Y:S01]  /*fa40*/  FMUL.FTZ R4, R37, R11 ;  /* 0x0000000b25047220 */ /* 0x000fe20000410000 */
[--C-:B------:R-:W-:Y:S02]  /*fa50*/  HADD2.F32 R38, -RZ, R7.reuse.H0_H0 ;  /* 0x20000007ff267230 */ /* 0x100fe40000004100 */
[----:B------:R-:W-:Y:S01]  /*fa60*/  FMUL.FTZ R27, R10, R42 ;  /* 0x0000002a0a1b7220 */ /* 0x000fe20000410000 */
[----:B------:R-:W-:-:S02]  /*fa70*/  HADD2.F32 R7, -RZ, R7.H1_H1 ;  /* 0x30000007ff077230 */ /* 0x000fc40000004100 */
[C---:B------:R-:W-:Y:S01]  /*fa80*/  FMUL.FTZ R6, R31.reuse, R11 ;  /* 0x0000000b1f067220 */ /* 0x040fe20000410000 */
[-C--:B------:R-:W-:Y:S01]  /*fa90*/  FFMA.FTZ R11, R10, R38.reuse, -R5 ;  /* 0x000000260a0b7223 */ /* 0x080fe20000010805 */
[----:B------:R-:W-:Y:S01]  /*faa0*/  FFMA.FTZ R27, R46, R38, R27 ;  /* 0x000000262e1b7223 */ /* 0x000fe2000001001b */
[-C--:B------:R-:W-:Y:S01]  /*fab0*/  FFMA.FTZ R28, R31, R7.reuse, -R4 ;  /* 0x000000071f1c7223 */ /* 0x080fe20000010804 */
[----:B------:R-:W-:Y:S01]  /*fac0*/  FFMA.FTZ R32, R37, R7, R6 ;  /* 0x0000000725207223 */ /* 0x000fe20000010006 */
[----:B------:R-:W-:Y:S02]  /*fad0*/  F2FP.F16.F32.PACK_AB R4, R8, R43 ;  /* 0x0000002b0804723e */ /* 0x000fe400000000ff */
[----:B------:R-:W-:Y:S02]  /*fae0*/  F2FP.F16.F32.PACK_AB R5, R9, R34 ;  /* 0x000000220905723e */ /* 0x000fe400000000ff */
[----:B------:R-:W-:Y:S02]  /*faf0*/  F2FP.F16.F32.PACK_AB R6, R29, R26 ;  /* 0x0000001a1d06723e */ /* 0x000fe400000000ff */
[----:B------:R-:W-:-:S02]  /*fb00*/  F2FP.F16.F32.PACK_AB R7, R28, R11 ;  /* 0x0000000b1c07723e */ /* 0x000fc400000000ff */
[----:B------:R-:W-:Y:S02]  /*fb10*/  F2FP.F16.F32.PACK_AB R8, R30, R39 ;  /* 0x000000271e08723e */ /* 0x000fe400000000ff */
[----:B------:R-:W-:Y:S01]  /*fb20*/  F2FP.F16.F32.PACK_AB R9, R25, R40 ;  /* 0x000000281909723e */ /* 0x000fe200000000ff */
[----:B------:R1:W-:Y:S01]  /*fb30*/  STS.128 [R226], R4 ;  /* 0x00000004e2007388 */ /* 0x0003e20000000c00 */
[----:B------:R-:W-:Y:S02]  /*fb40*/  F2FP.F16.F32.PACK_AB R10, R35, R44 ;  /* 0x0000002c230a723e */ /* 0x000fe400000000ff */
[----:B------:R-:W-:-:S05]  /*fb50*/  F2FP.F16.F32.PACK_AB R11, R32, R27 ;  /* 0x0000001b200b723e */ /* 0x000fca00000000ff */
[----:B------:R1:W-:Y:S02]  /*fb60*/  STS.128 [R33+0x10400], R8 ;  /* 0x0104000821007388 */ /* 0x0003e40000000c00 */
.L_x_775:
[----:B------:R-:W-:Y:S05]  /*fb70*/  BSYNC B1 ;  /* 0x0000000000017941 */ /* 0x000fea0003800000 */
.L_x_774:
[----:B------:R-:W-:Y:S05]  /*fb80*/  @P2 BRA `(.L_x_750) ;  /* 0x0000000400582947 */ /* 0x000fea0003800000 */
[----:B------:R-:W-:Y:S01]  /*fb90*/  LEA.HI R24, R24, R212, RZ, 0x1d ;  /* 0x000000d418187211 */ /* 0x000fe200078fe8ff */
[----:B01----:R-:W-:Y:S02]  /*fba0*/  HADD2.F32 R33, -RZ, R0.H0_H0 ;  /* 0x20000000ff217230 */ /* 0x003fe40000004100 */
[--C-:B------:R-:W-:Y:S01]  /*fbb0*/  HADD2.F32 R35, -RZ, R14.reuse.H0_H0 ;  /* 0x2000000eff237230 */ /* 0x100fe20000004100 */
        /* <DEDUP_REMOVED lines=12> */
[----:B------:R-:W0:Y:S01]  /*fc80*/  LDS.128 R4, [R225] ;  /* 0x00000000e1047984 */ /* 0x000e220000000c00 */
[----:B------:R-:W-:-:S02]  /*fc90*/  HADD2.F32 R3, -RZ, R3.H1_H1 ;  /* 0x30000003ff037230 */ /* 0x000fc40000004100 */
[----:B------:R-:W-:Y:S01]  /*fca0*/  IADD3 R9, R8, R9, R195 ;  /* 0x0000000908097210 */ /* 0x000fe20007ffe0c3 */
[--C-:B------:R-:W-:Y:S02]  /*fcb0*/  HADD2.F32 R39, -RZ, R20.reuse.H0_H0 ;  /* 0x20000014ff277230 */ /* 0x100fe40000004100 */
[----:B------:R-:W-:Y:S02]  /*fcc0*/  HADD2.F32 R20, -RZ, R20.H1_H1 ;  /* 0x30000014ff147230 */ /* 0x000fe40000004100 */
        /* <DEDUP_REMOVED lines=8> */
[----:B------:R-:W-:Y:S02]  /*fd50*/  HADD2.F32 R28, -RZ, R7.H0_H0 ;  /* 0x20000007ff1c7230 */ /* 0x000fe40000004100 */
[--C-:B-1----:R-:W-:Y:S02]  /*fd60*/  HADD2.F32 R29, -RZ, R8.reuse.H0_H0 ;  /* 0x20000008ff1d7230 */ /* 0x102fe40000004100 */
[----:B------:R-:W-:Y:S02]  /*fd70*/  HADD2.F32 R8, -RZ, R8.H1_H1 ;  /* 0x30000008ff087230 */ /* 0x000fe40000004100 */
[--C-:B------:R-:W-:Y:S02]  /*fd80*/  HADD2.F32 R30, -RZ, R9.reuse.H0_H0 ;  /* 0x20000009ff1e7230 */ /* 0x100fe40000004100 */
[-C--:B------:R-:W-:Y:S01]  /*fd90*/  FMUL.FTZ R34, R35, R29.reuse ;  /* 0x0000001d23227220 */ /* 0x080fe20000410000 */
[----:B------:R-:W-:Y:S01]  /*fda0*/  FMUL.FTZ R38, R33, R29 ;  /* 0x0000001d21267220 */ /* 0x000fe20000410000 */
[----:B------:R-:W-:-:S02]  /*fdb0*/  HADD2.F32 R9, -RZ, R9.H1_H1 ;  /* 0x30000009ff097230 */ /* 0x000fc40000004100 */
[-C--:B------:R-:W-:Y:S01]  /*fdc0*/  FMUL.FTZ R29, R42, R8.reuse ;  /* 0x000000082a1d7220 */ /* 0x080fe20000410000 */
[-C--:B------:R-:W-:Y:S01]  /*fdd0*/  FFMA.FTZ R34, R33, R25.reuse, -R34 ;  /* 0x0000001921227223 */ /* 0x080fe20000010822 */
[----:B------:R-:W-:Y:S01]  /*fde0*/  FFMA.FTZ R38, R35, R25, R38 ;  /* 0x0000001923267223 */ /* 0x000fe20000010026 */
[----:B------:R-:W-:Y:S01]  /*fdf0*/  FMUL.FTZ R25, R40, R8 ;  /* 0x0000000828197220 */ /* 0x000fe20000410000 */
[-C--:B------:R-:W-:Y:S01]  /*fe00*/  FMUL.FTZ R33, R14, R30.reuse ;  /* 0x0000001e0e217220 */ /* 0x080fe20000410000 */
[----:B------:R-:W-:Y:S02]  /*fe10*/  HADD2.F32 R31, -RZ, R10.H0_H0 ;  /* 0x2000000aff1f7230 */ /* 0x000fe40000004100 */
[----:B------:R-:W-:Y:S01]  /*fe20*/  FMUL.FTZ R15, R0, R30 ;  /* 0x0000001e000f7220 */ /* 0x000fe20000410000 */
[----:B------:R-:W-:Y:S02]  /*fe30*/  HADD2.F32 R35, -RZ, R12.H0_H0 ;  /* 0x2000000cff237230 */ /* 0x000fe40000004100 */
[-C--:B------:R-:W-:Y:S01]  /*fe40*/  FFMA.FTZ R29, R40, R4.reuse, -R29 ;  /* 0x00000004281d7223 */ /* 0x080fe2000001081d */
[----:B------:R-:W-:Y:S01]  /*fe50*/  FFMA.FTZ R25, R42, R4, R25 ;  /* 0x000000042a197223 */ /* 0x000fe20000010019 */
[----:B------:R-:W-:Y:S01]  /*fe60*/  FFMA.FTZ R33, R0, R26, -R33 ;  /* 0x0000001a00217223 */ /* 0x000fe20000010821 */
[----:B------:R-:W-:-:S02]  /*fe70*/  HADD2.F32 R10, -RZ, R10.H1_H1 ;  /* 0x3000000aff0a7230 */ /* 0x000fc40000004100 */
[----:B------:R-:W-:Y:S01]  /*fe80*/  FFMA.FTZ R15, R14, R26, R15 ;  /* 0x0000001a0e0f7223 */ /* 0x000fe2000001000f */
[-C--:B------:R-:W-:Y:S01]  /*fe90*/  FMUL.FTZ R0, R37, R9.reuse ;  /* 0x0000000925007220 */ /* 0x080fe20000410000 */
[----:B------:R-:W-:Y:S01]  /*fea0*/  FMUL.FTZ R4, R3, R9 ;  /* 0x0000000903047220 */ /* 0x000fe20000410000 */
[----:B------:R-:W-:Y:S02]  /*feb0*/  HADD2.F32 R40, -RZ, R21.H0_H0 ;  /* 0x20000015ff287230 */ /* 0x000fe40000004100 */
[-C--:B------:R-:W-:Y:S01]  /*fec0*/  FMUL.FTZ R8, R39, R31.reuse ;  /* 0x0000001f27087220 */ /* 0x080fe20000410000 */
[----:B------:R-:W-:Y:S01]  /*fed0*/  FMUL.FTZ R26, R35, R31 ;  /* 0x0000001f231a7220 */ /* 0x000fe20000410000 */
[----:B------:R-:W-:Y:S02]  /*fee0*/  HADD2.F32 R30, -RZ, R13.H0_H0 ;  /* 0x2000000dff1e7230 */ /* 0x000fe40000004100 */
[-C--:B------:R-:W-:Y:S01]  /*fef0*/  FFMA.FTZ R0, R3, R5.reuse, -R0 ;  /* 0x0000000503007223 */ /* 0x080fe20000010800 */
[----:B------:R-:W-:Y:S01]  /*ff00*/  FFMA.FTZ R14, R37, R5, R4 ;  /* 0x00000005250e7223 */ /* 0x000fe20000010004 */
[----:B------:R-:W-:-:S02]  /*ff10*/  HADD2.F32 R32, -RZ, R11.H0_H0 ;  /* 0x2000000bff207230 */ /* 0x000fc40000004100 */
[-C--:B------:R-:W-:Y:S01]  /*ff20*/  FMUL.FTZ R5, R40, R10.reuse ;  /* 0x0000000a28057220 */ /* 0x080fe20000410000 */
[-C--:B------:R-:W-:Y:S01]  /*ff30*/  FFMA.FTZ R3, R35, R27.reuse, -R8 ;  /* 0x0000001b23037223 */ /* 0x080fe20000010808 */
[----:B------:R-:W-:Y:S01]  /*ff40*/  FFMA.FTZ R26, R39, R27, R26 ;  /* 0x0000001b271a7223 */ /* 0x000fe2000001001a */
[----:B------:R-:W-:Y:S02]  /*ff50*/  HADD2.F32 R11, -RZ, R11.H1_H1 ;  /* 0x3000000bff0b7230 */ /* 0x000fe40000004100 */
[C---:B------:R-:W-:Y:S01]  /*ff60*/  FMUL.FTZ R9, R30.reuse, R10 ;  /* 0x0000000a1e097220 */ /* 0x040fe20000410000 */
[----:B------:R-:W-:Y:S02]  /*ff70*/  HADD2.F32 R27, -RZ, R21.H1_H1 ;  /* 0x30000015ff1b7230 */ /* 0x000fe40000004100 */
[----:B------:R-:W-:Y:S01]  /*ff80*/  FFMA.FTZ R10, R30, R6, -R5 ;  /* 0x000000061e0a7223 */ /* 0x000fe20000010805 */
[----:B------:R-:W-:Y:S02]  /*ff90*/  HADD2.F32 R12, -RZ, R12.H1_H1 ;  /* 0x3000000cff0c7230 */ /* 0x000fe40000004100 */
[----:B------:R-:W-:Y:S01]  /*ffa0*/  FMUL.FTZ R5, R20, R32 ;  /* 0x0000002014057220 */ /* 0x000fe20000410000 */
[----:B------:R-:W-:-:S02]  /*ffb0*/  HADD2.F32 R21, -RZ, R13.H1_H1 ;  /* 0x3000000dff157230 */ /* 0x000fc40000004100 */
[----:B------:R-:W-:Y:S01]  /*ffc0*/  FFMA.FTZ R13, R40, R6, R9 ;  /* 0x00000006280d7223 */ /* 0x000fe20000010009 */
[----:B------:R-:W-:Y:S02]  /*ffd0*/  HADD2.F32 R7, -RZ, R7.H1_H1 ;  /* 0x30000007ff077230 */ /* 0x000fe40000004100 */
[-C--:B------:R-:W-:Y:S01]  /*ffe0*/  FMUL.FTZ R4, R27, R11.reuse ;  /* 0x0000000b1b047220 */ /* 0x080fe20000410000 */
[C---:B------:R-:W-:Y:S01]  /*fff0*/  FMUL.FTZ R9, R12.reuse, R32 ;  /* 0x000000200c097220 */ /* 0x040fe20000410000 */
[C---:B------:R-:W-:Y:S01]  /*10000*/  FMUL.FTZ R6, R21.reuse, R11 ;  /* 0x0000000b15067220 */ /* 0x040fe20000410000 */
[-C--:B------:R-:W-:Y:S01]  /*10010*/  FFMA.FTZ R11, R12, R28.reuse, -R5 ;  /* 0x0000001c0c0b7223 */ /* 0x080fe20000010805 */
[-C--:B------:R-:W-:Y:S01]  /*10020*/  FFMA.FTZ R12, R21, R7.reuse, -R4 ;  /* 0x00000007150c7223 */ /* 0x080fe20000010804 */
[----:B------:R-:W-:Y:S01]  /*10030*/  FFMA.FTZ R28, R20, R28, R9 ;  /* 0x0000001c141c7223 */ /* 0x000fe20000010009 */
        /* <DEDUP_REMOVED lines=8> */
[----:B------:R-:W-:-:S02]  /*100c0*/  F2FP.F16.F32.PACK_AB R10, R13, R26 ;  /* 0x0000001a0d0a723e */ /* 0x000fc400000000ff */
[----:B------:R-:W-:-:S05]  /*100d0*/  F2FP.F16.F32.PACK_AB R11, R21, R28 ;  /* 0x0000001c150b723e */ /* 0x000fca00000000ff */
[----:B------:R0:W-:Y:S02]  /*100e0*/  STS.128 [R24+0x10400], R8 ;  /* 0x0104000818007388 */ /* 0x0001e40000000c00 */
.L_x_750:
[----:B------:R-:W-:Y:S05]  /*100f0*/  BSYNC B0 ;  /* 0x0000000000007941 */ /* 0x000fea0003800000 */
.L_x_731:
[----:B------:R-:W-:Y:S01]  /*10100*/  @!PT LDS RZ, [RZ] ;  /* 0x00000000fffff984 */ /* 0x000fe20000000800 */
[----:B------:R-:W-:Y:S01]  /*10110*/  @!PT LDS RZ, [RZ] ;  /* 0x00000000fffff984 */ /* 0x000fe20000000800 */
[----:B------:R-:W-:Y:S01]  /*10120*/  @!PT LDS RZ, [RZ] ;  /* 0x00000000fffff984 */ /* 0x000fe20000000800 */
[----:B------:R-:W-:Y:S01]  /*10130*/  @!PT LDS RZ, [RZ] ;  /* 0x00000000fffff984 */ /* 0x000fe20000000800 */
[----:B------:R5:W-:Y:S06]  /*10140*/  MEMBAR.ALL.CTA ;  /* 0x0000000000007992 */ /* 0x000bec0000008000 */
[----:B-----5:R-:W5:Y:S01]  /*10150*/  FENCE.VIEW.ASYNC.S ;  /* 0x00000000000073c6 */ /* 0x020f620000000000 */
[----:B------:R-:W-:Y:S05]  /*10160*/  WARPSYNC.ALL ;  /* 0x0000000000007948 */ /* 0x000fea0003800000 */
[----:B-----5:R-:W-:Y:S06]  /*10170*/  BAR.SYNC.DEFER_BLOCKING 0xd, 0x100 ;  /* 0x0344000000007b1d */ /* 0x020fec0000010000 */
.L_x_729:
[----:B------:R-:W-:-:S05]  /*10180*/  IMAD.U32 R0, RZ, RZ, UR46 ;  /* 0x0000002eff007e24 */ /* 0x000fca000f8e00ff */
[----:B------:R-:W-:-:S13]  /*10190*/  ISETP.NE.AND P0, PT, R0, 0x3, PT ;  /* 0x000000030000780c */ /* 0x000fda0003f05270 */
[----:B------:R-:W-:Y:S05]  /*101a0*/  @!P0 BRA `(.L_x_776) ;  /* 0x0000000000048947 */ /* 0x000fea0003800000 */
[----:B------:R-:W-:Y:S01]  /*101b0*/  BPT.TRAP 0x1 ;  /* 0x000000040000795c */ /* 0x000fe20000300000 */
.L_x_776:
[----:B01234-:R-:W-:Y:S02]  /*101c0*/  LEA R4, R194, R2, 0x3 ;  /* 0x00000002c2047211 */ /* 0x01ffe400078e18ff */
[----:B------:R-:W-:-:S04]  /*101d0*/  SHF.L.U32 R3, R196, 0x1f, RZ ;  /* 0x0000001fc4037819 */ /* 0x000fc800000006ff */
[----:B------:R0:W1:Y:S01]  /*101e0*/  SYNCS.PHASECHK.TRANS64.TRYWAIT P2, [R4+URZ+0x34830], R3 ;  /* 0x03483003040075a7 */ /* 0x000062000804017f */
[----:B------:R-:W-:Y:S05]  /*101f0*/  @!P0 BRA `(.L_x_777) ;  /* 0x0000000000048947 */ /* 0x000fea0003800000 */
[----:B------:R-:W-:Y:S01]  /*10200*/  BPT.TRAP 0x1 ;  /* 0x000000040000795c */ /* 0x000fe20000300000 */
.L_x_777:
[----:B------:R-:W2:Y:S01]  /*10210*/  S2R R0, SR_TID.X ;  /* 0x0000000000007919 */ /* 0x000ea20000002100 */
[----:B------:R-:W-:Y:S01]  /*10220*/  IMAD.MOV.U32 R151, RZ, RZ, RZ ;  /* 0x000000ffff977224 */ /* 0x000fe200078e00ff */
[----:B--2---:R-:W-:-:S04]  /*10230*/  LOP3.LUT R0, R0, 0x7f, RZ, 0xc0, !PT ;  /* 0x0000007f00007812 */ /* 0x004fc800078ec0ff */
[----:B------:R-:W-:Y:S01]  /*10240*/  ISETP.NE.AND P1, PT, R0, RZ, PT ;  /* 0x000000ff0000720c */ /* 0x000fe20003f25270 */
[----:B-1----:R-:W-:-:S12]  /*10250*/  @P2 BRA `(.L_x_778) ;  /* 0x0000000000082947 */ /* 0x002fd80003800000 */
[----:B------:R-:W1:Y:S02]  /*10260*/  SYNCS.PHASECHK.TRANS64.TRYWAIT P2, [R4+URZ+0x34830], R3 ;  /* 0x03483003040075a7 */ /* 0x000e64000804017f */
[----:B-1----:R-:W-:Y:S05]  /*10270*/  @!P2 BRA `(.L_x_779) ;  /* 0x000000f80090a947 */ /* 0x002fea0003800000 */
.L_x_778:
[----:B------:R-:W-:Y:S05]  /*10280*/  WARPSYNC.ALL ;  /* 0x0000000000007948 */ /* 0x000fea0003800000 */
[----:B------:R-:W-:Y:S01]  /*10290*/  VIADD R0, R2, 0x1c400 ;  /* 0x0001c40002007836 */ /* 0x000fe20000000000 */
[----:B------:R-:W-:Y:S01]  /*102a0*/  R2UR UR52, R36 ;  /* 0x00000000243472ca */ /* 0x000fe200000e0000 */
[----:B------:R-:W-:Y:S01]  /*102b0*/  UMOV UR53, 0x40000040 ;  /* 0x4000004000357882 */ /* 0x000fe20000000000 */
[----:B------:R-:W-:Y:S01]  /*102c0*/  MOV R9, 0x40000040 ;  /* 0x4000004000097802 */ /* 0x000fe20000000f00 */
[----:B------:R-:W-:Y:S01]  /*102d0*/  WARPGROUP.ARRIVE ;  /* 0x00000000000079c5 */ /* 0x000fe20000000000 */
[----:B------:R-:W-:Y:S01]  /*102e0*/  SHF.R.U32.HI R0, RZ, 0x4, R0 ;  /* 0x00000004ff007819 */ /* 0x000fe20000011600 */
[----:B------:R-:W-:Y:S01]  /*102f0*/  IMAD.MOV.U32 R15, RZ, RZ, 0x40000040 ;  /* 0x40000040ff0f7424 */ /* 0x000fe200078e00ff */
[----:B------:R-:W-:Y:S01]  /*10300*/  R2UR UR55, R9 ;  /* 0x00000000093772ca */ /* 0x000fe200000e0000 */
[----:B------:R-:W-:Y:S01]  /*10310*/  UMOV UR49, 0x40000040 ;  /* 0x4000004000317882 */ /* 0x000fe20000000000 */
[----:B------:R-:W-:Y:S01]  /*10320*/  LOP3.LUT R0, R0, 0x3fff, RZ, 0xc0, !PT ;  /* 0x00003fff00007812 */ /* 0x000fe200078ec0ff */
[----:B------:R-:W-:Y:S01]  /*10330*/  UMOV UR9, 0x40000040 ;  /* 0x4000004000097882 */ /* 0x000fe20000000000 */
[----:B------:R-:W-:Y:S01]  /*10340*/  R2UR UR51, R15 ;  /* 0x000000000f3372ca */ /* 0x000fe200000e0000 */
[----:B------:R-:W-:Y:S01]  /*10350*/  IMAD.MOV.U32 R15, RZ, RZ, 0x40000040 ;  /* 0x40000040ff0f7424 */ /* 0x000fe200078e00ff */
[----:B------:R-:W-:Y:S01]  /*10360*/  LOP3.LUT R7, R0, 0x10000, RZ, 0xfc, !PT ;  /* 0x0001000000077812 */ /* 0x000fe200078efcff */
[----:B------:R-:W-:Y:S01]  /*10370*/  ULOP3.LUT UR52, UR52, 0x10000, URZ, 0xfc, !UPT ;  /* 0x0001000034347892 */ /* 0x000fe2000f8efc3f */
[----:B------:R-:W-:Y:S01]  /*10380*/  MOV R21, UR9 ;  /* 0x0000000900157c02 */ /* 0x000fe20008000f00 */
[----:B------:R-:W-:Y:S01]  /*10390*/  UMOV UR57, 0x40000040 ;  /* 0x4000004000397882 */ /* 0x000fe20000000000 */
[----:B------:R-:W-:Y:S01]  /*103a0*/  R2UR UR11, R15 ;  /* 0x000000000f0b72ca */ /* 0x000fe200000e0000 */
[----:B------:R-:W-:Y:S01]  /*103b0*/  IMAD R8, R194, 0xc00, R7 ;  /* 0x00000c00c2087824 */ /* 0x000fe200078e0207 */
[----:B------:R-:W-:Y:S01]  /*103c0*/  UIADD3 UR48, UR52, 0x2, URZ ;  /* 0x0000000234307890 */ /* 0x000fe2000fffe03f */
[----:B------:R-:W-:Y:S01]  /*103d0*/  IMAD.MOV.U32 R15, RZ, RZ, 0x40000040 ;  /* 0x40000040ff0f7424 */ /* 0x000fe200078e00ff */
[----:B------:R-:W-:Y:S01]  /*103e0*/  UIADD3 UR4, UR52, 0x4, URZ ;  /* 0x0000000434047890 */ /* 0x000fe2000fffe03f */
[C---:B------:R-:W-:Y:S01]  /*103f0*/  VIADD R14, R8.reuse, 0x2 ;  /* 0x00000002080e7836 */ /* 0x040fe20000000000 */
[----:B------:R-:W-:Y:S01]  /*10400*/  R2UR UR54, R8 ;  /* 0x00000000083672ca */ /* 0x000fe200000e0000 */
[----:B------:R-:W-:Y:S01]  /*10410*/  UIADD3 UR56, UR52, 0x802, URZ ;  /* 0x0000080234387890 */ /* 0x000fe2000fffe03f */
[----:B------:R-:W-:Y:S01]  /*10420*/  MOV R9, 0x40000040 ;  /* 0x4000004000097802 */ /* 0x000fe20000000f00 */
[----:B------:R-:W-:Y:S01]  /*10430*/  UIADD3 UR36, UR52, 0x804, URZ ;  /* 0x0000080434247890 */ /* 0x000fe2000fffe03f */
[----:B------:R-:W-:Y:S01]  /*10440*/  R2UR UR50, R14 ;  /* 0x000000000e3272ca */ /* 0x000fe200000e0000 */
[----:B------:R-:W-:Y:S01]  /*10450*/  UMOV UR8, UR4 ;  /* 0x0000000400087c82 */ /* 0x000fe20008000000 */
[----:B------:R-:W-:Y:S01]  /*10460*/  IADD3 R14, R8, 0x4, RZ ;  /* 0x00000004080e7810 */ /* 0x000fe20007ffe0ff */
[----:B------:R-:W-:Y:S01]  /*10470*/  UIADD3 UR4, UR52, 0x6, URZ ;  /* 0x0000000634047890 */ /* 0x000fe2000fffe03f */
[----:B------:R-:W-:Y:S01]  /*10480*/  IMAD.U32 R20, RZ, RZ, UR8 ;  /* 0x00000008ff147e24 */ /* 0x000fe2000f8e00ff */
[----:B------:R-:W-:Y:S01]  /*10490*/  UMOV UR37, 0x40000040 ;  /* 0x4000004000257882 */ /* 0x000fe20000000000 */
[----:B------:R-:W-:Y:S01]  /*104a0*/  R2UR UR10, R14 ;  /* 0x000000000e0a72ca */ /* 0x000fe200000e0000 */
[----:B------:R-:W-:Y:S01]  /*104b0*/  VIADD R14, R8, 0x6 ;  /* 0x00000006080e7836 */ /* 0x000fe20000000000 */
[----:B01----:R-:W-:Y:S01]  /*104c0*/  IADD3 R3, R233, R150, RZ ;  /* 0x00000096e9037210 */ /* 0x003fe20007ffe0ff */
[----:B------:R-:W-:Y:S01]  /*104d0*/  HGMMA.64x128x16.F32 R24, gdesc[UR52], RZ, !UPT, gsb0 ;  /* 0x01e00000341879f0 */ /* 0x000fe2000c0008ff */
[----:B------:R0:W-:Y:S01]  /*104e0*/  STL.64 [R1+0x40], R20 ;  /* 0x0000401401007387 */ /* 0x0001e20000100a00 */
[----:B------:R-:W-:Y:S01]  /*104f0*/  P2R R12, PR, RZ, 0x2 ;  /* 0x00000002ff0c7803 */ /* 0x000fe20000000000 */
[----:B------:R-:W-:Y:S01]  /*10500*/  BSSY B0, `(.L_x_780) ;  /* 0x00004bc000007945 */ /* 0x000fe20003800000 */
[----:B------:R-:W-:Y:S01]  /*10510*/  IMAD R6, R210, -0x80, R3 ;  /* 0xffffff80d2067824 */ /* 0x000fe200078e0203 */
[----:B------:R-:W-:Y:S01]  /*10520*/  P2R R10, PR, RZ, 0x1 ;  /* 0x00000001ff0a7803 */ /* 0x000fe20000000000 */
[--C-:B------:R-:W-:Y:S01]  /*10530*/  IMAD.MOV.U32 R148, RZ, RZ, R151.reuse ;  /* 0x000000ffff947224 */ /* 0x100fe200078e0097 */
[-C--:B------:R-:W-:Y:S01]  /*10540*/  MOV R149, R151.reuse ;  /* 0x0000009700957202 */ /* 0x080fe20000000f00 */
[--C-:B------:R-:W-:Y:S01]  /*10550*/  IMAD.MOV.U32 R147, RZ, RZ, R151.reuse ;  /* 0x000000ffff937224 */ /* 0x100fe200078e0097 */
[C---:B------:R-:W-:Y:S01]  /*10560*/  ISETP.GT.AND P4, PT, R6.reuse, RZ, PT ;  /* 0x000000ff0600720c */ /* 0x040fe20003f84270 */
[--C-:B------:R-:W-:Y:S01]  /*10570*/  IMAD.MOV.U32 R145, RZ, RZ, R151.reuse ;  /* 0x000000ffff917224 */ /* 0x100fe200078e0097 */
[C---:B------:R-:W-:Y:S01]  /*10580*/  ISETP.GT.AND P3, PT, R6.reuse, 0x1, PT ;  /* 0x000000010600780c */ /* 0x040fe20003f64270 */
[--C-:B-----5:R-:W-:Y:S01]  /*10590*/  IMAD.MOV.U32 R144, RZ, RZ, R151.reuse ;  /* 0x000000ffff907224 */ /* 0x120fe200078e0097 */
[C---:B------:R-:W-:Y:S01]  /*105a0*/  ISETP.GT.AND P2, PT, R6.reuse, 0x8, PT ;  /* 0x000000080600780c */ /* 0x040fe20003f44270 */
[--C-:B------:R-:W-:Y:S01]  /*105b0*/  IMAD.MOV.U32 R142, RZ, RZ, R151.reuse ;  /* 0x000000ffff8e7224 */ /* 0x100fe200078e0097 */
[C---:B------:R-:W-:Y:S01]  /*105c0*/  ISETP.GT.AND P6, PT, R6.reuse, 0x9, PT ;  /* 0x000000090600780c */ /* 0x040fe20003fc4270 */
[--C-:B------:R-:W-:Y:S01]  /*105d0*/  IMAD.MOV.U32 R141, RZ, RZ, R151.reuse ;  /* 0x000000ffff8d7224 */ /* 0x100fe200078e0097 */
[C---:B------:R-:W-:Y:S01]  /*105e0*/  ISETP.GT.AND P5, PT, R6.reuse, 0x10, PT ;  /* 0x000000100600780c */ /* 0x040fe20003fa4270 */
[--C-:B------:R-:W-:Y:S01]  /*105f0*/  IMAD.MOV.U32 R138, RZ, RZ, R151.reuse ;  /* 0x000000ffff8a7224 */ /* 0x100fe200078e0097 */
[C---:B------:R-:W-:Y:S01]  /*10600*/  ISETP.GT.AND P1, PT, R6.reuse, 0x59, PT ;  /* 0x000000590600780c */ /* 0x040fe20003f24270 */
[--C-:B------:R-:W-:Y:S01]  /*10610*/  IMAD.MOV.U32 R136, RZ, RZ, R151.reuse ;  /* 0x000000ffff887224 */ /* 0x100fe200078e0097 */
[----:B------:R-:W-:Y:S01]  /*10620*/  ISETP.GT.AND P0, PT, R6, 0x60, PT ;  /* 0x000000600600780c */ /* 0x000fe20003f04270 */
[--C-:B------:R-:W-:Y:S01]  /*10630*/  IMAD.MOV.U32 R132, RZ, RZ, R151.reuse ;  /* 0x000000ffff847224 */ /* 0x100fe200078e0097 */
[-C--:B------:R-:W-:Y:S01]  /*10640*/  MOV R146, R151.reuse ;  /* 0x0000009700927202 */ /* 0x080fe20000000f00 */
        /* <DEDUP_REMOVED lines=19> */
[----:B------:R-:W-:Y:S01]  /*10780*/  MOV R92, R151 ;  /* 0x00000097005c7202 */ /* 0x000fe20000000f00 */
        /* <DEDUP_REMOVED lines=10> */
[----:B------:R-:W-:Y:S01]  /*10830*/  HGMMA.64x128x16.F32 R24, gdesc[UR8], R24, gsb0 ;  /* 0x01e00000081879f0 */ /* 0x000fe20008000818 */
[----:B------:R-:W-:Y:S01]  /*10840*/  R2UR UR10, R14 ;  /* 0x000000000e0a72ca */ /* 0x000fe200000e0000 */
[----:B------:R-:W-:Y:S01]  /*10850*/  UMOV UR8, UR4 ;  /* 0x0000000400087c82 */ /* 0x000fe20008000000 */
[----:B------:R-:W-:Y:S01]  /*10860*/  R2UR UR11, R15 ;  /* 0x000000000f0b72ca */ /* 0x000fe200000e0000 */
[----:B------:R-:W-:Y:S01]  /*10870*/  UMOV UR9, 0x40000040 ;  /* 0x4000004000097882 */ /* 0x000fe20000000000 */
[----:B------:R-:W-:Y:S01]  /*10880*/  VIADD R14, R8, 0x400 ;  /* 0x00000400080e7836 */ /* 0x000fe20000000000 */
[----:B------:R-:W-:Y:S01]  /*10890*/  MOV R15, 0x40000040 ;  /* 0x40000040000f7802 */ /* 0x000fe20000000f00 */
[----:B------:R-:W-:Y:S01]  /*108a0*/  UIADD3 UR4, UR52, 0x400, URZ ;  /* 0x0000040034047890 */ /* 0x000fe2000fffe03f */
[----:B0-----:R-:W-:Y:S01]  /*108b0*/  MOV R20, UR8 ;  /* 0x0000000800147c02 */ /* 0x001fe20008000f00 */
[----:B------:R-:W-:-:S05]  /*108c0*/  IMAD.U32 R21, RZ, RZ, UR9 ;  /* 0x00000009ff157e24 */ /* 0x000fca000f8e00ff */
[----:B------:R0:W-:Y:S01]  /*108d0*/  STL.64 [R1+0x38], R20 ;  /* 0x0000381401007387 */ /* 0x0001e20000100a00 */
[----:B------:R-:W-:Y:S02]  /*108e0*/  WARPGROUP.DEPBAR.LE gsb0, 0x0 ;  /* 0x00008000000079c5 */ /* 0x000fe40000010000 */
[----:B------:R-:W-:-:S06]  /*108f0*/  WARPGROUP.ARRIVE ;  /* 0x00000000000079c5 */ /* 0x000fcc0000000000 */
[----:B------:R-:W-:Y:S01]  /*10900*/  HGMMA.64x128x16.F32 R24, gdesc[UR8], R24, gsb0 ;  /* 0x01e00000081879f0 */ /* 0x000fe20008000818 */
[----:B------:R-:W-:Y:S01]  /*10910*/  R2UR UR10, R14 ;  /* 0x000000000e0a72ca */ /* 0x000fe200000e0000 */
[----:B------:R-:W-:Y:S01]  /*10920*/  UMOV UR8, UR4 ;  /* 0x0000000400087c82 */ /* 0x000fe20008000000 */
[----:B------:R-:W-:Y:S01]  /*10930*/  R2UR UR11, R15 ;  /* 0x000000000f0b72ca */ /* 0x000fe200000e0000 */
[----:B------:R-:W-:Y:S01]  /*10940*/  UMOV UR9, 0x40000040 ;  /* 0x4000004000097882 */ /* 0x000fe20000000000 */
[----:B------:R-:W-:Y:S01]  /*10950*/  IMAD.MOV.U32 R15, RZ, RZ, 0x40000040 ;  /* 0x40000040ff0f7424 */ /* 0x000fe200078e00ff */
[----:B------:R-:W-:Y:S01]  /*10960*/  IADD3 R14, R8, 0x402, RZ ;  /* 0x00000402080e7810 */ /* 0x000fe20007ffe0ff */
[----:B------:R-:W-:Y:S01]  /*10970*/  UIADD3 UR4, UR52, 0x402, URZ ;  /* 0x0000040234047890 */ /* 0x000fe2000fffe03f */
[----:B0-----:R-:W-:Y:S02]  /*10980*/  IMAD.U32 R20, RZ, RZ, UR8 ;  /* 0x00000008ff147e24 */ /* 0x001fe4000f8e00ff */
        /* <DEDUP_REMOVED lines=9> */
[----:B------:R-:W-:Y:S01]  /*10a20*/  VIADD R14, R8, 0x404 ;  /* 0x00000404080e7836 */ /* 0x000fe20000000000 */
[----:B------:R-:W-:Y:S01]  /*10a30*/  UIADD3 UR4, UR52, 0x404, URZ ;  /* 0x0000040434047890 */ /* 0x000fe2000fffe03f */
[----:B------:R-:W-:Y:S01]  /*10a40*/  IMAD.MOV.U32 R15, RZ, RZ, 0x40000040 ;  /* 0x40000040ff0f7424 */ /* 0x000fe200078e00ff */
        /* <DEDUP_REMOVED lines=40> */
[----:B------:R-:W-:Y:S01]  /*10cd0*/  IMAD.U32 R20, RZ, RZ, UR8 ;  /* 0x00000008ff147e24 */ /* 0x000fe2000f8e00ff */
[----:B------:R-:W-:-:S02]  /*10ce0*/  R2UR UR58, R14 ;  /* 0x000000000e3a72ca */ /* 0x000fc400000e0000 */
[----:B------:R-:W-:Y:S01]  /*10cf0*/  R2UR UR59, R15 ;  /* 0x000000000f3b72ca */ /* 0x000fe200000e0000 */
[----:B------:R-:W-:Y:S01]  /*10d00*/  IMAD.MOV.U32 R15, RZ, RZ, 0x40000040 ;  /* 0x40000040ff0f7424 */ /* 0x000fe200078e00ff */
[C---:B------:R-:W-:Y:S01]  /*10d10*/  IADD3 R14, R8.reuse, 0x804, RZ ;  /* 0x00000804080e7810 */ /* 0x040fe20007ffe0ff */
[----:B------:R-:W-:Y:S01]  /*10d20*/  VIADD R8, R8, 0x806 ;  /* 0x0000080608087836 */ /* 0x000fe20000000000 */
[----:B------:R-:W-:Y:S02]  /*10d30*/  STL.64 [R1+0x10], R20 ;  /* 0x0000101401007387 */ /* 0x000fe40000100a00 */
[----:B------:R-:W-:Y:S02]  /*10d40*/  R2UR UR38, R14 ;  /* 0x000000000e2672ca */ /* 0x000fe400000e0000 */
[----:B------:R-:W-:Y:S01]  /*10d50*/  R2UR UR39, R15 ;  /* 0x000000000f2772ca */ /* 0x000fe200000e0000 */
[----:B------:R-:W-:Y:S02]  /*10d60*/  WARPGROUP.DEPBAR.LE gsb0, 0x0 ;  /* 0x00008000000079c5 */ /* 0x000fe40000010000 */
[----:B------:R-:W-:-:S06]  /*10d70*/  WARPGROUP.ARRIVE ;  /* 0x00000000000079c5 */ /* 0x000fcc0000000000 */
[----:B------:R-:W-:Y:S01]  /*10d80*/  HGMMA.64x128x16.F32 R24, gdesc[UR8], R24, gsb0 ;  /* 0x01e00000081879f0 */ /* 0x000fe20008000818 */
[----:B------:R-:W-:Y:S01]  /*10d90*/  R2UR UR10, R8 ;  /* 0x00000000080a72ca */ /* 0x000fe200000e0000 */
[----:B------:R-:W-:Y:S01]  /*10da0*/  UMOV UR8, UR4 ;  /* 0x0000000400087c82 */ /* 0x000fe20008000000 */
[----:B------:R-:W-:Y:S01]  /*10db0*/  R2UR UR11, R9 ;  /* 0x00000000090b72ca */ /* 0x000fe200000e0000 */
[----:B------:R-:W-:Y:S01]  /*10dc0*/  UMOV UR9, 0x40000040 ;  /* 0x4000004000097882 */ /* 0x000fe20000000000 */
[----:B------:R-:W-:Y:S01]  /*10dd0*/  IMAD.U32 R8, RZ, RZ, UR8 ;  /* 0x00000008ff087e24 */ /* 0x000fe2000f8e00ff */
[----:B------:R-:W-:Y:S01]  /*10de0*/  ULDC UR4, c[0x0][0x988] ;  /* 0x0002620000047ab9 */ /* 0x000fe20000000800 */
[----:B------:R-:W-:-:S05]  /*10df0*/  IMAD.U32 R9, RZ, RZ, UR9 ;  /* 0x00000009ff097e24 */ /* 0x000fca000f8e00ff */
[----:B------:R0:W-:Y:S01]  /*10e00*/  STL.64 [R1], R8 ;  /* 0x0000000801007387 */ /* 0x0001e20000100a00 */
[----:B------:R-:W-:Y:S02]  /*10e10*/  WARPGROUP.DEPBAR.LE gsb0, 0x0 ;  /* 0x00008000000079c5 */ /* 0x000fe40000010000 */
[----:B------:R-:W-:-:S06]  /*10e20*/  WARPGROUP.ARRIVE ;  /* 0x00000000000079c5 */ /* 0x000fcc0000000000 */
[----:B------:R-:W-:Y:S01]  /*10e30*/  HGMMA.64x128x16.F32 R24, gdesc[UR56], R24, gsb0 ;  /* 0x01e00000381879f0 */ /* 0x000fe20008000818 */
[----:B------:R-:W-:Y:S02]  /*10e40*/  ULDC UR58, c[0x0][0x988] ;  /* 0x00026200003a7ab9 */ /* 0x000fe40000000800 */
        /* <DEDUP_REMOVED lines=10> */
[----:B------:R-:W-:-:S02]  /*10ef0*/  FMNMX.FTZ R0, R24, R119, !PT ;  /* 0x0000007718007209 */ /* 0x000fc40007810000 */
        /* <DEDUP_REMOVED lines=10> */
[----:B0-----:R-:W-:Y:S02]  /*10fa0*/  FSEL R9, R30, -INF , P2 ;  /* 0xff8000001e097808 */ /* 0x001fe40001000000 */
        /* <DEDUP_REMOVED lines=80> */
[----:B------:R-:W-:Y:S02]  /*114b0*/  ISETP.GT.AND P3, PT, R6, 0x70, PT ;  /* 0x000000700600780c */ /* 0x000fe40003f64270 */
        /* <DEDUP_REMOVED lines=11> */
[C---:B------:R-:W-:Y:S02]  /*11570*/  ISETP.GT.AND P6, PT, R6.reuse, 0x79, PT ;  /* 0x000000790600780c */ /* 0x040fe40003fc4270 */
[----:B------:R-:W-:Y:S02]  /*11580*/  FMNMX.FTZ R0, R81, R0, !PT ;  /* 0x0000000051007209 */ /* 0x000fe40007810000 */
[----:B------:R-:W-:Y:S02]  /*11590*/  FSEL R85, R85, -INF , P6 ;  /* 0xff80000055557808 */ /* 0x000fe40003000000 */
[----:B------:R-:W-:Y:S02]  /*115a0*/  P2R R28, PR, RZ, 0x1 ;  /* 0x00000001ff1c7803 */ /* 0x000fe40000000000 */
[----:B------:R-:W-:Y:S01]  /*115b0*/  FMNMX.FTZ R8, R85, R0, !PT ;  /* 0x0000000055087209 */ /* 0x000fe20007810000 */
[----:B------:R-:W-:Y:S01]  /*115c0*/  IMAD.U32 R0, RZ, RZ, UR4 ;  /* 0x00000004ff007e24 */ /* 0x000fe2000f8e00ff */
[----:B------:R-:W-:-:S02]  /*115d0*/  ISETP.GT.AND P0, PT, R6, 0x59, PT ;  /* 0x000000590600780c */ /* 0x000fc40003f04270 */
[----:B------:R-:W-:Y:S01]  /*115e0*/  P2R R30, PR, RZ, 0x2 ;  /* 0x00000002ff1e7803 */ /* 0x000fe20000000000 */
[----:B------:R-:W0:Y:S01]  /*115f0*/  SHFL.BFLY PT, R3, R8, 0x2, 0x1f ;  /* 0x0c401f0008037f89 */ /* 0x000e2200000e0000 */
[----:B------:R-:W-:Y:S02]  /*11600*/  ISETP.GT.AND P1, PT, R6, 0x60, PT ;  /* 0x000000600600780c */ /* 0x000fe40003f24270 */
[----:B------:R-:W-:Y:S02]  /*11610*/  FSEL R71, R71, -INF , P0 ;  /* 0xff80000047477808 */ /* 0x000fe40000000000 */
[----:B------:R-:W-:Y:S02]  /*11620*/  FSEL R49, R74, -INF , P1 ;  /* 0xff8000004a317808 */ /* 0x000fe40000800000 */
[----:B------:R-:W-:Y:S02]  /*11630*/  ISETP.NE.AND P1, PT, R30, RZ, PT ;  /* 0x000000ff1e00720c */ /* 0x000fe40003f25270 */
[----:B------:R-:W-:-:S02]  /*11640*/  P2R R26, PR, RZ, 0x4 ;  /* 0x00000004ff1a7803 */ /* 0x000fc40000000000 */
[----:B------:R-:W-:Y:S02]  /*11650*/  ISETP.NE.AND P0, PT, R28, RZ, PT ;  /* 0x000000ff1c00720c */ /* 0x000fe40003f05270 */
[----:B------:R-:W-:Y:S02]  /*11660*/  FSEL R75, R75, -INF , P1 ;  /* 0xff8000004b4b7808 */ /* 0x000fe40000800000 */
[----:B------:R-:W-:Y:S02]  /*11670*/  FSEL R53, R78, -INF , P0 ;  /* 0xff8000004e357808 */ /* 0x000fe40000000000 */
[----:B------:R-:W-:Y:S02]  /*11680*/  ISETP.NE.AND P0, PT, R10, RZ, PT ;  /* 0x000000ff0a00720c */ /* 0x000fe40003f05270 */
[----:B------:R-:W-:Y:S02]  /*11690*/  FSEL R83, R83, -INF , P4 ;  /* 0xff80000053537808 */ /* 0x000fe40002000000 */
[----:B------:R-:W-:-:S02]  /*116a0*/  ISETP.NE.AND P1, PT, R12, RZ, PT ;  /* 0x000000ff0c00720c */ /* 0x000fc40003f25270 */
[----:B0-----:R-:W-:Y:S02]  /*116b0*/  FMNMX.FTZ R14, R8, R3, !PT ;  /* 0x00000003080e7209 */ /* 0x001fe40007810000 */
[----:B------:R-:W-:-:S03]  /*116c0*/  FMNMX.FTZ R8, R5, R27, !PT ;  /* 0x0000001b05087209 */ /* 0x000fc60007810000 */
[----:B------:R-:W0:Y:S01]  /*116d0*/  SHFL.BFLY PT, R3, R14, 0x1, 0x1f ;  /* 0x0c201f000e037f89 */ /* 0x000e2200000e0000 */
[----:B------:R-:W-:-:S04]  /*116e0*/  FMNMX.FTZ R8, R9, R8, !PT ;  /* 0x0000000809087209 */ /* 0x000fc80007810000 */
[----:B------:R-:W-:-:S04]  /*116f0*/  FMNMX.FTZ R8, R31, R8, !PT ;  /* 0x000000081f087209 */ /* 0x000fc80007810000 */
[----:B------:R-:W-:-:S04]  /*11700*/  FMNMX.FTZ R8, R11, R8, !PT ;  /* 0x000000080b087209 */ /* 0x000fc80007810000 */
[----:B------:R-:W-:-:S04]  /*11710*/  FMNMX.FTZ R8, R35, R8, !PT ;  /* 0x0000000823087209 */ /* 0x000fc80007810000 */
[----:B------:R-:W-:-:S04]  /*11720*/  FMNMX.FTZ R8, R13, R8, !PT ;  /* 0x000000080d087209 */ /* 0x000fc80007810000 */
[----:B------:R-:W-:Y:S02]  /*11730*/  FMNMX.FTZ R8, R39, R8, !PT ;  /* 0x0000000827087209 */ /* 0x000fe40007810000 */
        /* <DEDUP_REMOVED lines=23> */
[----:B------:R0:W-:Y:S01]  /*118b0*/  MUFU.EX2 R79, R10 ;  /* 0x0000000a004f7308 */ /* 0x0001e20000000800 */
[----:B------:R-:W-:Y:S01]  /*118c0*/  FSEL R103, R87, -INF , P6 ;  /* 0xff80000057677808 */ /* 0x000fe20003000000 */
[--C-:B------:R-:W-:Y:S01]  /*118d0*/  FFMA.FTZ R174, R109, R0, -R6.reuse ;  /* 0x000000006dae7223 */ /* 0x100fe20000010806 */
[----:B------:R-:W-:Y:S01]  /*118e0*/  FMNMX.FTZ R8, R33, R8, !PT ;  /* 0x0000000821087209 */ /* 0x000fe20007810000 */
[-CC-:B------:R-:W-:Y:S01]  /*118f0*/  FFMA.FTZ R180, R24, R0.reuse, -R6.reuse ;  /* 0x0000000018b47223 */ /* 0x180fe20000010806 */
[-CC-:B------:R-:W-:Y:S01]  /*11900*/  FFMA.FTZ R61, R119, R0.reuse, -R6.reuse ;  /* 0x00000000773d7223 */ /* 0x180fe20000010806 */
[--C-:B------:R-:W-:Y:S01]  /*11910*/  FFMA.FTZ R65, R117, R0, -R6.reuse ;  /* 0x0000000075417223 */ /* 0x100fe20000010806 */
[----:B------:R-:W-:Y:S01]  /*11920*/  FMNMX.FTZ R8, R59, R8, !PT ;  /* 0x000000083b087209 */ /* 0x000fe20007810000 */
[----:B------:R-:W-:Y:S01]  /*11930*/  MUFU.EX2 R182, R182 ;  /* 0x000000b600b67308 */ /* 0x000fe20000000800 */
[-CC-:B------:R-:W-:Y:S01]  /*11940*/  FFMA.FTZ R176, R115, R0.reuse, -R6.reuse ;  /* 0x0000000073b07223 */ /* 0x180fe20000010806 */
        /* <DEDUP_REMOVED lines=14> */
[----:B------:R-:W1:Y:S01]  /*11a30*/  MUFU.EX2 R61, R61 ;  /* 0x0000003d003d7308 */ /* 0x000e620000000800 */
[-CC-:B------:R-:W-:Y:S01]  /*11a40*/  FFMA.FTZ R156, R125, R0.reuse, -R6.reuse ;  /* 0x000000007d9c7223 */ /* 0x180fe20000010806 */
[--C-:B------:R-:W-:Y:S01]  /*11a50*/  FFMA.FTZ R105, R127, R0, -R6.reuse ;  /* 0x000000007f697223 */ /* 0x100fe20000010806 */
[----:B------:R-:W-:Y:S01]  /*11a60*/  FMNMX.FTZ R8, R41, R8, !PT ;  /* 0x0000000829087209 */ /* 0x000fe20007810000 */
[-CC-:B------:R-:W-:Y:S01]  /*11a70*/  FFMA.FTZ R158, R129, R0.reuse, -R6.reuse ;  /* 0x00000000819e7223 */ /* 0x180fe20000010806 */
        /* <DEDUP_REMOVED lines=8> */
[----:B------:R-:W-:Y:S01]  /*11b00*/  FFMA.FTZ R81, R85, R0, -R6 ;  /* 0x0000000055517223 */ /* 0x000fe20000010806 */
[----:B------:R-:W2:Y:S01]  /*11b10*/  MUFU.EX2 R65, R65 ;  /* 0x0000004100417308 */ /* 0x000ea20000000800 */
[----:B------:R-:W-:Y:S01]  /*11b20*/  FMNMX.FTZ R8, R75, R8, !PT ;  /* 0x000000084b087209 */ /* 0x000fe20007810000 */
[--C-:B------:R-:W-:Y:S01]  /*11b30*/  IMAD.MOV.U32 R135, RZ, RZ, R151.reuse ;  /* 0x000000ffff877224 */ /* 0x100fe200078e0097 */
[-C--:B------:R-:W-:Y:S01]  /*11b40*/  MOV R137, R151.reuse ;  /* 0x0000009700897202 */ /* 0x080fe20000000f00 */
[--C-:B------:R-:W-:Y:S01]  /*11b50*/  IMAD.MOV.U32 R129, RZ, RZ, R151.reuse ;  /* 0x000000ffff817224 */ /* 0x100fe200078e0097 */
[----:B------:R-:W-:Y:S01]  /*11b60*/  FMNMX.FTZ R8, R53, R8, !PT ;  /* 0x0000000835087209 */ /* 0x000fe20007810000 */
[--C-:B------:R-:W-:Y:S01]  /*11b70*/  IMAD.MOV.U32 R127, RZ, RZ, R151.reuse ;  /* 0x000000ffff7f7224 */ /* 0x100fe200078e0097 */
[-C--:B------:R-:W-:Y:S01]  /*11b80*/  MOV R131, R151.reuse ;  /* 0x0000009700837202 */ /* 0x080fe20000000f00 */
[----:B------:R-:W3:Y:S01]  /*11b90*/  MUFU.EX2 R176, R176 ;  /* 0x000000b000b07308 */ /* 0x000ee20000000800 */
[----:B------:R-:W-:Y:S01]  /*11ba0*/  FMNMX.FTZ R8, R89, R8, !PT ;  /* 0x0000000859087209 */ /* 0x000fe20007810000 */
[--C-:B------:R-:W-:Y:S01]  /*11bb0*/  IMAD.MOV.U32 R123, RZ, RZ, R151.reuse ;  /* 0x000000ffff7b7224 */ /* 0x100fe200078e0097 */
[-C--:B------:R-:W-:Y:S01]  /*11bc0*/  MOV R125, R151.reuse ;  /* 0x00000097007d7202 */ /* 0x080fe20000000f00 */
[--C-:B------:R-:W-:Y:S01]  /*11bd0*/  IMAD.MOV.U32 R121, RZ, RZ, R151.reuse ;  /* 0x000000ffff797224 */ /* 0x100fe200078e0097 */
[----:B------:R-:W-:Y:S01]  /*11be0*/  FMNMX.FTZ R8, R101, R8, !PT ;  /* 0x0000000865087209 */ /* 0x000fe20007810000 */
[--C-:B------:R-:W-:Y:S01]  /*11bf0*/  IMAD.MOV.U32 R117, RZ, RZ, R151.reuse ;  /* 0x000000ffff757224 */ /* 0x100fe200078e0097 */
[-C--:B------:R-:W-:Y:S01]  /*11c00*/  MOV R119, R151.reuse ;  /* 0x0000009700777202 */ /* 0x080fe20000000f00 */
[----:B------:R-:W4:Y:S01]  /*11c10*/  MUFU.EX2 R73, R73 ;  /* 0x0000004900497308 */ /* 0x000f220000000800 */
[----:B------:R-:W-:Y:S01]  /*11c20*/  FMNMX.FTZ R8, R83, R8, !PT ;  /* 0x0000000853087209 */ /* 0x000fe20007810000 */
[--C-:B------:R-:W-:Y:S01]  /*11c30*/  IMAD.MOV.U32 R115, RZ, RZ, R151.reuse ;  /* 0x000000ffff737224 */ /* 0x100fe200078e0097 */
[----:B------:R-:W-:Y:S01]  /*11c40*/  MOV R113, R151 ;  /* 0x0000009700717202 */ /* 0x000fe20000000f00 */
[----:B------:R-:W-:Y:S01]  /*11c50*/  IMAD.MOV.U32 R111, RZ, RZ, R151 ;  /* 0x000000ffff6f7224 */ /* 0x000fe200078e0097 */
[----:B------:R-:W-:-:S03]  /*11c60*/  FMNMX.FTZ R8, R97, R8, !PT ;  /* 0x0000000861087209 */ /* 0x000fc60007810000 */
[----:B------:R-:W4:Y:S01]  /*11c70*/  MUFU.EX2 R178, R178 ;  /* 0x000000b200b27308 */ /* 0x000f220000000800 */
[----:B------:R-:W-:-:S05]  /*11c80*/  FMNMX.FTZ R8, R103, R8, !PT ;  /* 0x0000000867087209 */ /* 0x000fca0007810000 */
[----:B------:R-:W0:Y:S02]  /*11c90*/  SHFL.BFLY PT, R107, R8, 0x2, 0x1f ;  /* 0x0c401f00086b7f89 */ /* 0x000e2400000e0000 */
[----:B------:R-:W4:Y:S08]  /*11ca0*/  MUFU.EX2 R93, R93 ;  /* 0x0000005d005d7308 */ /* 0x000f300000000800 */
[----:B------:R-:W-:Y:S08]  /*11cb0*/  MUFU.EX2 R172, R172 ;  /* 0x000000ac00ac7308 */ /* 0x000ff00000000800 */
[----:B------:R-:W-:Y:S01]  /*11cc0*/  MUFU.EX2 R91, R91 ;  /* 0x0000005b005b7308 */ /* 0x000fe20000000800 */
[----:B0-----:R-:W-:Y:S01]  /*11cd0*/  FMNMX.FTZ R10, R8, R107, !PT ;  /* 0x0000006b080a7209 */ /* 0x001fe20007810000 */
[----:B------:R-:W-:-:S06]  /*11ce0*/  FFMA.FTZ R107, R133, R0, -R6 ;  /* 0x00000000856b7223 */ /* 0x000fcc0000010806 */
[----:B------:R-:W-:Y:S01]  /*11cf0*/  MUFU.EX2 R174, R174 ;  /* 0x000000ae00ae7308 */ /* 0x000fe20000000800 */
[----:B------:R-:W-:Y:S01]  /*11d00*/  IMAD.MOV.U32 R133, RZ, RZ, R151 ;  /* 0x000000ffff857224 */ /* 0x000fe200078e0097 */
[----:B------:R-:W0:Y:S06]  /*11d10*/  SHFL.BFLY PT, R109, R10, 0x1, 0x1f ;  /* 0x0c201f000a6d7f89 */ /* 0x000e2c00000e0000 */
[----:B------:R-:W-:Y:S08]  /*11d20*/  MUFU.EX2 R95, R95 ;  /* 0x0000005f005f7308 */ /* 0x000ff00000000800 */
[----:B------:R-:W-:Y:S08]  /*11d30*/  MUFU.EX2 R168, R168 ;  /* 0x000000a800a87308 */ /* 0x000ff00000000800 */
[----:B------:R-:W-:Y:S01]  /*11d40*/  MUFU.EX2 R99, R99 ;  /* 0x0000006300637308 */ /* 0x000fe20000000800 */
[----:B0-----:R-:W-:-:S04]  /*11d50*/  FMNMX.FTZ R8, R10, R109, !PT ;  /* 0x0000006d0a087209 */ /* 0x001fc80007810000 */
        /* <DEDUP_REMOVED lines=10> */
[----:B-1----:R-:W-:Y:S01]  /*11e00*/  FADD.FTZ R5, R180, R61 ;  /* 0x0000003db4057221 */ /* 0x002fe20000010000 */
[-CC-:B------:R-:W-:Y:S01]  /*11e10*/  FFMA.FTZ R12, R31, R0.reuse, -R6.reuse ;  /* 0x000000001f0c7223 */ /* 0x180fe20000010806 */
[-CC-:B------:R-:W-:Y:S01]  /*11e20*/  FFMA.FTZ R177, R11, R0.reuse, -R6.reuse ;  /* 0x000000000bb17223 */ /* 0x180fe20000010806 */
[-CC-:B------:R-:W-:Y:S01]  /*11e30*/  FFMA.FTZ R14, R35, R0.reuse, -R6.reuse ;  /* 0x00000000230e7223 */ /* 0x180fe20000010806 */
[----:B------:R-:W-:Y:S01]  /*11e40*/  MUFU.EX2 R181, R181 ;  /* 0x000000b500b57308 */ /* 0x000fe20000000800 */
[----:B------:R-:W-:Y:S01]  /*11e50*/  FADD.FTZ R32, R182, R5 ;  /* 0x00000005b6207221 */ /* 0x000fe20000010000 */
[-CC-:B------:R-:W-:Y:S01]  /*11e60*/  FFMA.FTZ R179, R13, R0.reuse, -R6.reuse ;  /* 0x000000000db37223 */ /* 0x180fe20000010806 */
[-CC-:B------:R-:W-:Y:S01]  /*11e70*/  FFMA.FTZ R20, R39, R0.reuse, -R6.reuse ;  /* 0x0000000027147223 */ /* 0x180fe20000010806 */
[-C--:B------:R-:W-:Y:S01]  /*11e80*/  FFMA.FTZ R173, R15, R0.reuse, -R6 ;  /* 0x000000000fad7223 */ /* 0x080fe20000010806 */
[----:B--2---:R-:W-:Y:S01]  /*11e90*/  FADD.FTZ R5, R65, R32 ;  /* 0x0000002041057221 */ /* 0x004fe20000010000 */
[-CC-:B------:R-:W-:Y:S01]  /*11ea0*/  FFMA.FTZ R24, R43, R0.reuse, -R6.reuse ;  /* 0x000000002b187223 */ /* 0x180fe20000010806 */
[-CC-:B------:R-:W-:Y:S01]  /*11eb0*/  FFMA.FTZ R175, R21, R0.reuse, -R6.reuse ;  /* 0x0000000015af7223 */ /* 0x180fe20000010806 */
[----:B------:R-:W0:Y:S01]  /*11ec0*/  MUFU.EX2 R10, R10 ;  /* 0x0000000a000a7308 */ /* 0x000e220000000800 */
[----:B---3--:R-:W-:Y:S01]  /*11ed0*/  FADD.FTZ R34, R176, R5 ;  /* 0x00000005b0227221 */ /* 0x008fe20000010000 */
[-CC-:B------:R-:W-:Y:S01]  /*11ee0*/  FFMA.FTZ R26, R47, R0.reuse, -R6.reuse ;  /* 0x000000002f1a7223 */ /* 0x180fe20000010806 */
[-CC-:B------:R-:W-:Y:S01]  /*11ef0*/  FFMA.FTZ R169, R25, R0.reuse, -R6.reuse ;  /* 0x0000000019a97223 */ /* 0x180fe20000010806 */
[-C--:B------:R-:W-:Y:S01]  /*11f00*/  FFMA.FTZ R28, R51, R0.reuse, -R6 ;  /* 0x00000000331c7223 */ /* 0x080fe20000010806 */
[----:B----4-:R-:W-:Y:S01]  /*11f10*/  FADD.FTZ R5, R73, R34 ;  /* 0x0000002249057221 */ /* 0x010fe20000010000 */
[-CC-:B------:R-:W-:Y:S01]  /*11f20*/  FFMA.FTZ R171, R29, R0.reuse, -R6.reuse ;  /* 0x000000001dab7223 */ /* 0x180fe20000010806 */
[-CC-:B------:R-:W-:Y:S01]  /*11f30*/  FFMA.FTZ R30, R55, R0.reuse, -R6.reuse ;  /* 0x00000000371e7223 */ /* 0x180fe20000010806 */
[----:B------:R-:W1:Y:S01]  /*11f40*/  MUFU.EX2 R183, R183 ;  /* 0x000000b700b77308 */ /* 0x000e620000000800 */
[----:B------:R-:W-:Y:S01]  /*11f50*/  FADD.FTZ R34, R178, R5 ;  /* 0x00000005b2227221 */ /* 0x000fe20000010000 */
[-CC-:B------:R-:W-:Y:S01]  /*11f60*/  FFMA.FTZ R153, R33, R0.reuse, -R6.reuse ;  /* 0x0000000021997223 */ /* 0x180fe20000010806 */
[-CC-:B------:R-:W-:Y:S01]  /*11f70*/  FFMA.FTZ R32, R59, R0.reuse, -R6.reuse ;  /* 0x000000003b207223 */ /* 0x180fe20000010806 */
[-C--:B------:R-:W-:Y:S01]  /*11f80*/  FFMA.FTZ R155, R37, R0.reuse, -R6 ;  /* 0x00000000259b7223 */ /* 0x080fe20000010806 */
[----:B------:R-:W-:Y:S01]  /*11f90*/  FADD.FTZ R9, R93, R34 ;  /* 0x000000225d097221 */ /* 0x000fe20000010000 */
[-CC-:B------:R-:W-:Y:S01]  /*11fa0*/  FFMA.FTZ R34, R63, R0.reuse, -R6.reuse ;  /* 0x000000003f227223 */ /* 0x180fe20000010806 */
[-C--:B------:R-:W-:Y:S01]  /*11fb0*/  FFMA.FTZ R157, R45, R0.reuse, -R6 ;  /* 0x000000002d9d7223 */ /* 0x080fe20000010806 */
[----:B------:R-:W2:Y:S01]  /*11fc0*/  MUFU.EX2 R12, R12 ;  /* 0x0000000c000c7308 */ /* 0x000ea20000000800 */
[----:B0-----:R-:W-:Y:S01]  /*11fd0*/  FADD.FTZ R36, R181, R10 ;  /* 0x0000000ab5247221 */ /* 0x001fe20000010000 */
[----:B------:R-:W-:Y:S01]  /*11fe0*/  FADD.FTZ R38, R172, R9 ;  /* 0x00000009ac267221 */ /* 0x000fe20000010000 */
[-CC-:B------:R-:W-:Y:S01]  /*11ff0*/  FFMA.FTZ R67, R67, R0.reuse, -R6.reuse ;  /* 0x0000000043437223 */ /* 0x180fe20000010806 */
[-CC-:B------:R-:W-:Y:S01]  /*12000*/  FFMA.FTZ R41, R41, R0.reuse, -R6.reuse ;  /* 0x0000000029297223 */ /* 0x180fe20000010806 */
[-C--:B------:R-:W-:Y:S01]  /*12010*/  FFMA.FTZ R71, R71, R0.reuse, -R6 ;  /* 0x0000000047477223 */ /* 0x080fe20000010806 */
[----:B------:R-:W-:Y:S01]  /*12020*/  FADD.FTZ R9, R91, R38 ;  /* 0x000000265b097221 */ /* 0x000fe20000010000 */
[-C--:B------:R-:W-:Y:S01]  /*12030*/  FFMA.FTZ R49, R49, R0.reuse, -R6 ;  /* 0x0000000031317223 */ /* 0x080fe20000010806 */
[----:B------:R-:W0:Y:S01]  /*12040*/  MUFU.EX2 R177, R177 ;  /* 0x000000b100b17308 */ /* 0x000e220000000800 */
[----:B-1----:R-:W-:Y:S01]  /*12050*/  FADD.FTZ R5, R183, R36 ;  /* 0x00000024b7057221 */ /* 0x002fe20000010000 */
[----:B------:R-:W-:Y:S01]  /*12060*/  FADD.FTZ R38, R174, R9 ;  /* 0x00000009ae267221 */ /* 0x000fe20000010000 */
[-CC-:B------:R-:W-:Y:S01]  /*12070*/  FFMA.FTZ R75, R75, R0.reuse, -R6.reuse ;  /* 0x000000004b4b7223 */ /* 0x180fe20000010806 */
[-CC-:B------:R-:W-:Y:S01]  /*12080*/  FFMA.FTZ R53, R53, R0.reuse, -R6.reuse ;  /* 0x0000000035357223 */ /* 0x180fe20000010806 */
[-CC-:B------:R-:W-:Y:S01]  /*12090*/  FFMA.FTZ R89, R89, R0.reuse, -R6.reuse ;  /* 0x0000000059597223 */ /* 0x180fe20000010806 */
[-CC-:B------:R-:W-:Y:S01]  /*120a0*/  FFMA.FTZ R101, R101, R0.reuse, -R6.reuse ;  /* 0x0000000065657223 */ /* 0x180fe20000010806 */
[-CC-:B------:R-:W-:Y:S01]  /*120b0*/  FFMA.FTZ R83, R83, R0.reuse, -R6.reuse ;  /* 0x0000000053537223 */ /* 0x180fe20000010806 */
[----:B------:R-:W1:Y:S01]  /*120c0*/  MUFU.EX2 R14, R14 ;  /* 0x0000000e000e7308 */ /* 0x000e620000000800 */
[----:B--2---:R-:W-:Y:S01]  /*120d0*/  FADD.FTZ R36, R12, R5 ;  /* 0x000000050c247221 */ /* 0x004fe20000010000 */
[-CC-:B------:R-:W-:Y:S01]  /*120e0*/  FFMA.FTZ R97, R97, R0.reuse, -R6.reuse ;  /* 0x0000000061617223 */ /* 0x180fe20000010806 */
[----:B------:R-:W-:Y:S01]  /*120f0*/  FFMA.FTZ R103, R103, R0, -R6 ;  /* 0x0000000067677223 */ /* 0x000fe20000010806 */
[----:B------:R-:W-:-:S02]  /*12100*/  F2FP.F16.F32.PACK_AB R181, R10, R181 ;  /* 0x000000b50ab5723e */ /* 0x000fc400000000ff */
[----:B------:R-:W-:Y:S02]  /*12110*/  F2FP.F16.F32.PACK_AB R183, R12, R183 ;  /* 0x000000b70cb7723e */ /* 0x000fe400000000ff */
[----:B------:R-:W2:Y:S01]  /*12120*/  MUFU.EX2 R179, R179 ;  /* 0x000000b300b37308 */ /* 0x000ea20000000800 */
[----:B0-----:R-:W-:Y:S01]  /*12130*/  FADD.FTZ R5, R177, R36 ;  /* 0x00000024b1057221 */ /* 0x001fe20000010000 */
[----:B------:R-:W-:Y:S01]  /*12140*/  F2FP.F16.F32.PACK_AB R178, R93, R178 ;  /* 0x000000b25db2723e */ /* 0x000fe200000000ff */
[--C-:B------:R-:W-:Y:S01]  /*12150*/  IMAD.MOV.U32 R93, RZ, RZ, R151.reuse ;  /* 0x000000ffff5d7224 */ /* 0x100fe200078e0097 */
[----:B------:R-:W-:Y:S01]  /*12160*/  F2FP.F16.F32.PACK_AB R172, R91, R172 ;  /* 0x000000ac5bac723e */ /* 0x000fe200000000ff */
[----:B------:R-:W-:Y:S01]  /*12170*/  IMAD.MOV.U32 R91, RZ, RZ, R151 ;  /* 0x000000ffff5b7224 */ /* 0x000fe200078e0097 */
[C---:B------:R-:W-:Y:S02]  /*12180*/  F2FP.F16.F32.PACK_AB R174, R95.reuse, R174 ;  /* 0x000000ae5fae723e */ /* 0x040fe400000000ff */
[----:B------:R-:W0:Y:S01]  /*12190*/  MUFU.EX2 R20, R20 ;  /* 0x0000001400147308 */ /* 0x000e220000000800 */
[----:B-1----:R-:W-:Y:S01]  /*121a0*/  FADD.FTZ R36, R14, R5 ;  /* 0x000000050e247221 */ /* 0x002fe20000010000 */
[----:B------:R-:W-:Y:S01]  /*121b0*/  FADD.FTZ R5, R95, R38 ;  /* 0x000000265f057221 */ /* 0x000fe20000010000 */
[----:B------:R-:W-:-:S02]  /*121c0*/  F2FP.F16.F32.PACK_AB R180, R61, R180 ;  /* 0x000000b43db4723e */ /* 0x000fc400000000ff */
[----:B------:R-:W-:Y:S01]  /*121d0*/  F2FP.F16.F32.PACK_AB R182, R65, R182 ;  /* 0x000000b641b6723e */ /* 0x000fe200000000ff */
[----:B------:R-:W-:Y:S01]  /*121e0*/  FADD.FTZ R38, R168, R5 ;  /* 0x00000005a8267221 */ /* 0x000fe20000010000 */
[----:B------:R-:W-:Y:S01]  /*121f0*/  @!P1 VIADD R5, R4, 0x34840 ;  /* 0x0003484004059836 */ /* 0x000fe20000000000 */
[----:B------:R-:W1:Y:S01]  /*12200*/  MUFU.EX2 R173, R173 ;  /* 0x000000ad00ad7308 */ /* 0x000e620000000800 */
[----:B--2---:R-:W-:Y:S01]  /*12210*/  FADD.FTZ R9, R179, R36 ;  /* 0x00000024b3097221 */ /* 0x004fe20000010000 */
[C---:B------:R-:W-:Y:S01]  /*12220*/  FADD.FTZ R11, R99.reuse, R38 ;  /* 0x00000026630b7221 */ /* 0x040fe20000010000 */
[----:B------:R-:W-:Y:S01]  /*12230*/  F2FP.F16.F32.PACK_AB R168, R99, R168 ;  /* 0x000000a863a8723e */ /* 0x000fe200000000ff */
[----:B------:R-:W-:Y:S01]  /*12240*/  IMAD.MOV.U32 R99, RZ, RZ, R151 ;  /* 0x000000ffff637224 */ /* 0x000fe200078e0097 */
[----:B------:R-:W-:Y:S01]  /*12250*/  @!P1 PRMT R5, RZ, 0x654, R5 ;  /* 0x00000654ff059816 */ /* 0x000fe20000000005 */
[----:B------:R-:W-:Y:S01]  /*12260*/  FADD.FTZ R38, R170, R11 ;  /* 0x0000000baa267221 */ /* 0x000fe20000010000 */
[----:B------:R-:W-:Y:S01]  /*12270*/  F2FP.F16.F32.PACK_AB R176, R73, R176 ;  /* 0x000000b049b0723e */ /* 0x000fe200000000ff */
[----:B------:R-:W2:Y:S01]  /*12280*/  MUFU.EX2 R24, R24 ;  /* 0x0000001800187308 */ /* 0x000ea20000000800 */
[----:B0-----:R-:W-:Y:S01]  /*12290*/  FADD.FTZ R36, R20, R9 ;  /* 0x0000000914247221 */ /* 0x001fe20000010000 */
[----:B------:R0:W-:Y:S01]  /*122a0*/  @!P1 SYNCS.ARRIVE.TRANS64.RED.A1T0 RZ, [R5+URZ], RZ ;  /* 0x000000ff05ff99a7 */ /* 0x0001e2000810043f */
[----:B------:R-:W-:-:S02]  /*122b0*/  F2FP.F16.F32.PACK_AB R170, R79, R170 ;  /* 0x000000aa4faa723e */ /* 0x000fc400000000ff */
[----:B------:R-:W-:Y:S02]  /*122c0*/  F2FP.F16.F32.PACK_AB R177, R14, R177 ;  /* 0x000000b10eb1723e */ /* 0x000fe400000000ff */
[----:B------:R-:W-:Y:S01]  /*122d0*/  F2FP.F16.F32.PACK_AB R179, R20, R179 ;  /* 0x000000b314b3723e */ /* 0x000fe200000000ff */
[----:B------:R-:W0:Y:S01]  /*122e0*/  MUFU.EX2 R175, R175 ;  /* 0x000000af00af7308 */ /* 0x000e220000000800 */
[----:B-1----:R-:W-:Y:S01]  /*122f0*/  FADD.FTZ R9, R173, R36 ;  /* 0x00000024ad097221 */ /* 0x002fe20000010000 */
[----:B------:R-:W-:-:S06]  /*12300*/  MOV R95, R151 ;  /* 0x00000097005f7202 */ /* 0x000fcc0000000f00 */
[----:B------:R-:W1:Y:S01]  /*12310*/  MUFU.EX2 R26, R26 ;  /* 0x0000001a001a7308 */ /* 0x000e620000000800 */
[C---:B--2---:R-:W-:Y:S01]  /*12320*/  FADD.FTZ R36, R24.reuse, R9 ;  /* 0x0000000918247221 */ /* 0x044fe20000010000 */
[----:B------:R-:W-:Y:S01]  /*12330*/  FADD.FTZ R9, R79, R38 ;  /* 0x000000264f097221 */ /* 0x000fe20000010000 */
[----:B------:R-:W-:-:S03]  /*12340*/  F2FP.F16.F32.PACK_AB R173, R24, R173 ;  /* 0x000000ad18ad723e */ /* 0x000fc600000000ff */
        /* <DEDUP_REMOVED lines=12> */
[C---:B-1----:R-:W-:Y:S01]  /*12410*/  FADD.FTZ R38, R28.reuse, R5 ;  /* 0x000000051c267221 */ /* 0x042fe20000010000 */
[----:B------:R-:W-:-:S06]  /*12420*/  F2FP.F16.F32.PACK_AB R169, R28, R169 ;  /* 0x000000a91ca9723e */ /* 0x000fcc00000000ff */
[----:B------:R-:W1:Y:S01]  /*12430*/  MUFU.EX2 R87, R87 ;  /* 0x0000005700577308 */ /* 0x000e620000000800 */
[----:B--2---:R-:W-:-:S07]  /*12440*/  FADD.FTZ R40, R154, R9 ;  /* 0x000000099a287221 */ /* 0x004fce0000010000 */
[----:B------:R-:W2:Y:S01]  /*12450*/  MUFU.EX2 R30, R30 ;  /* 0x0000001e001e7308 */ /* 0x000ea20000000800 */
[----:B0-----:R-:W-:-:S07]  /*12460*/  FADD.FTZ R5, R171, R38 ;  /* 0x00000026ab057221 */ /* 0x001fce0000010000 */
[----:B------:R-:W0:Y:S01]  /*12470*/  MUFU.EX2 R156, R156 ;  /* 0x0000009c009c7308 */ /* 0x000e220000000800 */
[C---:B-1----:R-:W-:Y:S01]  /*12480*/  FADD.FTZ R9, R87.reuse, R40 ;  /* 0x0000002857097221 */ /* 0x042fe20000010000 */
[----:B------:R-:W-:-:S06]  /*12490*/  F2FP.F16.F32.PACK_AB R154, R87, R154 ;  /* 0x0000009a579a723e */ /* 0x000fcc00000000ff */
[----:B------:R-:W1:Y:S01]  /*124a0*/  MUFU.EX2 R153, R153 ;  /* 0x0000009900997308 */ /* 0x000e620000000800 */
[C---:B--2---:R-:W-:Y:S01]  /*124b0*/  FADD.FTZ R6, R30.reuse, R5 ;  /* 0x000000051e067221 */ /* 0x044fe20000010000 */
[----:B------:R-:W-:-:S06]  /*124c0*/  F2FP.F16.F32.PACK_AB R171, R30, R171 ;  /* 0x000000ab1eab723e */ /* 0x000fcc00000000ff */
[----:B------:R-:W2:Y:S01]  /*124d0*/  MUFU.EX2 R105, R105 ;  /* 0x0000006900697308 */ /* 0x000ea20000000800 */
[----:B0-----:R-:W-:-:S07]  /*124e0*/  FADD.FTZ R40, R156, R9 ;  /* 0x000000099c287221 */ /* 0x001fce0000010000 */
[----:B------:R-:W0:Y:S01]  /*124f0*/  MUFU.EX2 R32, R32 ;  /* 0x0000002000207308 */ /* 0x000e220000000800 */
[----:B-1----:R-:W-:-:S07]  /*12500*/  FADD.FTZ R5, R153, R6 ;  /* 0x0000000699057221 */ /* 0x002fce0000010000 */
[----:B------:R-:W1:Y:S01]  /*12510*/  MUFU.EX2 R158, R158 ;  /* 0x0000009e009e7308 */ /* 0x000e620000000800 */
[C---:B--2---:R-:W-:Y:S01]  /*12520*/  FADD.FTZ R9, R105.reuse, R40 ;  /* 0x0000002869097221 */ /* 0x044fe20000010000 */
[----:B------:R-:W-:Y:S01]  /*12530*/  F2FP.F16.F32.PACK_AB R156, R105, R156 ;  /* 0x0000009c699c723e */ /* 0x000fe200000000ff */
[----:B------:R-:W-:-:S05]  /*12540*/  IMAD.MOV.U32 R105, RZ, RZ, R151 ;  /* 0x000000ffff697224 */ /* 0x000fca00078e0097 */
[----:B------:R-:W2:Y:S01]  /*12550*/  MUFU.EX2 R155, R155 ;  /* 0x0000009b009b7308 */ /* 0x000ea20000000800 */
[C---:B0-----:R-:W-:Y:S01]  /*12560*/  FADD.FTZ R6, R32.reuse, R5 ;  /* 0x0000000520067221 */ /* 0x041fe20000010000 */
[----:B------:R-:W-:-:S06]  /*12570*/  F2FP.F16.F32.PACK_AB R153, R32, R153 ;  /* 0x000000992099723e */ /* 0x000fcc00000000ff */
[----:B------:R-:W0:Y:S01]  /*12580*/  MUFU.EX2 R69, R69 ;  /* 0x0000004500457308 */ /* 0x000e220000000800 */
[----:B-1----:R-:W-:-:S07]  /*12590*/  FADD.FTZ R40, R158, R9 ;  /* 0x000000099e287221 */ /* 0x002fce0000010000 */
        /* <DEDUP_REMOVED lines=14> */
[----:B------:R-:W-:Y:S02]  /*12680*/  F2FP.F16.F32.PACK_AB R160, R107, R160 ;  /* 0x000000a06ba0723e */ /* 0x000fe400000000ff */
[----:B------:R-:W-:-:S04]  /*12690*/  MOV R107, R151 ;  /* 0x00000097006b7202 */ /* 0x000fc80000000f00 */
[----:B------:R-:W1:Y:S01]  /*126a0*/  MUFU.EX2 R41, R41 ;  /* 0x0000002900297308 */ /* 0x000e620000000800 */
[C---:B--2---:R-:W-:Y:S01]  /*126b0*/  FADD.FTZ R6, R4.reuse, R5 ;  /* 0x0000000504067221 */ /* 0x044fe20000010000 */
[----:B------:R-:W-:Y:S02]  /*126c0*/  F2FP.F16.F32.PACK_AB R157, R4, R157 ;  /* 0x0000009d049d723e */ /* 0x000fe400000000ff */
[----:B------:R-:W-:-:S04]  /*126d0*/  MOV R4, 0x3f800000 ;  /* 0x3f80000000047802 */ /* 0x000fc80000000f00 */
        /* <DEDUP_REMOVED lines=8> */
[C---:B0-----:R-:W-:Y:S01]  /*12760*/  FADD.FTZ R6, R36.reuse, R5 ;  /* 0x0000000524067221 */ /* 0x041fe20000010000 */
[----:B------:R-:W-:-:S06]  /*12770*/  F2FP.F16.F32.PACK_AB R159, R36, R41 ;  /* 0x00000029249f723e */ /* 0x000fcc00000000ff */
[----:B------:R0:W3:Y:S01]  /*12780*/  MUFU.EX2 R109, R139 ;  /* 0x0000008b006d7308 */ /* 0x0000e20000000800 */
[----:B-1----:R-:W-:-:S07]  /*12790*/  FADD.FTZ R44, R164, R9 ;  /* 0x00000009a42c7221 */ /* 0x002fce0000010000 */
[----:B------:R-:W1:Y:S01]  /*127a0*/  MUFU.EX2 R38, R75 ;  /* 0x0000004b00267308 */ /* 0x000e620000000800 */
[----:B--2---:R-:W-:Y:S01]  /*127b0*/  FADD.FTZ R5, R49, R6 ;  /* 0x0000000631057221 */ /* 0x004fe20000010000 */
[----:B0-----:R-:W-:-:S06]  /*127c0*/  IMAD.MOV.U32 R139, RZ, RZ, R151 ;  /* 0x000000ffff8b7224 */ /* 0x001fcc00078e0097 */
[----:B------:R-:W0:Y:S01]  /*127d0*/  MUFU.EX2 R53, R53 ;  /* 0x0000003500357308 */ /* 0x000e220000000800 */
[C---:B---3--:R-:W-:Y:S01]  /*127e0*/  FADD.FTZ R9, R109.reuse, R44 ;  /* 0x0000002c6d097221 */ /* 0x048fe20000010000 */
[----:B------:R-:W-:Y:S01]  /*127f0*/  F2FP.F16.F32.PACK_AB R164, R109, R164 ;  /* 0x000000a46da4723e */ /* 0x000fe200000000ff */
[----:B------:R-:W-:-:S05]  /*12800*/  IMAD.MOV.U32 R109, RZ, RZ, R151 ;  /* 0x000000ffff6d7224 */ /* 0x000fca00078e0097 */
[----:B------:R2:W3:Y:S01]  /*12810*/  MUFU.EX2 R40, R89 ;  /* 0x0000005900287308 */ /* 0x0004e20000000800 */
[C---:B-1----:R-:W-:Y:S01]  /*12820*/  FADD.FTZ R44, R38.reuse, R5 ;  /* 0x00000005262c7221 */ /* 0x042fe20000010000 */
[----:B------:R-:W-:-:S06]  /*12830*/  F2FP.F16.F32.PACK_AB R161, R38, R49 ;  /* 0x0000003126a1723e */ /* 0x000fcc00000000ff */
[----:B------:R-:W1:Y:S01]  /*12840*/  MUFU.EX2 R101, R101 ;  /* 0x0000006500657308 */ /* 0x000e620000000800 */
[----:B0-----:R-:W-:Y:S01]  /*12850*/  FADD.FTZ R5, R53, R44 ;  /* 0x0000002c35057221 */ /* 0x001fe20000010000 */
[----:B--2---:R-:W-:-:S06]  /*12860*/  MOV R89, R151 ;  /* 0x0000009700597202 */ /* 0x004fcc0000000f00 */
[----:B------:R-:W0:Y:S01]  /*12870*/  MUFU.EX2 R42, R83 ;  /* 0x00000053002a7308 */ /* 0x000e220000000800 */
[C---:B---3--:R-:W-:Y:S01]  /*12880*/  FADD.FTZ R12, R40.reuse, R5 ;  /* 0x00000005280c7221 */ /* 0x048fe20000010000 */
[----:B------:R-:W-:-:S06]  /*12890*/  F2FP.F16.F32.PACK_AB R163, R40, R53 ;  /* 0x0000003528a3723e */ /* 0x000fcc00000000ff */
[----:B------:R-:W2:Y:S01]  /*128a0*/  MUFU.EX2 R166, R166 ;  /* 0x000000a600a67308 */ /* 0x000ea20000000800 */
[----:B-1----:R-:W-:-:S07]  /*128b0*/  FADD.FTZ R5, R101, R12 ;  /* 0x0000000c65057221 */ /* 0x002fce0000010000 */
[----:B------:R-:W1:Y:S01]  /*128c0*/  MUFU.EX2 R97, R97 ;  /* 0x0000006100617308 */ /* 0x000e620000000800 */
[C---:B0-----:R-:W-:Y:S01]  /*128d0*/  FADD.FTZ R12, R42.reuse, R5 ;  /* 0x000000052a0c7221 */ /* 0x041fe20000010000 */
[----:B------:R-:W-:Y:S02]  /*128e0*/  F2FP.F16.F32.PACK_AB R165, R42, R101 ;  /* 0x000000652aa5723e */ /* 0x000fe400000000ff */
[----:B------:R-:W-:-:S04]  /*128f0*/  MOV R101, R151 ;  /* 0x0000009700657202 */ /* 0x000fc80000000f00 */
[----:B------:R0:W3:Y:S01]  /*12900*/  MUFU.EX2 R10, R103 ;  /* 0x00000067000a7308 */ /* 0x0000e20000000800 */
[----:B--2---:R-:W-:Y:S01]  /*12910*/  FADD.FTZ R6, R166, R9 ;  /* 0x00000009a6067221 */ /* 0x004fe20000010000 */
[----:B------:R-:W-:-:S06]  /*12920*/  IMAD.MOV.U32 R9, RZ, RZ, 0x3f800000 ;  /* 0x3f800000ff097424 */ /* 0x000fcc00078e00ff */
[----:B------:R-:W2:Y:S01]  /*12930*/  MUFU.EX2 R81, R81 ;  /* 0x0000005100517308 */ /* 0x000ea20000000800 */
[----:B-1----:R-:W-:Y:S01]  /*12940*/  FADD.FTZ R5, R97, R12 ;  /* 0x0000000c61057221 */ /* 0x002fe20000010000 */
[----:B0-----:R-:W-:Y:S01]  /*12950*/  IMAD.MOV.U32 R103, RZ, RZ, R151 ;  /* 0x000000ffff677224 */ /* 0x001fe200078e0097 */
[C---:B---3--:R-:W-:Y:S02]  /*12960*/  F2FP.F16.F32.PACK_AB R167, R10.reuse, R97 ;  /* 0x000000610aa7723e */ /* 0x048fe400000000ff */
[----:B------:R-:W-:Y:S01]  /*12970*/  FADD.FTZ R5, R10, R5 ;  /* 0x000000050a057221 */ /* 0x000fe20000010000 */
[----:B------:R-:W-:Y:S02]  /*12980*/  IMAD.MOV.U32 R97, RZ, RZ, R151 ;  /* 0x000000ffff617224 */ /* 0x000fe400078e0097 */
[C---:B--2---:R-:W-:Y:S01]  /*12990*/  FADD.FTZ R6, R81.reuse, R6 ;  /* 0x0000000651067221 */ /* 0x044fe20000010000 */
[----:B------:R-:W-:Y:S01]  /*129a0*/  F2FP.F16.F32.PACK_AB R166, R81, R166 ;  /* 0x000000a651a6723e */ /* 0x000fe200000000ff */
[----:B------:R-:W-:Y:S06]  /*129b0*/  @!P2 BRA `(.L_x_781) ;  /* 0x0000002400c0a947 */ /* 0x000fec0003800000 */
[----:B------:R-:W-:Y:S01]  /*129c0*/  VIADD R210, R210, 0xfffffffe ;  /* 0xfffffffed2d27836 */ /* 0x000fe20000000000 */
[----:B------:R-:W-:Y:S01]  /*129d0*/  MOV R14, R8 ;  /* 0x00000008000e7202 */ /* 0x000fe20000000f00 */
[----:B------:R-:W-:Y:S01]  /*129e0*/  IMAD.MOV.U32 R12, RZ, RZ, R3 ;  /* 0x000000ffff0c7224 */ /* 0x000fe200078e0003 */
[----:B------:R-:W-:Y:S01]  /*129f0*/  MOV R13, R194 ;  /* 0x000000c2000d7202 */ /* 0x000fe20000000f00 */
        /* <DEDUP_REMOVED lines=33> */
[----:B------:R-:W-:-:S07]  /*12c10*/  CS2R R88, SRZ ;  /* 0x0000000000587805 */ /* 0x000fce000001ff00 */
.L_x_792:
[----:B------:R-:W-:-:S05]  /*12c20*/  VIADD R0, R13, 0x1 ;  /* 0x000000010d007836 */ /* 0x000fca0000000000 */
[----:B------:R-:W-:-:S04]  /*12c30*/  ISETP.NE.AND P2, PT, R0, 0x2, PT ;  /* 0x000000020000780c */ /* 0x000fc80003f45270 */
[----:B------:R-:W-:Y:S02]  /*12c40*/  SEL R3, RZ, 0x1, P2 ;  /* 0x00000001ff037807 */ /* 0x000fe40001000000 */
[----:B------:R-:W-:Y:S02]  /*12c50*/  SEL R194, R0, RZ, P2 ;  /* 0x000000ff00c27207 */ /* 0x000fe40001000000 */
[----:B------:R-:W-:Y:S01]  /*12c60*/  LOP3.LUT R196, R20, R3, RZ, 0x3c, !PT ;  /* 0x0000000314c47212 */ /* 0x000fe200078e3cff */
[----:B------:R-:W-:Y:S06]  /*12c70*/  @!P0 BRA `(.L_x_782) ;  /* 0x0000000000048947 */ /* 0x000fec0003800000 */
[----:B------:R-:W-:Y:S01]  /*12c80*/  BPT.TRAP 0x1 ;  /* 0x000000040000795c */ /* 0x000fe20000300000 */
.L_x_782:
[----:B------:R-:W-:Y:S02]  /*12c90*/  LEA R15, R194, R2, 0x3 ;  /* 0x00000002c20f7211 */ /* 0x000fe400078e18ff */
[----:B------:R-:W-:-:S04]  /*12ca0*/  SHF.L.U32 R0, R196, 0x1f, RZ ;  /* 0x0000001fc4007819 */ /* 0x000fc800000006ff */
[----:B------:R0:W1:Y:S01]  /*12cb0*/  SYNCS.PHASECHK.TRANS64.TRYWAIT P2, [R15+URZ+0x34830], R0 ;  /* 0x034830000f0075a7 */ /* 0x000062000804017f */
[----:B------:R-:W-:Y:S05]  /*12cc0*/  @!P0 BRA `(.L_x_783) ;  /* 0x0000000000048947 */ /* 0x000fea0003800000 */
[----:B------:R-:W-:Y:S01]  /*12cd0*/  BPT.TRAP 0x1 ;  /* 0x000000040000795c */ /* 0x000fe20000300000 */
.L_x_783:
[----:B------:R-:W-:Y:S01]  /*12ce0*/  IMAD R10, R194, 0xc00, R7 ;  /* 0x00000c00c20a7824 */ /* 0x000fe200078e0207 */
[----:B------:R-:W-:Y:S03]  /*12cf0*/  BSSY B1, `(.L_x_784) ;  /* 0x0000006000017945 */ /* 0x000fe60003800000 */
[C---:B------:R-:W-:Y:S02]  /*12d00*/  VIADD R24, R10.reuse, 0x2 ;  /* 0x000000020a187836 */ /* 0x040fe40000000000 */
[----:B------:R-:W-:Y:S01]  /*12d10*/  VIADD R26, R10, 0x4 ;  /* 0x000000040a1a7836 */ /* 0x000fe20000000000 */
[----:B-1----:R-:W-:Y:S06]  /*12d20*/  @P2 BRA `(.L_x_785) ;  /* 0x0000000000082947 */ /* 0x002fec0003800000 */
[----:B------:R-:W1:Y:S02]  /*12d30*/  SYNCS.PHASECHK.TRANS64.TRYWAIT P2, [R15+URZ+0x34830], R0 ;  /* 0x034830000f0075a7 */ /* 0x000e64000804017f */
[----:B-1----:R-:W-:Y:S05]  /*12d40*/  @!P2 BRA `(.L_x_786) ;  /* 0x000000cc00f0a947 */ /* 0x002fea0003800000 */
.L_x_785:
[----:B------:R-:W-:Y:S05]  /*12d50*/  BSYNC B1 ;  /* 0x0000000000017941 */ /* 0x000fea0003800000 */
.L_x_784:
[----:B------:R2:W-:Y:S04]  /*12d60*/  STL.64 [R1+0x88], R18 ;  /* 0x0000881201007387 */ /* 0x0005e80000100a00 */
[----:B--2---:R-:W2:Y:S04]  /*12d70*/  LDL.64 R18, [R1+0x38] ;  /* 0x0000380001127983 */ /* 0x004ea80000100a00 */
[----:B------:R3:W-:Y:S04]  /*12d80*/  STL.64 [R1+0x80], R16 ;  /* 0x0000801001007387 */ /* 0x0007e80000100a00 */
[----:B---3--:R-:W3:Y:S04]  /*12d90*/  LDL.64 R16, [R1+0x30] ;  /* 0x0000300001107983 */ /* 0x008ee80000100a00 */
[----:B------:R0:W-:Y:S04]  /*12da0*/  STL.64 [R1+0x78], R14 ;  /* 0x0000780e01007387 */ /* 0x0001e80000100a00 */
[----:B01----:R-:W4:Y:S04]  /*12db0*/  LDL.64 R14, [R1+0x28] ;  /* 0x00002800010e7983 */ /* 0x003f280000100a00 */
[----:B------:R0:W-:Y:S04]  /*12dc0*/  STL.64 [R1+0x70], R12 ;  /* 0x0000700c01007387 */ /* 0x0001e80000100a00 */
[----:B0-----:R-:W4:Y:S04]  /*12dd0*/  LDL.64 R12, [R1+0x20] ;  /* 0x00002000010c7983 */ /* 0x001f280000100a00 */
[----:B------:R0:W-:Y:S04]  /*12de0*/  STL.64 [R1+0x68], R6 ;  /* 0x0000680601007387 */ /* 0x0001e80000100a00 */
[----:B0-----:R-:W4:Y:S04]  /*12df0*/  LDL.64 R6, [R1+0x18] ;  /* 0x0000180001067983 */ /* 0x001f280000100a00 */
[----:B------:R0:W-:Y:S04]  /*12e00*/  STL [R1+0x60], R2 ;  /* 0x0000600201007387 */ /* 0x0001e80000100800 */
[----:B0-----:R-:W2:Y:S01]  /*12e10*/  LDL.64 R2, [R1+0x40] ;  /* 0x0000400001027983 */ /* 0x001ea20000100a00 */
[----:B------:R-:W-:Y:S01]  /*12e20*/  R2UR UR34, R26 ;  /* 0x000000001a2272ca */ /* 0x000fe200000e0000 */
[----:B------:R-:W-:Y:S01]  /*12e30*/  VIADD R26, R10, 0x400 ;  /* 0x000004000a1a7836 */ /* 0x000fe20000000000 */
[----:B------:R-:W-:Y:S01]  /*12e40*/  R2UR UR50, R24 ;  /* 0x00000000183272ca */ /* 0x000fe200000e0000 */
[C---:B------:R-:W-:Y:S01]  /*12e50*/  VIADD R24, R10.reuse, 0x6 ;  /* 0x000000060a187836 */ /* 0x040fe20000000000 */
[----:B------:R-:W-:Y:S01]  /*12e60*/  MOV R11, 0x40000040 ;  /* 0x40000040000b7802 */ /* 0x000fe20000000f00 */
[----:B------:R-:W-:Y:S01]  /*12e70*/  VIADD R28, R10, 0x402 ;  /* 0x000004020a1c7836 */ /* 0x000fe20000000000 */
[----:B------:R-:W-:Y:S01]  /*12e80*/  R2UR UR26, R26 ;  /* 0x000000001a1a72ca */ /* 0x000fe200000e0000 */
[----:B------:R-:W-:Y:S01]  /*12e90*/  VIADD R26, R10, 0x406 ;  /* 0x000004060a1a7836 */ /* 0x000fe20000000000 */
[----:B------:R-:W-:Y:S01]  /*12ea0*/  R2UR UR30, R24 ;  /* 0x00000000181e72ca */ /* 0x000fe200000e0000 */
[----:B------:R-:W-:Y:S01]  /*12eb0*/  IMAD.MOV.U32 R25, RZ, RZ, 0x40000040 ;  /* 0x40000040ff197424 */ /* 0x000fe200078e00ff */
[C---:B------:R-:W-:Y:S01]  /*12ec0*/  IADD3 R24, R10.reuse, 0x404, RZ ;  /* 0x000004040a187810 */ /* 0x040fe20007ffe0ff */
[----:B------:R-:W-:Y:S01]  /*12ed0*/  IMAD.MOV.U32 R29, RZ, RZ, 0x40000040 ;  /* 0x40000040ff1d7424 */ /* 0x000fe200078e00ff */
[----:B------:R-:W-:-:S02]  /*12ee0*/  R2UR UR54, R10 ;  /* 0x000000000a3672ca */ /* 0x000fc400000e0000 */
[----:B------:R-:W-:Y:S02]  /*12ef0*/  R2UR UR55, R11 ;  /* 0x000000000b3772ca */ /* 0x000fe400000e0000 */
[----:B------:R-:W-:Y:S02]  /*12f00*/  R2UR UR22, R28 ;  /* 0x000000001c1672ca */ /* 0x000fe400000e0000 */
[----:B------:R-:W-:Y:S01]  /*12f10*/  R2UR UR18, R24 ;  /* 0x00000000181272ca */ /* 0x000fe200000e0000 */
[----:B------:R-:W-:Y:S01]  /*12f20*/  VIADD R24, R10, 0x802 ;  /* 0x000008020a187836 */ /* 0x000fe20000000000 */
[----:B------:R-:W-:Y:S01]  /*12f30*/  R2UR UR14, R26 ;  /* 0x000000001a0e72ca */ /* 0x000fe200000e0000 */
[C---:B------:R-:W-:Y:S01]  /*12f40*/  VIADD R26, R10.reuse, 0x804 ;  /* 0x000008040a1a7836 */ /* 0x040fe20000000000 */
[----:B------:R-:W-:Y:S02]  /*12f50*/  MOV R27, 0x40000040 ;  /* 0x40000040001b7802 */ /* 0x000fe40000000f00 */
[----:B------:R-:W-:-:S02]  /*12f60*/  IADD3 R28, R10, 0x800, RZ ;  /* 0x000008000a1c7810 */ /* 0x000fc40007ffe0ff */
[----:B------:R-:W-:Y:S02]  /*12f70*/  R2UR UR51, R25 ;  /* 0x00000000193372ca */ /* 0x000fe400000e0000 */
[----:B------:R-:W-:Y:S02]  /*12f80*/  R2UR UR35, R27 ;  /* 0x000000001b2372ca */ /* 0x000fe400000e0000 */
[----:B------:R-:W-:Y:S02]  /*12f90*/  R2UR UR31, R25 ;  /* 0x00000000191f72ca */ /* 0x000fe400000e0000 */
[----:B------:R-:W-:Y:S02]  /*12fa0*/  R2UR UR27, R27 ;  /* 0x000000001b1b72ca */ /* 0x000fe400000e0000 */
[----:B------:R-:W-:Y:S02]  /*12fb0*/  R2UR UR23, R29 ;  /* 0x000000001d1772ca */ /* 0x000fe400000e0000 */
[----:B------:R-:W-:-:S02]  /*12fc0*/  R2UR UR19, R25 ;  /* 0x00000000191372ca */ /* 0x000fc400000e0000 */
[----:B------:R-:W-:Y:S02]  /*12fd0*/  R2UR UR15, R27 ;  /* 0x000000001b0f72ca */ /* 0x000fe400000e0000 */
[----:B------:R-:W-:Y:S02]  /*12fe0*/  R2UR UR10, R28 ;  /* 0x000000001c0a72ca */ /* 0x000fe400000e0000 */
[----:B------:R-:W-:Y:S02]  /*12ff0*/  R2UR UR11, R29 ;  /* 0x000000001d0b72ca */ /* 0x000fe400000e0000 */
[----:B------:R-:W-:Y:S02]  /*13000*/  R2UR UR6, R24 ;  /* 0x00000000180672ca */ /* 0x000fe400000e0000 */
[----:B------:R-:W-:Y:S02]  /*13010*/  R2UR UR7, R25 ;  /* 0x00000000190772ca */ /* 0x000fe400000e0000 */
[----:B------:R-:W-:-:S02]  /*13020*/  R2UR UR38, R26 ;  /* 0x000000001a2672ca */ /* 0x000fc400000e0000 */
[----:B------:R-:W-:Y:S02]  /*13030*/  R2UR UR39, R27 ;  /* 0x000000001b2772ca */ /* 0x000fe400000e0000 */
[----:B------:R-:W-:-:S06]  /*13040*/  WARPGROUP.ARRIVE ;  /* 0x00000000000079c5 */ /* 0x000fcc0000000000 */
[----:B------:R-:W-:Y:S03]  /*13050*/  HGMMA.64x128x16.F32 R24, gdesc[UR52], RZ, !UPT, gsb0 ;  /* 0x01e00000341879f0 */ /* 0x000fe6000c0008ff */
[----:B------:R-:W-:Y:S02]  /*13060*/  WARPGROUP.DEPBAR.LE gsb0, 0x0 ;  /* 0x00008000000079c5 */ /* 0x000fe40000010000 */
[----:B------:R-:W-:-:S07]  /*13070*/  WARPGROUP.ARRIVE ;  /* 0x00000000000079c5 */ /* 0x000fce0000000000 */
[----:B------:R-:W-:Y:S01]  /*13080*/  HGMMA.64x128x16.F32 R24, gdesc[UR48], R24, gsb0 ;  /* 0x01e00000301879f0 */ /* 0x000fe20008000818 */
[----:B--2---:R-:W-:Y:S02]  /*13090*/  R2UR UR32, R2 ;  /* 0x00000000022072ca */ /* 0x004fe400000e0000 */
[----:B------:R-:W-:Y:S02]  /*130a0*/  R2UR UR33, R3 ;  /* 0x00000000032172ca */ /* 0x000fe400000e0000 */
[----:B------:R-:W-:Y:S01]  /*130b0*/  R2UR UR28, R18 ;  /* 0x00000000121c72ca */ /* 0x000fe200000e0000 */
[----:B------:R-:W2:Y:S01]  /*130c0*/  LDL.64 R2, [R1+0x10] ;  /* 0x0000100001027983 */ /* 0x000ea20000100a00 */
[----:B------:R-:W-:Y:S02]  /*130d0*/  WARPGROUP.DEPBAR.LE gsb0, 0x0 ;  /* 0x00008000000079c5 */ /* 0x000fe40000010000 */
[----:B------:R-:W-:-:S07]  /*130e0*/  WARPGROUP.ARRIVE ;  /* 0x00000000000079c5 */ /* 0x000fce0000000000 */
[----:B------:R-:W-:Y:S01]  /*130f0*/  HGMMA.64x128x16.F32 R24, gdesc[UR32], R24, gsb0 ;  /* 0x01e00000201879f0 */ /* 0x000fe20008000818 */
[----:B------:R-:W-:Y:S02]  /*13100*/  R2UR UR29, R19 ;  /* 0x00000000131d72ca */ /* 0x000fe400000e0000 */
[----:B---3--:R-:W-:Y:S01]  /*13110*/  R2UR UR24, R16 ;  /* 0x00000000101872ca */ /* 0x008fe200000e0000 */
[----:B------:R0:W5:Y:S01]  /*13120*/  LDL.LU.64 R18, [R1+0x88] ;  /* 0x0000880001127983 */ /* 0x0001620000300a00 */
[----:B------:R-:W-:Y:S02]  /*13130*/  R2UR UR25, R17 ;  /* 0x00000000111972ca */ /* 0x000fe400000e0000 */
[----:B----4-:R-:W-:Y:S02]  /*13140*/  R2UR UR20, R14 ;  /* 0x000000000e1472ca */ /* 0x010fe400000e0000 */
[----:B------:R-:W-:Y:S02]  /*13150*/  R2UR UR21, R15 ;  /* 0x000000000f1572ca */ /* 0x000fe400000e0000 */
[----:B------:R-:W-:-:S02]  /*13160*/  R2UR UR16, R12 ;  /* 0x000000000c1072ca */ /* 0x000fc400000e0000 */
[----:B------:R-:W-:Y:S02]  /*13170*/  R2UR UR17, R13 ;  /* 0x000000000d1172ca */ /* 0x000fe400000e0000 */
[----:B------:R-:W-:Y:S02]  /*13180*/  R2UR UR12, R6 ;  /* 0x00000000060c72ca */ /* 0x000fe400000e0000 */
[----:B------:R-:W-:Y:S01]  /*13190*/  R2UR UR13, R7 ;  /* 0x00000000070d72ca */ /* 0x000fe200000e0000 */
[----:B------:R-:W-:Y:S01]  /*131a0*/  IMAD.MOV.U32 R11, RZ, RZ, 0x40000040 ;  /* 0x40000040ff0b7424 */ /* 0x000fe200078e00ff */
[----:B------:R-:W-:Y:S01]  /*131b0*/  IADD3 R10, R10, 0x806, RZ ;  /* 0x000008060a0a7810 */ /* 0x000fe20007ffe0ff */
[----:B------:R0:W5:Y:S01]  /*131c0*/  LDL.LU.64 R16, [R1+0x80] ;  /* 0x0000800001107983 */ /* 0x0001620000300a00 */
[----:B------:R-:W-:Y:S01]  /*131d0*/  UMOV UR4, UR56 ;  /* 0x0000003800047c82 */ /* 0x000fe20008000000 */
[----:B------:R-:W-:Y:S02]  /*131e0*/  UMOV UR5, UR57 ;  /* 0x0000003900057c82 */ /* 0x000fe40008000000 */
[----:B------:R0:W5:Y:S04]  /*131f0*/  LDL.LU.64 R14, [R1+0x78] ;  /* 0x00007800010e7983 */ /* 0x0001680000300a00 */
[----:B------:R0:W5:Y:S04]  /*13200*/  LDL.LU.64 R12, [R1+0x70] ;  /* 0x00007000010c7983 */ /* 0x0001680000300a00 */
[----:B------:R0:W5:Y:S01]  /*13210*/  LDL.LU.64 R6, [R1+0x68] ;  /* 0x0000680001067983 */ /* 0x0001620000300a00 */
        /* <DEDUP_REMOVED lines=11> */
[----:B------:R-:W-:Y:S01]  /*132d0*/  HGMMA.64x128x16.F32 R24, gdesc[UR16], R24, gsb0 ;  /* 0x01e00000101879f0 */ /* 0x000fe20008000818 */
[----:B--2---:R-:W-:Y:S02]  /*132e0*/  R2UR UR8, R2 ;  /* 0x00000000020872ca */ /* 0x004fe400000e0000 */
[----:B------:R-:W-:Y:S01]  /*132f0*/  R2UR UR9, R3 ;  /* 0x00000000030972ca */ /* 0x000fe200000e0000 */
[----:B------:R0:W5:Y:S01]  /*13300*/  LDL.LU R2, [R1+0x60] ;  /* 0x0000600001027983 */ /* 0x0001620000300800 */
        /* <DEDUP_REMOVED lines=8> */
[----:B------:R-:W-:Y:S01]  /*13390*/  HGMMA.64x128x16.F32 R24, gdesc[UR4], R24, gsb0 ;  /* 0x01e00000041879f0 */ /* 0x000fe20008000818 */
[----:B------:R-:W-:Y:S02]  /*133a0*/  R2UR UR6, R10 ;  /* 0x000000000a0672ca */ /* 0x000fe400000e0000 */
[----:B------:R-:W-:Y:S02]  /*133b0*/  R2UR UR7, R11 ;  /* 0x000000000b0772ca */ /* 0x000fe400000e0000 */
[----:B------:R-:W2:Y:S01]  /*133c0*/  LDL.64 R10, [R1] ;  /* 0x00000000010a7983 */ /* 0x000ea20000100a00 */
[----:B------:R-:W-:Y:S02]  /*133d0*/  WARPGROUP.DEPBAR.LE gsb0, 0x0 ;  /* 0x00008000000079c5 */ /* 0x000fe40000010000 */
[----:B------:R-:W-:-:S06]  /*133e0*/  WARPGROUP.ARRIVE ;  /* 0x00000000000079c5 */ /* 0x000fcc0000000000 */
[----:B------:R-:W-:Y:S01]  /*133f0*/  HGMMA.64x128x16.F32 R24, gdesc[UR36], R24, gsb0 ;  /* 0x01e00000241879f0 */ /* 0x000fe20008000818 */
        /* <DEDUP_REMOVED lines=17> */
[----:B------:R-:W-:Y:S01]  /*13510*/  WARPGROUP.ARRIVE ;  /* 0x00000000000079c5 */ /* 0x000fe20000000000 */
[----:B--2---:R-:W-:Y:S02]  /*13520*/  R2UR UR4, R10 ;  /* 0x000000000a0472ca */ /* 0x004fe400000e0000 */
[----:B------:R-:W-:-:S13]  /*13530*/  R2UR UR5, R11 ;  /* 0x000000000b0572ca */ /* 0x000fda00000e0000 */
        /* <DEDUP_REMOVED lines=50> */
[----:B0-----:R-:W-:Y:S05]  /*13860*/  @!P0 BRA `(.L_x_787) ;  /* 0x0000000000048947 */ /* 0x001fea0003800000 */
[----:B------:R-:W-:Y:S01]  /*13870*/  BPT.TRAP 0x1 ;  /* 0x000000040000795c */ /* 0x000fe20000300000 */
.L_x_787:
[----:B------:R-:W-:Y:S01]  /*13880*/  SHF.L.U32 R0, R20, 0x1f, RZ ;  /* 0x0000001f14007819 */ /* 0x000fe200000006ff */
[----:B-----5:R-:W-:-:S04]  /*13890*/  IMAD R20, R13, 0x8, R2 ;  /* 0x000000080d147824 */ /* 0x020fc800078e0202 */
[----:B------:R0:W1:Y:S01]  /*138a0*/  SYNCS.PHASECHK.TRANS64.TRYWAIT P2, [R20+URZ+0x34850], R0 ;  /* 0x03485000140075a7 */ /* 0x000062000804017f */
[----:B------:R-:W-:Y:S05]  /*138b0*/  @!P0 BRA `(.L_x_788) ;  /* 0x0000000000048947 */ /* 0x000fea0003800000 */
[----:B------:R-:W-:Y:S01]  /*138c0*/  BPT.TRAP 0x1 ;  /* 0x000000040000795c */ /* 0x000fe20000300000 */
.L_x_788:
[----:B------:R-:W-:Y:S04]  /*138d0*/  BSSY B1, `(.L_x_789) ;  /* 0x0000004000017945 */ /* 0x000fe80003800000 */
[----:B-1----:R-:W-:Y:S05]  /*138e0*/  @P2 BRA `(.L_x_790) ;  /* 0x0000000000082947 */ /* 0x002fea0003800000 */
[----:B------:R-:W1:Y:S02]  /*138f0*/  SYNCS.PHASECHK.TRANS64.TRYWAIT P2, [R20+URZ+0x34850], R0 ;  /* 0x03485000140075a7 */ /* 0x000e64000804017f */
[----:B-1----:R-:W-:Y:S05]  /*13900*/  @!P2 BRA `(.L_x_791) ;  /* 0x000000c40014a947 */ /* 0x002fea0003800000 */
.L_x_790:
[----:B------:R-:W-:Y:S05]  /*13910*/  BSYNC B1 ;  /* 0x0000000000017941 */ /* 0x000fea0003800000 */
.L_x_789:
[----:B01----:R-:W-:Y:S01]  /*13920*/  IADD3 R0, R2, 0x400, RZ ;  /* 0x0000040002007810 */ /* 0x003fe20007ffe0ff */
[----:B------:R-:W-:Y:S01]  /*13930*/  IMAD.MOV.U32 R11, RZ, RZ, 0x40000040 ;  /* 0x40000040ff0b7424 */ /* 0x000fe200078e00ff */
[----:B------:R-:W-:Y:S01]  /*13940*/  WARPGROUP.ARRIVE ;  /* 0x00000000000079c5 */ /* 0x000fe20000000000 */
[----:B------:R-:W-:Y:S01]  /*13950*/  IMAD.MOV.U32 R9, RZ, RZ, 0x40000040 ;  /* 0x40000040ff097424 */ /* 0x000fe200078e00ff */
[----:B------:R-:W-:Y:S02]  /*13960*/  SHF.R.U32.HI R0, RZ, 0x4, R0 ;  /* 0x00000004ff007819 */ /* 0x000fe40000011600 */
[----:B------:R-:W-:Y:S02]  /*13970*/  R2UR UR7, R11 ;  /* 0x000000000b0772ca */ /* 0x000fe400000e0000 */
[----:B------:R-:W-:Y:S02]  /*13980*/  LOP3.LUT R0, R0, 0x3fff, RZ, 0xc0, !PT ;  /* 0x00003fff00007812 */ /* 0x000fe400078ec0ff */
[----:B------:R-:W-:-:S02]  /*13990*/  @!P1 IADD3 R15, R15, 0x34840, RZ ;  /* 0x000348400f0f9810 */ /* 0x000fc40007ffe0ff */
[----:B------:R-:W-:Y:S02]  /*139a0*/  LOP3.LUT R0, R0, 0x4000000, RZ, 0xfc, !PT ;  /* 0x0400000000007812 */ /* 0x000fe400078efcff */
[----:B------:R-:W-:Y:S02]  /*139b0*/  @!P1 PRMT R15, RZ, 0x654, R15 ;  /* 0x00000654ff0f9816 */ /* 0x000fe4000000000f */
[----:B------:R-:W-:Y:S01]  /*139c0*/  ISETP.GT.AND P2, PT, R210, RZ, PT ;  /* 0x000000ffd200720c */ /* 0x000fe20003f44270 */
[----:B------:R-:W-:Y:S01]  /*139d0*/  IMAD R10, R13, 0x800, R0 ;  /* 0x000008000d0a7824 */ /* 0x000fe200078e0200 */
[----:B------:R-:W-:Y:S01]  /*139e0*/  FMNMX.FTZ R0, R24, R12, !PT ;  /* 0x0000000c18007209 */ /* 0x000fe20007810000 */
[----:B------:R-:W-:Y:S02]  /*139f0*/  IMAD.MOV.U32 R13, RZ, RZ, 0x40000040 ;  /* 0x40000040ff0d7424 */ /* 0x000fe400078e00ff */
[----:B------:R-:W-:Y:S01]  /*13a00*/  VIADD R210, R210, 0xffffffff ;  /* 0xffffffffd2d27836 */ /* 0x000fe20000000000 */
[----:B------:R-:W-:-:S02]  /*13a10*/  R2UR UR6, R10 ;  /* 0x000000000a0672ca */ /* 0x000fc400000e0000 */
[----:B------:R-:W-:Y:S02]  /*13a20*/  IADD3 R8, R10, 0x80, RZ ;  /* 0x000000800a087810 */ /* 0x000fe40007ffe0ff */
[----:B------:R-:W-:-:S04]  /*13a30*/  FMNMX.FTZ R0, R25, R0, !PT ;  /* 0x0000000019007209 */ /* 0x000fc80007810000 */
[----:B------:R-:W-:-:S04]  /*13a40*/  FMNMX.FTZ R0, R28, R0, !PT ;  /* 0x000000001c007209 */ /* 0x000fc80007810000 */
[----:B------:R-:W-:Y:S01]  /*13a50*/  FMNMX.FTZ R0, R29, R0, !PT ;  /* 0x000000001d007209 */ /* 0x000fe20007810000 */
[----:B------:R-:W-:Y:S01]  /*13a60*/  HGMMA.64x128x16.F32 R88, R180, gdesc[UR4].tnspB, R88, gsb0 ;  /* 0x41e00004b4587df0 */ /* 0x000fe20008000858 */
[----:B------:R-:W-:Y:S01]  /*13a70*/  R2UR UR6, R8 ;  /* 0x00000000080672ca */ /* 0x000fe200000e0000 */
[----:B------:R-:W-:Y:S01]  /*13a80*/  VIADD R8, R10, 0x100 ;  /* 0x000001000a087836 */ /* 0x000fe20000000000 */
[----:B------:R-:W-:Y:S02]  /*13a90*/  R2UR UR7, R9 ;  /* 0x00000000090772ca */ /* 0x000fe400000e0000 */
[----:B------:R-:W-:Y:S02]  /*13aa0*/  MOV R9, 0x40000040 ;  /* 0x4000004000097802 */ /* 0x000fe40000000f00 */
        /* <DEDUP_REMOVED lines=27> */
[----:B------:R-:W-:Y:S02]  /*13c60*/  FMNMX.FTZ R4, R85, R0, !PT ;  /* 0x0000000055047209 */ /* 0x000fe40007810000 */
[----:B------:R-:W-:-:S03]  /*13c70*/  MOV R0, UR58 ;  /* 0x0000003a00007c02 */ /* 0x000fc60008000f00 */
[----:B------:R-:W0:Y:S01]  /*13c80*/  SHFL.BFLY PT, R3, R4, 0x2, 0x1f ;  /* 0x0c401f0004037f89 */ /* 0x000e2200000e0000 */
        /* <DEDUP_REMOVED lines=10> */
[----:B------:R-:W-:Y:S02]  /*13d30*/  R2UR UR6, R8 ;  /* 0x00000000080672ca */ /* 0x000fe400000e0000 */
[----:B------:R-:W-:Y:S02]  /*13d40*/  R2UR UR7, R9 ;  /* 0x00000000090772ca */ /* 0x000fe400000e0000 */
[----:B0-----:R-:W-:Y:S02]  /*13d50*/  FMNMX.FTZ R8, R4, R3, !PT ;  /* 0x0000000304087209 */ /* 0x001fe40007810000 */
[----:B------:R-:W-:-:S03]  /*13d60*/  FMNMX.FTZ R4, R26, R14, !PT ;  /* 0x0000000e1a047209 */ /* 0x000fc60007810000 */
[----:B------:R-:W0:Y:S02]  /*13d70*/  SHFL.BFLY PT, R3, R8, 0x1, 0x1f ;  /* 0x0c201f0008037f89 */ /* 0x000e2400000e0000 */
[----:B0-----:R-:W-:-:S05]  /*13d80*/  FMNMX.FTZ R3, R8, R3, !PT ;  /* 0x0000000308037209 */ /* 0x001fca0007810000 */
[C---:B------:R-:W-:Y:S01]  /*13d90*/  FADD.FTZ R9, -R3.reuse, R12 ;  /* 0x0000000c03097221 */ /* 0x040fe20000010100 */
[----:B------:R-:W-:Y:S02]  /*13da0*/  VIADD R12, R10, 0x200 ;  /* 0x000002000a0c7836 */ /* 0x000fe40000000000 */
[-C--:B------:R-:W-:Y:S01]  /*13db0*/  FMUL.FTZ R11, R3, R0.reuse ;  /* 0x00000000030b7220 */ /* 0x080fe20000410000 */
[----:B------:R-:W-:-:S03]  /*13dc0*/  FMUL.FTZ R9, R9, R0 ;  /* 0x0000000009097220 */ /* 0x000fc60000410000 */
[-CC-:B------:R-:W-:Y:S01]  /*13dd0*/  FFMA.FTZ R182, R28, R0.reuse, -R11.reuse ;  /* 0x000000001cb67223 */ /* 0x180fe2000001080b */
        /* <DEDUP_REMOVED lines=15> */
[----:B------:R-:W-:Y:S01]  /*13ed0*/  FFMA.FTZ R57, R84, R0, -R11 ;  /* 0x0000000054397223 */ /* 0x000fe2000001080b */
[----:B------:R-:W-:Y:S08]  /*13ee0*/  MUFU.EX2 R9, R9 ;  /* 0x0000000900097308 */ /* 0x000ff00000000800 */
[----:B------:R-:W0:Y:S08]  /*13ef0*/  MUFU.EX2 R180, R180 ;  /* 0x000000b400b47308 */ /* 0x000e300000000800 */
[----:B------:R-:W1:Y:S08]  /*13f00*/  MUFU.EX2 R21, R21 ;  /* 0x0000001500157308 */ /* 0x000e700000000800 */
[----:B------:R-:W-:Y:S01]  /*13f10*/  MUFU.EX2 R182, R182 ;  /* 0x000000b600b67308 */ /* 0x000fe20000000800 */
[----:B0-----:R-:W-:-:S07]  /*13f20*/  FFMA.FTZ R6, R9, R6, R180 ;  /* 0x0000000609067223 */ /* 0x001fce00000100b4 */
[----:B------:R-:W-:Y:S01]  /*13f30*/  MUFU.EX2 R24, R24 ;  /* 0x0000001800187308 */ /* 0x000fe20000000800 */
[----:B-1----:R-:W-:-:S07]  /*13f40*/  F2FP.F16.F32.PACK_AB R180, R21, R180 ;  /* 0x000000b415b4723e */ /* 0x002fce00000000ff */
        /* <DEDUP_REMOVED lines=8> */
[-CC-:B------:R-:W-:Y:S01]  /*13fd0*/  FFMA.FTZ R174, R44, R0.reuse, -R11.reuse ;  /* 0x000000002cae7223 */ /* 0x180fe2000001080b */
[-CC-:B------:R-:W-:Y:S01]  /*13fe0*/  FFMA.FTZ R40, R65, R0.reuse, -R11.reuse ;  /* 0x0000000041287223 */ /* 0x180fe2000001080b */
[----:B------:R-:W-:Y:S01]  /*13ff0*/  FFMA.FTZ R44, R69, R0, -R11 ;  /* 0x00000000452c7223 */ /* 0x000fe2000001080b */
[----:B------:R-:W-:Y:S01]  /*14000*/  MUFU.EX2 R29, R29 ;  /* 0x0000001d001d7308 */ /* 0x000fe20000000800 */
[----:B------:R-:W-:Y:S01]  /*14010*/  HGMMA.64x128x16.F32 R88, R168, gdesc[UR4].tnspB, R88, gsb0 ;  /* 0x41e00004a8587df0 */ /* 0x000fe20008000858 */
[----:B------:R-:W-:Y:S02]  /*14020*/  R2UR UR6, R12 ;  /* 0x000000000c0672ca */ /* 0x000fe400000e0000 */
[----:B------:R-:W-:Y:S02]  /*14030*/  R2UR UR7, R13 ;  /* 0x000000000d0772ca */ /* 0x000fe400000e0000 */
[----:B------:R-:W-:-:S02]  /*14040*/  FMNMX.FTZ R13, R27, R4, !PT ;  /* 0x000000041b0d7209 */ /* 0x000fc40007810000 */
[----:B------:R-:W-:Y:S01]  /*14050*/  IADD3 R12, R10, 0x280, RZ ;  /* 0x000002800a0c7810 */ /* 0x000fe20007ffe0ff */
        /* <DEDUP_REMOVED lines=29> */
[----:B------:R-:W-:-:S03]  /*14230*/  IMAD.MOV.U32 R13, RZ, RZ, 0x40000040 ;  /* 0x40000040ff0d7424 */ /* 0x000fc600078e00ff */
[----:B------:R-:W-:-:S03]  /*14240*/  FMNMX.FTZ R37, R67, R4, !PT ;  /* 0x0000000443257209 */ /* 0x000fc60007810000 */
[----:B------:R-:W-:Y:S01]  /*14250*/  MUFU.EX2 R57, R57 ;  /* 0x0000003900397308 */ /* 0x000fe20000000800 */
[----:B------:R-:W-:Y:S01]  /*14260*/  FMNMX.FTZ R4, R70, R37, !PT ;  /* 0x0000002546047209 */ /* 0x000fe20007810000 */
[----:B------:R-:W-:-:S06]  /*14270*/  FFMA.FTZ R37, R72, R0, -R11 ;  /* 0x0000000048257223 */ /* 0x000fcc000001080b */
[----:B------:R-:W-:Y:S01]  /*14280*/  MUFU.EX2 R37, R37 ;  /* 0x0000002500257308 */ /* 0x000fe20000000800 */
[----:B------:R-:W-:Y:S02]  /*14290*/  WARPGROUP.DEPBAR.LE gsb0, 0x0 ;  /* 0x00008000000079c5 */ /* 0x000fe40000010000 */
[----:B------:R-:W-:Y:S01]  /*142a0*/  WARPGROUP.ARRIVE ;  /* 0x00000000000079c5 */ /* 0x000fe20000000000 */
[-CC-:B------:R-:W-:Y:S01]  /*142b0*/  FFMA.FTZ R168, R48, R0.reuse, -R11.reuse ;  /* 0x0000000030a87223 */ /* 0x180fe2000001080b */
[-CC-:B------:R-:W-:Y:S01]  /*142c0*/  FFMA.FTZ R170, R52, R0.reuse, -R11.reuse ;  /* 0x0000000034aa7223 */ /* 0x180fe2000001080b */
[-CC-:B------:R-:W-:Y:S01]  /*142d0*/  FFMA.FTZ R48, R61, R0.reuse, -R11.reuse ;  /* 0x000000003d307223 */ /* 0x180fe2000001080b */
[----:B------:R-:W-:Y:S02]  /*142e0*/  FFMA.FTZ R52, R77, R0, -R11 ;  /* 0x000000004d347223 */ /* 0x000fe4000001080b */
[----:B------:R-:W-:Y:S01]  /*142f0*/  HGMMA.64x128x16.F32 R88, R152, gdesc[UR4].tnspB, R88, gsb0 ;  /* 0x41e0000498587df0 */ /* 0x000fe20008000858 */
[----:B------:R-:W-:Y:S01]  /*14300*/  R2UR UR6, R12 ;  /* 0x000000000c0672ca */ /* 0x000fe200000e0000 */
[C---:B------:R-:W-:Y:S01]  /*14310*/  VIADD R12, R10.reuse, 0x300 ;  /* 0x000003000a0c7836 */ /* 0x040fe20000000000 */
[----:B------:R-:W-:Y:S01]  /*14320*/  R2UR UR7, R13 ;  /* 0x000000000d0772ca */ /* 0x000fe200000e0000 */
[----:B------:R-:W-:Y:S01]  /*14330*/  VIADD R10, R10, 0x380 ;  /* 0x000003800a0a7836 */ /* 0x000fe20000000000 */
[----:B------:R-:W-:Y:S01]  /*14340*/  FMNMX.FTZ R13, R71, R4, !PT ;  /* 0x00000004470d7209 */ /* 0x000fe20007810000 */
[----:B------:R-:W-:Y:S03]  /*14350*/  MUFU.EX2 R168, R168 ;  /* 0x000000a800a87308 */ /* 0x000fe60000000800 */
[----:B------:R-:W-:-:S04]  /*14360*/  FMNMX.FTZ R4, R74, R13, !PT ;  /* 0x0000000d4a047209 */ /* 0x000fc80007810000 */
        /* <DEDUP_REMOVED lines=9> */
[----:B------:R-:W-:-:S05]  /*14400*/  FMNMX.FTZ R4, R87, R4, !PT ;  /* 0x0000000457047209 */ /* 0x000fca0007810000 */
[----:B------:R-:W0:Y:S02]  /*14410*/  SHFL.BFLY PT, R13, R4, 0x2, 0x1f ;  /* 0x0c401f00040d7f89 */ /* 0x000e2400000e0000 */
[----:B0-----:R-:W-:-:S05]  /*14420*/  FMNMX.FTZ R8, R4, R13, !PT ;  /* 0x0000000d04087209 */ /* 0x001fca0007810000 */
[----:B------:R-:W0:Y:S02]  /*14430*/  SHFL.BFLY PT, R13, R8, 0x1, 0x1f ;  /* 0x0c201f00080d7f89 */ /* 0x000e2400000e0000 */
[----:B0-----:R-:W-:Y:S02]  /*14440*/  FMNMX.FTZ R8, R8, R13, !PT ;  /* 0x0000000d08087209 */ /* 0x001fe40007810000 */
[----:B------:R-:W-:Y:S01]  /*14450*/  MOV R13, 0x40000040 ;  /* 0x40000040000d7802 */ /* 0x000fe20000000f00 */
[----:B------:R-:W-:Y:S02]  /*14460*/  WARPGROUP.DEPBAR.LE gsb0, 0x0 ;  /* 0x00008000000079c5 */ /* 0x000fe40000010000 */
[----:B------:R-:W-:Y:S01]  /*14470*/  WARPGROUP.ARRIVE ;  /* 0x00000000000079c5 */ /* 0x000fe20000000000 */
[-CC-:B------:R-:W-:Y:S01]  /*14480*/  FFMA.FTZ R152, R56, R0.reuse, -R11.reuse ;  /* 0x0000000038987223 */ /* 0x180fe2000001080b */
[-CC-:B------:R-:W-:Y:S01]  /*14490*/  FFMA.FTZ R154, R60, R0.reuse, -R11.reuse ;  /* 0x000000003c9a7223 */ /* 0x180fe2000001080b */
[----:B------:R-:W-:-:S03]  /*144a0*/  FFMA.FTZ R56, R81, R0, -R11 ;  /* 0x0000000051387223 */ /* 0x000fc6000001080b */
[----:B------:R-:W-:Y:S01]  /*144b0*/  HGMMA.64x128x16.F32 R88, R156, gdesc[UR4].tnspB, R88, gsb0 ;  /* 0x41e000049c587df0 */ /* 0x000fe20008000858 */
[----:B------:R-:W-:Y:S01]  /*144c0*/  R2UR UR6, R12 ;  /* 0x000000000c0672ca */ /* 0x000fe200000e0000 */
[-C--:B------:R-:W-:Y:S01]  /*144d0*/  FFMA.FTZ R12, R85, R0.reuse, -R11 ;  /* 0x00000000550c7223 */ /* 0x080fe2000001080b */
[----:B------:R-:W-:Y:S01]  /*144e0*/  R2UR UR7, R13 ;  /* 0x000000000d0772ca */ /* 0x000fe200000e0000 */
[-C--:B------:R-:W-:Y:S01]  /*144f0*/  FMUL.FTZ R13, R8, R0.reuse ;  /* 0x00000000080d7220 */ /* 0x080fe20000410000 */
[----:B------:R-:W-:Y:S03]  /*14500*/  MUFU.EX2 R152, R152 ;  /* 0x0000009800987308 */ /* 0x000fe60000000800 */
        /* <DEDUP_REMOVED lines=24> */
[----:B------:R-:W-:-:S06]  /*14690*/  FFMA.FTZ R86, R86, R0, -R13 ;  /* 0x0000000056567223 */ /* 0x000fcc000001080d */
        /* <DEDUP_REMOVED lines=17> */
[----:B------:R-:W-:Y:S01]  /*147b0*/  FADD.FTZ R11, -R8, R14 ;  /* 0x0000000e080b7221 */ /* 0x000fe20000010100 */
[-CC-:B------:R-:W-:Y:S01]  /*147c0*/  FFMA.FTZ R14, R27, R0.reuse, -R13.reuse ;  /* 0x000000001b0e7223 */ /* 0x180fe2000001080d */
[-CC-:B------:R-:W-:Y:S01]  /*147d0*/  FFMA.FTZ R27, R35, R0.reuse, -R13.reuse ;  /* 0x00000000231b7223 */ /* 0x180fe2000001080d */
[----:B------:R-:W-:Y:S01]  /*147e0*/  HGMMA.64x128x16.F32 R88, R160, gdesc[UR4].tnspB, R88, gsb0 ;  /* 0x41e00004a0587df0 */ /* 0x000fe20008000858 */
[-C--:B------:R-:W-:Y:S01]  /*147f0*/  FMUL.FTZ R11, R11, R0.reuse ;  /* 0x000000000b0b7220 */ /* 0x080fe20000410000 */
[----:B------:R-:W-:Y:S01]  /*14800*/  R2UR UR6, R10 ;  /* 0x000000000a0672ca */ /* 0x000fe200000e0000 */
[-CC-:B------:R-:W-:Y:S01]  /*14810*/  FFMA.FTZ R35, R51, R0.reuse, -R13.reuse ;  /* 0x0000000033237223 */ /* 0x180fe2000001080d */
[----:B------:R-:W-:Y:S01]  /*14820*/  MUFU.EX2 R14, R14 ;  /* 0x0000000e000e7308 */ /* 0x000fe20000000800 */
[-CC-:B------:R-:W-:Y:S01]  /*14830*/  FFMA.FTZ R10, R59, R0.reuse, -R13.reuse ;  /* 0x000000003b0a7223 */ /* 0x180fe2000001080d */
[-CC-:B------:R-:W-:Y:S01]  /*14840*/  FFMA.FTZ R157, R66, R0.reuse, -R13.reuse ;  /* 0x00000000429d7223 */ /* 0x180fe2000001080d */
[----:B------:R-:W-:-:S05]  /*14850*/  FFMA.FTZ R159, R70, R0, -R13 ;  /* 0x00000000469f7223 */ /* 0x000fca000001080d */
[----:B------:R0:W1:Y:S08]  /*14860*/  MUFU.EX2 R4, R11 ;  /* 0x0000000b00047308 */ /* 0x0000700000000800 */
[----:B------:R-:W2:Y:S01]  /*14870*/  MUFU.EX2 R27, R27 ;  /* 0x0000001b001b7308 */ /* 0x000ea20000000800 */
[----:B0-----:R-:W-:-:S05]  /*14880*/  IMAD.MOV.U32 R11, RZ, RZ, 0x40000040 ;  /* 0x40000040ff0b7424 */ /* 0x001fca00078e00ff */
[----:B------:R-:W-:Y:S01]  /*14890*/  R2UR UR7, R11 ;  /* 0x000000000b0772ca */ /* 0x000fe200000e0000 */
[----:B------:R-:W-:Y:S01]  /*148a0*/  FADD.FTZ R11, R21, R6 ;  /* 0x00000006150b7221 */ /* 0x000fe20000010000 */
[----:B------:R-:W-:Y:S02]  /*148b0*/  @!P1 VIADD R6, R20, 0x34860 ;  /* 0x0003486014069836 */ /* 0x000fe40000000000 */
[----:B-1----:R-:W-:Y:S01]  /*148c0*/  FFMA.FTZ R5, R4, R5, R181 ;  /* 0x0000000504057223 */ /* 0x002fe200000100b5 */
[----:B------:R-:W0:Y:S01]  /*148d0*/  MUFU.EX2 R35, R35 ;  /* 0x0000002300237308 */ /* 0x000e220000000800 */
[----:B------:R-:W-:Y:S01]  /*148e0*/  FADD.FTZ R11, R182, R11 ;  /* 0x0000000bb60b7221 */ /* 0x000fe20000010000 */
[C---:B------:R-:W-:Y:S01]  /*148f0*/  F2FP.F16.F32.PACK_AB R181, R14.reuse, R181 ;  /* 0x000000b50eb5723e */ /* 0x040fe200000000ff */
[----:B------:R-:W-:Y:S01]  /*14900*/  FADD.FTZ R20, R14, R5 ;  /* 0x000000050e147221 */ /* 0x000fe20000010000 */
[C---:B------:R-:W-:Y:S01]  /*14910*/  F2FP.F16.F32.PACK_AB R182, R24.reuse, R182 ;  /* 0x000000b618b6723e */ /* 0x040fe200000000ff */
[----:B------:R-:W-:-:S02]  /*14920*/  FADD.FTZ R11, R24, R11 ;  /* 0x0000000b180b7221 */ /* 0x000fc40000010000 */
[----:B------:R-:W-:Y:S01]  /*14930*/  FADD.FTZ R5, R183, R20 ;  /* 0x00000014b7057221 */ /* 0x000fe20000010000 */
[----:B------:R-:W1:Y:S01]  /*14940*/  MUFU.EX2 R10, R10 ;  /* 0x0000000a000a7308 */ /* 0x000e620000000800 */
[----:B------:R-:W-:Y:S01]  /*14950*/  FADD.FTZ R11, R176, R11 ;  /* 0x0000000bb00b7221 */ /* 0x000fe20000010000 */
[----:B------:R-:W-:Y:S01]  /*14960*/  FFMA.FTZ R20, R67, R0, -R13 ;  /* 0x0000000043147223 */ /* 0x000fe2000001080d */
[C---:B------:R-:W-:Y:S01]  /*14970*/  FADD.FTZ R42, R26.reuse, R5 ;  /* 0x000000051a2a7221 */ /* 0x040fe20000010000 */
[----:B------:R-:W-:Y:S01]  /*14980*/  F2FP.F16.F32.PACK_AB R183, R26, R183 ;  /* 0x000000b71ab7723e */ /* 0x000fe200000000ff */
[C---:B------:R-:W-:Y:S01]  /*14990*/  FADD.FTZ R11, R28.reuse, R11 ;  /* 0x0000000b1c0b7221 */ /* 0x040fe20000010000 */
[----:B------:R-:W-:Y:S01]  /*149a0*/  F2FP.F16.F32.PACK_AB R176, R28, R176 ;  /* 0x000000b01cb0723e */ /* 0x000fe200000000ff */
[----:B------:R-:W-:Y:S01]  /*149b0*/  FADD.FTZ R42, R177, R42 ;  /* 0x0000002ab12a7221 */ /* 0x000fe20000010000 */
[----:B------:R-:W3:Y:S01]  /*149c0*/  MUFU.EX2 R156, R156 ;  /* 0x0000009c009c7308 */ /* 0x000ee20000000800 */
[----:B------:R-:W-:Y:S01]  /*149d0*/  FADD.FTZ R50, R178, R11 ;  /* 0x0000000bb2327221 */ /* 0x000fe20000010000 */
[C---:B--2---:R-:W-:Y:S01]  /*149e0*/  F2FP.F16.F32.PACK_AB R177, R27.reuse, R177 ;  /* 0x000000b11bb1723e */ /* 0x044fe200000000ff */
[----:B------:R-:W-:Y:S01]  /*149f0*/  FADD.FTZ R46, R27, R42 ;  /* 0x0000002a1b2e7221 */ /* 0x000fe20000010000 */
[----:B------:R-:W-:Y:S01]  /*14a00*/  FFMA.FTZ R42, R71, R0, -R13 ;  /* 0x00000000472a7223 */ /* 0x000fe2000001080d */
[C---:B------:R-:W-:Y:S01]  /*14a10*/  FADD.FTZ R11, R33.reuse, R50 ;  /* 0x00000032210b7221 */ /* 0x040fe20000010000 */
[----:B------:R-:W-:Y:S01]  /*14a20*/  F2FP.F16.F32.PACK_AB R178, R33, R178 ;  /* 0x000000b221b2723e */ /* 0x000fe200000000ff */
[----:B------:R-:W-:Y:S01]  /*14a30*/  FADD.FTZ R5, R179, R46 ;  /* 0x0000002eb3057221 */ /* 0x000fe20000010000 */
[----:B------:R-:W-:Y:S01]  /*14a40*/  MUFU.EX2 R157, R157 ;  /* 0x0000009d009d7308 */ /* 0x000fe20000000800 */
[----:B------:R-:W-:Y:S01]  /*14a50*/  FADD.FTZ R50, R172, R11 ;  /* 0x0000000bac327221 */ /* 0x000fe20000010000 */
[C---:B------:R-:W-:Y:S01]  /*14a60*/  F2FP.F16.F32.PACK_AB R179, R30.reuse, R179 ;  /* 0x000000b31eb3723e */ /* 0x040fe200000000ff */
[----:B------:R-:W-:Y:S01]  /*14a70*/  FADD.FTZ R46, R30, R5 ;  /* 0x000000051e2e7221 */ /* 0x000fe20000010000 */
[C---:B------:R-:W-:Y:S01]  /*14a80*/  F2FP.F16.F32.PACK_AB R172, R25.reuse, R172 ;  /* 0x000000ac19ac723e */ /* 0x040fe200000000ff */
[----:B------:R-:W-:-:S02]  /*14a90*/  FADD.FTZ R5, R25, R50 ;  /* 0x0000003219057221 */ /* 0x000fc40000010000 */
[----:B------:R-:W-:Y:S01]  /*14aa0*/  FADD.FTZ R46, R173, R46 ;  /* 0x0000002ead2e7221 */ /* 0x000fe20000010000 */
[----:B------:R-:W-:Y:S01]  /*14ab0*/  MUFU.EX2 R20, R20 ;  /* 0x0000001400147308 */ /* 0x000fe20000000800 */
[----:B------:R-:W-:Y:S01]  /*14ac0*/  FADD.FTZ R50, R174, R5 ;  /* 0x00000005ae327221 */ /* 0x000fe20000010000 */
[C---:B------:R-:W-:Y:S01]  /*14ad0*/  F2FP.F16.F32.PACK_AB R173, R31.reuse, R173 ;  /* 0x000000ad1fad723e */ /* 0x040fe200000000ff */
[----:B------:R-:W-:Y:S01]  /*14ae0*/  FADD.FTZ R46, R31, R46 ;  /* 0x0000002e1f2e7221 */ /* 0x000fe20000010000 */
[C---:B------:R-:W-:Y:S01]  /*14af0*/  F2FP.F16.F32.PACK_AB R174, R29.reuse, R174 ;  /* 0x000000ae1dae723e */ /* 0x040fe200000000ff */
[----:B------:R-:W-:Y:S02]  /*14b00*/  FADD.FTZ R11, R29, R50 ;  /* 0x000000321d0b7221 */ /* 0x000fe40000010000 */
[----:B------:R-:W-:Y:S01]  /*14b10*/  FADD.FTZ R5, R175, R46 ;  /* 0x0000002eaf057221 */ /* 0x000fe20000010000 */
[----:B------:R-:W2:Y:S01]  /*14b20*/  MUFU.EX2 R158, R158 ;  /* 0x0000009e009e7308 */ /* 0x000ea20000000800 */
        /* <DEDUP_REMOVED lines=8> */
[C---:B0-----:R-:W-:Y:S01]  /*14bb0*/  F2FP.F16.F32.PACK_AB R169, R35.reuse, R169 ;  /* 0x000000a923a9723e */ /* 0x041fe200000000ff */
[----:B------:R-:W-:Y:S01]  /*14bc0*/  FADD.FTZ R46, R35, R46 ;  /* 0x0000002e232e7221 */ /* 0x000fe20000010000 */
[C---:B------:R-:W-:Y:S01]  /*14bd0*/  F2FP.F16.F32.PACK_AB R170, R36.reuse, R170 ;  /* 0x000000aa24aa723e */ /* 0x040fe200000000ff */
[----:B------:R-:W-:Y:S02]  /*14be0*/  FADD.FTZ R11, R36, R11 ;  /* 0x0000000b240b7221 */ /* 0x000fe40000010000 */
        /* <DEDUP_REMOVED lines=10> */
[C---:B-1----:R-:W-:Y:S01]  /*14c90*/  F2FP.F16.F32.PACK_AB R153, R10.reuse, R153 ;  /* 0x000000990a99723e */ /* 0x042fe200000000ff */
[----:B------:R-:W-:Y:S01]  /*14ca0*/  FADD.FTZ R14, R10, R5 ;  /* 0x000000050a0e7221 */ /* 0x000fe20000010000 */
[C---:B------:R-:W-:Y:S01]  /*14cb0*/  F2FP.F16.F32.PACK_AB R154, R48.reuse, R154 ;  /* 0x0000009a309a723e */ /* 0x040fe200000000ff */
[----:B------:R-:W-:Y:S02]  /*14cc0*/  FADD.FTZ R11, R48, R11 ;  /* 0x0000000b300b7221 */ /* 0x000fe40000010000 */
[----:B------:R-:W-:Y:S01]  /*14cd0*/  FADD.FTZ R5, R155, R14 ;  /* 0x0000000e9b057221 */ /* 0x000fe20000010000 */
[----:B------:R-:W0:Y:S01]  /*14ce0*/  MUFU.EX2 R75, R75 ;  /* 0x0000004b004b7308 */ /* 0x000e220000000800 */
[----:B---3--:R-:W-:Y:S01]  /*14cf0*/  FADD.FTZ R11, R156, R11 ;  /* 0x0000000b9c0b7221 */ /* 0x008fe20000010000 */
[----:B------:R-:W-:-:S03]  /*14d00*/  F2FP.F16.F32.PACK_AB R156, R40, R156 ;  /* 0x0000009c289c723e */ /* 0x000fc600000000ff */
[----:B------:R-:W-:-:S03]  /*14d10*/  FADD.FTZ R11, R40, R11 ;  /* 0x0000000b280b7221 */ /* 0x000fc60000010000 */
[----:B------:R-:W-:Y:S01]  /*14d20*/  MUFU.EX2 R78, R78 ;  /* 0x0000004e004e7308 */ /* 0x000fe20000000800 */
[----:B--2---:R-:W-:Y:S01]  /*14d30*/  FADD.FTZ R11, R158, R11 ;  /* 0x0000000b9e0b7221 */ /* 0x004fe20000010000 */
[----:B------:R-:W-:-:S06]  /*14d40*/  F2FP.F16.F32.PACK_AB R158, R44, R158 ;  /* 0x0000009e2c9e723e */ /* 0x000fcc00000000ff */
[----:B------:R-:W1:Y:S08]  /*14d50*/  MUFU.EX2 R79, R79 ;  /* 0x0000004f004f7308 */ /* 0x000e700000000800 */
[----:B------:R-:W-:Y:S08]  /*14d60*/  MUFU.EX2 R56, R56 ;  /* 0x0000003800387308 */ /* 0x000ff00000000800 */
[----:B------:R-:W-:Y:S01]  /*14d70*/  MUFU.EX2 R83, R83 ;  /* 0x0000005300537308 */ /* 0x000fe20000000800 */
[----:B------:R-:W-:-:S02]  /*14d80*/  WARPGROUP.DEPBAR.LE gsb0, 0x0 ;  /* 0x00008000000079c5 */ /* 0x000fc40000010000 */
[----:B------:R-:W-:-:S05]  /*14d90*/  WARPGROUP.ARRIVE ;  /* 0x00000000000079c5 */ /* 0x000fca0000000000 */
[----:B------:R-:W2:Y:S01]  /*14da0*/  MUFU.EX2 R12, R12 ;  /* 0x0000000c000c7308 */ /* 0x000ea20000000800 */
[----:B------:R-:W-:Y:S02]  /*14db0*/  F2FP.F16.F32.PACK_AB R160, R45, R37 ;  /* 0x000000252da0723e */ /* 0x000fe400000000ff */
[----:B0-----:R-:W-:Y:S01]  /*14dc0*/  F2FP.F16.F32.PACK_AB R161, R75, R74 ;  /* 0x0000004a4ba1723e */ /* 0x001fe200000000ff */
[----:B------:R-:W-:Y:S01]  /*14dd0*/  HGMMA.64x128x16.F32 R88, R164, gdesc[UR4].tnspB, R88, gsb0 ;  /* 0x41e00004a4587df0 */ /* 0x000fe20008000858 */
[----:B------:R-:W-:Y:S02]  /*14de0*/  F2FP.F16.F32.PACK_AB R162, R52, R49 ;  /* 0x0000003134a2723e */ /* 0x000fe400000000ff */
[----:B-1----:R-:W-:Y:S01]  /*14df0*/  F2FP.F16.F32.PACK_AB R163, R79, R78 ;  /* 0x0000004e4fa3723e */ /* 0x002fe200000000ff */
[----:B------:R-:W-:Y:S02]  /*14e00*/  WARPGROUP.DEPBAR.LE gsb0, 0x0 ;  /* 0x00008000000079c5 */ /* 0x000fe40000010000 */
[----:B------:R0:W-:Y:S01]  /*14e10*/  @!P1 SYNCS.ARRIVE.TRANS64.RED.A1T0 RZ, [R15+URZ], RZ ;  /* 0x000000ff0fff99a7 */ /* 0x0001e2000810043f */
[----:B------:R-:W-:Y:S01]  /*14e20*/  MUFU.EX2 R165, R82 ;  /* 0x0000005200a57308 */ /* 0x000fe20000000800 */
[----:B--2---:R-:W-:-:S02]  /*14e30*/  F2FP.F16.F32.PACK_AB R166, R12, R57 ;  /* 0x000000390ca6723e */ /* 0x004fc400000000ff */
[----:B------:R-:W-:Y:S02]  /*14e40*/  F2FP.F16.F32.PACK_AB R164, R56, R53 ;  /* 0x0000003538a4723e */ /* 0x000fe400000000ff */
[----:B0-----:R-:W-:Y:S01]  /*14e50*/  @!P1 PRMT R15, RZ, 0x654, R6 ;  /* 0x00000654ff0f9816 */ /* 0x001fe20000000006 */
[-CC-:B------:R-:W-:Y:S01]  /*14e60*/  FFMA.FTZ R6, R63, R0.reuse, -R13.reuse ;  /* 0x000000003f067223 */ /* 0x180fe2000001080d */
[----:B------:R-:W-:Y:S01]  /*14e70*/  FFMA.FTZ R13, R87, R0, -R13 ;  /* 0x00000000570d7223 */ /* 0x000fe2000001080d */
[----:B------:R-:W-:Y:S01]  /*14e80*/  MUFU.EX2 R167, R86 ;  /* 0x0000005600a77308 */ /* 0x000fe20000000800 */
[----:B------:R0:W-:Y:S07]  /*14e90*/  @!P1 SYNCS.ARRIVE.TRANS64.RED.A1T0 RZ, [R15+URZ], RZ ;  /* 0x000000ff0fff99a7 */ /* 0x0001ee000810043f */
[----:B------:R-:W1:Y:S08]  /*14ea0*/  MUFU.EX2 R6, R6 ;  /* 0x0000000600067308 */ /* 0x000e700000000800 */
[----:B------:R-:W2:Y:S01]  /*14eb0*/  MUFU.EX2 R13, R13 ;  /* 0x0000000d000d7308 */ /* 0x000ea20000000800 */
[C---:B-1----:R-:W-:Y:S01]  /*14ec0*/  FADD.FTZ R14, R6.reuse, R5 ;  /* 0x00000005060e7221 */ /* 0x042fe20000010000 */
[----:B------:R-:W-:-:S03]  /*14ed0*/  F2FP.F16.F32.PACK_AB R155, R6, R155 ;  /* 0x0000009b069b723e */ /* 0x000fc600000000ff */
[----:B------:R-:W-:Y:S01]  /*14ee0*/  FADD.FTZ R5, R157, R14 ;  /* 0x0000000e9d057221 */ /* 0x000fe20000010000 */
[----:B------:R-:W-:-:S03]  /*14ef0*/  F2FP.F16.F32.PACK_AB R157, R20, R157 ;  /* 0x0000009d149d723e */ /* 0x000fc600000000ff */
[----:B------:R-:W-:Y:S01]  /*14f00*/  FADD.FTZ R14, R20, R5 ;  /* 0x00000005140e7221 */ /* 0x000fe20000010000 */
[----:B------:R-:W-:-:S03]  /*14f10*/  MOV R20, R196 ;  /* 0x000000c400147202 */ /* 0x000fc60000000f00 */
[----:B------:R-:W-:Y:S01]  /*14f20*/  FADD.FTZ R5, R159, R14 ;  /* 0x0000000e9f057221 */ /* 0x000fe20000010000 */
[----:B------:R-:W-:Y:S01]  /*14f30*/  FADD.FTZ R14, R44, R11 ;  /* 0x0000000b2c0e7221 */ /* 0x000fe20000010000 */
[C---:B------:R-:W-:Y:S02]  /*14f40*/  F2FP.F16.F32.PACK_AB R159, R42.reuse, R159 ;  /* 0x0000009f2a9f723e */ /* 0x040fe400000000ff */
[----:B------:R-:W-:Y:S01]  /*14f50*/  FADD.FTZ R5, R42, R5 ;  /* 0x000000052a057221 */ /* 0x000fe20000010000 */
[----:B------:R-:W-:-:S03]  /*14f60*/  FADD.FTZ R14, R37, R14 ;  /* 0x0000000e250e7221 */ /* 0x000fc60000010000 */
[----:B------:R-:W-:Y:S01]  /*14f70*/  FADD.FTZ R6, R74, R5 ;  /* 0x000000054a067221 */ /* 0x000fe20000010000 */
[----:B------:R-:W-:-:S03]  /*14f80*/  FADD.FTZ R14, R45, R14 ;  /* 0x0000000e2d0e7221 */ /* 0x000fc60000010000 */
        /* <DEDUP_REMOVED lines=14> */
[C---:B--2---:R-:W-:Y:S02]  /*15070*/  F2FP.F16.F32.PACK_AB R167, R13.reuse, R167 ;  /* 0x000000a70da7723e */ /* 0x044fe400000000ff */
[----:B------:R-:W-:Y:S01]  /*15080*/  FADD.FTZ R5, R13, R10 ;  /* 0x0000000a0d057221 */ /* 0x000fe20000010000 */
[----:B------:R-:W-:Y:S01]  /*15090*/  IMAD.MOV.U32 R13, RZ, RZ, R194 ;  /* 0x000000ffff0d7224 */ /* 0x000fe200078e00c2 */
[----:B------:R-:W-:Y:S01]  /*150a0*/  MOV R12, R3 ;  /* 0x00000003000c7202 */ /* 0x000fe20000000f00 */
[----:B0-----:R-:W-:Y:S06]  /*150b0*/  @P2 BRA `(.L_x_792) ;  /* 0xffffffd800d82947 */ /* 0x001fec000383ffff */
.L_x_781:
[----:B------:R-:W-:Y:S05]  /*150c0*/  BSYNC B0 ;  /* 0x0000000000007941 */ /* 0x000fea0003800000 */
.L_x_780:
        /* <DEDUP_REMOVED lines=67> */
.L_x_793:
[----:B------:R-:W-:Y:S01]  /*15500*/  IMAD R13, R194, 0x8, R2 ;  /* 0x00000008c20d7824 */ /* 0x000fe200078e0202 */
[----:B------:R-:W-:-:S04]  /*15510*/  SHF.L.U32 R4, R196, 0x1f, RZ ;  /* 0x0000001fc4047819 */ /* 0x000fc800000006ff */
[----:B------:R0:W1:Y:S01]  /*15520*/  SYNCS.PHASECHK.TRANS64.TRYWAIT P2, [R13+URZ+0x34850], R4 ;  /* 0x034850040d0075a7 */ /* 0x000062000804017f */
[----:B------:R-:W-:Y:S05]  /*15530*/  @!P0 BRA `(.L_x_794) ;  /* 0x0000000000048947 */ /* 0x000fea0003800000 */
[----:B------:R-:W-:Y:S01]  /*15540*/  BPT.TRAP 0x1 ;  /* 0x000000040000795c */ /* 0x000fe20000300000 */
.L_x_794:
[----:B------:R-:W-:Y:S01]  /*15550*/  VIADD R2, R2, 0x400 ;  /* 0x0000040002027836 */ /* 0x000fe20000000000 */
[----:B------:R-:W-:Y:S04]  /*15560*/  BSSY B0, `(.L_x_795) ;  /* 0x0000008000007945 */ /* 0x000fe80003800000 */
[----:B------:R-:W-:-:S04]  /*15570*/  SHF.R.U32.HI R2, RZ, 0x4, R2 ;  /* 0x00000004ff027819 */ /* 0x000fc80000011602 */
[----:B------:R-:W-:-:S04]  /*15580*/  LOP3.LUT R2, R2, 0x3fff, RZ, 0xc0, !PT ;  /* 0x00003fff02027812 */ /* 0x000fc800078ec0ff */
[----:B------:R-:W-:-:S04]  /*15590*/  LOP3.LUT R7, R2, 0x4000000, RZ, 0xfc, !PT ;  /* 0x0400000002077812 */ /* 0x000fc800078efcff */
[----:B------:R-:W-:Y:S01]  /*155a0*/  LEA R2, R194, R7, 0xb ;  /* 0x00000007c2027211 */ /* 0x000fe200078e58ff */
[----:B-1----:R-:W-:Y:S06]  /*155b0*/  @P2 BRA `(.L_x_796) ;  /* 0x0000000000082947 */ /* 0x002fec0003800000 */
[----:B------:R-:W1:Y:S02]  /*155c0*/  SYNCS.PHASECHK.TRANS64.TRYWAIT P0, [R13+URZ+0x34850], R4 ;  /* 0x034850040d0075a7 */ /* 0x000e64000800017f */
[----:B-1----:R-:W-:Y:S05]  /*155d0*/  @!P0 BRA `(.L_x_797) ;  /* 0x000000a400f48947 */ /* 0x002fea0003800000 */
.L_x_796:
[----:B------:R-:W-:Y:S05]  /*155e0*/  BSYNC B0 ;  /* 0x0000000000007941 */ /* 0x000fea0003800000 */
.L_x_795:
[----:B------:R-:W-:Y:S01]  /*155f0*/  IMAD.MOV.U32 R10, RZ, RZ, R2 ;  /* 0x000000ffff0a7224 */ /* 0x000fe200078e0002 */
[----:B------:R-:W-:Y:S01]  /*15600*/  WARPGROUP.ARRIVE ;  /* 0x00000000000079c5 */ /* 0x000fe20000000000 */
[----:B------:R-:W-:Y:S01]  /*15610*/  IMAD.MOV.U32 R11, RZ, RZ, 0x40000040 ;  /* 0x40000040ff0b7424 */ /* 0x000fe200078e00ff */
[----:B------:R-:W2:Y:S01]  /*15620*/  SHFL.BFLY PT, R7, R6, 0x2, 0x1f ;  /* 0x0c401f0006077f89 */ /* 0x000ea200000e0000 */
[----:B------:R-:W-:Y:S01]  /*15630*/  VIADD R194, R194, 0x1 ;  /* 0x00000001c2c27836 */ /* 0x000fe20000000000 */
[----:B------:R-:W-:Y:S01]  /*15640*/  R2UR UR6, R10 ;  /* 0x000000000a0672ca */ /* 0x000fe200000e0000 */
[----:B------:R-:W-:Y:S01]  /*15650*/  IMAD.MOV.U32 R89, RZ, RZ, -0x800000 ;  /* 0xff800000ff597424 */ /* 0x000fe200078e00ff */
[----:B------:R-:W-:Y:S01]  /*15660*/  R2UR UR7, R11 ;  /* 0x000000000b0772ca */ /* 0x000fe200000e0000 */
[----:B------:R-:W-:Y:S01]  /*15670*/  IMAD.MOV.U32 R11, RZ, RZ, 0x40000040 ;  /* 0x40000040ff0b7424 */ /* 0x000fe200078e00ff */
[----:B------:R-:W-:Y:S01]  /*15680*/  IADD3 R10, R2, 0x80, RZ ;  /* 0x00000080020a7810 */ /* 0x000fe20007ffe0ff */
[----:B------:R-:W-:Y:S01]  /*15690*/  IMAD.MOV.U32 R88, RZ, RZ, -0x800000 ;  /* 0xff800000ff587424 */ /* 0x000fe200078e00ff */
[----:B------:R-:W-:Y:S01]  /*156a0*/  ISETP.NE.AND P2, PT, R194, 0x2, PT ;  /* 0x00000002c200780c */ /* 0x000fe20003f45270 */
[----:B------:R-:W-:-:S03]  /*156b0*/  VIADD R204, R204, 0x1 ;  /* 0x00000001cccc7836 */ /* 0x000fc60000000000 */
[----:B------:R-:W-:-:S05]  /*156c0*/  SEL R194, R194, RZ, P2 ;  /* 0x000000ffc2c27207 */ /* 0x000fca0001000000 */
[----:B------:R-:W-:Y:S01]  /*156d0*/  HGMMA.64x128x16.F32 R24, R180, gdesc[UR4].tnspB, R24, gsb0 ;  /* 0x41e00004b4187df0 */ /* 0x000fe20008000818 */
[----:B------:R-:W-:Y:S01]  /*156e0*/  R2UR UR6, R10 ;  /* 0x000000000a0672ca */ /* 0x000fe200000e0000 */
[----:B------:R-:W-:Y:S01]  /*156f0*/  VIADD R10, R2, 0x100 ;  /* 0x00000100020a7836 */ /* 0x000fe20000000000 */
[----:B------:R-:W-:Y:S02]  /*15700*/  R2UR UR7, R11 ;  /* 0x000000000b0772ca */ /* 0x000fe400000e0000 */
[----:B------:R-:W-:Y:S01]  /*15710*/  MOV R11, 0x40000040 ;  /* 0x40000040000b7802 */ /* 0x000fe20000000f00 */
[----:B--2---:R-:W-:Y:S01]  /*15720*/  FADD.FTZ R7, R7, R6 ;  /* 0x0000000607077221 */ /* 0x004fe20000010000 */
[----:B------:R-:W-:Y:S02]  /*15730*/  WARPGROUP.DEPBAR.LE gsb0, 0x0 ;  /* 0x00008000000079c5 */ /* 0x000fe40000010000 */
[----:B------:R-:W-:-:S07]  /*15740*/  WARPGROUP.ARRIVE ;  /* 0x00000000000079c5 */ /* 0x000fce0000000000 */
        /* <DEDUP_REMOVED lines=9> */
[----:B------:R-:W-:Y:S01]  /*157e0*/  R2UR UR7, R11 ;  /* 0x000000000b0772ca */ /* 0x000fe200000e0000 */
[----:B------:R-:W-:Y:S01]  /*157f0*/  IMAD.MOV.U32 R11, RZ, RZ, 0x40000040 ;  /* 0x40000040ff0b7424 */ /* 0x000fe200078e00ff */
[----:B------:R-:W-:Y:S01]  /*15800*/  IADD3 R10, R2, 0x200, RZ ;  /* 0x00000200020a7810 */ /* 0x000fe20007ffe0ff */
[----:B------:R-:W-:Y:S02]  /*15810*/  WARPGROUP.DEPBAR.LE gsb0, 0x0 ;  /* 0x00008000000079c5 */ /* 0x000fe40000010000 */
[----:B------:R-:W-:-:S08]  /*15820*/  WARPGROUP.ARRIVE ;  /* 0x00000000000079c5 */ /* 0x000fd00000000000 */
[----:B------:R-:W-:Y:S01]  /*15830*/  HGMMA.64x128x16.F32 R24, R168, gdesc[UR4].tnspB, R24, gsb0 ;  /* 0x41e00004a8187df0 */ /* 0x000fe20008000818 */
[----:B------:R-:W-:Y:S01]  /*15840*/  R2UR UR6, R10 ;  /* 0x000000000a0672ca */ /* 0x000fe200000e0000 */
[----:B------:R-:W-:Y:S01]  /*15850*/  VIADD R10, R2, 0x280 ;  /* 0x00000280020a7836 */ /* 0x000fe20000000000 */
[----:B------:R-:W-:Y:S02]  /*15860*/  R2UR UR7, R11 ;  /* 0x000000000b0772ca */ /* 0x000fe400000e0000 */
[----:B------:R-:W-:Y:S01]  /*15870*/  MOV R11, 0x40000040 ;  /* 0x40000040000b7802 */ /* 0x000fe20000000f00 */
[----:B------:R-:W-:Y:S02]  /*15880*/  WARPGROUP.DEPBAR.LE gsb0, 0x0 ;  /* 0x00008000000079c5 */ /* 0x000fe40000010000 */
[----:B------:R-:W-:-:S08]  /*15890*/  WARPGROUP.ARRIVE ;  /* 0x00000000000079c5 */ /* 0x000fd00000000000 */
        /* <DEDUP_REMOVED lines=11> */
[----:B------:R-:W-:Y:S02]  /*15950*/  IADD3 R10, R2, 0x380, RZ ;  /* 0x00000380020a7810 */ /* 0x000fe40007ffe0ff */
[----:B------:R-:W0:Y:S02]  /*15960*/  SHFL.BFLY PT, R2, R5, 0x2, 0x1f ;  /* 0x0c401f0005027f89 */ /* 0x000e2400000e0000 */
[----:B01----:R-:W-:Y:S01]  /*15970*/  FADD.FTZ R4, R2, R5 ;  /* 0x0000000502047221 */ /* 0x003fe20000010000 */
[----:B------:R-:W-:Y:S01]  /*15980*/  SEL R5, RZ, 0x1, P2 ;  /* 0x00000001ff057807 */ /* 0x000fe20001000000 */
[----:B------:R-:W-:Y:S03]  /*15990*/  SHFL.BFLY PT, R2, R7, 0x1, 0x1f ;  /* 0x0c201f0007027f89 */ /* 0x000fe600000e0000 */
[----:B------:R-:W-:Y:S01]  /*159a0*/  LOP3.LUT R196, R196, R5, RZ, 0x3c, !PT ;  /* 0x00000005c4c47212 */ /* 0x000fe200078e3cff */
[----:B------:R-:W0:Y:S02]  /*159b0*/  SHFL.BFLY PT, R9, R4, 0x1, 0x1f ;  /* 0x0c201f0004097f89 */ /* 0x000e2400000e0000 */
[----:B0-----:R-:W-:-:S05]  /*159c0*/  FADD.FTZ R12, R4, R9 ;  /* 0x00000009040c7221 */ /* 0x001fca0000010000 */
[----:B------:R-:W-:-:S13]  /*159d0*/  FSETP.NE.FTZ.AND P3, PT, R12, RZ, PT ;  /* 0x000000ff0c00720b */ /* 0x000fda0003f75000 */
[----:B------:R-:W0:Y:S02]  /*159e0*/  @P3 MUFU.LG2 R9, R12 ;  /* 0x0000000c00093308 */ /* 0x000e240000000c00 */
[----:B0-----:R-:W-:Y:S01]  /*159f0*/  @P3 FMUL.FTZ R9, R9, 0.69314718246459960938 ;  /* 0x3f31721809093820 */ /* 0x001fe20000410000 */
[----:B------:R-:W-:Y:S02]  /*15a00*/  WARPGROUP.DEPBAR.LE gsb0, 0x0 ;  /* 0x00008000000079c5 */ /* 0x000fe40000010000 */
[----:B------:R-:W-:-:S06]  /*15a10*/  WARPGROUP.ARRIVE ;  /* 0x00000000000079c5 */ /* 0x000fcc0000000000 */
[----:B------:R-:W-:Y:S01]  /*15a20*/  HGMMA.64x128x16.F32 R24, R160, gdesc[UR4].tnspB, R24, gsb0 ;  /* 0x41e00004a0187df0 */ /* 0x000fe20008000818 */
[----:B------:R-:W-:Y:S01]  /*15a30*/  R2UR UR6, R10 ;  /* 0x000000000a0672ca */ /* 0x000fe200000e0000 */
[----:B------:R-:W-:Y:S01]  /*15a40*/  @!P1 VIADD R10, R13, 0x34860 ;  /* 0x000348600d0a9836 */ /* 0x000fe20000000000 */
[----:B------:R-:W-:Y:S01]  /*15a50*/  R2UR UR7, R11 ;  /* 0x000000000b0772ca */ /* 0x000fe200000e0000 */
[----:B------:R-:W-:Y:S01]  /*15a60*/  FADD.FTZ R11, R7, R2 ;  /* 0x00000002070b7221 */ /* 0x000fe20000010000 */
[----:B------:R-:W-:Y:S02]  /*15a70*/  MOV R2, RZ ;  /* 0x000000ff00027202 */ /* 0x000fe40000000f00 */
[----:B------:R-:W-:Y:S02]  /*15a80*/  MOV R7, RZ ;  /* 0x000000ff00077202 */ /* 0x000fe40000000f00 */
[----:B------:R-:W-:Y:S02]  /*15a90*/  FSETP.NE.FTZ.AND P0, PT, R11, RZ, PT ;  /* 0x000000ff0b00720b */ /* 0x000fe40003f15000 */
[----:B------:R-:W-:-:S02]  /*15aa0*/  @!P1 PRMT R10, RZ, 0x654, R10 ;  /* 0x00000654ff0a9816 */ /* 0x000fc4000000000a */
[----:B------:R-:W-:Y:S09]  /*15ab0*/  @P3 MUFU.RCP R7, R12 ;  /* 0x0000000c00073308 */ /* 0x000ff20000001000 */
[----:B------:R-:W0:Y:S01]  /*15ac0*/  @P0 MUFU.LG2 R6, R11 ;  /* 0x0000000b00060308 */ /* 0x000e220000000c00 */
[C---:B------:R-:W-:Y:S01]  /*15ad0*/  @P0 FMUL.FTZ R4, R0.reuse, 0.69314718246459960938 ;  /* 0x3f31721800040820 */ /* 0x040fe20000410000 */
[----:B------:R-:W-:-:S04]  /*15ae0*/  @P3 FMUL.FTZ R0, R0, 0.69314718246459960938 ;  /* 0x3f31721800003820 */ /* 0x000fc80000410000 */
[----:B------:R-:W-:Y:S02]  /*15af0*/  @P3 FFMA.FTZ R89, R0, R8, R9 ;  /* 0x0000000800593223 */ /* 0x000fe40000010009 */
[----:B------:R-:W1:Y:S01]  /*15b00*/  @P0 MUFU.RCP R2, R11 ;  /* 0x0000000b00020308 */ /* 0x000e620000001000 */
[----:B0-----:R-:W-:-:S04]  /*15b10*/  @P0 FMUL.FTZ R5, R6, 0.69314718246459960938 ;  /* 0x3f31721806050820 */ /* 0x001fc80000410000 */
[----:B------:R-:W-:Y:S01]  /*15b20*/  @P0 FFMA.FTZ R88, R4, R3, R5 ;  /* 0x0000000304580223 */ /* 0x000fe20000010005 */
[----:B------:R-:W-:Y:S01]  /*15b30*/  PLOP3.LUT P0, PT, PT, PT, PT, 0x8, 0x0 ;  /* 0x000000000000781c */ /* 0x000fe20003f0e170 */
[----:B------:R-:W-:Y:S02]  /*15b40*/  WARPGROUP.DEPBAR.LE gsb0, 0x0 ;  /* 0x00008000000079c5 */ /* 0x000fe40000010000 */
[----:B------:R-:W-:-:S06]  /*15b50*/  WARPGROUP.ARRIVE ;  /* 0x00000000000079c5 */ /* 0x000fcc0000000000 */
[----:B------:R-:W-:Y:S03]  /*15b60*/  HGMMA.64x128x16.F32 R24, R164, gdesc[UR4].tnspB, R24, gsb0 ;  /* 0x41e00004a4187df0 */ /* 0x000fe60008000818 */
[----:B------:R-:W-:Y:S02]  /*15b70*/  WARPGROUP.DEPBAR.LE gsb0, 0x0 ;  /* 0x00008000000079c5 */ /* 0x000fe40000010000 */
[-C--:B-1----:R-:W-:Y:S01]  /*15b80*/  FMUL.FTZ R0, R32, R2.reuse ;  /* 0x0000000220007220 */ /* 0x082fe20000410000 */
        /* <DEDUP_REMOVED lines=63> */
[----:B------:R-:W-:-:S07]  /*15f80*/  FMUL.FTZ R87, R87, R7 ;  /* 0x0000000757577220 */ /* 0x000fce0000410000 */
.L_x_723:
[----:B------:R-:W0:Y:S08]  /*15f90*/  S2UR UR5, SR_CgaCtaId ;  /* 0x00000000000579c3 */ /* 0x000e300000008800 */
[----:B------:R-:W-:Y:S06]  /*15fa0*/  BAR.SYNC.DEFER_BLOCKING 0x5, 0x180 ;  /* 0x0146000000007b1d */ /* 0x000fec0000010000 */
[----:B------:R-:W-:Y:S01]  /*15fb0*/  UMOV UR4, 0x400 ;  /* 0x0000040000047882 */ /* 0x000fe20000000000 */
[----:B------:R-:W-:Y:S01]  /*15fc0*/  BSSY B0, `(.L_x_798) ;  /* 0x00001f3000007945 */ /* 0x000fe20003800000 */
[----:B0-----:R-:W-:-:S06]  /*15fd0*/  ULEA UR4, UR5, UR4, 0x18 ;  /* 0x0000000405047291 */ /* 0x001fcc000f8ec03f */
[----:B------:R-:W-:-:S05]  /*15fe0*/  MOV R2, UR4 ;  /* 0x0000000400027c02 */ /* 0x000fca0008000f00 */
[----:B------:R0:W1:Y:S01]  /*15ff0*/  LDS.128 R124, [R2+0x348d0] ;  /* 0x0348d000027c7984 */ /* 0x0000620000000c00 */
[----:B------:R-:W-:Y:S06]  /*16000*/  BAR.ARV 0x4, 0x180 ;  /* 0x0106000000007b1d */ /* 0x000fec0000002000 */
[----:B------:R-:W-:Y:S05]  /*16010*/  @P0 BRA `(.L_x_799) ;  /* 0x0000001000fc0947 */ /* 0x000fea0003800000 */
[----:B------:R-:W2:Y:S01]  /*16020*/  S2R R5, SR_SWINHI ;  /* 0x0000000000057919 */ /* 0x000ea20000002f00 */
[----:B------:R-:W-:Y:S01]  /*16030*/  F2FP.F16.F32.PACK_AB R10, R3, R10 ;  /* 0x0000000a030a723e */ /* 0x000fe200000000ff */
[----:B------:R-:W-:Y:S01]  /*16040*/  ULDC.64 UR4, c[0x0][0xc00] ;  /* 0x0003000000047ab9 */ /* 0x000fe20000000a00 */
[----:B------:R-:W-:Y:S02]  /*16050*/  F2FP.F16.F32.PACK_AB R31, R34, R31 ;  /* 0x0000001f221f723e */ /* 0x000fe400000000ff */
[----:B------:R-:W-:Y:S02]  /*16060*/  F2FP.F16.F32.PACK_AB R32, R73, R32 ;  /* 0x000000204920723e */ /* 0x000fe400000000ff */
[----:B------:R-:W-:Y:S02]  /*16070*/  F2FP.F16.F32.PACK_AB R34, R77, R76 ;  /* 0x0000004c4d22723e */ /* 0x000fe400000000ff */
[----:B------:R-:W-:Y:S02]  /*16080*/  F2FP.F16.F32.PACK_AB R35, R38, R35 ;  /* 0x000000232623723e */ /* 0x000fe400000000ff */
[----:B------:R-:W-:-:S02]  /*16090*/  MOV R20, R2 ;  /* 0x0000000200147202 */ /* 0x000fc40000000f00 */
[----:B--2---:R-:W-:-:S03]  /*160a0*/  MOV R21, R5 ;  /* 0x0000000500157202 */ /* 0x004fc60000000f00 */
[----:B------:R-:W-:-:S03]  /*160b0*/  IMAD.WIDE R8, R235, 0x2, R20 ;  /* 0x00000002eb087825 */ /* 0x000fc600078e0214 */
[C---:B------:R-:W-:Y:S02]  /*160c0*/  LOP3.LUT R15, R8.reuse, 0x380, RZ, 0xc0, !PT ;  /* 0x00000380080f7812 */ /* 0x040fe400078ec0ff */
[C---:B------:R-:W-:Y:S02]  /*160d0*/  IADD3 R71, P6, R8.reuse, 0x20, RZ ;  /* 0x0000002008477810 */ /* 0x040fe40007fde0ff */
[----:B------:R-:W-:Y:S02]  /*160e0*/  SHF.R.U64 R15, R15, 0x3, RZ ;  /* 0x000000030f0f7819 */ /* 0x000fe400000012ff */
[C---:B------:R-:W-:Y:S01]  /*160f0*/  IADD3 R79, P5, R8.reuse, 0x40, RZ ;  /* 0x00000040084f7810 */ /* 0x040fe20007fbe0ff */
[--C-:B------:R-:W-:Y:S01]  /*16100*/  IMAD.X R5, RZ, RZ, R9.reuse, P6 ;  /* 0x000000ffff057224 */ /* 0x100fe200030e0609 */
[C---:B------:R-:W-:Y:S02]  /*16110*/  IADD3 R97, P4, R8.reuse, 0x60, RZ ;  /* 0x0000006008617810 */ /* 0x040fe40007f9e0ff */
[C---:B------:R-:W-:Y:S01]  /*16120*/  IADD3 R99, P3, R8.reuse, 0x4000, RZ ;  /* 0x0000400008637810 */ /* 0x040fe20007f7e0ff */
[----:B------:R-:W-:Y:S01]  /*16130*/  IMAD.X R7, RZ, RZ, R9, P5 ;  /* 0x000000ffff077224 */ /* 0x000fe200028e0609 */
[----:B------:R-:W-:-:S02]  /*16140*/  IADD3 R70, P2, R8, 0x4020, RZ ;  /* 0x0000402008467810 */ /* 0x000fc40007f5e0ff */
[C---:B------:R-:W-:Y:S02]  /*16150*/  IADD3 R101, P1, R8.reuse, 0x4040, RZ ;  /* 0x0000404008657810 */ /* 0x040fe40007f3e0ff */
[----:B------:R-:W-:Y:S01]  /*16160*/  IADD3 R78, P0, R8, 0x4060, RZ ;  /* 0x00004060084e7810 */ /* 0x000fe20007f1e0ff */
[--C-:B------:R-:W-:Y:S01]  /*16170*/  IMAD.X R25, RZ, RZ, R9.reuse, P2 ;  /* 0x000000ffff197224 */ /* 0x100fe200010e0609 */
[----:B------:R-:W-:Y:S01]  /*16180*/  LOP3.LUT R8, R15, R8, RZ, 0x3c, !PT ;  /* 0x000000080f087212 */ /* 0x000fe200078e3cff */
[--C-:B------:R-:W-:Y:S01]  /*16190*/  IMAD.X R15, RZ, RZ, R9.reuse, P3 ;  /* 0x000000ffff0f7224 */ /* 0x100fe200018e0609 */
[----:B------:R-:W-:Y:S01]  /*161a0*/  LOP3.LUT R4, R71, 0x380, RZ, 0xc0, !PT ;  /* 0x0000038047047812 */ /* 0x000fe200078ec0ff */
[----:B------:R-:W-:Y:S01]  /*161b0*/  IMAD.X R29, RZ, RZ, R9, P0 ;  /* 0x000000ffff1d7224 */ /* 0x000fe200000e0609 */
[----:B------:R-:W-:Y:S02]  /*161c0*/  LOP3.LUT R6, R79, 0x380, RZ, 0xc0, !PT ;  /* 0x000003804f067812 */ /* 0x000fe400078ec0ff */
[----:B------:R-:W-:-:S02]  /*161d0*/  MOV R92, R8 ;  /* 0x00000008005c7202 */ /* 0x000fc40000000f00 */
[----:B------:R-:W-:Y:S02]  /*161e0*/  F2FP.F16.F32.PACK_AB R8, R11, R24 ;  /* 0x000000180b08723e */ /* 0x000fe400000000ff */
[----:B------:R-:W-:Y:S02]  /*161f0*/  SHF.R.U64 R4, R4, 0x3, RZ ;  /* 0x0000000304047819 */ /* 0x000fe400000012ff */
[----:B------:R-:W-:Y:S02]  /*16200*/  LOP3.LUT R11, R70, 0x380, RZ, 0xc0, !PT ;  /* 0x00000380460b7812 */ /* 0x000fe400078ec0ff */
[----:B------:R-:W-:Y:S02]  /*16210*/  SHF.R.U64 R6, R6, 0x3, RZ ;  /* 0x0000000306067819 */ /* 0x000fe400000012ff */
[-C--:B------:R-:W-:Y:S02]  /*16220*/  IADD3.X R13, RZ, R9.reuse, RZ, P4, !PT ;  /* 0x00000009ff0d7210 */ /* 0x080fe400027fe4ff */
[----:B------:R-:W-:-:S02]  /*16230*/  IADD3.X R27, RZ, R9, RZ, P1, !PT ;  /* 0x00000009ff1b7210 */ /* 0x000fc40000ffe4ff */
[----:B------:R-:W-:Y:S02]  /*16240*/  LOP3.LUT R12, R97, 0x380, RZ, 0xc0, !PT ;  /* 0x00000380610c7812 */ /* 0x000fe400078ec0ff */
[----:B------:R-:W-:Y:S02]  /*16250*/  LOP3.LUT R14, R99, 0x380, RZ, 0xc0, !PT ;  /* 0x00000380630e7812 */ /* 0x000fe400078ec0ff */
[----:B------:R-:W-:Y:S02]  /*16260*/  F2FP.F16.F32.PACK_AB R9, R28, R95 ;  /* 0x0000005f1c09723e */ /* 0x000fe400000000ff */
[----:B------:R-:W-:Y:S02]  /*16270*/  LOP3.LUT R4, R4, R71, RZ, 0x3c, !PT ;  /* 0x0000004704047212 */ /* 0x000fe400078e3cff */
[----:B------:R-:W-:Y:S02]  /*16280*/  LOP3.LUT R28, R101, 0x380, RZ, 0xc0, !PT ;  /* 0x00000380651c7812 */ /* 0x000fe400078ec0ff */
[----:B------:R-:W-:-:S02]  /*16290*/  SHF.R.U64 R3, R11, 0x3, RZ ;  /* 0x000000030b037819 */ /* 0x000fc400000012ff */
[----:B------:R-:W-:Y:S02]  /*162a0*/  LOP3.LUT R6, R6, R79, RZ, 0x3c, !PT ;  /* 0x0000004f06067212 */ /* 0x000fe400078e3cff */
[----:B------:R-:W-:Y:S02]  /*162b0*/  LOP3.LUT R71, R78, 0x380, RZ, 0xc0, !PT ;  /* 0x000003804e477812 */ /* 0x000fe400078ec0ff */
[----:B------:R-:W-:Y:S01]  /*162c0*/  F2FP.F16.F32.PACK_AB R11, R26, R93 ;  /* 0x0000005d1a0b723e */ /* 0x000fe200000000ff */
[----:B------:R-:W-:Y:S01]  /*162d0*/  BAR.SYNC.DEFER_BLOCKING 0x1, 0x100 ;  /* 0x0044000000007b1d */ /* 0x000fe20000010000 */
[----:B------:R-:W-:Y:S02]  /*162e0*/  SHF.R.U64 R12, R12, 0x3, RZ ;  /* 0x000000030c0c7819 */ /* 0x000fe400000012ff */
[----:B------:R-:W-:Y:S02]  /*162f0*/  SHF.R.U64 R14, R14, 0x3, RZ ;  /* 0x000000030e0e7819 */ /* 0x000fe400000012ff */
[----:B------:R-:W-:-:S02]  /*16300*/  SHF.R.U64 R28, R28, 0x3, RZ ;  /* 0x000000031c1c7819 */ /* 0x000fc400000012ff */
[----:B------:R-:W-:Y:S02]  /*16310*/  SHF.R.U64 R71, R71, 0x3, RZ ;  /* 0x0000000347477819 */ /* 0x000fe400000012ff */
[----:B------:R-:W-:Y:S02]  /*16320*/  MOV R90, R4 ;  /* 0x00000004005a7202 */ /* 0x000fe40000000f00 */
[----:B------:R-:W-:Y:S02]  /*16330*/  MOV R79, R6 ;  /* 0x00000006004f7202 */ /* 0x000fe40000000f00 */
[----:B------:R-:W-:Y:S02]  /*16340*/  F2FP.F16.F32.PACK_AB R4, R33, R0 ;  /* 0x000000002104723e */ /* 0x000fe400000000ff */
[----:B------:R-:W-:Y:S02]  /*16350*/  F2FP.F16.F32.PACK_AB R5, R91, R72 ;  /* 0x000000485b05723e */ /* 0x000fe400000000ff */
[----:B------:R-:W-:-:S02]  /*16360*/  F2FP.F16.F32.PACK_AB R6, R37, R36 ;  /* 0x000000242506723e */ /* 0x000fc400000000ff */
[----:B------:R-:W-:Y:S02]  /*16370*/  F2FP.F16.F32.PACK_AB R7, R39, R30 ;  /* 0x0000001e2707723e */ /* 0x000fe400000000ff */
[----:B------:R-:W-:Y:S02]  /*16380*/  LOP3.LUT R12, R12, R97, RZ, 0x3c, !PT ;  /* 0x000000610c0c7212 */ /* 0x000fe400078e3cff */
[----:B------:R-:W-:Y:S01]  /*16390*/  LOP3.LUT R14, R14, R99, RZ, 0x3c, !PT ;  /* 0x000000630e0e7212 */ /* 0x000fe200078e3cff */
[----:B------:R2:W-:Y:S01]  /*163a0*/  STSM.16.M88.4 [R92], R8 ;  /* 0x000000085c007844 */ /* 0x0005e20000000200 */
[----:B------:R-:W-:Y:S02]  /*163b0*/  LOP3.LUT R24, R3, R70, RZ, 0x3c, !PT ;  /* 0x0000004603187212 */ /* 0x000fe400078e3cff */
[----:B------:R-:W-:Y:S01]  /*163c0*/  LOP3.LUT R26, R28, R101, RZ, 0x3c, !PT ;  /* 0x000000651c1a7212 */ /* 0x000fe200078e3cff */
[----:B------:R-:W-:Y:S01]  /*163d0*/  STSM.16.M88.4 [R90], R4 ;  /* 0x000000045a007844 */ /* 0x000fe20000000200 */
[----:B------:R-:W-:-:S02]  /*163e0*/  LOP3.LUT R28, R71, R78, RZ, 0x3c, !PT ;  /* 0x0000004e471c7212 */ /* 0x000fc400078e3cff */
[----:B------:R-:W-:Y:S02]  /*163f0*/  MOV R78, R12 ;  /* 0x0000000c004e7202 */ /* 0x000fe40000000f00 */
[----:B------:R-:W-:Y:S02]  /*16400*/  MOV R71, R14 ;  /* 0x0000000e00477202 */ /* 0x000fe40000000f00 */
[----:B------:R-:W-:Y:S02]  /*16410*/  MOV R70, R24 ;  /* 0x0000001800467202 */ /* 0x000fe40000000f00 */
[----:B------:R-:W-:Y:S02]  /*16420*/  MOV R3, R26 ;  /* 0x0000001a00037202 */ /* 0x000fe40000000f00 */
[----:B------:R-:W-:Y:S02]  /*16430*/  F2FP.F16.F32.PACK_AB R12, R49, R48 ;  /* 0x00000030310c723e */ /* 0x000fe400000000ff */
[----:B--2---:R-:W-:-:S02]  /*16440*/  F2FP.F16.F32.PACK_AB R8, R41, R40 ;  /* 0x000000282908723e */ /* 0x004fc400000000ff */
[----:B------:R-:W-:Y:S02]  /*16450*/  F2FP.F16.F32.PACK_AB R9, R43, R42 ;  /* 0x0000002a2b09723e */ /* 0x000fe400000000ff */
[----:B------:R-:W-:Y:S01]  /*16460*/  F2FP.F16.F32.PACK_AB R10, R45, R44 ;  /* 0x0000002c2d0a723e */ /* 0x000fe200000000ff */
[----:B------:R-:W-:Y:S01]  /*16470*/  IMAD.MOV.U32 R44, RZ, RZ, RZ ;  /* 0x000000ffff2c7224 */ /* 0x000fe200078e00ff */
[----:B------:R-:W-:Y:S02]  /*16480*/  F2FP.F16.F32.PACK_AB R11, R47, R46 ;  /* 0x0000002e2f0b723e */ /* 0x000fe400000000ff */
[----:B------:R-:W-:Y:S02]  /*16490*/  F2FP.F16.F32.PACK_AB R13, R51, R50 ;  /* 0x00000032330d723e */ /* 0x000fe400000000ff */
[----:B------:R-:W-:Y:S01]  /*164a0*/  F2FP.F16.F32.PACK_AB R14, R53, R52 ;  /* 0x00000034350e723e */ /* 0x000fe200000000ff */
[----:B------:R2:W-:Y:S01]  /*164b0*/  STSM.16.M88.4 [R79], R8 ;  /* 0x000000084f007844 */ /* 0x0005e20000000200 */
[----:B------:R-:W-:Y:S01]  /*164c0*/  F2FP.F16.F32.PACK_AB R15, R55, R54 ;  /* 0x00000036370f723e */ /* 0x000fe200000000ff */
[----:B------:R-:W3:Y:S01]  /*164d0*/  LDC R51, c[0x0][0xbe8] ;  /* 0x0002fa00ff337b82 */ /* 0x000ee20000000800 */
[----:B------:R-:W-:-:S02]  /*164e0*/  F2FP.F16.F32.PACK_AB R24, R57, R56 ;  /* 0x000000383918723e */ /* 0x000fc400000000ff */
[----:B------:R-:W-:Y:S01]  /*164f0*/  F2FP.F16.F32.PACK_AB R25, R59, R58 ;  /* 0x0000003a3b19723e */ /* 0x000fe200000000ff */
[----:B------:R-:W-:Y:S01]  /*16500*/  STSM.16.M88.4 [R78], R12 ;  /* 0x0000000c4e007844 */ /* 0x000fe20000000200 */
[----:B------:R-:W-:Y:S02]  /*16510*/  F2FP.F16.F32.PACK_AB R26, R61, R60 ;  /* 0x0000003c3d1a723e */ /* 0x000fe400000000ff */
[----:B------:R-:W-:Y:S02]  /*16520*/  F2FP.F16.F32.PACK_AB R27, R63, R62 ;  /* 0x0000003e3f1b723e */ /* 0x000fe400000000ff */
[----:B------:R-:W-:Y:S02]  /*16530*/  MOV R0, R28 ;  /* 0x0000001c00007202 */ /* 0x000fe40000000f00 */
[----:B------:R-:W-:Y:S01]  /*16540*/  ISETP.NE.U32.AND P0, PT, RZ, UR4, PT ;  /* 0x00000004ff007c0c */ /* 0x000fe2000bf05070 */
[----:B------:R-:W-:Y:S01]  /*16550*/  STSM.16.M88.4 [R71], R24 ;  /* 0x0000001847007844 */ /* 0x000fe20000000200 */
[----:B------:R-:W-:-:S02]  /*16560*/  F2FP.F16.F32.PACK_AB R28, R65, R64 ;  /* 0x00000040411c723e */ /* 0x000fc400000000ff */
[----:B--2---:R-:W-:Y:S02]  /*16570*/  IADD3 R10, P1, R201, UR4, RZ ;  /* 0x00000004c90a7c10 */ /* 0x004fe4000ff3e0ff */
        /* <DEDUP_REMOVED lines=8> */
[----:B------:R-:W-:Y:S02]  /*16600*/  F2FP.F16.F32.PACK_AB R7, R87, R86 ;  /* 0x000000565707723e */ /* 0x000fe400000000ff */
[----:B------:R-:W-:Y:S02]  /*16610*/  ISETP.NE.AND.EX P0, PT, RZ, UR5, PT, P0 ;  /* 0x00000005ff007c0c */ /* 0x000fe4000bf05300 */
[----:B------:R-:W-:Y:S01]  /*16620*/  IADD3.X R11, R202, UR5, RZ, P1, !PT ;  /* 0x00000005ca0b7c10 */ /* 0x000fe20008ffe4ff */
[----:B------:R-:W-:Y:S01]  /*16630*/  ULDC.64 UR4, c[0x0][0xc08] ;  /* 0x0003020000047ab9 */ /* 0x000fe20000000a00 */
[----:B------:R2:W-:Y:S01]  /*16640*/  STSM.16.M88.4 [R0], R4 ;  /* 0x0000000400007844 */ /* 0x0005e20000000200 */
[----:B------:R-:W-:Y:S01]  /*16650*/  BAR.SYNC.DEFER_BLOCKING 0x1, 0x100 ;  /* 0x0044000000007b1d */ /* 0x000fe20000010000 */
[----:B------:R-:W-:-:S04]  /*16660*/  ISETP.NE.U32.AND P2, PT, RZ, UR4, PT ;  /* 0x00000004ff007c0c */ /* 0x000fc8000bf45070 */
[----:B------:R-:W-:-:S13]  /*16670*/  ISETP.NE.AND.EX P2, PT, RZ, UR5, PT, P2 ;  /* 0x00000005ff007c0c */ /* 0x000fda000bf45320 */
[----:B------:R-:W-:Y:S01]  /*16680*/  @P2 IADD3 R8, P3, R201, UR4, RZ ;  /* 0x00000004c9082c10 */ /* 0x000fe2000ff7e0ff */
[----:B------:R-:W-:Y:S02]  /*16690*/  ULDC UR4, c[0x0][0xa88] ;  /* 0x0002a20000047ab9 */ /* 0x000fe40000000800 */
[----:B--2---:R-:W-:Y:S02]  /*166a0*/  MOV R0, UR4 ;  /* 0x0000000400007c02 */ /* 0x004fe40008000f00 */
[----:B------:R-:W-:Y:S01]  /*166b0*/  @P2 IADD3.X R9, R202, UR5, RZ, P3, !PT ;  /* 0x00000005ca092c10 */ /* 0x000fe20009ffe4ff */
[----:B------:R2:W5:Y:S01]  /*166c0*/  @P0 LDG.E R44, desc[UR40][R10.64] ;  /* 0x000000280a2c0981 */ /* 0x000562000c1e1900 */
[----:B---3--:R-:W-:-:S03]  /*166d0*/  ISETP.NE.AND P1, PT, R51, 0x1, PT ;  /* 0x000000013300780c */ /* 0x008fc60003f25270 */
[----:B------:R2:W5:Y:S10]  /*166e0*/  @P2 LDG.E R0, desc[UR40][R8.64] ;  /* 0x0000002808002981 */ /* 0x000574000c1e1900 */
[----:B------:R-:W3:Y:S08]  /*166f0*/  @P1 LDC R12, c[0x0][0xbec] ;  /* 0x0002fb00ff0c1b82 */ /* 0x000ef00000000800 */
[----:B------:R-:W4:Y:S01]  /*16700*/  @P1 LDC R13, c[0x0][0xbf0] ;  /* 0x0002fc00ff0d1b82 */ /* 0x000f220000000800 */
[----:B--2---:R-:W-:Y:S05]  /*16710*/  @P2 BRA `(.L_x_800) ;  /* 0x0000000000102947 */ /* 0x004fea0003800000 */
[----:B------:R-:W-:Y:S05]  /*16720*/  @!P0 BRA `(.L_x_800) ;  /* 0x00000000000c8947 */ /* 0x000fea0003800000 */
[----:B------:R-:W2:Y:S04]  /*16730*/  LDG.E R3, desc[UR40][R10.64] ;  /* 0x000000280a037981 */ /* 0x000ea8000c1e1900 */
[----:B-----5:R-:W2:Y:S02]  /*16740*/  LDG.E R0, desc[UR40][R10.64+0x4] ;  /* 0x000004280a007981 */ /* 0x020ea4000c1e1900 */
[----:B--2---:R-:W-:-:S07]  /*16750*/  IMAD.IADD R0, R0, 0x1, -R3 ;  /* 0x0000000100007824 */ /* 0x004fce00078e0a03 */
.L_x_800:
[----:B------:R-:W-:Y:S01]  /*16760*/  SHF.R.S32.HI R52, RZ, 0x1f, R200 ;  /* 0x0000001fff347819 */ /* 0x000fe200000114c8 */
[----:B------:R-:W-:Y:S01]  /*16770*/  IMAD R11, R206, 0x80, R234 ;  /* 0x00000080ce0b7824 */ /* 0x000fe200078e02ea */
[----:B------:R-:W-:Y:S01]  /*16780*/  ULDC.64 UR4, c[0x0][0xb90] ;  /* 0x0002e40000047ab9 */ /* 0x000fe20000000a00 */
[----:B-----5:R-:W-:Y:S01]  /*16790*/  SHF.R.S32.HI R45, RZ, 0x1f, R44 ;  /* 0x0000001fff2d7819 */ /* 0x020fe2000001142c */
[----:B------:R-:W-:Y:S01]  /*167a0*/  IMAD R7, R207, 0x40, R197 ;  /* 0x00000040cf077824 */ /* 0x000fe200078e02c5 */
[----:B------:R-:W-:Y:S01]  /*167b0*/  SEL R203, R203, RZ, !P0 ;  /* 0x000000ffcbcb7207 */ /* 0x000fe20004000000 */
[----:B------:R-:W-:Y:S01]  /*167c0*/  IMAD R5, R52, UR4, RZ ;  /* 0x0000000434057c24 */ /* 0x000fe2000f8e02ff */
[----:B------:R-:W-:Y:S01]  /*167d0*/  MOV R3, R11 ;  /* 0x0000000b00037202 */ /* 0x000fe20000000f00 */
[----:B---3--:R-:W-:Y:S01]  /*167e0*/  @P1 IMAD.HI.U32 R6, R11, R12, RZ ;  /* 0x0000000c0b061227 */ /* 0x008fe200078e00ff */
[----:B------:R-:W-:-:S03]  /*167f0*/  SEL R208, R208, RZ, !P0 ;  /* 0x000000ffd0d07207 */ /* 0x000fc60004000000 */
[C---:B------:R-:W-:Y:S01]  /*16800*/  IMAD R9, R200.reuse, UR5, R5 ;  /* 0x00000005c8097c24 */ /* 0x040fe2000f8e0205 */
[----:B----4-:R-:W-:Y:S01]  /*16810*/  @P1 SHF.R.U32.HI R3, RZ, R13, R6 ;  /* 0x0000000dff031219 */ /* 0x010fe20000011606 */
[----:B------:R-:W-:Y:S01]  /*16820*/  IMAD.WIDE.U32 R4, R200, UR4, R44 ;  /* 0x00000004c8047c25 */ /* 0x000fe2000f8e002c */
[----:B------:R-:W-:Y:S02]  /*16830*/  ULDC.64 UR4, c[0x0][0xb98] ;  /* 0x0002e60000047ab9 */ /* 0x000fe40000000a00 */
[----:B------:R-:W-:Y:S01]  /*16840*/  IADD3 R8, -R3, RZ, RZ ;  /* 0x000000ff03087210 */ /* 0x000fe20007ffe1ff */
[----:B------:R-:W-:Y:S01]  /*16850*/  IMAD.IADD R5, R5, 0x1, R9 ;  /* 0x0000000105057824 */ /* 0x000fe200078e0209 */
[----:B------:R-:W-:Y:S01]  /*16860*/  SHF.R.S32.HI R9, RZ, 0x1f, R3 ;  /* 0x0000001fff097819 */ /* 0x000fe20000011403 */
[----:B------:R-:W-:-:S04]  /*16870*/  IMAD.WIDE R20, R7, 0x2, R20 ;  /* 0x0000000207147825 */ /* 0x000fc800078e0214 */
[----:B------:R-:W-:Y:S01]  /*16880*/  IMAD.WIDE.U32 R4, R203, UR4, R4 ;  /* 0x00000004cb047c25 */ /* 0x000fe2000f8e0004 */
[C---:B------:R-:W-:Y:S02]  /*16890*/  IADD3 R13, P3, R20.reuse, 0x2000, RZ ;  /* 0x00002000140d7810 */ /* 0x040fe40007f7e0ff */
[----:B------:R-:W-:Y:S01]  /*168a0*/  IADD3 R29, P6, R20, 0x4000, RZ ;  /* 0x00004000141d7810 */ /* 0x000fe20007fde0ff */
[----:B------:R-:W-:Y:S01]  /*168b0*/  IMAD R6, R208, UR4, RZ ;  /* 0x00000004d0067c24 */ /* 0x000fe2000f8e02ff */
[----:B------:R-:W-:Y:S01]  /*168c0*/  IADD3 R4, P2, R3, R4, RZ ;  /* 0x0000000403047210 */ /* 0x000fe20007f5e0ff */
[----:B------:R-:W-:Y:S01]  /*168d0*/  IMAD R7, R51, R8, R11 ;  /* 0x0000000833077224 */ /* 0x000fe200078e020b */
[----:B------:R-:W-:Y:S01]  /*168e0*/  IADD3 R11, P0, R20, 0x1000, RZ ;  /* 0x00001000140b7810 */ /* 0x000fe20007f1e0ff */
[----:B------:R-:W-:Y:S01]  /*168f0*/  IMAD R6, R203, UR5, R6 ;  /* 0x00000005cb067c24 */ /* 0x000fe2000f8e0206 */
[----:B------:R-:W-:Y:S01]  /*16900*/  ULDC.64 UR4, c[0x0][0xb88] ;  /* 0x0002e20000047ab9 */ /* 0x000fe20000000a00 */
[----:B------:R-:W-:Y:S01]  /*16910*/  IMAD R50, R0, R51, RZ ;  /* 0x0000003300327224 */ /* 0x000fe200078e02ff */
[----:B------:R-:W-:-:S02]  /*16920*/  SHF.R.S32.HI R3, RZ, 0x1f, R7 ;  /* 0x0000001fff037819 */ /* 0x000fc40000011407 */
[----:B------:R-:W-:Y:S02]  /*16930*/  IADD3.X R5, R9, R5, R6, P2, !PT ;  /* 0x0000000509057210 */ /* 0x000fe400017fe406 */
[----:B------:R-:W-:Y:S01]  /*16940*/  LOP3.LUT R8, R11, 0x380, RZ, 0xc0, !PT ;  /* 0x000003800b087812 */ /* 0x000fe200078ec0ff */
[----:B------:R-:W-:Y:S01]  /*16950*/  IMAD R6, R3, UR4, RZ ;  /* 0x0000000403067c24 */ /* 0x000fe2000f8e02ff */
[----:B------:R-:W-:Y:S01]  /*16960*/  IADD3 R25, P2, R20, 0x3000, RZ ;  /* 0x0000300014197810 */ /* 0x000fe20007f5e0ff */
[----:B------:R-:W-:Y:S01]  /*16970*/  IMAD.WIDE.U32 R4, R7, UR4, R4 ;  /* 0x0000000407047c25 */ /* 0x000fe2000f8e0004 */
[----:B------:R-:W-:Y:S02]  /*16980*/  SHF.R.U64 R8, R8, 0x3, RZ ;  /* 0x0000000308087819 */ /* 0x000fe400000012ff */
[----:B------:R-:W-:Y:S01]  /*16990*/  LOP3.LUT R24, R25, 0x380, RZ, 0xc0, !PT ;  /* 0x0000038019187812 */ /* 0x000fe200078ec0ff */
[----:B------:R-:W-:Y:S01]  /*169a0*/  IMAD R3, R7, UR5, R6 ;  /* 0x0000000507037c24 */ /* 0x000fe2000f8e0206 */
[----:B------:R-:W-:Y:S01]  /*169b0*/  ULDC.64 UR4, c[0x0][0xb50] ;  /* 0x0002d40000047ab9 */ /* 0x000fe20000000a00 */
[----:B------:R-:W-:Y:S01]  /*169c0*/  LOP3.LUT R8, R8, R11, RZ, 0x3c, !PT ;  /* 0x0000000b08087212 */ /* 0x000fe200078e3cff */
[----:B------:R-:W-:Y:S01]  /*169d0*/  IMAD R11, R206, 0x80, R232 ;  /* 0x00000080ce0b7824 */ /* 0x000fe200078e02e8 */
[----:B------:R-:W-:Y:S01]  /*169e0*/  LEA R6, P4, R4, UR4, 0x2 ;  /* 0x0000000404067c11 */ /* 0x000fe2000f8810ff */
[----:B------:R-:W-:Y:S01]  /*169f0*/  IMAD.IADD R3, R5, 0x1, R3 ;  /* 0x0000000105037824 */ /* 0x000fe200078e0203 */
[----:B------:R-:W-:-:S02]  /*16a00*/  SHF.R.U64 R24, R24, 0x3, RZ ;  /* 0x0000000318187819 */ /* 0x000fc400000012ff */
[----:B------:R-:W-:Y:S01]  /*16a10*/  IADD3.X R9, RZ, R21, RZ, P0, !PT ;  /* 0x00000015ff097210 */ /* 0x000fe200007fe4ff */
[----:B------:R-:W-:Y:S01]  /*16a20*/  SHFL.IDX PT, R46, R6, RZ, 0x1c1f ;  /* 0x001c1fff062e7589 */ /* 0x000fe200000e0000 */
[----:B------:R-:W-:Y:S01]  /*16a30*/  LEA.HI.X R4, R4, UR5, R3, 0x2, P4 ;  /* 0x0000000504047c11 */ /* 0x000fe2000a0f1403 */
[----:B------:R-:W-:Y:S01]  /*16a40*/  VIADD R3, R11, 0x8 ;  /* 0x000000080b037836 */ /* 0x000fe20000000000 */
[----:B------:R-:W-:Y:S01]  /*16a50*/  LOP3.LUT P0, RZ, R214, 0x3, RZ, 0xc0, !PT ;  /* 0x00000003d6ff7812 */ /* 0x000fe2000780c0ff */
[----:B------:R-:W-:Y:S01]  /*16a60*/  SHFL.IDX PT, R48, R6, 0x1, 0x1c1f ;  /* 0x003c1f0006307f89 */ /* 0x000fe200000e0000 */
[----:B------:R-:W-:Y:S01]  /*16a70*/  LOP3.LUT R24, R24, R25, RZ, 0x3c, !PT ;  /* 0x0000001918187212 */ /* 0x000fe200078e3cff */
[----:B------:R-:W-:Y:S01]  /*16a80*/  ULDC.64 UR4, c[0x0][0xaa0] ;  /* 0x0002a80000047ab9 */ /* 0x000fe20000000a00 */
[----:B------:R-:W-:Y:S01]  /*16a90*/  IADD3.X R25, RZ, R21, RZ, P2, !PT ;  /* 0x00000015ff197210 */ /* 0x000fe200017fe4ff */
[----:B------:R-:W2:Y:S01]  /*16aa0*/  SHFL.IDX PT, R47, R4, RZ, 0x1c1f ;  /* 0x001c1fff042f7589 */ /* 0x000ea200000e0000 */
[----:B------:R-:W-:-:S02]  /*16ab0*/  LOP3.LUT R12, R13, 0x380, RZ, 0xc0, !PT ;  /* 0x000003800d0c7812 */ /* 0x000fc400078ec0ff */
[-C--:B------:R-:W-:Y:S01]  /*16ac0*/  ISETP.GE.OR P2, PT, R11, R50.reuse, P0 ;  /* 0x000000320b00720c */ /* 0x080fe20000746670 */
[----:B------:R-:W3:Y:S01]  /*16ad0*/  SHFL.IDX PT, R49, R4, 0x1, 0x1c1f ;  /* 0x003c1f0004317f89 */ /* 0x000ee200000e0000 */
[----:B------:R-:W-:Y:S02]  /*16ae0*/  SHF.R.U64 R12, R12, 0x3, RZ ;  /* 0x000000030c0c7819 */ /* 0x000fe400000012ff */
[----:B------:R-:W-:Y:S02]  /*16af0*/  ISETP.GE.OR P0, PT, R3, R50, P0 ;  /* 0x000000320300720c */ /* 0x000fe40000706670 */
[----:B------:R-:W-:Y:S01]  /*16b00*/  LOP3.LUT R12, R12, R13, RZ, 0x3c, !PT ;  /* 0x0000000d0c0c7212 */ /* 0x000fe200078e3cff */
[----:B------:R-:W-:Y:S01]  /*16b10*/  IMAD.X R13, RZ, RZ, R21, P3 ;  /* 0x000000ffff0d7224 */ /* 0x000fe200018e0615 */
[C---:B------:R-:W-:Y:S02]  /*16b20*/  IADD3 R33, P5, R20.reuse, 0x5000, RZ ;  /* 0x0000500014217810 */ /* 0x040fe40007fbe0ff */
[----:B------:R-:W-:-:S02]  /*16b30*/  IADD3 R37, P4, R20, 0x6000, RZ ;  /* 0x0000600014257810 */ /* 0x000fc40007f9e0ff */
[C---:B------:R-:W-:Y:S02]  /*16b40*/  LOP3.LUT R7, R20.reuse, 0x380, RZ, 0xc0, !PT ;  /* 0x0000038014077812 */ /* 0x040fe400078ec0ff */
[----:B------:R-:W-:Y:S02]  /*16b50*/  IADD3 R5, P3, R20, 0x7000, RZ ;  /* 0x0000700014057810 */ /* 0x000fe40007f7e0ff */
[----:B------:R-:W-:Y:S02]  /*16b60*/  LOP3.LUT R28, R29, 0x380, RZ, 0xc0, !PT ;  /* 0x000003801d1c7812 */ /* 0x000fe400078ec0ff */
[----:B------:R-:W-:Y:S01]  /*16b70*/  LOP3.LUT R32, R33, 0x380, RZ, 0xc0, !PT ;  /* 0x0000038021207812 */ /* 0x000fe200078ec0ff */
[----:B--2---:R2:W-:Y:S01]  /*16b80*/  @!P2 ST.E desc[UR40][R46.64], R88 ;  /* 0x000000582e00a985 */ /* 0x0045e2000c101928 */
[----:B------:R-:W-:Y:S01]  /*16b90*/  LOP3.LUT R36, R37, 0x380, RZ, 0xc0, !PT ;  /* 0x0000038025247812 */ /* 0x000fe200078ec0ff */
[----:B------:R-:W-:Y:S01]  /*16ba0*/  IMAD R3, R45, UR4, RZ ;  /* 0x000000042d037c24 */ /* 0x000fe2000f8e02ff */
[----:B------:R-:W-:Y:S01]  /*16bb0*/  SHF.R.U64 R7, R7, 0x3, RZ ;  /* 0x0000000307077819 */ /* 0x000fe200000012ff */
[----:B---3--:R3:W-:Y:S01]  /*16bc0*/  @!P0 ST.E desc[UR40][R48.64], R89 ;  /* 0x0000005930008985 */ /* 0x0087e2000c101928 */
[----:B------:R-:W-:Y:S01]  /*16bd0*/  LOP3.LUT R0, R5, 0x380, RZ, 0xc0, !PT ;  /* 0x0000038005007812 */ /* 0x000fe200078ec0ff */
[----:B------:R-:W-:Y:S01]  /*16be0*/  IMAD.X R41, RZ, RZ, R21, P3 ;  /* 0x000000ffff297224 */ /* 0x000fe200018e0615 */
[----:B------:R-:W-:-:S02]  /*16bf0*/  SHF.R.U64 R28, R28, 0x3, RZ ;  /* 0x000000031c1c7819 */ /* 0x000fc400000012ff */
[----:B------:R-:W-:Y:S02]  /*16c00*/  SHF.R.U64 R32, R32, 0x3, RZ ;  /* 0x0000000320207819 */ /* 0x000fe400000012ff */
[----:B------:R-:W-:Y:S01]  /*16c10*/  SHF.R.U64 R36, R36, 0x3, RZ ;  /* 0x0000000324247819 */ /* 0x000fe200000012ff */
[----:B--2---:R-:W2:Y:S01]  /*16c20*/  @P1 LDC R47, c[0x0][0xbec] ;  /* 0x0002fb00ff2f1b82 */ /* 0x004ea20000000800 */
[----:B------:R-:W-:Y:S01]  /*16c30*/  LOP3.LUT R20, R7, R20, RZ, 0x3c, !PT ;  /* 0x0000001407147212 */ /* 0x000fe200078e3cff */
[----:B------:R-:W-:Y:S01]  /*16c40*/  IMAD R3, R44, UR5, R3 ;  /* 0x000000052c037c24 */ /* 0x000fe2000f8e0203 */
[----:B------:R-:W-:Y:S01]  /*16c50*/  SHF.R.U64 R0, R0, 0x3, RZ ;  /* 0x0000000300007819 */ /* 0x000fe200000012ff */
[----:B------:R-:W5:Y:S01]  /*16c60*/  LD.E.128 R8, desc[UR40][R8.64] ;  /* 0x0000002808087980 */ /* 0x000f62000c101d00 */
[----:B------:R-:W-:Y:S01]  /*16c70*/  LOP3.LUT R28, R28, R29, RZ, 0x3c, !PT ;  /* 0x0000001d1c1c7212 */ /* 0x000fe200078e3cff */
[--C-:B------:R-:W-:Y:S01]  /*16c80*/  IMAD.X R29, RZ, RZ, R21.reuse, P6 ;  /* 0x000000ffff1d7224 */ /* 0x100fe200030e0615 */
[----:B------:R-:W-:Y:S01]  /*16c90*/  LOP3.LUT R32, R32, R33, RZ, 0x3c, !PT ;  /* 0x0000002120207212 */ /* 0x000fe200078e3cff */
[----:B---3--:R-:W3:Y:S01]  /*16ca0*/  @P1 LDC R49, c[0x0][0xbf0] ;  /* 0x0002fc00ff311b82 */ /* 0x008ee20000000800 */
[----:B------:R-:W-:Y:S01]  /*16cb0*/  LOP3.LUT R36, R36, R37, RZ, 0x3c, !PT ;  /* 0x0000002524247212 */ /* 0x000fe200078e3cff */
[----:B------:R-:W-:Y:S01]  /*16cc0*/  IMAD.X R33, RZ, RZ, R21, P5 ;  /* 0x000000ffff217224 */ /* 0x000fe200028e0615 */
[----:B------:R-:W-:Y:S01]  /*16cd0*/  LOP3.LUT R40, R0, R5, RZ, 0x3c, !PT ;  /* 0x0000000500287212 */ /* 0x000fe200078e3cff */
[----:B------:R-:W5:Y:S01]  /*16ce0*/  LD.E.128 R12, desc[UR40][R12.64] ;  /* 0x000000280c0c7980 */ /* 0x000f62000c101d00 */
[----:B------:R-:W-:-:S03]  /*16cf0*/  IADD3.X R37, RZ, R21, RZ, P4, !PT ;  /* 0x00000015ff257210 */ /* 0x000fc600027fe4ff */
[----:B------:R4:W5:Y:S04]  /*16d00*/  LD.E.128 R4, desc[UR40][R20.64] ;  /* 0x0000002814047980 */ /* 0x000968000c101d00 */
[----:B------:R-:W5:Y:S04]  /*16d10*/  LD.E.128 R24, desc[UR40][R24.64] ;  /* 0x0000002818187980 */ /* 0x000f68000c101d00 */
[----:B------:R-:W5:Y:S01]  /*16d20*/  LD.E.128 R28, desc[UR40][R28.64] ;  /* 0x000000281c1c7980 */ /* 0x000f62000c101d00 */
[----:B----4-:R-:W-:Y:S01]  /*16d30*/  IMAD.WIDE.U32 R20, R44, UR4, RZ ;  /* 0x000000042c147c25 */ /* 0x010fe2000f8e00ff */
[----:B------:R-:W-:-:S02]  /*16d40*/  ULDC.64 UR4, c[0x0][0xae8] ;  /* 0x0002ba0000047ab9 */ /* 0x000fc40000000a00 */
[----:B------:R-:W5:Y:S01]  /*16d50*/  LD.E.128 R32, desc[UR40][R32.64] ;  /* 0x0000002820207980 */ /* 0x000f62000c101d00 */
[----:B------:R-:W-:Y:S01]  /*16d60*/  IMAD.IADD R21, R21, 0x1, R3 ;  /* 0x0000000115157824 */ /* 0x000fe200078e0203 */
[----:B------:R-:W-:Y:S01]  /*16d70*/  LEA R3, R199, R207, 0x5 ;  /* 0x000000cfc7037211 */ /* 0x000fe200078e28ff */
[----:B------:R-:W-:Y:S01]  /*16d80*/  IMAD R45, R52, UR4, RZ ;  /* 0x00000004342d7c24 */ /* 0x000fe2000f8e02ff */
[----:B------:R-:W5:Y:S03]  /*16d90*/  LD.E.128 R36, desc[UR40][R36.64] ;  /* 0x0000002824247980 */ /* 0x000f66000c101d00 */
[----:B------:R-:W-:Y:S01]  /*16da0*/  IMAD R46, R206, 0x80, R3 ;  /* 0x00000080ce2e7824 */ /* 0x000fe200078e0203 */
[----:B------:R-:W5:Y:S01]  /*16db0*/  LD.E.128 R40, desc[UR40][R40.64] ;  /* 0x0000002828287980 */ /* 0x000f62000c101d00 */
[----:B------:R-:W-:Y:S02]  /*16dc0*/  IMAD R45, R200, UR5, R45 ;  /* 0x00000005c82d7c24 */ /* 0x000fe4000f8e022d */
[----:B--2---:R-:W-:Y:S01]  /*16dd0*/  @P1 IMAD.HI.U32 R0, R46, R47, RZ ;  /* 0x0000002f2e001227 */ /* 0x004fe200078e00ff */
[----:B------:R-:W-:Y:S01]  /*16de0*/  MOV R3, R46 ;  /* 0x0000002e00037202 */ /* 0x000fe20000000f00 */
[----:B------:R-:W-:Y:S01]  /*16df0*/  @!PT LDS RZ, [RZ] ;  /* 0x00000000fffff984 */ /* 0x000fe20000000800 */
[----:B------:R-:W-:Y:S01]  /*16e00*/  @!PT LDS RZ, [RZ] ;  /* 0x00000000fffff984 */ /* 0x000fe20000000800 */
[----:B------:R-:W-:Y:S01]  /*16e10*/  @!PT LDS RZ, [RZ] ;  /* 0x00000000fffff984 */ /* 0x000fe20000000800 */
[----:B------:R-:W-:Y:S01]  /*16e20*/  @!PT LDS RZ, [RZ] ;  /* 0x00000000fffff984 */ /* 0x000fe20000000800 */
[----:B------:R2:W-:Y:S06]  /*16e30*/  MEMBAR.ALL.CTA ;  /* 0x0000000000007992 */ /* 0x0005ec0000008000 */
[----:B--2---:R-:W2:Y:S01]  /*16e40*/  FENCE.VIEW.ASYNC.S ;  /* 0x00000000000073c6 */ /* 0x004ea20000000000 */
[----:B------:R-:W-:Y:S01]  /*16e50*/  IMAD.WIDE.U32 R20, R200, UR4, R20 ;  /* 0x00000004c8147c25 */ /* 0x000fe2000f8e0014 */
[----:B------:R-:W-:Y:S01]  /*16e60*/  ULDC.64 UR4, c[0x0][0xaf0] ;  /* 0x0002bc0000047ab9 */ /* 0x000fe20000000a00 */
[----:B---3--:R-:W-:-:S02]  /*16e70*/  @P1 SHF.R.U32.HI R3, RZ, R49, R0 ;  /* 0x00000031ff031219 */ /* 0x008fc40000011600 */
[----:B------:R-:W-:Y:S02]  /*16e80*/  IMAD.IADD R21, R21, 0x1, R45 ;  /* 0x0000000115157824 */ /* 0x000fe400078e022d */
[----:B------:R-:W-:Y:S01]  /*16e90*/  IMAD R44, R208, UR4, RZ ;  /* 0x00000004d02c7c24 */ /* 0x000fe2000f8e02ff */
[----:B------:R-:W-:Y:S01]  /*16ea0*/  SHF.R.S32.HI R0, RZ, 0x1f, R3 ;  /* 0x0000001fff007819 */ /* 0x000fe20000011403 */
[----:B------:R-:W-:-:S04]  /*16eb0*/  IMAD.WIDE.U32 R20, R203, UR4, R20 ;  /* 0x00000004cb147c25 */ /* 0x000fc8000f8e0014 */
[----:B------:R-:W-:Y:S01]  /*16ec0*/  IMAD R45, R203, UR5, R44 ;  /* 0x00000005cb2d7c24 */ /* 0x000fe2000f8e022c */
[----:B------:R-:W-:Y:S01]  /*16ed0*/  ULDC.64 UR4, c[0x0][0xae0] ;  /* 0x0002b80000047ab9 */ /* 0x000fe20000000a00 */
[----:B------:R-:W-:Y:S02]  /*16ee0*/  IMAD.MOV R44, RZ, RZ, -R3 ;  /* 0x000000ffff2c7224 */ /* 0x000fe400078e0a03 */
[----:B------:R-:W-:Y:S02]  /*16ef0*/  IMAD.IADD R21, R21, 0x1, R45 ;  /* 0x0000000115157824 */ /* 0x000fe400078e022d */
[----:B------:R-:W-:Y:S02]  /*16f00*/  IMAD R0, R0, UR4, RZ ;  /* 0x0000000400007c24 */ /* 0x000fe4000f8e02ff */
[----:B------:R-:W-:Y:S02]  /*16f10*/  IMAD R45, R51, R44, R46 ;  /* 0x0000002c332d7224 */ /* 0x000fe400078e022e */
[C---:B------:R-:W-:Y:S01]  /*16f20*/  IMAD R47, R3.reuse, UR5, R0 ;  /* 0x00000005032f7c24 */ /* 0x040fe2000f8e0200 */
[----:B------:R-:W-:Y:S01]  /*16f30*/  LEA R49, R206, R207, 0x7 ;  /* 0x000000cfce317211 */ /* 0x000fe200078e38ff */
[----:B------:R-:W-:Y:S01]  /*16f40*/  IMAD.WIDE.U32 R20, R3, UR4, R20 ;  /* 0x0000000403147c25 */ /* 0x000fe2000f8e0014 */
[----:B------:R-:W-:Y:S01]  /*16f50*/  SHF.R.S32.HI R0, RZ, 0x1f, R45 ;  /* 0x0000001fff007819 */ /* 0x000fe2000001142d */
[----:B------:R-:W-:-:S02]  /*16f60*/  ULDC.64 UR4, c[0x0][0xad8] ;  /* 0x0002b60000047ab9 */ /* 0x000fc40000000a00 */
[----:B------:R-:W-:Y:S02]  /*16f70*/  IMAD.IADD R21, R21, 0x1, R47 ;  /* 0x0000000115157824 */ /* 0x000fe400078e022f */
[----:B------:R-:W-:Y:S02]  /*16f80*/  IMAD R44, R0, UR4, RZ ;  /* 0x00000004002c7c24 */ /* 0x000fe4000f8e02ff */
[----:B------:R-:W-:Y:S02]  /*16f90*/  VIADD R0, R49, 0x20 ;  /* 0x0000002031007836 */ /* 0x000fe40000000000 */
[C---:B------:R-:W-:Y:S02]  /*16fa0*/  IMAD R47, R45.reuse, UR5, R44 ;  /* 0x000000052d2f7c24 */ /* 0x040fe4000f8e022c */
[----:B------:R-:W-:Y:S01]  /*16fb0*/  IMAD.WIDE.U32 R20, R45, UR4, R20 ;  /* 0x000000042d147c25 */ /* 0x000fe2000f8e0014 */
[CC--:B------:R-:W-:Y:S01]  /*16fc0*/  ISETP.GE.AND P2, PT, R49.reuse, R50.reuse, PT ;  /* 0x000000323100720c */ /* 0x0c0fe20003f46270 */
[----:B------:R-:W-:Y:S01]  /*16fd0*/  ULDC.64 UR4, c[0x0][0xa80] ;  /* 0x0002a00000047ab9 */ /* 0x000fe20000000a00 */
[----:B------:R-:W-:Y:S01]  /*16fe0*/  ISETP.GE.AND P0, PT, R0, R50, PT ;  /* 0x000000320000720c */ /* 0x000fe20003f06270 */
[----:B------:R-:W-:Y:S01]  /*16ff0*/  VIADD R3, R49, 0x40 ;  /* 0x0000004031037836 */ /* 0x000fe20000000000 */
[----:B------:R-:W-:Y:S01]  /*17000*/  IADD3 R0, R2, 0x34820, RZ ;  /* 0x0003482002007810 */ /* 0x000fe20007ffe0ff */
[----:B------:R-:W-:Y:S01]  /*17010*/  IMAD.IADD R21, R21, 0x1, R47 ;  /* 0x0000000115157824 */ /* 0x000fe200078e022f */
[----:B------:R-:W-:-:S02]  /*17020*/  LEA R46, P3, R20, UR4, 0x1 ;  /* 0x00000004142e7c11 */ /* 0x000fc4000f8608ff */
[----:B------:R-:W-:Y:S02]  /*17030*/  ISETP.GE.AND P1, PT, R3, R50, PT ;  /* 0x000000320300720c */ /* 0x000fe40003f26270 */
[----:B------:R-:W-:Y:S02]  /*17040*/  PRMT R0, RZ, 0x654, R0 ;  /* 0x00000654ff007816 */ /* 0x000fe40000000000 */
[----:B------:R-:W-:Y:S01]  /*17050*/  LEA.HI.X R3, R20, UR5, R21, 0x1, P3 ;  /* 0x0000000514037c11 */ /* 0x000fe200098f0c15 */
[----:B--2---:R2:W3:Y:S01]  /*17060*/  SHFL.IDX PT, R44, R46, RZ, 0x181f ;  /* 0x00181fff2e2c7589 */ /* 0x0044e200000e0000 */
[----:B------:R4:W-:Y:S01]  /*17070*/  SYNCS.ARRIVE.TRANS64.RED.A1T0 RZ, [R0+URZ], RZ ;  /* 0x000000ff00ff79a7 */ /* 0x0009e2000810043f */
[----:B------:R-:W-:Y:S02]  /*17080*/  BSSY B1, `(.L_x_801) ;  /* 0x000000c000017945 */ /* 0x000fe40003800000 */
[----:B----4-:R2:W4:Y:S02]  /*17090*/  SHFL.IDX PT, R0, R3, RZ, 0x181f ;  /* 0x00181fff03007589 */ /* 0x01052400000e0000 */
[----:B------:R-:W-:Y:S05]  /*170a0*/  @P2 BRA `(.L_x_802) ;  /* 0x0000000000242947 */ /* 0x000fea0003800000 */
[----:B------:R-:W-:Y:S02]  /*170b0*/  ULDC UR4, c[0x0][0xac8] ;  /* 0x0002b20000047ab9 */ /* 0x000fe40000000800 */
[----:B------:R-:W-:Y:S02]  /*170c0*/  ISETP.GE.AND P2, PT, R197, UR4, PT ;  /* 0x00000004c5007c0c */ /* 0x000fe4000bf46270 */
[----:B------:R-:W-:-:S11]  /*170d0*/  ISETP.GE.AND P3, PT, R198, UR4, PT ;  /* 0x00000004c6007c0c */ /* 0x000fd6000bf66270 */
[CC--:B---3--:R-:W-:Y:S02]  /*170e0*/  @!P2 LEA R20, P4, R197.reuse, R44.reuse, 0x1 ;  /* 0x0000002cc514a211 */ /* 0x0c8fe400078808ff */
[C---:B------:R-:W-:Y:S02]  /*170f0*/  @!P3 LEA R44, P5, R198.reuse, R44, 0x1 ;  /* 0x0000002cc62cb211 */ /* 0x040fe400078a08ff */
[-C--:B----4-:R-:W-:Y:S02]  /*17100*/  @!P2 LEA.HI.X R21, R197, R0.reuse, R237, 0x1, P4 ;  /* 0x00000000c515a211 */ /* 0x090fe400020f0ced */
[----:B------:R-:W-:-:S03]  /*17110*/  @!P3 LEA.HI.X R45, R198, R0, R236, 0x1, P5 ;  /* 0x00000000c62db211 */ /* 0x000fc600028f0cec */
[----:B-----5:R3:W-:Y:S04]  /*17120*/  @!P2 ST.E.128 desc[UR40][R20.64], R4 ;  /* 0x000000041400a985 */ /* 0x0207e8000c101d28 */
[----:B------:R3:W-:Y:S02]  /*17130*/  @!P3 ST.E.128 desc[UR40][R44.64], R28 ;  /* 0x0000001c2c00b985 */ /* 0x0007e4000c101d28 */
.L_x_802:
[----:B------:R-:W-:Y:S05]  /*17140*/  BSYNC B1 ;  /* 0x0000000000017941 */ /* 0x000fea0003800000 */
.L_x_801:
[----:B----4-:R4:W0:Y:S01]  /*17150*/  SHFL.IDX PT, R0, R3, 0x1, 0x181f ;  /* 0x00381f0003007f89 */ /* 0x01082200000e0000 */
[----:B------:R-:W-:Y:S03]  /*17160*/  BSSY B1, `(.L_x_803) ;  /* 0x000000c000017945 */ /* 0x000fe60003800000 */
[----:B---3-5:R4:W3:Y:S01]  /*17170*/  SHFL.IDX PT, R6, R46, 0x1, 0x181f ;  /* 0x00381f002e067f89 */ /* 0x0288e200000e0000 */
[----:B------:R-:W-:Y:S05]  /*17180*/  @P0 BRA `(.L_x_804) ;  /* 0x0000000000240947 */ /* 0x000fea0003800000 */
[----:B------:R-:W-:Y:S02]  /*17190*/  ULDC UR4, c[0x0][0xac8] ;  /* 0x0002b20000047ab9 */ /* 0x000fe40000000800 */
        /* <DEDUP_REMOVED lines=8> */
.L_x_804:
[----:B------:R-:W-:Y:S05]  /*17220*/  BSYNC B1 ;  /* 0x0000000000017941 */ /* 0x000fea0003800000 */
.L_x_803:
[----:B0-----:R0:W0:Y:S01]  /*17230*/  SHFL.IDX PT, R0, R3, 0x2, 0x181f ;  /* 0x00581f0003007f89 */ /* 0x00102200000e0000 */
[----:B------:R-:W-:Y:S03]  /*17240*/  BSSY B1, `(.L_x_805) ;  /* 0x000000c000017945 */ /* 0x000fe60003800000 */
[----:B---3--:R3:W0:Y:S01]  /*17250*/  SHFL.IDX PT, R6, R46, 0x2, 0x181f ;  /* 0x00581f002e067f89 */ /* 0x00862200000e0000 */
[----:B------:R-:W-:Y:S05]  /*17260*/  @P1 BRA `(.L_x_806) ;  /* 0x0000000000241947 */ /* 0x000fea0003800000 */
[----:B------:R-:W-:Y:S02]  /*17270*/  ULDC UR4, c[0x0][0xac8] ;  /* 0x0002b20000047ab9 */ /* 0x000fe40000000800 */
[----:B------:R-:W-:Y:S02]  /*17280*/  ISETP.GE.AND P2, PT, R197, UR4, PT ;  /* 0x00000004c5007c0c */ /* 0x000fe4000bf46270 */
[----:B------:R-:W-:-:S11]  /*17290*/  ISETP.GE.AND P3, PT, R198, UR4, PT ;  /* 0x00000004c6007c0c */ /* 0x000fd6000bf66270 */
[CC--:B0-----:R-:W-:Y:S02]  /*172a0*/  @!P2 LEA R4, P0, R197.reuse, R6.reuse, 0x1 ;  /* 0x00000006c504a211 */ /* 0x0c1fe400078008ff */
[C---:B------:R-:W-:Y:S02]  /*172b0*/  @!P3 LEA R6, P1, R198.reuse, R6, 0x1 ;  /* 0x00000006c606b211 */ /* 0x040fe400078208ff */
[-C--:B------:R-:W-:Y:S02]  /*172c0*/  @!P2 LEA.HI.X R5, R197, R0.reuse, R237, 0x1, P0 ;  /* 0x00000000c505a211 */ /* 0x080fe400000f0ced */
[----:B------:R-:W-:-:S03]  /*172d0*/  @!P3 LEA.HI.X R7, R198, R0, R236, 0x1, P1 ;  /* 0x00000000c607b211 */ /* 0x000fc600008f0cec */
[----:B------:R0:W-:Y:S04]  /*172e0*/  @!P2 ST.E.128 desc[UR40][R4.64], R12 ;  /* 0x0000000c0400a985 */ /* 0x0001e8000c101d28 */
[----:B------:R0:W-:Y:S02]  /*172f0*/  @!P3 ST.E.128 desc[UR40][R6.64], R36 ;  /* 0x000000240600b985 */ /* 0x0001e4000c101d28 */
.L_x_806:
[----:B------:R-:W-:Y:S05]  /*17300*/  BSYNC B1 ;  /* 0x0000000000017941 */ /* 0x000fea0003800000 */
.L_x_805:
[----:B0-----:R-:W-:Y:S01]  /*17310*/  IADD3 R0, R49, 0x60, RZ ;  /* 0x0000006031007810 */ /* 0x001fe20007ffe0ff */
[----:B--2-4-:R-:W0:Y:S03]  /*17320*/  SHFL.IDX PT, R3, R3, 0x3, 0x181f ;  /* 0x00781f0003037f89 */ /* 0x014e2600000e0000 */
[----:B------:R-:W-:Y:S01]  /*17330*/  ISETP.GE.AND P0, PT, R0, R50, PT ;  /* 0x000000320000720c */ /* 0x000fe20003f06270 */
[----:B---3--:R-:W2:-:S12]  /*17340*/  SHFL.IDX PT, R46, R46, 0x3, 0x181f ;  /* 0x00781f002e2e7f89 */ /* 0x008e9800000e0000 */
[----:B------:R-:W-:Y:S05]  /*17350*/  @P0 BRA `(.L_x_807) ;  /* 0x0000000800e40947 */ /* 0x000fea0003800000 */
[----:B------:R-:W-:Y:S02]  /*17360*/  ULDC UR4, c[0x0][0xac8] ;  /* 0x0002b20000047ab9 */ /* 0x000fe40000000800 */
[----:B------:R-:W-:-:S13]  /*17370*/  ISETP.GE.AND P1, PT, R197, UR4, PT ;  /* 0x00000004c5007c0c */ /* 0x000fda000bf26270 */
[----:B--2---:R-:W-:-:S04]  /*17380*/  @!P1 LEA R4, P0, R197, R46, 0x1 ;  /* 0x0000002ec5049211 */ /* 0x004fc800078008ff */
[----:B0-----:R-:W-:Y:S02]  /*17390*/  @!P1 LEA.HI.X R5, R197, R3, R237, 0x1, P0 ;  /* 0x00000003c5059211 */ /* 0x001fe400000f0ced */
[----:B------:R-:W-:-:S03]  /*173a0*/  ISETP.GE.AND P0, PT, R198, UR4, PT ;  /* 0x00000004c6007c0c */ /* 0x000fc6000bf06270 */
[----:B------:R3:W-:Y:S10]  /*173b0*/  @!P1 ST.E.128 desc[UR40][R4.64], R24 ;  /* 0x0000001804009985 */ /* 0x0007f4000c101d28 */
[----:B------:R-:W-:Y:S05]  /*173c0*/  @P0 BRA `(.L_x_807) ;  /* 0x0000000800c80947 */ /* 0x000fea0003800000 */
[----:B---3--:R-:W-:-:S04]  /*173d0*/  LEA R4, P0, R198, R46, 0x1 ;  /* 0x0000002ec6047211 */ /* 0x008fc800078008ff */
[----:B------:R-:W-:-:S05]  /*173e0*/  LEA.HI.X R5, R198, R3, R236, 0x1, P0 ;  /* 0x00000003c6057211 */ /* 0x000fca00000f0cec */
[----:B------:R4:W-:Y:S01]  /*173f0*/  ST.E.128 desc[UR40][R4.64], R40 ;  /* 0x0000002804007985 */ /* 0x0009e2000c101d28 */
[----:B------:R-:W-:Y:S05]  /*17400*/  BRA `(.L_x_807) ;  /* 0x0000000800b87947 */ /* 0x000fea0003800000 */
.L_x_799:
[----:B------:R-:W-:Y:S01]  /*17410*/  ULDC.64 UR4, c[0x0][0xc00] ;  /* 0x0003000000047ab9 */ /* 0x000fe20000000a00 */
[----:B------:R-:W-:Y:S01]  /*17420*/  IMAD.MOV.U32 R3, RZ, RZ, RZ ;  /* 0x000000ffff037224 */ /* 0x000fe200078e00ff */
[----:B------:R-:W-:Y:S01]  /*17430*/  ISETP.NE.U32.AND P0, PT, RZ, UR4, PT ;  /* 0x00000004ff007c0c */ /* 0x000fe2000bf05070 */
[----:B------:R-:W2:Y:S01]  /*17440*/  LDC R21, c[0x0][0xbe8] ;  /* 0x0002fa00ff157b82 */ /* 0x000ea20000000800 */
[----:B------:R-:W-:Y:S02]  /*17450*/  IADD3 R4, P1, R201, UR4, RZ ;  /* 0x00000004c9047c10 */ /* 0x000fe4000ff3e0ff */
[----:B------:R-:W-:Y:S02]  /*17460*/  ISETP.NE.AND.EX P0, PT, RZ, UR5, PT, P0 ;  /* 0x00000005ff007c0c */ /* 0x000fe4000bf05300 */
[----:B------:R-:W-:Y:S01]  /*17470*/  IADD3.X R5, R202, UR5, RZ, P1, !PT ;  /* 0x00000005ca057c10 */ /* 0x000fe20008ffe4ff */
[----:B------:R-:W-:Y:S02]  /*17480*/  ULDC.64 UR4, c[0x0][0xc08] ;  /* 0x0003020000047ab9 */ /* 0x000fe40000000a00 */
[----:B------:R-:W-:-:S04]  /*17490*/  ISETP.NE.U32.AND P1, PT, RZ, UR4, PT ;  /* 0x00000004ff007c0c */ /* 0x000fc8000bf25070 */
[----:B------:R-:W-:-:S04]  /*174a0*/  ISETP.NE.AND.EX P1, PT, RZ, UR5, PT, P1 ;  /* 0x00000005ff007c0c */ /* 0x000fc8000bf25310 */
[----:B------:R3:W5:Y:S09]  /*174b0*/  @P0 LDG.E R3, desc[UR40][R4.64] ;  /* 0x0000002804030981 */ /* 0x000772000c1e1900 */
[----:B------:R-:W-:Y:S01]  /*174c0*/  @P1 IADD3 R6, P2, R201, UR4, RZ ;  /* 0x00000004c9061c10 */ /* 0x000fe2000ff5e0ff */
[----:B------:R-:W-:-:S02]  /*174d0*/  ULDC UR4, c[0x0][0xa88] ;  /* 0x0002a20000047ab9 */ /* 0x000fc40000000800 */
[----:B------:R-:W-:Y:S01]  /*174e0*/  IMAD.U32 R0, RZ, RZ, UR4 ;  /* 0x00000004ff007e24 */ /* 0x000fe2000f8e00ff */
[----:B------:R-:W-:-:S05]  /*174f0*/  @P1 IADD3.X R7, R202, UR5, RZ, P2, !PT ;  /* 0x00000005ca071c10 */ /* 0x000fca00097fe4ff */
[----:B------:R3:W5:Y:S01]  /*17500*/  @P1 LDG.E R0, desc[UR40][R6.64] ;  /* 0x0000002806001981 */ /* 0x000762000c1e1900 */
[----:B--2---:R-:W-:Y:S01]  /*17510*/  ISETP.NE.AND P2, PT, R21, 0x1, PT ;  /* 0x000000011500780c */ /* 0x004fe20003f45270 */
[----:B------:R-:W2:-:S12]  /*17520*/  S2R R8, SR_TID.X ;  /* 0x0000000000087919 */ /* 0x000e980000002100 */
[----:B------:R-:W4:Y:S08]  /*17530*/  @P2 LDC R14, c[0x0][0xbec] ;  /* 0x0002fb00ff0e2b82 */ /* 0x000f300000000800 */
[----:B------:R-:W0:Y:S01]  /*17540*/  @P2 LDC R25, c[0x0][0xbf0] ;  /* 0x0002fc00ff192b82 */ /* 0x000e220000000800 */
[----:B--2---:R-:W-:-:S04]  /*17550*/  IADD3 R8, R8, -0x80, RZ ;  /* 0xffffff8008087810 */ /* 0x004fc80007ffe0ff */
[----:B------:R-:W-:Y:S01]  /*17560*/  ISETP.GE.AND P3, PT, R8, 0x80, PT ;  /* 0x000000800800780c */ /* 0x000fe20003f66270 */
[----:B---3--:R-:W-:-:S12]  /*17570*/  @P1 BRA `(.L_x_808) ;  /* 0x0000000000101947 */ /* 0x008fd80003800000 */
[----:B------:R-:W-:Y:S05]  /*17580*/  @!P0 BRA `(.L_x_808) ;  /* 0x00000000000c8947 */ /* 0x000fea0003800000 */
[----:B------:R-:W2:Y:S04]  /*17590*/  LDG.E R7, desc[UR40][R4.64] ;  /* 0x0000002804077981 */ /* 0x000ea8000c1e1900 */
[----:B-----5:R-:W2:Y:S02]  /*175a0*/  LDG.E R0, desc[UR40][R4.64+0x4] ;  /* 0x0000042804007981 */ /* 0x020ea4000c1e1900 */
[----:B--2---:R-:W-:-:S07]  /*175b0*/  IMAD.IADD R0, R0, 0x1, -R7 ;  /* 0x0000000100007824 */ /* 0x004fce00078e0a07 */
.L_x_808:
[----:B------:R-:W-:Y:S01]  /*175c0*/  BSSY B1, `(.L_x_809) ;  /* 0x000002e000017945 */ /* 0x000fe20003800000 */
[----:B------:R-:W-:Y:S02]  /*175d0*/  SHF.R.S32.HI R12, RZ, 0x1f, R200 ;  /* 0x0000001fff0c7819 */ /* 0x000fe400000114c8 */
[----:B------:R-:W-:Y:S02]  /*175e0*/  SEL R203, R203, RZ, !P0 ;  /* 0x000000ffcbcb7207 */ /* 0x000fe40004000000 */
[----:B------:R-:W-:Y:S02]  /*175f0*/  SEL R208, R208, RZ, !P0 ;  /* 0x000000ffd0d07207 */ /* 0x000fe40004000000 */
[----:B-----5:R-:W-:Y:S01]  /*17600*/  SHF.R.S32.HI R10, RZ, 0x1f, R3 ;  /* 0x0000001fff0a7819 */ /* 0x020fe20000011403 */
[----:B------:R-:W-:Y:S06]  /*17610*/  @P3 BRA `(.L_x_810) ;  /* 0x0000000000a03947 */ /* 0x000fec0003800000 */
[----:B------:R-:W2:Y:S01]  /*17620*/  S2R R5, SR_TID.X ;  /* 0x0000000000057919 */ /* 0x000ea20000002100 */
[----:B------:R-:W3:Y:S01]  /*17630*/  LDC R11, c[0x0][0xbe8] ;  /* 0x0002fa00ff0b7b82 */ /* 0x000ee20000000800 */
[----:B--2---:R-:W-:Y:S02]  /*17640*/  IMAD R4, R206, 0x80, R5 ;  /* 0x00000080ce047824 */ /* 0x004fe400078e0205 */
[----:B---3--:R-:W-:-:S03]  /*17650*/  IMAD R5, R0, R11, RZ ;  /* 0x0000000b00057224 */ /* 0x008fc600078e02ff */
[----:B------:R-:W-:-:S04]  /*17660*/  IADD3 R8, R4, -0x80, RZ ;  /* 0xffffff8004087810 */ /* 0x000fc80007ffe0ff */
[----:B------:R-:W-:-:S13]  /*17670*/  ISETP.GE.AND P0, PT, R8, R5, PT ;  /* 0x000000050800720c */ /* 0x000fda0003f06270 */
[----:B------:R-:W-:Y:S05]  /*17680*/  @P0 BRA `(.L_x_810) ;  /* 0x0000000000840947 */ /* 0x000fea0003800000 */
[----:B------:R-:W-:Y:S01]  /*17690*/  ISETP.NE.AND P0, PT, R11, 0x1, PT ;  /* 0x000000010b00780c */ /* 0x000fe20003f05270 */
[----:B------:R-:W-:Y:S01]  /*176a0*/  ULDC.64 UR4, c[0x0][0xb90] ;  /* 0x0002e40000047ab9 */ /* 0x000fe20000000a00 */
[----:B------:R-:W-:Y:S01]  /*176b0*/  MOV R5, R10 ;  /* 0x0000000a00057202 */ /* 0x000fe20000000f00 */
[----:B------:R-:W-:Y:S02]  /*176c0*/  IMAD R9, R12, UR4, RZ ;  /* 0x000000040c097c24 */ /* 0x000fe4000f8e02ff */
[----:B------:R-:W-:Y:S02]  /*176d0*/  IMAD.MOV.U32 R4, RZ, RZ, R3 ;  /* 0x000000ffff047224 */ /* 0x000fe400078e0003 */
[----:B------:R-:W-:Y:S02]  /*176e0*/  IMAD.MOV.U32 R7, RZ, RZ, R8 ;  /* 0x000000ffff077224 */ /* 0x000fe400078e0008 */
[----:B------:R-:W-:-:S04]  /*176f0*/  IMAD.WIDE.U32 R4, R200, UR4, R4 ;  /* 0x00000004c8047c25 */ /* 0x000fc8000f8e0004 */
[----:B------:R-:W2:Y:S01]  /*17700*/  @P0 LDC R13, c[0x0][0xbec] ;  /* 0x0002fb00ff0d0b82 */ /* 0x000ea20000000800 */
[----:B------:R-:W-:Y:S01]  /*17710*/  IMAD R9, R200, UR5, R9 ;  /* 0x00000005c8097c24 */ /* 0x000fe2000f8e0209 */
[----:B------:R-:W-:-:S03]  /*17720*/  ULDC.64 UR4, c[0x0][0xb98] ;  /* 0x0002e60000047ab9 */ /* 0x000fc60000000a00 */
[----:B------:R-:W-:-:S03]  /*17730*/  IMAD.IADD R5, R5, 0x1, R9 ;  /* 0x0000000105057824 */ /* 0x000fc600078e0209 */
[----:B------:R-:W3:Y:S01]  /*17740*/  @P0 LDC R15, c[0x0][0xbf0] ;  /* 0x0002fc00ff0f0b82 */ /* 0x000ee20000000800 */
[----:B------:R-:W-:-:S04]  /*17750*/  IMAD.WIDE.U32 R4, R203, UR4, R4 ;  /* 0x00000004cb047c25 */ /* 0x000fc8000f8e0004 */
[----:B--2---:R-:W-:-:S05]  /*17760*/  @P0 IMAD.HI.U32 R6, R8, R13, RZ ;  /* 0x0000000d08060227 */ /* 0x004fca00078e00ff */
[----:B---3--:R-:W-:Y:S01]  /*17770*/  @P0 SHF.R.U32.HI R7, RZ, R15, R6 ;  /* 0x0000000fff070219 */ /* 0x008fe20000011606 */
[----:B------:R-:W-:-:S03]  /*17780*/  IMAD R6, R208, UR4, RZ ;  /* 0x00000004d0067c24 */ /* 0x000fc6000f8e02ff */
[----:B------:R-:W-:Y:S01]  /*17790*/  IADD3 R4, P0, R7, R4, RZ ;  /* 0x0000000407047210 */ /* 0x000fe20007f1e0ff */
[----:B------:R-:W-:-:S04]  /*177a0*/  IMAD.MOV R9, RZ, RZ, -R7 ;  /* 0x000000ffff097224 */ /* 0x000fc800078e0a07 */
[----:B------:R-:W-:Y:S01]  /*177b0*/  IMAD R9, R11, R9, R8 ;  /* 0x000000090b097224 */ /* 0x000fe200078e0208 */
[----:B------:R-:W-:Y:S01]  /*177c0*/  SHF.R.S32.HI R11, RZ, 0x1f, R7 ;  /* 0x0000001fff0b7819 */ /* 0x000fe20000011407 */
[----:B------:R-:W-:Y:S01]  /*177d0*/  IMAD R8, R203, UR5, R6 ;  /* 0x00000005cb087c24 */ /* 0x000fe2000f8e0206 */
[----:B------:R-:W-:Y:S02]  /*177e0*/  ULDC.64 UR4, c[0x0][0xb88] ;  /* 0x0002e20000047ab9 */ /* 0x000fe40000000a00 */
[----:B------:R-:W-:Y:S02]  /*177f0*/  SHF.R.S32.HI R6, RZ, 0x1f, R9 ;  /* 0x0000001fff067819 */ /* 0x000fe40000011409 */
[----:B------:R-:W-:-:S03]  /*17800*/  IADD3.X R5, R11, R5, R8, P0, !PT ;  /* 0x000000050b057210 */ /* 0x000fc600007fe408 */
[----:B------:R-:W-:Y:S02]  /*17810*/  IMAD R6, R6, UR4, RZ ;  /* 0x0000000406067c24 */ /* 0x000fe4000f8e02ff */
[----:B------:R-:W-:-:S04]  /*17820*/  IMAD.WIDE.U32 R4, R9, UR4, R4 ;  /* 0x0000000409047c25 */ /* 0x000fc8000f8e0004 */
[----:B------:R-:W-:Y:S01]  /*17830*/  IMAD R7, R9, UR5, R6 ;  /* 0x0000000509077c24 */ /* 0x000fe2000f8e0206 */
[----:B------:R-:W-:Y:S02]  /*17840*/  ULDC.64 UR4, c[0x0][0xb50] ;  /* 0x0002d40000047ab9 */ /* 0x000fe40000000a00 */
[----:B------:R-:W-:Y:S02]  /*17850*/  LEA R6, P0, R4, UR4, 0x2 ;  /* 0x0000000404067c11 */ /* 0x000fe4000f8010ff */
[----:B------:R-:W-:-:S04]  /*17860*/  IADD3 R5, R5, R7, RZ ;  /* 0x0000000705057210 */ /* 0x000fc80007ffe0ff */
[----:B------:R-:W-:Y:S01]  /*17870*/  LEA.HI.X R7, R4, UR5, R5, 0x2, P0 ;  /* 0x0000000504077c11 */ /* 0x000fe200080f1405 */
[----:B------:R-:W-:-:S05]  /*17880*/  IMAD.MOV.U32 R5, RZ, RZ, -0x800000 ;  /* 0xff800000ff057424 */ /* 0x000fca00078e00ff */
[----:B------:R2:W-:Y:S02]  /*17890*/  STG.E desc[UR40][R6.64], R5 ;  /* 0x0000000506007986 */ /* 0x0005e4000c101928 */
.L_x_810:
[----:B------:R-:W-:Y:S05]  /*178a0*/  BSYNC B1 ;  /* 0x0000000000017941 */ /* 0x000fea0003800000 */
.L_x_809:
[----:B------:R-:W-:Y:S01]  /*178b0*/  ULDC.64 UR4, c[0x0][0xaa0] ;  /* 0x0002a80000047ab9 */ /* 0x000fe20000000a00 */
[----:B------:R-:W-:Y:S01]  /*178c0*/  BSSY B1, `(.L_x_811) ;  /* 0x0000038000017945 */ /* 0x000fe20003800000 */
[----:B------:R-:W-:-:S04]  /*178d0*/  IMAD R4, R10, UR4, RZ ;  /* 0x000000040a047c24 */ /* 0x000fc8000f8e02ff */
[C---:B--2---:R-:W-:Y:S02]  /*178e0*/  IMAD R7, R3.reuse, UR5, R4 ;  /* 0x0000000503077c24 */ /* 0x044fe4000f8e0204 */
[----:B------:R-:W-:Y:S01]  /*178f0*/  IMAD.WIDE.U32 R4, R3, UR4, RZ ;  /* 0x0000000403047c25 */ /* 0x000fe2000f8e00ff */
[----:B------:R-:W-:-:S03]  /*17900*/  ULDC.64 UR4, c[0x0][0xae8] ;  /* 0x0002ba0000047ab9 */ /* 0x000fc60000000a00 */
[----:B------:R-:W-:Y:S01]  /*17910*/  IMAD R3, R199, 0x20, R207 ;  /* 0x00000020c7037824 */ /* 0x000fe200078e02cf */
[----:B------:R-:W-:Y:S01]  /*17920*/  IADD3 R5, R5, R7, RZ ;  /* 0x0000000705057210 */ /* 0x000fe20007ffe0ff */
[----:B------:R-:W-:Y:S02]  /*17930*/  IMAD R7, R12, UR4, RZ ;  /* 0x000000040c077c24 */ /* 0x000fe4000f8e02ff */
[----:B------:R-:W-:Y:S02]  /*17940*/  IMAD R9, R206, 0x80, R3 ;  /* 0x00000080ce097824 */ /* 0x000fe400078e0203 */
[C---:B------:R-:W-:Y:S02]  /*17950*/  IMAD R7, R200.reuse, UR5, R7 ;  /* 0x00000005c8077c24 */ /* 0x040fe4000f8e0207 */
[----:B------:R-:W-:Y:S01]  /*17960*/  IMAD.WIDE.U32 R4, R200, UR4, R4 ;  /* 0x00000004c8047c25 */ /* 0x000fe2000f8e0004 */
[----:B------:R-:W-:-:S03]  /*17970*/  ULDC.64 UR4, c[0x0][0xaf0] ;  /* 0x0002bc0000047ab9 */ /* 0x000fc60000000a00 */
[----:B----4-:R-:W-:Y:S01]  /*17980*/  @P2 IMAD.HI.U32 R6, R9, R14, RZ ;  /* 0x0000000e09062227 */ /* 0x010fe200078e00ff */
[----:B------:R-:W-:-:S03]  /*17990*/  IADD3 R5, R5, R7, RZ ;  /* 0x0000000705057210 */ /* 0x000fc60007ffe0ff */
[----:B------:R-:W-:Y:S01]  /*179a0*/  IMAD.MOV.U32 R3, RZ, RZ, R9 ;  /* 0x000000ffff037224 */ /* 0x000fe200078e0009 */
[----:B0-----:R-:W-:Y:S01]  /*179b0*/  @P2 SHF.R.U32.HI R3, RZ, R25, R6 ;  /* 0x00000019ff032219 */ /* 0x001fe20000011606 */
[----:B------:R-:W-:Y:S02]  /*179c0*/  IMAD R8, R208, UR4, RZ ;  /* 0x00000004d0087c24 */ /* 0x000fe4000f8e02ff */
[----:B------:R-:W-:Y:S01]  /*179d0*/  IMAD.WIDE.U32 R4, R203, UR4, R4 ;  /* 0x00000004cb047c25 */ /* 0x000fe2000f8e0004 */
[----:B------:R-:W-:-:S03]  /*179e0*/  SHF.R.S32.HI R6, RZ, 0x1f, R3 ;  /* 0x0000001fff067819 */ /* 0x000fc60000011403 */
[----:B------:R-:W-:Y:S01]  /*179f0*/  IMAD R7, R203, UR5, R8 ;  /* 0x00000005cb077c24 */ /* 0x000fe2000f8e0208 */
[----:B------:R-:W-:Y:S01]  /*17a00*/  ULDC.64 UR4, c[0x0][0xae0] ;  /* 0x0002b80000047ab9 */ /* 0x000fe20000000a00 */
[----:B------:R-:W-:Y:S02]  /*17a10*/  IMAD.MOV R8, RZ, RZ, -R3 ;  /* 0x000000ffff087224 */ /* 0x000fe400078e0a03 */
[----:B------:R-:W-:Y:S02]  /*17a20*/  IMAD.IADD R5, R5, 0x1, R7 ;  /* 0x0000000105057824 */ /* 0x000fe400078e0207 */
[----:B------:R-:W-:Y:S02]  /*17a30*/  IMAD R6, R6, UR4, RZ ;  /* 0x0000000406067c24 */ /* 0x000fe4000f8e02ff */
[----:B------:R-:W-:Y:S02]  /*17a40*/  IMAD R7, R21, R8, R9 ;  /* 0x0000000815077224 */ /* 0x000fe400078e0209 */
[----:B------:R-:W-:-:S02]  /*17a50*/  IMAD R9, R3, UR5, R6 ;  /* 0x0000000503097c24 */ /* 0x000fc4000f8e0206 */
[----:B------:R-:W-:Y:S01]  /*17a60*/  IMAD.WIDE.U32 R4, R3, UR4, R4 ;  /* 0x0000000403047c25 */ /* 0x000fe2000f8e0004 */
[----:B------:R-:W-:Y:S01]  /*17a70*/  SHF.R.S32.HI R3, RZ, 0x1f, R7 ;  /* 0x0000001fff037819 */ /* 0x000fe20000011407 */
[----:B------:R-:W-:Y:S02]  /*17a80*/  ULDC.64 UR4, c[0x0][0xad8] ;  /* 0x0002b60000047ab9 */ /* 0x000fe40000000a00 */
[----:B------:R-:W-:Y:S01]  /*17a90*/  IMAD R8, R206, 0x80, R207 ;  /* 0x00000080ce087824 */ /* 0x000fe200078e02cf */
[----:B------:R-:W-:Y:S01]  /*17aa0*/  IADD3 R5, R5, R9, RZ ;  /* 0x0000000905057210 */ /* 0x000fe20007ffe0ff */
[----:B------:R-:W-:Y:S02]  /*17ab0*/  IMAD R6, R3, UR4, RZ ;  /* 0x0000000403067c24 */ /* 0x000fe4000f8e02ff */
[----:B------:R-:W-:Y:S02]  /*17ac0*/  IMAD R21, R0, R21, RZ ;  /* 0x0000001500157224 */ /* 0x000fe400078e02ff */
[----:B------:R-:W-:-:S02]  /*17ad0*/  IMAD R3, R7, UR5, R6 ;  /* 0x0000000507037c24 */ /* 0x000fc4000f8e0206 */
[----:B------:R-:W-:Y:S01]  /*17ae0*/  IMAD.WIDE.U32 R4, R7, UR4, R4 ;  /* 0x0000000407047c25 */ /* 0x000fe2000f8e0004 */
[C---:B------:R-:W-:Y:S01]  /*17af0*/  ISETP.GE.AND P2, PT, R8.reuse, R21, PT ;  /* 0x000000150800720c */ /* 0x040fe20003f46270 */
[----:B------:R-:W-:Y:S02]  /*17b00*/  ULDC.64 UR4, c[0x0][0xa80] ;  /* 0x0002a00000047ab9 */ /* 0x000fe40000000a00 */
[----:B------:R-:W-:Y:S01]  /*17b10*/  VIADD R0, R8, 0x20 ;  /* 0x0000002008007836 */ /* 0x000fe20000000000 */
[----:B------:R-:W-:Y:S01]  /*17b20*/  LEA R6, P3, R4, UR4, 0x1 ;  /* 0x0000000404067c11 */ /* 0x000fe2000f8608ff */
[----:B------:R-:W-:-:S03]  /*17b30*/  IMAD.IADD R3, R5, 0x1, R3 ;  /* 0x0000000105037824 */ /* 0x000fc600078e0203 */
[-C--:B------:R-:W-:Y:S02]  /*17b40*/  ISETP.GE.AND P1, PT, R0, R21.reuse, PT ;  /* 0x000000150000720c */ /* 0x080fe40003f26270 */
[----:B------:R-:W-:Y:S02]  /*17b50*/  IADD3 R0, R8, 0x40, RZ ;  /* 0x0000004008007810 */ /* 0x000fe40007ffe0ff */
[----:B------:R-:W-:Y:S02]  /*17b60*/  LEA.HI.X R3, R4, UR5, R3, 0x1, P3 ;  /* 0x0000000504037c11 */ /* 0x000fe400098f0c03 */
[----:B------:R-:W-:Y:S01]  /*17b70*/  ISETP.GE.AND P0, PT, R0, R21, PT ;  /* 0x000000150000720c */ /* 0x000fe20003f06270 */
[----:B------:R0:W2:Y:S04]  /*17b80*/  SHFL.IDX PT, R4, R6, RZ, 0x181f ;  /* 0x00181fff06047589 */ /* 0x0000a800000e0000 */
[----:B------:R0:W3:Y:S01]  /*17b90*/  SHFL.IDX PT, R0, R3, RZ, 0x181f ;  /* 0x00181fff03007589 */ /* 0x0000e200000e0000 */
[----:B------:R-:W-:Y:S07]  /*17ba0*/  @P2 BRA `(.L_x_812) ;  /* 0x0000000000242947 */ /* 0x000fee0003800000 */
[----:B------:R-:W-:Y:S02]  /*17bb0*/  ULDC UR4, c[0x0][0xac8] ;  /* 0x0002b20000047ab9 */ /* 0x000fe40000000800 */
[----:B------:R-:W-:Y:S02]  /*17bc0*/  ISETP.GE.AND P4, PT, R197, UR4, PT ;  /* 0x00000004c5007c0c */ /* 0x000fe4000bf86270 */
[----:B------:R-:W-:-:S11]  /*17bd0*/  ISETP.GE.AND P5, PT, R198, UR4, PT ;  /* 0x00000004c6007c0c */ /* 0x000fd6000bfa6270 */
[CC--:B--2---:R-:W-:Y:S02]  /*17be0*/  @!P4 LEA R10, P2, R197.reuse, R4.reuse, 0x1 ;  /* 0x00000004c50ac211 */ /* 0x0c4fe400078408ff */
[C---:B------:R-:W-:Y:S02]  /*17bf0*/  @!P5 LEA R4, P3, R198.reuse, R4, 0x1 ;  /* 0x00000004c604d211 */ /* 0x040fe400078608ff */
[-C--:B---3--:R-:W-:Y:S02]  /*17c00*/  @!P4 LEA.HI.X R11, R197, R0.reuse, R237, 0x1, P2 ;  /* 0x00000000c50bc211 */ /* 0x088fe400010f0ced */
[----:B------:R-:W-:-:S03]  /*17c10*/  @!P5 LEA.HI.X R5, R198, R0, R236, 0x1, P3 ;  /* 0x00000000c605d211 */ /* 0x000fc600018f0cec */
[----:B------:R4:W-:Y:S04]  /*17c20*/  @!P4 ST.E.128 desc[UR40][R10.64], RZ ;  /* 0x000000ff0a00c985 */ /* 0x0009e8000c101d28 */
[----:B------:R4:W-:Y:S02]  /*17c30*/  @!P5 ST.E.128 desc[UR40][R4.64], RZ ;  /* 0x000000ff0400d985 */ /* 0x0009e4000c101d28 */
.L_x_812:
[----:B------:R-:W-:Y:S05]  /*17c40*/  BSYNC B1 ;  /* 0x0000000000017941 */ /* 0x000fea0003800000 */
.L_x_811:
[----:B---3--:R3:W0:Y:S01]  /*17c50*/  SHFL.IDX PT, R0, R3, 0x1, 0x181f ;  /* 0x00381f0003007f89 */ /* 0x00862200000e0000 */
[----:B------:R-:W-:Y:S03]  /*17c60*/  BSSY B1, `(.L_x_813) ;  /* 0x000000c000017945 */ /* 0x000fe60003800000 */
[----:B--2-4-:R3:W2:Y:S01]  /*17c70*/  SHFL.IDX PT, R4, R6, 0x1, 0x181f ;  /* 0x00381f0006047f89 */ /* 0x0146a200000e0000 */
[----:B------:R-:W-:Y:S05]  /*17c80*/  @P1 BRA `(.L_x_814) ;  /* 0x0000000000241947 */ /* 0x000fea0003800000 */
[----:B------:R-:W-:Y:S02]  /*17c90*/  ULDC UR4, c[0x0][0xac8] ;  /* 0x0002b20000047ab9 */ /* 0x000fe40000000800 */
        /* <DEDUP_REMOVED lines=8> */
.L_x_814:
[----:B------:R-:W-:Y:S05]  /*17d20*/  BSYNC B1 ;  /* 0x0000000000017941 */ /* 0x000fea0003800000 */
.L_x_813:
[----:B0-----:R0:W0:Y:S01]  /*17d30*/  SHFL.IDX PT, R0, R3, 0x2, 0x181f ;  /* 0x00581f0003007f89 */ /* 0x00102200000e0000 */
[----:B------:R-:W-:Y:S03]  /*17d40*/  BSSY B1, `(.L_x_815) ;  /* 0x000000c000017945 */ /* 0x000fe60003800000 */
[----:B--2-4-:R2:W4:Y:S01]  /*17d50*/  SHFL.IDX PT, R4, R6, 0x2, 0x181f ;  /* 0x00581f0006047f89 */ /* 0x01452200000e0000 */
[----:B------:R-:W-:Y:S05]  /*17d60*/  @P0 BRA `(.L_x_816) ;  /* 0x0000000000240947 */ /* 0x000fea0003800000 */
[----:B------:R-:W-:Y:S02]  /*17d70*/  ULDC UR4, c[0x0][0xac8] ;  /* 0x0002b20000047ab9 */ /* 0x000fe40000000800 */
[----:B------:R-:W-:Y:S02]  /*17d80*/  ISETP.GE.AND P2, PT, R197, UR4, PT ;  /* 0x00000004c5007c0c */ /* 0x000fe4000bf46270 */
[----:B------:R-:W-:-:S11]  /*17d90*/  ISETP.GE.AND P3, PT, R198, UR4, PT ;  /* 0x00000004c6007c0c */ /* 0x000fd6000bf66270 */
[CC--:B----4-:R-:W-:Y:S02]  /*17da0*/  @!P2 LEA R10, P0, R197.reuse, R4.reuse, 0x1 ;  /* 0x00000004c50aa211 */ /* 0x0d0fe400078008ff */
[C---:B------:R-:W-:Y:S02]  /*17db0*/  @!P3 LEA R4, P1, R198.reuse, R4, 0x1 ;  /* 0x00000004c604b211 */ /* 0x040fe400078208ff */
[-C--:B0-----:R-:W-:Y:S02]  /*17dc0*/  @!P2 LEA.HI.X R11, R197, R0.reuse, R237, 0x1, P0 ;  /* 0x00000000c50ba211 */ /* 0x081fe400000f0ced */
[----:B------:R-:W-:-:S03]  /*17dd0*/  @!P3 LEA.HI.X R5, R198, R0, R236, 0x1, P1 ;  /* 0x00000000c605b211 */ /* 0x000fc600008f0cec */
[----:B------:R0:W-:Y:S04]  /*17de0*/  @!P2 ST.E.128 desc[UR40][R10.64], RZ ;  /* 0x000000ff0a00a985 */ /* 0x0001e8000c101d28 */
[----:B------:R0:W-:Y:S02]  /*17df0*/  @!P3 ST.E.128 desc[UR40][R4.64], RZ ;  /* 0x000000ff0400b985 */ /* 0x0001e4000c101d28 */
.L_x_816:
[----:B------:R-:W-:Y:S05]  /*17e00*/  BSYNC B1 ;  /* 0x0000000000017941 */ /* 0x000fea0003800000 */
.L_x_815:
[----:B0-----:R-:W-:Y:S01]  /*17e10*/  VIADD R0, R8, 0x60 ;  /* 0x0000006008007836 */ /* 0x001fe20000000000 */
[----:B---3--:R-:W0:Y:S04]  /*17e20*/  SHFL.IDX PT, R3, R3, 0x3, 0x181f ;  /* 0x00781f0003037f89 */ /* 0x008e2800000e0000 */
[----:B------:R-:W-:Y:S01]  /*17e30*/  ISETP.GE.AND P0, PT, R0, R21, PT ;  /* 0x000000150000720c */ /* 0x000fe20003f06270 */
[----:B----4-:R3:W4:-:S12]  /*17e40*/  SHFL.IDX PT, R4, R6, 0x3, 0x181f ;  /* 0x00781f0006047f89 */ /* 0x01071800000e0000 */
[----:B---3--:R-:W-:Y:S05]  /*17e50*/  @P0 BRA `(.L_x_807) ;  /* 0x0000000000240947 */ /* 0x008fea0003800000 */
[----:B------:R-:W-:Y:S02]  /*17e60*/  ULDC UR4, c[0x0][0xac8] ;  /* 0x0002b20000047ab9 */ /* 0x000fe40000000800 */
[----:B------:R-:W-:Y:S02]  /*17e70*/  ISETP.GE.AND P2, PT, R197, UR4, PT ;  /* 0x00000004c5007c0c */ /* 0x000fe4000bf46270 */
[----:B------:R-:W-:-:S11]  /*17e80*/  ISETP.GE.AND P3, PT, R198, UR4, PT ;  /* 0x00000004c6007c0c */ /* 0x000fd6000bf66270 */
[CC--:B--2-4-:R-:W-:Y:S02]  /*17e90*/  @!P2 LEA R6, P0, R197.reuse, R4.reuse, 0x1 ;  /* 0x00000004c506a211 */ /* 0x0d4fe400078008ff */
[C---:B------:R-:W-:Y:S02]  /*17ea0*/  @!P3 LEA R4, P1, R198.reuse, R4, 0x1 ;  /* 0x00000004c604b211 */ /* 0x040fe400078208ff */
[-C--:B0-----:R-:W-:Y:S02]  /*17eb0*/  @!P2 LEA.HI.X R7, R197, R3.reuse, R237, 0x1, P0 ;  /* 0x00000003c507a211 */ /* 0x081fe400000f0ced */
[----:B------:R-:W-:-:S03]  /*17ec0*/  @!P3 LEA.HI.X R5, R198, R3, R236, 0x1, P1 ;  /* 0x00000003c605b211 */ /* 0x000fc600008f0cec */
[----:B------:R0:W-:Y:S04]  /*17ed0*/  @!P2 ST.E.128 desc[UR40][R6.64], RZ ;  /* 0x000000ff0600a985 */ /* 0x0001e8000c101d28 */
[----:B------:R0:W-:Y:S02]  /*17ee0*/  @!P3 ST.E.128 desc[UR40][R4.64], RZ ;  /* 0x000000ff0400b985 */ /* 0x0001e4000c101d28 */
.L_x_807:
[----:B------:R-:W-:Y:S05]  /*17ef0*/  BSYNC B0 ;  /* 0x0000000000007941 */ /* 0x000fea0003800000 */
.L_x_798:
[----:B------:R-:W-:Y:S02]  /*17f00*/  ULDC UR4, c[0x0][0xc3c] ;  /* 0x00030f0000047ab9 */ /* 0x000fe40000000800 */
[----:B-1----:R-:W-:-:S13]  /*17f10*/  ISETP.GE.AND P0, PT, R127, UR4, PT ;  /* 0x000000047f007c0c */ /* 0x002fda000bf06270 */
[----:B------:R-:W-:Y:S05]  /*17f20*/  @!P0 BRA `(.L_x_817) ;  /* 0xfffffe9000f88947 */ /* 0x000fea000383ffff */
[----:B------:R-:W-:Y:S05]  /*17f30*/  BRA `(.L_x_612) ;  /* 0x0000007400f47947 */ /* 0x000fea0003800000 */
.L_x_610:
[----:B------:R-:W-:-:S08]  /*17f40*/  NOP ;  /* 0x0000000000007918 */ /* 0x000fd00000000000 */
[----:B------:R-:W0:-:S00]  /*17f50*/  USETMAXREG.DEALLOC.CTAPOOL 0x18 ;  /* 0x00000018000079c8 */ /* 0x000e0000080e0500 */
[----:B0-----:R-:W2:Y:S01]  /*17f60*/  LDL.LU R3, [R1+0x8] ;  /* 0x0000080001037983 */ /* 0x001ea20000300800 */
[----:B------:R-:W-:Y:S02]  /*17f70*/  LOP3.LUT R2, R2, 0x3, RZ, 0xc0, !PT ;  /* 0x0000000302027812 */ /* 0x000fe400078ec0ff */
[----:B------:R-:W-:-:S04]  /*17f80*/  MOV R4, RZ ;  /* 0x000000ff00047202 */ /* 0x000fc80000000f00 */
[----:B------:R-:W0:Y:S02]  /*17f90*/  SHFL.IDX PT, R2, R2, RZ, 0x1f ;  /* 0x00001fff02027589 */ /* 0x000e2400000e0000 */
[----:B0-----:R-:W-:Y:S02]  /*17fa0*/  ISETP.NE.AND P0, PT, R2, RZ, PT ;  /* 0x000000ff0200720c */ /* 0x001fe40003f05270 */
        /* <DEDUP_REMOVED lines=11> */
.L_x_818:
[----:B------:R-:W-:Y:S01]  /*18060*/  LOP3.LUT R5, R0, 0x1f, RZ, 0xc0, !PT ;  /* 0x0000001f00057812 */ /* 0x000fe200078ec0ff */
[----:B------:R-:W-:Y:S01]  /*18070*/  ULDC UR4, c[0x0][0xc3c] ;  /* 0x00030f0000047ab9 */ /* 0x000fe20000000800 */
[----:B------:R-:W1:Y:S01]  /*18080*/  S2UR UR6, SR_CTAID.X ;  /* 0x00000000000679c3 */ /* 0x000e620000002500 */
[----:B------:R-:W-:Y:S01]  /*18090*/  ULDC UR5, c[0x0][0xc38] ;  /* 0x00030e0000057ab9 */ /* 0x000fe20000000800 */
[----:B------:R-:W-:-:S04]  /*180a0*/  ISETP.NE.AND P0, PT, R5, 0x1f, PT ;  /* 0x0000001f0500780c */ /* 0x000fc80003f05270 */
[----:B------:R-:W-:-:S13]  /*180b0*/  ISETP.GE.OR P1, PT, R5, UR4, !P0 ;  /* 0x0000000405007c0c */ /* 0x000fda000c726670 */
[----:B0-----:R-:W0:Y:S02]  /*180c0*/  @!P1 LDC.64 R2, c[0x0][0xc80] ;  /* 0x00032000ff029b82 */ /* 0x001e240000000a00 */
[----:B0-----:R-:W-:-:S05]  /*180d0*/  @!P1 IMAD.WIDE.U32 R2, R5, 0x4, R2 ;  /* 0x0000000405029825 */ /* 0x001fca00078e0002 */
[----:B------:R-:W2:Y:S01]  /*180e0*/  @!P1 LDG.E R4, desc[UR40][R2.64] ;  /* 0x0000002802049981 */ /* 0x000ea2000c1e1900 */
[C---:B------:R-:W-:Y:S01]  /*180f0*/  ISETP.NE.AND P1, PT, R5.reuse, RZ, PT ;  /* 0x000000ff0500720c */ /* 0x040fe20003f25270 */
[----:B------:R-:W-:Y:S01]  /*18100*/  UMOV UR4, URZ ;  /* 0x0000003f00047c82 */ /* 0x000fe20008000000 */
[C---:B------:R-:W-:Y:S02]  /*18110*/  ISETP.GE.U32.AND P2, PT, R5.reuse, 0x2, PT ;  /* 0x000000020500780c */ /* 0x040fe40003f46070 */
[C---:B------:R-:W-:Y:S02]  /*18120*/  ISETP.GE.U32.AND P3, PT, R5.reuse, 0x4, PT ;  /* 0x000000040500780c */ /* 0x040fe40003f66070 */
[C---:B------:R-:W-:Y:S02]  /*18130*/  ISETP.GE.U32.AND P4, PT, R5.reuse, 0x8, PT ;  /* 0x000000080500780c */ /* 0x040fe40003f86070 */
[----:B------:R-:W-:Y:S02]  /*18140*/  ISETP.GE.U32.AND P5, PT, R5, 0x10, PT ;  /* 0x000000100500780c */ /* 0x000fe40003fa6070 */
[----:B------:R-:W-:Y:S01]  /*18150*/  MOV R16, RZ ;  /* 0x000000ff00107202 */ /* 0x000fe20000000f00 */
[----:B--2---:R-:W0:Y:S02]  /*18160*/  SHFL.UP PT, R6, R4, 0x1, RZ ;  /* 0x0420000004067989 */ /* 0x004e2400000e00ff */
[----:B0-----:R-:W-:-:S05]  /*18170*/  SEL R7, R6, RZ, P1 ;  /* 0x000000ff06077207 */ /* 0x001fca0000800000 */
[----:B------:R-:W-:-:S05]  /*18180*/  IMAD.IADD R7, R4, 0x1, R7 ;  /* 0x0000000104077824 */ /* 0x000fca00078e0207 */
[----:B------:R-:W0:Y:S02]  /*18190*/  SHFL.UP PT, R6, R7, 0x2, RZ ;  /* 0x0440000007067989 */ /* 0x000e2400000e00ff */
[----:B0-----:R-:W-:-:S05]  /*181a0*/  SEL R6, R6, RZ, P2 ;  /* 0x000000ff06067207 */ /* 0x001fca0001000000 */
[----:B------:R-:W-:-:S05]  /*181b0*/  IMAD.IADD R6, R7, 0x1, R6 ;  /* 0x0000000107067824 */ /* 0x000fca00078e0206 */
[----:B------:R-:W0:Y:S02]  /*181c0*/  SHFL.UP PT, R8, R6, 0x4, RZ ;  /* 0x0480000006087989 */ /* 0x000e2400000e00ff */
[----:B0-----:R-:W-:-:S04]  /*181d0*/  SEL R3, R8, RZ, P3 ;  /* 0x000000ff08037207 */ /* 0x001fc80001800000 */
[----:B------:R-:W-:-:S05]  /*181e0*/  IADD3 R3, R6, R3, RZ ;  /* 0x0000000306037210 */ /* 0x000fca0007ffe0ff */
        /* <DEDUP_REMOVED lines=8> */
[----:B------:R-:W-:Y:S01]  /*18270*/  IMAD.MOV.U32 R3, RZ, RZ, R6 ;  /* 0x000000ffff037224 */ /* 0x000fe200078e0006 */
[----:B-1----:R-:W-:-:S13]  /*18280*/  ISETP.GT.AND P6, PT, R6, UR6, PT ;  /* 0x0000000606007c0c */ /* 0x002fda000bfc4270 */
[----:B------:R-:W-:Y:S05]  /*18290*/  @P6 BRA `(.L_x_820) ;  /* 0x00000000009c6947 */ /* 0x000fea0003800000 */
[----:B------:R-:W0:Y:S01]  /*182a0*/  LDC R7, c[0x0][0xc3c] ;  /* 0x00030f00ff077b82 */ /* 0x000e220000000800 */
[----:B------:R-:W-:Y:S01]  /*182b0*/  IMAD.MOV.U32 R6, RZ, RZ, R3 ;  /* 0x000000ffff067224 */ /* 0x000fe200078e0003 */
[----:B------:R-:W-:Y:S01]  /*182c0*/  UMOV UR4, URZ ;  /* 0x0000003f00047c82 */ /* 0x000fe20008000000 */
[----:B------:R-:W-:Y:S01]  /*182d0*/  ULDC UR7, c[0x0][0xc3c] ;  /* 0x00030f0000077ab9 */ /* 0x000fe20000000800 */
[----:B------:R-:W-:-:S05]  /*182e0*/  ULDC UR5, c[0x0][0xc38] ;  /* 0x00030e0000057ab9 */ /* 0x000fca0000000800 */
.L_x_824:
[----:B------:R-:W-:Y:S01]  /*182f0*/  UIADD3 UR4, UR4, 0x1f, URZ ;  /* 0x0000001f04047890 */ /* 0x000fe2000fffe03f */
[----:B------:R-:W-:-:S05]  /*18300*/  MOV R19, UR7 ;  /* 0x0000000700137c02 */ /* 0x000fca0008000f00 */
[----:B0-----:R-:W-:-:S13]  /*18310*/  ISETP.LE.AND P6, PT, R7, UR4, PT ;  /* 0x0000000407007c0c */ /* 0x001fda000bfc3270 */
[----:B------:R-:W-:Y:S05]  /*18320*/  @P6 BRA `(.L_x_821) ;  /* 0x00000004001c6947 */ /* 0x000fea0003800000 */
[----:B------:R-:W-:Y:S01]  /*18330*/  VIADD R8, R5, UR4 ;  /* 0x0000000405087c36 */ /* 0x000fe20008000000 */
[----:B------:R-:W-:Y:S01]  /*18340*/  BSSY B0, `(.L_x_822) ;  /* 0x0000007000007945 */ /* 0x000fe20003800000 */
[----:B------:R-:W-:-:S03]  /*18350*/  IMAD.MOV.U32 R4, RZ, RZ, RZ ;  /* 0x000000ffff047224 */ /* 0x000fc600078e00ff */
[----:B------:R-:W-:-:S13]  /*18360*/  ISETP.GE.OR P6, PT, R8, R7, !P0 ;  /* 0x000000070800720c */ /* 0x000fda00047c6670 */
[----:B------:R-:W-:Y:S05]  /*18370*/  @P6 BRA `(.L_x_823) ;  /* 0x00000000000c6947 */ /* 0x000fea0003800000 */
[----:B------:R-:W0:Y:S02]  /*18380*/  LDC.64 R2, c[0x0][0xc80] ;  /* 0x00032000ff027b82 */ /* 0x000e240000000a00 */
[----:B0-----:R-:W-:-:S05]  /*18390*/  IMAD.WIDE R2, R8, 0x4, R2 ;  /* 0x0000000408027825 */ /* 0x001fca00078e0202 */
[----:B------:R0:W5:Y:S02]  /*183a0*/  LDG.E R4, desc[UR40][R2.64] ;  /* 0x0000002802047981 */ /* 0x000164000c1e1900 */
.L_x_823:
[----:B------:R-:W-:Y:S05]  /*183b0*/  BSYNC B0 ;  /* 0x0000000000007941 */ /* 0x000fea0003800000 */
.L_x_822:
[----:B0----5:R-:W0:Y:S02]  /*183c0*/  SHFL.UP PT, R2, R4, 0x1, RZ ;  /* 0x0420000004027989 */ /* 0x021e2400000e00ff */
        /* <DEDUP_REMOVED lines=19> */
[----:B------:R-:W-:-:S07]  /*18500*/  MOV R2, R11 ;  /* 0x0000000b00027202 */ /* 0x000fce0000000f00 */
.L_x_820:
        /* <DEDUP_REMOVED lines=12> */
[----:B0-----:R-:W-:Y:S01]  /*185d0*/  IADD3 R11, RZ, -R3, RZ ;  /* 0x80000003ff0b7210 */ /* 0x001fe20007ffe0ff */
[----:B------:R-:W-:Y:S06]  /*185e0*/  @!P0 BRA `(.L_x_825) ;  /* 0x0000000000088947 */ /* 0x000fec0003800000 */
[----:B------:R-:W-:-:S05]  /*185f0*/  VIADD R9, R19, 0xffffffff ;  /* 0xffffffff13097836 */ /* 0x000fca0000000000 */
[----:B------:R0:W1:Y:S02]  /*18600*/  SHFL.IDX PT, R16, R2, R9, 0x1f ;  /* 0x00001f0902107589 */ /* 0x00006400000e0000 */
.L_x_825:
[----:B-1----:R-:W-:Y:S01]  /*18610*/  IMAD R16, R16, UR5, R7 ;  /* 0x0000000510107c24 */ /* 0x002fe2000f8e0207 */
[----:B------:R-:W-:Y:S01]  /*18620*/  IADD3 R19, R19, UR4, RZ ;  /* 0x0000000413137c10 */ /* 0x000fe2000fffe0ff */
[----:B------:R-:W-:Y:S02]  /*18630*/  IMAD R7, R11, R6, RZ ;  /* 0x000000060b077224 */ /* 0x000fe400078e02ff */
[----:B0-----:R-:W-:Y:S01]  /*18640*/  IMAD.MOV.U32 R2, RZ, RZ, RZ ;  /* 0x000000ffff027224 */ /* 0x001fe200078e00ff */
[----:B------:R-:W-:-:S03]  /*18650*/  IADD3 R9, -R16, UR6, RZ ;  /* 0x0000000610097c10 */ /* 0x000fc6000fffe1ff */
[----:B------:R-:W-:Y:S01]  /*18660*/  IMAD.HI.U32 R2, R3, R7, R2 ;  /* 0x0000000703027227 */ /* 0x000fe200078e0002 */
[----:B------:R-:W-:Y:S02]  /*18670*/  IABS R7, R4 ;  /* 0x0000000400077213 */ /* 0x000fe40000000000 */
[----:B------:R-:W-:Y:S02]  /*18680*/  IABS R3, R9 ;  /* 0x0000000900037213 */ /* 0x000fe40000000000 */
[----:B------:R-:W-:-:S03]  /*18690*/  IADD3 R7, RZ, -R7, RZ ;  /* 0x80000007ff077210 */ /* 0x000fc60007ffe0ff */
        /* <DEDUP_REMOVED lines=9> */
[----:B------:R-:W-:-:S06]  /*18730*/  @P0 IADD3 R2, R2, 0x1, RZ ;  /* 0x0000000102020810 */ /* 0x000fcc0007ffe0ff */
[----:B------:R-:W-:Y:S01]  /*18740*/  @!P2 IMAD.MOV R2, RZ, RZ, -R2 ;  /* 0x000000ffff02a224 */ /* 0x000fe200078e0a02 */
[----:B------:R-:W-:-:S05]  /*18750*/  @!P1 LOP3.LUT R2, RZ, R4, RZ, 0x33, !PT ;  /* 0x00000004ff029212 */ /* 0x000fca00078e33ff */
[--C-:B------:R-:W-:Y:S02]  /*18760*/  IMAD.MOV R17, RZ, RZ, -R2.reuse ;  /* 0x000000ffff117224 */ /* 0x100fe400078e0a02 */
[----:B------:R-:W-:Y:S02]  /*18770*/  IMAD.MOV.U32 R18, RZ, RZ, R2 ;  /* 0x000000ffff127224 */ /* 0x000fe400078e0002 */
[----:B------:R-:W-:Y:S01]  /*18780*/  IMAD R17, R4, R17, R9 ;  /* 0x0000001104117224 */ /* 0x000fe200078e0209 */
[----:B------:R-:W-:Y:S06]  /*18790*/  BRA `(.L_x_826) ;  /* 0x00000000000c7947 */ /* 0x000fec0003800000 */
.L_x_821:
[----:B------:R-:W-:Y:S01]  /*187a0*/  IMAD.MOV.U32 R17, RZ, RZ, RZ ;  /* 0x000000ffff117224 */ /* 0x000fe200078e00ff */
[----:B------:R-:W-:Y:S01]  /*187b0*/  MOV R16, UR6 ;  /* 0x0000000600107c02 */ /* 0x000fe20008000f00 */
[----:B------:R-:W-:-:S07]  /*187c0*/  IMAD.MOV.U32 R18, RZ, RZ, RZ ;  /* 0x000000ffff127224 */ /* 0x000fce00078e00ff */
.L_x_826:
[----:B------:R-:W-:-:S13]  /*187d0*/  ISETP.NE.AND P0, PT, R5, RZ, PT ;  /* 0x000000ff0500720c */ /* 0x000fda0003f05270 */
[----:B------:R-:W0:Y:S01]  /*187e0*/  @!P0 S2R R3, SR_CgaCtaId ;  /* 0x0000000000038919 */ /* 0x000e220000008800 */
[----:B------:R-:W-:-:S04]  /*187f0*/  @!P0 MOV R2, 0x400 ;  /* 0x0000040000028802 */ /* 0x000fc80000000f00 */
[----:B0-----:R-:W-:-:S05]  /*18800*/  @!P0 LEA R2, R3, R2, 0x18 ;  /* 0x0000000203028211 */ /* 0x001fca00078ec0ff */
[----:B------:R2:W-:Y:S01]  /*18810*/  @!P0 STS.128 [R2+0x348d0], R16 ;  /* 0x0348d01002008388 */ /* 0x0005e20000000c00 */
[----:B------:R-:W-:Y:S06]  /*18820*/  BAR.ARV 0x5, 0x180 ;  /* 0x0146000000007b1d */ /* 0x000fec0000002000 */
.L_x_819:
[----:B--2---:R-:W-:Y:S01]  /*18830*/  IMAD.MOV.U32 R2, RZ, RZ, 0x1 ;  /* 0x00000001ff027424 */ /* 0x004fe200078e00ff */
[----:B------:R2:W-:Y:S01]  /*18840*/  STL [R1+0xc], RZ ;  /* 0x00000cff01007387 */ /* 0x0005e20000100800 */
[----:B------:R-:W-:Y:S02]  /*18850*/  ULDC UR4, c[0x0][0xc3c] ;  /* 0x00030f0000047ab9 */ /* 0x000fe40000000800 */
[----:B-1----:R-:W-:Y:S01]  /*18860*/  ISETP.GE.AND P0, PT, R19, UR4, PT ;  /* 0x0000000413007c0c */ /* 0x002fe2000bf06270 */
[----:B------:R2:W-:Y:S04]  /*18870*/  STL [R1+0x18], R2 ;  /* 0x0000180201007387 */ /* 0x0005e80000100800 */
[----:B------:R2:W-:Y:S08]  /*18880*/  STL [R1+0x58], RZ ;  /* 0x000058ff01007387 */ /* 0x0005f00000100800 */
[----:B--2---:R-:W-:Y:S05]  /*18890*/  @P0 BRA `(.L_x_827) ;  /* 0x0000006800b40947 */ /* 0x004fea0003800000 */
[----:B------:R-:W2:Y:S01]  /*188a0*/  LDL.LU R5, [R1+0x8] ;  /* 0x0000080001057983 */ /* 0x000ea20000300800 */
[C---:B------:R-:W-:Y:S01]  /*188b0*/  SHF.L.U32 R2, R0.reuse, 0x3, RZ ;  /* 0x0000000300027819 */ /* 0x040fe200000006ff */
[----:B------:R-:W1:Y:S01]  /*188c0*/  S2UR UR5, SR_CgaCtaId ;  /* 0x00000000000579c3 */ /* 0x000e620000008800 */
[----:B------:R-:W-:Y:S01]  /*188d0*/  LOP3.LUT R7, R0, 0x7f, RZ, 0xc0, !PT ;  /* 0x0000007f00077812 */ /* 0x000fe200078ec0ff */
[----:B------:R-:W-:Y:S01]  /*188e0*/  UMOV UR4, 0x400 ;  /* 0x0000040000047882 */ /* 0x000fe20000000000 */
[C---:B0-----:R-:W-:Y:S01]  /*188f0*/  LOP3.LUT R3, R2.reuse, 0x1f8, RZ, 0xc0, !PT ;  /* 0x000001f802037812 */ /* 0x041fe200078ec0ff */
[----:B------:R-:W-:Y:S01]  /*18900*/  BSSY B8, `(.L_x_827) ;  /* 0x00006a6000087945 */ /* 0x000fe20003800000 */
[----:B------:R-:W-:Y:S01]  /*18910*/  ISETP.NE.AND P1, PT, R7, RZ, PT ;  /* 0x000000ff0700720c */ /* 0x000fe20003f25270 */
[----:B------:R-:W-:Y:S01]  /*18920*/  ULDC.64 UR36, c[0x0][0x198] ;  /* 0x0000660000247ab9 */ /* 0x000fe20000000a00 */
[----:B------:R-:W-:Y:S01]  /*18930*/  LOP3.LUT R4, R3, 0x38, R0, 0x78, !PT ;  /* 0x0000003803047812 */ /* 0x000fe200078e7800 */
[----:B------:R-:W-:Y:S01]  /*18940*/  IMAD.SHL.U32 R3, R7, 0x8, RZ ;  /* 0x0000000807037824 */ /* 0x000fe200078e00ff */
[----:B------:R-:W-:Y:S01]  /*18950*/  SHF.R.U32.HI R6, RZ, 0x3, R7 ;  /* 0x00000003ff067819 */ /* 0x000fe20000011607 */
[----:B------:R-:W-:Y:S01]  /*18960*/  ULOP3.LUT UR38, UR61, 0x2, URZ, 0xfc, !UPT ;  /* 0x000000023d267892 */ /* 0x000fe2000f8efc3f */
[----:B------:R-:W-:Y:S01]  /*18970*/  LOP3.LUT R2, R2, 0x38, RZ, 0xc0, !PT ;  /* 0x0000003802027812 */ /* 0x000fe200078ec0ff */
[----:B------:R-:W-:Y:S01]  /*18980*/  ULDC UR39, c[0x0][0xc] ;  /* 0x0000030000277ab9 */ /* 0x000fe20000000800 */
[----:B------:R-:W-:-:S02]  /*18990*/  LOP3.LUT R3, R4, 0x200, R3, 0xf8, !PT ;  /* 0x0000020004037812 */ /* 0x000fc400078ef803 */
[C---:B------:R-:W-:Y:S01]  /*189a0*/  LOP3.LUT P0, R4, R0.reuse, 0x1f, RZ, 0xc0, !PT ;  /* 0x0000001f00047812 */ /* 0x040fe2000780c0ff */
[----:B------:R-:W-:-:S04]  /*189b0*/  IMAD.SHL.U32 R0, R0, 0x10, RZ ;  /* 0x0000001000007824 */ /* 0x000fc800078e00ff */
[----:B------:R0:W-:Y:S01]  /*189c0*/  STL [R1+0x2c], R4 ;  /* 0x00002c0401007387 */ /* 0x0001e20000100800 */
[----:B------:R-:W-:Y:S01]  /*189d0*/  LOP3.LUT R6, R6, 0x70, R0, 0xf8, !PT ;  /* 0x0000007006067812 */ /* 0x000fe200078ef800 */
[----:B-1----:R-:W-:-:S06]  /*189e0*/  ULEA UR4, UR5, UR4, 0x18 ;  /* 0x0000000405047291 */ /* 0x002fcc000f8ec03f */
[----:B0-----:R-:W-:-:S05]  /*189f0*/  MOV R4, UR4 ;  /* 0x0000000400047c02 */ /* 0x001fca0008000f00 */
[----:B------:R-:W-:Y:S01]  /*18a00*/  IMAD R0, R3, 0x2, R4 ;  /* 0x0000000203007824 */ /* 0x000fe200078e0204 */
[----:B------:R-:W-:Y:S01]  /*18a10*/  STL [R1+0x4], R4 ;  /* 0x0000040401007387 */ /* 0x000fe20000100800 */
[----:B------:R-:W-:-:S03]  /*18a20*/  LOP3.LUT R3, R2, 0x40, RZ, 0xfc, !PT ;  /* 0x0000004002037812 */ /* 0x000fc600078efcff */
[----:B------:R0:W-:Y:S04]  /*18a30*/  STL [R1+0x30], R0 ;  /* 0x0000300001007387 */ /* 0x0001e80000100800 */
[----:B------:R-:W-:Y:S01]  /*18a40*/  STL [R1+0x10], RZ ;  /* 0x000010ff01007387 */ /* 0x000fe20000100800 */
[----:B0-----:R-:W-:Y:S01]  /*18a50*/  IMAD.MOV.U32 R0, RZ, RZ, 0x1 ;  /* 0x00000001ff007424 */ /* 0x001fe200078e00ff */
[----:B--2---:R-:W-:-:S04]  /*18a60*/  LOP3.LUT R5, R5, 0xfffffffd, RZ, 0xc0, !PT ;  /* 0xfffffffd05057812 */ /* 0x004fc800078ec0ff */
[----:B------:R-:W-:-:S04]  /*18a70*/  @P1 LOP3.LUT R5, R5, 0x2, RZ, 0xfc, !PT ;  /* 0x0000000205051812 */ /* 0x000fc800078efcff */
[----:B------:R-:W-:-:S04]  /*18a80*/  LOP3.LUT R5, R5, 0xfffffffe, RZ, 0xc0, !PT ;  /* 0xfffffffe05057812 */ /* 0x000fc800078ec0ff */
[----:B------:R-:W-:Y:S02]  /*18a90*/  @P0 LOP3.LUT R5, R5, 0x1, RZ, 0xfc, !PT ;  /* 0x0000000105050812 */ /* 0x000fe400078efcff */
[----:B------:R-:W-:Y:S02]  /*18aa0*/  ISETP.NE.OR P0, PT, R7, RZ, !P0 ;  /* 0x000000ff0700720c */ /* 0x000fe40004705670 */
[----:B------:R-:W-:-:S11]  /*18ab0*/  LOP3.LUT R5, R5, 0xfffffff7, RZ, 0xc0, !PT ;  /* 0xfffffff705057812 */ /* 0x000fd600078ec0ff */
[----:B------:R-:W-:-:S05]  /*18ac0*/  @P0 LOP3.LUT R5, R5, 0x8, RZ, 0xfc, !PT ;  /* 0x0000000805050812 */ /* 0x000fca00078efcff */
[----:B------:R-:W-:Y:S04]  /*18ad0*/  STL [R1+0x8], R5 ;  /* 0x0000080501007387 */ /* 0x000fe80000100800 */
[----:B------:R-:W-:Y:S04]  /*18ae0*/  STL [R1+0x24], R0 ;  /* 0x0000240001007387 */ /* 0x000fe80000100800 */
[----:B------:R-:W-:Y:S04]  /*18af0*/  STL [R1+0x58], RZ ;  /* 0x000058ff01007387 */ /* 0x000fe80000100800 */
[----:B------:R-:W-:Y:S04]  /*18b00*/  STL [R1+0xc], RZ ;  /* 0x00000cff01007387 */ /* 0x000fe80000100800 */
[----:B------:R0:W-:Y:S02]  /*18b10*/  STL [R1+0x18], R0 ;  /* 0x0000180001007387 */ /* 0x0001e40000100800 */
[----:B0-----:R-:W-:-:S07]  /*18b20*/  LOP3.LUT R0, R2, 0x80, RZ, 0xfc, !PT ;  /* 0x0000008002007812 */ /* 0x001fce00078efcff */
.L_x_971:
[----:B0---4-:R-:W0:Y:S02]  /*18b30*/  LDC.64 R2, c[0x0][0xc88] ;  /* 0x00032200ff027b82 */ /* 0x011e240000000a00 */
[----:B0-----:R-:W-:-:S05]  /*18b40*/  IMAD.WIDE R2, R19, 0x4, R2 ;  /* 0x0000000413027825 */ /* 0x001fca00078e0202 */
[----:B--2---:R-:W2:Y:S01]  /*18b50*/  LDG.E R15, desc[UR40][R2.64] ;  /* 0x00000028020f7981 */ /* 0x004ea2000c1e1900 */
[----:B------:R-:W-:Y:S05]  /*18b60*/  YIELD ;  /* 0x0000000000007946 */ /* 0x000fea0003800000 */
[----:B------:R-:W-:Y:S01]  /*18b70*/  ULDC.64 UR4, c[0x0][0xa28] ;  /* 0x00028a0000047ab9 */ /* 0x000fe20000000a00 */
[----:B------:R-:W-:Y:S01]  /*18b80*/  ULDC.64 UR10, c[0x0][0xa18] ;  /* 0x00028600000a7ab9 */ /* 0x000fe20000000a00 */
[----:B------:R-:W-:Y:S01]  /*18b90*/  ISETP.NE.U32.AND P0, PT, RZ, UR4, PT ;  /* 0x00000004ff007c0c */ /* 0x000fe2000bf05070 */
[----:B------:R-:W-:Y:S01]  /*18ba0*/  ULDC.64 UR6, c[0x0][0xa08] ;  /* 0x0002820000067ab9 */ /* 0x000fe20000000a00 */
[----:B------:R-:W-:-:S02]  /*18bb0*/  ISETP.NE.U32.AND P3, PT, RZ, UR10, PT ;  /* 0x0000000aff007c0c */ /* 0x000fc4000bf65070 */
[----:B------:R-:W-:Y:S01]  /*18bc0*/  MOV R0, RZ ;  /* 0x000000ff00007202 */ /* 0x000fe20000000f00 */
[----:B------:R-:W-:Y:S01]  /*18bd0*/  IMAD.MOV.U32 R12, RZ, RZ, RZ ;  /* 0x000000ffff0c7224 */ /* 0x000fe200078e00ff */
[----:B------:R-:W-:Y:S01]  /*18be0*/  ISETP.NE.AND.EX P0, PT, RZ, UR5, PT, P0 ;  /* 0x00000005ff007c0c */ /* 0x000fe2000bf05300 */
[----:B------:R-:W-:Y:S01]  /*18bf0*/  ULDC.64 UR8, c[0x0][0xa10] ;  /* 0x0002840000087ab9 */ /* 0x000fe20000000a00 */
[----:B------:R-:W-:Y:S02]  /*18c00*/  ISETP.NE.AND.EX P3, PT, RZ, UR11, PT, P3 ;  /* 0x0000000bff007c0c */ /* 0x000fe4000bf65330 */
[----:B--2---:R-:W-:Y:S01]  /*18c10*/  SHF.R.S32.HI R4, RZ, 0x1f, R15 ;  /* 0x0000001fff047819 */ /* 0x004fe2000001140f */
[----:B------:R-:W-:-:S08]  /*18c20*/  IMAD.SHL.U32 R14, R15, 0x4, RZ ;  /* 0x000000040f0e7824 */ /* 0x000fd000078e00ff */
[C---:B------:R-:W-:Y:S01]  /*18c30*/  @P0 LEA R2, P1, R15.reuse, UR4, 0x2 ;  /* 0x000000040f020c11 */ /* 0x040fe2000f8210ff */
[----:B------:R-:W-:Y:S01]  /*18c40*/  STL [R1+0x34], R15 ;  /* 0x0000340f01007387 */ /* 0x000fe20000100800 */
[C-C-:B------:R-:W-:Y:S02]  /*18c50*/  SHF.L.U64.HI R13, R15.reuse, 0x2, R4.reuse ;  /* 0x000000020f0d7819 */ /* 0x140fe40000010204 */
[----:B------:R-:W-:Y:S01]  /*18c60*/  @P0 LEA.HI.X R3, R15, UR5, R4, 0x2, P1 ;  /* 0x000000050f030c11 */ /* 0x000fe200088f1404 */
[----:B------:R-:W-:Y:S01]  /*18c70*/  ULDC.64 UR4, c[0x0][0xa00] ;  /* 0x0002800000047ab9 */ /* 0x000fe20000000a00 */
[C---:B------:R-:W-:Y:S01]  /*18c80*/  @P3 IADD3 R8, P1, R14.reuse, UR10, RZ ;  /* 0x0000000a0e083c10 */ /* 0x040fe2000ff3e0ff */
[----:B------:R0:W-:Y:S03]  /*18c90*/  STL [R1+0x44], R4 ;  /* 0x0000440401007387 */ /* 0x0001e60000100800 */
[----:B------:R-:W-:Y:S01]  /*18ca0*/  @P3 IADD3.X R9, R13, UR11, RZ, P1, !PT ;  /* 0x0000000b0d093c10 */ /* 0x000fe20008ffe4ff */
[----:B-1----:R1:W5:Y:S01]  /*18cb0*/  @P0 LDG.E R0, desc[UR40][R2.64] ;  /* 0x0000002802000981 */ /* 0x002362000c1e1900 */
[----:B------:R-:W-:-:S02]  /*18cc0*/  IADD3 R6, P1, R14, UR6, RZ ;  /* 0x000000060e067c10 */ /* 0x000fc4000ff3e0ff */
[----:B------:R-:W-:Y:S02]  /*18cd0*/  CS2R R10, SRZ ;  /* 0x00000000000a7805 */ /* 0x000fe4000001ff00 */
[----:B------:R-:W-:Y:S01]  /*18ce0*/  ISETP.NE.U32.AND P2, PT, RZ, UR6, PT ;  /* 0x00000006ff007c0c */ /* 0x000fe2000bf45070 */
[----:B------:R-:W-:Y:S01]  /*18cf0*/  STL [R1], R14 ;  /* 0x0000000e01007387 */ /* 0x000fe20000100800 */
[----:B------:R-:W-:Y:S02]  /*18d00*/  IADD3.X R7, R13, UR7, RZ, P1, !PT ;  /* 0x000000070d077c10 */ /* 0x000fe40008ffe4ff */
[----:B------:R-:W-:Y:S01]  /*18d10*/  ISETP.NE.U32.AND P1, PT, RZ, UR4, PT ;  /* 0x00000004ff007c0c */ /* 0x000fe2000bf25070 */
[----:B------:R-:W-:Y:S01]  /*18d20*/  STL [R1+0x28], R13 ;  /* 0x0000280d01007387 */ /* 0x000fe20000100800 */
[----:B------:R-:W-:Y:S02]  /*18d30*/  ISETP.NE.AND.EX P2, PT, RZ, UR7, PT, P2 ;  /* 0x00000007ff007c0c */ /* 0x000fe4000bf45320 */
[----:B------:R-:W-:-:S02]  /*18d40*/  ISETP.NE.AND.EX P1, PT, RZ, UR5, PT, P1 ;  /* 0x00000005ff007c0c */ /* 0x000fc4000bf25310 */
[----:B-1----:R-:W-:-:S04]  /*18d50*/  IADD3 R2, P0, R14, UR4, RZ ;  /* 0x000000040e027c10 */ /* 0x002fc8000ff1e0ff */
[----:B------:R-:W-:Y:S01]  /*18d60*/  IADD3.X R3, R13, UR5, RZ, P0, !PT ;  /* 0x000000050d037c10 */ /* 0x000fe200087fe4ff */
[----:B------:R-:W-:Y:S01]  /*18d70*/  ULDC UR4, c[0x0][0x288] ;  /* 0x0000a20000047ab9 */ /* 0x000fe20000000800 */
[----:B0-----:R-:W-:-:S03]  /*18d80*/  IADD3 R4, P0, R14, UR8, RZ ;  /* 0x000000080e047c10 */ /* 0x001fc6000ff1e0ff */
[----:B------:R-:W5:Y:S01]  /*18d90*/  @P2 LDG.E R11, desc[UR40][R6.64] ;  /* 0x00000028060b2981 */ /* 0x000f62000c1e1900 */
[----:B------:R-:W-:Y:S02]  /*18da0*/  IADD3.X R5, R13, UR9, RZ, P0, !PT ;  /* 0x000000090d057c10 */ /* 0x000fe400087fe4ff */
[----:B------:R-:W-:Y:S01]  /*18db0*/  ISETP.NE.U32.AND P0, PT, RZ, UR8, PT ;  /* 0x00000008ff007c0c */ /* 0x000fe2000bf05070 */
[----:B------:R-:W2:Y:S03]  /*18dc0*/  @P1 LDG.E R12, desc[UR40][R2.64] ;  /* 0x00000028020c1981 */ /* 0x000ea6000c1e1900 */
[----:B------:R-:W-:-:S13]  /*18dd0*/  ISETP.NE.AND.EX P0, PT, RZ, UR9, PT, P0 ;  /* 0x00000009ff007c0c */ /* 0x000fda000bf05300 */
[----:B------:R-:W5:Y:S04]  /*18de0*/  @P0 LDG.E R10, desc[UR40][R4.64] ;  /* 0x00000028040a0981 */ /* 0x000f68000c1e1900 */
[----:B--2---:R0:W-:Y:S02]  /*18df0*/  STL [R1+0x40], R12 ;  /* 0x0000400c01007387 */ /* 0x0041e40000100800 */
[----:B0-----:R-:W-:Y:S01]  /*18e00*/  MOV R12, UR4 ;  /* 0x00000004000c7c02 */ /* 0x001fe20008000f00 */
[----:B------:R-:W-:-:S05]  /*18e10*/  ULDC.64 UR4, c[0x0][0x418] ;  /* 0x0001060000047ab9 */ /* 0x000fca0000000a00 */
[----:B------:R0:W2:Y:S01]  /*18e20*/  @P3 LDG.E R12, desc[UR40][R8.64] ;  /* 0x00000028080c3981 */ /* 0x0000a2000c1e1900 */
[----:B------:R-:W-:-:S03]  /*18e30*/  UISETP.NE.U32.AND UP0, UPT, UR4, URZ, UPT ;  /* 0x0000003f0400728c */ /* 0x000fc6000bf05070 */
[----:B------:R-:W-:Y:S01]  /*18e40*/  ULDC UR4, c[0x0][0x424] ;  /* 0x0001090000047ab9 */ /* 0x000fe20000000800 */
[----:B------:R-:W-:-:S03]  /*18e50*/  UISETP.NE.AND.EX UP0, UPT, UR5, URZ, UPT, UP0 ;  /* 0x0000003f0500728c */ /* 0x000fc6000bf05300 */
[----:B------:R-:W-:Y:S01]  /*18e60*/  ULDC UR5, c[0x0][0x2f0] ;  /* 0x0000bc0000057ab9 */ /* 0x000fe20000000800 */
[----:B------:R-:W-:-:S04]  /*18e70*/  USEL UR4, UR4, 0x1, UP0 ;  /* 0x0000000104047887 */ /* 0x000fc80008000000 */
[----:B------:R-:W-:-:S03]  /*18e80*/  UIMAD UR4, UR4, UR5, URZ ;  /* 0x00000005040472a4 */ /* 0x000fc6000f8e023f */
[----:B------:R-:W-:Y:S02]  /*18e90*/  ULDC UR5, c[0x0][0x348] ;  /* 0x0000d20000057ab9 */ /* 0x000fe40000000800 */
[----:B0-----:R-:W-:Y:S02]  /*18ea0*/  IMAD.U32 R9, RZ, RZ, UR5 ;  /* 0x00000005ff097e24 */ /* 0x001fe4000f8e00ff */
[----:B------:R-:W-:Y:S01]  /*18eb0*/  IMAD.U32 R8, RZ, RZ, UR4 ;  /* 0x00000004ff087e24 */ /* 0x000fe2000f8e00ff */
[----:B--2---:R0:W-:Y:S01]  /*18ec0*/  STL [R1+0x54], R12 ;  /* 0x0000540c01007387 */ /* 0x0041e20000100800 */
[----:B------:R-:W-:Y:S05]  /*18ed0*/  @P3 BRA `(.L_x_828) ;  /* 0x0000000000143947 */ /* 0x000fea0003800000 */
[----:B------:R-:W-:Y:S05]  /*18ee0*/  @!P1 BRA `(.L_x_828) ;  /* 0x0000000000109947 */ /* 0x000fea0003800000 */
[----:B0-----:R-:W2:Y:S04]  /*18ef0*/  LDG.E R12, desc[UR40][R2.64] ;  /* 0x00000028020c7981 */ /* 0x001ea8000c1e1900 */
[----:B------:R-:W2:Y:S02]  /*18f00*/  LDG.E R2, desc[UR40][R2.64+0x4] ;  /* 0x0000042802027981 */ /* 0x000ea4000c1e1900 */
[----:B--2---:R-:W-:-:S05]  /*18f10*/  IADD3 R2, -R12, R2, RZ ;  /* 0x000000020c027210 */ /* 0x004fca0007ffe1ff */
[----:B------:R1:W-:Y:S02]  /*18f20*/  STL [R1+0x54], R2 ;  /* 0x0000540201007387 */ /* 0x0003e40000100800 */
.L_x_828:
[----:B0-----:R-:W-:Y:S01]  /*18f30*/  IMAD.MOV.U32 R12, RZ, RZ, R15 ;  /* 0x000000ffff0c7224 */ /* 0x001fe200078e000f */
[----:B------:R-:W-:Y:S01]  /*18f40*/  ULDC.64 UR4, c[0x0][0xa20] ;  /* 0x0002880000047ab9 */ /* 0x000fe20000000a00 */
[----:B-1---5:R-:W-:Y:S01]  /*18f50*/  IMAD.IADD R2, R11, 0x1, R0 ;  /* 0x000000010b027824 */ /* 0x022fe200078e0200 */
[----:B------:R-:W-:Y:S02]  /*18f60*/  ISETP.NE.U32.AND P1, PT, RZ, UR4, PT ;  /* 0x00000004ff007c0c */ /* 0x000fe4000bf25070 */
[----:B------:R0:W-:Y:S02]  /*18f70*/  STL [R1+0x14], R12 ;  /* 0x0000140c01007387 */ /* 0x0001e40000100800 */
[----:B------:R-:W-:Y:S02]  /*18f80*/  ISETP.NE.AND.EX P1, PT, RZ, UR5, PT, P1 ;  /* 0x00000005ff007c0c */ /* 0x000fe4000bf25310 */
[----:B------:R0:W-:Y:S11]  /*18f90*/  STL [R1+0x20], R2 ;  /* 0x0000200201007387 */ /* 0x0001f60000100800 */
[----:B0-----:R-:W-:Y:S05]  /*18fa0*/  @!P1 BRA `(.L_x_829) ;  /* 0x0000000000109947 */ /* 0x001fea0003800000 */
[----:B------:R-:W-:-:S04]  /*18fb0*/  IADD3 R2, P1, R14, UR4, RZ ;  /* 0x000000040e027c10 */ /* 0x000fc8000ff3e0ff */
[----:B------:R-:W-:-:S05]  /*18fc0*/  IADD3.X R3, R13, UR5, RZ, P1, !PT ;  /* 0x000000050d037c10 */ /* 0x000fca0008ffe4ff */
[----:B------:R0:W5:Y:S01]  /*18fd0*/  LDG.E R8, desc[UR40][R2.64] ;  /* 0x0000002802087981 */ /* 0x000162000c1e1900 */
[----:B------:R-:W-:Y:S05]  /*18fe0*/  BRA `(.L_x_830) ;  /* 0x0000000000107947 */ /* 0x000fea0003800000 */
.L_x_829:
[----:B------:R-:W-:Y:S05]  /*18ff0*/  @!P2 BRA `(.L_x_830) ;  /* 0x00000000000ca947 */ /* 0x000fea0003800000 */
[----:B------:R-:W2:Y:S04]  /*19000*/  LDG.E R8, desc[UR40][R6.64] ;  /* 0x0000002806087981 */ /* 0x000ea8000c1e1900 */
[----:B------:R-:W2:Y:S02]  /*19010*/  LDG.E R6, desc[UR40][R6.64+0x4] ;  /* 0x0000042806067981 */ /* 0x000ea4000c1e1900 */
[----:B--2---:R-:W-:-:S07]  /*19020*/  IADD3 R8, -R8, R6, RZ ;  /* 0x0000000608087210 */ /* 0x004fce0007ffe1ff */
.L_x_830:
[----:B0-----:R-:W2:Y:S01]  /*19030*/  @P0 LDG.E R2, desc[UR40][R4.64] ;  /* 0x0000002804020981 */ /* 0x001ea2000c1e1900 */
[----:B-----5:R-:W-:-:S03]  /*19040*/  IMAD.IADD R0, R8, 0x1, -R0 ;  /* 0x0000000108007824 */ /* 0x020fc600078e0a00 */
[----:B------:R-:W2:Y:S01]  /*19050*/  @P0 LDG.E R4, desc[UR40][R4.64+0x4] ;  /* 0x0000042804040981 */ /* 0x000ea2000c1e1900 */
[----:B------:R-:W-:Y:S01]  /*19060*/  BSSY B0, `(.L_x_831) ;  /* 0x0000150000007945 */ /* 0x000fe20003800000 */
[----:B------:R-:W-:Y:S01]  /*19070*/  PLOP3.LUT P5, PT, PT, PT, PT, 0x80, 0x0 ;  /* 0x000000000000781c */ /* 0x000fe20003faf070 */
[----:B--2---:R-:W-:-:S05]  /*19080*/  @P0 IMAD.IADD R9, R4, 0x1, -R2 ;  /* 0x0000000104090824 */ /* 0x004fca00078e0a02 */
[----:B------:R-:W-:-:S05]  /*19090*/  IADD3 R3, R0, R9, RZ ;  /* 0x0000000900037210 */ /* 0x000fca0007ffe0ff */
[----:B------:R-:W-:Y:S01]  /*190a0*/  VIADD R2, R3, 0x7f ;  /* 0x0000007f03027836 */ /* 0x000fe20000000000 */
[----:B------:R0:W-:Y:S04]  /*190b0*/  STL [R1+0x50], R3 ;  /* 0x0000500301007387 */ /* 0x0001e80000100800 */
[----:B0-----:R-:W-:-:S04]  /*190c0*/  SHF.R.S32.HI R3, RZ, 0x1f, R2 ;  /* 0x0000001fff037819 */ /* 0x001fc80000011402 */
[----:B------:R-:W-:-:S04]  /*190d0*/  LEA.HI R2, R3, R2, RZ, 0x7 ;  /* 0x0000000203027211 */ /* 0x000fc800078f38ff */
[----:B------:R-:W-:-:S04]  /*190e0*/  LOP3.LUT R3, R2, 0xffffff80, RZ, 0xc0, !PT ;  /* 0xffffff8002037812 */ /* 0x000fc800078ec0ff */
[----:B------:R-:W-:Y:S01]  /*190f0*/  VIADDMNMX R9, R3, -R0, R9, PT ;  /* 0x8000000003097246 */ /* 0x000fe20003800109 */
[----:B------:R-:W-:-:S05]  /*19100*/  IMAD.MOV R3, RZ, RZ, -R0 ;  /* 0x000000ffff037224 */ /* 0x000fca00078e0a00 */
[----:B------:R-:W-:-:S04]  /*19110*/  VIMNMX R3, RZ, R3, !PT ;  /* 0x00000003ff037248 */ /* 0x000fc80007fe0100 */
[----:B------:R-:W-:-:S13]  /*19120*/  ISETP.GT.AND P1, PT, R9, R3, PT ;  /* 0x000000030900720c */ /* 0x000fda0003f24270 */
[----:B------:R-:W-:Y:S02]  /*19130*/  @P1 IADD3 R0, R9, 0x7f, RZ ;  /* 0x0000007f09001810 */ /* 0x000fe40007ffe0ff */
[----:B------:R-:W-:Y:S02]  /*19140*/  SHF.R.U32.HI R9, RZ, 0x7, R3 ;  /* 0x00000007ff097819 */ /* 0x000fe40000011603 */
[----:B------:R-:W-:-:S04]  /*19150*/  @P1 SHF.R.S32.HI R3, RZ, 0x1f, R0 ;  /* 0x0000001fff031819 */ /* 0x000fc80000011400 */
[----:B------:R-:W-:Y:S01]  /*19160*/  @P1 LEA.HI R0, R3, R0, RZ, 0x7 ;  /* 0x0000000003001211 */ /* 0x000fe200078f38ff */
[----:B------:R-:W-:-:S03]  /*19170*/  IMAD.MOV.U32 R6, RZ, RZ, R9 ;  /* 0x000000ffff067224 */ /* 0x000fc600078e0009 */
[----:B------:R-:W-:Y:S02]  /*19180*/  @P1 SHF.R.S32.HI R6, RZ, 0x7, R0 ;  /* 0x00000007ff061819 */ /* 0x000fe40000011400 */
[----:B------:R-:W-:-:S05]  /*19190*/  SHF.R.S32.HI R0, RZ, 0x7, R2 ;  /* 0x00000007ff007819 */ /* 0x000fca0000011402 */
[----:B------:R0:W-:Y:S01]  /*191a0*/  STL [R1+0x3c], R0 ;  /* 0x00003c0001007387 */ /* 0x0001e20000100800 */
[----:B------:R-:W-:-:S13]  /*191b0*/  ISETP.GT.AND P1, PT, R6, R9, PT ;  /* 0x000000090600720c */ /* 0x000fda0003f24270 */
[----:B0-----:R-:W-:Y:S05]  /*191c0*/  @!P1 BRA `(.L_x_832) ;  /* 0x0000001000e49947 */ /* 0x001fea0003800000 */
[----:B------:R-:W-:Y:S01]  /*191d0*/  UMOV UR4, 0xffffffff ;  /* 0xffffffff00047882 */ /* 0x000fe20000000000 */
[----:B------:R-:W-:Y:S02]  /*191e0*/  SEL R0, R12, RZ, !P0 ;  /* 0x000000ff0c007207 */ /* 0x000fe40004000000 */
[----:B------:R-:W-:Y:S05]  /*191f0*/  BRA.DIV UR4, `(.L_x_833) ;  /* 0x0000006e04007947 */ /* 0x000fea000b800000 */
[----:B------:R-:W0:Y:S02]  /*19200*/  S2R R2, SR_TID.X ;  /* 0x0000000000027919 */ /* 0x000e240000002100 */
[----:B0-----:R-:W-:-:S04]  /*19210*/  SHF.R.U32.HI R2, RZ, 0x5, R2 ;  /* 0x00000005ff027819 */ /* 0x001fc80000011602 */
[----:B------:R-:W-:-:S05]  /*19220*/  LOP3.LUT R2, R2, 0x3, RZ, 0xc0, !PT ;  /* 0x0000000302027812 */ /* 0x000fca00078ec0ff */
[----:B------:R0:W1:Y:S02]  /*19230*/  SHFL.IDX PT, R14, R2, RZ, 0x1f ;  /* 0x00001fff020e7589 */ /* 0x00006400000e0000 */
.L_x_1002:
[----:B-1----:R-:W-:Y:S02]  /*19240*/  ISETP.NE.AND P0, PT, R14, RZ, PT ;  /* 0x000000ff0e00720c */ /* 0x002fe40003f05270 */
[----:B------:R-:W-:-:S11]  /*19250*/  PLOP3.LUT P2, PT, PT, PT, PT, 0x8, 0x0 ;  /* 0x000000000000781c */ /* 0x000fd60003f4e170 */
[----:B------:R-:W-:Y:S05]  /*19260*/  @P0 BRA `(.L_x_834) ;  /* 0x00000000000c0947 */ /* 0x000fea0003800000 */
[----:B------:R-:W-:-:S03]  /*19270*/  UMOV UR4, 0xffffffff ;  /* 0xffffffff00047882 */ /* 0x000fc60000000000 */
[----:B------:R-:W-:Y:S05]  /*19280*/  BRA.DIV UR4, `(.L_x_835) ;  /* 0x0000006e04107947 */ /* 0x000fea000b800000 */
[----:B------:R-:W-:-:S13]  /*19290*/  ELECT P2, URZ, PT ;  /* 0x00000000003f782f */ /* 0x000fda0003840000 */
.L_x_834:
[----:B0-----:R-:W2:Y:S04]  /*192a0*/  LDL R2, [R1+0x58] ;  /* 0x0000580001027983 */ /* 0x001ea80000100800 */
[----:B------:R-:W3:Y:S01]  /*192b0*/  LDL R4, [R1+0x4] ;  /* 0x0000040001047983 */ /* 0x000ee20000100800 */
[----:B------:R-:W-:Y:S01]  /*192c0*/  BSSY B1, `(.L_x_836) ;  /* 0x0000008000017945 */ /* 0x000fe20003800000 */
[----:B--2---:R-:W-:-:S05]  /*192d0*/  VIADD R2, R2, 0x1 ;  /* 0x0000000102027836 */ /* 0x004fca0000000000 */
[----:B------:R-:W-:-:S04]  /*192e0*/  LEA.HI R3, R2, R2, RZ, 0x1 ;  /* 0x0000000202037211 */ /* 0x000fc800078f08ff */
[----:B------:R-:W-:-:S04]  /*192f0*/  LOP3.LUT R3, R3, 0xfffffffe, RZ, 0xc0, !PT ;  /* 0xfffffffe03037812 */ /* 0x000fc800078ec0ff */
[----:B------:R-:W-:-:S04]  /*19300*/  IADD3 R2, R2, -R3, RZ ;  /* 0x8000000302027210 */ /* 0x000fc80007ffe0ff */
[----:B------:R-:W-:-:S04]  /*19310*/  SHF.L.U32 R2, R2, 0x1f, RZ ;  /* 0x0000001f02027819 */ /* 0x000fc800000006ff */
[----:B---3--:R-:W0:Y:S02]  /*19320*/  SYNCS.PHASECHK.TRANS64.TRYWAIT P0, [R4+URZ+0x34820], R2 ;  /* 0x03482002040075a7 */ /* 0x008e24000800017f */
[----:B0-----:R-:W-:Y:S05]  /*19330*/  @!P0 BRA `(.L_x_837) ;  /* 0x0000006c00088947 */ /* 0x001fea0003800000 */
.L_x_1005:
[----:B------:R-:W-:Y:S05]  /*19340*/  BSYNC B1 ;  /* 0x0000000000017941 */ /* 0x000fea0003800000 */
.L_x_836:
[----:B------:R-:W-:Y:S04]  /*19350*/  BSSY B1, `(.L_x_838) ;  /* 0x0000085000017945 */ /* 0x000fe80003800000 */
[----:B------:R-:W-:Y:S05]  /*19360*/  @!P2 BRA `(.L_x_839) ;  /* 0x00000008000ca947 */ /* 0x000fea0003800000 */
[----:B------:R-:W2:Y:S04]  /*19370*/  LDL R7, [R1+0x4] ;  /* 0x0000040001077983 */ /* 0x000ea80000100800 */
[----:B------:R-:W2:Y:S04]  /*19380*/  LDL R5, [R1+0x10] ;  /* 0x0000100001057983 */ /* 0x000ea80000100800 */
[----:B------:R-:W3:Y:S01]  /*19390*/  LDL R4, [R1+0x24] ;  /* 0x0000240001047983 */ /* 0x000ee20000100800 */
[----:B------:R-:W-:Y:S01]  /*193a0*/  BSSY B2, `(.L_x_840) ;  /* 0x0000008000027945 */ /* 0x000fe20003800000 */
[----:B0-----:R-:W0:Y:S02]  /*193b0*/  S2R R3, SR_TID.X ;  /* 0x0000000000037919 */ /* 0x001e240000002100 */
[----:B0-----:R-:W-:-:S04]  /*193c0*/  LOP3.LUT R3, R3, 0x7f, RZ, 0xc0, !PT ;  /* 0x0000007f03037812 */ /* 0x001fc800078ec0ff */
[----:B------:R-:W-:Y:S01]  /*193d0*/  ISETP.NE.AND P4, PT, R3, RZ, PT ;  /* 0x000000ff0300720c */ /* 0x000fe20003f85270 */
[----:B--2---:R-:W-:Y:S01]  /*193e0*/  IMAD R5, R5, 0x8, R7 ;  /* 0x0000000805057824 */ /* 0x004fe200078e0207 */
[----:B---3--:R-:W-:-:S04]  /*193f0*/  SHF.L.U32 R8, R4, 0x1f, RZ ;  /* 0x0000001f04087819 */ /* 0x008fc800000006ff */
[----:B------:R-:W0:Y:S02]  /*19400*/  SYNCS.PHASECHK.TRANS64.TRYWAIT P0, [R5+URZ+0x348a0], R8 ;  /* 0x0348a008050075a7 */ /* 0x000e24000800017f */
[----:B0-----:R-:W-:Y:S05]  /*19410*/  @!P0 BRA `(.L_x_841) ;  /* 0x0000006800e88947 */ /* 0x001fea0003800000 */
.L_x_1006:
[----:B------:R-:W-:Y:S05]  /*19420*/  BSYNC B2 ;  /* 0x0000000000027941 */ /* 0x000fea0003800000 */
.L_x_840:
[----:B------:R-:W-:Y:S04]  /*19430*/  BSSY B2, `(.L_x_842) ;  /* 0x0000008000027945 */ /* 0x000fe80003800000 */
[----:B------:R-:W-:Y:S05]  /*19440*/  @P4 BRA `(.L_x_843) ;  /* 0x0000000000184947 */ /* 0x000fea0003800000 */
[----:B------:R-:W2:Y:S02]  /*19450*/  LDL R2, [R1+0x8] ;  /* 0x0000080001027983 */ /* 0x000ea40000100800 */
[----:B--2---:R-:W-:Y:S01]  /*19460*/  LOP3.LUT P0, RZ, R2, 0x1, RZ, 0xc0, !PT ;  /* 0x0000000102ff7812 */ /* 0x004fe2000780c0ff */
[----:B------:R-:W-:-:S04]  /*19470*/  IMAD.MOV.U32 R2, RZ, RZ, 0xc000 ;  /* 0x0000c000ff027424 */ /* 0x000fc800078e00ff */
[----:B------:R1:W-:Y:S08]  /*19480*/  SYNCS.ARRIVE.TRANS64 RZ, [R5+URZ+0x34890], R2 ;  /* 0x0348900205ff79a7 */ /* 0x0003f0000800003f */
[----:B------:R-:W-:Y:S05]  /*19490*/  @!P0 BRA `(.L_x_843) ;  /* 0x0000000000048947 */ /* 0x000fea0003800000 */
[----:B------:R-:W-:Y:S01]  /*194a0*/  BPT.TRAP 0x1 ;  /* 0x000000040000795c */ /* 0x000fe20000300000 */
.L_x_843:
[----:B------:R-:W-:Y:S05]  /*194b0*/  BSYNC B2 ;  /* 0x0000000000027941 */ /* 0x000fea0003800000 */
.L_x_842:
[----:B------:R-:W2:Y:S04]  /*194c0*/  LDL R4, [R1+0x4] ;  /* 0x0000040001047983 */ /* 0x000ea80000100800 */
[----:B-1----:R-:W2:Y:S01]  /*194d0*/  LDL R2, [R1+0x10] ;  /* 0x0000100001027983 */ /* 0x002ea20000100800 */
[----:B------:R-:W-:Y:S01]  /*194e0*/  MOV R11, RZ ;  /* 0x000000ff000b7202 */ /* 0x000fe20000000f00 */
[----:B------:R-:W-:Y:S01]  /*194f0*/  IMAD R3, R6, 0x80, R10 ;  /* 0x0000008006037824 */ /* 0x000fe200078e020a */
[----:B------:R-:W-:Y:S01]  /*19500*/  UIADD3 UR4, UP0, UR36, 0x570, URZ ;  /* 0x0000057024047890 */ /* 0x000fe2000ff1e03f */
[----:B------:R-:W-:Y:S01]  /*19510*/  PLOP3.LUT P0, PT, PT, PT, PT, 0x80, 0x0 ;  /* 0x000000000000781c */ /* 0x000fe20003f0f070 */
[----:B------:R-:W-:Y:S01]  /*19520*/  UMOV UR6, 0x0 ;  /* 0x0000000000067882 */ /* 0x000fe20000000000 */
[----:B------:R-:W-:Y:S01]  /*19530*/  R2UR UR10, R11 ;  /* 0x000000000b0a72ca */ /* 0x000fe200000e0000 */
[----:B------:R-:W-:Y:S01]  /*19540*/  VIADD R3, R3, 0xffffff80 ;  /* 0xffffff8003037836 */ /* 0x000fe20000000000 */
[----:B------:R-:W-:Y:S01]  /*19550*/  UIADD3.X UR5, URZ, UR37, URZ, UP0, !UPT ;  /* 0x000000253f057290 */ /* 0x000fe200087fe43f */
[----:B------:R-:W-:Y:S01]  /*19560*/  UMOV UR7, 0x12f00000 ;  /* 0x12f0000000077882 */ /* 0x000fe20000000000 */
[----:B--2---:R-:W-:Y:S01]  /*19570*/  IMAD R7, R2, 0xc000, R4 ;  /* 0x0000c00002077824 */ /* 0x004fe200078e0204 */
[----:B------:R-:W-:-:S03]  /*19580*/  IADD3 R2, R5, 0x34890, RZ ;  /* 0x0003489005027810 */ /* 0x000fc60007ffe0ff */
[----:B------:R-:W-:-:S07]  /*19590*/  VIADD R4, R7, 0x1c400 ;  /* 0x0001c40007047836 */ /* 0x000fce0000000000 */
.L_x_844:
        /* <DEDUP_REMOVED lines=10> */
[----:B------:R-:W-:Y:S01]  /*19640*/  IMAD.MOV.U32 R14, RZ, RZ, 0x40 ;  /* 0x00000040ff0e7424 */ /* 0x000fe200078e00ff */
[----:B------:R-:W-:Y:S01]  /*19650*/  PLOP3.LUT P0, PT, PT, PT, PT, 0x80, 0x0 ;  /* 0x000000000000781c */ /* 0x000fe20003f0f070 */
[----:B------:R-:W-:Y:S01]  /*19660*/  UMOV UR6, 0x0 ;  /* 0x0000000000067882 */ /* 0x000fe20000000000 */
[----:B------:R-:W-:Y:S01]  /*19670*/  IADD3 R4, R7, 0x20400, RZ ;  /* 0x0002040007047810 */ /* 0x000fe20007ffe0ff */
[----:B------:R-:W-:Y:S01]  /*19680*/  UMOV UR7, 0x12f00000 ;  /* 0x12f0000000077882 */ /* 0x000fe20000000000 */
[----:B------:R-:W-:-:S15]  /*19690*/  R2UR UR10, R14 ;  /* 0x000000000e0a72ca */ /* 0x000fde00000e0000 */
.L_x_845:
        /* <DEDUP_REMOVED lines=15> */
.L_x_846:
        /* <DEDUP_REMOVED lines=10> */
[----:B------:R-:W1:Y:S01]  /*19830*/  SYNCS.PHASECHK.TRANS64.TRYWAIT P0, [R5+URZ+0x348c0], R8 ;  /* 0x0348c008050075a7 */ /* 0x000e62000800017f */
[----:B------:R-:W-:Y:S04]  /*19840*/  BSSY B2, `(.L_x_847) ;  /* 0x0000002000027945 */ /* 0x000fe80003800000 */
[----:B-1----:R-:W-:Y:S05]  /*19850*/  @!P0 BRA `(.L_x_848) ;  /* 0x0000006400ec8947 */ /* 0x002fea0003800000 */
.L_x_1007:
[----:B------:R-:W-:Y:S05]  /*19860*/  BSYNC B2 ;  /* 0x0000000000027941 */ /* 0x000fea0003800000 */
.L_x_847:
[----:B------:R-:W-:Y:S01]  /*19870*/  BSSY B2, `(.L_x_849) ;  /* 0x000000a000027945 */ /* 0x000fe20003800000 */
[----:B------:R-:W-:Y:S01]  /*19880*/  IMAD.MOV.U32 R12, RZ, RZ, 0x0 ;  /* 0x00000000ff0c7424 */ /* 0x000fe200078e00ff */
[----:B------:R-:W-:Y:S02]  /*19890*/  MOV R13, 0x12f00000 ;  /* 0x12f00000000d7802 */ /* 0x000fe40000000f00 */
[----:B------:R-:W-:Y:S05]  /*198a0*/  @P4 BRA `(.L_x_850) ;  /* 0x0000000000184947 */ /* 0x000fea0003800000 */
[----:B------:R-:W2:Y:S02]  /*198b0*/  LDL R2, [R1+0x8] ;  /* 0x0000080001027983 */ /* 0x000ea40000100800 */
[----:B--2---:R-:W-:Y:S01]  /*198c0*/  LOP3.LUT P0, RZ, R2, 0x1, RZ, 0xc0, !PT ;  /* 0x0000000102ff7812 */ /* 0x004fe2000780c0ff */
[----:B------:R-:W-:-:S04]  /*198d0*/  IMAD.MOV.U32 R2, RZ, RZ, 0x8000 ;  /* 0x00008000ff027424 */ /* 0x000fc800078e00ff */
[----:B------:R2:W-:Y:S08]  /*198e0*/  SYNCS.ARRIVE.TRANS64 RZ, [R5+URZ+0x348b0], R2 ;  /* 0x0348b00205ff79a7 */ /* 0x0005f0000800003f */
[----:B------:R-:W-:Y:S05]  /*198f0*/  @!P0 BRA `(.L_x_850) ;  /* 0x0000000000048947 */ /* 0x000fea0003800000 */
[----:B------:R-:W-:Y:S01]  /*19900*/  BPT.TRAP 0x1 ;  /* 0x000000040000795c */ /* 0x000fe20000300000 */
.L_x_850:
[----:B------:R-:W-:Y:S05]  /*19910*/  BSYNC B2 ;  /* 0x0000000000027941 */ /* 0x000fea0003800000 */
.L_x_849:
[----:B------:R-:W3:Y:S04]  /*19920*/  LDL R4, [R1+0x4] ;  /* 0x0000040001047983 */ /* 0x000ee80000100800 */
[----:B--2---:R-:W2:Y:S01]  /*19930*/  LDL R2, [R1+0x10] ;  /* 0x0000100001027983 */ /* 0x004ea20000100800 */
[----:B------:R-:W-:Y:S01]  /*19940*/  R2UR UR10, R11 ;  /* 0x000000000b0a72ca */ /* 0x000fe200000e0000 */
[----:B------:R-:W-:Y:S01]  /*19950*/  UIADD3 UR4, UP0, UR36, 0x670, URZ ;  /* 0x0000067024047890 */ /* 0x000fe2000ff1e03f */
[----:B------:R-:W-:Y:S02]  /*19960*/  R2UR UR6, R12 ;  /* 0x000000000c0672ca */ /* 0x000fe400000e0000 */
[----:B------:R-:W-:Y:S01]  /*19970*/  R2UR UR7, R13 ;  /* 0x000000000d0772ca */ /* 0x000fe200000e0000 */
[----:B------:R-:W-:Y:S01]  /*19980*/  UIADD3.X UR5, URZ, UR37, URZ, UP0, !UPT ;  /* 0x000000253f057290 */ /* 0x000fe200087fe43f */
[----:B------:R-:W-:-:S02]  /*19990*/  PLOP3.LUT P0, PT, PT, PT, PT, 0x80, 0x0 ;  /* 0x000000000000781c */ /* 0x000fc40003f0f070 */
[----:B01----:R-:W-:Y:S01]  /*199a0*/  IADD3 R5, R5, 0x348b0, RZ ;  /* 0x000348b005057810 */ /* 0x003fe20007ffe0ff */
[----:B---3--:R-:W-:-:S04]  /*199b0*/  VIADD R4, R4, 0x400 ;  /* 0x0000040004047836 */ /* 0x008fc80000000000 */
[----:B--2---:R-:W-:-:S07]  /*199c0*/  IMAD R2, R2, 0x8000, R4 ;  /* 0x0000800002027824 */ /* 0x004fce00078e0204 */
.L_x_851:
        /* <DEDUP_REMOVED lines=10> */
[----:B------:R-:W2:Y:S01]  /*19a70*/  LDL R7, [R1+0x10] ;  /* 0x0000100001077983 */ /* 0x000ea20000100800 */
[----:B------:R-:W-:Y:S01]  /*19a80*/  IMAD.MOV.U32 R2, RZ, RZ, 0x6000 ;  /* 0x00006000ff027424 */ /* 0x000fe200078e00ff */
[----:B------:R-:W-:Y:S02]  /*19a90*/  R2UR UR10, R14 ;  /* 0x000000000e0a72ca */ /* 0x000fe400000e0000 */
[----:B------:R-:W-:Y:S02]  /*19aa0*/  R2UR UR6, R12 ;  /* 0x000000000c0672ca */ /* 0x000fe400000e0000 */
[----:B------:R-:W-:Y:S02]  /*19ab0*/  R2UR UR7, R13 ;  /* 0x000000000d0772ca */ /* 0x000fe400000e0000 */
[----:B------:R-:W-:Y:S01]  /*19ac0*/  PLOP3.LUT P0, PT, PT, PT, PT, 0x80, 0x0 ;  /* 0x000000000000781c */ /* 0x000fe20003f0f070 */
[----:B--2---:R-:W-:-:S04]  /*19ad0*/  IMAD R2, R7, R2, 0x2000 ;  /* 0x0000200007027424 */ /* 0x004fc800078e0202 */
[----:B------:R-:W-:-:S05]  /*19ae0*/  IMAD R2, R7, -0x2000, R2 ;  /* 0xffffe00007027824 */ /* 0x000fca00078e0202 */
[----:B------:R-:W-:-:S07]  /*19af0*/  LEA R2, R2, R4, 0x1 ;  /* 0x0000000402027211 */ /* 0x000fce00078e08ff */
.L_x_852:
        /* <DEDUP_REMOVED lines=10> */
.L_x_839:
[----:B------:R-:W-:Y:S05]  /*19ba0*/  BSYNC B1 ;  /* 0x0000000000017941 */ /* 0x000fea0003800000 */
.L_x_838:
[----:B------:R-:W0:Y:S04]  /*19bb0*/  LDL.LU R7, [R1+0x10] ;  /* 0x0000100001077983 */ /* 0x000e280000300800 */
[----:B------:R-:W2:Y:S01]  /*19bc0*/  LDL.LU R4, [R1+0x24] ;  /* 0x0000240001047983 */ /* 0x000ea20000300800 */
[----:B------:R-:W-:Y:S01]  /*19bd0*/  PLOP3.LUT P5, PT, PT, PT, PT, 0x8, 0x0 ;  /* 0x000000000000781c */ /* 0x000fe20003fae170 */
[----:B0-----:R-:W-:Y:S02]  /*19be0*/  VIADD R2, R7, 0x1 ;  /* 0x0000000107027836 */ /* 0x001fe40000000000 */
[----:B------:R-:W-:-:S03]  /*19bf0*/  VIADD R7, R6, 0xfffffffe ;  /* 0xfffffffe06077836 */ /* 0x000fc60000000000 */
[----:B------:R-:W-:-:S04]  /*19c00*/  ISETP.NE.AND P0, PT, R2, 0x2, PT ;  /* 0x000000020200780c */ /* 0x000fc80003f05270 */
[----:B------:R-:W-:Y:S02]  /*19c10*/  SEL R3, R2, RZ, P0 ;  /* 0x000000ff02037207 */ /* 0x000fe40000000000 */
[----:B------:R-:W-:Y:S02]  /*19c20*/  SEL R2, RZ, 0x1, P0 ;  /* 0x00000001ff027807 */ /* 0x000fe40000000000 */
[----:B------:R-:W-:Y:S01]  /*19c30*/  ISETP.GE.AND P0, PT, R7, R9, PT ;  /* 0x000000090700720c */ /* 0x000fe20003f06270 */
[----:B------:R0:W-:Y:S01]  /*19c40*/  STL [R1+0x10], R3 ;  /* 0x0000100301007387 */ /* 0x0001e20000100800 */
[----:B--2---:R-:W-:-:S05]  /*19c50*/  LOP3.LUT R4, R4, R2, RZ, 0x3c, !PT ;  /* 0x0000000204047212 */ /* 0x004fca00078e3cff */
[----:B------:R0:W-:Y:S06]  /*19c60*/  STL [R1+0x24], R4 ;  /* 0x0000240401007387 */ /* 0x0001ec0000100800 */
[----:B------:R-:W-:Y:S05]  /*19c70*/  @!P0 BRA `(.L_x_832) ;  /* 0x0000000800388947 */ /* 0x000fea0003800000 */
.L_x_868:
[----:B------:R-:W-:Y:S05]  /*19c80*/  YIELD ;  /* 0x0000000000007946 */ /* 0x000fea0003800000 */
[----:B------:R-:W-:Y:S04]  /*19c90*/  BSSY B1, `(.L_x_853) ;  /* 0x0000080000017945 */ /* 0x000fe80003800000 */
[----:B-1----:R-:W-:Y:S05]  /*19ca0*/  @!P2 BRA `(.L_x_854) ;  /* 0x0000000400f8a947 */ /* 0x002fea0003800000 */
[----:B------:R-:W2:Y:S04]  /*19cb0*/  LDL R5, [R1+0x4] ;  /* 0x0000040001057983 */ /* 0x000ea80000100800 */
[----:B0-----:R-:W2:Y:S04]  /*19cc0*/  LDL R4, [R1+0x10] ;  /* 0x0000100001047983 */ /* 0x001ea80000100800 */
[----:B------:R-:W3:Y:S01]  /*19cd0*/  LDL R3, [R1+0x24] ;  /* 0x0000240001037983 */ /* 0x000ee20000100800 */
[----:B------:R-:W-:Y:S01]  /*19ce0*/  BSSY B2, `(.L_x_855) ;  /* 0x0000008000027945 */ /* 0x000fe20003800000 */
[----:B------:R-:W0:Y:S02]  /*19cf0*/  S2R R2, SR_TID.X ;  /* 0x0000000000027919 */ /* 0x000e240000002100 */
[----:B0-----:R-:W-:-:S04]  /*19d00*/  LOP3.LUT R2, R2, 0x7f, RZ, 0xc0, !PT ;  /* 0x0000007f02027812 */ /* 0x001fc800078ec0ff */
[----:B------:R-:W-:Y:S02]  /*19d10*/  ISETP.NE.AND P1, PT, R2, RZ, PT ;  /* 0x000000ff0200720c */ /* 0x000fe40003f25270 */
[----:B--2---:R-:W-:Y:S02]  /*19d20*/  LEA R6, R4, R5, 0x3 ;  /* 0x0000000504067211 */ /* 0x004fe400078e18ff */
[----:B---3--:R-:W-:-:S04]  /*19d30*/  SHF.L.U32 R5, R3, 0x1f, RZ ;  /* 0x0000001f03057819 */ /* 0x008fc800000006ff */
[----:B------:R-:W0:Y:S02]  /*19d40*/  SYNCS.PHASECHK.TRANS64.TRYWAIT P0, [R6+URZ+0x348a0], R5 ;  /* 0x0348a005060075a7 */ /* 0x000e24000800017f */
[----:B0-----:R-:W-:Y:S05]  /*19d50*/  @!P0 BRA `(.L_x_856) ;  /* 0x0000006000c08947 */ /* 0x001fea0003800000 */
.L_x_1008:
[----:B------:R-:W-:Y:S05]  /*19d60*/  BSYNC B2 ;  /* 0x0000000000027941 */ /* 0x000fea0003800000 */
.L_x_855:
        /* <DEDUP_REMOVED lines=8> */
.L_x_858:
[----:B------:R-:W-:Y:S05]  /*19df0*/  BSYNC B2 ;  /* 0x0000000000027941 */ /* 0x000fea0003800000 */
.L_x_857:
[----:B------:R-:W2:Y:S04]  /*19e00*/  LDL R3, [R1+0x4] ;  /* 0x0000040001037983 */ /* 0x000ea80000100800 */
[----:B-1----:R-:W2:Y:S01]  /*19e10*/  LDL R2, [R1+0x10] ;  /* 0x0000100001027983 */ /* 0x002ea20000100800 */
[----:B------:R-:W-:Y:S01]  /*19e20*/  IMAD.MOV.U32 R11, RZ, RZ, RZ ;  /* 0x000000ffff0b7224 */ /* 0x000fe200078e00ff */
[----:B------:R-:W-:Y:S01]  /*19e30*/  UIADD3 UR4, UP0, UR36, 0x570, URZ ;  /* 0x0000057024047890 */ /* 0x000fe2000ff1e03f */
[----:B------:R-:W-:Y:S01]  /*19e40*/  PLOP3.LUT P0, PT, PT, PT, PT, 0x80, 0x0 ;  /* 0x000000000000781c */ /* 0x000fe20003f0f070 */
[----:B------:R-:W-:Y:S01]  /*19e50*/  UMOV UR6, 0x0 ;  /* 0x0000000000067882 */ /* 0x000fe20000000000 */
[----:B------:R-:W-:Y:S01]  /*19e60*/  UMOV UR7, 0x12f00000 ;  /* 0x12f0000000077882 */ /* 0x000fe20000000000 */
[----:B------:R-:W-:Y:S01]  /*19e70*/  R2UR UR10, R11 ;  /* 0x000000000b0a72ca */ /* 0x000fe200000e0000 */
[----:B------:R-:W-:Y:S01]  /*19e80*/  UIADD3.X UR5, URZ, UR37, URZ, UP0, !UPT ;  /* 0x000000253f057290 */ /* 0x000fe200087fe43f */
[----:B--2---:R-:W-:Y:S01]  /*19e90*/  IMAD R4, R2, 0xc000, R3 ;  /* 0x0000c00002047824 */ /* 0x004fe200078e0203 */
[----:B------:R-:W-:Y:S01]  /*19ea0*/  LEA R3, R7, R10, 0x7 ;  /* 0x0000000a07037211 */ /* 0x000fe200078e38ff */
[----:B------:R-:W-:-:S02]  /*19eb0*/  VIADD R2, R6, 0x34890 ;  /* 0x0003489006027836 */ /* 0x000fc40000000000 */
[----:B------:R-:W-:-:S09]  /*19ec0*/  VIADD R8, R4, 0x1c400 ;  /* 0x0001c40004087836 */ /* 0x000fd20000000000 */
.L_x_859:
        /* <DEDUP_REMOVED lines=10> */
[----:B------:R-:W-:Y:S01]  /*19f70*/  MOV R12, 0x40 ;  /* 0x00000040000c7802 */ /* 0x000fe20000000f00 */
[----:B------:R-:W-:Y:S01]  /*19f80*/  VIADD R8, R4, 0x20400 ;  /* 0x0002040004087836 */ /* 0x000fe20000000000 */
[----:B------:R-:W-:Y:S01]  /*19f90*/  PLOP3.LUT P0, PT, PT, PT, PT, 0x80, 0x0 ;  /* 0x000000000000781c */ /* 0x000fe20003f0f070 */
[----:B------:R-:W-:Y:S01]  /*19fa0*/  UMOV UR6, 0x0 ;  /* 0x0000000000067882 */ /* 0x000fe20000000000 */
[----:B------:R-:W-:Y:S01]  /*19fb0*/  R2UR UR10, R12 ;  /* 0x000000000c0a72ca */ /* 0x000fe200000e0000 */
[----:B------:R-:W-:-:S14]  /*19fc0*/  UMOV UR7, 0x12f00000 ;  /* 0x12f0000000077882 */ /* 0x000fdc0000000000 */
.L_x_860:
        /* <DEDUP_REMOVED lines=10> */
[----:B------:R-:W-:Y:S01]  /*1a070*/  VIADD R4, R4, 0x24400 ;  /* 0x0002440004047836 */ /* 0x000fe20000000000 */
[----:B------:R-:W-:Y:S01]  /*1a080*/  PLOP3.LUT P0, PT, PT, PT, PT, 0x80, 0x0 ;  /* 0x000000000000781c */ /* 0x000fe20003f0f070 */
[----:B------:R-:W-:Y:S01]  /*1a090*/  UMOV UR6, 0x0 ;  /* 0x0000000000067882 */ /* 0x000fe20000000000 */
[----:B------:R-:W-:Y:S01]  /*1a0a0*/  UMOV UR7, 0x12f00000 ;  /* 0x12f0000000077882 */ /* 0x000fe20000000000 */
[----:B------:R-:W-:-:S10]  /*1a0b0*/  UMOV UR10, 0x80 ;  /* 0x00000080000a7882 */ /* 0x000fd40000000000 */
.L_x_861:
        /* <DEDUP_REMOVED lines=13> */
.L_x_1009:
[----:B------:R-:W-:Y:S05]  /*1a190*/  BSYNC B2 ;  /* 0x0000000000027941 */ /* 0x000fea0003800000 */
.L_x_862:
[----:B------:R-:W-:Y:S01]  /*1a1a0*/  BSSY B2, `(.L_x_864) ;  /* 0x000000a000027945 */ /* 0x000fe20003800000 */
[----:B------:R-:W-:Y:S01]  /*1a1b0*/  MOV R4, 0x0 ;  /* 0x0000000000047802 */ /* 0x000fe20000000f00 */
[----:B01----:R-:W-:Y:S02]  /*1a1c0*/  IMAD.MOV.U32 R5, RZ, RZ, 0x12f00000 ;  /* 0x12f00000ff057424 */ /* 0x003fe400078e00ff */
[----:B------:R-:W-:Y:S05]  /*1a1d0*/  @P1 BRA `(.L_x_865) ;  /* 0x0000000000181947 */ /* 0x000fea0003800000 */
[----:B------:R-:W2:Y:S02]  /*1a1e0*/  LDL R2, [R1+0x8] ;  /* 0x0000080001027983 */ /* 0x000ea40000100800 */
[----:B--2---:R-:W-:Y:S01]  /*1a1f0*/  LOP3.LUT P0, RZ, R2, 0x1, RZ, 0xc0, !PT ;  /* 0x0000000102ff7812 */ /* 0x004fe2000780c0ff */
[----:B------:R-:W-:-:S04]  /*1a200*/  IMAD.MOV.U32 R2, RZ, RZ, 0x8000 ;  /* 0x00008000ff027424 */ /* 0x000fc800078e00ff */
[----:B------:R0:W-:Y:S08]  /*1a210*/  SYNCS.ARRIVE.TRANS64 RZ, [R6+URZ+0x348b0], R2 ;  /* 0x0348b00206ff79a7 */ /* 0x0001f0000800003f */
[----:B------:R-:W-:Y:S05]  /*1a220*/  @!P0 BRA `(.L_x_865) ;  /* 0x0000000000048947 */ /* 0x000fea0003800000 */
[----:B------:R-:W-:Y:S01]  /*1a230*/  BPT.TRAP 0x1 ;  /* 0x000000040000795c */ /* 0x000fe20000300000 */
.L_x_865:
[----:B------:R-:W-:Y:S05]  /*1a240*/  BSYNC B2 ;  /* 0x0000000000027941 */ /* 0x000fea0003800000 */
.L_x_864:
[----:B0-----:R-:W2:Y:S04]  /*1a250*/  LDL R2, [R1+0x4] ;  /* 0x0000040001027983 */ /* 0x001ea80000100800 */
[----:B------:R-:W3:Y:S01]  /*1a260*/  LDL R8, [R1+0x10] ;  /* 0x0000100001087983 */ /* 0x000ee20000100800 */
[----:B------:R-:W-:Y:S01]  /*1a270*/  R2UR UR10, R11 ;  /* 0x000000000b0a72ca */ /* 0x000fe200000e0000 */
[----:B------:R-:W-:Y:S01]  /*1a280*/  UIADD3 UR4, UP0, UR36, 0x670, URZ ;  /* 0x0000067024047890 */ /* 0x000fe2000ff1e03f */
[----:B------:R-:W-:Y:S01]  /*1a290*/  R2UR UR6, R4 ;  /* 0x00000000040672ca */ /* 0x000fe200000e0000 */
[----:B------:R-:W-:Y:S01]  /*1a2a0*/  VIADD R6, R6, 0x348b0 ;  /* 0x000348b006067836 */ /* 0x000fe20000000000 */
[----:B------:R-:W-:Y:S01]  /*1a2b0*/  R2UR UR7, R5 ;  /* 0x00000000050772ca */ /* 0x000fe200000e0000 */
[----:B------:R-:W-:Y:S01]  /*1a2c0*/  UIADD3.X UR5, URZ, UR37, URZ, UP0, !UPT ;  /* 0x000000253f057290 */ /* 0x000fe200087fe43f */
[----:B------:R-:W-:-:S02]  /*1a2d0*/  PLOP3.LUT P0, PT, PT, PT, PT, 0x80, 0x0 ;  /* 0x000000000000781c */ /* 0x000fc40003f0f070 */
[----:B--2---:R-:W-:-:S05]  /*1a2e0*/  IADD3 R2, R2, 0x400, RZ ;  /* 0x0000040002027810 */ /* 0x004fca0007ffe0ff */
[----:B---3--:R-:W-:-:S07]  /*1a2f0*/  IMAD R2, R8, 0x8000, R2 ;  /* 0x0000800008027824 */ /* 0x008fce00078e0202 */
.L_x_866:
        /* <DEDUP_REMOVED lines=10> */
[----:B------:R-:W-:Y:S02]  /*1a3a0*/  R2UR UR10, R12 ;  /* 0x000000000c0a72ca */ /* 0x000fe400000e0000 */
[----:B------:R-:W-:Y:S02]  /*1a3b0*/  R2UR UR6, R4 ;  /* 0x00000000040672ca */ /* 0x000fe400000e0000 */
[----:B------:R-:W-:Y:S02]  /*1a3c0*/  R2UR UR7, R5 ;  /* 0x00000000050772ca */ /* 0x000fe400000e0000 */
[----:B------:R-:W-:Y:S02]  /*1a3d0*/  PLOP3.LUT P0, PT, PT, PT, PT, 0x80, 0x0 ;  /* 0x000000000000781c */ /* 0x000fe40003f0f070 */
[----:B------:R-:W-:-:S11]  /*1a3e0*/  IADD3 R2, R2, 0x4000, RZ ;  /* 0x0000400002027810 */ /* 0x000fd60007ffe0ff */
.L_x_867:
        /* <DEDUP_REMOVED lines=10> */
.L_x_854:
[----:B------:R-:W-:Y:S05]  /*1a490*/  BSYNC B1 ;  /* 0x0000000000017941 */ /* 0x000fea0003800000 */
.L_x_853:
[----:B------:R-:W2:Y:S04]  /*1a4a0*/  LDL.LU R5, [R1+0x10] ;  /* 0x0000100001057983 */ /* 0x000ea80000300800 */
[----:B0-----:R-:W3:Y:S01]  /*1a4b0*/  LDL.LU R4, [R1+0x24] ;  /* 0x0000240001047983 */ /* 0x001ee20000300800 */
[----:B--2---:R-:W-:-:S05]  /*1a4c0*/  VIADD R2, R5, 0x1 ;  /* 0x0000000105027836 */ /* 0x004fca0000000000 */
[----:B------:R-:W-:-:S04]  /*1a4d0*/  ISETP.NE.AND P0, PT, R2, 0x2, PT ;  /* 0x000000020200780c */ /* 0x000fc80003f05270 */
[----:B------:R-:W-:Y:S02]  /*1a4e0*/  SEL R3, RZ, 0x1, P0 ;  /* 0x00000001ff037807 */ /* 0x000fe40000000000 */
[----:B------:R-:W-:Y:S02]  /*1a4f0*/  SEL R2, R2, RZ, P0 ;  /* 0x000000ff02027207 */ /* 0x000fe40000000000 */
[----:B---3--:R-:W-:Y:S02]  /*1a500*/  LOP3.LUT R4, R4, R3, RZ, 0x3c, !PT ;  /* 0x0000000304047212 */ /* 0x008fe400078e3cff */
[C---:B------:R-:W-:Y:S01]  /*1a510*/  ISETP.GT.AND P0, PT, R7.reuse, R9, PT ;  /* 0x000000090700720c */ /* 0x040fe20003f04270 */
[----:B------:R-:W-:Y:S02]  /*1a520*/  VIADD R7, R7, 0xffffffff ;  /* 0xffffffff07077836 */ /* 0x000fe40000000000 */
[----:B------:R1:W-:Y:S04]  /*1a530*/  STL [R1+0x24], R4 ;  /* 0x0000240401007387 */ /* 0x0003e80000100800 */
[----:B------:R1:W-:Y:S06]  /*1a540*/  STL [R1+0x10], R2 ;  /* 0x0000100201007387 */ /* 0x0003ec0000100800 */
[----:B------:R-:W-:Y:S05]  /*1a550*/  @P0 BRA `(.L_x_868) ;  /* 0xfffffff400c80947 */ /* 0x000fea000383ffff */
.L_x_832:
[----:B------:R-:W-:Y:S05]  /*1a560*/  BSYNC B0 ;  /* 0x0000000000007941 */ /* 0x000fea0003800000 */
.L_x_831:
[----:B-1----:R-:W2:Y:S01]  /*1a570*/  LDL R2, [R1+0x50] ;  /* 0x0000500001027983 */ /* 0x002ea20000100800 */
[----:B------:R-:W-:Y:S05]  /*1a580*/  @!P5 WARPSYNC.ALL ;  /* 0x000000000000d948 */ /* 0x000fea0003800000 */
[----:B------:R-:W-:Y:S01]  /*1a590*/  BSSY B7, `(.L_x_869) ;  /* 0x000043b000077945 */ /* 0x000fe20003800000 */
[----:B------:R-:W-:Y:S01]  /*1a5a0*/  @!P5 BAR.SYNC.DEFER_BLOCKING 0xc, 0x180 ;  /* 0x030600000000db1d */ /* 0x000fe20000010000 */
[----:B--2---:R-:W-:-:S13]  /*1a5b0*/  ISETP.GT.AND P0, PT, R2, RZ, PT ;  /* 0x000000ff0200720c */ /* 0x004fda0003f04270 */
[----:B------:R-:W-:Y:S05]  /*1a5c0*/  @P0 BRA `(.L_x_870) ;  /* 0x0000000000440947 */ /* 0x000fea0003800000 */
[----:B------:R-:W1:Y:S02]  /*1a5d0*/  S2R R2, SR_TID.X ;  /* 0x0000000000027919 */ /* 0x000e640000002100 */
[----:B-1----:R-:W-:-:S04]  /*1a5e0*/  LOP3.LUT R2, R2, 0x7f, RZ, 0xc0, !PT ;  /* 0x0000007f02027812 */ /* 0x002fc800078ec0ff */
[----:B------:R-:W-:-:S13]  /*1a5f0*/  ISETP.NE.AND P1, PT, R2, RZ, PT ;  /* 0x000000ff0200720c */ /* 0x000fda0003f25270 */
[----:B------:R-:W-:Y:S05]  /*1a600*/  @P1 BRA `(.L_x_871) ;  /* 0x0000004000cc1947 */ /* 0x000fea0003800000 */
[----:B0-----:R-:W0:Y:S01]  /*1a610*/  S2R R3, SR_LANEID ;  /* 0x0000000000037919 */ /* 0x001e220000000000 */
[----:B------:R-:W-:Y:S01]  /*1a620*/  VOTEU.ANY UR4, UPT, PT ;  /* 0x0000000000047886 */ /* 0x000fe200038e0100 */
[----:B------:R-:W1:Y:S01]  /*1a630*/  LDC.64 R4, c[0x0][0xc60] ;  /* 0x00031800ff047b82 */ /* 0x000e620000000a00 */
[----:B------:R-:W0:Y:S08]  /*1a640*/  FLO.U32 R0, UR4 ;  /* 0x0000000400007d00 */ /* 0x000e3000080e0000 */
[----:B------:R-:W1:Y:S01]  /*1a650*/  POPC R2, UR4 ;  /* 0x0000000400027d09 */ /* 0x000e620008000000 */
[----:B0-----:R-:W-:-:S13]  /*1a660*/  ISETP.EQ.U32.AND P0, PT, R0, R3, PT ;  /* 0x000000030000720c */ /* 0x001fda0003f02070 */
[----:B-1----:R-:W2:Y:S01]  /*1a670*/  @P0 ATOMG.E.ADD.STRONG.GPU PT, R5, desc[UR40][R4.64], R2 ;  /* 0x00000002040509a8 */ /* 0x002ea200081ee1e8 */
[----:B------:R-:W0:Y:S02]  /*1a680*/  S2R R3, SR_LTMASK ;  /* 0x0000000000037919 */ /* 0x000e240000003900 */
[----:B0-----:R-:W-:-:S06]  /*1a690*/  LOP3.LUT R3, R3, UR4, RZ, 0xc0, !PT ;  /* 0x0000000403037c12 */ /* 0x001fcc000f8ec0ff */
[----:B------:R-:W0:Y:S01]  /*1a6a0*/  POPC R3, R3 ;  /* 0x0000000300037309 */ /* 0x000e220000000000 */
[----:B--2---:R-:W0:Y:S02]  /*1a6b0*/  SHFL.IDX PT, R0, R5, R0, 0x1f ;  /* 0x00001f0005007589 */ /* 0x004e2400000e0000 */
[----:B0-----:R-:W-:Y:S01]  /*1a6c0*/  IADD3 R16, R0, UR39, R3 ;  /* 0x0000002700107c10 */ /* 0x001fe2000fffe003 */
[----:B------:R-:W-:Y:S06]  /*1a6d0*/  BRA `(.L_x_871) ;  /* 0x0000004000987947 */ /* 0x000fec0003800000 */
.L_x_870:
[----:B------:R-:W2:Y:S01]  /*1a6e0*/  LDL R0, [R1+0x4] ;  /* 0x0000040001007983 */ /* 0x000ea20000100800 */
[----:B------:R-:W-:Y:S01]  /*1a6f0*/  BSSY B6, `(.L_x_872) ;  /* 0x0000014000067945 */ /* 0x000fe20003800000 */
[----:B--2---:R-:W-:-:S04]  /*1a700*/  IADD3 R0, R0, 0x1c400, RZ ;  /* 0x0001c40000007810 */ /* 0x004fc80007ffe0ff */
[----:B------:R-:W-:-:S13]  /*1a710*/  LOP3.LUT P0, RZ, R0, 0x3ff, RZ, 0xc0, !PT ;  /* 0x000003ff00ff7812 */ /* 0x000fda000780c0ff */
[----:B------:R-:W-:Y:S05]  /*1a720*/  @!P0 BRA `(.L_x_873) ;  /* 0x0000000000408947 */ /* 0x000fea0003800000 */
[----:B------:R-:W-:Y:S01]  /*1a730*/  MOV R2, 0x0 ;  /* 0x0000000000027802 */ /* 0x000fe20000000f00 */
[----:B------:R-:W-:Y:S01]  /*1a740*/  ULDC.64 UR6, c[0x4][0x118] ;  /* 0x0100460000067ab9 */ /* 0x000fe20000000a00 */
[----:B------:R-:W-:Y:S01]  /*1a750*/  ULDC.64 UR8, c[0x4][0x120] ;  /* 0x0100480000087ab9 */ /* 0x000fe20000000a00 */
[----:B------:R-:W-:Y:S01]  /*1a760*/  ULDC.64 UR4, c[0x4][0x70] ;  /* 0x01001c0000047ab9 */ /* 0x000fe20000000a00 */
[----:B0-----:R-:W-:Y:S01]  /*1a770*/  IMAD.U32 R4, RZ, RZ, UR6 ;  /* 0x00000006ff047e24 */ /* 0x001fe2000f8e00ff */
[----:B------:R-:W-:Y:S01]  /*1a780*/  MOV R6, UR8 ;  /* 0x0000000800067c02 */ /* 0x000fe20008000f00 */
[----:B------:R-:W0:Y:S01]  /*1a790*/  LDC.64 R2, c[0x4][R2] ;  /* 0x0100000002027b82 */ /* 0x000e220000000a00 */
[----:B------:R-:W-:Y:S01]  /*1a7a0*/  IMAD.U32 R5, RZ, RZ, UR7 ;  /* 0x00000007ff057e24 */ /* 0x000fe2000f8e00ff */
[----:B------:R-:W-:Y:S01]  /*1a7b0*/  MOV R11, UR5 ;  /* 0x00000005000b7c02 */ /* 0x000fe20008000f00 */
[----:B------:R-:W-:Y:S01]  /*1a7c0*/  IMAD.U32 R7, RZ, RZ, UR9 ;  /* 0x00000009ff077e24 */ /* 0x000fe2000f8e00ff */
[----:B------:R-:W-:Y:S01]  /*1a7d0*/  MOV R13, RZ ;  /* 0x000000ff000d7202 */ /* 0x000fe20000000f00 */
[----:B------:R-:W-:-:S02]  /*1a7e0*/  IMAD.U32 R10, RZ, RZ, UR4 ;  /* 0x00000004ff0a7e24 */ /* 0x000fc4000f8e00ff */
[----:B------:R-:W-:Y:S02]  /*1a7f0*/  IMAD.MOV.U32 R8, RZ, RZ, 0x70 ;  /* 0x00000070ff087424 */ /* 0x000fe400078e00ff */
[----:B------:R-:W-:-:S07]  /*1a800*/  IMAD.MOV.U32 R12, RZ, RZ, 0x1 ;  /* 0x00000001ff0c7424 */ /* 0x000fce00078e00ff */
[----:B------:R-:W-:-:S07]  /*1a810*/  LEPC R20, `(.L_x_873) ;  /* 0x000000001014794e */ /* 0x000fce0000000000 */
[----:B0-----:R-:W-:Y:S05]  /*1a820*/  CALL.ABS.NOINC R2 ;  /* 0x0000000002007343 */ /* 0x001fea0003c00000 */
.L_x_873:
[----:B------:R-:W-:Y:S05]  /*1a830*/  BSYNC B6 ;  /* 0x0000000000067941 */ /* 0x000fea0003800000 */
.L_x_872:
        /* <DEDUP_REMOVED lines=9> */
[----:B0-----:R0:W1:Y:S01]  /*1a8d0*/  LDC.64 R2, c[0x4][R0] ;  /* 0x0100000000027b82 */ /* 0x0010620000000a00 */
[----:B------:R-:W-:Y:S01]  /*1a8e0*/  IMAD.U32 R4, RZ, RZ, UR6 ;  /* 0x00000006ff047e24 */ /* 0x000fe2000f8e00ff */
[----:B------:R-:W-:Y:S01]  /*1a8f0*/  MOV R5, UR7 ;  /* 0x0000000700057c02 */ /* 0x000fe20008000f00 */
        /* <DEDUP_REMOVED lines=9> */
.L_x_876:
[----:B------:R-:W-:Y:S01]  /*1a990*/  MOV R2, 0x0 ;  /* 0x0000000000027802 */ /* 0x000fe20000000f00 */
[----:B------:R-:W-:Y:S01]  /*1a9a0*/  ULDC.64 UR4, c[0x4][0x118] ;  /* 0x0100460000047ab9 */ /* 0x000fe20000000a00 */
[----:B------:R-:W-:Y:S01]  /*1a9b0*/  ULDC.64 UR6, c[0x4][0x120] ;  /* 0x0100480000067ab9 */ /* 0x000fe20000000a00 */
[----:B------:R-:W-:Y:S01]  /*1a9c0*/  ULDC.64 UR8, c[0x4][0x80] ;  /* 0x0100200000087ab9 */ /* 0x000fe20000000a00 */
[----:B------:R-:W-:Y:S01]  /*1a9d0*/  IMAD.U32 R4, RZ, RZ, UR4 ;  /* 0x00000004ff047e24 */ /* 0x000fe2000f8e00ff */
[----:B------:R-:W-:Y:S01]  /*1a9e0*/  MOV R5, UR5 ;  /* 0x0000000500057c02 */ /* 0x000fe20008000f00 */
[----:B------:R-:W0:Y:S01]  /*1a9f0*/  LDC.64 R2, c[0x4][R2] ;  /* 0x0100000002027b82 */ /* 0x000e220000000a00 */
[----:B------:R-:W-:Y:S01]  /*1aa00*/  IMAD.U32 R6, RZ, RZ, UR6 ;  /* 0x00000006ff067e24 */ /* 0x000fe2000f8e00ff */
[----:B------:R-:W-:Y:S01]  /*1aa10*/  MOV R10, UR8 ;  /* 0x00000008000a7c02 */ /* 0x000fe20008000f00 */
[----:B------:R-:W-:Y:S01]  /*1aa20*/  IMAD.U32 R7, RZ, RZ, UR7 ;  /* 0x00000007ff077e24 */ /* 0x000fe2000f8e00ff */
[----:B------:R-:W-:Y:S01]  /*1aa30*/  MOV R12, 0x1 ;  /* 0x00000001000c7802 */ /* 0x000fe20000000f00 */
[----:B------:R-:W-:-:S02]  /*1aa40*/  IMAD.U32 R11, RZ, RZ, UR9 ;  /* 0x00000009ff0b7e24 */ /* 0x000fc4000f8e00ff */
[----:B------:R-:W-:Y:S02]  /*1aa50*/  IMAD.MOV.U32 R8, RZ, RZ, 0x70 ;  /* 0x00000070ff087424 */ /* 0x000fe400078e00ff */
[----:B------:R-:W-:-:S07]  /*1aa60*/  IMAD.MOV.U32 R13, RZ, RZ, RZ ;  /* 0x000000ffff0d7224 */ /* 0x000fce00078e00ff */
[----:B------:R-:W-:-:S07]  /*1aa70*/  LEPC R20, `(.L_x_875) ;  /* 0x000000001014794e */ /* 0x000fce0000000000 */
[----:B0-----:R-:W-:Y:S05]  /*1aa80*/  CALL.ABS.NOINC R2 ;  /* 0x0000000002007343 */ /* 0x001fea0003c00000 */
.L_x_875:
[----:B------:R-:W-:Y:S05]  /*1aa90*/  BSYNC B6 ;  /* 0x0000000000067941 */ /* 0x000fea0003800000 */
.L_x_874:
[----:B------:R-:W2:Y:S01]  /*1aaa0*/  LDL.LU R2, [R1] ;  /* 0x0000000001027983 */ /* 0x000ea20000300800 */
[----:B------:R-:W-:-:S03]  /*1aab0*/  ULDC.64 UR4, c[0x0][0x9f8] ;  /* 0x00027e0000047ab9 */ /* 0x000fc60000000a00 */
[----:B0-----:R-:W3:Y:S04]  /*1aac0*/  LDL.LU R4, [R1+0x28] ;  /* 0x0000280001047983 */ /* 0x001ee80000300800 */
[----:B------:R-:W4:Y:S01]  /*1aad0*/  LDL R7, [R1+0x14] ;  /* 0x0000140001077983 */ /* 0x000f220000100800 */
[----:B------:R-:W-:-:S03]  /*1aae0*/  ISETP.NE.U32.AND P0, PT, RZ, UR4, PT ;  /* 0x00000004ff007c0c */ /* 0x000fc6000bf05070 */
[----:B------:R-:W5:Y:S01]  /*1aaf0*/  LDL R0, [R1+0x3c] ;  /* 0x00003c0001007983 */ /* 0x000f620000100800 */
[----:B------:R-:W-:-:S13]  /*1ab00*/  ISETP.NE.AND.EX P0, PT, RZ, UR5, PT, P0 ;  /* 0x00000005ff007c0c */ /* 0x000fda000bf05300 */
[----:B--2---:R-:W-:-:S04]  /*1ab10*/  @P0 IADD3 R2, P1, R2, UR4, RZ ;  /* 0x0000000402020c10 */ /* 0x004fc8000ff3e0ff */
[----:B---3--:R-:W-:Y:S01]  /*1ab20*/  @P0 IADD3.X R3, R4, UR5, RZ, P1, !PT ;  /* 0x0000000504030c10 */ /* 0x008fe20008ffe4ff */
[----:B------:R-:W-:-:S04]  /*1ab30*/  ULDC.64 UR4, c[0x0][0xa08] ;  /* 0x0002820000047ab9 */ /* 0x000fc80000000a00 */
[----:B----4-:R0:W2:Y:S01]  /*1ab40*/  @P0 LDG.E R7, desc[UR40][R2.64] ;  /* 0x0000002802070981 */ /* 0x0100a2000c1e1900 */
[----:B-----5:R-:W-:Y:S01]  /*1ab50*/  VIADD R9, R0, 0xffffffff ;  /* 0xffffffff00097836 */ /* 0x020fe20000000000 */
[----:B0-----:R-:W0:Y:S01]  /*1ab60*/  LDC.64 R2, c[0x0][0x418] ;  /* 0x00010600ff027b82 */ /* 0x001e220000000a00 */
[----:B--2---:R-:W-:Y:S01]  /*1ab70*/  SHF.R.S32.HI R8, RZ, 0x1f, R7 ;  /* 0x0000001fff087819 */ /* 0x004fe20000011407 */
[----:B------:R1:W-:Y:S04]  /*1ab80*/  @P0 STL [R1+0x14], R7 ;  /* 0x0000140701000387 */ /* 0x0003e80000100800 */
[----:B------:R1:W-:Y:S04]  /*1ab90*/  STL [R1+0x38], R9 ;  /* 0x0000380901007387 */ /* 0x0003e80000100800 */
[----:B------:R1:W-:Y:S01]  /*1aba0*/  STL [R1+0x28], R8 ;  /* 0x0000280801007387 */ /* 0x0003e20000100800 */
[----:B0-----:R-:W-:Y:S01]  /*1abb0*/  LOP3.LUT P0, RZ, R2, UR4, RZ, 0xfc, !PT ;  /* 0x0000000402ff7c12 */ /* 0x001fe2000f80fcff */
[----:B------:R-:W-:-:S03]  /*1abc0*/  UMOV UR4, 0xffffffff ;  /* 0xffffffff00047882 */ /* 0x000fc60000000000 */
[----:B------:R-:W-:-:S04]  /*1abd0*/  LOP3.LUT P0, RZ, R3, UR5, RZ, 0xfc, P0 ;  /* 0x0000000503ff7c12 */ /* 0x000fc8000800fcff */
[----:B------:R-:W-:Y:S01]  /*1abe0*/  SEL R0, R7, RZ, !P0 ;  /* 0x000000ff07007207 */ /* 0x000fe20004000000 */
[----:B-1----:R-:W-:Y:S08]  /*1abf0*/  BRA.DIV UR4, `(.L_x_877) ;  /* 0x0000005604407947 */ /* 0x002ff0000b800000 */
[----:B------:R-:W0:Y:S02]  /*1ac00*/  S2R R4, SR_TID.X ;  /* 0x0000000000047919 */ /* 0x000e240000002100 */
[----:B0-----:R-:W-:-:S04]  /*1ac10*/  SHF.R.U32.HI R4, RZ, 0x5, R4 ;  /* 0x00000005ff047819 */ /* 0x001fc80000011604 */
[----:B------:R-:W-:-:S05]  /*1ac20*/  LOP3.LUT R4, R4, 0x3, RZ, 0xc0, !PT ;  /* 0x0000000304047812 */ /* 0x000fca00078ec0ff */
[----:B------:R0:W1:Y:S02]  /*1ac30*/  SHFL.IDX PT, R14, R4, RZ, 0x1f ;  /* 0x00001fff040e7589 */ /* 0x00006400000e0000 */
.L_x_1012:
[----:B0-----:R-:W2:Y:S01]  /*1ac40*/  LDL.LU R4, [R1+0x8] ;  /* 0x0000080001047983 */ /* 0x001ea20000300800 */
[----:B------:R-:W-:Y:S02]  /*1ac50*/  PLOP3.LUT P1, PT, PT, PT, PT, 0x8, 0x0 ;  /* 0x000000000000781c */ /* 0x000fe40003f2e170 */
[----:B-1----:R-:W-:Y:S01]  /*1ac60*/  ISETP.NE.AND P0, PT, R14, RZ, PT ;  /* 0x000000ff0e00720c */ /* 0x002fe20003f05270 */
[----:B------:R0:W-:Y:S01]  /*1ac70*/  STL [R1], R0 ;  /* 0x0000000001007387 */ /* 0x0001e20000100800 */
[----:B--2---:R-:W-:-:S09]  /*1ac80*/  LOP3.LUT R4, R4, 0xfffffffb, RZ, 0xc0, !PT ;  /* 0xfffffffb04047812 */ /* 0x004fd200078ec0ff */
[----:B------:R-:W-:-:S05]  /*1ac90*/  @P1 LOP3.LUT R4, R4, 0x4, RZ, 0xfc, !PT ;  /* 0x0000000404041812 */ /* 0x000fca00078efcff */
[----:B------:R0:W-:Y:S01]  /*1aca0*/  STL [R1+0x8], R4 ;  /* 0x0000080401007387 */ /* 0x0001e20000100800 */
[----:B------:R-:W-:Y:S05]  /*1acb0*/  @P0 BRA `(.L_x_878) ;  /* 0x0000000400480947 */ /* 0x000fea0003800000 */
[----:B------:R-:W-:-:S03]  /*1acc0*/  UMOV UR4, 0xffffffff ;  /* 0xffffffff00047882 */ /* 0x000fc60000000000 */
[----:B------:R-:W-:Y:S05]  /*1acd0*/  BRA.DIV UR4, `(.L_x_879) ;  /* 0x00000056043c7947 */ /* 0x000fea000b800000 */
[----:B------:R-:W-:-:S13]  /*1ace0*/  ELECT P6, URZ, PT ;  /* 0x00000000003f782f */ /* 0x000fda00038c0000 */
.L_x_1015:
[----:B------:R-:W-:Y:S05]  /*1acf0*/  @!P6 BRA `(.L_x_878) ;  /* 0x000000040038e947 */ /* 0x000fea0003800000 */
[----:B------:R1:W-:Y:S01]  /*1ad00*/  STL [R1+0x1c], R9 ;  /* 0x00001c0901007387 */ /* 0x0003e20000100800 */
[----:B------:R-:W-:-:S04]  /*1ad10*/  ISETP.NE.U32.AND P0, PT, R2, RZ, PT ;  /* 0x000000ff0200720c */ /* 0x000fc80003f05070 */
[----:B------:R-:W-:-:S13]  /*1ad20*/  ISETP.NE.AND.EX P0, PT, R3, RZ, PT, P0 ;  /* 0x000000ff0300720c */ /* 0x000fda0003f05300 */
[----:B-1----:R-:W-:Y:S05]  /*1ad30*/  @!P0 BRA `(.L_x_880) ;  /* 0x0000000000508947 */ /* 0x002fea0003800000 */
[----:B------:R-:W1:Y:S01]  /*1ad40*/  LDC R6, c[0x0][0x43c] ;  /* 0x00010f00ff067b82 */ /* 0x000e620000000800 */
[----:B0-----:R-:W-:Y:S01]  /*1ad50*/  MOV R0, R9 ;  /* 0x0000000900007202 */ /* 0x001fe20000000f00 */
[----:B------:R-:W-:Y:S01]  /*1ad60*/  ULDC.64 UR4, c[0x0][0x428] ;  /* 0x00010a0000047ab9 */ /* 0x000fe20000000a00 */
[----:B-1----:R-:W-:-:S13]  /*1ad70*/  ISETP.NE.AND P0, PT, R6, 0x1, PT ;  /* 0x000000010600780c */ /* 0x002fda0003f05270 */
[----:B------:R-:W0:Y:S02]  /*1ad80*/  @P0 LDC.64 R4, c[0x0][0x440] ;  /* 0x00011000ff040b82 */ /* 0x000e240000000a00 */
[----:B0-----:R-:W-:-:S05]  /*1ad90*/  @P0 IMAD.HI.U32 R4, R9, R4, RZ ;  /* 0x0000000409040227 */ /* 0x001fca00078e00ff */
        /* <DEDUP_REMOVED lines=8> */
[----:B0-----:R-:W-:-:S04]  /*1ae20*/  IMAD R6, R8, UR4, RZ ;  /* 0x0000000408067c24 */ /* 0x001fc8000f8e02ff */
[----:B------:R-:W-:-:S05]  /*1ae30*/  IMAD R0, R7, UR5, R6 ;  /* 0x0000000507007c24 */ /* 0x000fca000f8e0206 */
[----:B------:R-:W-:-:S04]  /*1ae40*/  IADD3 R0, R5, R0, RZ ;  /* 0x0000000005007210 */ /* 0x000fc80007ffe0ff */
[----:B------:R-:W-:-:S05]  /*1ae50*/  LEA.HI.X R3, R4, R3, R0, 0x2, P0 ;  /* 0x0000000304037211 */ /* 0x000fca00000f1400 */
[----:B------:R-:W2:Y:S04]  /*1ae60*/  LDG.E R0, desc[UR40][R2.64] ;  /* 0x0000002802007981 */ /* 0x000ea8000c1e1900 */
[----:B--2---:R1:W-:Y:S02]  /*1ae70*/  STL [R1], R0 ;  /* 0x0000000001007387 */ /* 0x0043e40000100800 */
.L_x_880:
[----:B------:R-:W2:Y:S04]  /*1ae80*/  LDL R7, [R1+0x4] ;  /* 0x0000040001077983 */ /* 0x000ea80000100800 */
[----:B01----:R-:W2:Y:S04]  /*1ae90*/  LDL R0, [R1+0xc] ;  /* 0x00000c0001007983 */ /* 0x003ea80000100800 */
[----:B------:R-:W3:Y:S01]  /*1aea0*/  LDL R2, [R1+0x18] ;  /* 0x0000180001027983 */ /* 0x000ee20000100800 */
[----:B--2---:R-:W-:Y:S01]  /*1aeb0*/  IMAD R0, R0, 0x8, R7 ;  /* 0x0000000800007824 */ /* 0x004fe200078e0207 */
[----:B---3--:R-:W-:-:S04]  /*1aec0*/  SHF.L.U32 R2, R2, 0x1f, RZ ;  /* 0x0000001f02027819 */ /* 0x008fc800000006ff */
[----:B------:R-:W0:Y:S02]  /*1aed0*/  SYNCS.PHASECHK.TRANS64.TRYWAIT P0, [R0+URZ+0x34840], R2 ;  /* 0x03484002000075a7 */ /* 0x000e24000800017f */
[----:B0-----:R-:W-:Y:S05]  /*1aee0*/  @!P0 BRA `(.L_x_881) ;  /* 0x0000005000d88947 */ /* 0x001fea0003800000 */
.L_x_1016:
[----:B------:R1:W5:Y:S01]  /*1aef0*/  LDL R3, [R1+0x8] ;  /* 0x0000080001037983 */ /* 0x0003620000100800 */
[----:B------:R-:W2:Y:S02]  /*1af00*/  S2R R4, SR_TID.X ;  /* 0x0000000000047919 */ /* 0x000ea40000002100 */
[----:B--2---:R-:W-:-:S04]  /*1af10*/  LOP3.LUT R4, R4, 0x7f, RZ, 0xc0, !PT ;  /* 0x0000007f04047812 */ /* 0x004fc800078ec0ff */
[----:B------:R-:W-:-:S13]  /*1af20*/  ISETP.NE.AND P0, PT, R4, RZ, PT ;  /* 0x000000ff0400720c */ /* 0x000fda0003f05270 */
[----:B-1----:R-:W-:Y:S05]  /*1af30*/  @P0 BRA `(.L_x_882) ;  /* 0x0000000000140947 */ /* 0x002fea0003800000 */
[----:B-----5:R-:W-:Y:S01]  /*1af40*/  LOP3.LUT P1, RZ, R3, 0x1, RZ, 0xc0, !PT ;  /* 0x0000000103ff7812 */ /* 0x020fe2000782c0ff */
[----:B0-----:R-:W-:-:S04]  /*1af50*/  IMAD.MOV.U32 R2, RZ, RZ, 0xc000 ;  /* 0x0000c000ff027424 */ /* 0x001fc800078e00ff */
[----:B------:R1:W-:Y:S08]  /*1af60*/  SYNCS.ARRIVE.TRANS64 RZ, [R0+URZ+0x34830], R2 ;  /* 0x0348300200ff79a7 */ /* 0x0003f0000800003f */
[----:B------:R-:W-:Y:S05]  /*1af70*/  @!P1 BRA `(.L_x_882) ;  /* 0x0000000000049947 */ /* 0x000fea0003800000 */
[----:B------:R-:W-:Y:S01]  /*1af80*/  BPT.TRAP 0x1 ;  /* 0x000000040000795c */ /* 0x000fe20000300000 */
.L_x_882:
[----:B------:R-:W2:Y:S04]  /*1af90*/  LDL R7, [R1+0x4] ;  /* 0x0000040001077983 */ /* 0x000ea80000100800 */
[----:B------:R-:W2:Y:S04]  /*1afa0*/  LDL R6, [R1+0xc] ;  /* 0x00000c0001067983 */ /* 0x000ea80000100800 */
[----:B------:R-:W3:Y:S04]  /*1afb0*/  LDL R5, [R1+0x1c] ;  /* 0x00001c0001057983 */ /* 0x000ee80000100800 */
[----:B------:R-:W4:Y:S04]  /*1afc0*/  LDL R4, [R1+0x20] ;  /* 0x0000200001047983 */ /* 0x000f280000100800 */
[----:B01----:R-:W4:Y:S01]  /*1afd0*/  LDL R2, [R1] ;  /* 0x0000000001027983 */ /* 0x003f220000100800 */
[----:B------:R-:W-:Y:S01]  /*1afe0*/  R2UR UR9, R0 ;  /* 0x00000000000972ca */ /* 0x000fe200000e0000 */
[----:B------:R-:W-:Y:S01]  /*1aff0*/  UIADD3 UR4, UP0, UR36, 0x370, URZ ;  /* 0x0000037024047890 */ /* 0x000fe2000ff1e03f */
[----:B------:R-:W-:Y:S01]  /*1b000*/  R2UR UR12, R18 ;  /* 0x00000000120c72ca */ /* 0x000fe200000e0000 */
[----:B------:R-:W-:Y:S01]  /*1b010*/  UMOV UR10, URZ ;  /* 0x0000003f000a7c82 */ /* 0x000fe20008000000 */
[----:B------:R-:W-:Y:S01]  /*1b020*/  PLOP3.LUT P0, PT, PT, PT, PT, 0x80, 0x0 ;  /* 0x000000000000781c */ /* 0x000fe20003f0f070 */
[----:B------:R-:W-:Y:S01]  /*1b030*/  UMOV UR6, 0x0 ;  /* 0x0000000000067882 */ /* 0x000fe20000000000 */
[----:B-----5:R-:W-:Y:S01]  /*1b040*/  LOP3.LUT R3, R3, 0xfffffffb, RZ, 0xc0, !PT ;  /* 0xfffffffb03037812 */ /* 0x020fe200078ec0ff */
[----:B------:R-:W-:Y:S01]  /*1b050*/  UMOV UR7, 0x14f00000 ;  /* 0x14f0000000077882 */ /* 0x000fe20000000000 */
[----:B------:R-:W-:-:S05]  /*1b060*/  UMOV UR17, 0x40 ;  /* 0x0000004000117882 */ /* 0x000fca0000000000 */
[----:B------:R-:W-:-:S04]  /*1b070*/  UIADD3 UR9, UR9, 0x34830, URZ ;  /* 0x0003483009097890 */ /* 0x000fc8000fffe03f */
[----:B------:R-:W-:-:S05]  /*1b080*/  @P0 LOP3.LUT R3, R3, 0x4, RZ, 0xfc, !PT ;  /* 0x0000000403030812 */ /* 0x000fca00078efcff */
[----:B------:R1:W-:Y:S01]  /*1b090*/  STL [R1+0x8], R3 ;  /* 0x0000080301007387 */ /* 0x0003e20000100800 */
[----:B--2---:R-:W-:Y:S01]  /*1b0a0*/  IMAD R0, R6, 0xc000, R7 ;  /* 0x0000c00006007824 */ /* 0x004fe200078e0207 */
[----:B---3--:R-:W-:-:S04]  /*1b0b0*/  R2UR UR11, R5 ;  /* 0x00000000050b72ca */ /* 0x008fc800000e0000 */
[----:B------:R-:W-:Y:S02]  /*1b0c0*/  R2UR UR8, R0 ;  /* 0x00000000000872ca */ /* 0x000fe400000e0000 */
[----:B----4-:R-:W-:Y:S02]  /*1b0d0*/  R2UR UR5, R4 ;  /* 0x00000000040572ca */ /* 0x010fe400000e0000 */
[----:B------:R-:W-:-:S09]  /*1b0e0*/  R2UR UR13, R2 ;  /* 0x00000000020d72ca */ /* 0x000fd200000e0000 */
[----:B------:R-:W-:Y:S02]  /*1b0f0*/  UIADD3 UR14, UR8, 0x1c400, URZ ;  /* 0x0001c400080e7890 */ /* 0x000fe4000fffe03f */
[----:B------:R-:W-:Y:S02]  /*1b100*/  ULEA UR11, UR11, UR5, 0x7 ;  /* 0x000000050b0b7291 */ /* 0x000fe4000f8e383f */
[----:B------:R-:W-:Y:S02]  /*1b110*/  UIADD3.X UR5, URZ, UR37, URZ, UP0, !UPT ;  /* 0x000000253f057290 */ /* 0x000fe400087fe43f */
[----:B------:R-:W-:Y:S02]  /*1b120*/  UIADD3 UR15, UR8, 0x20400, URZ ;  /* 0x00020400080f7890 */ /* 0x000fe4000fffe03f */
[----:B------:R-:W-:-:S03]  /*1b130*/  UIADD3 UR16, UR8, 0x24400, URZ ;  /* 0x0002440008107890 */ /* 0x000fc6000fffe03f */
[----:B------:R-:W-:Y:S01]  /*1b140*/  UMOV UR8, UR14 ;  /* 0x0000000e00087c82 */ /* 0x000fe20008000000 */
[----:B------:R-:W-:Y:S01]  /*1b150*/  UMOV UR14, 0x80 ;  /* 0x00000080000e7882 */ /* 0x000fe20000000000 */
[----:B------:R0:W-:Y:S02]  /*1b160*/  UTMALDG.4D [UR8], [UR4], desc[UR6] ;  /* 0x00000608040075b4 */ /* 0x0001e40008019000 */
[----:B0-----:R-:W-:Y:S01]  /*1b170*/  UMOV UR8, UR15 ;  /* 0x0000000f00087c82 */ /* 0x001fe20008000000 */
[----:B------:R-:W-:Y:S02]  /*1b180*/  UMOV UR10, UR17 ;  /* 0x00000011000a7c82 */ /* 0x000fe40008000000 */
[----:B------:R0:W-:Y:S02]  /*1b190*/  UTMALDG.4D [UR8], [UR4], desc[UR6] ;  /* 0x00000608040075b4 */ /* 0x0001e40008019000 */
[----:B0-----:R-:W-:Y:S01]  /*1b1a0*/  UMOV UR8, UR16 ;  /* 0x0000001000087c82 */ /* 0x001fe20008000000 */
[----:B------:R-:W-:-:S02]  /*1b1b0*/  UMOV UR10, UR14 ;  /* 0x0000000e000a7c82 */ /* 0x000fc40008000000 */
[----:B------:R1:W-:Y:S02]  /*1b1c0*/  UTMALDG.4D [UR8], [UR4], desc[UR6] ;  /* 0x00000608040075b4 */ /* 0x0003e40008019000 */
[----:B-1----:R-:W-:Y:S01]  /*1b1d0*/  NOP ;  /* 0x0000000000007918 */ /* 0x002fe20000000000 */
.L_x_878:
[----:B------:R-:W2:Y:S04]  /*1b1e0*/  LDL R2, [R1+0x4] ;  /* 0x0000040001027983 */ /* 0x000ea80000100800 */
[----:B------:R-:W3:Y:S04]  /*1b1f0*/  LDL.LU R3, [R1+0x40] ;  /* 0x0000400001037983 */ /* 0x000ee80000300800 */
[----:B------:R-:W4:Y:S04]  /*1b200*/  LDL.LU R5, [R1+0x34] ;  /* 0x0000340001057983 */ /* 0x000f280000300800 */
[----:B0-----:R-:W5:Y:S01]  /*1b210*/  LDL.LU R4, [R1+0x44] ;  /* 0x0000440001047983 */ /* 0x001f620000300800 */
[----:B------:R-:W-:Y:S05]  /*1b220*/  WARPSYNC.ALL ;  /* 0x0000000000007948 */ /* 0x000fea0003800000 */
[----:B------:R-:W-:Y:S01]  /*1b230*/  ULDC.64 UR4, c[0x0][0x298] ;  /* 0x0000a60000047ab9 */ /* 0x000fe20000000a00 */
[----:B------:R-:W-:Y:S01]  /*1b240*/  ULDC.64 UR6, c[0x0][0xa00] ;  /* 0x0002800000067ab9 */ /* 0x000fe20000000a00 */
[----:B------:R-:W-:Y:S01]  /*1b250*/  BSSY B6, `(.L_x_883) ;  /* 0x0000024000067945 */ /* 0x000fe20003800000 */
[----:B------:R-:W-:Y:S01]  /*1b260*/  BAR.SYNC.DEFER_BLOCKING 0x8, 0x180 ;  /* 0x0206000000007b1d */ /* 0x000fe20000010000 */
[----:B------:R-:W-:-:S04]  /*1b270*/  ISETP.NE.U32.AND P0, PT, RZ, UR6, PT ;  /* 0x00000006ff007c0c */ /* 0x000fc8000bf05070 */
[----:B------:R-:W-:Y:S02]  /*1b280*/  ISETP.NE.AND.EX P0, PT, RZ, UR7, PT, P0 ;  /* 0x00000007ff007c0c */ /* 0x000fe4000bf05300 */
[----:B--2---:R-:W-:Y:S02]  /*1b290*/  IADD3 R2, R2, 0x10400, RZ ;  /* 0x0001040002027810 */ /* 0x004fe40007ffe0ff */
[----:B---3--:R-:W-:Y:S02]  /*1b2a0*/  SHF.R.S32.HI R0, RZ, 0x1f, R3 ;  /* 0x0000001fff007819 */ /* 0x008fe40000011403 */
        /* <DEDUP_REMOVED lines=9> */
[----:B0-----:R-:W-:Y:S01]  /*1b340*/  IMAD.IADD R2, R3, 0x1, R0 ;  /* 0x0000000103027824 */ /* 0x001fe200078e0200 */
[----:B------:R-:W-:-:S05]  /*1b350*/  SHF.R.S32.HI R0, RZ, 0x1f, R18 ;  /* 0x0000001fff007819 */ /* 0x000fca0000011412 */
[----:B------:R1:W-:Y:S04]  /*1b360*/  STL [R1+0x44], R0 ;  /* 0x0000440001007387 */ /* 0x0003e80000100800 */
[----:B------:R1:W-:Y:S01]  /*1b370*/  STL [R1+0x40], R2 ;  /* 0x0000400201007387 */ /* 0x0003e20000100800 */
[----:B------:R-:W-:Y:S05]  /*1b380*/  @!P1 BRA `(.L_x_884) ;  /* 0x0000000000409947 */ /* 0x000fea0003800000 */
[----:B-1----:R-:W-:Y:S01]  /*1b390*/  MOV R2, 0x0 ;  /* 0x0000000000027802 */ /* 0x002fe20000000f00 */
        /* <DEDUP_REMOVED lines=15> */
.L_x_884:
[----:B------:R-:W-:Y:S05]  /*1b490*/  BSYNC B6 ;  /* 0x0000000000067941 */ /* 0x000fea0003800000 */
.L_x_883:
[----:B------:R-:W2:Y:S01]  /*1b4a0*/  LDL.LU R6, [R1+0x40] ;  /* 0x0000400001067983 */ /* 0x000ea20000300800 */
[----:B------:R-:W-:Y:S01]  /*1b4b0*/  ULDC.64 UR4, c[0x0][0x2d8] ;  /* 0x0000b60000047ab9 */ /* 0x000fe20000000a00 */
[----:B------:R-:W0:Y:S02]  /*1b4c0*/  LDC R7, c[0x0][0x448] ;  /* 0x00011200ff077b82 */ /* 0x000e240000000800 */
[----:B-1----:R-:W2:Y:S04]  /*1b4d0*/  LDL.LU.64 R2, [R1+0x48] ;  /* 0x0000480001027983 */ /* 0x002ea80000300a00 */
[----:B------:R-:W3:Y:S04]  /*1b4e0*/  LDL.LU R0, [R1+0x44] ;  /* 0x0000440001007983 */ /* 0x000ee80000300800 */
[----:B------:R-:W4:Y:S04]  /*1b4f0*/  LDL.LU R5, [R1+0x5c] ;  /* 0x00005c0001057983 */ /* 0x000f280000300800 */
[----:B------:R-:W5:Y:S01]  /*1b500*/  LDL.LU R4, [R1+0x34] ;  /* 0x0000340001047983 */ /* 0x000f620000300800 */
[----:B------:R-:W-:Y:S01]  /*1b510*/  SHF.L.U32 R17, R17, 0x7, RZ ;  /* 0x0000000711117819 */ /* 0x000fe200000006ff */
[----:B------:R-:W1:Y:S01]  /*1b520*/  S2R R9, SR_TID.X ;  /* 0x0000000000097919 */ /* 0x000e620000002100 */
[----:B------:R-:W1:Y:S01]  /*1b530*/  S2R R8, SR_TID.X ;  /* 0x0000000000087919 */ /* 0x000e620000002100 */
[----:B0-----:R-:W-:Y:S01]  /*1b540*/  ISETP.NE.AND P0, PT, R7, 0x1, PT ;  /* 0x000000010700780c */ /* 0x001fe20003f05270 */
[----:B------:R-:W0:Y:S01]  /*1b550*/  S2R R10, SR_TID.X ;  /* 0x00000000000a7919 */ /* 0x000e220000002100 */
[----:B-1----:R-:W-:Y:S01]  /*1b560*/  SHF.L.U32 R9, R9, 0x3, RZ ;  /* 0x0000000309097819 */ /* 0x002fe200000006ff */
[----:B------:R-:W-:-:S03]  /*1b570*/  IMAD.SHL.U32 R8, R8, 0x8, RZ ;  /* 0x0000000808087824 */ /* 0x000fc600078e00ff */
[----:B------:R-:W-:Y:S02]  /*1b580*/  LOP3.LUT R9, R9, 0x38, RZ, 0xc0, !PT ;  /* 0x0000003809097812 */ /* 0x000fe400078ec0ff */
[----:B0-----:R-:W-:Y:S02]  /*1b590*/  LOP3.LUT R10, R10, 0x7f, RZ, 0xc0, !PT ;  /* 0x0000007f0a0a7812 */ /* 0x001fe400078ec0ff */
[C---:B------:R-:W-:Y:S02]  /*1b5a0*/  LOP3.LUT R11, R9.reuse, 0x40, RZ, 0xfc, !PT ;  /* 0x00000040090b7812 */ /* 0x040fe400078efcff */
[----:B------:R-:W-:Y:S02]  /*1b5b0*/  LOP3.LUT R8, R8, 0x38, RZ, 0xc0, !PT ;  /* 0x0000003808087812 */ /* 0x000fe400078ec0ff */
[----:B------:R-:W-:Y:S02]  /*1b5c0*/  LOP3.LUT R9, R9, 0x80, RZ, 0xfc, !PT ;  /* 0x0000008009097812 */ /* 0x000fe400078efcff */
[----:B------:R-:W-:Y:S01]  /*1b5d0*/  SHF.R.U32.HI R10, RZ, 0x3, R10 ;  /* 0x00000003ff0a7819 */ /* 0x000fe2000001160a */
[----:B--2---:R-:W-:-:S02]  /*1b5e0*/  IMAD.MOV.U32 R3, RZ, RZ, R6 ;  /* 0x000000ffff037224 */ /* 0x004fc400078e0006 */
[----:B------:R-:W0:Y:S01]  /*1b5f0*/  @P0 LDC R6, c[0x0][0x450] ;  /* 0x00011400ff060b82 */ /* 0x000e220000000800 */
[----:B---3--:R-:W-:Y:S02]  /*1b600*/  IMAD R0, R0, UR4, RZ ;  /* 0x0000000400007c24 */ /* 0x008fe4000f8e02ff */
[----:B------:R-:W-:-:S04]  /*1b610*/  IMAD.WIDE.U32 R2, R18, UR4, R2 ;  /* 0x0000000412027c25 */ /* 0x000fc8000f8e0002 */
[----:B------:R-:W-:Y:S01]  /*1b620*/  IMAD R0, R18, UR5, R0 ;  /* 0x0000000512007c24 */ /* 0x000fe2000f8e0200 */
[----:B------:R-:W-:-:S04]  /*1b630*/  ULDC.64 UR4, c[0x0][0x2e0] ;  /* 0x0000b80000047ab9 */ /* 0x000fc80000000a00 */
[----:B------:R-:W-:Y:S01]  /*1b640*/  IADD3 R3, R3, R0, RZ ;  /* 0x0000000003037210 */ /* 0x000fe20007ffe0ff */
[----:B----4-:R-:W-:-:S04]  /*1b650*/  IMAD R0, R5, UR4, RZ ;  /* 0x0000000405007c24 */ /* 0x010fc8000f8e02ff */
[C---:B-----5:R-:W-:Y:S02]  /*1b660*/  IMAD R0, R4.reuse, UR5, R0 ;  /* 0x0000000504007c24 */ /* 0x060fe4000f8e0200 */
[----:B------:R-:W-:Y:S01]  /*1b670*/  IMAD.WIDE.U32 R2, R4, UR4, R2 ;  /* 0x0000000404027c25 */ /* 0x000fe2000f8e0002 */
[----:B------:R-:W-:Y:S01]  /*1b680*/  ULDC.64 UR4, c[0x0][0x2d0] ;  /* 0x0000b40000047ab9 */ /* 0x000fe20000000a00 */
[----:B------:R-:W1:Y:S02]  /*1b690*/  S2R R4, SR_TID.X ;  /* 0x0000000000047919 */ /* 0x000e640000002100 */
[----:B------:R-:W-:Y:S01]  /*1b6a0*/  IMAD.IADD R3, R3, 0x1, R0 ;  /* 0x0000000103037824 */ /* 0x000fe200078e0200 */
[----:B-1----:R-:W-:-:S04]  /*1b6b0*/  LOP3.LUT R4, R4, 0x7f, RZ, 0xc0, !PT ;  /* 0x0000007f04047812 */ /* 0x002fc800078ec0ff */
[----:B------:R-:W-:Y:S02]  /*1b6c0*/  SHF.R.U32.HI R5, RZ, 0x3, R4 ;  /* 0x00000003ff057819 */ /* 0x000fe40000011604 */
[----:B------:R-:W1:Y:S02]  /*1b6d0*/  S2R R4, SR_TID.X ;  /* 0x0000000000047919 */ /* 0x000e640000002100 */
[----:B-1----:R-:W-:-:S05]  /*1b6e0*/  IMAD.SHL.U32 R4, R4, 0x10, RZ ;  /* 0x0000001004047824 */ /* 0x002fca00078e00ff */
[----:B------:R-:W-:Y:S02]  /*1b6f0*/  LOP3.LUT R4, R5, 0x70, R4, 0xf8, !PT ;  /* 0x0000007005047812 */ /* 0x000fe400078ef804 */
[----:B------:R-:W1:Y:S02]  /*1b700*/  @P0 LDC R5, c[0x0][0x44c] ;  /* 0x00011300ff050b82 */ /* 0x000e640000000800 */
[----:B------:R-:W-:-:S05]  /*1b710*/  LOP3.LUT R4, R4, R17, RZ, 0xfc, !PT ;  /* 0x0000001104047212 */ /* 0x000fca00078efcff */
[----:B------:R-:W-:Y:S02]  /*1b720*/  IMAD.MOV.U32 R0, RZ, RZ, R4 ;  /* 0x000000ffff007224 */ /* 0x000fe400078e0004 */
[----:B-1----:R-:W-:-:S05]  /*1b730*/  @P0 IMAD.HI.U32 R5, R4, R5, RZ ;  /* 0x0000000504050227 */ /* 0x002fca00078e00ff */
[----:B0-----:R-:W-:-:S05]  /*1b740*/  @P0 SHF.R.U32.HI R0, RZ, R6, R5 ;  /* 0x00000006ff000219 */ /* 0x001fca0000011605 */
[----:B------:R-:W-:Y:S02]  /*1b750*/  IMAD.MOV R5, RZ, RZ, -R0 ;  /* 0x000000ffff057224 */ /* 0x000fe400078e0a00 */
[----:B------:R-:W-:-:S04]  /*1b760*/  IMAD.WIDE.U32 R2, R0, UR4, R2 ;  /* 0x0000000400027c25 */ /* 0x000fc8000f8e0002 */
[----:B------:R-:W-:Y:S01]  /*1b770*/  IMAD R4, R7, R5, R4 ;  /* 0x0000000507047224 */ /* 0x000fe200078e0204 */
[----:B------:R-:W-:-:S05]  /*1b780*/  SHF.R.S32.HI R5, RZ, 0x1f, R0 ;  /* 0x0000001fff057819 */ /* 0x000fca0000011400 */
[----:B------:R-:W-:-:S04]  /*1b790*/  IMAD R5, R5, UR4, RZ ;  /* 0x0000000405057c24 */ /* 0x000fc8000f8e02ff */
[----:B------:R-:W-:Y:S01]  /*1b7a0*/  IMAD R0, R0, UR5, R5 ;  /* 0x0000000500007c24 */ /* 0x000fe2000f8e0205 */
[----:B------:R-:W-:-:S04]  /*1b7b0*/  ULDC.64 UR4, c[0x0][0x2c8] ;  /* 0x0000b20000047ab9 */ /* 0x000fc80000000a00 */
[----:B------:R-:W-:Y:S02]  /*1b7c0*/  IADD3 R3, R3, R0, RZ ;  /* 0x0000000003037210 */ /* 0x000fe40007ffe0ff */
[----:B------:R-:W-:Y:S01]  /*1b7d0*/  SHF.R.S32.HI R0, RZ, 0x1f, R4 ;  /* 0x0000001fff007819 */ /* 0x000fe20000011404 */
[----:B------:R-:W-:-:S04]  /*1b7e0*/  IMAD.WIDE.U32 R2, R4, UR4, R2 ;  /* 0x0000000404027c25 */ /* 0x000fc8000f8e0002 */
[----:B------:R-:W-:-:S04]  /*1b7f0*/  IMAD R0, R0, UR4, RZ ;  /* 0x0000000400007c24 */ /* 0x000fc8000f8e02ff */
[----:B------:R-:W-:Y:S01]  /*1b800*/  IMAD R4, R4, UR5, R0 ;  /* 0x0000000504047c24 */ /* 0x000fe2000f8e0200 */
[----:B------:R-:W-:-:S03]  /*1b810*/  ULDC.64 UR4, c[0x0][0x280] ;  /* 0x0000a00000047ab9 */ /* 0x000fc60000000a00 */
[----:B------:R-:W-:Y:S01]  /*1b820*/  IMAD.IADD R3, R3, 0x1, R4 ;  /* 0x0000000103037824 */ /* 0x000fe200078e0204 */
[----:B------:R-:W-:Y:S01]  /*1b830*/  LEA R4, P0, R2, UR4, 0x1 ;  /* 0x0000000402047c11 */ /* 0x000fe2000f8008ff */
[----:B------:R-:W-:Y:S02]  /*1b840*/  ULDC UR4, c[0x0][0x2b8] ;  /* 0x0000ae0000047ab9 */ /* 0x000fe40000000800 */
[----:B------:R-:W-:Y:S02]  /*1b850*/  ISETP.GE.AND P3, PT, R8, UR4, PT ;  /* 0x0000000408007c0c */ /* 0x000fe4000bf66270 */
[----:B------:R-:W-:Y:S01]  /*1b860*/  LEA.HI.X R3, R2, UR5, R3, 0x1, P0 ;  /* 0x0000000502037c11 */ /* 0x000fe200080f0c03 */
[----:B------:R-:W-:Y:S01]  /*1b870*/  UMOV UR5, 0xffffffff ;  /* 0xffffffff00057882 */ /* 0x000fe20000000000 */
[----:B------:R-:W-:Y:S02]  /*1b880*/  ISETP.GE.AND P0, PT, R11, UR4, PT ;  /* 0x000000040b007c0c */ /* 0x000fe4000bf06270 */
[----:B------:R-:W-:Y:S01]  /*1b890*/  ISETP.GE.AND P1, PT, R9, UR4, PT ;  /* 0x0000000409007c0c */ /* 0x000fe2000bf26270 */
[----:B------:R-:W-:-:S12]  /*1b8a0*/  BRA.DIV UR5, `(.L_x_885) ;  /* 0x0000004a057c7947 */ /* 0x000fd8000b800000 */
[----:B------:R-:W2:Y:S04]  /*1b8b0*/  LDL.LU R6, [R1+0x54] ;  /* 0x0000540001067983 */ /* 0x000ea80000300800 */
[----:B------:R-:W3:Y:S01]  /*1b8c0*/  LDL R9, [R1+0x30] ;  /* 0x0000300001097983 */ /* 0x000ee20000100800 */
[----:B------:R-:W-:-:S05]  /*1b8d0*/  IMAD.IADD R0, R10, 0x1, R17 ;  /* 0x000000010a007824 */ /* 0x000fca00078e0211 */
[----:B------:R-:W-:Y:S01]  /*1b8e0*/  IADD3 R5, R0, 0x10, RZ ;  /* 0x0000001000057810 */ /* 0x000fe20007ffe0ff */
[----:B--2---:R-:W-:Y:S02]  /*1b8f0*/  IMAD R2, R6, R7, RZ ;  /* 0x0000000706027224 */ /* 0x004fe400078e02ff */
[----:B------:R-:W0:Y:S03]  /*1b900*/  SHFL.IDX PT, R7, R4, RZ, 0x181f ;  /* 0x00181fff04077589 */ /* 0x000e2600000e0000 */
[----:B------:R-:W-:Y:S01]  /*1b910*/  ISETP.GE.AND P2, PT, R0, R2, PT ;  /* 0x000000020000720c */ /* 0x000fe20003f46270 */
[----:B------:R-:W1:-:S12]  /*1b920*/  SHFL.IDX PT, R6, R3, RZ, 0x181f ;  /* 0x00181fff03067589 */ /* 0x000e5800000e0000 */
[----:B0-----:R-:W-:-:S05]  /*1b930*/  @!P2 LEA R7, P4, R8, R7, 0x1 ;  /* 0x000000070807a211 */ /* 0x001fca00078808ff */
[----:B-1----:R-:W-:-:S05]  /*1b940*/  @!P2 IMAD.X R6, RZ, RZ, R6, P4 ;  /* 0x000000ffff06a224 */ /* 0x002fca00020e0606 */
[----:B------:R-:W-:-:S04]  /*1b950*/  @!P2 LOP3.LUT R7, R7, R6, RZ, 0x3c, !PT ;  /* 0x000000060707a212 */ /* 0x000fc800078e3cff */
[----:B------:R-:W-:-:S04]  /*1b960*/  @!P2 LOP3.LUT R6, R7, R6, RZ, 0x3c, !PT ;  /* 0x000000060706a212 */ /* 0x000fc800078e3cff */
[----:B------:R-:W-:-:S05]  /*1b970*/  @!P2 LOP3.LUT R7, R7, R6, RZ, 0x3c, !PT ;  /* 0x000000060707a212 */ /* 0x000fca00078e3cff */
[----:B------:R-:W-:Y:S01]  /*1b980*/  @!PT LDS RZ, [RZ] ;  /* 0x00000000fffff984 */ /* 0x000fe20000000800 */
[----:B---3--:R-:W-:Y:S04]  /*1b990*/  @!P2 LDGSTS.E.BYPASS.LTC128B.128 [R9+0x10400], desc[UR40][R6.64], !P3 ;  /* 0x104000000609afae */ /* 0x008fe8000d901d68 */
[----:B------:R-:W-:Y:S04]  /*1b9a0*/  @!P2 LDGSTS.E.BYPASS.LTC128B.128 [R9+0x14400], desc[UR40][R6.64+0x80], !P0 ;  /* 0x144000800609afae */ /* 0x000fe8000c101d68 */
[----:B------:R0:W-:Y:S01]  /*1b9b0*/  @!P2 LDGSTS.E.BYPASS.LTC128B.128 [R9+0x18400], desc[UR40][R6.64+0x100], !P1 ;  /* 0x184001000609afae */ /* 0x0001e2000c901d68 */
[----:B------:R-:W-:-:S03]  /*1b9c0*/  ISETP.GE.AND P2, PT, R5, R2, PT ;  /* 0x000000020500720c */ /* 0x000fc60003f46270 */
[----:B------:R-:W1:Y:S04]  /*1b9d0*/  SHFL.IDX PT, R5, R4, 0x1, 0x181f ;  /* 0x00381f0004057f89 */ /* 0x000e6800000e0000 */
[----:B0-----:R-:W0:Y:S06]  /*1b9e0*/  SHFL.IDX PT, R6, R3, 0x1, 0x181f ;  /* 0x00381f0003067f89 */ /* 0x001e2c00000e0000 */
[----:B-1----:R-:W-:-:S05]  /*1b9f0*/  @!P2 LEA R5, P4, R8, R5, 0x1 ;  /* 0x000000050805a211 */ /* 0x002fca00078808ff */
[----:B0-----:R-:W-:-:S04]  /*1ba00*/  @!P2 IMAD.X R6, RZ, RZ, R6, P4 ;  /* 0x000000ffff06a224 */ /* 0x001fc800020e0606 */
[----:B------:R-:W-:Y:S01]  /*1ba10*/  @!P2 IMAD.MOV.U32 R7, RZ, RZ, R6 ;  /* 0x000000ffff07a224 */ /* 0x000fe200078e0006 */
[----:B------:R-:W-:Y:S01]  /*1ba20*/  @!P2 MOV R6, R5 ;  /* 0x000000050006a202 */ /* 0x000fe20000000f00 */
[----:B------:R-:W-:-:S04]  /*1ba30*/  VIADD R5, R0, 0x20 ;  /* 0x0000002000057836 */ /* 0x000fc80000000000 */
[----:B------:R-:W-:Y:S04]  /*1ba40*/  @!P2 LDGSTS.E.BYPASS.LTC128B.128 [R9+0x10c00], desc[UR40][R6.64], !P3 ;  /* 0x10c000000609afae */ /* 0x000fe8000d901d68 */
[----:B------:R-:W-:Y:S04]  /*1ba50*/  @!P2 LDGSTS.E.BYPASS.LTC128B.128 [R9+0x14c00], desc[UR40][R6.64+0x80], !P0 ;  /* 0x14c000800609afae */ /* 0x000fe8000c101d68 */
[----:B------:R0:W-:Y:S01]  /*1ba60*/  @!P2 LDGSTS.E.BYPASS.LTC128B.128 [R9+0x18c00], desc[UR40][R6.64+0x100], !P1 ;  /* 0x18c001000609afae */ /* 0x0001e2000c901d68 */
[----:B------:R-:W-:-:S03]  /*1ba70*/  ISETP.GE.AND P2, PT, R5, R2, PT ;  /* 0x000000020500720c */ /* 0x000fc60003f46270 */
[----:B------:R-:W1:Y:S04]  /*1ba80*/  SHFL.IDX PT, R5, R4, 0x2, 0x181f ;  /* 0x00581f0004057f89 */ /* 0x000e6800000e0000 */
[----:B0-----:R-:W0:Y:S06]  /*1ba90*/  SHFL.IDX PT, R6, R3, 0x2, 0x181f ;  /* 0x00581f0003067f89 */ /* 0x001e2c00000e0000 */
[----:B-1----:R-:W-:-:S05]  /*1baa0*/  @!P2 LEA R5, P4, R8, R5, 0x1 ;  /* 0x000000050805a211 */ /* 0x002fca00078808ff */
[----:B0-----:R-:W-:-:S05]  /*1bab0*/  @!P2 IMAD.X R6, RZ, RZ, R6, P4 ;  /* 0x000000ffff06a224 */ /* 0x001fca00020e0606 */
[----:B------:R-:W-:Y:S01]  /*1bac0*/  @!P2 MOV R7, R6 ;  /* 0x000000060007a202 */ /* 0x000fe20000000f00 */
        /* <DEDUP_REMOVED lines=8> */
[----:B-1----:R-:W-:-:S04]  /*1bb50*/  @!P2 LEA R5, P4, R8, R5, 0x1 ;  /* 0x000000050805a211 */ /* 0x002fc800078808ff */
[----:B0-----:R-:W-:-:S05]  /*1bb60*/  @!P2 IADD3.X R6, RZ, R6, RZ, P4, !PT ;  /* 0x00000006ff06a210 */ /* 0x001fca00027fe4ff */
[----:B------:R-:W-:Y:S02]  /*1bb70*/  @!P2 IMAD.MOV.U32 R7, RZ, RZ, R6 ;  /* 0x000000ffff07a224 */ /* 0x000fe400078e0006 */
[----:B------:R-:W-:Y:S01]  /*1bb80*/  @!P2 IMAD.MOV.U32 R6, RZ, RZ, R5 ;  /* 0x000000ffff06a224 */ /* 0x000fe200078e0005 */
[----:B------:R-:W-:-:S04]  /*1bb90*/  IADD3 R5, R0, 0x40, RZ ;  /* 0x0000004000057810 */ /* 0x000fc80007ffe0ff */
        /* <DEDUP_REMOVED lines=31> */
[----:B------:R-:W-:Y:S02]  /*1bd90*/  @!P2 IMAD.MOV.U32 R6, RZ, RZ, R5 ;  /* 0x000000ffff06a224 */ /* 0x000fe400078e0005 */
[----:B------:R1:W2:Y:S04]  /*1bda0*/  SHFL.IDX PT, R5, R3, 0x7, 0x181f ;  /* 0x00f81f0003057f89 */ /* 0x0002a800000e0000 */
[----:B------:R1:W-:Y:S04]  /*1bdb0*/  @!P2 LDGSTS.E.BYPASS.LTC128B.128 [R9+0x13400], desc[UR40][R6.64], !P3 ;  /* 0x134000000609afae */ /* 0x0003e8000d901d68 */
[----:B------:R1:W-:Y:S04]  /*1bdc0*/  @!P2 LDGSTS.E.BYPASS.LTC128B.128 [R9+0x17400], desc[UR40][R6.64+0x80], !P0 ;  /* 0x174000800609afae */ /* 0x0003e8000c101d68 */
[----:B------:R1:W-:Y:S04]  /*1bdd0*/  @!P2 LDGSTS.E.BYPASS.LTC128B.128 [R9+0x1b400], desc[UR40][R6.64+0x100], !P1 ;  /* 0x1b4001000609afae */ /* 0x0003e8000c901d68 */
[----:B------:R1:W3:Y:S02]  /*1bde0*/  SHFL.IDX PT, R3, R4, 0x7, 0x181f ;  /* 0x00f81f0004037f89 */ /* 0x0002e400000e0000 */
.L_x_1033:
[----:B------:R-:W-:Y:S01]  /*1bdf0*/  IADD3 R0, R0, 0x70, RZ ;  /* 0x0000007000007810 */ /* 0x000fe20007ffe0ff */
[----:B------:R-:W-:Y:S03]  /*1be00*/  BSSY B0, `(.L_x_886) ;  /* 0x000000c000007945 */ /* 0x000fe60003800000 */
[----:B------:R-:W-:-:S13]  /*1be10*/  ISETP.GE.AND P2, PT, R0, R2, PT ;  /* 0x000000020000720c */ /* 0x000fda0003f46270 */
[----:B------:R-:W-:Y:S05]  /*1be20*/  @P2 BRA `(.L_x_887) ;  /* 0x0000000000242947 */ /* 0x000fea0003800000 */
[----:B-1----:R-:W4:Y:S01]  /*1be30*/  LDL R4, [R1+0x30] ;  /* 0x0000300001047983 */ /* 0x002f220000100800 */
[----:B---3--:R-:W-:-:S05]  /*1be40*/  LEA R2, P2, R8, R3, 0x1 ;  /* 0x0000000308027211 */ /* 0x008fca00078408ff */
[----:B--2---:R-:W-:-:S05]  /*1be50*/  IMAD.X R3, RZ, RZ, R5, P2 ;  /* 0x000000ffff037224 */ /* 0x004fca00010e0605 */
[----:B------:R-:W-:Y:S01]  /*1be60*/  @!PT LDS RZ, [RZ] ;  /* 0x00000000fffff984 */ /* 0x000fe20000000800 */
[----:B------:R-:W-:Y:S01]  /*1be70*/  @!PT LDS RZ, [RZ] ;  /* 0x00000000fffff984 */ /* 0x000fe20000000800 */
[----:B------:R-:W-:Y:S01]  /*1be80*/  @!PT LDS RZ, [RZ] ;  /* 0x00000000fffff984 */ /* 0x000fe20000000800 */
[----:B----4-:R4:W-:Y:S04]  /*1be90*/  LDGSTS.E.BYPASS.LTC128B.128 [R4+0x13c00], desc[UR40][R2.64], !P3 ;  /* 0x13c0000002047fae */ /* 0x0109e8000d901d68 */
[----:B------:R4:W-:Y:S04]  /*1bea0*/  LDGSTS.E.BYPASS.LTC128B.128 [R4+0x17c00], desc[UR40][R2.64+0x80], !P0 ;  /* 0x17c0008002047fae */ /* 0x0009e8000c101d68 */
[----:B------:R4:W-:Y:S02]  /*1beb0*/  LDGSTS.E.BYPASS.LTC128B.128 [R4+0x1bc00], desc[UR40][R2.64+0x100], !P1 ;  /* 0x1bc0010002047fae */ /* 0x0009e4000c901d68 */
.L_x_887:
[----:B------:R-:W-:Y:S05]  /*1bec0*/  BSYNC B0 ;  /* 0x0000000000007941 */ /* 0x000fea0003800000 */
.L_x_886:
[----:B------:R0:W5:Y:S01]  /*1bed0*/  LDL R8, [R1+0x4] ;  /* 0x0000040001087983 */ /* 0x0001620000100800 */
[----:B------:R-:W-:Y:S01]  /*1bee0*/  PLOP3.LUT P0, PT, PT, PT, PT, 0x80, 0x0 ;  /* 0x000000000000781c */ /* 0x000fe20003f0f070 */
[----:B------:R-:W-:-:S12]  /*1bef0*/  NOP ;  /* 0x0000000000007918 */ /* 0x000fd80000000000 */
.L_x_888:
[----:B----4-:R-:W4:Y:S01]  /*1bf00*/  LDL R2, [R1+0x4] ;  /* 0x0000040001027983 */ /* 0x010f220000100800 */
[----:B------:R-:W-:Y:S02]  /*1bf10*/  PLOP3.LUT P1, PT, P1, P0, PT, 0xa2, 0x0 ;  /* 0x000000000000781c */ /* 0x000fe40000f21472 */
[----:B----4-:R-:W-:-:S08]  /*1bf20*/  @P0 R2UR P1, UR4, R2 ;  /* 0x00000000020402ca */ /* 0x010fd00000020000 */
[----:B------:R-:W-:-:S05]  /*1bf30*/  @P0 PLOP3.LUT P0, PT, P1, PT, PT, 0x80, 0x0 ;  /* 0x000000000000081c */ /* 0x000fca0000f0f070 */
[----:B------:R-:W-:Y:S01]  /*1bf40*/  @!P1 SYNCS.ARRIVE.TRANS64.RED.A0T1 RZ, [UR4+0x34800], RZ ;  /* 0x034800ffffff99a7 */ /* 0x000fe20008200404 */
[----:B------:R-:W-:Y:S07]  /*1bf50*/  @!P1 ARRIVES.LDGSTSBAR.64.TRANSCNT [UR4+0x34800] ;  /* 0x03480000ff0099b0 */ /* 0x000fee0008000a84 */
[----:B------:R-:W-:Y:S05]  /*1bf60*/  @P0 BRA.U.ANY `(.L_x_888) ;  /* 0xfffffffd00e40947 */ /* 0x000fea000393ffff */
[----:B-1-3--:R-:W3:Y:S02]  /*1bf70*/  LDL.LU R3, [R1+0x58] ;  /* 0x0000580001037983 */ /* 0x00aee40000300800 */
[----:B---3--:R-:W-:-:S05]  /*1bf80*/  VIADD R3, R3, 0x1 ;  /* 0x0000000103037836 */ /* 0x008fca0000000000 */
[----:B------:R1:W-:Y:S01]  /*1bf90*/  STL [R1+0x58], R3 ;  /* 0x0000580301007387 */ /* 0x0003e20000100800 */
[----:B------:R-:W-:-:S04]  /*1bfa0*/  LEA.HI R0, R3, R3, RZ, 0x1 ;  /* 0x0000000303007211 */ /* 0x000fc800078f08ff */
[----:B------:R-:W-:-:S04]  /*1bfb0*/  LOP3.LUT R0, R0, 0xfffffffe, RZ, 0xc0, !PT ;  /* 0xfffffffe00007812 */ /* 0x000fc800078ec0ff */
[----:B------:R-:W-:-:S04]  /*1bfc0*/  IADD3 R0, R3, -R0, RZ ;  /* 0x8000000003007210 */ /* 0x000fc80007ffe0ff */
[----:B------:R-:W-:Y:S01]  /*1bfd0*/  SHF.L.U32 R0, R0, 0x1f, RZ ;  /* 0x0000001f00007819 */ /* 0x000fe200000006ff */
[----:B------:R-:W-:Y:S01]  /*1bfe0*/  NOP ;  /* 0x0000000000007918 */ /* 0x000fe20000000000 */
[----:B------:R1:W-:Y:S01]  /*1bff0*/  SYNCS.ARRIVE.TRANS64.A1T0 RZ, [R2+URZ+0x34800], RZ ;  /* 0x034800ff02ff79a7 */ /* 0x0003e2000810003f */
[----:B------:R-:W-:Y:S01]  /*1c000*/  BSSY B0, `(.L_x_889) ;  /* 0x0000003000007945 */ /* 0x000fe20003800000 */
[----:B------:R-:W3:Y:S03]  /*1c010*/  SYNCS.PHASECHK.TRANS64.TRYWAIT P0, [R2+URZ+0x34820], R0 ;  /* 0x03482000020075a7 */ /* 0x000ee6000800017f */
[----:B-1-3--:R-:W-:Y:S05]  /*1c020*/  @!P0 BRA `(.L_x_890) ;  /* 0x0000004c00748947 */ /* 0x00afea0003800000 */
.L_x_1034:
[----:B------:R-:W-:Y:S05]  /*1c030*/  BSYNC B0 ;  /* 0x0000000000007941 */ /* 0x000fea0003800000 */
.L_x_889:
[----:B-1----:R-:W3:Y:S01]  /*1c040*/  LDL.LU R2, [R1+0x50] ;  /* 0x0000500001027983 */ /* 0x002ee20000300800 */
[----:B------:R-:W-:Y:S01]  /*1c050*/  BSSY B0, `(.L_x_891) ;  /* 0x000022c000007945 */ /* 0x000fe20003800000 */
[----:B---3--:R-:W-:-:S13]  /*1c060*/  ISETP.GE.AND P0, PT, R2, 0x81, PT ;  /* 0x000000810200780c */ /* 0x008fda0003f06270 */
[----:B------:R-:W-:Y:S05]  /*1c070*/  @!P0 BRA `(.L_x_892) ;  /* 0x0000002000a48947 */ /* 0x000fea0003800000 */
[----:B------:R-:W3:Y:S01]  /*1c080*/  LDL R2, [R1+0x3c] ;  /* 0x00003c0001027983 */ /* 0x000ee20000100800 */
[----:B------:R-:W-:Y:S01]  /*1c090*/  IMAD.MOV.U32 R0, RZ, RZ, 0x1 ;  /* 0x00000001ff007424 */ /* 0x000fe200078e00ff */
[----:B------:R-:W-:Y:S01]  /*1c0a0*/  BSSY B2, `(.L_x_893) ;  /* 0x00000bd000027945 */ /* 0x000fe20003800000 */
[----:B---3-5:R-:W-:-:S05]  /*1c0b0*/  IMAD.MOV R8, RZ, RZ, -R2 ;  /* 0x000000ffff087224 */ /* 0x028fca00078e0a02 */
[----:B------:R-:W-:-:S04]  /*1c0c0*/  VIADDMNMX R8, R8, R0, 0xffffffff, !PT ;  /* 0xffffffff08087446 */ /* 0x000fc80007800100 */
[----:B------:R-:W-:-:S04]  /*1c0d0*/  IADD3 R0, R2, R8, RZ ;  /* 0x0000000802007210 */ /* 0x000fc80007ffe0ff */
[----:B------:R-:W-:-:S04]  /*1c0e0*/  LOP3.LUT R0, R0, 0x1, RZ, 0xc0, !PT ;  /* 0x0000000100007812 */ /* 0x000fc800078ec0ff */
[----:B------:R-:W-:Y:S01]  /*1c0f0*/  ISETP.NE.U32.AND P0, PT, R0, 0x1, PT ;  /* 0x000000010000780c */ /* 0x000fe20003f05070 */
[----:B------:R-:W-:-:S12]  /*1c100*/  VIADD R0, R2, 0xfffffffe ;  /* 0xfffffffe02007836 */ /* 0x000fd80000000000 */
[----:B------:R-:W-:Y:S05]  /*1c110*/  @P0 BRA `(.L_x_894) ;  /* 0x0000000800d40947 */ /* 0x000fea0003800000 */
[----:B------:R-:W3:Y:S04]  /*1c120*/  LDL R4, [R1+0x8] ;  /* 0x0000080001047983 */ /* 0x000ee80000100800 */
[----:B------:R-:W0:Y:S04]  /*1c130*/  LDL R3, [R1+0xc] ;  /* 0x00000c0001037983 */ /* 0x000e280000100800 */
[----:B------:R-:W4:Y:S01]  /*1c140*/  LDL R2, [R1+0x18] ;  /* 0x0000180001027983 */ /* 0x000f220000100800 */
[----:B------:R-:W-:Y:S01]  /*1c150*/  BSSY B1, `(.L_x_895) ;  /* 0x00000ad000017945 */ /* 0x000fe20003800000 */
[----:B---3--:R-:W-:Y:S01]  /*1c160*/  LOP3.LUT P1, RZ, R4, 0x4, RZ, 0xc0, !PT ;  /* 0x0000000404ff7812 */ /* 0x008fe2000782c0ff */
[----:B0-----:R-:W-:-:S05]  /*1c170*/  VIADD R7, R3, 0x1 ;  /* 0x0000000103077836 */ /* 0x001fca0000000000 */
        /* <DEDUP_REMOVED lines=10> */
[----:B------:R-:W3:Y:S01]  /*1c220*/  LDL R10, [R1+0x28] ;  /* 0x00002800010a7983 */ /* 0x000ee20000100800 */
[----:B--2---:R-:W0:Y:S01]  /*1c230*/  LDC R5, c[0x0][0x43c] ;  /* 0x00010f00ff057b82 */ /* 0x004e220000000800 */
[----:B------:R-:W-:Y:S02]  /*1c240*/  ULDC.64 UR6, c[0x0][0x428] ;  /* 0x00010a0000067ab9 */ /* 0x000fe40000000a00 */
[----:B------:R-:W2:Y:S01]  /*1c250*/  LDL R6, [R1+0x14] ;  /* 0x0000140001067983 */ /* 0x000ea20000100800 */
[----:B0-----:R-:W-:-:S13]  /*1c260*/  ISETP.NE.AND P0, PT, R5, 0x1, PT ;  /* 0x000000010500780c */ /* 0x001fda0003f05270 */
[----:B------:R-:W0:Y:S02]  /*1c270*/  @P0 LDC.64 R2, c[0x0][0x440] ;  /* 0x00011000ff020b82 */ /* 0x000e240000000a00 */
[----:B0----5:R-:W-:Y:S01]  /*1c280*/  @P0 IMAD.HI.U32 R4, R0, R2, RZ ;  /* 0x0000000200040227 */ /* 0x021fe200078e00ff */
[----:B------:R-:W-:-:S04]  /*1c290*/  MOV R2, R0 ;  /* 0x0000000000027202 */ /* 0x000fc80000000f00 */
[----:B------:R-:W-:-:S05]  /*1c2a0*/  @P0 SHF.R.U32.HI R2, RZ, R3, R4 ;  /* 0x00000003ff020219 */ /* 0x000fca0000011604 */
[----:B------:R-:W-:-:S04]  /*1c2b0*/  IMAD.MOV R3, RZ, RZ, -R2 ;  /* 0x000000ffff037224 */ /* 0x000fc800078e0a02 */
[----:B------:R-:W-:Y:S01]  /*1c2c0*/  IMAD R0, R5, R3, R0 ;  /* 0x0000000305007224 */ /* 0x000fe200078e0200 */
[----:B------:R-:W-:Y:S01]  /*1c2d0*/  SHF.R.S32.HI R3, RZ, 0x1f, R2 ;  /* 0x0000001fff037819 */ /* 0x000fe20000011402 */
[----:B---3--:R-:W-:-:S04]  /*1c2e0*/  IMAD R4, R10, UR6, RZ ;  /* 0x000000060a047c24 */ /* 0x008fc8000f8e02ff */
[C---:B--2---:R-:W-:Y:S02]  /*1c2f0*/  IMAD R4, R6.reuse, UR7, R4 ;  /* 0x0000000706047c24 */ /* 0x044fe4000f8e0204 */
[----:B------:R-:W-:-:S04]  /*1c300*/  IMAD.WIDE.U32 R2, R6, UR6, R2 ;  /* 0x0000000606027c25 */ /* 0x000fc8000f8e0002 */
[----:B------:R-:W-:Y:S01]  /*1c310*/  IMAD.IADD R3, R4, 0x1, R3 ;  /* 0x0000000104037824 */ /* 0x000fe200078e0203 */
[----:B------:R-:W-:-:S04]  /*1c320*/  LEA R4, P0, R2, UR4, 0x2 ;  /* 0x0000000402047c11 */ /* 0x000fc8000f8010ff */
[----:B------:R-:W-:-:S05]  /*1c330*/  LEA.HI.X R5, R2, UR5, R3, 0x2, P0 ;  /* 0x0000000502057c11 */ /* 0x000fca00080f1403 */
[----:B------:R0:W5:Y:S04]  /*1c340*/  LDG.E R4, desc[UR40][R4.64] ;  /* 0x0000002804047981 */ /* 0x000168000c1e1900 */
.L_x_897:
[----:B------:R-:W3:Y:S01]  /*1c350*/  LDL R2, [R1+0x4] ;  /* 0x0000040001027983 */ /* 0x000ee20000100800 */
[----:B------:R-:W-:Y:S01]  /*1c360*/  BSSY B3, `(.L_x_898) ;  /* 0x0000005000037945 */ /* 0x000fe20003800000 */
[----:B---3--:R-:W-:Y:S02]  /*1c370*/  LEA R3, R7, R2, 0x3 ;  /* 0x0000000207037211 */ /* 0x008fe400078e18ff */
[----:B------:R-:W-:-:S04]  /*1c380*/  SHF.L.U32 R2, R9, 0x1f, RZ ;  /* 0x0000001f09027819 */ /* 0x000fc800000006ff */
[----:B------:R-:W1:Y:S02]  /*1c390*/  SYNCS.PHASECHK.TRANS64.TRYWAIT P0, [R3+URZ+0x34840], R2 ;  /* 0x03484002030075a7 */ /* 0x000e64000800017f */
[----:B-1----:R-:W-:Y:S05]  /*1c3a0*/  @!P0 BRA `(.L_x_899) ;  /* 0x0000004800ac8947 */ /* 0x002fea0003800000 */
.L_x_1035:
[----:B------:R-:W-:Y:S05]  /*1c3b0*/  BSYNC B3 ;  /* 0x0000000000037941 */ /* 0x000fea0003800000 */
.L_x_898:
[----:B0-2---:R-:W0:Y:S01]  /*1c3c0*/  S2R R5, SR_TID.X ;  /* 0x0000000000057919 */ /* 0x005e220000002100 */
[----:B------:R-:W-:Y:S01]  /*1c3d0*/  BSSY B3, `(.L_x_900) ;  /* 0x000000a000037945 */ /* 0x000fe20003800000 */
[----:B0-----:R-:W-:-:S04]  /*1c3e0*/  LOP3.LUT R5, R5, 0x7f, RZ, 0xc0, !PT ;  /* 0x0000007f05057812 */ /* 0x001fc800078ec0ff */
[----:B------:R-:W-:-:S13]  /*1c3f0*/  ISETP.NE.AND P0, PT, R5, RZ, PT ;  /* 0x000000ff0500720c */ /* 0x000fda0003f05270 */
[----:B------:R-:W-:Y:S05]  /*1c400*/  @P0 BRA `(.L_x_901) ;  /* 0x0000000000180947 */ /* 0x000fea0003800000 */
[----:B------:R-:W2:Y:S01]  /*1c410*/  LDL R5, [R1+0x8] ;  /* 0x0000080001057983 */ /* 0x000ea20000100800 */
[----:B-1----:R-:W-:-:S04]  /*1c420*/  IMAD.MOV.U32 R2, RZ, RZ, 0xc000 ;  /* 0x0000c000ff027424 */ /* 0x002fc800078e00ff */
[----:B------:R0:W-:Y:S01]  /*1c430*/  SYNCS.ARRIVE.TRANS64 RZ, [R3+URZ+0x34830], R2 ;  /* 0x0348300203ff79a7 */ /* 0x0001e2000800003f */
[----:B--2---:R-:W-:-:S13]  /*1c440*/  LOP3.LUT P1, RZ, R5, 0x1, RZ, 0xc0, !PT ;  /* 0x0000000105ff7812 */ /* 0x004fda000782c0ff */
[----:B0-----:R-:W-:Y:S05]  /*1c450*/  @!P1 BRA `(.L_x_901) ;  /* 0x0000000000049947 */ /* 0x001fea0003800000 */
[----:B------:R-:W-:Y:S01]  /*1c460*/  BPT.TRAP 0x1 ;  /* 0x000000040000795c */ /* 0x000fe20000300000 */
.L_x_901:
[----:B------:R-:W-:Y:S05]  /*1c470*/  BSYNC B3 ;  /* 0x0000000000037941 */ /* 0x000fea0003800000 */
.L_x_900:
[----:B------:R-:W2:Y:S04]  /*1c480*/  LDL R5, [R1+0x4] ;  /* 0x0000040001057983 */ /* 0x000ea80000100800 */
[----:B-1----:R-:W3:Y:S01]  /*1c490*/  LDL R2, [R1+0x20] ;  /* 0x0000200001027983 */ /* 0x002ee20000100800 */
[----:B------:R-:W-:Y:S01]  /*1c4a0*/  IMAD.MOV.U32 R10, RZ, RZ, RZ ;  /* 0x000000ffff0a7224 */ /* 0x000fe200078e00ff */
[----:B------:R-:W-:Y:S01]  /*1c4b0*/  UIADD3 UR4, UP0, UR36, 0x370, URZ ;  /* 0x0000037024047890 */ /* 0x000fe2000ff1e03f */
[----:B------:R-:W-:Y:S01]  /*1c4c0*/  PLOP3.LUT P0, PT, PT, PT, PT, 0x80, 0x0 ;  /* 0x000000000000781c */ /* 0x000fe20003f0f070 */
[----:B------:R-:W-:Y:S01]  /*1c4d0*/  UMOV UR6, 0x0 ;  /* 0x0000000000067882 */ /* 0x000fe20000000000 */
[----:B------:R-:W-:Y:S01]  /*1c4e0*/  IADD3 R3, R3, 0x34830, RZ ;  /* 0x0003483003037810 */ /* 0x000fe20007ffe0ff */
[----:B------:R-:W-:Y:S01]  /*1c4f0*/  UIADD3.X UR5, URZ, UR37, URZ, UP0, !UPT ;  /* 0x000000253f057290 */ /* 0x000fe200087fe43f */
[----:B------:R-:W-:Y:S01]  /*1c500*/  R2UR UR10, R10 ;  /* 0x000000000a0a72ca */ /* 0x000fe200000e0000 */
[----:B------:R-:W-:Y:S01]  /*1c510*/  UMOV UR7, 0x14f00000 ;  /* 0x14f0000000077882 */ /* 0x000fe20000000000 */
[----:B--2---:R-:W-:-:S02]  /*1c520*/  IMAD R6, R7, 0xc000, R5 ;  /* 0x0000c00007067824 */ /* 0x004fc400078e0205 */
[----:B---3--:R-:W-:Y:S02]  /*1c530*/  IMAD R2, R0, 0x80, R2 ;  /* 0x0000008000027824 */ /* 0x008fe400078e0202 */
[----:B------:R-:W-:-:S09]  /*1c540*/  VIADD R5, R6, 0x1c400 ;  /* 0x0001c40006057836 */ /* 0x000fd20000000000 */
.L_x_902:
        /* <DEDUP_REMOVED lines=10> */
[----:B------:R-:W-:Y:S01]  /*1c5f0*/  MOV R11, 0x40 ;  /* 0x00000040000b7802 */ /* 0x000fe20000000f00 */
[----:B------:R-:W-:Y:S01]  /*1c600*/  VIADD R5, R6, 0x20400 ;  /* 0x0002040006057836 */ /* 0x000fe20000000000 */
[----:B------:R-:W-:Y:S01]  /*1c610*/  PLOP3.LUT P0, PT, PT, PT, PT, 0x80, 0x0 ;  /* 0x000000000000781c */ /* 0x000fe20003f0f070 */
[----:B------:R-:W-:Y:S01]  /*1c620*/  UMOV UR6, 0x0 ;  /* 0x0000000000067882 */ /* 0x000fe20000000000 */
[----:B------:R-:W-:Y:S01]  /*1c630*/  R2UR UR10, R11 ;  /* 0x000000000b0a72ca */ /* 0x000fe200000e0000 */
[----:B------:R-:W-:-:S14]  /*1c640*/  UMOV UR7, 0x14f00000 ;  /* 0x14f0000000077882 */ /* 0x000fdc0000000000 */
.L_x_903:
        /* <DEDUP_REMOVED lines=15> */
.L_x_904:
        /* <DEDUP_REMOVED lines=11> */
[----:B------:R-:W3:Y:S04]  /*1c7f0*/  LDL R12, [R1+0x4] ;  /* 0x00000400010c7983 */ /* 0x000ee80000100800 */
[----:B------:R-:W3:Y:S01]  /*1c800*/  LDL R6, [R1+0xc] ;  /* 0x00000c0001067983 */ /* 0x000ee20000100800 */
[----:B------:R-:W-:Y:S01]  /*1c810*/  BSSY B3, `(.L_x_905) ;  /* 0x0000005000037945 */ /* 0x000fe20003800000 */
[----:B--2---:R-:W-:-:S02]  /*1c820*/  SHF.L.U32 R3, R13, 0x1f, RZ ;  /* 0x0000001f0d037819 */ /* 0x004fc400000006ff */
[----:B---3--:R-:W-:-:S04]  /*1c830*/  LEA R2, R6, R12, 0x3 ;  /* 0x0000000c06027211 */ /* 0x008fc800078e18ff */
[----:B------:R-:W0:Y:S02]  /*1c840*/  SYNCS.PHASECHK.TRANS64.TRYWAIT P0, [R2+URZ+0x34860], R3 ;  /* 0x03486003020075a7 */ /* 0x000e24000800017f */
[----:B0-----:R-:W-:Y:S05]  /*1c850*/  @!P0 BRA `(.L_x_906) ;  /* 0x0000004400948947 */ /* 0x001fea0003800000 */
.L_x_1036:
[----:B------:R-:W-:Y:S05]  /*1c860*/  BSYNC B3 ;  /* 0x0000000000037941 */ /* 0x000fea0003800000 */
.L_x_905:
[----:B------:R-:W1:Y:S01]  /*1c870*/  S2R R5, SR_TID.X ;  /* 0x0000000000057919 */ /* 0x000e620000002100 */
[----:B------:R-:W-:-:S04]  /*1c880*/  UPRMT UR4, UR38, 0x9910, URZ ;  /* 0x0000991026047896 */ /* 0x000fc8000800003f */
[----:B------:R-:W-:Y:S01]  /*1c890*/  UISETP.NE.AND UP0, UPT, UR4, 0x2, UPT ;  /* 0x000000020400788c */ /* 0x000fe2000bf05270 */
[----:B-1----:R-:W-:-:S04]  /*1c8a0*/  LOP3.LUT R5, R5, 0x7f, RZ, 0xc0, !PT ;  /* 0x0000007f05057812 */ /* 0x002fc800078ec0ff */
[----:B------:R-:W-:-:S13]  /*1c8b0*/  ISETP.NE.AND P0, PT, R5, RZ, PT ;  /* 0x000000ff0500720c */ /* 0x000fda0003f05270 */
[----:B0-----:R-:W-:-:S04]  /*1c8c0*/  @!P0 IMAD.MOV.U32 R3, RZ, RZ, 0x8000 ;  /* 0x00008000ff038424 */ /* 0x001fc800078e00ff */
[----:B------:R0:W-:Y:S01]  /*1c8d0*/  @!P0 SYNCS.ARRIVE.TRANS64 RZ, [R2+URZ+0x34850], R3 ;  /* 0x0348500302ff89a7 */ /* 0x0001e2000800003f */
[----:B------:R-:W-:-:S13]  /*1c8e0*/  PLOP3.LUT P0, PT, PT, PT, UP0, 0x80, 0x0 ;  /* 0x000000000000781c */ /* 0x000fda0003f0f008 */
[----:B0-----:R-:W-:Y:S05]  /*1c8f0*/  @P0 BRA `(.L_x_907) ;  /* 0x0000000000040947 */ /* 0x001fea0003800000 */
[----:B------:R-:W-:Y:S01]  /*1c900*/  BPT.TRAP 0x1 ;  /* 0x000000040000795c */ /* 0x000fe20000300000 */
.L_x_907:
[----:B------:R-:W2:Y:S01]  /*1c910*/  LDL R3, [R1+0x8] ;  /* 0x0000080001037983 */ /* 0x000ea20000100800 */
[----:B------:R-:W-:Y:S01]  /*1c920*/  BSSY B3, `(.L_x_908) ;  /* 0x0000004000037945 */ /* 0x000fe20003800000 */
[----:B--2---:R-:W-:-:S13]  /*1c930*/  LOP3.LUT P0, RZ, R3, 0x8, RZ, 0xc0, !PT ;  /* 0x0000000803ff7812 */ /* 0x004fda000780c0ff */
[----:B------:R-:W-:Y:S05]  /*1c940*/  @P0 BRA `(.L_x_909) ;  /* 0x0000000000040947 */ /* 0x000fea0003800000 */
[----:B------:R-:W-:Y:S01]  /*1c950*/  BPT.TRAP 0x1 ;  /* 0x000000040000795c */ /* 0x000fe20000300000 */
.L_x_909:
[----:B------:R-:W-:Y:S05]  /*1c960*/  BSYNC B3 ;  /* 0x0000000000037941 */ /* 0x000fea0003800000 */
.L_x_908:
[----:B------:R-:W2:Y:S04]  /*1c970*/  LDL R12, [R1+0x4] ;  /* 0x00000400010c7983 */ /* 0x000ea80000100800 */
[----:B------:R-:W2:Y:S04]  /*1c980*/  LDL.LU R6, [R1+0xc] ;  /* 0x00000c0001067983 */ /* 0x000ea80000300800 */
[----:B------:R-:W3:Y:S04]  /*1c990*/  LDL R5, [R1+0x20] ;  /* 0x0000200001057983 */ /* 0x000ee80000100800 */
[----:B------:R-:W3:Y:S01]  /*1c9a0*/  LDL.LU R3, [R1+0x1c] ;  /* 0x00001c0001037983 */ /* 0x000ee20000300800 */
[----:B------:R-:W-:Y:S01]  /*1c9b0*/  R2UR UR10, R10 ;  /* 0x000000000a0a72ca */ /* 0x000fe200000e0000 */
[----:B------:R-:W-:Y:S01]  /*1c9c0*/  UIADD3 UR4, UP0, UR36, 0x470, URZ ;  /* 0x0000047024047890 */ /* 0x000fe2000ff1e03f */
[----:B------:R-:W-:Y:S01]  /*1c9d0*/  PLOP3.LUT P0, PT, PT, PT, PT, 0x80, 0x0 ;  /* 0x000000000000781c */ /* 0x000fe20003f0f070 */
[----:B------:R-:W-:Y:S01]  /*1c9e0*/  VIADD R2, R2, 0x34850 ;  /* 0x0003485002027836 */ /* 0x000fe20000000000 */
[----:B------:R-:W-:Y:S01]  /*1c9f0*/  UMOV UR6, 0x0 ;  /* 0x0000000000067882 */ /* 0x000fe20000000000 */
[----:B------:R-:W-:Y:S01]  /*1ca00*/  UIADD3.X UR5, URZ, UR37, URZ, UP0, !UPT ;  /* 0x000000253f057290 */ /* 0x000fe200087fe43f */
[----:B------:R-:W-:Y:S01]  /*1ca10*/  UMOV UR7, 0x14f00000 ;  /* 0x14f0000000077882 */ /* 0x000fe20000000000 */
[----:B--2---:R-:W-:Y:S01]  /*1ca20*/  IMAD R6, R6, 0x8000, R12 ;  /* 0x0000800006067824 */ /* 0x004fe200078e020c */
[----:B---3--:R-:W-:-:S03]  /*1ca30*/  LEA R3, R3, R5, 0x7 ;  /* 0x0000000503037211 */ /* 0x008fc600078e38ff */
[----:B------:R-:W-:-:S07]  /*1ca40*/  VIADD R5, R6, 0x400 ;  /* 0x0000040006057836 */ /* 0x000fce0000000000 */
.L_x_910:
        /* <DEDUP_REMOVED lines=12> */
[----:B------:R-:W-:Y:S01]  /*1cb10*/  UMOV UR6, 0x0 ;  /* 0x0000000000067882 */ /* 0x000fe20000000000 */
[----:B------:R-:W-:Y:S01]  /*1cb20*/  PLOP3.LUT P0, PT, PT, PT, PT, 0x80, 0x0 ;  /* 0x000000000000781c */ /* 0x000fe20003f0f070 */
[----:B------:R-:W-:Y:S01]  /*1cb30*/  UMOV UR7, 0x14f00000 ;  /* 0x14f0000000077882 */ /* 0x000fe20000000000 */
[----:B------:R-:W-:-:S11]  /*1cb40*/  IADD3 R6, R6, 0x4400, RZ ;  /* 0x0000440006067810 */ /* 0x000fd60007ffe0ff */
.L_x_911:
        /* <DEDUP_REMOVED lines=13> */
.L_x_896:
[----:B------:R-:W-:Y:S05]  /*1cc20*/  BSYNC B1 ;  /* 0x0000000000017941 */ /* 0x000fea0003800000 */
.L_x_895:
[----:B0-----:R-:W3:Y:S04]  /*1cc30*/  LDL.LU R0, [R1+0x3c] ;  /* 0x00003c0001007983 */ /* 0x001ee80000300800 */
[----:B------:R1:W-:Y:S04]  /*1cc40*/  STL [R1+0xc], R7 ;  /* 0x00000c0701007387 */ /* 0x0003e80000100800 */
[----:B------:R1:W-:Y:S02]  /*1cc50*/  STL [R1+0x18], R9 ;  /* 0x0000180901007387 */ /* 0x0003e40000100800 */
[----:B-1-3--:R-:W-:-:S07]  /*1cc60*/  VIADD R0, R0, 0xfffffffd ;  /* 0xfffffffd00007836 */ /* 0x00afce0000000000 */
.L_x_894:
[----:B------:R-:W-:Y:S05]  /*1cc70*/  BSYNC B2 ;  /* 0x0000000000027941 */ /* 0x000fea0003800000 */
.L_x_893:
[----:B------:R-:W3:Y:S01]  /*1cc80*/  LDL.LU R2, [R1+0x38] ;  /* 0x0000380001027983 */ /* 0x000ee20000300800 */
[----:B------:R-:W-:-:S05]  /*1cc90*/  IMAD.MOV R8, RZ, RZ, -R8 ;  /* 0x000000ffff087224 */ /* 0x000fca00078e0a08 */
[----:B---3--:R-:W-:-:S13]  /*1cca0*/  ISETP.NE.AND P0, PT, R2, R8, PT ;  /* 0x000000080200720c */ /* 0x008fda0003f05270 */
[----:B------:R-:W-:Y:S05]  /*1ccb0*/  @!P0 BRA `(.L_x_892) ;  /* 0x0000001400948947 */ /* 0x000fea0003800000 */
[----:B------:R1:W5:Y:S02]  /*1ccc0*/  LDL R8, [R1] ;  /* 0x0000000001087983 */ /* 0x0003640000100800 */
.L_x_946:
[----:B---3--:R-:W3:Y:S04]  /*1ccd0*/  LDL R4, [R1+0x8] ;  /* 0x0000080001047983 */ /* 0x008ee80000100800 */
[----:B----4-:R-:W4:Y:S04]  /*1cce0*/  LDL R3, [R1+0xc] ;  /* 0x00000c0001037983 */ /* 0x010f280000100800 */
[----:B--2---:R-:W2:Y:S01]  /*1ccf0*/  LDL R2, [R1+0x18] ;  /* 0x0000180001027983 */ /* 0x004ea20000100800 */
[----:B------:R-:W-:Y:S05]  /*1cd00*/  YIELD ;  /* 0x0000000000007946 */ /* 0x000fea0003800000 */
[----:B------:R-:W-:Y:S01]  /*1cd10*/  BSSY B1, `(.L_x_912) ;  /* 0x00000ad000017945 */ /* 0x000fe20003800000 */
[----:B---3--:R-:W-:-:S02]  /*1cd20*/  LOP3.LUT P1, RZ, R4, 0x4, RZ, 0xc0, !PT ;  /* 0x0000000404ff7812 */ /* 0x008fc4000782c0ff */
[----:B----4-:R-:W-:-:S04]  /*1cd30*/  IADD3 R4, R3, 0x1, RZ ;  /* 0x0000000103047810 */ /* 0x010fc80007ffe0ff */
[----:B------:R-:W-:-:S04]  /*1cd40*/  ISETP.NE.AND P0, PT, R4, 0x2, PT ;  /* 0x000000020400780c */ /* 0x000fc80003f05270 */
[----:B--2---:R-:W-:Y:S02]  /*1cd50*/  SEL R5, RZ, 0x1, P0 ;  /* 0x00000001ff057807 */ /* 0x004fe40000000000 */
[----:B------:R-:W-:Y:S02]  /*1cd60*/  SEL R4, R4, RZ, P0 ;  /* 0x000000ff04047207 */ /* 0x000fe40000000000 */
[----:B------:R-:W-:Y:S01]  /*1cd70*/  LOP3.LUT R5, R2, R5, RZ, 0x3c, !PT ;  /* 0x0000000502057212 */ /* 0x000fe200078e3cff */
[----:B------:R-:W-:Y:S06]  /*1cd80*/  @!P1 BRA `(.L_x_913) ;  /* 0x0000000800949947 */ /* 0x000fec0003800000 */
[----:B------:R-:W-:Y:S01]  /*1cd90*/  ULDC.64 UR4, c[0x0][0x418] ;  /* 0x0001060000047ab9 */ /* 0x000fe20000000a00 */
[----:B0-----:R-:W-:Y:S01]  /*1cda0*/  IMAD.MOV.U32 R6, RZ, RZ, R0 ;  /* 0x000000ffff067224 */ /* 0x001fe200078e0000 */
[----:B------:R-:W-:-:S04]  /*1cdb0*/  ISETP.NE.U32.AND P0, PT, RZ, UR4, PT ;  /* 0x00000004ff007c0c */ /* 0x000fc8000bf05070 */
[----:B------:R-:W-:-:S13]  /*1cdc0*/  ISETP.NE.AND.EX P0, PT, RZ, UR5, PT, P0 ;  /* 0x00000005ff007c0c */ /* 0x000fda000bf05300 */
        /* <DEDUP_REMOVED lines=9> */
[----:B------:R-:W-:-:S04]  /*1ce60*/  @P0 SHF.R.U32.HI R2, RZ, R3, R6 ;  /* 0x00000003ff020219 */ /* 0x000fc80000011606 */
[----:B------:R-:W-:Y:S02]  /*1ce70*/  IADD3 R6, -R2, RZ, RZ ;  /* 0x000000ff02067210 */ /* 0x000fe40007ffe1ff */
[----:B------:R-:W-:-:S03]  /*1ce80*/  SHF.R.S32.HI R3, RZ, 0x1f, R2 ;  /* 0x0000001fff037819 */ /* 0x000fc60000011402 */
[----:B------:R-:W-:Y:S02]  /*1ce90*/  IMAD R6, R7, R6, R0 ;  /* 0x0000000607067224 */ /* 0x000fe400078e0200 */
[----:B--2---:R-:W-:-:S04]  /*1cea0*/  IMAD R7, R10, UR6, RZ ;  /* 0x000000060a077c24 */ /* 0x004fc8000f8e02ff */
[C---:B---3--:R-:W-:Y:S02]  /*1ceb0*/  IMAD R7, R9.reuse, UR7, R7 ;  /* 0x0000000709077c24 */ /* 0x048fe4000f8e0207 */
[----:B------:R-:W-:-:S04]  /*1cec0*/  IMAD.WIDE.U32 R2, R9, UR6, R2 ;  /* 0x0000000609027c25 */ /* 0x000fc8000f8e0002 */
[----:B------:R-:W-:Y:S01]  /*1ced0*/  IMAD.IADD R3, R7, 0x1, R3 ;  /* 0x0000000107037824 */ /* 0x000fe200078e0203 */
[----:B-----5:R-:W-:-:S04]  /*1cee0*/  LEA R8, P0, R2, UR4, 0x2 ;  /* 0x0000000402087c11 */ /* 0x020fc8000f8010ff */
[----:B------:R-:W-:-:S05]  /*1cef0*/  LEA.HI.X R9, R2, UR5, R3, 0x2, P0 ;  /* 0x0000000502097c11 */ /* 0x000fca00080f1403 */
[----:B------:R0:W5:Y:S04]  /*1cf00*/  LDG.E R8, desc[UR40][R8.64] ;  /* 0x0000002808087981 */ /* 0x000168000c1e1900 */
.L_x_914:
[----:B------:R-:W2:Y:S01]  /*1cf10*/  LDL R2, [R1+0x4] ;  /* 0x0000040001027983 */ /* 0x000ea20000100800 */
[----:B------:R-:W-:Y:S01]  /*1cf20*/  BSSY B2, `(.L_x_915) ;  /* 0x0000005000027945 */ /* 0x000fe20003800000 */
[----:B--2---:R-:W-:Y:S01]  /*1cf30*/  IMAD R3, R4, 0x8, R2 ;  /* 0x0000000804037824 */ /* 0x004fe200078e0202 */
[----:B------:R-:W-:-:S04]  /*1cf40*/  SHF.L.U32 R2, R5, 0x1f, RZ ;  /* 0x0000001f05027819 */ /* 0x000fc800000006ff */
[----:B------:R-:W2:Y:S02]  /*1cf50*/  SYNCS.PHASECHK.TRANS64.TRYWAIT P0, [R3+URZ+0x34840], R2 ;  /* 0x03484002030075a7 */ /* 0x000ea4000800017f */
[----:B--2---:R-:W-:Y:S05]  /*1cf60*/  @!P0 BRA `(.L_x_916) ;  /* 0x0000003c00e48947 */ /* 0x004fea0003800000 */
.L_x_1037:
[----:B------:R-:W-:Y:S05]  /*1cf70*/  BSYNC B2 ;  /* 0x0000000000027941 */ /* 0x000fea0003800000 */
.L_x_915:
[----:B------:R-:W3:Y:S01]  /*1cf80*/  S2R R7, SR_TID.X ;  /* 0x0000000000077919 */ /* 0x000ee20000002100 */
[----:B------:R-:W-:Y:S01]  /*1cf90*/  BSSY B2, `(.L_x_917) ;  /* 0x000000a000027945 */ /* 0x000fe20003800000 */
[----:B---3--:R-:W-:-:S04]  /*1cfa0*/  LOP3.LUT R7, R7, 0x7f, RZ, 0xc0, !PT ;  /* 0x0000007f07077812 */ /* 0x008fc800078ec0ff */
[----:B------:R-:W-:-:S13]  /*1cfb0*/  ISETP.NE.AND P0, PT, R7, RZ, PT ;  /* 0x000000ff0700720c */ /* 0x000fda0003f05270 */
[----:B------:R-:W-:Y:S05]  /*1cfc0*/  @P0 BRA `(.L_x_918) ;  /* 0x0000000000180947 */ /* 0x000fea0003800000 */
[----:B------:R-:W3:Y:S01]  /*1cfd0*/  LDL R7, [R1+0x8] ;  /* 0x0000080001077983 */ /* 0x000ee20000100800 */
[----:B--2---:R-:W-:-:S04]  /*1cfe0*/  MOV R2, 0xc000 ;  /* 0x0000c00000027802 */ /* 0x004fc80000000f00 */
[----:B------:R4:W-:Y:S01]  /*1cff0*/  SYNCS.ARRIVE.TRANS64 RZ, [R3+URZ+0x34830], R2 ;  /* 0x0348300203ff79a7 */ /* 0x0009e2000800003f */
[----:B---3--:R-:W-:-:S13]  /*1d000*/  LOP3.LUT P1, RZ, R7, 0x1, RZ, 0xc0, !PT ;  /* 0x0000000107ff7812 */ /* 0x008fda000782c0ff */
[----:B----4-:R-:W-:Y:S05]  /*1d010*/  @!P1 BRA `(.L_x_918) ;  /* 0x0000000000049947 */ /* 0x010fea0003800000 */
[----:B------:R-:W-:Y:S01]  /*1d020*/  BPT.TRAP 0x1 ;  /* 0x000000040000795c */ /* 0x000fe20000300000 */
.L_x_918:
[----:B------:R-:W-:Y:S05]  /*1d030*/  BSYNC B2 ;  /* 0x0000000000027941 */ /* 0x000fea0003800000 */
.L_x_917:
[----:B------:R-:W3:Y:S04]  /*1d040*/  LDL R7, [R1+0x4] ;  /* 0x0000040001077983 */ /* 0x000ee80000100800 */
[----:B--2---:R-:W2:Y:S01]  /*1d050*/  LDL R2, [R1+0x20] ;  /* 0x0000200001027983 */ /* 0x004ea20000100800 */
        /* <DEDUP_REMOVED lines=8> */
[----:B---3--:R-:W-:Y:S01]  /*1d0e0*/  IMAD R7, R4, 0xc000, R7 ;  /* 0x0000c00004077824 */ /* 0x008fe200078e0207 */
[----:B--2---:R-:W-:-:S03]  /*1d0f0*/  LEA R2, R6, R2, 0x7 ;  /* 0x0000000206027211 */ /* 0x004fc600078e38ff */
[----:B0-----:R-:W-:-:S08]  /*1d100*/  VIADD R9, R7, 0x1c400 ;  /* 0x0001c40007097836 */ /* 0x001fd00000000000 */
.L_x_919:
        /* <DEDUP_REMOVED lines=12> */
[----:B------:R-:W-:Y:S01]  /*1d1d0*/  UMOV UR6, 0x0 ;  /* 0x0000000000067882 */ /* 0x000fe20000000000 */
[----:B------:R-:W-:Y:S01]  /*1d1e0*/  IADD3 R9, R7, 0x20400, RZ ;  /* 0x0002040007097810 */ /* 0x000fe20007ffe0ff */
[----:B------:R-:W-:Y:S01]  /*1d1f0*/  UMOV UR7, 0x14f00000 ;  /* 0x14f0000000077882 */ /* 0x000fe20000000000 */
[----:B------:R-:W-:-:S15]  /*1d200*/  R2UR UR10, R11 ;  /* 0x000000000b0a72ca */ /* 0x000fde00000e0000 */
.L_x_920:
        /* <DEDUP_REMOVED lines=15> */
.L_x_921:
        /* <DEDUP_REMOVED lines=14> */
[----:B--2---:R-:W-:Y:S01]  /*1d3e0*/  SHF.L.U32 R3, R13, 0x1f, RZ ;  /* 0x0000001f0d037819 */ /* 0x004fe200000006ff */
[----:B---3--:R-:W-:-:S04]  /*1d3f0*/  IMAD R2, R9, 0x8, R12 ;  /* 0x0000000809027824 */ /* 0x008fc800078e020c */
[----:B------:R-:W0:Y:S02]  /*1d400*/  SYNCS.PHASECHK.TRANS64.TRYWAIT P0, [R2+URZ+0x34860], R3 ;  /* 0x03486003020075a7 */ /* 0x000e24000800017f */
[----:B0-----:R-:W-:Y:S05]  /*1d410*/  @!P0 BRA `(.L_x_923) ;  /* 0x0000003800cc8947 */ /* 0x001fea0003800000 */
.L_x_1038:
[----:B------:R-:W-:Y:S05]  /*1d420*/  BSYNC B2 ;  /* 0x0000000000027941 */ /* 0x000fea0003800000 */
.L_x_922:
[----:B------:R-:W2:Y:S01]  /*1d430*/  S2R R7, SR_TID.X ;  /* 0x0000000000077919 */ /* 0x000ea20000002100 */
[----:B------:R-:W-:-:S04]  /*1d440*/  UPRMT UR4, UR38, 0x9910, URZ ;  /* 0x0000991026047896 */ /* 0x000fc8000800003f */
[----:B------:R-:W-:Y:S01]  /*1d450*/  UISETP.NE.AND UP0, UPT, UR4, 0x2, UPT ;  /* 0x000000020400788c */ /* 0x000fe2000bf05270 */
[----:B--2---:R-:W-:-:S04]  /*1d460*/  LOP3.LUT R7, R7, 0x7f, RZ, 0xc0, !PT ;  /* 0x0000007f07077812 */ /* 0x004fc800078ec0ff */
[----:B------:R-:W-:-:S13]  /*1d470*/  ISETP.NE.AND P0, PT, R7, RZ, PT ;  /* 0x000000ff0700720c */ /* 0x000fda0003f05270 */
[----:B0-----:R-:W-:-:S04]  /*1d480*/  @!P0 MOV R3, 0x8000 ;  /* 0x0000800000038802 */ /* 0x001fc80000000f00 */
[----:B------:R0:W-:Y:S01]  /*1d490*/  @!P0 SYNCS.ARRIVE.TRANS64 RZ, [R2+URZ+0x34850], R3 ;  /* 0x0348500302ff89a7 */ /* 0x0001e2000800003f */
[----:B------:R-:W-:-:S13]  /*1d4a0*/  PLOP3.LUT P0, PT, PT, PT, UP0, 0x80, 0x0 ;  /* 0x000000000000781c */ /* 0x000fda0003f0f008 */
[----:B0-----:R-:W-:Y:S05]  /*1d4b0*/  @P0 BRA `(.L_x_924) ;  /* 0x0000000000040947 */ /* 0x001fea0003800000 */
[----:B------:R-:W-:Y:S01]  /*1d4c0*/  BPT.TRAP 0x1 ;  /* 0x000000040000795c */ /* 0x000fe20000300000 */
.L_x_924:
[----:B------:R-:W2:Y:S01]  /*1d4d0*/  LDL R3, [R1+0x8] ;  /* 0x0000080001037983 */ /* 0x000ea20000100800 */
[----:B------:R-:W-:Y:S01]  /*1d4e0*/  BSSY B2, `(.L_x_925) ;  /* 0x0000004000027945 */ /* 0x000fe20003800000 */
[----:B--2---:R-:W-:-:S13]  /*1d4f0*/  LOP3.LUT P0, RZ, R3, 0x8, RZ, 0xc0, !PT ;  /* 0x0000000803ff7812 */ /* 0x004fda000780c0ff */
[----:B------:R-:W-:Y:S05]  /*1d500*/  @P0 BRA `(.L_x_926) ;  /* 0x0000000000040947 */ /* 0x000fea0003800000 */
[----:B------:R-:W-:Y:S01]  /*1d510*/  BPT.TRAP 0x1 ;  /* 0x000000040000795c */ /* 0x000fe20000300000 */
.L_x_926:
[----:B------:R-:W-:Y:S05]  /*1d520*/  BSYNC B2 ;  /* 0x0000000000027941 */ /* 0x000fea0003800000 */
.L_x_925:
[----:B------:R-:W2:Y:S04]  /*1d530*/  LDL R12, [R1+0x4] ;  /* 0x00000400010c7983 */ /* 0x000ea80000100800 */
[----:B------:R-:W2:Y:S04]  /*1d540*/  LDL.LU R3, [R1+0xc] ;  /* 0x00000c0001037983 */ /* 0x000ea80000300800 */
[----:B------:R-:W3:Y:S04]  /*1d550*/  LDL R9, [R1+0x20] ;  /* 0x0000200001097983 */ /* 0x000ee80000100800 */
[----:B------:R-:W3:Y:S01]  /*1d560*/  LDL.LU R7, [R1+0x1c] ;  /* 0x00001c0001077983 */ /* 0x000ee20000300800 */
[----:B------:R-:W-:Y:S01]  /*1d570*/  R2UR UR10, R10 ;  /* 0x000000000a0a72ca */ /* 0x000fe200000e0000 */
[----:B------:R-:W-:Y:S01]  /*1d580*/  UIADD3 UR4, UP0, UR36, 0x470, URZ ;  /* 0x0000047024047890 */ /* 0x000fe2000ff1e03f */
[----:B------:R-:W-:Y:S01]  /*1d590*/  PLOP3.LUT P0, PT, PT, PT, PT, 0x80, 0x0 ;  /* 0x000000000000781c */ /* 0x000fe20003f0f070 */
[----:B------:R-:W-:Y:S01]  /*1d5a0*/  UMOV UR6, 0x0 ;  /* 0x0000000000067882 */ /* 0x000fe20000000000 */
[----:B------:R-:W-:Y:S01]  /*1d5b0*/  IADD3 R2, R2, 0x34850, RZ ;  /* 0x0003485002027810 */ /* 0x000fe20007ffe0ff */
[----:B------:R-:W-:Y:S01]  /*1d5c0*/  UIADD3.X UR5, URZ, UR37, URZ, UP0, !UPT ;  /* 0x000000253f057290 */ /* 0x000fe200087fe43f */
[----:B------:R-:W-:Y:S01]  /*1d5d0*/  UMOV UR7, 0x14f00000 ;  /* 0x14f0000000077882 */ /* 0x000fe20000000000 */
[----:B--2---:R-:W-:-:S02]  /*1d5e0*/  IMAD R3, R3, 0x8000, R12 ;  /* 0x0000800003037824 */ /* 0x004fc400078e020c */
[----:B---3--:R-:W-:Y:S02]  /*1d5f0*/  IMAD R7, R7, 0x80, R9 ;  /* 0x0000008007077824 */ /* 0x008fe400078e0209 */
[----:B------:R-:W-:-:S07]  /*1d600*/  VIADD R9, R3, 0x400 ;  /* 0x0000040003097836 */ /* 0x000fce0000000000 */
.L_x_927:
        /* <DEDUP_REMOVED lines=13> */
[----:B------:R-:W-:Y:S01]  /*1d6e0*/  PLOP3.LUT P0, PT, PT, PT, PT, 0x80, 0x0 ;  /* 0x000000000000781c */ /* 0x000fe20003f0f070 */
[----:B------:R-:W-:Y:S01]  /*1d6f0*/  UMOV UR6, 0x0 ;  /* 0x0000000000067882 */ /* 0x000fe20000000000 */
[----:B------:R-:W-:-:S11]  /*1d700*/  UMOV UR7, 0x14f00000 ;  /* 0x14f0000000077882 */ /* 0x000fd60000000000 */
.L_x_928:
        /* <DEDUP_REMOVED lines=11> */
[----:B------:R2:W-:Y:S04]  /*1d7c0*/  STL [R1+0x1c], R6 ;  /* 0x00001c0601007387 */ /* 0x0005e80000100800 */
[----:B------:R2:W-:Y:S02]  /*1d7d0*/  STL [R1], R8 ;  /* 0x0000000801007387 */ /* 0x0005e40000100800 */
.L_x_913:
[----:B------:R-:W-:Y:S05]  /*1d7e0*/  BSYNC B1 ;  /* 0x0000000000017941 */ /* 0x000fea0003800000 */
.L_x_912:
[----:B------:R-:W3:Y:S01]  /*1d7f0*/  LDL R2, [R1+0x8] ;  /* 0x0000080001027983 */ /* 0x000ee20000100800 */
[----:B------:R-:W-:Y:S01]  /*1d800*/  IADD3 R3, R4, 0x1, RZ ;  /* 0x0000000104037810 */ /* 0x000fe20007ffe0ff */
[----:B------:R-:W-:Y:S03]  /*1d810*/  BSSY B1, `(.L_x_929) ;  /* 0x00000ac000017945 */ /* 0x000fe60003800000 */
        /* <DEDUP_REMOVED lines=9> */
[----:B0-2---:R-:W-:Y:S01]  /*1d8b0*/  VIADD R6, R0, 0xffffffff ;  /* 0xffffffff00067836 */ /* 0x005fe20000000000 */
[----:B------:R-:W-:-:S04]  /*1d8c0*/  ISETP.NE.U32.AND P0, PT, RZ, UR4, PT ;  /* 0x00000004ff007c0c */ /* 0x000fc8000bf05070 */
[----:B------:R-:W-:-:S13]  /*1d8d0*/  ISETP.NE.AND.EX P0, PT, RZ, UR5, PT, P0 ;  /* 0x00000005ff007c0c */ /* 0x000fda000bf05300 */
[----:B------:R-:W-:Y:S05]  /*1d8e0*/  @!P0 BRA `(.L_x_931) ;  /* 0x00000000004c8947 */ /* 0x000fea0003800000 */
[----:B------:R-:W2:Y:S01]  /*1d8f0*/  LDL R12, [R1+0x28] ;  /* 0x00002800010c7983 */ /* 0x000ea20000100800 */
[----:B-----5:R-:W0:Y:S01]  /*1d900*/  LDC R8, c[0x0][0x43c] ;  /* 0x00010f00ff087b82 */ /* 0x020e220000000800 */
[----:B------:R-:W-:Y:S02]  /*1d910*/  ULDC.64 UR6, c[0x0][0x428] ;  /* 0x00010a0000067ab9 */ /* 0x000fe40000000a00 */
[----:B------:R-:W4:Y:S01]  /*1d920*/  LDL R9, [R1+0x14] ;  /* 0x0000140001097983 */ /* 0x000f220000100800 */
[----:B0-----:R-:W-:-:S13]  /*1d930*/  ISETP.NE.AND P0, PT, R8, 0x1, PT ;  /* 0x000000010800780c */ /* 0x001fda0003f05270 */
[----:B------:R-:W0:Y:S02]  /*1d940*/  @P0 LDC.64 R2, c[0x0][0x440] ;  /* 0x00011000ff020b82 */ /* 0x000e240000000a00 */
[----:B0-----:R-:W-:-:S04]  /*1d950*/  @P0 IMAD.HI.U32 R7, R6, R2, RZ ;  /* 0x0000000206070227 */ /* 0x001fc800078e00ff */
[----:B------:R-:W-:Y:S01]  /*1d960*/  IMAD.MOV.U32 R2, RZ, RZ, R6 ;  /* 0x000000ffff027224 */ /* 0x000fe200078e0006 */
[----:B------:R-:W-:-:S04]  /*1d970*/  @P0 SHF.R.U32.HI R2, RZ, R3, R7 ;  /* 0x00000003ff020219 */ /* 0x000fc80000011607 */
[----:B------:R-:W-:-:S05]  /*1d980*/  IADD3 R3, -R2, RZ, RZ ;  /* 0x000000ff02037210 */ /* 0x000fca0007ffe1ff */
[----:B------:R-:W-:Y:S01]  /*1d990*/  IMAD R6, R8, R3, R6 ;  /* 0x0000000308067224 */ /* 0x000fe200078e0206 */
[----:B------:R-:W-:Y:S01]  /*1d9a0*/  SHF.R.S32.HI R3, RZ, 0x1f, R2 ;  /* 0x0000001fff037819 */ /* 0x000fe20000011402 */
[----:B--2---:R-:W-:-:S04]  /*1d9b0*/  IMAD R7, R12, UR6, RZ ;  /* 0x000000060c077c24 */ /* 0x004fc8000f8e02ff */
[C---:B----4-:R-:W-:Y:S02]  /*1d9c0*/  IMAD R7, R9.reuse, UR7, R7 ;  /* 0x0000000709077c24 */ /* 0x050fe4000f8e0207 */
[----:B------:R-:W-:-:S04]  /*1d9d0*/  IMAD.WIDE.U32 R2, R9, UR6, R2 ;  /* 0x0000000609027c25 */ /* 0x000fc8000f8e0002 */
[----:B------:R-:W-:Y:S01]  /*1d9e0*/  IMAD.IADD R3, R7, 0x1, R3 ;  /* 0x0000000107037824 */ /* 0x000fe200078e0203 */
[----:B------:R-:W-:-:S04]  /*1d9f0*/  LEA R8, P0, R2, UR4, 0x2 ;  /* 0x0000000402087c11 */ /* 0x000fc8000f8010ff */
[----:B------:R-:W-:-:S05]  /*1da00*/  LEA.HI.X R9, R2, UR5, R3, 0x2, P0 ;  /* 0x0000000502097c11 */ /* 0x000fca00080f1403 */
[----:B------:R0:W5:Y:S04]  /*1da10*/  LDG.E R8, desc[UR40][R8.64] ;  /* 0x0000002808087981 */ /* 0x000168000c1e1900 */
.L_x_931:
[----:B------:R-:W2:Y:S01]  /*1da20*/  LDL R2, [R1+0x4] ;  /* 0x0000040001027983 */ /* 0x000ea20000100800 */
[----:B------:R-:W-:Y:S01]  /*1da30*/  BSSY B2, `(.L_x_932) ;  /* 0x0000005000027945 */ /* 0x000fe20003800000 */
[----:B--2---:R-:W-:Y:S01]  /*1da40*/  IMAD R3, R11, 0x8, R2 ;  /* 0x000000080b037824 */ /* 0x004fe200078e0202 */
[----:B------:R-:W-:-:S04]  /*1da50*/  SHF.L.U32 R2, R10, 0x1f, RZ ;  /* 0x0000001f0a027819 */ /* 0x000fc800000006ff */
[----:B------:R-:W2:Y:S02]  /*1da60*/  SYNCS.PHASECHK.TRANS64.TRYWAIT P0, [R3+URZ+0x34840], R2 ;  /* 0x03484002030075a7 */ /* 0x000ea4000800017f */
[----:B--2---:R-:W-:Y:S05]  /*1da70*/  @!P0 BRA `(.L_x_933) ;  /* 0x0000003400488947 */ /* 0x004fea0003800000 */
.L_x_1039:
[----:B------:R-:W-:Y:S05]  /*1da80*/  BSYNC B2 ;  /* 0x0000000000027941 */ /* 0x000fea0003800000 */
.L_x_932:
[----:B------:R-:W4:Y:S01]  /*1da90*/  S2R R7, SR_TID.X ;  /* 0x0000000000077919 */ /* 0x000f220000002100 */
[----:B------:R-:W-:Y:S01]  /*1daa0*/  BSSY B2, `(.L_x_934) ;  /* 0x000000a000027945 */ /* 0x000fe20003800000 */
[----:B----4-:R-:W-:-:S04]  /*1dab0*/  LOP3.LUT R7, R7, 0x7f, RZ, 0xc0, !PT ;  /* 0x0000007f07077812 */ /* 0x010fc800078ec0ff */
[----:B------:R-:W-:-:S13]  /*1dac0*/  ISETP.NE.AND P0, PT, R7, RZ, PT ;  /* 0x000000ff0700720c */ /* 0x000fda0003f05270 */
[----:B------:R-:W-:Y:S05]  /*1dad0*/  @P0 BRA `(.L_x_935) ;  /* 0x0000000000180947 */ /* 0x000fea0003800000 */
[----:B------:R-:W4:Y:S01]  /*1dae0*/  LDL R7, [R1+0x8] ;  /* 0x0000080001077983 */ /* 0x000f220000100800 */
[----:B--2---:R-:W-:-:S04]  /*1daf0*/  MOV R2, 0xc000 ;  /* 0x0000c00000027802 */ /* 0x004fc80000000f00 */
[----:B------:R2:W-:Y:S01]  /*1db00*/  SYNCS.ARRIVE.TRANS64 RZ, [R3+URZ+0x34830], R2 ;  /* 0x0348300203ff79a7 */ /* 0x0005e2000800003f */
[----:B----4-:R-:W-:-:S13]  /*1db10*/  LOP3.LUT P1, RZ, R7, 0x1, RZ, 0xc0, !PT ;  /* 0x0000000107ff7812 */ /* 0x010fda000782c0ff */
[----:B--2---:R-:W-:Y:S05]  /*1db20*/  @!P1 BRA `(.L_x_935) ;  /* 0x0000000000049947 */ /* 0x004fea0003800000 */
[----:B------:R-:W-:Y:S01]  /*1db30*/  BPT.TRAP 0x1 ;  /* 0x000000040000795c */ /* 0x000fe20000300000 */
.L_x_935:
[----:B------:R-:W-:Y:S05]  /*1db40*/  BSYNC B2 ;  /* 0x0000000000027941 */ /* 0x000fea0003800000 */
.L_x_934:
[----:B0-----:R-:W4:Y:S04]  /*1db50*/  LDL R9, [R1+0x4] ;  /* 0x0000040001097983 */ /* 0x001f280000100800 */
[----:B------:R-:W4:Y:S04]  /*1db60*/  LDL R7, [R1+0xc] ;  /* 0x00000c0001077983 */ /* 0x000f280000100800 */
[----:B--2---:R-:W2:Y:S01]  /*1db70*/  LDL R2, [R1+0x20] ;  /* 0x0000200001027983 */ /* 0x004ea20000100800 */
[----:B---3--:R-:W-:Y:S01]  /*1db80*/  IMAD.MOV.U32 R10, RZ, RZ, RZ ;  /* 0x000000ffff0a7224 */ /* 0x008fe200078e00ff */
[----:B------:R-:W-:Y:S01]  /*1db90*/  UIADD3 UR4, UP0, UR36, 0x370, URZ ;  /* 0x0000037024047890 */ /* 0x000fe2000ff1e03f */
[----:B------:R-:W-:Y:S01]  /*1dba0*/  PLOP3.LUT P0, PT, PT, PT, PT, 0x80, 0x0 ;  /* 0x000000000000781c */ /* 0x000fe20003f0f070 */
[----:B------:R-:W-:Y:S01]  /*1dbb0*/  VIADD R3, R3, 0x34830 ;  /* 0x0003483003037836 */ /* 0x000fe20000000000 */
[----:B------:R-:W-:Y:S01]  /*1dbc0*/  UMOV UR6, 0x0 ;  /* 0x0000000000067882 */ /* 0x000fe20000000000 */
[----:B------:R-:W-:Y:S01]  /*1dbd0*/  R2UR UR10, R10 ;  /* 0x000000000a0a72ca */ /* 0x000fe200000e0000 */
[----:B------:R-:W-:Y:S01]  /*1dbe0*/  UIADD3.X UR5, URZ, UR37, URZ, UP0, !UPT ;  /* 0x000000253f057290 */ /* 0x000fe200087fe43f */
[----:B------:R-:W-:Y:S01]  /*1dbf0*/  UMOV UR7, 0x14f00000 ;  /* 0x14f0000000077882 */ /* 0x000fe20000000000 */
[----:B----4-:R-:W-:Y:S01]  /*1dc00*/  IMAD R7, R7, 0xc000, R9 ;  /* 0x0000c00007077824 */ /* 0x010fe200078e0209 */
[----:B--2---:R-:W-:-:S03]  /*1dc10*/  LEA R2, R6, R2, 0x7 ;  /* 0x0000000206027211 */ /* 0x004fc600078e38ff */
[----:B------:R-:W-:-:S08]  /*1dc20*/  VIADD R9, R7, 0x1c400 ;  /* 0x0001c40007097836 */ /* 0x000fd00000000000 */
.L_x_936:
        /* <DEDUP_REMOVED lines=16> */
.L_x_937:
        /* <DEDUP_REMOVED lines=15> */
.L_x_938:
        /* <DEDUP_REMOVED lines=11> */
[----:B------:R-:W-:Y:S01]  /*1ded0*/  SHF.L.U32 R5, R5, 0x1f, RZ ;  /* 0x0000001f05057819 */ /* 0x000fe200000006ff */
[----:B------:R-:W-:Y:S01]  /*1dee0*/  BSSY B2, `(.L_x_939) ;  /* 0x0000004000027945 */ /* 0x000fe20003800000 */
[----:B--2---:R-:W-:-:S04]  /*1def0*/  IMAD R2, R4, 0x8, R9 ;  /* 0x0000000804027824 */ /* 0x004fc800078e0209 */
[----:B------:R-:W0:Y:S02]  /*1df00*/  SYNCS.PHASECHK.TRANS64.TRYWAIT P0, [R2+URZ+0x34860], R5 ;  /* 0x03486005020075a7 */ /* 0x000e24000800017f */
[----:B0-----:R-:W-:Y:S05]  /*1df10*/  @!P0 BRA `(.L_x_940) ;  /* 0x0000003000348947 */ /* 0x001fea0003800000 */
.L_x_1040:
[----:B------:R-:W-:Y:S05]  /*1df20*/  BSYNC B2 ;  /* 0x0000000000027941 */ /* 0x000fea0003800000 */
.L_x_939:
[----:B------:R-:W2:Y:S01]  /*1df30*/  S2R R3, SR_TID.X ;  /* 0x0000000000037919 */ /* 0x000ea20000002100 */
[----:B------:R-:W-:-:S04]  /*1df40*/  UPRMT UR4, UR38, 0x9910, URZ ;  /* 0x0000991026047896 */ /* 0x000fc8000800003f */
[----:B------:R-:W-:Y:S01]  /*1df50*/  UISETP.NE.AND UP0, UPT, UR4, 0x2, UPT ;  /* 0x000000020400788c */ /* 0x000fe2000bf05270 */
[----:B--2---:R-:W-:-:S04]  /*1df60*/  LOP3.LUT R3, R3, 0x7f, RZ, 0xc0, !PT ;  /* 0x0000007f03037812 */ /* 0x004fc800078ec0ff */
[----:B------:R-:W-:-:S13]  /*1df70*/  ISETP.NE.AND P0, PT, R3, RZ, PT ;  /* 0x000000ff0300720c */ /* 0x000fda0003f05270 */
[----:B------:R-:W-:-:S04]  /*1df80*/  @!P0 MOV R3, 0x8000 ;  /* 0x0000800000038802 */ /* 0x000fc80000000f00 */
[----:B------:R2:W-:Y:S01]  /*1df90*/  @!P0 SYNCS.ARRIVE.TRANS64 RZ, [R2+URZ+0x34850], R3 ;  /* 0x0348500302ff89a7 */ /* 0x0005e2000800003f */
[----:B------:R-:W-:-:S13]  /*1dfa0*/  PLOP3.LUT P0, PT, PT, PT, UP0, 0x80, 0x0 ;  /* 0x000000000000781c */ /* 0x000fda0003f0f008 */
[----:B--2---:R-:W-:Y:S05]  /*1dfb0*/  @P0 BRA `(.L_x_941) ;  /* 0x0000000000040947 */ /* 0x004fea0003800000 */
[----:B------:R-:W-:Y:S01]  /*1dfc0*/  BPT.TRAP 0x1 ;  /* 0x000000040000795c */ /* 0x000fe20000300000 */
.L_x_941:
[----:B------:R-:W2:Y:S01]  /*1dfd0*/  LDL R3, [R1+0x8] ;  /* 0x0000080001037983 */ /* 0x000ea20000100800 */
[----:B------:R-:W-:Y:S01]  /*1dfe0*/  BSSY B2, `(.L_x_942) ;  /* 0x0000004000027945 */ /* 0x000fe20003800000 */
[----:B--2---:R-:W-:-:S13]  /*1dff0*/  LOP3.LUT P0, RZ, R3, 0x8, RZ, 0xc0, !PT ;  /* 0x0000000803ff7812 */ /* 0x004fda000780c0ff */
[----:B------:R-:W-:Y:S05]  /*1e000*/  @P0 BRA `(.L_x_943) ;  /* 0x0000000000040947 */ /* 0x000fea0003800000 */
[----:B------:R-:W-:Y:S01]  /*1e010*/  BPT.TRAP 0x1 ;  /* 0x000000040000795c */ /* 0x000fe20000300000 */
.L_x_943:
[----:B------:R-:W-:Y:S05]  /*1e020*/  BSYNC B2 ;  /* 0x0000000000027941 */ /* 0x000fea0003800000 */
.L_x_942:
[----:B------:R-:W2:Y:S04]  /*1e030*/  LDL R7, [R1+0x4] ;  /* 0x0000040001077983 */ /* 0x000ea80000100800 */
[----:B0-----:R-:W3:Y:S04]  /*1e040*/  LDL R5, [R1+0x20] ;  /* 0x0000200001057983 */ /* 0x001ee80000100800 */
        /* <DEDUP_REMOVED lines=11> */
.L_x_944:
        /* <DEDUP_REMOVED lines=16> */
.L_x_945:
        /* <DEDUP_REMOVED lines=13> */
.L_x_930:
[----:B------:R-:W-:Y:S05]  /*1e2d0*/  BSYNC B1 ;  /* 0x0000000000017941 */ /* 0x000fea0003800000 */
.L_x_929:
[C---:B------:R-:W-:Y:S02]  /*1e2e0*/  ISETP.GT.AND P0, PT, R0.reuse, 0x1, PT ;  /* 0x000000010000780c */ /* 0x040fe40003f04270 */
[----:B------:R-:W-:-:S11]  /*1e2f0*/  IADD3 R0, R0, -0x2, RZ ;  /* 0xfffffffe00007810 */ /* 0x000fd60007ffe0ff */
[----:B------:R-:W-:Y:S05]  /*1e300*/  @P0 BRA `(.L_x_946) ;  /* 0xffffffe800700947 */ /* 0x000fea000383ffff */
.L_x_892:
[----:B------:R-:W-:Y:S05]  /*1e310*/  BSYNC B0 ;  /* 0x0000000000007941 */ /* 0x000fea0003800000 */
.L_x_891:
[----:B------:R-:W0:Y:S01]  /*1e320*/  S2R R2, SR_TID.X ;  /* 0x0000000000027919 */ /* 0x000e220000002100 */
[----:B------:R-:W-:Y:S01]  /*1e330*/  BSSY B0, `(.L_x_947) ;  /* 0x0000010000007945 */ /* 0x000fe20003800000 */
[----:B0-----:R-:W-:-:S04]  /*1e340*/  LOP3.LUT R2, R2, 0x7f, RZ, 0xc0, !PT ;  /* 0x0000007f02027812 */ /* 0x001fc800078ec0ff */
[----:B------:R-:W-:-:S13]  /*1e350*/  ISETP.NE.AND P0, PT, R2, RZ, PT ;  /* 0x000000ff0200720c */ /* 0x000fda0003f05270 */
[----:B------:R-:W-:Y:S05]  /*1e360*/  @P0 BRA `(.L_x_948) ;  /* 0x0000000000300947 */ /* 0x000fea0003800000 */
[----:B------:R-:W0:Y:S01]  /*1e370*/  S2R R2, SR_LANEID ;  /* 0x0000000000027919 */ /* 0x000e220000000000 */
[----:B------:R-:W-:Y:S01]  /*1e380*/  VOTEU.ANY UR4, UPT, PT ;  /* 0x0000000000047886 */ /* 0x000fe200038e0100 */
[----:B--2---:R-:W2:Y:S01]  /*1e390*/  LDC.64 R4, c[0x0][0xc60] ;  /* 0x00031800ff047b82 */ /* 0x004ea20000000a00 */
[----:B------:R-:W0:Y:S02]  /*1e3a0*/  FLO.U32 R0, UR4 ;  /* 0x0000000400007d00 */ /* 0x000e2400080e0000 */
[----:B0-----:R-:W-:-:S06]  /*1e3b0*/  ISETP.EQ.U32.AND P0, PT, R0, R2, PT ;  /* 0x000000020000720c */ /* 0x001fcc0003f02070 */
[----:B------:R-:W2:Y:S07]  /*1e3c0*/  POPC R2, UR4 ;  /* 0x0000000400027d09 */ /* 0x000eae0008000000 */
[----:B--2---:R-:W2:Y:S04]  /*1e3d0*/  @P0 ATOMG.E.ADD.STRONG.GPU PT, R2, desc[UR40][R4.64], R2 ;  /* 0x00000002040209a8 */ /* 0x004ea800081ee1e8 */
[----:B--2---:R0:W2:Y:S02]  /*1e3e0*/  SHFL.IDX PT, R2, R2, R0, 0x1f ;  /* 0x00001f0002027589 */ /* 0x0040a400000e0000 */
[----:B0-----:R-:W0:Y:S02]  /*1e3f0*/  S2R R0, SR_LTMASK ;  /* 0x0000000000007919 */ /* 0x001e240000003900 */
[----:B0-----:R-:W-:-:S06]  /*1e400*/  LOP3.LUT R0, R0, UR4, RZ, 0xc0, !PT ;  /* 0x0000000400007c12 */ /* 0x001fcc000f8ec0ff */
[----:B------:R-:W2:Y:S02]  /*1e410*/  POPC R0, R0 ;  /* 0x0000000000007309 */ /* 0x000ea40000000000 */
[----:B--2---:R-:W-:-:S07]  /*1e420*/  IADD3 R16, R2, UR39, R0 ;  /* 0x0000002702107c10 */ /* 0x004fce000fffe000 */
.L_x_948:
[----:B------:R-:W-:Y:S05]  /*1e430*/  BSYNC B0 ;  /* 0x0000000000007941 */ /* 0x000fea0003800000 */
.L_x_947:
        /* <DEDUP_REMOVED lines=8> */
[----:B--2---:R-:W-:Y:S01]  /*1e4c0*/  IMAD R0, R0, 0x8, R3 ;  /* 0x0000000800007824 */ /* 0x004fe200078e0203 */
[----:B---3--:R-:W-:-:S04]  /*1e4d0*/  SHF.L.U32 R2, R2, 0x1f, RZ ;  /* 0x0000001f02027819 */ /* 0x008fc800000006ff */
[----:B------:R-:W0:Y:S02]  /*1e4e0*/  SYNCS.PHASECHK.TRANS64.TRYWAIT P0, [R0+URZ+0x34860], R2 ;  /* 0x03486002000075a7 */ /* 0x000e24000800017f */
[----:B0-----:R-:W-:Y:S05]  /*1e4f0*/  @!P0 BRA `(.L_x_952) ;  /* 0x0000002800d08947 */ /* 0x001fea0003800000 */
.L_x_1041:
[----:B------:R-:W-:Y:S05]  /*1e500*/  BSYNC B1 ;  /* 0x0000000000017941 */ /* 0x000fea0003800000 */
.L_x_951:
[----:B------:R-:W2:Y:S01]  /*1e510*/  S2R R3, SR_TID.X ;  /* 0x0000000000037919 */ /* 0x000ea20000002100 */
[----:B------:R-:W-:-:S04]  /*1e520*/  UPRMT UR4, UR38, 0x9910, URZ ;  /* 0x0000991026047896 */ /* 0x000fc8000800003f */
[----:B------:R-:W-:Y:S01]  /*1e530*/  UISETP.NE.AND UP0, UPT, UR4, 0x2, UPT ;  /* 0x000000020400788c */ /* 0x000fe2000bf05270 */
[----:B--2---:R-:W-:-:S04]  /*1e540*/  LOP3.LUT R3, R3, 0x7f, RZ, 0xc0, !PT ;  /* 0x0000007f03037812 */ /* 0x004fc800078ec0ff */
[----:B------:R-:W-:-:S13]  /*1e550*/  ISETP.NE.AND P0, PT, R3, RZ, PT ;  /* 0x000000ff0300720c */ /* 0x000fda0003f05270 */
[----:B0-----:R-:W-:-:S04]  /*1e560*/  @!P0 IMAD.MOV.U32 R2, RZ, RZ, 0x8000 ;  /* 0x00008000ff028424 */ /* 0x001fc800078e00ff */
[----:B------:R0:W-:Y:S01]  /*1e570*/  @!P0 SYNCS.ARRIVE.TRANS64 RZ, [R0+URZ+0x34850], R2 ;  /* 0x0348500200ff89a7 */ /* 0x0001e2000800003f */
[----:B------:R-:W-:-:S13]  /*1e580*/  PLOP3.LUT P0, PT, PT, PT, UP0, 0x80, 0x0 ;  /* 0x000000000000781c */ /* 0x000fda0003f0f008 */
[----:B0-----:R-:W-:Y:S05]  /*1e590*/  @P0 BRA `(.L_x_953) ;  /* 0x0000000000040947 */ /* 0x001fea0003800000 */
[----:B------:R-:W-:Y:S01]  /*1e5a0*/  BPT.TRAP 0x1 ;  /* 0x000000040000795c */ /* 0x000fe20000300000 */
.L_x_953:
[----:B------:R-:W2:Y:S01]  /*1e5b0*/  LDL R2, [R1+0x8] ;  /* 0x0000080001027983 */ /* 0x000ea20000100800 */
[----:B------:R-:W-:Y:S01]  /*1e5c0*/  BSSY B1, `(.L_x_954) ;  /* 0x0000004000017945 */ /* 0x000fe20003800000 */
[----:B--2---:R-:W-:-:S13]  /*1e5d0*/  LOP3.LUT P0, RZ, R2, 0x8, RZ, 0xc0, !PT ;  /* 0x0000000802ff7812 */ /* 0x004fda000780c0ff */
[----:B------:R-:W-:Y:S05]  /*1e5e0*/  @P0 BRA `(.L_x_955) ;  /* 0x0000000000040947 */ /* 0x000fea0003800000 */
[----:B------:R-:W-:Y:S01]  /*1e5f0*/  BPT.TRAP 0x1 ;  /* 0x000000040000795c */ /* 0x000fe20000300000 */
.L_x_955:
[----:B------:R-:W-:Y:S05]  /*1e600*/  BSYNC B1 ;  /* 0x0000000000017941 */ /* 0x000fea0003800000 */
.L_x_954:
[----:B------:R-:W2:Y:S04]  /*1e610*/  LDL.LU R5, [R1+0x20] ;  /* 0x0000200001057983 */ /* 0x000ea80000300800 */
[----:B------:R-:W3:Y:S04]  /*1e620*/  LDL R4, [R1+0x4] ;  /* 0x0000040001047983 */ /* 0x000ee80000100800 */
[----:B------:R-:W3:Y:S04]  /*1e630*/  LDL R2, [R1+0xc] ;  /* 0x00000c0001027983 */ /* 0x000ee80000100800 */
        /* <DEDUP_REMOVED lines=8> */
[----:B---3--:R-:W-:Y:S01]  /*1e6c0*/  IMAD R2, R2, 0x8000, R4 ;  /* 0x0000800002027824 */ /* 0x008fe200078e0204 */
[----:B--2---:R-:W-:-:S04]  /*1e6d0*/  LEA R3, R3, R5, 0x7 ;  /* 0x0000000503037211 */ /* 0x004fc800078e38ff */
[----:B------:R-:W-:-:S07]  /*1e6e0*/  IADD3 R4, R2, 0x400, RZ ;  /* 0x0000040002047810 */ /* 0x000fce0007ffe0ff */
.L_x_956:
        /* <DEDUP_REMOVED lines=16> */
.L_x_957:
        /* <DEDUP_REMOVED lines=11> */
.L_x_950:
[----:B------:R-:W-:Y:S05]  /*1e8a0*/  BSYNC B0 ;  /* 0x0000000000007941 */ /* 0x000fea0003800000 */
.L_x_949:
        /* <DEDUP_REMOVED lines=9> */
.L_x_871:
[----:B------:R-:W-:Y:S05]  /*1e940*/  BSYNC B7 ;  /* 0x0000000000077941 */ /* 0x000fea0003800000 */
.L_x_869:
[----:B----45:R-:W3:Y:S02]  /*1e950*/  LDL R8, [R1+0x8] ;  /* 0x0000080001087983 */ /* 0x030ee40000100800 */
[----:B---3--:R-:W-:-:S13]  /*1e960*/  LOP3.LUT P0, RZ, R8, 0x10, RZ, 0xc0, !PT ;  /* 0x0000001008ff7812 */ /* 0x008fda000780c0ff */
[----:B------:R-:W-:Y:S05]  /*1e970*/  @!P0 BRA `(.L_x_958) ;  /* 0x0000000000288947 */ /* 0x000fea0003800000 */
[----:B------:R-:W-:Y:S05]  /*1e980*/  WARPSYNC.ALL ;  /* 0x0000000000007948 */ /* 0x000fea0003800000 */
[----:B------:R-:W3:Y:S08]  /*1e990*/  S2UR UR5, SR_CgaCtaId ;  /* 0x00000000000579c3 */ /* 0x000ef00000008800 */
[----:B------:R-:W-:Y:S06]  /*1e9a0*/  BAR.SYNC.DEFER_BLOCKING 0x5, 0x180 ;  /* 0x0146000000007b1d */ /* 0x000fec0000010000 */
[----:B------:R-:W-:-:S02]  /*1e9b0*/  UMOV UR4, 0x400 ;  /* 0x0000040000047882 */ /* 0x000fc40000000000 */
[----:B---3--:R-:W-:-:S06]  /*1e9c0*/  ULEA UR4, UR5, UR4, 0x18 ;  /* 0x0000000405047291 */ /* 0x008fcc000f8ec03f */
[----:B--2---:R-:W-:-:S05]  /*1e9d0*/  MOV R0, UR4 ;  /* 0x0000000400007c02 */ /* 0x004fca0008000f00 */
[----:B------:R2:W3:Y:S04]  /*1e9e0*/  LDS.128 R16, [R0+0x348d0] ;  /* 0x0348d00000107984 */ /* 0x0004e80000000c00 */
[----:B------:R2:W-:Y:S01]  /*1e9f0*/  STL [R1+0x4], R0 ;  /* 0x0000040001007387 */ /* 0x0005e20000100800 */
[----:B------:R-:W-:Y:S06]  /*1ea00*/  BAR.ARV 0x4, 0x180 ;  /* 0x0106000000007b1d */ /* 0x000fec0000002000 */
[----:B------:R-:W-:Y:S05]  /*1ea10*/  BRA `(.L_x_959) ;  /* 0x0000000800447947 */ /* 0x000fea0003800000 */
.L_x_958:
[----:B------:R-:W3:Y:S01]  /*1ea20*/  LDL R7, [R1+0x2c] ;  /* 0x00002c0001077983 */ /* 0x000ee20000100800 */
[----:B------:R-:W-:Y:S01]  /*1ea30*/  UMOV UR4, 0xffffffff ;  /* 0xffffffff00047882 */ /* 0x000fe20000000000 */
[----:B---3--:R-:W-:Y:S02]  /*1ea40*/  ISETP.NE.AND P5, PT, R7, 0x1f, PT ;  /* 0x0000001f0700780c */ /* 0x008fe40003fa5270 */
[----:B------:R-:W-:Y:S11]  /*1ea50*/  BRA.DIV UR4, `(.L_x_960) ;  /* 0x00000026048c7947 */ /* 0x000ff6000b800000 */
[----:B--2---:R-:W-:Y:S01]  /*1ea60*/  IMAD.IADD R0, R19, 0x1, R7 ;  /* 0x0000000113007824 */ /* 0x004fe200078e0207 */
[----:B------:R-:W-:Y:S01]  /*1ea70*/  ULDC UR4, c[0x0][0xc3c] ;  /* 0x00030f0000047ab9 */ /* 0x000fe20000000800 */
[----:B------:R-:W-:-:S03]  /*1ea80*/  LOP3.LUT P4, RZ, R8, 0x1, RZ, 0xc0, !PT ;  /* 0x0000000108ff7812 */ /* 0x000fc6000788c0ff */
[----:B------:R-:W-:-:S13]  /*1ea90*/  ISETP.GE.OR P0, PT, R0, UR4, !P5 ;  /* 0x0000000400007c0c */ /* 0x000fda000ef06670 */
[----:B0-----:R-:W0:Y:S02]  /*1eaa0*/  @!P0 LDC.64 R2, c[0x0][0xc80] ;  /* 0x00032000ff028b82 */ /* 0x001e240000000a00 */
[----:B0-----:R-:W-:-:S06]  /*1eab0*/  @!P0 IMAD.WIDE R2, R0, 0x4, R2 ;  /* 0x0000000400028825 */ /* 0x001fcc00078e0202 */
[----:B------:R0:W2:Y:S01]  /*1eac0*/  @!P0 LDG.E R3, desc[UR40][R2.64] ;  /* 0x0000002802038981 */ /* 0x0000a2000c1e1900 */
[C---:B------:R-:W-:Y:S02]  /*1ead0*/  ISETP.GE.U32.AND P1, PT, R7.reuse, 0x4, PT ;  /* 0x000000040700780c */ /* 0x040fe40003f26070 */
[C---:B------:R-:W-:Y:S01]  /*1eae0*/  ISETP.GE.U32.AND P2, PT, R7.reuse, 0x8, PT ;  /* 0x000000080700780c */ /* 0x040fe20003f46070 */
[----:B------:R-:W-:Y:S01]  /*1eaf0*/  SHFL.IDX PT, R0, R16, RZ, 0x1f ;  /* 0x00001fff10007589 */ /* 0x000fe200000e0000 */
[----:B------:R-:W-:-:S03]  /*1eb00*/  ISETP.GE.U32.AND P3, PT, R7, 0x10, PT ;  /* 0x000000100700780c */ /* 0x000fc60003f66070 */
[----:B------:R-:W-:Y:S01]  /*1eb10*/  SHFL.IDX PT, R4, R16, 0x1, 0x1f ;  /* 0x00201f0010047f89 */ /* 0x000fe200000e0000 */
[----:B0-----:R-:W-:Y:S01]  /*1eb20*/  IMAD.MOV.U32 R2, RZ, RZ, RZ ;  /* 0x000000ffff027224 */ /* 0x001fe200078e00ff */
[----:B--2---:R-:W-:Y:S02]  /*1eb30*/  @!P0 MOV R2, R3 ;  /* 0x0000000300028202 */ /* 0x004fe40000000f00 */
[----:B------:R-:W-:-:S03]  /*1eb40*/  ISETP.GE.U32.AND P0, PT, R7, 0x2, PT ;  /* 0x000000020700780c */ /* 0x000fc60003f06070 */
        /* <DEDUP_REMOVED lines=15> */
[----:B------:R0:W2:Y:S02]  /*1ec40*/  SHFL.IDX PT, R6, R5, 0x1f, 0x1f ;  /* 0x03e01f0005067f89 */ /* 0x0000a400000e0000 */
.L_x_1051:
[----:B------:R-:W-:Y:S02]  /*1ec50*/  ULDC UR4, c[0x0][0xc38] ;  /* 0x00030e0000047ab9 */ /* 0x000fe40000000800 */
[----:B------:R-:W-:-:S05]  /*1ec60*/  MOV R16, UR4 ;  /* 0x0000000400107c02 */ /* 0x000fca0008000f00 */
[----:B--2---:R-:W-:-:S04]  /*1ec70*/  IMAD R6, R6, R16, RZ ;  /* 0x0000001006067224 */ /* 0x004fc800078e02ff */
[----:B------:R-:W-:-:S05]  /*1ec80*/  IMAD.IADD R4, R4, 0x1, R6 ;  /* 0x0000000104047824 */ /* 0x000fca00078e0206 */
[----:B------:R-:W-:-:S13]  /*1ec90*/  ISETP.GT.AND P4, PT, R4, R0, PT ;  /* 0x000000000400720c */ /* 0x000fda0003f84270 */
[----:B------:R-:W-:Y:S05]  /*1eca0*/  @P4 BRA `(.L_x_961) ;  /* 0x0000000000a04947 */ /* 0x000fea0003800000 */
.L_x_966:
[----:B------:R-:W2:Y:S01]  /*1ecb0*/  LDC R2, c[0x0][0xc3c] ;  /* 0x00030f00ff027b82 */ /* 0x000ea20000000800 */
[----:B------:R-:W-:-:S05]  /*1ecc0*/  VIADD R19, R19, 0x1f ;  /* 0x0000001f13137836 */ /* 0x000fca0000000000 */
[----:B--2---:R-:W-:-:S13]  /*1ecd0*/  ISETP.GE.AND P4, PT, R19, R2, PT ;  /* 0x000000021300720c */ /* 0x004fda0003f86270 */
[----:B------:R-:W-:Y:S05]  /*1ece0*/  @P4 BRA `(.L_x_962) ;  /* 0x0000000400484947 */ /* 0x000fea0003800000 */
[----:B------:R-:W0:Y:S01]  /*1ecf0*/  LDL R3, [R1+0x2c] ;  /* 0x00002c0001037983 */ /* 0x000e220000100800 */
[----:B------:R-:W-:Y:S01]  /*1ed00*/  BSSY B0, `(.L_x_963) ;  /* 0x0000008000007945 */ /* 0x000fe20003800000 */
[----:B0-----:R-:W-:-:S04]  /*1ed10*/  IADD3 R5, R19, R3, RZ ;  /* 0x0000000313057210 */ /* 0x001fc80007ffe0ff */
[----:B------:R-:W-:Y:S01]  /*1ed20*/  ISETP.GE.OR P4, PT, R5, R2, !P5 ;  /* 0x000000020500720c */ /* 0x000fe20006f86670 */
[----:B------:R-:W-:-:S12]  /*1ed30*/  IMAD.MOV.U32 R2, RZ, RZ, RZ ;  /* 0x000000ffff027224 */ /* 0x000fd800078e00ff */
[----:B------:R-:W-:Y:S05]  /*1ed40*/  @P4 BRA `(.L_x_964) ;  /* 0x00000000000c4947 */ /* 0x000fea0003800000 */
[----:B------:R-:W0:Y:S02]  /*1ed50*/  LDC.64 R2, c[0x0][0xc80] ;  /* 0x00032000ff027b82 */ /* 0x000e240000000a00 */
[----:B0-----:R-:W-:-:S06]  /*1ed60*/  IMAD.WIDE R2, R5, 0x4, R2 ;  /* 0x0000000405027825 */ /* 0x001fcc00078e0202 */
[----:B------:R0:W5:Y:S02]  /*1ed70*/  LDG.E R2, desc[UR40][R2.64] ;  /* 0x0000002802027981 */ /* 0x000164000c1e1900 */
.L_x_964:
[----:B------:R-:W-:Y:S05]  /*1ed80*/  BSYNC B0 ;  /* 0x0000000000007941 */ /* 0x000fea0003800000 */
.L_x_963:
[----:B------:R-:W-:-:S03]  /*1ed90*/  UMOV UR4, 0xffffffff ;  /* 0xffffffff00047882 */ /* 0x000fc60000000000 */
[----:B------:R-:W-:Y:S05]  /*1eda0*/  BRA.DIV UR4, `(.L_x_965) ;  /* 0x0000002604f47947 */ /* 0x000fea000b800000 */
[----:B0-----:R-:W2:Y:S02]  /*1edb0*/  LDL R3, [R1+0x8] ;  /* 0x0000080001037983 */ /* 0x001ea40000100800 */
[----:B--2---:R-:W-:Y:S02]  /*1edc0*/  LOP3.LUT P4, RZ, R3, 0x1, RZ, 0xc0, !PT ;  /* 0x0000000103ff7812 */ /* 0x004fe4000788c0ff */
[----:B-----5:R-:W0:Y:S02]  /*1edd0*/  SHFL.UP PT, R3, R2, 0x1, RZ ;  /* 0x0420000002037989 */ /* 0x020e2400000e00ff */
        /* <DEDUP_REMOVED lines=14> */
[----:B------:R0:W2:Y:S02]  /*1eec0*/  SHFL.IDX PT, R6, R5, 0x1f, 0x1f ;  /* 0x03e01f0005067f89 */ /* 0x0000a400000e0000 */
.L_x_1059:
[----:B------:R-:W-:Y:S02]  /*1eed0*/  ULDC UR4, c[0x0][0xc38] ;  /* 0x00030e0000047ab9 */ /* 0x000fe40000000800 */
[----:B------:R-:W-:-:S04]  /*1eee0*/  IMAD.U32 R16, RZ, RZ, UR4 ;  /* 0x00000004ff107e24 */ /* 0x000fc8000f8e00ff */
[----:B--2---:R-:W-:-:S04]  /*1eef0*/  IMAD R6, R6, R16, RZ ;  /* 0x0000001006067224 */ /* 0x004fc800078e02ff */
[----:B------:R-:W-:-:S05]  /*1ef00*/  IMAD.IADD R4, R6, 0x1, R4 ;  /* 0x0000000106047824 */ /* 0x000fca00078e0204 */
[----:B------:R-:W-:-:S13]  /*1ef10*/  ISETP.GT.AND P4, PT, R4, R0, PT ;  /* 0x000000000400720c */ /* 0x000fda0003f84270 */
[----:B------:R-:W-:Y:S05]  /*1ef20*/  @!P4 BRA `(.L_x_966) ;  /* 0xfffffffc0060c947 */ /* 0x000fea000383ffff */
.L_x_961:
[----:B------:R-:W-:Y:S01]  /*1ef30*/  IADD3 R6, -R6, R4, RZ ;  /* 0x0000000406067210 */ /* 0x000fe20007ffe1ff */
[----:B------:R-:W-:-:S04]  /*1ef40*/  UMOV UR4, 0xffffffff ;  /* 0xffffffff00047882 */ /* 0x000fc80000000000 */
[----:B------:R-:W-:-:S05]  /*1ef50*/  IMAD R3, R5, R16, R6 ;  /* 0x0000001005037224 */ /* 0x000fca00078e0206 */
[----:B------:R-:W-:Y:S01]  /*1ef60*/  ISETP.GT.AND P6, PT, R3, R0, PT ;  /* 0x000000000300720c */ /* 0x000fe20003fc4270 */
[----:B------:R-:W-:-:S12]  /*1ef70*/  BRA.DIV UR4, `(.L_x_967) ;  /* 0x0000002a04607947 */ /* 0x000fd8000b800000 */
[----:B------:R-:W-:-:S04]  /*1ef80*/  VOTE.ANY R3, PT, !P6 ;  /* 0x0000000000037806 */ /* 0x000fc800070e0100 */
[----:B------:R-:W2:Y:S02]  /*1ef90*/  POPC R4, R3 ;  /* 0x0000000300047309 */ /* 0x000ea40000000000 */
[----:B--2---:R2:W3:Y:S02]  /*1efa0*/  SHFL.IDX PT, R17, R2, R4, 0x1f ;  /* 0x00001f0402117589 */ /* 0x0044e400000e0000 */
.L_x_1063:
[----:B------:R-:W-:Y:S01]  /*1efb0*/  ISETP.NE.AND P0, PT, R3, RZ, PT ;  /* 0x000000ff0300720c */ /* 0x000fe20003f05270 */
[----:B--2---:R-:W-:-:S12]  /*1efc0*/  IMAD.MOV.U32 R2, RZ, RZ, RZ ;  /* 0x000000ffff027224 */ /* 0x004fd800078e00ff */
[----:B------:R-:W-:Y:S05]  /*1efd0*/  @!P0 BRA `(.L_x_968) ;  /* 0x0000000000108947 */ /* 0x000fea0003800000 */
[----:B------:R-:W-:Y:S01]  /*1efe0*/  UMOV UR4, 0xffffffff ;  /* 0xffffffff00047882 */ /* 0x000fe20000000000 */
[----:B------:R-:W-:Y:S02]  /*1eff0*/  VIADD R12, R4, 0xffffffff ;  /* 0xffffffff040c7836 */ /* 0x000fe40000000000 */
[----:B------:R-:W-:Y:S05]  /*1f000*/  BRA.DIV UR4, `(.L_x_969) ;  /* 0x0000002a04847947 */ /* 0x000fea000b800000 */
[----:B------:R2:W4:Y:S02]  /*1f010*/  SHFL.IDX PT, R2, R5, R12, 0x1f ;  /* 0x00001f0c05027589 */ /* 0x00052400000e0000 */
.L_x_968:
[----:B0-23--:R-:W-:Y:S01]  /*1f020*/  IABS R5, R17 ;  /* 0x0000001100057213 */ /* 0x00dfe20000000000 */
[----:B----4-:R-:W-:Y:S02]  /*1f030*/  IMAD R16, R2, R16, R6 ;  /* 0x0000001002107224 */ /* 0x010fe400078e0206 */
[----:B------:R-:W-:Y:S01]  /*1f040*/  IMAD.IADD R19, R4, 0x1, R19 ;  /* 0x0000000104137824 */ /* 0x000fe200078e0213 */
[----:B------:R-:W0:Y:S02]  /*1f050*/  I2F.RP R2, R5 ;  /* 0x0000000500027306 */ /* 0x000e240000209400 */
[----:B------:R-:W-:-:S06]  /*1f060*/  IADD3 R0, R0, -R16, RZ ;  /* 0x8000001000007210 */ /* 0x000fcc0007ffe0ff */
[----:B0-----:R-:W0:Y:S02]  /*1f070*/  MUFU.RCP R2, R2 ;  /* 0x0000000200027308 */ /* 0x001e240000001000 */
[----:B0-----:R-:W-:-:S06]  /*1f080*/  IADD3 R2, R2, 0xffffffe, RZ ;  /* 0x0ffffffe02027810 */ /* 0x001fcc0007ffe0ff */
[----:B------:R-:W0:Y:S02]  /*1f090*/  F2I.FTZ.U32.TRUNC.NTZ R3, R2 ;  /* 0x0000000200037305 */ /* 0x000e24000021f000 */
        /* <DEDUP_REMOVED lines=10> */
[----:B------:R-:W-:Y:S01]  /*1f140*/  @!P2 IMAD.IADD R3, R3, 0x1, -R5 ;  /* 0x000000010303a824 */ /* 0x000fe200078e0a05 */
[----:B------:R-:W-:Y:S02]  /*1f150*/  @!P2 IADD3 R2, R2, 0x1, RZ ;  /* 0x000000010202a810 */ /* 0x000fe40007ffe0ff */
[----:B------:R-:W-:Y:S02]  /*1f160*/  ISETP.NE.AND P2, PT, R17, RZ, PT ;  /* 0x000000ff1100720c */ /* 0x000fe40003f45270 */
[----:B------:R-:W-:Y:S02]  /*1f170*/  ISETP.GE.U32.AND P0, PT, R3, R5, PT ;  /* 0x000000050300720c */ /* 0x000fe40003f06070 */
[----:B------:R-:W-:-:S04]  /*1f180*/  LOP3.LUT R3, R0, R17, RZ, 0x3c, !PT ;  /* 0x0000001100037212 */ /* 0x000fc800078e3cff */
[----:B------:R-:W-:-:S07]  /*1f190*/  ISETP.GE.AND P1, PT, R3, RZ, PT ;  /* 0x000000ff0300720c */ /* 0x000fce0003f26270 */
[----:B------:R-:W-:-:S06]  /*1f1a0*/  @P0 VIADD R2, R2, 0x1 ;  /* 0x0000000102020836 */ /* 0x000fcc0000000000 */
[----:B------:R-:W-:Y:S01]  /*1f1b0*/  @!P1 IMAD.MOV R2, RZ, RZ, -R2 ;  /* 0x000000ffff029224 */ /* 0x000fe200078e0a02 */
[----:B------:R-:W-:-:S04]  /*1f1c0*/  @!P2 LOP3.LUT R2, RZ, R17, RZ, 0x33, !PT ;  /* 0x00000011ff02a212 */ /* 0x000fc800078e33ff */
[----:B------:R-:W-:Y:S01]  /*1f1d0*/  IADD3 R3, -R2, RZ, RZ ;  /* 0x000000ff02037210 */ /* 0x000fe20007ffe1ff */
[----:B------:R-:W-:-:S04]  /*1f1e0*/  IMAD.MOV.U32 R18, RZ, RZ, R2 ;  /* 0x000000ffff127224 */ /* 0x000fc800078e0002 */
[----:B------:R-:W-:Y:S01]  /*1f1f0*/  IMAD R17, R17, R3, R0 ;  /* 0x0000000311117224 */ /* 0x000fe200078e0200 */
[----:B------:R-:W-:Y:S06]  /*1f200*/  BRA `(.L_x_970) ;  /* 0x00000000001c7947 */ /* 0x000fec0003800000 */
.L_x_962:
[----:B------:R-:W-:Y:S01]  /*1f210*/  UMOV UR4, URZ ;  /* 0x0000003f00047c82 */ /* 0x000fe20008000000 */
[----:B------:R-:W-:Y:S01]  /*1f220*/  UMOV UR5, URZ ;  /* 0x0000003f00057c82 */ /* 0x000fe20008000000 */
[----:B------:R-:W-:Y:S01]  /*1f230*/  ULDC UR6, c[0x0][0xc3c] ;  /* 0x00030f0000067ab9 */ /* 0x000fe20000000800 */
[----:B------:R-:W-:Y:S01]  /*1f240*/  MOV R16, R0 ;  /* 0x0000000000107202 */ /* 0x000fe20000000f00 */
[----:B------:R-:W-:Y:S01]  /*1f250*/  IMAD.U32 R17, RZ, RZ, UR4 ;  /* 0x00000004ff117e24 */ /* 0x000fe2000f8e00ff */
[----:B------:R-:W-:Y:S01]  /*1f260*/  MOV R19, UR6 ;  /* 0x0000000600137c02 */ /* 0x000fe20008000f00 */
[----:B------:R-:W-:-:S07]  /*1f270*/  IMAD.U32 R18, RZ, RZ, UR5 ;  /* 0x00000005ff127e24 */ /* 0x000fce000f8e00ff */
.L_x_970:
[----:B------:R-:W2:Y:S04]  /*1f280*/  LDL R0, [R1+0x2c] ;  /* 0x00002c0001007983 */ /* 0x000ea80000100800 */
[----:B------:R4:W3:Y:S01]  /*1f290*/  LDL R3, [R1+0x4] ;  /* 0x0000040001037983 */ /* 0x0008e20000100800 */
[----:B------:R-:W-:Y:S05]  /*1f2a0*/  WARPSYNC.ALL ;  /* 0x0000000000007948 */ /* 0x000fea0003800000 */
[----:B------:R-:W-:Y:S01]  /*1f2b0*/  BAR.SYNC.DEFER_BLOCKING 0x4, 0x180 ;  /* 0x0106000000007b1d */ /* 0x000fe20000010000 */
[----:B--2---:R-:W-:-:S13]  /*1f2c0*/  ISETP.NE.AND P0, PT, R0, RZ, PT ;  /* 0x000000ff0000720c */ /* 0x004fda0003f05270 */
[----:B------:R-:W3:Y:S01]  /*1f2d0*/  @!P0 S2R R0, SR_CgaCtaId ;  /* 0x0000000000008919 */ /* 0x000ee20000008800 */
[----:B------:R-:W-:-:S04]  /*1f2e0*/  @!P0 MOV R2, 0x400 ;  /* 0x0000040000028802 */ /* 0x000fc80000000f00 */
[----:B---3--:R-:W-:-:S05]  /*1f2f0*/  @!P0 LEA R3, R0, R2, 0x18 ;  /* 0x0000000200038211 */ /* 0x008fca00078ec0ff */
[----:B------:R4:W-:Y:S04]  /*1f300*/  @!P0 STS.128 [R3+0x348d0], R16 ;  /* 0x0348d01003008388 */ /* 0x0009e80000000c00 */
[----:B------:R4:W-:Y:S01]  /*1f310*/  @!P0 STL [R1+0x4], R3 ;  /* 0x0000040301008387 */ /* 0x0009e20000100800 */
[----:B------:R-:W-:Y:S06]  /*1f320*/  BAR.ARV 0x5, 0x180 ;  /* 0x0146000000007b1d */ /* 0x000fec0000002000 */
.L_x_959:
[----:B------:R-:W-:Y:S02]  /*1f330*/  ULDC UR4, c[0x0][0xc3c] ;  /* 0x00030f0000047ab9 */ /* 0x000fe40000000800 */
[----:B---3--:R-:W-:-:S13]  /*1f340*/  ISETP.GE.AND P0, PT, R19, UR4, PT ;  /* 0x0000000413007c0c */ /* 0x008fda000bf06270 */
[----:B------:R-:W-:Y:S05]  /*1f350*/  @!P0 BRA `(.L_x_971) ;  /* 0xffffff9400f48947 */ /* 0x000fea000383ffff */
[----:B------:R-:W-:Y:S05]  /*1f360*/  BSYNC B8 ;  /* 0x0000000000087941 */ /* 0x000fea0003800000 */
.L_x_827:
[----:B--2---:R-:W2:Y:S01]  /*1f370*/  LDL.LU R0, [R1+0x58] ;  /* 0x0000580001007983 */ /* 0x004ea20000300800 */
[----:B------:R-:W-:Y:S01]  /*1f380*/  BSSY B0, `(.L_x_972) ;  /* 0x000000b000007945 */ /* 0x000fe20003800000 */
[----:B0-----:R-:W0:Y:S01]  /*1f390*/  S2R R5, SR_CgaCtaId ;  /* 0x0000000000057919 */ /* 0x001e220000008800 */
[----:B--2---:R-:W-:-:S05]  /*1f3a0*/  VIADD R0, R0, 0x1 ;  /* 0x0000000100007836 */ /* 0x004fca0000000000 */
[----:B------:R-:W-:-:S04]  /*1f3b0*/  LEA.HI R2, R0, R0, RZ, 0x1 ;  /* 0x0000000000027211 */ /* 0x000fc800078f08ff */
[----:B----4-:R-:W-:-:S05]  /*1f3c0*/  LOP3.LUT R3, R2, 0xfffffffe, RZ, 0xc0, !PT ;  /* 0xfffffffe02037812 */ /* 0x010fca00078ec0ff */
[----:B------:R-:W-:Y:S01]  /*1f3d0*/  IMAD.IADD R3, R0, 0x1, -R3 ;  /* 0x0000000100037824 */ /* 0x000fe200078e0a03 */
[----:B------:R-:W-:-:S04]  /*1f3e0*/  MOV R0, 0x400 ;  /* 0x0000040000007802 */ /* 0x000fc80000000f00 */
[----:B0-----:R-:W-:Y:S02]  /*1f3f0*/  LEA R0, R5, R0, 0x18 ;  /* 0x0000000005007211 */ /* 0x001fe400078ec0ff */
[----:B------:R-:W-:-:S04]  /*1f400*/  SHF.L.U32 R3, R3, 0x1f, RZ ;  /* 0x0000001f03037819 */ /* 0x000fc800000006ff */
[----:B------:R-:W0:Y:S02]  /*1f410*/  SYNCS.PHASECHK.TRANS64.TRYWAIT P0, [R0+URZ+0x34820], R3 ;  /* 0x03482003000075a7 */ /* 0x000e24000800017f */
[----:B0-----:R-:W-:Y:S05]  /*1f420*/  @!P0 BRA `(.L_x_973) ;  /* 0x0000002400a48947 */ /* 0x001fea0003800000 */
.L_x_1066:
[----:B------:R-:W-:Y:S05]  /*1f430*/  BSYNC B0 ;  /* 0x0000000000007941 */ /* 0x000fea0003800000 */
.L_x_972:
[----:B------:R-:W-:-:S03]  /*1f440*/  UMOV UR4, 0xffffffff ;  /* 0xffffffff00047882 */ /* 0x000fc60000000000 */
[----:B------:R-:W-:Y:S05]  /*1f450*/  BRA.DIV UR4, `(.L_x_974) ;  /* 0x0000002604ac7947 */ /* 0x000fea000b800000 */
[----:B------:R-:W2:Y:S02]  /*1f460*/  S2R R2, SR_TID.X ;  /* 0x0000000000027919 */ /* 0x000ea40000002100 */
[----:B--2---:R-:W-:-:S04]  /*1f470*/  SHF.R.U32.HI R2, RZ, 0x5, R2 ;  /* 0x00000005ff027819 */ /* 0x004fc80000011602 */
[----:B------:R-:W-:-:S05]  /*1f480*/  LOP3.LUT R2, R2, 0x3, RZ, 0xc0, !PT ;  /* 0x0000000302027812 */ /* 0x000fca00078ec0ff */
[----:B------:R2:W3:Y:S02]  /*1f490*/  SHFL.IDX PT, R14, R2, RZ, 0x1f ;  /* 0x00001fff020e7589 */ /* 0x0004e400000e0000 */
.L_x_1069:
[----:B---3--:R-:W-:-:S13]  /*1f4a0*/  ISETP.NE.AND P0, PT, R14, RZ, PT ;  /* 0x000000ff0e00720c */ /* 0x008fda0003f05270 */
[----:B------:R-:W-:Y:S05]  /*1f4b0*/  @P0 BRA `(.L_x_612) ;  /* 0x0000000000940947 */ /* 0x000fea0003800000 */
[----:B------:R-:W-:-:S03]  /*1f4c0*/  UMOV UR4, 0xffffffff ;  /* 0xffffffff00047882 */ /* 0x000fc60000000000 */
[----:B------:R-:W-:Y:S05]  /*1f4d0*/  BRA.DIV UR4, `(.L_x_975) ;  /* 0x0000002604c07947 */ /* 0x000fea000b800000 */
[----:B------:R-:W-:-:S13]  /*1f4e0*/  ELECT P6, URZ, PT ;  /* 0x00000000003f782f */ /* 0x000fda00038c0000 */
.L_x_1072:
[----:B------:R-:W-:Y:S05]  /*1f4f0*/  @!P6 BRA `(.L_x_612) ;  /* 0x000000000084e947 */ /* 0x000fea0003800000 */
[----:B------:R-:W-:-:S06]  /*1f500*/  ULOP3.LUT UR4, UR61, 0x2, URZ, 0xfc, !UPT ;  /* 0x000000023d047892 */ /* 0x000fcc000f8efc3f */
[----:B--2---:R-:W-:-:S04]  /*1f510*/  MOV R2, UR4 ;  /* 0x0000000400027c02 */ /* 0x004fc80008000f00 */
[----:B------:R-:W-:-:S13]  /*1f520*/  ISETP.NE.AND P2, PT, R2, 0x3, PT ;  /* 0x000000030200780c */ /* 0x000fda0003f45270 */
[----:B------:R-:W-:Y:S05]  /*1f530*/  @!P2 BRA `(.L_x_976) ;  /* 0x000000000004a947 */ /* 0x000fea0003800000 */
[----:B------:R-:W-:Y:S01]  /*1f540*/  BPT.TRAP 0x1 ;  /* 0x000000040000795c */ /* 0x000fe20000300000 */
.L_x_976:
[----:B0-----:R-:W2:Y:S04]  /*1f550*/  LDL R3, [R1+0xc] ;  /* 0x00000c0001037983 */ /* 0x001ea80000100800 */
[----:B------:R-:W3:Y:S01]  /*1f560*/  LDL.LU R7, [R1+0x18] ;  /* 0x0000180001077983 */ /* 0x000ee20000300800 */
[----:B------:R-:W-:-:S04]  /*1f570*/  VIADD R2, R0, 0x34840 ;  /* 0x0003484000027836 */ /* 0x000fc80000000000 */
[C---:B--2---:R-:W-:Y:S01]  /*1f580*/  IMAD R6, R3.reuse, 0x8, R2 ;  /* 0x0000000803067824 */ /* 0x044fe200078e0202 */
[----:B------:R-:W-:Y:S02]  /*1f590*/  IADD3 R3, R3, 0x1, RZ ;  /* 0x0000000103037810 */ /* 0x000fe40007ffe0ff */
[----:B---3--:R-:W-:Y:S02]  /*1f5a0*/  SHF.L.U32 R5, R7, 0x1f, RZ ;  /* 0x0000001f07057819 */ /* 0x008fe400000006ff */
[C---:B------:R-:W-:Y:S02]  /*1f5b0*/  ISETP.NE.AND P1, PT, R3.reuse, 0x2, PT ;  /* 0x000000020300780c */ /* 0x040fe40003f25270 */
[----:B------:R-:W0:Y:S02]  /*1f5c0*/  SYNCS.PHASECHK.TRANS64.TRYWAIT P0, [R6+URZ], R5 ;  /* 0x00000005060075a7 */ /* 0x000e24000800017f */
[----:B------:R-:W-:Y:S02]  /*1f5d0*/  SEL R4, RZ, 0x1, P1 ;  /* 0x00000001ff047807 */ /* 0x000fe40000800000 */
[----:B------:R-:W-:-:S02]  /*1f5e0*/  SEL R3, R3, RZ, P1 ;  /* 0x000000ff03037207 */ /* 0x000fc40000800000 */
[----:B------:R-:W-:-:S03]  /*1f5f0*/  LOP3.LUT R4, R7, R4, RZ, 0x3c, !PT ;  /* 0x0000000407047212 */ /* 0x000fc600078e3cff */
[----:B------:R-:W-:Y:S01]  /*1f600*/  IMAD R7, R3, 0x8, R2 ;  /* 0x0000000803077824 */ /* 0x000fe200078e0202 */
[----:B------:R-:W-:Y:S01]  /*1f610*/  SHF.L.U32 R2, R4, 0x1f, RZ ;  /* 0x0000001f04027819 */ /* 0x000fe200000006ff */
[----:B0-----:R-:W-:Y:S06]  /*1f620*/  @!P0 BRA `(.L_x_977) ;  /* 0x00000024008c8947 */ /* 0x001fec0003800000 */
.L_x_1073:
[----:B------:R-:W2:Y:S02]  /*1f630*/  SYNCS.PHASECHK.TRANS64.TRYWAIT P0, [R7+URZ], R2 ;  /* 0x00000002070075a7 */ /* 0x000ea4000800017f */
[----:B--2---:R-:W-:Y:S05]  /*1f640*/  @!P0 BRA `(.L_x_978) ;  /* 0x0000002400988947 */ /* 0x004fea0003800000 */
.L_x_1074:
[----:B------:R-:W-:Y:S05]  /*1f650*/  @!P2 BRA `(.L_x_979) ;  /* 0x000000000004a947 */ /* 0x000fea0003800000 */
[----:B------:R-:W-:Y:S01]  /*1f660*/  BPT.TRAP 0x1 ;  /* 0x000000040000795c */ /* 0x000fe20000300000 */
.L_x_979:
[----:B------:R-:W3:Y:S01]  /*1f670*/  LDL.LU R4, [R1+0xc] ;  /* 0x00000c0001047983 */ /* 0x000ee20000300800 */
[----:B------:R-:W-:-:S05]  /*1f680*/  VIADD R0, R0, 0x34860 ;  /* 0x0003486000007836 */ /* 0x000fca0000000000 */
[----:B---3--:R-:W-:-:S04]  /*1f690*/  LEA R4, R4, R0, 0x3 ;  /* 0x0000000004047211 */ /* 0x008fc800078e18ff */
[----:B------:R-:W3:Y:S02]  /*1f6a0*/  SYNCS.PHASECHK.TRANS64.TRYWAIT P0, [R4+URZ], R5 ;  /* 0x00000005040075a7 */ /* 0x000ee4000800017f */
[----:B---3--:R-:W-:Y:S05]  /*1f6b0*/  @!P0 BRA `(.L_x_980) ;  /* 0x0000002400908947 */ /* 0x008fea0003800000 */
.L_x_1075:
[----:B------:R-:W-:-:S07]  /*1f6c0*/  IMAD R3, R3, 0x8, R0 ;  /* 0x0000000803037824 */ /* 0x000fce00078e0200 */
.L_x_981:
[----:B----4-:R4:W0:Y:S02]  /*1f6d0*/  SYNCS.PHASECHK.TRANS64.TRYWAIT P0, [R3+URZ], R2 ;  /* 0x00000002030075a7 */ /* 0x010824000800017f */
[----:B0-----:R-:W-:Y:S05]  /*1f6e0*/  @!P0 NANOSLEEP.SYNCS 0x989680 ;  /* 0x009896800000895d */ /* 0x001fea0003900000 */
[----:B------:R-:W0:Y:S02]  /*1f6f0*/  @!P0 SYNCS.PHASECHK.TRANS64 P0, [R3+URZ], R2 ;  /* 0x00000002030085a7 */ /* 0x000e24000800007f */
[----:B0-----:R-:W-:Y:S05]  /*1f700*/  @!P0 BRA `(.L_x_981) ;  /* 0xfffffffc00f08947 */ /* 0x001fea000383ffff */
.L_x_612:
[----:B------:R-:W-:Y:S05]  /*1f710*/  BSYNC B9 ;  /* 0x0000000000097941 */ /* 0x000fea0003800000 */
.L_x_609:
[----:B------:R-:W-:Y:S05]  /*1f720*/  EXIT ;  /* 0x000000000000794d */ /* 0x000fea0003800000 */
.L_x_630:
[----:B-1----:R1:W2:Y:S02]  /*1f730*/  SYNCS.PHASECHK.TRANS64.TRYWAIT P5, [R3+URZ+0x34890], R0 ;  /* 0x03489000030075a7 */ /* 0x0022a400080a017f */
[----:B--2---:R-:W-:Y:S05]  /*1f740*/  @!P5 NANOSLEEP.SYNCS 0x989680 ;  /* 0x009896800000d95d */ /* 0x004fea0003900000 */
[----:B------:R-:W2:Y:S02]  /*1f750*/  @!P5 SYNCS.PHASECHK.TRANS64 P5, [R3+URZ+0x34890], R0 ;  /* 0x034890000300d5a7 */ /* 0x000ea400080a007f */
[----:B--2---:R-:W-:Y:S05]  /*1f760*/  @!P5 BRA `(.L_x_630) ;  /* 0xfffffffc00f0d947 */ /* 0x004fea000383ffff */
[----:B------:R-:W-:Y:S05]  /*1f770*/  BRA `(.L_x_982) ;  /* 0xfffffe3c00e87947 */ /* 0x000fea000383ffff */
.L_x_684:
[----:B-1----:R1:W3:Y:S02]  /*1f780*/  SYNCS.PHASECHK.TRANS64.TRYWAIT P5, [R3+URZ+0x34890], R0 ;  /* 0x03489000030075a7 */ /* 0x0022e400080a017f */
[----:B---3--:R-:W-:Y:S05]  /*1f790*/  @!P5 NANOSLEEP.SYNCS 0x989680 ;  /* 0x009896800000d95d */ /* 0x008fea0003900000 */
[----:B------:R-:W3:Y:S02]  /*1f7a0*/  @!P5 SYNCS.PHASECHK.TRANS64 P5, [R3+URZ+0x34890], R0 ;  /* 0x034890000300d5a7 */ /* 0x000ee400080a007f */
[----:B---3--:R-:W-:Y:S05]  /*1f7b0*/  @!P5 BRA `(.L_x_684) ;  /* 0xfffffffc00f0d947 */ /* 0x008fea000383ffff */
[----:B------:R-:W-:Y:S05]  /*1f7c0*/  BRA `(.L_x_983) ;  /* 0xfffffe7000687947 */ /* 0x000fea000383ffff */
.L_x_709:
[----:B-1----:R1:W2:Y:S02]  /*1f7d0*/  SYNCS.PHASECHK.TRANS64.TRYWAIT P4, [R3+URZ+0x34890], R0 ;  /* 0x03489000030075a7 */ /* 0x0022a4000808017f */
[----:B--2---:R-:W-:Y:S05]  /*1f7e0*/  @!P4 NANOSLEEP.SYNCS 0x989680 ;  /* 0x009896800000c95d */ /* 0x004fea0003900000 */
[----:B------:R-:W2:Y:S02]  /*1f7f0*/  @!P4 SYNCS.PHASECHK.TRANS64 P4, [R3+URZ+0x34890], R0 ;  /* 0x034890000300c5a7 */ /* 0x000ea4000808007f */
[----:B--2---:R-:W-:Y:S05]  /*1f800*/  @!P4 BRA `(.L_x_709) ;  /* 0xfffffffc00f0c947 */ /* 0x004fea000383ffff */
[----:B------:R-:W-:Y:S05]  /*1f810*/  BRA `(.L_x_984) ;  /* 0xfffffea000707947 */ /* 0x000fea000383ffff */
.L_x_715:
[----:B0-----:R0:W2:Y:S02]  /*1f820*/  SYNCS.PHASECHK.TRANS64.TRYWAIT P4, [R3+URZ+0x348b0], R0 ;  /* 0x0348b000030075a7 */ /* 0x0010a4000808017f */
[----:B--2---:R-:W-:Y:S05]  /*1f830*/  @!P4 NANOSLEEP.SYNCS 0x989680 ;  /* 0x009896800000c95d */ /* 0x004fea0003900000 */
[----:B------:R-:W2:Y:S02]  /*1f840*/  @!P4 SYNCS.PHASECHK.TRANS64 P4, [R3+URZ+0x348b0], R0 ;  /* 0x0348b0000300c5a7 */ /* 0x000ea4000808007f */
[----:B--2---:R-:W-:Y:S05]  /*1f850*/  @!P4 BRA `(.L_x_715) ;  /* 0xfffffffc00f0c947 */ /* 0x004fea000383ffff */
[----:B------:R-:W-:Y:S05]  /*1f860*/  BRA `(.L_x_985) ;  /* 0xfffffea400747947 */ /* 0x000fea000383ffff */
.L_x_733:
[----:B------:R-:W-:Y:S01]  /*1f870*/  BSSY B1, `(.L_x_986) ;  /* 0x0000008000017945 */ /* 0x000fe20003800000 */
[----:B------:R-:W-:Y:S01]  /*1f880*/  IMAD.MOV.U32 R13, RZ, RZ, R25 ;  /* 0x000000ffff0d7224 */ /* 0x000fe200078e0019 */
[----:B------:R-:W-:Y:S01]  /*1f890*/  MOV R12, RZ ;  /* 0x000000ff000c7202 */ /* 0x000fe20000000f00 */
[----:B------:R-:W-:Y:S02]  /*1f8a0*/  IMAD.MOV.U32 R11, RZ, RZ, 0x1c1f ;  /* 0x00001c1fff0b7424 */ /* 0x000fe400078e00ff */
[----:B------:R-:W-:-:S07]  /*1f8b0*/  IMAD.MOV.U32 R15, RZ, RZ, -0x1 ;  /* 0xffffffffff0f7424 */ /* 0x000fce00078e00ff */
[----:B------:R-:W-:Y:S05]  /*1f8c0*/  WARPSYNC.COLLECTIVE R15, `(.L_x_987) ;  /* 0x000000000f087348 */ /* 0x000fea0003c00000 */
[----:B------:R0:W1:Y:S02]  /*1f8d0*/  SHFL.IDX P6, R14, R13, R12, R11 ;  /* 0x0000000c0d0e7389 */ /* 0x00006400000c000b */
[----:B01----:R-:W-:Y:S01]  /*1f8e0*/  ENDCOLLECTIVE ;  /* 0x000000000000791b */ /* 0x003fe20003800000 */
.L_x_987:
[----:B------:R-:W-:Y:S05]  /*1f8f0*/  BSYNC B1 ;  /* 0x0000000000017941 */ /* 0x000fea0003800000 */
.L_x_986:
[----:B------:R-:W-:Y:S01]  /*1f900*/  IMAD.MOV.U32 R13, RZ, RZ, R24 ;  /* 0x000000ffff0d7224 */ /* 0x000fe200078e0018 */
[----:B------:R-:W-:Y:S01]  /*1f910*/  MOV R11, 0x1c1f ;  /* 0x00001c1f000b7802 */ /* 0x000fe20000000f00 */
[----:B------:R-:W-:Y:S01]  /*1f920*/  IMAD.MOV.U32 R12, RZ, RZ, RZ ;  /* 0x000000ffff0c7224 */ /* 0x000fe200078e00ff */
[----:B------:R-:W-:Y:S01]  /*1f930*/  MOV R0, R14 ;  /* 0x0000000e00007202 */ /* 0x000fe20000000f00 */
[----:B------:R-:W-:-:S07]  /*1f940*/  IMAD.MOV.U32 R15, RZ, RZ, -0x1 ;  /* 0xffffffffff0f7424 */ /* 0x000fce00078e00ff */
[----:B------:R-:W-:Y:S05]  /*1f950*/  WARPSYNC.COLLECTIVE R15, `(.L_x_988) ;  /* 0x000000000f087348 */ /* 0x000fea0003c00000 */
[----:B------:R0:W1:Y:S02]  /*1f960*/  SHFL.IDX P6, R14, R13, R12, R11 ;  /* 0x0000000c0d0e7389 */ /* 0x00006400000c000b */
[----:B01----:R-:W-:Y:S01]  /*1f970*/  ENDCOLLECTIVE ;  /* 0x000000000000791b */ /* 0x003fe20003800000 */
.L_x_988:
[----:B------:R-:W-:Y:S01]  /*1f980*/  MOV R13, R27 ;  /* 0x0000001b000d7202 */ /* 0x000fe20000000f00 */
[----:B------:R-:W-:-:S07]  /*1f990*/  IMAD.MOV.U32 R3, RZ, RZ, R14 ;  /* 0x000000ffff037224 */ /* 0x000fce00078e000e */
[----:B------:R-:W-:Y:S05]  /*1f9a0*/  WARPSYNC.COLLECTIVE R15, `(.L_x_989) ;  /* 0x000000000f087348 */ /* 0x000fea0003c00000 */
[----:B------:R0:W1:Y:S02]  /*1f9b0*/  SHFL.IDX P6, R14, R13, R12, R11 ;  /* 0x0000000c0d0e7389 */ /* 0x00006400000c000b */
[----:B01----:R-:W-:Y:S01]  /*1f9c0*/  ENDCOLLECTIVE ;  /* 0x000000000000791b */ /* 0x003fe20003800000 */
.L_x_989:
[----:B------:R-:W-:Y:S02]  /*1f9d0*/  IMAD.MOV.U32 R13, RZ, RZ, R26 ;  /* 0x000000ffff0d7224 */ /* 0x000fe400078e001a */
[----:B------:R-:W-:-:S07]  /*1f9e0*/  IMAD.MOV.U32 R4, RZ, RZ, R14 ;  /* 0x000000ffff047224 */ /* 0x000fce00078e000e */
[----:B------:R-:W-:Y:S05]  /*1f9f0*/  WARPSYNC.COLLECTIVE R15, `(.L_x_990) ;  /* 0x000000000f087348 */ /* 0x000fea0003c00000 */
[----:B------:R0:W1:Y:S02]  /*1fa00*/  SHFL.IDX P6, R14, R13, R12, R11 ;  /* 0x0000000c0d0e7389 */ /* 0x00006400000c000b */
[----:B01----:R-:W-:Y:S01]  /*1fa10*/  ENDCOLLECTIVE ;  /* 0x000000000000791b */ /* 0x003fe20003800000 */
.L_x_990:
[----:B------:R-:W-:Y:S01]  /*1fa20*/  MOV R5, R14 ;  /* 0x0000000e00057202 */ /* 0x000fe20000000f00 */
[----:B------:R-:W-:Y:S06]  /*1fa30*/  BRA `(.L_x_991) ;  /* 0xfffffeb000407947 */ /* 0x000fec000383ffff */
.L_x_737:
[----:B0-----:R0:W1:Y:S02]  /*1fa40*/  SYNCS.PHASECHK.TRANS64.TRYWAIT P0, [R2+URZ+0x34800], R5 ;  /* 0x03480005020075a7 */ /* 0x001064000800017f */
[----:B-1----:R-:W-:Y:S05]  /*1fa50*/  @!P0 NANOSLEEP.SYNCS 0x989680 ;  /* 0x009896800000895d */ /* 0x002fea0003900000 */
[----:B------:R-:W1:Y:S02]  /*1fa60*/  @!P0 SYNCS.PHASECHK.TRANS64 P0, [R2+URZ+0x34800], R5 ;  /* 0x03480005020085a7 */ /* 0x000e64000800007f */
[----:B-1----:R-:W-:Y:S05]  /*1fa70*/  @!P0 BRA `(.L_x_737) ;  /* 0xfffffffc00f08947 */ /* 0x002fea000383ffff */
[----:B------:R-:W-:Y:S05]  /*1fa80*/  BRA `(.L_x_992) ;  /* 0xfffffeb800bc7947 */ /* 0x000fea000383ffff */
.L_x_761:
[----:B------:R-:W-:Y:S01]  /*1fa90*/  BSSY B1, `(.L_x_993) ;  /* 0x0000008000017945 */ /* 0x000fe20003800000 */
[----:B------:R-:W-:Y:S01]  /*1faa0*/  IMAD.MOV.U32 R13, RZ, RZ, R25 ;  /* 0x000000ffff0d7224 */ /* 0x000fe200078e0019 */
[----:B------:R-:W-:Y:S01]  /*1fab0*/  MOV R11, 0x1c1f ;  /* 0x00001c1f000b7802 */ /* 0x000fe20000000f00 */
[----:B------:R-:W-:Y:S02]  /*1fac0*/  IMAD.MOV.U32 R12, RZ, RZ, RZ ;  /* 0x000000ffff0c7224 */ /* 0x000fe400078e00ff */
[----:B------:R-:W-:-:S07]  /*1fad0*/  IMAD.MOV.U32 R15, RZ, RZ, -0x1 ;  /* 0xffffffffff0f7424 */ /* 0x000fce00078e00ff */
[----:B------:R-:W-:Y:S05]  /*1fae0*/  WARPSYNC.COLLECTIVE R15, `(.L_x_994) ;  /* 0x000000000f087348 */ /* 0x000fea0003c00000 */
[----:B------:R0:W1:Y:S02]  /*1faf0*/  SHFL.IDX P6, R14, R13, R12, R11 ;  /* 0x0000000c0d0e7389 */ /* 0x00006400000c000b */
[----:B01----:R-:W-:Y:S01]  /*1fb00*/  ENDCOLLECTIVE ;  /* 0x000000000000791b */ /* 0x003fe20003800000 */
.L_x_994:
[----:B------:R-:W-:Y:S05]  /*1fb10*/  BSYNC B1 ;  /* 0x0000000000017941 */ /* 0x000fea0003800000 */
.L_x_993:
[----:B------:R-:W-:Y:S01]  /*1fb20*/  MOV R13, R24 ;  /* 0x00000018000d7202 */ /* 0x000fe20000000f00 */
[----:B------:R-:W-:Y:S01]  /*1fb30*/  IMAD.MOV.U32 R12, RZ, RZ, RZ ;  /* 0x000000ffff0c7224 */ /* 0x000fe200078e00ff */
[----:B------:R-:W-:Y:S01]  /*1fb40*/  MOV R15, 0xffffffff ;  /* 0xffffffff000f7802 */ /* 0x000fe20000000f00 */
[----:B------:R-:W-:Y:S02]  /*1fb50*/  IMAD.MOV.U32 R11, RZ, RZ, 0x1c1f ;  /* 0x00001c1fff0b7424 */ /* 0x000fe400078e00ff */
[----:B------:R-:W-:-:S07]  /*1fb60*/  IMAD.MOV.U32 R3, RZ, RZ, R14 ;  /* 0x000000ffff037224 */ /* 0x000fce00078e000e */
[----:B------:R-:W-:Y:S05]  /*1fb70*/  WARPSYNC.COLLECTIVE R15, `(.L_x_995) ;  /* 0x000000000f087348 */ /* 0x000fea0003c00000 */
[----:B------:R0:W1:Y:S02]  /*1fb80*/  SHFL.IDX P6, R14, R13, R12, R11 ;  /* 0x0000000c0d0e7389 */ /* 0x00006400000c000b */
[----:B01----:R-:W-:Y:S01]  /*1fb90*/  ENDCOLLECTIVE ;  /* 0x000000000000791b */ /* 0x003fe20003800000 */
.L_x_995:
[----:B------:R-:W-:Y:S01]  /*1fba0*/  MOV R43, R3 ;  /* 0x00000003002b7202 */ /* 0x000fe20000000f00 */
[----:B------:R-:W-:Y:S02]  /*1fbb0*/  IMAD.MOV.U32 R13, RZ, RZ, R27 ;  /* 0x000000ffff0d7224 */ /* 0x000fe400078e001b */
[----:B------:R-:W-:-:S07]  /*1fbc0*/  IMAD.MOV.U32 R0, RZ, RZ, R14 ;  /* 0x000000ffff007224 */ /* 0x000fce00078e000e */
[----:B------:R-:W-:Y:S05]  /*1fbd0*/  WARPSYNC.COLLECTIVE R15, `(.L_x_996) ;  /* 0x000000000f087348 */ /* 0x000fea0003c00000 */
[----:B------:R0:W1:Y:S02]  /*1fbe0*/  SHFL.IDX P6, R14, R13, R12, R11 ;  /* 0x0000000c0d0e7389 */ /* 0x00006400000c000b */
[----:B01----:R-:W-:Y:S01]  /*1fbf0*/  ENDCOLLECTIVE ;  /* 0x000000000000791b */ /* 0x003fe20003800000 */
.L_x_996:
[----:B------:R-:W-:Y:S02]  /*1fc00*/  IMAD.MOV.U32 R42, RZ, RZ, R0 ;  /* 0x000000ffff2a7224 */ /* 0x000fe400078e0000 */
[----:B------:R-:W-:Y:S01]  /*1fc10*/  IMAD.MOV.U32 R13, RZ, RZ, R26 ;  /* 0x000000ffff0d7224 */ /* 0x000fe200078e001a */
[----:B------:R-:W-:-:S07]  /*1fc20*/  MOV R5, R14 ;  /* 0x0000000e00057202 */ /* 0x000fce0000000f00 */
[----:B------:R-:W-:Y:S05]  /*1fc30*/  WARPSYNC.COLLECTIVE R15, `(.L_x_997) ;  /* 0x000000000f087348 */ /* 0x000fea0003c00000 */
[----:B------:R0:W1:Y:S02]  /*1fc40*/  SHFL.IDX P6, R14, R13, R12, R11 ;  /* 0x0000000c0d0e7389 */ /* 0x00006400000c000b */
[----:B01----:R-:W-:Y:S01]  /*1fc50*/  ENDCOLLECTIVE ;  /* 0x000000000000791b */ /* 0x003fe20003800000 */
.L_x_997:
[----:B------:R-:W-:Y:S05]  /*1fc60*/  BRA `(.L_x_998) ;  /* 0xfffffed8005c7947 */ /* 0x000fea000383ffff */
.L_x_765:
[----:B0-----:R0:W1:Y:S02]  /*1fc70*/  SYNCS.PHASECHK.TRANS64.TRYWAIT P0, [R2+URZ+0x34800], R5 ;  /* 0x03480005020075a7 */ /* 0x001064000800017f */
[----:B-1----:R-:W-:Y:S05]  /*1fc80*/  @!P0 NANOSLEEP.SYNCS 0x989680 ;  /* 0x009896800000895d */ /* 0x002fea0003900000 */
[----:B------:R-:W1:Y:S02]  /*1fc90*/  @!P0 SYNCS.PHASECHK.TRANS64 P0, [R2+URZ+0x34800], R5 ;  /* 0x03480005020085a7 */ /* 0x000e64000800007f */
[----:B-1----:R-:W-:Y:S05]  /*1fca0*/  @!P0 BRA `(.L_x_765) ;  /* 0xfffffffc00f08947 */ /* 0x002fea000383ffff */
[----:B------:R-:W-:Y:S05]  /*1fcb0*/  BRA `(.L_x_999) ;  /* 0xfffffee0005c7947 */ /* 0x000fea000383ffff */
.L_x_779:
[----:B-1----:R1:W2:Y:S02]  /*1fcc0*/  SYNCS.PHASECHK.TRANS64.TRYWAIT P2, [R4+URZ+0x34830], R3 ;  /* 0x03483003040075a7 */ /* 0x0022a4000804017f */
[----:B--2---:R-:W-:Y:S05]  /*1fcd0*/  @!P2 NANOSLEEP.SYNCS 0x989680 ;  /* 0x009896800000a95d */ /* 0x004fea0003900000 */
[----:B------:R-:W2:Y:S02]  /*1fce0*/  @!P2 SYNCS.PHASECHK.TRANS64 P2, [R4+URZ+0x34830], R3 ;  /* 0x034830030400a5a7 */ /* 0x000ea4000804007f */
[----:B--2---:R-:W-:Y:S05]  /*1fcf0*/  @!P2 BRA `(.L_x_779) ;  /* 0xfffffffc00f0a947 */ /* 0x004fea000383ffff */
[----:B------:R-:W-:Y:S05]  /*1fd00*/  BRA `(.L_x_778) ;  /* 0xffffff04005c7947 */ /* 0x000fea000383ffff */
.L_x_786:
[----:B-1----:R1:W2:Y:S02]  /*1fd10*/  SYNCS.PHASECHK.TRANS64.TRYWAIT P2, [R15+URZ+0x34830], R0 ;  /* 0x034830000f0075a7 */ /* 0x0022a4000804017f */
[----:B--2---:R-:W-:Y:S05]  /*1fd20*/  @!P2 NANOSLEEP.SYNCS 0x989680 ;  /* 0x009896800000a95d */ /* 0x004fea0003900000 */
[----:B------:R-:W2:Y:S02]  /*1fd30*/  @!P2 SYNCS.PHASECHK.TRANS64 P2, [R15+URZ+0x34830], R0 ;  /* 0x034830000f00a5a7 */ /* 0x000ea4000804007f */
[----:B--2---:R-:W-:Y:S05]  /*1fd40*/  @!P2 BRA `(.L_x_786) ;  /* 0xfffffffc00f0a947 */ /* 0x004fea000383ffff */
[----:B------:R-:W-:Y:S05]  /*1fd50*/  BRA `(.L_x_785) ;  /* 0xffffff2c00fc7947 */ /* 0x000fea000383ffff */
.L_x_791:
[----:B-1----:R1:W2:Y:S02]  /*1fd60*/  SYNCS.PHASECHK.TRANS64.TRYWAIT P2, [R20+URZ+0x34850], R0 ;  /* 0x03485000140075a7 */ /* 0x0022a4000804017f */
[----:B--2---:R-:W-:Y:S05]  /*1fd70*/  @!P2 NANOSLEEP.SYNCS 0x989680 ;  /* 0x009896800000a95d */ /* 0x004fea0003900000 */
[----:B------:R-:W2:Y:S02]  /*1fd80*/  @!P2 SYNCS.PHASECHK.TRANS64 P2, [R20+URZ+0x34850], R0 ;  /* 0x034850001400a5a7 */ /* 0x000ea4000804007f */
[----:B--2---:R-:W-:Y:S05]  /*1fd90*/  @!P2 BRA `(.L_x_791) ;  /* 0xfffffffc00f0a947 */ /* 0x004fea000383ffff */
[----:B------:R-:W-:Y:S05]  /*1fda0*/  BRA `(.L_x_790) ;  /* 0xffffff3800d87947 */ /* 0x000fea000383ffff */
.L_x_797:
[----:B-1----:R1:W2:Y:S02]  /*1fdb0*/  SYNCS.PHASECHK.TRANS64.TRYWAIT P0, [R13+URZ+0x34850], R4 ;  /* 0x034850040d0075a7 */ /* 0x0022a4000800017f */
[----:B--2---:R-:W-:Y:S05]  /*1fdc0*/  @!P0 NANOSLEEP.SYNCS 0x989680 ;  /* 0x009896800000895d */ /* 0x004fea0003900000 */
[----:B------:R-:W2:Y:S02]  /*1fdd0*/  @!P0 SYNCS.PHASECHK.TRANS64 P0, [R13+URZ+0x34850], R4 ;  /* 0x034850040d0085a7 */ /* 0x000ea4000800007f */
[----:B--2---:R-:W-:Y:S05]  /*1fde0*/  @!P0 BRA `(.L_x_797) ;  /* 0xfffffffc00f08947 */ /* 0x004fea000383ffff */
[----:B------:R-:W-:Y:S05]  /*1fdf0*/  BRA `(.L_x_796) ;  /* 0xffffff5400f87947 */ /* 0x000fea000383ffff */
.L_x_833:
[----:B------:R-:W0:Y:S01]  /*1fe00*/  S2R R7, SR_TID.X ;  /* 0x0000000000077919 */ /* 0x000e220000002100 */
[----:B------:R-:W-:Y:S01]  /*1fe10*/  BSSY B1, `(.L_x_1000) ;  /* 0x000000a000017945 */ /* 0x000fe20003800000 */
[----:B------:R-:W-:Y:S01]  /*1fe20*/  IMAD.MOV.U32 R12, RZ, RZ, RZ ;  /* 0x000000ffff0c7224 */ /* 0x000fe200078e00ff */
[----:B------:R-:W-:Y:S01]  /*1fe30*/  MOV R11, 0x1f ;  /* 0x0000001f000b7802 */ /* 0x000fe20000000f00 */
[----:B------:R-:W-:Y:S01]  /*1fe40*/  IMAD.MOV.U32 R15, RZ, RZ, -0x1 ;  /* 0xffffffffff0f7424 */ /* 0x000fe200078e00ff */
[----:B0-----:R-:W-:-:S04]  /*1fe50*/  SHF.R.U32.HI R7, RZ, 0x5, R7 ;  /* 0x00000005ff077819 */ /* 0x001fc80000011607 */
[----:B------:R-:W-:-:S05]  /*1fe60*/  LOP3.LUT R7, R7, 0x3, RZ, 0xc0, !PT ;  /* 0x0000000307077812 */ /* 0x000fca00078ec0ff */
[----:B------:R-:W-:-:S07]  /*1fe70*/  IMAD.MOV.U32 R13, RZ, RZ, R7 ;  /* 0x000000ffff0d7224 */ /* 0x000fce00078e0007 */
[----:B------:R-:W-:Y:S05]  /*1fe80*/  WARPSYNC.COLLECTIVE R15, `(.L_x_1001) ;  /* 0x000000000f087348 */ /* 0x000fea0003c00000 */
[----:B------:R0:W1:Y:S02]  /*1fe90*/  SHFL.IDX P6, R14, R13, R12, R11 ;  /* 0x0000000c0d0e7389 */ /* 0x00006400000c000b */
[----:B01----:R-:W-:Y:S01]  /*1fea0*/  ENDCOLLECTIVE ;  /* 0x000000000000791b */ /* 0x003fe20003800000 */
.L_x_1001:
[----:B------:R-:W-:Y:S05]  /*1feb0*/  BSYNC B1 ;  /* 0x0000000000017941 */ /* 0x000fea0003800000 */
.L_x_1000:
[----:B------:R-:W-:Y:S05]  /*1fec0*/  BRA `(.L_x_1002) ;  /* 0xffffff9000dc7947 */ /* 0x000fea000383ffff */
.L_x_835:
[----:B------:R-:W-:Y:S01]  /*1fed0*/  BSSY B1, `(.L_x_1003) ;  /* 0x0000006000017945 */ /* 0x000fe20003800000 */
[----:B------:R-:W-:-:S07]  /*1fee0*/  IMAD.MOV.U32 R15, RZ, RZ, -0x1 ;  /* 0xffffffffff0f7424 */ /* 0x000fce00078e00ff */
[----:B0-----:R-:W-:Y:S05]  /*1fef0*/  WARPSYNC.COLLECTIVE R15, `(.L_x_1004) ;  /* 0x000000000f0c7348 */ /* 0x001fea0003c00000 */
[----:B------:R-:W-:Y:S02]  /*1ff00*/  ELECT P6, UR62, PT ;  /* 0x00000000003e782f */ /* 0x000fe400038c0000 */
[----:B------:R-:W-:Y:S01]  /*1ff10*/  MOV R14, UR62 ;  /* 0x0000003e000e7c02 */ /* 0x000fe20008000f00 */
[----:B0-----:R-:W-:Y:S10]  /*1ff20*/  ENDCOLLECTIVE ;  /* 0x000000000000791b */ /* 0x001ff40003800000 */
.L_x_1004:
[----:B------:R-:W-:Y:S05]  /*1ff30*/  BSYNC B1 ;  /* 0x0000000000017941 */ /* 0x000fea0003800000 */
.L_x_1003:
[----:B------:R-:W-:Y:S01]  /*1ff40*/  PLOP3.LUT P2, PT, P6, PT, PT, 0x80, 0x0 ;  /* 0x000000000000781c */ /* 0x000fe2000374f070 */
[----:B------:R-:W-:-:S12]  /*1ff50*/  BRA `(.L_x_834) ;  /* 0xffffff9000d07947 */ /* 0x000fd8000383ffff */
.L_x_837:
[----:B0-----:R-:W2:Y:S02]  /*1ff60*/  LDL R3, [R1+0x4] ;  /* 0x0000040001037983 */ /* 0x001ea40000100800 */
[----:B--2---:R0:W1:Y:S02]  /*1ff70*/  SYNCS.PHASECHK.TRANS64.TRYWAIT P0, [R3+URZ+0x34820], R2 ;  /* 0x03482002030075a7 */ /* 0x004064000800017f */
[----:B-1----:R-:W-:Y:S05]  /*1ff80*/  @!P0 NANOSLEEP.SYNCS 0x989680 ;  /* 0x009896800000895d */ /* 0x002fea0003900000 */
[----:B------:R-:W1:Y:S02]  /*1ff90*/  @!P0 SYNCS.PHASECHK.TRANS64 P0, [R3+URZ+0x34820], R2 ;  /* 0x03482002030085a7 */ /* 0x000e64000800007f */
[----:B-1----:R-:W-:Y:S05]  /*1ffa0*/  @!P0 BRA `(.L_x_837) ;  /* 0xfffffffc00ec8947 */ /* 0x002fea000383ffff */
[----:B------:R-:W-:Y:S05]  /*1ffb0*/  BRA `(.L_x_1005) ;  /* 0xffffff9000e07947 */ /* 0x000fea000383ffff */
.L_x_841:
[----:B0-----:R0:W1:Y:S02]  /*1ffc0*/  SYNCS.PHASECHK.TRANS64.TRYWAIT P0, [R5+URZ+0x348a0], R8 ;  /* 0x0348a008050075a7 */ /* 0x001064000800017f */
[----:B-1----:R-:W-:Y:S05]  /*1ffd0*/  @!P0 NANOSLEEP.SYNCS 0x989680 ;  /* 0x009896800000895d */ /* 0x002fea0003900000 */
[----:B------:R-:W1:Y:S02]  /*1ffe0*/  @!P0 SYNCS.PHASECHK.TRANS64 P0, [R5+URZ+0x348a0], R8 ;  /* 0x0348a008050085a7 */ /* 0x000e64000800007f */
[----:B-1----:R-:W-:Y:S05]  /*1fff0*/  @!P0 BRA `(.L_x_841) ;  /* 0xfffffffc00f08947 */ /* 0x002fea000383ffff */
[----:B------:R-:W-:Y:S05]  /*20000*/  BRA `(.L_x_1006) ;  /* 0xffffff9400047947 */ /* 0x000fea000383ffff */
.L_x_848:
[----:B-1----:R1:W2:Y:S02]  /*20010*/  SYNCS.PHASECHK.TRANS64.TRYWAIT P0, [R5+URZ+0x348c0], R8 ;  /* 0x0348c008050075a7 */ /* 0x0022a4000800017f */
[----:B--2---:R-:W-:Y:S05]  /*20020*/  @!P0 NANOSLEEP.SYNCS 0x989680 ;  /* 0x009896800000895d */ /* 0x004fea0003900000 */
[----:B------:R-:W2:Y:S02]  /*20030*/  @!P0 SYNCS.PHASECHK.TRANS64 P0, [R5+URZ+0x348c0], R8 ;  /* 0x0348c008050085a7 */ /* 0x000ea4000800007f */
[----:B--2---:R-:W-:Y:S05]  /*20040*/  @!P0 BRA `(.L_x_848) ;  /* 0xfffffffc00f08947 */ /* 0x004fea000383ffff */
[----:B------:R-:W-:Y:S05]  /*20050*/  BRA `(.L_x_1007) ;  /* 0xffffff9800007947 */ /* 0x000fea000383ffff */
.L_x_856:
[----:B0-----:R0:W1:Y:S02]  /*20060*/  SYNCS.PHASECHK.TRANS64.TRYWAIT P0, [R6+URZ+0x348a0], R5 ;  /* 0x0348a005060075a7 */ /* 0x001064000800017f */
[----:B-1----:R-:W-:Y:S05]  /*20070*/  @!P0 NANOSLEEP.SYNCS 0x989680 ;  /* 0x009896800000895d */ /* 0x002fea0003900000 */
[----:B------:R-:W1:Y:S02]  /*20080*/  @!P0 SYNCS.PHASECHK.TRANS64 P0, [R6+URZ+0x348a0], R5 ;  /* 0x0348a005060085a7 */ /* 0x000e64000800007f */
[----:B-1----:R-:W-:Y:S05]  /*20090*/  @!P0 BRA `(.L_x_856) ;  /* 0xfffffffc00f08947 */ /* 0x002fea000383ffff */
[----:B------:R-:W-:Y:S05]  /*200a0*/  BRA `(.L_x_1008) ;  /* 0xffffff9c002c7947 */ /* 0x000fea000383ffff */
.L_x_863:
[----:B-1----:R1:W2:Y:S02]  /*200b0*/  SYNCS.PHASECHK.TRANS64.TRYWAIT P0, [R6+URZ+0x348c0], R5 ;  /* 0x0348c005060075a7 */ /* 0x0022a4000800017f */
[----:B--2---:R-:W-:Y:S05]  /*200c0*/  @!P0 NANOSLEEP.SYNCS 0x989680 ;  /* 0x009896800000895d */ /* 0x004fea0003900000 */
[----:B------:R-:W2:Y:S02]  /*200d0*/  @!P0 SYNCS.PHASECHK.TRANS64 P0, [R6+URZ+0x348c0], R5 ;  /* 0x0348c005060085a7 */ /* 0x000ea4000800007f */
[----:B--2---:R-:W-:Y:S05]  /*200e0*/  @!P0 BRA `(.L_x_863) ;  /* 0xfffffffc00f08947 */ /* 0x004fea000383ffff */
[----:B------:R-:W-:Y:S05]  /*200f0*/  BRA `(.L_x_1009) ;  /* 0xffffffa000247947 */ /* 0x000fea000383ffff */
.L_x_877:
[----:B------:R-:W0:Y:S01]  /*20100*/  S2R R4, SR_TID.X ;  /* 0x0000000000047919 */ /* 0x000e220000002100 */
[----:B------:R-:W-:Y:S01]  /*20110*/  BSSY B0, `(.L_x_1010) ;  /* 0x000000a000007945 */ /* 0x000fe20003800000 */
[----:B------:R-:W-:Y:S01]  /*20120*/  IMAD.MOV.U32 R12, RZ, RZ, RZ ;  /* 0x000000ffff0c7224 */ /* 0x000fe200078e00ff */
[----:B------:R-:W-:Y:S01]  /*20130*/  MOV R15, 0xffffffff ;  /* 0xffffffff000f7802 */ /* 0x000fe20000000f00 */
[----:B------:R-:W-:Y:S01]  /*20140*/  IMAD.MOV.U32 R11, RZ, RZ, 0x1f ;  /* 0x0000001fff0b7424 */ /* 0x000fe200078e00ff */
[----:B0-----:R-:W-:-:S04]  /*20150*/  SHF.R.U32.HI R4, RZ, 0x5, R4 ;  /* 0x00000005ff047819 */ /* 0x001fc80000011604 */
[----:B------:R-:W-:-:S04]  /*20160*/  LOP3.LUT R4, R4, 0x3, RZ, 0xc0, !PT ;  /* 0x0000000304047812 */ /* 0x000fc800078ec0ff */
[----:B------:R-:W-:-:S07]  /*20170*/  MOV R13, R4 ;  /* 0x00000004000d7202 */ /* 0x000fce0000000f00 */
[----:B------:R-:W-:Y:S05]  /*20180*/  WARPSYNC.COLLECTIVE R15, `(.L_x_1011) ;  /* 0x000000000f087348 */ /* 0x000fea0003c00000 */
[----:B------:R0:W1:Y:S02]  /*20190*/  SHFL.IDX P6, R14, R13, R12, R11 ;  /* 0x0000000c0d0e7389 */ /* 0x00006400000c000b */
[----:B01----:R-:W-:Y:S01]  /*201a0*/  ENDCOLLECTIVE ;  /* 0x000000000000791b */ /* 0x003fe20003800000 */
.L_x_1011:
[----:B------:R-:W-:Y:S05]  /*201b0*/  BSYNC B0 ;  /* 0x0000000000007941 */ /* 0x000fea0003800000 */
.L_x_1010:
[----:B------:R-:W-:Y:S05]  /*201c0*/  BRA `(.L_x_1012) ;  /* 0xffffffa8009c7947 */ /* 0x000fea000383ffff */
.L_x_879:
[----:B------:R-:W-:Y:S01]  /*201d0*/  BSSY B0, `(.L_x_1013) ;  /* 0x0000006000007945 */ /* 0x000fe20003800000 */
[----:B------:R-:W-:-:S07]  /*201e0*/  IMAD.MOV.U32 R15, RZ, RZ, -0x1 ;  /* 0xffffffffff0f7424 */ /* 0x000fce00078e00ff */
[----:B0-----:R-:W-:Y:S05]  /*201f0*/  WARPSYNC.COLLECTIVE R15, `(.L_x_1014) ;  /* 0x000000000f0c7348 */ /* 0x001fea0003c00000 */
[----:B------:R-:W-:Y:S02]  /*20200*/  ELECT P6, UR62, PT ;  /* 0x00000000003e782f */ /* 0x000fe400038c0000 */
[----:B------:R-:W-:Y:S01]  /*20210*/  MOV R14, UR62 ;  /* 0x0000003e000e7c02 */ /* 0x000fe20008000f00 */
[----:B0-----:R-:W-:Y:S10]  /*20220*/  ENDCOLLECTIVE ;  /* 0x000000000000791b */ /* 0x001ff40003800000 */
.L_x_1014:
[----:B------:R-:W-:Y:S05]  /*20230*/  BSYNC B0 ;  /* 0x0000000000007941 */ /* 0x000fea0003800000 */
.L_x_1013:
[----:B------:R-:W-:Y:S05]  /*20240*/  BRA `(.L_x_1015) ;  /* 0xffffffa800a87947 */ /* 0x000fea000383ffff */
.L_x_881:
[----:B0-----:R0:W1:Y:S02]  /*20250*/  SYNCS.PHASECHK.TRANS64.TRYWAIT P0, [R0+URZ+0x34840], R2 ;  /* 0x03484002000075a7 */ /* 0x001064000800017f */
[----:B-1----:R-:W-:Y:S05]  /*20260*/  @!P0 NANOSLEEP.SYNCS 0x989680 ;  /* 0x009896800000895d */ /* 0x002fea0003900000 */
[----:B------:R-:W1:Y:S02]  /*20270*/  @!P0 SYNCS.PHASECHK.TRANS64 P0, [R0+URZ+0x34840], R2 ;  /* 0x03484002000085a7 */ /* 0x000e64000800007f */
[----:B-1----:R-:W-:Y:S05]  /*20280*/  @!P0 BRA `(.L_x_881) ;  /* 0xfffffffc00f08947 */ /* 0x002fea000383ffff */
[----:B------:R-:W-:Y:S05]  /*20290*/  BRA `(.L_x_1016) ;  /* 0xffffffac00147947 */ /* 0x000fea000383ffff */
.L_x_885:
[----:B------:R0:W5:Y:S01]  /*202a0*/  LDL.LU R9, [R1+0x54] ;  /* 0x0000540001097983 */ /* 0x0001620000300800 */
[----:B------:R-:W-:Y:S01]  /*202b0*/  IMAD.MOV.U32 R13, RZ, RZ, R3 ;  /* 0x000000ffff0d7224 */ /* 0x000fe200078e0003 */
[----:B------:R-:W-:Y:S01]  /*202c0*/  MOV R12, RZ ;  /* 0x000000ff000c7202 */ /* 0x000fe20000000f00 */
[----:B------:R-:W-:Y:S02]  /*202d0*/  IMAD.MOV.U32 R11, RZ, RZ, 0x181f ;  /* 0x0000181fff0b7424 */ /* 0x000fe400078e00ff */
[----:B------:R-:W-:-:S07]  /*202e0*/  IMAD.MOV.U32 R15, RZ, RZ, -0x1 ;  /* 0xffffffffff0f7424 */ /* 0x000fce00078e00ff */
[----:B0----5:R-:W-:Y:S05]  /*202f0*/  WARPSYNC.COLLECTIVE R15, `(.L_x_1017) ;  /* 0x000000000f087348 */ /* 0x021fea0003c00000 */
[----:B------:R1:W2:Y:S02]  /*20300*/  SHFL.IDX P6, R14, R13, R12, R11 ;  /* 0x0000000c0d0e7389 */ /* 0x0002a400000c000b */
[----:B012--5:R-:W-:Y:S01]  /*20310*/  ENDCOLLECTIVE ;  /* 0x000000000000791b */ /* 0x027fe20003800000 */
.L_x_1017:
[----:B------:R-:W-:Y:S01]  /*20320*/  IMAD.MOV.U32 R13, RZ, RZ, R4 ;  /* 0x000000ffff0d7224 */ /* 0x000fe200078e0004 */
[----:B------:R-:W-:-:S07]  /*20330*/  MOV R6, R14 ;  /* 0x0000000e00067202 */ /* 0x000fce0000000f00 */
[----:B------:R-:W-:Y:S05]  /*20340*/  WARPSYNC.COLLECTIVE R15, `(.L_x_1018) ;  /* 0x000000000f087348 */ /* 0x000fea0003c00000 */
[----:B------:R0:W1:Y:S02]  /*20350*/  SHFL.IDX P6, R14, R13, R12, R11 ;  /* 0x0000000c0d0e7389 */ /* 0x00006400000c000b */
[----:B01----:R-:W-:Y:S01]  /*20360*/  ENDCOLLECTIVE ;  /* 0x000000000000791b */ /* 0x003fe20003800000 */
.L_x_1018:
[----:B------:R-:W-:Y:S01]  /*20370*/  IADD3 R0, R10, R17, RZ ;  /* 0x000000110a007210 */ /* 0x000fe20007ffe0ff */
[----:B------:R-:W-:Y:S02]  /*20380*/  IMAD R2, R9, R7, RZ ;  /* 0x0000000709027224 */ /* 0x000fe400078e02ff */
[----:B------:R0:W5:Y:S01]  /*20390*/  LDL R9, [R1+0x30] ;  /* 0x0000300001097983 */ /* 0x0001620000100800 */
[----:B------:R-:W-:Y:S01]  /*203a0*/  IMAD.MOV.U32 R7, RZ, RZ, R14 ;  /* 0x000000ffff077224 */ /* 0x000fe200078e000e */
[----:B------:R-:W-:Y:S01]  /*203b0*/  MOV R13, R3 ;  /* 0x00000003000d7202 */ /* 0x000fe20000000f00 */
[----:B------:R-:W-:Y:S01]  /*203c0*/  IMAD.MOV.U32 R12, RZ, RZ, 0x1 ;  /* 0x00000001ff0c7424 */ /* 0x000fe200078e00ff */
[C---:B------:R-:W-:Y:S01]  /*203d0*/  ISETP.GE.AND P2, PT, R0.reuse, R2, PT ;  /* 0x000000020000720c */ /* 0x040fe20003f46270 */
[----:B------:R-:W-:-:S12]  /*203e0*/  VIADD R5, R0, 0x10 ;  /* 0x0000001000057836 */ /* 0x000fd80000000000 */
[----:B0----5:R-:W-:Y:S05]  /*203f0*/  WARPSYNC.COLLECTIVE R15, `(.L_x_1019) ;  /* 0x000000000f087348 */ /* 0x021fea0003c00000 */
[----:B------:R1:W2:Y:S02]  /*20400*/  SHFL.IDX P6, R14, R13, R12, R11 ;  /* 0x0000000c0d0e7389 */ /* 0x0002a400000c000b */
[----:B012--5:R-:W-:Y:S01]  /*20410*/  ENDCOLLECTIVE ;  /* 0x000000000000791b */ /* 0x027fe20003800000 */
.L_x_1019:
[----:B------:R-:W-:-:S05]  /*20420*/  @!P2 LEA R7, P4, R8, R7, 0x1 ;  /* 0x000000070807a211 */ /* 0x000fca00078808ff */
[----:B------:R-:W-:Y:S01]  /*20430*/  @!P2 IMAD.X R6, RZ, RZ, R6, P4 ;  /* 0x000000ffff06a224 */ /* 0x000fe200020e0606 */
[----:B------:R-:W-:-:S04]  /*20440*/  MOV R13, R4 ;  /* 0x00000004000d7202 */ /* 0x000fc80000000f00 */
[----:B------:R-:W-:-:S04]  /*20450*/  @!P2 LOP3.LUT R7, R7, R6, RZ, 0x3c, !PT ;  /* 0x000000060707a212 */ /* 0x000fc800078e3cff */
        /* <DEDUP_REMOVED lines=13> */
.L_x_1020:
[----:B------:R-:W-:Y:S01]  /*20530*/  MOV R13, R3 ;  /* 0x00000003000d7202 */ /* 0x000fe20000000f00 */
[----:B------:R-:W-:Y:S02]  /*20540*/  IMAD.MOV.U32 R12, RZ, RZ, 0x2 ;  /* 0x00000002ff0c7424 */ /* 0x000fe400078e00ff */
[----:B------:R-:W-:-:S07]  /*20550*/  IMAD.MOV.U32 R5, RZ, RZ, R14 ;  /* 0x000000ffff057224 */ /* 0x000fce00078e000e */
[----:B------:R-:W-:Y:S05]  /*20560*/  WARPSYNC.COLLECTIVE R15, `(.L_x_1021) ;  /* 0x000000000f087348 */ /* 0x000fea0003c00000 */
[----:B------:R0:W1:Y:S02]  /*20570*/  SHFL.IDX P6, R14, R13, R12, R11 ;  /* 0x0000000c0d0e7389 */ /* 0x00006400000c000b */
[----:B01----:R-:W-:Y:S01]  /*20580*/  ENDCOLLECTIVE ;  /* 0x000000000000791b */ /* 0x003fe20003800000 */
.L_x_1021:
[----:B------:R-:W-:-:S05]  /*20590*/  @!P2 LEA R5, P4, R8, R5, 0x1 ;  /* 0x000000050805a211 */ /* 0x000fca00078808ff */
[----:B------:R-:W-:-:S05]  /*205a0*/  @!P2 IMAD.X R6, RZ, RZ, R6, P4 ;  /* 0x000000ffff06a224 */ /* 0x000fca00020e0606 */
[----:B------:R-:W-:Y:S01]  /*205b0*/  @!P2 MOV R7, R6 ;  /* 0x000000060007a202 */ /* 0x000fe20000000f00 */
[----:B------:R-:W-:Y:S01]  /*205c0*/  @!P2 IMAD.MOV.U32 R6, RZ, RZ, R5 ;  /* 0x000000ffff06a224 */ /* 0x000fe200078e0005 */
[----:B------:R-:W-:Y:S01]  /*205d0*/  MOV R13, R4 ;  /* 0x00000004000d7202 */ /* 0x000fe20000000f00 */
[----:B------:R-:W-:-:S03]  /*205e0*/  VIADD R5, R0, 0x20 ;  /* 0x0000002000057836 */ /* 0x000fc60000000000 */
        /* <DEDUP_REMOVED lines=11> */
.L_x_1022:
[----:B------:R-:W-:Y:S01]  /*206a0*/  MOV R13, R3 ;  /* 0x00000003000d7202 */ /* 0x000fe20000000f00 */
[----:B------:R-:W-:Y:S02]  /*206b0*/  IMAD.MOV.U32 R12, RZ, RZ, 0x3 ;  /* 0x00000003ff0c7424 */ /* 0x000fe400078e00ff */
[----:B------:R-:W-:-:S07]  /*206c0*/  IMAD.MOV.U32 R5, RZ, RZ, R14 ;  /* 0x000000ffff057224 */ /* 0x000fce00078e000e */
[----:B------:R-:W-:Y:S05]  /*206d0*/  WARPSYNC.COLLECTIVE R15, `(.L_x_1023) ;  /* 0x000000000f087348 */ /* 0x000fea0003c00000 */
[----:B------:R0:W1:Y:S02]  /*206e0*/  SHFL.IDX P6, R14, R13, R12, R11 ;  /* 0x0000000c0d0e7389 */ /* 0x00006400000c000b */
[----:B01----:R-:W-:Y:S01]  /*206f0*/  ENDCOLLECTIVE ;  /* 0x000000000000791b */ /* 0x003fe20003800000 */
.L_x_1023:
        /* <DEDUP_REMOVED lines=17> */
.L_x_1024:
[----:B------:R-:W-:Y:S01]  /*20810*/  MOV R13, R3 ;  /* 0x00000003000d7202 */ /* 0x000fe20000000f00 */
[----:B------:R-:W-:Y:S02]  /*20820*/  IMAD.MOV.U32 R12, RZ, RZ, 0x4 ;  /* 0x00000004ff0c7424 */ /* 0x000fe400078e00ff */
[----:B------:R-:W-:-:S07]  /*20830*/  IMAD.MOV.U32 R5, RZ, RZ, R14 ;  /* 0x000000ffff057224 */ /* 0x000fce00078e000e */
[----:B------:R-:W-:Y:S05]  /*20840*/  WARPSYNC.COLLECTIVE R15, `(.L_x_1025) ;  /* 0x000000000f087348 */ /* 0x000fea0003c00000 */
[----:B------:R0:W1:Y:S02]  /*20850*/  SHFL.IDX P6, R14, R13, R12, R11 ;  /* 0x0000000c0d0e7389 */ /* 0x00006400000c000b */
[----:B01----:R-:W-:Y:S01]  /*20860*/  ENDCOLLECTIVE ;  /* 0x000000000000791b */ /* 0x003fe20003800000 */
.L_x_1025:
        /* <DEDUP_REMOVED lines=17> */
.L_x_1026:
[----:B------:R-:W-:Y:S01]  /*20980*/  MOV R13, R3 ;  /* 0x00000003000d7202 */ /* 0x000fe20000000f00 */
[----:B------:R-:W-:Y:S02]  /*20990*/  IMAD.MOV.U32 R12, RZ, RZ, 0x5 ;  /* 0x00000005ff0c7424 */ /* 0x000fe400078e00ff */
[----:B------:R-:W-:-:S07]  /*209a0*/  IMAD.MOV.U32 R5, RZ, RZ, R14 ;  /* 0x000000ffff057224 */ /* 0x000fce00078e000e */
[----:B------:R-:W-:Y:S05]  /*209b0*/  WARPSYNC.COLLECTIVE R15, `(.L_x_1027) ;  /* 0x000000000f087348 */ /* 0x000fea0003c00000 */
[----:B------:R0:W1:Y:S02]  /*209c0*/  SHFL.IDX P6, R14, R13, R12, R11 ;  /* 0x0000000c0d0e7389 */ /* 0x00006400000c000b */
[----:B01----:R-:W-:Y:S01]  /*209d0*/  ENDCOLLECTIVE ;  /* 0x000000000000791b */ /* 0x003fe20003800000 */
.L_x_1027:
        /* <DEDUP_REMOVED lines=17> */
.L_x_1028:
[----:B------:R-:W-:Y:S01]  /*20af0*/  MOV R13, R3 ;  /* 0x00000003000d7202 */ /* 0x000fe20000000f00 */
[----:B------:R-:W-:Y:S02]  /*20b00*/  IMAD.MOV.U32 R12, RZ, RZ, 0x6 ;  /* 0x00000006ff0c7424 */ /* 0x000fe400078e00ff */
[----:B------:R-:W-:-:S07]  /*20b10*/  IMAD.MOV.U32 R5, RZ, RZ, R14 ;  /* 0x000000ffff057224 */ /* 0x000fce00078e000e */
[----:B------:R-:W-:Y:S05]  /*20b20*/  WARPSYNC.COLLECTIVE R15, `(.L_x_1029) ;  /* 0x000000000f087348 */ /* 0x000fea0003c00000 */
[----:B------:R0:W1:Y:S02]  /*20b30*/  SHFL.IDX P6, R14, R13, R12, R11 ;  /* 0x0000000c0d0e7389 */ /* 0x00006400000c000b */
[----:B01----:R-:W-:Y:S01]  /*20b40*/  ENDCOLLECTIVE ;  /* 0x000000000000791b */ /* 0x003fe20003800000 */
.L_x_1029:
        /* <DEDUP_REMOVED lines=17> */
.L_x_1030:
[----:B------:R-:W-:Y:S01]  /*20c60*/  IMAD.MOV.U32 R13, RZ, RZ, R3 ;  /* 0x000000ffff0d7224 */ /* 0x000fe200078e0003 */
[----:B------:R-:W-:Y:S01]  /*20c70*/  MOV R12, 0x7 ;  /* 0x00000007000c7802 */ /* 0x000fe20000000f00 */
[----:B------:R-:W-:-:S07]  /*20c80*/  IMAD.MOV.U32 R5, RZ, RZ, R14 ;  /* 0x000000ffff057224 */ /* 0x000fce00078e000e */
[----:B------:R-:W-:Y:S05]  /*20c90*/  WARPSYNC.COLLECTIVE R15, `(.L_x_1031) ;  /* 0x000000000f087348 */ /* 0x000fea0003c00000 */
[----:B------:R0:W1:Y:S02]  /*20ca0*/  SHFL.IDX P6, R14, R13, R12, R11 ;  /* 0x0000000c0d0e7389 */ /* 0x00006400000c000b */
[----:B01----:R-:W-:Y:S01]  /*20cb0*/  ENDCOLLECTIVE ;  /* 0x000000000000791b */ /* 0x003fe20003800000 */
.L_x_1031:
[----:B------:R-:W-:-:S05]  /*20cc0*/  @!P2 LEA R5, P4, R8, R5, 0x1 ;  /* 0x000000050805a211 */ /* 0x000fca00078808ff */
[----:B------:R-:W-:-:S05]  /*20cd0*/  @!P2 IMAD.X R6, RZ, RZ, R6, P4 ;  /* 0x000000ffff06a224 */ /* 0x000fca00020e0606 */
[----:B------:R-:W-:Y:S01]  /*20ce0*/  @!P2 MOV R7, R6 ;  /* 0x000000060007a202 */ /* 0x000fe20000000f00 */
[----:B------:R-:W-:Y:S02]  /*20cf0*/  IMAD.MOV.U32 R13, RZ, RZ, R4 ;  /* 0x000000ffff0d7224 */ /* 0x000fe400078e0004 */
[----:B------:R-:W-:-:S05]  /*20d00*/  @!P2 IMAD.MOV.U32 R6, RZ, RZ, R5 ;  /* 0x000000ffff06a224 */ /* 0x000fca00078e0005 */
[----:B------:R-:W-:Y:S01]  /*20d10*/  @!PT LDS RZ, [RZ] ;  /* 0x00000000fffff984 */ /* 0x000fe20000000800 */
[----:B------:R-:W-:Y:S01]  /*20d20*/  @!PT LDS RZ, [RZ] ;  /* 0x00000000fffff984 */ /* 0x000fe20000000800 */
[----:B------:R-:W-:Y:S01]  /*20d30*/  @!PT LDS RZ, [RZ] ;  /* 0x00000000fffff984 */ /* 0x000fe20000000800 */
[----:B------:R0:W-:Y:S01]  /*20d40*/  @!P2 LDGSTS.E.BYPASS.LTC128B.128 [R9+0x13400], desc[UR40][R6.64], !P3 ;  /* 0x134000000609afae */ /* 0x0001e2000d901d68 */
[----:B------:R-:W-:-:S03]  /*20d50*/  IMAD.MOV.U32 R5, RZ, RZ, R14 ;  /* 0x000000ffff057224 */ /* 0x000fc600078e000e */
[----:B------:R0:W-:Y:S04]  /*20d60*/  @!P2 LDGSTS.E.BYPASS.LTC128B.128 [R9+0x17400], desc[UR40][R6.64+0x80], !P0 ;  /* 0x174000800609afae */ /* 0x0001e8000c101d68 */
[----:B0-----:R-:W-:Y:S05]  /*20d70*/  WARPSYNC.COLLECTIVE R15, `(.L_x_1032) ;  /* 0x000000000f087348 */ /* 0x001fea0003c00000 */
[----:B------:R1:W2:Y:S02]  /*20d80*/  SHFL.IDX P6, R14, R13, R12, R11 ;  /* 0x0000000c0d0e7389 */ /* 0x0002a400000c000b */
[----:B012---:R-:W-:Y:S01]  /*20d90*/  ENDCOLLECTIVE ;  /* 0x000000000000791b */ /* 0x007fe20003800000 */
.L_x_1032:
[----:B------:R-:W-:Y:S01]  /*20da0*/  @!PT LDS RZ, [RZ] ;  /* 0x00000000fffff984 */ /* 0x000fe20000000800 */
[----:B------:R-:W-:Y:S01]  /*20db0*/  @!PT LDS RZ, [RZ] ;  /* 0x00000000fffff984 */ /* 0x000fe20000000800 */
[----:B------:R-:W-:Y:S01]  /*20dc0*/  @!PT LDS RZ, [RZ] ;  /* 0x00000000fffff984 */ /* 0x000fe20000000800 */
[----:B------:R0:W-:Y:S01]  /*20dd0*/  @!P2 LDGSTS.E.BYPASS.LTC128B.128 [R9+0x1b400], desc[UR40][R6.64+0x100], !P1 ;  /* 0x1b4001000609afae */ /* 0x0001e2000c901d68 */
[----:B------:R-:W-:Y:S01]  /*20de0*/  MOV R3, R14 ;  /* 0x0000000e00037202 */ /* 0x000fe20000000f00 */
[----:B------:R-:W-:Y:S06]  /*20df0*/  BRA `(.L_x_1033) ;  /* 0xffffffac00fc7947 */ /* 0x000fec000383ffff */
.L_x_890:
[----:B-1----:R-:W3:Y:S02]  /*20e00*/  LDL R2, [R1+0x4] ;  /* 0x0000040001027983 */ /* 0x002ee40000100800 */
[----:B---3--:R1:W3:Y:S02]  /*20e10*/  SYNCS.PHASECHK.TRANS64.TRYWAIT P0, [R2+URZ+0x34820], R0 ;  /* 0x03482000020075a7 */ /* 0x0082e4000800017f */
[----:B---3--:R-:W-:Y:S05]  /*20e20*/  @!P0 NANOSLEEP.SYNCS 0x989680 ;  /* 0x009896800000895d */ /* 0x008fea0003900000 */
[----:B------:R-:W3:Y:S02]  /*20e30*/  @!P0 SYNCS.PHASECHK.TRANS64 P0, [R2+URZ+0x34820], R0 ;  /* 0x03482000020085a7 */ /* 0x000ee4000800007f */
[----:B---3--:R-:W-:Y:S05]  /*20e40*/  @!P0 BRA `(.L_x_890) ;  /* 0xfffffffc00ec8947 */ /* 0x008fea000383ffff */
[----:B------:R-:W-:Y:S05]  /*20e50*/  BRA `(.L_x_1034) ;  /* 0xffffffb000747947 */ /* 0x000fea000383ffff */
.L_x_899:
[----:B-1----:R1:W3:Y:S02]  /*20e60*/  SYNCS.PHASECHK.TRANS64.TRYWAIT P0, [R3+URZ+0x34840], R2 ;  /* 0x03484002030075a7 */ /* 0x0022e4000800017f */
[----:B---3--:R-:W-:Y:S05]  /*20e70*/  @!P0 NANOSLEEP.SYNCS 0x989680 ;  /* 0x009896800000895d */ /* 0x008fea0003900000 */
[----:B------:R-:W3:Y:S02]  /*20e80*/  @!P0 SYNCS.PHASECHK.TRANS64 P0, [R3+URZ+0x34840], R2 ;  /* 0x03484002030085a7 */ /* 0x000ee4000800007f */
[----:B---3--:R-:W-:Y:S05]  /*20e90*/  @!P0 BRA `(.L_x_899) ;  /* 0xfffffffc00f08947 */ /* 0x008fea000383ffff */
[----:B------:R-:W-:Y:S05]  /*20ea0*/  BRA `(.L_x_1035) ;  /* 0xffffffb400407947 */ /* 0x000fea000383ffff */
.L_x_906:
[----:B0-----:R0:W1:Y:S02]  /*20eb0*/  SYNCS.PHASECHK.TRANS64.TRYWAIT P0, [R2+URZ+0x34860], R3 ;  /* 0x03486003020075a7 */ /* 0x001064000800017f */
[----:B-1----:R-:W-:Y:S05]  /*20ec0*/  @!P0 NANOSLEEP.SYNCS 0x989680 ;  /* 0x009896800000895d */ /* 0x002fea0003900000 */
[----:B------:R-:W1:Y:S02]  /*20ed0*/  @!P0 SYNCS.PHASECHK.TRANS64 P0, [R2+URZ+0x34860], R3 ;  /* 0x03486003020085a7 */ /* 0x000e64000800007f */
[----:B-1----:R-:W-:Y:S05]  /*20ee0*/  @!P0 BRA `(.L_x_906) ;  /* 0xfffffffc00f08947 */ /* 0x002fea000383ffff */
[----:B------:R-:W-:Y:S05]  /*20ef0*/  BRA `(.L_x_1036) ;  /* 0xffffffb800587947 */ /* 0x000fea000383ffff */
.L_x_916:
[----:B--2---:R2:W3:Y:S02]  /*20f00*/  SYNCS.PHASECHK.TRANS64.TRYWAIT P0, [R3+URZ+0x34840], R2 ;  /* 0x03484002030075a7 */ /* 0x0044e4000800017f */
[----:B---3--:R-:W-:Y:S05]  /*20f10*/  @!P0 NANOSLEEP.SYNCS 0x989680 ;  /* 0x009896800000895d */ /* 0x008fea0003900000 */
[----:B------:R-:W3:Y:S02]  /*20f20*/  @!P0 SYNCS.PHASECHK.TRANS64 P0, [R3+URZ+0x34840], R2 ;  /* 0x03484002030085a7 */ /* 0x000ee4000800007f */
[----:B---3--:R-:W-:Y:S05]  /*20f30*/  @!P0 BRA `(.L_x_916) ;  /* 0xfffffffc00f08947 */ /* 0x008fea000383ffff */
[----:B------:R-:W-:Y:S05]  /*20f40*/  BRA `(.L_x_1037) ;  /* 0xffffffc000087947 */ /* 0x000fea000383ffff */
.L_x_923:
[----:B0-----:R0:W2:Y:S02]  /*20f50*/  SYNCS.PHASECHK.TRANS64.TRYWAIT P0, [R2+URZ+0x34860], R3 ;  /* 0x03486003020075a7 */ /* 0x0010a4000800017f */
[----:B--2---:R-:W-:Y:S05]  /*20f60*/  @!P0 NANOSLEEP.SYNCS 0x989680 ;  /* 0x009896800000895d */ /* 0x004fea0003900000 */
[----:B------:R-:W2:Y:S02]  /*20f70*/  @!P0 SYNCS.PHASECHK.TRANS64 P0, [R2+URZ+0x34860], R3 ;  /* 0x03486003020085a7 */ /* 0x000ea4000800007f */
[----:B--2---:R-:W-:Y:S05]  /*20f80*/  @!P0 BRA `(.L_x_923) ;  /* 0xfffffffc00f08947 */ /* 0x004fea000383ffff */
[----:B------:R-:W-:Y:S05]  /*20f90*/  BRA `(.L_x_1038) ;  /* 0xffffffc400207947 */ /* 0x000fea000383ffff */
.L_x_933:
[----:B--2---:R2:W4:Y:S02]  /*20fa0*/  SYNCS.PHASECHK.TRANS64.TRYWAIT P0, [R3+URZ+0x34840], R2 ;  /* 0x03484002030075a7 */ /* 0x004524000800017f */
[----:B----4-:R-:W-:Y:S05]  /*20fb0*/  @!P0 NANOSLEEP.SYNCS 0x989680 ;  /* 0x009896800000895d */ /* 0x010fea0003900000 */
[----:B------:R-:W4:Y:S02]  /*20fc0*/  @!P0 SYNCS.PHASECHK.TRANS64 P0, [R3+URZ+0x34840], R2 ;  /* 0x03484002030085a7 */ /* 0x000f24000800007f */
[----:B----4-:R-:W-:Y:S05]  /*20fd0*/  @!P0 BRA `(.L_x_933) ;  /* 0xfffffffc00f08947 */ /* 0x010fea000383ffff */
[----:B------:R-:W-:Y:S05]  /*20fe0*/  BRA `(.L_x_1039) ;  /* 0xffffffc800a47947 */ /* 0x000fea000383ffff */
.L_x_940:
[----:B0-----:R0:W2:Y:S02]  /*20ff0*/  SYNCS.PHASECHK.TRANS64.TRYWAIT P0, [R2+URZ+0x34860], R5 ;  /* 0x03486005020075a7 */ /* 0x0010a4000800017f */
[----:B--2---:R-:W-:Y:S05]  /*21000*/  @!P0 NANOSLEEP.SYNCS 0x989680 ;  /* 0x009896800000895d */ /* 0x004fea0003900000 */
[----:B------:R-:W2:Y:S02]  /*21010*/  @!P0 SYNCS.PHASECHK.TRANS64 P0, [R2+URZ+0x34860], R5 ;  /* 0x03486005020085a7 */ /* 0x000ea4000800007f */
[----:B--2---:R-:W-:Y:S05]  /*21020*/  @!P0 BRA `(.L_x_940) ;  /* 0xfffffffc00f08947 */ /* 0x004fea000383ffff */
[----:B------:R-:W-:Y:S05]  /*21030*/  BRA `(.L_x_1040) ;  /* 0xffffffcc00b87947 */ /* 0x000fea000383ffff */
.L_x_952:
[----:B0-----:R0:W2:Y:S02]  /*21040*/  SYNCS.PHASECHK.TRANS64.TRYWAIT P0, [R0+URZ+0x34860], R2 ;  /* 0x03486002000075a7 */ /* 0x0010a4000800017f */
[----:B--2---:R-:W-:Y:S05]  /*21050*/  @!P0 NANOSLEEP.SYNCS 0x989680 ;  /* 0x009896800000895d */ /* 0x004fea0003900000 */
[----:B------:R-:W2:Y:S02]  /*21060*/  @!P0 SYNCS.PHASECHK.TRANS64 P0, [R0+URZ+0x34860], R2 ;  /* 0x03486002000085a7 */ /* 0x000ea4000800007f */
[----:B--2---:R-:W-:Y:S05]  /*21070*/  @!P0 BRA `(.L_x_952) ;  /* 0xfffffffc00f08947 */ /* 0x004fea000383ffff */
[----:B------:R-:W-:Y:S05]  /*21080*/  BRA `(.L_x_1041) ;  /* 0xffffffd4001c7947 */ /* 0x000fea000383ffff */
.L_x_960:
[----:B------:R-:W-:Y:S01]  /*21090*/  BSSY B0, `(.L_x_1042) ;  /* 0x0000008000007945 */ /* 0x000fe20003800000 */
[----:B------:R-:W-:Y:S01]  /*210a0*/  IMAD.MOV.U32 R13, RZ, RZ, R16 ;  /* 0x000000ffff0d7224 */ /* 0x000fe200078e0010 */
[----:B------:R-:W-:Y:S01]  /*210b0*/  MOV R11, 0x1f ;  /* 0x0000001f000b7802 */ /* 0x000fe20000000f00 */
[----:B------:R-:W-:Y:S02]  /*210c0*/  IMAD.MOV.U32 R12, RZ, RZ, RZ ;  /* 0x000000ffff0c7224 */ /* 0x000fe400078e00ff */
[----:B------:R-:W-:-:S07]  /*210d0*/  IMAD.MOV.U32 R15, RZ, RZ, -0x1 ;  /* 0xffffffffff0f7424 */ /* 0x000fce00078e00ff */
[----:B012---:R-:W-:Y:S05]  /*210e0*/  WARPSYNC.COLLECTIVE R15, `(.L_x_1043) ;  /* 0x000000000f087348 */ /* 0x007fea0003c00000 */
[----:B------:R3:W4:Y:S02]  /*210f0*/  SHFL.IDX P6, R14, R13, R12, R11 ;  /* 0x0000000c0d0e7389 */ /* 0x00072400000c000b */
[----:B01234-:R-:W-:Y:S01]  /*21100*/  ENDCOLLECTIVE ;  /* 0x000000000000791b */ /* 0x01ffe20003800000 */
.L_x_1043:
[----:B------:R-:W-:Y:S05]  /*21110*/  BSYNC B0 ;  /* 0x0000000000007941 */ /* 0x000fea0003800000 */
.L_x_1042:
[----:B------:R-:W-:Y:S01]  /*21120*/  MOV R13, R16 ;  /* 0x00000010000d7202 */ /* 0x000fe20000000f00 */
[----:B------:R-:W-:Y:S01]  /*21130*/  IMAD.MOV.U32 R12, RZ, RZ, 0x1 ;  /* 0x00000001ff0c7424 */ /* 0x000fe200078e00ff */
[----:B------:R-:W-:Y:S01]  /*21140*/  MOV R15, 0xffffffff ;  /* 0xffffffff000f7802 */ /* 0x000fe20000000f00 */
[----:B------:R-:W-:Y:S01]  /*21150*/  IMAD.MOV.U32 R11, RZ, RZ, 0x1f ;  /* 0x0000001fff0b7424 */ /* 0x000fe200078e00ff */
[----:B------:R-:W-:Y:S01]  /*21160*/  LOP3.LUT P1, RZ, R8, 0x1, RZ, 0xc0, !PT ;  /* 0x0000000108ff7812 */ /* 0x000fe2000782c0ff */
[----:B------:R-:W-:Y:S02]  /*21170*/  IMAD.IADD R5, R19, 0x1, R7 ;  /* 0x0000000113057824 */ /* 0x000fe400078e0207 */
[----:B------:R-:W-:-:S10]  /*21180*/  IMAD.MOV.U32 R0, RZ, RZ, R14 ;  /* 0x000000ffff007224 */ /* 0x000fd400078e000e */
[----:B------:R-:W-:Y:S05]  /*21190*/  WARPSYNC.COLLECTIVE R15, `(.L_x_1044) ;  /* 0x000000000f087348 */ /* 0x000fea0003c00000 */
[----:B------:R0:W1:Y:S02]  /*211a0*/  SHFL.IDX P6, R14, R13, R12, R11 ;  /* 0x0000000c0d0e7389 */ /* 0x00006400000c000b */
[----:B01----:R-:W-:Y:S01]  /*211b0*/  ENDCOLLECTIVE ;  /* 0x000000000000791b */ /* 0x003fe20003800000 */
.L_x_1044:
[----:B------:R-:W-:Y:S02]  /*211c0*/  ULDC UR4, c[0x0][0xc3c] ;  /* 0x00030f0000047ab9 */ /* 0x000fe40000000800 */
[----:B------:R-:W-:-:S13]  /*211d0*/  ISETP.GE.OR P0, PT, R5, UR4, !P5 ;  /* 0x0000000405007c0c */ /* 0x000fda000ef06670 */
[----:B------:R-:W0:Y:S01]  /*211e0*/  @!P0 LDC.64 R2, c[0x0][0xc80] ;  /* 0x00032000ff028b82 */ /* 0x000e220000000a00 */
[----:B------:R-:W-:Y:S01]  /*211f0*/  MOV R11, RZ ;  /* 0x000000ff000b7202 */ /* 0x000fe20000000f00 */
[----:B------:R-:W-:Y:S02]  /*21200*/  IMAD.MOV.U32 R4, RZ, RZ, R14 ;  /* 0x000000ffff047224 */ /* 0x000fe400078e000e */
[----:B0-----:R-:W-:-:S06]  /*21210*/  @!P0 IMAD.WIDE R2, R5, 0x4, R2 ;  /* 0x0000000405028825 */ /* 0x001fcc00078e0202 */
[----:B------:R0:W2:Y:S01]  /*21220*/  @!P0 LDG.E R3, desc[UR40][R2.64] ;  /* 0x0000002802038981 */ /* 0x0000a2000c1e1900 */
[C---:B------:R-:W-:Y:S02]  /*21230*/  ISETP.GE.U32.AND P2, PT, R7.reuse, 0x8, PT ;  /* 0x000000080700780c */ /* 0x040fe40003f46070 */
[C---:B------:R-:W-:Y:S02]  /*21240*/  ISETP.GE.U32.AND P3, PT, R7.reuse, 0x10, PT ;  /* 0x000000100700780c */ /* 0x040fe40003f66070 */
[----:B0-----:R-:W-:Y:S01]  /*21250*/  MOV R2, RZ ;  /* 0x000000ff00027202 */ /* 0x001fe20000000f00 */
[----:B--2---:R-:W-:Y:S01]  /*21260*/  @!P0 IMAD.MOV.U32 R2, RZ, RZ, R3 ;  /* 0x000000ffff028224 */ /* 0x004fe200078e0003 */
[----:B------:R-:W-:-:S03]  /*21270*/  ISETP.GE.U32.AND P0, PT, R7, 0x2, PT ;  /* 0x000000020700780c */ /* 0x000fc60003f06070 */
[----:B------:R-:W-:-:S10]  /*21280*/  IMAD.MOV.U32 R13, RZ, RZ, R2 ;  /* 0x000000ffff0d7224 */ /* 0x000fd400078e0002 */
[----:B------:R-:W-:Y:S05]  /*21290*/  WARPSYNC.COLLECTIVE R15, `(.L_x_1045) ;  /* 0x000000000f087348 */ /* 0x000fea0003c00000 */
[----:B------:R0:W1:Y:S02]  /*212a0*/  SHFL.UP P6, R14, R13, R12, R11 ;  /* 0x0400000c0d0e7389 */ /* 0x00006400000c000b */
[----:B01----:R-:W-:Y:S01]  /*212b0*/  ENDCOLLECTIVE ;  /* 0x000000000000791b */ /* 0x003fe20003800000 */
.L_x_1045:
[----:B------:R-:W-:Y:S02]  /*212c0*/  IMAD.MOV.U32 R12, RZ, RZ, 0x2 ;  /* 0x00000002ff0c7424 */ /* 0x000fe400078e00ff */
[----:B------:R-:W-:-:S05]  /*212d0*/  IMAD.MOV.U32 R3, RZ, RZ, R14 ;  /* 0x000000ffff037224 */ /* 0x000fca00078e000e */
[----:B------:R-:W-:Y:S02]  /*212e0*/  SEL R3, R3, RZ, P1 ;  /* 0x000000ff03037207 */ /* 0x000fe40000800000 */
[----:B------:R-:W-:-:S03]  /*212f0*/  ISETP.GE.U32.AND P1, PT, R7, 0x4, PT ;  /* 0x000000040700780c */ /* 0x000fc60003f26070 */
[----:B------:R-:W-:-:S05]  /*21300*/  IMAD.IADD R3, R2, 0x1, R3 ;  /* 0x0000000102037824 */ /* 0x000fca00078e0203 */
[----:B------:R-:W-:-:S07]  /*21310*/  MOV R13, R3 ;  /* 0x00000003000d7202 */ /* 0x000fce0000000f00 */
[----:B------:R-:W-:Y:S05]  /*21320*/  WARPSYNC.COLLECTIVE R15, `(.L_x_1046) ;  /* 0x000000000f087348 */ /* 0x000fea0003c00000 */
[----:B------:R0:W1:Y:S02]  /*21330*/  SHFL.UP P6, R14, R13, R12, R11 ;  /* 0x0400000c0d0e7389 */ /* 0x00006400000c000b */
[----:B01----:R-:W-:Y:S01]  /*21340*/  ENDCOLLECTIVE ;  /* 0x000000000000791b */ /* 0x003fe20003800000 */
.L_x_1046:
[----:B------:R-:W-:Y:S02]  /*21350*/  IMAD.MOV.U32 R12, RZ, RZ, 0x4 ;  /* 0x00000004ff0c7424 */ /* 0x000fe400078e00ff */
[----:B------:R-:W-:-:S05]  /*21360*/  IMAD.MOV.U32 R5, RZ, RZ, R14 ;  /* 0x000000ffff057224 */ /* 0x000fca00078e000e */
[----:B------:R-:W-:-:S04]  /*21370*/  SEL R5, R5, RZ, P0 ;  /* 0x000000ff05057207 */ /* 0x000fc80000000000 */
[----:B------:R-:W-:-:S05]  /*21380*/  IADD3 R3, R3, R5, RZ ;  /* 0x0000000503037210 */ /* 0x000fca0007ffe0ff */
[----:B------:R-:W-:-:S07]  /*21390*/  IMAD.MOV.U32 R13, RZ, RZ, R3 ;  /* 0x000000ffff0d7224 */ /* 0x000fce00078e0003 */
[----:B------:R-:W-:Y:S05]  /*213a0*/  WARPSYNC.COLLECTIVE R15, `(.L_x_1047) ;  /* 0x000000000f087348 */ /* 0x000fea0003c00000 */
[----:B------:R0:W1:Y:S02]  /*213b0*/  SHFL.UP P6, R14, R13, R12, R11 ;  /* 0x0400000c0d0e7389 */ /* 0x00006400000c000b */
[----:B01----:R-:W-:Y:S01]  /*213c0*/  ENDCOLLECTIVE ;  /* 0x000000000000791b */ /* 0x003fe20003800000 */
.L_x_1047:
[----:B------:R-:W-:Y:S02]  /*213d0*/  MOV R12, 0x8 ;  /* 0x00000008000c7802 */ /* 0x000fe40000000f00 */
[----:B------:R-:W-:-:S04]  /*213e0*/  MOV R5, R14 ;  /* 0x0000000e00057202 */ /* 0x000fc80000000f00 */
[----:B------:R-:W-:-:S05]  /*213f0*/  SEL R5, R5, RZ, P1 ;  /* 0x000000ff05057207 */ /* 0x000fca0000800000 */
[----:B------:R-:W-:-:S04]  /*21400*/  IMAD.IADD R3, R3, 0x1, R5 ;  /* 0x0000000103037824 */ /* 0x000fc800078e0205 */
[----:B------:R-:W-:-:S07]  /*21410*/  IMAD.MOV.U32 R13, RZ, RZ, R3 ;  /* 0x000000ffff0d7224 */ /* 0x000fce00078e0003 */
[----:B------:R-:W-:Y:S05]  /*21420*/  WARPSYNC.COLLECTIVE R15, `(.L_x_1048) ;  /* 0x000000000f087348 */ /* 0x000fea0003c00000 */
[----:B------:R0:W1:Y:S02]  /*21430*/  SHFL.UP P6, R14, R13, R12, R11 ;  /* 0x0400000c0d0e7389 */ /* 0x00006400000c000b */
[----:B01----:R-:W-:Y:S01]  /*21440*/  ENDCOLLECTIVE ;  /* 0x000000000000791b */ /* 0x003fe20003800000 */
.L_x_1048:
[----:B------:R-:W-:Y:S01]  /*21450*/  MOV R12, 0x10 ;  /* 0x00000010000c7802 */ /* 0x000fe20000000f00 */
[----:B------:R-:W-:-:S05]  /*21460*/  IMAD.MOV.U32 R5, RZ, RZ, R14 ;  /* 0x000000ffff057224 */ /* 0x000fca00078e000e */
[----:B------:R-:W-:-:S04]  /*21470*/  SEL R5, R5, RZ, P2 ;  /* 0x000000ff05057207 */ /* 0x000fc80001000000 */
[----:B------:R-:W-:-:S05]  /*21480*/  IADD3 R3, R3, R5, RZ ;  /* 0x0000000503037210 */ /* 0x000fca0007ffe0ff */
[----:B------:R-:W-:-:S07]  /*21490*/  IMAD.MOV.U32 R13, RZ, RZ, R3 ;  /* 0x000000ffff0d7224 */ /* 0x000fce00078e0003 */
[----:B------:R-:W-:Y:S05]  /*214a0*/  WARPSYNC.COLLECTIVE R15, `(.L_x_1049) ;  /* 0x000000000f087348 */ /* 0x000fea0003c00000 */
[----:B------:R0:W1:Y:S02]  /*214b0*/  SHFL.UP P6, R14, R13, R12, R11 ;  /* 0x0400000c0d0e7389 */ /* 0x00006400000c000b */
[----:B01----:R-:W-:Y:S01]  /*214c0*/  ENDCOLLECTIVE ;  /* 0x000000000000791b */ /* 0x003fe20003800000 */
.L_x_1049:
[----:B------:R-:W-:Y:S01]  /*214d0*/  MOV R12, 0x1f ;  /* 0x0000001f000c7802 */ /* 0x000fe20000000f00 */
[----:B------:R-:W-:Y:S02]  /*214e0*/  IMAD.MOV.U32 R11, RZ, RZ, 0x1f ;  /* 0x0000001fff0b7424 */ /* 0x000fe400078e00ff */
[----:B------:R-:W-:-:S05]  /*214f0*/  IMAD.MOV.U32 R5, RZ, RZ, R14 ;  /* 0x000000ffff057224 */ /* 0x000fca00078e000e */
[----:B------:R-:W-:-:S04]  /*21500*/  SEL R5, R5, RZ, P3 ;  /* 0x000000ff05057207 */ /* 0x000fc80001800000 */
[----:B------:R-:W-:-:S05]  /*21510*/  IADD3 R5, R3, R5, RZ ;  /* 0x0000000503057210 */ /* 0x000fca0007ffe0ff */
[----:B------:R-:W-:-:S07]  /*21520*/  IMAD.MOV.U32 R13, RZ, RZ, R5 ;  /* 0x000000ffff0d7224 */ /* 0x000fce00078e0005 */
[----:B------:R-:W-:Y:S05]  /*21530*/  WARPSYNC.COLLECTIVE R15, `(.L_x_1050) ;  /* 0x000000000f087348 */ /* 0x000fea0003c00000 */
[----:B------:R0:W1:Y:S02]  /*21540*/  SHFL.IDX P6, R14, R13, R12, R11 ;  /* 0x0000000c0d0e7389 */ /* 0x00006400000c000b */
[----:B01----:R-:W-:Y:S01]  /*21550*/  ENDCOLLECTIVE ;  /* 0x000000000000791b */ /* 0x003fe20003800000 */
.L_x_1050:
[----:B------:R-:W-:Y:S01]  /*21560*/  MOV R6, R14 ;  /* 0x0000000e00067202 */ /* 0x000fe20000000f00 */
[----:B------:R-:W-:Y:S06]  /*21570*/  BRA `(.L_x_1051) ;  /* 0xffffffd400b47947 */ /* 0x000fec000383ffff */
.L_x_965:
[----:B------:R-:W-:Y:S01]  /*21580*/  BSSY B0, `(.L_x_1052) ;  /* 0x0000008000007945 */ /* 0x000fe20003800000 */
[----:B-----5:R-:W-:Y:S01]  /*21590*/  IMAD.MOV.U32 R13, RZ, RZ, R2 ;  /* 0x000000ffff0d7224 */ /* 0x020fe200078e0002 */
[----:B------:R-:W-:Y:S01]  /*215a0*/  MOV R12, 0x1 ;  /* 0x00000001000c7802 */ /* 0x000fe20000000f00 */
[----:B------:R-:W-:Y:S01]  /*215b0*/  IMAD.MOV.U32 R11, RZ, RZ, RZ ;  /* 0x000000ffff0b7224 */ /* 0x000fe200078e00ff */
[----:B------:R-:W-:-:S07]  /*215c0*/  MOV R15, 0xffffffff ;  /* 0xffffffff000f7802 */ /* 0x000fce0000000f00 */
[----:B01----:R-:W-:Y:S05]  /*215d0*/  WARPSYNC.COLLECTIVE R15, `(.L_x_1053) ;  /* 0x000000000f087348 */ /* 0x003fea0003c00000 */
[----:B------:R2:W3:Y:S02]  /*215e0*/  SHFL.UP P6, R14, R13, R12, R11 ;  /* 0x0400000c0d0e7389 */ /* 0x0004e400000c000b */
[----:B0123--:R-:W-:Y:S01]  /*215f0*/  ENDCOLLECTIVE ;  /* 0x000000000000791b */ /* 0x00ffe20003800000 */
.L_x_1053:
[----:B------:R-:W-:Y:S05]  /*21600*/  BSYNC B0 ;  /* 0x0000000000007941 */ /* 0x000fea0003800000 */
.L_x_1052:
[----:B------:R-:W2:Y:S01]  /*21610*/  LDL R3, [R1+0x8] ;  /* 0x0000080001037983 */ /* 0x000ea20000100800 */
[----:B------:R-:W-:Y:S01]  /*21620*/  MOV R12, 0x2 ;  /* 0x00000002000c7802 */ /* 0x000fe20000000f00 */
[----:B------:R-:W-:Y:S01]  /*21630*/  IMAD.MOV.U32 R11, RZ, RZ, RZ ;  /* 0x000000ffff0b7224 */ /* 0x000fe200078e00ff */
[----:B------:R-:W-:Y:S02]  /*21640*/  MOV R15, 0xffffffff ;  /* 0xffffffff000f7802 */ /* 0x000fe40000000f00 */
[----:B--2---:R-:W-:Y:S01]  /*21650*/  LOP3.LUT P4, RZ, R3, 0x1, RZ, 0xc0, !PT ;  /* 0x0000000103ff7812 */ /* 0x004fe2000788c0ff */
[----:B------:R-:W-:-:S05]  /*21660*/  IMAD.MOV.U32 R3, RZ, RZ, R14 ;  /* 0x000000ffff037224 */ /* 0x000fca00078e000e */
[----:B------:R-:W-:-:S04]  /*21670*/  SEL R3, R3, RZ, P4 ;  /* 0x000000ff03037207 */ /* 0x000fc80002000000 */
[----:B------:R-:W-:-:S05]  /*21680*/  IADD3 R3, R2, R3, RZ ;  /* 0x0000000302037210 */ /* 0x000fca0007ffe0ff */
[----:B------:R-:W-:-:S07]  /*21690*/  IMAD.MOV.U32 R13, RZ, RZ, R3 ;  /* 0x000000ffff0d7224 */ /* 0x000fce00078e0003 */
[----:B------:R-:W-:Y:S05]  /*216a0*/  WARPSYNC.COLLECTIVE R15, `(.L_x_1054) ;  /* 0x000000000f087348 */ /* 0x000fea0003c00000 */
[----:B------:R0:W1:Y:S02]  /*216b0*/  SHFL.UP P6, R14, R13, R12, R11 ;  /* 0x0400000c0d0e7389 */ /* 0x00006400000c000b */
[----:B01----:R-:W-:Y:S01]  /*216c0*/  ENDCOLLECTIVE ;  /* 0x000000000000791b */ /* 0x003fe20003800000 */
.L_x_1054:
        /* <DEDUP_REMOVED lines=8> */
.L_x_1055:
        /* <DEDUP_REMOVED lines=8> */
.L_x_1056:
        /* <DEDUP_REMOVED lines=8> */
.L_x_1057:
        /* <DEDUP_REMOVED lines=9> */
.L_x_1058:
[----:B------:R-:W-:Y:S01]  /*218e0*/  MOV R6, R14 ;  /* 0x0000000e00067202 */ /* 0x000fe20000000f00 */
[----:B------:R-:W-:Y:S06]  /*218f0*/  BRA `(.L_x_1059) ;  /* 0xffffffd400747947 */ /* 0x000fec000383ffff */
.L_x_967:
[----:B------:R-:W-:Y:S01]  /*21900*/  BSSY B0, `(.L_x_1060) ;  /* 0x0000006000007945 */ /* 0x000fe20003800000 */
[----:B------:R-:W-:Y:S01]  /*21910*/  PLOP3.LUT P6, PT, P6, PT, PT, 0x8, 0x0 ;  /* 0x000000000000781c */ /* 0x000fe200037ce170 */
[----:B------:R-:W-:-:S12]  /*21920*/  IMAD.MOV.U32 R15, RZ, RZ, -0x1 ;  /* 0xffffffffff0f7424 */ /* 0x000fd800078e00ff */
[----:B01----:R-:W-:Y:S05]  /*21930*/  WARPSYNC.COLLECTIVE R15, `(.L_x_1061) ;  /* 0x000000000f087348 */ /* 0x003fea0003c00000 */
[----:B------:R-:W-:Y:S01]  /*21940*/  VOTE.ANY R14, PT, P6 ;  /* 0x00000000000e7806 */ /* 0x000fe200030e0100 */
[----:B01----:R-:W-:Y:S06]  /*21950*/  ENDCOLLECTIVE ;  /* 0x000000000000791b */ /* 0x003fec0003800000 */
.L_x_1061:
[----:B------:R-:W-:Y:S05]  /*21960*/  BSYNC B0 ;  /* 0x0000000000007941 */ /* 0x000fea0003800000 */
.L_x_1060:
[----:B------:R-:W-:Y:S01]  /*21970*/  MOV R3, R14 ;  /* 0x0000000e00037202 */ /* 0x000fe20000000f00 */
[----:B------:R-:W-:Y:S01]  /*21980*/  IMAD.MOV.U32 R13, RZ, RZ, R2 ;  /* 0x000000ffff0d7224 */ /* 0x000fe200078e0002 */
[----:B------:R-:W-:Y:S01]  /*21990*/  MOV R15, 0xffffffff ;  /* 0xffffffff000f7802 */ /* 0x000fe20000000f00 */
[----:B------:R-:W-:Y:S01]  /*219a0*/  IMAD.MOV.U32 R11, RZ, RZ, 0x1f ;  /* 0x0000001fff0b7424 */ /* 0x000fe200078e00ff */
[----:B------:R-:W0:Y:S02]  /*219b0*/  POPC R4, R3 ;  /* 0x0000000300047309 */ /* 0x000e240000000000 */
[----:B0-----:R-:W-:-:S07]  /*219c0*/  MOV R12, R4 ;  /* 0x00000004000c7202 */ /* 0x001fce0000000f00 */
[----:B------:R-:W-:Y:S05]  /*219d0*/  WARPSYNC.COLLECTIVE R15, `(.L_x_1062) ;  /* 0x000000000f087348 */ /* 0x000fea0003c00000 */
[----:B------:R0:W1:Y:S02]  /*219e0*/  SHFL.IDX P6, R14, R13, R12, R11 ;  /* 0x0000000c0d0e7389 */ /* 0x00006400000c000b */
[----:B01----:R-:W-:Y:S01]  /*219f0*/  ENDCOLLECTIVE ;  /* 0x000000000000791b */ /* 0x003fe20003800000 */
.L_x_1062:
[----:B------:R-:W-:Y:S01]  /*21a00*/  IMAD.MOV.U32 R17, RZ, RZ, R14 ;  /* 0x000000ffff117224 */ /* 0x000fe200078e000e */
[----:B------:R-:W-:Y:S06]  /*21a10*/  BRA `(.L_x_1063) ;  /* 0xffffffd400647947 */ /* 0x000fec000383ffff */
.L_x_969:
[----:B------:R-:W-:Y:S01]  /*21a20*/  BSSY B0, `(.L_x_1064) ;  /* 0x0000007000007945 */ /* 0x000fe20003800000 */
[----:B------:R-:W-:Y:S01]  /*21a30*/  MOV R13, R5 ;  /* 0x00000005000d7202 */ /* 0x000fe20000000f00 */
[----:B------:R-:W-:Y:S01]  /*21a40*/  IMAD.MOV.U32 R11, RZ, RZ, 0x1f ;  /* 0x0000001fff0b7424 */ /* 0x000fe200078e00ff */
[----:B------:R-:W-:-:S07]  /*21a50*/  MOV R15, 0xffffffff ;  /* 0xffffffff000f7802 */ /* 0x000fce0000000f00 */
[----:B01-3--:R-:W-:Y:S05]  /*21a60*/  WARPSYNC.COLLECTIVE R15, `(.L_x_1065) ;  /* 0x000000000f087348 */ /* 0x00bfea0003c00000 */
[----:B------:R2:W4:Y:S02]  /*21a70*/  SHFL.IDX P6, R14, R13, R12, R11 ;  /* 0x0000000c0d0e7389 */ /* 0x00052400000c000b */
[----:B01234-:R-:W-:Y:S01]  /*21a80*/  ENDCOLLECTIVE ;  /* 0x000000000000791b */ /* 0x01ffe20003800000 */
.L_x_1065:
[----:B------:R-:W-:Y:S05]  /*21a90*/  BSYNC B0 ;  /* 0x0000000000007941 */ /* 0x000fea0003800000 */
.L_x_1064:
[----:B------:R-:W-:Y:S01]  /*21aa0*/  IMAD.MOV.U32 R2, RZ, RZ, R14 ;  /* 0x000000ffff027224 */ /* 0x000fe200078e000e */
[----:B------:R-:W-:Y:S06]  /*21ab0*/  BRA `(.L_x_968) ;  /* 0xffffffd400587947 */ /* 0x000fec000383ffff */
.L_x_973:
[----:B0-----:R0:W2:Y:S02]  /*21ac0*/  SYNCS.PHASECHK.TRANS64.TRYWAIT P0, [R0+URZ+0x34820], R3 ;  /* 0x03482003000075a7 */ /* 0x0010a4000800017f */
[----:B--2---:R-:W-:Y:S05]  /*21ad0*/  @!P0 NANOSLEEP.SYNCS 0x989680 ;  /* 0x009896800000895d */ /* 0x004fea0003900000 */
[----:B------:R-:W2:Y:S02]  /*21ae0*/  @!P0 SYNCS.PHASECHK.TRANS64 P0, [R0+URZ+0x34820], R3 ;  /* 0x03482003000085a7 */ /* 0x000ea4000800007f */
[----:B--2---:R-:W-:Y:S05]  /*21af0*/  @!P0 BRA `(.L_x_973) ;  /* 0xfffffffc00f08947 */ /* 0x004fea000383ffff */
[----:B------:R-:W-:Y:S05]  /*21b00*/  BRA `(.L_x_1066) ;  /* 0xffffffd800487947 */ /* 0x000fea000383ffff */
.L_x_974:
[----:B------:R-:W2:Y:S01]  /*21b10*/  S2R R2, SR_TID.X ;  /* 0x0000000000027919 */ /* 0x000ea20000002100 */
[----:B------:R-:W-:Y:S01]  /*21b20*/  BSSY B0, `(.L_x_1067) ;  /* 0x000000a000007945 */ /* 0x000fe20003800000 */
[----:B------:R-:W-:Y:S01]  /*21b30*/  IMAD.MOV.U32 R12, RZ, RZ, RZ ;  /* 0x000000ffff0c7224 */ /* 0x000fe200078e00ff */
[----:B------:R-:W-:Y:S01]  /*21b40*/  MOV R11, 0x1f ;  /* 0x0000001f000b7802 */ /* 0x000fe20000000f00 */
[----:B------:R-:W-:Y:S01]  /*21b50*/  IMAD.MOV.U32 R15, RZ, RZ, -0x1 ;  /* 0xffffffffff0f7424 */ /* 0x000fe200078e00ff */
[----:B--2---:R-:W-:-:S04]  /*21b60*/  SHF.R.U32.HI R2, RZ, 0x5, R2 ;  /* 0x00000005ff027819 */ /* 0x004fc80000011602 */
[----:B------:R-:W-:-:S04]  /*21b70*/  LOP3.LUT R2, R2, 0x3, RZ, 0xc0, !PT ;  /* 0x0000000302027812 */ /* 0x000fc800078ec0ff */
[----:B------:R-:W-:-:S07]  /*21b80*/  MOV R13, R2 ;  /* 0x00000002000d7202 */ /* 0x000fce0000000f00 */
[----:B01----:R-:W-:Y:S05]  /*21b90*/  WARPSYNC.COLLECTIVE R15, `(.L_x_1068) ;  /* 0x000000000f087348 */ /* 0x003fea0003c00000 */
[----:B------:R2:W3:Y:S02]  /*21ba0*/  SHFL.IDX P6, R14, R13, R12, R11 ;  /* 0x0000000c0d0e7389 */ /* 0x0004e400000c000b */
[----:B0123--:R-:W-:Y:S01]  /*21bb0*/  ENDCOLLECTIVE ;  /* 0x000000000000791b */ /* 0x00ffe20003800000 */
.L_x_1068:
[----:B------:R-:W-:Y:S05]  /*21bc0*/  BSYNC B0 ;  /* 0x0000000000007941 */ /* 0x000fea0003800000 */
.L_x_1067:
[----:B------:R-:W-:Y:S05]  /*21bd0*/  BRA `(.L_x_1069) ;  /* 0xffffffd800307947 */ /* 0x000fea000383ffff */
.L_x_975:
[----:B------:R-:W-:Y:S01]  /*21be0*/  BSSY B0, `(.L_x_1070) ;  /* 0x0000006000007945 */ /* 0x000fe20003800000 */
[----:B------:R-:W-:-:S07]  /*21bf0*/  MOV R15, 0xffffffff ;  /* 0xffffffff000f7802 */ /* 0x000fce0000000f00 */
[----:B012---:R-:W-:Y:S05]  /*21c00*/  WARPSYNC.COLLECTIVE R15, `(.L_x_1071) ;  /* 0x000000000f0c7348 */ /* 0x007fea0003c00000 */
[----:B------:R-:W-:Y:S02]  /*21c10*/  ELECT P6, UR62, PT ;  /* 0x00000000003e782f */ /* 0x000fe400038c0000 */
[----:B------:R-:W-:Y:S01]  /*21c20*/  MOV R14, UR62 ;  /* 0x0000003e000e7c02 */ /* 0x000fe20008000f00 */
[----:B012---:R-:W-:Y:S10]  /*21c30*/  ENDCOLLECTIVE ;  /* 0x000000000000791b */ /* 0x007ff40003800000 */
.L_x_1071:
[----:B------:R-:W-:Y:S05]  /*21c40*/  BSYNC B0 ;  /* 0x0000000000007941 */ /* 0x000fea0003800000 */
.L_x_1070:
[----:B------:R-:W-:Y:S05]  /*21c50*/  BRA `(.L_x_1072) ;  /* 0xffffffd800247947 */ /* 0x000fea000383ffff */
.L_x_977:
[----:B0-----:R0:W2:Y:S02]  /*21c60*/  SYNCS.PHASECHK.TRANS64.TRYWAIT P0, [R6+URZ], R5 ;  /* 0x00000005060075a7 */ /* 0x0010a4000800017f */
[----:B--2---:R-:W-:Y:S05]  /*21c70*/  @!P0 NANOSLEEP.SYNCS 0x989680 ;  /* 0x009896800000895d */ /* 0x004fea0003900000 */
[----:B------:R-:W2:Y:S02]  /*21c80*/  @!P0 SYNCS.PHASECHK.TRANS64 P0, [R6+URZ], R5 ;  /* 0x00000005060085a7 */ /* 0x000ea4000800007f */
[----:B--2---:R-:W-:Y:S05]  /*21c90*/  @!P0 BRA `(.L_x_977) ;  /* 0xfffffffc00f08947 */ /* 0x004fea000383ffff */
[----:B------:R-:W-:Y:S05]  /*21ca0*/  BRA `(.L_x_1073) ;  /* 0xffffffd800607947 */ /* 0x000fea000383ffff */
.L_x_978:
[----:B--2---:R2:W3:Y:S02]  /*21cb0*/  SYNCS.PHASECHK.TRANS64.TRYWAIT P0, [R7+URZ], R2 ;  /* 0x00000002070075a7 */ /* 0x0044e4000800017f */
[----:B---3--:R-:W-:Y:S05]  /*21cc0*/  @!P0 NANOSLEEP.SYNCS 0x989680 ;  /* 0x009896800000895d */ /* 0x008fea0003900000 */
[----:B------:R-:W3:Y:S02]  /*21cd0*/  @!P0 SYNCS.PHASECHK.TRANS64 P0, [R7+URZ], R2 ;  /* 0x00000002070085a7 */ /* 0x000ee4000800007f */
[----:B---3--:R-:W-:Y:S05]  /*21ce0*/  @!P0 BRA `(.L_x_978) ;  /* 0xfffffffc00f08947 */ /* 0x008fea000383ffff */
[----:B------:R-:W-:Y:S05]  /*21cf0*/  BRA `(.L_x_1074) ;  /* 0xffffffd800547947 */ /* 0x000fea000383ffff */
.L_x_980:
[----:B---3--:R3:W4:Y:S02]  /*21d00*/  SYNCS.PHASECHK.TRANS64.TRYWAIT P0, [R4+URZ], R5 ;  /* 0x00000005040075a7 */ /* 0x008724000800017f */
[----:B----4-:R-:W-:Y:S05]  /*21d10*/  @!P0 NANOSLEEP.SYNCS 0x989680 ;  /* 0x009896800000895d */ /* 0x010fea0003900000 */
[----:B------:R-:W4:Y:S02]  /*21d20*/  @!P0 SYNCS.PHASECHK.TRANS64 P0, [R4+URZ], R5 ;  /* 0x00000005040085a7 */ /* 0x000f24000800007f */
[----:B----4-:R-:W-:Y:S05]  /*21d30*/  @!P0 BRA `(.L_x_980) ;  /* 0xfffffffc00f08947 */ /* 0x010fea000383ffff */
[----:B------:R-:W-:Y:S05]  /*21d40*/  BRA `(.L_x_1075) ;  /* 0xffffffd8005c7947 */ /* 0x000fea000383ffff */
.L_x_1076:
        /* <DEDUP_REMOVED lines=11> */
.L_x_15109:


//--------------------- .text._ZN7cutlass13device_kernelIN5flash11enable_sm90INS1_16FlashAttnFwdSm90INS1_25CollectiveMainloopFwdSm90ILi2EN4cute5tupleIJNS5_1CILi1EEES8_S8_EEENS6_IJNS7_ILi128EEENS7_ILi96EEENS7_ILi192EEEEEELi128ENS_6half_tEfNS_4arch4Sm90ELb0ELb1ELb0ELb0ELb0ELb0ELb0ELb1ELb1ELb1ELb0ELb0EEENS1_21CollectiveEpilogueFwdINS6_IJSA_SA_SB_EEES9_SE_SG_Li256ELb0ELb1ELb0ELb0EEENS1_30DynamicPersistentTileSchedulerILi256ELi128ELb0ELb1ELb1EEEEEEEEEvNT_6ParamsE --------------------------
	.section	.text._ZN7cutlass13device_kernelIN5flash11enable_sm90INS1_16FlashAttnFwdSm90INS1_25CollectiveMainloopFwdSm90ILi2EN4cute5tupleIJNS5_1CILi1EEES8_S8_EEENS6_IJNS7_ILi128EEENS7_ILi96EEENS7_ILi192EEEEEELi128ENS_6half_tEfNS_4arch4Sm90ELb0ELb1ELb0ELb0ELb0ELb0ELb0ELb1ELb1ELb1ELb0ELb0EEENS1_21CollectiveEpilogueFwdINS6_IJSA_SA_SB_EEES9_SE_SG_Li256ELb0ELb1ELb0ELb0EEENS1_30DynamicPersistentTileSchedulerILi256ELi128ELb0ELb1ELb1EEEEEEEEEvNT_6ParamsE,"ax",@progbits
	.align	128
.text._ZN7cutlass13device_kernelIN5flash11enable_sm90INS1_16FlashAttnFwdSm90INS1_25CollectiveMainloopFwdSm90ILi2EN4cute5tupleIJNS5_1CILi1EEES8_S8_EEENS6_IJNS7_ILi128EEENS7_ILi96EEENS7_ILi192EEEEEELi128ENS_6half_tEfNS_4arch4Sm90ELb0ELb1ELb0ELb0ELb0ELb0ELb0ELb1ELb1ELb1ELb0ELb0EEENS1_21CollectiveEpilogueFwdINS6_IJSA_SA_SB_EEES9_SE_SG_Li256ELb0ELb1ELb0ELb0EEENS1_30DynamicPersistentTileSchedulerILi256ELi128ELb0ELb1ELb1EEEEEEEEEvNT_6ParamsE:
        .type           _ZN7cutlass13device_kernelIN5flash11enable_sm90INS1_16FlashAttnFwdSm90INS1_25CollectiveMainloopFwdSm90ILi2EN4cute5tupleIJNS5_1CILi1EEES8_S8_EEENS6_IJNS7_ILi128EEENS7_ILi96EEENS7_ILi192EEEEEELi128ENS_6half_tEfNS_4arch4Sm90ELb0ELb1ELb0ELb0ELb0ELb0ELb0ELb1ELb1ELb1ELb0ELb0EEENS1_21CollectiveEpilogueFwdINS6_IJSA_SA_SB_EEES9_SE_SG_Li256ELb0ELb1ELb0ELb0EEENS1_30DynamicPersistentTileSchedulerILi256ELi128ELb0ELb1ELb1EEEEEEEEEvNT_6ParamsE,@function
        .size           _ZN7cutlass13device_kernelIN5flash11enable_sm90INS1_16FlashAttnFwdSm90INS1_25CollectiveMainloopFwdSm90ILi2EN4cute5tupleIJNS5_1CILi1EEES8_S8_EEENS6_IJNS7_ILi128EEENS7_ILi96EEENS7_ILi192EEEEEELi128ENS_6half_tEfNS_4arch4Sm90ELb0ELb1ELb0ELb0ELb0ELb0ELb0ELb1ELb1ELb1ELb0ELb0EEENS1_21CollectiveEpilogueFwdINS6_IJSA_SA_SB_EEES9_SE_SG_Li256ELb0ELb1ELb0ELb0EEENS1_30DynamicPersistentTileSchedulerILi256ELi128ELb0ELb1ELb1EEEEEEEEEvNT_6ParamsE,(.L_x_15110 - _ZN7cutlass13device_kernelIN5flash11enable_sm90INS1_16FlashAttnFwdSm90INS1_25CollectiveMainloopFwdSm90ILi2EN4cute5tupleIJNS5_1CILi1EEES8_S8_EEENS6_IJNS7_ILi128EEENS7_ILi96EEENS7_ILi192EEEEEELi128ENS_6half_tEfNS_4arch4Sm90ELb0ELb1ELb0ELb0ELb0ELb0ELb0ELb1ELb1ELb1ELb0ELb0EEENS1_21CollectiveEpilogueFwdINS6_IJSA_SA_SB_EEES9_SE_SG_Li256ELb0ELb1ELb0ELb0EEENS1_30DynamicPersistentTileSchedulerILi256ELi128ELb0ELb1ELb1EEEEEEEEEvNT_6ParamsE)
        .other          _ZN7cutlass13device_kernelIN5flash11enable_sm90INS1_16FlashAttnFwdSm90INS1_25CollectiveMainloopFwdSm90ILi2EN4cute5tupleIJNS5_1CILi1EEES8_S8_EEENS6_IJNS7_ILi128EEENS7_ILi96EEENS7_ILi192EEEEEELi128ENS_6half_tEfNS_4arch4Sm90ELb0ELb1ELb0ELb0ELb0ELb0ELb0ELb1ELb1ELb1ELb0ELb0EEENS1_21CollectiveEpilogueFwdINS6_IJSA_SA_SB_EEES9_SE_SG_Li256ELb0ELb1ELb0ELb0EEENS1_30DynamicPersistentTileSchedulerILi256ELi128ELb0ELb1ELb1EEEEEEEEEvNT_6ParamsE,@"STO_CUDA_ENTRY STV_DEFAULT"
_ZN7cutlass13device_kernelIN5flash11enable_sm90INS1_16FlashAttnFwdSm90INS1_25CollectiveMainloopFwdSm90ILi2EN4cute5tupleIJNS5_1CILi1EEES8_S8_EEENS6_IJNS7_ILi128EEENS7_ILi96EEENS7_ILi192EEEEEELi128ENS_6half_tEfNS_4arch4Sm90ELb0ELb1ELb0ELb0ELb0ELb0ELb0ELb1ELb1ELb1ELb0ELb0EEENS1_21CollectiveEpilogueFwdINS6_IJSA_SA_SB_EEES9_SE_SG_Li256ELb0ELb1ELb0ELb0EEENS1_30DynamicPersistentTileSchedulerILi256ELi128ELb0ELb1ELb1EEEEEEEEEvNT_6ParamsE:
        /* <DEDUP_REMOVED lines=18> */
.L_x_1078:
[----:B------:R-:W-:Y:S05]  /*0120*/  BSYNC B0 ;  /* 0x0000000000007941 */ /* 0x000fea0003800000 */
.L_x_1077:
        /* <DEDUP_REMOVED lines=41> */
.L_x_1079:
        /* <DEDUP_REMOVED lines=22> */
.L_x_1080:
        /* <DEDUP_REMOVED lines=18> */
.L_x_1081:
        /* <DEDUP_REMOVED lines=22> */
.L_x_1082:
        /* <DEDUP_REMOVED lines=22> */
.L_x_1083:
        /* <DEDUP_REMOVED lines=8> */
.L_x_1085:
[----:B------:R-:W-:-:S08]  /*0980*/  NOP ;  /* 0x0000000000007918 */ /* 0x000fd00000000000 */
[----:B------:R-:W1:Y:S02]  /*0990*/  USETMAXREG.TRY_ALLOC.CTAPOOL UP0, 0xf0 ;  /* 0x000000f0000079c8 */ /* 0x000e640008000600 */
[----:B-1----:R-:W-:-:S13]  /*09a0*/  PLOP3.LUT P0, PT, PT, PT, UP0, 0x80, 0x0 ;  /* 0x000000000000781c */ /* 0x002fda0003f0f008 */
[----:B------:R-:W-:Y:S05]  /*09b0*/  @!P0 BRA `(.L_x_1085) ;  /* 0xfffffffc00f08947 */ /* 0x000fea000383ffff */
[----:B------:R-:W1:Y:S08]  /*09c0*/  S2UR UR4, SR_CTAID.X ;  /* 0x00000000000479c3 */ /* 0x000e700000002500 */
[----:B------:R-:W-:Y:S08]  /*09d0*/  BAR.ARV 0x4, 0x180 ;  /* 0x0106000000007b1d */ /* 0x000ff00000002000 */
[----:B------:R-:W1:Y:S08]  /*09e0*/  LDC R0, c[0x0][0xc38] ;  /* 0x00030e00ff007b82 */ /* 0x000e700000000800 */
[----:B------:R-:W-:Y:S06]  /*09f0*/  BAR.ARV 0x8, 0x180 ;  /* 0x0206000000007b1d */ /* 0x000fec0000002000 */
[----:B-1----:R-:W-:-:S13]  /*0a00*/  ISETP.LE.AND P0, PT, R0, UR4, PT ;  /* 0x0000000400007c0c */ /* 0x002fda000bf03270 */
[----:B------:R-:W-:Y:S05]  /*0a10*/  @P0 EXIT ;  /* 0x000000000000094d */ /* 0x000fea0003800000 */
[----:B------:R-:W2:Y:S01]  /*0a20*/  LDL R3, [R1+0x1c] ;  /* 0x00001c0001037983 */ /* 0x000ea20000100800 */
[----:B------:R-:W-:Y:S01]  /*0a30*/  IMAD.MOV.U32 R165, RZ, RZ, RZ ;  /* 0x000000ffffa57224 */ /* 0x000fe200078e00ff */
[----:B------:R-:W-:Y:S01]  /*0a40*/  UMOV UR38, URZ ;  /* 0x0000003f00267c82 */ /* 0x000fe20008000000 */
[----:B------:R-:W-:Y:S01]  /*0a50*/  UMOV UR36, URZ ;  /* 0x0000003f00247c82 */ /* 0x000fe20008000000 */
[----:B0-----:R-:W0:Y:S02]  /*0a60*/  S2R R2, SR_TID.X ;  /* 0x0000000000027919 */ /* 0x001e240000002100 */
[----:B0-----:R-:W-:-:S05]  /*0a70*/  VIADD R173, R2, 0xffffff80 ;  /* 0xffffff8002ad7836 */ /* 0x001fca0000000000 */
[----:B------:R-:W-:-:S04]  /*0a80*/  SHF.R.S32.HI R0, RZ, 0x1f, R173 ;  /* 0x0000001fff007819 */ /* 0x000fc800000114ad */
[CC--:B------:R-:W-:Y:S02]  /*0a90*/  LEA.HI R2, R0.reuse, R173.reuse, RZ, 0x7 ;  /* 0x000000ad00027211 */ /* 0x0c0fe400078f38ff */
[-C--:B------:R-:W-:Y:S02]  /*0aa0*/  LEA.HI R4, R0, R173.reuse, RZ, 0x5 ;  /* 0x000000ad00047211 */ /* 0x080fe400078f28ff */
[----:B------:R-:W-:Y:S02]  /*0ab0*/  LOP3.LUT R166, R2, 0xffffff80, RZ, 0xc0, !PT ;  /* 0xffffff8002a67812 */ /* 0x000fe400078ec0ff */
[-C--:B------:R-:W-:Y:S01]  /*0ac0*/  LEA.HI R11, R0, R173.reuse, RZ, 0x2 ;  /* 0x000000ad000b7211 */ /* 0x080fe200078f10ff */
[----:B------:R-:W-:Y:S01]  /*0ad0*/  IMAD.SHL.U32 R5, R4, 0x20, RZ ;  /* 0x0000002004057824 */ /* 0x000fe200078e00ff */
[----:B------:R-:W-:Y:S01]  /*0ae0*/  LEA.HI R164, R0, R173, RZ, 0x3 ;  /* 0x000000ad00a47211 */ /* 0x000fe200078f18ff */
[----:B------:R-:W-:Y:S01]  /*0af0*/  IMAD.IADD R166, R173, 0x1, -R166 ;  /* 0x00000001ada67824 */ /* 0x000fe200078e0aa6 */
[----:B------:R-:W-:-:S02]  /*0b00*/  SHF.R.S32.HI R167, RZ, 0x7, R2 ;  /* 0x00000007ffa77819 */ /* 0x000fc40000011402 */
[----:B------:R-:W-:Y:S02]  /*0b10*/  LOP3.LUT R162, R164, 0xfffffff8, RZ, 0xc0, !PT ;  /* 0xfffffff8a4a27812 */ /* 0x000fe400078ec0ff */
[----:B------:R-:W-:Y:S02]  /*0b20*/  SHF.R.S32.HI R7, RZ, 0x1f, R166 ;  /* 0x0000001fff077819 */ /* 0x000fe400000114a6 */
[----:B------:R-:W-:Y:S01]  /*0b30*/  LEA.HI R2, R2, R167, RZ, 0x1 ;  /* 0x000000a702027211 */ /* 0x000fe200078f08ff */
[----:B------:R-:W-:Y:S01]  /*0b40*/  IMAD.IADD R162, R173, 0x1, -R162 ;  /* 0x00000001ada27824 */ /* 0x000fe200078e0aa2 */
[CC--:B------:R-:W-:Y:S02]  /*0b50*/  LEA.HI R8, R7.reuse, R166.reuse, RZ, 0x2 ;  /* 0x000000a607087211 */ /* 0x0c0fe400078f10ff */
[----:B------:R-:W-:Y:S01]  /*0b60*/  LEA.HI R7, R7, R166, RZ, 0x5 ;  /* 0x000000a607077211 */ /* 0x000fe200078f28ff */
[----:B------:R-:W-:Y:S01]  /*0b70*/  IMAD.SHL.U32 R23, R162, 0x8, RZ ;  /* 0x00000008a2177824 */ /* 0x000fe200078e00ff */
[----:B------:R-:W-:-:S02]  /*0b80*/  SHF.R.S32.HI R9, RZ, 0x2, R8 ;  /* 0x00000002ff097819 */ /* 0x000fc40000011408 */
[----:B------:R-:W-:Y:S01]  /*0b90*/  SHF.R.S32.HI R10, RZ, 0x1f, R8 ;  /* 0x0000001fff0a7819 */ /* 0x000fe20000011408 */
[----:B------:R-:W-:Y:S01]  /*0ba0*/  VIADD R160, R23, 0x40 ;  /* 0x0000004017a07836 */ /* 0x000fe20000000000 */
[----:B------:R-:W-:Y:S02]  /*0bb0*/  LOP3.LUT R5, R5, 0xfffffc00, RZ, 0xc0, !PT ;  /* 0xfffffc0005057812 */ /* 0x000fe400078ec0ff */
[----:B------:R-:W-:Y:S02]  /*0bc0*/  LEA.HI R10, R10, R9, RZ, 0x3 ;  /* 0x000000090a0a7211 */ /* 0x000fe400078f18ff */
[----:B------:R-:W-:Y:S02]  /*0bd0*/  SHF.R.S32.HI R7, RZ, 0x5, R7 ;  /* 0x00000005ff077819 */ /* 0x000fe40000011407 */
[----:B------:R-:W-:Y:S02]  /*0be0*/  LOP3.LUT R10, R10, 0xfffffff8, RZ, 0xc0, !PT ;  /* 0xfffffff80a0a7812 */ /* 0x000fe400078ec0ff */
[----:B------:R-:W-:-:S02]  /*0bf0*/  LOP3.LUT R2, R2, 0x3fffffe, RZ, 0xc0, !PT ;  /* 0x03fffffe02027812 */ /* 0x000fc400078ec0ff */
[----:B------:R-:W-:Y:S01]  /*0c00*/  SHF.R.S32.HI R164, RZ, 0x3, R164 ;  /* 0x00000003ffa47819 */ /* 0x000fe200000114a4 */
[----:B------:R-:W-:Y:S01]  /*0c10*/  IMAD.IADD R10, R9, 0x1, -R10 ;  /* 0x00000001090a7824 */ /* 0x000fe200078e0a0a */
[----:B------:R-:W-:Y:S01]  /*0c20*/  SHF.R.S32.HI R172, RZ, 0x1f, R23 ;  /* 0x0000001fffac7819 */ /* 0x000fe20000011417 */
[----:B------:R-:W-:Y:S01]  /*0c30*/  IMAD.IADD R2, R167, 0x1, -R2 ;  /* 0x00000001a7027824 */ /* 0x000fe200078e0a02 */
[----:B------:R-:W-:Y:S01]  /*0c40*/  SHF.R.S32.HI R171, RZ, 0x1f, R160 ;  /* 0x0000001fffab7819 */ /* 0x000fe200000114a0 */
[----:B------:R-:W-:-:S04]  /*0c50*/  IMAD R7, R7, 0x10, R10 ;  /* 0x0000001007077824 */ /* 0x000fc800078e020a */
[----:B------:R-:W-:Y:S01]  /*0c60*/  IMAD R168, R2, 0x40, R7 ;  /* 0x0000004002a87824 */ /* 0x000fe200078e0207 */
[----:B--2---:R-:W-:Y:S02]  /*0c70*/  R2UR UR5, R3 ;  /* 0x00000000030572ca */ /* 0x004fe400000e0000 */
[----:B------:R-:W-:-:S04]  /*0c80*/  LEA.HI R3, R0, R173, RZ, 0x4 ;  /* 0x000000ad00037211 */ /* 0x000fc800078f20ff */
[----:B------:R-:W-:Y:S02]  /*0c90*/  SHF.R.S32.HI R6, RZ, 0x4, R3 ;  /* 0x00000004ff067819 */ /* 0x000fe40000011403 */
[C---:B------:R-:W-:Y:S02]  /*0ca0*/  LOP3.LUT R4, R3.reuse, 0x3fffff0, RZ, 0xc0, !PT ;  /* 0x03fffff003047812 */ /* 0x040fe400078ec0ff */
[----:B------:R-:W-:-:S03]  /*0cb0*/  LEA.HI R3, R3, R6, RZ, 0x1 ;  /* 0x0000000603037211 */ /* 0x000fc600078f08ff */
[----:B------:R-:W-:Y:S01]  /*0cc0*/  IMAD.IADD R4, R173, 0x1, -R4 ;  /* 0x00000001ad047824 */ /* 0x000fe200078e0a04 */
[----:B------:R-:W-:Y:S01]  /*0cd0*/  LOP3.LUT R3, R3, 0x1ffffffe, RZ, 0xc0, !PT ;  /* 0x1ffffffe03037812 */ /* 0x000fe200078ec0ff */
[----:B------:R-:W-:Y:S02]  /*0ce0*/  ULOP3.LUT UR5, UR5, 0x1, URZ, 0xfc, !UPT ;  /* 0x0000000105057892 */ /* 0x000fe4000f8efc3f */
[----:B------:R-:W-:Y:S02]  /*0cf0*/  IMAD R4, R4, 0x40, R5 ;  /* 0x0000004004047824 */ /* 0x000fe400078e0205 */
[----:B------:R-:W-:Y:S01]  /*0d00*/  IMAD.IADD R3, R6, 0x1, -R3 ;  /* 0x0000000106037824 */ /* 0x000fe200078e0a03 */
[----:B------:R-:W-:Y:S01]  /*0d10*/  LOP3.LUT R6, R11, 0xfffffffc, RZ, 0xc0, !PT ;  /* 0xfffffffc0b067812 */ /* 0x000fe200078ec0ff */
[----:B------:R-:W-:Y:S02]  /*0d20*/  IMAD.U32 R170, RZ, RZ, UR5 ;  /* 0x00000005ffaa7e24 */ /* 0x000fe4000f8e00ff */
[----:B------:R-:W-:Y:S01]  /*0d30*/  IMAD R169, R3, 0x8, R4 ;  /* 0x0000000803a97824 */ /* 0x000fe200078e0204 */
[----:B------:R-:W-:Y:S01]  /*0d40*/  LOP3.LUT R3, R8, 0x7ffffffc, RZ, 0xc0, !PT ;  /* 0x7ffffffc08037812 */ /* 0x000fe200078ec0ff */
[----:B------:R-:W-:-:S04]  /*0d50*/  IMAD.IADD R6, R173, 0x1, -R6 ;  /* 0x00000001ad067824 */ /* 0x000fc800078e0a06 */
[----:B------:R-:W-:Y:S01]  /*0d60*/  IMAD.IADD R18, R166, 0x1, -R3 ;  /* 0x00000001a6127824 */ /* 0x000fe200078e0a03 */
[----:B------:R-:W-:-:S04]  /*0d70*/  LEA.HI R0, R6, R6, RZ, 0x1 ;  /* 0x0000000606007211 */ /* 0x000fc800078f08ff */
[----:B------:R-:W-:Y:S01]  /*0d80*/  LOP3.LUT R5, R0, 0x1ffffffe, RZ, 0xc0, !PT ;  /* 0x1ffffffe00057812 */ /* 0x000fe200078ec0ff */
[----:B------:R-:W-:-:S04]  /*0d90*/  IMAD.U32 R0, RZ, RZ, UR4 ;  /* 0x00000004ff007e24 */ /* 0x000fc8000f8e00ff */
[----:B------:R-:W-:-:S04]  /*0da0*/  IMAD.IADD R5, R6, 0x1, -R5 ;  /* 0x0000000106057824 */ /* 0x000fc800078e0a05 */
[----:B------:R-:W-:-:S07]  /*0db0*/  IMAD R19, R5, 0x8, R168 ;  /* 0x0000000805137824 */ /* 0x000fce00078e02a8 */
.L_x_1182:
[----:B0----5:R-:W0:Y:S01]  /*0dc0*/  LDC R5, c[0x0][0xc60] ;  /* 0x00031800ff057b82 */ /* 0x021e220000000800 */
[----:B--2---:R-:W-:Y:S01]  /*0dd0*/  IMAD.MOV.U32 R2, RZ, RZ, R0 ;  /* 0x000000ffff027224 */ /* 0x004fe200078e0000 */
[----:B------:R-:W-:Y:S01]  /*0de0*/  ULDC UR4, c[0x0][0xc78] ;  /* 0x00031e0000047ab9 */ /* 0x000fe20000000800 */
[----:B0-----:R-:W-:-:S13]  /*0df0*/  ISETP.NE.AND P0, PT, R5, 0x1, PT ;  /* 0x000000010500780c */ /* 0x001fda0003f05270 */
[----:B---3--:R-:W0:Y:S08]  /*0e00*/  @P0 LDC R3, c[0x0][0xc64] ;  /* 0x00031900ff030b82 */ /* 0x008e300000000800 */
[----:B------:R-:W1:Y:S01]  /*0e10*/  @P0 LDC R4, c[0x0][0xc68] ;  /* 0x00031a00ff040b82 */ /* 0x000e620000000800 */
[----:B0-----:R-:W-:-:S05]  /*0e20*/  @P0 IMAD.HI.U32 R3, R0, R3, RZ ;  /* 0x0000000300030227 */ /* 0x001fca00078e00ff */
[----:B-1----:R-:W-:-:S04]  /*0e30*/  @P0 SHF.R.U32.HI R2, RZ, R4, R3 ;  /* 0x00000004ff020219 */ /* 0x002fc80000011603 */
[----:B------:R-:W-:Y:S01]  /*0e40*/  ISETP.GE.AND P0, PT, R2, UR4, PT ;  /* 0x0000000402007c0c */ /* 0x000fe2000bf06270 */
[----:B------:R-:W-:-:S04]  /*0e50*/  IMAD.MOV R3, RZ, RZ, -R2 ;  /* 0x000000ffff037224 */ /* 0x000fc800078e0a02 */
[----:B------:R-:W-:-:S08]  /*0e60*/  IMAD R15, R5, R3, R0 ;  /* 0x00000003050f7224 */ /* 0x000fd000078e0200 */
[----:B----4-:R-:W-:Y:S05]  /*0e70*/  @!P0 BRA `(.L_x_1086) ;  /* 0x0000000000208947 */ /* 0x010fea0003800000 */
[----:B------:R-:W0:Y:S01]  /*0e80*/  LDC R3, c[0x0][0xc6c] ;  /* 0x00031b00ff037b82 */ /* 0x000e220000000800 */
[----:B------:R-:W-:Y:S01]  /*0e90*/  IMAD.MOV.U32 R0, RZ, RZ, R15 ;  /* 0x000000ffff007224 */ /* 0x000fe200078e000f */
[----:B0-----:R-:W-:-:S13]  /*0ea0*/  ISETP.NE.AND P0, PT, R3, 0x1, PT ;  /* 0x000000010300780c */ /* 0x001fda0003f05270 */
[----:B------:R-:W0:Y:S02]  /*0eb0*/  @P0 LDC.64 R4, c[0x0][0xc70] ;  /* 0x00031c00ff040b82 */ /* 0x000e240000000a00 */
[----:B0-----:R-:W-:-:S05]  /*0ec0*/  @P0 IMAD.HI.U32 R4, R15, R4, RZ ;  /* 0x000000040f040227 */ /* 0x001fca00078e00ff */
[----:B------:R-:W-:-:S05]  /*0ed0*/  @P0 SHF.R.U32.HI R0, RZ, R5, R4 ;  /* 0x00000005ff000219 */ /* 0x000fca0000011604 */
[----:B------:R-:W-:Y:S01]  /*0ee0*/  IMAD R3, R0, R3, RZ ;  /* 0x0000000300037224 */ /* 0x000fe200078e02ff */
[----:B------:R-:W-:Y:S06]  /*0ef0*/  BRA `(.L_x_1087) ;  /* 0x00000000001c7947 */ /* 0x000fec0003800000 */
.L_x_1086:
[----:B------:R-:W0:Y:S01]  /*0f00*/  LDC R3, c[0x0][0xc54] ;  /* 0x00031500ff037b82 */ /* 0x000e220000000800 */
[----:B------:R-:W-:Y:S01]  /*0f10*/  IMAD.MOV.U32 R0, RZ, RZ, R15 ;  /* 0x000000ffff007224 */ /* 0x000fe200078e000f */
[----:B0-----:R-:W-:-:S13]  /*0f20*/  ISETP.NE.AND P0, PT, R3, 0x1, PT ;  /* 0x000000010300780c */ /* 0x001fda0003f05270 */
[----:B------:R-:W0:Y:S02]  /*0f30*/  @P0 LDC.64 R4, c[0x0][0xc58] ;  /* 0x00031600ff040b82 */ /* 0x000e240000000a00 */
[----:B0-----:R-:W-:-:S05]  /*0f40*/  @P0 IMAD.HI.U32 R4, R15, R4, RZ ;  /* 0x000000040f040227 */ /* 0x001fca00078e00ff */
[----:B------:R-:W-:-:S05]  /*0f50*/  @P0 SHF.R.U32.HI R0, RZ, R5, R4 ;  /* 0x00000005ff000219 */ /* 0x000fca0000011604 */
[----:B------:R-:W-:-:S07]  /*0f60*/  IMAD R3, R0, R3, RZ ;  /* 0x0000000300037224 */ /* 0x000fce00078e02ff */
.L_x_1087:
[----:B------:R-:W0:Y:S01]  /*0f70*/  LDC R163, c[0x0][0xc48] ;  /* 0x00031200ffa37b82 */ /* 0x000e220000000800 */
[----:B------:R-:W-:Y:S01]  /*0f80*/  LOP3.LUT R0, RZ, R0, RZ, 0x33, !PT ;  /* 0x00000000ff007212 */ /* 0x000fe200078e33ff */
[----:B------:R-:W-:Y:S01]  /*0f90*/  IMAD.IADD R3, R15, 0x1, -R3 ;  /* 0x000000010f037824 */ /* 0x000fe200078e0a03 */
[----:B------:R-:W-:Y:S01]  /*0fa0*/  ULDC UR4, c[0x0][0xc3c] ;  /* 0x00030f0000047ab9 */ /* 0x000fe20000000800 */
[----:B------:R-:W-:Y:S02]  /*0fb0*/  ULDC UR6, c[0x0][0xc54] ;  /* 0x0003150000067ab9 */ /* 0x000fe40000000800 */
[----:B------:R-:W-:Y:S01]  /*0fc0*/  VIADD R0, R0, UR4 ;  /* 0x0000000400007c36 */ /* 0x000fe20008000000 */
[----:B------:R-:W-:Y:S01]  /*0fd0*/  ULDC.64 UR4, c[0x0][0x418] ;  /* 0x0001060000047ab9 */ /* 0x000fe20000000a00 */
[----:B------:R-:W1:Y:S01]  /*0fe0*/  LDC R4, c[0x0][0x448] ;  /* 0x00011200ff047b82 */ /* 0x000e620000000800 */
[----:B------:R-:W-:Y:S01]  /*0ff0*/  IMAD R15, R2, UR6, R3 ;  /* 0x00000006020f7c24 */ /* 0x000fe2000f8e0203 */
[----:B------:R-:W-:Y:S01]  /*1000*/  ISETP.NE.U32.AND P0, PT, RZ, UR4, PT ;  /* 0x00000004ff007c0c */ /* 0x000fe2000bf05070 */
[----:B------:R-:W-:-:S02]  /*1010*/  IMAD.SHL.U32 R17, R0, 0x80, RZ ;  /* 0x0000008000117824 */ /* 0x000fc400078e00ff */
[----:B------:R-:W-:Y:S01]  /*1020*/  IMAD.MOV.U32 R161, RZ, RZ, R15 ;  /* 0x000000ffffa17224 */ /* 0x000fe200078e000f */
[----:B------:R-:W-:Y:S01]  /*1030*/  ISETP.NE.AND.EX P0, PT, RZ, UR5, PT, P0 ;  /* 0x00000005ff007c0c */ /* 0x000fe2000bf05300 */
[----:B------:R-:W-:Y:S01]  /*1040*/  VIADD R2, R17, 0x7f ;  /* 0x0000007f11027836 */ /* 0x000fe20000000000 */
[----:B------:R-:W2:Y:S01]  /*1050*/  LDC.64 R12, c[0x0][0x9e0] ;  /* 0x00027800ff0c7b82 */ /* 0x000ea20000000a00 */
[----:B0-----:R-:W-:-:S07]  /*1060*/  ISETP.NE.AND P2, PT, R163, 0x1, PT ;  /* 0x00000001a300780c */ /* 0x001fce0003f45270 */
[----:B------:R-:W0:Y:S01]  /*1070*/  LDC R8, c[0x0][0x288] ;  /* 0x0000a200ff087b82 */ /* 0x000e220000000800 */
[----:B-1----:R-:W-:-:S07]  /*1080*/  ISETP.NE.AND P1, PT, R4, 0x1, PT ;  /* 0x000000010400780c */ /* 0x002fce0003f25270 */
[----:B------:R-:W1:Y:S08]  /*1090*/  LDC R72, c[0x0][0x424] ;  /* 0x00010900ff487b82 */ /* 0x000e700000000800 */
[----:B------:R-:W3:Y:S08]  /*10a0*/  @P2 LDC R4, c[0x0][0xc4c] ;  /* 0x00031300ff042b82 */ /* 0x000ef00000000800 */
[----:B------:R-:W4:Y:S01]  /*10b0*/  @P2 LDC R7, c[0x0][0xc50] ;  /* 0x00031400ff072b82 */ /* 0x000f220000000800 */
[----:B0-----:R-:W-:-:S07]  /*10c0*/  IADD3 R5, -R8, 0x1, RZ ;  /* 0x0000000108057810 */ /* 0x001fce0007ffe1ff */
[----:B------:R-:W0:Y:S01]  /*10d0*/  @P1 LDC R11, c[0x0][0x44c] ;  /* 0x00011300ff0b1b82 */ /* 0x000e220000000800 */
[----:B-1----:R-:W-:-:S07]  /*10e0*/  SEL R72, R72, 0x1, P0 ;  /* 0x0000000148487807 */ /* 0x002fce0000000000 */
[----:B------:R-:W1:Y:S01]  /*10f0*/  @P1 LDC R6, c[0x0][0x450] ;  /* 0x00011400ff061b82 */ /* 0x000e620000000800 */
[----:B---3--:R-:W-:-:S07]  /*1100*/  @P2 IMAD.HI.U32 R0, R15, R4, RZ ;  /* 0x000000040f002227 */ /* 0x008fce00078e00ff */
[----:B------:R-:W3:Y:S01]  /*1110*/  LDC R9, c[0x0][0x2f0] ;  /* 0x0000bc00ff097b82 */ /* 0x000ee20000000800 */
[----:B----4-:R-:W-:Y:S02]  /*1120*/  @P2 SHF.R.U32.HI R161, RZ, R7, R0 ;  /* 0x00000007ffa12219 */ /* 0x010fe40000011600 */
[----:B--2---:R-:W-:-:S03]  /*1130*/  ISETP.GE.AND P2, PT, R13, 0x1, PT ;  /* 0x000000010d00780c */ /* 0x004fc60003f46270 */
[----:B------:R-:W-:Y:S02]  /*1140*/  IMAD.MOV R0, RZ, RZ, -R161 ;  /* 0x000000ffff007224 */ /* 0x000fe400078e0aa1 */
[----:B0-----:R-:W-:-:S04]  /*1150*/  @P1 IMAD.HI.U32 R3, R2, R11, RZ ;  /* 0x0000000b02031227 */ /* 0x001fc800078e00ff */
[----:B------:R-:W-:Y:S01]  /*1160*/  IMAD R163, R163, R0, R15 ;  /* 0x00000000a3a37224 */ /* 0x000fe200078e020f */
[----:B-1----:R-:W-:Y:S01]  /*1170*/  @P1 SHF.R.U32.HI R2, RZ, R6, R3 ;  /* 0x00000006ff021219 */ /* 0x002fe20000011603 */
[CC--:B---3--:R-:W-:Y:S02]  /*1180*/  IMAD R5, R72.reuse, R9.reuse, R5 ;  /* 0x0000000948057224 */ /* 0x0c8fe400078e0205 */
[----:B------:R-:W-:Y:S02]  /*1190*/  IMAD R16, R72, R9, RZ ;  /* 0x0000000948107224 */ /* 0x000fe400078e02ff */
[----:B------:R-:W-:-:S04]  /*11a0*/  IMAD.IADD R3, R5, 0x1, R2 ;  /* 0x0000000105037824 */ /* 0x000fc800078e0202 */
[----:B------:R-:W-:Y:S01]  /*11b0*/  IMAD.IADD R0, R3, 0x1, R12 ;  /* 0x0000000103007824 */ /* 0x000fe200078e020c */
[----:B------:R-:W-:Y:S06]  /*11c0*/  @!P2 BRA `(.L_x_1088) ;  /* 0x000000000040a947 */ /* 0x000fec0003800000 */
[C---:B------:R-:W-:Y:S01]  /*11d0*/  ISETP.GT.AND P0, PT, R3.reuse, RZ, PT ;  /* 0x000000ff0300720c */ /* 0x040fe20003f04270 */
[----:B------:R-:W-:-:S12]  /*11e0*/  VIADD R2, R3, 0xffffffff ;  /* 0xffffffff03027836 */ /* 0x000fd80000000000 */
[----:B------:R-:W-:Y:S05]  /*11f0*/  @P0 BRA `(.L_x_1089) ;  /* 0x00000000001c0947 */ /* 0x000fea0003800000 */
[----:B------:R-:W-:Y:S01]  /*1200*/  ISETP.NE.AND P0, PT, R13, 0x1, PT ;  /* 0x000000010d00780c */ /* 0x000fe20003f05270 */
[----:B------:R-:W-:-:S12]  /*1210*/  IMAD.MOV R3, RZ, RZ, -R3 ;  /* 0x000000ffff037224 */ /* 0x000fd800078e0a03 */
[----:B------:R-:W0:Y:S02]  /*1220*/  @P0 LDC.64 R4, c[0x0][0x9e8] ;  /* 0x00027a00ff040b82 */ /* 0x000e240000000a00 */
[----:B0-----:R-:W-:-:S05]  /*1230*/  @P0 IMAD.HI.U32 R2, R3, R4, RZ ;  /* 0x0000000403020227 */ /* 0x001fca00078e00ff */
[----:B------:R-:W-:-:S04]  /*1240*/  @P0 SHF.R.U32.HI R3, RZ, R5, R2 ;  /* 0x00000005ff030219 */ /* 0x000fc80000011602 */
[----:B------:R-:W-:Y:S01]  /*1250*/  LOP3.LUT R2, RZ, R3, RZ, 0x33, !PT ;  /* 0x00000003ff027212 */ /* 0x000fe200078e33ff */
[----:B------:R-:W-:Y:S06]  /*1260*/  BRA `(.L_x_1090) ;  /* 0x0000000000107947 */ /* 0x000fec0003800000 */
.L_x_1089:
[----:B------:R-:W-:-:S13]  /*1270*/  ISETP.NE.AND P0, PT, R13, 0x1, PT ;  /* 0x000000010d00780c */ /* 0x000fda0003f05270 */
[----:B------:R-:W0:Y:S02]  /*1280*/  @P0 LDC.64 R4, c[0x0][0x9e8] ;  /* 0x00027a00ff040b82 */ /* 0x000e240000000a00 */
[----:B0-----:R-:W-:-:S05]  /*1290*/  @P0 IMAD.HI.U32 R4, R2, R4, RZ ;  /* 0x0000000402040227 */ /* 0x001fca00078e00ff */
[----:B------:R-:W-:-:S07]  /*12a0*/  @P0 SHF.R.U32.HI R2, RZ, R5, R4 ;  /* 0x00000005ff020219 */ /* 0x000fce0000011604 */
.L_x_1090:
[----:B------:R-:W-:-:S05]  /*12b0*/  IMAD R3, R2, R13, R13 ;  /* 0x0000000d02037224 */ /* 0x000fca00078e020d */
[----:B------:R-:W-:-:S07]  /*12c0*/  VIMNMX R0, R0, R3, PT ;  /* 0x0000000300007248 */ /* 0x000fce0003fe0100 */
.L_x_1088:
[----:B------:R-:W0:Y:S01]  /*12d0*/  @P1 LDC R4, c[0x0][0x44c] ;  /* 0x00011300ff041b82 */ /* 0x000e220000000800 */
[----:B------:R-:W-:Y:S01]  /*12e0*/  VIADD R2, R0, 0x5f ;  /* 0x0000005f00027836 */ /* 0x000fe20000000000 */
[----:B------:R-:W-:Y:S01]  /*12f0*/  ULDC UR4, c[0x0][0x9dc] ;  /* 0x0002770000047ab9 */ /* 0x000fe20000000800 */
[----:B------:R-:W-:Y:S02]  /*1300*/  IMAD R0, R72, R9, 0x5f ;  /* 0x0000005f48007424 */ /* 0x000fe400078e0209 */
[----:B------:R-:W-:-:S03]  /*1310*/  IMAD.HI R2, R2, 0x2aaaaaab, RZ ;  /* 0x2aaaaaab02027827 */ /* 0x000fc600078e02ff */
[----:B------:R-:W1:Y:S01]  /*1320*/  @P1 LDC R11, c[0x0][0x450] ;  /* 0x00011400ff0b1b82 */ /* 0x000e620000000800 */
[----:B------:R-:W-:Y:S01]  /*1330*/  IMAD.HI R0, R0, 0x2aaaaaab, RZ ;  /* 0x2aaaaaab00007827 */ /* 0x000fe200078e02ff */
[----:B------:R-:W-:-:S03]  /*1340*/  SHF.R.U32.HI R5, RZ, 0x1f, R2 ;  /* 0x0000001fff057819 */ /* 0x000fc60000011602 */
[----:B------:R-:W-:Y:S01]  /*1350*/  IMAD.MOV.U32 R7, RZ, RZ, R17 ;  /* 0x000000ffff077224 */ /* 0x000fe200078e0011 */
[----:B------:R-:W-:Y:S01]  /*1360*/  SHF.R.U32.HI R3, RZ, 0x1f, R0 ;  /* 0x0000001fff037819 */ /* 0x000fe20000011600 */
[----:B------:R-:W-:Y:S01]  /*1370*/  IMAD R72, R72, R9, -R8 ;  /* 0x0000000948487224 */ /* 0x000fe200078e0a08 */
[----:B------:R-:W-:Y:S02]  /*1380*/  LEA.HI.SX32 R2, R2, R5, 0x1c ;  /* 0x0000000502027211 */ /* 0x000fe400078fe2ff */
[----:B------:R-:W-:-:S04]  /*1390*/  LEA.HI.SX32 R3, R0, R3, 0x1c ;  /* 0x0000000300037211 */ /* 0x000fc800078fe2ff */
[----:B------:R-:W-:Y:S01]  /*13a0*/  VIMNMX R73, R3, R2, PT ;  /* 0x0000000203497248 */ /* 0x000fe20003fe0100 */
[----:B0-----:R-:W-:-:S05]  /*13b0*/  @P1 IMAD.HI.U32 R4, R17, R4, RZ ;  /* 0x0000000411041227 */ /* 0x001fca00078e00ff */
[----:B-1----:R-:W-:-:S05]  /*13c0*/  @P1 SHF.R.U32.HI R7, RZ, R11, R4 ;  /* 0x0000000bff071219 */ /* 0x002fca0000011604 */
[----:B------:R-:W-:-:S04]  /*13d0*/  IMAD.IADD R0, R72, 0x1, R7 ;  /* 0x0000000148007824 */ /* 0x000fc800078e0207 */
[----:B------:R-:W-:Y:S01]  /*13e0*/  VIADD R2, R0, -UR4 ;  /* 0x8000000400027c36 */ /* 0x000fe20008000000 */
[----:B------:R-:W-:Y:S06]  /*13f0*/  @!P2 BRA `(.L_x_1091) ;  /* 0x00000000003ca947 */ /* 0x000fec0003800000 */
[----:B------:R-:W-:-:S13]  /*1400*/  ISETP.GT.AND P0, PT, R0, -0x1, PT ;  /* 0xffffffff0000780c */ /* 0x000fda0003f04270 */
[----:B------:R-:W-:Y:S05]  /*1410*/  @P0 BRA `(.L_x_1092) ;  /* 0x00000000001c0947 */ /* 0x000fea0003800000 */
[----:B------:R-:W-:Y:S02]  /*1420*/  ISETP.NE.AND P0, PT, R13, 0x1, PT ;  /* 0x000000010d00780c */ /* 0x000fe40003f05270 */
[----:B------:R-:W-:-:S11]  /*1430*/  LOP3.LUT R3, RZ, R0, RZ, 0x33, !PT ;  /* 0x00000000ff037212 */ /* 0x000fd600078e33ff */
[----:B------:R-:W0:Y:S02]  /*1440*/  @P0 LDC.64 R4, c[0x0][0x9e8] ;  /* 0x00027a00ff040b82 */ /* 0x000e240000000a00 */
[----:B0-----:R-:W-:-:S05]  /*1450*/  @P0 IMAD.HI.U32 R0, R3, R4, RZ ;  /* 0x0000000403000227 */ /* 0x001fca00078e00ff */
[----:B------:R-:W-:-:S04]  /*1460*/  @P0 SHF.R.U32.HI R3, RZ, R5, R0 ;  /* 0x00000005ff030219 */ /* 0x000fc80000011600 */
[----:B------:R-:W-:Y:S01]  /*1470*/  LOP3.LUT R0, RZ, R3, RZ, 0x33, !PT ;  /* 0x00000003ff007212 */ /* 0x000fe200078e33ff */
[----:B------:R-:W-:Y:S06]  /*1480*/  BRA `(.L_x_1093) ;  /* 0x0000000000107947 */ /* 0x000fec0003800000 */
.L_x_1092:
[----:B------:R-:W-:-:S13]  /*1490*/  ISETP.NE.AND P0, PT, R13, 0x1, PT ;  /* 0x000000010d00780c */ /* 0x000fda0003f05270 */
[----:B------:R-:W0:Y:S02]  /*14a0*/  @P0 LDC.64 R4, c[0x0][0x9e8] ;  /* 0x00027a00ff040b82 */ /* 0x000e240000000a00 */
[----:B0-----:R-:W-:-:S05]  /*14b0*/  @P0 IMAD.HI.U32 R4, R0, R4, RZ ;  /* 0x0000000400040227 */ /* 0x001fca00078e00ff */
[----:B------:R-:W-:-:S07]  /*14c0*/  @P0 SHF.R.U32.HI R0, RZ, R5, R4 ;  /* 0x00000005ff000219 */ /* 0x000fce0000011604 */
.L_x_1093:
[----:B------:R-:W-:-:S05]  /*14d0*/  IMAD R3, R0, R13, RZ ;  /* 0x0000000d00037224 */ /* 0x000fca00078e02ff */
[----:B------:R-:W-:-:S07]  /*14e0*/  VIMNMX R2, R2, R3, !PT ;  /* 0x0000000302027248 */ /* 0x000fce0007fe0100 */
.L_x_1091:
[----:B------:R-:W-:Y:S01]  /*14f0*/  IMAD.HI R2, R2, 0x2aaaaaab, RZ ;  /* 0x2aaaaaab02027827 */ /* 0x000fe200078e02ff */
[----:B------:R-:W-:Y:S02]  /*1500*/  PLOP3.LUT P0, PT, PT, PT, PT, 0x80, 0x0 ;  /* 0x000000000000781c */ /* 0x000fe40003f0f070 */
[----:B------:R-:W-:Y:S02]  /*1510*/  CS2R R88, SRZ ;  /* 0x0000000000587805 */ /* 0x000fe4000001ff00 */
[----:B------:R-:W-:Y:S02]  /*1520*/  CS2R R86, SRZ ;  /* 0x0000000000567805 */ /* 0x000fe4000001ff00 */
[----:B------:R-:W-:Y:S02]  /*1530*/  CS2R R84, SRZ ;  /* 0x0000000000547805 */ /* 0x000fe4000001ff00 */
[----:B------:R-:W-:Y:S02]  /*1540*/  SHF.R.U32.HI R3, RZ, 0x1f, R2 ;  /* 0x0000001fff037819 */ /* 0x000fe40000011602 */
[----:B------:R-:W-:-:S02]  /*1550*/  CS2R R82, SRZ ;  /* 0x0000000000527805 */ /* 0x000fc4000001ff00 */
[----:B------:R-:W-:Y:S01]  /*1560*/  CS2R R80, SRZ ;  /* 0x0000000000507805 */ /* 0x000fe2000001ff00 */
[----:B------:R-:W-:Y:S01]  /*1570*/  IMAD.MOV.U32 R50, RZ, RZ, RZ ;  /* 0x000000ffff327224 */ /* 0x000fe200078e00ff */
[----:B------:R-:W-:Y:S02]  /*1580*/  LEA.HI.SX32 R3, R2, R3, 0x1c ;  /* 0x0000000302037211 */ /* 0x000fe400078fe2ff */
[----:B------:R-:W-:Y:S02]  /*1590*/  CS2R R46, SRZ ;  /* 0x00000000002e7805 */ /* 0x000fe4000001ff00 */
[----:B------:R-:W-:Y:S02]  /*15a0*/  CS2R R76, SRZ ;  /* 0x00000000004c7805 */ /* 0x000fe4000001ff00 */
[----:B------:R-:W-:Y:S02]  /*15b0*/  CS2R R74, SRZ ;  /* 0x00000000004a7805 */ /* 0x000fe4000001ff00 */
[----:B------:R-:W-:-:S02]  /*15c0*/  VIMNMX R22, RZ, R3, !PT ;  /* 0x00000003ff167248 */ /* 0x000fc40007fe0100 */
[----:B------:R-:W-:Y:S02]  /*15d0*/  CS2R R44, SRZ ;  /* 0x00000000002c7805 */ /* 0x000fe4000001ff00 */
[----:B------:R-:W-:Y:S02]  /*15e0*/  CS2R R70, SRZ ;  /* 0x0000000000467805 */ /* 0x000fe4000001ff00 */
[----:B------:R-:W-:Y:S02]  /*15f0*/  CS2R R68, SRZ ;  /* 0x0000000000447805 */ /* 0x000fe4000001ff00 */
[----:B------:R-:W-:Y:S02]  /*1600*/  ISETP.GT.AND P1, PT, R73, R22, PT ;  /* 0x000000164900720c */ /* 0x000fe40003f24270 */
[----:B------:R-:W-:Y:S02]  /*1610*/  CS2R R66, SRZ ;  /* 0x0000000000427805 */ /* 0x000fe4000001ff00 */
[----:B------:R-:W-:-:S02]  /*1620*/  CS2R R64, SRZ ;  /* 0x0000000000407805 */ /* 0x000fc4000001ff00 */
[----:B------:R-:W-:Y:S02]  /*1630*/  CS2R R62, SRZ ;  /* 0x00000000003e7805 */ /* 0x000fe4000001ff00 */
[----:B------:R-:W-:Y:S02]  /*1640*/  CS2R R60, SRZ ;  /* 0x00000000003c7805 */ /* 0x000fe4000001ff00 */
[----:B------:R-:W-:Y:S02]  /*1650*/  CS2R R58, SRZ ;  /* 0x00000000003a7805 */ /* 0x000fe4000001ff00 */
[----:B------:R-:W-:Y:S01]  /*1660*/  CS2R R56, SRZ ;  /* 0x0000000000387805 */ /* 0x000fe2000001ff00 */
[----:B------:R-:W-:Y:S01]  /*1670*/  IMAD.MOV.U32 R55, RZ, RZ, RZ ;  /* 0x000000ffff377224 */ /* 0x000fe200078e00ff */
        /* <DEDUP_REMOVED lines=11> */
[----:B------:R-:W-:Y:S01]  /*1730*/  IMAD.MOV.U32 R108, RZ, RZ, RZ ;  /* 0x000000ffff6c7224 */ /* 0x000fe200078e00ff */
[----:B------:R-:W-:Y:S02]  /*1740*/  CS2R R6, SRZ ;  /* 0x0000000000067805 */ /* 0x000fe4000001ff00 */
[----:B------:R-:W-:Y:S01]  /*1750*/  CS2R R28, SRZ ;  /* 0x00000000001c7805 */ /* 0x000fe2000001ff00 */
[----:B------:R-:W-:Y:S02]  /*1760*/  IMAD.MOV.U32 R27, RZ, RZ, RZ ;  /* 0x000000ffff1b7224 */ /* 0x000fe400078e00ff */
[----:B------:R-:W-:-:S02]  /*1770*/  IMAD.MOV.U32 R110, RZ, RZ, RZ ;  /* 0x000000ffff6e7224 */ /* 0x000fc400078e00ff */
[----:B------:R-:W-:Y:S01]  /*1780*/  IMAD.MOV.U32 R3, RZ, RZ, RZ ;  /* 0x000000ffff037224 */ /* 0x000fe200078e00ff */
[----:B------:R-:W-:Y:S06]  /*1790*/  @!P1 BRA `(.L_x_1094) ;  /* 0x000000b400449947 */ /* 0x000fec0003800000 */
[----:B------:R-:W0:Y:S01]  /*17a0*/  SHFL.IDX PT, R0, R167, RZ, 0x1f ;  /* 0x00001fffa7007589 */ /* 0x000e2200000e0000 */
[----:B------:R-:W1:Y:S01]  /*17b0*/  S2UR UR6, SR_CgaCtaId ;  /* 0x00000000000679c3 */ /* 0x000e620000008800 */
[----:B------:R-:W-:Y:S01]  /*17c0*/  UMOV UR37, 0x400 ;  /* 0x0000040000257882 */ /* 0x000fe20000000000 */
        /* <DEDUP_REMOVED lines=28> */
.L_x_1095:
[----:B------:R-:W-:Y:S02]  /*1990*/  LEA.HI R0, R165, R165, RZ, 0x1 ;  /* 0x000000a5a5007211 */ /* 0x000fe400078f08ff */
[----:B------:R-:W-:Y:S02]  /*19a0*/  R2UR UR4, R170 ;  /* 0x00000000aa0472ca */ /* 0x000fe400000e0000 */
[----:B------:R-:W-:-:S05]  /*19b0*/  LOP3.LUT R0, R0, 0xfffffffe, RZ, 0xc0, !PT ;  /* 0xfffffffe00007812 */ /* 0x000fca00078ec0ff */
[----:B------:R-:W-:-:S05]  /*19c0*/  IMAD.IADD R0, R165, 0x1, -R0 ;  /* 0x00000001a5007824 */ /* 0x000fca00078e0a00 */
[----:B------:R-:W-:Y:S01]  /*19d0*/  SHF.L.U32 R0, R0, 0x1f, RZ ;  /* 0x0000001f00007819 */ /* 0x000fe200000006ff */
[----:B------:R-:W-:-:S03]  /*19e0*/  IMAD.U32 R2, RZ, RZ, UR4 ;  /* 0x00000004ff027e24 */ /* 0x000fc6000f8e00ff */
[----:B------:R-:W0:Y:S02]  /*19f0*/  SYNCS.PHASECHK.TRANS64.TRYWAIT P1, [UR37+0x2a800], R0 ;  /* 0x02a80000ff0075a7 */ /* 0x000e240008020165 */
[----:B------:R-:W-:Y:S01]  /*1a00*/  ISETP.NE.AND P0, PT, R2, 0x3, PT ;  /* 0x000000030200780c */ /* 0x000fe20003f05270 */
[----:B0-----:R-:W-:-:S12]  /*1a10*/  @!P1 BRA `(.L_x_1096) ;  /* 0x0000011c00ac9947 */ /* 0x001fd80003800000 */
.L_x_1292:
[----:B------:R-:W-:Y:S05]  /*1a20*/  @!P0 BRA `(.L_x_1097) ;  /* 0x0000000000048947 */ /* 0x000fea0003800000 */
[----:B------:R-:W-:Y:S01]  /*1a30*/  BPT.TRAP 0x1 ;  /* 0x000000040000795c */ /* 0x000fe20000300000 */
.L_x_1097:
[----:B------:R-:W-:Y:S02]  /*1a40*/  IMAD.U32 R7, RZ, RZ, UR36 ;  /* 0x00000024ff077e24 */ /* 0x000fe4000f8e00ff */
[----:B0-----:R-:W-:-:S03]  /*1a50*/  IMAD.U32 R0, RZ, RZ, UR38 ;  /* 0x00000026ff007e24 */ /* 0x001fc6000f8e00ff */
[----:B------:R-:W-:Y:S02]  /*1a60*/  LEA R7, R7, UR37, 0x3 ;  /* 0x0000002507077c11 */ /* 0x000fe4000f8e18ff */
[----:B------:R-:W-:-:S04]  /*1a70*/  SHF.L.U32 R0, R0, 0x1f, RZ ;  /* 0x0000001f00007819 */ /* 0x000fc800000006ff */
[----:B------:R0:W1:Y:S01]  /*1a80*/  SYNCS.PHASECHK.TRANS64.TRYWAIT P1, [R7+URZ+0x2a830], R0 ;  /* 0x02a83000070075a7 */ /* 0x000062000802017f */
[----:B------:R-:W-:Y:S05]  /*1a90*/  @!P0 BRA `(.L_x_1098) ;  /* 0x0000000000048947 */ /* 0x000fea0003800000 */
[----:B------:R-:W-:Y:S01]  /*1aa0*/  BPT.TRAP 0x1 ;  /* 0x000000040000795c */ /* 0x000fe20000300000 */
.L_x_1098:
[----:B------:R-:W2:Y:S01]  /*1ab0*/  LDL.LU R2, [R1+0xc] ;  /* 0x00000c0001027983 */ /* 0x000ea20000300800 */
[----:B------:R-:W3:Y:S02]  /*1ac0*/  S2R R3, SR_TID.X ;  /* 0x0000000000037919 */ /* 0x000ee40000002100 */
[----:B---3--:R-:W-:Y:S02]  /*1ad0*/  LOP3.LUT P2, RZ, R3, 0x7f, RZ, 0xc0, !PT ;  /* 0x0000007f03ff7812 */ /* 0x008fe4000784c0ff */
[----:B--2---:R-:W-:-:S11]  /*1ae0*/  LOP3.LUT R2, R2, 0xffefffff, RZ, 0xc0, !PT ;  /* 0xffefffff02027812 */ /* 0x004fd600078ec0ff */
[----:B------:R-:W-:-:S05]  /*1af0*/  @P2 LOP3.LUT R2, R2, 0x100000, RZ, 0xfc, !PT ;  /* 0x0010000002022812 */ /* 0x000fca00078efcff */
[----:B------:R2:W-:Y:S01]  /*1b00*/  STL [R1+0xc], R2 ;  /* 0x00000c0201007387 */ /* 0x0005e20000100800 */
[----:B-1----:R-:W-:Y:S05]  /*1b10*/  @P1 BRA `(.L_x_1099) ;  /* 0x0000000000081947 */ /* 0x002fea0003800000 */
[----:B------:R-:W1:Y:S02]  /*1b20*/  SYNCS.PHASECHK.TRANS64.TRYWAIT P1, [R7+URZ+0x2a830], R0 ;  /* 0x02a83000070075a7 */ /* 0x000e64000802017f */
[----:B-1----:R-:W-:Y:S05]  /*1b30*/  @!P1 BRA `(.L_x_1100) ;  /* 0x0000011c007c9947 */ /* 0x002fea0003800000 */
.L_x_1099:
[----:B------:R-:W-:Y:S05]  /*1b40*/  WARPSYNC.ALL ;  /* 0x0000000000007948 */ /* 0x000fea0003800000 */
[----:B------:R-:W-:Y:S01]  /*1b50*/  UIADD3 UR4, UR37, 0x18400, URZ ;  /* 0x0001840025047890 */ /* 0x000fe2000fffe03f */
[----:B------:R-:W-:Y:S01]  /*1b60*/  WARPGROUP.ARRIVE ;  /* 0x00000000000079c5 */ /* 0x000fe20000000000 */
[----:B------:R-:W-:Y:S01]  /*1b70*/  UMOV UR9, 0x40000040 ;  /* 0x4000004000097882 */ /* 0x000fe20000000000 */
[----:B------:R-:W-:Y:S01]  /*1b80*/  UMOV UR11, 0x40000040 ;  /* 0x40000040000b7882 */ /* 0x000fe20000000000 */
[----:B------:R-:W-:Y:S01]  /*1b90*/  USHF.R.U32.HI UR4, URZ, 0x4, UR4 ;  /* 0x000000043f047899 */ /* 0x000fe20008011604 */
[----:B------:R-:W-:Y:S01]  /*1ba0*/  IMAD.U32 R5, RZ, RZ, UR9 ;  /* 0x00000009ff057e24 */ /* 0x000fe2000f8e00ff */
[----:B------:R-:W-:Y:S01]  /*1bb0*/  UMOV UR13, 0x40000040 ;  /* 0x40000040000d7882 */ /* 0x000fe20000000000 */
[----:B------:R-:W-:Y:S01]  /*1bc0*/  UMOV UR15, 0x40000040 ;  /* 0x40000040000f7882 */ /* 0x000fe20000000000 */
[----:B------:R-:W-:Y:S01]  /*1bd0*/  ULOP3.LUT UR4, UR4, 0x3fff, URZ, 0xc0, !UPT ;  /* 0x00003fff04047892 */ /* 0x000fe2000f8ec03f */
[----:B------:R-:W3:Y:S01]  /*1be0*/  LDC R174, c[0x0][0x448] ;  /* 0x00011200ffae7b82 */ /* 0x000ee20000000800 */
[----:B------:R-:W-:Y:S01]  /*1bf0*/  UMOV UR17, 0x40000040 ;  /* 0x4000004000117882 */ /* 0x000fe20000000000 */
[----:B------:R-:W-:Y:S01]  /*1c00*/  UMOV UR19, 0x40000040 ;  /* 0x4000004000137882 */ /* 0x000fe20000000000 */
[----:B------:R-:W-:Y:S01]  /*1c10*/  ULOP3.LUT UR39, UR4, 0x10000, URZ, 0xfc, !UPT ;  /* 0x0001000004277892 */ /* 0x000fe2000f8efc3f */
[----:B------:R-:W4:Y:S01]  /*1c20*/  S2R R8, SR_TID.X ;  /* 0x0000000000087919 */ /* 0x000f220000002100 */
[----:B------:R-:W-:Y:S01]  /*1c30*/  ULOP3.LUT UR4, UR40, 0x10000, URZ, 0xfc, !UPT ;  /* 0x0001000028047892 */ /* 0x000fe2000f8efc3f */
[----:B01----:R-:W-:Y:S01]  /*1c40*/  IMAD.IADD R0, R19, 0x1, R17 ;  /* 0x0000000113007824 */ /* 0x003fe200078e0211 */
[----:B------:R-:W-:Y:S01]  /*1c50*/  UIMAD UR5, UR36, 0x900, UR39 ;  /* 0x00000900240578a4 */ /* 0x000fe2000f8e0227 */
[----:B------:R-:W0:Y:S01]  /*1c60*/  LDC.64 R14, c[0x0][0x9e0] ;  /* 0x00027800ff0e7b82 */ /* 0x000e220000000a00 */
[----:B------:R-:W-:Y:S01]  /*1c70*/  UIADD3 UR12, UR4, 0x4, URZ ;  /* 0x00000004040c7890 */ /* 0x000fe2000fffe03f */
[----:B--2---:R-:W-:Y:S01]  /*1c80*/  IMAD.MOV.U32 R2, RZ, RZ, R0 ;  /* 0x000000ffff027224 */ /* 0x004fe200078e0000 */
[----:B------:R-:W-:Y:S01]  /*1c90*/  UIADD3 UR14, UR5, 0x4, URZ ;  /* 0x00000004050e7890 */ /* 0x000fe2000fffe03f */
[----:B------:R-:W-:-:S02]  /*1ca0*/  UMOV UR8, UR4 ;  /* 0x0000000400087c82 */ /* 0x000fc40008000000 */
[----:B------:R-:W-:Y:S01]  /*1cb0*/  UMOV UR10, UR5 ;  /* 0x00000005000a7c82 */ /* 0x000fe20008000000 */
[----:B------:R-:W-:Y:S01]  /*1cc0*/  IMAD.U32 R4, RZ, RZ, UR8 ;  /* 0x00000008ff047e24 */ /* 0x000fe2000f8e00ff */
[----:B------:R-:W-:Y:S01]  /*1cd0*/  HGMMA.64x96x16.F32 R24, gdesc[UR8], RZ, !UPT, gsb0 ;  /* 0x01600000081879f0 */ /* 0x000fe2000c0008ff */
[----:B------:R-:W-:Y:S01]  /*1ce0*/  UIADD3 UR8, UR4, 0x2, URZ ;  /* 0x0000000204087890 */ /* 0x000fe2000fffe03f */
[----:B------:R-:W1:Y:S01]  /*1cf0*/  LDC R11, c[0x0][0x288] ;  /* 0x0000a200ff0b7b82 */ /* 0x000e620000000800 */
[----:B------:R-:W-:Y:S01]  /*1d00*/  UIADD3 UR10, UR5, 0x2, URZ ;  /* 0x00000002050a7890 */ /* 0x000fe2000fffe03f */
[----:B------:R-:W-:Y:S01]  /*1d10*/  UMOV UR9, 0x40000040 ;  /* 0x4000004000097882 */ /* 0x000fe20000000000 */
[----:B------:R-:W-:Y:S01]  /*1d20*/  UMOV UR11, 0x40000040 ;  /* 0x40000040000b7882 */ /* 0x000fe20000000000 */
[----:B------:R-:W-:Y:S01]  /*1d30*/  UIADD3 UR16, UR4, 0x6, URZ ;  /* 0x0000000604107890 */ /* 0x000fe2000fffe03f */
[----:B---3--:R-:W-:Y:S01]  /*1d40*/  ISETP.NE.AND P2, PT, R174, 0x1, PT ;  /* 0x00000001ae00780c */ /* 0x008fe20003f45270 */
[----:B------:R-:W-:-:S02]  /*1d50*/  UIADD3 UR18, UR5, 0x6, URZ ;  /* 0x0000000605127890 */ /* 0x000fc4000fffe03f */
[----:B------:R-:W-:Y:S02]  /*1d60*/  UIADD3 UR20, UR4, 0x400, URZ ;  /* 0x0000040004147890 */ /* 0x000fe4000fffe03f */
[----:B------:R-:W-:Y:S01]  /*1d70*/  UIADD3 UR22, UR5, 0x300, URZ ;  /* 0x0000030005167890 */ /* 0x000fe2000fffe03f */
[----:B------:R-:W-:Y:S01]  /*1d80*/  UMOV UR21, 0x40000040 ;  /* 0x4000004000157882 */ /* 0x000fe20000000000 */
[----:B------:R-:W-:Y:S01]  /*1d90*/  UMOV UR23, 0x40000040 ;  /* 0x4000004000177882 */ /* 0x000fe20000000000 */
[----:B------:R-:W-:Y:S02]  /*1da0*/  UIADD3 UR24, UR4, 0x402, URZ ;  /* 0x0000040204187890 */ /* 0x000fe4000fffe03f */
[----:B------:R-:W-:Y:S01]  /*1db0*/  UIADD3 UR26, UR5, 0x302, URZ ;  /* 0x00000302051a7890 */ /* 0x000fe2000fffe03f */
[----:B----4-:R-:W-:Y:S01]  /*1dc0*/  LOP3.LUT P1, RZ, R8, 0x7f, RZ, 0xc0, !PT ;  /* 0x0000007f08ff7812 */ /* 0x010fe2000782c0ff */
[----:B------:R-:W-:Y:S01]  /*1dd0*/  UMOV UR25, 0x40000040 ;  /* 0x4000004000197882 */ /* 0x000fe20000000000 */
[----:B------:R-:W-:Y:S01]  /*1de0*/  UMOV UR27, 0x40000040 ;  /* 0x40000040001b7882 */ /* 0x000fe20000000000 */
[----:B------:R-:W-:Y:S01]  /*1df0*/  UIADD3 UR28, UR4, 0x404, URZ ;  /* 0x00000404041c7890 */ /* 0x000fe2000fffe03f */
[----:B------:R-:W2:Y:S01]  /*1e00*/  @P2 LDC R3, c[0x0][0x44c] ;  /* 0x00011300ff032b82 */ /* 0x000ea20000000800 */
[----:B------:R-:W-:Y:S01]  /*1e10*/  UIADD3 UR30, UR5, 0x304, URZ ;  /* 0x00000304051e7890 */ /* 0x000fe2000fffe03f */
[----:B------:R-:W-:Y:S01]  /*1e20*/  UMOV UR29, 0x40000040 ;  /* 0x40000040001d7882 */ /* 0x000fe20000000000 */
[----:B------:R-:W-:Y:S01]  /*1e30*/  UMOV UR31, 0x40000040 ;  /* 0x40000040001f7882 */ /* 0x000fe20000000000 */
[----:B------:R-:W-:-:S02]  /*1e40*/  UIADD3 UR32, UR4, 0x406, URZ ;  /* 0x0000040604207890 */ /* 0x000fc4000fffe03f */
[----:B------:R-:W-:Y:S02]  /*1e50*/  UIADD3 UR34, UR5, 0x306, URZ ;  /* 0x0000030605227890 */ /* 0x000fe4000fffe03f */
[----:B------:R-:W3:Y:S01]  /*1e60*/  @P2 LDC R6, c[0x0][0x450] ;  /* 0x00011400ff062b82 */ /* 0x000ee20000000800 */
        /* <DEDUP_REMOVED lines=10> */
[----:B------:R-:W-:Y:S01]  /*1f10*/  UIADD3 UR48, UR4, 0x804, URZ ;  /* 0x0000080404307890 */ /* 0x000fe2000fffe03f */
[----:B--2---:R-:W-:Y:S01]  /*1f20*/  @P2 IMAD.HI.U32 R3, R0, R3, RZ ;  /* 0x0000000300032227 */ /* 0x004fe200078e00ff */
[----:B------:R-:W-:Y:S01]  /*1f30*/  UIADD3 UR50, UR5, 0x604, URZ ;  /* 0x0000060405327890 */ /* 0x000fe2000fffe03f */
[----:B------:R-:W-:Y:S01]  /*1f40*/  UMOV UR49, 0x40000040 ;  /* 0x4000004000317882 */ /* 0x000fe20000000000 */
[----:B------:R-:W-:Y:S01]  /*1f50*/  UMOV UR51, 0x40000040 ;  /* 0x4000004000337882 */ /* 0x000fe20000000000 */
[----:B------:R-:W-:Y:S01]  /*1f60*/  UIADD3 UR56, UR4, 0x806, URZ ;  /* 0x0000080604387890 */ /* 0x000fe2000fffe03f */
[----:B------:R-:W-:Y:S01]  /*1f70*/  @!P1 VIADD R0, R7, 0x2a840 ;  /* 0x0002a84007009836 */ /* 0x000fe20000000000 */
[----:B------:R-:W-:Y:S01]  /*1f80*/  UIADD3 UR58, UR5, 0x606, URZ ;  /* 0x00000606053a7890 */ /* 0x000fe2000fffe03f */
[----:B---3--:R-:W-:Y:S01]  /*1f90*/  @P2 SHF.R.U32.HI R2, RZ, R6, R3 ;  /* 0x00000006ff022219 */ /* 0x008fe20000011603 */
[----:B------:R-:W-:Y:S01]  /*1fa0*/  UMOV UR57, 0x40000040 ;  /* 0x4000004000397882 */ /* 0x000fe20000000000 */
[----:B------:R-:W-:Y:S01]  /*1fb0*/  UMOV UR59, 0x40000040 ;  /* 0x40000040003b7882 */ /* 0x000fe20000000000 */
[----:B------:R-:W-:Y:S01]  /*1fc0*/  IMAD.MOV.U32 R6, RZ, RZ, -0x60 ;  /* 0xffffffa0ff067424 */ /* 0x000fe200078e00ff */
[----:B------:R-:W-:Y:S01]  /*1fd0*/  @!P1 PRMT R0, RZ, 0x654, R0 ;  /* 0x00000654ff009816 */ /* 0x000fe20000000000 */
[----:B------:R-:W2:Y:S02]  /*1fe0*/  SHFL.IDX PT, R77, R2, RZ, 0x1c1f ;  /* 0x001c1fff024d7589 */ /* 0x000ea400000e0000 */
[----:B------:R-:W-:-:S04]  /*1ff0*/  IMAD R7, R73, R6, 0x61 ;  /* 0x0000006149077424 */ /* 0x000fc800078e0206 */
[----:B------:R-:W-:-:S04]  /*2000*/  IMAD R6, R18, -0x2, R7 ;  /* 0xfffffffe12067824 */ /* 0x000fc800078e0207 */
[C---:B------:R-:W-:Y:S01]  /*2010*/  VIADD R75, R6.reuse, 0xffffffff ;  /* 0xffffffff064b7836 */ /* 0x040fe20000000000 */
[----:B-1----:R-:W-:-:S05]  /*2020*/  IADD3 R9, R6, -R11, R16 ;  /* 0x8000000b06097210 */ /* 0x002fca0007ffe010 */
[----:B0-----:R-:W-:Y:S01]  /*2030*/  IMAD.IADD R20, R9, 0x1, R14 ;  /* 0x0000000109147824 */ /* 0x001fe200078e020e */
[----:B------:R-:W-:Y:S02]  /*2040*/  WARPGROUP.DEPBAR.LE gsb0, 0x0 ;  /* 0x00008000000079c5 */ /* 0x000fe40000010000 */
[----:B------:R-:W-:-:S06]  /*2050*/  WARPGROUP.ARRIVE ;  /* 0x00000000000079c5 */ /* 0x000fcc0000000000 */
[----:B------:R-:W-:Y:S03]  /*2060*/  HGMMA.64x96x16.F32 R24, gdesc[UR8], R24, gsb0 ;  /* 0x01600000081879f0 */ /* 0x000fe60008000818 */
        /* <DEDUP_REMOVED lines=29> */
[----:B------:R-:W-:Y:S01]  /*2240*/  HGMMA.64x96x16.F32 R24, gdesc[UR56], R24, gsb0 ;  /* 0x01600000381879f0 */ /* 0x000fe20008000818 */
[----:B------:R-:W-:Y:S02]  /*2250*/  ULDC UR59, c[0x0][0x9dc] ;  /* 0x00027700003b7ab9 */ /* 0x000fe40000000800 */
[----:B------:R-:W-:-:S06]  /*2260*/  ULOP3.LUT UR4, URZ, UR59, URZ, 0x33, !UPT ;  /* 0x0000003b3f047292 */ /* 0x000fcc000f8e333f */
[----:B------:R-:W-:Y:S02]  /*2270*/  VIADD R74, R9, UR4 ;  /* 0x00000004094a7c36 */ /* 0x000fe40008000000 */
[----:B------:R-:W-:Y:S01]  /*2280*/  VIADD R9, R7, 0xffffffff ;  /* 0xffffffff07097836 */ /* 0x000fe20000000000 */
[----:B------:R-:W-:Y:S02]  /*2290*/  WARPGROUP.DEPBAR.LE gsb0, 0x0 ;  /* 0x00008000000079c5 */ /* 0x000fe40000010000 */
[----:B------:R0:W-:Y:S01]  /*22a0*/  @!P1 SYNCS.ARRIVE.TRANS64.RED.A1T0 RZ, [R0+URZ], RZ ;  /* 0x000000ff00ff99a7 */ /* 0x0001e2000810043f */
[----:B------:R-:W-:-:S04]  /*22b0*/  ISETP.GE.AND P1, PT, R15, 0x1, PT ;  /* 0x000000010f00780c */ /* 0x000fc80003f26270 */
[----:B------:R-:W-:Y:S01]  /*22c0*/  P2R R21, PR, RZ, 0x2 ;  /* 0x00000002ff157803 */ /* 0x000fe20000000000 */
[----:B0-----:R-:W-:-:S04]  /*22d0*/  IMAD R0, R73, -0x60, R16 ;  /* 0xffffffa049007824 */ /* 0x001fc800078e0210 */
[----:B------:R-:W-:-:S04]  /*22e0*/  VIADD R3, R0, 0x60 ;  /* 0x0000006000037836 */ /* 0x000fc80000000000 */
[----:B------:R-:W-:Y:S02]  /*22f0*/  IMAD R13, R18, -0x2, R3 ;  /* 0xfffffffe120d7824 */ /* 0x000fe400078e0203 */
[----:B--2---:R-:W-:-:S03]  /*2300*/  IMAD.IADD R3, R74, 0x1, R77 ;  /* 0x000000014a037824 */ /* 0x004fc600078e024d */
[----:B------:R-:W-:Y:S01]  /*2310*/  VIADDMNMX R0, R77, R20, R13, PT ;  /* 0x000000144d007246 */ /* 0x000fe2000380010d */
[----:B------:R-:W-:Y:S06]  /*2320*/  @!P1 BRA `(.L_x_1101) ;  /* 0x00000000004c9947 */ /* 0x000fec0003800000 */
[----:B------:R-:W-:Y:S01]  /*2330*/  IADD3 R6, R16, -R11, R77 ;  /* 0x8000000b10067210 */ /* 0x000fe20007ffe04d */
[----:B------:R-:W-:Y:S03]  /*2340*/  BSSY B0, `(.L_x_1102) ;  /* 0x000000e000007945 */ /* 0x000fe60003800000 */
        /* <DEDUP_REMOVED lines=9> */
.L_x_1103:
[----:B------:R-:W-:-:S13]  /*23e0*/  ISETP.NE.AND P1, PT, R15, 0x1, PT ;  /* 0x000000010f00780c */ /* 0x000fda0003f25270 */
[----:B------:R-:W0:Y:S02]  /*23f0*/  @P1 LDC.64 R76, c[0x0][0x9e8] ;  /* 0x00027a00ff4c1b82 */ /* 0x000e240000000a00 */
[----:B0-----:R-:W-:-:S05]  /*2400*/  @P1 IMAD.HI.U32 R8, R6, R76, RZ ;  /* 0x0000004c06081227 */ /* 0x001fca00078e00ff */
[----:B------:R-:W-:-:S07]  /*2410*/  @P1 SHF.R.U32.HI R6, RZ, R77, R8 ;  /* 0x0000004dff061219 */ /* 0x000fce0000011608 */
.L_x_1104:
[----:B------:R-:W-:Y:S05]  /*2420*/  BSYNC B0 ;  /* 0x0000000000007941 */ /* 0x000fea0003800000 */
.L_x_1102:
[----:B------:R-:W-:-:S05]  /*2430*/  IMAD R6, R6, R15, R75 ;  /* 0x0000000f06067224 */ /* 0x000fca00078e024b */
[----:B------:R-:W-:Y:S02]  /*2440*/  VIMNMX R3, R3, R6, !PT ;  /* 0x0000000603037248 */ /* 0x000fe40007fe0100 */
[----:B------:R-:W-:-:S07]  /*2450*/  VIADDMNMX R0, R6, R15, R0, PT ;  /* 0x0000000f06007246 */ /* 0x000fce0003800100 */
.L_x_1101:
[C---:B------:R-:W-:Y:S02]  /*2460*/  ISETP.GE.AND P1, PT, R9.reuse, 0x2, PT ;  /* 0x000000020900780c */ /* 0x040fe40003f26270 */
[----:B------:R-:W-:Y:S02]  /*2470*/  ISETP.GE.AND P5, PT, R9, 0x9, PT ;  /* 0x000000090900780c */ /* 0x000fe40003fa6270 */
[----:B------:R-:W-:Y:S02]  /*2480*/  ISETP.GT.AND P2, PT, R3, 0x1, !P1 ;  /* 0x000000010300780c */ /* 0x000fe40004f44270 */
[C---:B------:R-:W-:Y:S02]  /*2490*/  ISETP.GE.AND P3, PT, R9.reuse, 0xa, PT ;  /* 0x0000000a0900780c */ /* 0x040fe40003f66270 */
[----:B------:R-:W-:Y:S02]  /*24a0*/  ISETP.LT.OR P2, PT, R0, 0x2, P2 ;  /* 0x000000020000780c */ /* 0x000fe40001741670 */
[----:B------:R-:W-:-:S02]  /*24b0*/  ISETP.GE.AND P6, PT, R9, 0x52, PT ;  /* 0x000000520900780c */ /* 0x000fc40003fc6270 */
[----:B------:R-:W-:Y:S02]  /*24c0*/  FSEL R77, R25, -INF , !P2 ;  /* 0xff800000194d7808 */ /* 0x000fe40005000000 */
[----:B------:R-:W-:Y:S02]  /*24d0*/  ISETP.GT.AND P2, PT, R3, 0x8, !P5 ;  /* 0x000000080300780c */ /* 0x000fe40006f44270 */
[----:B------:R-:W-:Y:S02]  /*24e0*/  P2R R25, PR, RZ, 0x8 ;  /* 0x00000008ff197803 */ /* 0x000fe40000000000 */
[----:B------:R-:W-:-:S04]  /*24f0*/  ISETP.LT.OR P2, PT, R0, 0x9, P2 ;  /* 0x000000090000780c */ /* 0x000fc80001741670 */
[----:B------:R-:W-:Y:S02]  /*2500*/  FSEL R79, R28, -INF , !P2 ;  /* 0xff8000001c4f7808 */ /* 0x000fe40005000000 */
[----:B------:R-:W-:Y:S02]  /*2510*/  ISETP.GT.AND P2, PT, R3, 0x9, !P3 ;  /* 0x000000090300780c */ /* 0x000fe40005f44270 */
[----:B------:R-:W-:Y:S02]  /*2520*/  ISETP.GE.AND P3, PT, R9, 0x11, PT ;  /* 0x000000110900780c */ /* 0x000fe40003f66270 */
[----:B------:R-:W-:Y:S02]  /*2530*/  ISETP.LT.OR P2, PT, R0, 0xa, P2 ;  /* 0x0000000a0000780c */ /* 0x000fe40001741670 */
[----:B------:R-:W-:Y:S02]  /*2540*/  P2R R76, PR, RZ, 0x8 ;  /* 0x00000008ff4c7803 */ /* 0x000fe40000000000 */
[----:B------:R-:W-:-:S02]  /*2550*/  FSEL R81, R29, -INF , !P2 ;  /* 0xff8000001d517808 */ /* 0x000fc40005000000 */
[----:B------:R-:W-:Y:S02]  /*2560*/  ISETP.GT.AND P2, PT, R3, 0x10, !P3 ;  /* 0x000000100300780c */ /* 0x000fe40005f44270 */
[----:B------:R-:W-:Y:S02]  /*2570*/  ISETP.GE.AND P3, PT, R9, 0x12, PT ;  /* 0x000000120900780c */ /* 0x000fe40003f66270 */
[----:B------:R-:W-:Y:S02]  /*2580*/  ISETP.LT.OR P2, PT, R0, 0x11, P2 ;  /* 0x000000110000780c */ /* 0x000fe40001741670 */
[----:B------:R-:W-:Y:S02]  /*2590*/  P2R R78, PR, RZ, 0x8 ;  /* 0x00000008ff4e7803 */ /* 0x000fe40000000000 */
[----:B------:R-:W-:Y:S02]  /*25a0*/  FSEL R83, R32, -INF , !P2 ;  /* 0xff80000020537808 */ /* 0x000fe40005000000 */
[----:B------:R-:W-:-:S02]  /*25b0*/  ISETP.GT.AND P2, PT, R3, 0x11, !P3 ;  /* 0x000000110300780c */ /* 0x000fc40005f44270 */
[----:B------:R-:W-:Y:S02]  /*25c0*/  ISETP.GE.AND P3, PT, R9, 0x19, PT ;  /* 0x000000190900780c */ /* 0x000fe40003f66270 */
[----:B------:R-:W-:Y:S02]  /*25d0*/  ISETP.LT.OR P2, PT, R0, 0x12, P2 ;  /* 0x000000120000780c */ /* 0x000fe40001741670 */
[----:B------:R-:W-:Y:S02]  /*25e0*/  P2R R80, PR, RZ, 0x8 ;  /* 0x00000008ff507803 */ /* 0x000fe40000000000 */
[----:B------:R-:W-:Y:S02]  /*25f0*/  FSEL R85, R33, -INF , !P2 ;  /* 0xff80000021557808 */ /* 0x000fe40005000000 */
[----:B------:R-:W-:Y:S02]  /*2600*/  ISETP.GT.AND P2, PT, R3, 0x18, !P3 ;  /* 0x000000180300780c */ /* 0x000fe40005f44270 */
[----:B------:R-:W-:-:S02]  /*2610*/  ISETP.GE.AND P3, PT, R9, 0x1a, PT ;  /* 0x0000001a0900780c */ /* 0x000fc40003f66270 */
[----:B------:R-:W-:Y:S02]  /*2620*/  ISETP.LT.OR P2, PT, R0, 0x19, P2 ;  /* 0x000000190000780c */ /* 0x000fe40001741670 */
[----:B------:R-:W-:Y:S02]  /*2630*/  P2R R28, PR, RZ, 0x8 ;  /* 0x00000008ff1c7803 */ /* 0x000fe40000000000 */
[----:B------:R-:W-:Y:S02]  /*2640*/  FSEL R87, R36, -INF , !P2 ;  /* 0xff80000024577808 */ /* 0x000fe40005000000 */
[----:B------:R-:W-:Y:S02]  /*2650*/  ISETP.GT.AND P2, PT, R3, 0x19, !P3 ;  /* 0x000000190300780c */ /* 0x000fe40005f44270 */
[----:B------:R-:W-:Y:S02]  /*2660*/  ISETP.GE.AND P3, PT, R9, 0x21, PT ;  /* 0x000000210900780c */ /* 0x000fe40003f66270 */
[----:B------:R-:W-:-:S02]  /*2670*/  ISETP.LT.OR P2, PT, R0, 0x1a, P2 ;  /* 0x0000001a0000780c */ /* 0x000fc40001741670 */
[----:B------:R-:W-:Y:S02]  /*2680*/  P2R R36, PR, RZ, 0x8 ;  /* 0x00000008ff247803 */ /* 0x000fe40000000000 */
[----:B------:R-:W-:Y:S02]  /*2690*/  FSEL R89, R37, -INF , !P2 ;  /* 0xff80000025597808 */ /* 0x000fe40005000000 */
[----:B------:R-:W-:Y:S02]  /*26a0*/  ISETP.GT.AND P2, PT, R3, 0x20, !P3 ;  /* 0x000000200300780c */ /* 0x000fe40005f44270 */
[----:B------:R-:W-:Y:S02]  /*26b0*/  ISETP.GE.AND P3, PT, R9, 0x22, PT ;  /* 0x000000220900780c */ /* 0x000fe40003f66270 */
[----:B------:R-:W-:Y:S02]  /*26c0*/  ISETP.LT.OR P2, PT, R0, 0x21, P2 ;  /* 0x000000210000780c */ /* 0x000fe40001741670 */
[----:B------:R-:W-:-:S02]  /*26d0*/  P2R R37, PR, RZ, 0x8 ;  /* 0x00000008ff257803 */ /* 0x000fc40000000000 */
        /* <DEDUP_REMOVED lines=8> */
[----:B------:R-:W-:-:S04]  /*2760*/  ISETP.LT.OR P2, PT, R0, 0x29, P2 ;  /* 0x000000290000780c */ /* 0x000fc80001741670 */
[----:B------:R-:W-:Y:S02]  /*2770*/  FSEL R93, R44, -INF , !P2 ;  /* 0xff8000002c5d7808 */ /* 0x000fe40005000000 */
[----:B------:R-:W-:Y:S02]  /*2780*/  ISETP.GT.AND P2, PT, R3, 0x29, !P3 ;  /* 0x000000290300780c */ /* 0x000fe40005f44270 */
[----:B------:R-:W-:Y:S02]  /*2790*/  P2R R44, PR, RZ, 0x8 ;  /* 0x00000008ff2c7803 */ /* 0x000fe40000000000 */
[----:B------:R-:W-:Y:S02]  /*27a0*/  ISETP.LT.OR P2, PT, R0, 0x2a, P2 ;  /* 0x0000002a0000780c */ /* 0x000fe40001741670 */
[----:B------:R-:W-:Y:S02]  /*27b0*/  ISETP.GE.AND P3, PT, R9, 0x31, PT ;  /* 0x000000310900780c */ /* 0x000fe40003f66270 */
[----:B------:R-:W-:-:S02]  /*27c0*/  FSEL R45, R45, -INF , !P2 ;  /* 0xff8000002d2d7808 */ /* 0x000fc40005000000 */
[----:B------:R-:W-:Y:S02]  /*27d0*/  ISETP.GT.AND P2, PT, R3, 0x30, !P3 ;  /* 0x000000300300780c */ /* 0x000fe40005f44270 */
[----:B------:R-:W-:Y:S02]  /*27e0*/  P2R R84, PR, RZ, 0x8 ;  /* 0x00000008ff547803 */ /* 0x000fe40000000000 */
[----:B------:R-:W-:Y:S02]  /*27f0*/  ISETP.LT.OR P2, PT, R0, 0x31, P2 ;  /* 0x000000310000780c */ /* 0x000fe40001741670 */
[----:B------:R-:W-:Y:S02]  /*2800*/  ISETP.GE.AND P3, PT, R9, 0x32, PT ;  /* 0x000000320900780c */ /* 0x000fe40003f66270 */
[----:B------:R-:W-:Y:S02]  /*2810*/  FSEL R95, R48, -INF , !P2 ;  /* 0xff800000305f7808 */ /* 0x000fe40005000000 */
[----:B------:R-:W-:-:S02]  /*2820*/  ISETP.GT.AND P2, PT, R3, 0x31, !P3 ;  /* 0x000000310300780c */ /* 0x000fc40005f44270 */
[----:B------:R-:W-:Y:S02]  /*2830*/  P2R R48, PR, RZ, 0x8 ;  /* 0x00000008ff307803 */ /* 0x000fe40000000000 */
[----:B------:R-:W-:Y:S02]  /*2840*/  ISETP.LT.OR P2, PT, R0, 0x32, P2 ;  /* 0x000000320000780c */ /* 0x000fe40001741670 */
[----:B------:R-:W-:Y:S02]  /*2850*/  ISETP.GE.AND P3, PT, R9, 0x39, PT ;  /* 0x000000390900780c */ /* 0x000fe40003f66270 */
[----:B------:R-:W-:Y:S02]  /*2860*/  FSEL R49, R49, -INF , !P2 ;  /* 0xff80000031317808 */ /* 0x000fe40005000000 */
[----:B------:R-:W-:Y:S02]  /*2870*/  ISETP.GT.AND P2, PT, R3, 0x38, !P3 ;  /* 0x000000380300780c */ /* 0x000fe40005f44270 */
[----:B------:R-:W-:-:S02]  /*2880*/  P2R R86, PR, RZ, 0x8 ;  /* 0x00000008ff567803 */ /* 0x000fc40000000000 */
[----:B------:R-:W-:Y:S02]  /*2890*/  ISETP.LT.OR P2, PT, R0, 0x39, P2 ;  /* 0x000000390000780c */ /* 0x000fe40001741670 */
[----:B------:R-:W-:Y:S02]  /*28a0*/  ISETP.GE.AND P3, PT, R9, 0x3a, PT ;  /* 0x0000003a0900780c */ /* 0x000fe40003f66270 */
[----:B------:R-:W-:Y:S02]  /*28b0*/  FSEL R97, R52, -INF , !P2 ;  /* 0xff80000034617808 */ /* 0x000fe40005000000 */
[----:B------:R-:W-:Y:S02]  /*28c0*/  ISETP.GT.AND P2, PT, R3, 0x39, !P3 ;  /* 0x000000390300780c */ /* 0x000fe40005f44270 */
[----:B------:R-:W-:Y:S02]  /*28d0*/  P2R R52, PR, RZ, 0x8 ;  /* 0x00000008ff347803 */ /* 0x000fe40000000000 */
[----:B------:R-:W-:-:S02]  /*28e0*/  ISETP.LT.OR P2, PT, R0, 0x3a, P2 ;  /* 0x0000003a0000780c */ /* 0x000fc40001741670 */
[----:B------:R-:W-:Y:S02]  /*28f0*/  ISETP.GE.AND P3, PT, R9, 0x41, PT ;  /* 0x000000410900780c */ /* 0x000fe40003f66270 */
[----:B------:R-:W-:Y:S02]  /*2900*/  FSEL R53, R53, -INF , !P2 ;  /* 0xff80000035357808 */ /* 0x000fe40005000000 */
[----:B------:R-:W-:Y:S02]  /*2910*/  ISETP.GT.AND P2, PT, R3, 0x40, !P3 ;  /* 0x000000400300780c */ /* 0x000fe40005f44270 */
[----:B------:R-:W-:Y:S02]  /*2920*/  P2R R88, PR, RZ, 0x8 ;  /* 0x00000008ff587803 */ /* 0x000fe40000000000 */
[----:B------:R-:W-:Y:S02]  /*2930*/  ISETP.LT.OR P2, PT, R0, 0x41, P2 ;  /* 0x000000410000780c */ /* 0x000fe40001741670 */
[----:B------:R-:W-:-:S02]  /*2940*/  ISETP.GE.AND P3, PT, R9, 0x42, PT ;  /* 0x000000420900780c */ /* 0x000fc40003f66270 */
        /* <DEDUP_REMOVED lines=18> */
[----:B------:R-:W-:-:S04]  /*2a70*/  ISETP.LT.OR P2, PT, R0, 0x51, P2 ;  /* 0x000000510000780c */ /* 0x000fc80001741670 */
[----:B------:R-:W-:Y:S02]  /*2a80*/  FSEL R64, R64, -INF , !P2 ;  /* 0xff80000040407808 */ /* 0x000fe40005000000 */
[----:B------:R-:W-:-:S04]  /*2a90*/  ISETP.GT.AND P2, PT, R3, 0x51, !P6 ;  /* 0x000000510300780c */ /* 0x000fc80007744270 */
[----:B------:R-:W-:-:S04]  /*2aa0*/  ISETP.LT.OR P2, PT, R0, 0x52, P2 ;  /* 0x000000520000780c */ /* 0x000fc80001741670 */
[----:B------:R-:W-:Y:S02]  /*2ab0*/  FSEL R8, R65, -INF , !P2 ;  /* 0xff80000041087808 */ /* 0x000fe40005000000 */
[----:B------:R-:W-:-:S04]  /*2ac0*/  ISETP.GE.AND P2, PT, R9, 0x59, PT ;  /* 0x000000590900780c */ /* 0x000fc80003f46270 */
[----:B------:R-:W-:-:S04]  /*2ad0*/  ISETP.GT.AND P3, PT, R3, 0x58, !P2 ;  /* 0x000000580300780c */ /* 0x000fc80005764270 */
[----:B------:R-:W-:-:S04]  /*2ae0*/  ISETP.LT.OR P3, PT, R0, 0x59, P3 ;  /* 0x000000590000780c */ /* 0x000fc80001f61670 */
[----:B------:R-:W-:Y:S02]  /*2af0*/  FSEL R68, R68, -INF , !P3 ;  /* 0xff80000044447808 */ /* 0x000fe40005800000 */
[----:B------:R-:W-:-:S04]  /*2b00*/  ISETP.GE.AND P3, PT, R9, 0x1, PT ;  /* 0x000000010900780c */ /* 0x000fc80003f66270 */
[----:B------:R-:W-:-:S04]  /*2b10*/  ISETP.GT.AND P4, PT, R3, RZ, !P3 ;  /* 0x000000ff0300720c */ /* 0x000fc80005f84270 */
[----:B------:R-:W-:-:S04]  /*2b20*/  ISETP.LT.OR P4, PT, R0, 0x1, P4 ;  /* 0x000000010000780c */ /* 0x000fc80002781670 */
[----:B------:R-:W-:Y:S02]  /*2b30*/  FSEL R29, R24, -INF , !P4 ;  /* 0xff800000181d7808 */ /* 0x000fe40006000000 */
[----:B------:R-:W-:-:S04]  /*2b40*/  ISETP.GE.AND P4, PT, R9, 0x5a, PT ;  /* 0x0000005a0900780c */ /* 0x000fc80003f86270 */
[----:B------:R-:W-:Y:S02]  /*2b50*/  P2R R65, PR, RZ, 0x10 ;  /* 0x00000010ff417803 */ /* 0x000fe40000000000 */
[----:B------:R-:W-:Y:S02]  /*2b60*/  ISETP.GT.AND P4, PT, R3, 0x59, !P4 ;  /* 0x000000590300780c */ /* 0x000fe40006784270 */
[----:B------:R-:W0:Y:S02]  /*2b70*/  SHFL.IDX PT, R3, R2, 0x1, 0x1c1f ;  /* 0x003c1f0002037f89 */ /* 0x000e2400000e0000 */
[----:B------:R-:W-:-:S04]  /*2b80*/  ISETP.LT.OR P4, PT, R0, 0x5a, P4 ;  /* 0x0000005a0000780c */ /* 0x000fc80002781670 */
[----:B------:R-:W-:Y:S02]  /*2b90*/  FSEL R6, R69, -INF , !P4 ;  /* 0xff80000045067808 */ /* 0x000fe40006000000 */
[----:B------:R-:W-:Y:S02]  /*2ba0*/  ISETP.GE.AND P4, PT, R15, 0x1, PT ;  /* 0x000000010f00780c */ /* 0x000fe40003f86270 */
[----:B0-----:R-:W-:Y:S01]  /*2bb0*/  VIADDMNMX R24, R3, R20, R13, PT ;  /* 0x0000001403187246 */ /* 0x001fe2000380010d */
[----:B------:R-:W-:-:S10]  /*2bc0*/  IMAD.IADD R7, R74, 0x1, R3 ;  /* 0x000000014a077824 */ /* 0x000fd400078e0203 */
[----:B------:R-:W-:Y:S05]  /*2bd0*/  @!P4 BRA `(.L_x_1105) ;  /* 0x00000000004cc947 */ /* 0x000fea0003800000 */
        /* <DEDUP_REMOVED lines=11> */
.L_x_1107:
[----:B------:R-:W-:-:S13]  /*2c90*/  ISETP.NE.AND P4, PT, R15, 0x1, PT ;  /* 0x000000010f00780c */ /* 0x000fda0003f85270 */
[----:B------:R-:W0:Y:S02]  /*2ca0*/  @P4 LDC.64 R2, c[0x0][0x9e8] ;  /* 0x00027a00ff024b82 */ /* 0x000e240000000a00 */
[----:B0-----:R-:W-:-:S05]  /*2cb0*/  @P4 IMAD.HI.U32 R2, R0, R2, RZ ;  /* 0x0000000200024227 */ /* 0x001fca00078e00ff */
[----:B------:R-:W-:-:S07]  /*2cc0*/  @P4 SHF.R.U32.HI R0, RZ, R3, R2 ;  /* 0x00000003ff004219 */ /* 0x000fce0000011602 */
.L_x_1108:
[----:B------:R-:W-:Y:S05]  /*2cd0*/  BSYNC B0 ;  /* 0x0000000000007941 */ /* 0x000fea0003800000 */
.L_x_1106:
[----:B------:R-:W-:-:S05]  /*2ce0*/  IMAD R0, R0, R15, R75 ;  /* 0x0000000f00007224 */ /* 0x000fca00078e024b */
[----:B------:R-:W-:Y:S02]  /*2cf0*/  VIMNMX R7, R7, R0, !PT ;  /* 0x0000000007077248 */ /* 0x000fe40007fe0100 */
[----:B------:R-:W-:-:S07]  /*2d00*/  VIADDMNMX R24, R0, R15, R24, PT ;  /* 0x0000000f00187246 */ /* 0x000fce0003800118 */
.L_x_1105:
[C---:B------:R-:W-:Y:S01]  /*2d10*/  ISETP.GT.AND P1, PT, R7.reuse, 0x1, !P1 ;  /* 0x000000010700780c */ /* 0x040fe20004f24270 */
[----:B------:R-:W-:Y:S01]  /*2d20*/  ULDC UR4, c[0x0][0x988] ;  /* 0x0002620000047ab9 */ /* 0x000fe20000000800 */
[----:B------:R-:W-:Y:S01]  /*2d30*/  ISETP.GT.AND P5, PT, R7, 0x8, !P5 ;  /* 0x000000080700780c */ /* 0x000fe20006fa4270 */
[----:B------:R-:W-:Y:S01]  /*2d40*/  IMAD.U32 R9, RZ, RZ, UR4 ;  /* 0x00000004ff097e24 */ /* 0x000fe2000f8e00ff */
[C---:B------:R-:W-:Y:S02]  /*2d50*/  ISETP.LT.OR P1, PT, R24.reuse, 0x2, P1 ;  /* 0x000000021800780c */ /* 0x040fe40000f21670 */
[----:B------:R-:W-:Y:S02]  /*2d60*/  ISETP.LT.OR P5, PT, R24, 0x9, P5 ;  /* 0x000000091800780c */ /* 0x000fe40002fa1670 */
[----:B------:R-:W-:Y:S02]  /*2d70*/  FSEL R27, R27, -INF , !P1 ;  /* 0xff8000001b1b7808 */ /* 0x000fe40004800000 */
[----:B------:R-:W-:-:S02]  /*2d80*/  ISETP.NE.AND P1, PT, R25, RZ, PT ;  /* 0x000000ff1900720c */ /* 0x000fc40003f25270 */
[----:B------:R-:W-:Y:S02]  /*2d90*/  FSEL R30, R30, -INF , !P5 ;  /* 0xff8000001e1e7808 */ /* 0x000fe40006800000 */
[----:B------:R-:W-:Y:S02]  /*2da0*/  ISETP.GT.AND P1, PT, R7, 0x9, !P1 ;  /* 0x000000090700780c */ /* 0x000fe40004f24270 */
[----:B------:R-:W-:Y:S02]  /*2db0*/  ISETP.NE.AND P5, PT, R28, RZ, PT ;  /* 0x000000ff1c00720c */ /* 0x000fe40003fa5270 */
[----:B------:R-:W-:Y:S02]  /*2dc0*/  ISETP.LT.OR P1, PT, R24, 0xa, P1 ;  /* 0x0000000a1800780c */ /* 0x000fe40000f21670 */
[----:B------:R-:W-:Y:S02]  /*2dd0*/  FMNMX.FTZ R3, R29, R77, !PT ;  /* 0x0000004d1d037209 */ /* 0x000fe40007810000 */
[----:B------:R-:W-:-:S02]  /*2de0*/  FSEL R28, R31, -INF , !P1 ;  /* 0xff8000001f1c7808 */ /* 0x000fc40004800000 */
[----:B------:R-:W-:Y:S02]  /*2df0*/  ISETP.NE.AND P1, PT, R76, RZ, PT ;  /* 0x000000ff4c00720c */ /* 0x000fe40003f25270 */
[----:B------:R-:W-:Y:S02]  /*2e00*/  ISETP.NE.AND P4, PT, R36, RZ, PT ;  /* 0x000000ff2400720c */ /* 0x000fe40003f85270 */
[----:B------:R-:W-:Y:S02]  /*2e10*/  ISETP.GT.AND P1, PT, R7, 0x10, !P1 ;  /* 0x000000100700780c */ /* 0x000fe40004f24270 */
[----:B------:R-:W-:Y:S02]  /*2e20*/  FMNMX.FTZ R3, R79, R3, !PT ;  /* 0x000000034f037209 */ /* 0x000fe40007810000 */
[----:B------:R-:W-:Y:S02]  /*2e30*/  ISETP.LT.OR P1, PT, R24, 0x11, P1 ;  /* 0x000000111800780c */ /* 0x000fe40000f21670 */
[----:B------:R-:W-:-:S02]  /*2e40*/  FMNMX.FTZ R3, R81, R3, !PT ;  /* 0x0000000351037209 */ /* 0x000fc40007810000 */
[----:B------:R-:W-:Y:S02]  /*2e50*/  FSEL R34, R34, -INF , !P1 ;  /* 0xff80000022227808 */ /* 0x000fe40004800000 */
[----:B------:R-:W-:Y:S02]  /*2e60*/  ISETP.NE.AND P1, PT, R78, RZ, PT ;  /* 0x000000ff4e00720c */ /* 0x000fe40003f25270 */
[----:B------:R-:W-:Y:S02]  /*2e70*/  FMNMX.FTZ R3, R83, R3, !PT ;  /* 0x0000000353037209 */ /* 0x000fe40007810000 */
[----:B------:R-:W-:Y:S02]  /*2e80*/  ISETP.GT.AND P1, PT, R7, 0x11, !P1 ;  /* 0x000000110700780c */ /* 0x000fe40004f24270 */
[----:B------:R-:W-:Y:S02]  /*2e90*/  FMNMX.FTZ R3, R85, R3, !PT ;  /* 0x0000000355037209 */ /* 0x000fe40007810000 */
[----:B------:R-:W-:-:S02]  /*2ea0*/  ISETP.LT.OR P1, PT, R24, 0x12, P1 ;  /* 0x000000121800780c */ /* 0x000fc40000f21670 */
[----:B------:R-:W-:Y:S02]  /*2eb0*/  FMNMX.FTZ R3, R87, R3, !PT ;  /* 0x0000000357037209 */ /* 0x000fe40007810000 */
[----:B------:R-:W-:Y:S02]  /*2ec0*/  FSEL R32, R35, -INF , !P1 ;  /* 0xff80000023207808 */ /* 0x000fe40004800000 */
[----:B------:R-:W-:Y:S02]  /*2ed0*/  ISETP.NE.AND P1, PT, R80, RZ, PT ;  /* 0x000000ff5000720c */ /* 0x000fe40003f25270 */
[----:B------:R-:W-:Y:S02]  /*2ee0*/  FMNMX.FTZ R3, R89, R3, !PT ;  /* 0x0000000359037209 */ /* 0x000fe40007810000 */
[----:B------:R-:W-:Y:S02]  /*2ef0*/  ISETP.GT.AND P1, PT, R7, 0x18, !P1 ;  /* 0x000000180700780c */ /* 0x000fe40004f24270 */
[----:B------:R-:W-:-:S02]  /*2f00*/  FMNMX.FTZ R3, R91, R3, !PT ;  /* 0x000000035b037209 */ /* 0x000fc40007810000 */
[----:B------:R-:W-:Y:S02]  /*2f10*/  ISETP.LT.OR P1, PT, R24, 0x19, P1 ;  /* 0x000000191800780c */ /* 0x000fe40000f21670 */
[----:B------:R-:W-:Y:S02]  /*2f20*/  FMNMX.FTZ R3, R41, R3, !PT ;  /* 0x0000000329037209 */ /* 0x000fe40007810000 */
[----:B------:R-:W-:Y:S02]  /*2f30*/  FSEL R38, R38, -INF , !P1 ;  /* 0xff80000026267808 */ /* 0x000fe40004800000 */
[----:B------:R-:W-:Y:S02]  /*2f40*/  ISETP.GT.AND P1, PT, R7, 0x19, !P5 ;  /* 0x000000190700780c */ /* 0x000fe40006f24270 */
[----:B------:R-:W-:Y:S02]  /*2f50*/  ISETP.NE.AND P5, PT, R40, RZ, PT ;  /* 0x000000ff2800720c */ /* 0x000fe40003fa5270 */
[----:B------:R-:W-:-:S02]  /*2f60*/  ISETP.LT.OR P1, PT, R24, 0x1a, P1 ;  /* 0x0000001a1800780c */ /* 0x000fc40000f21670 */
[----:B------:R-:W-:Y:S02]  /*2f70*/  FMNMX.FTZ R3, R93, R3, !PT ;  /* 0x000000035d037209 */ /* 0x000fe40007810000 */
[----:B------:R-:W-:Y:S02]  /*2f80*/  FSEL R36, R39, -INF , !P1 ;  /* 0xff80000027247808 */ /* 0x000fe40004800000 */
        /* <DEDUP_REMOVED lines=19> */
[----:B------:R-:W-:Y:S02]  /*30c0*/  ISETP.NE.AND P1, PT, R44, RZ, PT ;  /* 0x000000ff2c00720c */ /* 0x000fe40003f25270 */
[----:B------:R-:W-:Y:S02]  /*30d0*/  FMNMX.FTZ R3, R10, R3, !PT ;  /* 0x000000030a037209 */ /* 0x000fe40007810000 */
[----:B------:R-:W-:-:S02]  /*30e0*/  ISETP.GT.AND P1, PT, R7, 0x29, !P1 ;  /* 0x000000290700780c */ /* 0x000fc40004f24270 */
[----:B------:R-:W-:Y:S02]  /*30f0*/  FMNMX.FTZ R3, R64, R3, !PT ;  /* 0x0000000340037209 */ /* 0x000fe40007810000 */
[----:B------:R-:W-:Y:S02]  /*3100*/  ISETP.LT.OR P1, PT, R24, 0x2a, P1 ;  /* 0x0000002a1800780c */ /* 0x000fe40000f21670 */
[----:B------:R-:W-:Y:S02]  /*3110*/  FMNMX.FTZ R3, R8, R3, !PT ;  /* 0x0000000308037209 */ /* 0x000fe40007810000 */
[----:B------:R-:W-:Y:S02]  /*3120*/  FSEL R44, R47, -INF , !P1 ;  /* 0xff8000002f2c7808 */ /* 0x000fe40004800000 */
[----:B------:R-:W-:Y:S02]  /*3130*/  ISETP.NE.AND P1, PT, R84, RZ, PT ;  /* 0x000000ff5400720c */ /* 0x000fe40003f25270 */
[----:B------:R-:W-:-:S02]  /*3140*/  FMNMX.FTZ R3, R68, R3, !PT ;  /* 0x0000000344037209 */ /* 0x000fc40007810000 */
[C---:B------:R-:W-:Y:S02]  /*3150*/  ISETP.GT.AND P1, PT, R7.reuse, 0x30, !P1 ;  /* 0x000000300700780c */ /* 0x040fe40004f24270 */
[----:B------:R-:W-:Y:S02]  /*3160*/  FMNMX.FTZ R13, R6, R3, !PT ;  /* 0x00000003060d7209 */ /* 0x000fe40007810000 */
[----:B------:R-:W-:Y:S02]  /*3170*/  ISETP.LT.OR P1, PT, R24, 0x31, P1 ;  /* 0x000000311800780c */ /* 0x000fe40000f21670 */
[----:B------:R-:W-:Y:S02]  /*3180*/  ISETP.GT.AND P3, PT, R7, RZ, !P3 ;  /* 0x000000ff0700720c */ /* 0x000fe40005f64270 */
[----:B------:R-:W-:Y:S02]  /*3190*/  FSEL R50, R50, -INF , !P1 ;  /* 0xff80000032327808 */ /* 0x000fe40004800000 */
[----:B------:R-:W-:-:S02]  /*31a0*/  ISETP.NE.AND P1, PT, R48, RZ, PT ;  /* 0x000000ff3000720c */ /* 0x000fc40003f25270 */
[----:B------:R-:W-:Y:S02]  /*31b0*/  ISETP.LT.OR P3, PT, R24, 0x1, P3 ;  /* 0x000000011800780c */ /* 0x000fe40001f61670 */
[----:B------:R-:W-:Y:S02]  /*31c0*/  ISETP.GT.AND P1, PT, R7, 0x31, !P1 ;  /* 0x000000310700780c */ /* 0x000fe40004f24270 */
[----:B------:R-:W-:Y:S02]  /*31d0*/  FSEL R26, R26, -INF , !P3 ;  /* 0xff8000001a1a7808 */ /* 0x000fe40005800000 */
[----:B------:R-:W-:Y:S02]  /*31e0*/  ISETP.LT.OR P1, PT, R24, 0x32, P1 ;  /* 0x000000321800780c */ /* 0x000fe40000f21670 */
[----:B------:R-:W-:Y:S02]  /*31f0*/  ISETP.NE.AND P4, PT, R57, RZ, PT ;  /* 0x000000ff3900720c */ /* 0x000fe40003f85270 */
[----:B------:R-:W-:-:S02]  /*3200*/  FSEL R48, R51, -INF , !P1 ;  /* 0xff80000033307808 */ /* 0x000fc40004800000 */
[----:B------:R-:W-:Y:S02]  /*3210*/  ISETP.NE.AND P1, PT, R86, RZ, PT ;  /* 0x000000ff5600720c */ /* 0x000fe40003f25270 */
[C---:B------:R-:W-:Y:S02]  /*3220*/  ISETP.GT.AND P6, PT, R7.reuse, 0x51, !P6 ;  /* 0x000000510700780c */ /* 0x040fe400077c4270 */
[C---:B------:R-:W-:Y:S02]  /*3230*/  ISETP.GT.AND P1, PT, R7.reuse, 0x38, !P1 ;  /* 0x000000380700780c */ /* 0x040fe40004f24270 */
[----:B------:R-:W-:Y:S02]  /*3240*/  ISETP.GT.AND P2, PT, R7, 0x58, !P2 ;  /* 0x000000580700780c */ /* 0x000fe40005744270 */
[C---:B------:R-:W-:Y:S02]  /*3250*/  ISETP.LT.OR P1, PT, R24.reuse, 0x39, P1 ;  /* 0x000000391800780c */ /* 0x040fe40000f21670 */
[----:B------:R-:W-:-:S02]  /*3260*/  ISETP.LT.OR P6, PT, R24, 0x52, P6 ;  /* 0x000000521800780c */ /* 0x000fc400037c1670 */
[----:B------:R-:W-:Y:S02]  /*3270*/  FSEL R54, R54, -INF , !P1 ;  /* 0xff80000036367808 */ /* 0x000fe40004800000 */
[----:B------:R-:W-:Y:S02]  /*3280*/  ISETP.NE.AND P1, PT, R52, RZ, PT ;  /* 0x000000ff3400720c */ /* 0x000fe40003f25270 */
[----:B------:R-:W0:Y:S01]  /*3290*/  SHFL.BFLY PT, R52, R13, 0x2, 0x1f ;  /* 0x0c401f000d347f89 */ /* 0x000e2200000e0000 */
[----:B------:R-:W-:Y:S02]  /*32a0*/  ISETP.LT.OR P2, PT, R24, 0x59, P2 ;  /* 0x000000591800780c */ /* 0x000fe40001741670 */
[----:B------:R-:W-:Y:S02]  /*32b0*/  ISETP.GT.AND P1, PT, R7, 0x39, !P1 ;  /* 0x000000390700780c */ /* 0x000fe40004f24270 */
[----:B------:R-:W-:Y:S02]  /*32c0*/  FSEL R70, R70, -INF , !P2 ;  /* 0xff80000046467808 */ /* 0x000fe40005000000 */
[----:B------:R-:W-:-:S04]  /*32d0*/  ISETP.LT.OR P1, PT, R24, 0x3a, P1 ;  /* 0x0000003a1800780c */ /* 0x000fc80000f21670 */
[----:B------:R-:W-:Y:S02]  /*32e0*/  FSEL R20, R55, -INF , !P1 ;  /* 0xff80000037147808 */ /* 0x000fe40004800000 */
[----:B------:R-:W-:-:S04]  /*32f0*/  ISETP.NE.AND P1, PT, R88, RZ, PT ;  /* 0x000000ff5800720c */ /* 0x000fc80003f25270 */
[----:B------:R-:W-:-:S04]  /*3300*/  ISETP.GT.AND P1, PT, R7, 0x40, !P1 ;  /* 0x000000400700780c */ /* 0x000fc80004f24270 */
[----:B------:R-:W-:Y:S02]  /*3310*/  ISETP.LT.OR P1, PT, R24, 0x41, P1 ;  /* 0x000000411800780c */ /* 0x000fe40000f21670 */
[----:B0-----:R-:W-:Y:S02]  /*3320*/  FMNMX.FTZ R52, R13, R52, !PT ;  /* 0x000000340d347209 */ /* 0x001fe40007810000 */
[----:B------:R-:W-:Y:S02]  /*3330*/  FMNMX.FTZ R13, R26, R27, !PT ;  /* 0x0000001b1a0d7209 */ /* 0x000fe40007810000 */
[----:B------:R-:W-:Y:S01]  /*3340*/  FSEL R58, R58, -INF , !P1 ;  /* 0xff8000003a3a7808 */ /* 0x000fe20004800000 */
[----:B------:R-:W0:Y:S01]  /*3350*/  SHFL.BFLY PT, R3, R52, 0x1, 0x1f ;  /* 0x0c201f0034037f89 */ /* 0x000e2200000e0000 */
[----:B------:R-:W-:Y:S02]  /*3360*/  FMNMX.FTZ R13, R30, R13, !PT ;  /* 0x0000000d1e0d7209 */ /* 0x000fe40007810000 */
[----:B------:R-:W-:-:S02]  /*3370*/  ISETP.NE.AND P1, PT, R56, RZ, PT ;  /* 0x000000ff3800720c */ /* 0x000fc40003f25270 */
[----:B------:R-:W-:Y:S02]  /*3380*/  FMNMX.FTZ R13, R28, R13, !PT ;  /* 0x0000000d1c0d7209 */ /* 0x000fe40007810000 */
[----:B------:R-:W-:Y:S02]  /*3390*/  ISETP.GT.AND P1, PT, R7, 0x41, !P1 ;  /* 0x000000410700780c */ /* 0x000fe40004f24270 */
[----:B------:R-:W-:Y:S02]  /*33a0*/  FMNMX.FTZ R13, R34, R13, !PT ;  /* 0x0000000d220d7209 */ /* 0x000fe40007810000 */
[----:B------:R-:W-:Y:S02]  /*33b0*/  ISETP.LT.OR P1, PT, R24, 0x42, P1 ;  /* 0x000000421800780c */ /* 0x000fe40000f21670 */
[----:B------:R-:W-:Y:S02]  /*33c0*/  FMNMX.FTZ R13, R32, R13, !PT ;  /* 0x0000000d200d7209 */ /* 0x000fe40007810000 */
[----:B------:R-:W-:-:S02]  /*33d0*/  FSEL R2, R59, -INF , !P1 ;  /* 0xff8000003b027808 */ /* 0x000fc40004800000 */
        /* <DEDUP_REMOVED lines=9> */
[----:B0-----:R-:W-:Y:S02]  /*3470*/  FMNMX.FTZ R3, R52, R3, !PT ;  /* 0x0000000334037209 */ /* 0x001fe40007810000 */
[----:B------:R-:W-:Y:S02]  /*3480*/  FMNMX.FTZ R13, R44, R13, !PT ;  /* 0x0000000d2c0d7209 */ /* 0x000fe40007810000 */
[----:B------:R-:W-:Y:S01]  /*3490*/  ISETP.LT.OR P1, PT, R24, 0x4a, P1 ;  /* 0x0000004a1800780c */ /* 0x000fe20000f21670 */
[----:B------:R-:W-:Y:S01]  /*34a0*/  FMUL.FTZ R25, R3, R9 ;  /* 0x0000000903197220 */ /* 0x000fe20000410000 */
[----:B------:R-:W-:-:S02]  /*34b0*/  FMNMX.FTZ R13, R50, R13, !PT ;  /* 0x0000000d320d7209 */ /* 0x000fc40007810000 */
[----:B------:R-:W-:Y:S02]  /*34c0*/  FSEL R0, R63, -INF , !P1 ;  /* 0xff8000003f007808 */ /* 0x000fe40004800000 */
[----:B------:R-:W-:Y:S02]  /*34d0*/  FMNMX.FTZ R13, R48, R13, !PT ;  /* 0x0000000d300d7209 */ /* 0x000fe40007810000 */
[----:B------:R-:W-:Y:S02]  /*34e0*/  FSETP.NEU.FTZ.AND P1, PT, R3, -INF , PT ;  /* 0xff8000000300780b */ /* 0x000fe40003f3d000 */
[----:B------:R-:W-:Y:S02]  /*34f0*/  FMNMX.FTZ R13, R54, R13, !PT ;  /* 0x0000000d360d7209 */ /* 0x000fe40007810000 */
[----:B------:R-:W-:Y:S02]  /*3500*/  ISETP.NE.AND P4, PT, R61, RZ, PT ;  /* 0x000000ff3d00720c */ /* 0x000fe40003f85270 */
[----:B------:R-:W-:-:S02]  /*3510*/  FMNMX.FTZ R13, R20, R13, !PT ;  /* 0x0000000d140d7209 */ /* 0x000fc40007810000 */
[----:B------:R-:W-:Y:S02]  /*3520*/  FSEL R74, R25, RZ, P1 ;  /* 0x000000ff194a7208 */ /* 0x000fe40000800000 */
[----:B------:R-:W-:Y:S02]  /*3530*/  FMNMX.FTZ R13, R58, R13, !PT ;  /* 0x0000000d3a0d7209 */ /* 0x000fe40007810000 */
[----:B------:R-:W-:Y:S01]  /*3540*/  ISETP.GT.AND P1, PT, R7, 0x50, !P4 ;  /* 0x000000500700780c */ /* 0x000fe20006724270 */
[--C-:B------:R-:W-:Y:S01]  /*3550*/  FFMA.FTZ R39, R45, R9, -R74.reuse ;  /* 0x000000092d277223 */ /* 0x100fe2000001084a */
[----:B------:R-:W-:Y:S01]  /*3560*/  FMNMX.FTZ R13, R2, R13, !PT ;  /* 0x0000000d020d7209 */ /* 0x000fe20007810000 */
[--C-:B------:R-:W-:Y:S01]  /*3570*/  FFMA.FTZ R25, R29, R9, -R74.reuse ;  /* 0x000000091d197223 */ /* 0x100fe2000001084a */
[----:B------:R-:W-:Y:S01]  /*3580*/  ISETP.LT.OR P1, PT, R24, 0x51, P1 ;  /* 0x000000511800780c */ /* 0x000fe20000f21670 */
[----:B------:R0:W-:Y:S01]  /*3590*/  MUFU.EX2 R150, R39 ;  /* 0x0000002700967308 */ /* 0x0001e20000000800 */
[----:B------:R-:W-:Y:S01]  /*35a0*/  FMNMX.FTZ R13, R62, R13, !PT ;  /* 0x0000000d3e0d7209 */ /* 0x000fe20007810000 */
[-CC-:B------:R-:W-:Y:S01]  /*35b0*/  FFMA.FTZ R29, R77, R9.reuse, -R74.reuse ;  /* 0x000000094d1d7223 */ /* 0x180fe2000001084a */
[----:B------:R-:W-:Y:S01]  /*35c0*/  ISETP.NE.AND P4, PT, R65, RZ, PT ;  /* 0x000000ff4100720c */ /* 0x000fe20003f85270 */
[-CC-:B------:R-:W-:Y:S01]  /*35d0*/  FFMA.FTZ R31, R79, R9.reuse, -R74.reuse ;  /* 0x000000094f1f7223 */ /* 0x180fe2000001084a */
[----:B------:R-:W-:Y:S01]  /*35e0*/  FSEL R66, R66, -INF , !P1 ;  /* 0xff80000042427808 */ /* 0x000fe20004800000 */
[--C-:B------:R-:W-:Y:S01]  /*35f0*/  FFMA.FTZ R33, R81, R9, -R74.reuse ;  /* 0x0000000951217223 */ /* 0x100fe2000001084a */
[----:B------:R-:W-:Y:S01]  /*3600*/  FMNMX.FTZ R13, R0, R13, !PT ;  /* 0x0000000d000d7209 */ /* 0x000fe20007810000 */
[----:B------:R-:W-:Y:S01]  /*3610*/  MUFU.EX2 R25, R25 ;  /* 0x0000001900197308 */ /* 0x000fe20000000800 */
[----:B------:R-:W-:Y:S01]  /*3620*/  ISETP.GT.AND P1, PT, R7, 0x59, !P4 ;  /* 0x000000590700780c */ /* 0x000fe20006724270 */
[-CC-:B------:R-:W-:Y:S01]  /*3630*/  FFMA.FTZ R7, R41, R9.reuse, -R74.reuse ;  /* 0x0000000929077223 */ /* 0x180fe2000001084a */
[----:B------:R-:W-:Y:S01]  /*3640*/  FSEL R52, R67, -INF , !P6 ;  /* 0xff80000043347808 */ /* 0x000fe20007000000 */
[--C-:B0-----:R-:W-:Y:S01]  /*3650*/  FFMA.FTZ R39, R8, R9, -R74.reuse ;  /* 0x0000000908277223 */ /* 0x101fe2000001084a */
[----:B------:R-:W-:Y:S01]  /*3660*/  FMNMX.FTZ R13, R66, R13, !PT ;  /* 0x0000000d420d7209 */ /* 0x000fe20007810000 */
[--C-:B------:R-:W-:Y:S01]  /*3670*/  FFMA.FTZ R35, R83, R9, -R74.reuse ;  /* 0x0000000953237223 */ /* 0x100fe2000001084a */
[----:B------:R-:W-:Y:S01]  /*3680*/  ISETP.LT.OR P1, PT, R24, 0x5a, P1 ;  /* 0x0000005a1800780c */ /* 0x000fe20000f21670 */
[----:B------:R-:W-:Y:S01]  /*3690*/  MUFU.EX2 R148, R7 ;  /* 0x0000000700947308 */ /* 0x000fe20000000800 */
[----:B------:R-:W-:Y:S01]  /*36a0*/  FMNMX.FTZ R13, R52, R13, !PT ;  /* 0x0000000d340d7209 */ /* 0x000fe20007810000 */
[-CC-:B------:R-:W-:Y:S01]  /*36b0*/  FFMA.FTZ R43, R49, R9.reuse, -R74.reuse ;  /* 0x00000009312b7223 */ /* 0x180fe2000001084a */
[----:B------:R-:W-:Y:S01]  /*36c0*/  FSEL R24, R71, -INF , !P1 ;  /* 0xff80000047187808 */ /* 0x000fe20004800000 */
[--C-:B------:R-:W-:Y:S01]  /*36d0*/  FFMA.FTZ R6, R6, R9, -R74.reuse ;  /* 0x0000000906067223 */ /* 0x100fe2000001084a */
[----:B------:R-:W-:Y:S01]  /*36e0*/  FMNMX.FTZ R13, R70, R13, !PT ;  /* 0x0000000d460d7209 */ /* 0x000fe20007810000 */
[-CC-:B------:R-:W-:Y:S01]  /*36f0*/  FFMA.FTZ R47, R53, R9.reuse, -R74.reuse ;  /* 0x00000009352f7223 */ /* 0x180fe2000001084a */
[--C-:B------:R-:W-:Y:S01]  /*3700*/  FFMA.FTZ R37, R87, R9, -R74.reuse ;  /* 0x0000000957257223 */ /* 0x100fe2000001084a */
[----:B------:R0:W1:Y:S01]  /*3710*/  MUFU.EX2 R156, R29 ;  /* 0x0000001d009c7308 */ /* 0x0000620000000800 */
[----:B------:R-:W-:Y:S01]  /*3720*/  FMNMX.FTZ R13, R24, R13, !PT ;  /* 0x0000000d180d7209 */ /* 0x000fe20007810000 */
[-CC-:B------:R-:W-:Y:S01]  /*3730*/  FFMA.FTZ R10, R10, R9.reuse, -R74.reuse ;  /* 0x000000090a0a7223 */ /* 0x180fe2000001084a */
[-CC-:B------:R-:W-:Y:S01]  /*3740*/  FFMA.FTZ R41, R95, R9.reuse, -R74.reuse ;  /* 0x000000095f297223 */ /* 0x180fe2000001084a */
[-CC-:B------:R-:W-:Y:S01]  /*3750*/  FFMA.FTZ R45, R97, R9.reuse, -R74.reuse ;  /* 0x00000009612d7223 */ /* 0x180fe2000001084a */
[----:B------:R-:W-:Y:S01]  /*3760*/  ISETP.NE.AND P4, PT, R174, 0x1, PT ;  /* 0x00000001ae00780c */ /* 0x000fe20003f85270 */
[----:B------:R-:W2:Y:S01]  /*3770*/  SHFL.BFLY PT, R56, R13, 0x2, 0x1f ;  /* 0x0c401f000d387f89 */ /* 0x000ea200000e0000 */
[-CC-:B------:R-:W-:Y:S01]  /*3780*/  FFMA.FTZ R49, R99, R9.reuse, -R74.reuse ;  /* 0x0000000963317223 */ /* 0x180fe2000001084a */
[----:B------:R-:W3:Y:S01]  /*3790*/  MUFU.EX2 R31, R31 ;  /* 0x0000001f001f7308 */ /* 0x000ee20000000800 */
[-CC-:B0-----:R-:W-:Y:S01]  /*37a0*/  FFMA.FTZ R29, R85, R9.reuse, -R74.reuse ;  /* 0x00000009551d7223 */ /* 0x181fe2000001084a */
[-CC-:B------:R-:W-:Y:S01]  /*37b0*/  FFMA.FTZ R12, R12, R9.reuse, -R74.reuse ;  /* 0x000000090c0c7223 */ /* 0x180fe2000001084a */
[-CC-:B------:R-:W-:Y:S01]  /*37c0*/  FFMA.FTZ R60, R60, R9.reuse, -R74.reuse ;  /* 0x000000093c3c7223 */ /* 0x180fe2000001084a */
[-CC-:B------:R-:W-:Y:S01]  /*37d0*/  FFMA.FTZ R64, R64, R9.reuse, -R74.reuse ;  /* 0x0000000940407223 */ /* 0x180fe2000001084a */
[----:B------:R-:W-:Y:S01]  /*37e0*/  FFMA.FTZ R68, R68, R9, -R74 ;  /* 0x0000000944447223 */ /* 0x000fe2000001084a */
[----:B------:R-:W-:-:S02]  /*37f0*/  IMAD.MOV.U32 R53, RZ, RZ, R17 ;  /* 0x000000ffff357224 */ /* 0x000fc400078e0011 */
[----:B------:R0:W4:Y:S02]  /*3800*/  MUFU.EX2 R158, R33 ;  /* 0x00000021009e7308 */ /* 0x0001240000000800 */
[----:B------:R-:W5:Y:S06]  /*3810*/  @P4 LDC R55, c[0x0][0x450] ;  /* 0x00011400ff374b82 */ /* 0x000f6c0000000800 */
[----:B------:R-:W4:Y:S01]  /*3820*/  MUFU.EX2 R35, R35 ;  /* 0x0000002300237308 */ /* 0x000f220000000800 */
[----:B0-----:R-:W-:Y:S01]  /*3830*/  FFMA.FTZ R33, R89, R9, -R74 ;  /* 0x0000000959217223 */ /* 0x001fe2000001084a */
[----:B--2---:R-:W-:-:S06]  /*3840*/  FMNMX.FTZ R56, R13, R56, !PT ;  /* 0x000000380d387209 */ /* 0x004fcc0007810000 */
[----:B------:R-:W-:Y:S01]  /*3850*/  MUFU.EX2 R144, R43 ;  /* 0x0000002b00907308 */ /* 0x000fe20000000800 */
[----:B------:R-:W0:Y:S07]  /*3860*/  SHFL.BFLY PT, R7, R56, 0x1, 0x1f ;  /* 0x0c201f0038077f89 */ /* 0x000e2e00000e0000 */
[----:B------:R1:W-:Y:S08]  /*3870*/  MUFU.EX2 R43, R6 ;  /* 0x00000006002b7308 */ /* 0x0003f00000000800 */
[----:B------:R3:W-:Y:S01]  /*3880*/  MUFU.EX2 R146, R47 ;  /* 0x0000002f00927308 */ /* 0x0007e20000000800 */
[----:B-1----:R-:W-:Y:S01]  /*3890*/  FADD.FTZ R6, R25, R156 ;  /* 0x0000009c19067221 */ /* 0x002fe20000010000 */
[----:B------:R-:W-:-:S06]  /*38a0*/  F2FP.F16.F32.PACK_AB R156, R156, R25 ;  /* 0x000000199c9c723e */ /* 0x000fcc00000000ff */
[----:B------:R1:W-:Y:S01]  /*38b0*/  MUFU.EX2 R152, R29 ;  /* 0x0000001d00987308 */ /* 0x0003e20000000800 */
[----:B---3--:R-:W-:Y:S01]  /*38c0*/  FADD.FTZ R47, R31, R6 ;  /* 0x000000061f2f7221 */ /* 0x008fe20000010000 */
[----:B0-----:R-:W-:-:S03]  /*38d0*/  FMNMX.FTZ R8, R56, R7, !PT ;  /* 0x0000000738087209 */ /* 0x001fc60007810000 */
[C---:B----4-:R-:W-:Y:S01]  /*38e0*/  FADD.FTZ R6, R158.reuse, R47 ;  /* 0x0000002f9e067221 */ /* 0x050fe20000010000 */
[----:B------:R-:W-:Y:S01]  /*38f0*/  F2FP.F16.F32.PACK_AB R158, R158, R31 ;  /* 0x0000001f9e9e723e */ /* 0x000fe200000000ff */
[CC--:B------:R-:W-:Y:S01]  /*3900*/  FMUL.FTZ R7, R8.reuse, R9.reuse ;  /* 0x0000000908077220 */ /* 0x0c0fe20000410000 */
[----:B------:R-:W-:Y:S01]  /*3910*/  FSETP.NEU.FTZ.AND P1, PT, R8, -INF , PT ;  /* 0xff8000000800780b */ /* 0x000fe20003f3d000 */
[----:B------:R-:W-:Y:S01]  /*3920*/  MUFU.EX2 R37, R37 ;  /* 0x0000002500257308 */ /* 0x000fe20000000800 */
[----:B------:R-:W-:Y:S01]  /*3930*/  FADD.FTZ R51, R35, R6 ;  /* 0x0000000623337221 */ /* 0x000fe20000010000 */
[----:B-1----:R-:W-:Y:S01]  /*3940*/  FFMA.FTZ R29, R91, R9, -R74 ;  /* 0x000000095b1d7223 */ /* 0x002fe2000001084a */
[----:B------:R-:W-:-:S05]  /*3950*/  FSEL R7, R7, RZ, P1 ;  /* 0x000000ff07077208 */ /* 0x000fca0000800000 */
        /* <DEDUP_REMOVED lines=14> */
[----:B------:R-:W0:Y:S01]  /*3a40*/  MUFU.EX2 R27, R27 ;  /* 0x0000001b001b7308 */ /* 0x000e220000000800 */
        /* <DEDUP_REMOVED lines=8> */
[-CC-:B------:R-:W-:Y:S01]  /*3ad0*/  FFMA.FTZ R66, R66, R9.reuse, -R7.reuse ;  /* 0x0000000942427223 */ /* 0x180fe20000010807 */
[-CC-:B------:R-:W-:Y:S01]  /*3ae0*/  FFMA.FTZ R52, R52, R9.reuse, -R7.reuse ;  /* 0x0000000934347223 */ /* 0x180fe20000010807 */
[-CC-:B------:R-:W-:Y:S01]  /*3af0*/  FFMA.FTZ R70, R70, R9.reuse, -R7.reuse ;  /* 0x0000000946467223 */ /* 0x180fe20000010807 */
[----:B------:R-:W-:-:S04]  /*3b00*/  FFMA.FTZ R24, R24, R9, -R7 ;  /* 0x0000000918187223 */ /* 0x000fc80000010807 */
[----:B------:R2:W3:Y:S01]  /*3b10*/  MUFU.EX2 R159, R28 ;  /* 0x0000001c009f7308 */ /* 0x0004e20000000800 */
[----:B0-----:R-:W-:Y:S01]  /*3b20*/  FADD.FTZ R47, R26, R27 ;  /* 0x0000001b1a2f7221 */ /* 0x001fe20000010000 */
[----:B------:R-:W-:-:S06]  /*3b30*/  F2FP.F16.F32.PACK_AB R157, R27, R26 ;  /* 0x0000001a1b9d723e */ /* 0x000fcc00000000ff */
[----:B------:R-:W0:Y:S01]  /*3b40*/  MUFU.EX2 R34, R34 ;  /* 0x0000002200227308 */ /* 0x000e220000000800 */
[----:B-1----:R-:W-:Y:S01]  /*3b50*/  FADD.FTZ R6, R30, R47 ;  /* 0x0000002f1e067221 */ /* 0x002fe20000010000 */
[----:B--2---:R-:W1:Y:S06]  /*3b60*/  @P4 LDC R28, c[0x0][0x44c] ;  /* 0x00011300ff1c4b82 */ /* 0x004e6c0000000800 */
[----:B------:R-:W2:Y:S01]  /*3b70*/  MUFU.EX2 R153, R32 ;  /* 0x0000002000997308 */ /* 0x000ea20000000800 */
[C---:B---3--:R-:W-:Y:S01]  /*3b80*/  FADD.FTZ R47, R159.reuse, R6 ;  /* 0x000000069f2f7221 */ /* 0x048fe20000010000 */
[----:B------:R-:W-:-:S06]  /*3b90*/  F2FP.F16.F32.PACK_AB R159, R159, R30 ;  /* 0x0000001e9f9f723e */ /* 0x000fcc00000000ff */
[----:B------:R-:W3:Y:S01]  /*3ba0*/  MUFU.EX2 R38, R38 ;  /* 0x0000002600267308 */ /* 0x000ee20000000800 */
[----:B0-----:R-:W-:-:S07]  /*3bb0*/  FADD.FTZ R6, R34, R47 ;  /* 0x0000002f22067221 */ /* 0x001fce0000010000 */
[----:B------:R0:W-:Y:S01]  /*3bc0*/  MUFU.EX2 R154, R33 ;  /* 0x00000021009a7308 */ /* 0x0001e20000000800 */
[----:B--2---:R-:W-:Y:S01]  /*3bd0*/  FADD.FTZ R47, R153, R6 ;  /* 0x00000006992f7221 */ /* 0x004fe20000010000 */
[----:B-1----:R-:W-:Y:S01]  /*3be0*/  @P4 IMAD.HI.U32 R28, R17, R28, RZ ;  /* 0x0000001c111c4227 */ /* 0x002fe200078e00ff */
[----:B------:R-:W-:-:S04]  /*3bf0*/  F2FP.F16.F32.PACK_AB R153, R153, R34 ;  /* 0x000000229999723e */ /* 0x000fc800000000ff */
[----:B-----5:R-:W-:Y:S01]  /*3c00*/  @P4 SHF.R.U32.HI R53, RZ, R55, R28 ;  /* 0x00000037ff354219 */ /* 0x020fe2000001161c */
[----:B------:R-:W1:Y:S01]  /*3c10*/  MUFU.EX2 R155, R36 ;  /* 0x00000024009b7308 */ /* 0x000e620000000800 */
[----:B0-----:R-:W-:Y:S01]  /*3c20*/  FFMA.FTZ R33, R93, R9, -R74 ;  /* 0x000000095d217223 */ /* 0x001fe2000001084a */
[----:B---3--:R-:W-:Y:S01]  /*3c30*/  FADD.FTZ R6, R38, R47 ;  /* 0x0000002f26067221 */ /* 0x008fe20000010000 */
[----:B------:R-:W-:-:S05]  /*3c40*/  ISETP.GE.AND P4, PT, R15, 0x1, PT ;  /* 0x000000010f00780c */ /* 0x000fca0003f86270 */
[----:B------:R-:W-:Y:S08]  /*3c50*/  MUFU.EX2 R29, R29 ;  /* 0x0000001d001d7308 */ /* 0x000ff00000000800 */
[----:B------:R-:W0:Y:S01]  /*3c60*/  MUFU.EX2 R42, R42 ;  /* 0x0000002a002a7308 */ /* 0x000e220000000800 */
[C---:B-1----:R-:W-:Y:S01]  /*3c70*/  FADD.FTZ R47, R155.reuse, R6 ;  /* 0x000000069b2f7221 */ /* 0x042fe20000010000 */
[----:B------:R-:W-:-:S06]  /*3c80*/  F2FP.F16.F32.PACK_AB R155, R155, R38 ;  /* 0x000000269b9b723e */ /* 0x000fcc00000000ff */
[----:B------:R1:W-:Y:S08]  /*3c90*/  MUFU.EX2 R13, R10 ;  /* 0x0000000a000d7308 */ /* 0x0003f00000000800 */
[----:B------:R-:W2:Y:S01]  /*3ca0*/  MUFU.EX2 R149, R40 ;  /* 0x0000002800957308 */ /* 0x000ea20000000800 */
[----:B-1----:R-:W-:Y:S01]  /*3cb0*/  FADD.FTZ R10, R152, R51 ;  /* 0x00000033980a7221 */ /* 0x002fe20000010000 */
[----:B0-----:R-:W-:Y:S01]  /*3cc0*/  FADD.FTZ R6, R42, R47 ;  /* 0x0000002f2a067221 */ /* 0x001fe20000010000 */
[----:B------:R-:W-:-:S02]  /*3cd0*/  F2FP.F16.F32.PACK_AB R152, R152, R35 ;  /* 0x000000239898723e */ /* 0x000fc400000000ff */
[----:B------:R-:W-:-:S03]  /*3ce0*/  FADD.FTZ R51, R37, R10 ;  /* 0x0000000a25337221 */ /* 0x000fc60000010000 */
[----:B------:R-:W0:Y:S01]  /*3cf0*/  MUFU.EX2 R33, R33 ;  /* 0x0000002100217308 */ /* 0x000e220000000800 */
[C---:B------:R-:W-:Y:S01]  /*3d00*/  FADD.FTZ R10, R154.reuse, R51 ;  /* 0x000000339a0a7221 */ /* 0x040fe20000010000 */
[----:B------:R-:W-:-:S03]  /*3d10*/  F2FP.F16.F32.PACK_AB R154, R154, R37 ;  /* 0x000000259a9a723e */ /* 0x000fc600000000ff */
[----:B------:R-:W-:-:S03]  /*3d20*/  FADD.FTZ R51, R29, R10 ;  /* 0x0000000a1d337221 */ /* 0x000fc60000010000 */
[----:B------:R-:W-:Y:S01]  /*3d30*/  MUFU.EX2 R46, R46 ;  /* 0x0000002e002e7308 */ /* 0x000fe20000000800 */
[C---:B------:R-:W-:Y:S01]  /*3d40*/  FADD.FTZ R10, R148.reuse, R51 ;  /* 0x00000033940a7221 */ /* 0x040fe20000010000 */
[C---:B--2---:R-:W-:Y:S01]  /*3d50*/  FADD.FTZ R47, R149.reuse, R6 ;  /* 0x00000006952f7221 */ /* 0x044fe20000010000 */
[----:B------:R-:W-:Y:S02]  /*3d60*/  F2FP.F16.F32.PACK_AB R148, R148, R29 ;  /* 0x0000001d9494723e */ /* 0x000fe400000000ff */
[----:B------:R-:W-:-:S03]  /*3d70*/  F2FP.F16.F32.PACK_AB R149, R149, R42 ;  /* 0x0000002a9595723e */ /* 0x000fc600000000ff */
[----:B------:R-:W-:Y:S01]  /*3d80*/  MUFU.EX2 R151, R44 ;  /* 0x0000002c00977308 */ /* 0x000fe20000000800 */
[----:B0-----:R-:W-:-:S04]  /*3d90*/  FADD.FTZ R51, R33, R10 ;  /* 0x0000000a21337221 */ /* 0x001fc80000010000 */
[C---:B------:R-:W-:Y:S01]  /*3da0*/  FADD.FTZ R10, R150.reuse, R51 ;  /* 0x00000033960a7221 */ /* 0x040fe20000010000 */
[----:B------:R-:W-:Y:S02]  /*3db0*/  F2FP.F16.F32.PACK_AB R150, R150, R33 ;  /* 0x000000219696723e */ /* 0x000fe400000000ff */
[----:B------:R-:W0:Y:S08]  /*3dc0*/  MUFU.EX2 R41, R41 ;  /* 0x0000002900297308 */ /* 0x000e300000000800 */
[----:B------:R-:W-:Y:S08]  /*3dd0*/  MUFU.EX2 R50, R50 ;  /* 0x0000003200327308 */ /* 0x000ff00000000800 */
[----:B------:R-:W-:Y:S01]  /*3de0*/  MUFU.EX2 R145, R48 ;  /* 0x0000003000917308 */ /* 0x000fe20000000800 */
[----:B0-----:R-:W-:-:S04]  /*3df0*/  FADD.FTZ R51, R41, R10 ;  /* 0x0000000a29337221 */ /* 0x001fc80000010000 */
[C---:B------:R-:W-:Y:S01]  /*3e00*/  FADD.FTZ R6, R144.reuse, R51 ;  /* 0x0000003390067221 */ /* 0x040fe20000010000 */
[----:B------:R-:W-:Y:S02]  /*3e10*/  F2FP.F16.F32.PACK_AB R144, R144, R41 ;  /* 0x000000299090723e */ /* 0x000fe400000000ff */
[----:B------:R-:W0:Y:S08]  /*3e20*/  MUFU.EX2 R45, R45 ;  /* 0x0000002d002d7308 */ /* 0x000e300000000800 */
[----:B------:R-:W-:Y:S08]  /*3e30*/  MUFU.EX2 R54, R54 ;  /* 0x0000003600367308 */ /* 0x000ff00000000800 */
[----:B------:R1:W-:Y:S08]  /*3e40*/  MUFU.EX2 R141, R2 ;  /* 0x00000002008d7308 */ /* 0x0003f00000000800 */
[----:B------:R-:W-:Y:S01]  /*3e50*/  MUFU.EX2 R147, R20 ;  /* 0x0000001400937308 */ /* 0x000fe20000000800 */
[----:B-1----:R-:W-:Y:S01]  /*3e60*/  FADD.FTZ R2, R46, R47 ;  /* 0x0000002f2e027221 */ /* 0x002fe20000010000 */
[----:B0-----:R-:W-:-:S03]  /*3e70*/  FADD.FTZ R47, R45, R6 ;  /* 0x000000062d2f7221 */ /* 0x001fc60000010000 */
[----:B------:R-:W-:Y:S01]  /*3e80*/  FADD.FTZ R7, R151, R2 ;  /* 0x0000000297077221 */ /* 0x000fe20000010000 */
[----:B------:R-:W-:Y:S01]  /*3e90*/  FADD.FTZ R6, R146, R47 ;  /* 0x0000002f92067221 */ /* 0x000fe20000010000 */
[----:B------:R-:W-:Y:S01]  /*3ea0*/  IMAD.IADD R47, R72, 0x1, R53 ;  /* 0x00000001482f7824 */ /* 0x000fe200078e0235 */
[----:B------:R-:W0:Y:S01]  /*3eb0*/  MUFU.EX2 R49, R49 ;  /* 0x0000003100317308 */ /* 0x000e220000000800 */
[----:B------:R-:W-:Y:S01]  /*3ec0*/  FADD.FTZ R2, R50, R7 ;  /* 0x0000000732027221 */ /* 0x000fe20000010000 */
[----:B------:R-:W-:Y:S01]  /*3ed0*/  F2FP.F16.F32.PACK_AB R146, R146, R45 ;  /* 0x0000002d9292723e */ /* 0x000fe200000000ff */
[----:B------:R-:W-:Y:S01]  /*3ee0*/  IMAD.IADD R14, R47, 0x1, R14 ;  /* 0x000000012f0e7824 */ /* 0x000fe200078e020e */
[----:B------:R-:W-:Y:S01]  /*3ef0*/  F2FP.F16.F32.PACK_AB R151, R151, R46 ;  /* 0x0000002e9797723e */ /* 0x000fe200000000ff */
[C---:B------:R-:W-:Y:S01]  /*3f00*/  FADD.FTZ R7, R145.reuse, R2 ;  /* 0x0000000291077221 */ /* 0x040fe20000010000 */
[----:B------:R-:W-:Y:S02]  /*3f10*/  F2FP.F16.F32.PACK_AB R145, R145, R50 ;  /* 0x000000329191723e */ /* 0x000fe400000000ff */
[----:B------:R-:W-:Y:S08]  /*3f20*/  MUFU.EX2 R58, R58 ;  /* 0x0000003a003a7308 */ /* 0x000ff00000000800 */
[----:B------:R-:W1:Y:S01]  /*3f30*/  MUFU.EX2 R12, R12 ;  /* 0x0000000c000c7308 */ /* 0x000e620000000800 */
[----:B0-----:R-:W-:-:S07]  /*3f40*/  FADD.FTZ R25, R49, R6 ;  /* 0x0000000631197221 */ /* 0x001fce0000010000 */
[----:B------:R-:W0:Y:S08]  /*3f50*/  MUFU.EX2 R60, R60 ;  /* 0x0000003c003c7308 */ /* 0x000e300000000800 */
[----:B------:R-:W2:Y:S01]  /*3f60*/  MUFU.EX2 R62, R62 ;  /* 0x0000003e003e7308 */ /* 0x000ea20000000800 */
[C---:B-1----:R-:W-:Y:S01]  /*3f70*/  FADD.FTZ R25, R12.reuse, R25 ;  /* 0x000000190c197221 */ /* 0x042fe20000010000 */
[----:B------:R-:W-:-:S06]  /*3f80*/  F2FP.F16.F32.PACK_AB R140, R12, R49 ;  /* 0x000000310c8c723e */ /* 0x000fcc00000000ff */
[----:B------:R1:W3:Y:S01]  /*3f90*/  MUFU.EX2 R143, R0 ;  /* 0x00000000008f7308 */ /* 0x0002e20000000800 */
[----:B0-----:R-:W-:Y:S01]  /*3fa0*/  FADD.FTZ R2, R60, R25 ;  /* 0x000000193c027221 */ /* 0x001fe20000010000 */
[----:B------:R-:W-:-:S03]  /*3fb0*/  F2FP.F16.F32.PACK_AB R142, R13, R60 ;  /* 0x0000003c0d8e723e */ /* 0x000fc600000000ff */
[----:B------:R-:W-:-:S03]  /*3fc0*/  FADD.FTZ R25, R13, R2 ;  /* 0x000000020d197221 */ /* 0x000fc60000010000 */
[----:B------:R-:W0:Y:S01]  /*3fd0*/  MUFU.EX2 R66, R66 ;  /* 0x0000004200427308 */ /* 0x000e220000000800 */
[----:B-1----:R-:W-:-:S04]  /*3fe0*/  FADD.FTZ R0, R54, R7 ;  /* 0x0000000736007221 */ /* 0x002fc80000010000 */
[C---:B------:R-:W-:Y:S01]  /*3ff0*/  FADD.FTZ R7, R147.reuse, R0 ;  /* 0x0000000093077221 */ /* 0x040fe20000010000 */
[----:B------:R-:W-:Y:S02]  /*4000*/  F2FP.F16.F32.PACK_AB R147, R147, R54 ;  /* 0x000000369393723e */ /* 0x000fe400000000ff */
[----:B------:R-:W1:Y:S01]  /*4010*/  MUFU.EX2 R64, R64 ;  /* 0x0000004000407308 */ /* 0x000e620000000800 */
[----:B------:R-:W-:-:S04]  /*4020*/  FADD.FTZ R0, R58, R7 ;  /* 0x000000073a007221 */ /* 0x000fc80000010000 */
[C---:B------:R-:W-:Y:S01]  /*4030*/  FADD.FTZ R7, R141.reuse, R0 ;  /* 0x000000008d077221 */ /* 0x040fe20000010000 */
[----:B------:R-:W-:Y:S02]  /*4040*/  F2FP.F16.F32.PACK_AB R141, R141, R58 ;  /* 0x0000003a8d8d723e */ /* 0x000fe400000000ff */
[----:B------:R-:W4:Y:S01]  /*4050*/  MUFU.EX2 R137, R52 ;  /* 0x0000003400897308 */ /* 0x000f220000000800 */
[----:B--2---:R-:W-:-:S04]  /*4060*/  FADD.FTZ R0, R62, R7 ;  /* 0x000000073e007221 */ /* 0x004fc80000010000 */
[C---:B---3--:R-:W-:Y:S01]  /*4070*/  FADD.FTZ R13, R143.reuse, R0 ;  /* 0x000000008f0d7221 */ /* 0x048fe20000010000 */
[----:B------:R-:W-:Y:S02]  /*4080*/  F2FP.F16.F32.PACK_AB R143, R143, R62 ;  /* 0x0000003e8f8f723e */ /* 0x000fe400000000ff */
[----:B------:R-:W2:Y:S01]  /*4090*/  MUFU.EX2 R39, R39 ;  /* 0x0000002700277308 */ /* 0x000ea20000000800 */
[----:B0-----:R-:W-:Y:S01]  /*40a0*/  FADD.FTZ R0, R66, R13 ;  /* 0x0000000d42007221 */ /* 0x001fe20000010000 */
[----:B-1----:R-:W-:-:S06]  /*40b0*/  FADD.FTZ R2, R64, R25 ;  /* 0x0000001940027221 */ /* 0x002fcc0000010000 */
[----:B------:R-:W0:Y:S01]  /*40c0*/  MUFU.EX2 R70, R70 ;  /* 0x0000004600467308 */ /* 0x000e220000000800 */
[C---:B----4-:R-:W-:Y:S01]  /*40d0*/  FADD.FTZ R13, R137.reuse, R0 ;  /* 0x00000000890d7221 */ /* 0x050fe20000010000 */
[----:B------:R-:W-:-:S06]  /*40e0*/  F2FP.F16.F32.PACK_AB R137, R137, R66 ;  /* 0x000000428989723e */ /* 0x000fcc00000000ff */
[----:B------:R-:W1:Y:S01]  /*40f0*/  MUFU.EX2 R68, R68 ;  /* 0x0000004400447308 */ /* 0x000e620000000800 */
[C---:B--2---:R-:W-:Y:S01]  /*4100*/  FADD.FTZ R25, R39.reuse, R2 ;  /* 0x0000000227197221 */ /* 0x044fe20000010000 */
[----:B------:R-:W-:-:S06]  /*4110*/  F2FP.F16.F32.PACK_AB R136, R39, R64 ;  /* 0x000000402788723e */ /* 0x000fcc00000000ff */
[----:B------:R-:W2:Y:S01]  /*4120*/  MUFU.EX2 R139, R24 ;  /* 0x00000018008b7308 */ /* 0x000ea20000000800 */
[----:B0-----:R-:W-:Y:S01]  /*4130*/  FADD.FTZ R6, R70, R13 ;  /* 0x0000000d46067221 */ /* 0x001fe20000010000 */
[----:B------:R-:W-:Y:S02]  /*4140*/  VIADD R13, R73, 0xfffffffe ;  /* 0xfffffffe490d7836 */ /* 0x000fe40000000000 */
[----:B-1----:R-:W-:Y:S01]  /*4150*/  FADD.FTZ R2, R68, R25 ;  /* 0x0000001944027221 */ /* 0x002fe20000010000 */
[----:B------:R-:W-:-:S03]  /*4160*/  F2FP.F16.F32.PACK_AB R138, R43, R68 ;  /* 0x000000442b8a723e */ /* 0x000fc600000000ff */
[----:B------:R-:W-:Y:S01]  /*4170*/  FADD.FTZ R7, R43, R2 ;  /* 0x000000022b077221 */ /* 0x000fe20000010000 */
[C---:B--2---:R-:W-:Y:S01]  /*4180*/  FADD.FTZ R6, R139.reuse, R6 ;  /* 0x000000068b067221 */ /* 0x044fe20000010000 */
[----:B------:R-:W-:Y:S01]  /*4190*/  F2FP.F16.F32.PACK_AB R139, R139, R70 ;  /* 0x000000468b8b723e */ /* 0x000fe200000000ff */
        /* <DEDUP_REMOVED lines=11> */
.L_x_1110:
[----:B------:R-:W-:-:S13]  /*4250*/  ISETP.NE.AND P1, PT, R15, 0x1, PT ;  /* 0x000000010f00780c */ /* 0x000fda0003f25270 */
[----:B------:R-:W0:Y:S02]  /*4260*/  @P1 LDC.64 R24, c[0x0][0x9e8] ;  /* 0x00027a00ff181b82 */ /* 0x000e240000000a00 */
[----:B0-----:R-:W-:-:S05]  /*4270*/  @P1 IMAD.HI.U32 R2, R0, R24, RZ ;  /* 0x0000001800021227 */ /* 0x001fca00078e00ff */
[----:B------:R-:W-:-:S07]  /*4280*/  @P1 SHF.R.U32.HI R0, RZ, R25, R2 ;  /* 0x00000019ff001219 */ /* 0x000fce0000011602 */
.L_x_1111:
[----:B------:R-:W-:-:S05]  /*4290*/  IMAD R15, R0, R15, R15 ;  /* 0x0000000f000f7224 */ /* 0x000fca00078e020f */
[----:B------:R-:W-:-:S07]  /*42a0*/  VIMNMX R14, R14, R15, PT ;  /* 0x0000000f0e0e7248 */ /* 0x000fce0003fe0100 */
.L_x_1109:
[----:B------:R-:W-:Y:S01]  /*42b0*/  IMAD.HI R14, R14, 0x2aaaaaab, RZ ;  /* 0x2aaaaaab0e0e7827 */ /* 0x000fe200078e02ff */
[----:B------:R-:W-:Y:S02]  /*42c0*/  CS2R R86, SRZ ;  /* 0x0000000000567805 */ /* 0x000fe4000001ff00 */
[----:B------:R-:W-:Y:S02]  /*42d0*/  CS2R R84, SRZ ;  /* 0x0000000000547805 */ /* 0x000fe4000001ff00 */
[----:B------:R-:W-:Y:S01]  /*42e0*/  CS2R R82, SRZ ;  /* 0x0000000000527805 */ /* 0x000fe2000001ff00 */
[----:B------:R-:W-:Y:S01]  /*42f0*/  IMAD.MOV.U32 R2, RZ, RZ, 0x3f800000 ;  /* 0x3f800000ff027424 */ /* 0x000fe200078e00ff */
[----:B------:R-:W-:Y:S01]  /*4300*/  SHF.R.U32.HI R15, RZ, 0x1f, R14 ;  /* 0x0000001fff0f7819 */ /* 0x000fe2000001160e */
[----:B------:R-:W-:Y:S01]  /*4310*/  IMAD.MOV.U32 R0, RZ, RZ, 0x3f800000 ;  /* 0x3f800000ff007424 */ /* 0x000fe200078e00ff */
[----:B------:R-:W-:Y:S02]  /*4320*/  CS2R R80, SRZ ;  /* 0x0000000000507805 */ /* 0x000fe4000001ff00 */
[----:B------:R-:W-:-:S02]  /*4330*/  CS2R R78, SRZ ;  /* 0x00000000004e7805 */ /* 0x000fc4000001ff00 */
[----:B------:R-:W-:Y:S02]  /*4340*/  LEA.HI.SX32 R15, R14, R15, 0x1c ;  /* 0x0000000f0e0f7211 */ /* 0x000fe400078fe2ff */
[----:B------:R-:W-:Y:S02]  /*4350*/  CS2R R76, SRZ ;  /* 0x00000000004c7805 */ /* 0x000fe4000001ff00 */
[----:B------:R-:W-:Y:S02]  /*4360*/  CS2R R74, SRZ ;  /* 0x00000000004a7805 */ /* 0x000fe4000001ff00 */
[----:B------:R-:W-:Y:S02]  /*4370*/  CS2R R72, SRZ ;  /* 0x0000000000487805 */ /* 0x000fe4000001ff00 */
[----:B------:R-:W-:Y:S02]  /*4380*/  VIMNMX R10, R22, R15, !PT ;  /* 0x0000000f160a7248 */ /* 0x000fe40007fe0100 */
[----:B------:R-:W-:-:S02]  /*4390*/  CS2R R70, SRZ ;  /* 0x0000000000467805 */ /* 0x000fc4000001ff00 */
[----:B------:R-:W-:Y:S02]  /*43a0*/  CS2R R68, SRZ ;  /* 0x0000000000447805 */ /* 0x000fe4000001ff00 */
[----:B------:R-:W-:Y:S02]  /*43b0*/  CS2R R66, SRZ ;  /* 0x0000000000427805 */ /* 0x000fe4000001ff00 */
        /* <DEDUP_REMOVED lines=21> */
[----:B------:R-:W-:Y:S01]  /*4510*/  CS2R R24, SRZ ;  /* 0x0000000000187805 */ /* 0x000fe2000001ff00 */
[----:B------:R-:W-:Y:S06]  /*4520*/  @!P1 BRA `(.L_x_1112) ;  /* 0x0000002c006c9947 */ /* 0x000fec0003800000 */
[----:B------:R-:W-:Y:S01]  /*4530*/  IMAD.MOV.U32 R2, RZ, RZ, 0x3f800000 ;  /* 0x3f800000ff027424 */ /* 0x000fe200078e00ff */
[----:B------:R-:W-:Y:S01]  /*4540*/  ULDC UR58, c[0x0][0x9e4] ;  /* 0x00027900003a7ab9 */ /* 0x000fe20000000800 */
[----:B------:R-:W-:Y:S01]  /*4550*/  IMAD.MOV.U32 R87, RZ, RZ, RZ ;  /* 0x000000ffff577224 */ /* 0x000fe200078e00ff */
[----:B------:R-:W-:Y:S01]  /*4560*/  ULDC UR59, c[0x0][0x9dc] ;  /* 0x00027700003b7ab9 */ /* 0x000fe20000000800 */
[----:B------:R-:W-:-:S05]  /*4570*/  ULDC UR60, c[0x0][0x9e0] ;  /* 0x00027800003c7ab9 */ /* 0x000fca0000000800 */
.L_x_1129:
[----:B------:R-:W-:-:S04]  /*4580*/  UIADD3 UR4, UR36, 0x1, URZ ;  /* 0x0000000124047890 */ /* 0x000fc8000fffe03f */
[----:B------:R-:W-:-:S04]  /*4590*/  UISETP.NE.AND UP0, UPT, UR4, 0x2, UPT ;  /* 0x000000020400788c */ /* 0x000fc8000bf05270 */
[----:B------:R-:W-:Y:S02]  /*45a0*/  USEL UR7, URZ, 0x1, UP0 ;  /* 0x000000013f077887 */ /* 0x000fe40008000000 */
[----:B------:R-:W-:Y:S02]  /*45b0*/  USEL UR4, UR4, URZ, UP0 ;  /* 0x0000003f04047287 */ /* 0x000fe40008000000 */
[----:B------:R-:W-:Y:S01]  /*45c0*/  ULOP3.LUT UR7, UR38, UR7, URZ, 0x3c, !UPT ;  /* 0x0000000726077292 */ /* 0x000fe2000f8e3c3f */
[----:B------:R-:W-:Y:S11]  /*45d0*/  @!P0 BRA `(.L_x_1113) ;  /* 0x0000000000048947 */ /* 0x000ff60003800000 */
[----:B------:R-:W-:Y:S01]  /*45e0*/  BPT.TRAP 0x1 ;  /* 0x000000040000795c */ /* 0x000fe20000300000 */
.L_x_1113:
[----:B------:R-:W-:Y:S01]  /*45f0*/  ULEA UR6, UR4, UR37, 0x3 ;  /* 0x0000002504067291 */ /* 0x000fe2000f8e183f */
[----:B------:R-:W-:-:S05]  /*4600*/  IMAD.U32 R9, RZ, RZ, UR7 ;  /* 0x00000007ff097e24 */ /* 0x000fca000f8e00ff */
[----:B------:R-:W-:-:S04]  /*4610*/  SHF.L.U32 R9, R9, 0x1f, RZ ;  /* 0x0000001f09097819 */ /* 0x000fc800000006ff */
[----:B------:R0:W1:Y:S01]  /*4620*/  SYNCS.PHASECHK.TRANS64.TRYWAIT P1, [UR6+0x2a830], R9 ;  /* 0x02a83009ff0075a7 */ /* 0x0000620008020146 */
[----:B------:R-:W-:Y:S05]  /*4630*/  @!P0 BRA `(.L_x_1114) ;  /* 0x0000000000048947 */ /* 0x000fea0003800000 */
[----:B------:R-:W-:Y:S01]  /*4640*/  BPT.TRAP 0x1 ;  /* 0x000000040000795c */ /* 0x000fe20000300000 */
.L_x_1114:
[----:B-1----:R-:W-:Y:S05]  /*4650*/  @P1 BRA `(.L_x_1115) ;  /* 0x0000000000081947 */ /* 0x002fea0003800000 */
[----:B------:R-:W1:Y:S02]  /*4660*/  SYNCS.PHASECHK.TRANS64.TRYWAIT P1, [UR6+0x2a830], R9 ;  /* 0x02a83009ff0075a7 */ /* 0x000e640008020146 */
[----:B-1----:R-:W-:Y:S05]  /*4670*/  @!P1 BRA `(.L_x_1116) ;  /* 0x000000f000c09947 */ /* 0x002fea0003800000 */
.L_x_1115:
        /* <DEDUP_REMOVED lines=15> */
[----:B------:R-:W-:Y:S01]  /*4770*/  HGMMA.64x96x16.F32 R88, gdesc[UR52], RZ, !UPT, gsb0 ;  /* 0x01600000345879f0 */ /* 0x000fe2000c0008ff */
        /* <DEDUP_REMOVED lines=113> */
[----:B------:R-:W-:Y:S05]  /*4e90*/  @!P0 BRA `(.L_x_1117) ;  /* 0x0000000000048947 */ /* 0x000fea0003800000 */
[----:B------:R-:W-:Y:S01]  /*4ea0*/  BPT.TRAP 0x1 ;  /* 0x000000040000795c */ /* 0x000fe20000300000 */
.L_x_1117:
[----:B------:R-:W-:Y:S01]  /*4eb0*/  ULEA UR11, UR36, UR37, 0x3 ;  /* 0x00000025240b7291 */ /* 0x000fe2000f8e183f */
[----:B------:R-:W-:-:S05]  /*4ec0*/  IMAD.U32 R0, RZ, RZ, UR38 ;  /* 0x00000026ff007e24 */ /* 0x000fca000f8e00ff */
[----:B------:R-:W-:-:S04]  /*4ed0*/  SHF.L.U32 R0, R0, 0x1f, RZ ;  /* 0x0000001f00007819 */ /* 0x000fc800000006ff */
[----:B------:R2:W3:Y:S01]  /*4ee0*/  SYNCS.PHASECHK.TRANS64.TRYWAIT P1, [UR11+0x2a850], R0 ;  /* 0x02a85000ff0075a7 */ /* 0x0004e2000802014b */
[----:B------:R-:W-:Y:S05]  /*4ef0*/  @!P0 BRA `(.L_x_1118) ;  /* 0x0000000000048947 */ /* 0x000fea0003800000 */
[----:B------:R-:W-:Y:S01]  /*4f00*/  BPT.TRAP 0x1 ;  /* 0x000000040000795c */ /* 0x000fe20000300000 */
.L_x_1118:
[----:B---3--:R-:W-:Y:S05]  /*4f10*/  @P1 BRA `(.L_x_1119) ;  /* 0x0000000000081947 */ /* 0x008fea0003800000 */
[----:B------:R-:W3:Y:S02]  /*4f20*/  SYNCS.PHASECHK.TRANS64.TRYWAIT P1, [UR11+0x2a850], R0 ;  /* 0x02a85000ff0075a7 */ /* 0x000ee4000802014b */
[----:B---3--:R-:W-:Y:S05]  /*4f30*/  @!P1 BRA `(.L_x_1120) ;  /* 0x000000e800a89947 */ /* 0x008fea0003800000 */
.L_x_1119:
[----:B------:R-:W-:Y:S01]  /*4f40*/  UIADD3 UR5, UR37, 0x400, URZ ;  /* 0x0000040025057890 */ /* 0x000fe2000fffe03f */
[----:B------:R-:W-:Y:S01]  /*4f50*/  WARPGROUP.ARRIVE ;  /* 0x00000000000079c5 */ /* 0x000fe20000000000 */
[----:B------:R-:W-:Y:S01]  /*4f60*/  UMOV UR15, 0x40000040 ;  /* 0x40000040000f7882 */ /* 0x000fe20000000000 */
[----:B------:R-:W-:Y:S01]  /*4f70*/  ISETP.NE.AND P3, PT, R174, 0x1, PT ;  /* 0x00000001ae00780c */ /* 0x000fe20003f65270 */
[----:B------:R-:W-:-:S03]  /*4f80*/  USHF.R.U32.HI UR5, URZ, 0x4, UR5 ;  /* 0x000000043f057899 */ /* 0x000fc60008011605 */
[----:B------:R-:W3:Y:S01]  /*4f90*/  S2R R175, SR_TID.X ;  /* 0x0000000000af7919 */ /* 0x000ee20000002100 */
[----:B01----:R-:W-:Y:S01]  /*4fa0*/  IMAD.IADD R9, R19, 0x1, R17 ;  /* 0x0000000113097824 */ /* 0x003fe200078e0211 */
[----:B------:R-:W0:Y:S01]  /*4fb0*/  LDC R11, c[0x0][0x288] ;  /* 0x0000a200ff0b7b82 */ /* 0x000e220000000800 */
[----:B------:R-:W-:Y:S01]  /*4fc0*/  ULOP3.LUT UR5, UR5, 0x3fff, URZ, 0xc0, !UPT ;  /* 0x00003fff05057892 */ /* 0x000fe2000f8ec03f */
[----:B------:R-:W-:-:S03]  /*4fd0*/  ISETP.NE.AND P1, PT, R21, RZ, PT ;  /* 0x000000ff1500720c */ /* 0x000fc60003f25270 */
[----:B------:R-:W-:-:S04]  /*4fe0*/  ULOP3.LUT UR5, UR5, 0x3000000, URZ, 0xfc, !UPT ;  /* 0x0300000005057892 */ /* 0x000fc8000f8efc3f */
[----:B------:R-:W-:Y:S01]  /*4ff0*/  UIMAD UR10, UR36, 0x600, UR5 ;  /* 0x00000600240a78a4 */ /* 0x000fe2000f8e0205 */
[----:B--2---:R-:W1:Y:S01]  /*5000*/  @P3 LDC R0, c[0x0][0x44c] ;  /* 0x00011300ff003b82 */ /* 0x004e620000000800 */
[----:B------:R-:W-:-:S05]  /*5010*/  ULOP3.LUT UR5, URZ, UR59, URZ, 0x33, !UPT ;  /* 0x0000003b3f057292 */ /* 0x000fca000f8e333f */
[----:B------:R-:W-:Y:S02]  /*5020*/  UMOV UR14, UR10 ;  /* 0x0000000a000e7c82 */ /* 0x000fe40008000000 */
[----:B------:R-:W-:Y:S01]  /*5030*/  HGMMA.64x128x16.F32 R24, R156, gdesc[UR12].tnspB, R24, gsb0 ;  /* 0x41e0000c9c187df0 */ /* 0x000fe20008000818 */
[----:B------:R-:W-:Y:S01]  /*5040*/  UIADD3 UR14, UR10, 0x80, URZ ;  /* 0x000000800a0e7890 */ /* 0x000fe2000fffe03f */
[----:B------:R-:W2:Y:S01]  /*5050*/  @P3 LDC R15, c[0x0][0x450] ;  /* 0x00011400ff0f3b82 */ /* 0x000ea20000000800 */
[----:B------:R-:W-:Y:S01]  /*5060*/  UMOV UR15, 0x40000040 ;  /* 0x40000040000f7882 */ /* 0x000fe20000000000 */
[----:B---3--:R-:W-:Y:S01]  /*5070*/  LOP3.LUT P2, RZ, R175, 0x7f, RZ, 0xc0, !PT ;  /* 0x0000007fafff7812 */ /* 0x008fe2000784c0ff */
[----:B-1----:R-:W-:-:S05]  /*5080*/  @P3 IMAD.HI.U32 R0, R9, R0, RZ ;  /* 0x0000000009003227 */ /* 0x002fca00078e00ff */
[----:B--2---:R-:W-:Y:S01]  /*5090*/  @P3 SHF.R.U32.HI R9, RZ, R15, R0 ;  /* 0x0000000fff093219 */ /* 0x004fe20000011600 */
[----:B------:R-:W-:-:S06]  /*50a0*/  IMAD.U32 R0, RZ, RZ, UR6 ;  /* 0x00000006ff007e24 */ /* 0x000fcc000f8e00ff */
[----:B------:R-:W-:-:S05]  /*50b0*/  @!P2 VIADD R0, R0, 0x2a840 ;  /* 0x0002a8400000a836 */ /* 0x000fca0000000000 */
[----:B------:R-:W-:Y:S01]  /*50c0*/  @!P2 PRMT R0, RZ, 0x654, R0 ;  /* 0x00000654ff00a816 */ /* 0x000fe20000000000 */
        /* <DEDUP_REMOVED lines=22> */
[----:B------:R-:W-:Y:S01]  /*5230*/  WARPGROUP.ARRIVE ;  /* 0x00000000000079c5 */ /* 0x000fe20000000000 */
[----:B------:R-:W-:-:S04]  /*5240*/  IMAD R140, R13, -0x60, RZ ;  /* 0xffffffa00d8c7824 */ /* 0x000fc800078e02ff */
[----:B------:R-:W-:Y:S02]  /*5250*/  VIADD R15, R140, 0x1 ;  /* 0x000000018c0f7836 */ /* 0x000fe40000000000 */
[----:B------:R-:W-:Y:S02]  /*5260*/  HGMMA.64x128x16.F32 R24, R136, gdesc[UR12].tnspB, R24, gsb0 ;  /* 0x41e0000c88187df0 */ /* 0x000fe40008000818 */
[----:B------:R-:W-:-:S04]  /*5270*/  IMAD R15, R18, -0x2, R15 ;  /* 0xfffffffe120f7824 */ /* 0x000fc800078e020f */
[C---:B------:R-:W-:Y:S01]  /*5280*/  VIADD R144, R15.reuse, 0xffffffff ;  /* 0xffffffff0f907836 */ /* 0x040fe20000000000 */
[----:B------:R-:W-:Y:S02]  /*5290*/  WARPGROUP.DEPBAR.LE gsb0, 0x0 ;  /* 0x00008000000079c5 */ /* 0x000fe40000010000 */
[----:B------:R-:W1:Y:S01]  /*52a0*/  SHFL.IDX PT, R139, R9, RZ, 0x1c1f ;  /* 0x001c1fff098b7589 */ /* 0x000e6200000e0000 */
[----:B------:R0:W-:Y:S02]  /*52b0*/  @!P2 SYNCS.ARRIVE.TRANS64.RED.A1T0 RZ, [R0+URZ], RZ ;  /* 0x000000ff00ffa9a7 */ /* 0x0001e4000810043f */
[----:B0-----:R-:W-:-:S05]  /*52c0*/  IADD3 R0, R15, -R11, R16 ;  /* 0x8000000b0f007210 */ /* 0x001fca0007ffe010 */
[C---:B------:R-:W-:Y:S02]  /*52d0*/  VIADD R141, R0.reuse, UR60 ;  /* 0x0000003c008d7c36 */ /* 0x040fe40008000000 */
[----:B------:R-:W-:Y:S02]  /*52e0*/  VIADD R142, R0, UR5 ;  /* 0x00000005008e7c36 */ /* 0x000fe40008000000 */
[--C-:B-1----:R-:W-:Y:S02]  /*52f0*/  IMAD.IADD R15, R141, 0x1, R139.reuse ;  /* 0x000000018d0f7824 */ /* 0x102fe400078e028b */
[----:B------:R-:W-:Y:S01]  /*5300*/  IMAD.IADD R137, R142, 0x1, R139 ;  /* 0x000000018e897824 */ /* 0x000fe200078e028b */
[----:B------:R-:W-:Y:S06]  /*5310*/  @!P1 BRA `(.L_x_1121) ;  /* 0x0000000000549947 */ /* 0x000fec0003800000 */
[----:B------:R-:W-:Y:S01]  /*5320*/  IADD3 R139, R16, -R11, R139 ;  /* 0x8000000b108b7210 */ /* 0x000fe20007ffe08b */
[----:B------:R-:W-:Y:S03]  /*5330*/  BSSY B0, `(.L_x_1122) ;  /* 0x0000010000007945 */ /* 0x000fe60003800000 */
[----:B------:R-:W-:-:S13]  /*5340*/  ISETP.GT.AND P1, PT, R139, -0x1, PT ;  /* 0xffffffff8b00780c */ /* 0x000fda0003f24270 */
[----:B------:R-:W-:Y:S05]  /*5350*/  @P1 BRA `(.L_x_1123) ;  /* 0x0000000000201947 */ /* 0x000fea0003800000 */
[----:B------:R-:W-:Y:S01]  /*5360*/  IMAD.U32 R2, RZ, RZ, UR58 ;  /* 0x0000003aff027e24 */ /* 0x000fe2000f8e00ff */
[----:B------:R-:W-:-:S04]  /*5370*/  LOP3.LUT R139, RZ, R139, RZ, 0x33, !PT ;  /* 0x0000008bff8b7212 */ /* 0x000fc800078e33ff */
[----:B------:R-:W-:-:S13]  /*5380*/  ISETP.NE.AND P1, PT, R2, 0x1, PT ;  /* 0x000000010200780c */ /* 0x000fda0003f25270 */
[----:B------:R-:W0:Y:S02]  /*5390*/  @P1 LDC.64 R146, c[0x0][0x9e8] ;  /* 0x00027a00ff921b82 */ /* 0x000e240000000a00 */
[----:B0-----:R-:W-:-:S05]  /*53a0*/  @P1 IMAD.HI.U32 R0, R139, R146, RZ ;  /* 0x000000928b001227 */ /* 0x001fca00078e00ff */
[----:B------:R-:W-:-:S04]  /*53b0*/  @P1 SHF.R.U32.HI R139, RZ, R147, R0 ;  /* 0x00000093ff8b1219 */ /* 0x000fc80000011600 */
[----:B------:R-:W-:Y:S01]  /*53c0*/  LOP3.LUT R139, RZ, R139, RZ, 0x33, !PT ;  /* 0x0000008bff8b7212 */ /* 0x000fe200078e33ff */
[----:B------:R-:W-:Y:S06]  /*53d0*/  BRA `(.L_x_1124) ;  /* 0x0000000000147947 */ /* 0x000fec0003800000 */
.L_x_1123:
[----:B------:R-:W-:-:S05]  /*53e0*/  IMAD.U32 R2, RZ, RZ, UR58 ;  /* 0x0000003aff027e24 */ /* 0x000fca000f8e00ff */
[----:B------:R-:W-:-:S13]  /*53f0*/  ISETP.NE.AND P1, PT, R2, 0x1, PT ;  /* 0x000000010200780c */ /* 0x000fda0003f25270 */
[----:B------:R-:W0:Y:S02]  /*5400*/  @P1 LDC.64 R146, c[0x0][0x9e8] ;  /* 0x00027a00ff921b82 */ /* 0x000e240000000a00 */
[----:B0-----:R-:W-:-:S05]  /*5410*/  @P1 IMAD.HI.U32 R0, R139, R146, RZ ;  /* 0x000000928b001227 */ /* 0x001fca00078e00ff */
[----:B------:R-:W-:-:S07]  /*5420*/  @P1 SHF.R.U32.HI R139, RZ, R147, R0 ;  /* 0x00000093ff8b1219 */ /* 0x000fce0000011600 */
.L_x_1124:
[----:B------:R-:W-:Y:S05]  /*5430*/  BSYNC B0 ;  /* 0x0000000000007941 */ /* 0x000fea0003800000 */
.L_x_1122:
[----:B------:R-:W-:-:S05]  /*5440*/  IMAD R0, R139, R2, R144 ;  /* 0x000000028b007224 */ /* 0x000fca00078e0290 */
[----:B------:R-:W-:Y:S02]  /*5450*/  VIADDMNMX R15, R0, R2, R15, PT ;  /* 0x00000002000f7246 */ /* 0x000fe4000380010f */
[----:B------:R-:W-:-:S07]  /*5460*/  VIMNMX R137, R137, R0, !PT ;  /* 0x0000000089897248 */ /* 0x000fce0007fe0100 */
.L_x_1121:
[C---:B------:R-:W-:Y:S01]  /*5470*/  ISETP.GE.AND P1, PT, R140.reuse, 0x2, PT ;  /* 0x000000028c00780c */ /* 0x040fe20003f26270 */
[----:B------:R-:W0:Y:S01]  /*5480*/  SHFL.IDX PT, R9, R9, 0x1, 0x1c1f ;  /* 0x003c1f0009097f89 */ /* 0x000e2200000e0000 */
[C---:B------:R-:W-:Y:S02]  /*5490*/  ISETP.GE.AND P4, PT, R140.reuse, 0xa, PT ;  /* 0x0000000a8c00780c */ /* 0x040fe40003f86270 */
[----:B------:R-:W-:Y:S02]  /*54a0*/  ISETP.GT.AND P2, PT, R137, 0x1, !P1 ;  /* 0x000000018900780c */ /* 0x000fe40004f44270 */
[----:B------:R-:W-:Y:S02]  /*54b0*/  P2R R139, PR, RZ, 0x10 ;  /* 0x00000010ff8b7803 */ /* 0x000fe40000000000 */
[----:B------:R-:W-:Y:S02]  /*54c0*/  ISETP.LT.OR P3, PT, R15, 0x2, P2 ;  /* 0x000000020f00780c */ /* 0x000fe40001761670 */
[----:B------:R-:W-:-:S02]  /*54d0*/  ISETP.GE.AND P2, PT, R140, 0x9, PT ;  /* 0x000000098c00780c */ /* 0x000fc40003f46270 */
[----:B------:R-:W-:Y:S02]  /*54e0*/  FSEL R186, R89, -INF , !P3 ;  /* 0xff80000059ba7808 */ /* 0x000fe40005800000 */
[----:B------:R-:W-:-:S04]  /*54f0*/  ISETP.GT.AND P3, PT, R137, 0x8, !P2 ;  /* 0x000000088900780c */ /* 0x000fc80005764270 */
[----:B------:R-:W-:-:S04]  /*5500*/  ISETP.LT.OR P3, PT, R15, 0x9, P3 ;  /* 0x000000090f00780c */ /* 0x000fc80001f61670 */
[----:B------:R-:W-:Y:S02]  /*5510*/  FSEL R184, R92, -INF , !P3 ;  /* 0xff8000005cb87808 */ /* 0x000fe40005800000 */
[----:B------:R-:W-:Y:S01]  /*5520*/  ISETP.GT.AND P3, PT, R137, 0x9, !P4 ;  /* 0x000000098900780c */ /* 0x000fe20006764270 */
[----:B0-----:R-:W-:Y:S01]  /*5530*/  IMAD.IADD R89, R142, 0x1, R9 ;  /* 0x000000018e597824 */ /* 0x001fe200078e0209 */
        /* <DEDUP_REMOVED lines=10> */
[C---:B------:R-:W-:Y:S02]  /*55e0*/  ISETP.GE.AND P4, PT, R140.reuse, 0x19, PT ;  /* 0x000000198c00780c */ /* 0x040fe40003f86270 */
        /* <DEDUP_REMOVED lines=69> */
[----:B------:R-:W-:-:S04]  /*5a40*/  ISETP.LT.OR P3, PT, R15, 0x4a, P3 ;  /* 0x0000004a0f00780c */ /* 0x000fc80001f61670 */
[----:B------:R-:W-:Y:S02]  /*5a50*/  FSEL R12, R125, -INF , !P3 ;  /* 0xff8000007d0c7808 */ /* 0x000fe40005800000 */
[----:B------:R-:W-:-:S04]  /*5a60*/  ISETP.GE.AND P3, PT, R140, 0x51, PT ;  /* 0x000000518c00780c */ /* 0x000fc80003f66270 */
        /* <DEDUP_REMOVED lines=12> */
[----:B------:R-:W-:Y:S02]  /*5b30*/  P2R R97, PR, RZ, 0x40 ;  /* 0x00000040ff617803 */ /* 0x000fe40000000000 */
[----:B------:R-:W-:-:S04]  /*5b40*/  ISETP.GT.AND P6, PT, R137, RZ, !P6 ;  /* 0x000000ff8900720c */ /* 0x000fc800077c4270 */
[----:B------:R-:W-:-:S04]  /*5b50*/  ISETP.LT.OR P6, PT, R15, 0x1, P6 ;  /* 0x000000010f00780c */ /* 0x000fc800037c1670 */
[----:B------:R-:W-:Y:S02]  /*5b60*/  FSEL R188, R88, -INF , !P6 ;  /* 0xff80000058bc7808 */ /* 0x000fe40007000000 */
[----:B------:R-:W-:-:S04]  /*5b70*/  ISETP.GE.AND P6, PT, R140, 0x5a, PT ;  /* 0x0000005a8c00780c */ /* 0x000fc80003fc6270 */
[----:B------:R-:W-:Y:S02]  /*5b80*/  P2R R125, PR, RZ, 0x40 ;  /* 0x00000040ff7d7803 */ /* 0x000fe40000000000 */
[----:B------:R-:W-:-:S04]  /*5b90*/  ISETP.GT.AND P6, PT, R137, 0x59, !P6 ;  /* 0x000000598900780c */ /* 0x000fc800077c4270 */
[----:B------:R-:W-:Y:S01]  /*5ba0*/  ISETP.LT.OR P6, PT, R15, 0x5a, P6 ;  /* 0x0000005a0f00780c */ /* 0x000fe200037c1670 */
[----:B------:R-:W-:-:S03]  /*5bb0*/  IMAD.IADD R15, R141, 0x1, R9 ;  /* 0x000000018d0f7824 */ /* 0x000fc600078e0209 */
[----:B------:R-:W-:Y:S02]  /*5bc0*/  FSEL R88, R133, -INF , !P6 ;  /* 0xff80000085587808 */ /* 0x000fe40007000000 */
[----:B------:R-:W-:-:S13]  /*5bd0*/  ISETP.NE.AND P6, PT, R21, RZ, PT ;  /* 0x000000ff1500720c */ /* 0x000fda0003fc5270 */
[----:B------:R-:W-:Y:S05]  /*5be0*/  @!P6 BRA `(.L_x_1125) ;  /* 0x000000000054e947 */ /* 0x000fea0003800000 */
        /* <DEDUP_REMOVED lines=12> */
.L_x_1127:
[----:B------:R-:W-:-:S05]  /*5cb0*/  IMAD.U32 R93, RZ, RZ, UR58 ;  /* 0x0000003aff5d7e24 */ /* 0x000fca000f8e00ff */
[----:B------:R-:W-:-:S13]  /*5cc0*/  ISETP.NE.AND P6, PT, R93, 0x1, PT ;  /* 0x000000015d00780c */ /* 0x000fda0003fc5270 */
[----:B------:R-:W0:Y:S02]  /*5cd0*/  @P6 LDC.64 R140, c[0x0][0x9e8] ;  /* 0x00027a00ff8c6b82 */ /* 0x000e240000000a00 */
[----:B0-----:R-:W-:-:S05]  /*5ce0*/  @P6 IMAD.HI.U32 R140, R9, R140, RZ ;  /* 0x0000008c098c6227 */ /* 0x001fca00078e00ff */
[----:B------:R-:W-:-:S07]  /*5cf0*/  @P6 SHF.R.U32.HI R9, RZ, R141, R140 ;  /* 0x0000008dff096219 */ /* 0x000fce000001168c */
.L_x_1128:
[----:B------:R-:W-:Y:S05]  /*5d00*/  BSYNC B0 ;  /* 0x0000000000007941 */ /* 0x000fea0003800000 */
.L_x_1126:
[----:B------:R-:W-:-:S05]  /*5d10*/  IMAD R140, R9, R93, R144 ;  /* 0x0000005d098c7224 */ /* 0x000fca00078e0290 */
[----:B------:R-:W-:Y:S02]  /*5d20*/  VIADDMNMX R15, R140, R93, R15, PT ;  /* 0x0000005d8c0f7246 */ /* 0x000fe4000380010f */
[----:B------:R-:W-:-:S07]  /*5d30*/  VIMNMX R89, R89, R140, !PT ;  /* 0x0000008c59597248 */ /* 0x000fce0007fe0100 */
.L_x_1125:
[C---:B------:R-:W-:Y:S01]  /*5d40*/  ISETP.GT.AND P1, PT, R89.reuse, 0x1, !P1 ;  /* 0x000000015900780c */ /* 0x040fe20004f24270 */
[----:B------:R-:W-:Y:S01]  /*5d50*/  UMOV UR38, UR7 ;  /* 0x0000000700267c82 */ /* 0x000fe20008000000 */
[----:B------:R-:W-:Y:S01]  /*5d60*/  ISETP.GT.AND P2, PT, R89, 0x8, !P2 ;  /* 0x000000085900780c */ /* 0x000fe20005744270 */
[----:B------:R-:W-:Y:S01]  /*5d70*/  UMOV UR36, UR4 ;  /* 0x0000000400247c82 */ /* 0x000fe20008000000 */
        /* <DEDUP_REMOVED lines=8> */
[----:B------:R-:W-:Y:S02]  /*5e00*/  ISETP.NE.AND P6, PT, R101, RZ, PT ;  /* 0x000000ff6500720c */ /* 0x000fe40003fc5270 */
[----:B------:R-:W-:-:S02]  /*5e10*/  FSEL R150, R95, -INF , !P1 ;  /* 0xff8000005f967808 */ /* 0x000fc40004800000 */
[----:B------:R-:W-:Y:S02]  /*5e20*/  ISETP.NE.AND P1, PT, R143, RZ, PT ;  /* 0x000000ff8f00720c */ /* 0x000fe40003f25270 */
[----:B------:R-:W-:Y:S02]  /*5e30*/  FMNMX.FTZ R9, R188, R3, !PT ;  /* 0x00000003bc097209 */ /* 0x000fe40007810000 */
        /* <DEDUP_REMOVED lines=20> */
[----:B------:R-:W-:Y:S02]  /*5f80*/  FMNMX.FTZ R9, R96, R9, !PT ;  /* 0x0000000960097209 */ /* 0x000fe40007810000 */
        /* <DEDUP_REMOVED lines=30> */
[----:B------:R-:W-:-:S02]  /*6170*/  ISETP.GT.AND P3, PT, R89, 0x50, !P3 ;  /* 0x000000505900780c */ /* 0x000fc40005f64270 */
[----:B------:R-:W-:Y:S02]  /*6180*/  ISETP.GT.AND P1, PT, R89, 0x30, !P1 ;  /* 0x000000305900780c */ /* 0x000fe40004f24270 */
[----:B------:R-:W-:Y:S02]  /*6190*/  FMNMX.FTZ R9, R132, R9, !PT ;  /* 0x0000000984097209 */ /* 0x000fe40007810000 */
[C---:B------:R-:W-:Y:S02]  /*61a0*/  ISETP.LT.OR P1, PT, R15.reuse, 0x31, P1 ;  /* 0x000000310f00780c */ /* 0x040fe40000f21670 */
[----:B------:R-:W-:Y:S02]  /*61b0*/  ISETP.LT.OR P3, PT, R15, 0x51, P3 ;  /* 0x000000510f00780c */ /* 0x000fe40001f61670 */
[----:B------:R-:W-:Y:S02]  /*61c0*/  FSEL R114, R114, -INF , !P1 ;  /* 0xff80000072727808 */ /* 0x000fe40004800000 */
[----:B------:R-:W-:-:S02]  /*61d0*/  ISETP.NE.AND P1, PT, R153, RZ, PT ;  /* 0x000000ff9900720c */ /* 0x000fc40003f25270 */
[----:B------:R-:W-:Y:S02]  /*61e0*/  FMNMX.FTZ R91, R88, R9, !PT ;  /* 0x00000009585b7209 */ /* 0x000fe40007810000 */
[----:B------:R-:W-:Y:S01]  /*61f0*/  ISETP.GT.AND P1, PT, R89, 0x31, !P1 ;  /* 0x000000315900780c */ /* 0x000fe20004f24270 */
[----:B------:R-:W0:Y:S01]  /*6200*/  LDC R9, c[0x0][0x988] ;  /* 0x00026200ff097b82 */ /* 0x000e220000000800 */
[----:B------:R-:W-:Y:S02]  /*6210*/  FSEL R180, R130, -INF , !P3 ;  /* 0xff80000082b47808 */ /* 0x000fe40005800000 */
[----:B------:R-:W-:Y:S01]  /*6220*/  ISETP.LT.OR P1, PT, R15, 0x32, P1 ;  /* 0x000000320f00780c */ /* 0x000fe20000f21670 */
[----:B------:R-:W1:Y:S01]  /*6230*/  SHFL.BFLY PT, R130, R91, 0x2, 0x1f ;  /* 0x0c401f005b827f89 */ /* 0x000e6200000e0000 */
[----:B------:R-:W-:Y:S02]  /*6240*/  ISETP.NE.AND P2, PT, R121, RZ, PT ;  /* 0x000000ff7900720c */ /* 0x000fe40003f45270 */
[----:B------:R-:W-:-:S02]  /*6250*/  FSEL R110, R115, -INF , !P1 ;  /* 0xff800000736e7808 */ /* 0x000fc40004800000 */
[----:B------:R-:W-:Y:S02]  /*6260*/  ISETP.NE.AND P1, PT, R113, RZ, PT ;  /* 0x000000ff7100720c */ /* 0x000fe40003f25270 */
[----:B------:R-:W-:Y:S02]  /*6270*/  ISETP.NE.AND P6, PT, R157, RZ, PT ;  /* 0x000000ff9d00720c */ /* 0x000fe40003fc5270 */
[C---:B------:R-:W-:Y:S02]  /*6280*/  ISETP.GT.AND P1, PT, R89.reuse, 0x38, !P1 ;  /* 0x000000385900780c */ /* 0x040fe40004f24270 */
[----:B------:R-:W-:Y:S02]  /*6290*/  ISETP.GT.AND P4, PT, R89, 0x51, !P4 ;  /* 0x000000515900780c */ /* 0x000fe40006784270 */
[C---:B------:R-:W-:Y:S02]  /*62a0*/  ISETP.LT.OR P1, PT, R15.reuse, 0x39, P1 ;  /* 0x000000390f00780c */ /* 0x040fe40000f21670 */
[----:B------:R-:W-:-:S02]  /*62b0*/  ISETP.LT.OR P4, PT, R15, 0x52, P4 ;  /* 0x000000520f00780c */ /* 0x000fc40002781670 */
[----:B------:R-:W-:Y:S02]  /*62c0*/  FSEL R118, R118, -INF , !P1 ;  /* 0xff80000076767808 */ /* 0x000fe40004800000 */
[----:B------:R-:W-:Y:S02]  /*62d0*/  ISETP.NE.AND P1, PT, R154, RZ, PT ;  /* 0x000000ff9a00720c */ /* 0x000fe40003f25270 */
[C---:B------:R-:W-:Y:S02]  /*62e0*/  ISETP.GT.AND P5, PT, R89.reuse, 0x58, !P5 ;  /* 0x000000585900780c */ /* 0x040fe40006fa4270 */
[----:B------:R-:W-:Y:S02]  /*62f0*/  ISETP.GT.AND P1, PT, R89, 0x39, !P1 ;  /* 0x000000395900780c */ /* 0x000fe40004f24270 */
[----:B-1----:R-:W-:Y:S02]  /*6300*/  FMNMX.FTZ R93, R91, R130, !PT ;  /* 0x000000825b5d7209 */ /* 0x002fe40007810000 */
[----:B------:R-:W-:-:S02]  /*6310*/  ISETP.LT.OR P1, PT, R15, 0x3a, P1 ;  /* 0x0000003a0f00780c */ /* 0x000fc40000f21670 */
[----:B------:R-:W-:Y:S01]  /*6320*/  FSEL R182, R131, -INF , !P4 ;  /* 0xff80000083b67808 */ /* 0x000fe20006000000 */
[----:B------:R-:W1:Y:S01]  /*6330*/  SHFL.BFLY PT, R130, R93, 0x1, 0x1f ;  /* 0x0c201f005d827f89 */ /* 0x000e6200000e0000 */
[----:B------:R-:W-:Y:S02]  /*6340*/  FSEL R154, R119, -INF , !P1 ;  /* 0xff800000779a7808 */ /* 0x000fe40004800000 */
[----:B------:R-:W-:Y:S02]  /*6350*/  ISETP.NE.AND P1, PT, R117, RZ, PT ;  /* 0x000000ff7500720c */ /* 0x000fe40003f25270 */
[----:B------:R-:W-:Y:S02]  /*6360*/  ISETP.LT.OR P5, PT, R15, 0x59, P5 ;  /* 0x000000590f00780c */ /* 0x000fe40002fa1670 */
[----:B------:R-:W-:Y:S02]  /*6370*/  ISETP.GT.AND P1, PT, R89, 0x40, !P1 ;  /* 0x000000405900780c */ /* 0x000fe40004f24270 */
[----:B------:R-:W-:-:S02]  /*6380*/  FSEL R134, R134, -INF , !P5 ;  /* 0xff80000086867808 */ /* 0x000fc40006800000 */
[----:B------:R-:W-:-:S04]  /*6390*/  ISETP.LT.OR P1, PT, R15, 0x41, P1 ;  /* 0x000000410f00780c */ /* 0x000fc80000f21670 */
[----:B------:R-:W-:Y:S02]  /*63a0*/  FSEL R122, R122, -INF , !P1 ;  /* 0xff8000007a7a7808 */ /* 0x000fe40004800000 */
[----:B------:R-:W-:-:S04]  /*63b0*/  ISETP.NE.AND P1, PT, R155, RZ, PT ;  /* 0x000000ff9b00720c */ /* 0x000fc80003f25270 */
[----:B------:R-:W-:Y:S02]  /*63c0*/  ISETP.GT.AND P1, PT, R89, 0x41, !P1 ;  /* 0x000000415900780c */ /* 0x000fe40004f24270 */
[----:B-1----:R-:W-:Y:S02]  /*63d0*/  FMNMX.FTZ R130, R93, R130, !PT ;  /* 0x000000825d827209 */ /* 0x002fe40007810000 */
[----:B------:R-:W-:-:S04]  /*63e0*/  ISETP.LT.OR P1, PT, R15, 0x42, P1 ;  /* 0x000000420f00780c */ /* 0x000fc80000f21670 */
[----:B------:R-:W-:Y:S02]  /*63f0*/  FSEL R158, R123, -INF , !P1 ;  /* 0xff8000007b9e7808 */ /* 0x000fe40004800000 */
[----:B------:R-:W-:-:S04]  /*6400*/  ISETP.GT.AND P1, PT, R89, 0x48, !P2 ;  /* 0x000000485900780c */ /* 0x000fc80005724270 */
[----:B------:R-:W-:-:S04]  /*6410*/  ISETP.LT.OR P1, PT, R15, 0x49, P1 ;  /* 0x000000490f00780c */ /* 0x000fc80000f21670 */
[----:B------:R-:W-:Y:S02]  /*6420*/  FSEL R126, R126, -INF , !P1 ;  /* 0xff8000007e7e7808 */ /* 0x000fe40004800000 */
[----:B------:R-:W-:Y:S02]  /*6430*/  ISETP.GT.AND P1, PT, R89, 0x49, !P6 ;  /* 0x000000495900780c */ /* 0x000fe40007724270 */
[----:B------:R-:W-:Y:S02]  /*6440*/  ISETP.NE.AND P6, PT, R97, RZ, PT ;  /* 0x000000ff6100720c */ /* 0x000fe40003fc5270 */
[----:B------:R-:W-:-:S04]  /*6450*/  ISETP.LT.OR P1, PT, R15, 0x4a, P1 ;  /* 0x0000004a0f00780c */ /* 0x000fc80000f21670 */
[----:B------:R-:W-:Y:S02]  /*6460*/  FSEL R176, R127, -INF , !P1 ;  /* 0xff8000007fb07808 */ /* 0x000fe40004800000 */
[----:B------:R-:W-:Y:S02]  /*6470*/  ISETP.GT.AND P1, PT, R89, RZ, !P6 ;  /* 0x000000ff5900720c */ /* 0x000fe40007724270 */
[----:B------:R-:W-:Y:S02]  /*6480*/  ISETP.NE.AND P6, PT, R125, RZ, PT ;  /* 0x000000ff7d00720c */ /* 0x000fe40003fc5270 */
[----:B------:R-:W-:Y:S02]  /*6490*/  ISETP.LT.OR P1, PT, R15, 0x1, P1 ;  /* 0x000000010f00780c */ /* 0x000fe40000f21670 */
[----:B------:R-:W-:Y:S02]  /*64a0*/  ISETP.GT.AND P2, PT, R89, 0x59, !P6 ;  /* 0x000000595900780c */ /* 0x000fe40007744270 */
[----:B------:R-:W-:Y:S01]  /*64b0*/  FSEL R111, R90, -INF , !P1 ;  /* 0xff8000005a6f7808 */ /* 0x000fe20004800000 */
[C---:B0-----:R-:W-:Y:S01]  /*64c0*/  FMUL.FTZ R90, R130.reuse, R9 ;  /* 0x00000009825a7220 */ /* 0x041fe20000410000 */
[----:B------:R-:W-:-:S02]  /*64d0*/  FSETP.NEU.FTZ.AND P1, PT, R130, -INF , PT ;  /* 0xff8000008200780b */ /* 0x000fc40003f3d000 */
[----:B------:R-:W-:Y:S02]  /*64e0*/  FMNMX.FTZ R91, R111, R8, !PT ;  /* 0x000000086f5b7209 */ /* 0x000fe40007810000 */
[----:B------:R-:W-:Y:S02]  /*64f0*/  FSEL R113, R90, RZ, P1 ;  /* 0x000000ff5a717208 */ /* 0x000fe40000800000 */
[----:B------:R-:W-:Y:S02]  /*6500*/  FMNMX.FTZ R93, R152, R91, !PT ;  /* 0x0000005b985d7209 */ /* 0x000fe40007810000 */
[----:B------:R-:W-:Y:S01]  /*6510*/  ISETP.LT.OR P2, PT, R15, 0x5a, P2 ;  /* 0x0000005a0f00780c */ /* 0x000fe20001741670 */
[--C-:B------:R-:W-:Y:S01]  /*6520*/  FFMA.FTZ R104, R104, R9, -R113.reuse ;  /* 0x0000000968687223 */ /* 0x100fe20000010871 */
[----:B------:R-:W-:Y:S01]  /*6530*/  FMNMX.FTZ R93, R94, R93, !PT ;  /* 0x0000005d5e5d7209 */ /* 0x000fe20007810000 */
[-CC-:B------:R-:W-:Y:S01]  /*6540*/  FFMA.FTZ R15, R108, R9.reuse, -R113.reuse ;  /* 0x000000096c0f7223 */ /* 0x180fe20000010871 */
[-CC-:B------:R-:W-:Y:S01]  /*6550*/  FFMA.FTZ R107, R2, R9.reuse, -R113.reuse ;  /* 0x00000009026b7223 */ /* 0x180fe20000010871 */
[--C-:B------:R-:W-:Y:S01]  /*6560*/  FFMA.FTZ R89, R112, R9, -R113.reuse ;  /* 0x0000000970597223 */ /* 0x100fe20000010871 */
[----:B------:R-:W-:Y:S01]  /*6570*/  FMNMX.FTZ R93, R150, R93, !PT ;  /* 0x0000005d965d7209 */ /* 0x000fe20007810000 */
[-CC-:B------:R-:W-:Y:S01]  /*6580*/  FFMA.FTZ R112, R12, R9.reuse, -R113.reuse ;  /* 0x000000090c707223 */ /* 0x180fe20000010871 */
[----:B------:R-:W-:Y:S01]  /*6590*/  FSEL R2, R130, RZ, P1 ;  /* 0x000000ff82027208 */ /* 0x000fe20000800000 */
[--C-:B------:R-:W-:Y:S01]  /*65a0*/  FFMA.FTZ R136, R136, R9, -R113.reuse ;  /* 0x0000000988887223 */ /* 0x100fe20000010871 */
[----:B------:R-:W-:Y:S01]  /*65b0*/  FMNMX.FTZ R93, R98, R93, !PT ;  /* 0x0000005d625d7209 */ /* 0x000fe20007810000 */
[-CC-:B------:R-:W-:Y:S01]  /*65c0*/  FFMA.FTZ R188, R188, R9.reuse, -R113.reuse ;  /* 0x00000009bcbc7223 */ /* 0x180fe20000010871 */
[----:B------:R-:W-:Y:S01]  /*65d0*/  FFMA.FTZ R90, R186, R9, -R113 ;  /* 0x00000009ba5a7223 */ /* 0x000fe20000010871 */
[----:B------:R-:W-:Y:S01]  /*65e0*/  FADD.FTZ R2, -R2, R3 ;  /* 0x0000000302027221 */ /* 0x000fe20000010100 */
[----:B------:R-:W-:Y:S01]  /*65f0*/  FMNMX.FTZ R95, R148, R93, !PT ;  /* 0x0000005d945f7209 */ /* 0x000fe20007810000 */
[-CC-:B------:R-:W-:Y:S01]  /*6600*/  FFMA.FTZ R184, R184, R9.reuse, -R113.reuse ;  /* 0x00000009b8b87223 */ /* 0x180fe20000010871 */
[-CC-:B------:R-:W-:Y:S01]  /*6610*/  FFMA.FTZ R178, R178, R9.reuse, -R113.reuse ;  /* 0x00000009b2b27223 */ /* 0x180fe20000010871 */
[----:B------:R-:W-:Y:S01]  /*6620*/  FMUL.FTZ R2, R2, R9 ;  /* 0x0000000902027220 */ /* 0x000fe20000410000 */
        /* <DEDUP_REMOVED lines=13> */
[----:B------:R-:W-:Y:S01]  /*6700*/  FFMA.FTZ R88, R88, R9, -R113 ;  /* 0x0000000958587223 */ /* 0x000fe20000010871 */
[----:B------:R-:W-:Y:S01]  /*6710*/  MUFU.EX2 R91, R188 ;  /* 0x000000bc005b7308 */ /* 0x000fe20000000800 */
[----:B------:R-:W-:-:S02]  /*6720*/  LOP3.LUT P6, RZ, R175, 0x7f, RZ, 0xc0, !PT ;  /* 0x0000007fafff7812 */ /* 0x000fc400078cc0ff */
[----:B------:R-:W-:-:S04]  /*6730*/  FMNMX.FTZ R97, R140, R97, !PT ;  /* 0x000000618c617209 */ /* 0x000fc80007810000 */
[----:B------:R-:W-:Y:S01]  /*6740*/  FMNMX.FTZ R97, R142, R97, !PT ;  /* 0x000000618e617209 */ /* 0x000fe20007810000 */
[----:B------:R-:W0:Y:S03]  /*6750*/  MUFU.EX2 R90, R90 ;  /* 0x0000005a005a7308 */ /* 0x000e260000000800 */
[----:B------:R-:W-:-:S04]  /*6760*/  FMNMX.FTZ R97, R114, R97, !PT ;  /* 0x0000006172617209 */ /* 0x000fc80007810000 */
[----:B------:R-:W-:Y:S01]  /*6770*/  FMNMX.FTZ R99, R110, R97, !PT ;  /* 0x000000616e637209 */ /* 0x000fe20007810000 */
[----:B------:R-:W-:Y:S03]  /*6780*/  MUFU.EX2 R93, R184 ;  /* 0x000000b8005d7308 */ /* 0x000fe60000000800 */
[----:B------:R-:W-:-:S04]  /*6790*/  FMNMX.FTZ R99, R118, R99, !PT ;  /* 0x0000006376637209 */ /* 0x000fc80007810000 */
[----:B------:R-:W-:Y:S01]  /*67a0*/  FMNMX.FTZ R99, R154, R99, !PT ;  /* 0x000000639a637209 */ /* 0x000fe20007810000 */
[----:B------:R1:W-:Y:S03]  /*67b0*/  MUFU.EX2 R97, R136 ;  /* 0x0000008800617308 */ /* 0x0003e60000000800 */
[----:B------:R-:W-:-:S04]  /*67c0*/  FMNMX.FTZ R99, R122, R99, !PT ;  /* 0x000000637a637209 */ /* 0x000fc80007810000 */
[----:B------:R-:W-:Y:S01]  /*67d0*/  FMNMX.FTZ R101, R158, R99, !PT ;  /* 0x000000639e657209 */ /* 0x000fe20007810000 */
[----:B------:R-:W-:Y:S01]  /*67e0*/  MUFU.EX2 R178, R178 ;  /* 0x000000b200b27308 */ /* 0x000fe20000000800 */
[----:B-1----:R-:W-:Y:S02]  /*67f0*/  FFMA.FTZ R136, R128, R9, -R113 ;  /* 0x0000000980887223 */ /* 0x002fe40000010871 */
[----:B------:R-:W-:-:S04]  /*6800*/  FMNMX.FTZ R101, R126, R101, !PT ;  /* 0x000000657e657209 */ /* 0x000fc80007810000 */
[----:B------:R-:W-:Y:S01]  /*6810*/  FMNMX.FTZ R101, R176, R101, !PT ;  /* 0x00000065b0657209 */ /* 0x000fe20007810000 */
[----:B------:R1:W-:Y:S03]  /*6820*/  MUFU.EX2 R99, R104 ;  /* 0x0000006800637308 */ /* 0x0003e60000000800 */
[----:B------:R-:W-:-:S04]  /*6830*/  FMNMX.FTZ R101, R180, R101, !PT ;  /* 0x00000065b4657209 */ /* 0x000fc80007810000 */
[----:B------:R-:W-:Y:S01]  /*6840*/  FMNMX.FTZ R101, R182, R101, !PT ;  /* 0x00000065b6657209 */ /* 0x000fe20007810000 */
[----:B------:R0:W-:Y:S01]  /*6850*/  MUFU.EX2 R95, R156 ;  /* 0x0000009c005f7308 */ /* 0x0001e20000000800 */
[----:B-1----:R-:W-:Y:S02]  /*6860*/  FSEL R104, R135, -INF , !P2 ;  /* 0xff80000087687808 */ /* 0x002fe40005000000 */
[----:B------:R-:W-:-:S04]  /*6870*/  FMNMX.FTZ R101, R134, R101, !PT ;  /* 0x0000006586657209 */ /* 0x000fc80007810000 */
[----:B------:R-:W-:Y:S01]  /*6880*/  FMNMX.FTZ R105, R104, R101, !PT ;  /* 0x0000006568697209 */ /* 0x000fe20007810000 */
[--C-:B------:R-:W-:Y:S01]  /*6890*/  FFMA.FTZ R101, R116, R9, -R113.reuse ;  /* 0x0000000974657223 */ /* 0x100fe20000010871 */
[----:B------:R-:W-:Y:S01]  /*68a0*/  MUFU.EX2 R138, R138 ;  /* 0x0000008a008a7308 */ /* 0x000fe20000000800 */
[----:B0-----:R-:W-:Y:S02]  /*68b0*/  F2FP.F16.F32.PACK_AB R156, R90, R91 ;  /* 0x0000005b5a9c723e */ /* 0x001fe400000000ff */
[----:B------:R-:W0:Y:S05]  /*68c0*/  SHFL.BFLY PT, R108, R105, 0x2, 0x1f ;  /* 0x0c401f00696c7f89 */ /* 0x000e2a00000e0000 */
[----:B------:R-:W-:Y:S08]  /*68d0*/  MUFU.EX2 R100, R100 ;  /* 0x0000006400647308 */ /* 0x000ff00000000800 */
[----:B------:R-:W-:Y:S08]  /*68e0*/  MUFU.EX2 R96, R96 ;  /* 0x0000006000607308 */ /* 0x000ff00000000800 */
[----:B------:R-:W-:Y:S01]  /*68f0*/  MUFU.EX2 R15, R15 ;  /* 0x0000000f000f7308 */ /* 0x000fe20000000800 */
[----:B0-----:R-:W-:Y:S01]  /*6900*/  FMNMX.FTZ R109, R105, R108, !PT ;  /* 0x0000006c696d7209 */ /* 0x001fe20007810000 */
[-CC-:B------:R-:W-:Y:S01]  /*6910*/  FFMA.FTZ R108, R0, R9.reuse, -R113.reuse ;  /* 0x00000009006c7223 */ /* 0x180fe20000010871 */
[----:B------:R-:W-:-:S03]  /*6920*/  FFMA.FTZ R105, R124, R9, -R113 ;  /* 0x000000097c697223 */ /* 0x000fc60000010871 */
[----:B------:R-:W0:Y:S02]  /*6930*/  SHFL.BFLY PT, R0, R109, 0x1, 0x1f ;  /* 0x0c201f006d007f89 */ /* 0x000e2400000e0000 */
[----:B------:R-:W-:Y:S08]  /*6940*/  MUFU.EX2 R14, R14 ;  /* 0x0000000e000e7308 */ /* 0x000ff00000000800 */
[----:B------:R-:W-:Y:S08]  /*6950*/  MUFU.EX2 R89, R89 ;  /* 0x0000005900597308 */ /* 0x000ff00000000800 */
[----:B------:R-:W-:Y:S01]  /*6960*/  MUFU.EX2 R92, R92 ;  /* 0x0000005c005c7308 */ /* 0x000fe20000000800 */
[----:B0-----:R-:W-:-:S07]  /*6970*/  FMNMX.FTZ R12, R109, R0, !PT ;  /* 0x000000006d0c7209 */ /* 0x001fce0007810000 */
[----:B------:R-:W-:Y:S01]  /*6980*/  MUFU.EX2 R101, R101 ;  /* 0x0000006500657308 */ /* 0x000fe20000000800 */
[C---:B------:R-:W-:Y:S01]  /*6990*/  FSETP.NEU.FTZ.AND P1, PT, R12.reuse, -INF , PT ;  /* 0xff8000000c00780b */ /* 0x040fe20003f3d000 */
[----:B------:R-:W-:-:S03]  /*69a0*/  FMUL.FTZ R0, R12, R9 ;  /* 0x000000090c007220 */ /* 0x000fc60000410000 */
[----:B------:R-:W-:-:S03]  /*69b0*/  FSEL R3, R12, RZ, P1 ;  /* 0x000000ff0c037208 */ /* 0x000fc60000800000 */
[----:B------:R-:W-:Y:S01]  /*69c0*/  MUFU.EX2 R20, R20 ;  /* 0x0000001400147308 */ /* 0x000fe20000000800 */
[----:B------:R-:W-:Y:S02]  /*69d0*/  FSEL R113, R0, RZ, P1 ;  /* 0x000000ff00717208 */ /* 0x000fe40000800000 */
[C---:B------:R-:W-:Y:S01]  /*69e0*/  ISETP.GT.AND P1, PT, R13.reuse, R10, PT ;  /* 0x0000000a0d00720c */ /* 0x040fe20003f24270 */
[----:B------:R-:W-:Y:S02]  /*69f0*/  VIADD R13, R13, 0xffffffff ;  /* 0xffffffff0d0d7836 */ /* 0x000fe40000000000 */
[-CC-:B------:R-:W-:Y:S01]  /*6a00*/  FFMA.FTZ R157, R111, R9.reuse, -R113.reuse ;  /* 0x000000096f9d7223 */ /* 0x180fe20000010871 */
[-CC-:B------:R-:W-:Y:S01]  /*6a10*/  FFMA.FTZ R116, R152, R9.reuse, -R113.reuse ;  /* 0x0000000998747223 */ /* 0x180fe20000010871 */
[----:B------:R0:W1:Y:S01]  /*6a20*/  MUFU.EX2 R0, R2 ;  /* 0x0000000200007308 */ /* 0x0000620000000800 */
        /* <DEDUP_REMOVED lines=8> */
[----:B0-----:R-:W-:Y:S01]  /*6ab0*/  FADD.FTZ R2, -R3, R8 ;  /* 0x0000000803027221 */ /* 0x001fe20000010100 */
[-CC-:B------:R-:W-:Y:S01]  /*6ac0*/  FFMA.FTZ R106, R144, R9.reuse, -R113.reuse ;  /* 0x00000009906a7223 */ /* 0x180fe20000010871 */
[-CC-:B------:R-:W-:Y:S01]  /*6ad0*/  FFMA.FTZ R151, R140, R9.reuse, -R113.reuse ;  /* 0x000000098c977223 */ /* 0x180fe20000010871 */
[-CC-:B------:R-:W-:Y:S01]  /*6ae0*/  FFMA.FTZ R142, R142, R9.reuse, -R113.reuse ;  /* 0x000000098e8e7223 */ /* 0x180fe20000010871 */
[-C--:B------:R-:W-:Y:S01]  /*6af0*/  FMUL.FTZ R2, R2, R9.reuse ;  /* 0x0000000902027220 */ /* 0x080fe20000410000 */
[-CC-:B------:R-:W-:Y:S01]  /*6b00*/  FFMA.FTZ R114, R114, R9.reuse, -R113.reuse ;  /* 0x0000000972727223 */ /* 0x180fe20000010871 */
[----:B------:R-:W-:Y:S01]  /*6b10*/  FFMA.FTZ R110, R110, R9, -R113 ;  /* 0x000000096e6e7223 */ /* 0x000fe20000010871 */
[----:B------:R-:W-:Y:S01]  /*6b20*/  MUFU.EX2 R116, R116 ;  /* 0x0000007400747308 */ /* 0x000fe20000000800 */
[----:B-1----:R-:W-:Y:S01]  /*6b30*/  FFMA.FTZ R7, R0, R7, R91 ;  /* 0x0000000700077223 */ /* 0x002fe2000001005b */
[-CC-:B------:R-:W-:Y:S01]  /*6b40*/  FFMA.FTZ R118, R118, R9.reuse, -R113.reuse ;  /* 0x0000000976767223 */ /* 0x180fe20000010871 */
[-CC-:B------:R-:W-:Y:S01]  /*6b50*/  FFMA.FTZ R154, R154, R9.reuse, -R113.reuse ;  /* 0x000000099a9a7223 */ /* 0x180fe20000010871 */
[-C--:B------:R-:W-:Y:S01]  /*6b60*/  FFMA.FTZ R122, R122, R9.reuse, -R113 ;  /* 0x000000097a7a7223 */ /* 0x080fe20000010871 */
[----:B------:R-:W-:Y:S01]  /*6b70*/  FADD.FTZ R120, R90, R7 ;  /* 0x000000075a787221 */ /* 0x000fe20000010000 */
[-CC-:B------:R-:W-:Y:S01]  /*6b80*/  FFMA.FTZ R158, R158, R9.reuse, -R113.reuse ;  /* 0x000000099e9e7223 */ /* 0x180fe20000010871 */
[-CC-:B------:R-:W-:Y:S01]  /*6b90*/  FFMA.FTZ R126, R126, R9.reuse, -R113.reuse ;  /* 0x000000097e7e7223 */ /* 0x180fe20000010871 */
[----:B------:R-:W0:Y:S01]  /*6ba0*/  MUFU.EX2 R2, R2 ;  /* 0x0000000200027308 */ /* 0x000e220000000800 */
[----:B------:R-:W-:Y:S01]  /*6bb0*/  FADD.FTZ R3, R93, R120 ;  /* 0x000000785d037221 */ /* 0x000fe20000010000 */
[-CC-:B------:R-:W-:Y:S01]  /*6bc0*/  FFMA.FTZ R176, R176, R9.reuse, -R113.reuse ;  /* 0x00000009b0b07223 */ /* 0x180fe20000010871 */
[-CC-:B------:R-:W-:Y:S01]  /*6bd0*/  FFMA.FTZ R180, R180, R9.reuse, -R113.reuse ;  /* 0x00000009b4b47223 */ /* 0x180fe20000010871 */
[-C--:B------:R-:W-:Y:S01]  /*6be0*/  FFMA.FTZ R182, R182, R9.reuse, -R113 ;  /* 0x00000009b6b67223 */ /* 0x080fe20000010871 */
[----:B------:R-:W-:Y:S01]  /*6bf0*/  FADD.FTZ R120, R178, R3 ;  /* 0x00000003b2787221 */ /* 0x000fe20000010000 */
[-CC-:B------:R-:W-:Y:S01]  /*6c00*/  FFMA.FTZ R134, R134, R9.reuse, -R113.reuse ;  /* 0x0000000986867223 */ /* 0x180fe20000010871 */
[----:B------:R-:W-:Y:S01]  /*6c10*/  FFMA.FTZ R104, R104, R9, -R113 ;  /* 0x0000000968687223 */ /* 0x000fe20000010871 */
[----:B------:R-:W1:Y:S01]  /*6c20*/  MUFU.EX2 R159, R159 ;  /* 0x0000009f009f7308 */ /* 0x000e620000000800 */
[----:B------:R-:W-:Y:S01]  /*6c30*/  FADD.FTZ R7, R95, R120 ;  /* 0x000000785f077221 */ /* 0x000fe20000010000 */
[----:B------:R-:W-:Y:S01]  /*6c40*/  IMAD.U32 R111, RZ, RZ, UR11 ;  /* 0x0000000bff6f7e24 */ /* 0x000fe2000f8e00ff */
[----:B------:R-:W-:-:S02]  /*6c50*/  F2FP.F16.F32.PACK_AB R152, R138, R95 ;  /* 0x0000005f8a98723e */ /* 0x000fc400000000ff */
[----:B------:R-:W-:Y:S01]  /*6c60*/  FADD.FTZ R120, R138, R7 ;  /* 0x000000078a787221 */ /* 0x000fe20000010000 */
[----:B------:R-:W-:Y:S01]  /*6c70*/  @!P6 VIADD R111, R111, 0x2a860 ;  /* 0x0002a8606f6fe836 */ /* 0x000fe20000000000 */
[----:B------:R-:W-:Y:S01]  /*6c80*/  F2FP.F16.F32.PACK_AB R148, R96, R99 ;  /* 0x000000636094723e */ /* 0x000fe200000000ff */
[----:B------:R-:W2:Y:S01]  /*6c90*/  MUFU.EX2 R94, R94 ;  /* 0x0000005e005e7308 */ /* 0x000ea20000000800 */
[----:B0-----:R-:W-:Y:S01]  /*6ca0*/  FFMA.FTZ R3, R2, R6, R157 ;  /* 0x0000000602037223 */ /* 0x001fe2000001009d */
[----:B------:R-:W-:Y:S01]  /*6cb0*/  FADD.FTZ R7, R97, R120 ;  /* 0x0000007861077221 */ /* 0x000fe20000010000 */
[----:B------:R-:W-:Y:S02]  /*6cc0*/  @!P6 PRMT R111, RZ, 0x654, R111 ;  /* 0x00000654ff6fe816 */ /* 0x000fe4000000006f */
[----:B------:R-:W-:Y:S01]  /*6cd0*/  FADD.FTZ R6, R116, R3 ;  /* 0x0000000374067221 */ /* 0x000fe20000010000 */
[----:B------:R-:W-:Y:S01]  /*6ce0*/  F2FP.F16.F32.PACK_AB R150, R14, R15 ;  /* 0x0000000f0e96723e */ /* 0x000fe200000000ff */
[----:B------:R0:W-:Y:S01]  /*6cf0*/  @!P6 SYNCS.ARRIVE.TRANS64.RED.A1T0 RZ, [R111+URZ], RZ ;  /* 0x000000ff6fffe9a7 */ /* 0x0001e2000810043f */
[----:B------:R-:W3:Y:S01]  /*6d00*/  MUFU.EX2 R153, R153 ;  /* 0x0000009900997308 */ /* 0x000ee20000000800 */
[----:B-1----:R-:W-:Y:S01]  /*6d10*/  FADD.FTZ R3, R159, R6 ;  /* 0x000000069f037221 */ /* 0x002fe20000010000 */
[----:B------:R-:W-:-:S02]  /*6d20*/  F2FP.F16.F32.PACK_AB R144, R92, R89 ;  /* 0x000000595c90723e */ /* 0x000fc400000000ff */
[----:B------:R-:W-:Y:S02]  /*6d30*/  F2FP.F16.F32.PACK_AB R146, R20, R101 ;  /* 0x000000651492723e */ /* 0x000fe400000000ff */
[----:B------:R-:W-:Y:S02]  /*6d40*/  F2FP.F16.F32.PACK_AB R157, R116, R157 ;  /* 0x0000009d749d723e */ /* 0x000fe400000000ff */
[----:B------:R-:W1:Y:S01]  /*6d50*/  MUFU.EX2 R98, R98 ;  /* 0x0000006200627308 */ /* 0x000e620000000800 */
[C---:B--2---:R-:W-:Y:S01]  /*6d60*/  FADD.FTZ R6, R94.reuse, R3 ;  /* 0x000000035e067221 */ /* 0x044fe20000010000 */
[----:B------:R-:W-:-:S06]  /*6d70*/  F2FP.F16.F32.PACK_AB R159, R94, R159 ;  /* 0x0000009f5e9f723e */ /* 0x000fcc00000000ff */
[----:B------:R-:W2:Y:S01]  /*6d80*/  MUFU.EX2 R155, R155 ;  /* 0x0000009b009b7308 */ /* 0x000ea20000000800 */
[----:B---3--:R-:W-:-:S07]  /*6d90*/  FADD.FTZ R3, R153, R6 ;  /* 0x0000000699037221 */ /* 0x008fce0000010000 */
[----:B------:R-:W3:Y:S01]  /*6da0*/  MUFU.EX2 R102, R102 ;  /* 0x0000006600667308 */ /* 0x000ee20000000800 */
[C---:B-1----:R-:W-:Y:S01]  /*6db0*/  FADD.FTZ R6, R98.reuse, R3 ;  /* 0x0000000362067221 */ /* 0x042fe20000010000 */
[----:B------:R-:W-:-:S06]  /*6dc0*/  F2FP.F16.F32.PACK_AB R153, R98, R153 ;  /* 0x000000996299723e */ /* 0x000fcc00000000ff */
[----:B------:R-:W1:Y:S01]  /*6dd0*/  MUFU.EX2 R149, R149 ;  /* 0x0000009500957308 */ /* 0x000e620000000800 */
[----:B--2---:R-:W-:-:S07]  /*6de0*/  FADD.FTZ R3, R155, R6 ;  /* 0x000000069b037221 */ /* 0x004fce0000010000 */
[----:B------:R-:W2:Y:S01]  /*6df0*/  MUFU.EX2 R106, R106 ;  /* 0x0000006a006a7308 */ /* 0x000ea20000000800 */
[C---:B---3--:R-:W-:Y:S01]  /*6e00*/  FADD.FTZ R6, R102.reuse, R3 ;  /* 0x0000000366067221 */ /* 0x048fe20000010000 */
[----:B------:R-:W-:-:S06]  /*6e10*/  F2FP.F16.F32.PACK_AB R155, R102, R155 ;  /* 0x0000009b669b723e */ /* 0x000fcc00000000ff */
[----:B------:R-:W3:Y:S01]  /*6e20*/  MUFU.EX2 R151, R151 ;  /* 0x0000009700977308 */ /* 0x000ee20000000800 */
[----:B-1----:R-:W-:-:S07]  /*6e30*/  FADD.FTZ R3, R149, R6 ;  /* 0x0000000695037221 */ /* 0x002fce0000010000 */
[----:B------:R-:W1:Y:S01]  /*6e40*/  MUFU.EX2 R8, R142 ;  /* 0x0000008e00087308 */ /* 0x000e620000000800 */
[C---:B--2---:R-:W-:Y:S01]  /*6e50*/  FADD.FTZ R6, R106.reuse, R3 ;  /* 0x000000036a067221 */ /* 0x044fe20000010000 */
[----:B------:R-:W-:-:S06]  /*6e60*/  F2FP.F16.F32.PACK_AB R149, R106, R149 ;  /* 0x000000956a95723e */ /* 0x000fcc00000000ff */
[----:B------:R2:W4:Y:S01]  /*6e70*/  MUFU.EX2 R124, R114 ;  /* 0x00000072007c7308 */ /* 0x0005220000000800 */
[----:B---3--:R-:W-:-:S07]  /*6e80*/  FADD.FTZ R3, R151, R6 ;  /* 0x0000000697037221 */ /* 0x008fce0000010000 */
[----:B------:R3:W5:Y:S01]  /*6e90*/  MUFU.EX2 R145, R110 ;  /* 0x0000006e00917308 */ /* 0x0007620000000800 */
[----:B--2---:R-:W-:Y:S01]  /*6ea0*/  FADD.FTZ R114, R100, R7 ;  /* 0x0000000764727221 */ /* 0x004fe20000010000 */
[C---:B-1----:R-:W-:Y:S01]  /*6eb0*/  FADD.FTZ R3, R8.reuse, R3 ;  /* 0x0000000308037221 */ /* 0x042fe20000010000 */
[----:B------:R-:W-:Y:S01]  /*6ec0*/  F2FP.F16.F32.PACK_AB R151, R8, R151 ;  /* 0x000000970897723e */ /* 0x000fe200000000ff */
[----:B------:R-:W-:Y:S02]  /*6ed0*/  IMAD.MOV.U32 R8, RZ, RZ, R12 ;  /* 0x000000ffff087224 */ /* 0x000fe400078e000c */
[----:B------:R-:W-:Y:S02]  /*6ee0*/  FADD.FTZ R7, R99, R114 ;  /* 0x0000007263077221 */ /* 0x000fe40000010000 */
[----:B------:R-:W1:Y:S02]  /*6ef0*/  MUFU.EX2 R118, R118 ;  /* 0x0000007600767308 */ /* 0x000e640000000800 */
[----:B---3--:R-:W-:Y:S01]  /*6f00*/  FADD.FTZ R110, R96, R7 ;  /* 0x00000007606e7221 */ /* 0x008fe20000010000 */
[----:B----4-:R-:W-:-:S03]  /*6f10*/  FADD.FTZ R3, R124, R3 ;  /* 0x000000037c037221 */ /* 0x010fc60000010000 */
[----:B------:R-:W-:Y:S02]  /*6f20*/  FADD.FTZ R7, R15, R110 ;  /* 0x0000006e0f077221 */ /* 0x000fe40000010000 */
[----:B------:R2:W3:Y:S02]  /*6f30*/  MUFU.EX2 R147, R154 ;  /* 0x0000009a00937308 */ /* 0x0004e40000000800 */
[----:B------:R-:W-:Y:S01]  /*6f40*/  FADD.FTZ R110, R14, R7 ;  /* 0x000000070e6e7221 */ /* 0x000fe20000010000 */
[C---:B-----5:R-:W-:Y:S01]  /*6f50*/  FADD.FTZ R3, R145.reuse, R3 ;  /* 0x0000000391037221 */ /* 0x060fe20000010000 */
[----:B------:R-:W-:Y:S02]  /*6f60*/  F2FP.F16.F32.PACK_AB R145, R145, R124 ;  /* 0x0000007c9191723e */ /* 0x000fe400000000ff */
[----:B------:R-:W-:Y:S02]  /*6f70*/  FADD.FTZ R7, R89, R110 ;  /* 0x0000006e59077221 */ /* 0x000fe40000010000 */
[----:B------:R-:W4:Y:S02]  /*6f80*/  MUFU.EX2 R122, R122 ;  /* 0x0000007a007a7308 */ /* 0x000f240000000800 */
[----:B------:R-:W-:Y:S01]  /*6f90*/  FADD.FTZ R110, R92, R7 ;  /* 0x000000075c6e7221 */ /* 0x000fe20000010000 */
[----:B-1----:R-:W-:Y:S01]  /*6fa0*/  FADD.FTZ R3, R118, R3 ;  /* 0x0000000376037221 */ /* 0x002fe20000010000 */
[----:B--2---:R-:W-:-:S02]  /*6fb0*/  F2FP.F16.F32.PACK_AB R154, R100, R97 ;  /* 0x00000061649a723e */ /* 0x004fc400000000ff */
[----:B------:R-:W-:Y:S02]  /*6fc0*/  FADD.FTZ R7, R101, R110 ;  /* 0x0000006e65077221 */ /* 0x000fe40000010000 */
[----:B------:R-:W1:Y:S01]  /*6fd0*/  MUFU.EX2 R103, R103 ;  /* 0x0000006700677308 */ /* 0x000e620000000800 */
[C---:B---3--:R-:W-:Y:S01]  /*6fe0*/  FADD.FTZ R3, R147.reuse, R3 ;  /* 0x0000000393037221 */ /* 0x048fe20000010000 */
[----:B------:R-:W-:Y:S01]  /*6ff0*/  FADD.FTZ R6, R20, R7 ;  /* 0x0000000714067221 */ /* 0x000fe20000010000 */
[----:B------:R-:W-:-:S05]  /*7000*/  F2FP.F16.F32.PACK_AB R147, R147, R118 ;  /* 0x000000769393723e */ /* 0x000fca00000000ff */
[----:B------:R2:W3:Y:S01]  /*7010*/  MUFU.EX2 R141, R158 ;  /* 0x0000009e008d7308 */ /* 0x0004e20000000800 */
[----:B----4-:R-:W-:-:S07]  /*7020*/  FADD.FTZ R3, R122, R3 ;  /* 0x000000037a037221 */ /* 0x010fce0000010000 */
[----:B------:R-:W4:Y:S01]  /*7030*/  MUFU.EX2 R108, R108 ;  /* 0x0000006c006c7308 */ /* 0x000f220000000800 */
[----:B-1----:R-:W-:Y:S01]  /*7040*/  FADD.FTZ R7, R103, R6 ;  /* 0x0000000667077221 */ /* 0x002fe20000010000 */
[----:B--2---:R-:W-:-:S06]  /*7050*/  F2FP.F16.F32.PACK_AB R158, R178, R93 ;  /* 0x0000005db29e723e */ /* 0x004fcc00000000ff */
[----:B------:R-:W1:Y:S01]  /*7060*/  MUFU.EX2 R126, R126 ;  /* 0x0000007e007e7308 */ /* 0x000e620000000800 */
[C---:B---3--:R-:W-:Y:S01]  /*7070*/  FADD.FTZ R3, R141.reuse, R3 ;  /* 0x000000038d037221 */ /* 0x048fe20000010000 */
[----:B------:R-:W-:-:S06]  /*7080*/  F2FP.F16.F32.PACK_AB R141, R141, R122 ;  /* 0x0000007a8d8d723e */ /* 0x000fcc00000000ff */
[----:B------:R-:W2:Y:S01]  /*7090*/  MUFU.EX2 R105, R105 ;  /* 0x0000006900697308 */ /* 0x000ea20000000800 */
[C---:B----4-:R-:W-:Y:S01]  /*70a0*/  FADD.FTZ R6, R108.reuse, R7 ;  /* 0x000000076c067221 */ /* 0x050fe20000010000 */
[----:B------:R-:W-:-:S06]  /*70b0*/  F2FP.F16.F32.PACK_AB R140, R108, R103 ;  /* 0x000000676c8c723e */ /* 0x000fcc00000000ff */
[----:B------:R-:W3:Y:S01]  /*70c0*/  MUFU.EX2 R143, R176 ;  /* 0x000000b0008f7308 */ /* 0x000ee20000000800 */
[----:B-1----:R-:W-:-:S07]  /*70d0*/  FADD.FTZ R3, R126, R3 ;  /* 0x000000037e037221 */ /* 0x002fce0000010000 */
[----:B------:R-:W1:Y:S01]  /*70e0*/  MUFU.EX2 R112, R112 ;  /* 0x0000007000707308 */ /* 0x000e620000000800 */
[----:B--2---:R-:W-:-:S07]  /*70f0*/  FADD.FTZ R7, R105, R6 ;  /* 0x0000000669077221 */ /* 0x004fce0000010000 */
[----:B------:R-:W2:Y:S01]  /*7100*/  MUFU.EX2 R180, R180 ;  /* 0x000000b400b47308 */ /* 0x000ea20000000800 */
[C---:B---3--:R-:W-:Y:S01]  /*7110*/  FADD.FTZ R3, R143.reuse, R3 ;  /* 0x000000038f037221 */ /* 0x048fe20000010000 */
[----:B------:R-:W-:-:S06]  /*7120*/  F2FP.F16.F32.PACK_AB R143, R143, R126 ;  /* 0x0000007e8f8f723e */ /* 0x000fcc00000000ff */
[----:B------:R-:W3:Y:S01]  /*7130*/  MUFU.EX2 R136, R136 ;  /* 0x0000008800887308 */ /* 0x000ee20000000800 */
[C---:B-1----:R-:W-:Y:S01]  /*7140*/  FADD.FTZ R7, R112.reuse, R7 ;  /* 0x0000000770077221 */ /* 0x042fe20000010000 */
[----:B------:R-:W-:-:S06]  /*7150*/  F2FP.F16.F32.PACK_AB R142, R112, R105 ;  /* 0x00000069708e723e */ /* 0x000fcc00000000ff */
[----:B------:R-:W1:Y:S01]  /*7160*/  MUFU.EX2 R137, R182 ;  /* 0x000000b600897308 */ /* 0x000e620000000800 */
[----:B--2---:R-:W-:-:S07]  /*7170*/  FADD.FTZ R3, R180, R3 ;  /* 0x00000003b4037221 */ /* 0x004fce0000010000 */
[----:B------:R-:W2:Y:S01]  /*7180*/  MUFU.EX2 R107, R107 ;  /* 0x0000006b006b7308 */ /* 0x000ea20000000800 */
[----:B---3--:R-:W-:-:S07]  /*7190*/  FADD.FTZ R6, R136, R7 ;  /* 0x0000000788067221 */ /* 0x008fce0000010000 */
[----:B------:R-:W3:Y:S01]  /*71a0*/  MUFU.EX2 R134, R134 ;  /* 0x0000008600867308 */ /* 0x000ee20000000800 */
[C---:B-1----:R-:W-:Y:S01]  /*71b0*/  FADD.FTZ R3, R137.reuse, R3 ;  /* 0x0000000389037221 */ /* 0x042fe20000010000 */
[----:B------:R-:W-:-:S06]  /*71c0*/  F2FP.F16.F32.PACK_AB R137, R137, R180 ;  /* 0x000000b48989723e */ /* 0x000fcc00000000ff */
[----:B------:R-:W1:Y:S01]  /*71d0*/  MUFU.EX2 R109, R132 ;  /* 0x00000084006d7308 */ /* 0x000e620000000800 */
[C---:B--2---:R-:W-:Y:S01]  /*71e0*/  FADD.FTZ R6, R107.reuse, R6 ;  /* 0x000000066b067221 */ /* 0x044fe20000010000 */
[----:B------:R-:W-:-:S06]  /*71f0*/  F2FP.F16.F32.PACK_AB R136, R107, R136 ;  /* 0x000000886b88723e */ /* 0x000fcc00000000ff */
[----:B------:R-:W2:Y:S01]  /*7200*/  MUFU.EX2 R104, R104 ;  /* 0x0000006800687308 */ /* 0x000ea20000000800 */
[----:B---3--:R-:W-:-:S07]  /*7210*/  FADD.FTZ R3, R134, R3 ;  /* 0x0000000386037221 */ /* 0x008fce0000010000 */
[----:B------:R-:W3:Y:S01]  /*7220*/  MUFU.EX2 R88, R88 ;  /* 0x0000005800587308 */ /* 0x000ee20000000800 */
[----:B-1----:R-:W-:Y:S01]  /*7230*/  FADD.FTZ R7, R109, R6 ;  /* 0x000000066d077221 */ /* 0x002fe20000010000 */
[C---:B--2---:R-:W-:Y:S01]  /*7240*/  FADD.FTZ R6, R104.reuse, R3 ;  /* 0x0000000368067221 */ /* 0x044fe20000010000 */
[----:B------:R-:W-:Y:S01]  /*7250*/  F2FP.F16.F32.PACK_AB R139, R104, R134 ;  /* 0x00000086688b723e */ /* 0x000fe200000000ff */
[----:B------:R-:W-:Y:S02]  /*7260*/  IMAD.MOV.U32 R3, RZ, RZ, R130 ;  /* 0x000000ffff037224 */ /* 0x000fe400078e0082 */
[C---:B---3--:R-:W-:Y:S01]  /*7270*/  FADD.FTZ R7, R88.reuse, R7 ;  /* 0x0000000758077221 */ /* 0x048fe20000010000 */
[----:B------:R-:W-:Y:S01]  /*7280*/  F2FP.F16.F32.PACK_AB R138, R88, R109 ;  /* 0x0000006d588a723e */ /* 0x000fe200000000ff */
[----:B0-----:R-:W-:Y:S06]  /*7290*/  @P1 BRA `(.L_x_1129) ;  /* 0xffffffd000b81947 */ /* 0x001fec000383ffff */
[----:B------:R-:W-:Y:S01]  /*72a0*/  IMAD.MOV.U32 R8, RZ, RZ, R12 ;  /* 0x000000ffff087224 */ /* 0x000fe200078e000c */
[----:B------:R-:W-:Y:S01]  /*72b0*/  UMOV UR36, UR4 ;  /* 0x0000000400247c82 */ /* 0x000fe20008000000 */
[----:B------:R-:W-:Y:S01]  /*72c0*/  IMAD.MOV.U32 R3, RZ, RZ, R130 ;  /* 0x000000ffff037224 */ /* 0x000fe200078e0082 */
[----:B------:R-:W-:-:S06]  /*72d0*/  UMOV UR38, UR7 ;  /* 0x0000000700267c82 */ /* 0x000fcc0008000000 */
.L_x_1112:
[----:B------:R-:W0:Y:S01]  /*72e0*/  LDC R14, c[0x0][0x448] ;  /* 0x00011200ff0e7b82 */ /* 0x000e220000000800 */
[----:B------:R-:W-:Y:S01]  /*72f0*/  VIADD R12, R17, 0x7f ;  /* 0x0000007f110c7836 */ /* 0x000fe20000000000 */
[----:B------:R-:W-:-:S06]  /*7300*/  IADD3 R11, R16, 0x1, -R11 ;  /* 0x00000001100b7810 */ /* 0x000fcc0007ffe80b */
[----:B------:R-:W1:Y:S01]  /*7310*/  LDC R10, c[0x0][0x9e4] ;  /* 0x00027900ff0a7b82 */ /* 0x000e620000000800 */
[----:B0-----:R-:W-:-:S13]  /*7320*/  ISETP.NE.AND P1, PT, R14, 0x1, PT ;  /* 0x000000010e00780c */ /* 0x001fda0003f25270 */
[----:B------:R-:W0:Y:S08]  /*7330*/  @P1 LDC R15, c[0x0][0x44c] ;  /* 0x00011300ff0f1b82 */ /* 0x000e300000000800 */
[----:B------:R-:W2:Y:S01]  /*7340*/  @P1 LDC R20, c[0x0][0x450] ;  /* 0x00011400ff141b82 */ /* 0x000ea20000000800 */
[----:B0-----:R-:W-:-:S05]  /*7350*/  @P1 IMAD.HI.U32 R15, R12, R15, RZ ;  /* 0x0000000f0c0f1227 */ /* 0x001fca00078e00ff */
[----:B--2---:R-:W-:Y:S02]  /*7360*/  @P1 SHF.R.U32.HI R12, RZ, R20, R15 ;  /* 0x00000014ff0c1219 */ /* 0x004fe4000001160f */
[----:B-1----:R-:W-:-:S03]  /*7370*/  ISETP.GE.AND P1, PT, R10, 0x1, PT ;  /* 0x000000010a00780c */ /* 0x002fc60003f26270 */
[----:B------:R-:W-:-:S04]  /*7380*/  IMAD.IADD R11, R11, 0x1, R12 ;  /* 0x000000010b0b7824 */ /* 0x000fc800078e020c */
[----:B------:R-:W-:-:S06]  /*7390*/  VIADD R12, R11, -UR59 ;  /* 0x8000003b0b0c7c36 */ /* 0x000fcc0008000000 */
[----:B------:R-:W-:Y:S05]  /*73a0*/  @!P1 BRA `(.L_x_1130) ;  /* 0x00000000003c9947 */ /* 0x000fea0003800000 */
        /* <DEDUP_REMOVED lines=9> */
.L_x_1131:
[----:B------:R-:W-:-:S13]  /*7440*/  ISETP.NE.AND P1, PT, R10, 0x1, PT ;  /* 0x000000010a00780c */ /* 0x000fda0003f25270 */
[----:B------:R-:W0:Y:S02]  /*7450*/  @P1 LDC.64 R20, c[0x0][0x9e8] ;  /* 0x00027a00ff141b82 */ /* 0x000e240000000a00 */
[----:B0-----:R-:W-:-:S05]  /*7460*/  @P1 IMAD.HI.U32 R20, R11, R20, RZ ;  /* 0x000000140b141227 */ /* 0x001fca00078e00ff */
[----:B------:R-:W-:-:S07]  /*7470*/  @P1 SHF.R.U32.HI R11, RZ, R21, R20 ;  /* 0x00000015ff0b1219 */ /* 0x000fce0000011614 */
.L_x_1132:
[----:B------:R-:W-:-:S05]  /*7480*/  IMAD R11, R11, R10, RZ ;  /* 0x0000000a0b0b7224 */ /* 0x000fca00078e02ff */
[----:B------:R-:W-:-:S07]  /*7490*/  VIMNMX R12, R12, R11, !PT ;  /* 0x0000000b0c0c7248 */ /* 0x000fce0007fe0100 */
.L_x_1130:
[----:B------:R-:W-:-:S04]  /*74a0*/  VIADD R12, R12, 0x5f ;  /* 0x0000005f0c0c7836 */ /* 0x000fc80000000000 */
[----:B------:R-:W-:-:S05]  /*74b0*/  IMAD.HI R12, R12, 0x2aaaaaab, RZ ;  /* 0x2aaaaaab0c0c7827 */ /* 0x000fca00078e02ff */
[----:B------:R-:W-:-:S04]  /*74c0*/  SHF.R.U32.HI R11, RZ, 0x1f, R12 ;  /* 0x0000001fff0b7819 */ /* 0x000fc8000001160c */
[----:B------:R-:W-:-:S04]  /*74d0*/  LEA.HI.SX32 R11, R12, R11, 0x1c ;  /* 0x0000000b0c0b7211 */ /* 0x000fc800078fe2ff */
[----:B------:R-:W-:-:S04]  /*74e0*/  VIMNMX R12, R22, R11, !PT ;  /* 0x0000000b160c7248 */ /* 0x000fc80007fe0100 */
[----:B------:R-:W-:-:S13]  /*74f0*/  ISETP.GE.AND P1, PT, R13, R12, PT ;  /* 0x0000000c0d00720c */ /* 0x000fda0003f26270 */
[----:B------:R-:W-:Y:S05]  /*7500*/  @!P1 BRA `(.L_x_1133) ;  /* 0x0000001c00109947 */ /* 0x000fea0003800000 */
[----:B------:R-:W-:Y:S01]  /*7510*/  IMAD.MOV.U32 R11, RZ, RZ, R8 ;  /* 0x000000ffff0b7224 */ /* 0x000fe200078e0008 */
[----:B------:R-:W-:Y:S01]  /*7520*/  UMOV UR6, UR38 ;  /* 0x0000002600067c82 */ /* 0x000fe20008000000 */
[----:B------:R-:W-:Y:S01]  /*7530*/  IMAD.MOV.U32 R15, RZ, RZ, R3 ;  /* 0x000000ffff0f7224 */ /* 0x000fe200078e0003 */
[----:B------:R-:W-:-:S06]  /*7540*/  UMOV UR4, UR36 ;  /* 0x0000002400047c82 */ /* 0x000fcc0008000000 */
.L_x_1142:
[----:B------:R-:W-:-:S04]  /*7550*/  UIADD3 UR7, UR4, 0x1, URZ ;  /* 0x0000000104077890 */ /* 0x000fc8000fffe03f */
[----:B------:R-:W-:-:S04]  /*7560*/  UISETP.NE.AND UP0, UPT, UR7, 0x2, UPT ;  /* 0x000000020700788c */ /* 0x000fc8000bf05270 */
[----:B------:R-:W-:Y:S02]  /*7570*/  USEL UR7, UR7, URZ, UP0 ;  /* 0x0000003f07077287 */ /* 0x000fe40008000000 */
[----:B------:R-:W-:-:S04]  /*7580*/  USEL UR38, URZ, 0x1, UP0 ;  /* 0x000000013f267887 */ /* 0x000fc80008000000 */
[----:B------:R-:W-:Y:S01]  /*7590*/  ULOP3.LUT UR38, UR6, UR38, URZ, 0x3c, !UPT ;  /* 0x0000002606267292 */ /* 0x000fe2000f8e3c3f */
[----:B------:R-:W-:Y:S01]  /*75a0*/  UMOV UR36, UR7 ;  /* 0x0000000700247c82 */ /* 0x000fe20008000000 */
[----:B------:R-:W-:Y:S10]  /*75b0*/  @!P0 BRA `(.L_x_1134) ;  /* 0x0000000000048947 */ /* 0x000ff40003800000 */
[----:B------:R-:W-:Y:S01]  /*75c0*/  BPT.TRAP 0x1 ;  /* 0x000000040000795c */ /* 0x000fe20000300000 */
.L_x_1134:
[----:B------:R-:W-:Y:S01]  /*75d0*/  ULEA UR5, UR36, UR37, 0x3 ;  /* 0x0000002524057291 */ /* 0x000fe2000f8e183f */
[----:B------:R-:W-:-:S05]  /*75e0*/  IMAD.U32 R3, RZ, RZ, UR38 ;  /* 0x00000026ff037e24 */ /* 0x000fca000f8e00ff */
[----:B------:R-:W-:-:S04]  /*75f0*/  SHF.L.U32 R3, R3, 0x1f, RZ ;  /* 0x0000001f03037819 */ /* 0x000fc800000006ff */
[----:B------:R0:W1:Y:S01]  /*7600*/  SYNCS.PHASECHK.TRANS64.TRYWAIT P1, [UR5+0x2a830], R3 ;  /* 0x02a83003ff0075a7 */ /* 0x0000620008020145 */
[----:B------:R-:W-:Y:S05]  /*7610*/  @!P0 BRA `(.L_x_1135) ;  /* 0x0000000000048947 */ /* 0x000fea0003800000 */
[----:B------:R-:W-:Y:S01]  /*7620*/  BPT.TRAP 0x1 ;  /* 0x000000040000795c */ /* 0x000fe20000300000 */
.L_x_1135:
[----:B-1----:R-:W-:Y:S05]  /*7630*/  @P1 BRA `(.L_x_1136) ;  /* 0x0000000000081947 */ /* 0x002fea0003800000 */
[----:B------:R-:W1:Y:S02]  /*7640*/  SYNCS.PHASECHK.TRANS64.TRYWAIT P1, [UR5+0x2a830], R3 ;  /* 0x02a83003ff0075a7 */ /* 0x000e640008020145 */
[----:B-1----:R-:W-:Y:S05]  /*7650*/  @!P1 BRA `(.L_x_1137) ;  /* 0x000000c000f89947 */ /* 0x002fea0003800000 */
.L_x_1136:
        /* <DEDUP_REMOVED lines=131> */
.L_x_1138:
[----:B------:R-:W-:Y:S01]  /*7e90*/  ULEA UR10, UR4, UR37, 0x3 ;  /* 0x00000025040a7291 */ /* 0x000fe2000f8e183f */
[----:B------:R-:W-:-:S05]  /*7ea0*/  IMAD.U32 R0, RZ, RZ, UR6 ;  /* 0x00000006ff007e24 */ /* 0x000fca000f8e00ff */
[----:B------:R-:W-:-:S04]  /*7eb0*/  SHF.L.U32 R0, R0, 0x1f, RZ ;  /* 0x0000001f00007819 */ /* 0x000fc800000006ff */
[----:B------:R2:W3:Y:S01]  /*7ec0*/  SYNCS.PHASECHK.TRANS64.TRYWAIT P1, [UR10+0x2a850], R0 ;  /* 0x02a85000ff0075a7 */ /* 0x0004e2000802014a */
[----:B------:R-:W-:Y:S05]  /*7ed0*/  @!P0 BRA `(.L_x_1139) ;  /* 0x0000000000048947 */ /* 0x000fea0003800000 */
[----:B------:R-:W-:Y:S01]  /*7ee0*/  BPT.TRAP 0x1 ;  /* 0x000000040000795c */ /* 0x000fe20000300000 */
.L_x_1139:
[----:B---3--:R-:W-:Y:S05]  /*7ef0*/  @P1 BRA `(.L_x_1140) ;  /* 0x0000000000081947 */ /* 0x008fea0003800000 */
[----:B------:R-:W3:Y:S02]  /*7f00*/  SYNCS.PHASECHK.TRANS64.TRYWAIT P1, [UR10+0x2a850], R0 ;  /* 0x02a85000ff0075a7 */ /* 0x000ee4000802014a */
[----:B---3--:R-:W-:Y:S05]  /*7f10*/  @!P1 BRA `(.L_x_1141) ;  /* 0x000000b800e09947 */ /* 0x008fea0003800000 */
.L_x_1140:
[----:B------:R-:W-:Y:S01]  /*7f20*/  UIADD3 UR5, UR37, 0x400, URZ ;  /* 0x0000040025057890 */ /* 0x000fe2000fffe03f */
[----:B------:R-:W-:Y:S01]  /*7f30*/  WARPGROUP.ARRIVE ;  /* 0x00000000000079c5 */ /* 0x000fe20000000000 */
[----:B------:R-:W-:Y:S01]  /*7f40*/  UMOV UR15, 0x40000040 ;  /* 0x40000040000f7882 */ /* 0x000fe20000000000 */
[----:B0-2---:R-:W-:Y:S01]  /*7f50*/  FMNMX.FTZ R0, R88, R15, !PT ;  /* 0x0000000f58007209 */ /* 0x005fe20007810000 */
[----:B------:R-:W-:Y:S01]  /*7f60*/  USHF.R.U32.HI UR5, URZ, 0x4, UR5 ;  /* 0x000000043f057899 */ /* 0x000fe20008011605 */
[----:B------:R-:W0:Y:S02]  /*7f70*/  LDC R9, c[0x0][0x988] ;  /* 0x00026200ff097b82 */ /* 0x000e240000000800 */
[----:B------:R-:W2:Y:S01]  /*7f80*/  S2R R175, SR_TID.X ;  /* 0x0000000000af7919 */ /* 0x000ea20000002100 */
[----:B-1----:R-:W-:Y:S01]  /*7f90*/  FMNMX.FTZ R3, R89, R0, !PT ;  /* 0x0000000059037209 */ /* 0x002fe20007810000 */
[----:B------:R-:W-:-:S03]  /*7fa0*/  ULOP3.LUT UR5, UR5, 0x3fff, URZ, 0xc0, !UPT ;  /* 0x00003fff05057892 */ /* 0x000fc6000f8ec03f */
[----:B------:R-:W-:Y:S01]  /*7fb0*/  FMNMX.FTZ R0, R92, R3, !PT ;  /* 0x000000035c007209 */ /* 0x000fe20007810000 */
[----:B------:R-:W-:-:S03]  /*7fc0*/  ULOP3.LUT UR5, UR5, 0x3000000, URZ, 0xfc, !UPT ;  /* 0x0300000005057892 */ /* 0x000fc6000f8efc3f */
[----:B------:R-:W-:Y:S01]  /*7fd0*/  FMNMX.FTZ R3, R93, R0, !PT ;  /* 0x000000005d037209 */ /* 0x000fe20007810000 */
[----:B------:R-:W-:-:S03]  /*7fe0*/  UIMAD UR4, UR4, 0x600, UR5 ;  /* 0x00000600040478a4 */ /* 0x000fc6000f8e0205 */
[----:B------:R-:W-:Y:S01]  /*7ff0*/  FMNMX.FTZ R0, R96, R3, !PT ;  /* 0x0000000360007209 */ /* 0x000fe20007810000 */
[----:B------:R-:W-:-:S03]  /*8000*/  UIADD3 UR6, UR4, 0x80, URZ ;  /* 0x0000008004067890 */ /* 0x000fc6000fffe03f */
        /* <DEDUP_REMOVED lines=8> */
[----:B------:R-:W-:Y:S02]  /*8090*/  FMNMX.FTZ R0, R104, R3, !PT ;  /* 0x0000000368007209 */ /* 0x000fe40007810000 */
[----:B--2---:R-:W-:Y:S02]  /*80a0*/  LOP3.LUT P1, RZ, R175, 0x7f, RZ, 0xc0, !PT ;  /* 0x0000007fafff7812 */ /* 0x004fe4000782c0ff */
        /* <DEDUP_REMOVED lines=15> */
[----:B------:R-:W1:Y:S02]  /*81a0*/  SHFL.BFLY PT, R3, R0, 0x2, 0x1f ;  /* 0x0c401f0000037f89 */ /* 0x000e6400000e0000 */
[----:B-1----:R-:W-:-:S05]  /*81b0*/  FMNMX.FTZ R8, R0, R3, !PT ;  /* 0x0000000300087209 */ /* 0x002fca0007810000 */
[----:B------:R-:W1:Y:S02]  /*81c0*/  SHFL.BFLY PT, R3, R8, 0x1, 0x1f ;  /* 0x0c201f0008037f89 */ /* 0x000e6400000e0000 */
[----:B-1----:R-:W-:-:S05]  /*81d0*/  FMNMX.FTZ R3, R8, R3, !PT ;  /* 0x0000000308037209 */ /* 0x002fca0007810000 */
[C---:B------:R-:W-:Y:S01]  /*81e0*/  FADD.FTZ R2, -R3.reuse, R15 ;  /* 0x0000000f03027221 */ /* 0x040fe20000010100 */
[----:B0-----:R-:W-:-:S03]  /*81f0*/  FMUL.FTZ R174, R3, R9 ;  /* 0x0000000903ae7220 */ /* 0x001fc60000410000 */
[----:B------:R-:W-:Y:S01]  /*8200*/  FMUL.FTZ R20, R2, R9 ;  /* 0x0000000902147220 */ /* 0x000fe20000410000 */
[----:B------:R-:W-:Y:S01]  /*8210*/  FMNMX.FTZ R2, R90, R11, !PT ;  /* 0x0000000b5a027209 */ /* 0x000fe20007810000 */
[-CC-:B------:R-:W-:Y:S01]  /*8220*/  FFMA.FTZ R15, R88, R9.reuse, -R174.reuse ;  /* 0x00000009580f7223 */ /* 0x180fe200000108ae */
[----:B------:R-:W-:Y:S02]  /*8230*/  WARPGROUP.DEPBAR.LE gsb0, 0x0 ;  /* 0x00008000000079c5 */ /* 0x000fe40000010000 */
[----:B------:R-:W-:Y:S01]  /*8240*/  WARPGROUP.ARRIVE ;  /* 0x00000000000079c5 */ /* 0x000fe20000000000 */
[----:B------:R-:W-:Y:S01]  /*8250*/  FMNMX.FTZ R21, R91, R2, !PT ;  /* 0x000000025b157209 */ /* 0x000fe20007810000 */
[-CC-:B------:R-:W-:Y:S01]  /*8260*/  FFMA.FTZ R156, R89, R9.reuse, -R174.reuse ;  /* 0x00000009599c7223 */ /* 0x180fe200000108ae */
[----:B------:R0:W-:Y:S01]  /*8270*/  MUFU.EX2 R0, R20 ;  /* 0x0000001400007308 */ /* 0x0001e20000000800 */
[--C-:B------:R-:W-:Y:S01]  /*8280*/  FFMA.FTZ R158, R92, R9, -R174.reuse ;  /* 0x000000095c9e7223 */ /* 0x100fe200000108ae */
[----:B------:R-:W-:Y:S01]  /*8290*/  FMNMX.FTZ R2, R94, R21, !PT ;  /* 0x000000155e027209 */ /* 0x000fe20007810000 */
[----:B------:R-:W-:Y:S01]  /*82a0*/  HGMMA.64x128x16.F32 R24, R152, gdesc[UR12].tnspB, R24, gsb0 ;  /* 0x41e0000c98187df0 */ /* 0x000fe20008000818 */
[----:B------:R-:W-:Y:S01]  /*82b0*/  UMOV UR14, UR6 ;  /* 0x00000006000e7c82 */ /* 0x000fe20008000000 */
[----:B------:R-:W-:Y:S01]  /*82c0*/  UMOV UR15, 0x40000040 ;  /* 0x40000040000f7882 */ /* 0x000fe20000000000 */
[----:B------:R-:W-:Y:S01]  /*82d0*/  UIADD3 UR6, UR4, 0x180, URZ ;  /* 0x0000018004067890 */ /* 0x000fe2000fffe03f */
[----:B------:R-:W-:Y:S01]  /*82e0*/  FMNMX.FTZ R21, R95, R2, !PT ;  /* 0x000000025f157209 */ /* 0x000fe20007810000 */
[----:B------:R-:W1:Y:S01]  /*82f0*/  MUFU.EX2 R15, R15 ;  /* 0x0000000f000f7308 */ /* 0x000e620000000800 */
[-CC-:B0-----:R-:W-:Y:S01]  /*8300*/  FFMA.FTZ R20, R120, R9.reuse, -R174.reuse ;  /* 0x0000000978147223 */ /* 0x181fe200000108ae */
[--C-:B------:R-:W-:Y:S01]  /*8310*/  FFMA.FTZ R88, R124, R9, -R174.reuse ;  /* 0x000000097c587223 */ /* 0x100fe200000108ae */
[----:B------:R-:W-:Y:S01]  /*8320*/  FMNMX.FTZ R2, R98, R21, !PT ;  /* 0x0000001562027209 */ /* 0x000fe20007810000 */
[-CC-:B------:R-:W-:Y:S01]  /*8330*/  FFMA.FTZ R92, R128, R9.reuse, -R174.reuse ;  /* 0x00000009805c7223 */ /* 0x180fe200000108ae */
[----:B------:R-:W-:-:S02]  /*8340*/  FFMA.FTZ R133, R133, R9, -R174 ;  /* 0x0000000985857223 */ /* 0x000fc400000108ae */
[----:B------:R-:W-:Y:S01]  /*8350*/  FMNMX.FTZ R21, R99, R2, !PT ;  /* 0x0000000263157209 */ /* 0x000fe20007810000 */
[----:B------:R-:W0:Y:S03]  /*8360*/  MUFU.EX2 R156, R156 ;  /* 0x0000009c009c7308 */ /* 0x000e260000000800 */
[----:B------:R-:W-:Y:S01]  /*8370*/  FMNMX.FTZ R2, R102, R21, !PT ;  /* 0x0000001566027209 */ /* 0x000fe20007810000 */
[----:B------:R-:W-:-:S03]  /*8380*/  FFMA.FTZ R21, R93, R9, -R174 ;  /* 0x000000095d157223 */ /* 0x000fc600000108ae */
[----:B------:R-:W-:Y:S01]  /*8390*/  FMNMX.FTZ R89, R103, R2, !PT ;  /* 0x0000000267597209 */ /* 0x000fe20007810000 */
[----:B------:R-:W-:Y:S01]  /*83a0*/  MUFU.EX2 R158, R158 ;  /* 0x0000009e009e7308 */ /* 0x000fe20000000800 */
[----:B-1----:R-:W-:Y:S02]  /*83b0*/  FFMA.FTZ R7, R0, R7, R15 ;  /* 0x0000000700077223 */ /* 0x002fe4000001000f */
[----:B------:R-:W-:-:S04]  /*83c0*/  FMNMX.FTZ R2, R106, R89, !PT ;  /* 0x000000596a027209 */ /* 0x000fc80007810000 */
[----:B------:R-:W-:Y:S01]  /*83d0*/  FMNMX.FTZ R89, R107, R2, !PT ;  /* 0x000000026b597209 */ /* 0x000fe20007810000 */
[----:B------:R-:W-:Y:S01]  /*83e0*/  MUFU.EX2 R21, R21 ;  /* 0x0000001500157308 */ /* 0x000fe20000000800 */
[C---:B0-----:R-:W-:Y:S01]  /*83f0*/  FADD.FTZ R7, R156.reuse, R7 ;  /* 0x000000079c077221 */ /* 0x041fe20000010000 */
[----:B------:R-:W-:Y:S01]  /*8400*/  F2FP.F16.F32.PACK_AB R156, R156, R15 ;  /* 0x0000000f9c9c723e */ /* 0x000fe200000000ff */
[----:B------:R-:W-:Y:S01]  /*8410*/  IMAD.MOV.U32 R15, RZ, RZ, R3 ;  /* 0x000000ffff0f7224 */ /* 0x000fe200078e0003 */
[----:B------:R-:W-:Y:S01]  /*8420*/  FMNMX.FTZ R2, R110, R89, !PT ;  /* 0x000000596e027209 */ /* 0x000fe20007810000 */
[----:B------:R-:W-:-:S03]  /*8430*/  FFMA.FTZ R89, R97, R9, -R174 ;  /* 0x0000000961597223 */ /* 0x000fc600000108ae */
[----:B------:R-:W-:Y:S01]  /*8440*/  FMNMX.FTZ R93, R111, R2, !PT ;  /* 0x000000026f5d7209 */ /* 0x000fe20007810000 */
[----:B------:R-:W-:Y:S03]  /*8450*/  MUFU.EX2 R20, R20 ;  /* 0x0000001400147308 */ /* 0x000fe60000000800 */
[----:B------:R-:W-:-:S04]  /*8460*/  FMNMX.FTZ R2, R114, R93, !PT ;  /* 0x0000005d72027209 */ /* 0x000fc80007810000 */
[----:B------:R-:W-:Y:S01]  /*8470*/  FMNMX.FTZ R93, R115, R2, !PT ;  /* 0x00000002735d7209 */ /* 0x000fe20007810000 */
[----:B------:R-:W-:Y:S03]  /*8480*/  MUFU.EX2 R89, R89 ;  /* 0x0000005900597308 */ /* 0x000fe60000000800 */
        /* <DEDUP_REMOVED lines=8> */
[-CC-:B------:R-:W-:Y:S01]  /*8510*/  FFMA.FTZ R97, R105, R9.reuse, -R174.reuse ;  /* 0x0000000969617223 */ /* 0x180fe200000108ae */
[-CC-:B------:R-:W-:Y:S01]  /*8520*/  FFMA.FTZ R105, R113, R9.reuse, -R174.reuse ;  /* 0x0000000971697223 */ /* 0x180fe200000108ae */
[-CC-:B------:R-:W-:Y:S01]  /*8530*/  FFMA.FTZ R113, R121, R9.reuse, -R174.reuse ;  /* 0x0000000979717223 */ /* 0x180fe200000108ae */
[----:B------:R-:W-:Y:S01]  /*8540*/  FMNMX.FTZ R101, R127, R2, !PT ;  /* 0x000000027f657209 */ /* 0x000fe20007810000 */
[----:B------:R-:W-:Y:S01]  /*8550*/  FFMA.FTZ R121, R129, R9, -R174 ;  /* 0x0000000981797223 */ /* 0x000fe200000108ae */
[----:B------:R-:W-:Y:S02]  /*8560*/  MUFU.EX2 R92, R92 ;  /* 0x0000005c005c7308 */ /* 0x000fe40000000800 */
[----:B------:R-:W-:-:S04]  /*8570*/  FMNMX.FTZ R2, R130, R101, !PT ;  /* 0x0000006582027209 */ /* 0x000fc80007810000 */
[----:B------:R-:W-:Y:S02]  /*8580*/  FMNMX.FTZ R101, R131, R2, !PT ;  /* 0x0000000283657209 */ /* 0x000fe40007810000 */
[----:B------:R-:W-:Y:S02]  /*8590*/  MUFU.EX2 R97, R97 ;  /* 0x0000006100617308 */ /* 0x000fe40000000800 */
[----:B------:R-:W-:Y:S01]  /*85a0*/  FMNMX.FTZ R2, R134, R101, !PT ;  /* 0x0000006586027209 */ /* 0x000fe20007810000 */
[-CC-:B------:R-:W-:Y:S01]  /*85b0*/  FFMA.FTZ R101, R109, R9.reuse, -R174.reuse ;  /* 0x000000096d657223 */ /* 0x180fe200000108ae */
[-CC-:B------:R-:W-:Y:S01]  /*85c0*/  FFMA.FTZ R109, R117, R9.reuse, -R174.reuse ;  /* 0x00000009756d7223 */ /* 0x180fe200000108ae */
[----:B------:R-:W-:Y:S01]  /*85d0*/  FFMA.FTZ R117, R125, R9, -R174 ;  /* 0x000000097d757223 */ /* 0x000fe200000108ae */
[----:B------:R-:W-:Y:S02]  /*85e0*/  FMNMX.FTZ R2, R135, R2, !PT ;  /* 0x0000000287027209 */ /* 0x000fe40007810000 */
        /* <DEDUP_REMOVED lines=10> */
[----:B------:R-:W-:-:S03]  /*8690*/  FFMA.FTZ R96, R132, R9, -R174 ;  /* 0x0000000984607223 */ /* 0x000fc600000108ae */
[----:B------:R-:W-:Y:S01]  /*86a0*/  HGMMA.64x128x16.F32 R24, R148, gdesc[UR12].tnspB, R24, gsb0 ;  /* 0x41e0000c94187df0 */ /* 0x000fe20008000818 */
[----:B------:R-:W-:Y:S01]  /*86b0*/  UMOV UR14, UR6 ;  /* 0x00000006000e7c82 */ /* 0x000fe20008000000 */
[----:B------:R-:W-:Y:S01]  /*86c0*/  UMOV UR15, 0x40000040 ;  /* 0x40000040000f7882 */ /* 0x000fe20000000000 */
[----:B------:R-:W-:Y:S01]  /*86d0*/  UIADD3 UR6, UR4, 0x200, URZ ;  /* 0x0000020004067890 */ /* 0x000fe2000fffe03f */
[----:B------:R-:W-:Y:S01]  /*86e0*/  MUFU.EX2 R152, R152 ;  /* 0x0000009800987308 */ /* 0x000fe20000000800 */
[----:B------:R-:W-:-:S07]  /*86f0*/  UIADD3 UR4, UR4, 0x280, URZ ;  /* 0x0000028004047890 */ /* 0x000fce000fffe03f */
[----:B------:R-:W-:Y:S08]  /*8700*/  MUFU.EX2 R154, R154 ;  /* 0x0000009a009a7308 */ /* 0x000ff00000000800 */
[----:B------:R-:W-:Y:S01]  /*8710*/  MUFU.EX2 R96, R96 ;  /* 0x0000006000607308 */ /* 0x000fe20000000800 */
[----:B------:R-:W-:Y:S02]  /*8720*/  WARPGROUP.DEPBAR.LE gsb0, 0x0 ;  /* 0x00008000000079c5 */ /* 0x000fe40000010000 */
[----:B------:R-:W-:Y:S01]  /*8730*/  WARPGROUP.ARRIVE ;  /* 0x00000000000079c5 */ /* 0x000fe20000000000 */
[-CC-:B------:R-:W-:Y:S01]  /*8740*/  FFMA.FTZ R148, R104, R9.reuse, -R174.reuse ;  /* 0x0000000968947223 */ /* 0x180fe200000108ae */
[----:B------:R-:W-:-:S04]  /*8750*/  FFMA.FTZ R150, R108, R9, -R174 ;  /* 0x000000096c967223 */ /* 0x000fc800000108ae */
[----:B------:R-:W-:Y:S01]  /*8760*/  HGMMA.64x128x16.F32 R24, R144, gdesc[UR12].tnspB, R24, gsb0 ;  /* 0x41e0000c90187df0 */ /* 0x000fe20008000818 */
[----:B------:R-:W-:Y:S01]  /*8770*/  UMOV UR14, UR6 ;  /* 0x00000006000e7c82 */ /* 0x000fe20008000000 */
[----:B------:R-:W-:Y:S01]  /*8780*/  UMOV UR15, 0x40000040 ;  /* 0x40000040000f7882 */ /* 0x000fe20000000000 */
[----:B------:R-:W-:Y:S01]  /*8790*/  UMOV UR6, UR4 ;  /* 0x0000000400067c82 */ /* 0x000fe20008000000 */
[----:B------:R-:W-:Y:S01]  /*87a0*/  MUFU.EX2 R148, R148 ;  /* 0x0000009400947308 */ /* 0x000fe20000000800 */
[----:B------:R-:W-:-:S07]  /*87b0*/  UMOV UR4, UR36 ;  /* 0x0000002400047c82 */ /* 0x000fce0008000000 */
[----:B------:R-:W-:Y:S01]  /*87c0*/  MUFU.EX2 R150, R150 ;  /* 0x0000009600967308 */ /* 0x000fe20000000800 */
[----:B------:R-:W-:Y:S02]  /*87d0*/  WARPGROUP.DEPBAR.LE gsb0, 0x0 ;  /* 0x00008000000079c5 */ /* 0x000fe40000010000 */
[----:B------:R-:W-:Y:S01]  /*87e0*/  WARPGROUP.ARRIVE ;  /* 0x00000000000079c5 */ /* 0x000fe20000000000 */
[----:B------:R-:W0:Y:S01]  /*87f0*/  SHFL.BFLY PT, R145, R2, 0x2, 0x1f ;  /* 0x0c401f0002917f89 */ /* 0x000e2200000e0000 */
[-CC-:B------:R-:W-:Y:S01]  /*8800*/  FFMA.FTZ R144, R112, R9.reuse, -R174.reuse ;  /* 0x0000000970907223 */ /* 0x180fe200000108ae */
[----:B------:R-:W-:-:S03]  /*8810*/  FFMA.FTZ R146, R116, R9, -R174 ;  /* 0x0000000974927223 */ /* 0x000fc600000108ae */
[----:B------:R-:W-:Y:S02]  /*8820*/  HGMMA.64x128x16.F32 R24, R140, gdesc[UR12].tnspB, R24, gsb0 ;  /* 0x41e0000c8c187df0 */ /* 0x000fe40008000818 */
[----:B------:R-:W-:Y:S08]  /*8830*/  MUFU.EX2 R144, R144 ;  /* 0x0000009000907308 */ /* 0x000ff00000000800 */
[----:B------:R-:W-:Y:S01]  /*8840*/  MUFU.EX2 R146, R146 ;  /* 0x0000009200927308 */ /* 0x000fe20000000800 */
[----:B0-----:R-:W-:-:S05]  /*8850*/  FMNMX.FTZ R145, R2, R145, !PT ;  /* 0x0000009102917209 */ /* 0x001fca0007810000 */
[----:B------:R-:W0:Y:S02]  /*8860*/  SHFL.BFLY PT, R8, R145, 0x1, 0x1f ;  /* 0x0c201f0091087f89 */ /* 0x000e2400000e0000 */
[----:B0-----:R-:W-:-:S05]  /*8870*/  FMNMX.FTZ R8, R145, R8, !PT ;  /* 0x0000000891087209 */ /* 0x001fca0007810000 */
[CC--:B------:R-:W-:Y:S01]  /*8880*/  FMUL.FTZ R100, R8.reuse, R9.reuse ;  /* 0x0000000908647220 */ /* 0x0c0fe20000410000 */
[----:B------:R-:W-:Y:S02]  /*8890*/  FADD.FTZ R2, -R8, R11 ;  /* 0x0000000b08027221 */ /* 0x000fe40000010100 */
[----:B------:R-:W-:Y:S01]  /*88a0*/  MUFU.EX2 R11, R133 ;  /* 0x00000085000b7308 */ /* 0x000fe20000000800 */
[-CC-:B------:R-:W-:Y:S01]  /*88b0*/  FFMA.FTZ R90, R90, R9.reuse, -R100.reuse ;  /* 0x000000095a5a7223 */ /* 0x180fe20000010864 */
[-C--:B------:R-:W-:Y:S01]  /*88c0*/  FMUL.FTZ R2, R2, R9.reuse ;  /* 0x0000000902027220 */ /* 0x080fe20000410000 */
        /* <DEDUP_REMOVED lines=14> */
[----:B0-----:R-:W-:Y:S01]  /*89b0*/  IMAD.U32 R90, RZ, RZ, UR7 ;  /* 0x00000007ff5a7e24 */ /* 0x001fe2000f8e00ff */
[----:B------:R-:W-:Y:S01]  /*89c0*/  UMOV UR7, 0x40000040 ;  /* 0x4000004000077882 */ /* 0x000fe20000000000 */
[-CC-:B------:R-:W-:Y:S01]  /*89d0*/  FFMA.FTZ R115, R115, R9.reuse, -R100.reuse ;  /* 0x0000000973737223 */ /* 0x180fe20000010864 */
[-CC-:B------:R-:W-:Y:S01]  /*89e0*/  FFMA.FTZ R118, R118, R9.reuse, -R100.reuse ;  /* 0x0000000976767223 */ /* 0x180fe20000010864 */
[-CC-:B------:R-:W-:Y:S01]  /*89f0*/  FFMA.FTZ R119, R119, R9.reuse, -R100.reuse ;  /* 0x0000000977777223 */ /* 0x180fe20000010864 */
[----:B------:R-:W-:Y:S01]  /*8a00*/  @!P1 LEA R90, R90, UR37, 0x3 ;  /* 0x000000255a5a9c11 */ /* 0x000fe2000f8e18ff */
[-CC-:B------:R-:W-:Y:S01]  /*8a10*/  FFMA.FTZ R122, R122, R9.reuse, -R100.reuse ;  /* 0x000000097a7a7223 */ /* 0x180fe20000010864 */
[----:B------:R-:W0:Y:S01]  /*8a20*/  MUFU.EX2 R91, R91 ;  /* 0x0000005b005b7308 */ /* 0x000e220000000800 */
[-CC-:B------:R-:W-:Y:S01]  /*8a30*/  FFMA.FTZ R123, R123, R9.reuse, -R100.reuse ;  /* 0x000000097b7b7223 */ /* 0x180fe20000010864 */
[----:B------:R-:W-:Y:S01]  /*8a40*/  FFMA.FTZ R126, R126, R9, -R100 ;  /* 0x000000097e7e7223 */ /* 0x000fe20000010864 */
[----:B------:R-:W-:-:S02]  /*8a50*/  @!P1 VIADD R90, R90, 0x2a840 ;  /* 0x0002a8405a5a9836 */ /* 0x000fc40000000000 */
[-CC-:B------:R-:W-:Y:S01]  /*8a60*/  FFMA.FTZ R127, R127, R9.reuse, -R100.reuse ;  /* 0x000000097f7f7223 */ /* 0x180fe20000010864 */
[-CC-:B------:R-:W-:Y:S01]  /*8a70*/  FFMA.FTZ R130, R130, R9.reuse, -R100.reuse ;  /* 0x0000000982827223 */ /* 0x180fe20000010864 */
[-CC-:B------:R-:W-:Y:S01]  /*8a80*/  FFMA.FTZ R131, R131, R9.reuse, -R100.reuse ;  /* 0x0000000983837223 */ /* 0x180fe20000010864 */
[-C--:B------:R-:W-:Y:S01]  /*8a90*/  FFMA.FTZ R134, R134, R9.reuse, -R100 ;  /* 0x0000000986867223 */ /* 0x080fe20000010864 */
[----:B------:R2:W3:Y:S01]  /*8aa0*/  MUFU.EX2 R159, R94 ;  /* 0x0000005e009f7308 */ /* 0x0004e20000000800 */
[----:B------:R-:W-:Y:S01]  /*8ab0*/  @!P1 PRMT R90, RZ, 0x654, R90 ;  /* 0x00000654ff5a9816 */ /* 0x000fe2000000005a */
[----:B-1----:R-:W-:Y:S01]  /*8ac0*/  FFMA.FTZ R6, R2, R6, R157 ;  /* 0x0000000602067223 */ /* 0x002fe2000001009d */
[----:B------:R-:W-:-:S05]  /*8ad0*/  FFMA.FTZ R100, R135, R9, -R100 ;  /* 0x0000000987647223 */ /* 0x000fca0000010864 */
[----:B------:R-:W1:Y:S01]  /*8ae0*/  MUFU.EX2 R95, R95 ;  /* 0x0000005f005f7308 */ /* 0x000e620000000800 */
[----:B--2---:R-:W-:Y:S02]  /*8af0*/  IMAD.U32 R94, RZ, RZ, UR10 ;  /* 0x0000000aff5e7e24 */ /* 0x004fe4000f8e00ff */
[C---:B0-----:R-:W-:Y:S01]  /*8b00*/  FADD.FTZ R6, R91.reuse, R6 ;  /* 0x000000065b067221 */ /* 0x041fe20000010000 */
[----:B------:R-:W-:-:S04]  /*8b10*/  F2FP.F16.F32.PACK_AB R157, R91, R157 ;  /* 0x0000009d5b9d723e */ /* 0x000fc800000000ff */
[----:B------:R-:W0:Y:S01]  /*8b20*/  MUFU.EX2 R153, R98 ;  /* 0x0000006200997308 */ /* 0x000e220000000800 */
[----:B---3--:R-:W-:-:S07]  /*8b30*/  FADD.FTZ R6, R159, R6 ;  /* 0x000000069f067221 */ /* 0x008fce0000010000 */
[----:B------:R-:W2:Y:S01]  /*8b40*/  MUFU.EX2 R99, R99 ;  /* 0x0000006300637308 */ /* 0x000ea20000000800 */
[C---:B-1----:R-:W-:Y:S01]  /*8b50*/  FADD.FTZ R6, R95.reuse, R6 ;  /* 0x000000065f067221 */ /* 0x042fe20000010000 */
[----:B------:R-:W-:-:S06]  /*8b60*/  F2FP.F16.F32.PACK_AB R159, R95, R159 ;  /* 0x0000009f5f9f723e */ /* 0x000fcc00000000ff */
[----:B------:R-:W1:Y:S01]  /*8b70*/  MUFU.EX2 R155, R102 ;  /* 0x00000066009b7308 */ /* 0x000e620000000800 */
[----:B0-----:R-:W-:-:S07]  /*8b80*/  FADD.FTZ R6, R153, R6 ;  /* 0x0000000699067221 */ /* 0x001fce0000010000 */
[----:B------:R-:W0:Y:S01]  /*8b90*/  MUFU.EX2 R103, R103 ;  /* 0x0000006700677308 */ /* 0x000e220000000800 */
[C---:B--2---:R-:W-:Y:S01]  /*8ba0*/  FADD.FTZ R6, R99.reuse, R6 ;  /* 0x0000000663067221 */ /* 0x044fe20000010000 */
[----:B------:R-:W-:-:S06]  /*8bb0*/  F2FP.F16.F32.PACK_AB R153, R99, R153 ;  /* 0x000000996399723e */ /* 0x000fcc00000000ff */
[----:B------:R-:W2:Y:S01]  /*8bc0*/  MUFU.EX2 R149, R106 ;  /* 0x0000006a00957308 */ /* 0x000ea20000000800 */
[----:B-1----:R-:W-:Y:S01]  /*8bd0*/  FADD.FTZ R6, R155, R6 ;  /* 0x000000069b067221 */ /* 0x002fe20000010000 */
[----:B------:R-:W-:Y:S02]  /*8be0*/  WARPGROUP.DEPBAR.LE gsb0, 0x0 ;  /* 0x00008000000079c5 */ /* 0x000fe40000010000 */
[----:B------:R-:W-:-:S04]  /*8bf0*/  WARPGROUP.ARRIVE ;  /* 0x00000000000079c5 */ /* 0x000fc80000000000 */
[----:B------:R-:W1:Y:S01]  /*8c00*/  MUFU.EX2 R107, R107 ;  /* 0x0000006b006b7308 */ /* 0x000e620000000800 */
[----:B0-----:R-:W-:Y:S01]  /*8c10*/  FADD.FTZ R6, R103, R6 ;  /* 0x0000000667067221 */ /* 0x001fe20000010000 */
[----:B------:R-:W-:Y:S02]  /*8c20*/  F2FP.F16.F32.PACK_AB R140, R113, R20 ;  /* 0x00000014718c723e */ /* 0x000fe400000000ff */
[----:B------:R-:W-:Y:S01]  /*8c30*/  F2FP.F16.F32.PACK_AB R155, R103, R155 ;  /* 0x0000009b679b723e */ /* 0x000fe200000000ff */
[----:B------:R-:W-:Y:S01]  /*8c40*/  HGMMA.64x128x16.F32 R24, R136, gdesc[UR4].tnspB, R24, gsb0 ;  /* 0x41e0000488187df0 */ /* 0x000fe20008000818 */
[----:B------:R-:W-:Y:S01]  /*8c50*/  UMOV UR6, UR38 ;  /* 0x0000002600067c82 */ /* 0x000fe20008000000 */
[----:B------:R-:W-:Y:S01]  /*8c60*/  F2FP.F16.F32.PACK_AB R142, R117, R88 ;  /* 0x00000058758e723e */ /* 0x000fe200000000ff */
        /* <DEDUP_REMOVED lines=25> */
[----:B------:R-:W-:Y:S01]  /*8e00*/  MUFU.EX2 R131, R131 ;  /* 0x0000008300837308 */ /* 0x000fe20000000800 */
[----:B-1----:R-:W-:-:S07]  /*8e10*/  FADD.FTZ R6, R143, R6 ;  /* 0x000000068f067221 */ /* 0x002fce0000010000 */
[----:B------:R-:W-:Y:S01]  /*8e20*/  MUFU.EX2 R100, R100 ;  /* 0x0000006400647308 */ /* 0x000fe20000000800 */
[C---:B0-----:R-:W-:Y:S01]  /*8e30*/  FADD.FTZ R6, R127.reuse, R6 ;  /* 0x000000067f067221 */ /* 0x041fe20000010000 */
[----:B------:R-:W-:Y:S01]  /*8e40*/  F2FP.F16.F32.PACK_AB R143, R127, R143 ;  /* 0x0000008f7f8f723e */ /* 0x000fe200000000ff */
[----:B------:R-:W-:Y:S02]  /*8e50*/  WARPGROUP.DEPBAR.LE gsb0, 0x0 ;  /* 0x00008000000079c5 */ /* 0x000fe40000010000 */
[----:B------:R0:W-:Y:S03]  /*8e60*/  @!P1 SYNCS.ARRIVE.TRANS64.RED.A1T0 RZ, [R90+URZ], RZ ;  /* 0x000000ff5aff99a7 */ /* 0x0001e6000810043f */
[----:B------:R-:W1:Y:S01]  /*8e70*/  MUFU.EX2 R137, R130 ;  /* 0x0000008200897308 */ /* 0x000e620000000800 */
[----:B------:R-:W-:Y:S02]  /*8e80*/  F2FP.F16.F32.PACK_AB R138, R11, R96 ;  /* 0x000000600b8a723e */ /* 0x000fe400000000ff */
[----:B------:R-:W-:Y:S01]  /*8e90*/  F2FP.F16.F32.PACK_AB R136, R121, R92 ;  /* 0x0000005c7988723e */ /* 0x000fe200000000ff */
[----:B0-----:R-:W-:-:S04]  /*8ea0*/  @!P1 VIADD R90, R94, 0x2a860 ;  /* 0x0002a8605e5a9836 */ /* 0x001fc80000000000 */
[----:B------:R-:W0:Y:S01]  /*8eb0*/  MUFU.EX2 R139, R134 ;  /* 0x00000086008b7308 */ /* 0x000e220000000800 */
[----:B------:R-:W-:-:S04]  /*8ec0*/  @!P1 PRMT R90, RZ, 0x654, R90 ;  /* 0x00000654ff5a9816 */ /* 0x000fc8000000005a */
[----:B------:R2:W-:Y:S01]  /*8ed0*/  @!P1 SYNCS.ARRIVE.TRANS64.RED.A1T0 RZ, [R90+URZ], RZ ;  /* 0x000000ff5aff99a7 */ /* 0x0005e2000810043f */
[----:B------:R-:W-:Y:S01]  /*8ee0*/  ISETP.GT.AND P1, PT, R13, R12, PT ;  /* 0x0000000c0d00720c */ /* 0x000fe20003f24270 */
[----:B-1----:R-:W-:Y:S01]  /*8ef0*/  FADD.FTZ R6, R137, R6 ;  /* 0x0000000689067221 */ /* 0x002fe20000010000 */
[----:B------:R-:W-:Y:S01]  /*8f00*/  F2FP.F16.F32.PACK_AB R137, R131, R137 ;  /* 0x000000898389723e */ /* 0x000fe200000000ff */
[----:B------:R-:W-:Y:S02]  /*8f10*/  VIADD R13, R13, 0xffffffff ;  /* 0xffffffff0d0d7836 */ /* 0x000fe40000000000 */
[----:B------:R-:W-:Y:S01]  /*8f20*/  FADD.FTZ R6, R131, R6 ;  /* 0x0000000683067221 */ /* 0x000fe20000010000 */
[----:B--2---:R-:W-:Y:S01]  /*8f30*/  FADD.FTZ R90, R158, R7 ;  /* 0x000000079e5a7221 */ /* 0x004fe20000010000 */
[----:B------:R-:W-:Y:S02]  /*8f40*/  F2FP.F16.F32.PACK_AB R158, R21, R158 ;  /* 0x0000009e159e723e */ /* 0x000fe400000000ff */
[----:B0-----:R-:W-:Y:S01]  /*8f50*/  FADD.FTZ R6, R139, R6 ;  /* 0x000000068b067221 */ /* 0x001fe20000010000 */
[----:B------:R-:W-:Y:S01]  /*8f60*/  F2FP.F16.F32.PACK_AB R139, R100, R139 ;  /* 0x0000008b648b723e */ /* 0x000fe200000000ff */
[----:B------:R-:W-:-:S02]  /*8f70*/  FADD.FTZ R7, R21, R90 ;  /* 0x0000005a15077221 */ /* 0x000fc40000010000 */
[----:B------:R-:W-:Y:S02]  /*8f80*/  FADD.FTZ R6, R100, R6 ;  /* 0x0000000664067221 */ /* 0x000fe40000010000 */
[----:B------:R-:W-:Y:S01]  /*8f90*/  FADD.FTZ R90, R152, R7 ;  /* 0x00000007985a7221 */ /* 0x000fe20000010000 */
[----:B------:R-:W-:-:S03]  /*8fa0*/  F2FP.F16.F32.PACK_AB R152, R89, R152 ;  /* 0x000000985998723e */ /* 0x000fc600000000ff */
[----:B------:R-:W-:-:S04]  /*8fb0*/  FADD.FTZ R7, R89, R90 ;  /* 0x0000005a59077221 */ /* 0x000fc80000010000 */
        /* <DEDUP_REMOVED lines=15> */
[----:B------:R-:W-:-:S04]  /*90b0*/  FADD.FTZ R90, R20, R7 ;  /* 0x00000007145a7221 */ /* 0x000fc80000010000 */
[----:B------:R-:W-:-:S04]  /*90c0*/  FADD.FTZ R7, R113, R90 ;  /* 0x0000005a71077221 */ /* 0x000fc80000010000 */
[----:B------:R-:W-:-:S04]  /*90d0*/  FADD.FTZ R90, R88, R7 ;  /* 0x00000007585a7221 */ /* 0x000fc80000010000 */
[----:B------:R-:W-:-:S04]  /*90e0*/  FADD.FTZ R7, R117, R90 ;  /* 0x0000005a75077221 */ /* 0x000fc80000010000 */
[----:B------:R-:W-:-:S04]  /*90f0*/  FADD.FTZ R20, R92, R7 ;  /* 0x000000075c147221 */ /* 0x000fc80000010000 */
[----:B------:R-:W-:-:S04]  /*9100*/  FADD.FTZ R7, R121, R20 ;  /* 0x0000001479077221 */ /* 0x000fc80000010000 */
[----:B------:R-:W-:-:S04]  /*9110*/  FADD.FTZ R20, R96, R7 ;  /* 0x0000000760147221 */ /* 0x000fc80000010000 */
[----:B------:R-:W-:Y:S01]  /*9120*/  FADD.FTZ R7, R11, R20 ;  /* 0x000000140b077221 */ /* 0x000fe20000010000 */
[----:B------:R-:W-:Y:S01]  /*9130*/  IMAD.MOV.U32 R11, RZ, RZ, R8 ;  /* 0x000000ffff0b7224 */ /* 0x000fe200078e0008 */
[----:B------:R-:W-:Y:S06]  /*9140*/  @P1 BRA `(.L_x_1142) ;  /* 0xffffffe400001947 */ /* 0x000fec000383ffff */
.L_x_1133:
[----:B------:R-:W-:-:S13]  /*9150*/  ISETP.GE.AND P1, PT, R13, R22, PT ;  /* 0x000000160d00720c */ /* 0x000fda0003f26270 */
[----:B------:R-:W-:Y:S05]  /*9160*/  @!P1 BRA `(.L_x_1143) ;  /* 0x0000002c007c9947 */ /* 0x000fea0003800000 */
[----:B------:R-:W-:Y:S01]  /*9170*/  IMAD.MOV.U32 R11, RZ, RZ, R8 ;  /* 0x000000ffff0b7224 */ /* 0x000fe200078e0008 */
[----:B------:R-:W-:Y:S01]  /*9180*/  UMOV UR6, UR38 ;  /* 0x0000002600067c82 */ /* 0x000fe20008000000 */
[----:B------:R-:W-:Y:S01]  /*9190*/  IMAD.MOV.U32 R12, RZ, RZ, R3 ;  /* 0x000000ffff0c7224 */ /* 0x000fe200078e0003 */
[----:B------:R-:W-:Y:S01]  /*91a0*/  UMOV UR4, UR36 ;  /* 0x0000002400047c82 */ /* 0x000fe20008000000 */
[----:B------:R-:W-:Y:S01]  /*91b0*/  ULDC UR58, c[0x0][0x9e4] ;  /* 0x00027900003a7ab9 */ /* 0x000fe20000000800 */
[----:B------:R-:W-:Y:S01]  /*91c0*/  ULDC UR59, c[0x0][0x288] ;  /* 0x0000a200003b7ab9 */ /* 0x000fe20000000800 */
[----:B------:R-:W-:Y:S01]  /*91d0*/  ULDC UR60, c[0x0][0x9dc] ;  /* 0x00027700003c7ab9 */ /* 0x000fe20000000800 */
[----:B------:R-:W-:-:S05]  /*91e0*/  ULDC UR61, c[0x0][0x9e0] ;  /* 0x00027800003d7ab9 */ /* 0x000fca0000000800 */
.L_x_1160:
        /* <DEDUP_REMOVED lines=8> */
.L_x_1144:
[----:B------:R-:W-:Y:S01]  /*9270*/  ULEA UR5, UR36, UR37, 0x3 ;  /* 0x0000002524057291 */ /* 0x000fe2000f8e183f */
[----:B------:R-:W-:-:S05]  /*9280*/  IMAD.U32 R3, RZ, RZ, UR38 ;  /* 0x00000026ff037e24 */ /* 0x000fca000f8e00ff */
[----:B------:R-:W-:-:S04]  /*9290*/  SHF.L.U32 R3, R3, 0x1f, RZ ;  /* 0x0000001f03037819 */ /* 0x000fc800000006ff */
[----:B------:R0:W1:Y:S01]  /*92a0*/  SYNCS.PHASECHK.TRANS64.TRYWAIT P1, [UR5+0x2a830], R3 ;  /* 0x02a83003ff0075a7 */ /* 0x0000620008020145 */
[----:B------:R-:W-:Y:S05]  /*92b0*/  @!P0 BRA `(.L_x_1145) ;  /* 0x0000000000048947 */ /* 0x000fea0003800000 */
[----:B------:R-:W-:Y:S01]  /*92c0*/  BPT.TRAP 0x1 ;  /* 0x000000040000795c */ /* 0x000fe20000300000 */
.L_x_1145:
[----:B-1----:R-:W-:Y:S05]  /*92d0*/  @P1 BRA `(.L_x_1146) ;  /* 0x0000000000081947 */ /* 0x002fea0003800000 */
[----:B------:R-:W1:Y:S02]  /*92e0*/  SYNCS.PHASECHK.TRANS64.TRYWAIT P1, [UR5+0x2a830], R3 ;  /* 0x02a83003ff0075a7 */ /* 0x000e640008020145 */
[----:B-1----:R-:W-:Y:S05]  /*92f0*/  @!P1 BRA `(.L_x_1147) ;  /* 0x000000a800009947 */ /* 0x002fea0003800000 */
.L_x_1146:
        /* <DEDUP_REMOVED lines=131> */
.L_x_1148:
[----:B------:R-:W-:Y:S01]  /*9b30*/  ULEA UR14, UR4, UR37, 0x3 ;  /* 0x00000025040e7291 */ /* 0x000fe2000f8e183f */
[----:B------:R-:W-:-:S05]  /*9b40*/  IMAD.U32 R0, RZ, RZ, UR6 ;  /* 0x00000006ff007e24 */ /* 0x000fca000f8e00ff */
[----:B------:R-:W-:-:S04]  /*9b50*/  SHF.L.U32 R0, R0, 0x1f, RZ ;  /* 0x0000001f00007819 */ /* 0x000fc800000006ff */
[----:B------:R2:W3:Y:S01]  /*9b60*/  SYNCS.PHASECHK.TRANS64.TRYWAIT P1, [UR14+0x2a850], R0 ;  /* 0x02a85000ff0075a7 */ /* 0x0004e2000802014e */
[----:B------:R-:W-:Y:S05]  /*9b70*/  @!P0 BRA `(.L_x_1149) ;  /* 0x0000000000048947 */ /* 0x000fea0003800000 */
[----:B------:R-:W-:Y:S01]  /*9b80*/  BPT.TRAP 0x1 ;  /* 0x000000040000795c */ /* 0x000fe20000300000 */
.L_x_1149:
[----:B---3--:R-:W-:Y:S05]  /*9b90*/  @P1 BRA `(.L_x_1150) ;  /* 0x0000000000081947 */ /* 0x008fea0003800000 */
[----:B------:R-:W3:Y:S02]  /*9ba0*/  SYNCS.PHASECHK.TRANS64.TRYWAIT P1, [UR14+0x2a850], R0 ;  /* 0x02a85000ff0075a7 */ /* 0x000ee4000802014e */
[----:B---3--:R-:W-:Y:S05]  /*9bb0*/  @!P1 BRA `(.L_x_1151) ;  /* 0x0000009c00e89947 */ /* 0x008fea0003800000 */
.L_x_1150:
[----:B------:R-:W-:Y:S01]  /*9bc0*/  UIADD3 UR5, UR37, 0x400, URZ ;  /* 0x0000040025057890 */ /* 0x000fe2000fffe03f */
[----:B------:R-:W-:Y:S01]  /*9bd0*/  WARPGROUP.ARRIVE ;  /* 0x00000000000079c5 */ /* 0x000fe20000000000 */
[----:B------:R-:W-:-:S05]  /*9be0*/  UMOV UR11, 0x40000040 ;  /* 0x40000040000b7882 */ /* 0x000fca0000000000 */
[----:B------:R-:W3:Y:S01]  /*9bf0*/  S2R R175, SR_TID.X ;  /* 0x0000000000af7919 */ /* 0x000ee20000002100 */
[----:B------:R-:W-:Y:S01]  /*9c00*/  USHF.R.U32.HI UR5, URZ, 0x4, UR5 ;  /* 0x000000043f057899 */ /* 0x000fe20008011605 */
[----:B------:R-:W-:Y:S01]  /*9c10*/  ISETP.NE.AND P2, PT, R14, 0x1, PT ;  /* 0x000000010e00780c */ /* 0x000fe20003f45270 */
[----:B01----:R-:W-:Y:S02]  /*9c20*/  IMAD.IADD R3, R19, 0x1, R17 ;  /* 0x0000000113037824 */ /* 0x003fe400078e0211 */
[----:B------:R-:W-:Y:S01]  /*9c30*/  ULOP3.LUT UR5, UR5, 0x3fff, URZ, 0xc0, !UPT ;  /* 0x00003fff05057892 */ /* 0x000fe2000f8ec03f */
[----:B------:R-:W-:-:S03]  /*9c40*/  IMAD.U32 R8, RZ, RZ, UR7 ;  /* 0x00000007ff087e24 */ /* 0x000fc6000f8e00ff */
[----:B------:R-:W-:-:S04]  /*9c50*/  ULOP3.LUT UR5, UR5, 0x3000000, URZ, 0xfc, !UPT ;  /* 0x0300000005057892 */ /* 0x000fc8000f8efc3f */
[----:B------:R-:W-:Y:S02]  /*9c60*/  UIMAD UR4, UR4, 0x600, UR5 ;  /* 0x00000600040478a4 */ /* 0x000fe4000f8e0205 */
[----:B--2---:R-:W0:Y:S02]  /*9c70*/  @P2 LDC R0, c[0x0][0x44c] ;  /* 0x00011300ff002b82 */ /* 0x004e240000000800 */
[----:B------:R-:W-:-:S03]  /*9c80*/  UIADD3 UR6, UR4, 0x80, URZ ;  /* 0x0000008004067890 */ /* 0x000fc6000fffe03f */
[----:B------:R-:W-:Y:S02]  /*9c90*/  UMOV UR10, UR4 ;  /* 0x00000004000a7c82 */ /* 0x000fe40008000000 */
[----:B------:R-:W-:Y:S01]  /*9ca0*/  HGMMA.64x128x16.F32 R24, R156, gdesc[UR8].tnspB, R24, gsb0 ;  /* 0x41e000089c187df0 */ /* 0x000fe20008000818 */
[----:B------:R-:W-:Y:S01]  /*9cb0*/  UMOV UR11, 0x40000040 ;  /* 0x40000040000b7882 */ /* 0x000fe20000000000 */
[----:B------:R-:W-:Y:S01]  /*9cc0*/  UMOV UR10, UR6 ;  /* 0x00000006000a7c82 */ /* 0x000fe20008000000 */
[----:B------:R-:W-:Y:S01]  /*9cd0*/  UIADD3 UR6, UR4, 0x100, URZ ;  /* 0x0000010004067890 */ /* 0x000fe2000fffe03f */
[----:B------:R-:W1:Y:S01]  /*9ce0*/  @P2 LDC R9, c[0x0][0x450] ;  /* 0x00011400ff092b82 */ /* 0x000e620000000800 */
[----:B---3--:R-:W-:Y:S01]  /*9cf0*/  LOP3.LUT P1, RZ, R175, 0x7f, RZ, 0xc0, !PT ;  /* 0x0000007fafff7812 */ /* 0x008fe2000782c0ff */
[----:B0-----:R-:W-:-:S12]  /*9d00*/  @P2 IMAD.HI.U32 R2, R3, R0, RZ ;  /* 0x0000000003022227 */ /* 0x001fd800078e00ff */
[----:B------:R-:W-:Y:S02]  /*9d10*/  @!P1 LEA R0, R8, UR37, 0x3 ;  /* 0x0000002508009c11 */ /* 0x000fe4000f8e18ff */
[----:B-1----:R-:W-:-:S03]  /*9d20*/  @P2 SHF.R.U32.HI R3, RZ, R9, R2 ;  /* 0x00000009ff032219 */ /* 0x002fc60000011602 */
[----:B------:R-:W-:Y:S02]  /*9d30*/  @!P1 VIADD R0, R0, 0x2a840 ;  /* 0x0002a84000009836 */ /* 0x000fe40000000000 */
[----:B------:R-:W0:Y:S03]  /*9d40*/  SHFL.IDX PT, R21, R3, RZ, 0x1c1f ;  /* 0x001c1fff03157589 */ /* 0x000e2600000e0000 */
[----:B------:R-:W-:Y:S01]  /*9d50*/  @!P1 PRMT R0, RZ, 0x654, R0 ;  /* 0x00000654ff009816 */ /* 0x000fe20000000000 */
        /* <DEDUP_REMOVED lines=20> */
[----:B------:R-:W-:Y:S01]  /*9ea0*/  HGMMA.64x128x16.F32 R24, R140, gdesc[UR8].tnspB, R24, gsb0 ;  /* 0x41e000088c187df0 */ /* 0x000fe20008000818 */
[----:B------:R-:W-:Y:S01]  /*9eb0*/  UMOV UR10, UR4 ;  /* 0x00000004000a7c82 */ /* 0x000fe20008000000 */
[----:B------:R-:W-:Y:S01]  /*9ec0*/  UMOV UR11, 0x40000040 ;  /* 0x40000040000b7882 */ /* 0x000fe20000000000 */
[----:B------:R-:W-:Y:S01]  /*9ed0*/  ULOP3.LUT UR4, URZ, UR60, URZ, 0x33, !UPT ;  /* 0x0000003c3f047292 */ /* 0x000fe2000f8e333f */
[----:B------:R-:W-:Y:S02]  /*9ee0*/  WARPGROUP.DEPBAR.LE gsb0, 0x0 ;  /* 0x00008000000079c5 */ /* 0x000fe40000010000 */
[----:B------:R-:W-:-:S06]  /*9ef0*/  WARPGROUP.ARRIVE ;  /* 0x00000000000079c5 */ /* 0x000fcc0000000000 */
[----:B------:R-:W-:Y:S03]  /*9f00*/  HGMMA.64x128x16.F32 R24, R136, gdesc[UR8].tnspB, R24, gsb0 ;  /* 0x41e0000888187df0 */ /* 0x000fe60008000818 */
[----:B------:R-:W-:Y:S02]  /*9f10*/  WARPGROUP.DEPBAR.LE gsb0, 0x0 ;  /* 0x00008000000079c5 */ /* 0x000fe40000010000 */
[----:B------:R-:W-:Y:S01]  /*9f20*/  IMAD R137, R13, -0x60, RZ ;  /* 0xffffffa00d897824 */ /* 0x000fe200078e02ff */
[----:B------:R1:W-:Y:S01]  /*9f30*/  @!P1 SYNCS.ARRIVE.TRANS64.RED.A1T0 RZ, [R0+URZ], RZ ;  /* 0x000000ff00ff99a7 */ /* 0x0003e2000810043f */
[----:B------:R-:W-:Y:S02]  /*9f40*/  ISETP.GE.AND P1, PT, R10, 0x1, PT ;  /* 0x000000010a00780c */ /* 0x000fe40003f26270 */
[----:B------:R-:W-:-:S04]  /*9f50*/  VIADD R9, R137, 0x1 ;  /* 0x0000000189097836 */ /* 0x000fc80000000000 */
[----:B------:R-:W-:-:S04]  /*9f60*/  IMAD R9, R18, -0x2, R9 ;  /* 0xfffffffe12097824 */ /* 0x000fc800078e0209 */
[C---:B------:R-:W-:Y:S01]  /*9f70*/  VIADD R142, R9.reuse, 0xffffffff ;  /* 0xffffffff098e7836 */ /* 0x040fe20000000000 */
[----:B-1----:R-:W-:-:S05]  /*9f80*/  IADD3 R0, R9, -UR59, R16 ;  /* 0x8000003b09007c10 */ /* 0x002fca000fffe010 */
[C---:B------:R-:W-:Y:S02]  /*9f90*/  VIADD R139, R0.reuse, UR61 ;  /* 0x0000003d008b7c36 */ /* 0x040fe40008000000 */
[----:B------:R-:W-:Y:S02]  /*9fa0*/  VIADD R140, R0, UR4 ;  /* 0x00000004008c7c36 */ /* 0x000fe40008000000 */
[--C-:B0-----:R-:W-:Y:S02]  /*9fb0*/  IMAD.IADD R9, R139, 0x1, R21.reuse ;  /* 0x000000018b097824 */ /* 0x101fe400078e0215 */
[----:B------:R-:W-:Y:S01]  /*9fc0*/  IMAD.IADD R15, R140, 0x1, R21 ;  /* 0x000000018c0f7824 */ /* 0x000fe200078e0215 */
[----:B------:R-:W-:Y:S06]  /*9fd0*/  @!P1 BRA `(.L_x_1152) ;  /* 0x0000000000549947 */ /* 0x000fec0003800000 */
[----:B------:R-:W-:Y:S01]  /*9fe0*/  IADD3 R21, R16, -UR59, R21 ;  /* 0x8000003b10157c10 */ /* 0x000fe2000fffe015 */
        /* <DEDUP_REMOVED lines=11> */
.L_x_1154:
[----:B------:R-:W-:-:S05]  /*a0a0*/  IMAD.U32 R2, RZ, RZ, UR58 ;  /* 0x0000003aff027e24 */ /* 0x000fca000f8e00ff */
[----:B------:R-:W-:-:S13]  /*a0b0*/  ISETP.NE.AND P1, PT, R2, 0x1, PT ;  /* 0x000000010200780c */ /* 0x000fda0003f25270 */
[----:B------:R-:W0:Y:S02]  /*a0c0*/  @P1 LDC.64 R144, c[0x0][0x9e8] ;  /* 0x00027a00ff901b82 */ /* 0x000e240000000a00 */
[----:B0-----:R-:W-:-:S05]  /*a0d0*/  @P1 IMAD.HI.U32 R0, R21, R144, RZ ;  /* 0x0000009015001227 */ /* 0x001fca00078e00ff */
[----:B------:R-:W-:-:S07]  /*a0e0*/  @P1 SHF.R.U32.HI R21, RZ, R145, R0 ;  /* 0x00000091ff151219 */ /* 0x000fce0000011600 */
.L_x_1155:
[----:B------:R-:W-:Y:S05]  /*a0f0*/  BSYNC B0 ;  /* 0x0000000000007941 */ /* 0x000fea0003800000 */
.L_x_1153:
[----:B------:R-:W-:-:S05]  /*a100*/  IMAD R0, R21, R2, R142 ;  /* 0x0000000215007224 */ /* 0x000fca00078e028e */
[----:B------:R-:W-:Y:S02]  /*a110*/  VIADDMNMX R9, R0, R2, R9, PT ;  /* 0x0000000200097246 */ /* 0x000fe40003800109 */
[----:B------:R-:W-:-:S07]  /*a120*/  VIMNMX R15, R15, R0, !PT ;  /* 0x000000000f0f7248 */ /* 0x000fce0007fe0100 */
.L_x_1152:
[C---:B------:R-:W-:Y:S01]  /*a130*/  ISETP.GE.AND P1, PT, R137.reuse, 0x2, PT ;  /* 0x000000028900780c */ /* 0x040fe20003f26270 */
[----:B------:R-:W0:Y:S01]  /*a140*/  SHFL.IDX PT, R3, R3, 0x1, 0x1c1f ;  /* 0x003c1f0003037f89 */ /* 0x000e2200000e0000 */
[----:B------:R-:W-:Y:S02]  /*a150*/  ISETP.GE.AND P4, PT, R137, 0xa, PT ;  /* 0x0000000a8900780c */ /* 0x000fe40003f86270 */
        /* <DEDUP_REMOVED lines=111> */
[----:B------:R-:W-:Y:S01]  /*a850*/  ISETP.GT.AND P6, PT, R15, 0x59, !P6 ;  /* 0x000000590f00780c */ /* 0x000fe200077c4270 */
[----:B------:R-:W-:-:S03]  /*a860*/  IMAD.IADD R15, R139, 0x1, R3 ;  /* 0x000000018b0f7824 */ /* 0x000fc600078e0203 */
[----:B------:R-:W-:-:S04]  /*a870*/  ISETP.LT.OR P6, PT, R9, 0x5a, P6 ;  /* 0x0000005a0900780c */ /* 0x000fc800037c1670 */
[----:B------:R-:W-:Y:S02]  /*a880*/  FSEL R88, R133, -INF , !P6 ;  /* 0xff80000085587808 */ /* 0x000fe40007000000 */
[----:B------:R-:W-:-:S13]  /*a890*/  ISETP.GE.AND P6, PT, R10, 0x1, PT ;  /* 0x000000010a00780c */ /* 0x000fda0003fc6270 */
[----:B------:R-:W-:Y:S05]  /*a8a0*/  @!P6 BRA `(.L_x_1156) ;  /* 0x000000000054e947 */ /* 0x000fea0003800000 */
        /* <DEDUP_REMOVED lines=12> */
.L_x_1158:
[----:B------:R-:W-:-:S05]  /*a970*/  IMAD.U32 R9, RZ, RZ, UR58 ;  /* 0x0000003aff097e24 */ /* 0x000fca000f8e00ff */
[----:B------:R-:W-:-:S13]  /*a980*/  ISETP.NE.AND P6, PT, R9, 0x1, PT ;  /* 0x000000010900780c */ /* 0x000fda0003fc5270 */
[----:B------:R-:W0:Y:S02]  /*a990*/  @P6 LDC.64 R140, c[0x0][0x9e8] ;  /* 0x00027a00ff8c6b82 */ /* 0x000e240000000a00 */
[----:B0-----:R-:W-:-:S05]  /*a9a0*/  @P6 IMAD.HI.U32 R140, R3, R140, RZ ;  /* 0x0000008c038c6227 */ /* 0x001fca00078e00ff */
[----:B------:R-:W-:-:S07]  /*a9b0*/  @P6 SHF.R.U32.HI R3, RZ, R141, R140 ;  /* 0x0000008dff036219 */ /* 0x000fce000001168c */
.L_x_1159:
[----:B------:R-:W-:Y:S05]  /*a9c0*/  BSYNC B0 ;  /* 0x0000000000007941 */ /* 0x000fea0003800000 */
.L_x_1157:
[----:B------:R-:W-:-:S05]  /*a9d0*/  IMAD R140, R3, R9, R142 ;  /* 0x00000009038c7224 */ /* 0x000fca00078e028e */
[----:B------:R-:W-:Y:S02]  /*a9e0*/  VIADDMNMX R15, R140, R9, R15, PT ;  /* 0x000000098c0f7246 */ /* 0x000fe4000380010f */
[----:B------:R-:W-:-:S07]  /*a9f0*/  VIMNMX R21, R21, R140, !PT ;  /* 0x0000008c15157248 */ /* 0x000fce0007fe0100 */
.L_x_1156:
[C---:B------:R-:W-:Y:S01]  /*aa00*/  ISETP.GT.AND P1, PT, R21.reuse, 0x1, !P1 ;  /* 0x000000011500780c */ /* 0x040fe20004f24270 */
[----:B------:R-:W0:Y:S01]  /*aa10*/  LDC R9, c[0x0][0x988] ;  /* 0x00026200ff097b82 */ /* 0x000e220000000800 */
[----:B------:R-:W-:Y:S01]  /*aa20*/  ISETP.GT.AND P2, PT, R21, 0x8, !P2 ;  /* 0x000000081500780c */ /* 0x000fe20005744270 */
[----:B------:R-:W-:Y:S01]  /*aa30*/  UMOV UR6, UR38 ;  /* 0x0000002600067c82 */ /* 0x000fe20008000000 */
[C---:B------:R-:W-:Y:S01]  /*aa40*/  ISETP.LT.OR P1, PT, R15.reuse, 0x2, P1 ;  /* 0x000000020f00780c */ /* 0x040fe20000f21670 */
[----:B------:R-:W-:Y:S01]  /*aa50*/  UMOV UR4, UR36 ;  /* 0x0000002400047c82 */ /* 0x000fe20008000000 */
        /* <DEDUP_REMOVED lines=59> */
[----:B------:R-:W-:Y:S02]  /*ae10*/  ISETP.NE.AND P6, PT, R156, RZ, PT ;  /* 0x000000ff9c00720c */ /* 0x000fe40003fc5270 */
[----:B------:R-:W-:Y:S02]  /*ae20*/  FSEL R142, R111, -INF , !P1 ;  /* 0xff8000006f8e7808 */ /* 0x000fe40004800000 */
[----:B------:R-:W-:Y:S02]  /*ae30*/  ISETP.NE.AND P1, PT, R109, RZ, PT ;  /* 0x000000ff6d00720c */ /* 0x000fe40003f25270 */
[----:B------:R-:W-:-:S02]  /*ae40*/  FMNMX.FTZ R3, R2, R3, !PT ;  /* 0x0000000302037209 */ /* 0x000fc40007810000 */
[----:B------:R-:W-:Y:S02]  /*ae50*/  ISETP.GT.AND P1, PT, R21, 0x30, !P1 ;  /* 0x000000301500780c */ /* 0x000fe40004f24270 */
[----:B------:R-:W-:Y:S02]  /*ae60*/  FMNMX.FTZ R3, R132, R3, !PT ;  /* 0x0000000384037209 */ /* 0x000fe40007810000 */
[----:B------:R-:W-:Y:S02]  /*ae70*/  ISETP.LT.OR P1, PT, R15, 0x31, P1 ;  /* 0x000000310f00780c */ /* 0x000fe40000f21670 */
[----:B------:R-:W-:Y:S02]  /*ae80*/  FMNMX.FTZ R91, R88, R3, !PT ;  /* 0x00000003585b7209 */ /* 0x000fe40007810000 */
[----:B------:R-:W-:Y:S02]  /*ae90*/  FSEL R114, R114, -INF , !P1 ;  /* 0xff80000072727808 */ /* 0x000fe40004800000 */
[----:B------:R-:W-:Y:S01]  /*aea0*/  ISETP.NE.AND P1, PT, R151, RZ, PT ;  /* 0x000000ff9700720c */ /* 0x000fe20003f25270 */
[----:B------:R-:W1:Y:S01]  /*aeb0*/  SHFL.BFLY PT, R186, R91, 0x2, 0x1f ;  /* 0x0c401f005bba7f89 */ /* 0x000e6200000e0000 */
[----:B------:R-:W-:-:S02]  /*aec0*/  ISETP.NE.AND P2, PT, R121, RZ, PT ;  /* 0x000000ff7900720c */ /* 0x000fc40003f45270 */
[C---:B------:R-:W-:Y:S02]  /*aed0*/  ISETP.GT.AND P1, PT, R21.reuse, 0x31, !P1 ;  /* 0x000000311500780c */ /* 0x040fe40004f24270 */
[----:B------:R-:W-:Y:S02]  /*aee0*/  ISETP.GT.AND P3, PT, R21, 0x50, !P3 ;  /* 0x000000501500780c */ /* 0x000fe40005f64270 */
[C---:B------:R-:W-:Y:S02]  /*aef0*/  ISETP.LT.OR P1, PT, R15.reuse, 0x32, P1 ;  /* 0x000000320f00780c */ /* 0x040fe40000f21670 */
[----:B------:R-:W-:Y:S02]  /*af00*/  ISETP.LT.OR P3, PT, R15, 0x51, P3 ;  /* 0x000000510f00780c */ /* 0x000fe40001f61670 */
[----:B------:R-:W-:Y:S02]  /*af10*/  FSEL R110, R115, -INF , !P1 ;  /* 0xff800000736e7808 */ /* 0x000fe40004800000 */
[----:B------:R-:W-:-:S02]  /*af20*/  ISETP.NE.AND P1, PT, R113, RZ, PT ;  /* 0x000000ff7100720c */ /* 0x000fc40003f25270 */
[C---:B------:R-:W-:Y:S02]  /*af30*/  ISETP.GT.AND P4, PT, R21.reuse, 0x51, !P4 ;  /* 0x000000511500780c */ /* 0x040fe40006784270 */
[----:B------:R-:W-:Y:S02]  /*af40*/  ISETP.GT.AND P1, PT, R21, 0x38, !P1 ;  /* 0x000000381500780c */ /* 0x000fe40004f24270 */
[----:B------:R-:W-:Y:S02]  /*af50*/  FSEL R130, R130, -INF , !P3 ;  /* 0xff80000082827808 */ /* 0x000fe40005800000 */
[C---:B------:R-:W-:Y:S02]  /*af60*/  ISETP.LT.OR P1, PT, R15.reuse, 0x39, P1 ;  /* 0x000000390f00780c */ /* 0x040fe40000f21670 */
[----:B------:R-:W-:Y:S02]  /*af70*/  ISETP.LT.OR P4, PT, R15, 0x52, P4 ;  /* 0x000000520f00780c */ /* 0x000fe40002781670 */
[----:B------:R-:W-:-:S02]  /*af80*/  FSEL R118, R118, -INF , !P1 ;  /* 0xff80000076767808 */ /* 0x000fc40004800000 */
[----:B------:R-:W-:Y:S02]  /*af90*/  ISETP.NE.AND P1, PT, R153, RZ, PT ;  /* 0x000000ff9900720c */ /* 0x000fe40003f25270 */
[C---:B------:R-:W-:Y:S02]  /*afa0*/  ISETP.GT.AND P5, PT, R21.reuse, 0x58, !P5 ;  /* 0x000000581500780c */ /* 0x040fe40006fa4270 */
[----:B------:R-:W-:Y:S02]  /*afb0*/  ISETP.GT.AND P1, PT, R21, 0x39, !P1 ;  /* 0x000000391500780c */ /* 0x000fe40004f24270 */
[----:B------:R-:W-:Y:S02]  /*afc0*/  FSEL R178, R131, -INF , !P4 ;  /* 0xff80000083b27808 */ /* 0x000fe40006000000 */
[C---:B------:R-:W-:Y:S02]  /*afd0*/  ISETP.LT.OR P1, PT, R15.reuse, 0x3a, P1 ;  /* 0x0000003a0f00780c */ /* 0x040fe40000f21670 */
[----:B------:R-:W-:-:S02]  /*afe0*/  ISETP.LT.OR P5, PT, R15, 0x59, P5 ;  /* 0x000000590f00780c */ /* 0x000fc40002fa1670 */
[----:B------:R-:W-:Y:S02]  /*aff0*/  FSEL R156, R119, -INF , !P1 ;  /* 0xff800000779c7808 */ /* 0x000fe40004800000 */
[----:B------:R-:W-:Y:S02]  /*b000*/  ISETP.NE.AND P1, PT, R117, RZ, PT ;  /* 0x000000ff7500720c */ /* 0x000fe40003f25270 */
[----:B------:R-:W-:Y:S02]  /*b010*/  FSEL R134, R134, -INF , !P5 ;  /* 0xff80000086867808 */ /* 0x000fe40006800000 */
[----:B------:R-:W-:-:S04]  /*b020*/  ISETP.GT.AND P1, PT, R21, 0x40, !P1 ;  /* 0x000000401500780c */ /* 0x000fc80004f24270 */
[----:B------:R-:W-:-:S04]  /*b030*/  ISETP.LT.OR P1, PT, R15, 0x41, P1 ;  /* 0x000000410f00780c */ /* 0x000fc80000f21670 */
[----:B------:R-:W-:Y:S02]  /*b040*/  FSEL R122, R122, -INF , !P1 ;  /* 0xff8000007a7a7808 */ /* 0x000fe40004800000 */
[----:B------:R-:W-:-:S04]  /*b050*/  ISETP.NE.AND P1, PT, R155, RZ, PT ;  /* 0x000000ff9b00720c */ /* 0x000fc80003f25270 */
[----:B------:R-:W-:-:S04]  /*b060*/  ISETP.GT.AND P1, PT, R21, 0x41, !P1 ;  /* 0x000000411500780c */ /* 0x000fc80004f24270 */
[----:B------:R-:W-:-:S04]  /*b070*/  ISETP.LT.OR P1, PT, R15, 0x42, P1 ;  /* 0x000000420f00780c */ /* 0x000fc80000f21670 */
[----:B------:R-:W-:Y:S02]  /*b080*/  FSEL R158, R123, -INF , !P1 ;  /* 0xff8000007b9e7808 */ /* 0x000fe40004800000 */
[----:B------:R-:W-:-:S04]  /*b090*/  ISETP.GT.AND P1, PT, R21, 0x48, !P2 ;  /* 0x000000481500780c */ /* 0x000fc80005724270 */
[----:B------:R-:W-:-:S04]  /*b0a0*/  ISETP.LT.OR P1, PT, R15, 0x49, P1 ;  /* 0x000000490f00780c */ /* 0x000fc80000f21670 */
[----:B------:R-:W-:Y:S02]  /*b0b0*/  FSEL R126, R126, -INF , !P1 ;  /* 0xff8000007e7e7808 */ /* 0x000fe40004800000 */
[----:B------:R-:W-:Y:S02]  /*b0c0*/  ISETP.GT.AND P1, PT, R21, 0x49, !P6 ;  /* 0x000000491500780c */ /* 0x000fe40007724270 */
[----:B------:R-:W-:Y:S02]  /*b0d0*/  ISETP.NE.AND P6, PT, R93, RZ, PT ;  /* 0x000000ff5d00720c */ /* 0x000fe40003fc5270 */
[----:B-1----:R-:W-:Y:S02]  /*b0e0*/  FMNMX.FTZ R93, R91, R186, !PT ;  /* 0x000000ba5b5d7209 */ /* 0x002fe40007810000 */
[----:B------:R-:W-:-:S03]  /*b0f0*/  ISETP.LT.OR P1, PT, R15, 0x4a, P1 ;  /* 0x0000004a0f00780c */ /* 0x000fc60000f21670 */
[----:B------:R-:W1:Y:S01]  /*b100*/  SHFL.BFLY PT, R186, R93, 0x1, 0x1f ;  /* 0x0c201f005dba7f89 */ /* 0x000e6200000e0000 */
[----:B------:R-:W-:Y:S02]  /*b110*/  FSEL R176, R127, -INF , !P1 ;  /* 0xff8000007fb07808 */ /* 0x000fe40004800000 */
[----:B------:R-:W-:Y:S02]  /*b120*/  ISETP.GT.AND P1, PT, R21, RZ, !P6 ;  /* 0x000000ff1500720c */ /* 0x000fe40007724270 */
[----:B------:R-:W-:Y:S02]  /*b130*/  ISETP.NE.AND P6, PT, R125, RZ, PT ;  /* 0x000000ff7d00720c */ /* 0x000fe40003fc5270 */
[----:B------:R-:W-:Y:S02]  /*b140*/  ISETP.LT.OR P1, PT, R15, 0x1, P1 ;  /* 0x000000010f00780c */ /* 0x000fe40000f21670 */
[----:B------:R-:W-:Y:S02]  /*b150*/  ISETP.GT.AND P2, PT, R21, 0x59, !P6 ;  /* 0x000000591500780c */ /* 0x000fe40007744270 */
[----:B------:R-:W-:-:S02]  /*b160*/  LOP3.LUT P6, RZ, R175, 0x7f, RZ, 0xc0, !PT ;  /* 0x0000007fafff7812 */ /* 0x000fc400078cc0ff */
[----:B------:R-:W-:Y:S02]  /*b170*/  ISETP.LT.OR P2, PT, R15, 0x5a, P2 ;  /* 0x0000005a0f00780c */ /* 0x000fe40001741670 */
[----:B-1----:R-:W-:Y:S02]  /*b180*/  FMNMX.FTZ R3, R93, R186, !PT ;  /* 0x000000ba5d037209 */ /* 0x002fe40007810000 */
[----:B------:R-:W-:Y:S02]  /*b190*/  FSEL R186, R90, -INF , !P1 ;  /* 0xff8000005aba7808 */ /* 0x000fe40004800000 */
[C---:B------:R-:W-:Y:S01]  /*b1a0*/  FSETP.NEU.FTZ.AND P1, PT, R3.reuse, -INF , PT ;  /* 0xff8000000300780b */ /* 0x040fe20003f3d000 */
[C---:B0-----:R-:W-:Y:S01]  /*b1b0*/  FMUL.FTZ R90, R3.reuse, R9 ;  /* 0x00000009035a7220 */ /* 0x041fe20000410000 */
[----:B------:R-:W-:Y:S02]  /*b1c0*/  FMNMX.FTZ R91, R186, R11, !PT ;  /* 0x0000000bba5b7209 */ /* 0x000fe40007810000 */
[----:B------:R-:W-:-:S02]  /*b1d0*/  FSEL R109, R3, RZ, P1 ;  /* 0x000000ff036d7208 */ /* 0x000fc40000800000 */
[----:B------:R-:W-:Y:S02]  /*b1e0*/  FMNMX.FTZ R91, R152, R91, !PT ;  /* 0x0000005b985b7209 */ /* 0x000fe40007810000 */
[----:B------:R-:W-:Y:S02]  /*b1f0*/  FSEL R111, R90, RZ, P1 ;  /* 0x000000ff5a6f7208 */ /* 0x000fe40000800000 */
[----:B------:R-:W-:-:S03]  /*b200*/  FMNMX.FTZ R91, R94, R91, !PT ;  /* 0x0000005b5e5b7209 */ /* 0x000fc60007810000 */
        /* <DEDUP_REMOVED lines=11> */
[--C-:B------:R-:W-:Y:S01]  /*b2c0*/  FFMA.FTZ R174, R174, R9, -R111.reuse ;  /* 0x00000009aeae7223 */ /* 0x100fe2000001086f */
[----:B------:R-:W-:Y:S01]  /*b2d0*/  MUFU.EX2 R89, R89 ;  /* 0x0000005900597308 */ /* 0x000fe20000000800 */
        /* <DEDUP_REMOVED lines=13> */
[----:B------:R-:W-:-:S02]  /*b3b0*/  FFMA.FTZ R105, R128, R9, -R111 ;  /* 0x0000000980697223 */ /* 0x000fc4000001086f */
        /* <DEDUP_REMOVED lines=12> */
[----:B------:R0:W-:Y:S01]  /*b480*/  MUFU.EX2 R97, R104 ;  /* 0x0000006800617308 */ /* 0x0001e20000000800 */
[----:B------:R-:W-:-:S04]  /*b490*/  FMNMX.FTZ R99, R126, R99, !PT ;  /* 0x000000637e637209 */ /* 0x000fc80007810000 */
[----:B------:R-:W-:-:S03]  /*b4a0*/  FMNMX.FTZ R99, R176, R99, !PT ;  /* 0x00000063b0637209 */ /* 0x000fc60007810000 */
[----:B------:R1:W-:Y:S01]  /*b4b0*/  MUFU.EX2 R95, R138 ;  /* 0x0000008a005f7308 */ /* 0x0003e20000000800 */
[----:B------:R-:W-:Y:S02]  /*b4c0*/  FMNMX.FTZ R99, R130, R99, !PT ;  /* 0x0000006382637209 */ /* 0x000fe40007810000 */
[----:B0-----:R-:W-:Y:S02]  /*b4d0*/  FSEL R104, R135, -INF , !P2 ;  /* 0xff80000087687808 */ /* 0x001fe40005000000 */
[----:B------:R-:W-:-:S03]  /*b4e0*/  FMNMX.FTZ R99, R178, R99, !PT ;  /* 0x00000063b2637209 */ /* 0x000fc60007810000 */
[----:B------:R-:W-:Y:S01]  /*b4f0*/  MUFU.EX2 R136, R136 ;  /* 0x0000008800887308 */ /* 0x000fe20000000800 */
[----:B------:R-:W-:Y:S01]  /*b500*/  FMNMX.FTZ R99, R134, R99, !PT ;  /* 0x0000006386637209 */ /* 0x000fe20007810000 */
[----:B-1----:R-:W-:-:S03]  /*b510*/  FFMA.FTZ R138, R132, R9, -R111 ;  /* 0x00000009848a7223 */ /* 0x002fc6000001086f */
[----:B------:R-:W-:Y:S01]  /*b520*/  FMNMX.FTZ R103, R104, R99, !PT ;  /* 0x0000006368677209 */ /* 0x000fe20007810000 */
[-CC-:B------:R-:W-:Y:S01]  /*b530*/  FFMA.FTZ R99, R116, R9.reuse, -R111.reuse ;  /* 0x0000000974637223 */ /* 0x180fe2000001086f */
[-CC-:B------:R-:W-:Y:S01]  /*b540*/  FFMA.FTZ R116, R2, R9.reuse, -R111.reuse ;  /* 0x0000000902747223 */ /* 0x180fe2000001086f */
[----:B------:R-:W-:Y:S02]  /*b550*/  MUFU.EX2 R100, R100 ;  /* 0x0000006400647308 */ /* 0x000fe40000000800 */
[----:B------:R-:W0:Y:S06]  /*b560*/  SHFL.BFLY PT, R108, R103, 0x2, 0x1f ;  /* 0x0c401f00676c7f89 */ /* 0x000e2c00000e0000 */
        /* <DEDUP_REMOVED lines=10> */
[----:B0-----:R-:W-:Y:S01]  /*b610*/  FMNMX.FTZ R8, R107, R0, !PT ;  /* 0x000000006b087209 */ /* 0x001fe20007810000 */
[----:B------:R-:W-:Y:S01]  /*b620*/  FADD.FTZ R0, -R109, R12 ;  /* 0x0000000c6d007221 */ /* 0x000fe20000010100 */
[----:B------:R-:W-:-:S05]  /*b630*/  FFMA.FTZ R107, R88, R9, -R111 ;  /* 0x00000009586b7223 */ /* 0x000fca000001086f */
[----:B------:R-:W-:Y:S01]  /*b640*/  MUFU.EX2 R101, R101 ;  /* 0x0000006500657308 */ /* 0x000fe20000000800 */
[C---:B------:R-:W-:Y:S01]  /*b650*/  FSETP.NEU.FTZ.AND P1, PT, R8.reuse, -INF , PT ;  /* 0xff8000000800780b */ /* 0x040fe20003f3d000 */
[-C--:B------:R-:W-:Y:S01]  /*b660*/  FMUL.FTZ R2, R8, R9.reuse ;  /* 0x0000000908027220 */ /* 0x080fe20000410000 */
[----:B------:R-:W-:Y:S01]  /*b670*/  FMUL.FTZ R0, R0, R9 ;  /* 0x0000000900007220 */ /* 0x000fe20000410000 */
[----:B------:R-:W-:-:S03]  /*b680*/  IMAD.U32 R111, RZ, RZ, UR14 ;  /* 0x0000000eff6f7e24 */ /* 0x000fc6000f8e00ff */
[----:B------:R-:W-:Y:S01]  /*b690*/  FSEL R109, R2, RZ, P1 ;  /* 0x000000ff026d7208 */ /* 0x000fe20000800000 */
[----:B------:R-:W-:Y:S01]  /*b6a0*/  MUFU.EX2 R108, R108 ;  /* 0x0000006c006c7308 */ /* 0x000fe20000000800 */
[----:B------:R-:W-:Y:S01]  /*b6b0*/  FSEL R2, R8, RZ, P1 ;  /* 0x000000ff08027208 */ /* 0x000fe20000800000 */
[----:B------:R-:W-:Y:S01]  /*b6c0*/  @!P6 VIADD R111, R111, 0x2a860 ;  /* 0x0002a8606f6fe836 */ /* 0x000fe20000000000 */
[----:B------:R-:W-:Y:S01]  /*b6d0*/  ISETP.GT.AND P1, PT, R13, R22, PT ;  /* 0x000000160d00720c */ /* 0x000fe20003f24270 */
[-CC-:B------:R-:W-:Y:S01]  /*b6e0*/  FFMA.FTZ R157, R186, R9.reuse, -R109.reuse ;  /* 0x00000009ba9d7223 */ /* 0x180fe2000001086d */
[-C--:B------:R-:W-:Y:S01]  /*b6f0*/  FFMA.FTZ R12, R152, R9.reuse, -R109 ;  /* 0x00000009980c7223 */ /* 0x080fe2000001086d */
[----:B------:R-:W-:Y:S01]  /*b700*/  FADD.FTZ R2, -R2, R11 ;  /* 0x0000000b02027221 */ /* 0x000fe20000010100 */
[-CC-:B------:R-:W-:Y:S01]  /*b710*/  FFMA.FTZ R159, R94, R9.reuse, -R109.reuse ;  /* 0x000000095e9f7223 */ /* 0x180fe2000001086d */
[----:B------:R-:W0:Y:S01]  /*b720*/  MUFU.EX2 R0, R0 ;  /* 0x0000000000007308 */ /* 0x000e220000000800 */
[-CC-:B------:R-:W-:Y:S01]  /*b730*/  FFMA.FTZ R88, R150, R9.reuse, -R109.reuse ;  /* 0x0000000996587223 */ /* 0x180fe2000001086d */
[-C--:B------:R-:W-:Y:S01]  /*b740*/  FMUL.FTZ R2, R2, R9.reuse ;  /* 0x0000000902027220 */ /* 0x080fe20000410000 */
        /* <DEDUP_REMOVED lines=12> */
[----:B------:R-:W-:Y:S01]  /*b810*/  FFMA.FTZ R156, R156, R9, -R109 ;  /* 0x000000099c9c7223 */ /* 0x000fe2000001086d */
[----:B------:R-:W1:Y:S01]  /*b820*/  MUFU.EX2 R2, R2 ;  /* 0x0000000200027308 */ /* 0x000e620000000800 */
[----:B0-----:R-:W-:Y:S01]  /*b830*/  FFMA.FTZ R7, R0, R7, R89 ;  /* 0x0000000700077223 */ /* 0x001fe20000010059 */
        /* <DEDUP_REMOVED lines=10> */
[----:B------:R-:W-:Y:S01]  /*b8e0*/  FFMA.FTZ R104, R104, R9, -R109 ;  /* 0x0000000968687223 */ /* 0x000fe2000001086d */
[----:B------:R-:W-:Y:S01]  /*b8f0*/  FADD.FTZ R120, R180, R7 ;  /* 0x00000007b4787221 */ /* 0x000fe20000010000 */
[----:B------:R-:W-:Y:S01]  /*b900*/  @!P6 PRMT R111, RZ, 0x654, R111 ;  /* 0x00000654ff6fe816 */ /* 0x000fe2000000006f */
[----:B------:R-:W-:Y:S01]  /*b910*/  VIADD R13, R13, 0xffffffff ;  /* 0xffffffff0d0d7836 */ /* 0x000fe20000000000 */
[----:B------:R-:W2:Y:S01]  /*b920*/  MUFU.EX2 R159, R159 ;  /* 0x0000009f009f7308 */ /* 0x000ea20000000800 */
[----:B-1----:R-:W-:Y:S01]  /*b930*/  FFMA.FTZ R7, R2, R6, R157 ;  /* 0x0000000602077223 */ /* 0x002fe2000001009d */
[----:B------:R-:W-:Y:S01]  /*b940*/  FADD.FTZ R11, R93, R120 ;  /* 0x000000785d0b7221 */ /* 0x000fe20000010000 */
[----:B------:R-:W-:Y:S01]  /*b950*/  F2FP.F16.F32.PACK_AB R150, R20, R15 ;  /* 0x0000000f1496723e */ /* 0x000fe200000000ff */
[----:B------:R1:W-:Y:S01]  /*b960*/  @!P6 SYNCS.ARRIVE.TRANS64.RED.A1T0 RZ, [R111+URZ], RZ ;  /* 0x000000ff6fffe9a7 */ /* 0x0003e2000810043f */
[C---:B------:R-:W-:Y:S01]  /*b970*/  F2FP.F16.F32.PACK_AB R152, R154.reuse, R93 ;  /* 0x0000005d9a98723e */ /* 0x040fe200000000ff */
[----:B------:R-:W-:Y:S01]  /*b980*/  FADD.FTZ R120, R154, R11 ;  /* 0x0000000b9a787221 */ /* 0x000fe20000010000 */
[----:B------:R-:W-:Y:S01]  /*b990*/  F2FP.F16.F32.PACK_AB R154, R136, R95 ;  /* 0x0000005f889a723e */ /* 0x000fe200000000ff */
[----:B------:R-:W3:Y:S01]  /*b9a0*/  MUFU.EX2 R88, R88 ;  /* 0x0000005800587308 */ /* 0x000ee20000000800 */
[C---:B0-----:R-:W-:Y:S01]  /*b9b0*/  FADD.FTZ R6, R12.reuse, R7 ;  /* 0x000000070c067221 */ /* 0x041fe20000010000 */
[----:B------:R-:W-:Y:S01]  /*b9c0*/  FADD.FTZ R11, R95, R120 ;  /* 0x000000785f0b7221 */ /* 0x000fe20000010000 */
[----:B------:R-:W-:Y:S01]  /*b9d0*/  F2FP.F16.F32.PACK_AB R157, R12, R157 ;  /* 0x0000009d0c9d723e */ /* 0x000fe200000000ff */
[----:B------:R-:W-:Y:S01]  /*b9e0*/  IMAD.MOV.U32 R12, RZ, RZ, R3 ;  /* 0x000000ffff0c7224 */ /* 0x000fe200078e0003 */
[----:B------:R-:W-:-:S02]  /*b9f0*/  F2FP.F16.F32.PACK_AB R148, R100, R97 ;  /* 0x000000616494723e */ /* 0x000fc400000000ff */
[----:B------:R-:W-:Y:S01]  /*ba00*/  F2FP.F16.F32.PACK_AB R144, R96, R21 ;  /* 0x000000156090723e */ /* 0x000fe200000000ff */
[----:B------:R-:W0:Y:S01]  /*ba10*/  MUFU.EX2 R153, R153 ;  /* 0x0000009900997308 */ /* 0x000e220000000800 */
[----:B--2---:R-:W-:Y:S01]  /*ba20*/  FADD.FTZ R7, R159, R6 ;  /* 0x000000069f077221 */ /* 0x004fe20000010000 */
[----:B------:R-:W-:Y:S02]  /*ba30*/  F2FP.F16.F32.PACK_AB R146, R92, R99 ;  /* 0x000000635c92723e */ /* 0x000fe400000000ff */
[----:B------:R-:W-:-:S04]  /*ba40*/  F2FP.F16.F32.PACK_AB R140, R108, R101 ;  /* 0x000000656c8c723e */ /* 0x000fc800000000ff */
[----:B------:R-:W2:Y:S01]  /*ba50*/  MUFU.EX2 R94, R94 ;  /* 0x0000005e005e7308 */ /* 0x000ea20000000800 */
[C---:B---3--:R-:W-:Y:S01]  /*ba60*/  FADD.FTZ R6, R88.reuse, R7 ;  /* 0x0000000758067221 */ /* 0x048fe20000010000 */
[----:B------:R-:W-:-:S06]  /*ba70*/  F2FP.F16.F32.PACK_AB R159, R88, R159 ;  /* 0x0000009f589f723e */ /* 0x000fcc00000000ff */
[----:B------:R-:W3:Y:S01]  /*ba80*/  MUFU.EX2 R155, R155 ;  /* 0x0000009b009b7308 */ /* 0x000ee20000000800 */
[----:B0-----:R-:W-:-:S07]  /*ba90*/  FADD.FTZ R7, R153, R6 ;  /* 0x0000000699077221 */ /* 0x001fce0000010000 */
[----:B------:R-:W0:Y:S01]  /*baa0*/  MUFU.EX2 R98, R98 ;  /* 0x0000006200627308 */ /* 0x000e220000000800 */
[C---:B--2---:R-:W-:Y:S01]  /*bab0*/  FADD.FTZ R6, R94.reuse, R7 ;  /* 0x000000075e067221 */ /* 0x044fe20000010000 */
[----:B------:R-:W-:-:S06]  /*bac0*/  F2FP.F16.F32.PACK_AB R153, R94, R153 ;  /* 0x000000995e99723e */ /* 0x000fcc00000000ff */
[----:B------:R-:W2:Y:S01]  /*bad0*/  MUFU.EX2 R149, R149 ;  /* 0x0000009500957308 */ /* 0x000ea20000000800 */
[----:B---3--:R-:W-:-:S07]  /*bae0*/  FADD.FTZ R7, R155, R6 ;  /* 0x000000069b077221 */ /* 0x008fce0000010000 */
[----:B------:R3:W-:Y:S01]  /*baf0*/  MUFU.EX2 R124, R114 ;  /* 0x00000072007c7308 */ /* 0x0007e20000000800 */
[C---:B0-----:R-:W-:Y:S01]  /*bb00*/  FADD.FTZ R6, R98.reuse, R7 ;  /* 0x0000000762067221 */ /* 0x041fe20000010000 */
[----:B------:R-:W-:-:S06]  /*bb10*/  F2FP.F16.F32.PACK_AB R155, R98, R155 ;  /* 0x0000009b629b723e */ /* 0x000fcc00000000ff */
[----:B------:R-:W0:Y:S01]  /*bb20*/  MUFU.EX2 R102, R102 ;  /* 0x0000006600667308 */ /* 0x000e220000000800 */
[----:B---3--:R-:W-:Y:S01]  /*bb30*/  FADD.FTZ R114, R136, R11 ;  /* 0x0000000b88727221 */ /* 0x008fe20000010000 */
[----:B--2---:R-:W-:-:S03]  /*bb40*/  FADD.FTZ R7, R149, R6 ;  /* 0x0000000695077221 */ /* 0x004fc60000010000 */
[----:B------:R-:W-:-:S03]  /*bb50*/  FADD.FTZ R11, R97, R114 ;  /* 0x00000072610b7221 */ /* 0x000fc60000010000 */
[----:B------:R-:W2:Y:S08]  /*bb60*/  MUFU.EX2 R151, R151 ;  /* 0x0000009700977308 */ /* 0x000eb00000000800 */
[----:B------:R3:W-:Y:S01]  /*bb70*/  MUFU.EX2 R145, R110 ;  /* 0x0000006e00917308 */ /* 0x0007e20000000800 */
[C---:B0-----:R-:W-:Y:S01]  /*bb80*/  FADD.FTZ R6, R102.reuse, R7 ;  /* 0x0000000766067221 */ /* 0x041fe20000010000 */
[----:B------:R-:W-:-:S06]  /*bb90*/  F2FP.F16.F32.PACK_AB R149, R102, R149 ;  /* 0x000000956695723e */ /* 0x000fcc00000000ff */
[----:B------:R-:W0:Y:S01]  /*bba0*/  MUFU.EX2 R106, R106 ;  /* 0x0000006a006a7308 */ /* 0x000e220000000800 */
[----:B---3--:R-:W-:Y:S01]  /*bbb0*/  FADD.FTZ R110, R100, R11 ;  /* 0x0000000b646e7221 */ /* 0x008fe20000010000 */
[----:B--2---:R-:W-:-:S03]  /*bbc0*/  FADD.FTZ R7, R151, R6 ;  /* 0x0000000697077221 */ /* 0x004fc60000010000 */
[----:B------:R-:W-:-:S03]  /*bbd0*/  FADD.FTZ R11, R15, R110 ;  /* 0x0000006e0f0b7221 */ /* 0x000fc60000010000 */
[----:B------:R-:W2:Y:S01]  /*bbe0*/  MUFU.EX2 R118, R118 ;  /* 0x0000007600767308 */ /* 0x000ea20000000800 */
[----:B------:R-:W-:-:S04]  /*bbf0*/  FADD.FTZ R110, R20, R11 ;  /* 0x0000000b146e7221 */ /* 0x000fc80000010000 */
[----:B------:R-:W-:-:S03]  /*bc00*/  FADD.FTZ R11, R21, R110 ;  /* 0x0000006e150b7221 */ /* 0x000fc60000010000 */
[----:B------:R3:W4:Y:S01]  /*bc10*/  MUFU.EX2 R147, R156 ;  /* 0x0000009c00937308 */ /* 0x0007220000000800 */
[----:B------:R-:W-:Y:S01]  /*bc20*/  FADD.FTZ R110, R96, R11 ;  /* 0x0000000b606e7221 */ /* 0x000fe20000010000 */
[C---:B0-----:R-:W-:Y:S01]  /*bc30*/  FADD.FTZ R7, R106.reuse, R7 ;  /* 0x000000076a077221 */ /* 0x041fe20000010000 */
[----:B------:R-:W-:Y:S02]  /*bc40*/  F2FP.F16.F32.PACK_AB R151, R106, R151 ;  /* 0x000000976a97723e */ /* 0x000fe400000000ff */
[----:B------:R-:W-:Y:S01]  /*bc50*/  FADD.FTZ R11, R99, R110 ;  /* 0x0000006e630b7221 */ /* 0x000fe20000010000 */
[----:B------:R-:W-:Y:S02]  /*bc60*/  FADD.FTZ R7, R124, R7 ;  /* 0x000000077c077221 */ /* 0x000fe40000010000 */
[----:B------:R-:W0:Y:S01]  /*bc70*/  MUFU.EX2 R103, R103 ;  /* 0x0000006700677308 */ /* 0x000e220000000800 */
[----:B------:R-:W-:Y:S01]  /*bc80*/  FADD.FTZ R6, R92, R11 ;  /* 0x0000000b5c067221 */ /* 0x000fe20000010000 */
[----:B------:R-:W-:Y:S01]  /*bc90*/  FADD.FTZ R7, R145, R7 ;  /* 0x0000000791077221 */ /* 0x000fe20000010000 */
[----:B---3--:R-:W-:-:S02]  /*bca0*/  F2FP.F16.F32.PACK_AB R156, R90, R89 ;  /* 0x000000595a9c723e */ /* 0x008fc400000000ff */
[----:B------:R-:W-:Y:S01]  /*bcb0*/  FADD.FTZ R11, R101, R6 ;  /* 0x00000006650b7221 */ /* 0x000fe20000010000 */
[----:B--2---:R-:W-:Y:S01]  /*bcc0*/  FADD.FTZ R7, R118, R7 ;  /* 0x0000000776077221 */ /* 0x004fe20000010000 */
[----:B------:R-:W-:Y:S01]  /*bcd0*/  F2FP.F16.F32.PACK_AB R145, R145, R124 ;  /* 0x0000007c9191723e */ /* 0x000fe200000000ff */
[----:B------:R-:W2:Y:S01]  /*bce0*/  MUFU.EX2 R122, R122 ;  /* 0x0000007a007a7308 */ /* 0x000ea20000000800 */
[----:B------:R-:W-:Y:S01]  /*bcf0*/  FADD.FTZ R6, R108, R11 ;  /* 0x0000000b6c067221 */ /* 0x000fe20000010000 */
[C---:B----4-:R-:W-:Y:S01]  /*bd00*/  FADD.FTZ R7, R147.reuse, R7 ;  /* 0x0000000793077221 */ /* 0x050fe20000010000 */
[----:B------:R-:W-:-:S05]  /*bd10*/  F2FP.F16.F32.PACK_AB R147, R147, R118 ;  /* 0x000000769393723e */ /* 0x000fca00000000ff */
[----:B------:R-:W3:Y:S01]  /*bd20*/  MUFU.EX2 R112, R112 ;  /* 0x0000007000707308 */ /* 0x000ee20000000800 */
[----:B0-----:R-:W-:-:S07]  /*bd30*/  FADD.FTZ R11, R103, R6 ;  /* 0x00000006670b7221 */ /* 0x001fce0000010000 */
[----:B------:R0:W4:Y:S01]  /*bd40*/  MUFU.EX2 R141, R158 ;  /* 0x0000009e008d7308 */ /* 0x0001220000000800 */
[----:B--2---:R-:W-:-:S07]  /*bd50*/  FADD.FTZ R7, R122, R7 ;  /* 0x000000077a077221 */ /* 0x004fce0000010000 */
[----:B------:R-:W2:Y:S01]  /*bd60*/  MUFU.EX2 R105, R105 ;  /* 0x0000006900697308 */ /* 0x000ea20000000800 */
[----:B---3--:R-:W-:Y:S01]  /*bd70*/  FADD.FTZ R6, R112, R11 ;  /* 0x0000000b70067221 */ /* 0x008fe20000010000 */
[----:B0-----:R-:W-:Y:S02]  /*bd80*/  F2FP.F16.F32.PACK_AB R158, R180, R91 ;  /* 0x0000005bb49e723e */ /* 0x001fe400000000ff */
[----:B------:R-:W-:-:S04]  /*bd90*/  F2FP.F16.F32.PACK_AB R142, R112, R103 ;  /* 0x00000067708e723e */ /* 0x000fc800000000ff */
[----:B------:R-:W0:Y:S01]  /*bda0*/  MUFU.EX2 R126, R126 ;  /* 0x0000007e007e7308 */ /* 0x000e220000000800 */
[C---:B----4-:R-:W-:Y:S01]  /*bdb0*/  FADD.FTZ R7, R141.reuse, R7 ;  /* 0x000000078d077221 */ /* 0x050fe20000010000 */
[----:B------:R-:W-:-:S06]  /*bdc0*/  F2FP.F16.F32.PACK_AB R141, R141, R122 ;  /* 0x0000007a8d8d723e */ /* 0x000fcc00000000ff */
[----:B------:R-:W3:Y:S01]  /*bdd0*/  MUFU.EX2 R143, R176 ;  /* 0x000000b0008f7308 */ /* 0x000ee20000000800 */
[----:B--2---:R-:W-:-:S07]  /*bde0*/  FADD.FTZ R11, R105, R6 ;  /* 0x00000006690b7221 */ /* 0x004fce0000010000 */
[----:B------:R-:W2:Y:S01]  /*bdf0*/  MUFU.EX2 R137, R130 ;  /* 0x0000008200897308 */ /* 0x000ea20000000800 */
[----:B0-----:R-:W-:-:S07]  /*be00*/  FADD.FTZ R6, R126, R7 ;  /* 0x000000077e067221 */ /* 0x001fce0000010000 */
[----:B------:R-:W0:Y:S01]  /*be10*/  MUFU.EX2 R116, R116 ;  /* 0x0000007400747308 */ /* 0x000e220000000800 */
[C---:B---3--:R-:W-:Y:S01]  /*be20*/  FADD.FTZ R6, R143.reuse, R6 ;  /* 0x000000068f067221 */ /* 0x048fe20000010000 */
[----:B------:R-:W-:-:S06]  /*be30*/  F2FP.F16.F32.PACK_AB R143, R143, R126 ;  /* 0x0000007e8f8f723e */ /* 0x000fcc00000000ff */
[----:B------:R-:W3:Y:S01]  /*be40*/  MUFU.EX2 R178, R178 ;  /* 0x000000b200b27308 */ /* 0x000ee20000000800 */
[----:B--2---:R-:W-:-:S07]  /*be50*/  FADD.FTZ R6, R137, R6 ;  /* 0x0000000689067221 */ /* 0x004fce0000010000 */
[----:B------:R-:W2:Y:S01]  /*be60*/  MUFU.EX2 R138, R138 ;  /* 0x0000008a008a7308 */ /* 0x000ea20000000800 */
[C---:B0-----:R-:W-:Y:S01]  /*be70*/  FADD.FTZ R11, R116.reuse, R11 ;  /* 0x0000000b740b7221 */ /* 0x041fe20000010000 */
[----:B------:R-:W-:-:S06]  /*be80*/  F2FP.F16.F32.PACK_AB R136, R116, R105 ;  /* 0x000000697488723e */ /* 0x000fcc00000000ff */
[----:B------:R-:W0:Y:S01]  /*be90*/  MUFU.EX2 R139, R134 ;  /* 0x00000086008b7308 */ /* 0x000e220000000800 */
[C---:B---3--:R-:W-:Y:S01]  /*bea0*/  FADD.FTZ R6, R178.reuse, R6 ;  /* 0x00000006b2067221 */ /* 0x048fe20000010000 */
[----:B------:R-:W-:-:S06]  /*beb0*/  F2FP.F16.F32.PACK_AB R137, R178, R137 ;  /* 0x00000089b289723e */ /* 0x000fcc00000000ff */
[----:B------:R-:W3:Y:S01]  /*bec0*/  MUFU.EX2 R107, R107 ;  /* 0x0000006b006b7308 */ /* 0x000ee20000000800 */
[----:B--2---:R-:W-:Y:S01]  /*bed0*/  FADD.FTZ R20, R138, R11 ;  /* 0x0000000b8a147221 */ /* 0x004fe20000010000 */
[----:B------:R-:W-:-:S06]  /*bee0*/  IMAD.MOV.U32 R11, RZ, RZ, R8 ;  /* 0x000000ffff0b7224 */ /* 0x000fcc00078e0008 */
[----:B------:R-:W2:Y:S01]  /*bef0*/  MUFU.EX2 R104, R104 ;  /* 0x0000006800687308 */ /* 0x000ea20000000800 */
[----:B0-----:R-:W-:Y:S01]  /*bf00*/  FADD.FTZ R6, R139, R6 ;  /* 0x000000068b067221 */ /* 0x001fe20000010000 */
[C---:B---3--:R-:W-:Y:S01]  /*bf10*/  FADD.FTZ R7, R107.reuse, R20 ;  /* 0x000000146b077221 */ /* 0x048fe20000010000 */
[----:B------:R-:W-:Y:S02]  /*bf20*/  F2FP.F16.F32.PACK_AB R138, R107, R138 ;  /* 0x0000008a6b8a723e */ /* 0x000fe400000000ff */
[C---:B--2---:R-:W-:Y:S01]  /*bf30*/  FADD.FTZ R6, R104.reuse, R6 ;  /* 0x0000000668067221 */ /* 0x044fe20000010000 */
[----:B------:R-:W-:Y:S01]  /*bf40*/  F2FP.F16.F32.PACK_AB R139, R104, R139 ;  /* 0x0000008b688b723e */ /* 0x000fe200000000ff */
[----:B-1----:R-:W-:Y:S06]  /*bf50*/  @P1 BRA `(.L_x_1160) ;  /* 0xffffffd000a41947 */ /* 0x002fec000383ffff */
.L_x_1143:
        /* <DEDUP_REMOVED lines=67> */
.L_x_1161:
[----:B------:R-:W-:Y:S01]  /*c390*/  ULEA UR5, UR36, UR37, 0x3 ;  /* 0x0000002524057291 */ /* 0x000fe2000f8e183f */
[----:B------:R-:W-:-:S05]  /*c3a0*/  IMAD.U32 R0, RZ, RZ, UR38 ;  /* 0x00000026ff007e24 */ /* 0x000fca000f8e00ff */
[----:B------:R-:W-:-:S04]  /*c3b0*/  SHF.L.U32 R0, R0, 0x1f, RZ ;  /* 0x0000001f00007819 */ /* 0x000fc800000006ff */
[----:B------:R0:W1:Y:S01]  /*c3c0*/  SYNCS.PHASECHK.TRANS64.TRYWAIT P1, [UR5+0x2a850], R0 ;  /* 0x02a85000ff0075a7 */ /* 0x0000620008020145 */
[----:B------:R-:W-:Y:S05]  /*c3d0*/  @!P0 BRA `(.L_x_1162) ;  /* 0x0000000000048947 */ /* 0x000fea0003800000 */
[----:B------:R-:W-:Y:S01]  /*c3e0*/  BPT.TRAP 0x1 ;  /* 0x000000040000795c */ /* 0x000fe20000300000 */
.L_x_1162:
[----:B-1----:R-:W-:Y:S05]  /*c3f0*/  @P1 BRA `(.L_x_1163) ;  /* 0x0000000000081947 */ /* 0x002fea0003800000 */
[----:B------:R-:W1:Y:S02]  /*c400*/  SYNCS.PHASECHK.TRANS64.TRYWAIT P0, [UR5+0x2a850], R0 ;  /* 0x02a85000ff0075a7 */ /* 0x000e640008000145 */
[----:B-1----:R-:W-:Y:S05]  /*c410*/  @!P0 BRA `(.L_x_1164) ;  /* 0x0000007400e88947 */ /* 0x002fea0003800000 */
.L_x_1163:
[----:B------:R-:W-:Y:S01]  /*c420*/  UIADD3 UR37, UR37, 0x400, URZ ;  /* 0x0000040025257890 */ /* 0x000fe2000fffe03f */
[----:B------:R-:W-:Y:S01]  /*c430*/  WARPGROUP.ARRIVE ;  /* 0x00000000000079c5 */ /* 0x000fe20000000000 */
[----:B------:R-:W-:Y:S01]  /*c440*/  UMOV UR7, 0x40000040 ;  /* 0x4000004000077882 */ /* 0x000fe20000000000 */
[----:B-1----:R-:W1:Y:S01]  /*c450*/  SHFL.BFLY PT, R5, R6, 0x2, 0x1f ;  /* 0x0c401f0006057f89 */ /* 0x002e6200000e0000 */
[----:B------:R-:W-:Y:S01]  /*c460*/  USHF.R.U32.HI UR37, URZ, 0x4, UR37 ;  /* 0x000000043f257899 */ /* 0x000fe20008011625 */
[----:B------:R-:W-:Y:S02]  /*c470*/  IMAD.MOV.U32 R4, RZ, RZ, RZ ;  /* 0x000000ffff047224 */ /* 0x000fe400078e00ff */
[----:B0-----:R-:W0:Y:S01]  /*c480*/  SHFL.BFLY PT, R0, R7, 0x2, 0x1f ;  /* 0x0c401f0007007f89 */ /* 0x001e2200000e0000 */
[----:B------:R-:W-:Y:S01]  /*c490*/  ULOP3.LUT UR37, UR37, 0x3fff, URZ, 0xc0, !UPT ;  /* 0x00003fff25257892 */ /* 0x000fe2000f8ec03f */
[----:B------:R-:W-:Y:S01]  /*c4a0*/  IMAD.MOV.U32 R10, RZ, RZ, RZ ;  /* 0x000000ffff0a7224 */ /* 0x000fe200078e00ff */
[----:B------:R-:W2:Y:S02]  /*c4b0*/  S2R R13, SR_TID.X ;  /* 0x00000000000d7919 */ /* 0x000ea40000002100 */
[----:B------:R-:W-:Y:S01]  /*c4c0*/  ULOP3.LUT UR4, UR37, 0x3000000, URZ, 0xfc, !UPT ;  /* 0x0300000025047892 */ /* 0x000fe2000f8efc3f */
[----:B------:R-:W-:-:S02]  /*c4d0*/  IMAD.MOV.U32 R88, RZ, RZ, -0x800000 ;  /* 0xff800000ff587424 */ /* 0x000fc400078e00ff */
[----:B------:R-:W-:Y:S01]  /*c4e0*/  IMAD.MOV.U32 R89, RZ, RZ, -0x800000 ;  /* 0xff800000ff597424 */ /* 0x000fe200078e00ff */
[----:B------:R-:W-:Y:S01]  /*c4f0*/  UIMAD UR4, UR36, 0x600, UR4 ;  /* 0x00000600240478a4 */ /* 0x000fe2000f8e0204 */
[----:B------:R-:W-:Y:S01]  /*c500*/  VIADD R165, R165, 0x1 ;  /* 0x00000001a5a57836 */ /* 0x000fe20000000000 */
[----:B------:R-:W-:-:S04]  /*c510*/  UIADD3 UR36, UR36, 0x1, URZ ;  /* 0x0000000124247890 */ /* 0x000fc8000fffe03f */
[----:B------:R-:W-:Y:S01]  /*c520*/  UISETP.NE.AND UP0, UPT, UR36, 0x2, UPT ;  /* 0x000000022400788c */ /* 0x000fe2000bf05270 */
[----:B------:R-:W-:Y:S02]  /*c530*/  UMOV UR6, UR4 ;  /* 0x0000000400067c82 */ /* 0x000fe40008000000 */
[----:B------:R-:W-:Y:S01]  /*c540*/  HGMMA.64x128x16.F32 R24, R156, gdesc[UR4].tnspB, R24, gsb0 ;  /* 0x41e000049c187df0 */ /* 0x000fe20008000818 */
[----:B------:R-:W-:Y:S01]  /*c550*/  UIADD3 UR6, UR4, 0x80, URZ ;  /* 0x0000008004067890 */ /* 0x000fe2000fffe03f */
[----:B-1----:R-:W-:Y:S01]  /*c560*/  FADD.FTZ R2, R5, R6 ;  /* 0x0000000605027221 */ /* 0x002fe20000010000 */
[----:B------:R-:W-:Y:S01]  /*c570*/  UMOV UR7, 0x40000040 ;  /* 0x4000004000077882 */ /* 0x000fe20000000000 */
[----:B------:R-:W-:Y:S01]  /*c580*/  USEL UR36, UR36, URZ, UP0 ;  /* 0x0000003f24247287 */ /* 0x000fe20008000000 */
[----:B0-----:R-:W-:Y:S02]  /*c590*/  FADD.FTZ R0, R0, R7 ;  /* 0x0000000700007221 */ /* 0x001fe40000010000 */
[----:B------:R-:W0:Y:S04]  /*c5a0*/  SHFL.BFLY PT, R11, R2, 0x1, 0x1f ;  /* 0x0c201f00020b7f89 */ /* 0x000e2800000e0000 */
[----:B------:R-:W1:Y:S01]  /*c5b0*/  SHFL.BFLY PT, R5, R0, 0x1, 0x1f ;  /* 0x0c201f0000057f89 */ /* 0x000e6200000e0000 */
[----:B--2---:R-:W-:Y:S01]  /*c5c0*/  LOP3.LUT P2, RZ, R13, 0x7f, RZ, 0xc0, !PT ;  /* 0x0000007f0dff7812 */ /* 0x004fe2000784c0ff */
[----:B0-----:R-:W-:Y:S01]  /*c5d0*/  FADD.FTZ R11, R2, R11 ;  /* 0x0000000b020b7221 */ /* 0x001fe20000010000 */
[----:B------:R-:W-:-:S02]  /*c5e0*/  IMAD.U32 R2, RZ, RZ, UR5 ;  /* 0x00000005ff027e24 */ /* 0x000fc4000f8e00ff */
[----:B-1----:R-:W-:Y:S02]  /*c5f0*/  FADD.FTZ R12, R0, R5 ;  /* 0x00000005000c7221 */ /* 0x002fe40000010000 */
[----:B------:R-:W-:-:S07]  /*c600*/  FSETP.NE.FTZ.AND P1, PT, R11, RZ, PT ;  /* 0x000000ff0b00720b */ /* 0x000fce0003f35000 */
[----:B------:R-:W-:Y:S01]  /*c610*/  @!P2 VIADD R2, R2, 0x2a860 ;  /* 0x0002a8600202a836 */ /* 0x000fe20000000000 */
[----:B------:R-:W-:-:S04]  /*c620*/  FSETP.NE.FTZ.AND P0, PT, R12, RZ, PT ;  /* 0x000000ff0c00720b */ /* 0x000fc80003f15000 */
[----:B------:R-:W-:Y:S01]  /*c630*/  @!P2 PRMT R2, RZ, 0x654, R2 ;  /* 0x00000654ff02a816 */ /* 0x000fe20000000002 */
[----:B------:R-:W0:Y:S01]  /*c640*/  @P1 MUFU.LG2 R7, R11 ;  /* 0x0000000b00071308 */ /* 0x000e220000000c00 */
[----:B------:R-:W-:-:S07]  /*c650*/  @P1 FMUL.FTZ R6, R9, 0.69314718246459960938 ;  /* 0x3f31721809061820 */ /* 0x000fce0000410000 */
[----:B------:R-:W-:Y:S01]  /*c660*/  @P0 FMUL.FTZ R0, R9, 0.69314718246459960938 ;  /* 0x3f31721809000820 */ /* 0x000fe20000410000 */
[----:B------:R-:W1:Y:S08]  /*c670*/  @P0 MUFU.LG2 R5, R12 ;  /* 0x0000000c00050308 */ /* 0x000e700000000c00 */
[----:B------:R-:W2:Y:S01]  /*c680*/  @P0 MUFU.RCP R4, R12 ;  /* 0x0000000c00040308 */ /* 0x000ea20000001000 */
[----:B0-----:R-:W-:-:S04]  /*c690*/  @P1 FMUL.FTZ R7, R7, 0.69314718246459960938 ;  /* 0x3f31721807071820 */ /* 0x001fc80000410000 */
[----:B------:R-:W-:-:S03]  /*c6a0*/  @P1 FFMA.FTZ R88, R6, R8, R7 ;  /* 0x0000000806581223 */ /* 0x000fc60000010007 */
[----:B------:R-:W0:Y:S01]  /*c6b0*/  @P1 MUFU.RCP R10, R11 ;  /* 0x0000000b000a1308 */ /* 0x000e220000001000 */
[----:B-1----:R-:W-:-:S04]  /*c6c0*/  @P0 FMUL.FTZ R5, R5, 0.69314718246459960938 ;  /* 0x3f31721805050820 */ /* 0x002fc80000410000 */
[----:B------:R-:W-:Y:S01]  /*c6d0*/  @P0 FFMA.FTZ R89, R0, R3, R5 ;  /* 0x0000000300590223 */ /* 0x000fe20000010005 */
[----:B------:R-:W-:Y:S01]  /*c6e0*/  PLOP3.LUT P0, PT, PT, PT, PT, 0x8, 0x0 ;  /* 0x000000000000781c */ /* 0x000fe20003f0e170 */
        /* <DEDUP_REMOVED lines=21> */
[----:B------:R-:W-:-:S04]  /*c840*/  USEL UR4, URZ, 0x1, UP0 ;  /* 0x000000013f047887 */ /* 0x000fc80008000000 */
[----:B------:R-:W-:Y:S01]  /*c850*/  ULOP3.LUT UR38, UR38, UR4, URZ, 0x3c, !UPT ;  /* 0x0000000426267292 */ /* 0x000fe2000f8e3c3f */
[----:B------:R-:W-:Y:S02]  /*c860*/  WARPGROUP.DEPBAR.LE gsb0, 0x0 ;  /* 0x00008000000079c5 */ /* 0x000fe40000010000 */
[----:B------:R-:W-:-:S06]  /*c870*/  WARPGROUP.ARRIVE ;  /* 0x00000000000079c5 */ /* 0x000fcc0000000000 */
[----:B------:R-:W-:Y:S03]  /*c880*/  HGMMA.64x128x16.F32 R24, R136, gdesc[UR4].tnspB, R24, gsb0 ;  /* 0x41e0000488187df0 */ /* 0x000fe60008000818 */
[----:B------:R-:W-:Y:S02]  /*c890*/  WARPGROUP.DEPBAR.LE gsb0, 0x0 ;  /* 0x00008000000079c5 */ /* 0x000fe40000010000 */
[----:B------:R1:W-:Y:S01]  /*c8a0*/  @!P2 SYNCS.ARRIVE.TRANS64.RED.A1T0 RZ, [R2+URZ], RZ ;  /* 0x000000ff02ffa9a7 */ /* 0x0003e2000810043f */
[-C--:B--2---:R-:W-:Y:S01]  /*c8b0*/  FMUL.FTZ R6, R28, R4.reuse ;  /* 0x000000041c067220 */ /* 0x084fe20000410000 */
[-C--:B------:R-:W-:Y:S01]  /*c8c0*/  FMUL.FTZ R90, R44, R4.reuse ;  /* 0x000000042c5a7220 */ /* 0x080fe20000410000 */
[----:B------:R-:W-:Y:S01]  /*c8d0*/  FMUL.FTZ R93, R45, R4 ;  /* 0x000000042d5d7220 */ /* 0x000fe20000410000 */
[-C--:B0-----:R-:W-:Y:S01]  /*c8e0*/  FMUL.FTZ R101, R46, R10.reuse ;  /* 0x0000000a2e657220 */ /* 0x081fe20000410000 */
        /* <DEDUP_REMOVED lines=59> */
[----:B-1----:R-:W-:-:S07]  /*cca0*/  FMUL.FTZ R87, R87, R10 ;  /* 0x0000000a57577220 */ /* 0x002fce0000410000 */
.L_x_1094:
[----:B------:R-:W0:Y:S01]  /*ccb0*/  S2R R5, SR_CgaCtaId ;  /* 0x0000000000057919 */ /* 0x000e220000008800 */
[----:B------:R-:W-:Y:S01]  /*ccc0*/  MOV R16, 0x400 ;  /* 0x0000040000107802 */ /* 0x000fe20000000f00 */
[----:B------:R-:W-:Y:S01]  /*ccd0*/  BSSY B0, `(.L_x_1165) ;  /* 0x00001c7000007945 */ /* 0x000fe20003800000 */
[----:B------:R-:W-:Y:S02]  /*cce0*/  BAR.SYNC.DEFER_BLOCKING 0x5, 0x180 ;  /* 0x0146000000007b1d */ /* 0x000fe40000010000 */
[----:B0-----:R-:W-:-:S05]  /*ccf0*/  LEA R16, R5, R16, 0x18 ;  /* 0x0000001005107211 */ /* 0x001fca00078ec0ff */
[----:B------:R0:W1:Y:S01]  /*cd00*/  LDS R0, [R16+0x2a8d0] ;  /* 0x02a8d00010007984 */ /* 0x0000620000000800 */
[----:B------:R-:W-:Y:S06]  /*cd10*/  BAR.ARV 0x4, 0x180 ;  /* 0x0106000000007b1d */ /* 0x000fec0000002000 */
[----:B------:R-:W-:Y:S05]  /*cd20*/  @P0 BRA `(.L_x_1166) ;  /* 0x0000001000b00947 */ /* 0x000fea0003800000 */
[----:B------:R-:W2:Y:S01]  /*cd30*/  S2R R5, SR_SWINHI ;  /* 0x0000000000057919 */ /* 0x000ea20000002f00 */
[----:B------:R-:W3:Y:S01]  /*cd40*/  LDC R22, c[0x0][0xbe8] ;  /* 0x0002fa00ff167b82 */ /* 0x000ee20000000800 */
[----:B------:R-:W-:Y:S01]  /*cd50*/  SHF.R.S32.HI R54, RZ, 0x1f, R163 ;  /* 0x0000001fff367819 */ /* 0x000fe200000114a3 */
[----:B------:R-:W-:Y:S01]  /*cd60*/  ULDC.64 UR4, c[0x0][0xb90] ;  /* 0x0002e40000047ab9 */ /* 0x000fe20000000a00 */
[----:B------:R-:W-:Y:S01]  /*cd70*/  IMAD R9, R164, 0x40, R23 ;  /* 0x00000040a4097824 */ /* 0x000fe200078e0217 */
[----:B------:R-:W-:Y:S01]  /*cd80*/  F2FP.F16.F32.PACK_AB R6, R29, R6 ;  /* 0x000000061d06723e */ /* 0x000fe200000000ff */
[----:B------:R-:W-:Y:S01]  /*cd90*/  IMAD.WIDE.U32 R10, R163, UR4, RZ ;  /* 0x00000004a30a7c25 */ /* 0x000fe2000f8e00ff */
[----:B------:R-:W-:Y:S01]  /*cda0*/  F2FP.F16.F32.PACK_AB R7, R7, R28 ;  /* 0x0000001c0707723e */ /* 0x000fe200000000ff */
[----:B------:R-:W-:Y:S01]  /*cdb0*/  ULDC UR6, c[0x0][0xa88] ;  /* 0x0002a20000067ab9 */ /* 0x000fe20000000800 */
[----:B------:R-:W-:Y:S01]  /*cdc0*/  SHF.R.S32.HI R112, RZ, 0x1f, R161 ;  /* 0x0000001fff707819 */ /* 0x000fe200000114a1 */
[----:B------:R-:W-:Y:S01]  /*cdd0*/  IMAD R2, R54, UR4, RZ ;  /* 0x0000000436027c24 */ /* 0x000fe2000f8e02ff */
[----:B------:R-:W-:Y:S01]  /*cde0*/  F2FP.F16.F32.PACK_AB R44, R45, R44 ;  /* 0x0000002c2d2c723e */ /* 0x000fe200000000ff */
[----:B------:R-:W-:Y:S01]  /*cdf0*/  ULDC.64 UR8, c[0x0][0x208] ;  /* 0x0000820000087ab9 */ /* 0x000fe20000000a00 */
[----:B------:R-:W-:Y:S01]  /*ce00*/  F2FP.F16.F32.PACK_AB R80, R81, R80 ;  /* 0x000000505150723e */ /* 0x000fe200000000ff */
[----:B------:R-:W-:Y:S01]  /*ce10*/  IMAD R13, R163, UR5, R2 ;  /* 0x00000005a30d7c24 */ /* 0x000fe2000f8e0202 */
[----:B------:R-:W-:Y:S01]  /*ce20*/  ULDC.64 UR4, c[0x0][0xb98] ;  /* 0x0002e60000047ab9 */ /* 0x000fe20000000a00 */
[----:B------:R-:W-:-:S02]  /*ce30*/  F2FP.F16.F32.PACK_AB R45, R75, R74 ;  /* 0x0000004a4b2d723e */ /* 0x000fc400000000ff */
[----:B------:R-:W-:Y:S01]  /*ce40*/  IMAD.IADD R11, R11, 0x1, R13 ;  /* 0x000000010b0b7824 */ /* 0x000fe200078e020d */
[----:B------:R-:W-:Y:S02]  /*ce50*/  F2FP.F16.F32.PACK_AB R47, R50, R47 ;  /* 0x0000002f322f723e */ /* 0x000fe400000000ff */
[----:B------:R-:W-:Y:S01]  /*ce60*/  F2FP.F16.F32.PACK_AB R81, R83, R82 ;  /* 0x000000525351723e */ /* 0x000fe200000000ff */
[----:B------:R-:W-:Y:S01]  /*ce70*/  IMAD.WIDE.U32 R10, R161, UR4, R10 ;  /* 0x00000004a10a7c25 */ /* 0x000fe2000f8e000a */
[----:B------:R-:W-:Y:S02]  /*ce80*/  F2FP.F16.F32.PACK_AB R82, R85, R84 ;  /* 0x000000545552723e */ /* 0x000fe400000000ff */
[----:B------:R-:W-:Y:S01]  /*ce90*/  F2FP.F16.F32.PACK_AB R83, R87, R86 ;  /* 0x000000565753723e */ /* 0x000fe200000000ff */
[----:B---3--:R-:W-:Y:S01]  /*cea0*/  IMAD R78, R22, UR6, RZ ;  /* 0x00000006164e7c24 */ /* 0x008fe2000f8e02ff */
[----:B------:R-:W-:Y:S02]  /*ceb0*/  MOV R34, R16 ;  /* 0x0000001000227202 */ /* 0x000fe40000000f00 */
[----:B--2---:R-:W-:-:S03]  /*cec0*/  MOV R35, R5 ;  /* 0x0000000500237202 */ /* 0x004fc60000000f00 */
[----:B------:R-:W-:-:S04]  /*ced0*/  IMAD.WIDE R4, R169, 0x2, R34 ;  /* 0x00000002a9047825 */ /* 0x000fc800078e0222 */
[----:B------:R-:W-:Y:S01]  /*cee0*/  IMAD.WIDE R34, R9, 0x2, R34 ;  /* 0x0000000209227825 */ /* 0x000fe200078e0222 */
[C---:B------:R-:W-:Y:S02]  /*cef0*/  IADD3 R73, P1, R4.reuse, 0x4040, RZ ;  /* 0x0000404004497810 */ /* 0x040fe40007f3e0ff */
[C---:B------:R-:W-:Y:S02]  /*cf00*/  IADD3 R43, P0, R4.reuse, 0x4060, RZ ;  /* 0x00004060042b7810 */ /* 0x040fe40007f1e0ff */
[----:B------:R-:W-:Y:S01]  /*cf10*/  IADD3 R31, P3, R4, 0x4000, RZ ;  /* 0x00004000041f7810 */ /* 0x000fe20007f7e0ff */
[--C-:B------:R-:W-:Y:S01]  /*cf20*/  IMAD.X R41, RZ, RZ, R5.reuse, P1 ;  /* 0x000000ffff297224 */ /* 0x100fe200008e0605 */
[----:B------:R-:W-:Y:S02]  /*cf30*/  ISETP.NE.AND P1, PT, R22, 0x1, PT ;  /* 0x000000011600780c */ /* 0x000fe40003f25270 */
[----:B------:R-:W-:Y:S01]  /*cf40*/  LOP3.LUT R42, R43, 0x380, RZ, 0xc0, !PT ;  /* 0x000003802b2a7812 */ /* 0x000fe200078ec0ff */
[----:B------:R-:W-:Y:S01]  /*cf50*/  IMAD.X R37, RZ, RZ, R5, P3 ;  /* 0x000000ffff257224 */ /* 0x000fe200018e0605 */
[----:B------:R-:W-:-:S02]  /*cf60*/  IADD3 R21, P6, R4, 0x20, RZ ;  /* 0x0000002004157810 */ /* 0x000fc40007fde0ff */
[----:B------:R-:W-:Y:S02]  /*cf70*/  IADD3 R33, P2, R4, 0x4020, RZ ;  /* 0x0000402004217810 */ /* 0x000fe40007f5e0ff */
[----:B------:R-:W-:Y:S01]  /*cf80*/  SHF.R.U64 R42, R42, 0x3, RZ ;  /* 0x000000032a2a7819 */ /* 0x000fe200000012ff */
[--C-:B------:R-:W-:Y:S01]  /*cf90*/  IMAD.X R15, RZ, RZ, R5.reuse, P6 ;  /* 0x000000ffff0f7224 */ /* 0x100fe200030e0605 */
[----:B------:R-:W-:Y:S01]  /*cfa0*/  LOP3.LUT R14, R73, 0x380, RZ, 0xc0, !PT ;  /* 0x00000380490e7812 */ /* 0x000fe200078ec0ff */
[----:B------:R-:W-:Y:S01]  /*cfb0*/  IMAD.X R39, RZ, RZ, R5, P2 ;  /* 0x000000ffff277224 */ /* 0x000fe200010e0605 */
[----:B------:R-:W-:Y:S01]  /*cfc0*/  LOP3.LUT R8, R31, 0x380, RZ, 0xc0, !PT ;  /* 0x000003801f087812 */ /* 0x000fe200078ec0ff */
[----:B------:R-:W2:Y:S01]  /*cfd0*/  @P1 LDC R72, c[0x0][0xbec] ;  /* 0x0002fb00ff481b82 */ /* 0x000ea20000000800 */
[----:B------:R-:W-:Y:S02]  /*cfe0*/  LOP3.LUT R2, R21, 0x380, RZ, 0xc0, !PT ;  /* 0x0000038015027812 */ /* 0x000fe400078ec0ff */
[----:B------:R-:W-:-:S02]  /*cff0*/  LOP3.LUT R12, R33, 0x380, RZ, 0xc0, !PT ;  /* 0x00000380210c7812 */ /* 0x000fc400078ec0ff */
[----:B------:R-:W-:Y:S01]  /*d000*/  LOP3.LUT R42, R42, R43, RZ, 0x3c, !PT ;  /* 0x0000002b2a2a7212 */ /* 0x000fe200078e3cff */
[--C-:B------:R-:W-:Y:S01]  /*d010*/  IMAD.X R43, RZ, RZ, R5.reuse, P0 ;  /* 0x000000ffff2b7224 */ /* 0x100fe200000e0605 */
[----:B------:R-:W-:Y:S01]  /*d020*/  SHF.R.U64 R14, R14, 0x3, RZ ;  /* 0x000000030e0e7819 */ /* 0x000fe200000012ff */
[----:B------:R-:W3:Y:S01]  /*d030*/  @P1 LDC R111, c[0x0][0xbf0] ;  /* 0x0002fc00ff6f1b82 */ /* 0x000ee20000000800 */
[----:B------:R-:W-:Y:S02]  /*d040*/  SHF.R.U64 R8, R8, 0x3, RZ ;  /* 0x0000000308087819 */ /* 0x000fe400000012ff */
[----:B------:R-:W-:Y:S02]  /*d050*/  IADD3 R51, P4, R4, 0x60, RZ ;  /* 0x0000006004337810 */ /* 0x000fe40007f9e0ff */
[----:B------:R-:W-:Y:S02]  /*d060*/  SHF.R.U64 R2, R2, 0x3, RZ ;  /* 0x0000000302027819 */ /* 0x000fe400000012ff */
[----:B------:R-:W-:Y:S01]  /*d070*/  IADD3 R25, P5, R4, 0x40, RZ ;  /* 0x0000004004197810 */ /* 0x000fe20007fbe0ff */
[----:B------:R-:W-:Y:S01]  /*d080*/  IMAD.X R13, RZ, RZ, R5, P4 ;  /* 0x000000ffff0d7224 */ /* 0x000fe200020e0605 */
[----:B------:R-:W-:-:S02]  /*d090*/  SHF.R.U64 R12, R12, 0x3, RZ ;  /* 0x000000030c0c7819 */ /* 0x000fc400000012ff */
[----:B------:R-:W-:Y:S02]  /*d0a0*/  LOP3.LUT R40, R14, R73, RZ, 0x3c, !PT ;  /* 0x000000490e287212 */ /* 0x000fe400078e3cff */
[----:B------:R-:W-:Y:S02]  /*d0b0*/  LOP3.LUT R36, R8, R31, RZ, 0x3c, !PT ;  /* 0x0000001f08247212 */ /* 0x000fe400078e3cff */
[----:B------:R-:W-:Y:S02]  /*d0c0*/  LOP3.LUT R9, R4, 0x380, RZ, 0xc0, !PT ;  /* 0x0000038004097812 */ /* 0x000fe400078ec0ff */
[----:B------:R-:W-:Y:S02]  /*d0d0*/  LOP3.LUT R14, R2, R21, RZ, 0x3c, !PT ;  /* 0x00000015020e7212 */ /* 0x000fe400078e3cff */
[----:B------:R-:W-:Y:S02]  /*d0e0*/  LOP3.LUT R8, R51, 0x380, RZ, 0xc0, !PT ;  /* 0x0000038033087812 */ /* 0x000fe400078ec0ff */
[----:B------:R-:W-:-:S02]  /*d0f0*/  LOP3.LUT R38, R12, R33, RZ, 0x3c, !PT ;  /* 0x000000210c267212 */ /* 0x000fc400078e3cff */
[----:B------:R-:W-:Y:S02]  /*d100*/  LOP3.LUT R2, R25, 0x380, RZ, 0xc0, !PT ;  /* 0x0000038019027812 */ /* 0x000fe400078ec0ff */
[----:B------:R-:W-:Y:S01]  /*d110*/  MOV R79, R42 ;  /* 0x0000002a004f7202 */ /* 0x000fe20000000f00 */
[----:B------:R-:W-:Y:S01]  /*d120*/  IMAD.IADD R43, R19, 0x1, R17 ;  /* 0x00000001132b7824 */ /* 0x000fe200078e0211 */
[----:B------:R-:W-:Y:S02]  /*d130*/  SHF.R.U64 R9, R9, 0x3, RZ ;  /* 0x0000000309097819 */ /* 0x000fe400000012ff */
[----:B------:R-:W-:Y:S02]  /*d140*/  SHF.R.U64 R8, R8, 0x3, RZ ;  /* 0x0000000308087819 */ /* 0x000fe400000012ff */
[----:B------:R-:W-:Y:S02]  /*d150*/  SHF.R.U64 R2, R2, 0x3, RZ ;  /* 0x0000000302027819 */ /* 0x000fe400000012ff */
[----:B------:R-:W-:Y:S01]  /*d160*/  MOV R109, R38 ;  /* 0x00000026006d7202 */ /* 0x000fe20000000f00 */
[----:B--2---:R-:W-:Y:S01]  /*d170*/  @P1 IMAD.HI.U32 R38, R43, R72, RZ ;  /* 0x000000482b261227 */ /* 0x004fe200078e00ff */
[----:B------:R-:W-:-:S02]  /*d180*/  LOP3.LUT R4, R9, R4, RZ, 0x3c, !PT ;  /* 0x0000000409047212 */ /* 0x000fc400078e3cff */
[----:B------:R-:W-:Y:S01]  /*d190*/  LOP3.LUT R12, R8, R51, RZ, 0x3c, !PT ;  /* 0x00000033080c7212 */ /* 0x000fe200078e3cff */
[----:B------:R-:W-:Y:S01]  /*d1a0*/  IMAD.MOV.U32 R39, RZ, RZ, R43 ;  /* 0x000000ffff277224 */ /* 0x000fe200078e002b */
[----:B------:R-:W-:Y:S01]  /*d1b0*/  LOP3.LUT R8, R2, R25, RZ, 0x3c, !PT ;  /* 0x0000001902087212 */ /* 0x000fe200078e3cff */
[----:B------:R-:W-:Y:S01]  /*d1c0*/  IMAD.X R9, RZ, RZ, R5, P5 ;  /* 0x000000ffff097224 */ /* 0x000fe200028e0605 */
[C---:B------:R-:W-:Y:S02]  /*d1d0*/  IADD3 R25, P0, R34.reuse, 0x6000, RZ ;  /* 0x0000600022197810 */ /* 0x040fe40007f1e0ff */
[----:B---3--:R-:W-:Y:S02]  /*d1e0*/  @P1 SHF.R.U32.HI R39, RZ, R111, R38 ;  /* 0x0000006fff271219 */ /* 0x008fe40000011626 */
[----:B------:R-:W-:Y:S02]  /*d1f0*/  IADD3 R33, P6, R34, 0x1000, RZ ;  /* 0x0000100022217810 */ /* 0x000fe40007fde0ff */
[----:B------:R-:W-:-:S02]  /*d200*/  MOV R51, R4 ;  /* 0x0000000400337202 */ /* 0x000fc40000000f00 */
[----:B------:R-:W-:Y:S02]  /*d210*/  F2FP.F16.F32.PACK_AB R4, R98, R3 ;  /* 0x000000036204723e */ /* 0x000fe400000000ff */
[----:B------:R-:W-:Y:S01]  /*d220*/  F2FP.F16.F32.PACK_AB R5, R27, R110 ;  /* 0x0000006e1b05723e */ /* 0x000fe200000000ff */
[----:B------:R-:W-:Y:S01]  /*d230*/  BAR.SYNC.DEFER_BLOCKING 0x1, 0x100 ;  /* 0x0044000000007b1d */ /* 0x000fe20000010000 */
[----:B------:R-:W-:Y:S02]  /*d240*/  LOP3.LUT R24, R25, 0x380, RZ, 0xc0, !PT ;  /* 0x0000038019187812 */ /* 0x000fe400078ec0ff */
[----:B------:R-:W-:Y:S01]  /*d250*/  MOV R110, R36 ;  /* 0x00000024006e7202 */ /* 0x000fe20000000f00 */
[----:B------:R-:W-:Y:S01]  /*d260*/  IMAD.IADD R37, R168, 0x1, R17 ;  /* 0x00000001a8257824 */ /* 0x000fe200078e0211 */
[----:B------:R-:W-:Y:S01]  /*d270*/  MOV R36, R14 ;  /* 0x0000000e00247202 */ /* 0x000fe20000000f00 */
[----:B------:R-:W-:Y:S01]  /*d280*/  IMAD.MOV R15, RZ, RZ, -R39 ;  /* 0x000000ffff0f7224 */ /* 0x000fe200078e0a27 */
[----:B------:R-:W-:-:S02]  /*d290*/  LOP3.LUT R32, R33, 0x380, RZ, 0xc0, !PT ;  /* 0x0000038021207812 */ /* 0x000fc400078ec0ff */
[----:B------:R-:W-:Y:S01]  /*d2a0*/  SHF.R.U64 R24, R24, 0x3, RZ ;  /* 0x0000000318187819 */ /* 0x000fe200000012ff */
[----:B------:R-:W-:Y:S01]  /*d2b0*/  IMAD R15, R22, R15, R43 ;  /* 0x0000000f160f7224 */ /* 0x000fe200078e022b */
[C---:B------:R-:W-:Y:S02]  /*d2c0*/  IADD3 R21, P2, R34.reuse, 0x5000, RZ ;  /* 0x0000500022157810 */ /* 0x040fe40007f5e0ff */
[----:B------:R-:W-:Y:S02]  /*d2d0*/  IADD3 R31, P5, R34, 0x2000, RZ ;  /* 0x00002000221f7810 */ /* 0x000fe40007fbe0ff */
[----:B------:R-:W-:Y:S02]  /*d2e0*/  SHF.R.U64 R32, R32, 0x3, RZ ;  /* 0x0000000320207819 */ /* 0x000fe400000012ff */
[----:B------:R-:W-:Y:S01]  /*d2f0*/  LOP3.LUT R24, R24, R25, RZ, 0x3c, !PT ;  /* 0x0000001918187212 */ /* 0x000fe200078e3cff */
[----:B------:R-:W-:Y:S01]  /*d300*/  IMAD.X R25, RZ, RZ, R35, P0 ;  /* 0x000000ffff197224 */ /* 0x000fe200000e0623 */
[----:B------:R-:W-:-:S02]  /*d310*/  LOP3.LUT R20, R21, 0x380, RZ, 0xc0, !PT ;  /* 0x0000038015147812 */ /* 0x000fc400078ec0ff */
[----:B------:R-:W-:Y:S02]  /*d320*/  LOP3.LUT R30, R31, 0x380, RZ, 0xc0, !PT ;  /* 0x000003801f1e7812 */ /* 0x000fe400078ec0ff */
[----:B------:R-:W-:Y:S01]  /*d330*/  LOP3.LUT R32, R32, R33, RZ, 0x3c, !PT ;  /* 0x0000002120207212 */ /* 0x000fe200078e3cff */
[----:B------:R2:W-:Y:S01]  /*d340*/  STSM.16.M88.4 [R51], R4 ;  /* 0x0000000433007844 */ /* 0x0005e20000000200 */
[----:B------:R-:W-:Y:S02]  /*d350*/  IADD3 R10, P0, R39, R10, RZ ;  /* 0x0000000a270a7210 */ /* 0x000fe40007f1e0ff */
[----:B------:R-:W-:Y:S02]  /*d360*/  MOV R111, R12 ;  /* 0x0000000c006f7202 */ /* 0x000fe40000000f00 */
[----:B------:R-:W-:Y:S02]  /*d370*/  IADD3 R33, P4, R34, 0x3000, RZ ;  /* 0x0000300022217810 */ /* 0x000fe40007f9e0ff */
[----:B------:R-:W-:-:S02]  /*d380*/  SHF.R.S32.HI R12, RZ, 0x1f, R15 ;  /* 0x0000001fff0c7819 */ /* 0x000fc4000001140f */
[----:B------:R-:W-:Y:S01]  /*d390*/  SHF.R.U64 R20, R20, 0x3, RZ ;  /* 0x0000000314147819 */ /* 0x000fe200000012ff */
[----:B------:R-:W-:Y:S01]  /*d3a0*/  IMAD.X R27, RZ, RZ, R35, P4 ;  /* 0x000000ffff1b7224 */ /* 0x000fe200020e0623 */
[----:B------:R-:W-:Y:S02]  /*d3b0*/  SHF.R.U64 R30, R30, 0x3, RZ ;  /* 0x000000031e1e7819 */ /* 0x000fe400000012ff */
[----:B------:R-:W-:Y:S02]  /*d3c0*/  LOP3.LUT R26, R33, 0x380, RZ, 0xc0, !PT ;  /* 0x00000380211a7812 */ /* 0x000fe400078ec0ff */
[----:B------:R-:W-:Y:S01]  /*d3d0*/  MOV R14, R8 ;  /* 0x00000008000e7202 */ /* 0x000fe20000000f00 */
[----:B--2---:R-:W-:Y:S01]  /*d3e0*/  IMAD R4, R112, UR4, RZ ;  /* 0x0000000470047c24 */ /* 0x004fe2000f8e02ff */
[----:B------:R-:W-:Y:S02]  /*d3f0*/  SHF.R.S32.HI R5, RZ, 0x1f, R39 ;  /* 0x0000001fff057819 */ /* 0x000fe40000011427 */
[----:B------:R-:W-:Y:S01]  /*d400*/  LOP3.LUT R20, R20, R21, RZ, 0x3c, !PT ;  /* 0x0000001514147212 */ /* 0x000fe200078e3cff */
[----:B------:R-:W-:Y:S01]  /*d410*/  IMAD R4, R161, UR5, R4 ;  /* 0x00000005a1047c24 */ /* 0x000fe2000f8e0204 */
[----:B------:R-:W-:Y:S01]  /*d420*/  ULDC.64 UR4, c[0x0][0xb88] ;  /* 0x0002e20000047ab9 */ /* 0x000fe20000000a00 */
[----:B------:R-:W-:Y:S01]  /*d430*/  LOP3.LUT R30, R30, R31, RZ, 0x3c, !PT ;  /* 0x0000001f1e1e7212 */ /* 0x000fe200078e3cff */
[----:B------:R-:W-:Y:S01]  /*d440*/  IMAD R8, R12, UR4, RZ ;  /* 0x000000040c087c24 */ /* 0x000fe2000f8e02ff */
[----:B------:R-:W-:-:S02]  /*d450*/  LOP3.LUT R21, R34, 0x380, RZ, 0xc0, !PT ;  /* 0x0000038022157812 */ /* 0x000fc400078ec0ff */
[----:B------:R-:W-:Y:S02]  /*d460*/  IADD3.X R11, R5, R11, R4, P0, !PT ;  /* 0x0000000b050b7210 */ /* 0x000fe400007fe404 */
[----:B------:R-:W-:Y:S02]  /*d470*/  F2FP.F16.F32.PACK_AB R4, R95, R96 ;  /* 0x000000605f04723e */ /* 0x000fe400000000ff */
[----:B------:R-:W-:Y:S01]  /*d480*/  F2FP.F16.F32.PACK_AB R5, R108, R107 ;  /* 0x0000006b6c05723e */ /* 0x000fe200000000ff */
[----:B------:R-:W-:Y:S01]  /*d490*/  IMAD.WIDE.U32 R12, R15, UR4, R10 ;  /* 0x000000040f0c7c25 */ /* 0x000fe2000f8e000a */
[----:B------:R-:W-:Y:S02]  /*d4a0*/  F2FP.F16.F32.PACK_AB R6, R97, R94 ;  /* 0x0000005e6106723e */ /* 0x000fe400000000ff */
[----:B------:R-:W-:Y:S01]  /*d4b0*/  F2FP.F16.F32.PACK_AB R7, R106, R105 ;  /* 0x000000696a07723e */ /* 0x000fe200000000ff */
[----:B------:R-:W-:Y:S01]  /*d4c0*/  IMAD R15, R15, UR5, R8 ;  /* 0x000000050f0f7c24 */ /* 0x000fe2000f8e0208 */
[----:B------:R-:W-:Y:S01]  /*d4d0*/  IADD3 R31, P3, R34, 0x4000, RZ ;  /* 0x00004000221f7810 */ /* 0x000fe20007f7e0ff */
[----:B------:R-:W-:Y:S01]  /*d4e0*/  ULDC.64 UR4, c[0x0][0xb50] ;  /* 0x0002d40000047ab9 */ /* 0x000fe20000000a00 */
[----:B------:R-:W-:Y:S01]  /*d4f0*/  SHF.R.U64 R26, R26, 0x3, RZ ;  /* 0x000000031a1a7819 */ /* 0x000fe200000012ff */
[----:B------:R2:W-:Y:S01]  /*d500*/  STSM.16.M88.4 [R36], R4 ;  /* 0x0000000424007844 */ /* 0x0005e20000000200 */
[----:B------:R-:W-:Y:S01]  /*d510*/  SHF.R.U64 R21, R21, 0x3, RZ ;  /* 0x0000000315157819 */ /* 0x000fe200000012ff */
[--C-:B------:R-:W-:Y:S01]  /*d520*/  IMAD.X R3, RZ, RZ, R35.reuse, P3 ;  /* 0x000000ffff037224 */ /* 0x100fe200018e0623 */
[----:B------:R-:W-:Y:S01]  /*d530*/  LOP3.LUT R26, R26, R33, RZ, 0x3c, !PT ;  /* 0x000000211a1a7212 */ /* 0x000fe200078e3cff */
[----:B------:R-:W-:Y:S01]  /*d540*/  IMAD.X R33, RZ, RZ, R35, P6 ;  /* 0x000000ffff217224 */ /* 0x000fe200030e0623 */
[----:B------:R-:W-:-:S02]  /*d550*/  LOP3.LUT P0, RZ, R166, 0x3, RZ, 0xc0, !PT ;  /* 0x00000003a6ff7812 */ /* 0x000fc4000780c0ff */
[----:B------:R-:W-:Y:S02]  /*d560*/  IADD3 R73, P6, R34, 0x7000, RZ ;  /* 0x0000700022497810 */ /* 0x000fe40007fde0ff */
[----:B------:R-:W-:Y:S02]  /*d570*/  F2FP.F16.F32.PACK_AB R8, R92, R91 ;  /* 0x0000005b5c08723e */ /* 0x000fe400000000ff */
[----:B------:R-:W-:Y:S01]  /*d580*/  F2FP.F16.F32.PACK_AB R9, R103, R102 ;  /* 0x000000666709723e */ /* 0x000fe200000000ff */
[----:B------:R-:W-:Y:S01]  /*d590*/  IMAD.X R29, RZ, RZ, R35, P6 ;  /* 0x000000ffff1d7224 */ /* 0x000fe200030e0623 */
[----:B------:R-:W-:Y:S02]  /*d5a0*/  F2FP.F16.F32.PACK_AB R10, R93, R90 ;  /* 0x0000005a5d0a723e */ /* 0x000fe400000000ff */
[----:B------:R-:W-:Y:S01]  /*d5b0*/  F2FP.F16.F32.PACK_AB R11, R104, R101 ;  /* 0x00000065680b723e */ /* 0x000fe200000000ff */
[----:B--2---:R-:W-:Y:S01]  /*d5c0*/  VIADD R5, R37, 0x8 ;  /* 0x0000000825057836 */ /* 0x004fe20000000000 */
[----:B------:R-:W-:Y:S01]  /*d5d0*/  LEA R36, P3, R12, UR4, 0x2 ;  /* 0x000000040c247c11 */ /* 0x000fe2000f8610ff */
[----:B------:R-:W-:Y:S01]  /*d5e0*/  IMAD.IADD R7, R13, 0x1, R15 ;  /* 0x000000010d077824 */ /* 0x000fe200078e020f */
[----:B------:R-:W-:Y:S01]  /*d5f0*/  LOP3.LUT R34, R21, R34, RZ, 0x3c, !PT ;  /* 0x0000002215227212 */ /* 0x000fe200078e3cff */
[----:B------:R-:W-:Y:S01]  /*d600*/  IMAD.X R21, RZ, RZ, R35, P2 ;  /* 0x000000ffff157224 */ /* 0x000fe200010e0623 */
[-C--:B------:R-:W-:Y:S01]  /*d610*/  ISETP.GE.OR P2, PT, R37, R78.reuse, P0 ;  /* 0x0000004e2500720c */ /* 0x080fe20000746670 */
[----:B------:R2:W-:Y:S01]  /*d620*/  STSM.16.M88.4 [R14], R8 ;  /* 0x000000080e007844 */ /* 0x0005e20000000200 */
[----:B------:R-:W-:-:S02]  /*d630*/  ISETP.GE.OR P0, PT, R5, R78, P0 ;  /* 0x0000004e0500720c */ /* 0x000fc40000706670 */
[----:B------:R-:W-:Y:S01]  /*d640*/  LEA.HI.X R37, R12, UR5, R7, 0x2, P3 ;  /* 0x000000050c257c11 */ /* 0x000fe200098f1407 */
[----:B------:R-:W-:Y:S01]  /*d650*/  SHFL.IDX PT, R72, R36, 0x1, 0x1c1f ;  /* 0x003c1f0024487f89 */ /* 0x000fe200000e0000 */
[----:B------:R-:W-:Y:S01]  /*d660*/  F2FP.F16.F32.PACK_AB R4, R49, R48 ;  /* 0x000000303104723e */ /* 0x000fe200000000ff */
[----:B------:R-:W-:Y:S01]  /*d670*/  ULDC.64 UR4, c[0x0][0xae8] ;  /* 0x0002ba0000047ab9 */ /* 0x000fe20000000a00 */
[----:B------:R-:W-:Y:S02]  /*d680*/  F2FP.F16.F32.PACK_AB R5, R100, R99 ;  /* 0x000000636405723e */ /* 0x000fe400000000ff */
[----:B------:R-:W-:Y:S02]  /*d690*/  F2FP.F16.F32.PACK_AB R6, R53, R52 ;  /* 0x000000343506723e */ /* 0x000fe400000000ff */
[----:B------:R-:W-:Y:S01]  /*d6a0*/  F2FP.F16.F32.PACK_AB R7, R55, R46 ;  /* 0x0000002e3707723e */ /* 0x000fe200000000ff */
[----:B------:R-:W-:Y:S01]  /*d6b0*/  SHFL.IDX PT, R52, R36, RZ, 0x1c1f ;  /* 0x001c1fff24347589 */ /* 0x000fe200000e0000 */
[----:B------:R-:W-:-:S02]  /*d6c0*/  F2FP.F16.F32.PACK_AB R12, R57, R56 ;  /* 0x00000038390c723e */ /* 0x000fc400000000ff */
[----:B------:R-:W-:Y:S01]  /*d6d0*/  F2FP.F16.F32.PACK_AB R13, R59, R58 ;  /* 0x0000003a3b0d723e */ /* 0x000fe200000000ff */
[----:B------:R-:W-:Y:S01]  /*d6e0*/  STSM.16.M88.4 [R111], R4 ;  /* 0x000000046f007844 */ /* 0x000fe20000000200 */
[----:B--2---:R-:W-:Y:S02]  /*d6f0*/  F2FP.F16.F32.PACK_AB R14, R61, R60 ;  /* 0x0000003c3d0e723e */ /* 0x004fe400000000ff */
[----:B------:R-:W-:Y:S01]  /*d700*/  F2FP.F16.F32.PACK_AB R15, R63, R62 ;  /* 0x0000003e3f0f723e */ /* 0x000fe200000000ff */
[----:B------:R-:W2:Y:S01]  /*d710*/  SHFL.IDX PT, R53, R37, RZ, 0x1c1f ;  /* 0x001c1fff25357589 */ /* 0x000ea200000e0000 */
[----:B------:R-:W-:Y:S02]  /*d720*/  LOP3.LUT R28, R73, 0x380, RZ, 0xc0, !PT ;  /* 0x00000380491c7812 */ /* 0x000fe400078ec0ff */
[----:B------:R-:W-:Y:S01]  /*d730*/  F2FP.F16.F32.PACK_AB R8, R65, R64 ;  /* 0x000000404108723e */ /* 0x000fe200000000ff */
[----:B------:R-:W-:Y:S01]  /*d740*/  STSM.16.M88.4 [R110], R12 ;  /* 0x0000000c6e007844 */ /* 0x000fe20000000200 */
[----:B------:R-:W-:-:S02]  /*d750*/  F2FP.F16.F32.PACK_AB R9, R67, R66 ;  /* 0x000000424309723e */ /* 0x000fc400000000ff */
[----:B------:R-:W-:Y:S02]  /*d760*/  F2FP.F16.F32.PACK_AB R10, R69, R68 ;  /* 0x00000044450a723e */ /* 0x000fe400000000ff */
[----:B------:R-:W-:Y:S02]  /*d770*/  F2FP.F16.F32.PACK_AB R11, R71, R70 ;  /* 0x00000046470b723e */ /* 0x000fe400000000ff */
[----:B------:R-:W-:Y:S02]  /*d780*/  MOV R98, R40 ;  /* 0x0000002800627202 */ /* 0x000fe40000000f00 */
[----:B------:R-:W-:Y:S01]  /*d790*/  F2FP.F16.F32.PACK_AB R46, R77, R76 ;  /* 0x0000004c4d2e723e */ /* 0x000fe200000000ff */
[----:B------:R-:W-:Y:S01]  /*d7a0*/  STSM.16.M88.4 [R109], R8 ;  /* 0x000000086d007844 */ /* 0x000fe20000000200 */
[----:B------:R-:W-:Y:S02]  /*d7b0*/  SHF.R.U64 R28, R28, 0x3, RZ ;  /* 0x000000031c1c7819 */ /* 0x000fe400000012ff */
[----:B------:R-:W-:Y:S01]  /*d7c0*/  LOP3.LUT R2, R31, 0x380, RZ, 0xc0, !PT ;  /* 0x000003801f027812 */ /* 0x000fe200078ec0ff */
[----:B------:R3:W-:Y:S01]  /*d7d0*/  STSM.16.M88.4 [R98], R44 ;  /* 0x0000002c62007844 */ /* 0x0007e20000000200 */
[----:B------:R-:W-:-:S02]  /*d7e0*/  LOP3.LUT R28, R28, R73, RZ, 0x3c, !PT ;  /* 0x000000491c1c7212 */ /* 0x000fc400078e3cff */
[----:B------:R-:W-:Y:S01]  /*d7f0*/  SHF.R.U64 R2, R2, 0x3, RZ ;  /* 0x0000000302027819 */ /* 0x000fe200000012ff */
[----:B------:R-:W-:Y:S03]  /*d800*/  STSM.16.M88.4 [R79], R80 ;  /* 0x000000504f007844 */ /* 0x000fe60000000200 */
[----:B------:R-:W-:Y:S01]  /*d810*/  LOP3.LUT R2, R2, R31, RZ, 0x3c, !PT ;  /* 0x0000001f02027212 */ /* 0x000fe200078e3cff */
[----:B------:R-:W-:Y:S01]  /*d820*/  BAR.SYNC.DEFER_BLOCKING 0x1, 0x100 ;  /* 0x0044000000007b1d */ /* 0x000fe20000010000 */
[----:B------:R-:W-:-:S05]  /*d830*/  IMAD.X R31, RZ, RZ, R35, P5 ;  /* 0x000000ffff1f7224 */ /* 0x000fca00028e0623 */
[----:B------:R-:W4:Y:S02]  /*d840*/  SHFL.IDX PT, R73, R37, 0x1, 0x1c1f ;  /* 0x003c1f0025497f89 */ /* 0x000f2400000e0000 */
[----:B---3--:R-:W3:Y:S08]  /*d850*/  @P1 LDC R45, c[0x0][0xbec] ;  /* 0x0002fb00ff2d1b82 */ /* 0x008ef00000000800 */
[----:B------:R-:W0:Y:S01]  /*d860*/  @P1 LDC R47, c[0x0][0xbf0] ;  /* 0x0002fc00ff2f1b82 */ /* 0x000e220000000800 */
[----:B--2---:R2:W-:Y:S01]  /*d870*/  @!P2 ST.E desc[UR8][R52.64], R89 ;  /* 0x000000593400a985 */ /* 0x0045e2000c101908 */
[----:B------:R-:W-:-:S03]  /*d880*/  IMAD R54, R54, UR4, RZ ;  /* 0x0000000436367c24 */ /* 0x000fc6000f8e02ff */
[----:B----4-:R2:W-:Y:S04]  /*d890*/  @!P0 ST.E desc[UR8][R72.64], R88 ;  /* 0x0000005848008985 */ /* 0x0105e8000c101908 */
[----:B------:R4:W5:Y:S04]  /*d8a0*/  LD.E.128 R40, desc[UR8][R32.64] ;  /* 0x0000000820287980 */ /* 0x000968000c101d00 */
[----:B------:R3:W5:Y:S04]  /*d8b0*/  LD.E.128 R56, desc[UR8][R20.64] ;  /* 0x0000000814387980 */ /* 0x000768000c101d00 */
[----:B------:R1:W5:Y:S01]  /*d8c0*/  LD.E.128 R36, desc[UR8][R30.64] ;  /* 0x000000081e247980 */ /* 0x000362000c101d00 */
[----:B----4-:R-:W-:-:S03]  /*d8d0*/  IMAD R32, R162, 0x20, R164 ;  /* 0x00000020a2207824 */ /* 0x010fc600078e02a4 */
[----:B------:R4:W5:Y:S01]  /*d8e0*/  LD.E.128 R4, desc[UR8][R26.64] ;  /* 0x000000081a047980 */ /* 0x000962000c101d00 */
[----:B------:R-:W-:-:S03]  /*d8f0*/  IMAD.IADD R32, R17, 0x1, R32 ;  /* 0x0000000111207824 */ /* 0x000fc600078e0220 */
[----:B------:R2:W5:Y:S01]  /*d900*/  LD.E.128 R60, desc[UR8][R2.64] ;  /* 0x00000008023c7980 */ /* 0x000562000c101d00 */
[----:B---3--:R-:W-:-:S03]  /*d910*/  @P1 IMAD.HI.U32 R20, R32, R45, RZ ;  /* 0x0000002d20141227 */ /* 0x008fc600078e00ff */
[----:B------:R3:W5:Y:S01]  /*d920*/  LD.E.128 R12, desc[UR8][R24.64] ;  /* 0x00000008180c7980 */ /* 0x000762000c101d00 */
[C---:B-1----:R-:W-:Y:S02]  /*d930*/  IMAD R31, R163.reuse, UR5, R54 ;  /* 0x00000005a31f7c24 */ /* 0x042fe4000f8e0236 */
[----:B----4-:R-:W-:Y:S01]  /*d940*/  IMAD.WIDE.U32 R26, R163, UR4, RZ ;  /* 0x00000004a31a7c25 */ /* 0x010fe2000f8e00ff */
[----:B------:R-:W-:Y:S01]  /*d950*/  ULDC.64 UR4, c[0x0][0xaf0] ;  /* 0x0002bc0000047ab9 */ /* 0x000fe20000000a00 */
[----:B------:R-:W5:Y:S02]  /*d960*/  LD.E.128 R48, desc[UR8][R34.64] ;  /* 0x0000000822307980 */ /* 0x000f64000c101d00 */
[----:B------:R-:W-:Y:S01]  /*d970*/  IMAD.MOV.U32 R21, RZ, RZ, R32 ;  /* 0x000000ffff157224 */ /* 0x000fe200078e0020 */
[----:B0-----:R-:W-:Y:S01]  /*d980*/  @P1 SHF.R.U32.HI R21, RZ, R47, R20 ;  /* 0x0000002fff151219 */ /* 0x001fe20000011614 */
[----:B--2---:R-:W-:Y:S01]  /*d990*/  IMAD.IADD R3, R27, 0x1, R31 ;  /* 0x000000011b037824 */ /* 0x004fe200078e021f */
[----:B------:R0:W5:Y:S01]  /*d9a0*/  LD.E.128 R8, desc[UR8][R28.64] ;  /* 0x000000081c087980 */ /* 0x000162000c101d00 */
[----:B---3--:R-:W-:-:S02]  /*d9b0*/  IMAD R24, R112, UR4, RZ ;  /* 0x0000000470187c24 */ /* 0x008fc4000f8e02ff */
[----:B------:R-:W-:Y:S01]  /*d9c0*/  IMAD.MOV.U32 R2, RZ, RZ, R26 ;  /* 0x000000ffff027224 */ /* 0x000fe200078e001a */
[----:B------:R-:W-:Y:S01]  /*d9d0*/  SHF.R.S32.HI R20, RZ, 0x1f, R21 ;  /* 0x0000001fff147819 */ /* 0x000fe20000011415 */
[C---:B------:R-:W-:Y:S01]  /*d9e0*/  IMAD R25, R161.reuse, UR5, R24 ;  /* 0x00000005a1197c24 */ /* 0x040fe2000f8e0218 */
[----:B------:R-:W-:Y:S01]  /*d9f0*/  @!PT LDS RZ, [RZ] ;  /* 0x00000000fffff984 */ /* 0x000fe20000000800 */
[----:B------:R-:W-:Y:S01]  /*da00*/  @!PT LDS RZ, [RZ] ;  /* 0x00000000fffff984 */ /* 0x000fe20000000800 */
[----:B------:R-:W-:Y:S01]  /*da10*/  @!PT LDS RZ, [RZ] ;  /* 0x00000000fffff984 */ /* 0x000fe20000000800 */
[----:B------:R-:W-:Y:S01]  /*da20*/  @!PT LDS RZ, [RZ] ;  /* 0x00000000fffff984 */ /* 0x000fe20000000800 */
[----:B------:R1:W-:Y:S06]  /*da30*/  MEMBAR.ALL.CTA ;  /* 0x0000000000007992 */ /* 0x0003ec0000008000 */
[----:B-1----:R-:W1:Y:S01]  /*da40*/  FENCE.VIEW.ASYNC.S ;  /* 0x00000000000073c6 */ /* 0x002e620000000000 */
[----:B------:R-:W-:Y:S01]  /*da50*/  IMAD.WIDE.U32 R2, R161, UR4, R2 ;  /* 0x00000004a1027c25 */ /* 0x000fe2000f8e0002 */
[----:B------:R-:W-:-:S03]  /*da60*/  ULDC.64 UR4, c[0x0][0xae0] ;  /* 0x0002b80000047ab9 */ /* 0x000fc60000000a00 */
[----:B------:R-:W-:Y:S02]  /*da70*/  IMAD.MOV R27, RZ, RZ, -R21 ;  /* 0x000000ffff1b7224 */ /* 0x000fe400078e0a15 */
[----:B------:R-:W-:Y:S02]  /*da80*/  IMAD.IADD R3, R3, 0x1, R25 ;  /* 0x0000000103037824 */ /* 0x000fe400078e0219 */
[----:B------:R-:W-:Y:S02]  /*da90*/  IMAD R20, R20, UR4, RZ ;  /* 0x0000000414147c24 */ /* 0x000fe4000f8e02ff */
[----:B------:R-:W-:Y:S02]  /*daa0*/  IMAD R25, R22, R27, R32 ;  /* 0x0000001b16197224 */ /* 0x000fe400078e0220 */
[C---:B------:R-:W-:Y:S02]  /*dab0*/  IMAD R27, R21.reuse, UR5, R20 ;  /* 0x00000005151b7c24 */ /* 0x040fe4000f8e0214 */
[----:B------:R-:W-:Y:S01]  /*dac0*/  IMAD.WIDE.U32 R2, R21, UR4, R2 ;  /* 0x0000000415027c25 */ /* 0x000fe2000f8e0002 */
[----:B------:R-:W-:Y:S01]  /*dad0*/  SHF.R.S32.HI R20, RZ, 0x1f, R25 ;  /* 0x0000001fff147819 */ /* 0x000fe20000011419 */
[----:B------:R-:W-:-:S02]  /*dae0*/  ULDC.64 UR4, c[0x0][0xad8] ;  /* 0x0002b60000047ab9 */ /* 0x000fc40000000a00 */
[----:B------:R-:W-:Y:S02]  /*daf0*/  IMAD.IADD R3, R3, 0x1, R27 ;  /* 0x0000000103037824 */ /* 0x000fe400078e021b */
[----:B------:R-:W-:Y:S02]  /*db00*/  IMAD R20, R20, UR4, RZ ;  /* 0x0000000414147c24 */ /* 0x000fe4000f8e02ff */
[----:B0-----:R-:W-:Y:S02]  /*db10*/  IMAD.IADD R29, R164, 0x1, R17 ;  /* 0x00000001a41d7824 */ /* 0x001fe400078e0211 */
[C---:B------:R-:W-:Y:S02]  /*db20*/  IMAD R21, R25.reuse, UR5, R20 ;  /* 0x0000000519157c24 */ /* 0x040fe4000f8e0214 */
[----:B------:R-:W-:Y:S01]  /*db30*/  IMAD.WIDE.U32 R2, R25, UR4, R2 ;  /* 0x0000000419027c25 */ /* 0x000fe2000f8e0002 */
[----:B------:R-:W-:Y:S01]  /*db40*/  ISETP.GE.AND P2, PT, R29, R78, PT ;  /* 0x0000004e1d00720c */ /* 0x000fe20003f46270 */
[----:B------:R-:W-:-:S02]  /*db50*/  ULDC.64 UR4, c[0x0][0xa80] ;  /* 0x0002a00000047ab9 */ /* 0x000fc40000000a00 */
[----:B------:R-:W-:Y:S02]  /*db60*/  VIADD R17, R29, 0x20 ;  /* 0x000000201d117836 */ /* 0x000fe40000000000 */
[----:B------:R-:W-:Y:S01]  /*db70*/  VIADD R16, R16, 0x2a820 ;  /* 0x0002a82010107836 */ /* 0x000fe20000000000 */
[C---:B------:R-:W-:Y:S01]  /*db80*/  LEA R20, P3, R2.reuse, UR4, 0x1 ;  /* 0x0000000402147c11 */ /* 0x040fe2000f8608ff */
[----:B------:R-:W-:Y:S01]  /*db90*/  IMAD.IADD R3, R3, 0x1, R21 ;  /* 0x0000000103037824 */ /* 0x000fe200078e0215 */
[-C--:B------:R-:W-:Y:S01]  /*dba0*/  ISETP.GE.AND P0, PT, R17, R78.reuse, PT ;  /* 0x0000004e1100720c */ /* 0x080fe20003f06270 */
[----:B------:R-:W-:Y:S01]  /*dbb0*/  VIADD R17, R29, 0x40 ;  /* 0x000000401d117836 */ /* 0x000fe20000000000 */
[----:B------:R-:W-:Y:S02]  /*dbc0*/  PRMT R16, RZ, 0x654, R16 ;  /* 0x00000654ff107816 */ /* 0x000fe40000000010 */
[----:B------:R-:W-:Y:S01]  /*dbd0*/  LEA.HI.X R21, R2, UR5, R3, 0x1, P3 ;  /* 0x0000000502157c11 */ /* 0x000fe200098f0c03 */
[----:B------:R-:W-:Y:S01]  /*dbe0*/  BSSY B1, `(.L_x_1167) ;  /* 0x0000010000017945 */ /* 0x000fe20003800000 */
[----:B------:R-:W-:Y:S01]  /*dbf0*/  ISETP.GE.AND P1, PT, R17, R78, PT ;  /* 0x0000004e1100720c */ /* 0x000fe20003f26270 */
[----:B-1----:R0:W-:Y:S02]  /*dc00*/  SYNCS.ARRIVE.TRANS64.RED.A1T0 RZ, [R16+URZ], RZ ;  /* 0x000000ff10ff79a7 */ /* 0x0021e4000810043f */
[----:B------:R1:W2:Y:S04]  /*dc10*/  SHFL.IDX PT, R17, R21, RZ, 0x181f ;  /* 0x00181fff15117589 */ /* 0x0002a800000e0000 */
[----:B0-----:R1:W0:Y:S01]  /*dc20*/  SHFL.IDX PT, R16, R20, RZ, 0x181f ;  /* 0x00181fff14107589 */ /* 0x00122200000e0000 */
[----:B------:R-:W-:Y:S05]  /*dc30*/  @P2 BRA `(.L_x_1168) ;  /* 0x0000000000282947 */ /* 0x000fea0003800000 */
[----:B------:R-:W-:Y:S01]  /*dc40*/  ULDC UR4, c[0x0][0xac8] ;  /* 0x0002b20000047ab9 */ /* 0x000fe20000000800 */
[----:B------:R-:W-:Y:S01]  /*dc50*/  ULDC.64 UR6, c[0x0][0x208] ;  /* 0x0000820000067ab9 */ /* 0x000fe20000000a00 */
[----:B------:R-:W-:Y:S02]  /*dc60*/  ISETP.GE.AND P2, PT, R23, UR4, PT ;  /* 0x0000000417007c0c */ /* 0x000fe4000bf46270 */
[----:B------:R-:W-:-:S11]  /*dc70*/  ISETP.GE.AND P3, PT, R160, UR4, PT ;  /* 0x00000004a0007c0c */ /* 0x000fd6000bf66270 */
[CC--:B0-----:R-:W-:Y:S02]  /*dc80*/  @!P2 LEA R2, P4, R23.reuse, R16.reuse, 0x1 ;  /* 0x000000101702a211 */ /* 0x0c1fe400078808ff */
[C---:B------:R-:W-:Y:S02]  /*dc90*/  @!P3 LEA R16, P5, R160.reuse, R16, 0x1 ;  /* 0x00000010a010b211 */ /* 0x040fe400078a08ff */
[-C--:B--2---:R-:W-:Y:S02]  /*dca0*/  @!P2 LEA.HI.X R3, R23, R17.reuse, R172, 0x1, P4 ;  /* 0x000000111703a211 */ /* 0x084fe400020f0cac */
[----:B------:R-:W-:-:S03]  /*dcb0*/  @!P3 LEA.HI.X R17, R160, R17, R171, 0x1, P5 ;  /* 0x00000011a011b211 */ /* 0x000fc600028f0cab */
[----:B-----5:R3:W-:Y:S04]  /*dcc0*/  @!P2 ST.E.128 desc[UR6][R2.64], R48 ;  /* 0x000000300200a985 */ /* 0x0207e8000c101d06 */
[----:B------:R3:W-:Y:S02]  /*dcd0*/  @!P3 ST.E.128 desc[UR6][R16.64], R60 ;  /* 0x0000003c1000b985 */ /* 0x0007e4000c101d06 */
.L_x_1168:
[----:B------:R-:W-:Y:S05]  /*dce0*/  BSYNC B1 ;  /* 0x0000000000017941 */ /* 0x000fea0003800000 */
.L_x_1167:
[----:B--23--:R2:W3:Y:S01]  /*dcf0*/  SHFL.IDX PT, R17, R21, 0x1, 0x181f ;  /* 0x00381f0015117f89 */ /* 0x00c4e200000e0000 */
[----:B------:R-:W-:Y:S03]  /*dd00*/  BSSY B1, `(.L_x_1169) ;  /* 0x000000d000017945 */ /* 0x000fe60003800000 */
[----:B0-----:R2:W0:Y:S01]  /*dd10*/  SHFL.IDX PT, R16, R20, 0x1, 0x181f ;  /* 0x00381f0014107f89 */ /* 0x00142200000e0000 */
[----:B------:R-:W-:Y:S05]  /*dd20*/  @P0 BRA `(.L_x_1170) ;  /* 0x0000000000280947 */ /* 0x000fea0003800000 */
[----:B------:R-:W-:Y:S01]  /*dd30*/  ULDC UR4, c[0x0][0xac8] ;  /* 0x0002b20000047ab9 */ /* 0x000fe20000000800 */
[----:B------:R-:W-:Y:S01]  /*dd40*/  ULDC.64 UR6, c[0x0][0x208] ;  /* 0x0000820000067ab9 */ /* 0x000fe20000000a00 */
[----:B------:R-:W-:Y:S02]  /*dd50*/  ISETP.GE.AND P3, PT, R23, UR4, PT ;  /* 0x0000000417007c0c */ /* 0x000fe4000bf66270 */
[----:B------:R-:W-:-:S11]  /*dd60*/  ISETP.GE.AND P4, PT, R160, UR4, PT ;  /* 0x00000004a0007c0c */ /* 0x000fd6000bf86270 */
[CC--:B0-----:R-:W-:Y:S02]  /*dd70*/  @!P3 LEA R2, P0, R23.reuse, R16.reuse, 0x1 ;  /* 0x000000101702b211 */ /* 0x0c1fe400078008ff */
[C---:B------:R-:W-:Y:S02]  /*dd80*/  @!P4 LEA R16, P2, R160.reuse, R16, 0x1 ;  /* 0x00000010a010c211 */ /* 0x040fe400078408ff */
[-C--:B---3--:R-:W-:Y:S02]  /*dd90*/  @!P3 LEA.HI.X R3, R23, R17.reuse, R172, 0x1, P0 ;  /* 0x000000111703b211 */ /* 0x088fe400000f0cac */
[----:B------:R-:W-:-:S03]  /*dda0*/  @!P4 LEA.HI.X R17, R160, R17, R171, 0x1, P2 ;  /* 0x00000011a011c211 */ /* 0x000fc600010f0cab */
[----:B-----5:R4:W-:Y:S04]  /*ddb0*/  @!P3 ST.E.128 desc[UR6][R2.64], R40 ;  /* 0x000000280200b985 */ /* 0x0209e8000c101d06 */
[----:B------:R4:W-:Y:S02]  /*ddc0*/  @!P4 ST.E.128 desc[UR6][R16.64], R56 ;  /* 0x000000381000c985 */ /* 0x0009e4000c101d06 */
.L_x_1170:
[----:B------:R-:W-:Y:S05]  /*ddd0*/  BSYNC B1 ;  /* 0x0000000000017941 */ /* 0x000fea0003800000 */
.L_x_1169:
[----:B---34-:R3:W4:Y:S01]  /*dde0*/  SHFL.IDX PT, R17, R21, 0x2, 0x181f ;  /* 0x00581f0015117f89 */ /* 0x01872200000e0000 */
        /* <DEDUP_REMOVED lines=9> */
[-C--:B----4-:R-:W-:Y:S02]  /*de80*/  @!P2 LEA.HI.X R3, R23, R17.reuse, R172, 0x1, P0 ;  /* 0x000000111703a211 */ /* 0x090fe400000f0cac */
[----:B------:R-:W-:-:S03]  /*de90*/  @!P3 LEA.HI.X R17, R160, R17, R171, 0x1, P1 ;  /* 0x00000011a011b211 */ /* 0x000fc600008f0cab */
[----:B-----5:R0:W-:Y:S04]  /*dea0*/  @!P2 ST.E.128 desc[UR6][R2.64], R36 ;  /* 0x000000240200a985 */ /* 0x0201e8000c101d06 */
[----:B------:R0:W-:Y:S02]  /*deb0*/  @!P3 ST.E.128 desc[UR6][R16.64], R12 ;  /* 0x0000000c1000b985 */ /* 0x0001e4000c101d06 */
.L_x_1172:
[----:B------:R-:W-:Y:S05]  /*dec0*/  BSYNC B1 ;  /* 0x0000000000017941 */ /* 0x000fea0003800000 */
.L_x_1171:
[----:B0-----:R-:W-:Y:S01]  /*ded0*/  VIADD R3, R29, 0x60 ;  /* 0x000000601d037836 */ /* 0x001fe20000000000 */
[----:B-123--:R-:W0:Y:S04]  /*dee0*/  SHFL.IDX PT, R21, R21, 0x3, 0x181f ;  /* 0x00781f0015157f89 */ /* 0x00ee2800000e0000 */
[----:B------:R-:W-:Y:S01]  /*def0*/  ISETP.GE.AND P0, PT, R3, R78, PT ;  /* 0x0000004e0300720c */ /* 0x000fe20003f06270 */
[----:B------:R-:W1:-:S12]  /*df00*/  SHFL.IDX PT, R20, R20, 0x3, 0x181f ;  /* 0x00781f0014147f89 */ /* 0x000e5800000e0000 */
[----:B------:R-:W-:Y:S05]  /*df10*/  @P0 BRA `(.L_x_1173) ;  /* 0x0000000800880947 */ /* 0x000fea0003800000 */
[----:B------:R-:W-:Y:S01]  /*df20*/  ULDC UR4, c[0x0][0xac8] ;  /* 0x0002b20000047ab9 */ /* 0x000fe20000000800 */
[----:B------:R-:W-:Y:S01]  /*df30*/  ULDC.64 UR6, c[0x0][0x208] ;  /* 0x0000820000067ab9 */ /* 0x000fe20000000a00 */
[----:B------:R-:W-:-:S13]  /*df40*/  ISETP.GE.AND P1, PT, R23, UR4, PT ;  /* 0x0000000417007c0c */ /* 0x000fda000bf26270 */
[----:B-1----:R-:W-:-:S04]  /*df50*/  @!P1 LEA R2, P0, R23, R20, 0x1 ;  /* 0x0000001417029211 */ /* 0x002fc800078008ff */
[----:B0-----:R-:W-:Y:S02]  /*df60*/  @!P1 LEA.HI.X R3, R23, R21, R172, 0x1, P0 ;  /* 0x0000001517039211 */ /* 0x001fe400000f0cac */
[----:B------:R-:W-:-:S03]  /*df70*/  ISETP.GE.AND P0, PT, R160, UR4, PT ;  /* 0x00000004a0007c0c */ /* 0x000fc6000bf06270 */
[----:B-----5:R0:W-:Y:S10]  /*df80*/  @!P1 ST.E.128 desc[UR6][R2.64], R4 ;  /* 0x0000000402009985 */ /* 0x0201f4000c101d06 */
[----:B------:R-:W-:Y:S05]  /*df90*/  @P0 BRA `(.L_x_1173) ;  /* 0x0000000800680947 */ /* 0x000fea0003800000 */
[----:B0-----:R-:W-:Y:S01]  /*dfa0*/  LEA R2, P0, R160, R20, 0x1 ;  /* 0x00000014a0027211 */ /* 0x001fe200078008ff */
[----:B------:R-:W-:-:S03]  /*dfb0*/  ULDC.64 UR4, c[0x0][0x208] ;  /* 0x0000820000047ab9 */ /* 0x000fc60000000a00 */
[----:B------:R-:W-:-:S05]  /*dfc0*/  LEA.HI.X R3, R160, R21, R171, 0x1, P0 ;  /* 0x00000015a0037211 */ /* 0x000fca00000f0cab */
[----:B------:R0:W-:Y:S01]  /*dfd0*/  ST.E.128 desc[UR4][R2.64], R8 ;  /* 0x0000000802007985 */ /* 0x0001e2000c101d04 */
[----:B------:R-:W-:Y:S05]  /*dfe0*/  BRA `(.L_x_1173) ;  /* 0x0000000800547947 */ /* 0x000fea0003800000 */
.L_x_1166:
[----:B------:R-:W2:Y:S01]  /*dff0*/  LDC R12, c[0x0][0xbe8] ;  /* 0x0002fa00ff0c7b82 */ /* 0x000ea20000000800 */
[----:B------:R-:W-:Y:S01]  /*e000*/  ISETP.GE.AND P0, PT, R173, 0x80, PT ;  /* 0x00000080ad00780c */ /* 0x000fe20003f06270 */
[----:B------:R-:W-:Y:S01]  /*e010*/  IMAD R2, R162, 0x20, R164 ;  /* 0x00000020a2027824 */ /* 0x000fe200078e02a4 */
[----:B------:R-:W-:Y:S01]  /*e020*/  BSSY B1, `(.L_x_1174) ;  /* 0x000002f000017945 */ /* 0x000fe20003800000 */
[----:B------:R-:W-:Y:S02]  /*e030*/  SHF.R.S32.HI R10, RZ, 0x1f, R163 ;  /* 0x0000001fff0a7819 */ /* 0x000fe400000114a3 */
[----:B------:R-:W-:Y:S01]  /*e040*/  IMAD.IADD R15, R17, 0x1, R2 ;  /* 0x00000001110f7824 */ /* 0x000fe200078e0202 */
[----:B------:R-:W-:Y:S02]  /*e050*/  SHF.R.S32.HI R11, RZ, 0x1f, R161 ;  /* 0x0000001fff0b7819 */ /* 0x000fe400000114a1 */
[----:B--2---:R-:W-:-:S13]  /*e060*/  ISETP.NE.AND P1, PT, R12, 0x1, PT ;  /* 0x000000010c00780c */ /* 0x004fda0003f25270 */
[----:B------:R-:W2:Y:S08]  /*e070*/  @P1 LDC R14, c[0x0][0xbec] ;  /* 0x0002fb00ff0e1b82 */ /* 0x000eb00000000800 */
[----:B------:R-:W3:Y:S01]  /*e080*/  @P1 LDC R21, c[0x0][0xbf0] ;  /* 0x0002fc00ff151b82 */ /* 0x000ee20000000800 */
[----:B------:R-:W-:Y:S05]  /*e090*/  @P0 BRA `(.L_x_1175) ;  /* 0x00000000009c0947 */ /* 0x000fea0003800000 */
[----:B------:R-:W4:Y:S01]  /*e0a0*/  S2R R4, SR_TID.X ;  /* 0x0000000000047919 */ /* 0x000f220000002100 */
[----:B------:R-:W5:Y:S01]  /*e0b0*/  LDC R9, c[0x0][0xbe8] ;  /* 0x0002fa00ff097b82 */ /* 0x000f620000000800 */
[----:B------:R-:W-:Y:S02]  /*e0c0*/  ULDC UR4, c[0x0][0xa88] ;  /* 0x0002a20000047ab9 */ /* 0x000fe40000000800 */
[----:B-----5:R-:W-:Y:S01]  /*e0d0*/  IMAD R3, R9, UR4, RZ ;  /* 0x0000000409037c24 */ /* 0x020fe2000f8e02ff */
[----:B----4-:R-:W-:-:S04]  /*e0e0*/  IADD3 R8, R17, -0x80, R4 ;  /* 0xffffff8011087810 */ /* 0x010fc80007ffe004 */
[----:B------:R-:W-:-:S13]  /*e0f0*/  ISETP.GE.AND P0, PT, R8, R3, PT ;  /* 0x000000030800720c */ /* 0x000fda0003f06270 */
[----:B------:R-:W-:Y:S05]  /*e100*/  @P0 BRA `(.L_x_1175) ;  /* 0x0000000000800947 */ /* 0x000fea0003800000 */
[----:B------:R-:W-:Y:S01]  /*e110*/  ISETP.NE.AND P0, PT, R9, 0x1, PT ;  /* 0x000000010900780c */ /* 0x000fe20003f05270 */
[----:B------:R-:W-:Y:S01]  /*e120*/  ULDC.64 UR4, c[0x0][0xb90] ;  /* 0x0002e40000047ab9 */ /* 0x000fe20000000a00 */
[----:B------:R-:W-:Y:S01]  /*e130*/  IMAD.MOV.U32 R5, RZ, RZ, R8 ;  /* 0x000000ffff057224 */ /* 0x000fe200078e0008 */
[----:B------:R-:W-:Y:S01]  /*e140*/  ULDC.64 UR6, c[0x0][0x208] ;  /* 0x0000820000067ab9 */ /* 0x000fe20000000a00 */
[----:B------:R-:W-:-:S04]  /*e150*/  IMAD R6, R10, UR4, RZ ;  /* 0x000000040a067c24 */ /* 0x000fc8000f8e02ff */
[----:B------:R-:W-:-:S05]  /*e160*/  IMAD R7, R163, UR5, R6 ;  /* 0x00000005a3077c24 */ /* 0x000fca000f8e0206 */
[----:B------:R-:W4:Y:S08]  /*e170*/  @P0 LDC R3, c[0x0][0xbec] ;  /* 0x0002fb00ff030b82 */ /* 0x000f300000000800 */
[----:B------:R-:W5:Y:S01]  /*e180*/  @P0 LDC R13, c[0x0][0xbf0] ;  /* 0x0002fc00ff0d0b82 */ /* 0x000f620000000800 */
[----:B----4-:R-:W-:-:S04]  /*e190*/  @P0 IMAD.HI.U32 R4, R8, R3, RZ ;  /* 0x0000000308040227 */ /* 0x010fc800078e00ff */
[----:B------:R-:W-:Y:S01]  /*e1a0*/  IMAD.WIDE.U32 R2, R163, UR4, RZ ;  /* 0x00000004a3027c25 */ /* 0x000fe2000f8e00ff */
[----:B------:R-:W-:Y:S01]  /*e1b0*/  ULDC.64 UR4, c[0x0][0xb98] ;  /* 0x0002e60000047ab9 */ /* 0x000fe20000000a00 */
[----:B-----5:R-:W-:Y:S02]  /*e1c0*/  @P0 SHF.R.U32.HI R5, RZ, R13, R4 ;  /* 0x0000000dff050219 */ /* 0x020fe40000011604 */
[----:B------:R-:W-:Y:S02]  /*e1d0*/  IMAD.IADD R3, R3, 0x1, R7 ;  /* 0x0000000103037824 */ /* 0x000fe400078e0207 */
[----:B------:R-:W-:Y:S02]  /*e1e0*/  IMAD R4, R11, UR4, RZ ;  /* 0x000000040b047c24 */ /* 0x000fe4000f8e02ff */
[----:B------:R-:W-:Y:S02]  /*e1f0*/  IMAD.MOV R7, RZ, RZ, -R5 ;  /* 0x000000ffff077224 */ /* 0x000fe400078e0a05 */
[----:B------:R-:W-:-:S04]  /*e200*/  IMAD.WIDE.U32 R2, R161, UR4, R2 ;  /* 0x00000004a1027c25 */ /* 0x000fc8000f8e0002 */
[----:B------:R-:W-:Y:S01]  /*e210*/  IMAD R7, R9, R7, R8 ;  /* 0x0000000709077224 */ /* 0x000fe200078e0208 */
[----:B------:R-:W-:Y:S01]  /*e220*/  SHF.R.S32.HI R9, RZ, 0x1f, R5 ;  /* 0x0000001fff097819 */ /* 0x000fe20000011405 */
[----:B------:R-:W-:Y:S01]  /*e230*/  IMAD R6, R161, UR5, R4 ;  /* 0x00000005a1067c24 */ /* 0x000fe2000f8e0204 */
[----:B------:R-:W-:Y:S01]  /*e240*/  IADD3 R2, P0, R5, R2, RZ ;  /* 0x0000000205027210 */ /* 0x000fe20007f1e0ff */
[----:B------:R-:W-:Y:S01]  /*e250*/  ULDC.64 UR4, c[0x0][0xb88] ;  /* 0x0002e20000047ab9 */ /* 0x000fe20000000a00 */
[----:B------:R-:W-:Y:S02]  /*e260*/  SHF.R.S32.HI R4, RZ, 0x1f, R7 ;  /* 0x0000001fff047819 */ /* 0x000fe40000011407 */
[----:B------:R-:W-:-:S03]  /*e270*/  IADD3.X R3, R9, R3, R6, P0, !PT ;  /* 0x0000000309037210 */ /* 0x000fc600007fe406 */
[----:B------:R-:W-:Y:S02]  /*e280*/  IMAD R4, R4, UR4, RZ ;  /* 0x0000000404047c24 */ /* 0x000fe4000f8e02ff */
[----:B------:R-:W-:-:S04]  /*e290*/  IMAD.WIDE.U32 R2, R7, UR4, R2 ;  /* 0x0000000407027c25 */ /* 0x000fc8000f8e0002 */
[----:B------:R-:W-:Y:S01]  /*e2a0*/  IMAD R5, R7, UR5, R4 ;  /* 0x0000000507057c24 */ /* 0x000fe2000f8e0204 */
[----:B------:R-:W-:Y:S02]  /*e2b0*/  ULDC.64 UR4, c[0x0][0xb50] ;  /* 0x0002d40000047ab9 */ /* 0x000fe40000000a00 */
[----:B------:R-:W-:Y:S01]  /*e2c0*/  LEA R4, P0, R2, UR4, 0x2 ;  /* 0x0000000402047c11 */ /* 0x000fe2000f8010ff */
[----:B------:R-:W-:-:S05]  /*e2d0*/  IMAD.IADD R3, R3, 0x1, R5 ;  /* 0x0000000103037824 */ /* 0x000fca00078e0205 */
[----:B------:R-:W-:Y:S01]  /*e2e0*/  LEA.HI.X R5, R2, UR5, R3, 0x2, P0 ;  /* 0x0000000502057c11 */ /* 0x000fe200080f1403 */
[----:B------:R-:W-:-:S05]  /*e2f0*/  IMAD.MOV.U32 R3, RZ, RZ, -0x800000 ;  /* 0xff800000ff037424 */ /* 0x000fca00078e00ff */
[----:B------:R4:W-:Y:S02]  /*e300*/  STG.E desc[UR6][R4.64], R3 ;  /* 0x0000000304007986 */ /* 0x0009e4000c101906 */
.L_x_1175:
[----:B------:R-:W-:Y:S05]  /*e310*/  BSYNC B1 ;  /* 0x0000000000017941 */ /* 0x000fea0003800000 */
.L_x_1174:
[----:B------:R-:W-:Y:S01]  /*e320*/  ULDC.64 UR4, c[0x0][0xae8] ;  /* 0x0002ba0000047ab9 */ /* 0x000fe20000000a00 */
[----:B--2-4-:R-:W-:Y:S01]  /*e330*/  @P1 IMAD.HI.U32 R4, R15, R14, RZ ;  /* 0x0000000e0f041227 */ /* 0x014fe200078e00ff */
[----:B------:R-:W-:Y:S01]  /*e340*/  ULDC UR6, c[0x0][0xa88] ;  /* 0x0002a20000067ab9 */ /* 0x000fe20000000800 */
[----:B------:R-:W-:Y:S02]  /*e350*/  BSSY B1, `(.L_x_1176) ;  /* 0x0000031000017945 */ /* 0x000fe40003800000 */
[----:B------:R-:W-:Y:S02]  /*e360*/  IMAD R2, R10, UR4, RZ ;  /* 0x000000040a027c24 */ /* 0x000fe4000f8e02ff */
[----:B------:R-:W-:Y:S01]  /*e370*/  IMAD.MOV.U32 R5, RZ, RZ, R15 ;  /* 0x000000ffff057224 */ /* 0x000fe200078e000f */
[----:B---3--:R-:W-:Y:S01]  /*e380*/  @P1 SHF.R.U32.HI R5, RZ, R21, R4 ;  /* 0x00000015ff051219 */ /* 0x008fe20000011604 */
[C---:B------:R-:W-:Y:S02]  /*e390*/  IMAD R7, R163.reuse, UR5, R2 ;  /* 0x00000005a3077c24 */ /* 0x040fe4000f8e0202 */
[----:B------:R-:W-:Y:S01]  /*e3a0*/  IMAD.WIDE.U32 R2, R163, UR4, RZ ;  /* 0x00000004a3027c25 */ /* 0x000fe2000f8e00ff */
[----:B------:R-:W-:Y:S01]  /*e3b0*/  ULDC.64 UR4, c[0x0][0xaf0] ;  /* 0x0002bc0000047ab9 */ /* 0x000fe20000000a00 */
[----:B------:R-:W-:-:S02]  /*e3c0*/  SHF.R.S32.HI R4, RZ, 0x1f, R5 ;  /* 0x0000001fff047819 */ /* 0x000fc40000011405 */
[----:B------:R-:W-:Y:S02]  /*e3d0*/  IMAD R6, R11, UR4, RZ ;  /* 0x000000040b067c24 */ /* 0x000fe4000f8e02ff */
[----:B------:R-:W-:Y:S02]  /*e3e0*/  IMAD.IADD R3, R3, 0x1, R7 ;  /* 0x0000000103037824 */ /* 0x000fe400078e0207 */
[C---:B------:R-:W-:Y:S02]  /*e3f0*/  IMAD R7, R161.reuse, UR5, R6 ;  /* 0x00000005a1077c24 */ /* 0x040fe4000f8e0206 */
        /* <DEDUP_REMOVED lines=11> */
[----:B------:R-:W-:Y:S02]  /*e4b0*/  IMAD.IADD R3, R3, 0x1, R9 ;  /* 0x0000000103037824 */ /* 0x000fe400078e0209 */
[----:B------:R-:W-:Y:S02]  /*e4c0*/  IMAD R6, R4, UR4, RZ ;  /* 0x0000000404067c24 */ /* 0x000fe4000f8e02ff */
[----:B------:R-:W-:Y:S02]  /*e4d0*/  IMAD R9, R12, UR6, RZ ;  /* 0x000000060c097c24 */ /* 0x000fe4000f8e02ff */
[C---:B------:R-:W-:Y:S02]  /*e4e0*/  VIADD R4, R8.reuse, 0x20 ;  /* 0x0000002008047836 */ /* 0x040fe40000000000 */
[C---:B------:R-:W-:Y:S01]  /*e4f0*/  IMAD R5, R7.reuse, UR5, R6 ;  /* 0x0000000507057c24 */ /* 0x040fe2000f8e0206 */
[-C--:B------:R-:W-:Y:S01]  /*e500*/  ISETP.GE.AND P2, PT, R8, R9.reuse, PT ;  /* 0x000000090800720c */ /* 0x080fe20003f46270 */
[----:B------:R-:W-:Y:S01]  /*e510*/  IMAD.WIDE.U32 R2, R7, UR4, R2 ;  /* 0x0000000407027c25 */ /* 0x000fe2000f8e0002 */
[----:B------:R-:W-:Y:S01]  /*e520*/  ISETP.GE.AND P1, PT, R4, R9, PT ;  /* 0x000000090400720c */ /* 0x000fe20003f26270 */
[----:B------:R-:W-:-:S02]  /*e530*/  ULDC.64 UR4, c[0x0][0xa80] ;  /* 0x0002a00000047ab9 */ /* 0x000fc40000000a00 */
[----:B------:R-:W-:Y:S02]  /*e540*/  VIADD R4, R8, 0x40 ;  /* 0x0000004008047836 */ /* 0x000fe40000000000 */
[----:B------:R-:W-:Y:S01]  /*e550*/  IMAD.IADD R3, R3, 0x1, R5 ;  /* 0x0000000103037824 */ /* 0x000fe200078e0205 */
[----:B------:R-:W-:Y:S02]  /*e560*/  LEA R5, P3, R2, UR4, 0x1 ;  /* 0x0000000402057c11 */ /* 0x000fe4000f8608ff */
[----:B------:R-:W-:Y:S02]  /*e570*/  ISETP.GE.AND P0, PT, R4, R9, PT ;  /* 0x000000090400720c */ /* 0x000fe40003f06270 */
[----:B------:R-:W-:Y:S02]  /*e580*/  LEA.HI.X R4, R2, UR5, R3, 0x1, P3 ;  /* 0x0000000502047c11 */ /* 0x000fe400098f0c03 */
[----:B------:R2:W3:Y:S04]  /*e590*/  SHFL.IDX PT, R2, R5, RZ, 0x181f ;  /* 0x00181fff05027589 */ /* 0x0004e800000e0000 */
[----:B------:R2:W4:Y:S01]  /*e5a0*/  SHFL.IDX PT, R3, R4, RZ, 0x181f ;  /* 0x00181fff04037589 */ /* 0x00052200000e0000 */
[----:B------:R-:W-:Y:S05]  /*e5b0*/  @P2 BRA `(.L_x_1177) ;  /* 0x0000000000282947 */ /* 0x000fea0003800000 */
[----:B------:R-:W-:Y:S01]  /*e5c0*/  ULDC UR4, c[0x0][0xac8] ;  /* 0x0002b20000047ab9 */ /* 0x000fe20000000800 */
[----:B------:R-:W-:Y:S01]  /*e5d0*/  ULDC.64 UR6, c[0x0][0x208] ;  /* 0x0000820000067ab9 */ /* 0x000fe20000000a00 */
[----:B------:R-:W-:Y:S02]  /*e5e0*/  ISETP.GE.AND P4, PT, R23, UR4, PT ;  /* 0x0000000417007c0c */ /* 0x000fe4000bf86270 */
[----:B------:R-:W-:-:S11]  /*e5f0*/  ISETP.GE.AND P5, PT, R160, UR4, PT ;  /* 0x00000004a0007c0c */ /* 0x000fd6000bfa6270 */
[CC--:B---3--:R-:W-:Y:S02]  /*e600*/  @!P4 LEA R6, P2, R23.reuse, R2.reuse, 0x1 ;  /* 0x000000021706c211 */ /* 0x0c8fe400078408ff */
[C---:B------:R-:W-:Y:S02]  /*e610*/  @!P5 LEA R2, P3, R160.reuse, R2, 0x1 ;  /* 0x00000002a002d211 */ /* 0x040fe400078608ff */
[-C--:B----4-:R-:W-:Y:S02]  /*e620*/  @!P4 LEA.HI.X R7, R23, R3.reuse, R172, 0x1, P2 ;  /* 0x000000031707c211 */ /* 0x090fe400010f0cac */
[----:B------:R-:W-:-:S03]  /*e630*/  @!P5 LEA.HI.X R3, R160, R3, R171, 0x1, P3 ;  /* 0x00000003a003d211 */ /* 0x000fc600018f0cab */
[----:B------:R3:W-:Y:S04]  /*e640*/  @!P4 ST.E.128 desc[UR6][R6.64], RZ ;  /* 0x000000ff0600c985 */ /* 0x0007e8000c101d06 */
[----:B------:R3:W-:Y:S02]  /*e650*/  @!P5 ST.E.128 desc[UR6][R2.64], RZ ;  /* 0x000000ff0200d985 */ /* 0x0007e4000c101d06 */
.L_x_1177:
[----:B------:R-:W-:Y:S05]  /*e660*/  BSYNC B1 ;  /* 0x0000000000017941 */ /* 0x000fea0003800000 */
.L_x_1176:
[----:B---34-:R3:W4:Y:S01]  /*e670*/  SHFL.IDX PT, R3, R4, 0x1, 0x181f ;  /* 0x00381f0004037f89 */ /* 0x01872200000e0000 */
[----:B------:R-:W-:Y:S03]  /*e680*/  BSSY B1, `(.L_x_1178) ;  /* 0x000000d000017945 */ /* 0x000fe60003800000 */
[----:B------:R3:W0:Y:S01]  /*e690*/  SHFL.IDX PT, R2, R5, 0x1, 0x181f ;  /* 0x00381f0005027f89 */ /* 0x00062200000e0000 */
        /* <DEDUP_REMOVED lines=9> */
[----:B------:R0:W-:Y:S04]  /*e730*/  @!P3 ST.E.128 desc[UR6][R6.64], RZ ;  /* 0x000000ff0600b985 */ /* 0x0001e8000c101d06 */
[----:B------:R0:W-:Y:S02]  /*e740*/  @!P4 ST.E.128 desc[UR6][R2.64], RZ ;  /* 0x000000ff0200c985 */ /* 0x0001e4000c101d06 */
.L_x_1179:
[----:B------:R-:W-:Y:S05]  /*e750*/  BSYNC B1 ;  /* 0x0000000000017941 */ /* 0x000fea0003800000 */
.L_x_1178:
[----:B0---4-:R0:W4:Y:S01]  /*e760*/  SHFL.IDX PT, R3, R4, 0x2, 0x181f ;  /* 0x00581f0004037f89 */ /* 0x01112200000e0000 */
        /* <DEDUP_REMOVED lines=13> */
.L_x_1181:
[----:B------:R-:W-:Y:S05]  /*e840*/  BSYNC B1 ;  /* 0x0000000000017941 */ /* 0x000fea0003800000 */
.L_x_1180:
[----:B0-----:R-:W-:Y:S01]  /*e850*/  VIADD R2, R8, 0x60 ;  /* 0x0000006008027836 */ /* 0x001fe20000000000 */
[----:B--23--:R-:W0:Y:S04]  /*e860*/  SHFL.IDX PT, R4, R4, 0x3, 0x181f ;  /* 0x00781f0004047f89 */ /* 0x00ce2800000e0000 */
[----:B------:R-:W-:Y:S01]  /*e870*/  ISETP.GE.AND P0, PT, R2, R9, PT ;  /* 0x000000090200720c */ /* 0x000fe20003f06270 */
[----:B----4-:R2:W3:-:S12]  /*e880*/  SHFL.IDX PT, R3, R5, 0x3, 0x181f ;  /* 0x00781f0005037f89 */ /* 0x0104d800000e0000 */
[----:B--2---:R-:W-:Y:S05]  /*e890*/  @P0 BRA `(.L_x_1173) ;  /* 0x0000000000280947 */ /* 0x004fea0003800000 */
        /* <DEDUP_REMOVED lines=8> */
[----:B------:R2:W-:Y:S04]  /*e920*/  @!P2 ST.E.128 desc[UR6][R6.64], RZ ;  /* 0x000000ff0600a985 */ /* 0x0005e8000c101d06 */
[----:B------:R2:W-:Y:S02]  /*e930*/  @!P3 ST.E.128 desc[UR6][R2.64], RZ ;  /* 0x000000ff0200b985 */ /* 0x0005e4000c101d06 */
.L_x_1173:
[----:B------:R-:W-:Y:S05]  /*e940*/  BSYNC B0 ;  /* 0x0000000000007941 */ /* 0x000fea0003800000 */
.L_x_1165:
[----:B------:R-:W-:Y:S02]  /*e950*/  ULDC UR4, c[0x0][0xc38] ;  /* 0x00030e0000047ab9 */ /* 0x000fe40000000800 */
[----:B-1----:R-:W-:-:S13]  /*e960*/  ISETP.GE.AND P0, PT, R0, UR4, PT ;  /* 0x0000000400007c0c */ /* 0x002fda000bf06270 */
[----:B------:R-:W-:Y:S05]  /*e970*/  @!P0 BRA `(.L_x_1182) ;  /* 0xffffff2400108947 */ /* 0x000fea000383ffff */
[----:B------:R-:W-:Y:S05]  /*e980*/  EXIT ;  /* 0x000000000000794d */ /* 0x000fea0003800000 */
.L_x_1084:
[----:B------:R-:W-:-:S08]  /*e990*/  NOP ;  /* 0x0000000000007918 */ /* 0x000fd00000000000 */
[----:B0-----:R-:W0:-:S00]  /*e9a0*/  USETMAXREG.DEALLOC.CTAPOOL 0x18 ;  /* 0x00000018000079c8 */ /* 0x001e0000080e0500 */
[----:B0-----:R-:W2:Y:S01]  /*e9b0*/  LDL.LU R2, [R1+0xc] ;  /* 0x00000c0001027983 */ /* 0x001ea20000300800 */
[----:B------:R-:W-:-:S05]  /*e9c0*/  LOP3.LUT R0, R0, 0x3, RZ, 0xc0, !PT ;  /* 0x0000000300007812 */ /* 0x000fca00078ec0ff */
[----:B------:R-:W0:Y:S01]  /*e9d0*/  S2UR UR6, SR_CTAID.X ;  /* 0x00000000000679c3 */ /* 0x000e220000002500 */
[----:B------:R-:W-:Y:S01]  /*e9e0*/  IMAD.MOV.U32 R18, RZ, RZ, RZ ;  /* 0x000000ffff127224 */ /* 0x000fe200078e00ff */
[----:B------:R-:W1:Y:S02]  /*e9f0*/  SHFL.IDX PT, R0, R0, RZ, 0x1f ;  /* 0x00001fff00007589 */ /* 0x000e6400000e0000 */
[----:B-1----:R-:W-:-:S04]  /*ea00*/  ISETP.NE.AND P0, PT, R0, RZ, PT ;  /* 0x000000ff0000720c */ /* 0x002fc80003f05270 */
[----:B------:R-:W0:Y:S09]  /*ea10*/  LDC R0, c[0x0][0xc38] ;  /* 0x00030e00ff007b82 */ /* 0x000e320000000800 */
[----:B------:R-:W-:Y:S06]  /*ea20*/  @P0 BAR.ARV 0x4, 0x180 ;  /* 0x0106000000000b1d */ /* 0x000fec0000002000 */
[----:B--2---:R-:W-:-:S04]  /*ea30*/  LOP3.LUT R2, R2, 0xfffffffb, RZ, 0xc0, !PT ;  /* 0xfffffffb02027812 */ /* 0x004fc800078ec0ff */
[----:B------:R-:W-:Y:S02]  /*ea40*/  @P0 LOP3.LUT R2, R2, 0x4, RZ, 0xfc, !PT ;  /* 0x0000000402020812 */ /* 0x000fe400078efcff */
[----:B0-----:R-:W-:Y:S01]  /*ea50*/  ISETP.LE.AND P0, PT, R0, UR6, PT ;  /* 0x0000000600007c0c */ /* 0x001fe2000bf03270 */
[----:B------:R-:W-:Y:S02]  /*ea60*/  IMAD.MOV.U32 R0, RZ, RZ, 0x1 ;  /* 0x00000001ff007424 */ /* 0x000fe400078e00ff */
[----:B------:R0:W-:Y:S04]  /*ea70*/  STL [R1+0xc], R2 ;  /* 0x00000c0201007387 */ /* 0x0001e80000100800 */
[----:B------:R0:W-:Y:S04]  /*ea80*/  STL [R1+0x18], RZ ;  /* 0x000018ff01007387 */ /* 0x0001e80000100800 */
[----:B------:R0:W-:Y:S02]  /*ea90*/  STL [R1+0x4], R0 ;  /* 0x0000040001007387 */ /* 0x0001e40000100800 */
[----:B------:R-:W-:Y:S05]  /*eaa0*/  @P0 BRA `(.L_x_1183) ;  /* 0x0000004800940947 */ /* 0x000fea0003800000 */
[----:B------:R-:W1:Y:S01]  /*eab0*/  S2R R6, SR_TID.X ;  /* 0x0000000000067919 */ /* 0x000e620000002100 */
[----:B------:R-:W2:Y:S01]  /*eac0*/  S2UR UR5, SR_CgaCtaId ;  /* 0x00000000000579c3 */ /* 0x000ea20000008800 */
[----:B------:R-:W-:Y:S01]  /*ead0*/  UMOV UR4, 0x400 ;  /* 0x0000040000047882 */ /* 0x000fe20000000000 */
[----:B------:R-:W-:Y:S01]  /*eae0*/  IMAD.MOV.U32 R18, RZ, RZ, RZ ;  /* 0x000000ffff127224 */ /* 0x000fe200078e00ff */
[----:B------:R-:W-:Y:S01]  /*eaf0*/  ULDC UR44, c[0x0][0xc] ;  /* 0x00000300002c7ab9 */ /* 0x000fe20000000800 */
[----:B------:R-:W-:Y:S01]  /*eb00*/  ULDC.64 UR38, c[0x0][0x198] ;  /* 0x0000660000267ab9 */ /* 0x000fe20000000a00 */
[----:B--2---:R-:W-:-:S06]  /*eb10*/  ULEA UR4, UR5, UR4, 0x18 ;  /* 0x0000000405047291 */ /* 0x004fcc000f8ec03f */
[----:B------:R-:W-:Y:S01]  /*eb20*/  IMAD.U32 R17, RZ, RZ, UR4 ;  /* 0x00000004ff117e24 */ /* 0x000fe2000f8e00ff */
[C---:B-1----:R-:W-:Y:S01]  /*eb30*/  LOP3.LUT R5, R6.reuse, 0x7f, RZ, 0xc0, !PT ;  /* 0x0000007f06057812 */ /* 0x042fe200078ec0ff */
[----:B0-----:R-:W-:-:S05]  /*eb40*/  IMAD.SHL.U32 R0, R6, 0x8, RZ ;  /* 0x0000000806007824 */ /* 0x001fca00078e00ff */
[C---:B------:R-:W-:Y:S02]  /*eb50*/  LOP3.LUT R2, R0.reuse, 0x1f8, RZ, 0xc0, !PT ;  /* 0x000001f800027812 */ /* 0x040fe400078ec0ff */
[----:B------:R-:W-:Y:S02]  /*eb60*/  LOP3.LUT R0, R0, 0x38, RZ, 0xc0, !PT ;  /* 0x0000003800007812 */ /* 0x000fe400078ec0ff */
[----:B------:R-:W-:Y:S01]  /*eb70*/  LOP3.LUT R3, R2, 0x38, R6, 0x78, !PT ;  /* 0x0000003802037812 */ /* 0x000fe200078e7806 */
[----:B------:R-:W-:-:S05]  /*eb80*/  IMAD.SHL.U32 R2, R5, 0x8, RZ ;  /* 0x0000000805027824 */ /* 0x000fca00078e00ff */
[----:B------:R-:W-:Y:S01]  /*eb90*/  LOP3.LUT R4, R3, 0x200, R2, 0xf8, !PT ;  /* 0x0000020003047812 */ /* 0x000fe200078ef802 */
[----:B------:R-:W-:Y:S01]  /*eba0*/  IMAD.SHL.U32 R2, R6, 0x10, RZ ;  /* 0x0000001006027824 */ /* 0x000fe200078e00ff */
[----:B------:R-:W-:-:S03]  /*ebb0*/  SHF.R.U32.HI R3, RZ, 0x3, R5 ;  /* 0x00000003ff037819 */ /* 0x000fc60000011605 */
[----:B------:R-:W-:Y:S01]  /*ebc0*/  IMAD R4, R4, 0x2, R17 ;  /* 0x0000000204047824 */ /* 0x000fe200078e0211 */
[----:B------:R-:W-:Y:S01]  /*ebd0*/  LOP3.LUT R2, R3, 0x70, R2, 0xf8, !PT ;  /* 0x0000007003027812 */ /* 0x000fe200078ef802 */
[----:B------:R-:W-:Y:S02]  /*ebe0*/  IMAD.U32 R3, RZ, RZ, UR6 ;  /* 0x00000006ff037e24 */ /* 0x000fe4000f8e00ff */
[----:B------:R-:W-:Y:S01]  /*ebf0*/  IMAD.MOV.U32 R2, RZ, RZ, 0x1 ;  /* 0x00000001ff027424 */ /* 0x000fe200078e00ff */
[----:B------:R-:W-:Y:S04]  /*ec00*/  STL [R1+0x10], R4 ;  /* 0x0000100401007387 */ /* 0x000fe80000100800 */
[----:B------:R-:W-:Y:S04]  /*ec10*/  STL [R1+0x14], R3 ;  /* 0x0000140301007387 */ /* 0x000fe80000100800 */
[----:B------:R-:W-:Y:S04]  /*ec20*/  STL [R1+0x18], RZ ;  /* 0x000018ff01007387 */ /* 0x000fe80000100800 */
[----:B------:R0:W-:Y:S02]  /*ec30*/  STL [R1+0x4], R2 ;  /* 0x0000040201007387 */ /* 0x0001e40000100800 */
[----:B0-----:R-:W-:-:S02]  /*ec40*/  LOP3.LUT R2, R0, 0x40, RZ, 0xfc, !PT ;  /* 0x0000004000027812 */ /* 0x001fc400078efcff */
[----:B------:R-:W-:-:S07]  /*ec50*/  LOP3.LUT R0, R0, 0x80, RZ, 0xfc, !PT ;  /* 0x0000008000007812 */ /* 0x000fce00078efcff */
.L_x_1279:
[----:B--2---:R-:W2:Y:S01]  /*ec60*/  LDL R0, [R1+0x14] ;  /* 0x0000140001007983 */ /* 0x004ea20000100800 */
[----:B------:R-:W-:Y:S02]  /*ec70*/  ULDC UR8, c[0x0][0xc60] ;  /* 0x0003180000087ab9 */ /* 0x000fe40000000800 */
[----:B------:R-:W-:-:S11]  /*ec80*/  UISETP.NE.AND UP0, UPT, UR8, 0x1, UPT ;  /* 0x000000010800788c */ /* 0x000fd6000bf05270 */
[----:B------:R-:W-:Y:S01]  /*ec90*/  @UP0 ULDC UR4, c[0x0][0xc64] ;  /* 0x0003190000040ab9 */ /* 0x000fe20000000800 */
[----:B------:R-:W-:Y:S01]  /*eca0*/  @UP0 ULDC UR9, c[0x0][0xc68] ;  /* 0x00031a0000090ab9 */ /* 0x000fe20000000800 */
[C---:B--2---:R-:W-:Y:S02]  /*ecb0*/  R2UR UR7, R0.reuse ;  /* 0x00000000000772ca */ /* 0x044fe400000e0000 */
[----:B------:R-:W-:-:S11]  /*ecc0*/  R2UR UR6, R0 ;  /* 0x00000000000672ca */ /* 0x000fd600000e0000 */
[----:B------:R-:W-:-:S04]  /*ecd0*/  UIMAD.WIDE.U32 UR4, UR7, UR4, URZ ;  /* 0x00000004070472a5 */ /* 0x000fc8000f8e003f */
[----:B------:R-:W-:-:S03]  /*ece0*/  @UP0 USHF.R.U32.HI UR7, URZ, UR9, UR5 ;  /* 0x000000093f070299 */ /* 0x000fc60008011605 */
[----:B------:R-:W-:Y:S02]  /*ecf0*/  ULDC UR4, c[0x0][0xc78] ;  /* 0x00031e0000047ab9 */ /* 0x000fe40000000800 */
[----:B------:R-:W-:Y:S02]  /*ed00*/  UISETP.GE.AND UP0, UPT, UR7, UR4, UPT ;  /* 0x000000040700728c */ /* 0x000fe4000bf06270 */
[----:B------:R-:W-:-:S04]  /*ed10*/  UIADD3 UR4, -UR7, URZ, URZ ;  /* 0x0000003f07047290 */ /* 0x000fc8000fffe13f */
[----:B------:R-:W-:Y:S01]  /*ed20*/  PLOP3.LUT P0, PT, PT, PT, UP0, 0x80, 0x0 ;  /* 0x000000000000781c */ /* 0x000fe20003f0f008 */
[----:B------:R-:W-:-:S12]  /*ed30*/  UIMAD UR8, UR8, UR4, UR6 ;  /* 0x00000004080872a4 */ /* 0x000fd8000f8e0206 */
[----:B01-3--:R-:W-:Y:S05]  /*ed40*/  @!P0 BRA `(.L_x_1184) ;  /* 0x0000000000208947 */ /* 0x00bfea0003800000 */
[----:B------:R-:W-:Y:S01]  /*ed50*/  ULDC UR9, c[0x0][0xc6c] ;  /* 0x00031b0000097ab9 */ /* 0x000fe20000000800 */
[----:B------:R-:W-:Y:S01]  /*ed60*/  UMOV UR6, UR8 ;  /* 0x0000000800067c82 */ /* 0x000fe20008000000 */
[----:B------:R-:W-:-:S11]  /*ed70*/  UISETP.NE.AND UP0, UPT, UR9, 0x1, UPT ;  /* 0x000000010900788c */ /* 0x000fd6000bf05270 */
[----:B------:R-:W-:Y:S02]  /*ed80*/  @UP0 ULDC.64 UR10, c[0x0][0xc70] ;  /* 0x00031c00000a0ab9 */ /* 0x000fe40000000a00 */
[----:B------:R-:W-:-:S04]  /*ed90*/  UIMAD.WIDE.U32 UR4, UR8, UR10, URZ ;  /* 0x0000000a080472a5 */ /* 0x000fc8000f8e003f */
[----:B------:R-:W-:-:S04]  /*eda0*/  @UP0 USHF.R.U32.HI UR6, URZ, UR11, UR5 ;  /* 0x0000000b3f060299 */ /* 0x000fc80008011605 */
[----:B------:R-:W-:Y:S01]  /*edb0*/  UIMAD UR4, UR6, UR9, URZ ;  /* 0x00000009060472a4 */ /* 0x000fe2000f8e023f */
[----:B------:R-:W-:Y:S11]  /*edc0*/  BRA `(.L_x_1185) ;  /* 0x00000000001c7947 */ /* 0x000ff60003800000 */
.L_x_1184:
[----:B------:R-:W-:Y:S01]  /*edd0*/  ULDC UR9, c[0x0][0xc54] ;  /* 0x0003150000097ab9 */ /* 0x000fe20000000800 */
[----:B------:R-:W-:Y:S01]  /*ede0*/  UMOV UR6, UR8 ;  /* 0x0000000800067c82 */ /* 0x000fe20008000000 */
[----:B------:R-:W-:-:S11]  /*edf0*/  UISETP.NE.AND UP0, UPT, UR9, 0x1, UPT ;  /* 0x000000010900788c */ /* 0x000fd6000bf05270 */
[----:B------:R-:W-:Y:S02]  /*ee00*/  @UP0 ULDC.64 UR10, c[0x0][0xc58] ;  /* 0x00031600000a0ab9 */ /* 0x000fe40000000a00 */
[----:B------:R-:W-:-:S04]  /*ee10*/  UIMAD.WIDE.U32 UR4, UR8, UR10, URZ ;  /* 0x0000000a080472a5 */ /* 0x000fc8000f8e003f */
[----:B------:R-:W-:-:S04]  /*ee20*/  @UP0 USHF.R.U32.HI UR6, URZ, UR11, UR5 ;  /* 0x0000000b3f060299 */ /* 0x000fc80008011605 */
[----:B------:R-:W-:-:S12]  /*ee30*/  UIMAD UR4, UR6, UR9, URZ ;  /* 0x00000009060472a4 */ /* 0x000fd8000f8e023f */
.L_x_1185:
[----:B------:R-:W-:Y:S02]  /*ee40*/  UIADD3 UR4, UR8, -UR4, URZ ;  /* 0x8000000408047290 */ /* 0x000fe4000fffe03f */
[----:B------:R-:W-:Y:S01]  /*ee50*/  ULOP3.LUT UR5, URZ, UR6, URZ, 0x33, !UPT ;  /* 0x000000063f057292 */ /* 0x000fe2000f8e333f */
[----:B------:R-:W-:Y:S01]  /*ee60*/  ULDC UR14, c[0x0][0xc48] ;  /* 0x00031200000e7ab9 */ /* 0x000fe20000000800 */
[----:B------:R-:W-:Y:S01]  /*ee70*/  ULDC UR8, c[0x0][0x448] ;  /* 0x0001120000087ab9 */ /* 0x000fe20000000800 */
[----:B------:R-:W-:Y:S01]  /*ee80*/  ULDC UR43, c[0x0][0xc3c] ;  /* 0x00030f00002b7ab9 */ /* 0x000fe20000000800 */
[----:B------:R-:W-:Y:S02]  /*ee90*/  UISETP.NE.AND UP2, UPT, UR14, 0x1, UPT ;  /* 0x000000010e00788c */ /* 0x000fe4000bf45270 */
[----:B------:R-:W-:Y:S02]  /*eea0*/  UISETP.NE.AND UP1, UPT, UR8, 0x1, UPT ;  /* 0x000000010800788c */ /* 0x000fe4000bf25270 */
[----:B------:R-:W-:Y:S01]  /*eeb0*/  UIADD3 UR43, UR5, UR43, URZ ;  /* 0x0000002b052b7290 */ /* 0x000fe2000fffe03f */
[----:B------:R-:W-:Y:S01]  /*eec0*/  ULDC.64 UR10, c[0x0][0x418] ;  /* 0x00010600000a7ab9 */ /* 0x000fe20000000a00 */
[----:B------:R-:W-:Y:S01]  /*eed0*/  ULDC UR13, c[0x0][0xc54] ;  /* 0x00031500000d7ab9 */ /* 0x000fe20000000800 */
[----:B------:R-:W-:-:S02]  /*eee0*/  UISETP.NE.U32.AND UP0, UPT, UR10, URZ, UPT ;  /* 0x0000003f0a00728c */ /* 0x000fc4000bf05070 */
[----:B------:R-:W-:Y:S02]  /*eef0*/  UIMAD UR13, UR7, UR13, UR4 ;  /* 0x0000000d070d72a4 */ /* 0x000fe4000f8e0204 */
[----:B------:R-:W-:Y:S01]  /*ef00*/  USHF.L.U32 UR43, UR43, 0x7, URZ ;  /* 0x000000072b2b7899 */ /* 0x000fe2000800063f */
[----:B------:R-:W-:Y:S01]  /*ef10*/  ULDC.64 UR4, c[0x0][0x9e0] ;  /* 0x0002780000047ab9 */ /* 0x000fe20000000a00 */
[----:B------:R-:W-:Y:S02]  /*ef20*/  UISETP.NE.AND.EX UP0, UPT, UR11, URZ, UPT, UP0 ;  /* 0x0000003f0b00728c */ /* 0x000fe4000bf05300 */
[----:B------:R-:W-:Y:S02]  /*ef30*/  UISETP.GE.AND UP3, UPT, UR5, 0x1, UPT ;  /* 0x000000010500788c */ /* 0x000fe4000bf66270 */
[----:B------:R-:W-:Y:S01]  /*ef40*/  UIADD3 UR12, UR43, 0x7f, URZ ;  /* 0x0000007f2b0c7890 */ /* 0x000fe2000fffe03f */
[----:B------:R-:W-:Y:S01]  /*ef50*/  ULDC UR10, c[0x0][0x424] ;  /* 0x00010900000a7ab9 */ /* 0x000fe20000000800 */
[----:B------:R-:W-:Y:S01]  /*ef60*/  ULDC UR6, c[0x0][0x288] ;  /* 0x0000a20000067ab9 */ /* 0x000fe20000000800 */
[----:B------:R-:W-:Y:S01]  /*ef70*/  @UP2 ULDC UR8, c[0x0][0xc4c] ;  /* 0x0003130000082ab9 */ /* 0x000fe20000000800 */
[----:B------:R-:W-:Y:S01]  /*ef80*/  @UP1 ULDC UR11, c[0x0][0x44c] ;  /* 0x00011300000b1ab9 */ /* 0x000fe20000000800 */
[----:B------:R-:W-:Y:S01]  /*ef90*/  USEL UR15, UR10, 0x1, UP0 ;  /* 0x000000010a0f7887 */ /* 0x000fe20008000000 */
[----:B------:R-:W-:Y:S01]  /*efa0*/  PLOP3.LUT P1, PT, PT, PT, UP3, 0x80, 0x0 ;  /* 0x000000000000781c */ /* 0x000fe20003f2f038 */
[----:B------:R-:W-:-:S02]  /*efb0*/  UIADD3 UR16, -UR6, 0x1, URZ ;  /* 0x0000000106107890 */ /* 0x000fc4000fffe13f */
[----:B------:R-:W-:Y:S02]  /*efc0*/  UIMAD.WIDE.U32 UR8, UR13, UR8, URZ ;  /* 0x000000080d0872a5 */ /* 0x000fe4000f8e003f */
[----:B------:R-:W-:Y:S01]  /*efd0*/  UIMAD.WIDE.U32 UR10, UR12, UR11, URZ ;  /* 0x0000000b0c0a72a5 */ /* 0x000fe2000f8e003f */
[----:B------:R-:W-:Y:S01]  /*efe0*/  ULDC UR7, c[0x0][0x2f0] ;  /* 0x0000bc0000077ab9 */ /* 0x000fe20000000800 */
[----:B------:R-:W-:Y:S01]  /*eff0*/  @UP2 ULDC UR17, c[0x0][0xc50] ;  /* 0x0003140000112ab9 */ /* 0x000fe20000000800 */
[----:B------:R-:W-:Y:S01]  /*f000*/  @UP1 ULDC UR18, c[0x0][0x450] ;  /* 0x0001140000121ab9 */ /* 0x000fe20000000800 */
[----:B------:R-:W-:Y:S01]  /*f010*/  UMOV UR42, UR13 ;  /* 0x0000000d002a7c82 */ /* 0x000fe20008000000 */
[----:B------:R-:W-:Y:S02]  /*f020*/  UIMAD UR16, UR15, UR7, UR16 ;  /* 0x000000070f1072a4 */ /* 0x000fe4000f8e0210 */
[----:B------:R-:W-:Y:S02]  /*f030*/  @UP2 USHF.R.U32.HI UR42, URZ, UR17, UR9 ;  /* 0x000000113f2a2299 */ /* 0x000fe40008011609 */
[----:B------:R-:W-:-:S02]  /*f040*/  @UP1 USHF.R.U32.HI UR12, URZ, UR18, UR11 ;  /* 0x000000123f0c1299 */ /* 0x000fc4000801160b */
[----:B------:R-:W-:Y:S02]  /*f050*/  UIADD3 UR36, -UR42, URZ, URZ ;  /* 0x0000003f2a247290 */ /* 0x000fe4000fffe13f */
[----:B------:R-:W-:Y:S02]  /*f060*/  UIADD3 UR12, UR16, UR12, URZ ;  /* 0x0000000c100c7290 */ /* 0x000fe4000fffe03f */
[----:B------:R-:W-:Y:S02]  /*f070*/  UIMAD UR36, UR14, UR36, UR13 ;  /* 0x000000240e2472a4 */ /* 0x000fe4000f8e020d */
[----:B------:R-:W-:Y:S01]  /*f080*/  UIADD3 UR4, UR12, UR4, URZ ;  /* 0x000000040c047290 */ /* 0x000fe2000fffe03f */
[----:B------:R-:W-:Y:S11]  /*f090*/  @!P1 BRA `(.L_x_1186) ;  /* 0x0000000000449947 */ /* 0x000ff60003800000 */
[----:B------:R-:W-:Y:S01]  /*f0a0*/  ISETP.LT.AND P0, PT, RZ, UR12, PT ;  /* 0x0000000cff007c0c */ /* 0x000fe2000bf01270 */
[----:B------:R-:W-:-:S12]  /*f0b0*/  UIADD3 UR10, UR12, -0x1, URZ ;  /* 0xffffffff0c0a7890 */ /* 0x000fd8000fffe03f */
[----:B------:R-:W-:Y:S05]  /*f0c0*/  @P0 BRA `(.L_x_1187) ;  /* 0x00000000001c0947 */ /* 0x000fea0003800000 */
[----:B------:R-:W-:Y:S02]  /*f0d0*/  UISETP.NE.AND UP0, UPT, UR5, 0x1, UPT ;  /* 0x000000010500788c */ /* 0x000fe4000bf05270 */
[----:B------:R-:W-:-:S09]  /*f0e0*/  UIADD3 UR10, -UR12, URZ, URZ ;  /* 0x0000003f0c0a7290 */ /* 0x000fd2000fffe13f */
[----:B------:R-:W-:Y:S02]  /*f0f0*/  @UP0 ULDC.64 UR12, c[0x0][0x9e8] ;  /* 0x00027a00000c0ab9 */ /* 0x000fe40000000a00 */
[----:B------:R-:W-:-:S04]  /*f100*/  UIMAD.WIDE.U32 UR8, UR10, UR12, URZ ;  /* 0x0000000c0a0872a5 */ /* 0x000fc8000f8e003f */
[----:B------:R-:W-:-:S04]  /*f110*/  @UP0 USHF.R.U32.HI UR10, URZ, UR13, UR9 ;  /* 0x0000000d3f0a0299 */ /* 0x000fc80008011609 */
[----:B------:R-:W-:Y:S01]  /*f120*/  ULOP3.LUT UR10, URZ, UR10, URZ, 0x33, !UPT ;  /* 0x0000000a3f0a7292 */ /* 0x000fe2000f8e333f */
[----:B------:R-:W-:Y:S11]  /*f130*/  BRA `(.L_x_1188) ;  /* 0x0000000000107947 */ /* 0x000ff60003800000 */
.L_x_1187:
[----:B------:R-:W-:-:S11]  /*f140*/  UISETP.NE.AND UP0, UPT, UR5, 0x1, UPT ;  /* 0x000000010500788c */ /* 0x000fd6000bf05270 */
[----:B------:R-:W-:Y:S02]  /*f150*/  @UP0 ULDC.64 UR12, c[0x0][0x9e8] ;  /* 0x00027a00000c0ab9 */ /* 0x000fe40000000a00 */
[----:B------:R-:W-:-:S04]  /*f160*/  UIMAD.WIDE.U32 UR8, UR10, UR12, URZ ;  /* 0x0000000c0a0872a5 */ /* 0x000fc8000f8e003f */
[----:B------:R-:W-:-:S12]  /*f170*/  @UP0 USHF.R.U32.HI UR10, URZ, UR13, UR9 ;  /* 0x0000000d3f0a0299 */ /* 0x000fd80008011609 */
.L_x_1188:
[----:B------:R-:W-:-:S04]  /*f180*/  UIMAD UR10, UR10, UR5, UR5 ;  /* 0x000000050a0a72a4 */ /* 0x000fc8000f8e0205 */
[----:B------:R-:W-:-:S04]  /*f190*/  UISETP.LT.AND UP0, UPT, UR4, UR10, UPT ;  /* 0x0000000a0400728c */ /* 0x000fc8000bf01270 */
[----:B------:R-:W-:-:S12]  /*f1a0*/  USEL UR4, UR4, UR10, UP0 ;  /* 0x0000000a04047287 */ /* 0x000fd80008000000 */
.L_x_1186:
[----:B------:R-:W-:Y:S02]  /*f1b0*/  UIMAD UR8, UR15, UR7, 0x5f ;  /* 0x0000005f0f0874a4 */ /* 0x000fe4000f8e0207 */
[----:B------:R-:W-:Y:S02]  /*f1c0*/  UIADD3 UR10, UR4, 0x5f, URZ ;  /* 0x0000005f040a7890 */ /* 0x000fe4000fffe03f */
[----:B------:R-:W-:Y:S02]  /*f1d0*/  UIMAD.WIDE UR8, UR8, 0x2aaaaaab, URZ ;  /* 0x2aaaaaab080878a5 */ /* 0x000fe4000f8e023f */
[----:B------:R-:W-:Y:S01]  /*f1e0*/  UIMAD.WIDE UR10, UR10, 0x2aaaaaab, URZ ;  /* 0x2aaaaaab0a0a78a5 */ /* 0x000fe2000f8e023f */
[----:B------:R-:W-:Y:S01]  /*f1f0*/  @UP1 ULDC UR12, c[0x0][0x44c] ;  /* 0x00011300000c1ab9 */ /* 0x000fe20000000800 */
[----:B------:R-:W-:Y:S02]  /*f200*/  UIMAD UR7, UR15, UR7, -UR6 ;  /* 0x000000070f0772a4 */ /* 0x000fe4000f8e0a06 */
[----:B------:R-:W-:-:S02]  /*f210*/  UIMAD.WIDE.U32 UR12, UR43, UR12, URZ ;  /* 0x0000000c2b0c72a5 */ /* 0x000fc4000f8e003f */
[----:B------:R-:W-:Y:S02]  /*f220*/  USHF.R.U32.HI UR6, URZ, 0x1f, UR9 ;  /* 0x0000001f3f067899 */ /* 0x000fe40008011609 */
[----:B------:R-:W-:Y:S01]  /*f230*/  USHF.R.U32.HI UR4, URZ, 0x1f, UR11 ;  /* 0x0000001f3f047899 */ /* 0x000fe2000801160b */
[----:B------:R-:W-:Y:S01]  /*f240*/  @UP1 ULDC UR16, c[0x0][0x450] ;  /* 0x0001140000101ab9 */ /* 0x000fe20000000800 */
[----:B------:R-:W-:Y:S01]  /*f250*/  UMOV UR14, UR43 ;  /* 0x0000002b000e7c82 */ /* 0x000fe20008000000 */
[----:B------:R-:W-:Y:S02]  /*f260*/  @UP1 USHF.R.U32.HI UR14, URZ, UR16, UR13 ;  /* 0x000000103f0e1299 */ /* 0x000fe4000801160d */
[----:B------:R-:W-:Y:S02]  /*f270*/  ULEA.HI.SX32 UR9, UR9, UR6, 0x1c ;  /* 0x0000000609097291 */ /* 0x000fe4000f8fe23f */
[----:B------:R-:W-:Y:S02]  /*f280*/  ULEA.HI.SX32 UR4, UR11, UR4, 0x1c ;  /* 0x000000040b047291 */ /* 0x000fe4000f8fe23f */
[----:B------:R-:W-:-:S02]  /*f290*/  UIADD3 UR6, UR7, UR14, URZ ;  /* 0x0000000e07067290 */ /* 0x000fc4000fffe03f */
[----:B------:R-:W-:Y:S01]  /*f2a0*/  UISETP.LT.AND UP0, UPT, UR9, UR4, UPT ;  /* 0x000000040900728c */ /* 0x000fe2000bf01270 */
[----:B------:R-:W-:Y:S02]  /*f2b0*/  ULDC UR8, c[0x0][0x9dc] ;  /* 0x0002770000087ab9 */ /* 0x000fe40000000800 */
[----:B------:R-:W-:Y:S02]  /*f2c0*/  UIADD3 UR8, UR6, -UR8, URZ ;  /* 0x8000000806087290 */ /* 0x000fe4000fffe03f */
[----:B------:R-:W-:Y:S01]  /*f2d0*/  USEL UR41, UR9, UR4, UP0 ;  /* 0x0000000409297287 */ /* 0x000fe20008000000 */
[----:B------:R-:W-:Y:S11]  /*f2e0*/  @!P1 BRA `(.L_x_1189) ;  /* 0x0000000000489947 */ /* 0x000ff60003800000 */
[----:B------:R-:W-:Y:S02]  /*f2f0*/  UMOV UR4, UR6 ;  /* 0x0000000600047c82 */ /* 0x000fe40008000000 */
[----:B------:R-:W-:-:S06]  /*f300*/  UISETP.GT.AND UP0, UPT, UR4, -0x1, UPT ;  /* 0xffffffff0400788c */ /* 0x000fcc000bf04270 */
[----:B------:R-:W-:-:S13]  /*f310*/  PLOP3.LUT P0, PT, PT, PT, UP0, 0x80, 0x0 ;  /* 0x000000000000781c */ /* 0x000fda0003f0f008 */
[----:B------:R-:W-:Y:S05]  /*f320*/  @P0 BRA `(.L_x_1190) ;  /* 0x00000000001c0947 */ /* 0x000fea0003800000 */
[----:B------:R-:W-:Y:S02]  /*f330*/  UISETP.NE.AND UP0, UPT, UR5, 0x1, UPT ;  /* 0x000000010500788c */ /* 0x000fe4000bf05270 */
[----:B------:R-:W-:-:S09]  /*f340*/  ULOP3.LUT UR4, URZ, UR4, URZ, 0x33, !UPT ;  /* 0x000000043f047292 */ /* 0x000fd2000f8e333f */
[----:B------:R-:W-:Y:S02]  /*f350*/  @UP0 ULDC.64 UR10, c[0x0][0x9e8] ;  /* 0x00027a00000a0ab9 */ /* 0x000fe40000000a00 */
[----:B------:R-:W-:-:S04]  /*f360*/  UIMAD.WIDE.U32 UR6, UR4, UR10, URZ ;  /* 0x0000000a040672a5 */ /* 0x000fc8000f8e003f */
[----:B------:R-:W-:-:S04]  /*f370*/  @UP0 USHF.R.U32.HI UR4, URZ, UR11, UR7 ;  /* 0x0000000b3f040299 */ /* 0x000fc80008011607 */
[----:B------:R-:W-:Y:S01]  /*f380*/  ULOP3.LUT UR4, URZ, UR4, URZ, 0x33, !UPT ;  /* 0x000000043f047292 */ /* 0x000fe2000f8e333f */
[----:B------:R-:W-:Y:S11]  /*f390*/  BRA `(.L_x_1191) ;  /* 0x0000000000107947 */ /* 0x000ff60003800000 */
.L_x_1190:
[----:B------:R-:W-:-:S11]  /*f3a0*/  UISETP.NE.AND UP0, UPT, UR5, 0x1, UPT ;  /* 0x000000010500788c */ /* 0x000fd6000bf05270 */
[----:B------:R-:W-:Y:S02]  /*f3b0*/  @UP0 ULDC.64 UR10, c[0x0][0x9e8] ;  /* 0x00027a00000a0ab9 */ /* 0x000fe40000000a00 */
[----:B------:R-:W-:-:S04]  /*f3c0*/  UIMAD.WIDE.U32 UR6, UR4, UR10, URZ ;  /* 0x0000000a040672a5 */ /* 0x000fc8000f8e003f */
[----:B------:R-:W-:-:S12]  /*f3d0*/  @UP0 USHF.R.U32.HI UR4, URZ, UR11, UR7 ;  /* 0x0000000b3f040299 */ /* 0x000fd80008011607 */
.L_x_1191:
[----:B------:R-:W-:-:S04]  /*f3e0*/  UIMAD UR4, UR4, UR5, URZ ;  /* 0x00000005040472a4 */ /* 0x000fc8000f8e023f */
[----:B------:R-:W-:-:S04]  /*f3f0*/  UISETP.LT.AND UP0, UPT, UR8, UR4, UPT ;  /* 0x000000040800728c */ /* 0x000fc8000bf01270 */
[----:B------:R-:W-:-:S12]  /*f400*/  USEL UR8, UR8, UR4, !UP0 ;  /* 0x0000000408087287 */ /* 0x000fd8000c000000 */
.L_x_1189:
[----:B------:R-:W-:Y:S01]  /*f410*/  UIMAD.WIDE UR4, UR8, 0x2aaaaaab, URZ ;  /* 0x2aaaaaab080478a5 */ /* 0x000fe2000f8e023f */
[----:B------:R-:W-:Y:S03]  /*f420*/  BSSY B7, `(.L_x_1192) ;  /* 0x00003f0000077945 */ /* 0x000fe60003800000 */
[----:B------:R-:W-:-:S04]  /*f430*/  USHF.R.U32.HI UR4, URZ, 0x1f, UR5 ;  /* 0x0000001f3f047899 */ /* 0x000fc80008011605 */
[----:B------:R-:W-:-:S04]  /*f440*/  ULEA.HI.SX32 UR4, UR5, UR4, 0x1c ;  /* 0x0000000405047291 */ /* 0x000fc8000f8fe23f */
[----:B------:R-:W-:-:S04]  /*f450*/  UISETP.LT.AND UP0, UPT, URZ, UR4, UPT ;  /* 0x000000043f00728c */ /* 0x000fc8000bf01270 */
[----:B------:R-:W-:-:S04]  /*f460*/  USEL UR40, URZ, UR4, !UP0 ;  /* 0x000000043f287287 */ /* 0x000fc8000c000000 */
[----:B------:R-:W-:-:S06]  /*f470*/  UISETP.GT.AND UP0, UPT, UR41, UR40, UPT ;  /* 0x000000282900728c */ /* 0x000fcc000bf04270 */
[----:B------:R-:W-:-:S13]  /*f480*/  PLOP3.LUT P0, PT, PT, PT, UP0, 0x80, 0x0 ;  /* 0x000000000000781c */ /* 0x000fda0003f0f008 */
[----:B------:R-:W-:Y:S05]  /*f490*/  @P0 BRA `(.L_x_1193) ;  /* 0x00000000004c0947 */ /* 0x000fea0003800000 */
[----:B------:R-:W0:Y:S02]  /*f4a0*/  S2R R0, SR_TID.X ;  /* 0x0000000000007919 */ /* 0x000e240000002100 */
        /* <DEDUP_REMOVED lines=10> */
[----:B-1----:R-:W2:Y:S01]  /*f550*/  @P0 ATOMG.E.ADD.STRONG.GPU PT, R3, desc[UR6][R2.64], R5 ;  /* 0x00000005020309a8 */ /* 0x002ea200081ee1c6 */
[----:B------:R-:W0:Y:S02]  /*f560*/  S2R R4, SR_LTMASK ;  /* 0x0000000000047919 */ /* 0x000e240000003900 */
[----:B0-----:R-:W-:-:S04]  /*f570*/  LOP3.LUT R4, R4, UR4, RZ, 0xc0, !PT ;  /* 0x0000000404047c12 */ /* 0x001fc8000f8ec0ff */
[----:B------:R-:W0:Y:S01]  /*f580*/  POPC R7, R4 ;  /* 0x0000000400077309 */ /* 0x000e220000000000 */
[----:B--2---:R-:W0:Y:S02]  /*f590*/  SHFL.IDX PT, R0, R3, R0, 0x1f ;  /* 0x00001f0003007589 */ /* 0x004e2400000e0000 */
[----:B0-----:R-:W-:-:S05]  /*f5a0*/  IADD3 R0, R0, UR44, R7 ;  /* 0x0000002c00007c10 */ /* 0x001fca000fffe007 */
[----:B------:R1:W-:Y:S01]  /*f5b0*/  STL [R1+0x14], R0 ;  /* 0x0000140001007387 */ /* 0x0003e20000100800 */
[----:B------:R-:W-:Y:S05]  /*f5c0*/  BRA `(.L_x_1194) ;  /* 0x0000003c00547947 */ /* 0x000fea0003800000 */
.L_x_1193:
[----:B------:R-:W-:Y:S01]  /*f5d0*/  VIADD R0, R17, 0x18400 ;  /* 0x0001840011007836 */ /* 0x000fe20000000000 */
[----:B------:R-:W-:Y:S04]  /*f5e0*/  BSSY B6, `(.L_x_1195) ;  /* 0x0000013000067945 */ /* 0x000fe80003800000 */
[----:B------:R-:W-:-:S13]  /*f5f0*/  LOP3.LUT P0, RZ, R0, 0x3ff, RZ, 0xc0, !PT ;  /* 0x000003ff00ff7812 */ /* 0x000fda000780c0ff */
[----:B------:R-:W-:Y:S05]  /*f600*/  @!P0 BRA `(.L_x_1196) ;  /* 0x0000000000408947 */ /* 0x000fea0003800000 */
        /* <DEDUP_REMOVED lines=16> */
.L_x_1196:
[----:B------:R-:W-:Y:S05]  /*f710*/  BSYNC B6 ;  /* 0x0000000000067941 */ /* 0x000fea0003800000 */
.L_x_1195:
        /* <DEDUP_REMOVED lines=8> */
[----:B------:R0:W1:Y:S01]  /*f7a0*/  LDC.64 R2, c[0x4][R16] ;  /* 0x0100000010027b82 */ /* 0x0000620000000a00 */
        /* <DEDUP_REMOVED lines=11> */
.L_x_1199:
        /* <DEDUP_REMOVED lines=15> */
.L_x_1198:
[----:B------:R-:W-:Y:S05]  /*f950*/  BSYNC B6 ;  /* 0x0000000000067941 */ /* 0x000fea0003800000 */
.L_x_1197:
[----:B------:R-:W-:Y:S01]  /*f960*/  ULDC.64 UR4, c[0x0][0x9f8] ;  /* 0x00027e0000047ab9 */ /* 0x000fe20000000a00 */
[----:B------:R-:W2:Y:S01]  /*f970*/  LDL.LU R0, [R1+0xc] ;  /* 0x00000c0001007983 */ /* 0x000ea20000300800 */
[----:B------:R-:W-:Y:S01]  /*f980*/  UISETP.NE.U32.AND UP0, UPT, UR4, URZ, UPT ;  /* 0x0000003f0400728c */ /* 0x000fe2000bf05070 */
[----:B------:R-:W-:Y:S01]  /*f990*/  IMAD.U32 R7, RZ, RZ, UR42 ;  /* 0x0000002aff077e24 */ /* 0x000fe2000f8e00ff */
[----:B------:R-:W-:Y:S02]  /*f9a0*/  ULDC.64 UR6, c[0x0][0x208] ;  /* 0x0000820000067ab9 */ /* 0x000fe40000000a00 */
[----:B------:R-:W-:-:S06]  /*f9b0*/  UISETP.NE.AND.EX UP0, UPT, UR5, URZ, UPT, UP0 ;  /* 0x0000003f0500728c */ /* 0x000fcc000bf05300 */
[----:B------:R-:W-:-:S05]  /*f9c0*/  PLOP3.LUT P0, PT, PT, PT, UP0, 0x80, 0x0 ;  /* 0x000000000000781c */ /* 0x000fca0003f0f008 */
[----:B------:R-:W-:Y:S02]  /*f9d0*/  @UP0 ULDC.64 UR4, c[0x0][0x9f8] ;  /* 0x00027e0000040ab9 */ /* 0x000fe40000000a00 */
[----:B------:R-:W-:-:S06]  /*f9e0*/  @UP0 UIMAD.WIDE UR4, UR42, 0x4, UR4 ;  /* 0x000000042a0408a5 */ /* 0x000fcc000f8e0204 */
[----:B------:R-:W-:Y:S02]  /*f9f0*/  IMAD.U32 R2, RZ, RZ, UR4 ;  /* 0x00000004ff027e24 */ /* 0x000fe4000f8e00ff */
[----:B------:R-:W-:-:S05]  /*fa00*/  IMAD.U32 R3, RZ, RZ, UR5 ;  /* 0x00000005ff037e24 */ /* 0x000fca000f8e00ff */
[----:B------:R0:W3:Y:S01]  /*fa10*/  @P0 LDG.E R7, desc[UR6][R2.64] ;  /* 0x0000000602070981 */ /* 0x0000e2000c1e1900 */
[----:B------:R-:W-:Y:S01]  /*fa20*/  UMOV UR4, 0xffffffff ;  /* 0xffffffff00047882 */ /* 0x000fe20000000000 */
[----:B------:R-:W-:Y:S01]  /*fa30*/  IMAD.U32 R19, RZ, RZ, UR41 ;  /* 0x00000029ff137e24 */ /* 0x000fe2000f8e00ff */
[----:B------:R-:W1:Y:S03]  /*fa40*/  S2R R4, SR_TID.X ;  /* 0x0000000000047919 */ /* 0x000e660000002100 */
[----:B------:R-:W-:Y:S01]  /*fa50*/  VIADD R19, R19, 0xffffffff ;  /* 0xffffffff13137836 */ /* 0x000fe20000000000 */
[----:B0-----:R-:W0:Y:S02]  /*fa60*/  LDC.64 R2, c[0x0][0x418] ;  /* 0x00010600ff027b82 */ /* 0x001e240000000a00 */
[----:B0-----:R-:W-:Y:S02]  /*fa70*/  ISETP.NE.U32.AND P0, PT, R2, RZ, PT ;  /* 0x000000ff0200720c */ /* 0x001fe40003f05070 */
[----:B-1----:R-:W-:-:S02]  /*fa80*/  SHF.R.U32.HI R4, RZ, 0x5, R4 ;  /* 0x00000005ff047819 */ /* 0x002fc40000011604 */
[----:B------:R-:W-:Y:S02]  /*fa90*/  ISETP.NE.AND.EX P1, PT, R3, RZ, PT, P0 ;  /* 0x000000ff0300720c */ /* 0x000fe40003f25300 */
[----:B------:R-:W-:Y:S02]  /*faa0*/  LOP3.LUT R4, R4, 0x3, RZ, 0xc0, !PT ;  /* 0x0000000304047812 */ /* 0x000fe400078ec0ff */
[----:B--2---:R-:W-:-:S09]  /*fab0*/  LOP3.LUT R0, R0, 0xfffffffe, RZ, 0xc0, !PT ;  /* 0xfffffffe00007812 */ /* 0x004fd200078ec0ff */
[----:B------:R-:W-:Y:S02]  /*fac0*/  @P1 LOP3.LUT R0, R0, 0x1, RZ, 0xfc, !PT ;  /* 0x0000000100001812 */ /* 0x000fe400078efcff */
[----:B---3--:R-:W-:Y:S01]  /*fad0*/  SHF.R.S32.HI R8, RZ, 0x1f, R7 ;  /* 0x0000001fff087819 */ /* 0x008fe20000011407 */
[----:B------:R0:W-:Y:S01]  /*fae0*/  STL [R1], R7 ;  /* 0x0000000701007387 */ /* 0x0001e20000100800 */
[----:B------:R-:W-:-:S03]  /*faf0*/  SEL R16, R7, RZ, !P1 ;  /* 0x000000ff07107207 */ /* 0x000fc60004800000 */
[----:B------:R0:W-:Y:S04]  /*fb00*/  STL [R1+0x8], R8 ;  /* 0x0000080801007387 */ /* 0x0001e80000100800 */
[----:B------:R0:W-:Y:S01]  /*fb10*/  STL [R1+0xc], R0 ;  /* 0x00000c0001007387 */ /* 0x0001e20000100800 */
[----:B------:R-:W-:Y:S05]  /*fb20*/  BRA.DIV UR4, `(.L_x_1200) ;  /* 0x00000042043c7947 */ /* 0x000fea000b800000 */
[----:B------:R1:W2:Y:S02]  /*fb30*/  SHFL.IDX PT, R14, R4, RZ, 0x1f ;  /* 0x00001fff040e7589 */ /* 0x0002a400000e0000 */
.L_x_1294:
[----:B------:R-:W-:Y:S02]  /*fb40*/  PLOP3.LUT P2, PT, PT, PT, PT, 0x8, 0x0 ;  /* 0x000000000000781c */ /* 0x000fe40003f4e170 */
[----:B0-----:R-:W-:Y:S02]  /*fb50*/  LOP3.LUT R0, R0, 0xfffffffd, RZ, 0xc0, !PT ;  /* 0xfffffffd00007812 */ /* 0x001fe400078ec0ff */
[----:B--2---:R-:W-:-:S09]  /*fb60*/  ISETP.NE.AND P0, PT, R14, RZ, PT ;  /* 0x000000ff0e00720c */ /* 0x004fd20003f05270 */
[----:B------:R-:W-:-:S05]  /*fb70*/  @P2 LOP3.LUT R0, R0, 0x2, RZ, 0xfc, !PT ;  /* 0x0000000200002812 */ /* 0x000fca00078efcff */
[----:B------:R0:W-:Y:S01]  /*fb80*/  STL [R1+0xc], R0 ;  /* 0x00000c0001007387 */ /* 0x0001e20000100800 */
[----:B------:R-:W-:Y:S05]  /*fb90*/  @P0 BRA `(.L_x_1201) ;  /* 0x0000000400280947 */ /* 0x000fea0003800000 */
[----:B------:R-:W-:-:S03]  /*fba0*/  UMOV UR4, 0xffffffff ;  /* 0xffffffff00047882 */ /* 0x000fc60000000000 */
[----:B------:R-:W-:Y:S05]  /*fbb0*/  BRA.DIV UR4, `(.L_x_1202) ;  /* 0x0000004204387947 */ /* 0x000fea000b800000 */
[----:B------:R-:W-:-:S13]  /*fbc0*/  ELECT P6, URZ, PT ;  /* 0x00000000003f782f */ /* 0x000fda00038c0000 */
.L_x_1297:
[----:B------:R-:W-:Y:S05]  /*fbd0*/  @!P6 BRA `(.L_x_1201) ;  /* 0x000000040018e947 */ /* 0x000fea0003800000 */
[----:B------:R-:W-:Y:S01]  /*fbe0*/  IMAD.MOV.U32 R16, RZ, RZ, R7 ;  /* 0x000000ffff107224 */ /* 0x000fe200078e0007 */
[----:B------:R-:W-:Y:S06]  /*fbf0*/  @!P1 BRA `(.L_x_1203) ;  /* 0x0000000000489947 */ /* 0x000fec0003800000 */
[----:B------:R-:W2:Y:S01]  /*fc00*/  LDC R6, c[0x0][0x43c] ;  /* 0x00010f00ff067b82 */ /* 0x000ea20000000800 */
[----:B------:R-:W-:Y:S01]  /*fc10*/  ULDC.64 UR4, c[0x0][0x428] ;  /* 0x00010a0000047ab9 */ /* 0x000fe20000000a00 */
[----:B------:R-:W-:Y:S01]  /*fc20*/  ULDC.64 UR6, c[0x0][0x208] ;  /* 0x0000820000067ab9 */ /* 0x000fe20000000a00 */
[----:B--2---:R-:W-:-:S13]  /*fc30*/  ISETP.NE.AND P0, PT, R6, 0x1, PT ;  /* 0x000000010600780c */ /* 0x004fda0003f05270 */
[----:B-1----:R-:W0:Y:S02]  /*fc40*/  @P0 LDC.64 R4, c[0x0][0x440] ;  /* 0x00011000ff040b82 */ /* 0x002e240000000a00 */
[----:B0-----:R-:W-:-:S04]  /*fc50*/  @P0 IMAD.HI.U32 R0, R19, R4, RZ ;  /* 0x0000000413000227 */ /* 0x001fc800078e00ff */
[----:B------:R-:W-:Y:S01]  /*fc60*/  IMAD.MOV.U32 R4, RZ, RZ, R19 ;  /* 0x000000ffff047224 */ /* 0x000fe200078e0013 */
[----:B------:R-:W-:-:S04]  /*fc70*/  @P0 SHF.R.U32.HI R4, RZ, R5, R0 ;  /* 0x00000005ff040219 */ /* 0x000fc80000011600 */
[--C-:B------:R-:W-:Y:S01]  /*fc80*/  SHF.R.S32.HI R5, RZ, 0x1f, R4.reuse ;  /* 0x0000001fff057819 */ /* 0x100fe20000011404 */
[----:B------:R-:W-:-:S04]  /*fc90*/  IMAD.MOV R0, RZ, RZ, -R4 ;  /* 0x000000ffff007224 */ /* 0x000fc800078e0a04 */
[----:B------:R-:W-:Y:S02]  /*fca0*/  IMAD R19, R6, R0, R19 ;  /* 0x0000000006137224 */ /* 0x000fe400078e0213 */
[----:B------:R-:W-:Y:S02]  /*fcb0*/  IMAD R0, R8, UR4, RZ ;  /* 0x0000000408007c24 */ /* 0x000fe4000f8e02ff */
[----:B------:R-:W-:-:S04]  /*fcc0*/  IMAD.WIDE.U32 R4, R7, UR4, R4 ;  /* 0x0000000407047c25 */ /* 0x000fc8000f8e0004 */
[----:B------:R-:W-:Y:S01]  /*fcd0*/  IMAD R0, R7, UR5, R0 ;  /* 0x0000000507007c24 */ /* 0x000fe2000f8e0200 */
[----:B------:R-:W-:-:S03]  /*fce0*/  LEA R2, P0, R4, R2, 0x2 ;  /* 0x0000000204027211 */ /* 0x000fc600078010ff */
[----:B------:R-:W-:-:S05]  /*fcf0*/  IMAD.IADD R0, R5, 0x1, R0 ;  /* 0x0000000105007824 */ /* 0x000fca00078e0200 */
[----:B------:R-:W-:-:S05]  /*fd00*/  LEA.HI.X R3, R4, R3, R0, 0x2, P0 ;  /* 0x0000000304037211 */ /* 0x000fca00000f1400 */
[----:B------:R2:W5:Y:S02]  /*fd10*/  LDG.E R16, desc[UR6][R2.64] ;  /* 0x0000000602107981 */ /* 0x000564000c1e1900 */
.L_x_1203:
[----:B--2---:R-:W2:Y:S01]  /*fd20*/  LDL R2, [R1+0x4] ;  /* 0x0000040001027983 */ /* 0x004ea20000100800 */
[----:B0-----:R-:W-:Y:S01]  /*fd30*/  IMAD R0, R18, 0x8, R17 ;  /* 0x0000000812007824 */ /* 0x001fe200078e0211 */
[----:B--2---:R-:W-:-:S04]  /*fd40*/  SHF.L.U32 R2, R2, 0x1f, RZ ;  /* 0x0000001f02027819 */ /* 0x004fc800000006ff */
[----:B------:R-:W0:Y:S02]  /*fd50*/  SYNCS.PHASECHK.TRANS64.TRYWAIT P0, [R0+URZ+0x2a840], R2 ;  /* 0x02a84002000075a7 */ /* 0x000e24000800017f */
[----:B0-----:R-:W-:Y:S05]  /*fd60*/  @!P0 BRA `(.L_x_1204) ;  /* 0x0000003c00ec8947 */ /* 0x001fea0003800000 */
.L_x_1298:
[----:B------:R-:W2:Y:S02]  /*fd70*/  S2R R3, SR_TID.X ;  /* 0x0000000000037919 */ /* 0x000ea40000002100 */
[----:B--2---:R-:W-:-:S04]  /*fd80*/  LOP3.LUT R3, R3, 0x7f, RZ, 0xc0, !PT ;  /* 0x0000007f03037812 */ /* 0x004fc800078ec0ff */
[----:B------:R-:W-:-:S13]  /*fd90*/  ISETP.NE.AND P0, PT, R3, RZ, PT ;  /* 0x000000ff0300720c */ /* 0x000fda0003f05270 */
        /* <DEDUP_REMOVED lines=8> */
.L_x_1205:
[----:B0-----:R-:W2:Y:S01]  /*fe20*/  LDL.LU R2, [R1+0xc] ;  /* 0x00000c0001027983 */ /* 0x001ea20000300800 */
[----:B------:R-:W-:Y:S01]  /*fe30*/  R2UR UR33, R0 ;  /* 0x00000000002172ca */ /* 0x000fe200000e0000 */
[----:B------:R-:W-:Y:S01]  /*fe40*/  IMAD R0, R18, 0x9000, R17 ;  /* 0x0000900012007824 */ /* 0x000fe200078e0211 */
[----:B------:R-:W-:Y:S01]  /*fe50*/  R2UR UR35, R19 ;  /* 0x00000000132372ca */ /* 0x000fe200000e0000 */
[----:B------:R-:W-:Y:S01]  /*fe60*/  UIADD3 UR4, UP0, UR38, 0x370, URZ ;  /* 0x0000037026047890 */ /* 0x000fe2000ff1e03f */
[----:B------:R-:W-:Y:S01]  /*fe70*/  PLOP3.LUT P0, PT, PT, PT, PT, 0x80, 0x0 ;  /* 0x000000000000781c */ /* 0x000fe20003f0f070 */
[----:B------:R-:W-:Y:S01]  /*fe80*/  UMOV UR6, 0x0 ;  /* 0x0000000000067882 */ /* 0x000fe20000000000 */
[----:B------:R-:W-:Y:S01]  /*fe90*/  R2UR UR8, R0 ;  /* 0x00000000000872ca */ /* 0x000fe200000e0000 */
[----:B------:R-:W-:Y:S01]  /*fea0*/  UIADD3.X UR5, URZ, UR39, URZ, UP0, !UPT ;  /* 0x000000273f057290 */ /* 0x000fe200087fe43f */
[----:B-----5:R-:W-:Y:S01]  /*feb0*/  R2UR UR37, R16 ;  /* 0x00000000102572ca */ /* 0x020fe200000e0000 */
[----:B------:R-:W-:Y:S01]  /*fec0*/  UMOV UR7, 0x14f00000 ;  /* 0x14f0000000077882 */ /* 0x000fe20000000000 */
[----:B------:R-:W-:Y:S01]  /*fed0*/  UMOV UR34, URZ ;  /* 0x0000003f00227c82 */ /* 0x000fe20008000000 */
[----:B------:R-:W-:Y:S01]  /*fee0*/  UMOV UR18, 0x40 ;  /* 0x0000004000127882 */ /* 0x000fe20000000000 */
[----:B------:R-:W-:Y:S01]  /*fef0*/  UMOV UR20, UR36 ;  /* 0x0000002400147c82 */ /* 0x000fe20008000000 */
[----:B------:R-:W-:-:S02]  /*ff00*/  UIADD3 UR33, UR33, 0x2a830, URZ ;  /* 0x0002a83021217890 */ /* 0x000fc4000fffe03f */
[----:B------:R-:W-:Y:S01]  /*ff10*/  UIMAD UR35, UR35, 0x60, URZ ;  /* 0x00000060232378a4 */ /* 0x000fe2000f8e023f */
[----:B------:R-:W-:Y:S01]  /*ff20*/  UMOV UR10, 0x80 ;  /* 0x00000080000a7882 */ /* 0x000fe20000000000 */
[----:B------:R-:W-:Y:S02]  /*ff30*/  UMOV UR12, UR36 ;  /* 0x00000024000c7c82 */ /* 0x000fe40008000000 */
[----:B------:R-:W-:Y:S02]  /*ff40*/  UIADD3 UR32, UR8, 0x18400, URZ ;  /* 0x0001840008207890 */ /* 0x000fe4000fffe03f */
[----:B------:R-:W-:Y:S02]  /*ff50*/  UIADD3 UR16, UR8, 0x1b400, URZ ;  /* 0x0001b40008107890 */ /* 0x000fe4000fffe03f */
[----:B------:R-:W-:Y:S01]  /*ff60*/  UIADD3 UR8, UR8, 0x1e400, URZ ;  /* 0x0001e40008087890 */ /* 0x000fe2000fffe03f */
[----:B------:R-:W-:Y:S01]  /*ff70*/  UMOV UR21, UR37 ;  /* 0x0000002500157c82 */ /* 0x000fe20008000000 */
[----:B------:R-:W-:Y:S01]  /*ff80*/  UMOV UR17, UR33 ;  /* 0x0000002100117c82 */ /* 0x000fe20008000000 */
[----:B------:R-:W-:Y:S01]  /*ff90*/  UMOV UR19, UR35 ;  /* 0x0000002300137c82 */ /* 0x000fe20008000000 */
[----:B------:R-:W-:Y:S01]  /*ffa0*/  UMOV UR13, UR37 ;  /* 0x00000025000d7c82 */ /* 0x000fe20008000000 */
[----:B------:R-:W-:Y:S01]  /*ffb0*/  UMOV UR9, UR33 ;  /* 0x0000002100097c82 */ /* 0x000fe20008000000 */
[----:B------:R-:W-:Y:S01]  /*ffc0*/  UMOV UR11, UR35 ;  /* 0x00000023000b7c82 */ /* 0x000fe20008000000 */
[----:B------:R3:W-:Y:S01]  /*ffd0*/  UTMALDG.4D [UR32], [UR4], desc[UR6] ;  /* 0x00000620040075b4 */ /* 0x0007e20008019000 */
[----:B------:R3:W-:Y:S01]  /*ffe0*/  UTMALDG.4D [UR16], [UR4], desc[UR6] ;  /* 0x00000610040075b4 */ /* 0x0007e20008019000 */
[----:B------:R3:W-:Y:S01]  /*fff0*/  UTMALDG.4D [UR8], [UR4], desc[UR6] ;  /* 0x00000608040075b4 */ /* 0x0007e20008019000 */
[----:B--2---:R-:W-:-:S04]  /*10000*/  LOP3.LUT R2, R2, 0xfffffffd, RZ, 0xc0, !PT ;  /* 0xfffffffd02027812 */ /* 0x004fc800078ec0ff */
[----:B------:R-:W-:-:S05]  /*10010*/  @P0 LOP3.LUT R2, R2, 0x2, RZ, 0xfc, !PT ;  /* 0x0000000202020812 */ /* 0x000fca00078efcff */
[----:B------:R3:W-:Y:S01]  /*10020*/  STL [R1+0xc], R2 ;  /* 0x00000c0201007387 */ /* 0x0007e20000100800 */
[----:B------:R-:W-:Y:S01]  /*10030*/  NOP ;  /* 0x0000000000007918 */ /* 0x000fe20000000000 */
.L_x_1201:
[----:B0-----:R-:W-:Y:S01]  /*10040*/  VIADD R0, R17, 0xc400 ;  /* 0x0000c40011007836 */ /* 0x001fe20000000000 */
[----:B------:R-:W-:Y:S05]  /*10050*/  WARPSYNC.ALL ;  /* 0x0000000000007948 */ /* 0x000fea0003800000 */
[----:B------:R-:W-:Y:S01]  /*10060*/  BAR.SYNC.DEFER_BLOCKING 0x8, 0x180 ;  /* 0x0206000000007b1d */ /* 0x000fe20000010000 */
[----:B------:R-:W-:-:S05]  /*10070*/  LOP3.LUT P0, RZ, R0, 0x3ff, RZ, 0xc0, !PT ;  /* 0x000003ff00ff7812 */ /* 0x000fca000780c0ff */
[----:B------:R-:W-:Y:S08]  /*10080*/  BSSY B6, `(.L_x_1206) ;  /* 0x0000012000067945 */ /* 0x000ff00003800000 */
[----:B------:R-:W-:Y:S05]  /*10090*/  @!P0 BRA `(.L_x_1207) ;  /* 0x0000000000408947 */ /* 0x000fea0003800000 */
[----:B---3--:R-:W-:Y:S01]  /*100a0*/  MOV R2, 0x0 ;  /* 0x0000000000027802 */ /* 0x008fe20000000f00 */
[----:B------:R-:W-:Y:S01]  /*100b0*/  ULDC.64 UR6, c[0x4][0x118] ;  /* 0x0100460000067ab9 */ /* 0x000fe20000000a00 */
[----:B------:R-:W-:Y:S01]  /*100c0*/  ULDC.64 UR8, c[0x4][0x120] ;  /* 0x0100480000087ab9 */ /* 0x000fe20000000a00 */
[----:B------:R-:W-:Y:S01]  /*100d0*/  ULDC.64 UR4, c[0x4][0x88] ;  /* 0x0100220000047ab9 */ /* 0x000fe20000000a00 */
[----:B-1----:R-:W-:Y:S02]  /*100e0*/  IMAD.U32 R4, RZ, RZ, UR6 ;  /* 0x00000006ff047e24 */ /* 0x002fe4000f8e00ff */
        /* <DEDUP_REMOVED lines=11> */
.L_x_1207:
[----:B---3--:R-:W-:Y:S05]  /*101a0*/  BSYNC B6 ;  /* 0x0000000000067941 */ /* 0x008fea0003800000 */
.L_x_1206:
[----:B------:R-:W0:Y:S01]  /*101b0*/  S2R R2, SR_TID.X ;  /* 0x0000000000027919 */ /* 0x000e220000002100 */
[----:B------:R-:W2:Y:S01]  /*101c0*/  LDC R7, c[0x0][0x448] ;  /* 0x00011200ff077b82 */ /* 0x000ea20000000800 */
[----:B------:R-:W-:Y:S01]  /*101d0*/  USHF.R.S32.HI UR4, URZ, 0x1f, UR36 ;  /* 0x0000001f3f047899 */ /* 0x000fe20008011424 */
[----:B------:R-:W-:Y:S01]  /*101e0*/  ULDC.64 UR8, c[0x0][0x2d8] ;  /* 0x0000b60000087ab9 */ /* 0x000fe20000000a00 */
[----:B------:R-:W3:Y:S02]  /*101f0*/  S2R R9, SR_TID.X ;  /* 0x0000000000097919 */ /* 0x000ee40000002100 */
[----:B------:R-:W-:Y:S02]  /*10200*/  UIMAD UR6, UR4, UR8, URZ ;  /* 0x00000008040672a4 */ /* 0x000fe4000f8e023f */
[----:B------:R-:W-:Y:S01]  /*10210*/  UIMAD.WIDE.U32 UR4, UR36, UR8, URZ ;  /* 0x00000008240472a5 */ /* 0x000fe2000f8e003f */
[----:B------:R-:W4:Y:S01]  /*10220*/  S2R R8, SR_TID.X ;  /* 0x0000000000087919 */ /* 0x000f220000002100 */
[----:B------:R-:W-:-:S02]  /*10230*/  UIMAD UR6, UR36, UR9, UR6 ;  /* 0x00000009240672a4 */ /* 0x000fc4000f8e0206 */
[----:B------:R-:W-:Y:S02]  /*10240*/  USHF.R.S32.HI UR7, URZ, 0x1f, UR42 ;  /* 0x0000001f3f077899 */ /* 0x000fe4000801142a */
[----:B------:R-:W-:Y:S01]  /*10250*/  UIADD3 UR5, UR5, UR6, URZ ;  /* 0x0000000605057290 */ /* 0x000fe2000fffe03f */
[----:B------:R-:W-:-:S03]  /*10260*/  ULDC.64 UR8, c[0x0][0x2e0] ;  /* 0x0000b80000087ab9 */ /* 0x000fc60000000a00 */
[----:B------:R-:W-:Y:S02]  /*10270*/  UIMAD.WIDE.U32 UR4, UR42, UR8, UR4 ;  /* 0x000000082a0472a5 */ /* 0x000fe4000f8e0004 */
[----:B------:R-:W-:-:S04]  /*10280*/  UIMAD UR6, UR7, UR8, URZ ;  /* 0x00000008070672a4 */ /* 0x000fc8000f8e023f */
[----:B------:R-:W-:Y:S01]  /*10290*/  UIMAD UR6, UR42, UR9, UR6 ;  /* 0x000000092a0672a4 */ /* 0x000fe2000f8e0206 */
[----:B--2---:R-:W-:Y:S01]  /*102a0*/  ISETP.NE.AND P0, PT, R7, 0x1, PT ;  /* 0x000000010700780c */ /* 0x004fe20003f05270 */
[----:B-1----:R-:W-:Y:S02]  /*102b0*/  IMAD.U32 R4, RZ, RZ, UR4 ;  /* 0x00000004ff047e24 */ /* 0x002fe4000f8e00ff */
[----:B------:R-:W-:Y:S02]  /*102c0*/  UIADD3 UR6, UR5, UR6, URZ ;  /* 0x0000000605067290 */ /* 0x000fe4000fffe03f */
[----:B------:R-:W-:Y:S01]  /*102d0*/  IMAD.U32 R5, RZ, RZ, UR5 ;  /* 0x00000005ff057e24 */ /* 0x000fe2000f8e00ff */
[----:B------:R-:W-:Y:S01]  /*102e0*/  ULDC.64 UR4, c[0x0][0x2d0] ;  /* 0x0000b40000047ab9 */ /* 0x000fe20000000a00 */
[C---:B0-----:R-:W-:Y:S01]  /*102f0*/  LOP3.LUT R0, R2.reuse, 0x7f, RZ, 0xc0, !PT ;  /* 0x0000007f02007812 */ /* 0x041fe200078ec0ff */
[----:B------:R-:W-:-:S03]  /*10300*/  IMAD.SHL.U32 R2, R2, 0x10, RZ ;  /* 0x0000001002027824 */ /* 0x000fc600078e00ff */
[----:B------:R-:W-:Y:S01]  /*10310*/  SHF.R.U32.HI R0, RZ, 0x3, R0 ;  /* 0x00000003ff007819 */ /* 0x000fe20000011600 */
[----:B---3--:R-:W-:Y:S01]  /*10320*/  IMAD.SHL.U32 R9, R9, 0x8, RZ ;  /* 0x0000000809097824 */ /* 0x008fe200078e00ff */
[----:B------:R-:W0:Y:S02]  /*10330*/  @P0 LDC R3, c[0x0][0x44c] ;  /* 0x00011300ff030b82 */ /* 0x000e240000000800 */
[----:B------:R-:W-:Y:S01]  /*10340*/  LOP3.LUT R2, R0, 0x70, R2, 0xf8, !PT ;  /* 0x0000007000027812 */ /* 0x000fe200078ef802 */
[----:B----4-:R-:W-:Y:S01]  /*10350*/  IMAD.SHL.U32 R10, R8, 0x8, RZ ;  /* 0x00000008080a7824 */ /* 0x010fe200078e00ff */
[----:B------:R-:W-:-:S03]  /*10360*/  LOP3.LUT R9, R9, 0x38, RZ, 0xc0, !PT ;  /* 0x0000003809097812 */ /* 0x000fc600078ec0ff */
[----:B------:R-:W-:Y:S01]  /*10370*/  VIADD R2, R2, UR43 ;  /* 0x0000002b02027c36 */ /* 0x000fe20008000000 */
[----:B------:R-:W1:Y:S01]  /*10380*/  @P0 LDC R0, c[0x0][0x450] ;  /* 0x00011400ff000b82 */ /* 0x000e620000000800 */
[C---:B------:R-:W-:Y:S02]  /*10390*/  LOP3.LUT R11, R9.reuse, 0x40, RZ, 0xfc, !PT ;  /* 0x00000040090b7812 */ /* 0x040fe400078efcff */
[----:B------:R-:W-:Y:S01]  /*103a0*/  IMAD.MOV.U32 R6, RZ, RZ, R2 ;  /* 0x000000ffff067224 */ /* 0x000fe200078e0002 */
[----:B------:R-:W-:Y:S02]  /*103b0*/  LOP3.LUT R9, R9, 0x80, RZ, 0xfc, !PT ;  /* 0x0000008009097812 */ /* 0x000fe400078efcff */
[----:B------:R-:W-:Y:S01]  /*103c0*/  LOP3.LUT R10, R10, 0x38, RZ, 0xc0, !PT ;  /* 0x000000380a0a7812 */ /* 0x000fe200078ec0ff */
[----:B0-----:R-:W-:-:S05]  /*103d0*/  @P0 IMAD.HI.U32 R3, R2, R3, RZ ;  /* 0x0000000302030227 */ /* 0x001fca00078e00ff */
[----:B-1----:R-:W-:Y:S01]  /*103e0*/  @P0 SHF.R.U32.HI R6, RZ, R0, R3 ;  /* 0x00000000ff060219 */ /* 0x002fe20000011603 */
[----:B------:R-:W-:Y:S01]  /*103f0*/  IMAD.U32 R3, RZ, RZ, UR6 ;  /* 0x00000006ff037e24 */ /* 0x000fe2000f8e00ff */
[----:B------:R-:W-:-:S03]  /*10400*/  ULDC.64 UR6, c[0x0][0x280] ;  /* 0x0000a00000067ab9 */ /* 0x000fc60000000a00 */
[----:B------:R-:W-:-:S04]  /*10410*/  IMAD.MOV R0, RZ, RZ, -R6 ;  /* 0x000000ffff007224 */ /* 0x000fc800078e0a06 */
[----:B------:R-:W-:Y:S02]  /*10420*/  IMAD R0, R7, R0, R2 ;  /* 0x0000000007007224 */ /* 0x000fe400078e0202 */
[----:B------:R-:W-:Y:S01]  /*10430*/  IMAD.MOV.U32 R2, RZ, RZ, R4 ;  /* 0x000000ffff027224 */ /* 0x000fe200078e0004 */
[----:B------:R-:W-:-:S03]  /*10440*/  SHF.R.S32.HI R4, RZ, 0x1f, R6 ;  /* 0x0000001fff047819 */ /* 0x000fc60000011406 */
[----:B------:R-:W-:-:S04]  /*10450*/  IMAD.WIDE.U32 R2, R6, UR4, R2 ;  /* 0x0000000406027c25 */ /* 0x000fc8000f8e0002 */
        /* <DEDUP_REMOVED lines=18> */
[----:B------:R-:W0:Y:S01]  /*10580*/  S2R R2, SR_TID.X ;  /* 0x0000000000027919 */ /* 0x000e220000002100 */
[----:B------:R-:W-:Y:S01]  /*10590*/  ULDC UR4, c[0x0][0x288] ;  /* 0x0000a20000047ab9 */ /* 0x000fe20000000800 */
[----:B------:R-:W-:Y:S01]  /*105a0*/  ULDC.64 UR6, c[0x0][0x208] ;  /* 0x0000820000067ab9 */ /* 0x000fe20000000a00 */
[----:B------:R-:W-:Y:S01]  /*105b0*/  IMAD R5, R7, UR4, RZ ;  /* 0x0000000407057c24 */ /* 0x000fe2000f8e02ff */
[----:B------:R-:W1:Y:S01]  /*105c0*/  SHFL.IDX PT, R3, R0, RZ, 0x181f ;  /* 0x00181fff00037589 */ /* 0x000e6200000e0000 */
[----:B0-----:R-:W-:-:S04]  /*105d0*/  LOP3.LUT R2, R2, 0x7f, RZ, 0xc0, !PT ;  /* 0x0000007f02027812 */ /* 0x001fc800078ec0ff */
[----:B------:R-:W-:Y:S02]  /*105e0*/  SHF.R.U32.HI R8, RZ, 0x3, R2 ;  /* 0x00000003ff087819 */ /* 0x000fe40000011602 */
[----:B------:R-:W0:Y:S03]  /*105f0*/  SHFL.IDX PT, R2, R6, RZ, 0x181f ;  /* 0x00181fff06027589 */ /* 0x000e2600000e0000 */
[----:B------:R-:W-:-:S05]  /*10600*/  VIADD R4, R8, UR43 ;  /* 0x0000002b08047c36 */ /* 0x000fca0008000000 */
        /* <DEDUP_REMOVED lines=9> */
[----:B------:R0:W-:Y:S02]  /*106a0*/  @!P4 LDGSTS.E.BYPASS.LTC128B.128 [R9+0x14400], desc[UR6][R2.64+0x100], !P2 ;  /* 0x144001000209cfae */ /* 0x0001e4000d101d46 */
[----:B0-----:R-:W-:-:S02]  /*106b0*/  VIADD R2, R4, 0x10 ;  /* 0x0000001004027836 */ /* 0x001fc40000000000 */
[----:B------:R-:W0:Y:S03]  /*106c0*/  SHFL.IDX PT, R3, R0, 0x1, 0x181f ;  /* 0x00381f0000037f89 */ /* 0x000e2600000e0000 */
[----:B------:R-:W-:Y:S02]  /*106d0*/  ISETP.GE.AND P4, PT, R2, R5, PT ;  /* 0x000000050200720c */ /* 0x000fe40003f86270 */
[----:B------:R-:W1:Y:S11]  /*106e0*/  SHFL.IDX PT, R2, R6, 0x1, 0x181f ;  /* 0x00381f0006027f89 */ /* 0x000e7600000e0000 */
[----:B0-----:R-:W-:-:S05]  /*106f0*/  @!P4 LEA R3, P3, R10, R3, 0x1 ;  /* 0x000000030a03c211 */ /* 0x001fca00078608ff */
[----:B-1----:R-:W-:-:S05]  /*10700*/  @!P4 IMAD.X R2, RZ, RZ, R2, P3 ;  /* 0x000000ffff02c224 */ /* 0x002fca00018e0602 */
[----:B------:R-:W-:-:S04]  /*10710*/  @!P4 LOP3.LUT R3, R3, R2, RZ, 0x3c, !PT ;  /* 0x000000020303c212 */ /* 0x000fc800078e3cff */
[----:B------:R-:W-:-:S04]  /*10720*/  @!P4 LOP3.LUT R2, R3, R2, RZ, 0x3c, !PT ;  /* 0x000000020302c212 */ /* 0x000fc800078e3cff */
[----:B------:R-:W-:-:S05]  /*10730*/  @!P4 LOP3.LUT R3, R3, R2, RZ, 0x3c, !PT ;  /* 0x000000020303c212 */ /* 0x000fca00078e3cff */
[----:B------:R-:W-:Y:S04]  /*10740*/  @!P4 LDGSTS.E.BYPASS.LTC128B.128 [R9+0xcc00], desc[UR6][R2.64], !P0 ;  /* 0x0cc000000209cfae */ /* 0x000fe8000c101d46 */
        /* <DEDUP_REMOVED lines=52> */
[----:B------:R-:W-:Y:S01]  /*10a90*/  ISETP.GE.AND P4, PT, R2, R5, PT ;  /* 0x000000050200720c */ /* 0x000fe20003f86270 */
[----:B------:R-:W-:Y:S04]  /*10aa0*/  SHFL.IDX PT, R0, R0, 0x7, 0x181f ;  /* 0x00f81f0000007f89 */ /* 0x000fe800000e0000 */
[----:B------:R-:W1:Y:S04]  /*10ab0*/  SHFL.IDX PT, R2, R6, 0x6, 0x181f ;  /* 0x00d81f0006027f89 */ /* 0x000e6800000e0000 */
[----:B------:R-:W2:Y:S04]  /*10ac0*/  SHFL.IDX PT, R6, R6, 0x7, 0x181f ;  /* 0x00f81f0006067f89 */ /* 0x000ea800000e0000 */
        /* <DEDUP_REMOVED lines=8> */
.L_x_1315:
[----:B------:R-:W-:Y:S01]  /*10b50*/  VIADD R4, R4, 0x70 ;  /* 0x0000007004047836 */ /* 0x000fe20000000000 */
[----:B------:R-:W-:Y:S04]  /*10b60*/  BSSY B0, `(.L_x_1209) ;  /* 0x000000c000007945 */ /* 0x000fe80003800000 */
[----:B------:R-:W-:-:S13]  /*10b70*/  ISETP.GE.AND P3, PT, R4, R5, PT ;  /* 0x000000050400720c */ /* 0x000fda0003f66270 */
[----:B------:R-:W-:Y:S05]  /*10b80*/  @P3 BRA `(.L_x_1210) ;  /* 0x0000000000243947 */ /* 0x000fea0003800000 */
[----:B0-----:R-:W-:Y:S01]  /*10b90*/  LEA R2, P3, R10, R0, 0x1 ;  /* 0x000000000a027211 */ /* 0x001fe200078608ff */
[----:B------:R-:W-:-:S04]  /*10ba0*/  ULDC.64 UR4, c[0x0][0x208] ;  /* 0x0000820000047ab9 */ /* 0x000fc80000000a00 */
[----:B------:R-:W-:-:S05]  /*10bb0*/  IMAD.X R3, RZ, RZ, R6, P3 ;  /* 0x000000ffff037224 */ /* 0x000fca00018e0606 */
[----:B------:R-:W-:Y:S01]  /*10bc0*/  @!PT LDS RZ, [RZ] ;  /* 0x00000000fffff984 */ /* 0x000fe20000000800 */
[----:B------:R-:W-:Y:S01]  /*10bd0*/  @!PT LDS RZ, [RZ] ;  /* 0x00000000fffff984 */ /* 0x000fe20000000800 */
[----:B------:R-:W-:Y:S01]  /*10be0*/  @!PT LDS RZ, [RZ] ;  /* 0x00000000fffff984 */ /* 0x000fe20000000800 */
[----:B------:R1:W-:Y:S04]  /*10bf0*/  LDGSTS.E.BYPASS.LTC128B.128 [R9+0xfc00], desc[UR4][R2.64], !P0 ;  /* 0x0fc0000002097fae */ /* 0x0003e8000c101d44 */
[----:B------:R1:W-:Y:S04]  /*10c00*/  LDGSTS.E.BYPASS.LTC128B.128 [R9+0x13c00], desc[UR4][R2.64+0x80], !P1 ;  /* 0x13c0008002097fae */ /* 0x0003e8000c901d44 */
[----:B------:R1:W-:Y:S02]  /*10c10*/  LDGSTS.E.BYPASS.LTC128B.128 [R9+0x17c00], desc[UR4][R2.64+0x100], !P2 ;  /* 0x17c0010002097fae */ /* 0x0003e4000d101d44 */
.L_x_1210:
[----:B------:R-:W-:Y:S05]  /*10c20*/  BSYNC B0 ;  /* 0x0000000000007941 */ /* 0x000fea0003800000 */
.L_x_1209:
[----:B------:R-:W-:Y:S01]  /*10c30*/  NOP ;  /* 0x0000000000007918 */ /* 0x000fe20000000000 */
[----:B------:R-:W-:Y:S01]  /*10c40*/  PLOP3.LUT P0, PT, PT, PT, PT, 0x80, 0x0 ;  /* 0x000000000000781c */ /* 0x000fe20003f0f070 */
[----:B------:R-:W-:-:S12]  /*10c50*/  VIADD R6, R17, 0x2a800 ;  /* 0x0002a80011067836 */ /* 0x000fd80000000000 */
.L_x_1211:
[----:B------:R-:W-:Y:S02]  /*10c60*/  PLOP3.LUT P1, PT, P1, P0, PT, 0xa2, 0x0 ;  /* 0x000000000000781c */ /* 0x000fe40000f21472 */
[----:B------:R-:W-:-:S08]  /*10c70*/  @P0 R2UR P1, UR4, R17 ;  /* 0x00000000110402ca */ /* 0x000fd00000020000 */
[----:B------:R-:W-:-:S05]  /*10c80*/  @P0 PLOP3.LUT P0, PT, P1, PT, PT, 0x80, 0x0 ;  /* 0x000000000000081c */ /* 0x000fca0000f0f070 */
[----:B------:R-:W-:Y:S01]  /*10c90*/  @!P1 SYNCS.ARRIVE.TRANS64.RED.A0T1 RZ, [UR4+0x2a800], RZ ;  /* 0x02a800ffffff99a7 */ /* 0x000fe20008200404 */
[----:B------:R-:W-:Y:S07]  /*10ca0*/  @!P1 ARRIVES.LDGSTSBAR.64.TRANSCNT [UR4+0x2a800] ;  /* 0x02a80000ff0099b0 */ /* 0x000fee0008000a84 */
[----:B------:R-:W-:Y:S05]  /*10cb0*/  @P0 BRA.U.ANY `(.L_x_1211) ;  /* 0xfffffffd00e80947 */ /* 0x000fea000393ffff */
[----:B01----:R-:W2:Y:S02]  /*10cc0*/  LDL.LU R2, [R1+0x18] ;  /* 0x0000180001027983 */ /* 0x003ea40000300800 */
        /* <DEDUP_REMOVED lines=11> */
.L_x_1316:
[----:B------:R-:W-:Y:S05]  /*10d80*/  BSYNC B0 ;  /* 0x0000000000007941 */ /* 0x000fea0003800000 */
.L_x_1212:
[----:B------:R-:W-:-:S04]  /*10d90*/  UIADD3 UR4, UR41, -0x2, URZ ;  /* 0xfffffffe29047890 */ /* 0x000fc8000fffe03f */
[----:B------:R-:W-:-:S06]  /*10da0*/  UISETP.GE.AND UP0, UPT, UR4, UR40, UPT ;  /* 0x000000280400728c */ /* 0x000fcc000bf06270 */
[----:B------:R-:W-:-:S13]  /*10db0*/  PLOP3.LUT P0, PT, PT, PT, UP0, 0x80, 0x0 ;  /* 0x000000000000781c */ /* 0x000fda0003f0f008 */
[----:B------:R-:W-:Y:S05]  /*10dc0*/  @!P0 BRA `(.L_x_1214) ;  /* 0x0000002000008947 */ /* 0x000fea0003800000 */
[----:B0-----:R-:W-:Y:S01]  /*10dd0*/  IMAD R0, RZ, RZ, -UR41 ;  /* 0x80000029ff007e24 */ /* 0x001fe2000f8e02ff */
[----:B------:R-:W-:-:S04]  /*10de0*/  LOP3.LUT R8, RZ, UR40, RZ, 0x33, !PT ;  /* 0x00000028ff087c12 */ /* 0x000fc8000f8e33ff */
[----:B------:R-:W-:-:S05]  /*10df0*/  VIADDMNMX R8, R0, 0x1, R8, !PT ;  /* 0x0000000100087846 */ /* 0x000fca0007800108 */
[----:B------:R-:W-:-:S05]  /*10e00*/  VIADD R0, R8, UR41 ;  /* 0x0000002908007c36 */ /* 0x000fca0008000000 */
[----:B------:R-:W-:-:S04]  /*10e10*/  LOP3.LUT R0, R0, 0x1, RZ, 0xc0, !PT ;  /* 0x0000000100007812 */ /* 0x000fc800078ec0ff */
[----:B------:R-:W-:Y:S01]  /*10e20*/  ISETP.NE.U32.AND P0, PT, R0, 0x1, PT ;  /* 0x000000010000780c */ /* 0x000fe20003f05070 */
[----:B------:R-:W-:-:S12]  /*10e30*/  IMAD.U32 R0, RZ, RZ, UR4 ;  /* 0x00000004ff007e24 */ /* 0x000fd8000f8e00ff */
[----:B------:R-:W-:Y:S05]  /*10e40*/  @P0 BRA `(.L_x_1215) ;  /* 0x0000000800a00947 */ /* 0x000fea0003800000 */
[----:B------:R-:W2:Y:S04]  /*10e50*/  LDL R2, [R1+0xc] ;  /* 0x00000c0001027983 */ /* 0x000ea80000100800 */
[----:B------:R-:W3:Y:S01]  /*10e60*/  LDL R3, [R1+0x4] ;  /* 0x0000040001037983 */ /* 0x000ee20000100800 */
[----:B------:R-:W-:-:S05]  /*10e70*/  VIADD R7, R18, 0x1 ;  /* 0x0000000112077836 */ /* 0x000fca0000000000 */
[C---:B------:R-:W-:Y:S01]  /*10e80*/  ISETP.NE.AND P0, PT, R7.reuse, 0x2, PT ;  /* 0x000000020700780c */ /* 0x040fe20003f05270 */
[----:B------:R-:W-:Y:S03]  /*10e90*/  BSSY B0, `(.L_x_1216) ;  /* 0x000009f000007945 */ /* 0x000fe60003800000 */
[----:B------:R-:W-:Y:S02]  /*10ea0*/  SEL R10, RZ, 0x1, P0 ;  /* 0x00000001ff0a7807 */ /* 0x000fe40000000000 */
[----:B------:R-:W-:Y:S02]  /*10eb0*/  SEL R7, R7, RZ, P0 ;  /* 0x000000ff07077207 */ /* 0x000fe40000000000 */
[----:B--2---:R-:W-:Y:S02]  /*10ec0*/  LOP3.LUT P1, RZ, R2, 0x2, RZ, 0xc0, !PT ;  /* 0x0000000202ff7812 */ /* 0x004fe4000782c0ff */
[----:B---3--:R-:W-:-:S11]  /*10ed0*/  LOP3.LUT R10, R3, R10, RZ, 0x3c, !PT ;  /* 0x0000000a030a7212 */ /* 0x008fd600078e3cff */
[----:B------:R-:W-:Y:S05]  /*10ee0*/  @!P1 BRA `(.L_x_1217) ;  /* 0x0000000800649947 */ /* 0x000fea0003800000 */
[----:B------:R-:W-:Y:S01]  /*10ef0*/  LOP3.LUT P1, RZ, R2, 0x1, RZ, 0xc0, !PT ;  /* 0x0000000102ff7812 */ /* 0x000fe2000782c0ff */
[----:B------:R-:W-:-:S12]  /*10f00*/  IMAD.MOV.U32 R5, RZ, RZ, R16 ;  /* 0x000000ffff057224 */ /* 0x000fd800078e0010 */
[----:B------:R-:W-:Y:S05]  /*10f10*/  @!P1 BRA `(.L_x_1218) ;  /* 0x0000000000549947 */ /* 0x000fea0003800000 */
[----:B------:R-:W2:Y:S01]  /*10f20*/  LDL R9, [R1+0x8] ;  /* 0x0000080001097983 */ /* 0x000ea20000100800 */
[----:B------:R-:W0:Y:S03]  /*10f30*/  LDC R5, c[0x0][0x43c] ;  /* 0x00010f00ff057b82 */ /* 0x000e260000000800 */
[----:B------:R-:W3:Y:S01]  /*10f40*/  LDL R11, [R1] ;  /* 0x00000000010b7983 */ /* 0x000ee20000100800 */
[----:B------:R-:W-:Y:S01]  /*10f50*/  IMAD.MOV.U32 R4, RZ, RZ, R0 ;  /* 0x000000ffff047224 */ /* 0x000fe200078e0000 */
[----:B------:R-:W-:Y:S01]  /*10f60*/  ULDC.64 UR4, c[0x0][0x428] ;  /* 0x00010a0000047ab9 */ /* 0x000fe20000000a00 */
[----:B------:R-:W-:Y:S01]  /*10f70*/  ULDC.64 UR6, c[0x0][0x208] ;  /* 0x0000820000067ab9 */ /* 0x000fe20000000a00 */
[----:B0-----:R-:W-:-:S13]  /*10f80*/  ISETP.NE.AND P0, PT, R5, 0x1, PT ;  /* 0x000000010500780c */ /* 0x001fda0003f05270 */
[----:B------:R-:W0:Y:S02]  /*10f90*/  @P0 LDC.64 R2, c[0x0][0x440] ;  /* 0x00011000ff020b82 */ /* 0x000e240000000a00 */
[----:B0-----:R-:W-:-:S05]  /*10fa0*/  @P0 IMAD.HI.U32 R2, R0, R2, RZ ;  /* 0x0000000200020227 */ /* 0x001fca00078e00ff */
[----:B------:R-:W-:-:S05]  /*10fb0*/  @P0 SHF.R.U32.HI R4, RZ, R3, R2 ;  /* 0x00000003ff040219 */ /* 0x000fca0000011602 */
[----:B------:R-:W-:-:S04]  /*10fc0*/  IMAD.MOV R2, RZ, RZ, -R4 ;  /* 0x000000ffff027224 */ /* 0x000fc800078e0a04 */
[----:B------:R-:W-:Y:S01]  /*10fd0*/  IMAD R0, R5, R2, R0 ;  /* 0x0000000205007224 */ /* 0x000fe200078e0200 */
[----:B------:R-:W-:Y:S01]  /*10fe0*/  SHF.R.S32.HI R5, RZ, 0x1f, R4 ;  /* 0x0000001fff057819 */ /* 0x000fe20000011404 */
[----:B------:R-:W0:Y:S01]  /*10ff0*/  LDC.64 R2, c[0x0][0x418] ;  /* 0x00010600ff027b82 */ /* 0x000e220000000a00 */
[----:B--2---:R-:W-:-:S04]  /*11000*/  IMAD R9, R9, UR4, RZ ;  /* 0x0000000409097c24 */ /* 0x004fc8000f8e02ff */
[C---:B---3--:R-:W-:Y:S02]  /*11010*/  IMAD R9, R11.reuse, UR5, R9 ;  /* 0x000000050b097c24 */ /* 0x048fe4000f8e0209 */
[----:B------:R-:W-:-:S04]  /*11020*/  IMAD.WIDE.U32 R4, R11, UR4, R4 ;  /* 0x000000040b047c25 */ /* 0x000fc8000f8e0004 */
[----:B------:R-:W-:Y:S01]  /*11030*/  IMAD.IADD R5, R9, 0x1, R5 ;  /* 0x0000000109057824 */ /* 0x000fe200078e0205 */
[----:B0-----:R-:W-:-:S04]  /*11040*/  LEA R2, P0, R4, R2, 0x2 ;  /* 0x0000000204027211 */ /* 0x001fc800078010ff */
[----:B------:R-:W-:-:S05]  /*11050*/  LEA.HI.X R3, R4, R3, R5, 0x2, P0 ;  /* 0x0000000304037211 */ /* 0x000fca00000f1405 */
[----:B------:R0:W5:Y:S04]  /*11060*/  LDG.E R5, desc[UR6][R2.64] ;  /* 0x0000000602057981 */ /* 0x000168000c1e1900 */
.L_x_1218:
[----:B0-----:R-:W-:Y:S01]  /*11070*/  IMAD R3, R7, 0x8, R17 ;  /* 0x0000000807037824 */ /* 0x001fe200078e0211 */
[----:B------:R-:W-:Y:S01]  /*11080*/  SHF.L.U32 R2, R10, 0x1f, RZ ;  /* 0x0000001f0a027819 */ /* 0x000fe200000006ff */
[----:B------:R-:W-:Y:S03]  /*11090*/  BSSY B1, `(.L_x_1219) ;  /* 0x0000003000017945 */ /* 0x000fe60003800000 */
[----:B------:R-:W0:Y:S02]  /*110a0*/  SYNCS.PHASECHK.TRANS64.TRYWAIT P0, [R3+URZ+0x2a840], R2 ;  /* 0x02a84002030075a7 */ /* 0x000e24000800017f */
[----:B0-----:R-:W-:Y:S05]  /*110b0*/  @!P0 BRA `(.L_x_1220) ;  /* 0x0000003800448947 */ /* 0x001fea0003800000 */
.L_x_1317:
[----:B------:R-:W-:Y:S05]  /*110c0*/  BSYNC B1 ;  /* 0x0000000000017941 */ /* 0x000fea0003800000 */
.L_x_1219:
[----:B------:R-:W1:Y:S01]  /*110d0*/  S2R R4, SR_TID.X ;  /* 0x0000000000047919 */ /* 0x000e620000002100 */
[----:B------:R-:W-:Y:S01]  /*110e0*/  BSSY B1, `(.L_x_1221) ;  /* 0x000000b000017945 */ /* 0x000fe20003800000 */
[----:B-1----:R-:W-:-:S04]  /*110f0*/  LOP3.LUT R4, R4, 0x7f, RZ, 0xc0, !PT ;  /* 0x0000007f04047812 */ /* 0x002fc800078ec0ff */
[----:B------:R-:W-:-:S13]  /*11100*/  ISETP.NE.AND P1, PT, R4, RZ, PT ;  /* 0x000000ff0400720c */ /* 0x000fda0003f25270 */
[----:B------:R-:W-:Y:S05]  /*11110*/  @P1 BRA `(.L_x_1222) ;  /* 0x00000000001c1947 */ /* 0x000fea0003800000 */
[----:B------:R-:W1:Y:S01]  /*11120*/  S2R R4, SR_TID.X ;  /* 0x0000000000047919 */ /* 0x000e620000002100 */
[----:B0-----:R-:W-:-:S04]  /*11130*/  IMAD.MOV.U32 R2, RZ, RZ, 0x9000 ;  /* 0x00009000ff027424 */ /* 0x001fc800078e00ff */
[----:B------:R2:W-:Y:S01]  /*11140*/  SYNCS.ARRIVE.TRANS64 RZ, [R3+URZ+0x2a830], R2 ;  /* 0x02a8300203ff79a7 */ /* 0x0005e2000800003f */
[----:B-1----:R-:W-:-:S04]  /*11150*/  LOP3.LUT R4, R4, 0x1f, RZ, 0xc0, !PT ;  /* 0x0000001f04047812 */ /* 0x002fc800078ec0ff */
[----:B------:R-:W-:-:S13]  /*11160*/  ISETP.NE.AND P0, PT, R4, RZ, PT ;  /* 0x000000ff0400720c */ /* 0x000fda0003f05270 */
[----:B--2---:R-:W-:Y:S05]  /*11170*/  @!P0 BRA `(.L_x_1222) ;  /* 0x0000000000048947 */ /* 0x004fea0003800000 */
[----:B------:R-:W-:Y:S01]  /*11180*/  BPT.TRAP 0x1 ;  /* 0x000000040000795c */ /* 0x000fe20000300000 */
.L_x_1222:
[----:B------:R-:W-:Y:S05]  /*11190*/  BSYNC B1 ;  /* 0x0000000000017941 */ /* 0x000fea0003800000 */
.L_x_1221:
[----:B------:R-:W-:Y:S01]  /*111a0*/  IMAD.MOV.U32 R11, RZ, RZ, RZ ;  /* 0x000000ffff0b7224 */ /* 0x000fe200078e00ff */
[----:B------:R-:W-:Y:S01]  /*111b0*/  UIADD3 UR4, UP0, UR38, 0x370, URZ ;  /* 0x0000037026047890 */ /* 0x000fe2000ff1e03f */
[----:B------:R-:W-:Y:S01]  /*111c0*/  IMAD R4, R7, 0x9000, R17 ;  /* 0x0000900007047824 */ /* 0x000fe200078e0211 */
[----:B------:R-:W-:Y:S01]  /*111d0*/  PLOP3.LUT P0, PT, PT, PT, PT, 0x80, 0x0 ;  /* 0x000000000000781c */ /* 0x000fe20003f0f070 */
[----:B0-----:R-:W-:Y:S01]  /*111e0*/  VIADD R3, R3, 0x2a830 ;  /* 0x0002a83003037836 */ /* 0x001fe20000000000 */
[----:B------:R-:W-:Y:S01]  /*111f0*/  R2UR UR10, R11 ;  /* 0x000000000b0a72ca */ /* 0x000fe200000e0000 */
[----:B------:R-:W-:Y:S01]  /*11200*/  IMAD R2, R0, 0x60, RZ ;  /* 0x0000006000027824 */ /* 0x000fe200078e02ff */
[----:B------:R-:W-:Y:S01]  /*11210*/  UIADD3.X UR5, URZ, UR39, URZ, UP0, !UPT ;  /* 0x000000273f057290 */ /* 0x000fe200087fe43f */
[----:B------:R-:W-:Y:S01]  /*11220*/  VIADD R9, R4, 0x18400 ;  /* 0x0001840004097836 */ /* 0x000fe20000000000 */
[----:B------:R-:W-:Y:S01]  /*11230*/  UMOV UR6, 0x0 ;  /* 0x0000000000067882 */ /* 0x000fe20000000000 */
[----:B------:R-:W-:-:S10]  /*11240*/  UMOV UR7, 0x14f00000 ;  /* 0x14f0000000077882 */ /* 0x000fd40000000000 */
.L_x_1223:
[----:B------:R-:W-:-:S13]  /*11250*/  @P0 ELECT P2, URZ, PT ;  /* 0x00000000003f082f */ /* 0x000fda0003840000 */
[----:B-----5:R-:W-:Y:S01]  /*11260*/  @P2 R2UR UR13, R5 ;  /* 0x00000000050d22ca */ /* 0x020fe200000e0000 */
[----:B------:R-:W-:Y:S01]  /*11270*/  UMOV UR12, UR36 ;  /* 0x00000024000c7c82 */ /* 0x000fe20008000000 */
[----:B------:R-:W-:Y:S02]  /*11280*/  @P2 R2UR UR11, R2 ;  /* 0x00000000020b22ca */ /* 0x000fe400000e0000 */
[----:B------:R-:W-:Y:S02]  /*11290*/  @P2 R2UR UR9, R3 ;  /* 0x00000000030922ca */ /* 0x000fe400000e0000 */
[----:B------:R-:W-:Y:S02]  /*112a0*/  @P2 R2UR UR8, R9 ;  /* 0x00000000090822ca */ /* 0x000fe400000e0000 */
[----:B------:R-:W-:Y:S02]  /*112b0*/  @P2 PLOP3.LUT P0, PT, P2, PT, PT, 0x8, 0x0 ;  /* 0x000000000000281c */ /* 0x000fe4000170e170 */
        /* <DEDUP_REMOVED lines=9> */
.L_x_1224:
[----:B------:R-:W-:-:S13]  /*11350*/  @P0 ELECT P2, URZ, PT ;  /* 0x00000000003f082f */ /* 0x000fda0003840000 */
[----:B------:R-:W-:Y:S01]  /*11360*/  @P2 R2UR UR13, R5 ;  /* 0x00000000050d22ca */ /* 0x000fe200000e0000 */
        /* <DEDUP_REMOVED lines=13> */
.L_x_1225:
        /* <DEDUP_REMOVED lines=16> */
.L_x_1318:
[----:B------:R-:W-:Y:S05]  /*11540*/  BSYNC B1 ;  /* 0x0000000000017941 */ /* 0x000fea0003800000 */
.L_x_1226:
[----:B------:R-:W-:Y:S01]  /*11550*/  BSSY B1, `(.L_x_1228) ;  /* 0x000000c000017945 */ /* 0x000fe20003800000 */
[----:B------:R-:W-:Y:S02]  /*11560*/  IMAD.MOV.U32 R12, RZ, RZ, 0x0 ;  /* 0x00000000ff0c7424 */ /* 0x000fe400078e00ff */
[----:B------:R-:W-:Y:S01]  /*11570*/  IMAD.MOV.U32 R13, RZ, RZ, 0x14f00000 ;  /* 0x14f00000ff0d7424 */ /* 0x000fe200078e00ff */
[----:B------:R-:W-:Y:S06]  /*11580*/  @P1 BRA `(.L_x_1229) ;  /* 0x0000000000201947 */ /* 0x000fec0003800000 */
[----:B------:R-:W1:Y:S01]  /*11590*/  S2R R4, SR_TID.X ;  /* 0x0000000000047919 */ /* 0x000e620000002100 */
[----:B0-----:R-:W-:Y:S02]  /*115a0*/  IMAD R2, R18, 0x8, R17 ;  /* 0x0000000812027824 */ /* 0x001fe400078e0211 */
[----:B------:R-:W-:-:S04]  /*115b0*/  IMAD.MOV.U32 R3, RZ, RZ, 0x6000 ;  /* 0x00006000ff037424 */ /* 0x000fc800078e00ff */
[----:B------:R2:W-:Y:S01]  /*115c0*/  SYNCS.ARRIVE.TRANS64 RZ, [R2+URZ+0x2a850], R3 ;  /* 0x02a8500302ff79a7 */ /* 0x0005e2000800003f */
[----:B-1----:R-:W-:-:S04]  /*115d0*/  LOP3.LUT R4, R4, 0x1f, RZ, 0xc0, !PT ;  /* 0x0000001f04047812 */ /* 0x002fc800078ec0ff */
[----:B------:R-:W-:-:S13]  /*115e0*/  ISETP.NE.AND P0, PT, R4, RZ, PT ;  /* 0x000000ff0400720c */ /* 0x000fda0003f05270 */
[----:B--2---:R-:W-:Y:S05]  /*115f0*/  @!P0 BRA `(.L_x_1229) ;  /* 0x0000000000048947 */ /* 0x004fea0003800000 */
[----:B------:R-:W-:Y:S01]  /*11600*/  BPT.TRAP 0x1 ;  /* 0x000000040000795c */ /* 0x000fe20000300000 */
.L_x_1229:
[----:B------:R-:W-:Y:S05]  /*11610*/  BSYNC B1 ;  /* 0x0000000000017941 */ /* 0x000fea0003800000 */
.L_x_1228:
[----:B------:R-:W-:Y:S01]  /*11620*/  R2UR UR10, R11 ;  /* 0x000000000b0a72ca */ /* 0x000fe200000e0000 */
[--C-:B0-----:R-:W-:Y:S01]  /*11630*/  IMAD R2, R18, 0x8, R17.reuse ;  /* 0x0000000812027824 */ /* 0x101fe200078e0211 */
[----:B------:R-:W-:Y:S01]  /*11640*/  R2UR UR6, R12 ;  /* 0x000000000c0672ca */ /* 0x000fe200000e0000 */
[----:B------:R-:W-:Y:S01]  /*11650*/  IMAD R3, R18, 0x6000, R17 ;  /* 0x0000600012037824 */ /* 0x000fe200078e0211 */
[----:B------:R-:W-:Y:S01]  /*11660*/  R2UR UR7, R13 ;  /* 0x000000000d0772ca */ /* 0x000fe200000e0000 */
[----:B------:R-:W-:Y:S01]  /*11670*/  UIADD3 UR4, UP0, UR38, 0x470, URZ ;  /* 0x0000047026047890 */ /* 0x000fe2000ff1e03f */
[----:B------:R-:W-:Y:S01]  /*11680*/  PLOP3.LUT P0, PT, PT, PT, PT, 0x80, 0x0 ;  /* 0x000000000000781c */ /* 0x000fe20003f0f070 */
[----:B------:R-:W-:Y:S02]  /*11690*/  IMAD R4, R19, 0x60, RZ ;  /* 0x0000006013047824 */ /* 0x000fe400078e02ff */
[----:B------:R-:W-:Y:S01]  /*116a0*/  VIADD R2, R2, 0x2a850 ;  /* 0x0002a85002027836 */ /* 0x000fe20000000000 */
[----:B------:R-:W-:Y:S01]  /*116b0*/  UIADD3.X UR5, URZ, UR39, URZ, UP0, !UPT ;  /* 0x000000273f057290 */ /* 0x000fe200087fe43f */
[----:B------:R-:W-:-:S11]  /*116c0*/  VIADD R9, R3, 0x400 ;  /* 0x0000040003097836 */ /* 0x000fd60000000000 */
.L_x_1230:
        /* <DEDUP_REMOVED lines=15> */
.L_x_1231:
        /* <DEDUP_REMOVED lines=10> */
[----:B------:R-:W-:Y:S02]  /*11860*/  IMAD.MOV.U32 R16, RZ, RZ, R5 ;  /* 0x000000ffff107224 */ /* 0x000fe400078e0005 */
[----:B------:R-:W-:-:S07]  /*11870*/  IMAD.MOV.U32 R19, RZ, RZ, R0 ;  /* 0x000000ffff137224 */ /* 0x000fce00078e0000 */
.L_x_1217:
[----:B------:R-:W-:Y:S05]  /*11880*/  BSYNC B0 ;  /* 0x0000000000007941 */ /* 0x000fea0003800000 */
.L_x_1216:
[----:B------:R0:W-:Y:S01]  /*11890*/  STL [R1+0x4], R10 ;  /* 0x0000040a01007387 */ /* 0x0001e20000100800 */
[----:B------:R-:W-:Y:S01]  /*118a0*/  UIADD3 UR4, UR41, -0x3, URZ ;  /* 0xfffffffd29047890 */ /* 0x000fe2000fffe03f */
[----:B------:R-:W-:-:S05]  /*118b0*/  IMAD.MOV.U32 R18, RZ, RZ, R7 ;  /* 0x000000ffff127224 */ /* 0x000fca00078e0007 */
[----:B------:R-:W-:-:S07]  /*118c0*/  IMAD.U32 R0, RZ, RZ, UR4 ;  /* 0x00000004ff007e24 */ /* 0x000fce000f8e00ff */
.L_x_1215:
[----:B------:R-:W-:Y:S01]  /*118d0*/  ULOP3.LUT UR4, URZ, UR41, URZ, 0x33, !UPT ;  /* 0x000000293f047292 */ /* 0x000fe2000f8e333f */
[----:B------:R-:W-:Y:S01]  /*118e0*/  VIADD R8, R8, 0xfffffffe ;  /* 0xfffffffe08087836 */ /* 0x000fe20000000000 */
[----:B------:R-:W-:Y:S04]  /*118f0*/  BSSY B0, `(.L_x_1214) ;  /* 0x000014d000007945 */ /* 0x000fe80003800000 */
[----:B------:R-:W-:-:S13]  /*11900*/  ISETP.NE.AND P0, PT, R8, UR4, PT ;  /* 0x0000000408007c0c */ /* 0x000fda000bf05270 */
[----:B------:R-:W-:Y:S05]  /*11910*/  @!P0 BRA `(.L_x_1232) ;  /* 0x0000001400288947 */ /* 0x000fea0003800000 */
[----:B------:R-:W-:-:S07]  /*11920*/  IMAD.MOV.U32 R8, RZ, RZ, R16 ;  /* 0x000000ffff087224 */ /* 0x000fce00078e0010 */
.L_x_1265:
[----:B------:R-:W2:Y:S04]  /*11930*/  LDL R2, [R1+0xc] ;  /* 0x00000c0001027983 */ /* 0x000ea80000100800 */
[----:B------:R-:W3:Y:S01]  /*11940*/  LDL R3, [R1+0x4] ;  /* 0x0000040001037983 */ /* 0x000ee20000100800 */
[----:B------:R-:W-:Y:S01]  /*11950*/  VIADD R4, R18, 0x1 ;  /* 0x0000000112047836 */ /* 0x000fe20000000000 */
[----:B------:R-:W-:Y:S05]  /*11960*/  YIELD ;  /* 0x0000000000007946 */ /* 0x000fea0003800000 */
[----:B------:R-:W-:Y:S01]  /*11970*/  ISETP.NE.AND P0, PT, R4, 0x2, PT ;  /* 0x000000020400780c */ /* 0x000fe20003f05270 */
[----:B------:R-:W-:Y:S03]  /*11980*/  BSSY B1, `(.L_x_1233) ;  /* 0x000009d000017945 */ /* 0x000fe60003800000 */
[----:B------:R-:W-:-:S02]  /*11990*/  SEL R5, RZ, 0x1, P0 ;  /* 0x00000001ff057807 */ /* 0x000fc40000000000 */
[----:B------:R-:W-:Y:S02]  /*119a0*/  SEL R4, R4, RZ, P0 ;  /* 0x000000ff04047207 */ /* 0x000fe40000000000 */
[----:B--2---:R-:W-:Y:S02]  /*119b0*/  LOP3.LUT P1, RZ, R2, 0x2, RZ, 0xc0, !PT ;  /* 0x0000000202ff7812 */ /* 0x004fe4000782c0ff */
[----:B---3--:R-:W-:-:S11]  /*119c0*/  LOP3.LUT R5, R3, R5, RZ, 0x3c, !PT ;  /* 0x0000000503057212 */ /* 0x008fd600078e3cff */
[----:B------:R-:W-:Y:S05]  /*119d0*/  @!P1 BRA `(.L_x_1234) ;  /* 0x00000008005c9947 */ /* 0x000fea0003800000 */
[----:B------:R-:W-:Y:S01]  /*119e0*/  LOP3.LUT P1, RZ, R2, 0x1, RZ, 0xc0, !PT ;  /* 0x0000000102ff7812 */ /* 0x000fe2000782c0ff */
[----:B------:R-:W-:-:S12]  /*119f0*/  IMAD.MOV.U32 R7, RZ, RZ, R0 ;  /* 0x000000ffff077224 */ /* 0x000fd800078e0000 */
[----:B------:R-:W-:Y:S05]  /*11a00*/  @!P1 BRA `(.L_x_1235) ;  /* 0x0000000000549947 */ /* 0x000fea0003800000 */
[----:B0-----:R-:W2:Y:S01]  /*11a10*/  LDL R10, [R1+0x8] ;  /* 0x00000800010a7983 */ /* 0x001ea20000100800 */
[----:B------:R-:W0:Y:S01]  /*11a20*/  LDC R8, c[0x0][0x43c] ;  /* 0x00010f00ff087b82 */ /* 0x000e220000000800 */
[----:B------:R-:W-:Y:S02]  /*11a30*/  ULDC.64 UR4, c[0x0][0x428] ;  /* 0x00010a0000047ab9 */ /* 0x000fe40000000a00 */
[----:B------:R-:W3:Y:S01]  /*11a40*/  LDL R9, [R1] ;  /* 0x0000000001097983 */ /* 0x000ee20000100800 */
[----:B------:R-:W-:Y:S01]  /*11a50*/  ULDC.64 UR6, c[0x0][0x208] ;  /* 0x0000820000067ab9 */ /* 0x000fe20000000a00 */
[----:B0-----:R-:W-:-:S13]  /*11a60*/  ISETP.NE.AND P0, PT, R8, 0x1, PT ;  /* 0x000000010800780c */ /* 0x001fda0003f05270 */
[----:B------:R-:W0:Y:S02]  /*11a70*/  @P0 LDC.64 R2, c[0x0][0x440] ;  /* 0x00011000ff020b82 */ /* 0x000e240000000a00 */
[----:B0-----:R-:W-:-:S04]  /*11a80*/  @P0 IMAD.HI.U32 R7, R0, R2, RZ ;  /* 0x0000000200070227 */ /* 0x001fc800078e00ff */
[----:B------:R-:W-:Y:S01]  /*11a90*/  IMAD.MOV.U32 R2, RZ, RZ, R0 ;  /* 0x000000ffff027224 */ /* 0x000fe200078e0000 */
[----:B------:R-:W-:-:S04]  /*11aa0*/  @P0 SHF.R.U32.HI R2, RZ, R3, R7 ;  /* 0x00000003ff020219 */ /* 0x000fc80000011607 */
[--C-:B------:R-:W-:Y:S01]  /*11ab0*/  SHF.R.S32.HI R3, RZ, 0x1f, R2.reuse ;  /* 0x0000001fff037819 */ /* 0x100fe20000011402 */
[----:B------:R-:W-:-:S04]  /*11ac0*/  IMAD.MOV R7, RZ, RZ, -R2 ;  /* 0x000000ffff077224 */ /* 0x000fc800078e0a02 */
[----:B------:R-:W-:Y:S02]  /*11ad0*/  IMAD R7, R8, R7, R0 ;  /* 0x0000000708077224 */ /* 0x000fe400078e0200 */
        /* <DEDUP_REMOVED lines=8> */
.L_x_1235:
[----:B------:R-:W-:Y:S01]  /*11b60*/  IMAD R3, R4, 0x8, R17 ;  /* 0x0000000804037824 */ /* 0x000fe200078e0211 */
[----:B------:R-:W-:Y:S01]  /*11b70*/  SHF.L.U32 R2, R5, 0x1f, RZ ;  /* 0x0000001f05027819 */ /* 0x000fe200000006ff */
[----:B------:R-:W-:Y:S03]  /*11b80*/  BSSY B2, `(.L_x_1236) ;  /* 0x0000003000027945 */ /* 0x000fe60003800000 */
[----:B------:R-:W2:Y:S02]  /*11b90*/  SYNCS.PHASECHK.TRANS64.TRYWAIT P0, [R3+URZ+0x2a840], R2 ;  /* 0x02a84002030075a7 */ /* 0x000ea4000800017f */
[----:B--2---:R-:W-:Y:S05]  /*11ba0*/  @!P0 BRA `(.L_x_1237) ;  /* 0x0000002c00b08947 */ /* 0x004fea0003800000 */
.L_x_1319:
[----:B------:R-:W-:Y:S05]  /*11bb0*/  BSYNC B2 ;  /* 0x0000000000027941 */ /* 0x000fea0003800000 */
.L_x_1236:
[----:B-1----:R-:W1:Y:S01]  /*11bc0*/  S2R R9, SR_TID.X ;  /* 0x0000000000097919 */ /* 0x002e620000002100 */
[----:B------:R-:W-:Y:S01]  /*11bd0*/  BSSY B2, `(.L_x_1238) ;  /* 0x000000b000027945 */ /* 0x000fe20003800000 */
[----:B-1----:R-:W-:-:S04]  /*11be0*/  LOP3.LUT R9, R9, 0x7f, RZ, 0xc0, !PT ;  /* 0x0000007f09097812 */ /* 0x002fc800078ec0ff */
[----:B------:R-:W-:-:S13]  /*11bf0*/  ISETP.NE.AND P1, PT, R9, RZ, PT ;  /* 0x000000ff0900720c */ /* 0x000fda0003f25270 */
[----:B------:R-:W-:Y:S05]  /*11c00*/  @P1 BRA `(.L_x_1239) ;  /* 0x00000000001c1947 */ /* 0x000fea0003800000 */
[----:B------:R-:W1:Y:S01]  /*11c10*/  S2R R9, SR_TID.X ;  /* 0x0000000000097919 */ /* 0x000e620000002100 */
[----:B--2---:R-:W-:-:S04]  /*11c20*/  IMAD.MOV.U32 R2, RZ, RZ, 0x9000 ;  /* 0x00009000ff027424 */ /* 0x004fc800078e00ff */
[----:B------:R3:W-:Y:S01]  /*11c30*/  SYNCS.ARRIVE.TRANS64 RZ, [R3+URZ+0x2a830], R2 ;  /* 0x02a8300203ff79a7 */ /* 0x0007e2000800003f */
[----:B-1----:R-:W-:-:S04]  /*11c40*/  LOP3.LUT R9, R9, 0x1f, RZ, 0xc0, !PT ;  /* 0x0000001f09097812 */ /* 0x002fc800078ec0ff */
[----:B------:R-:W-:-:S13]  /*11c50*/  ISETP.NE.AND P0, PT, R9, RZ, PT ;  /* 0x000000ff0900720c */ /* 0x000fda0003f05270 */
[----:B---3--:R-:W-:Y:S05]  /*11c60*/  @!P0 BRA `(.L_x_1239) ;  /* 0x0000000000048947 */ /* 0x008fea0003800000 */
[----:B------:R-:W-:Y:S01]  /*11c70*/  BPT.TRAP 0x1 ;  /* 0x000000040000795c */ /* 0x000fe20000300000 */
.L_x_1239:
[----:B------:R-:W-:Y:S05]  /*11c80*/  BSYNC B2 ;  /* 0x0000000000027941 */ /* 0x000fea0003800000 */
.L_x_1238:
[----:B------:R-:W-:Y:S01]  /*11c90*/  IMAD.MOV.U32 R12, RZ, RZ, RZ ;  /* 0x000000ffff0c7224 */ /* 0x000fe200078e00ff */
[----:B------:R-:W-:Y:S01]  /*11ca0*/  UIADD3 UR4, UP0, UR38, 0x370, URZ ;  /* 0x0000037026047890 */ /* 0x000fe2000ff1e03f */
[----:B------:R-:W-:Y:S01]  /*11cb0*/  IMAD R9, R4, 0x9000, R17 ;  /* 0x0000900004097824 */ /* 0x000fe200078e0211 */
[----:B------:R-:W-:Y:S01]  /*11cc0*/  PLOP3.LUT P0, PT, PT, PT, PT, 0x80, 0x0 ;  /* 0x000000000000781c */ /* 0x000fe20003f0f070 */
[----:B--2---:R-:W-:Y:S01]  /*11cd0*/  VIADD R3, R3, 0x2a830 ;  /* 0x0002a83003037836 */ /* 0x004fe20000000000 */
[----:B------:R-:W-:Y:S01]  /*11ce0*/  R2UR UR10, R12 ;  /* 0x000000000c0a72ca */ /* 0x000fe200000e0000 */
[----:B------:R-:W-:Y:S01]  /*11cf0*/  IMAD R2, R7, 0x60, RZ ;  /* 0x0000006007027824 */ /* 0x000fe200078e02ff */
[----:B------:R-:W-:Y:S01]  /*11d00*/  UIADD3.X UR5, URZ, UR39, URZ, UP0, !UPT ;  /* 0x000000273f057290 */ /* 0x000fe200087fe43f */
[----:B0-----:R-:W-:Y:S01]  /*11d10*/  VIADD R10, R9, 0x18400 ;  /* 0x00018400090a7836 */ /* 0x001fe20000000000 */
[----:B------:R-:W-:Y:S01]  /*11d20*/  UMOV UR6, 0x0 ;  /* 0x0000000000067882 */ /* 0x000fe20000000000 */
[----:B------:R-:W-:-:S10]  /*11d30*/  UMOV UR7, 0x14f00000 ;  /* 0x14f0000000077882 */ /* 0x000fd40000000000 */
.L_x_1240:
        /* <DEDUP_REMOVED lines=16> */
.L_x_1241:
        /* <DEDUP_REMOVED lines=15> */
.L_x_1242:
        /* <DEDUP_REMOVED lines=16> */
.L_x_1320:
[----:B------:R-:W-:Y:S05]  /*12030*/  BSYNC B2 ;  /* 0x0000000000027941 */ /* 0x000fea0003800000 */
.L_x_1243:
        /* <DEDUP_REMOVED lines=11> */
.L_x_1246:
[----:B------:R-:W-:Y:S05]  /*120f0*/  BSYNC B2 ;  /* 0x0000000000027941 */ /* 0x000fea0003800000 */
.L_x_1245:
[----:B------:R-:W-:Y:S01]  /*12100*/  R2UR UR10, R12 ;  /* 0x000000000c0a72ca */ /* 0x000fe200000e0000 */
[----:B------:R-:W-:Y:S01]  /*12110*/  IMAD R18, R18, 0x6000, R17 ;  /* 0x0000600012127824 */ /* 0x000fe200078e0211 */
[----:B------:R-:W-:Y:S01]  /*12120*/  R2UR UR6, R10 ;  /* 0x000000000a0672ca */ /* 0x000fe200000e0000 */
[----:B------:R-:W-:Y:S01]  /*12130*/  UIADD3 UR4, UP0, UR38, 0x470, URZ ;  /* 0x0000047026047890 */ /* 0x000fe2000ff1e03f */
[----:B------:R-:W-:Y:S01]  /*12140*/  R2UR UR7, R11 ;  /* 0x000000000b0772ca */ /* 0x000fe200000e0000 */
[----:B0-----:R-:W-:Y:S01]  /*12150*/  IMAD R3, R19, 0x60, RZ ;  /* 0x0000006013037824 */ /* 0x001fe200078e02ff */
[----:B------:R-:W-:Y:S01]  /*12160*/  PLOP3.LUT P0, PT, PT, PT, PT, 0x80, 0x0 ;  /* 0x000000000000781c */ /* 0x000fe20003f0f070 */
[----:B------:R-:W-:Y:S01]  /*12170*/  VIADD R2, R2, 0x50 ;  /* 0x0000005002027836 */ /* 0x000fe20000000000 */
[----:B------:R-:W-:Y:S01]  /*12180*/  UIADD3.X UR5, URZ, UR39, URZ, UP0, !UPT ;  /* 0x000000273f057290 */ /* 0x000fe200087fe43f */
[----:B------:R-:W-:-:S11]  /*12190*/  VIADD R9, R18, 0x400 ;  /* 0x0000040012097836 */ /* 0x000fd60000000000 */
.L_x_1247:
        /* <DEDUP_REMOVED lines=15> */
.L_x_1248:
        /* <DEDUP_REMOVED lines=12> */
.L_x_1234:
[----:B------:R-:W-:Y:S05]  /*12350*/  BSYNC B1 ;  /* 0x0000000000017941 */ /* 0x000fea0003800000 */
.L_x_1233:
[----:B------:R-:W2:Y:S01]  /*12360*/  LDL R3, [R1+0xc] ;  /* 0x00000c0001037983 */ /* 0x000ea20000100800 */
[----:B------:R-:W-:Y:S01]  /*12370*/  VIADD R18, R4, 0x1 ;  /* 0x0000000104127836 */ /* 0x000fe20000000000 */
[----:B------:R-:W-:Y:S01]  /*12380*/  BSSY B1, `(.L_x_1249) ;  /* 0x00000a0000017945 */ /* 0x000fe20003800000 */
[----:B------:R-:W-:-:S03]  /*12390*/  VIADD R7, R0, 0xffffffff ;  /* 0xffffffff00077836 */ /* 0x000fc60000000000 */
[----:B------:R-:W-:-:S04]  /*123a0*/  ISETP.NE.AND P0, PT, R18, 0x2, PT ;  /* 0x000000021200780c */ /* 0x000fc80003f05270 */
[----:B------:R-:W-:Y:S02]  /*123b0*/  SEL R2, RZ, 0x1, P0 ;  /* 0x00000001ff027807 */ /* 0x000fe40000000000 */
[----:B------:R-:W-:Y:S02]  /*123c0*/  SEL R18, R18, RZ, P0 ;  /* 0x000000ff12127207 */ /* 0x000fe40000000000 */
[----:B------:R-:W-:-:S05]  /*123d0*/  LOP3.LUT R11, R5, R2, RZ, 0x3c, !PT ;  /* 0x00000002050b7212 */ /* 0x000fca00078e3cff */
[----:B------:R1:W-:Y:S01]  /*123e0*/  STL [R1+0x4], R11 ;  /* 0x0000040b01007387 */ /* 0x0003e20000100800 */
[----:B--2---:R-:W-:-:S13]  /*123f0*/  LOP3.LUT P1, RZ, R3, 0x2, RZ, 0xc0, !PT ;  /* 0x0000000203ff7812 */ /* 0x004fda000782c0ff */
[----:B-1----:R-:W-:Y:S05]  /*12400*/  @!P1 BRA `(.L_x_1250) ;  /* 0x00000008005c9947 */ /* 0x002fea0003800000 */
[----:B------:R-:W-:Y:S01]  /*12410*/  LOP3.LUT P1, RZ, R3, 0x1, RZ, 0xc0, !PT ;  /* 0x0000000103ff7812 */ /* 0x000fe2000782c0ff */
[----:B0-----:R-:W-:-:S12]  /*12420*/  IMAD.MOV.U32 R10, RZ, RZ, R7 ;  /* 0x000000ffff0a7224 */ /* 0x001fd800078e0007 */
[----:B------:R-:W-:Y:S05]  /*12430*/  @!P1 BRA `(.L_x_1251) ;  /* 0x0000000000549947 */ /* 0x000fea0003800000 */
[----:B------:R-:W2:Y:S01]  /*12440*/  LDL R13, [R1+0x8] ;  /* 0x00000800010d7983 */ /* 0x000ea20000100800 */
        /* <DEDUP_REMOVED lines=20> */
.L_x_1251:
[----:B------:R-:W-:Y:S01]  /*12590*/  IMAD R2, R18, 0x8, R17 ;  /* 0x0000000812027824 */ /* 0x000fe200078e0211 */
[----:B------:R-:W-:Y:S01]  /*125a0*/  SHF.L.U32 R3, R11, 0x1f, RZ ;  /* 0x0000001f0b037819 */ /* 0x000fe200000006ff */
[----:B------:R-:W-:Y:S03]  /*125b0*/  BSSY B2, `(.L_x_1252) ;  /* 0x0000003000027945 */ /* 0x000fe60003800000 */
[----:B------:R-:W1:Y:S02]  /*125c0*/  SYNCS.PHASECHK.TRANS64.TRYWAIT P0, [R2+URZ+0x2a840], R3 ;  /* 0x02a84003020075a7 */ /* 0x000e64000800017f */
[----:B-1----:R-:W-:Y:S05]  /*125d0*/  @!P0 BRA `(.L_x_1253) ;  /* 0x00000024004c8947 */ /* 0x002fea0003800000 */
.L_x_1321:
[----:B------:R-:W-:Y:S05]  /*125e0*/  BSYNC B2 ;  /* 0x0000000000027941 */ /* 0x000fea0003800000 */
.L_x_1252:
        /* <DEDUP_REMOVED lines=12> */
.L_x_1255:
[----:B------:R-:W-:Y:S05]  /*126b0*/  BSYNC B2 ;  /* 0x0000000000027941 */ /* 0x000fea0003800000 */
.L_x_1254:
[----:B------:R-:W-:Y:S01]  /*126c0*/  IMAD.MOV.U32 R14, RZ, RZ, RZ ;  /* 0x000000ffff0e7224 */ /* 0x000fe200078e00ff */
[----:B------:R-:W-:Y:S01]  /*126d0*/  UIADD3 UR4, UP0, UR38, 0x370, URZ ;  /* 0x0000037026047890 */ /* 0x000fe2000ff1e03f */
[C---:B-1----:R-:W-:Y:S01]  /*126e0*/  IMAD R3, R18.reuse, 0x8, R6 ;  /* 0x0000000812037824 */ /* 0x042fe200078e0206 */
[----:B------:R-:W-:Y:S01]  /*126f0*/  PLOP3.LUT P0, PT, PT, PT, PT, 0x80, 0x0 ;  /* 0x000000000000781c */ /* 0x000fe20003f0f070 */
[----:B------:R-:W-:Y:S01]  /*12700*/  IMAD R9, R18, 0x9000, R17 ;  /* 0x0000900012097824 */ /* 0x000fe200078e0211 */
[----:B------:R-:W-:Y:S01]  /*12710*/  R2UR UR10, R14 ;  /* 0x000000000e0a72ca */ /* 0x000fe200000e0000 */
[----:B------:R-:W-:Y:S01]  /*12720*/  VIADD R3, R3, 0x30 ;  /* 0x0000003003037836 */ /* 0x000fe20000000000 */
[----:B------:R-:W-:Y:S01]  /*12730*/  UIADD3.X UR5, URZ, UR39, URZ, UP0, !UPT ;  /* 0x000000273f057290 */ /* 0x000fe200087fe43f */
[----:B------:R-:W-:Y:S01]  /*12740*/  IMAD R2, R10, 0x60, RZ ;  /* 0x000000600a027824 */ /* 0x000fe200078e02ff */
[----:B------:R-:W-:Y:S01]  /*12750*/  UMOV UR6, 0x0 ;  /* 0x0000000000067882 */ /* 0x000fe20000000000 */
[----:B------:R-:W-:Y:S01]  /*12760*/  VIADD R11, R9, 0x18400 ;  /* 0x00018400090b7836 */ /* 0x000fe20000000000 */
[----:B------:R-:W-:-:S09]  /*12770*/  UMOV UR7, 0x14f00000 ;  /* 0x14f0000000077882 */ /* 0x000fd20000000000 */
.L_x_1256:
        /* <DEDUP_REMOVED lines=16> */
.L_x_1257:
        /* <DEDUP_REMOVED lines=15> */
.L_x_1258:
        /* <DEDUP_REMOVED lines=15> */
.L_x_1322:
[----:B------:R-:W-:Y:S05]  /*12a60*/  BSYNC B2 ;  /* 0x0000000000027941 */ /* 0x000fea0003800000 */
.L_x_1259:
[----:B------:R-:W-:Y:S01]  /*12a70*/  BSSY B2, `(.L_x_1261) ;  /* 0x000000b000027945 */ /* 0x000fe20003800000 */
[----:B------:R-:W-:Y:S02]  /*12a80*/  IMAD.MOV.U32 R12, RZ, RZ, 0x0 ;  /* 0x00000000ff0c7424 */ /* 0x000fe400078e00ff */
[----:B------:R-:W-:Y:S01]  /*12a90*/  IMAD.MOV.U32 R13, RZ, RZ, 0x14f00000 ;  /* 0x14f00000ff0d7424 */ /* 0x000fe200078e00ff */
[----:B------:R-:W-:Y:S06]  /*12aa0*/  @P1 BRA `(.L_x_1262) ;  /* 0x00000000001c1947 */ /* 0x000fec0003800000 */
[----:B------:R-:W1:Y:S02]  /*12ab0*/  S2R R3, SR_TID.X ;  /* 0x0000000000037919 */ /* 0x000e640000002100 */
[----:B-1----:R-:W-:Y:S01]  /*12ac0*/  LOP3.LUT R9, R3, 0x1f, RZ, 0xc0, !PT ;  /* 0x0000001f03097812 */ /* 0x002fe200078ec0ff */
[----:B------:R-:W-:-:S03]  /*12ad0*/  IMAD.MOV.U32 R3, RZ, RZ, 0x6000 ;  /* 0x00006000ff037424 */ /* 0x000fc600078e00ff */
[----:B------:R-:W-:Y:S01]  /*12ae0*/  ISETP.NE.AND P0, PT, R9, RZ, PT ;  /* 0x000000ff0900720c */ /* 0x000fe20003f05270 */
[----:B------:R1:W-:-:S12]  /*12af0*/  SYNCS.ARRIVE.TRANS64 RZ, [R2+URZ+0x50], R3 ;  /* 0x0000500302ff79a7 */ /* 0x0003d8000800003f */
[----:B-1----:R-:W-:Y:S05]  /*12b00*/  @!P0 BRA `(.L_x_1262) ;  /* 0x0000000000048947 */ /* 0x002fea0003800000 */
[----:B------:R-:W-:Y:S01]  /*12b10*/  BPT.TRAP 0x1 ;  /* 0x000000040000795c */ /* 0x000fe20000300000 */
.L_x_1262:
[----:B------:R-:W-:Y:S05]  /*12b20*/  BSYNC B2 ;  /* 0x0000000000027941 */ /* 0x000fea0003800000 */
.L_x_1261:
[----:B------:R-:W-:Y:S01]  /*12b30*/  R2UR UR10, R14 ;  /* 0x000000000e0a72ca */ /* 0x000fe200000e0000 */
[----:B------:R-:W-:Y:S01]  /*12b40*/  IMAD R4, R4, 0x6000, R17 ;  /* 0x0000600004047824 */ /* 0x000fe200078e0211 */
[----:B------:R-:W-:Y:S01]  /*12b50*/  R2UR UR6, R12 ;  /* 0x000000000c0672ca */ /* 0x000fe200000e0000 */
[----:B------:R-:W-:Y:S01]  /*12b60*/  UIADD3 UR4, UP0, UR38, 0x470, URZ ;  /* 0x0000047026047890 */ /* 0x000fe2000ff1e03f */
[----:B------:R-:W-:Y:S01]  /*12b70*/  R2UR UR7, R13 ;  /* 0x000000000d0772ca */ /* 0x000fe200000e0000 */
[----:B------:R-:W-:Y:S01]  /*12b80*/  IMAD R3, R19, 0x60, RZ ;  /* 0x0000006013037824 */ /* 0x000fe200078e02ff */
[----:B------:R-:W-:Y:S01]  /*12b90*/  PLOP3.LUT P0, PT, PT, PT, PT, 0x80, 0x0 ;  /* 0x000000000000781c */ /* 0x000fe20003f0f070 */
[----:B0-----:R-:W-:Y:S01]  /*12ba0*/  VIADD R2, R2, 0x50 ;  /* 0x0000005002027836 */ /* 0x001fe20000000000 */
[----:B------:R-:W-:Y:S01]  /*12bb0*/  UIADD3.X UR5, URZ, UR39, URZ, UP0, !UPT ;  /* 0x000000273f057290 */ /* 0x000fe200087fe43f */
[----:B------:R-:W-:-:S11]  /*12bc0*/  VIADD R5, R4, 0x400 ;  /* 0x0000040004057836 */ /* 0x000fd60000000000 */
.L_x_1263:
        /* <DEDUP_REMOVED lines=15> */
.L_x_1264:
        /* <DEDUP_REMOVED lines=12> */
.L_x_1250:
[----:B------:R-:W-:Y:S05]  /*12d80*/  BSYNC B1 ;  /* 0x0000000000017941 */ /* 0x000fea0003800000 */
.L_x_1249:
[----:B------:R-:W-:Y:S01]  /*12d90*/  ISETP.GT.AND P0, PT, R7, UR40, PT ;  /* 0x0000002807007c0c */ /* 0x000fe2000bf04270 */
[----:B------:R-:W-:-:S12]  /*12da0*/  VIADD R0, R0, 0xfffffffe ;  /* 0xfffffffe00007836 */ /* 0x000fd80000000000 */
[----:B------:R-:W-:Y:S05]  /*12db0*/  @P0 BRA `(.L_x_1265) ;  /* 0xffffffe800dc0947 */ /* 0x000fea000383ffff */
.L_x_1232:
[----:B------:R-:W-:Y:S05]  /*12dc0*/  BSYNC B0 ;  /* 0x0000000000007941 */ /* 0x000fea0003800000 */
.L_x_1214:
[----:B0-----:R-:W0:Y:S01]  /*12dd0*/  S2R R0, SR_TID.X ;  /* 0x0000000000007919 */ /* 0x001e220000002100 */
[----:B------:R-:W-:Y:S01]  /*12de0*/  BSSY B0, `(.L_x_1266) ;  /* 0x0000012000007945 */ /* 0x000fe20003800000 */
[----:B0-----:R-:W-:-:S04]  /*12df0*/  LOP3.LUT R6, R0, 0x7f, RZ, 0xc0, !PT ;  /* 0x0000007f00067812 */ /* 0x001fc800078ec0ff */
[----:B------:R-:W-:-:S13]  /*12e00*/  ISETP.NE.AND P1, PT, R6, RZ, PT ;  /* 0x000000ff0600720c */ /* 0x000fda0003f25270 */
[----:B------:R-:W-:Y:S05]  /*12e10*/  @P1 BRA `(.L_x_1267) ;  /* 0x0000000000381947 */ /* 0x000fea0003800000 */
[----:B------:R-:W0:Y:S01]  /*12e20*/  S2R R3, SR_LANEID ;  /* 0x0000000000037919 */ /* 0x000e220000000000 */
[----:B------:R-:W-:Y:S01]  /*12e30*/  VOTEU.ANY UR4, UPT, PT ;  /* 0x0000000000047886 */ /* 0x000fe200038e0100 */
[----:B------:R-:W-:Y:S01]  /*12e40*/  ULDC.64 UR6, c[0x0][0x208] ;  /* 0x0000820000067ab9 */ /* 0x000fe20000000a00 */
[----:B------:R-:W0:Y:S08]  /*12e50*/  FLO.U32 R0, UR4 ;  /* 0x0000000400007d00 */ /* 0x000e3000080e0000 */
[----:B------:R-:W1:Y:S01]  /*12e60*/  POPC R5, UR4 ;  /* 0x0000000400057d09 */ /* 0x000e620008000000 */
[----:B0-----:R-:W-:-:S02]  /*12e70*/  ISETP.EQ.U32.AND P0, PT, R0, R3, PT ;  /* 0x000000030000720c */ /* 0x001fc40003f02070 */
[----:B------:R-:W1:Y:S11]  /*12e80*/  LDC.64 R2, c[0x0][0xc80] ;  /* 0x00032000ff027b82 */ /* 0x000e760000000a00 */
[----:B-1----:R-:W2:Y:S01]  /*12e90*/  @P0 ATOMG.E.ADD.STRONG.GPU PT, R3, desc[UR6][R2.64], R5 ;  /* 0x00000005020309a8 */ /* 0x002ea200081ee1c6 */
[----:B------:R-:W0:Y:S02]  /*12ea0*/  S2R R4, SR_LTMASK ;  /* 0x0000000000047919 */ /* 0x000e240000003900 */
[----:B0-----:R-:W-:-:S04]  /*12eb0*/  LOP3.LUT R4, R4, UR4, RZ, 0xc0, !PT ;  /* 0x0000000404047c12 */ /* 0x001fc8000f8ec0ff */
[----:B------:R-:W0:Y:S01]  /*12ec0*/  POPC R7, R4 ;  /* 0x0000000400077309 */ /* 0x000e220000000000 */
[----:B--2---:R-:W0:Y:S02]  /*12ed0*/  SHFL.IDX PT, R0, R3, R0, 0x1f ;  /* 0x00001f0003007589 */ /* 0x004e2400000e0000 */
[----:B0-----:R-:W-:-:S05]  /*12ee0*/  IADD3 R0, R0, UR44, R7 ;  /* 0x0000002c00007c10 */ /* 0x001fca000fffe007 */
[----:B------:R0:W-:Y:S02]  /*12ef0*/  STL [R1+0x14], R0 ;  /* 0x0000140001007387 */ /* 0x0001e40000100800 */
.L_x_1267:
[----:B------:R-:W-:Y:S05]  /*12f00*/  BSYNC B0 ;  /* 0x0000000000007941 */ /* 0x000fea0003800000 */
.L_x_1266:
[----:B0-----:R-:W2:Y:S01]  /*12f10*/  LDL R0, [R1+0xc] ;  /* 0x00000c0001007983 */ /* 0x001ea20000100800 */
[----:B------:R-:W-:Y:S01]  /*12f20*/  BSSY B0, `(.L_x_1268) ;  /* 0x0000038000007945 */ /* 0x000fe20003800000 */
[----:B--2---:R-:W-:-:S13]  /*12f30*/  LOP3.LUT P0, RZ, R0, 0x2, RZ, 0xc0, !PT ;  /* 0x0000000200ff7812 */ /* 0x004fda000780c0ff */
[----:B------:R-:W-:Y:S05]  /*12f40*/  @!P0 BRA `(.L_x_1269) ;  /* 0x0000000000d48947 */ /* 0x000fea0003800000 */
[----:B------:R-:W2:Y:S01]  /*12f50*/  LDL R0, [R1+0x4] ;  /* 0x0000040001007983 */ /* 0x000ea20000100800 */
[----:B------:R-:W-:Y:S01]  /*12f60*/  IMAD R2, R18, 0x8, R17 ;  /* 0x0000000812027824 */ /* 0x000fe200078e0211 */
[----:B------:R-:W-:Y:S01]  /*12f70*/  BSSY B1, `(.L_x_1270) ;  /* 0x0000005000017945 */ /* 0x000fe20003800000 */
[----:B------:R-:W-:Y:S02]  /*12f80*/  ISETP.NE.AND P2, PT, R6, RZ, PT ;  /* 0x000000ff0600720c */ /* 0x000fe40003f45270 */
[----:B--2---:R-:W-:-:S04]  /*12f90*/  SHF.L.U32 R3, R0, 0x1f, RZ ;  /* 0x0000001f00037819 */ /* 0x004fc800000006ff */
[----:B------:R-:W0:Y:S02]  /*12fa0*/  SYNCS.PHASECHK.TRANS64.TRYWAIT P0, [R2+URZ+0x2a860], R3 ;  /* 0x02a86003020075a7 */ /* 0x000e24000800017f */
[----:B0-----:R-:W-:Y:S05]  /*12fb0*/  @!P0 BRA `(.L_x_1271) ;  /* 0x0000001800fc8947 */ /* 0x001fea0003800000 */
.L_x_1323:
[----:B------:R-:W-:Y:S05]  /*12fc0*/  BSYNC B1 ;  /* 0x0000000000017941 */ /* 0x000fea0003800000 */
.L_x_1270:
[----:B------:R-:W-:Y:S04]  /*12fd0*/  BSSY B1, `(.L_x_1272) ;  /* 0x0000009000017945 */ /* 0x000fe80003800000 */
        /* <DEDUP_REMOVED lines=8> */
.L_x_1273:
[----:B------:R-:W-:Y:S05]  /*13060*/  BSYNC B1 ;  /* 0x0000000000017941 */ /* 0x000fea0003800000 */
.L_x_1272:
[----:B------:R-:W-:Y:S01]  /*13070*/  IMAD R0, R18, 0x6000, R17 ;  /* 0x0000600012007824 */ /* 0x000fe200078e0211 */
[----:B------:R-:W-:Y:S01]  /*13080*/  UIADD3 UR4, UP0, UR38, 0x470, URZ ;  /* 0x0000047026047890 */ /* 0x000fe2000ff1e03f */
[----:B------:R-:W-:Y:S01]  /*13090*/  PLOP3.LUT P0, PT, PT, PT, PT, 0x80, 0x0 ;  /* 0x000000000000781c */ /* 0x000fe20003f0f070 */
[----:B------:R-:W-:Y:S01]  /*130a0*/  IMAD R19, R19, 0x60, RZ ;  /* 0x0000006013137824 */ /* 0x000fe200078e02ff */
[----:B------:R-:W-:Y:S01]  /*130b0*/  UMOV UR6, 0x0 ;  /* 0x0000000000067882 */ /* 0x000fe20000000000 */
[----:B0-----:R-:W-:Y:S01]  /*130c0*/  VIADD R2, R2, 0x2a850 ;  /* 0x0002a85002027836 */ /* 0x001fe20000000000 */
[----:B------:R-:W-:Y:S01]  /*130d0*/  UIADD3.X UR5, URZ, UR39, URZ, UP0, !UPT ;  /* 0x000000273f057290 */ /* 0x000fe200087fe43f */
[----:B------:R-:W-:Y:S01]  /*130e0*/  VIADD R3, R0, 0x400 ;  /* 0x0000040000037836 */ /* 0x000fe20000000000 */
[----:B------:R-:W-:Y:S01]  /*130f0*/  UMOV UR7, 0x14f00000 ;  /* 0x14f0000000077882 */ /* 0x000fe20000000000 */
[----:B------:R-:W-:-:S09]  /*13100*/  UMOV UR10, URZ ;  /* 0x0000003f000a7c82 */ /* 0x000fd20008000000 */
.L_x_1274:
        /* <DEDUP_REMOVED lines=15> */
.L_x_1275:
        /* <DEDUP_REMOVED lines=10> */
.L_x_1269:
[----:B------:R-:W-:Y:S05]  /*132a0*/  BSYNC B0 ;  /* 0x0000000000007941 */ /* 0x000fea0003800000 */
.L_x_1268:
[----:B------:R-:W2:Y:S01]  /*132b0*/  LDL.LU R3, [R1+0x4] ;  /* 0x0000040001037983 */ /* 0x000ea20000300800 */
[----:B------:R-:W-:-:S05]  /*132c0*/  VIADD R18, R18, 0x1 ;  /* 0x0000000112127836 */ /* 0x000fca0000000000 */
[----:B------:R-:W-:-:S04]  /*132d0*/  ISETP.NE.AND P0, PT, R18, 0x2, PT ;  /* 0x000000021200780c */ /* 0x000fc80003f05270 */
[----:B------:R-:W-:Y:S02]  /*132e0*/  SEL R0, RZ, 0x1, P0 ;  /* 0x00000001ff007807 */ /* 0x000fe40000000000 */
[----:B------:R-:W-:Y:S02]  /*132f0*/  SEL R18, R18, RZ, P0 ;  /* 0x000000ff12127207 */ /* 0x000fe40000000000 */
[----:B--2---:R-:W-:-:S05]  /*13300*/  LOP3.LUT R3, R3, R0, RZ, 0x3c, !PT ;  /* 0x0000000003037212 */ /* 0x004fca00078e3cff */
[----:B------:R0:W-:Y:S02]  /*13310*/  STL [R1+0x4], R3 ;  /* 0x0000040301007387 */ /* 0x0001e40000100800 */
.L_x_1194:
[----:B------:R-:W-:Y:S05]  /*13320*/  BSYNC B7 ;  /* 0x0000000000077941 */ /* 0x000fea0003800000 */
.L_x_1192:
[----:B-1----:R-:W2:Y:S04]  /*13330*/  LDL R0, [R1+0xc] ;  /* 0x00000c0001007983 */ /* 0x002ea80000100800 */
[----:B------:R1:W5:Y:S01]  /*13340*/  LDL R2, [R1+0x14] ;  /* 0x0000140001027983 */ /* 0x0003620000100800 */
[----:B--2---:R-:W-:-:S13]  /*13350*/  LOP3.LUT P0, RZ, R0, 0x4, RZ, 0xc0, !PT ;  /* 0x0000000400ff7812 */ /* 0x004fda000780c0ff */
[----:B-1----:R-:W-:Y:S05]  /*13360*/  @!P0 BRA `(.L_x_1276) ;  /* 0x0000000000288947 */ /* 0x002fea0003800000 */
[----:B------:R-:W-:Y:S05]  /*13370*/  WARPSYNC.ALL ;  /* 0x0000000000007948 */ /* 0x000fea0003800000 */
[----:B------:R-:W1:Y:S08]  /*13380*/  S2UR UR5, SR_CgaCtaId ;  /* 0x00000000000579c3 */ /* 0x000e700000008800 */
[----:B------:R-:W-:Y:S06]  /*13390*/  BAR.SYNC.DEFER_BLOCKING 0x5, 0x180 ;  /* 0x0146000000007b1d */ /* 0x000fec0000010000 */
[----:B------:R-:W-:-:S02]  /*133a0*/  UMOV UR4, 0x400 ;  /* 0x0000040000047882 */ /* 0x000fc40000000000 */
[----:B-1----:R-:W-:-:S06]  /*133b0*/  ULEA UR4, UR5, UR4, 0x18 ;  /* 0x0000000405047291 */ /* 0x002fcc000f8ec03f */
[----:B------:R-:W-:-:S05]  /*133c0*/  IMAD.U32 R17, RZ, RZ, UR4 ;  /* 0x00000004ff117e24 */ /* 0x000fca000f8e00ff */
[----:B-----5:R-:W1:Y:S04]  /*133d0*/  LDS R2, [R17+0x2a8d0] ;  /* 0x02a8d00011027984 */ /* 0x020e680000000800 */
[----:B-1----:R3:W-:Y:S01]  /*133e0*/  STL [R1+0x14], R2 ;  /* 0x0000140201007387 */ /* 0x0027e20000100800 */
[----:B------:R-:W-:Y:S06]  /*133f0*/  BAR.ARV 0x4, 0x180 ;  /* 0x0106000000007b1d */ /* 0x000fec0000002000 */
[----:B------:R-:W-:Y:S05]  /*13400*/  BRA `(.L_x_1277) ;  /* 0x00000000002c7947 */ /* 0x000fea0003800000 */
.L_x_1276:
[----:B------:R-:W-:-:S03]  /*13410*/  UMOV UR4, 0xffffffff ;  /* 0xffffffff00047882 */ /* 0x000fc60000000000 */
[----:B------:R-:W-:Y:S05]  /*13420*/  BRA.DIV UR4, `(.L_x_1278) ;  /* 0x0000001604f47947 */ /* 0x000fea000b800000 */
[----:B-----5:R1:W2:Y:S02]  /*13430*/  SHFL.IDX PT, R14, R2, RZ, 0x1f ;  /* 0x00001fff020e7589 */ /* 0x0202a400000e0000 */
.L_x_1326:
[----:B0-----:R-:W0:Y:S01]  /*13440*/  @!P1 S2R R3, SR_CgaCtaId ;  /* 0x0000000000039919 */ /* 0x001e220000008800 */
[----:B------:R-:W-:Y:S05]  /*13450*/  WARPSYNC.ALL ;  /* 0x0000000000007948 */ /* 0x000fea0003800000 */
[----:B------:R-:W-:Y:S01]  /*13460*/  BAR.SYNC.DEFER_BLOCKING 0x4, 0x180 ;  /* 0x0106000000007b1d */ /* 0x000fe20000010000 */
[----:B------:R-:W-:-:S05]  /*13470*/  @!P1 MOV R0, 0x400 ;  /* 0x0000040000009802 */ /* 0x000fca0000000f00 */
[----:B--2---:R2:W-:Y:S01]  /*13480*/  STL [R1+0x14], R14 ;  /* 0x0000140e01007387 */ /* 0x0045e20000100800 */
[----:B0-----:R-:W-:-:S05]  /*13490*/  @!P1 LEA R17, R3, R0, 0x18 ;  /* 0x0000000003119211 */ /* 0x001fca00078ec0ff */
[----:B------:R2:W-:Y:S01]  /*134a0*/  @!P1 STS [R17+0x2a8d0], R2 ;  /* 0x02a8d00211009388 */ /* 0x0005e20000000800 */
[----:B------:R-:W-:Y:S06]  /*134b0*/  BAR.ARV 0x5, 0x180 ;  /* 0x0146000000007b1d */ /* 0x000fec0000002000 */
.L_x_1277:
[----:B------:R-:W4:Y:S01]  /*134c0*/  LDL R0, [R1+0x14] ;  /* 0x0000140001007983 */ /* 0x000f220000100800 */
[----:B------:R-:W-:Y:S02]  /*134d0*/  ULDC UR4, c[0x0][0xc38] ;  /* 0x00030e0000047ab9 */ /* 0x000fe40000000800 */
[----:B----4-:R-:W-:-:S13]  /*134e0*/  ISETP.GE.AND P0, PT, R0, UR4, PT ;  /* 0x0000000400007c0c */ /* 0x010fda000bf06270 */
[----:B------:R-:W-:Y:S05]  /*134f0*/  @!P0 BRA `(.L_x_1279) ;  /* 0xffffffb400d88947 */ /* 0x000fea000383ffff */
.L_x_1183:
[----:B0-----:R-:W4:Y:S01]  /*13500*/  LDL.LU R0, [R1+0x18] ;  /* 0x0000180001007983 */ /* 0x001f220000300800 */
[----:B------:R-:W-:Y:S01]  /*13510*/  BSSY B0, `(.L_x_1280) ;  /* 0x000000b000007945 */ /* 0x000fe20003800000 */
[----:B------:R-:W0:Y:S01]  /*13520*/  S2R R5, SR_CgaCtaId ;  /* 0x0000000000057919 */ /* 0x000e220000008800 */
[----:B----4-:R-:W-:-:S05]  /*13530*/  VIADD R0, R0, 0x1 ;  /* 0x0000000100007836 */ /* 0x010fca0000000000 */
[----:B-123--:R-:W-:-:S04]  /*13540*/  LEA.HI R2, R0, R0, RZ, 0x1 ;  /* 0x0000000000027211 */ /* 0x00efc800078f08ff */
[----:B------:R-:W-:-:S05]  /*13550*/  LOP3.LUT R3, R2, 0xfffffffe, RZ, 0xc0, !PT ;  /* 0xfffffffe02037812 */ /* 0x000fca00078ec0ff */
[----:B------:R-:W-:Y:S01]  /*13560*/  IMAD.IADD R3, R0, 0x1, -R3 ;  /* 0x0000000100037824 */ /* 0x000fe200078e0a03 */
[----:B------:R-:W-:-:S04]  /*13570*/  MOV R0, 0x400 ;  /* 0x0000040000007802 */ /* 0x000fc80000000f00 */
[----:B0-----:R-:W-:Y:S02]  /*13580*/  LEA R0, R5, R0, 0x18 ;  /* 0x0000000005007211 */ /* 0x001fe400078ec0ff */
[----:B------:R-:W-:-:S04]  /*13590*/  SHF.L.U32 R3, R3, 0x1f, RZ ;  /* 0x0000001f03037819 */ /* 0x000fc800000006ff */
[----:B------:R-:W0:Y:S02]  /*135a0*/  SYNCS.PHASECHK.TRANS64.TRYWAIT P0, [R0+URZ+0x2a820], R3 ;  /* 0x02a82003000075a7 */ /* 0x000e24000800017f */
[----:B0-----:R-:W-:Y:S05]  /*135b0*/  @!P0 BRA `(.L_x_1281) ;  /* 0x0000001400b88947 */ /* 0x001fea0003800000 */
.L_x_1327:
[----:B------:R-:W-:Y:S05]  /*135c0*/  BSYNC B0 ;  /* 0x0000000000007941 */ /* 0x000fea0003800000 */
.L_x_1280:
[----:B------:R-:W-:-:S03]  /*135d0*/  UMOV UR4, 0xffffffff ;  /* 0xffffffff00047882 */ /* 0x000fc60000000000 */
[----:B------:R-:W-:Y:S05]  /*135e0*/  BRA.DIV UR4, `(.L_x_1282) ;  /* 0x0000001604c07947 */ /* 0x000fea000b800000 */
[----:B------:R-:W1:Y:S02]  /*135f0*/  S2R R2, SR_TID.X ;  /* 0x0000000000027919 */ /* 0x000e640000002100 */
[----:B-1----:R-:W-:-:S04]  /*13600*/  SHF.R.U32.HI R2, RZ, 0x5, R2 ;  /* 0x00000005ff027819 */ /* 0x002fc80000011602 */
[----:B------:R-:W-:-:S05]  /*13610*/  LOP3.LUT R2, R2, 0x3, RZ, 0xc0, !PT ;  /* 0x0000000302027812 */ /* 0x000fca00078ec0ff */
[----:B------:R1:W2:Y:S02]  /*13620*/  SHFL.IDX PT, R14, R2, RZ, 0x1f ;  /* 0x00001fff020e7589 */ /* 0x0002a400000e0000 */
.L_x_1330:
[----:B--2---:R-:W-:Y:S01]  /*13630*/  ISETP.NE.AND P0, PT, R14, RZ, PT ;  /* 0x000000ff0e00720c */ /* 0x004fe20003f05270 */
[----:B------:R-:W-:-:S12]  /*13640*/  BSSY B0, `(.L_x_1283) ;  /* 0x0000027000007945 */ /* 0x000fd80003800000 */
[----:B------:R-:W-:Y:S05]  /*13650*/  @P0 BRA `(.L_x_1284) ;  /* 0x0000000000940947 */ /* 0x000fea0003800000 */
[----:B------:R-:W-:-:S03]  /*13660*/  UMOV UR4, 0xffffffff ;  /* 0xffffffff00047882 */ /* 0x000fc60000000000 */
[----:B------:R-:W-:Y:S05]  /*13670*/  BRA.DIV UR4, `(.L_x_1285) ;  /* 0x0000001604d07947 */ /* 0x000fea000b800000 */
[----:B------:R-:W-:-:S13]  /*13680*/  ELECT P6, URZ, PT ;  /* 0x00000000003f782f */ /* 0x000fda00038c0000 */
.L_x_1333:
[----:B------:R-:W-:Y:S05]  /*13690*/  @!P6 BRA `(.L_x_1284) ;  /* 0x000000000084e947 */ /* 0x000fea0003800000 */
[----:B-1----:R-:W2:Y:S02]  /*136a0*/  LDL R2, [R1+0x1c] ;  /* 0x00001c0001027983 */ /* 0x002ea40000100800 */
[----:B--2---:R-:W-:-:S13]  /*136b0*/  R2UR UR4, R2 ;  /* 0x00000000020472ca */ /* 0x004fda00000e0000 */
[----:B------:R-:W-:-:S06]  /*136c0*/  ULOP3.LUT UR4, UR4, 0x2, URZ, 0xfc, !UPT ;  /* 0x0000000204047892 */ /* 0x000fcc000f8efc3f */
[----:B------:R-:W-:-:S05]  /*136d0*/  IMAD.U32 R2, RZ, RZ, UR4 ;  /* 0x00000004ff027e24 */ /* 0x000fca000f8e00ff */
[----:B------:R-:W-:-:S13]  /*136e0*/  ISETP.NE.AND P2, PT, R2, 0x3, PT ;  /* 0x000000030200780c */ /* 0x000fda0003f45270 */
[----:B------:R-:W-:Y:S05]  /*136f0*/  @!P2 BRA `(.L_x_1286) ;  /* 0x000000000004a947 */ /* 0x000fea0003800000 */
[----:B------:R-:W-:Y:S01]  /*13700*/  BPT.TRAP 0x1 ;  /* 0x000000040000795c */ /* 0x000fe20000300000 */
.L_x_1286:
[----:B------:R-:W2:Y:S01]  /*13710*/  LDL.LU R7, [R1+0x4] ;  /* 0x0000040001077983 */ /* 0x000ea20000300800 */
[----:B0-----:R-:W-:Y:S02]  /*13720*/  VIADD R3, R0, 0x2a840 ;  /* 0x0002a84000037836 */ /* 0x001fe40000000000 */
[C---:B------:R-:W-:Y:S02]  /*13730*/  VIADD R2, R18.reuse, 0x1 ;  /* 0x0000000112027836 */ /* 0x040fe40000000000 */
[----:B------:R-:W-:-:S03]  /*13740*/  IMAD R6, R18, 0x8, R3 ;  /* 0x0000000812067824 */ /* 0x000fc600078e0203 */
[----:B------:R-:W-:-:S04]  /*13750*/  ISETP.NE.AND P1, PT, R2, 0x2, PT ;  /* 0x000000020200780c */ /* 0x000fc80003f25270 */
[----:B------:R-:W-:Y:S02]  /*13760*/  SEL R4, RZ, 0x1, P1 ;  /* 0x00000001ff047807 */ /* 0x000fe40000800000 */
[C---:B--2---:R-:W-:Y:S02]  /*13770*/  SHF.L.U32 R5, R7.reuse, 0x1f, RZ ;  /* 0x0000001f07057819 */ /* 0x044fe400000006ff */
[----:B------:R-:W-:Y:S02]  /*13780*/  LOP3.LUT R7, R7, R4, RZ, 0x3c, !PT ;  /* 0x0000000407077212 */ /* 0x000fe400078e3cff */
[----:B------:R-:W0:Y:S01]  /*13790*/  SYNCS.PHASECHK.TRANS64.TRYWAIT P0, [R6+URZ], R5 ;  /* 0x00000005060075a7 */ /* 0x000e22000800017f */
[----:B------:R-:W-:Y:S02]  /*137a0*/  SEL R4, R2, RZ, P1 ;  /* 0x000000ff02047207 */ /* 0x000fe40000800000 */
[----:B------:R-:W-:-:S03]  /*137b0*/  SHF.L.U32 R2, R7, 0x1f, RZ ;  /* 0x0000001f07027819 */ /* 0x000fc600000006ff */
[----:B------:R-:W-:Y:S01]  /*137c0*/  IMAD R3, R4, 0x8, R3 ;  /* 0x0000000804037824 */ /* 0x000fe200078e0203 */
[----:B0-----:R-:W-:Y:S06]  /*137d0*/  @!P0 BRA `(.L_x_1287) ;  /* 0x0000001400988947 */ /* 0x001fec0003800000 */
.L_x_1334:
[----:B------:R-:W1:Y:S02]  /*137e0*/  SYNCS.PHASECHK.TRANS64.TRYWAIT P0, [R3+URZ], R2 ;  /* 0x00000002030075a7 */ /* 0x000e64000800017f */
[----:B-1----:R-:W-:Y:S05]  /*137f0*/  @!P0 BRA `(.L_x_1288) ;  /* 0x0000001400a48947 */ /* 0x002fea0003800000 */
.L_x_1335:
[----:B------:R-:W-:Y:S05]  /*13800*/  @!P2 BRA `(.L_x_1289) ;  /* 0x000000000004a947 */ /* 0x000fea0003800000 */
[----:B------:R-:W-:Y:S01]  /*13810*/  BPT.TRAP 0x1 ;  /* 0x000000040000795c */ /* 0x000fe20000300000 */
.L_x_1289:
[----:B-1----:R-:W-:-:S04]  /*13820*/  VIADD R3, R0, 0x2a860 ;  /* 0x0002a86000037836 */ /* 0x002fc80000000000 */
[----:B------:R-:W-:-:S04]  /*13830*/  IMAD R18, R18, 0x8, R3 ;  /* 0x0000000812127824 */ /* 0x000fc800078e0203 */
[----:B------:R-:W1:Y:S02]  /*13840*/  SYNCS.PHASECHK.TRANS64.TRYWAIT P0, [R18+URZ], R5 ;  /* 0x00000005120075a7 */ /* 0x000e64000800017f */
[----:B-1----:R-:W-:Y:S05]  /*13850*/  @!P0 BRA `(.L_x_1290) ;  /* 0x0000001400a08947 */ /* 0x002fea0003800000 */
.L_x_1336:
[----:B------:R-:W-:-:S07]  /*13860*/  IMAD R3, R4, 0x8, R3 ;  /* 0x0000000804037824 */ /* 0x000fce00078e0203 */
.L_x_1291:
[----:B--2---:R2:W3:Y:S02]  /*13870*/  SYNCS.PHASECHK.TRANS64.TRYWAIT P0, [R3+URZ], R2 ;  /* 0x00000002030075a7 */ /* 0x0044e4000800017f */
[----:B---3--:R-:W-:Y:S05]  /*13880*/  @!P0 NANOSLEEP.SYNCS 0x989680 ;  /* 0x009896800000895d */ /* 0x008fea0003900000 */
[----:B------:R-:W3:Y:S02]  /*13890*/  @!P0 SYNCS.PHASECHK.TRANS64 P0, [R3+URZ], R2 ;  /* 0x00000002030085a7 */ /* 0x000ee4000800007f */
[----:B---3--:R-:W-:Y:S05]  /*138a0*/  @!P0 BRA `(.L_x_1291) ;  /* 0xfffffffc00f08947 */ /* 0x008fea000383ffff */
.L_x_1284:
[----:B------:R-:W-:Y:S05]  /*138b0*/  BSYNC B0 ;  /* 0x0000000000007941 */ /* 0x000fea0003800000 */
.L_x_1283:
[----:B------:R-:W-:Y:S05]  /*138c0*/  EXIT ;  /* 0x000000000000794d */ /* 0x000fea0003800000 */
.L_x_1096:
[----:B0-----:R-:W-:-:S04]  /*138d0*/  IMAD.U32 R3, RZ, RZ, UR37 ;  /* 0x00000025ff037e24 */ /* 0x001fc8000f8e00ff */
[----:B------:R0:W1:Y:S03]  /*138e0*/  SYNCS.PHASECHK.TRANS64.TRYWAIT P1, [R3+URZ+0x2a800], R0 ;  /* 0x02a80000030075a7 */ /* 0x000066000802017f */
[----:B-1----:R-:W-:Y:S05]  /*138f0*/  @!P1 NANOSLEEP.SYNCS 0x989680 ;  /* 0x009896800000995d */ /* 0x002fea0003900000 */
[----:B------:R-:W1:Y:S02]  /*13900*/  @!P1 SYNCS.PHASECHK.TRANS64 P1, [R3+URZ+0x2a800], R0 ;  /* 0x02a80000030095a7 */ /* 0x000e64000802007f */
[----:B-1----:R-:W-:Y:S05]  /*13910*/  @!P1 BRA `(.L_x_1096) ;  /* 0xfffffffc00ec9947 */ /* 0x002fea000383ffff */
[----:B------:R-:W-:Y:S05]  /*13920*/  BRA `(.L_x_1292) ;  /* 0xfffffee0003c7947 */ /* 0x000fea000383ffff */
.L_x_1100:
[----:B-1----:R1:W3:Y:S02]  /*13930*/  SYNCS.PHASECHK.TRANS64.TRYWAIT P1, [R7+URZ+0x2a830], R0 ;  /* 0x02a83000070075a7 */ /* 0x0022e4000802017f */
[----:B---3--:R-:W-:Y:S05]  /*13940*/  @!P1 NANOSLEEP.SYNCS 0x989680 ;  /* 0x009896800000995d */ /* 0x008fea0003900000 */
[----:B------:R-:W3:Y:S02]  /*13950*/  @!P1 SYNCS.PHASECHK.TRANS64 P1, [R7+URZ+0x2a830], R0 ;  /* 0x02a83000070095a7 */ /* 0x000ee4000802007f */
[----:B---3--:R-:W-:Y:S05]  /*13960*/  @!P1 BRA `(.L_x_1100) ;  /* 0xfffffffc00f09947 */ /* 0x008fea000383ffff */
[----:B------:R-:W-:Y:S05]  /*13970*/  BRA `(.L_x_1099) ;  /* 0xfffffee000707947 */ /* 0x000fea000383ffff */
.L_x_1116:
[----:B-1----:R-:W-:-:S04]  /*13980*/  IMAD.U32 R12, RZ, RZ, UR6 ;  /* 0x00000006ff0c7e24 */ /* 0x002fc8000f8e00ff */
[----:B------:R1:W2:Y:S03]  /*13990*/  SYNCS.PHASECHK.TRANS64.TRYWAIT P1, [R12+URZ+0x2a830], R9 ;  /* 0x02a830090c0075a7 */ /* 0x0002a6000802017f */
[----:B--2---:R-:W-:Y:S05]  /*139a0*/  @!P1 NANOSLEEP.SYNCS 0x989680 ;  /* 0x009896800000995d */ /* 0x004fea0003900000 */
[----:B------:R-:W2:Y:S02]  /*139b0*/  @!P1 SYNCS.PHASECHK.TRANS64 P1, [R12+URZ+0x2a830], R9 ;  /* 0x02a830090c0095a7 */ /* 0x000ea4000802007f */
[----:B--2---:R-:W-:Y:S05]  /*139c0*/  @!P1 BRA `(.L_x_1116) ;  /* 0xfffffffc00ec9947 */ /* 0x004fea000383ffff */
[----:B------:R-:W-:Y:S05]  /*139d0*/  BRA `(.L_x_1115) ;  /* 0xffffff0c00287947 */ /* 0x000fea000383ffff */
.L_x_1120:
[----:B01----:R-:W-:-:S04]  /*139e0*/  IMAD.U32 R9, RZ, RZ, UR11 ;  /* 0x0000000bff097e24 */ /* 0x003fc8000f8e00ff */
[----:B------:R0:W1:Y:S03]  /*139f0*/  SYNCS.PHASECHK.TRANS64.TRYWAIT P1, [R9+URZ+0x2a850], R0 ;  /* 0x02a85000090075a7 */ /* 0x000066000802017f */
[----:B-1----:R-:W-:Y:S05]  /*13a00*/  @!P1 NANOSLEEP.SYNCS 0x989680 ;  /* 0x009896800000995d */ /* 0x002fea0003900000 */
[----:B------:R-:W1:Y:S02]  /*13a10*/  @!P1 SYNCS.PHASECHK.TRANS64 P1, [R9+URZ+0x2a850], R0 ;  /* 0x02a85000090095a7 */ /* 0x000e64000802007f */
[----:B-1----:R-:W-:Y:S05]  /*13a20*/  @!P1 BRA `(.L_x_1120) ;  /* 0xfffffffc00ec9947 */ /* 0x002fea000383ffff */
[----:B------:R-:W-:Y:S05]  /*13a30*/  BRA `(.L_x_1119) ;  /* 0xffffff1400407947 */ /* 0x000fea000383ffff */
.L_x_1137:
[----:B-1----:R-:W-:-:S04]  /*13a40*/  IMAD.U32 R8, RZ, RZ, UR5 ;  /* 0x00000005ff087e24 */ /* 0x002fc8000f8e00ff */
[----:B------:R1:W2:Y:S03]  /*13a50*/  SYNCS.PHASECHK.TRANS64.TRYWAIT P1, [R8+URZ+0x2a830], R3 ;  /* 0x02a83003080075a7 */ /* 0x0002a6000802017f */
[----:B--2---:R-:W-:Y:S05]  /*13a60*/  @!P1 NANOSLEEP.SYNCS 0x989680 ;  /* 0x009896800000995d */ /* 0x004fea0003900000 */
[----:B------:R-:W2:Y:S02]  /*13a70*/  @!P1 SYNCS.PHASECHK.TRANS64 P1, [R8+URZ+0x2a830], R3 ;  /* 0x02a83003080095a7 */ /* 0x000ea4000802007f */
[----:B--2---:R-:W-:Y:S05]  /*13a80*/  @!P1 BRA `(.L_x_1137) ;  /* 0xfffffffc00ec9947 */ /* 0x004fea000383ffff */
[----:B------:R-:W-:Y:S05]  /*13a90*/  BRA `(.L_x_1136) ;  /* 0xffffff3800f07947 */ /* 0x000fea000383ffff */
.L_x_1141:
[----:B01----:R-:W-:-:S04]  /*13aa0*/  IMAD.U32 R3, RZ, RZ, UR10 ;  /* 0x0000000aff037e24 */ /* 0x003fc8000f8e00ff */
[----:B------:R0:W1:Y:S03]  /*13ab0*/  SYNCS.PHASECHK.TRANS64.TRYWAIT P1, [R3+URZ+0x2a850], R0 ;  /* 0x02a85000030075a7 */ /* 0x000066000802017f */
[----:B-1----:R-:W-:Y:S05]  /*13ac0*/  @!P1 NANOSLEEP.SYNCS 0x989680 ;  /* 0x009896800000995d */ /* 0x002fea0003900000 */
[----:B------:R-:W1:Y:S02]  /*13ad0*/  @!P1 SYNCS.PHASECHK.TRANS64 P1, [R3+URZ+0x2a850], R0 ;  /* 0x02a85000030095a7 */ /* 0x000e64000802007f */
[----:B-1----:R-:W-:Y:S05]  /*13ae0*/  @!P1 BRA `(.L_x_1141) ;  /* 0xfffffffc00ec9947 */ /* 0x002fea000383ffff */
[----:B------:R-:W-:Y:S05]  /*13af0*/  BRA `(.L_x_1140) ;  /* 0xffffff4400087947 */ /* 0x000fea000383ffff */
.L_x_1147:
[----:B-1----:R-:W-:-:S04]  /*13b00*/  IMAD.U32 R8, RZ, RZ, UR5 ;  /* 0x00000005ff087e24 */ /* 0x002fc8000f8e00ff */
[----:B------:R1:W2:Y:S03]  /*13b10*/  SYNCS.PHASECHK.TRANS64.TRYWAIT P1, [R8+URZ+0x2a830], R3 ;  /* 0x02a83003080075a7 */ /* 0x0002a6000802017f */
[----:B--2---:R-:W-:Y:S05]  /*13b20*/  @!P1 NANOSLEEP.SYNCS 0x989680 ;  /* 0x009896800000995d */ /* 0x004fea0003900000 */
[----:B------:R-:W2:Y:S02]  /*13b30*/  @!P1 SYNCS.PHASECHK.TRANS64 P1, [R8+URZ+0x2a830], R3 ;  /* 0x02a83003080095a7 */ /* 0x000ea4000802007f */
[----:B--2---:R-:W-:Y:S05]  /*13b40*/  @!P1 BRA `(.L_x_1147) ;  /* 0xfffffffc00ec9947 */ /* 0x004fea000383ffff */
[----:B------:R-:W-:Y:S05]  /*13b50*/  BRA `(.L_x_1146) ;  /* 0xffffff5400e87947 */ /* 0x000fea000383ffff */
.L_x_1151:
[----:B01----:R-:W-:-:S04]  /*13b60*/  IMAD.U32 R3, RZ, RZ, UR14 ;  /* 0x0000000eff037e24 */ /* 0x003fc8000f8e00ff */
[----:B------:R0:W1:Y:S03]  /*13b70*/  SYNCS.PHASECHK.TRANS64.TRYWAIT P1, [R3+URZ+0x2a850], R0 ;  /* 0x02a85000030075a7 */ /* 0x000066000802017f */
[----:B-1----:R-:W-:Y:S05]  /*13b80*/  @!P1 NANOSLEEP.SYNCS 0x989680 ;  /* 0x009896800000995d */ /* 0x002fea0003900000 */
[----:B------:R-:W1:Y:S02]  /*13b90*/  @!P1 SYNCS.PHASECHK.TRANS64 P1, [R3+URZ+0x2a850], R0 ;  /* 0x02a85000030095a7 */ /* 0x000e64000802007f */
[----:B-1----:R-:W-:Y:S05]  /*13ba0*/  @!P1 BRA `(.L_x_1151) ;  /* 0xfffffffc00ec9947 */ /* 0x002fea000383ffff */
[----:B------:R-:W-:Y:S05]  /*13bb0*/  BRA `(.L_x_1150) ;  /* 0xffffff6000007947 */ /* 0x000fea000383ffff */
.L_x_1164:
[----:B-1----:R-:W-:-:S04]  /*13bc0*/  IMAD.U32 R5, RZ, RZ, UR5 ;  /* 0x00000005ff057e24 */ /* 0x002fc8000f8e00ff */
[----:B------:R1:W2:Y:S03]  /*13bd0*/  SYNCS.PHASECHK.TRANS64.TRYWAIT P0, [R5+URZ+0x2a850], R0 ;  /* 0x02a85000050075a7 */ /* 0x0002a6000800017f */
[----:B--2---:R-:W-:Y:S05]  /*13be0*/  @!P0 NANOSLEEP.SYNCS 0x989680 ;  /* 0x009896800000895d */ /* 0x004fea0003900000 */
[----:B------:R-:W2:Y:S02]  /*13bf0*/  @!P0 SYNCS.PHASECHK.TRANS64 P0, [R5+URZ+0x2a850], R0 ;  /* 0x02a85000050085a7 */ /* 0x000ea4000800007f */
[----:B--2---:R-:W-:Y:S05]  /*13c00*/  @!P0 BRA `(.L_x_1164) ;  /* 0xfffffffc00ec8947 */ /* 0x004fea000383ffff */
[----:B------:R-:W-:Y:S05]  /*13c10*/  BRA `(.L_x_1163) ;  /* 0xffffff8800007947 */ /* 0x000fea000383ffff */
.L_x_1200:
[----:B------:R-:W-:Y:S02]  /*13c20*/  IMAD.MOV.U32 R13, RZ, RZ, R4 ;  /* 0x000000ffff0d7224 */ /* 0x000fe400078e0004 */
[----:B------:R-:W-:Y:S02]  /*13c30*/  IMAD.MOV.U32 R12, RZ, RZ, RZ ;  /* 0x000000ffff0c7224 */ /* 0x000fe400078e00ff */
[----:B------:R-:W-:Y:S02]  /*13c40*/  IMAD.MOV.U32 R11, RZ, RZ, 0x1f ;  /* 0x0000001fff0b7424 */ /* 0x000fe400078e00ff */
[----:B------:R-:W-:-:S07]  /*13c50*/  IMAD.MOV.U32 R15, RZ, RZ, -0x1 ;  /* 0xffffffffff0f7424 */ /* 0x000fce00078e00ff */
[----:B0-----:R-:W-:Y:S05]  /*13c60*/  WARPSYNC.COLLECTIVE R15, `(.L_x_1293) ;  /* 0x000000000f087348 */ /* 0x001fea0003c00000 */
[----:B------:R1:W2:Y:S02]  /*13c70*/  SHFL.IDX P6, R14, R13, R12, R11 ;  /* 0x0000000c0d0e7389 */ /* 0x0002a400000c000b */
[----:B012---:R-:W-:Y:S01]  /*13c80*/  ENDCOLLECTIVE ;  /* 0x000000000000791b */ /* 0x007fe20003800000 */
.L_x_1293:
[----:B------:R-:W-:Y:S05]  /*13c90*/  BRA `(.L_x_1294) ;  /* 0xffffffbc00a87947 */ /* 0x000fea000383ffff */
.L_x_1202:
[----:B------:R-:W-:Y:S01]  /*13ca0*/  BSSY B0, `(.L_x_1295) ;  /* 0x0000006000007945 */ /* 0x000fe20003800000 */
[----:B------:R-:W-:-:S07]  /*13cb0*/  IMAD.MOV.U32 R15, RZ, RZ, -0x1 ;  /* 0xffffffffff0f7424 */ /* 0x000fce00078e00ff */
[----:B01----:R-:W-:Y:S05]  /*13cc0*/  WARPSYNC.COLLECTIVE R15, `(.L_x_1296) ;  /* 0x000000000f0c7348 */ /* 0x003fea0003c00000 */
[----:B------:R-:W-:Y:S02]  /*13cd0*/  ELECT P6, UR62, PT ;  /* 0x00000000003e782f */ /* 0x000fe400038c0000 */
[----:B------:R-:W-:Y:S01]  /*13ce0*/  MOV R14, UR62 ;  /* 0x0000003e000e7c02 */ /* 0x000fe20008000f00 */
[----:B01----:R-:W-:Y:S10]  /*13cf0*/  ENDCOLLECTIVE ;  /* 0x000000000000791b */ /* 0x003ff40003800000 */
.L_x_1296:
[----:B------:R-:W-:Y:S05]  /*13d00*/  BSYNC B0 ;  /* 0x0000000000007941 */ /* 0x000fea0003800000 */
.L_x_1295:
[----:B------:R-:W-:Y:S05]  /*13d10*/  BRA `(.L_x_1297) ;  /* 0xffffffbc00ac7947 */ /* 0x000fea000383ffff */
.L_x_1204:
[----:B0-----:R0:W2:Y:S02]  /*13d20*/  SYNCS.PHASECHK.TRANS64.TRYWAIT P0, [R0+URZ+0x2a840], R2 ;  /* 0x02a84002000075a7 */ /* 0x0010a4000800017f */
[----:B--2---:R-:W-:Y:S05]  /*13d30*/  @!P0 NANOSLEEP.SYNCS 0x989680 ;  /* 0x009896800000895d */ /* 0x004fea0003900000 */
[----:B------:R-:W2:Y:S02]  /*13d40*/  @!P0 SYNCS.PHASECHK.TRANS64 P0, [R0+URZ+0x2a840], R2 ;  /* 0x02a84002000085a7 */ /* 0x000ea4000800007f */
[----:B--2---:R-:W-:Y:S05]  /*13d50*/  @!P0 BRA `(.L_x_1204) ;  /* 0xfffffffc00f08947 */ /* 0x004fea000383ffff */
[----:B------:R-:W-:Y:S05]  /*13d60*/  BRA `(.L_x_1298) ;  /* 0xffffffc000007947 */ /* 0x000fea000383ffff */
.L_x_1208:
[----:B------:R-:W-:Y:S01]  /*13d70*/  IMAD.MOV.U32 R13, RZ, RZ, R6 ;  /* 0x000000ffff0d7224 */ /* 0x000fe200078e0006 */
[----:B------:R-:W-:Y:S01]  /*13d80*/  LOP3.LUT R8, R8, 0x7f, RZ, 0xc0, !PT ;  /* 0x0000007f08087812 */ /* 0x000fe200078ec0ff */
[----:B------:R-:W-:Y:S02]  /*13d90*/  IMAD.MOV.U32 R12, RZ, RZ, RZ ;  /* 0x000000ffff0c7224 */ /* 0x000fe400078e00ff */
[----:B------:R-:W-:Y:S01]  /*13da0*/  IMAD.MOV.U32 R11, RZ, RZ, 0x181f ;  /* 0x0000181fff0b7424 */ /* 0x000fe200078e00ff */
[----:B------:R-:W-:Y:S01]  /*13db0*/  SHF.R.U32.HI R8, RZ, 0x3, R8 ;  /* 0x00000003ff087819 */ /* 0x000fe20000011608 */
[----:B------:R-:W-:-:S04]  /*13dc0*/  IMAD.MOV.U32 R15, RZ, RZ, -0x1 ;  /* 0xffffffffff0f7424 */ /* 0x000fc800078e00ff */
[----:B------:R-:W-:-:S07]  /*13dd0*/  VIADD R4, R8, UR43 ;  /* 0x0000002b08047c36 */ /* 0x000fce0008000000 */
[----:B-----5:R-:W-:Y:S05]  /*13de0*/  WARPSYNC.COLLECTIVE R15, `(.L_x_1299) ;  /* 0x000000000f087348 */ /* 0x020fea0003c00000 */
[----:B------:R0:W1:Y:S02]  /*13df0*/  SHFL.IDX P6, R14, R13, R12, R11 ;  /* 0x0000000c0d0e7389 */ /* 0x00006400000c000b */
[----:B01---5:R-:W-:Y:S01]  /*13e00*/  ENDCOLLECTIVE ;  /* 0x000000000000791b */ /* 0x023fe20003800000 */
.L_x_1299:
[----:B------:R-:W-:Y:S02]  /*13e10*/  VIADD R8, R4, 0x10 ;  /* 0x0000001004087836 */ /* 0x000fe40000000000 */
[----:B------:R-:W-:Y:S02]  /*13e20*/  IMAD.MOV.U32 R13, RZ, RZ, R0 ;  /* 0x000000ffff0d7224 */ /* 0x000fe400078e0000 */
[----:B------:R-:W-:-:S07]  /*13e30*/  IMAD.MOV.U32 R2, RZ, RZ, R14 ;  /* 0x000000ffff027224 */ /* 0x000fce00078e000e */
[----:B------:R-:W-:Y:S05]  /*13e40*/  WARPSYNC.COLLECTIVE R15, `(.L_x_1300) ;  /* 0x000000000f087348 */ /* 0x000fea0003c00000 */
[----:B------:R0:W1:Y:S02]  /*13e50*/  SHFL.IDX P6, R14, R13, R12, R11 ;  /* 0x0000000c0d0e7389 */ /* 0x00006400000c000b */
[----:B01----:R-:W-:Y:S01]  /*13e60*/  ENDCOLLECTIVE ;  /* 0x000000000000791b */ /* 0x003fe20003800000 */
.L_x_1300:
[----:B------:R-:W-:Y:S01]  /*13e70*/  ULDC UR4, c[0x0][0x288] ;  /* 0x0000a20000047ab9 */ /* 0x000fe20000000800 */
[----:B------:R-:W-:Y:S01]  /*13e80*/  ULDC.64 UR6, c[0x0][0x208] ;  /* 0x0000820000067ab9 */ /* 0x000fe20000000a00 */
[----:B------:R-:W-:-:S05]  /*13e90*/  IMAD R5, R7, UR4, RZ ;  /* 0x0000000407057c24 */ /* 0x000fca000f8e02ff */
[----:B------:R-:W-:Y:S01]  /*13ea0*/  ISETP.GE.AND P4, PT, R4, R5, PT ;  /* 0x000000050400720c */ /* 0x000fe20003f86270 */
[----:B------:R-:W-:Y:S02]  /*13eb0*/  IMAD.MOV.U32 R13, RZ, RZ, R6 ;  /* 0x000000ffff0d7224 */ /* 0x000fe400078e0006 */
[----:B------:R-:W-:Y:S02]  /*13ec0*/  IMAD.MOV.U32 R12, RZ, RZ, 0x1 ;  /* 0x00000001ff0c7424 */ /* 0x000fe400078e00ff */
[----:B------:R-:W-:-:S08]  /*13ed0*/  IMAD.MOV.U32 R3, RZ, RZ, R14 ;  /* 0x000000ffff037224 */ /* 0x000fd000078e000e */
        /* <DEDUP_REMOVED lines=15> */
.L_x_1301:
[----:B------:R-:W-:Y:S02]  /*13fd0*/  IMAD.MOV.U32 R13, RZ, RZ, R0 ;  /* 0x000000ffff0d7224 */ /* 0x000fe400078e0000 */
[----:B------:R-:W-:-:S07]  /*13fe0*/  IMAD.MOV.U32 R2, RZ, RZ, R14 ;  /* 0x000000ffff027224 */ /* 0x000fce00078e000e */
[----:B------:R-:W-:Y:S05]  /*13ff0*/  WARPSYNC.COLLECTIVE R15, `(.L_x_1302) ;  /* 0x000000000f087348 */ /* 0x000fea0003c00000 */
[----:B------:R0:W1:Y:S02]  /*14000*/  SHFL.IDX P6, R14, R13, R12, R11 ;  /* 0x0000000c0d0e7389 */ /* 0x00006400000c000b */
[----:B01----:R-:W-:Y:S01]  /*14010*/  ENDCOLLECTIVE ;  /* 0x000000000000791b */ /* 0x003fe20003800000 */
.L_x_1302:
[----:B------:R-:W-:Y:S01]  /*14020*/  ULDC.64 UR4, c[0x0][0x208] ;  /* 0x0000820000047ab9 */ /* 0x000fe20000000a00 */
[----:B------:R-:W-:Y:S02]  /*14030*/  IMAD.MOV.U32 R13, RZ, RZ, R6 ;  /* 0x000000ffff0d7224 */ /* 0x000fe400078e0006 */
[----:B------:R-:W-:Y:S02]  /*14040*/  IMAD.MOV.U32 R12, RZ, RZ, 0x2 ;  /* 0x00000002ff0c7424 */ /* 0x000fe400078e00ff */
[----:B------:R-:W-:-:S05]  /*14050*/  IMAD.MOV.U32 R3, RZ, RZ, R14 ;  /* 0x000000ffff037224 */ /* 0x000fca00078e000e */
        /* <DEDUP_REMOVED lines=14> */
.L_x_1303:
[----:B------:R-:W-:-:S05]  /*14140*/  VIADD R2, R4, 0x20 ;  /* 0x0000002004027836 */ /* 0x000fca0000000000 */
[----:B------:R-:W-:Y:S01]  /*14150*/  ISETP.GE.AND P4, PT, R2, R5, PT ;  /* 0x000000050200720c */ /* 0x000fe20003f86270 */
[----:B------:R-:W-:Y:S02]  /*14160*/  IMAD.MOV.U32 R13, RZ, RZ, R0 ;  /* 0x000000ffff0d7224 */ /* 0x000fe400078e0000 */
[----:B------:R-:W-:-:S10]  /*14170*/  IMAD.MOV.U32 R2, RZ, RZ, R14 ;  /* 0x000000ffff027224 */ /* 0x000fd400078e000e */
[----:B------:R-:W-:Y:S05]  /*14180*/  WARPSYNC.COLLECTIVE R15, `(.L_x_1304) ;  /* 0x000000000f087348 */ /* 0x000fea0003c00000 */
[----:B------:R0:W1:Y:S02]  /*14190*/  SHFL.IDX P6, R14, R13, R12, R11 ;  /* 0x0000000c0d0e7389 */ /* 0x00006400000c000b */
[----:B01----:R-:W-:Y:S01]  /*141a0*/  ENDCOLLECTIVE ;  /* 0x000000000000791b */ /* 0x003fe20003800000 */
.L_x_1304:
        /* <DEDUP_REMOVED lines=18> */
.L_x_1305:
[----:B------:R-:W-:-:S05]  /*142d0*/  VIADD R2, R4, 0x30 ;  /* 0x0000003004027836 */ /* 0x000fca0000000000 */
[----:B------:R-:W-:Y:S01]  /*142e0*/  ISETP.GE.AND P4, PT, R2, R5, PT ;  /* 0x000000050200720c */ /* 0x000fe20003f86270 */
[----:B------:R-:W-:Y:S02]  /*142f0*/  IMAD.MOV.U32 R13, RZ, RZ, R0 ;  /* 0x000000ffff0d7224 */ /* 0x000fe400078e0000 */
[----:B------:R-:W-:-:S10]  /*14300*/  IMAD.MOV.U32 R2, RZ, RZ, R14 ;  /* 0x000000ffff027224 */ /* 0x000fd400078e000e */
[----:B------:R-:W-:Y:S05]  /*14310*/  WARPSYNC.COLLECTIVE R15, `(.L_x_1306) ;  /* 0x000000000f087348 */ /* 0x000fea0003c00000 */
[----:B------:R0:W1:Y:S02]  /*14320*/  SHFL.IDX P6, R14, R13, R12, R11 ;  /* 0x0000000c0d0e7389 */ /* 0x00006400000c000b */
[----:B01----:R-:W-:Y:S01]  /*14330*/  ENDCOLLECTIVE ;  /* 0x000000000000791b */ /* 0x003fe20003800000 */
.L_x_1306:
        /* <DEDUP_REMOVED lines=18> */
.L_x_1307:
[----:B------:R-:W-:-:S05]  /*14460*/  VIADD R2, R4, 0x40 ;  /* 0x0000004004027836 */ /* 0x000fca0000000000 */
[----:B------:R-:W-:Y:S01]  /*14470*/  ISETP.GE.AND P4, PT, R2, R5, PT ;  /* 0x000000050200720c */ /* 0x000fe20003f86270 */
[----:B------:R-:W-:Y:S02]  /*14480*/  IMAD.MOV.U32 R13, RZ, RZ, R0 ;  /* 0x000000ffff0d7224 */ /* 0x000fe400078e0000 */
[----:B------:R-:W-:-:S10]  /*14490*/  IMAD.MOV.U32 R2, RZ, RZ, R14 ;  /* 0x000000ffff027224 */ /* 0x000fd400078e000e */
[----:B------:R-:W-:Y:S05]  /*144a0*/  WARPSYNC.COLLECTIVE R15, `(.L_x_1308) ;  /* 0x000000000f087348 */ /* 0x000fea0003c00000 */
[----:B------:R0:W1:Y:S02]  /*144b0*/  SHFL.IDX P6, R14, R13, R12, R11 ;  /* 0x0000000c0d0e7389 */ /* 0x00006400000c000b */
[----:B01----:R-:W-:Y:S01]  /*144c0*/  ENDCOLLECTIVE ;  /* 0x000000000000791b */ /* 0x003fe20003800000 */
.L_x_1308:
        /* <DEDUP_REMOVED lines=18> */
.L_x_1309:
[----:B------:R-:W-:-:S05]  /*145f0*/  VIADD R2, R4, 0x50 ;  /* 0x0000005004027836 */ /* 0x000fca0000000000 */
[----:B------:R-:W-:Y:S01]  /*14600*/  ISETP.GE.AND P4, PT, R2, R5, PT ;  /* 0x000000050200720c */ /* 0x000fe20003f86270 */
[----:B------:R-:W-:Y:S02]  /*14610*/  IMAD.MOV.U32 R13, RZ, RZ, R0 ;  /* 0x000000ffff0d7224 */ /* 0x000fe400078e0000 */
[----:B------:R-:W-:-:S10]  /*14620*/  IMAD.MOV.U32 R2, RZ, RZ, R14 ;  /* 0x000000ffff027224 */ /* 0x000fd400078e000e */
[----:B------:R-:W-:Y:S05]  /*14630*/  WARPSYNC.COLLECTIVE R15, `(.L_x_1310) ;  /* 0x000000000f087348 */ /* 0x000fea0003c00000 */
[----:B------:R0:W1:Y:S02]  /*14640*/  SHFL.IDX P6, R14, R13, R12, R11 ;  /* 0x0000000c0d0e7389 */ /* 0x00006400000c000b */
[----:B01----:R-:W-:Y:S01]  /*14650*/  ENDCOLLECTIVE ;  /* 0x000000000000791b */ /* 0x003fe20003800000 */
.L_x_1310:
        /* <DEDUP_REMOVED lines=18> */
.L_x_1311:
[----:B------:R-:W-:-:S05]  /*14780*/  VIADD R2, R4, 0x60 ;  /* 0x0000006004027836 */ /* 0x000fca0000000000 */
[----:B------:R-:W-:Y:S01]  /*14790*/  ISETP.GE.AND P4, PT, R2, R5, PT ;  /* 0x000000050200720c */ /* 0x000fe20003f86270 */
[----:B------:R-:W-:Y:S02]  /*147a0*/  IMAD.MOV.U32 R13, RZ, RZ, R0 ;  /* 0x000000ffff0d7224 */ /* 0x000fe400078e0000 */
[----:B------:R-:W-:-:S10]  /*147b0*/  IMAD.MOV.U32 R2, RZ, RZ, R14 ;  /* 0x000000ffff027224 */ /* 0x000fd400078e000e */
[----:B------:R-:W-:Y:S05]  /*147c0*/  WARPSYNC.COLLECTIVE R15, `(.L_x_1312) ;  /* 0x000000000f087348 */ /* 0x000fea0003c00000 */
[----:B------:R0:W1:Y:S02]  /*147d0*/  SHFL.IDX P6, R14, R13, R12, R11 ;  /* 0x0000000c0d0e7389 */ /* 0x00006400000c000b */
[----:B01----:R-:W-:Y:S01]  /*147e0*/  ENDCOLLECTIVE ;  /* 0x000000000000791b */ /* 0x003fe20003800000 */
.L_x_1312:
        /* <DEDUP_REMOVED lines=18> */
.L_x_1313:
[----:B------:R-:W-:Y:S02]  /*14910*/  IMAD.MOV.U32 R13, RZ, RZ, R0 ;  /* 0x000000ffff0d7224 */ /* 0x000fe400078e0000 */
[----:B------:R-:W-:-:S07]  /*14920*/  IMAD.MOV.U32 R6, RZ, RZ, R14 ;  /* 0x000000ffff067224 */ /* 0x000fce00078e000e */
[----:B------:R-:W-:Y:S05]  /*14930*/  WARPSYNC.COLLECTIVE R15, `(.L_x_1314) ;  /* 0x000000000f087348 */ /* 0x000fea0003c00000 */
[----:B------:R0:W1:Y:S02]  /*14940*/  SHFL.IDX P6, R14, R13, R12, R11 ;  /* 0x0000000c0d0e7389 */ /* 0x00006400000c000b */
[----:B01----:R-:W-:Y:S01]  /*14950*/  ENDCOLLECTIVE ;  /* 0x000000000000791b */ /* 0x003fe20003800000 */
.L_x_1314:
[----:B------:R-:W-:Y:S01]  /*14960*/  IMAD.MOV.U32 R0, RZ, RZ, R14 ;  /* 0x000000ffff007224 */ /* 0x000fe200078e000e */
[----:B------:R-:W-:Y:S06]  /*14970*/  BRA `(.L_x_1315) ;  /* 0xffffffc000747947 */ /* 0x000fec000383ffff */
.L_x_1213:
[----:B0-----:R0:W1:Y:S02]  /*14980*/  SYNCS.PHASECHK.TRANS64.TRYWAIT P0, [R17+URZ+0x2a820], R0 ;  /* 0x02a82000110075a7 */ /* 0x001064000800017f */
[----:B-1----:R-:W-:Y:S05]  /*14990*/  @!P0 NANOSLEEP.SYNCS 0x989680 ;  /* 0x009896800000895d */ /* 0x002fea0003900000 */
[----:B------:R-:W1:Y:S02]  /*149a0*/  @!P0 SYNCS.PHASECHK.TRANS64 P0, [R17+URZ+0x2a820], R0 ;  /* 0x02a82000110085a7 */ /* 0x000e64000800007f */
[----:B-1----:R-:W-:Y:S05]  /*149b0*/  @!P0 BRA `(.L_x_1213) ;  /* 0xfffffffc00f08947 */ /* 0x002fea000383ffff */
[----:B------:R-:W-:Y:S05]  /*149c0*/  BRA `(.L_x_1316) ;  /* 0xffffffc000ec7947 */ /* 0x000fea000383ffff */
.L_x_1220:
[----:B0-----:R0:W1:Y:S02]  /*149d0*/  SYNCS.PHASECHK.TRANS64.TRYWAIT P0, [R3+URZ+0x2a840], R2 ;  /* 0x02a84002030075a7 */ /* 0x001064000800017f */
[----:B-1----:R-:W-:Y:S05]  /*149e0*/  @!P0 NANOSLEEP.SYNCS 0x989680 ;  /* 0x009896800000895d */ /* 0x002fea0003900000 */
[----:B------:R-:W1:Y:S02]  /*149f0*/  @!P0 SYNCS.PHASECHK.TRANS64 P0, [R3+URZ+0x2a840], R2 ;  /* 0x02a84002030085a7 */ /* 0x000e64000800007f */
[----:B-1----:R-:W-:Y:S05]  /*14a00*/  @!P0 BRA `(.L_x_1220) ;  /* 0xfffffffc00f08947 */ /* 0x002fea000383ffff */
[----:B------:R-:W-:Y:S05]  /*14a10*/  BRA `(.L_x_1317) ;  /* 0xffffffc400a87947 */ /* 0x000fea000383ffff */
.L_x_1227:
[----:B0-----:R0:W1:Y:S02]  /*14a20*/  SYNCS.PHASECHK.TRANS64.TRYWAIT P0, [R3+URZ+0x60], R2 ;  /* 0x00006002030075a7 */ /* 0x001064000800017f */
[----:B-1----:R-:W-:Y:S05]  /*14a30*/  @!P0 NANOSLEEP.SYNCS 0x989680 ;  /* 0x009896800000895d */ /* 0x002fea0003900000 */
[----:B------:R-:W1:Y:S02]  /*14a40*/  @!P0 SYNCS.PHASECHK.TRANS64 P0, [R3+URZ+0x60], R2 ;  /* 0x00006002030085a7 */ /* 0x000e64000800007f */
[----:B-1----:R-:W-:Y:S05]  /*14a50*/  @!P0 BRA `(.L_x_1227) ;  /* 0xfffffffc00f08947 */ /* 0x002fea000383ffff */
[----:B------:R-:W-:Y:S05]  /*14a60*/  BRA `(.L_x_1318) ;  /* 0xffffffc800b47947 */ /* 0x000fea000383ffff */
.L_x_1237:
[----:B--2---:R2:W3:Y:S02]  /*14a70*/  SYNCS.PHASECHK.TRANS64.TRYWAIT P0, [R3+URZ+0x2a840], R2 ;  /* 0x02a84002030075a7 */ /* 0x0044e4000800017f */
[----:B---3--:R-:W-:Y:S05]  /*14a80*/  @!P0 NANOSLEEP.SYNCS 0x989680 ;  /* 0x009896800000895d */ /* 0x008fea0003900000 */
[----:B------:R-:W3:Y:S02]  /*14a90*/  @!P0 SYNCS.PHASECHK.TRANS64 P0, [R3+URZ+0x2a840], R2 ;  /* 0x02a84002030085a7 */ /* 0x000ee4000800007f */
[----:B---3--:R-:W-:Y:S05]  /*14aa0*/  @!P0 BRA `(.L_x_1237) ;  /* 0xfffffffc00f08947 */ /* 0x008fea000383ffff */
[----:B------:R-:W-:Y:S05]  /*14ab0*/  BRA `(.L_x_1319) ;  /* 0xffffffd0003c7947 */ /* 0x000fea000383ffff */
.L_x_1244:
[----:B0-----:R0:W1:Y:S02]  /*14ac0*/  SYNCS.PHASECHK.TRANS64.TRYWAIT P0, [R2+URZ+0x60], R3 ;  /* 0x00006003020075a7 */ /* 0x001064000800017f */
[----:B-1----:R-:W-:Y:S05]  /*14ad0*/  @!P0 NANOSLEEP.SYNCS 0x989680 ;  /* 0x009896800000895d */ /* 0x002fea0003900000 */
[----:B------:R-:W1:Y:S02]  /*14ae0*/  @!P0 SYNCS.PHASECHK.TRANS64 P0, [R2+URZ+0x60], R3 ;  /* 0x00006003020085a7 */ /* 0x000e64000800007f */
[----:B-1----:R-:W-:Y:S05]  /*14af0*/  @!P0 BRA `(.L_x_1244) ;  /* 0xfffffffc00f08947 */ /* 0x002fea000383ffff */
[----:B------:R-:W-:Y:S05]  /*14b00*/  BRA `(.L_x_1320) ;  /* 0xffffffd400487947 */ /* 0x000fea000383ffff */
.L_x_1253:
[----:B-1----:R1:W2:Y:S02]  /*14b10*/  SYNCS.PHASECHK.TRANS64.TRYWAIT P0, [R2+URZ+0x2a840], R3 ;  /* 0x02a84003020075a7 */ /* 0x0022a4000800017f */
[----:B--2---:R-:W-:Y:S05]  /*14b20*/  @!P0 NANOSLEEP.SYNCS 0x989680 ;  /* 0x009896800000895d */ /* 0x004fea0003900000 */
[----:B------:R-:W2:Y:S02]  /*14b30*/  @!P0 SYNCS.PHASECHK.TRANS64 P0, [R2+URZ+0x2a840], R3 ;  /* 0x02a84003020085a7 */ /* 0x000ea4000800007f */
[----:B--2---:R-:W-:Y:S05]  /*14b40*/  @!P0 BRA `(.L_x_1253) ;  /* 0xfffffffc00f08947 */ /* 0x004fea000383ffff */
[----:B------:R-:W-:Y:S05]  /*14b50*/  BRA `(.L_x_1321) ;  /* 0xffffffd800a07947 */ /* 0x000fea000383ffff */
.L_x_1260:
[----:B0-----:R0:W1:Y:S02]  /*14b60*/  SYNCS.PHASECHK.TRANS64.TRYWAIT P0, [R2+URZ+0x60], R5 ;  /* 0x00006005020075a7 */ /* 0x001064000800017f */
[----:B-1----:R-:W-:Y:S05]  /*14b70*/  @!P0 NANOSLEEP.SYNCS 0x989680 ;  /* 0x009896800000895d */ /* 0x002fea0003900000 */
[----:B------:R-:W1:Y:S02]  /*14b80*/  @!P0 SYNCS.PHASECHK.TRANS64 P0, [R2+URZ+0x60], R5 ;  /* 0x00006005020085a7 */ /* 0x000e64000800007f */
[----:B-1----:R-:W-:Y:S05]  /*14b90*/  @!P0 BRA `(.L_x_1260) ;  /* 0xfffffffc00f08947 */ /* 0x002fea000383ffff */
[----:B------:R-:W-:Y:S05]  /*14ba0*/  BRA `(.L_x_1322) ;  /* 0xffffffdc00ac7947 */ /* 0x000fea000383ffff */
.L_x_1271:
[----:B0-----:R0:W1:Y:S02]  /*14bb0*/  SYNCS.PHASECHK.TRANS64.TRYWAIT P0, [R2+URZ+0x2a860], R3 ;  /* 0x02a86003020075a7 */ /* 0x001064000800017f */
[----:B-1----:R-:W-:Y:S05]  /*14bc0*/  @!P0 NANOSLEEP.SYNCS 0x989680 ;  /* 0x009896800000895d */ /* 0x002fea0003900000 */
[----:B------:R-:W1:Y:S02]  /*14bd0*/  @!P0 SYNCS.PHASECHK.TRANS64 P0, [R2+URZ+0x2a860], R3 ;  /* 0x02a86003020085a7 */ /* 0x000e64000800007f */
[----:B-1----:R-:W-:Y:S05]  /*14be0*/  @!P0 BRA `(.L_x_1271) ;  /* 0xfffffffc00f08947 */ /* 0x002fea000383ffff */
[----:B------:R-:W-:Y:S05]  /*14bf0*/  BRA `(.L_x_1323) ;  /* 0xffffffe000f07947 */ /* 0x000fea000383ffff */
.L_x_1278:
[----:B------:R-:W-:Y:S01]  /*14c00*/  BSSY B0, `(.L_x_1324) ;  /* 0x0000008000007945 */ /* 0x000fe20003800000 */
[----:B-----5:R-:W-:Y:S02]  /*14c10*/  IMAD.MOV.U32 R13, RZ, RZ, R2 ;  /* 0x000000ffff0d7224 */ /* 0x020fe400078e0002 */
[----:B------:R-:W-:Y:S02]  /*14c20*/  IMAD.MOV.U32 R12, RZ, RZ, RZ ;  /* 0x000000ffff0c7224 */ /* 0x000fe400078e00ff */
[----:B------:R-:W-:Y:S02]  /*14c30*/  IMAD.MOV.U32 R11, RZ, RZ, 0x1f ;  /* 0x0000001fff0b7424 */ /* 0x000fe400078e00ff */
[----:B------:R-:W-:-:S07]  /*14c40*/  IMAD.MOV.U32 R15, RZ, RZ, -0x1 ;  /* 0xffffffffff0f7424 */ /* 0x000fce00078e00ff */
[----:B0-----:R-:W-:Y:S05]  /*14c50*/  WARPSYNC.COLLECTIVE R15, `(.L_x_1325) ;  /* 0x000000000f087348 */ /* 0x001fea0003c00000 */
[----:B------:R1:W2:Y:S02]  /*14c60*/  SHFL.IDX P6, R14, R13, R12, R11 ;  /* 0x0000000c0d0e7389 */ /* 0x0002a400000c000b */
[----:B012---:R-:W-:Y:S01]  /*14c70*/  ENDCOLLECTIVE ;  /* 0x000000000000791b */ /* 0x007fe20003800000 */
.L_x_1325:
[----:B------:R-:W-:Y:S05]  /*14c80*/  BSYNC B0 ;  /* 0x0000000000007941 */ /* 0x000fea0003800000 */
.L_x_1324:
[----:B------:R-:W-:Y:S05]  /*14c90*/  BRA `(.L_x_1326) ;  /* 0xffffffe400e87947 */ /* 0x000fea000383ffff */
.L_x_1281:
[----:B0-----:R0:W1:Y:S02]  /*14ca0*/  SYNCS.PHASECHK.TRANS64.TRYWAIT P0, [R0+URZ+0x2a820], R3 ;  /* 0x02a82003000075a7 */ /* 0x001064000800017f */
[----:B-1----:R-:W-:Y:S05]  /*14cb0*/  @!P0 NANOSLEEP.SYNCS 0x989680 ;  /* 0x009896800000895d */ /* 0x002fea0003900000 */
[----:B------:R-:W1:Y:S02]  /*14cc0*/  @!P0 SYNCS.PHASECHK.TRANS64 P0, [R0+URZ+0x2a820], R3 ;  /* 0x02a82003000085a7 */ /* 0x000e64000800007f */
[----:B-1----:R-:W-:Y:S05]  /*14cd0*/  @!P0 BRA `(.L_x_1281) ;  /* 0xfffffffc00f08947 */ /* 0x002fea000383ffff */
[----:B------:R-:W-:Y:S05]  /*14ce0*/  BRA `(.L_x_1327) ;  /* 0xffffffe800347947 */ /* 0x000fea000383ffff */
.L_x_1282:
        /* <DEDUP_REMOVED lines=8> */
[----:B0-----:R-:W-:Y:S05]  /*14d70*/  WARPSYNC.COLLECTIVE R15, `(.L_x_1329) ;  /* 0x000000000f087348 */ /* 0x001fea0003c00000 */
[----:B------:R1:W2:Y:S02]  /*14d80*/  SHFL.IDX P6, R14, R13, R12, R11 ;  /* 0x0000000c0d0e7389 */ /* 0x0002a400000c000b */
[----:B012---:R-:W-:Y:S01]  /*14d90*/  ENDCOLLECTIVE ;  /* 0x000000000000791b */ /* 0x007fe20003800000 */
.L_x_1329:
[----:B------:R-:W-:Y:S05]  /*14da0*/  BSYNC B0 ;  /* 0x0000000000007941 */ /* 0x000fea0003800000 */
.L_x_1328:
[----:B------:R-:W-:Y:S05]  /*14db0*/  BRA `(.L_x_1330) ;  /* 0xffffffe8001c7947 */ /* 0x000fea000383ffff */
.L_x_1285:
[----:B------:R-:W-:Y:S01]  /*14dc0*/  BSSY B1, `(.L_x_1331) ;  /* 0x0000006000017945 */ /* 0x000fe20003800000 */
[----:B------:R-:W-:-:S07]  /*14dd0*/  IMAD.MOV.U32 R15, RZ, RZ, -0x1 ;  /* 0xffffffffff0f7424 */ /* 0x000fce00078e00ff */
[----:B01----:R-:W-:Y:S05]  /*14de0*/  WARPSYNC.COLLECTIVE R15, `(.L_x_1332) ;  /* 0x000000000f0c7348 */ /* 0x003fea0003c00000 */
[----:B------:R-:W-:Y:S02]  /*14df0*/  ELECT P6, UR62, PT ;  /* 0x00000000003e782f */ /* 0x000fe400038c0000 */
[----:B------:R-:W-:Y:S01]  /*14e00*/  MOV R14, UR62 ;  /* 0x0000003e000e7c02 */ /* 0x000fe20008000f00 */
[----:B01----:R-:W-:Y:S10]  /*14e10*/  ENDCOLLECTIVE ;  /* 0x000000000000791b */ /* 0x003ff40003800000 */
.L_x_1332:
[----:B------:R-:W-:Y:S05]  /*14e20*/  BSYNC B1 ;  /* 0x0000000000017941 */ /* 0x000fea0003800000 */
.L_x_1331:
[----:B------:R-:W-:Y:S05]  /*14e30*/  BRA `(.L_x_1333) ;  /* 0xffffffe800147947 */ /* 0x000fea000383ffff */
.L_x_1287:
[----:B0-----:R0:W1:Y:S02]  /*14e40*/  SYNCS.PHASECHK.TRANS64.TRYWAIT P0, [R6+URZ], R5 ;  /* 0x00000005060075a7 */ /* 0x001064000800017f */
[----:B-1----:R-:W-:Y:S05]  /*14e50*/  @!P0 NANOSLEEP.SYNCS 0x989680 ;  /* 0x009896800000895d */ /* 0x002fea0003900000 */
[----:B------:R-:W1:Y:S02]  /*14e60*/  @!P0 SYNCS.PHASECHK.TRANS64 P0, [R6+URZ], R5 ;  /* 0x00000005060085a7 */ /* 0x000e64000800007f */
[----:B-1----:R-:W-:Y:S05]  /*14e70*/  @!P0 BRA `(.L_x_1287) ;  /* 0xfffffffc00f08947 */ /* 0x002fea000383ffff */
[----:B------:R-:W-:Y:S05]  /*14e80*/  BRA `(.L_x_1334) ;  /* 0xffffffe800547947 */ /* 0x000fea000383ffff */
.L_x_1288:
[----:B-1----:R1:W2:Y:S02]  /*14e90*/  SYNCS.PHASECHK.TRANS64.TRYWAIT P0, [R3+URZ], R2 ;  /* 0x00000002030075a7 */ /* 0x0022a4000800017f */
[----:B--2---:R-:W-:Y:S05]  /*14ea0*/  @!P0 NANOSLEEP.SYNCS 0x989680 ;  /* 0x009896800000895d */ /* 0x004fea0003900000 */
[----:B------:R-:W2:Y:S02]  /*14eb0*/  @!P0 SYNCS.PHASECHK.TRANS64 P0, [R3+URZ], R2 ;  /* 0x00000002030085a7 */ /* 0x000ea4000800007f */
[----:B--2---:R-:W-:Y:S05]  /*14ec0*/  @!P0 BRA `(.L_x_1288) ;  /* 0xfffffffc00f08947 */ /* 0x004fea000383ffff */
[----:B------:R-:W-:Y:S05]  /*14ed0*/  BRA `(.L_x_1335) ;  /* 0xffffffe800487947 */ /* 0x000fea000383ffff */
.L_x_1290:
[----:B-1----:R1:W2:Y:S02]  /*14ee0*/  SYNCS.PHASECHK.TRANS64.TRYWAIT P0, [R18+URZ], R5 ;  /* 0x00000005120075a7 */ /* 0x0022a4000800017f */
[----:B--2---:R-:W-:Y:S05]  /*14ef0*/  @!P0 NANOSLEEP.SYNCS 0x989680 ;  /* 0x009896800000895d */ /* 0x004fea0003900000 */
[----:B------:R-:W2:Y:S02]  /*14f00*/  @!P0 SYNCS.PHASECHK.TRANS64 P0, [R18+URZ], R5 ;  /* 0x00000005120085a7 */ /* 0x000ea4000800007f */
[----:B--2---:R-:W-:Y:S05]  /*14f10*/  @!P0 BRA `(.L_x_1290) ;  /* 0xfffffffc00f08947 */ /* 0x004fea000383ffff */
[----:B------:R-:W-:Y:S05]  /*14f20*/  BRA `(.L_x_1336) ;  /* 0xffffffe8004c7947 */ /* 0x000fea000383ffff */
.L_x_1337:
        /* <DEDUP_REMOVED lines=13> */
.L_x_15110:


//--------------------- .text._ZN7cutlass13device_kernelIN5flash11enable_sm90INS1_16FlashAttnFwdSm90INS1_25CollectiveMainloopFwdSm90ILi2EN4cute5tupleIJNS5_1CILi1EEES8_S8_EEENS6_IJNS7_ILi128EEENS7_ILi96EEENS7_ILi192EEEEEELi128ENS_6half_tEfNS_4arch4Sm90ELb0ELb1ELb0ELb1ELb0ELb0ELb0ELb1ELb1ELb1ELb0ELb0EEENS1_21CollectiveEpilogueFwdINS6_IJSA_SA_SB_EEES9_SE_SG_Li256ELb1ELb1ELb0ELb0EEENS1_36VarlenDynamicPersistentTileSchedulerILi128ELi96ELi256ELi128ELb0ELb1ELb1ELb1ELb0ELb1EEEEEEEEEvNT_6ParamsE --------------------------
	.section	.text._ZN7cutlass13device_kernelIN5flash11enable_sm90INS1_16FlashAttnFwdSm90INS1_25CollectiveMainloopFwdSm90ILi2EN4cute5tupleIJNS5_1CILi1EEES8_S8_EEENS6_IJNS7_ILi128EEENS7_ILi96EEENS7_ILi192EEEEEELi128ENS_6half_tEfNS_4arch4Sm90ELb0ELb1ELb0ELb1ELb0ELb0ELb0ELb1ELb1ELb1ELb0ELb0EEENS1_21CollectiveEpilogueFwdINS6_IJSA_SA_SB_EEES9_SE_SG_Li256ELb1ELb1ELb0ELb0EEENS1_36VarlenDynamicPersistentTileSchedulerILi128ELi96ELi256ELi128ELb0ELb1ELb1ELb1ELb0ELb1EEEEEEEEEvNT_6ParamsE,"ax",@progbits
	.align	128
.text._ZN7cutlass13device_kernelIN5flash11enable_sm90INS1_16FlashAttnFwdSm90INS1_25CollectiveMainloopFwdSm90ILi2EN4cute5tupleIJNS5_1CILi1EEES8_S8_EEENS6_IJNS7_ILi128EEENS7_ILi96EEENS7_ILi192EEEEEELi128ENS_6half_tEfNS_4arch4Sm90ELb0ELb1ELb0ELb1ELb0ELb0ELb0ELb1ELb1ELb1ELb0ELb0EEENS1_21CollectiveEpilogueFwdINS6_IJSA_SA_SB_EEES9_SE_SG_Li256ELb1ELb1ELb0ELb0EEENS1_36VarlenDynamicPersistentTileSchedulerILi128ELi96ELi256ELi128ELb0ELb1ELb1ELb1ELb0ELb1EEEEEEEEEvNT_6ParamsE:
        .type           _ZN7cutlass13device_kernelIN5flash11enable_sm90INS1_16FlashAttnFwdSm90INS1_25CollectiveMainloopFwdSm90ILi2EN4cute5tupleIJNS5_1CILi1EEES8_S8_EEENS6_IJNS7_ILi128EEENS7_ILi96EEENS7_ILi192EEEEEELi128ENS_6half_tEfNS_4arch4Sm90ELb0ELb1ELb0ELb1ELb0ELb0ELb0ELb1ELb1ELb1ELb0ELb0EEENS1_21CollectiveEpilogueFwdINS6_IJSA_SA_SB_EEES9_SE_SG_Li256ELb1ELb1ELb0ELb0EEENS1_36VarlenDynamicPersistentTileSchedulerILi128ELi96ELi256ELi128ELb0ELb1ELb1ELb1ELb0ELb1EEEEEEEEEvNT_6ParamsE,@function
        .size           _ZN7cutlass13device_kernelIN5flash11enable_sm90INS1_16FlashAttnFwdSm90INS1_25CollectiveMainloopFwdSm90ILi2EN4cute5tupleIJNS5_1CILi1EEES8_S8_EEENS6_IJNS7_ILi128EEENS7_ILi96EEENS7_ILi192EEEEEELi128ENS_6half_tEfNS_4arch4Sm90ELb0ELb1ELb0ELb1ELb0ELb0ELb0ELb1ELb1ELb1ELb0ELb0EEENS1_21CollectiveEpilogueFwdINS6_IJSA_SA_SB_EEES9_SE_SG_Li256ELb1ELb1ELb0ELb0EEENS1_36VarlenDynamicPersistentTileSchedulerILi128ELi96ELi256ELi128ELb0ELb1ELb1ELb1ELb0ELb1EEEEEEEEEvNT_6ParamsE,(.L_x_15111 - _ZN7cutlass13device_kernelIN5flash11enable_sm90INS1_16FlashAttnFwdSm90INS1_25CollectiveMainloopFwdSm90ILi2EN4cute5tupleIJNS5_1CILi1EEES8_S8_EEENS6_IJNS7_ILi128EEENS7_ILi96EEENS7_ILi192EEEEEELi128ENS_6half_tEfNS_4arch4Sm90ELb0ELb1ELb0ELb1ELb0ELb0ELb0ELb1ELb1ELb1ELb0ELb0EEENS1_21CollectiveEpilogueFwdINS6_IJSA_SA_SB_EEES9_SE_SG_Li256ELb1ELb1ELb0ELb0EEENS1_36VarlenDynamicPersistentTileSchedulerILi128ELi96ELi256ELi128ELb0ELb1ELb1ELb1ELb0ELb1EEEEEEEEEvNT_6ParamsE)
        .other          _ZN7cutlass13device_kernelIN5flash11enable_sm90INS1_16FlashAttnFwdSm90INS1_25CollectiveMainloopFwdSm90ILi2EN4cute5tupleIJNS5_1CILi1EEES8_S8_EEENS6_IJNS7_ILi128EEENS7_ILi96EEENS7_ILi192EEEEEELi128ENS_6half_tEfNS_4arch4Sm90ELb0ELb1ELb0ELb1ELb0ELb0ELb0ELb1ELb1ELb1ELb0ELb0EEENS1_21CollectiveEpilogueFwdINS6_IJSA_SA_SB_EEES9_SE_SG_Li256ELb1ELb1ELb0ELb0EEENS1_36VarlenDynamicPersistentTileSchedulerILi128ELi96ELi256ELi128ELb0ELb1ELb1ELb1ELb0ELb1EEEEEEEEEvNT_6ParamsE,@"STO_CUDA_ENTRY STV_DEFAULT"
_ZN7cutlass13device_kernelIN5flash11enable_sm90INS1_16FlashAttnFwdSm90INS1_25CollectiveMainloopFwdSm90ILi2EN4cute5tupleIJNS5_1CILi1EEES8_S8_EEENS6_IJNS7_ILi128EEENS7_ILi96EEENS7_ILi192EEEEEELi128ENS_6half_tEfNS_4arch4Sm90ELb0ELb1ELb0ELb1ELb0ELb0ELb0ELb1ELb1ELb1ELb0ELb0EEENS1_21CollectiveEpilogueFwdINS6_IJSA_SA_SB_EEES9_SE_SG_Li256ELb1ELb1ELb0ELb0EEENS1_36VarlenDynamicPersistentTileSchedulerILi128ELi96ELi256ELi128ELb0ELb1ELb1ELb1ELb0ELb1EEEEEEEEEvNT_6ParamsE:
        /* <DEDUP_REMOVED lines=18> */
.L_x_1339:
[----:B------:R-:W-:Y:S05]  /*0120*/  BSYNC B0 ;  /* 0x0000000000007941 */ /* 0x000fea0003800000 */
.L_x_1338:
        /* <DEDUP_REMOVED lines=41> */
.L_x_1340:
        /* <DEDUP_REMOVED lines=22> */
.L_x_1341:
        /* <DEDUP_REMOVED lines=18> */
.L_x_1342:
        /* <DEDUP_REMOVED lines=22> */
.L_x_1343:
        /* <DEDUP_REMOVED lines=22> */
.L_x_1344:
[----:B0-----:R-:W-:Y:S01]  /*0900*/  UMOV UR4, 0x1 ;  /* 0x0000000100047882 */ /* 0x001fe20000000000 */
[----:B------:R-:W-:Y:S01]  /*0910*/  PLOP3.LUT P0, PT, PT, PT, UP0, 0x80, 0x0 ;  /* 0x000000000000781c */ /* 0x000fe20003f0f008 */
[----:B------:R-:W-:Y:S01]  /*0920*/  USEL UR4, UR4, 0x2, !UP0 ;  /* 0x0000000204047887 */ /* 0x000fe2000c000000 */
[----:B------:R-:W-:Y:S01]  /*0930*/  NOP ;  /* 0x0000000000007918 */ /* 0x000fe20000000000 */
[----:B------:R-:W-:-:S04]  /*0940*/  ULDC.64 UR60, c[0x0][0x208] ;  /* 0x00008200003c7ab9 */ /* 0x000fc80000000a00 */
[----:B------:R-:W-:-:S05]  /*0950*/  IMAD.U32 R2, RZ, RZ, UR4 ;  /* 0x00000004ff027e24 */ /* 0x000fca000f8e00ff */
[----:B------:R0:W-:Y:S01]  /*0960*/  STL [R1+0x48], R2 ;  /* 0x0000480201007387 */ /* 0x0001e20000100800 */
[----:B-12-4-:R-:W-:Y:S06]  /*0970*/  BAR.SYNC.DEFER_BLOCKING 0x0 ;  /* 0x0000000000007b1d */ /* 0x016fec0000010000 */
[----:B------:R-:W-:Y:S05]  /*0980*/  @!P0 BRA `(.L_x_1345) ;  /* 0x000000e000b08947 */ /* 0x000fea0003800000 */
.L_x_1346:
        /* <DEDUP_REMOVED lines=15> */
[----:B------:R-:W-:Y:S01]  /*0a80*/  IMAD.MOV.U32 R166, RZ, RZ, RZ ;  /* 0x000000ffffa67224 */ /* 0x000fe200078e00ff */
[----:B------:R-:W-:Y:S01]  /*0a90*/  UMOV UR38, URZ ;  /* 0x0000003f00267c82 */ /* 0x000fe20008000000 */
[----:B------:R-:W-:Y:S01]  /*0aa0*/  UMOV UR36, URZ ;  /* 0x0000003f00247c82 */ /* 0x000fe20008000000 */
[----:B------:R-:W0:Y:S02]  /*0ab0*/  S2R R0, SR_TID.X ;  /* 0x0000000000007919 */ /* 0x000e240000002100 */
        /* <DEDUP_REMOVED lines=9> */
[----:B------:R-:W-:Y:S01]  /*0b50*/  LEA.HI R10, R3, R174, RZ, 0x2 ;  /* 0x000000ae030a7211 */ /* 0x000fe200078f10ff */
[----:B------:R-:W-:Y:S01]  /*0b60*/  IMAD.IADD R7, R174, 0x1, -R7 ;  /* 0x00000001ae077824 */ /* 0x000fe200078e0a07 */
[----:B------:R-:W-:Y:S02]  /*0b70*/  SHF.R.S32.HI R4, RZ, 0x1f, R167 ;  /* 0x0000001fff047819 */ /* 0x000fe400000114a7 */
[----:B------:R-:W-:Y:S02]  /*0b80*/  LOP3.LUT R0, R0, 0x1ffffffe, RZ, 0xc0, !PT ;  /* 0x1ffffffe00007812 */ /* 0x000fe400078ec0ff */
[----:B------:R-:W-:Y:S02]  /*0b90*/  LEA.HI R6, R4, R167, RZ, 0x2 ;  /* 0x000000a704067211 */ /* 0x000fe400078f10ff */
[----:B------:R-:W-:Y:S01]  /*0ba0*/  SHF.R.S32.HI R168, RZ, 0x7, R5 ;  /* 0x00000007ffa87819 */ /* 0x000fe20000011405 */
[----:B------:R-:W-:Y:S01]  /*0bb0*/  IMAD.IADD R0, R9, 0x1, -R0 ;  /* 0x0000000109007824 */ /* 0x000fe200078e0a00 */
[----:B------:R-:W-:-:S02]  /*0bc0*/  SHF.R.S32.HI R8, RZ, 0x2, R6 ;  /* 0x00000002ff087819 */ /* 0x000fc40000011406 */
[----:B------:R-:W-:Y:S02]  /*0bd0*/  SHF.R.S32.HI R11, RZ, 0x1f, R6 ;  /* 0x0000001fff0b7819 */ /* 0x000fe40000011406 */
[----:B------:R-:W-:Y:S02]  /*0be0*/  LOP3.LUT R9, R10, 0xfffffffc, RZ, 0xc0, !PT ;  /* 0xfffffffc0a097812 */ /* 0x000fe400078ec0ff */
[----:B------:R-:W-:Y:S02]  /*0bf0*/  LEA.HI R11, R11, R8, RZ, 0x3 ;  /* 0x000000080b0b7211 */ /* 0x000fe400078f18ff */
[----:B------:R-:W-:Y:S02]  /*0c00*/  LEA.HI R5, R5, R168, RZ, 0x1 ;  /* 0x000000a805057211 */ /* 0x000fe400078f08ff */
[----:B------:R-:W-:Y:S02]  /*0c10*/  LOP3.LUT R11, R11, 0xfffffff8, RZ, 0xc0, !PT ;  /* 0xfffffff80b0b7812 */ /* 0x000fe400078ec0ff */
[----:B------:R-:W-:-:S02]  /*0c20*/  LEA.HI R4, R4, R167, RZ, 0x5 ;  /* 0x000000a704047211 */ /* 0x000fc400078f28ff */
[----:B------:R-:W-:Y:S01]  /*0c30*/  LOP3.LUT R6, R6, 0x7ffffffc, RZ, 0xc0, !PT ;  /* 0x7ffffffc06067812 */ /* 0x000fe200078ec0ff */
[----:B------:R-:W-:Y:S01]  /*0c40*/  IMAD.IADD R11, R8, 0x1, -R11 ;  /* 0x00000001080b7824 */ /* 0x000fe200078e0a0b */
[----:B------:R-:W-:-:S03]  /*0c50*/  SHF.R.S32.HI R4, RZ, 0x5, R4 ;  /* 0x00000005ff047819 */ /* 0x000fc60000011404 */
[----:B------:R-:W-:Y:S02]  /*0c60*/  IMAD.IADD R19, R167, 0x1, -R6 ;  /* 0x00000001a7137824 */ /* 0x000fe400078e0a06 */
[----:B------:R-:W-:Y:S01]  /*0c70*/  IMAD R4, R4, 0x10, R11 ;  /* 0x0000001004047824 */ /* 0x000fe200078e020b */
[----:B--2---:R-:W-:Y:S02]  /*0c80*/  R2UR UR4, R2 ;  /* 0x00000000020472ca */ /* 0x004fe400000e0000 */
[CC--:B------:R-:W-:Y:S02]  /*0c90*/  LEA.HI R2, R3.reuse, R174.reuse, RZ, 0x5 ;  /* 0x000000ae03027211 */ /* 0x0c0fe400078f28ff */
[----:B------:R-:W-:-:S03]  /*0ca0*/  LEA.HI R3, R3, R174, RZ, 0x3 ;  /* 0x000000ae03037211 */ /* 0x000fc600078f18ff */
[----:B------:R-:W-:Y:S01]  /*0cb0*/  IMAD.SHL.U32 R2, R2, 0x20, RZ ;  /* 0x0000002002027824 */ /* 0x000fe200078e00ff */
[----:B------:R-:W-:-:S04]  /*0cc0*/  SHF.R.S32.HI R165, RZ, 0x3, R3 ;  /* 0x00000003ffa57819 */ /* 0x000fc80000011403 */
[----:B------:R-:W-:Y:S01]  /*0cd0*/  LOP3.LUT R2, R2, 0xfffffc00, RZ, 0xc0, !PT ;  /* 0xfffffc0002027812 */ /* 0x000fe200078ec0ff */
[----:B------:R-:W-:-:S04]  /*0ce0*/  ULOP3.LUT UR4, UR4, 0x1, URZ, 0xfc, !UPT ;  /* 0x0000000104047892 */ /* 0x000fc8000f8efc3f */
[----:B------:R-:W-:Y:S02]  /*0cf0*/  IMAD R7, R7, 0x40, R2 ;  /* 0x0000004007077824 */ /* 0x000fe400078e0202 */
[----:B------:R-:W-:Y:S01]  /*0d00*/  IMAD.IADD R2, R174, 0x1, -R9 ;  /* 0x00000001ae027824 */ /* 0x000fe200078e0a09 */
[----:B------:R-:W-:Y:S01]  /*0d10*/  LOP3.LUT R9, R5, 0x3fffffe, RZ, 0xc0, !PT ;  /* 0x03fffffe05097812 */ /* 0x000fe200078ec0ff */
[----:B------:R-:W-:Y:S01]  /*0d20*/  IMAD R170, R0, 0x8, R7 ;  /* 0x0000000800aa7824 */ /* 0x000fe200078e0207 */
[----:B------:R-:W-:Y:S01]  /*0d30*/  LOP3.LUT R5, R3, 0xfffffff8, RZ, 0xc0, !PT ;  /* 0xfffffff803057812 */ /* 0x000fe200078ec0ff */
[----:B------:R-:W-:Y:S01]  /*0d40*/  IMAD.U32 R171, RZ, RZ, UR4 ;  /* 0x00000004ffab7e24 */ /* 0x000fe2000f8e00ff */
[----:B------:R-:W-:Y:S01]  /*0d50*/  LEA.HI R8, R2, R2, RZ, 0x1 ;  /* 0x0000000202087211 */ /* 0x000fe200078f08ff */
[----:B------:R-:W-:Y:S02]  /*0d60*/  IMAD.IADD R9, R168, 0x1, -R9 ;  /* 0x00000001a8097824 */ /* 0x000fe400078e0a09 */
[----:B------:R-:W-:Y:S01]  /*0d70*/  IMAD.IADD R162, R174, 0x1, -R5 ;  /* 0x00000001aea27824 */ /* 0x000fe200078e0a05 */
[----:B------:R-:W-:Y:S01]  /*0d80*/  LOP3.LUT R11, R8, 0x1ffffffe, RZ, 0xc0, !PT ;  /* 0x1ffffffe080b7812 */ /* 0x000fe200078ec0ff */
[----:B------:R-:W-:-:S02]  /*0d90*/  IMAD R169, R9, 0x40, R4 ;  /* 0x0000004009a97824 */ /* 0x000fc400078e0204 */
[----:B------:R-:W-:Y:S02]  /*0da0*/  IMAD.SHL.U32 R160, R162, 0x8, RZ ;  /* 0x00000008a2a07824 */ /* 0x000fe400078e00ff */
[----:B------:R-:W-:Y:S02]  /*0db0*/  IMAD.IADD R22, R2, 0x1, -R11 ;  /* 0x0000000102167824 */ /* 0x000fe400078e0a0b */
[----:B------:R-:W-:Y:S01]  /*0dc0*/  VIADD R161, R160, 0x40 ;  /* 0x00000040a0a17836 */ /* 0x000fe20000000000 */
[----:B------:R-:W-:Y:S01]  /*0dd0*/  SHF.R.S32.HI R173, RZ, 0x1f, R160 ;  /* 0x0000001fffad7819 */ /* 0x000fe200000114a0 */
[----:B------:R-:W-:-:S03]  /*0de0*/  IMAD R22, R22, 0x8, R169 ;  /* 0x0000000816167824 */ /* 0x000fc600078e02a9 */
[----:B------:R-:W-:-:S07]  /*0df0*/  SHF.R.S32.HI R172, RZ, 0x1f, R161 ;  /* 0x0000001fffac7819 */ /* 0x000fce00000114a1 */
.L_x_1446:
[----:B0---4-:R-:W0:Y:S08]  /*0e00*/  LDC.64 R2, c[0x0][0xa28] ;  /* 0x00028a00ff027b82 */ /* 0x011e300000000a00 */
[----:B--2---:R-:W1:Y:S01]  /*0e10*/  LDC.64 R4, c[0x0][0xa18] ;  /* 0x00028600ff047b82 */ /* 0x004e620000000a00 */
[----:B------:R-:W-:Y:S01]  /*0e20*/  ULDC UR4, c[0x0][0x288] ;  /* 0x0000a20000047ab9 */ /* 0x000fe20000000800 */
[----:B------:R-:W-:Y:S01]  /*0e30*/  IMAD.MOV.U32 R7, RZ, RZ, RZ ;  /* 0x000000ffff077224 */ /* 0x000fe200078e00ff */
[----:B------:R-:W-:Y:S01]  /*0e40*/  ULDC.64 UR6, c[0x0][0xa20] ;  /* 0x0002880000067ab9 */ /* 0x000fe20000000a00 */
[----:B0-----:R-:W-:-:S04]  /*0e50*/  ISETP.NE.U32.AND P0, PT, R2, RZ, PT ;  /* 0x000000ff0200720c */ /* 0x001fc80003f05070 */
[----:B------:R-:W-:Y:S02]  /*0e60*/  ISETP.NE.AND.EX P0, PT, R3, RZ, PT, P0 ;  /* 0x000000ff0300720c */ /* 0x000fe40003f05300 */
[----:B-1----:R-:W-:-:S04]  /*0e70*/  ISETP.NE.U32.AND P1, PT, R4, RZ, PT ;  /* 0x000000ff0400720c */ /* 0x002fc80003f25070 */
[----:B------:R-:W-:-:S07]  /*0e80*/  ISETP.NE.AND.EX P1, PT, R5, RZ, PT, P1 ;  /* 0x000000ff0500720c */ /* 0x000fce0003f25310 */
[----:B------:R-:W0:Y:S08]  /*0e90*/  @P0 LDC.64 R2, c[0x0][0xa28] ;  /* 0x00028a00ff020b82 */ /* 0x000e300000000a00 */
[----:B------:R-:W1:Y:S01]  /*0ea0*/  @P1 LDC.64 R4, c[0x0][0xa18] ;  /* 0x00028600ff041b82 */ /* 0x000e620000000a00 */
[----:B------:R-:W-:Y:S01]  /*0eb0*/  IMAD.U32 R17, RZ, RZ, UR4 ;  /* 0x00000004ff117e24 */ /* 0x000fe2000f8e00ff */
[----:B------:R-:W-:Y:S01]  /*0ec0*/  ULDC.64 UR4, c[0x0][0x418] ;  /* 0x0001060000047ab9 */ /* 0x000fe20000000a00 */
[----:B0-----:R-:W-:-:S05]  /*0ed0*/  @P0 IMAD.WIDE R2, R47, 0x4, R2 ;  /* 0x000000042f020825 */ /* 0x001fca00078e0202 */
[----:B------:R0:W5:Y:S01]  /*0ee0*/  @P0 LDG.E R7, desc[UR60][R2.64] ;  /* 0x0000003c02070981 */ /* 0x000162000c1e1900 */
[----:B-1----:R-:W-:-:S05]  /*0ef0*/  @P1 IMAD.WIDE R4, R47, 0x4, R4 ;  /* 0x000000042f041825 */ /* 0x002fca00078e0204 */
[----:B------:R0:W5:Y:S01]  /*0f00*/  @P1 LDG.E R17, desc[UR60][R4.64] ;  /* 0x0000003c04111981 */ /* 0x000162000c1e1900 */
[----:B------:R-:W-:Y:S01]  /*0f10*/  UISETP.NE.U32.AND UP0, UPT, UR4, URZ, UPT ;  /* 0x0000003f0400728c */ /* 0x000fe2000bf05070 */
[----:B------:R-:W-:Y:S01]  /*0f20*/  ISETP.NE.U32.AND P2, PT, RZ, UR6, PT ;  /* 0x00000006ff007c0c */ /* 0x000fe2000bf45070 */
[----:B------:R-:W-:Y:S01]  /*0f30*/  IMAD.MOV.U32 R163, RZ, RZ, R46 ;  /* 0x000000ffffa37224 */ /* 0x000fe200078e002e */
[----:B------:R-:W-:Y:S01]  /*0f40*/  ULDC UR4, c[0x0][0x424] ;  /* 0x0001090000047ab9 */ /* 0x000fe20000000800 */
[----:B------:R-:W-:Y:S01]  /*0f50*/  UISETP.NE.AND.EX UP0, UPT, UR5, URZ, UPT, UP0 ;  /* 0x0000003f0500728c */ /* 0x000fe2000bf05300 */
[----:B------:R-:W-:Y:S02]  /*0f60*/  ISETP.NE.AND.EX P2, PT, RZ, UR7, PT, P2 ;  /* 0x00000007ff007c0c */ /* 0x000fe4000bf45320 */
[----:B------:R-:W-:Y:S01]  /*0f70*/  ULDC UR5, c[0x0][0x2f0] ;  /* 0x0000bc0000057ab9 */ /* 0x000fe20000000800 */
[----:B------:R-:W-:-:S04]  /*0f80*/  USEL UR4, UR4, 0x1, UP0 ;  /* 0x0000000104047887 */ /* 0x000fc80008000000 */
[----:B------:R-:W-:Y:S01]  /*0f90*/  UIMAD UR4, UR4, UR5, URZ ;  /* 0x00000005040472a4 */ /* 0x000fe2000f8e023f */
[----:B0--3--:R-:W-:Y:S11]  /*0fa0*/  @P1 BRA `(.L_x_1347) ;  /* 0x0000000000241947 */ /* 0x009ff60003800000 */
        /* <DEDUP_REMOVED lines=9> */
.L_x_1347:
[----:B------:R-:W-:Y:S02]  /*1040*/  IMAD.U32 R16, RZ, RZ, UR4 ;  /* 0x00000004ff107e24 */ /* 0x000fe4000f8e00ff */
[----:B------:R-:W-:Y:S01]  /*1050*/  IMAD.MOV.U32 R164, RZ, RZ, R47 ;  /* 0x000000ffffa47224 */ /* 0x000fe200078e002f */
[----:B------:R-:W-:Y:S06]  /*1060*/  @!P2 BRA `(.L_x_1348) ;  /* 0x000000000010a947 */ /* 0x000fec0003800000 */
[----:B------:R-:W0:Y:S02]  /*1070*/  LDC.64 R2, c[0x0][0xa20] ;  /* 0x00028800ff027b82 */ /* 0x000e240000000a00 */
[----:B0-----:R-:W-:-:S05]  /*1080*/  IMAD.WIDE R2, R47, 0x4, R2 ;  /* 0x000000042f027825 */ /* 0x001fca00078e0202 */
[----:B------:R0:W5:Y:S01]  /*1090*/  LDG.E R16, desc[UR60][R2.64] ;  /* 0x0000003c02107981 */ /* 0x000162000c1e1900 */
[----:B------:R-:W-:Y:S05]  /*10a0*/  BRA `(.L_x_1349) ;  /* 0x0000000000247947 */ /* 0x000fea0003800000 */
.L_x_1348:
[----:B------:R-:W-:Y:S02]  /*10b0*/  ULDC.64 UR4, c[0x0][0xa08] ;  /* 0x0002820000047ab9 */ /* 0x000fe40000000a00 */
[----:B------:R-:W-:-:S04]  /*10c0*/  ISETP.NE.U32.AND P0, PT, RZ, UR4, PT ;  /* 0x00000004ff007c0c */ /* 0x000fc8000bf05070 */
[----:B------:R-:W-:-:S13]  /*10d0*/  ISETP.NE.AND.EX P0, PT, RZ, UR5, PT, P0 ;  /* 0x00000005ff007c0c */ /* 0x000fda000bf05300 */
[----:B------:R-:W-:Y:S05]  /*10e0*/  @!P0 BRA `(.L_x_1349) ;  /* 0x0000000000148947 */ /* 0x000fea0003800000 */
[----:B------:R-:W0:Y:S02]  /*10f0*/  LDC.64 R2, c[0x0][0xa08] ;  /* 0x00028200ff027b82 */ /* 0x000e240000000a00 */
[----:B0-----:R-:W-:-:S05]  /*1100*/  IMAD.WIDE R2, R47, 0x4, R2 ;  /* 0x000000042f027825 */ /* 0x001fca00078e0202 */
[----:B------:R-:W2:Y:S04]  /*1110*/  LDG.E R16, desc[UR60][R2.64] ;  /* 0x0000003c02107981 */ /* 0x000ea8000c1e1900 */
[----:B------:R-:W2:Y:S02]  /*1120*/  LDG.E R5, desc[UR60][R2.64+0x4] ;  /* 0x0000043c02057981 */ /* 0x000ea4000c1e1900 */
[----:B--2---:R-:W-:-:S07]  /*1130*/  IMAD.IADD R16, R5, 0x1, -R16 ;  /* 0x0000000105107824 */ /* 0x004fce00078e0a10 */
.L_x_1349:
[----:B------:R-:W1:Y:S01]  /*1140*/  LDC R0, c[0x0][0x448] ;  /* 0x00011200ff007b82 */ /* 0x000e620000000800 */
[----:B------:R-:W-:Y:S02]  /*1150*/  IMAD.SHL.U32 R18, R45, 0x80, RZ ;  /* 0x000000802d127824 */ /* 0x000fe400078e00ff */
[----:B-----5:R-:W-:-:S05]  /*1160*/  IMAD.IADD R16, R16, 0x1, -R7 ;  /* 0x0000000110107824 */ /* 0x020fca00078e0a07 */
[----:B------:R-:W2:Y:S01]  /*1170*/  LDC.64 R8, c[0x0][0x9e0] ;  /* 0x00027800ff087b82 */ /* 0x000ea20000000a00 */
[----:B-1----:R-:W-:Y:S01]  /*1180*/  ISETP.NE.AND P1, PT, R0, 0x1, PT ;  /* 0x000000010000780c */ /* 0x002fe20003f25270 */
[----:B------:R-:W-:Y:S01]  /*1190*/  VIADD R0, R18, 0x7f ;  /* 0x0000007f12007836 */ /* 0x000fe20000000000 */
[----:B--2---:R-:W-:-:S11]  /*11a0*/  ISETP.GE.AND P2, PT, R9, 0x1, PT ;  /* 0x000000010900780c */ /* 0x004fd60003f46270 */
[----:B0-----:R-:W0:Y:S08]  /*11b0*/  @P1 LDC R3, c[0x0][0x44c] ;  /* 0x00011300ff031b82 */ /* 0x001e300000000800 */
[----:B------:R-:W1:Y:S01]  /*11c0*/  @P1 LDC R5, c[0x0][0x450] ;  /* 0x00011400ff051b82 */ /* 0x000e620000000800 */
[----:B0-----:R-:W-:Y:S01]  /*11d0*/  @P1 IMAD.HI.U32 R2, R0, R3, RZ ;  /* 0x0000000300021227 */ /* 0x001fe200078e00ff */
[----:B------:R-:W-:-:S04]  /*11e0*/  IADD3 R3, R16, 0x1, -R17 ;  /* 0x0000000110037810 */ /* 0x000fc80007ffe811 */
[----:B-1----:R-:W-:-:S05]  /*11f0*/  @P1 SHF.R.U32.HI R0, RZ, R5, R2 ;  /* 0x00000005ff001219 */ /* 0x002fca0000011602 */
        /* <DEDUP_REMOVED lines=13> */
.L_x_1351:
[----:B------:R-:W-:-:S13]  /*12d0*/  ISETP.NE.AND P0, PT, R9, 0x1, PT ;  /* 0x000000010900780c */ /* 0x000fda0003f05270 */
[----:B------:R-:W0:Y:S02]  /*12e0*/  @P0 LDC.64 R4, c[0x0][0x9e8] ;  /* 0x00027a00ff040b82 */ /* 0x000e240000000a00 */
[----:B0-----:R-:W-:-:S05]  /*12f0*/  @P0 IMAD.HI.U32 R4, R2, R4, RZ ;  /* 0x0000000402040227 */ /* 0x001fca00078e00ff */
[----:B------:R-:W-:-:S07]  /*1300*/  @P0 SHF.R.U32.HI R2, RZ, R5, R4 ;  /* 0x00000005ff020219 */ /* 0x000fce0000011604 */
.L_x_1352:
[----:B------:R-:W-:-:S05]  /*1310*/  IMAD R3, R2, R9, R9 ;  /* 0x0000000902037224 */ /* 0x000fca00078e0209 */
[----:B------:R-:W-:-:S07]  /*1320*/  VIMNMX R0, R0, R3, PT ;  /* 0x0000000300007248 */ /* 0x000fce0003fe0100 */
.L_x_1350:
[----:B------:R-:W0:Y:S01]  /*1330*/  @P1 LDC R3, c[0x0][0x44c] ;  /* 0x00011300ff031b82 */ /* 0x000e220000000800 */
[----:B------:R-:W-:Y:S01]  /*1340*/  VIADD R2, R0, 0x5f ;  /* 0x0000005f00027836 */ /* 0x000fe20000000000 */
[----:B------:R-:W-:Y:S01]  /*1350*/  ULDC UR4, c[0x0][0x9dc] ;  /* 0x0002770000047ab9 */ /* 0x000fe20000000800 */
[----:B------:R-:W-:Y:S02]  /*1360*/  VIADD R0, R16, 0x5f ;  /* 0x0000005f10007836 */ /* 0x000fe40000000000 */
[----:B------:R-:W-:Y:S02]  /*1370*/  IMAD.MOV.U32 R4, RZ, RZ, R18 ;  /* 0x000000ffff047224 */ /* 0x000fe400078e0012 */
[----:B------:R-:W-:Y:S01]  /*1380*/  IMAD.HI R0, R0, 0x2aaaaaab, RZ ;  /* 0x2aaaaaab00007827 */ /* 0x000fe200078e02ff */
[----:B------:R-:W1:Y:S03]  /*1390*/  @P1 LDC R6, c[0x0][0x450] ;  /* 0x00011400ff061b82 */ /* 0x000e660000000800 */
[----:B------:R-:W-:-:S04]  /*13a0*/  IMAD.HI R2, R2, 0x2aaaaaab, RZ ;  /* 0x2aaaaaab02027827 */ /* 0x000fc800078e02ff */
[----:B------:R-:W-:Y:S01]  /*13b0*/  IMAD.IADD R73, R16, 0x1, -R17 ;  /* 0x0000000110497824 */ /* 0x000fe200078e0a11 */
[----:B------:R-:W-:-:S04]  /*13c0*/  SHF.R.U32.HI R5, RZ, 0x1f, R2 ;  /* 0x0000001fff057819 */ /* 0x000fc80000011602 */
[----:B------:R-:W-:Y:S01]  /*13d0*/  LEA.HI.SX32 R72, R2, R5, 0x1c ;  /* 0x0000000502487211 */ /* 0x000fe200078fe2ff */
[----:B0-----:R-:W-:-:S05]  /*13e0*/  @P1 IMAD.HI.U32 R3, R18, R3, RZ ;  /* 0x0000000312031227 */ /* 0x001fca00078e00ff */
[----:B-1----:R-:W-:Y:S02]  /*13f0*/  @P1 SHF.R.U32.HI R4, RZ, R6, R3 ;  /* 0x00000006ff041219 */ /* 0x002fe40000011603 */
[----:B------:R-:W-:-:S04]  /*1400*/  SHF.R.U32.HI R3, RZ, 0x1f, R0 ;  /* 0x0000001fff037819 */ /* 0x000fc80000011600 */
[----:B------:R-:W-:Y:S01]  /*1410*/  LEA.HI.SX32 R3, R0, R3, 0x1c ;  /* 0x0000000300037211 */ /* 0x000fe200078fe2ff */
[----:B------:R-:W-:-:S03]  /*1420*/  IMAD.IADD R0, R73, 0x1, R4 ;  /* 0x0000000149007824 */ /* 0x000fc600078e0204 */
[----:B------:R-:W-:Y:S01]  /*1430*/  VIMNMX R72, R3, R72, PT ;  /* 0x0000004803487248 */ /* 0x000fe20003fe0100 */
        /* <DEDUP_REMOVED lines=11> */
.L_x_1354:
[----:B------:R-:W-:-:S13]  /*14f0*/  ISETP.NE.AND P0, PT, R9, 0x1, PT ;  /* 0x000000010900780c */ /* 0x000fda0003f05270 */
[----:B------:R-:W0:Y:S02]  /*1500*/  @P0 LDC.64 R4, c[0x0][0x9e8] ;  /* 0x00027a00ff040b82 */ /* 0x000e240000000a00 */
[----:B0-----:R-:W-:-:S05]  /*1510*/  @P0 IMAD.HI.U32 R4, R0, R4, RZ ;  /* 0x0000000400040227 */ /* 0x001fca00078e00ff */
[----:B------:R-:W-:-:S07]  /*1520*/  @P0 SHF.R.U32.HI R0, RZ, R5, R4 ;  /* 0x00000005ff000219 */ /* 0x000fce0000011604 */
.L_x_1355:
[----:B------:R-:W-:-:S05]  /*1530*/  IMAD R3, R0, R9, RZ ;  /* 0x0000000900037224 */ /* 0x000fca00078e02ff */
[----:B------:R-:W-:-:S07]  /*1540*/  VIMNMX R2, R2, R3, !PT ;  /* 0x0000000302027248 */ /* 0x000fce0007fe0100 */
.L_x_1353:
[----:B------:R-:W-:Y:S01]  /*1550*/  IMAD.HI R2, R2, 0x2aaaaaab, RZ ;  /* 0x2aaaaaab02027827 */ /* 0x000fe200078e02ff */
[----:B------:R-:W-:Y:S02]  /*1560*/  PLOP3.LUT P0, PT, PT, PT, PT, 0x80, 0x0 ;  /* 0x000000000000781c */ /* 0x000fe40003f0f070 */
[----:B------:R-:W-:Y:S02]  /*1570*/  CS2R R86, SRZ ;  /* 0x0000000000567805 */ /* 0x000fe4000001ff00 */
[----:B------:R-:W-:Y:S01]  /*1580*/  CS2R R84, SRZ ;  /* 0x0000000000547805 */ /* 0x000fe2000001ff00 */
[----:B------:R-:W-:Y:S01]  /*1590*/  IMAD.MOV.U32 R0, RZ, RZ, RZ ;  /* 0x000000ffff007224 */ /* 0x000fe200078e00ff */
[----:B------:R-:W-:Y:S02]  /*15a0*/  SHF.R.U32.HI R3, RZ, 0x1f, R2 ;  /* 0x0000001fff037819 */ /* 0x000fe40000011602 */
[----:B------:R-:W-:Y:S02]  /*15b0*/  CS2R R82, SRZ ;  /* 0x0000000000527805 */ /* 0x000fe4000001ff00 */
[----:B------:R-:W-:-:S02]  /*15c0*/  CS2R R80, SRZ ;  /* 0x0000000000507805 */ /* 0x000fc4000001ff00 */
[----:B------:R-:W-:Y:S02]  /*15d0*/  CS2R R78, SRZ ;  /* 0x00000000004e7805 */ /* 0x000fe4000001ff00 */
[----:B------:R-:W-:Y:S01]  /*15e0*/  LEA.HI.SX32 R3, R2, R3, 0x1c ;  /* 0x0000000302037211 */ /* 0x000fe200078fe2ff */
[----:B------:R-:W-:Y:S01]  /*15f0*/  IMAD.MOV.U32 R2, RZ, RZ, RZ ;  /* 0x000000ffff027224 */ /* 0x000fe200078e00ff */
[----:B------:R-:W-:Y:S02]  /*1600*/  CS2R R76, SRZ ;  /* 0x00000000004c7805 */ /* 0x000fe4000001ff00 */
[----:B------:R-:W-:Y:S02]  /*1610*/  CS2R R74, SRZ ;  /* 0x00000000004a7805 */ /* 0x000fe4000001ff00 */
[----:B------:R-:W-:Y:S02]  /*1620*/  VIMNMX R23, RZ, R3, !PT ;  /* 0x00000003ff177248 */ /* 0x000fe40007fe0100 */
[----:B------:R-:W-:-:S02]  /*1630*/  CS2R R28, SRZ ;  /* 0x00000000001c7805 */ /* 0x000fc4000001ff00 */
[----:B------:R-:W-:Y:S02]  /*1640*/  CS2R R70, SRZ ;  /* 0x0000000000467805 */ /* 0x000fe4000001ff00 */
[----:B------:R-:W-:Y:S02]  /*1650*/  CS2R R68, SRZ ;  /* 0x0000000000447805 */ /* 0x000fe4000001ff00 */
[----:B------:R-:W-:Y:S02]  /*1660*/  ISETP.GT.AND P1, PT, R72, R23, PT ;  /* 0x000000174800720c */ /* 0x000fe40003f24270 */
        /* <DEDUP_REMOVED lines=18> */
[----:B------:R-:W-:Y:S01]  /*1790*/  CS2R R6, SRZ ;  /* 0x0000000000067805 */ /* 0x000fe2000001ff00 */
[----:B------:R-:W-:Y:S02]  /*17a0*/  IMAD.MOV.U32 R8, RZ, RZ, RZ ;  /* 0x000000ffff087224 */ /* 0x000fe400078e00ff */
[----:B------:R-:W-:Y:S02]  /*17b0*/  IMAD.MOV.U32 R91, RZ, RZ, RZ ;  /* 0x000000ffff5b7224 */ /* 0x000fe400078e00ff */
[----:B------:R-:W-:-:S02]  /*17c0*/  IMAD.MOV.U32 R10, RZ, RZ, RZ ;  /* 0x000000ffff0a7224 */ /* 0x000fc400078e00ff */
[----:B------:R-:W-:Y:S02]  /*17d0*/  IMAD.MOV.U32 R93, RZ, RZ, RZ ;  /* 0x000000ffff5d7224 */ /* 0x000fe400078e00ff */
[----:B------:R-:W-:Y:S02]  /*17e0*/  IMAD.MOV.U32 R12, RZ, RZ, RZ ;  /* 0x000000ffff0c7224 */ /* 0x000fe400078e00ff */
        /* <DEDUP_REMOVED lines=33> */
.L_x_1357:
        /* <DEDUP_REMOVED lines=9> */
.L_x_1579:
[----:B------:R-:W-:Y:S05]  /*1a90*/  @!P0 BRA `(.L_x_1359) ;  /* 0x0000000000048947 */ /* 0x000fea0003800000 */
[----:B------:R-:W-:Y:S01]  /*1aa0*/  BPT.TRAP 0x1 ;  /* 0x000000040000795c */ /* 0x000fe20000300000 */
.L_x_1359:
[----:B------:R-:W-:Y:S02]  /*1ab0*/  IMAD.U32 R7, RZ, RZ, UR36 ;  /* 0x00000024ff077e24 */ /* 0x000fe4000f8e00ff */
[----:B0-----:R-:W-:-:S03]  /*1ac0*/  IMAD.U32 R0, RZ, RZ, UR38 ;  /* 0x00000026ff007e24 */ /* 0x001fc6000f8e00ff */
[----:B------:R-:W-:Y:S02]  /*1ad0*/  LEA R7, R7, UR37, 0x3 ;  /* 0x0000002507077c11 */ /* 0x000fe4000f8e18ff */
[----:B------:R-:W-:-:S04]  /*1ae0*/  SHF.L.U32 R0, R0, 0x1f, RZ ;  /* 0x0000001f00007819 */ /* 0x000fc800000006ff */
[----:B------:R0:W1:Y:S01]  /*1af0*/  SYNCS.PHASECHK.TRANS64.TRYWAIT P1, [R7+URZ+0x2a830], R0 ;  /* 0x02a83000070075a7 */ /* 0x000062000802017f */
[----:B------:R-:W-:Y:S05]  /*1b00*/  @!P0 BRA `(.L_x_1360) ;  /* 0x0000000000048947 */ /* 0x000fea0003800000 */
[----:B------:R-:W-:Y:S01]  /*1b10*/  BPT.TRAP 0x1 ;  /* 0x000000040000795c */ /* 0x000fe20000300000 */
.L_x_1360:
[----:B------:R-:W2:Y:S02]  /*1b20*/  S2R R2, SR_TID.X ;  /* 0x0000000000027919 */ /* 0x000ea40000002100 */
[----:B--2---:R-:W-:Y:S01]  /*1b30*/  LOP3.LUT P2, RZ, R2, 0x7f, RZ, 0xc0, !PT ;  /* 0x0000007f02ff7812 */ /* 0x004fe2000784c0ff */
[----:B-1----:R-:W-:-:S12]  /*1b40*/  @P1 BRA `(.L_x_1361) ;  /* 0x0000000000081947 */ /* 0x002fd80003800000 */
[----:B------:R-:W1:Y:S02]  /*1b50*/  SYNCS.PHASECHK.TRANS64.TRYWAIT P1, [R7+URZ+0x2a830], R0 ;  /* 0x02a83000070075a7 */ /* 0x000e64000802017f */
[----:B-1----:R-:W-:Y:S05]  /*1b60*/  @!P1 BRA `(.L_x_1362) ;  /* 0x0000013800689947 */ /* 0x002fea0003800000 */
.L_x_1361:
        /* <DEDUP_REMOVED lines=10> */
[----:B------:R-:W2:Y:S01]  /*1c10*/  LDC R21, c[0x0][0x448] ;  /* 0x00011200ff157b82 */ /* 0x000ea20000000800 */
[----:B------:R-:W-:Y:S01]  /*1c20*/  UMOV UR17, 0x40000040 ;  /* 0x4000004000117882 */ /* 0x000fe20000000000 */
[----:B------:R-:W-:Y:S01]  /*1c30*/  UMOV UR19, 0x40000040 ;  /* 0x4000004000137882 */ /* 0x000fe20000000000 */
[----:B------:R-:W-:Y:S01]  /*1c40*/  ULOP3.LUT UR39, UR4, 0x10000, URZ, 0xfc, !UPT ;  /* 0x0001000004277892 */ /* 0x000fe2000f8efc3f */
[----:B------:R-:W3:Y:S01]  /*1c50*/  S2R R2, SR_TID.X ;  /* 0x0000000000027919 */ /* 0x000ee20000002100 */
[----:B------:R-:W-:Y:S01]  /*1c60*/  ULOP3.LUT UR4, UR40, 0x10000, URZ, 0xfc, !UPT ;  /* 0x0001000028047892 */ /* 0x000fe2000f8efc3f */
[----:B01----:R-:W-:Y:S01]  /*1c70*/  IMAD.IADD R0, R22, 0x1, R18 ;  /* 0x0000000116007824 */ /* 0x003fe200078e0212 */
[----:B------:R-:W-:Y:S01]  /*1c80*/  UIMAD UR5, UR36, 0x900, UR39 ;  /* 0x00000900240578a4 */ /* 0x000fe2000f8e0227 */
[----:B------:R-:W0:Y:S01]  /*1c90*/  LDC.64 R12, c[0x0][0x9e0] ;  /* 0x00027800ff0c7b82 */ /* 0x000e220000000a00 */
[----:B------:R-:W-:-:S02]  /*1ca0*/  UIADD3 UR12, UR4, 0x4, URZ ;  /* 0x00000004040c7890 */ /* 0x000fc4000fffe03f */
[----:B------:R-:W-:Y:S01]  /*1cb0*/  UIADD3 UR14, UR5, 0x4, URZ ;  /* 0x00000004050e7890 */ /* 0x000fe2000fffe03f */
[----:B------:R-:W-:Y:S02]  /*1cc0*/  UMOV UR8, UR4 ;  /* 0x0000000400087c82 */ /* 0x000fe40008000000 */
[----:B------:R-:W-:Y:S01]  /*1cd0*/  UMOV UR10, UR5 ;  /* 0x00000005000a7c82 */ /* 0x000fe20008000000 */
[----:B------:R-:W-:Y:S01]  /*1ce0*/  IMAD.U32 R4, RZ, RZ, UR8 ;  /* 0x00000008ff047e24 */ /* 0x000fe2000f8e00ff */
[----:B------:R-:W-:Y:S01]  /*1cf0*/  HGMMA.64x96x16.F32 R24, gdesc[UR8], RZ, !UPT, gsb0 ;  /* 0x01600000081879f0 */ /* 0x000fe2000c0008ff */
[----:B------:R-:W-:Y:S02]  /*1d00*/  UIADD3 UR8, UR4, 0x2, URZ ;  /* 0x0000000204087890 */ /* 0x000fe4000fffe03f */
[----:B------:R-:W-:Y:S01]  /*1d10*/  UIADD3 UR10, UR5, 0x2, URZ ;  /* 0x00000002050a7890 */ /* 0x000fe2000fffe03f */
[----:B------:R-:W-:Y:S01]  /*1d20*/  UMOV UR9, 0x40000040 ;  /* 0x4000004000097882 */ /* 0x000fe20000000000 */
[----:B------:R-:W-:Y:S01]  /*1d30*/  UMOV UR11, 0x40000040 ;  /* 0x40000040000b7882 */ /* 0x000fe20000000000 */
[----:B------:R-:W-:Y:S01]  /*1d40*/  UIADD3 UR16, UR4, 0x6, URZ ;  /* 0x0000000604107890 */ /* 0x000fe2000fffe03f */
[----:B--2---:R-:W-:Y:S01]  /*1d50*/  ISETP.NE.AND P2, PT, R21, 0x1, PT ;  /* 0x000000011500780c */ /* 0x004fe20003f45270 */
[----:B------:R-:W-:-:S02]  /*1d60*/  UIADD3 UR18, UR5, 0x6, URZ ;  /* 0x0000000605127890 */ /* 0x000fc4000fffe03f */
[----:B------:R-:W-:Y:S02]  /*1d70*/  UIADD3 UR20, UR4, 0x400, URZ ;  /* 0x0000040004147890 */ /* 0x000fe4000fffe03f */
[----:B------:R-:W-:Y:S01]  /*1d80*/  UIADD3 UR22, UR5, 0x300, URZ ;  /* 0x0000030005167890 */ /* 0x000fe2000fffe03f */
[----:B------:R-:W-:Y:S01]  /*1d90*/  UMOV UR21, 0x40000040 ;  /* 0x4000004000157882 */ /* 0x000fe20000000000 */
[----:B------:R-:W-:Y:S01]  /*1da0*/  UMOV UR23, 0x40000040 ;  /* 0x4000004000177882 */ /* 0x000fe20000000000 */
[----:B------:R-:W-:Y:S02]  /*1db0*/  UIADD3 UR24, UR4, 0x402, URZ ;  /* 0x0000040204187890 */ /* 0x000fe4000fffe03f */
[----:B------:R-:W-:Y:S01]  /*1dc0*/  UIADD3 UR26, UR5, 0x302, URZ ;  /* 0x00000302051a7890 */ /* 0x000fe2000fffe03f */
[----:B---3--:R-:W-:Y:S01]  /*1dd0*/  LOP3.LUT P1, RZ, R2, 0x7f, RZ, 0xc0, !PT ;  /* 0x0000007f02ff7812 */ /* 0x008fe2000782c0ff */
[----:B------:R-:W-:Y:S01]  /*1de0*/  UMOV UR25, 0x40000040 ;  /* 0x4000004000197882 */ /* 0x000fe20000000000 */
[----:B------:R-:W-:Y:S01]  /*1df0*/  UMOV UR27, 0x40000040 ;  /* 0x40000040001b7882 */ /* 0x000fe20000000000 */
[----:B------:R-:W-:Y:S01]  /*1e00*/  UIADD3 UR28, UR4, 0x404, URZ ;  /* 0x00000404041c7890 */ /* 0x000fe2000fffe03f */
[----:B------:R-:W1:Y:S01]  /*1e10*/  @P2 LDC R3, c[0x0][0x44c] ;  /* 0x00011300ff032b82 */ /* 0x000e620000000800 */
[----:B------:R-:W-:Y:S01]  /*1e20*/  UIADD3 UR30, UR5, 0x304, URZ ;  /* 0x00000304051e7890 */ /* 0x000fe2000fffe03f */
[----:B------:R-:W-:Y:S01]  /*1e30*/  IMAD.MOV.U32 R2, RZ, RZ, R0 ;  /* 0x000000ffff027224 */ /* 0x000fe200078e0000 */
[----:B------:R-:W-:Y:S01]  /*1e40*/  UMOV UR29, 0x40000040 ;  /* 0x40000040001d7882 */ /* 0x000fe20000000000 */
[----:B------:R-:W-:Y:S01]  /*1e50*/  UMOV UR31, 0x40000040 ;  /* 0x40000040001f7882 */ /* 0x000fe20000000000 */
[----:B------:R-:W-:-:S02]  /*1e60*/  UIADD3 UR32, UR4, 0x406, URZ ;  /* 0x0000040604207890 */ /* 0x000fc4000fffe03f */
[----:B------:R-:W-:Y:S01]  /*1e70*/  UIADD3 UR34, UR5, 0x306, URZ ;  /* 0x0000030605227890 */ /* 0x000fe2000fffe03f */
[----:B------:R-:W2:Y:S01]  /*1e80*/  @P2 LDC R6, c[0x0][0x450] ;  /* 0x00011400ff062b82 */ /* 0x000ea20000000800 */
        /* <DEDUP_REMOVED lines=10> */
[----:B------:R-:W-:Y:S01]  /*1f30*/  UIADD3 UR48, UR4, 0x804, URZ ;  /* 0x0000080404307890 */ /* 0x000fe2000fffe03f */
[----:B-1----:R-:W-:Y:S01]  /*1f40*/  @P2 IMAD.HI.U32 R3, R0, R3, RZ ;  /* 0x0000000300032227 */ /* 0x002fe200078e00ff */
[----:B------:R-:W-:Y:S01]  /*1f50*/  UIADD3 UR50, UR5, 0x604, URZ ;  /* 0x0000060405327890 */ /* 0x000fe2000fffe03f */
[----:B------:R-:W-:Y:S01]  /*1f60*/  UMOV UR49, 0x40000040 ;  /* 0x4000004000317882 */ /* 0x000fe20000000000 */
[----:B------:R-:W-:Y:S01]  /*1f70*/  UMOV UR51, 0x40000040 ;  /* 0x4000004000337882 */ /* 0x000fe20000000000 */
[----:B------:R-:W-:Y:S01]  /*1f80*/  UIADD3 UR56, UR4, 0x806, URZ ;  /* 0x0000080604387890 */ /* 0x000fe2000fffe03f */
[----:B------:R-:W-:Y:S01]  /*1f90*/  @!P1 VIADD R0, R7, 0x2a840 ;  /* 0x0002a84007009836 */ /* 0x000fe20000000000 */
[----:B------:R-:W-:Y:S01]  /*1fa0*/  UIADD3 UR58, UR5, 0x606, URZ ;  /* 0x00000606053a7890 */ /* 0x000fe2000fffe03f */
[----:B--2---:R-:W-:Y:S01]  /*1fb0*/  @P2 SHF.R.U32.HI R2, RZ, R6, R3 ;  /* 0x00000006ff022219 */ /* 0x004fe20000011603 */
[----:B------:R-:W-:Y:S01]  /*1fc0*/  UMOV UR57, 0x40000040 ;  /* 0x4000004000397882 */ /* 0x000fe20000000000 */
[----:B------:R-:W-:Y:S01]  /*1fd0*/  UMOV UR59, 0x40000040 ;  /* 0x40000040003b7882 */ /* 0x000fe20000000000 */
[----:B------:R-:W-:Y:S01]  /*1fe0*/  IMAD.MOV.U32 R3, RZ, RZ, -0x60 ;  /* 0xffffffa0ff037424 */ /* 0x000fe200078e00ff */
[----:B------:R-:W-:Y:S01]  /*1ff0*/  @!P1 PRMT R0, RZ, 0x654, R0 ;  /* 0x00000654ff009816 */ /* 0x000fe20000000000 */
[----:B------:R-:W1:Y:S02]  /*2000*/  SHFL.IDX PT, R8, R2, RZ, 0x1c1f ;  /* 0x001c1fff02087589 */ /* 0x000e6400000e0000 */
[----:B------:R-:W-:-:S04]  /*2010*/  IMAD R6, R72, R3, 0x61 ;  /* 0x0000006148067424 */ /* 0x000fc800078e0203 */
[----:B------:R-:W-:Y:S02]  /*2020*/  IMAD R3, R19, -0x2, R6 ;  /* 0xfffffffe13037824 */ /* 0x000fe400078e0206 */
[----:B------:R-:W-:Y:S02]  /*2030*/  VIADD R74, R6, 0xffffffff ;  /* 0xffffffff064a7836 */ /* 0x000fe40000000000 */
[----:B------:R-:W-:Y:S01]  /*2040*/  VIADD R75, R3, 0xffffffff ;  /* 0xffffffff034b7836 */ /* 0x000fe20000000000 */
[----:B------:R-:W-:-:S05]  /*2050*/  IADD3 R7, -R17, R3, R16 ;  /* 0x0000000311077210 */ /* 0x000fca0007ffe110 */
        /* <DEDUP_REMOVED lines=36> */
[----:B------:R-:W-:-:S04]  /*22a0*/  VIADD R11, R7, UR4 ;  /* 0x00000004070b7c36 */ /* 0x000fc80008000000 */
[----:B-1----:R-:W-:Y:S01]  /*22b0*/  IMAD.IADD R3, R11, 0x1, R8 ;  /* 0x000000010b037824 */ /* 0x002fe200078e0208 */
[----:B------:R-:W-:Y:S02]  /*22c0*/  WARPGROUP.DEPBAR.LE gsb0, 0x0 ;  /* 0x00008000000079c5 */ /* 0x000fe40000010000 */
[----:B------:R0:W-:Y:S01]  /*22d0*/  @!P1 SYNCS.ARRIVE.TRANS64.RED.A1T0 RZ, [R0+URZ], RZ ;  /* 0x000000ff00ff99a7 */ /* 0x0001e2000810043f */
[----:B------:R-:W-:-:S04]  /*22e0*/  ISETP.GE.AND P1, PT, R13, 0x1, PT ;  /* 0x000000010d00780c */ /* 0x000fc80003f26270 */
[----:B------:R-:W-:Y:S01]  /*22f0*/  P2R R15, PR, RZ, 0x2 ;  /* 0x00000002ff0f7803 */ /* 0x000fe20000000000 */
[----:B0-----:R-:W-:-:S04]  /*2300*/  IMAD R0, R72, -0x60, R16 ;  /* 0xffffffa048007824 */ /* 0x001fc800078e0210 */
[----:B------:R-:W-:-:S04]  /*2310*/  VIADD R0, R0, 0x60 ;  /* 0x0000006000007836 */ /* 0x000fc80000000000 */
[----:B------:R-:W-:-:S05]  /*2320*/  IMAD R9, R19, -0x2, R0 ;  /* 0xfffffffe13097824 */ /* 0x000fca00078e0200 */
[----:B------:R-:W-:Y:S01]  /*2330*/  VIADDMNMX R0, R8, R20, R9, PT ;  /* 0x0000001408007246 */ /* 0x000fe20003800109 */
[----:B------:R-:W-:Y:S06]  /*2340*/  @!P1 BRA `(.L_x_1363) ;  /* 0x00000000004c9947 */ /* 0x000fec0003800000 */
[----:B------:R-:W-:Y:S01]  /*2350*/  IADD3 R6, -R17, R16, R8 ;  /* 0x0000001011067210 */ /* 0x000fe20007ffe108 */
        /* <DEDUP_REMOVED lines=10> */
.L_x_1365:
[----:B------:R-:W-:-:S13]  /*2400*/  ISETP.NE.AND P1, PT, R13, 0x1, PT ;  /* 0x000000010d00780c */ /* 0x000fda0003f25270 */
[----:B------:R-:W0:Y:S02]  /*2410*/  @P1 LDC.64 R76, c[0x0][0x9e8] ;  /* 0x00027a00ff4c1b82 */ /* 0x000e240000000a00 */
[----:B0-----:R-:W-:-:S05]  /*2420*/  @P1 IMAD.HI.U32 R8, R6, R76, RZ ;  /* 0x0000004c06081227 */ /* 0x001fca00078e00ff */
[----:B------:R-:W-:-:S07]  /*2430*/  @P1 SHF.R.U32.HI R6, RZ, R77, R8 ;  /* 0x0000004dff061219 */ /* 0x000fce0000011608 */
.L_x_1366:
[----:B------:R-:W-:Y:S05]  /*2440*/  BSYNC B0 ;  /* 0x0000000000007941 */ /* 0x000fea0003800000 */
.L_x_1364:
[----:B------:R-:W-:-:S05]  /*2450*/  IMAD R6, R6, R13, R75 ;  /* 0x0000000d06067224 */ /* 0x000fca00078e024b */
[----:B------:R-:W-:Y:S02]  /*2460*/  VIMNMX R3, R3, R6, !PT ;  /* 0x0000000603037248 */ /* 0x000fe40007fe0100 */
[----:B------:R-:W-:-:S07]  /*2470*/  VIADDMNMX R0, R6, R13, R0, PT ;  /* 0x0000000d06007246 */ /* 0x000fce0003800100 */
.L_x_1363:
[C---:B------:R-:W-:Y:S02]  /*2480*/  ISETP.GE.AND P1, PT, R74.reuse, 0x2, PT ;  /* 0x000000024a00780c */ /* 0x040fe40003f26270 */
[C---:B------:R-:W-:Y:S02]  /*2490*/  ISETP.GE.AND P5, PT, R74.reuse, 0x9, PT ;  /* 0x000000094a00780c */ /* 0x040fe40003fa6270 */
[----:B------:R-:W-:Y:S02]  /*24a0*/  ISETP.GT.AND P2, PT, R3, 0x1, !P1 ;  /* 0x000000010300780c */ /* 0x000fe40004f44270 */
[----:B------:R-:W-:Y:S02]  /*24b0*/  ISETP.GE.AND P3, PT, R74, 0xa, PT ;  /* 0x0000000a4a00780c */ /* 0x000fe40003f66270 */
        /* <DEDUP_REMOVED lines=12> */
[C---:B------:R-:W-:Y:S02]  /*2580*/  ISETP.GT.AND P2, PT, R3.reuse, 0x10, !P3 ;  /* 0x000000100300780c */ /* 0x040fe40005f44270 */
        /* <DEDUP_REMOVED lines=38> */
[C---:B------:R-:W-:Y:S02]  /*27f0*/  ISETP.GT.AND P2, PT, R3.reuse, 0x30, !P3 ;  /* 0x000000300300780c */ /* 0x040fe40005f44270 */
        /* <DEDUP_REMOVED lines=56> */
[----:B------:R-:W-:-:S04]  /*2b80*/  ISETP.GT.AND P4, PT, R3, 0x59, !P4 ;  /* 0x000000590300780c */ /* 0x000fc80006784270 */
[----:B------:R-:W-:Y:S02]  /*2b90*/  ISETP.LT.OR P4, PT, R0, 0x5a, P4 ;  /* 0x0000005a0000780c */ /* 0x000fe40002781670 */
[----:B------:R-:W0:Y:S02]  /*2ba0*/  SHFL.IDX PT, R0, R2, 0x1, 0x1c1f ;  /* 0x003c1f0002007f89 */ /* 0x000e2400000e0000 */
[----:B------:R-:W-:Y:S02]  /*2bb0*/  FSEL R6, R69, -INF , !P4 ;  /* 0xff80000045067808 */ /* 0x000fe40006000000 */
[----:B------:R-:W-:Y:S02]  /*2bc0*/  ISETP.GE.AND P4, PT, R13, 0x1, PT ;  /* 0x000000010d00780c */ /* 0x000fe40003f86270 */
[----:B0-----:R-:W-:Y:S01]  /*2bd0*/  VIADDMNMX R24, R0, R20, R9, PT ;  /* 0x0000001400187246 */ /* 0x001fe20003800109 */
[----:B------:R-:W-:-:S10]  /*2be0*/  IMAD.IADD R7, R11, 0x1, R0 ;  /* 0x000000010b077824 */ /* 0x000fd400078e0200 */
[----:B------:R-:W-:Y:S05]  /*2bf0*/  @!P4 BRA `(.L_x_1367) ;  /* 0x00000000004cc947 */ /* 0x000fea0003800000 */
        /* <DEDUP_REMOVED lines=11> */
.L_x_1369:
[----:B------:R-:W-:-:S13]  /*2cb0*/  ISETP.NE.AND P4, PT, R13, 0x1, PT ;  /* 0x000000010d00780c */ /* 0x000fda0003f85270 */
[----:B------:R-:W0:Y:S02]  /*2cc0*/  @P4 LDC.64 R2, c[0x0][0x9e8] ;  /* 0x00027a00ff024b82 */ /* 0x000e240000000a00 */
[----:B0-----:R-:W-:-:S05]  /*2cd0*/  @P4 IMAD.HI.U32 R2, R0, R2, RZ ;  /* 0x0000000200024227 */ /* 0x001fca00078e00ff */
[----:B------:R-:W-:-:S07]  /*2ce0*/  @P4 SHF.R.U32.HI R0, RZ, R3, R2 ;  /* 0x00000003ff004219 */ /* 0x000fce0000011602 */
.L_x_1370:
[----:B------:R-:W-:Y:S05]  /*2cf0*/  BSYNC B0 ;  /* 0x0000000000007941 */ /* 0x000fea0003800000 */
.L_x_1368:
[----:B------:R-:W-:-:S05]  /*2d00*/  IMAD R0, R0, R13, R75 ;  /* 0x0000000d00007224 */ /* 0x000fca00078e024b */
[----:B------:R-:W-:Y:S02]  /*2d10*/  VIMNMX R7, R7, R0, !PT ;  /* 0x0000000007077248 */ /* 0x000fe40007fe0100 */
[----:B------:R-:W-:-:S07]  /*2d20*/  VIADDMNMX R24, R0, R13, R24, PT ;  /* 0x0000000d00187246 */ /* 0x000fce0003800118 */
.L_x_1367:
        /* <DEDUP_REMOVED lines=173> */
[----:B------:R-:W-:-:S03]  /*3800*/  FFMA.FTZ R68, R68, R9, -R74 ;  /* 0x0000000944447223 */ /* 0x000fc6000001084a */
[----:B------:R0:W4:Y:S02]  /*3810*/  MUFU.EX2 R158, R33 ;  /* 0x00000021009e7308 */ /* 0x0001240000000800 */
[----:B------:R-:W5:Y:S06]  /*3820*/  @P4 LDC R53, c[0x0][0x44c] ;  /* 0x00011300ff354b82 */ /* 0x000f6c0000000800 */
[----:B------:R-:W4:Y:S01]  /*3830*/  MUFU.EX2 R35, R35 ;  /* 0x0000002300237308 */ /* 0x000f220000000800 */
[----:B0-----:R-:W-:Y:S01]  /*3840*/  FFMA.FTZ R33, R89, R9, -R74 ;  /* 0x0000000959217223 */ /* 0x001fe2000001084a */
[----:B--2---:R-:W-:-:S06]  /*3850*/  FMNMX.FTZ R56, R11, R56, !PT ;  /* 0x000000380b387209 */ /* 0x004fcc0007810000 */
[----:B------:R-:W-:Y:S01]  /*3860*/  MUFU.EX2 R144, R43 ;  /* 0x0000002b00907308 */ /* 0x000fe20000000800 */
[----:B------:R-:W0:Y:S07]  /*3870*/  SHFL.BFLY PT, R7, R56, 0x1, 0x1f ;  /* 0x0c201f0038077f89 */ /* 0x000e2e00000e0000 */
[----:B------:R1:W-:Y:S01]  /*3880*/  MUFU.EX2 R43, R6 ;  /* 0x00000006002b7308 */ /* 0x0003e20000000800 */
[----:B-----5:R-:W-:-:S07]  /*3890*/  @P4 IMAD.HI.U32 R53, R18, R53, RZ ;  /* 0x0000003512354227 */ /* 0x020fce00078e00ff */
        /* <DEDUP_REMOVED lines=46> */
[----:B--2---:R-:W-:-:S06]  /*3b80*/  IMAD.MOV.U32 R28, RZ, RZ, R18 ;  /* 0x000000ffff1c7224 */ /* 0x004fcc00078e0012 */
[----:B------:R1:W2:Y:S01]  /*3b90*/  MUFU.EX2 R153, R32 ;  /* 0x0000002000997308 */ /* 0x0002a20000000800 */
[C---:B---3--:R-:W-:Y:S01]  /*3ba0*/  FADD.FTZ R47, R159.reuse, R6 ;  /* 0x000000069f2f7221 */ /* 0x048fe20000010000 */
[----:B------:R-:W-:-:S06]  /*3bb0*/  F2FP.F16.F32.PACK_AB R159, R159, R30 ;  /* 0x0000001e9f9f723e */ /* 0x000fcc00000000ff */
[----:B------:R-:W3:Y:S01]  /*3bc0*/  MUFU.EX2 R38, R38 ;  /* 0x0000002600267308 */ /* 0x000ee20000000800 */
[----:B0-----:R-:W-:Y:S01]  /*3bd0*/  FADD.FTZ R6, R34, R47 ;  /* 0x0000002f22067221 */ /* 0x001fe20000010000 */
[----:B-1----:R-:W0:Y:S06]  /*3be0*/  @P4 LDC R32, c[0x0][0x450] ;  /* 0x00011400ff204b82 */ /* 0x002e2c0000000800 */
[----:B------:R1:W-:Y:S01]  /*3bf0*/  MUFU.EX2 R154, R33 ;  /* 0x00000021009a7308 */ /* 0x0003e20000000800 */
[C---:B--2---:R-:W-:Y:S01]  /*3c00*/  FADD.FTZ R47, R153.reuse, R6 ;  /* 0x00000006992f7221 */ /* 0x044fe20000010000 */
[----:B------:R-:W-:-:S06]  /*3c10*/  F2FP.F16.F32.PACK_AB R153, R153, R34 ;  /* 0x000000229999723e */ /* 0x000fcc00000000ff */
[----:B------:R-:W2:Y:S01]  /*3c20*/  MUFU.EX2 R155, R36 ;  /* 0x00000024009b7308 */ /* 0x000ea20000000800 */
[----:B-1----:R-:W-:Y:S01]  /*3c30*/  FFMA.FTZ R33, R93, R9, -R74 ;  /* 0x000000095d217223 */ /* 0x002fe2000001084a */
[----:B---3--:R-:W-:-:S06]  /*3c40*/  FADD.FTZ R6, R38, R47 ;  /* 0x0000002f26067221 */ /* 0x008fcc0000010000 */
[----:B------:R-:W-:Y:S01]  /*3c50*/  MUFU.EX2 R29, R29 ;  /* 0x0000001d001d7308 */ /* 0x000fe20000000800 */
[----:B0-----:R-:W-:Y:S02]  /*3c60*/  @P4 SHF.R.U32.HI R28, RZ, R32, R53 ;  /* 0x00000020ff1c4219 */ /* 0x001fe40000011635 */
[----:B------:R-:W-:-:S03]  /*3c70*/  ISETP.GE.AND P4, PT, R13, 0x1, PT ;  /* 0x000000010d00780c */ /* 0x000fc60003f86270 */
[----:B------:R-:W-:Y:S02]  /*3c80*/  IMAD.IADD R73, R73, 0x1, R28 ;  /* 0x0000000149497824 */ /* 0x000fe400078e021c */
[----:B------:R-:W0:Y:S01]  /*3c90*/  MUFU.EX2 R42, R42 ;  /* 0x0000002a002a7308 */ /* 0x000e220000000800 */
[C---:B--2---:R-:W-:Y:S01]  /*3ca0*/  FADD.FTZ R47, R155.reuse, R6 ;  /* 0x000000069b2f7221 */ /* 0x044fe20000010000 */
[----:B------:R-:W-:Y:S01]  /*3cb0*/  F2FP.F16.F32.PACK_AB R155, R155, R38 ;  /* 0x000000269b9b723e */ /* 0x000fe200000000ff */
[----:B------:R-:W-:-:S05]  /*3cc0*/  IMAD.IADD R12, R73, 0x1, R12 ;  /* 0x00000001490c7824 */ /* 0x000fca00078e020c */
        /* <DEDUP_REMOVED lines=22> */
[----:B0-----:R-:W-:Y:S01]  /*3e30*/  FADD.FTZ R51, R41, R10 ;  /* 0x0000000a29337221 */ /* 0x001fe20000010000 */
[----:B------:R-:W-:-:S03]  /*3e40*/  VIADD R10, R72, 0xfffffffe ;  /* 0xfffffffe480a7836 */ /* 0x000fc60000000000 */
        /* <DEDUP_REMOVED lines=8> */
[C---:B------:R-:W-:Y:S01]  /*3ed0*/  FADD.FTZ R7, R151.reuse, R2 ;  /* 0x0000000297077221 */ /* 0x040fe20000010000 */
[C---:B------:R-:W-:Y:S01]  /*3ee0*/  FADD.FTZ R6, R146.reuse, R47 ;  /* 0x0000002f92067221 */ /* 0x040fe20000010000 */
[----:B------:R-:W-:Y:S01]  /*3ef0*/  F2FP.F16.F32.PACK_AB R146, R146, R45 ;  /* 0x0000002d9292723e */ /* 0x000fe200000000ff */
[----:B------:R-:W0:Y:S01]  /*3f00*/  MUFU.EX2 R49, R49 ;  /* 0x0000003100317308 */ /* 0x000e220000000800 */
[----:B------:R-:W-:Y:S01]  /*3f10*/  FADD.FTZ R2, R50, R7 ;  /* 0x0000000732027221 */ /* 0x000fe20000010000 */
[----:B------:R-:W-:-:S03]  /*3f20*/  F2FP.F16.F32.PACK_AB R151, R151, R46 ;  /* 0x0000002e9797723e */ /* 0x000fc600000000ff */
        /* <DEDUP_REMOVED lines=52> */
.L_x_1372:
[----:B------:R-:W-:-:S13]  /*4270*/  ISETP.NE.AND P1, PT, R13, 0x1, PT ;  /* 0x000000010d00780c */ /* 0x000fda0003f25270 */
[----:B------:R-:W0:Y:S02]  /*4280*/  @P1 LDC.64 R24, c[0x0][0x9e8] ;  /* 0x00027a00ff181b82 */ /* 0x000e240000000a00 */
[----:B0-----:R-:W-:-:S05]  /*4290*/  @P1 IMAD.HI.U32 R2, R0, R24, RZ ;  /* 0x0000001800021227 */ /* 0x001fca00078e00ff */
[----:B------:R-:W-:-:S07]  /*42a0*/  @P1 SHF.R.U32.HI R0, RZ, R25, R2 ;  /* 0x00000019ff001219 */ /* 0x000fce0000011602 */
.L_x_1373:
[----:B------:R-:W-:-:S05]  /*42b0*/  IMAD R13, R0, R13, R13 ;  /* 0x0000000d000d7224 */ /* 0x000fca00078e020d */
[----:B------:R-:W-:-:S07]  /*42c0*/  VIMNMX R12, R12, R13, PT ;  /* 0x0000000d0c0c7248 */ /* 0x000fce0003fe0100 */
.L_x_1371:
        /* <DEDUP_REMOVED lines=43> */
[----:B------:R-:W-:-:S06]  /*4580*/  ULDC UR59, c[0x0][0x9dc] ;  /* 0x00027700003b7ab9 */ /* 0x000fcc0000000800 */
.L_x_1391:
[----:B------:R-:W-:-:S04]  /*4590*/  UIADD3 UR4, UR36, 0x1, URZ ;  /* 0x0000000124047890 */ /* 0x000fc8000fffe03f */
[----:B------:R-:W-:-:S04]  /*45a0*/  UISETP.NE.AND UP0, UPT, UR4, 0x2, UPT ;  /* 0x000000020400788c */ /* 0x000fc8000bf05270 */
[----:B------:R-:W-:Y:S02]  /*45b0*/  USEL UR7, URZ, 0x1, UP0 ;  /* 0x000000013f077887 */ /* 0x000fe40008000000 */
[----:B------:R-:W-:Y:S02]  /*45c0*/  USEL UR4, UR4, URZ, UP0 ;  /* 0x0000003f04047287 */ /* 0x000fe40008000000 */
[----:B------:R-:W-:Y:S01]  /*45d0*/  ULOP3.LUT UR7, UR38, UR7, URZ, 0x3c, !UPT ;  /* 0x0000000726077292 */ /* 0x000fe2000f8e3c3f */
[----:B------:R-:W-:Y:S11]  /*45e0*/  @!P0 BRA `(.L_x_1375) ;  /* 0x0000000000048947 */ /* 0x000ff60003800000 */
[----:B------:R-:W-:Y:S01]  /*45f0*/  BPT.TRAP 0x1 ;  /* 0x000000040000795c */ /* 0x000fe20000300000 */
.L_x_1375:
[----:B------:R-:W-:Y:S01]  /*4600*/  ULEA UR6, UR4, UR37, 0x3 ;  /* 0x0000002504067291 */ /* 0x000fe2000f8e183f */
[----:B------:R-:W-:-:S05]  /*4610*/  IMAD.U32 R9, RZ, RZ, UR7 ;  /* 0x00000007ff097e24 */ /* 0x000fca000f8e00ff */
[----:B------:R-:W-:-:S04]  /*4620*/  SHF.L.U32 R9, R9, 0x1f, RZ ;  /* 0x0000001f09097819 */ /* 0x000fc800000006ff */
[----:B------:R0:W1:Y:S01]  /*4630*/  SYNCS.PHASECHK.TRANS64.TRYWAIT P1, [UR6+0x2a830], R9 ;  /* 0x02a83009ff0075a7 */ /* 0x0000620008020146 */
[----:B------:R-:W-:Y:S05]  /*4640*/  @!P0 BRA `(.L_x_1376) ;  /* 0x0000000000048947 */ /* 0x000fea0003800000 */
[----:B------:R-:W-:Y:S01]  /*4650*/  BPT.TRAP 0x1 ;  /* 0x000000040000795c */ /* 0x000fe20000300000 */
.L_x_1376:
[----:B-1----:R-:W-:Y:S05]  /*4660*/  @P1 BRA `(.L_x_1377) ;  /* 0x0000000000081947 */ /* 0x002fea0003800000 */
[----:B------:R-:W1:Y:S02]  /*4670*/  SYNCS.PHASECHK.TRANS64.TRYWAIT P1, [UR6+0x2a830], R9 ;  /* 0x02a83009ff0075a7 */ /* 0x000e640008020146 */
[----:B-1----:R-:W-:Y:S05]  /*4680*/  @!P1 BRA `(.L_x_1378) ;  /* 0x0000010c00b49947 */ /* 0x002fea0003800000 */
.L_x_1377:
        /* <DEDUP_REMOVED lines=131> */
.L_x_1379:
[----:B------:R-:W-:Y:S01]  /*4ec0*/  ULEA UR11, UR36, UR37, 0x3 ;  /* 0x00000025240b7291 */ /* 0x000fe2000f8e183f */
[----:B------:R-:W-:-:S05]  /*4ed0*/  IMAD.U32 R0, RZ, RZ, UR38 ;  /* 0x00000026ff007e24 */ /* 0x000fca000f8e00ff */
[----:B------:R-:W-:-:S04]  /*4ee0*/  SHF.L.U32 R0, R0, 0x1f, RZ ;  /* 0x0000001f00007819 */ /* 0x000fc800000006ff */
[----:B------:R2:W3:Y:S01]  /*4ef0*/  SYNCS.PHASECHK.TRANS64.TRYWAIT P1, [UR11+0x2a850], R0 ;  /* 0x02a85000ff0075a7 */ /* 0x0004e2000802014b */
[----:B------:R-:W-:Y:S05]  /*4f00*/  @!P0 BRA `(.L_x_1380) ;  /* 0x0000000000048947 */ /* 0x000fea0003800000 */
[----:B------:R-:W-:Y:S01]  /*4f10*/  BPT.TRAP 0x1 ;  /* 0x000000040000795c */ /* 0x000fe20000300000 */
.L_x_1380:
[----:B---3--:R-:W-:Y:S05]  /*4f20*/  @P1 BRA `(.L_x_1381) ;  /* 0x0000000000081947 */ /* 0x008fea0003800000 */
[----:B------:R-:W3:Y:S02]  /*4f30*/  SYNCS.PHASECHK.TRANS64.TRYWAIT P1, [UR11+0x2a850], R0 ;  /* 0x02a85000ff0075a7 */ /* 0x000ee4000802014b */
[----:B---3--:R-:W-:Y:S05]  /*4f40*/  @!P1 BRA `(.L_x_1382) ;  /* 0x00000104009c9947 */ /* 0x008fea0003800000 */
.L_x_1381:
[----:B------:R-:W-:Y:S01]  /*4f50*/  UIADD3 UR5, UR37, 0x400, URZ ;  /* 0x0000040025057890 */ /* 0x000fe2000fffe03f */
[----:B------:R-:W-:Y:S01]  /*4f60*/  WARPGROUP.ARRIVE ;  /* 0x00000000000079c5 */ /* 0x000fe20000000000 */
[----:B------:R-:W-:Y:S01]  /*4f70*/  UMOV UR15, 0x40000040 ;  /* 0x40000040000f7882 */ /* 0x000fe20000000000 */
[----:B------:R-:W-:Y:S01]  /*4f80*/  ISETP.NE.AND P3, PT, R21, 0x1, PT ;  /* 0x000000011500780c */ /* 0x000fe20003f65270 */
[----:B------:R-:W-:-:S03]  /*4f90*/  USHF.R.U32.HI UR5, URZ, 0x4, UR5 ;  /* 0x000000043f057899 */ /* 0x000fc60008011605 */
[----:B------:R-:W3:Y:S01]  /*4fa0*/  S2R R175, SR_TID.X ;  /* 0x0000000000af7919 */ /* 0x000ee20000002100 */
[----:B01----:R-:W-:Y:S01]  /*4fb0*/  IMAD.IADD R9, R22, 0x1, R18 ;  /* 0x0000000116097824 */ /* 0x003fe200078e0212 */
[----:B------:R-:W-:Y:S01]  /*4fc0*/  ISETP.NE.AND P1, PT, R15, RZ, PT ;  /* 0x000000ff0f00720c */ /* 0x000fe20003f25270 */
[----:B------:R-:W-:Y:S01]  /*4fd0*/  ULOP3.LUT UR5, UR5, 0x3fff, URZ, 0xc0, !UPT ;  /* 0x00003fff05057892 */ /* 0x000fe2000f8ec03f */
[----:B------:R-:W-:Y:S01]  /*4fe0*/  IMAD.U32 R2, RZ, RZ, UR6 ;  /* 0x00000006ff027e24 */ /* 0x000fe2000f8e00ff */
[----:B------:R-:W-:Y:S02]  /*4ff0*/  ULDC UR18, c[0x0][0x9e0] ;  /* 0x0002780000127ab9 */ /* 0x000fe40000000800 */
[----:B------:R-:W-:-:S04]  /*5000*/  ULOP3.LUT UR5, UR5, 0x3000000, URZ, 0xfc, !UPT ;  /* 0x0300000005057892 */ /* 0x000fc8000f8efc3f */
[----:B------:R-:W-:Y:S01]  /*5010*/  UIMAD UR10, UR36, 0x600, UR5 ;  /* 0x00000600240a78a4 */ /* 0x000fe2000f8e0205 */
[----:B--2---:R-:W0:Y:S01]  /*5020*/  @P3 LDC R0, c[0x0][0x44c] ;  /* 0x00011300ff003b82 */ /* 0x004e220000000800 */
[----:B------:R-:W-:-:S05]  /*5030*/  ULOP3.LUT UR5, URZ, UR59, URZ, 0x33, !UPT ;  /* 0x0000003b3f057292 */ /* 0x000fca000f8e333f */
[----:B------:R-:W-:Y:S02]  /*5040*/  UMOV UR14, UR10 ;  /* 0x0000000a000e7c82 */ /* 0x000fe40008000000 */
[----:B------:R-:W-:Y:S01]  /*5050*/  HGMMA.64x128x16.F32 R24, R156, gdesc[UR12].tnspB, R24, gsb0 ;  /* 0x41e0000c9c187df0 */ /* 0x000fe20008000818 */
[----:B------:R-:W-:Y:S01]  /*5060*/  UIADD3 UR14, UR10, 0x80, URZ ;  /* 0x000000800a0e7890 */ /* 0x000fe2000fffe03f */
[----:B------:R-:W1:Y:S01]  /*5070*/  @P3 LDC R13, c[0x0][0x450] ;  /* 0x00011400ff0d3b82 */ /* 0x000e620000000800 */
[----:B------:R-:W-:Y:S01]  /*5080*/  UMOV UR15, 0x40000040 ;  /* 0x40000040000f7882 */ /* 0x000fe20000000000 */
[----:B---3--:R-:W-:Y:S01]  /*5090*/  LOP3.LUT P2, RZ, R175, 0x7f, RZ, 0xc0, !PT ;  /* 0x0000007fafff7812 */ /* 0x008fe2000784c0ff */
[----:B0-----:R-:W-:-:S05]  /*50a0*/  @P3 IMAD.HI.U32 R0, R9, R0, RZ ;  /* 0x0000000009003227 */ /* 0x001fca00078e00ff */
[----:B-1----:R-:W-:-:S07]  /*50b0*/  @P3 SHF.R.U32.HI R9, RZ, R13, R0 ;  /* 0x0000000dff093219 */ /* 0x002fce0000011600 */
        /* <DEDUP_REMOVED lines=29> */
[----:B------:R-:W-:Y:S01]  /*5290*/  VIADD R144, R2, 0xffffffff ;  /* 0xffffffff02907836 */ /* 0x000fe20000000000 */
[----:B------:R-:W-:Y:S02]  /*52a0*/  WARPGROUP.DEPBAR.LE gsb0, 0x0 ;  /* 0x00008000000079c5 */ /* 0x000fe40000010000 */
[----:B------:R-:W0:Y:S01]  /*52b0*/  SHFL.IDX PT, R139, R9, RZ, 0x1c1f ;  /* 0x001c1fff098b7589 */ /* 0x000e2200000e0000 */
[----:B------:R1:W-:Y:S02]  /*52c0*/  @!P2 SYNCS.ARRIVE.TRANS64.RED.A1T0 RZ, [R0+URZ], RZ ;  /* 0x000000ff00ffa9a7 */ /* 0x0003e4000810043f */
[----:B-1----:R-:W-:-:S05]  /*52d0*/  IADD3 R0, -R17, R2, R16 ;  /* 0x0000000211007210 */ /* 0x002fca0007ffe110 */
[C---:B------:R-:W-:Y:S02]  /*52e0*/  VIADD R141, R0.reuse, UR18 ;  /* 0x00000012008d7c36 */ /* 0x040fe40008000000 */
[----:B------:R-:W-:Y:S02]  /*52f0*/  VIADD R142, R0, UR5 ;  /* 0x00000005008e7c36 */ /* 0x000fe40008000000 */
[--C-:B0-----:R-:W-:Y:S02]  /*5300*/  IMAD.IADD R13, R141, 0x1, R139.reuse ;  /* 0x000000018d0d7824 */ /* 0x101fe400078e028b */
[----:B------:R-:W-:Y:S01]  /*5310*/  IMAD.IADD R137, R142, 0x1, R139 ;  /* 0x000000018e897824 */ /* 0x000fe200078e028b */
[----:B------:R-:W-:Y:S06]  /*5320*/  @!P1 BRA `(.L_x_1383) ;  /* 0x0000000000549947 */ /* 0x000fec0003800000 */
[----:B------:R-:W-:Y:S01]  /*5330*/  IADD3 R139, -R17, R16, R139 ;  /* 0x00000010118b7210 */ /* 0x000fe20007ffe18b */
        /* <DEDUP_REMOVED lines=11> */
.L_x_1385:
[----:B------:R-:W-:-:S05]  /*53f0*/  IMAD.U32 R2, RZ, RZ, UR58 ;  /* 0x0000003aff027e24 */ /* 0x000fca000f8e00ff */
[----:B------:R-:W-:-:S13]  /*5400*/  ISETP.NE.AND P1, PT, R2, 0x1, PT ;  /* 0x000000010200780c */ /* 0x000fda0003f25270 */
[----:B------:R-:W0:Y:S02]  /*5410*/  @P1 LDC.64 R146, c[0x0][0x9e8] ;  /* 0x00027a00ff921b82 */ /* 0x000e240000000a00 */
[----:B0-----:R-:W-:-:S05]  /*5420*/  @P1 IMAD.HI.U32 R0, R139, R146, RZ ;  /* 0x000000928b001227 */ /* 0x001fca00078e00ff */
[----:B------:R-:W-:-:S07]  /*5430*/  @P1 SHF.R.U32.HI R139, RZ, R147, R0 ;  /* 0x00000093ff8b1219 */ /* 0x000fce0000011600 */
.L_x_1386:
[----:B------:R-:W-:Y:S05]  /*5440*/  BSYNC B0 ;  /* 0x0000000000007941 */ /* 0x000fea0003800000 */
.L_x_1384:
[----:B------:R-:W-:-:S05]  /*5450*/  IMAD R0, R139, R2, R144 ;  /* 0x000000028b007224 */ /* 0x000fca00078e0290 */
[----:B------:R-:W-:Y:S02]  /*5460*/  VIADDMNMX R13, R0, R2, R13, PT ;  /* 0x00000002000d7246 */ /* 0x000fe4000380010d */
[----:B------:R-:W-:-:S07]  /*5470*/  VIMNMX R137, R137, R0, !PT ;  /* 0x0000000089897248 */ /* 0x000fce0007fe0100 */
.L_x_1383:
        /* <DEDUP_REMOVED lines=132> */
.L_x_1389:
[----:B------:R-:W-:-:S05]  /*5cc0*/  IMAD.U32 R93, RZ, RZ, UR58 ;  /* 0x0000003aff5d7e24 */ /* 0x000fca000f8e00ff */
[----:B------:R-:W-:-:S13]  /*5cd0*/  ISETP.NE.AND P6, PT, R93, 0x1, PT ;  /* 0x000000015d00780c */ /* 0x000fda0003fc5270 */
[----:B------:R-:W0:Y:S02]  /*5ce0*/  @P6 LDC.64 R140, c[0x0][0x9e8] ;  /* 0x00027a00ff8c6b82 */ /* 0x000e240000000a00 */
[----:B0-----:R-:W-:-:S05]  /*5cf0*/  @P6 IMAD.HI.U32 R140, R9, R140, RZ ;  /* 0x0000008c098c6227 */ /* 0x001fca00078e00ff */
[----:B------:R-:W-:-:S07]  /*5d00*/  @P6 SHF.R.U32.HI R9, RZ, R141, R140 ;  /* 0x0000008dff096219 */ /* 0x000fce000001168c */
.L_x_1390:
[----:B------:R-:W-:Y:S05]  /*5d10*/  BSYNC B0 ;  /* 0x0000000000007941 */ /* 0x000fea0003800000 */
.L_x_1388:
[----:B------:R-:W-:-:S05]  /*5d20*/  IMAD R140, R9, R93, R144 ;  /* 0x0000005d098c7224 */ /* 0x000fca00078e0290 */
[----:B------:R-:W-:Y:S02]  /*5d30*/  VIADDMNMX R13, R140, R93, R13, PT ;  /* 0x0000005d8c0d7246 */ /* 0x000fe4000380010d */
[----:B------:R-:W-:-:S07]  /*5d40*/  VIMNMX R89, R89, R140, !PT ;  /* 0x0000008c59597248 */ /* 0x000fce0007fe0100 */
.L_x_1387:
        /* <DEDUP_REMOVED lines=68> */
[----:B------:R-:W-:Y:S02]  /*6190*/  ISETP.GT.AND P1, PT, R89, 0x30, !P1 ;  /* 0x000000305900780c */ /* 0x000fe40004f24270 */
[----:B------:R-:W-:Y:S02]  /*61a0*/  FMNMX.FTZ R91, R88, R9, !PT ;  /* 0x00000009585b7209 */ /* 0x000fe40007810000 */
[----:B------:R-:W-:Y:S01]  /*61b0*/  ISETP.LT.OR P1, PT, R13, 0x31, P1 ;  /* 0x000000310d00780c */ /* 0x000fe20000f21670 */
[----:B------:R-:W0:Y:S01]  /*61c0*/  LDC R9, c[0x0][0x988] ;  /* 0x00026200ff097b82 */ /* 0x000e220000000800 */
[----:B------:R-:W-:Y:S01]  /*61d0*/  ISETP.NE.AND P2, PT, R121, RZ, PT ;  /* 0x000000ff7900720c */ /* 0x000fe20003f45270 */
[----:B------:R-:W1:Y:S01]  /*61e0*/  SHFL.BFLY PT, R178, R91, 0x2, 0x1f ;  /* 0x0c401f005bb27f89 */ /* 0x000e6200000e0000 */
[----:B------:R-:W-:Y:S02]  /*61f0*/  FSEL R114, R114, -INF , !P1 ;  /* 0xff80000072727808 */ /* 0x000fe40004800000 */
[----:B------:R-:W-:-:S02]  /*6200*/  ISETP.NE.AND P1, PT, R153, RZ, PT ;  /* 0x000000ff9900720c */ /* 0x000fc40003f25270 */
[----:B------:R-:W-:Y:S02]  /*6210*/  ISETP.NE.AND P6, PT, R156, RZ, PT ;  /* 0x000000ff9c00720c */ /* 0x000fe40003fc5270 */
[C---:B------:R-:W-:Y:S02]  /*6220*/  ISETP.GT.AND P1, PT, R89.reuse, 0x31, !P1 ;  /* 0x000000315900780c */ /* 0x040fe40004f24270 */
[----:B------:R-:W-:Y:S02]  /*6230*/  ISETP.GT.AND P3, PT, R89, 0x50, !P3 ;  /* 0x000000505900780c */ /* 0x000fe40005f64270 */
[C---:B------:R-:W-:Y:S02]  /*6240*/  ISETP.LT.OR P1, PT, R13.reuse, 0x32, P1 ;  /* 0x000000320d00780c */ /* 0x040fe40000f21670 */
[----:B------:R-:W-:Y:S02]  /*6250*/  ISETP.LT.OR P3, PT, R13, 0x51, P3 ;  /* 0x000000510d00780c */ /* 0x000fe40001f61670 */
[----:B------:R-:W-:-:S02]  /*6260*/  FSEL R110, R115, -INF , !P1 ;  /* 0xff800000736e7808 */ /* 0x000fc40004800000 */
[----:B------:R-:W-:Y:S02]  /*6270*/  ISETP.NE.AND P1, PT, R113, RZ, PT ;  /* 0x000000ff7100720c */ /* 0x000fe40003f25270 */
[C---:B------:R-:W-:Y:S02]  /*6280*/  ISETP.GT.AND P4, PT, R89.reuse, 0x51, !P4 ;  /* 0x000000515900780c */ /* 0x040fe40006784270 */
[----:B------:R-:W-:Y:S02]  /*6290*/  ISETP.GT.AND P1, PT, R89, 0x38, !P1 ;  /* 0x000000385900780c */ /* 0x000fe40004f24270 */
[----:B------:R-:W-:Y:S02]  /*62a0*/  FSEL R130, R130, -INF , !P3 ;  /* 0xff80000082827808 */ /* 0x000fe40005800000 */
[----:B------:R-:W-:Y:S02]  /*62b0*/  ISETP.LT.OR P1, PT, R13, 0x39, P1 ;  /* 0x000000390d00780c */ /* 0x000fe40000f21670 */
[----:B-1----:R-:W-:-:S02]  /*62c0*/  FMNMX.FTZ R93, R91, R178, !PT ;  /* 0x000000b25b5d7209 */ /* 0x002fc40007810000 */
[----:B------:R-:W-:Y:S02]  /*62d0*/  FSEL R118, R118, -INF , !P1 ;  /* 0xff80000076767808 */ /* 0x000fe40004800000 */
[----:B------:R-:W-:Y:S01]  /*62e0*/  ISETP.NE.AND P1, PT, R154, RZ, PT ;  /* 0x000000ff9a00720c */ /* 0x000fe20003f25270 */
[----:B------:R-:W1:Y:S01]  /*62f0*/  SHFL.BFLY PT, R178, R93, 0x1, 0x1f ;  /* 0x0c201f005db27f89 */ /* 0x000e6200000e0000 */
[----:B------:R-:W-:Y:S02]  /*6300*/  ISETP.LT.OR P4, PT, R13, 0x52, P4 ;  /* 0x000000520d00780c */ /* 0x000fe40002781670 */
[C---:B------:R-:W-:Y:S02]  /*6310*/  ISETP.GT.AND P1, PT, R89.reuse, 0x39, !P1 ;  /* 0x000000395900780c */ /* 0x040fe40004f24270 */
[----:B------:R-:W-:Y:S02]  /*6320*/  ISETP.GT.AND P5, PT, R89, 0x58, !P5 ;  /* 0x000000585900780c */ /* 0x000fe40006fa4270 */
[----:B------:R-:W-:-:S02]  /*6330*/  ISETP.LT.OR P1, PT, R13, 0x3a, P1 ;  /* 0x0000003a0d00780c */ /* 0x000fc40000f21670 */
[----:B------:R-:W-:Y:S02]  /*6340*/  FSEL R182, R131, -INF , !P4 ;  /* 0xff80000083b67808 */ /* 0x000fe40006000000 */
[----:B------:R-:W-:Y:S02]  /*6350*/  FSEL R154, R119, -INF , !P1 ;  /* 0xff800000779a7808 */ /* 0x000fe40004800000 */
[----:B------:R-:W-:Y:S02]  /*6360*/  ISETP.NE.AND P1, PT, R117, RZ, PT ;  /* 0x000000ff7500720c */ /* 0x000fe40003f25270 */
[----:B------:R-:W-:Y:S02]  /*6370*/  ISETP.LT.OR P5, PT, R13, 0x59, P5 ;  /* 0x000000590d00780c */ /* 0x000fe40002fa1670 */
[----:B------:R-:W-:Y:S02]  /*6380*/  ISETP.GT.AND P1, PT, R89, 0x40, !P1 ;  /* 0x000000405900780c */ /* 0x000fe40004f24270 */
[----:B------:R-:W-:-:S02]  /*6390*/  FSEL R134, R134, -INF , !P5 ;  /* 0xff80000086867808 */ /* 0x000fc40006800000 */
[----:B------:R-:W-:Y:S02]  /*63a0*/  ISETP.LT.OR P1, PT, R13, 0x41, P1 ;  /* 0x000000410d00780c */ /* 0x000fe40000f21670 */
[----:B-1----:R-:W-:Y:S02]  /*63b0*/  FMNMX.FTZ R178, R93, R178, !PT ;  /* 0x000000b25db27209 */ /* 0x002fe40007810000 */
        /* <DEDUP_REMOVED lines=67> */
[----:B------:R-:W1:Y:S01]  /*67f0*/  MUFU.EX2 R180, R180 ;  /* 0x000000b400b47308 */ /* 0x000e620000000800 */
[----:B0-----:R-:W-:Y:S02]  /*6800*/  FFMA.FTZ R136, R128, R9, -R113 ;  /* 0x0000000980887223 */ /* 0x001fe40000010871 */
[----:B------:R-:W-:-:S04]  /*6810*/  FMNMX.FTZ R101, R126, R101, !PT ;  /* 0x000000657e657209 */ /* 0x000fc80007810000 */
[----:B------:R-:W-:Y:S01]  /*6820*/  FMNMX.FTZ R101, R176, R101, !PT ;  /* 0x00000065b0657209 */ /* 0x000fe20007810000 */
[----:B------:R0:W-:Y:S03]  /*6830*/  MUFU.EX2 R99, R104 ;  /* 0x0000006800637308 */ /* 0x0001e60000000800 */
[----:B------:R-:W-:-:S04]  /*6840*/  FMNMX.FTZ R101, R130, R101, !PT ;  /* 0x0000006582657209 */ /* 0x000fc80007810000 */
[----:B------:R-:W-:Y:S01]  /*6850*/  FMNMX.FTZ R101, R182, R101, !PT ;  /* 0x00000065b6657209 */ /* 0x000fe20007810000 */
[----:B------:R1:W-:Y:S01]  /*6860*/  MUFU.EX2 R95, R158 ;  /* 0x0000009e005f7308 */ /* 0x0003e20000000800 */
[----:B0-----:R-:W-:Y:S02]  /*6870*/  FSEL R104, R135, -INF , !P2 ;  /* 0xff80000087687808 */ /* 0x001fe40005000000 */
[----:B------:R-:W-:-:S04]  /*6880*/  FMNMX.FTZ R101, R134, R101, !PT ;  /* 0x0000006586657209 */ /* 0x000fc80007810000 */
[----:B------:R-:W-:Y:S01]  /*6890*/  FMNMX.FTZ R105, R104, R101, !PT ;  /* 0x0000006568697209 */ /* 0x000fe20007810000 */
[--C-:B------:R-:W-:Y:S01]  /*68a0*/  FFMA.FTZ R101, R116, R9, -R113.reuse ;  /* 0x0000000974657223 */ /* 0x100fe20000010871 */
[----:B------:R-:W-:Y:S01]  /*68b0*/  MUFU.EX2 R138, R138 ;  /* 0x0000008a008a7308 */ /* 0x000fe20000000800 */
[----:B-1----:R-:W-:Y:S02]  /*68c0*/  F2FP.F16.F32.PACK_AB R158, R180, R93 ;  /* 0x0000005db49e723e */ /* 0x002fe400000000ff */
        /* <DEDUP_REMOVED lines=162> */
.L_x_1374:
        /* <DEDUP_REMOVED lines=22> */
.L_x_1393:
[----:B------:R-:W-:-:S13]  /*7450*/  ISETP.NE.AND P1, PT, R11, 0x1, PT ;  /* 0x000000010b00780c */ /* 0x000fda0003f25270 */
[----:B------:R-:W0:Y:S02]  /*7460*/  @P1 LDC.64 R20, c[0x0][0x9e8] ;  /* 0x00027a00ff141b82 */ /* 0x000e240000000a00 */
[----:B0-----:R-:W-:-:S05]  /*7470*/  @P1 IMAD.HI.U32 R20, R12, R20, RZ ;  /* 0x000000140c141227 */ /* 0x001fca00078e00ff */
[----:B------:R-:W-:-:S07]  /*7480*/  @P1 SHF.R.U32.HI R12, RZ, R21, R20 ;  /* 0x00000015ff0c1219 */ /* 0x000fce0000011614 */
.L_x_1394:
[----:B------:R-:W-:-:S05]  /*7490*/  IMAD R12, R12, R11, RZ ;  /* 0x0000000b0c0c7224 */ /* 0x000fca00078e02ff */
[----:B------:R-:W-:-:S07]  /*74a0*/  VIMNMX R13, R13, R12, !PT ;  /* 0x0000000c0d0d7248 */ /* 0x000fce0007fe0100 */
.L_x_1392:
        /* <DEDUP_REMOVED lines=11> */
.L_x_1404:
        /* <DEDUP_REMOVED lines=8> */
.L_x_1396:
[----:B------:R-:W-:Y:S01]  /*75e0*/  ULEA UR5, UR36, UR37, 0x3 ;  /* 0x0000002524057291 */ /* 0x000fe2000f8e183f */
[----:B------:R-:W-:-:S05]  /*75f0*/  IMAD.U32 R3, RZ, RZ, UR38 ;  /* 0x00000026ff037e24 */ /* 0x000fca000f8e00ff */
[----:B------:R-:W-:-:S04]  /*7600*/  SHF.L.U32 R3, R3, 0x1f, RZ ;  /* 0x0000001f03037819 */ /* 0x000fc800000006ff */
[----:B------:R0:W1:Y:S01]  /*7610*/  SYNCS.PHASECHK.TRANS64.TRYWAIT P1, [UR5+0x2a830], R3 ;  /* 0x02a83003ff0075a7 */ /* 0x0000620008020145 */
[----:B------:R-:W-:Y:S05]  /*7620*/  @!P0 BRA `(.L_x_1397) ;  /* 0x0000000000048947 */ /* 0x000fea0003800000 */
[----:B------:R-:W-:Y:S01]  /*7630*/  BPT.TRAP 0x1 ;  /* 0x000000040000795c */ /* 0x000fe20000300000 */
.L_x_1397:
[----:B-1----:R-:W-:Y:S05]  /*7640*/  @P1 BRA `(.L_x_1398) ;  /* 0x0000000000081947 */ /* 0x002fea0003800000 */
[----:B------:R-:W1:Y:S02]  /*7650*/  SYNCS.PHASECHK.TRANS64.TRYWAIT P1, [UR5+0x2a830], R3 ;  /* 0x02a83003ff0075a7 */ /* 0x000e640008020145 */
[----:B-1----:R-:W-:Y:S05]  /*7660*/  @!P1 BRA `(.L_x_1399) ;  /* 0x000000dc00ec9947 */ /* 0x002fea0003800000 */
.L_x_1398:
        /* <DEDUP_REMOVED lines=131> */
.L_x_1400:
[----:B------:R-:W-:Y:S01]  /*7ea0*/  ULEA UR10, UR4, UR37, 0x3 ;  /* 0x00000025040a7291 */ /* 0x000fe2000f8e183f */
[----:B------:R-:W-:-:S05]  /*7eb0*/  IMAD.U32 R0, RZ, RZ, UR6 ;  /* 0x00000006ff007e24 */ /* 0x000fca000f8e00ff */
[----:B------:R-:W-:-:S04]  /*7ec0*/  SHF.L.U32 R0, R0, 0x1f, RZ ;  /* 0x0000001f00007819 */ /* 0x000fc800000006ff */
[----:B------:R2:W3:Y:S01]  /*7ed0*/  SYNCS.PHASECHK.TRANS64.TRYWAIT P1, [UR10+0x2a850], R0 ;  /* 0x02a85000ff0075a7 */ /* 0x0004e2000802014a */
[----:B------:R-:W-:Y:S05]  /*7ee0*/  @!P0 BRA `(.L_x_1401) ;  /* 0x0000000000048947 */ /* 0x000fea0003800000 */
[----:B------:R-:W-:Y:S01]  /*7ef0*/  BPT.TRAP 0x1 ;  /* 0x000000040000795c */ /* 0x000fe20000300000 */
.L_x_1401:
[----:B---3--:R-:W-:Y:S05]  /*7f00*/  @P1 BRA `(.L_x_1402) ;  /* 0x0000000000081947 */ /* 0x008fea0003800000 */
[----:B------:R-:W3:Y:S02]  /*7f10*/  SYNCS.PHASECHK.TRANS64.TRYWAIT P1, [UR10+0x2a850], R0 ;  /* 0x02a85000ff0075a7 */ /* 0x000ee4000802014a */
[----:B---3--:R-:W-:Y:S05]  /*7f20*/  @!P1 BRA `(.L_x_1403) ;  /* 0x000000d400d49947 */ /* 0x008fea0003800000 */
.L_x_1402:
        /* <DEDUP_REMOVED lines=51> */
[-CC-:B------:R-:W-:Y:S01]  /*8260*/  FFMA.FTZ R156, R89, R9.reuse, -R176.reuse ;  /* 0x00000009599c7223 */ /* 0x180fe200000108b0 */
[----:B------:R0:W-:Y:S01]  /*8270*/  MUFU.EX2 R0, R12 ;  /* 0x0000000c00007308 */ /* 0x0001e20000000800 */
[-CC-:B------:R-:W-:Y:S01]  /*8280*/  FFMA.FTZ R158, R92, R9.reuse, -R176.reuse ;  /* 0x000000095c9e7223 */ /* 0x180fe200000108b0 */
[-CC-:B------:R-:W-:Y:S01]  /*8290*/  FFMA.FTZ R20, R124, R9.reuse, -R176.reuse ;  /* 0x000000097c147223 */ /* 0x180fe200000108b0 */
[-CC-:B------:R-:W-:Y:S01]  /*82a0*/  FFMA.FTZ R88, R128, R9.reuse, -R176.reuse ;  /* 0x0000000980587223 */ /* 0x180fe200000108b0 */
[----:B------:R-:W-:Y:S01]  /*82b0*/  HGMMA.64x128x16.F32 R24, R152, gdesc[UR12].tnspB, R24, gsb0 ;  /* 0x41e0000c98187df0 */ /* 0x000fe20008000818 */
[----:B------:R-:W-:Y:S01]  /*82c0*/  UMOV UR14, UR6 ;  /* 0x00000006000e7c82 */ /* 0x000fe20008000000 */
[----:B------:R-:W-:Y:S01]  /*82d0*/  UMOV UR15, 0x40000040 ;  /* 0x40000040000f7882 */ /* 0x000fe20000000000 */
[----:B------:R-:W-:Y:S01]  /*82e0*/  UIADD3 UR6, UR4, 0x180, URZ ;  /* 0x0000018004067890 */ /* 0x000fe2000fffe03f */
[----:B------:R-:W1:Y:S01]  /*82f0*/  MUFU.EX2 R21, R21 ;  /* 0x0000001500157308 */ /* 0x000e620000000800 */
[-CC-:B0-----:R-:W-:Y:S01]  /*8300*/  FFMA.FTZ R12, R120, R9.reuse, -R176.reuse ;  /* 0x00000009780c7223 */ /* 0x181fe200000108b0 */
[-CC-:B------:R-:W-:Y:S01]  /*8310*/  FFMA.FTZ R92, R132, R9.reuse, -R176.reuse ;  /* 0x00000009845c7223 */ /* 0x180fe200000108b0 */
[----:B------:R-:W-:-:S05]  /*8320*/  FFMA.FTZ R133, R133, R9, -R176 ;  /* 0x0000000985857223 */ /* 0x000fca00000108b0 */
[----:B------:R-:W0:Y:S08]  /*8330*/  MUFU.EX2 R156, R156 ;  /* 0x0000009c009c7308 */ /* 0x000e300000000800 */
[----:B------:R-:W-:Y:S01]  /*8340*/  MUFU.EX2 R158, R158 ;  /* 0x0000009e009e7308 */ /* 0x000fe20000000800 */
[----:B-1----:R-:W-:-:S07]  /*8350*/  FFMA.FTZ R7, R0, R7, R21 ;  /* 0x0000000700077223 */ /* 0x002fce0000010015 */
[----:B------:R-:W-:Y:S01]  /*8360*/  MUFU.EX2 R12, R12 ;  /* 0x0000000c000c7308 */ /* 0x000fe20000000800 */
[C---:B0-----:R-:W-:Y:S01]  /*8370*/  FADD.FTZ R7, R156.reuse, R7 ;  /* 0x000000079c077221 */ /* 0x041fe20000010000 */
[----:B------:R-:W-:-:S06]  /*8380*/  F2FP.F16.F32.PACK_AB R156, R156, R21 ;  /* 0x000000159c9c723e */ /* 0x000fcc00000000ff */
        /* <DEDUP_REMOVED lines=11> */
[----:B------:R-:W-:Y:S01]  /*8440*/  MUFU.EX2 R152, R152 ;  /* 0x0000009800987308 */ /* 0x000fe20000000800 */
[----:B------:R-:W-:-:S07]  /*8450*/  UIADD3 UR4, UR4, 0x280, URZ ;  /* 0x0000028004047890 */ /* 0x000fce000fffe03f */
[----:B------:R-:W-:Y:S01]  /*8460*/  MUFU.EX2 R154, R154 ;  /* 0x0000009a009a7308 */ /* 0x000fe20000000800 */
[----:B------:R-:W-:Y:S02]  /*8470*/  WARPGROUP.DEPBAR.LE gsb0, 0x0 ;  /* 0x00008000000079c5 */ /* 0x000fe40000010000 */
[----:B------:R-:W-:Y:S01]  /*8480*/  WARPGROUP.ARRIVE ;  /* 0x00000000000079c5 */ /* 0x000fe20000000000 */
[----:B------:R-:W-:Y:S01]  /*8490*/  FMNMX.FTZ R149, R91, R2, !PT ;  /* 0x000000025b957209 */ /* 0x000fe20007810000 */
[-CC-:B------:R-:W-:Y:S01]  /*84a0*/  FFMA.FTZ R148, R104, R9.reuse, -R176.reuse ;  /* 0x0000000968947223 */ /* 0x180fe200000108b0 */
[----:B------:R-:W-:Y:S02]  /*84b0*/  FFMA.FTZ R150, R108, R9, -R176 ;  /* 0x000000096c967223 */ /* 0x000fe400000108b0 */
[----:B------:R-:W-:Y:S01]  /*84c0*/  FMNMX.FTZ R2, R94, R149, !PT ;  /* 0x000000955e027209 */ /* 0x000fe20007810000 */
[----:B------:R-:W-:Y:S01]  /*84d0*/  HGMMA.64x128x16.F32 R24, R144, gdesc[UR12].tnspB, R24, gsb0 ;  /* 0x41e0000c90187df0 */ /* 0x000fe20008000818 */
[----:B------:R-:W-:Y:S01]  /*84e0*/  UMOV UR14, UR6 ;  /* 0x00000006000e7c82 */ /* 0x000fe20008000000 */
[----:B------:R-:W-:Y:S01]  /*84f0*/  UMOV UR15, 0x40000040 ;  /* 0x40000040000f7882 */ /* 0x000fe20000000000 */
[----:B------:R-:W-:Y:S01]  /*8500*/  FMNMX.FTZ R89, R95, R2, !PT ;  /* 0x000000025f597209 */ /* 0x000fe20007810000 */
[----:B------:R-:W-:Y:S01]  /*8510*/  UMOV UR6, UR4 ;  /* 0x0000000400067c82 */ /* 0x000fe20008000000 */
[----:B------:R-:W-:Y:S01]  /*8520*/  MUFU.EX2 R148, R148 ;  /* 0x0000009400947308 */ /* 0x000fe20000000800 */
[----:B------:R-:W-:Y:S01]  /*8530*/  UMOV UR4, UR36 ;  /* 0x0000002400047c82 */ /* 0x000fe20008000000 */
[----:B------:R-:W-:-:S04]  /*8540*/  FMNMX.FTZ R2, R98, R89, !PT ;  /* 0x0000005962027209 */ /* 0x000fc80007810000 */
[----:B------:R-:W-:Y:S02]  /*8550*/  FMNMX.FTZ R89, R99, R2, !PT ;  /* 0x0000000263597209 */ /* 0x000fe40007810000 */
[----:B------:R-:W-:Y:S02]  /*8560*/  MUFU.EX2 R150, R150 ;  /* 0x0000009600967308 */ /* 0x000fe40000000800 */
[----:B------:R-:W-:Y:S01]  /*8570*/  FMNMX.FTZ R2, R102, R89, !PT ;  /* 0x0000005966027209 */ /* 0x000fe20007810000 */
[----:B------:R-:W-:-:S03]  /*8580*/  FFMA.FTZ R89, R93, R9, -R176 ;  /* 0x000000095d597223 */ /* 0x000fc600000108b0 */
[----:B------:R-:W-:-:S03]  /*8590*/  FMNMX.FTZ R93, R103, R2, !PT ;  /* 0x00000002675d7209 */ /* 0x000fc60007810000 */
[----:B------:R-:W-:Y:S01]  /*85a0*/  MUFU.EX2 R89, R89 ;  /* 0x0000005900597308 */ /* 0x000fe20000000800 */
[----:B------:R-:W-:-:S04]  /*85b0*/  FMNMX.FTZ R2, R106, R93, !PT ;  /* 0x0000005d6a027209 */ /* 0x000fc80007810000 */
[----:B------:R-:W-:-:S04]  /*85c0*/  FMNMX.FTZ R93, R107, R2, !PT ;  /* 0x000000026b5d7209 */ /* 0x000fc80007810000 */
        /* <DEDUP_REMOVED lines=19> */
[-CC-:B------:R-:W-:Y:S01]  /*8700*/  FFMA.FTZ R105, R109, R9.reuse, -R176.reuse ;  /* 0x000000096d697223 */ /* 0x180fe200000108b0 */
[-CC-:B------:R-:W-:Y:S01]  /*8710*/  FFMA.FTZ R109, R113, R9.reuse, -R176.reuse ;  /* 0x00000009716d7223 */ /* 0x180fe200000108b0 */
[-CC-:B------:R-:W-:Y:S01]  /*8720*/  FFMA.FTZ R113, R117, R9.reuse, -R176.reuse ;  /* 0x0000000975717223 */ /* 0x180fe200000108b0 */
[----:B------:R-:W-:Y:S01]  /*8730*/  FMNMX.FTZ R2, R135, R2, !PT ;  /* 0x0000000287027209 */ /* 0x000fe20007810000 */
[-CC-:B------:R-:W-:Y:S01]  /*8740*/  FFMA.FTZ R117, R121, R9.reuse, -R176.reuse ;  /* 0x0000000979757223 */ /* 0x180fe200000108b0 */
[-CC-:B------:R-:W-:Y:S01]  /*8750*/  FFMA.FTZ R121, R125, R9.reuse, -R176.reuse ;  /* 0x000000097d797223 */ /* 0x180fe200000108b0 */
[----:B------:R-:W-:Y:S01]  /*8760*/  MUFU.EX2 R105, R105 ;  /* 0x0000006900697308 */ /* 0x000fe20000000800 */
[----:B------:R-:W-:-:S07]  /*8770*/  FFMA.FTZ R125, R129, R9, -R176 ;  /* 0x00000009817d7223 */ /* 0x000fce00000108b0 */
[----:B------:R-:W-:Y:S08]  /*8780*/  MUFU.EX2 R109, R109 ;  /* 0x0000006d006d7308 */ /* 0x000ff00000000800 */
[----:B------:R-:W-:Y:S08]  /*8790*/  MUFU.EX2 R113, R113 ;  /* 0x0000007100717308 */ /* 0x000ff00000000800 */
[----:B------:R-:W-:Y:S08]  /*87a0*/  MUFU.EX2 R117, R117 ;  /* 0x0000007500757308 */ /* 0x000ff00000000800 */
[----:B------:R-:W-:Y:S08]  /*87b0*/  MUFU.EX2 R121, R121 ;  /* 0x0000007900797308 */ /* 0x000ff00000000800 */
[----:B------:R-:W-:Y:S01]  /*87c0*/  MUFU.EX2 R125, R125 ;  /* 0x0000007d007d7308 */ /* 0x000fe20000000800 */
[----:B------:R-:W-:-:S02]  /*87d0*/  WARPGROUP.DEPBAR.LE gsb0, 0x0 ;  /* 0x00008000000079c5 */ /* 0x000fc40000010000 */
        /* <DEDUP_REMOVED lines=112> */
[C---:B------:R-:W-:Y:S01]  /*8ee0*/  ISETP.GT.AND P1, PT, R10.reuse, R13, PT ;  /* 0x0000000d0a00720c */ /* 0x040fe20003f24270 */
[----:B-1----:R-:W-:Y:S01]  /*8ef0*/  FADD.FTZ R6, R137, R6 ;  /* 0x0000000689067221 */ /* 0x002fe20000010000 */
[C---:B------:R-:W-:Y:S01]  /*8f00*/  F2FP.F16.F32.PACK_AB R137, R131.reuse, R137 ;  /* 0x000000898389723e */ /* 0x040fe200000000ff */
        /* <DEDUP_REMOVED lines=34> */
[----:B------:R-:W-:Y:S02]  /*9130*/  IMAD.MOV.U32 R15, RZ, RZ, R8 ;  /* 0x000000ffff0f7224 */ /* 0x000fe400078e0008 */
[----:B------:R-:W-:Y:S01]  /*9140*/  IMAD.MOV.U32 R12, RZ, RZ, R3 ;  /* 0x000000ffff0c7224 */ /* 0x000fe200078e0003 */
[----:B------:R-:W-:Y:S06]  /*9150*/  @P1 BRA `(.L_x_1404) ;  /* 0xffffffe400001947 */ /* 0x000fec000383ffff */
.L_x_1395:
[----:B------:R-:W-:-:S13]  /*9160*/  ISETP.GE.AND P1, PT, R10, R23, PT ;  /* 0x000000170a00720c */ /* 0x000fda0003f26270 */
[----:B------:R-:W-:Y:S05]  /*9170*/  @!P1 BRA `(.L_x_1405) ;  /* 0x0000002c00789947 */ /* 0x000fea0003800000 */
[----:B------:R-:W-:Y:S01]  /*9180*/  IMAD.MOV.U32 R12, RZ, RZ, R8 ;  /* 0x000000ffff0c7224 */ /* 0x000fe200078e0008 */
[----:B------:R-:W-:Y:S01]  /*9190*/  UMOV UR6, UR38 ;  /* 0x0000002600067c82 */ /* 0x000fe20008000000 */
[----:B------:R-:W-:Y:S01]  /*91a0*/  IMAD.MOV.U32 R13, RZ, RZ, R3 ;  /* 0x000000ffff0d7224 */ /* 0x000fe200078e0003 */
[----:B------:R-:W-:Y:S01]  /*91b0*/  UMOV UR4, UR36 ;  /* 0x0000002400047c82 */ /* 0x000fe20008000000 */
[----:B------:R-:W-:Y:S01]  /*91c0*/  ULDC UR58, c[0x0][0x9e4] ;  /* 0x00027900003a7ab9 */ /* 0x000fe20000000800 */
[----:B------:R-:W-:-:S05]  /*91d0*/  ULDC UR59, c[0x0][0x9dc] ;  /* 0x00027700003b7ab9 */ /* 0x000fca0000000800 */
.L_x_1422:
        /* <DEDUP_REMOVED lines=8> */
.L_x_1406:
[----:B------:R-:W-:Y:S01]  /*9260*/  ULEA UR5, UR36, UR37, 0x3 ;  /* 0x0000002524057291 */ /* 0x000fe2000f8e183f */
[----:B------:R-:W-:-:S05]  /*9270*/  IMAD.U32 R3, RZ, RZ, UR38 ;  /* 0x00000026ff037e24 */ /* 0x000fca000f8e00ff */
[----:B------:R-:W-:-:S04]  /*9280*/  SHF.L.U32 R3, R3, 0x1f, RZ ;  /* 0x0000001f03037819 */ /* 0x000fc800000006ff */
[----:B------:R0:W1:Y:S01]  /*9290*/  SYNCS.PHASECHK.TRANS64.TRYWAIT P1, [UR5+0x2a830], R3 ;  /* 0x02a83003ff0075a7 */ /* 0x0000620008020145 */
[----:B------:R-:W-:Y:S05]  /*92a0*/  @!P0 BRA `(.L_x_1407) ;  /* 0x0000000000048947 */ /* 0x000fea0003800000 */
[----:B------:R-:W-:Y:S01]  /*92b0*/  BPT.TRAP 0x1 ;  /* 0x000000040000795c */ /* 0x000fe20000300000 */
.L_x_1407:
[----:B-1----:R-:W-:Y:S05]  /*92c0*/  @P1 BRA `(.L_x_1408) ;  /* 0x0000000000081947 */ /* 0x002fea0003800000 */
[----:B------:R-:W1:Y:S02]  /*92d0*/  SYNCS.PHASECHK.TRANS64.TRYWAIT P1, [UR5+0x2a830], R3 ;  /* 0x02a83003ff0075a7 */ /* 0x000e640008020145 */
[----:B-1----:R-:W-:Y:S05]  /*92e0*/  @!P1 BRA `(.L_x_1409) ;  /* 0x000000c000fc9947 */ /* 0x002fea0003800000 */
.L_x_1408:
        /* <DEDUP_REMOVED lines=131> */
.L_x_1410:
[----:B------:R-:W-:Y:S01]  /*9b20*/  ULEA UR10, UR4, UR37, 0x3 ;  /* 0x00000025040a7291 */ /* 0x000fe2000f8e183f */
[----:B------:R-:W-:-:S05]  /*9b30*/  IMAD.U32 R0, RZ, RZ, UR6 ;  /* 0x00000006ff007e24 */ /* 0x000fca000f8e00ff */
[----:B------:R-:W-:-:S04]  /*9b40*/  SHF.L.U32 R0, R0, 0x1f, RZ ;  /* 0x0000001f00007819 */ /* 0x000fc800000006ff */
[----:B------:R2:W3:Y:S01]  /*9b50*/  SYNCS.PHASECHK.TRANS64.TRYWAIT P1, [UR10+0x2a850], R0 ;  /* 0x02a85000ff0075a7 */ /* 0x0004e2000802014a */
[----:B------:R-:W-:Y:S05]  /*9b60*/  @!P0 BRA `(.L_x_1411) ;  /* 0x0000000000048947 */ /* 0x000fea0003800000 */
[----:B------:R-:W-:Y:S01]  /*9b70*/  BPT.TRAP 0x1 ;  /* 0x000000040000795c */ /* 0x000fe20000300000 */
.L_x_1411:
[----:B---3--:R-:W-:Y:S05]  /*9b80*/  @P1 BRA `(.L_x_1412) ;  /* 0x0000000000081947 */ /* 0x008fea0003800000 */
[----:B------:R-:W3:Y:S02]  /*9b90*/  SYNCS.PHASECHK.TRANS64.TRYWAIT P1, [UR10+0x2a850], R0 ;  /* 0x02a85000ff0075a7 */ /* 0x000ee4000802014a */
[----:B---3--:R-:W-:Y:S05]  /*9ba0*/  @!P1 BRA `(.L_x_1413) ;  /* 0x000000b800e49947 */ /* 0x008fea0003800000 */
.L_x_1412:
[----:B------:R-:W-:Y:S01]  /*9bb0*/  UIADD3 UR5, UR37, 0x400, URZ ;  /* 0x0000040025057890 */ /* 0x000fe2000fffe03f */
[----:B------:R-:W-:Y:S01]  /*9bc0*/  WARPGROUP.ARRIVE ;  /* 0x00000000000079c5 */ /* 0x000fe20000000000 */
[----:B------:R-:W-:-:S05]  /*9bd0*/  UMOV UR15, 0x40000040 ;  /* 0x40000040000f7882 */ /* 0x000fca0000000000 */
[----:B------:R-:W3:Y:S01]  /*9be0*/  S2R R175, SR_TID.X ;  /* 0x0000000000af7919 */ /* 0x000ee20000002100 */
[----:B------:R-:W-:Y:S01]  /*9bf0*/  USHF.R.U32.HI UR5, URZ, 0x4, UR5 ;  /* 0x000000043f057899 */ /* 0x000fe20008011605 */
[----:B------:R-:W-:Y:S01]  /*9c00*/  ISETP.NE.AND P2, PT, R14, 0x1, PT ;  /* 0x000000010e00780c */ /* 0x000fe20003f45270 */
[----:B01----:R-:W-:Y:S01]  /*9c10*/  IMAD.IADD R3, R22, 0x1, R18 ;  /* 0x0000000116037824 */ /* 0x003fe200078e0212 */
[----:B------:R-:W-:Y:S01]  /*9c20*/  ULDC UR11, c[0x0][0x9e0] ;  /* 0x00027800000b7ab9 */ /* 0x000fe20000000800 */
        /* <DEDUP_REMOVED lines=52> */
[----:B------:R-:W-:Y:S01]  /*9f70*/  VIADD R142, R2, 0xffffffff ;  /* 0xffffffff028e7836 */ /* 0x000fe20000000000 */
        /* <DEDUP_REMOVED lines=18> */
.L_x_1416:
[----:B------:R-:W-:-:S05]  /*a0a0*/  IMAD.U32 R2, RZ, RZ, UR58 ;  /* 0x0000003aff027e24 */ /* 0x000fca000f8e00ff */
[----:B------:R-:W-:-:S13]  /*a0b0*/  ISETP.NE.AND P1, PT, R2, 0x1, PT ;  /* 0x000000010200780c */ /* 0x000fda0003f25270 */
[----:B------:R-:W0:Y:S02]  /*a0c0*/  @P1 LDC.64 R144, c[0x0][0x9e8] ;  /* 0x00027a00ff901b82 */ /* 0x000e240000000a00 */
[----:B0-----:R-:W-:-:S05]  /*a0d0*/  @P1 IMAD.HI.U32 R0, R21, R144, RZ ;  /* 0x0000009015001227 */ /* 0x001fca00078e00ff */
[----:B------:R-:W-:-:S07]  /*a0e0*/  @P1 SHF.R.U32.HI R21, RZ, R145, R0 ;  /* 0x00000091ff151219 */ /* 0x000fce0000011600 */
.L_x_1417:
[----:B------:R-:W-:Y:S05]  /*a0f0*/  BSYNC B0 ;  /* 0x0000000000007941 */ /* 0x000fea0003800000 */
.L_x_1415:
[----:B------:R-:W-:-:S05]  /*a100*/  IMAD R0, R21, R2, R142 ;  /* 0x0000000215007224 */ /* 0x000fca00078e028e */
[----:B------:R-:W-:Y:S02]  /*a110*/  VIADDMNMX R9, R0, R2, R9, PT ;  /* 0x0000000200097246 */ /* 0x000fe40003800109 */
[----:B------:R-:W-:-:S07]  /*a120*/  VIMNMX R15, R15, R0, !PT ;  /* 0x000000000f0f7248 */ /* 0x000fce0007fe0100 */
.L_x_1414:
        /* <DEDUP_REMOVED lines=132> */
.L_x_1420:
[----:B------:R-:W-:-:S05]  /*a970*/  IMAD.U32 R9, RZ, RZ, UR58 ;  /* 0x0000003aff097e24 */ /* 0x000fca000f8e00ff */
[----:B------:R-:W-:-:S13]  /*a980*/  ISETP.NE.AND P6, PT, R9, 0x1, PT ;  /* 0x000000010900780c */ /* 0x000fda0003fc5270 */
[----:B------:R-:W0:Y:S02]  /*a990*/  @P6 LDC.64 R140, c[0x0][0x9e8] ;  /* 0x00027a00ff8c6b82 */ /* 0x000e240000000a00 */
[----:B0-----:R-:W-:-:S05]  /*a9a0*/  @P6 IMAD.HI.U32 R140, R3, R140, RZ ;  /* 0x0000008c038c6227 */ /* 0x001fca00078e00ff */
[----:B------:R-:W-:-:S07]  /*a9b0*/  @P6 SHF.R.U32.HI R3, RZ, R141, R140 ;  /* 0x0000008dff036219 */ /* 0x000fce000001168c */
.L_x_1421:
[----:B------:R-:W-:Y:S05]  /*a9c0*/  BSYNC B0 ;  /* 0x0000000000007941 */ /* 0x000fea0003800000 */
.L_x_1419:
[----:B------:R-:W-:-:S05]  /*a9d0*/  IMAD R140, R3, R9, R142 ;  /* 0x00000009038c7224 */ /* 0x000fca00078e028e */
[----:B------:R-:W-:Y:S02]  /*a9e0*/  VIADDMNMX R15, R140, R9, R15, PT ;  /* 0x000000098c0f7246 */ /* 0x000fe4000380010f */
[----:B------:R-:W-:-:S07]  /*a9f0*/  VIMNMX R21, R21, R140, !PT ;  /* 0x0000008c15157248 */ /* 0x000fce0007fe0100 */
.L_x_1418:
        /* <DEDUP_REMOVED lines=49> */
[----:B------:R-:W-:Y:S02]  /*ad10*/  ISETP.NE.AND P6, PT, R156, RZ, PT ;  /* 0x000000ff9c00720c */ /* 0x000fe40003fc5270 */
        /* <DEDUP_REMOVED lines=24> */
[----:B------:R-:W-:-:S02]  /*aea0*/  ISETP.NE.AND P1, PT, R151, RZ, PT ;  /* 0x000000ff9700720c */ /* 0x000fc40003f25270 */
[C---:B------:R-:W-:Y:S02]  /*aeb0*/  ISETP.GT.AND P3, PT, R21.reuse, 0x50, !P3 ;  /* 0x000000501500780c */ /* 0x040fe40005f64270 */
[----:B------:R-:W-:Y:S02]  /*aec0*/  ISETP.GT.AND P1, PT, R21, 0x31, !P1 ;  /* 0x000000311500780c */ /* 0x000fe40004f24270 */
[C---:B------:R-:W-:Y:S02]  /*aed0*/  ISETP.LT.OR P3, PT, R15.reuse, 0x51, P3 ;  /* 0x000000510f00780c */ /* 0x040fe40001f61670 */
[----:B------:R-:W-:Y:S02]  /*aee0*/  ISETP.LT.OR P1, PT, R15, 0x32, P1 ;  /* 0x000000320f00780c */ /* 0x000fe40000f21670 */
[----:B------:R-:W-:Y:S02]  /*aef0*/  ISETP.GT.AND P4, PT, R21, 0x51, !P4 ;  /* 0x000000511500780c */ /* 0x000fe40006784270 */
[----:B------:R-:W-:-:S02]  /*af00*/  FSEL R110, R115, -INF , !P1 ;  /* 0xff800000736e7808 */ /* 0x000fc40004800000 */
[----:B------:R-:W-:Y:S02]  /*af10*/  ISETP.NE.AND P1, PT, R113, RZ, PT ;  /* 0x000000ff7100720c */ /* 0x000fe40003f25270 */
[----:B------:R-:W-:Y:S02]  /*af20*/  FSEL R130, R130, -INF , !P3 ;  /* 0xff80000082827808 */ /* 0x000fe40005800000 */
[----:B------:R-:W-:Y:S02]  /*af30*/  ISETP.GT.AND P1, PT, R21, 0x38, !P1 ;  /* 0x000000381500780c */ /* 0x000fe40004f24270 */
[C---:B------:R-:W-:Y:S02]  /*af40*/  ISETP.LT.OR P4, PT, R15.reuse, 0x52, P4 ;  /* 0x000000520f00780c */ /* 0x040fe40002781670 */
[----:B------:R-:W-:Y:S02]  /*af50*/  ISETP.LT.OR P1, PT, R15, 0x39, P1 ;  /* 0x000000390f00780c */ /* 0x000fe40000f21670 */
[----:B------:R-:W-:-:S02]  /*af60*/  ISETP.GT.AND P5, PT, R21, 0x58, !P5 ;  /* 0x000000581500780c */ /* 0x000fc40006fa4270 */
[----:B------:R-:W-:Y:S02]  /*af70*/  FSEL R118, R118, -INF , !P1 ;  /* 0xff80000076767808 */ /* 0x000fe40004800000 */
[----:B------:R-:W-:Y:S02]  /*af80*/  ISETP.NE.AND P1, PT, R153, RZ, PT ;  /* 0x000000ff9900720c */ /* 0x000fe40003f25270 */
[----:B------:R-:W-:Y:S02]  /*af90*/  FSEL R180, R131, -INF , !P4 ;  /* 0xff80000083b47808 */ /* 0x000fe40006000000 */
[----:B------:R-:W-:Y:S02]  /*afa0*/  ISETP.GT.AND P1, PT, R21, 0x39, !P1 ;  /* 0x000000391500780c */ /* 0x000fe40004f24270 */
[C---:B------:R-:W-:Y:S02]  /*afb0*/  ISETP.LT.OR P5, PT, R15.reuse, 0x59, P5 ;  /* 0x000000590f00780c */ /* 0x040fe40002fa1670 */
[----:B------:R-:W-:-:S02]  /*afc0*/  ISETP.LT.OR P1, PT, R15, 0x3a, P1 ;  /* 0x0000003a0f00780c */ /* 0x000fc40000f21670 */
[----:B------:R-:W-:Y:S02]  /*afd0*/  FSEL R134, R134, -INF , !P5 ;  /* 0xff80000086867808 */ /* 0x000fe40006800000 */
[----:B------:R-:W-:Y:S02]  /*afe0*/  FSEL R156, R119, -INF , !P1 ;  /* 0xff800000779c7808 */ /* 0x000fe40004800000 */
[----:B------:R-:W-:-:S04]  /*aff0*/  ISETP.NE.AND P1, PT, R117, RZ, PT ;  /* 0x000000ff7500720c */ /* 0x000fc80003f25270 */
        /* <DEDUP_REMOVED lines=12> */
[----:B------:R-:W-:Y:S02]  /*b0c0*/  FMNMX.FTZ R89, R88, R3, !PT ;  /* 0x0000000358597209 */ /* 0x000fe40007810000 */
[----:B------:R-:W-:-:S03]  /*b0d0*/  ISETP.LT.OR P1, PT, R15, 0x4a, P1 ;  /* 0x0000004a0f00780c */ /* 0x000fc60000f21670 */
[----:B------:R-:W1:Y:S01]  /*b0e0*/  SHFL.BFLY PT, R190, R89, 0x2, 0x1f ;  /* 0x0c401f0059be7f89 */ /* 0x000e6200000e0000 */
[----:B------:R-:W-:Y:S02]  /*b0f0*/  FSEL R178, R127, -INF , !P1 ;  /* 0xff8000007fb27808 */ /* 0x000fe40004800000 */
[----:B------:R-:W-:Y:S02]  /*b100*/  ISETP.GT.AND P1, PT, R21, RZ, !P6 ;  /* 0x000000ff1500720c */ /* 0x000fe40007724270 */
[----:B------:R-:W-:Y:S02]  /*b110*/  ISETP.NE.AND P6, PT, R125, RZ, PT ;  /* 0x000000ff7d00720c */ /* 0x000fe40003fc5270 */
[----:B------:R-:W-:Y:S02]  /*b120*/  ISETP.LT.OR P1, PT, R15, 0x1, P1 ;  /* 0x000000010f00780c */ /* 0x000fe40000f21670 */
[----:B------:R-:W-:Y:S02]  /*b130*/  ISETP.GT.AND P2, PT, R21, 0x59, !P6 ;  /* 0x000000591500780c */ /* 0x000fe40007744270 */
[----:B------:R-:W-:-:S02]  /*b140*/  FSEL R107, R90, -INF , !P1 ;  /* 0xff8000005a6b7808 */ /* 0x000fc40004800000 */
[----:B------:R-:W-:Y:S02]  /*b150*/  ISETP.LT.OR P2, PT, R15, 0x5a, P2 ;  /* 0x0000005a0f00780c */ /* 0x000fe40001741670 */
[----:B------:R-:W-:Y:S02]  /*b160*/  LOP3.LUT P6, RZ, R175, 0x7f, RZ, 0xc0, !PT ;  /* 0x0000007fafff7812 */ /* 0x000fe400078cc0ff */
[----:B-1----:R-:W-:Y:S02]  /*b170*/  FMNMX.FTZ R190, R89, R190, !PT ;  /* 0x000000be59be7209 */ /* 0x002fe40007810000 */
[----:B------:R-:W-:-:S03]  /*b180*/  FMNMX.FTZ R89, R107, R12, !PT ;  /* 0x0000000c6b597209 */ /* 0x000fc60007810000 */
[----:B------:R-:W1:Y:S01]  /*b190*/  SHFL.BFLY PT, R3, R190, 0x1, 0x1f ;  /* 0x0c201f00be037f89 */ /* 0x000e6200000e0000 */
[----:B------:R-:W-:-:S04]  /*b1a0*/  FMNMX.FTZ R91, R152, R89, !PT ;  /* 0x00000059985b7209 */ /* 0x000fc80007810000 */
[----:B------:R-:W-:-:S04]  /*b1b0*/  FMNMX.FTZ R91, R94, R91, !PT ;  /* 0x0000005b5e5b7209 */ /* 0x000fc80007810000 */
[----:B------:R-:W-:-:S04]  /*b1c0*/  FMNMX.FTZ R91, R150, R91, !PT ;  /* 0x0000005b965b7209 */ /* 0x000fc80007810000 */
[----:B------:R-:W-:-:S04]  /*b1d0*/  FMNMX.FTZ R91, R98, R91, !PT ;  /* 0x0000005b625b7209 */ /* 0x000fc80007810000 */
[----:B------:R-:W-:-:S04]  /*b1e0*/  FMNMX.FTZ R93, R148, R91, !PT ;  /* 0x0000005b945d7209 */ /* 0x000fc80007810000 */
[----:B------:R-:W-:Y:S02]  /*b1f0*/  FMNMX.FTZ R93, R102, R93, !PT ;  /* 0x0000005d665d7209 */ /* 0x000fe40007810000 */
[----:B-1----:R-:W-:Y:S02]  /*b200*/  FMNMX.FTZ R3, R190, R3, !PT ;  /* 0x00000003be037209 */ /* 0x002fe40007810000 */
[----:B------:R-:W-:Y:S02]  /*b210*/  FMNMX.FTZ R93, R146, R93, !PT ;  /* 0x0000005d925d7209 */ /* 0x000fe40007810000 */
[C---:B------:R-:W-:Y:S01]  /*b220*/  FSETP.NEU.FTZ.AND P1, PT, R3.reuse, -INF , PT ;  /* 0xff8000000300780b */ /* 0x040fe20003f3d000 */
[----:B0-----:R-:W-:Y:S01]  /*b230*/  FMUL.FTZ R90, R3, R9 ;  /* 0x00000009035a7220 */ /* 0x001fe20000410000 */
[----:B------:R-:W-:-:S04]  /*b240*/  FMNMX.FTZ R93, R106, R93, !PT ;  /* 0x0000005d6a5d7209 */ /* 0x000fc80007810000 */
        /* <DEDUP_REMOVED lines=30> */
[----:B------:R-:W-:-:S02]  /*b430*/  FFMA.FTZ R105, R128, R9, -R111 ;  /* 0x0000000980697223 */ /* 0x000fc4000001086f */
[----:B------:R-:W-:-:S04]  /*b440*/  FMNMX.FTZ R99, R126, R99, !PT ;  /* 0x000000637e637209 */ /* 0x000fc80007810000 */
[----:B------:R-:W-:Y:S01]  /*b450*/  FMNMX.FTZ R99, R178, R99, !PT ;  /* 0x00000063b2637209 */ /* 0x000fe20007810000 */
[----:B------:R0:W-:Y:S03]  /*b460*/  MUFU.EX2 R97, R104 ;  /* 0x0000006800617308 */ /* 0x0001e60000000800 */
[----:B------:R-:W-:-:S04]  /*b470*/  FMNMX.FTZ R99, R130, R99, !PT ;  /* 0x0000006382637209 */ /* 0x000fc80007810000 */
[----:B------:R-:W-:Y:S01]  /*b480*/  FMNMX.FTZ R99, R180, R99, !PT ;  /* 0x00000063b4637209 */ /* 0x000fe20007810000 */
[----:B------:R-:W-:Y:S01]  /*b490*/  MUFU.EX2 R182, R182 ;  /* 0x000000b600b67308 */ /* 0x000fe20000000800 */
[----:B0-----:R-:W-:Y:S02]  /*b4a0*/  FSEL R104, R135, -INF , !P2 ;  /* 0xff80000087687808 */ /* 0x001fe40005000000 */
[----:B------:R-:W-:-:S04]  /*b4b0*/  FMNMX.FTZ R99, R134, R99, !PT ;  /* 0x0000006386637209 */ /* 0x000fc80007810000 */
[----:B------:R-:W-:Y:S01]  /*b4c0*/  FMNMX.FTZ R103, R104, R99, !PT ;  /* 0x0000006368677209 */ /* 0x000fe20007810000 */
[-CC-:B------:R-:W-:Y:S01]  /*b4d0*/  FFMA.FTZ R99, R116, R9.reuse, -R111.reuse ;  /* 0x0000000974637223 */ /* 0x180fe2000001086f */
[-C--:B------:R-:W-:Y:S01]  /*b4e0*/  FFMA.FTZ R116, R2, R9.reuse, -R111 ;  /* 0x0000000902747223 */ /* 0x080fe2000001086f */
[----:B------:R-:W-:Y:S01]  /*b4f0*/  FSEL R2, R3, RZ, P1 ;  /* 0x000000ff03027208 */ /* 0x000fe20000800000 */
[----:B------:R-:W-:Y:S01]  /*b500*/  MUFU.EX2 R93, R176 ;  /* 0x000000b0005d7308 */ /* 0x000fe20000000800 */
[----:B------:R-:W0:Y:S03]  /*b510*/  SHFL.BFLY PT, R108, R103, 0x2, 0x1f ;  /* 0x0c401f00676c7f89 */ /* 0x000e2600000e0000 */
[----:B------:R-:W-:Y:S01]  /*b520*/  FADD.FTZ R2, -R2, R13 ;  /* 0x0000000d02027221 */ /* 0x000fe20000010100 */
[----:B------:R-:W-:-:S03]  /*b530*/  FFMA.FTZ R13, R88, R9, -R111 ;  /* 0x00000009580d7223 */ /* 0x000fc6000001086f */
[-C--:B------:R-:W-:Y:S01]  /*b540*/  FMUL.FTZ R2, R2, R9.reuse ;  /* 0x0000000902027220 */ /* 0x080fe20000410000 */
[----:B------:R-:W-:Y:S08]  /*b550*/  MUFU.EX2 R154, R154 ;  /* 0x0000009a009a7308 */ /* 0x000ff00000000800 */
[----:B------:R1:W-:Y:S01]  /*b560*/  MUFU.EX2 R95, R138 ;  /* 0x0000008a005f7308 */ /* 0x0003e20000000800 */
[----:B0-----:R-:W-:Y:S01]  /*b570*/  FMNMX.FTZ R109, R103, R108, !PT ;  /* 0x0000006c676d7209 */ /* 0x001fe20007810000 */
[----:B------:R-:W-:-:S06]  /*b580*/  FFMA.FTZ R108, R0, R9, -R111 ;  /* 0x00000009006c7223 */ /* 0x000fcc000001086f */
[----:B------:R-:W-:Y:S01]  /*b590*/  MUFU.EX2 R136, R136 ;  /* 0x0000008800887308 */ /* 0x000fe20000000800 */
[-CC-:B------:R-:W-:Y:S01]  /*b5a0*/  FFMA.FTZ R103, R124, R9.reuse, -R111.reuse ;  /* 0x000000097c677223 */ /* 0x180fe2000001086f */
[----:B-1----:R-:W-:Y:S01]  /*b5b0*/  FFMA.FTZ R138, R132, R9, -R111 ;  /* 0x00000009848a7223 */ /* 0x002fe2000001086f */
[----:B------:R-:W0:Y:S01]  /*b5c0*/  SHFL.BFLY PT, R0, R109, 0x1, 0x1f ;  /* 0x0c201f006d007f89 */ /* 0x000e2200000e0000 */
[----:B------:R-:W-:-:S04]  /*b5d0*/  IMAD.U32 R111, RZ, RZ, UR10 ;  /* 0x0000000aff6f7e24 */ /* 0x000fc8000f8e00ff */
[----:B------:R-:W-:Y:S01]  /*b5e0*/  MUFU.EX2 R100, R100 ;  /* 0x0000006400647308 */ /* 0x000fe20000000800 */
[----:B------:R-:W-:-:S05]  /*b5f0*/  @!P6 VIADD R111, R111, 0x2a860 ;  /* 0x0002a8606f6fe836 */ /* 0x000fca0000000000 */
[----:B------:R-:W-:Y:S02]  /*b600*/  @!P6 PRMT R111, RZ, 0x654, R111 ;  /* 0x00000654ff6fe816 */ /* 0x000fe4000000006f */
[----:B------:R-:W-:Y:S02]  /*b610*/  MUFU.EX2 R15, R15 ;  /* 0x0000000f000f7308 */ /* 0x000fe40000000800 */
[----:B------:R1:W-:Y:S06]  /*b620*/  @!P6 SYNCS.ARRIVE.TRANS64.RED.A1T0 RZ, [R111+URZ], RZ ;  /* 0x000000ff6fffe9a7 */ /* 0x0003ec000810043f */
[----:B------:R-:W-:Y:S01]  /*b630*/  MUFU.EX2 R20, R20 ;  /* 0x0000001400147308 */ /* 0x000fe20000000800 */
[----:B0-----:R-:W-:-:S04]  /*b640*/  FMNMX.FTZ R8, R109, R0, !PT ;  /* 0x000000006d087209 */ /* 0x001fc80007810000 */
[C---:B------:R-:W-:Y:S01]  /*b650*/  FSETP.NEU.FTZ.AND P1, PT, R8.reuse, -INF , PT ;  /* 0xff8000000800780b */ /* 0x040fe20003f3d000 */
[----:B------:R-:W-:Y:S02]  /*b660*/  FMUL.FTZ R0, R8, R9 ;  /* 0x0000000908007220 */ /* 0x000fe40000410000 */
[----:B------:R-:W-:Y:S03]  /*b670*/  MUFU.EX2 R21, R21 ;  /* 0x0000001500157308 */ /* 0x000fe60000000800 */
[----:B------:R-:W-:-:S05]  /*b680*/  FSEL R109, R0, RZ, P1 ;  /* 0x000000ff006d7208 */ /* 0x000fca0000800000 */
[----:B------:R0:W2:Y:S01]  /*b690*/  MUFU.EX2 R0, R2 ;  /* 0x0000000200007308 */ /* 0x0000a20000000800 */
[-CC-:B------:R-:W-:Y:S01]  /*b6a0*/  FFMA.FTZ R157, R107, R9.reuse, -R109.reuse ;  /* 0x000000096b9d7223 */ /* 0x180fe2000001086d */
[----:B------:R-:W-:Y:S01]  /*b6b0*/  FSEL R107, R8, RZ, P1 ;  /* 0x000000ff086b7208 */ /* 0x000fe20000800000 */
        /* <DEDUP_REMOVED lines=14> */
[----:B--2---:R-:W-:Y:S01]  /*b7a0*/  FFMA.FTZ R7, R0, R7, R89 ;  /* 0x0000000700077223 */ /* 0x004fe20000010059 */
        /* <DEDUP_REMOVED lines=13> */
[-CC-:B------:R-:W-:Y:S01]  /*b880*/  FFMA.FTZ R130, R130, R9.reuse, -R109.reuse ;  /* 0x0000000982827223 */ /* 0x180fe2000001086d */
[----:B------:R-:W2:Y:S01]  /*b890*/  MUFU.EX2 R159, R159 ;  /* 0x0000009f009f7308 */ /* 0x000ea20000000800 */
[----:B------:R-:W-:Y:S01]  /*b8a0*/  FADD.FTZ R107, R93, R120 ;  /* 0x000000785d6b7221 */ /* 0x000fe20000010000 */
[-CC-:B------:R-:W-:Y:S01]  /*b8b0*/  FFMA.FTZ R180, R180, R9.reuse, -R109.reuse ;  /* 0x00000009b4b47223 */ /* 0x180fe2000001086d */
[-CC-:B------:R-:W-:Y:S01]  /*b8c0*/  FFMA.FTZ R134, R134, R9.reuse, -R109.reuse ;  /* 0x0000000986867223 */ /* 0x180fe2000001086d */
[----:B------:R-:W-:Y:S01]  /*b8d0*/  FFMA.FTZ R104, R104, R9, -R109 ;  /* 0x0000000968687223 */ /* 0x000fe2000001086d */
[----:B------:R-:W-:Y:S01]  /*b8e0*/  FADD.FTZ R120, R154, R107 ;  /* 0x0000006b9a787221 */ /* 0x000fe20000010000 */
[----:B------:R-:W-:-:S02]  /*b8f0*/  F2FP.F16.F32.PACK_AB R150, R20, R15 ;  /* 0x0000000f1496723e */ /* 0x000fc400000000ff */
[----:B------:R-:W3:Y:S01]  /*b900*/  MUFU.EX2 R94, R94 ;  /* 0x0000005e005e7308 */ /* 0x000ee20000000800 */
[----:B0-----:R-:W-:Y:S01]  /*b910*/  FFMA.FTZ R7, R2, R6, R157 ;  /* 0x0000000602077223 */ /* 0x001fe2000001009d */
[----:B------:R-:W-:Y:S01]  /*b920*/  FADD.FTZ R107, R95, R120 ;  /* 0x000000785f6b7221 */ /* 0x000fe20000010000 */
[C---:B------:R-:W-:Y:S01]  /*b930*/  ISETP.GT.AND P1, PT, R10.reuse, R23, PT ;  /* 0x000000170a00720c */ /* 0x040fe20003f24270 */
[----:B------:R-:W-:Y:S02]  /*b940*/  VIADD R10, R10, 0xffffffff ;  /* 0xffffffff0a0a7836 */ /* 0x000fe40000000000 */
[----:B------:R-:W-:Y:S01]  /*b950*/  FADD.FTZ R6, R88, R7 ;  /* 0x0000000758067221 */ /* 0x000fe20000010000 */
[----:B------:R-:W-:Y:S01]  /*b960*/  F2FP.F16.F32.PACK_AB R152, R154, R93 ;  /* 0x0000005d9a98723e */ /* 0x000fe200000000ff */
[----:B------:R-:W0:Y:S02]  /*b970*/  MUFU.EX2 R153, R153 ;  /* 0x0000009900997308 */ /* 0x000e240000000800 */
[----:B--2---:R-:W-:Y:S01]  /*b980*/  FADD.FTZ R7, R159, R6 ;  /* 0x000000069f077221 */ /* 0x004fe20000010000 */
[----:B------:R-:W-:-:S02]  /*b990*/  F2FP.F16.F32.PACK_AB R154, R136, R95 ;  /* 0x0000005f889a723e */ /* 0x000fc400000000ff */
[----:B------:R-:W-:Y:S02]  /*b9a0*/  F2FP.F16.F32.PACK_AB R148, R100, R97 ;  /* 0x000000616494723e */ /* 0x000fe400000000ff */
[----:B------:R-:W-:Y:S01]  /*b9b0*/  F2FP.F16.F32.PACK_AB R157, R88, R157 ;  /* 0x0000009d589d723e */ /* 0x000fe200000000ff */
        /* <DEDUP_REMOVED lines=18> */
[----:B------:R-:W3:Y:S01]  /*bae0*/  MUFU.EX2 R96, R96 ;  /* 0x0000006000607308 */ /* 0x000ee20000000800 */
[C---:B0-----:R-:W-:Y:S01]  /*baf0*/  FADD.FTZ R6, R106.reuse, R7 ;  /* 0x000000076a067221 */ /* 0x041fe20000010000 */
[----:B------:R-:W-:-:S06]  /*bb00*/  F2FP.F16.F32.PACK_AB R149, R106, R149 ;  /* 0x000000956a95723e */ /* 0x000fcc00000000ff */
[----:B------:R0:W-:Y:S01]  /*bb10*/  MUFU.EX2 R145, R110 ;  /* 0x0000006e00917308 */ /* 0x0001e20000000800 */
[----:B--2---:R-:W-:-:S07]  /*bb20*/  FADD.FTZ R7, R151, R6 ;  /* 0x0000000697077221 */ /* 0x004fce0000010000 */
[----:B------:R-:W2:Y:S01]  /*bb30*/  MUFU.EX2 R12, R142 ;  /* 0x0000008e000c7308 */ /* 0x000ea20000000800 */
[----:B0-----:R-:W-:Y:S01]  /*bb40*/  FADD.FTZ R110, R100, R107 ;  /* 0x0000006b646e7221 */ /* 0x001fe20000010000 */
[----:B---3--:R-:W-:-:S03]  /*bb50*/  F2FP.F16.F32.PACK_AB R144, R96, R21 ;  /* 0x000000156090723e */ /* 0x008fc600000000ff */
[----:B------:R-:W-:-:S03]  /*bb60*/  FADD.FTZ R107, R15, R110 ;  /* 0x0000006e0f6b7221 */ /* 0x000fc60000010000 */
[----:B------:R-:W0:Y:S01]  /*bb70*/  MUFU.EX2 R99, R99 ;  /* 0x0000006300637308 */ /* 0x000e220000000800 */
[----:B------:R-:W-:-:S04]  /*bb80*/  FADD.FTZ R110, R20, R107 ;  /* 0x0000006b146e7221 */ /* 0x000fc80000010000 */
[----:B------:R-:W-:-:S03]  /*bb90*/  FADD.FTZ R107, R21, R110 ;  /* 0x0000006e156b7221 */ /* 0x000fc60000010000 */
[----:B------:R-:W3:Y:S01]  /*bba0*/  MUFU.EX2 R92, R92 ;  /* 0x0000005c005c7308 */ /* 0x000ee20000000800 */
[----:B------:R-:W-:Y:S01]  /*bbb0*/  FADD.FTZ R110, R96, R107 ;  /* 0x0000006b606e7221 */ /* 0x000fe20000010000 */
[C---:B--2---:R-:W-:Y:S01]  /*bbc0*/  FADD.FTZ R7, R12.reuse, R7 ;  /* 0x000000070c077221 */ /* 0x044fe20000010000 */
[----:B------:R-:W-:Y:S01]  /*bbd0*/  F2FP.F16.F32.PACK_AB R151, R12, R151 ;  /* 0x000000970c97723e */ /* 0x000fe200000000ff */
[----:B------:R-:W-:Y:S02]  /*bbe0*/  IMAD.MOV.U32 R12, RZ, RZ, R8 ;  /* 0x000000ffff0c7224 */ /* 0x000fe400078e0008 */
[----:B------:R-:W-:Y:S02]  /*bbf0*/  FADD.FTZ R7, R124, R7 ;  /* 0x000000077c077221 */ /* 0x000fe40000010000 */
[----:B------:R-:W2:Y:S01]  /*bc00*/  MUFU.EX2 R101, R101 ;  /* 0x0000006500657308 */ /* 0x000ea20000000800 */
[----:B0-----:R-:W-:Y:S01]  /*bc10*/  FADD.FTZ R107, R99, R110 ;  /* 0x0000006e636b7221 */ /* 0x001fe20000010000 */
[C---:B------:R-:W-:Y:S01]  /*bc20*/  FADD.FTZ R7, R145.reuse, R7 ;  /* 0x0000000791077221 */ /* 0x040fe20000010000 */
[----:B------:R-:W-:-:S05]  /*bc30*/  F2FP.F16.F32.PACK_AB R145, R145, R124 ;  /* 0x0000007c9191723e */ /* 0x000fca00000000ff */
[----:B------:R-:W0:Y:S01]  /*bc40*/  MUFU.EX2 R118, R118 ;  /* 0x0000007600767308 */ /* 0x000e220000000800 */
[C---:B---3--:R-:W-:Y:S01]  /*bc50*/  FADD.FTZ R6, R92.reuse, R107 ;  /* 0x0000006b5c067221 */ /* 0x048fe20000010000 */
[----:B------:R-:W-:-:S06]  /*bc60*/  F2FP.F16.F32.PACK_AB R146, R92, R99 ;  /* 0x000000635c92723e */ /* 0x000fcc00000000ff */
[----:B------:R-:W3:Y:S01]  /*bc70*/  MUFU.EX2 R108, R108 ;  /* 0x0000006c006c7308 */ /* 0x000ee20000000800 */
[----:B--2---:R-:W-:-:S07]  /*bc80*/  FADD.FTZ R107, R101, R6 ;  /* 0x00000006656b7221 */ /* 0x004fce0000010000 */
[----:B------:R2:W4:Y:S01]  /*bc90*/  MUFU.EX2 R147, R156 ;  /* 0x0000009c00937308 */ /* 0x0005220000000800 */
[----:B0-----:R-:W-:-:S07]  /*bca0*/  FADD.FTZ R7, R118, R7 ;  /* 0x0000000776077221 */ /* 0x001fce0000010000 */
[----:B------:R-:W0:Y:S01]  /*bcb0*/  MUFU.EX2 R103, R103 ;  /* 0x0000006700677308 */ /* 0x000e220000000800 */
[----:B---3--:R-:W-:Y:S01]  /*bcc0*/  FADD.FTZ R6, R108, R107 ;  /* 0x0000006b6c067221 */ /* 0x008fe20000010000 */
[----:B--2---:R-:W-:Y:S02]  /*bcd0*/  F2FP.F16.F32.PACK_AB R156, R90, R89 ;  /* 0x000000595a9c723e */ /* 0x004fe400000000ff */
[----:B------:R-:W-:-:S04]  /*bce0*/  F2FP.F16.F32.PACK_AB R140, R108, R101 ;  /* 0x000000656c8c723e */ /* 0x000fc800000000ff */
[----:B------:R-:W2:Y:S01]  /*bcf0*/  MUFU.EX2 R122, R122 ;  /* 0x0000007a007a7308 */ /* 0x000ea20000000800 */
[C---:B----4-:R-:W-:Y:S01]  /*bd00*/  FADD.FTZ R7, R147.reuse, R7 ;  /* 0x0000000793077221 */ /* 0x050fe20000010000 */
[----:B------:R-:W-:-:S06]  /*bd10*/  F2FP.F16.F32.PACK_AB R147, R147, R118 ;  /* 0x000000769393723e */ /* 0x000fcc00000000ff */
        /* <DEDUP_REMOVED lines=27> */
[----:B--2---:R-:W-:-:S07]  /*bed0*/  FADD.FTZ R20, R138, R15 ;  /* 0x0000000f8a147221 */ /* 0x004fce0000010000 */
[----:B------:R-:W2:Y:S01]  /*bee0*/  MUFU.EX2 R104, R104 ;  /* 0x0000006800687308 */ /* 0x000ea20000000800 */
[----:B0-----:R-:W-:Y:S01]  /*bef0*/  FADD.FTZ R6, R139, R6 ;  /* 0x000000068b067221 */ /* 0x001fe20000010000 */
[C---:B---3--:R-:W-:Y:S01]  /*bf00*/  FADD.FTZ R7, R13.reuse, R20 ;  /* 0x000000140d077221 */ /* 0x048fe20000010000 */
[----:B------:R-:W-:Y:S01]  /*bf10*/  F2FP.F16.F32.PACK_AB R138, R13, R138 ;  /* 0x0000008a0d8a723e */ /* 0x000fe200000000ff */
[----:B------:R-:W-:Y:S02]  /*bf20*/  IMAD.MOV.U32 R13, RZ, RZ, R3 ;  /* 0x000000ffff0d7224 */ /* 0x000fe400078e0003 */
[C---:B--2---:R-:W-:Y:S01]  /*bf30*/  FADD.FTZ R6, R104.reuse, R6 ;  /* 0x0000000668067221 */ /* 0x044fe20000010000 */
[----:B------:R-:W-:Y:S01]  /*bf40*/  F2FP.F16.F32.PACK_AB R139, R104, R139 ;  /* 0x0000008b688b723e */ /* 0x000fe200000000ff */
[----:B-1----:R-:W-:Y:S06]  /*bf50*/  @P1 BRA `(.L_x_1422) ;  /* 0xffffffd000a01947 */ /* 0x002fec000383ffff */
.L_x_1405:
        /* <DEDUP_REMOVED lines=67> */
.L_x_1423:
[----:B------:R-:W-:Y:S01]  /*c390*/  ULEA UR5, UR36, UR37, 0x3 ;  /* 0x0000002524057291 */ /* 0x000fe2000f8e183f */
[----:B------:R-:W-:-:S05]  /*c3a0*/  IMAD.U32 R0, RZ, RZ, UR38 ;  /* 0x00000026ff007e24 */ /* 0x000fca000f8e00ff */
[----:B------:R-:W-:-:S04]  /*c3b0*/  SHF.L.U32 R0, R0, 0x1f, RZ ;  /* 0x0000001f00007819 */ /* 0x000fc800000006ff */
[----:B------:R0:W1:Y:S01]  /*c3c0*/  SYNCS.PHASECHK.TRANS64.TRYWAIT P1, [UR5+0x2a850], R0 ;  /* 0x02a85000ff0075a7 */ /* 0x0000620008020145 */
[----:B------:R-:W-:Y:S05]  /*c3d0*/  @!P0 BRA `(.L_x_1424) ;  /* 0x0000000000048947 */ /* 0x000fea0003800000 */
[----:B------:R-:W-:Y:S01]  /*c3e0*/  BPT.TRAP 0x1 ;  /* 0x000000040000795c */ /* 0x000fe20000300000 */
.L_x_1424:
[----:B-1----:R-:W-:Y:S05]  /*c3f0*/  @P1 BRA `(.L_x_1425) ;  /* 0x0000000000081947 */ /* 0x002fea0003800000 */
[----:B------:R-:W1:Y:S02]  /*c400*/  SYNCS.PHASECHK.TRANS64.TRYWAIT P0, [UR5+0x2a850], R0 ;  /* 0x02a85000ff0075a7 */ /* 0x000e640008000145 */
[----:B-1----:R-:W-:Y:S05]  /*c410*/  @!P0 BRA `(.L_x_1426) ;  /* 0x0000009000e08947 */ /* 0x002fea0003800000 */
.L_x_1425:
[----:B------:R-:W-:Y:S01]  /*c420*/  UIADD3 UR37, UR37, 0x400, URZ ;  /* 0x0000040025257890 */ /* 0x000fe2000fffe03f */
[----:B------:R-:W-:Y:S01]  /*c430*/  WARPGROUP.ARRIVE ;  /* 0x00000000000079c5 */ /* 0x000fe20000000000 */
[----:B------:R-:W-:Y:S01]  /*c440*/  UMOV UR7, 0x40000040 ;  /* 0x4000004000077882 */ /* 0x000fe20000000000 */
[----:B01----:R-:W0:Y:S01]  /*c450*/  SHFL.BFLY PT, R0, R7, 0x2, 0x1f ;  /* 0x0c401f0007007f89 */ /* 0x003e2200000e0000 */
[----:B------:R-:W-:Y:S01]  /*c460*/  USHF.R.U32.HI UR37, URZ, 0x4, UR37 ;  /* 0x000000043f257899 */ /* 0x000fe20008011625 */
[----:B------:R-:W-:Y:S02]  /*c470*/  IMAD.U32 R13, RZ, RZ, UR5 ;  /* 0x00000005ff0d7e24 */ /* 0x000fe4000f8e00ff */
[----:B------:R-:W1:Y:S01]  /*c480*/  SHFL.BFLY PT, R5, R6, 0x2, 0x1f ;  /* 0x0c401f0006057f89 */ /* 0x000e6200000e0000 */
[----:B------:R-:W-:Y:S01]  /*c490*/  ULOP3.LUT UR37, UR37, 0x3fff, URZ, 0xc0, !UPT ;  /* 0x00003fff25257892 */ /* 0x000fe2000f8ec03f */
[----:B------:R-:W-:Y:S01]  /*c4a0*/  IMAD.MOV.U32 R4, RZ, RZ, RZ ;  /* 0x000000ffff047224 */ /* 0x000fe200078e00ff */
[----:B------:R-:W2:Y:S02]  /*c4b0*/  S2R R14, SR_TID.X ;  /* 0x00000000000e7919 */ /* 0x000ea40000002100 */
[----:B------:R-:W-:Y:S01]  /*c4c0*/  ULOP3.LUT UR4, UR37, 0x3000000, URZ, 0xfc, !UPT ;  /* 0x0300000025047892 */ /* 0x000fe2000f8efc3f */
[----:B------:R-:W-:-:S03]  /*c4d0*/  VIADD R166, R166, 0x1 ;  /* 0x00000001a6a67836 */ /* 0x000fc60000000000 */
[----:B------:R-:W-:Y:S02]  /*c4e0*/  UIMAD UR4, UR36, 0x600, UR4 ;  /* 0x00000600240478a4 */ /* 0x000fe4000f8e0204 */
[----:B------:R-:W-:-:S04]  /*c4f0*/  UIADD3 UR36, UR36, 0x1, URZ ;  /* 0x0000000124247890 */ /* 0x000fc8000fffe03f */
[----:B------:R-:W-:Y:S01]  /*c500*/  UISETP.NE.AND UP0, UPT, UR36, 0x2, UPT ;  /* 0x000000022400788c */ /* 0x000fe2000bf05270 */
[----:B------:R-:W-:Y:S02]  /*c510*/  UMOV UR6, UR4 ;  /* 0x0000000400067c82 */ /* 0x000fe40008000000 */
[----:B------:R-:W-:Y:S01]  /*c520*/  HGMMA.64x128x16.F32 R24, R156, gdesc[UR4].tnspB, R24, gsb0 ;  /* 0x41e000049c187df0 */ /* 0x000fe20008000818 */
[----:B------:R-:W-:Y:S01]  /*c530*/  UIADD3 UR6, UR4, 0x80, URZ ;  /* 0x0000008004067890 */ /* 0x000fe2000fffe03f */
[----:B0-----:R-:W-:Y:S01]  /*c540*/  FADD.FTZ R0, R0, R7 ;  /* 0x0000000700007221 */ /* 0x001fe20000010000 */
[----:B------:R-:W-:Y:S01]  /*c550*/  UMOV UR7, 0x40000040 ;  /* 0x4000004000077882 */ /* 0x000fe20000000000 */
[----:B------:R-:W-:Y:S01]  /*c560*/  USEL UR36, UR36, URZ, UP0 ;  /* 0x0000003f24247287 */ /* 0x000fe20008000000 */
[----:B-1----:R-:W-:Y:S02]  /*c570*/  FADD.FTZ R2, R5, R6 ;  /* 0x0000000605027221 */ /* 0x002fe40000010000 */
[----:B------:R-:W0:Y:S04]  /*c580*/  SHFL.BFLY PT, R5, R0, 0x1, 0x1f ;  /* 0x0c201f0000057f89 */ /* 0x000e2800000e0000 */
[----:B------:R-:W1:Y:S01]  /*c590*/  SHFL.BFLY PT, R11, R2, 0x1, 0x1f ;  /* 0x0c201f00020b7f89 */ /* 0x000e6200000e0000 */
[----:B--2---:R-:W-:Y:S01]  /*c5a0*/  LOP3.LUT P2, RZ, R14, 0x7f, RZ, 0xc0, !PT ;  /* 0x0000007f0eff7812 */ /* 0x004fe2000784c0ff */
[----:B0-----:R-:W-:Y:S01]  /*c5b0*/  FADD.FTZ R10, R0, R5 ;  /* 0x00000005000a7221 */ /* 0x001fe20000010000 */
[----:B------:R-:W-:-:S02]  /*c5c0*/  IMAD.MOV.U32 R0, RZ, RZ, -0x800000 ;  /* 0xff800000ff007424 */ /* 0x000fc400078e00ff */
[----:B-1----:R-:W-:Y:S02]  /*c5d0*/  FADD.FTZ R12, R2, R11 ;  /* 0x0000000b020c7221 */ /* 0x002fe40000010000 */
[----:B------:R-:W-:Y:S01]  /*c5e0*/  FSETP.NE.FTZ.AND P0, PT, R10, RZ, PT ;  /* 0x000000ff0a00720b */ /* 0x000fe20003f15000 */
[----:B------:R-:W-:Y:S02]  /*c5f0*/  IMAD.MOV.U32 R11, RZ, RZ, RZ ;  /* 0x000000ffff0b7224 */ /* 0x000fe400078e00ff */
[----:B------:R-:W-:Y:S01]  /*c600*/  IMAD.MOV.U32 R2, RZ, RZ, -0x800000 ;  /* 0xff800000ff027424 */ /* 0x000fe200078e00ff */
[----:B------:R-:W-:-:S09]  /*c610*/  FSETP.NE.FTZ.AND P1, PT, R12, RZ, PT ;  /* 0x000000ff0c00720b */ /* 0x000fd20003f35000 */
[C---:B------:R-:W-:Y:S01]  /*c620*/  @P0 FMUL.FTZ R6, R9.reuse, 0.69314718246459960938 ;  /* 0x3f31721809060820 */ /* 0x040fe20000410000 */
[----:B------:R-:W0:Y:S03]  /*c630*/  @P0 MUFU.LG2 R5, R10 ;  /* 0x0000000a00050308 */ /* 0x000e260000000c00 */
[----:B------:R-:W-:Y:S01]  /*c640*/  @P1 FMUL.FTZ R14, R9, 0.69314718246459960938 ;  /* 0x3f317218090e1820 */ /* 0x000fe20000410000 */
[----:B------:R-:W-:-:S04]  /*c650*/  @!P2 VIADD R9, R13, 0x2a860 ;  /* 0x0002a8600d09a836 */ /* 0x000fc80000000000 */
[----:B------:R-:W1:Y:S01]  /*c660*/  @P1 MUFU.LG2 R7, R12 ;  /* 0x0000000c00071308 */ /* 0x000e620000000c00 */
[----:B------:R-:W-:-:S07]  /*c670*/  @!P2 PRMT R9, RZ, 0x654, R9 ;  /* 0x00000654ff09a816 */ /* 0x000fce0000000009 */
[----:B------:R-:W2:Y:S01]  /*c680*/  @P0 MUFU.RCP R4, R10 ;  /* 0x0000000a00040308 */ /* 0x000ea20000001000 */
[----:B0-----:R-:W-:-:S04]  /*c690*/  @P0 FMUL.FTZ R5, R5, 0.69314718246459960938 ;  /* 0x3f31721805050820 */ /* 0x001fc80000410000 */
[----:B------:R-:W-:Y:S01]  /*c6a0*/  @P0 FFMA.FTZ R2, R6, R3, R5 ;  /* 0x0000000306020223 */ /* 0x000fe20000010005 */
[----:B------:R-:W-:Y:S02]  /*c6b0*/  PLOP3.LUT P0, PT, PT, PT, PT, 0x8, 0x0 ;  /* 0x000000000000781c */ /* 0x000fe40003f0e170 */
[----:B------:R-:W0:Y:S01]  /*c6c0*/  @P1 MUFU.RCP R11, R12 ;  /* 0x0000000c000b1308 */ /* 0x000e220000001000 */
        /* <DEDUP_REMOVED lines=94> */
.L_x_1356:
[----:B------:R-:W0:Y:S01]  /*ccb0*/  S2R R4, SR_CgaCtaId ;  /* 0x0000000000047919 */ /* 0x000e220000008800 */
[----:B------:R-:W-:Y:S01]  /*ccc0*/  MOV R3, 0x400 ;  /* 0x0000040000037802 */ /* 0x000fe20000000f00 */
[----:B------:R-:W-:Y:S01]  /*ccd0*/  BSSY B0, `(.L_x_1427) ;  /* 0x00001f3000007945 */ /* 0x000fe20003800000 */
[----:B------:R-:W-:Y:S02]  /*cce0*/  BAR.SYNC.DEFER_BLOCKING 0x5, 0x180 ;  /* 0x0146000000007b1d */ /* 0x000fe40000010000 */
[----:B0-----:R-:W-:-:S05]  /*ccf0*/  LEA R3, R4, R3, 0x18 ;  /* 0x0000000304037211 */ /* 0x001fca00078ec0ff */
[----:B------:R0:W1:Y:S01]  /*cd00*/  LDS.128 R44, [R3+0x2a8d0] ;  /* 0x02a8d000032c7984 */ /* 0x0000620000000c00 */
[----:B------:R-:W-:Y:S06]  /*cd10*/  BAR.ARV 0x4, 0x180 ;  /* 0x0106000000007b1d */ /* 0x000fec0000002000 */
[----:B------:R-:W-:Y:S05]  /*cd20*/  @P0 BRA `(.L_x_1428) ;  /* 0x0000001400040947 */ /* 0x000fea0003800000 */
[----:B------:R-:W2:Y:S01]  /*cd30*/  S2R R4, SR_SWINHI ;  /* 0x0000000000047919 */ /* 0x000ea20000002f00 */
[----:B------:R-:W-:Y:S02]  /*cd40*/  F2FP.F16.F32.PACK_AB R7, R7, R8 ;  /* 0x000000080707723e */ /* 0x000fe400000000ff */
[----:B------:R-:W-:Y:S01]  /*cd50*/  F2FP.F16.F32.PACK_AB R6, R6, R91 ;  /* 0x0000005b0606723e */ /* 0x000fe200000000ff */
[----:B------:R-:W-:Y:S01]  /*cd60*/  BAR.SYNC.DEFER_BLOCKING 0x1, 0x100 ;  /* 0x0044000000007b1d */ /* 0x000fe20000010000 */
        /* <DEDUP_REMOVED lines=10> */
[----:B------:R-:W-:Y:S02]  /*ce10*/  MOV R16, R3 ;  /* 0x0000000300107202 */ /* 0x000fe40000000f00 */
[----:B--2---:R-:W-:-:S03]  /*ce20*/  MOV R17, R4 ;  /* 0x0000000400117202 */ /* 0x004fc60000000f00 */
[----:B------:R-:W-:-:S03]  /*ce30*/  IMAD.WIDE R4, R170, 0x2, R16 ;  /* 0x00000002aa047825 */ /* 0x000fc600078e0210 */
[C---:B------:R-:W-:Y:S02]  /*ce40*/  LOP3.LUT R9, R4.reuse, 0x380, RZ, 0xc0, !PT ;  /* 0x0000038004097812 */ /* 0x040fe400078ec0ff */
[C---:B------:R-:W-:Y:S02]  /*ce50*/  IADD3 R73, P5, R4.reuse, 0x40, RZ ;  /* 0x0000004004497810 */ /* 0x040fe40007fbe0ff */
[C---:B------:R-:W-:Y:S02]  /*ce60*/  IADD3 R23, P6, R4.reuse, 0x20, RZ ;  /* 0x0000002004177810 */ /* 0x040fe40007fde0ff */
[----:B------:R-:W-:Y:S01]  /*ce70*/  IADD3 R97, P4, R4, 0x60, RZ ;  /* 0x0000006004617810 */ /* 0x000fe20007f9e0ff */
[--C-:B------:R-:W-:Y:S01]  /*ce80*/  IMAD.X R25, RZ, RZ, R5.reuse, P5 ;  /* 0x000000ffff197224 */ /* 0x100fe200028e0605 */
[----:B------:R-:W-:Y:S01]  /*ce90*/  SHF.R.U64 R9, R9, 0x3, RZ ;  /* 0x0000000309097819 */ /* 0x000fe200000012ff */
[--C-:B------:R-:W-:Y:S01]  /*cea0*/  IMAD.X R27, RZ, RZ, R5.reuse, P6 ;  /* 0x000000ffff1b7224 */ /* 0x100fe200030e0605 */
[----:B------:R-:W-:Y:S01]  /*ceb0*/  LOP3.LUT R20, R73, 0x380, RZ, 0xc0, !PT ;  /* 0x0000038049147812 */ /* 0x000fe200078ec0ff */
[----:B------:R-:W-:Y:S01]  /*cec0*/  IMAD.X R21, RZ, RZ, R5, P4 ;  /* 0x000000ffff157224 */ /* 0x000fe200020e0605 */
[----:B------:R-:W-:-:S02]  /*ced0*/  LOP3.LUT R14, R23, 0x380, RZ, 0xc0, !PT ;  /* 0x00000380170e7812 */ /* 0x000fc400078ec0ff */
[----:B-1----:R-:W-:Y:S02]  /*cee0*/  LOP3.LUT R44, R97, 0x380, RZ, 0xc0, !PT ;  /* 0x00000380612c7812 */ /* 0x002fe400078ec0ff */
[C---:B------:R-:W-:Y:S02]  /*cef0*/  IADD3 R99, P3, R4.reuse, 0x4000, RZ ;  /* 0x0000400004637810 */ /* 0x040fe40007f7e0ff */
[C---:B------:R-:W-:Y:S02]  /*cf00*/  IADD3 R101, P2, R4.reuse, 0x4020, RZ ;  /* 0x0000402004657810 */ /* 0x040fe40007f5e0ff */
[C---:B------:R-:W-:Y:S01]  /*cf10*/  IADD3 R90, P1, R4.reuse, 0x4040, RZ ;  /* 0x00004040045a7810 */ /* 0x040fe20007f3e0ff */
[--C-:B------:R-:W-:Y:S01]  /*cf20*/  IMAD.X R15, RZ, RZ, R5.reuse, P3 ;  /* 0x000000ffff0f7224 */ /* 0x100fe200018e0605 */
[----:B------:R-:W-:Y:S01]  /*cf30*/  IADD3 R103, P0, R4, 0x4060, RZ ;  /* 0x0000406004677810 */ /* 0x000fe20007f1e0ff */
[--C-:B------:R-:W-:Y:S01]  /*cf40*/  IMAD.X R13, RZ, RZ, R5.reuse, P2 ;  /* 0x000000ffff0d7224 */ /* 0x100fe200010e0605 */
[----:B------:R-:W-:Y:S01]  /*cf50*/  LOP3.LUT R4, R9, R4, RZ, 0x3c, !PT ;  /* 0x0000000409047212 */ /* 0x000fe200078e3cff */
[--C-:B------:R-:W-:Y:S01]  /*cf60*/  IMAD.X R11, RZ, RZ, R5.reuse, P1 ;  /* 0x000000ffff0b7224 */ /* 0x100fe200008e0605 */
[----:B------:R-:W-:Y:S01]  /*cf70*/  SHF.R.U64 R20, R20, 0x3, RZ ;  /* 0x0000000314147819 */ /* 0x000fe200000012ff */
[----:B------:R-:W-:Y:S01]  /*cf80*/  IMAD.X R9, RZ, RZ, R5, P0 ;  /* 0x000000ffff097224 */ /* 0x000fe200000e0605 */
[----:B------:R-:W-:-:S02]  /*cf90*/  SHF.R.U64 R14, R14, 0x3, RZ ;  /* 0x000000030e0e7819 */ /* 0x000fc400000012ff */
[----:B------:R-:W-:Y:S02]  /*cfa0*/  SHF.R.U64 R44, R44, 0x3, RZ ;  /* 0x000000032c2c7819 */ /* 0x000fe400000012ff */
[----:B------:R-:W-:Y:S02]  /*cfb0*/  MOV R94, R4 ;  /* 0x00000004005e7202 */ /* 0x000fe40000000f00 */
[----:B------:R-:W-:Y:S02]  /*cfc0*/  LOP3.LUT R24, R20, R73, RZ, 0x3c, !PT ;  /* 0x0000004914187212 */ /* 0x000fe400078e3cff */
[----:B------:R-:W-:Y:S02]  /*cfd0*/  F2FP.F16.F32.PACK_AB R5, R10, R93 ;  /* 0x0000005d0a05723e */ /* 0x000fe400000000ff */
[----:B------:R-:W-:Y:S02]  /*cfe0*/  LOP3.LUT R26, R14, R23, RZ, 0x3c, !PT ;  /* 0x000000170e1a7212 */ /* 0x000fe400078e3cff */
[----:B------:R-:W-:-:S02]  /*cff0*/  LOP3.LUT R20, R44, R97, RZ, 0x3c, !PT ;  /* 0x000000612c147212 */ /* 0x000fc400078e3cff */
[----:B------:R-:W-:Y:S01]  /*d000*/  LOP3.LUT R10, R101, 0x380, RZ, 0xc0, !PT ;  /* 0x00000380650a7812 */ /* 0x000fe200078ec0ff */
[----:B------:R-:W1:Y:S01]  /*d010*/  LDC.64 R96, c[0x0][0xc00] ;  /* 0x00030000ff607b82 */ /* 0x000e620000000a00 */
[----:B------:R-:W-:Y:S02]  /*d020*/  LOP3.LUT R23, R90, 0x380, RZ, 0xc0, !PT ;  /* 0x000003805a177812 */ /* 0x000fe400078ec0ff */
[----:B------:R-:W-:Y:S02]  /*d030*/  LOP3.LUT R44, R103, 0x380, RZ, 0xc0, !PT ;  /* 0x00000380672c7812 */ /* 0x000fe400078ec0ff */
[----:B------:R-:W-:Y:S02]  /*d040*/  LOP3.LUT R72, R99, 0x380, RZ, 0xc0, !PT ;  /* 0x0000038063487812 */ /* 0x000fe400078ec0ff */
[----:B------:R-:W-:Y:S02]  /*d050*/  SHF.R.U64 R10, R10, 0x3, RZ ;  /* 0x000000030a0a7819 */ /* 0x000fe400000012ff */
[----:B------:R-:W-:-:S02]  /*d060*/  SHF.R.U64 R23, R23, 0x3, RZ ;  /* 0x0000000317177819 */ /* 0x000fc400000012ff */
[----:B------:R-:W-:Y:S02]  /*d070*/  SHF.R.U64 R44, R44, 0x3, RZ ;  /* 0x000000032c2c7819 */ /* 0x000fe400000012ff */
[----:B------:R-:W-:Y:S02]  /*d080*/  F2FP.F16.F32.PACK_AB R4, R12, R95 ;  /* 0x0000005f0c04723e */ /* 0x000fe400000000ff */
[----:B------:R-:W-:Y:S02]  /*d090*/  SHF.R.U64 R72, R72, 0x3, RZ ;  /* 0x0000000348487819 */ /* 0x000fe400000012ff */
[----:B------:R-:W-:Y:S01]  /*d0a0*/  LOP3.LUT R12, R10, R101, RZ, 0x3c, !PT ;  /* 0x000000650a0c7212 */ /* 0x000fe200078e3cff */
[----:B------:R2:W-:Y:S01]  /*d0b0*/  STSM.16.M88.4 [R94], R4 ;  /* 0x000000045e007844 */ /* 0x0005e20000000200 */
[----:B------:R-:W-:Y:S02]  /*d0c0*/  LOP3.LUT R10, R23, R90, RZ, 0x3c, !PT ;  /* 0x0000005a170a7212 */ /* 0x000fe400078e3cff */
[----:B------:R-:W-:-:S02]  /*d0d0*/  LOP3.LUT R8, R44, R103, RZ, 0x3c, !PT ;  /* 0x000000672c087212 */ /* 0x000fc400078e3cff */
[----:B------:R-:W-:Y:S02]  /*d0e0*/  LOP3.LUT R14, R72, R99, RZ, 0x3c, !PT ;  /* 0x00000063480e7212 */ /* 0x000fe400078e3cff */
[----:B------:R-:W-:Y:S02]  /*d0f0*/  MOV R72, R10 ;  /* 0x0000000a00487202 */ /* 0x000fe40000000f00 */
[----:B------:R-:W-:Y:S02]  /*d100*/  MOV R44, R8 ;  /* 0x00000008002c7202 */ /* 0x000fe40000000f00 */
[----:B------:R-:W-:Y:S02]  /*d110*/  MOV R92, R26 ;  /* 0x0000001a005c7202 */ /* 0x000fe40000000f00 */
[----:B------:R-:W-:Y:S02]  /*d120*/  F2FP.F16.F32.PACK_AB R8, R88, R89 ;  /* 0x000000595808723e */ /* 0x000fe400000000ff */
[----:B------:R-:W-:-:S02]  /*d130*/  F2FP.F16.F32.PACK_AB R9, R35, R34 ;  /* 0x000000222309723e */ /* 0x000fc400000000ff */
[----:B------:R-:W-:Y:S02]  /*d140*/  F2FP.F16.F32.PACK_AB R10, R37, R36 ;  /* 0x00000024250a723e */ /* 0x000fe400000000ff */
[----:B------:R-:W-:Y:S02]  /*d150*/  F2FP.F16.F32.PACK_AB R11, R39, R38 ;  /* 0x00000026270b723e */ /* 0x000fe400000000ff */
[----:B------:R-:W-:Y:S02]  /*d160*/  MOV R91, R24 ;  /* 0x00000018005b7202 */ /* 0x000fe40000000f00 */
[----:B--2---:R-:W-:Y:S01]  /*d170*/  F2FP.F16.F32.PACK_AB R4, R41, R40 ;  /* 0x000000282904723e */ /* 0x004fe200000000ff */
[----:B------:R-:W-:Y:S01]  /*d180*/  STSM.16.M88.4 [R92], R8 ;  /* 0x000000085c007844 */ /* 0x000fe20000000200 */
[----:B------:R-:W-:Y:S02]  /*d190*/  F2FP.F16.F32.PACK_AB R5, R43, R42 ;  /* 0x0000002a2b05723e */ /* 0x000fe400000000ff */
[----:B------:R-:W-:-:S02]  /*d1a0*/  F2FP.F16.F32.PACK_AB R6, R32, R33 ;  /* 0x000000212006723e */ /* 0x000fc400000000ff */
[----:B------:R-:W-:Y:S02]  /*d1b0*/  F2FP.F16.F32.PACK_AB R7, R30, R31 ;  /* 0x0000001f1e07723e */ /* 0x000fe400000000ff */
[----:B------:R-:W-:Y:S02]  /*d1c0*/  MOV R23, R14 ;  /* 0x0000000e00177202 */ /* 0x000fe40000000f00 */
[----:B------:R-:W-:Y:S01]  /*d1d0*/  MOV R73, R12 ;  /* 0x0000000c00497202 */ /* 0x000fe20000000f00 */
[----:B------:R2:W-:Y:S01]  /*d1e0*/  STSM.16.M88.4 [R91], R4 ;  /* 0x000000045b007844 */ /* 0x0005e20000000200 */
[----:B------:R-:W-:Y:S02]  /*d1f0*/  MOV R90, R20 ;  /* 0x00000014005a7202 */ /* 0x000fe40000000f00 */
[----:B------:R-:W-:Y:S01]  /*d200*/  F2FP.F16.F32.PACK_AB R12, R49, R48 ;  /* 0x00000030310c723e */ /* 0x000fe200000000ff */
[----:B------:R-:W3:Y:S01]  /*d210*/  LDC.64 R20, c[0x0][0xc00] ;  /* 0x00030000ff147b82 */ /* 0x000ee20000000a00 */
[----:B------:R-:W-:-:S02]  /*d220*/  F2FP.F16.F32.PACK_AB R13, R51, R50 ;  /* 0x00000032330d723e */ /* 0x000fc400000000ff */
[----:B------:R-:W-:Y:S02]  /*d230*/  F2FP.F16.F32.PACK_AB R14, R53, R52 ;  /* 0x00000034350e723e */ /* 0x000fe400000000ff */
[----:B------:R-:W-:Y:S02]  /*d240*/  F2FP.F16.F32.PACK_AB R15, R55, R54 ;  /* 0x00000036370f723e */ /* 0x000fe400000000ff */
[----:B------:R-:W-:Y:S01]  /*d250*/  F2FP.F16.F32.PACK_AB R24, R57, R56 ;  /* 0x000000383918723e */ /* 0x000fe200000000ff */
[----:B------:R-:W-:Y:S01]  /*d260*/  ULDC UR4, c[0x0][0xa88] ;  /* 0x0002a20000047ab9 */ /* 0x000fe20000000800 */
[----:B------:R-:W-:Y:S01]  /*d270*/  F2FP.F16.F32.PACK_AB R25, R59, R58 ;  /* 0x0000003a3b19723e */ /* 0x000fe200000000ff */
[----:B------:R-:W-:Y:S01]  /*d280*/  STSM.16.M88.4 [R90], R12 ;  /* 0x0000000c5a007844 */ /* 0x000fe20000000200 */
[----:B------:R-:W-:Y:S01]  /*d290*/  F2FP.F16.F32.PACK_AB R26, R61, R60 ;  /* 0x0000003c3d1a723e */ /* 0x000fe200000000ff */
[----:B--2---:R-:W2:Y:S01]  /*d2a0*/  LDC.64 R4, c[0x0][0xc08] ;  /* 0x00030200ff047b82 */ /* 0x004ea20000000a00 */
[----:B------:R-:W-:-:S02]  /*d2b0*/  F2FP.F16.F32.PACK_AB R27, R63, R62 ;  /* 0x0000003e3f1b723e */ /* 0x000fc400000000ff */
[----:B------:R-:W-:Y:S02]  /*d2c0*/  F2FP.F16.F32.PACK_AB R30, R77, R76 ;  /* 0x0000004c4d1e723e */ /* 0x000fe400000000ff */
[----:B------:R-:W-:Y:S01]  /*d2d0*/  F2FP.F16.F32.PACK_AB R31, R79, R78 ;  /* 0x0000004e4f1f723e */ /* 0x000fe200000000ff */
[----:B------:R4:W-:Y:S01]  /*d2e0*/  STSM.16.M88.4 [R23], R24 ;  /* 0x0000001817007844 */ /* 0x0009e20000000200 */
[----:B-1----:R-:W-:Y:S01]  /*d2f0*/  ISETP.NE.U32.AND P0, PT, R96, RZ, PT ;  /* 0x000000ff6000720c */ /* 0x002fe20003f05070 */
[----:B------:R-:W1:Y:S02]  /*d300*/  LDC R52, c[0x0][0xbe8] ;  /* 0x0002fa00ff347b82 */ /* 0x000e640000000800 */
[----:B------:R0:W-:Y:S01]  /*d310*/  STSM.16.M88.4 [R73], R64 ;  /* 0x0000004049007844 */ /* 0x0001e20000000200 */
[----:B------:R-:W-:Y:S01]  /*d320*/  ISETP.NE.AND.EX P0, PT, R97, RZ, PT, P0 ;  /* 0x000000ff6100720c */ /* 0x000fe20003f05300 */
[----:B---3--:R-:W-:Y:S02]  /*d330*/  IMAD.WIDE R20, R164, 0x4, R20 ;  /* 0x00000004a4147825 */ /* 0x008fe400078e0214 */
[----:B------:R0:W-:Y:S04]  /*d340*/  STSM.16.M88.4 [R72], R28 ;  /* 0x0000001c48007844 */ /* 0x0001e80000000200 */
[----:B------:R0:W-:Y:S01]  /*d350*/  STSM.16.M88.4 [R44], R80 ;  /* 0x000000502c007844 */ /* 0x0001e20000000200 */
[----:B------:R-:W-:-:S02]  /*d360*/  IMAD.U32 R7, RZ, RZ, UR4 ;  /* 0x00000004ff077e24 */ /* 0x000fc4000f8e00ff */
[----:B----4-:R-:W-:Y:S01]  /*d370*/  IMAD.MOV.U32 R23, RZ, RZ, RZ ;  /* 0x000000ffff177224 */ /* 0x010fe200078e00ff */
[----:B------:R-:W-:Y:S01]  /*d380*/  BAR.SYNC.DEFER_BLOCKING 0x1, 0x100 ;  /* 0x0044000000007b1d */ /* 0x000fe20000010000 */
[----:B--2---:R-:W-:-:S04]  /*d390*/  ISETP.NE.U32.AND P2, PT, R4, RZ, PT ;  /* 0x000000ff0400720c */ /* 0x004fc80003f45070 */
[----:B------:R-:W-:-:S13]  /*d3a0*/  ISETP.NE.AND.EX P2, PT, R5, RZ, PT, P2 ;  /* 0x000000ff0500720c */ /* 0x000fda0003f45320 */
[----:B------:R-:W2:Y:S01]  /*d3b0*/  @P2 LDC.64 R4, c[0x0][0xc08] ;  /* 0x00030200ff042b82 */ /* 0x000ea20000000a00 */
[----:B------:R0:W5:Y:S01]  /*d3c0*/  @P0 LDG.E R23, desc[UR60][R20.64] ;  /* 0x0000003c14170981 */ /* 0x000162000c1e1900 */
[----:B-1----:R-:W-:-:S13]  /*d3d0*/  ISETP.NE.AND P1, PT, R52, 0x1, PT ;  /* 0x000000013400780c */ /* 0x002fda0003f25270 */
[----:B------:R-:W1:Y:S01]  /*d3e0*/  @P1 LDC R6, c[0x0][0xbec] ;  /* 0x0002fb00ff061b82 */ /* 0x000e620000000800 */
[----:B--2---:R-:W-:-:S07]  /*d3f0*/  @P2 IMAD.WIDE R4, R164, 0x4, R4 ;  /* 0x00000004a4042825 */ /* 0x004fce00078e0204 */
[----:B------:R-:W2:Y:S01]  /*d400*/  @P1 LDC R11, c[0x0][0xbf0] ;  /* 0x0002fc00ff0b1b82 */ /* 0x000ea20000000800 */
[----:B------:R0:W5:Y:S01]  /*d410*/  @P2 LDG.E R7, desc[UR60][R4.64] ;  /* 0x0000003c04072981 */ /* 0x000162000c1e1900 */
[----:B------:R-:W-:Y:S05]  /*d420*/  @P2 BRA `(.L_x_1429) ;  /* 0x0000000000102947 */ /* 0x000fea0003800000 */
[----:B------:R-:W-:Y:S05]  /*d430*/  @!P0 BRA `(.L_x_1429) ;  /* 0x00000000000c8947 */ /* 0x000fea0003800000 */
[----:B0-----:R-:W3:Y:S04]  /*d440*/  LDG.E R4, desc[UR60][R20.64] ;  /* 0x0000003c14047981 */ /* 0x001ee8000c1e1900 */
[----:B-----5:R-:W3:Y:S02]  /*d450*/  LDG.E R7, desc[UR60][R20.64+0x4] ;  /* 0x0000043c14077981 */ /* 0x020ee4000c1e1900 */
[----:B---3--:R-:W-:-:S07]  /*d460*/  IMAD.IADD R7, R7, 0x1, -R4 ;  /* 0x0000000107077824 */ /* 0x008fce00078e0a04 */
.L_x_1429:
[----:B0-----:R-:W-:Y:S01]  /*d470*/  SHF.R.S32.HI R44, RZ, 0x1f, R163 ;  /* 0x0000001fff2c7819 */ /* 0x001fe200000114a3 */
[----:B------:R-:W-:Y:S01]  /*d480*/  IMAD.IADD R15, R22, 0x1, R18 ;  /* 0x00000001160f7824 */ /* 0x000fe200078e0212 */
[----:B------:R-:W-:Y:S01]  /*d490*/  ULDC.64 UR4, c[0x0][0xb90] ;  /* 0x0002e40000047ab9 */ /* 0x000fe20000000a00 */
[--C-:B-----5:R-:W-:Y:S01]  /*d4a0*/  SHF.R.S32.HI R21, RZ, 0x1f, R23.reuse ;  /* 0x0000001fff157819 */ /* 0x120fe20000011417 */
[----:B------:R-:W-:Y:S01]  /*d4b0*/  IMAD.MOV.U32 R20, RZ, RZ, R23 ;  /* 0x000000ffff147224 */ /* 0x000fe200078e0017 */
[----:B------:R-:W-:Y:S01]  /*d4c0*/  SHF.R.S32.HI R8, RZ, 0x1f, R164 ;  /* 0x0000001fff087819 */ /* 0x000fe200000114a4 */
[----:B------:R-:W-:Y:S01]  /*d4d0*/  IMAD R4, R44, UR4, RZ ;  /* 0x000000042c047c24 */ /* 0x000fe2000f8e02ff */
[----:B------:R-:W-:Y:S01]  /*d4e0*/  SEL R53, R164, RZ, !P0 ;  /* 0x000000ffa4357207 */ /* 0x000fe20004000000 */
[----:B-1----:R-:W-:-:S04]  /*d4f0*/  @P1 IMAD.HI.U32 R6, R15, R6, RZ ;  /* 0x000000060f061227 */ /* 0x002fc800078e00ff */
[----:B------:R-:W-:Y:S01]  /*d500*/  IMAD.MOV.U32 R9, RZ, RZ, R15 ;  /* 0x000000ffff097224 */ /* 0x000fe200078e000f */
[----:B--2---:R-:W-:Y:S01]  /*d510*/  @P1 SHF.R.U32.HI R9, RZ, R11, R6 ;  /* 0x0000000bff091219 */ /* 0x004fe20000011606 */
[C---:B------:R-:W-:Y:S02]  /*d520*/  IMAD R13, R163.reuse, UR5, R4 ;  /* 0x00000005a30d7c24 */ /* 0x040fe4000f8e0204 */
[----:B------:R-:W-:Y:S01]  /*d530*/  IMAD.WIDE.U32 R4, R163, UR4, R20 ;  /* 0x00000004a3047c25 */ /* 0x000fe2000f8e0014 */
[----:B------:R-:W-:Y:S01]  /*d540*/  SEL R20, R8, RZ, !P0 ;  /* 0x000000ff08147207 */ /* 0x000fe20004000000 */
[----:B------:R-:W-:Y:S02]  /*d550*/  ULDC.64 UR4, c[0x0][0xb98] ;  /* 0x0002e60000047ab9 */ /* 0x000fe40000000a00 */
[----:B------:R-:W-:Y:S02]  /*d560*/  IMAD R11, R165, 0x40, R160 ;  /* 0x00000040a50b7824 */ /* 0x000fe400078e02a0 */
[----:B------:R-:W-:-:S02]  /*d570*/  IMAD.IADD R5, R5, 0x1, R13 ;  /* 0x0000000105057824 */ /* 0x000fc400078e020d */
[----:B------:R-:W-:Y:S02]  /*d580*/  IMAD.MOV R13, RZ, RZ, -R9 ;  /* 0x000000ffff0d7224 */ /* 0x000fe400078e0a09 */
[----:B------:R-:W-:-:S04]  /*d590*/  IMAD.WIDE R16, R11, 0x2, R16 ;  /* 0x000000020b107825 */ /* 0x000fc800078e0210 */
[----:B------:R-:W-:Y:S01]  /*d5a0*/  IMAD R6, R20, UR4, RZ ;  /* 0x0000000414067c24 */ /* 0x000fe2000f8e02ff */
[C---:B------:R-:W-:Y:S01]  /*d5b0*/  IADD3 R41, P6, R16.reuse, 0x4000, RZ ;  /* 0x0000400010297810 */ /* 0x040fe20007fde0ff */
[----:B------:R-:W-:Y:S01]  /*d5c0*/  IMAD.WIDE.U32 R4, R53, UR4, R4 ;  /* 0x0000000435047c25 */ /* 0x000fe2000f8e0004 */
[----:B------:R-:W-:Y:S02]  /*d5d0*/  IADD3 R37, P5, R16, 0x5000, RZ ;  /* 0x0000500010257810 */ /* 0x000fe40007fbe0ff */
[----:B------:R-:W-:Y:S01]  /*d5e0*/  LOP3.LUT R40, R41, 0x380, RZ, 0xc0, !PT ;  /* 0x0000038029287812 */ /* 0x000fe200078ec0ff */
[----:B------:R-:W-:Y:S01]  /*d5f0*/  IMAD R11, R52, R13, R15 ;  /* 0x0000000d340b7224 */ /* 0x000fe200078e020f */
[----:B------:R-:W-:Y:S01]  /*d600*/  SHF.R.S32.HI R13, RZ, 0x1f, R9 ;  /* 0x0000001fff0d7819 */ /* 0x000fe20000011409 */
[----:B------:R-:W-:Y:S01]  /*d610*/  IMAD R8, R53, UR5, R6 ;  /* 0x0000000535087c24 */ /* 0x000fe2000f8e0206 */
[----:B------:R-:W-:Y:S01]  /*d620*/  IADD3 R4, P2, R9, R4, RZ ;  /* 0x0000000409047210 */ /* 0x000fe20007f5e0ff */
[----:B------:R-:W-:Y:S01]  /*d630*/  ULDC.64 UR4, c[0x0][0xb88] ;  /* 0x0002e20000047ab9 */ /* 0x000fe20000000a00 */
[----:B------:R-:W-:Y:S01]  /*d640*/  SHF.R.S32.HI R6, RZ, 0x1f, R11 ;  /* 0x0000001fff067819 */ /* 0x000fe2000001140b */
[----:B------:R-:W-:Y:S01]  /*d650*/  IMAD.IADD R24, R169, 0x1, R18 ;  /* 0x00000001a9187824 */ /* 0x000fe200078e0212 */
[----:B------:R-:W-:Y:S01]  /*d660*/  IADD3.X R5, R13, R5, R8, P2, !PT ;  /* 0x000000050d057210 */ /* 0x000fe200017fe408 */
[----:B------:R-:W-:Y:S01]  /*d670*/  IMAD R55, R7, R52, RZ ;  /* 0x0000003407377224 */ /* 0x000fe200078e02ff */
[----:B------:R-:W-:Y:S01]  /*d680*/  IADD3 R9, P3, R16, 0x2000, RZ ;  /* 0x0000200010097810 */ /* 0x000fe20007f7e0ff */
[----:B------:R-:W-:Y:S01]  /*d690*/  IMAD R10, R6, UR4, RZ ;  /* 0x00000004060a7c24 */ /* 0x000fe2000f8e02ff */
[----:B------:R-:W-:Y:S01]  /*d6a0*/  IADD3 R15, P0, R16, 0x1000, RZ ;  /* 0x00001000100f7810 */ /* 0x000fe20007f1e0ff */
[----:B------:R-:W-:Y:S01]  /*d6b0*/  IMAD.WIDE.U32 R4, R11, UR4, R4 ;  /* 0x000000040b047c25 */ /* 0x000fe2000f8e0004 */
[----:B------:R-:W-:-:S02]  /*d6c0*/  LOP3.LUT R8, R9, 0x380, RZ, 0xc0, !PT ;  /* 0x0000038009087812 */ /* 0x000fc400078ec0ff */
[----:B------:R-:W-:Y:S01]  /*d6d0*/  LOP3.LUT R36, R37, 0x380, RZ, 0xc0, !PT ;  /* 0x0000038025247812 */ /* 0x000fe200078ec0ff */
[----:B------:R-:W-:Y:S01]  /*d6e0*/  IMAD R13, R11, UR5, R10 ;  /* 0x000000050b0d7c24 */ /* 0x000fe2000f8e020a */
[----:B------:R-:W-:Y:S01]  /*d6f0*/  ULDC.64 UR4, c[0x0][0xb50] ;  /* 0x0002d40000047ab9 */ /* 0x000fe20000000a00 */
[----:B------:R-:W-:Y:S01]  /*d700*/  SHF.R.U64 R6, R8, 0x3, RZ ;  /* 0x0000000308067819 */ /* 0x000fe200000012ff */
[----:B------:R-:W-:Y:S01]  /*d710*/  IMAD.X R7, RZ, RZ, R17, P3 ;  /* 0x000000ffff077224 */ /* 0x000fe200018e0611 */
[----:B------:R-:W-:Y:S01]  /*d720*/  LEA R10, P4, R4, UR4, 0x2 ;  /* 0x00000004040a7c11 */ /* 0x000fe2000f8810ff */
[----:B------:R-:W-:Y:S01]  /*d730*/  IMAD.IADD R5, R5, 0x1, R13 ;  /* 0x0000000105057824 */ /* 0x000fe200078e020d */
[----:B------:R-:W-:Y:S01]  /*d740*/  LOP3.LUT R6, R6, R9, RZ, 0x3c, !PT ;  /* 0x0000000906067212 */ /* 0x000fe200078e3cff */
[----:B------:R-:W-:Y:S01]  /*d750*/  IMAD.X R13, RZ, RZ, R17, P0 ;  /* 0x000000ffff0d7224 */ /* 0x000fe200000e0611 */
[----:B------:R-:W-:Y:S01]  /*d760*/  IADD3 R9, P2, R16, 0x3000, RZ ;  /* 0x0000300010097810 */ /* 0x000fe20007f5e0ff */
[----:B------:R-:W-:Y:S01]  /*d770*/  SHFL.IDX PT, R48, R10, RZ, 0x1c1f ;  /* 0x001c1fff0a307589 */ /* 0x000fe200000e0000 */
[----:B------:R-:W-:Y:S01]  /*d780*/  LEA.HI.X R14, R4, UR5, R5, 0x2, P4 ;  /* 0x00000005040e7c11 */ /* 0x000fe2000a0f1405 */
[----:B------:R-:W-:Y:S01]  /*d790*/  VIADD R4, R24, 0x8 ;  /* 0x0000000818047836 */ /* 0x000fe20000000000 */
[----:B------:R-:W-:Y:S01]  /*d7a0*/  LOP3.LUT R8, R9, 0x380, RZ, 0xc0, !PT ;  /* 0x0000038009087812 */ /* 0x000fe200078ec0ff */
[----:B------:R-:W-:Y:S01]  /*d7b0*/  SHFL.IDX PT, R50, R10, 0x1, 0x1c1f ;  /* 0x003c1f000a327f89 */ /* 0x000fe200000e0000 */
[----:B------:R-:W-:Y:S01]  /*d7c0*/  LOP3.LUT P0, RZ, R167, 0x3, RZ, 0xc0, !PT ;  /* 0x00000003a7ff7812 */ /* 0x000fe2000780c0ff */
[----:B------:R-:W-:Y:S01]  /*d7d0*/  ULDC.64 UR4, c[0x0][0xaa0] ;  /* 0x0002a80000047ab9 */ /* 0x000fe20000000a00 */
[----:B------:R-:W-:Y:S01]  /*d7e0*/  SHF.R.U64 R8, R8, 0x3, RZ ;  /* 0x0000000308087819 */ /* 0x000fe200000012ff */
[----:B------:R-:W0:Y:S01]  /*d7f0*/  SHFL.IDX PT, R49, R14, RZ, 0x1c1f ;  /* 0x001c1fff0e317589 */ /* 0x000e2200000e0000 */
[----:B------:R-:W-:-:S02]  /*d800*/  IADD3 R33, P4, R16, 0x6000, RZ ;  /* 0x0000600010217810 */ /* 0x000fc40007f9e0ff */
[----:B------:R-:W-:Y:S01]  /*d810*/  LOP3.LUT R8, R8, R9, RZ, 0x3c, !PT ;  /* 0x0000000908087212 */ /* 0x000fe200078e3cff */
[----:B------:R-:W1:Y:S01]  /*d820*/  SHFL.IDX PT, R51, R14, 0x1, 0x1c1f ;  /* 0x003c1f000e337f89 */ /* 0x000e6200000e0000 */
[----:B------:R-:W-:Y:S01]  /*d830*/  IMAD.X R9, RZ, RZ, R17, P2 ;  /* 0x000000ffff097224 */ /* 0x000fe200010e0611 */
[-C--:B------:R-:W-:Y:S02]  /*d840*/  ISETP.GE.OR P2, PT, R24, R55.reuse, P0 ;  /* 0x000000371800720c */ /* 0x080fe40000746670 */
[----:B------:R-:W-:Y:S02]  /*d850*/  ISETP.GE.OR P0, PT, R4, R55, P0 ;  /* 0x000000370400720c */ /* 0x000fe40000706670 */
[----:B------:R-:W-:Y:S02]  /*d860*/  LOP3.LUT R11, R16, 0x380, RZ, 0xc0, !PT ;  /* 0x00000380100b7812 */ /* 0x000fe400078ec0ff */
[----:B------:R-:W-:Y:S02]  /*d870*/  LOP3.LUT R32, R33, 0x380, RZ, 0xc0, !PT ;  /* 0x0000038021207812 */ /* 0x000fe400078ec0ff */
[----:B------:R-:W-:-:S02]  /*d880*/  SHF.R.U64 R11, R11, 0x3, RZ ;  /* 0x000000030b0b7819 */ /* 0x000fc400000012ff */
[----:B------:R-:W-:Y:S02]  /*d890*/  IADD3 R5, P3, R16, 0x7000, RZ ;  /* 0x0000700010057810 */ /* 0x000fe40007f7e0ff */
[----:B------:R-:W-:Y:S02]  /*d8a0*/  SHF.R.U64 R40, R40, 0x3, RZ ;  /* 0x0000000328287819 */ /* 0x000fe400000012ff */
[----:B------:R-:W-:Y:S01]  /*d8b0*/  SHF.R.U64 R36, R36, 0x3, RZ ;  /* 0x0000000324247819 */ /* 0x000fe200000012ff */
[--C-:B------:R-:W-:Y:S01]  /*d8c0*/  IMAD.X R29, RZ, RZ, R17.reuse, P3 ;  /* 0x000000ffff1d7224 */ /* 0x100fe200018e0611 */
[----:B------:R-:W-:Y:S02]  /*d8d0*/  SHF.R.U64 R32, R32, 0x3, RZ ;  /* 0x0000000320207819 */ /* 0x000fe400000012ff */
[----:B------:R-:W-:Y:S01]  /*d8e0*/  LOP3.LUT R16, R11, R16, RZ, 0x3c, !PT ;  /* 0x000000100b107212 */ /* 0x000fe200078e3cff */
[----:B0-----:R0:W-:Y:S01]  /*d8f0*/  @!P2 ST.E desc[UR60][R48.64], R2 ;  /* 0x000000023000a985 */ /* 0x0011e2000c10193c */
[----:B------:R-:W-:Y:S01]  /*d900*/  LOP3.LUT R40, R40, R41, RZ, 0x3c, !PT ;  /* 0x0000002928287212 */ /* 0x000fe200078e3cff */
[--C-:B------:R-:W-:Y:S01]  /*d910*/  IMAD.X R41, RZ, RZ, R17.reuse, P6 ;  /* 0x000000ffff297224 */ /* 0x100fe200030e0611 */
[----:B------:R-:W-:Y:S01]  /*d920*/  LOP3.LUT R36, R36, R37, RZ, 0x3c, !PT ;  /* 0x0000002524247212 */ /* 0x000fe200078e3cff */
[----:B-1----:R1:W-:Y:S01]  /*d930*/  @!P0 ST.E desc[UR60][R50.64], R0 ;  /* 0x0000000032008985 */ /* 0x0023e2000c10193c */
[----:B------:R-:W-:Y:S01]  /*d940*/  LOP3.LUT R32, R32, R33, RZ, 0x3c, !PT ;  /* 0x0000002120207212 */ /* 0x000fe200078e3cff */
[--C-:B------:R-:W-:Y:S01]  /*d950*/  IMAD.X R37, RZ, RZ, R17.reuse, P5 ;  /* 0x000000ffff257224 */ /* 0x100fe200028e0611 */
[----:B------:R-:W-:Y:S01]  /*d960*/  LOP3.LUT R12, R15, 0x380, RZ, 0xc0, !PT ;  /* 0x000003800f0c7812 */ /* 0x000fe200078ec0ff */
[----:B------:R-:W-:Y:S01]  /*d970*/  IMAD.X R33, RZ, RZ, R17, P4 ;  /* 0x000000ffff217224 */ /* 0x000fe200020e0611 */
[----:B------:R2:W5:Y:S01]  /*d980*/  LD.E.128 R24, desc[UR60][R16.64] ;  /* 0x0000003c10187980 */ /* 0x000562000c101d00 */
[----:B------:R-:W-:Y:S01]  /*d990*/  LOP3.LUT R4, R5, 0x380, RZ, 0xc0, !PT ;  /* 0x0000038005047812 */ /* 0x000fe200078ec0ff */
[----:B0-----:R-:W0:Y:S01]  /*d9a0*/  @P1 LDC R49, c[0x0][0xbec] ;  /* 0x0002fb00ff311b82 */ /* 0x001e220000000800 */
[----:B------:R-:W-:Y:S01]  /*d9b0*/  SHF.R.U64 R12, R12, 0x3, RZ ;  /* 0x000000030c0c7819 */ /* 0x000fe200000012ff */
[----:B------:R-:W5:Y:S01]  /*d9c0*/  LD.E.128 R8, desc[UR60][R8.64] ;  /* 0x0000003c08087980 */ /* 0x000f62000c101d00 */
[----:B------:R-:W-:Y:S01]  /*d9d0*/  SHF.R.U64 R4, R4, 0x3, RZ ;  /* 0x0000000304047819 */ /* 0x000fe200000012ff */
[----:B-1----:R-:W-:Y:S01]  /*d9e0*/  IMAD R0, R21, UR4, RZ ;  /* 0x0000000415007c24 */ /* 0x002fe2000f8e02ff */
[----:B------:R-:W-:Y:S01]  /*d9f0*/  LOP3.LUT R12, R12, R15, RZ, 0x3c, !PT ;  /* 0x0000000f0c0c7212 */ /* 0x000fe200078e3cff */
[----:B------:R-:W5:Y:S01]  /*da00*/  LD.E.128 R40, desc[UR60][R40.64] ;  /* 0x0000003c28287980 */ /* 0x000f62000c101d00 */
[----:B--2---:R-:W-:Y:S01]  /*da10*/  IMAD.WIDE.U32 R16, R23, UR4, RZ ;  /* 0x0000000417107c25 */ /* 0x004fe2000f8e00ff */
[----:B------:R-:W-:-:S02]  /*da20*/  LOP3.LUT R28, R4, R5, RZ, 0x3c, !PT ;  /* 0x00000005041c7212 */ /* 0x000fc400078e3cff */
[----:B------:R-:W5:Y:S01]  /*da30*/  LD.E.128 R4, desc[UR60][R6.64] ;  /* 0x0000003c06047980 */ /* 0x000f62000c101d00 */
[----:B------:R-:W-:Y:S01]  /*da40*/  IMAD R21, R23, UR5, R0 ;  /* 0x0000000517157c24 */ /* 0x000fe2000f8e0200 */
[----:B------:R-:W-:Y:S01]  /*da50*/  ULDC.64 UR4, c[0x0][0xae8] ;  /* 0x0002ba0000047ab9 */ /* 0x000fe20000000a00 */
[----:B------:R-:W1:Y:S01]  /*da60*/  @P1 LDC R23, c[0x0][0xbf0] ;  /* 0x0002fc00ff171b82 */ /* 0x000e620000000800 */
[----:B------:R-:W5:Y:S01]  /*da70*/  LD.E.128 R12, desc[UR60][R12.64] ;  /* 0x0000003c0c0c7980 */ /* 0x000f62000c101d00 */
[----:B------:R-:W-:Y:S02]  /*da80*/  IMAD.IADD R17, R17, 0x1, R21 ;  /* 0x0000000111117824 */ /* 0x000fe400078e0215 */
[----:B------:R-:W-:Y:S01]  /*da90*/  IMAD R21, R162, 0x20, R165 ;  /* 0x00000020a2157824 */ /* 0x000fe200078e02a5 */
[----:B------:R-:W5:Y:S01]  /*daa0*/  LD.E.128 R36, desc[UR60][R36.64] ;  /* 0x0000003c24247980 */ /* 0x000f62000c101d00 */
[----:B------:R-:W-:Y:S02]  /*dab0*/  IMAD R0, R44, UR4, RZ ;  /* 0x000000042c007c24 */ /* 0x000fe4000f8e02ff */
[----:B------:R-:W-:Y:S01]  /*dac0*/  IMAD.IADD R44, R18, 0x1, R21 ;  /* 0x00000001122c7824 */ /* 0x000fe200078e0215 */
[----:B------:R-:W5:Y:S01]  /*dad0*/  LD.E.128 R32, desc[UR60][R32.64] ;  /* 0x0000003c20207980 */ /* 0x000f62000c101d00 */
[----:B------:R-:W-:-:S02]  /*dae0*/  IMAD R21, R163, UR5, R0 ;  /* 0x00000005a3157c24 */ /* 0x000fc4000f8e0200 */
[----:B------:R-:W-:Y:S01]  /*daf0*/  IMAD.WIDE.U32 R16, R163, UR4, R16 ;  /* 0x00000004a3107c25 */ /* 0x000fe2000f8e0010 */
[----:B------:R-:W-:Y:S01]  /*db00*/  ULDC.64 UR4, c[0x0][0xaf0] ;  /* 0x0002bc0000047ab9 */ /* 0x000fe20000000a00 */
[----:B------:R-:W5:Y:S02]  /*db10*/  LD.E.128 R28, desc[UR60][R28.64] ;  /* 0x0000003c1c1c7980 */ /* 0x000f64000c101d00 */
[----:B0-----:R-:W-:Y:S01]  /*db20*/  @P1 IMAD.HI.U32 R0, R44, R49, RZ ;  /* 0x000000312c001227 */ /* 0x001fe200078e00ff */
[----:B------:R-:W-:Y:S01]  /*db30*/  @!PT LDS RZ, [RZ] ;  /* 0x00000000fffff984 */ /* 0x000fe20000000800 */
[----:B------:R-:W-:Y:S01]  /*db40*/  @!PT LDS RZ, [RZ] ;  /* 0x00000000fffff984 */ /* 0x000fe20000000800 */
[----:B------:R-:W-:Y:S01]  /*db50*/  @!PT LDS RZ, [RZ] ;  /* 0x00000000fffff984 */ /* 0x000fe20000000800 */
[----:B------:R-:W-:Y:S01]  /*db60*/  @!PT LDS RZ, [RZ] ;  /* 0x00000000fffff984 */ /* 0x000fe20000000800 */
[----:B------:R0:W-:Y:S06]  /*db70*/  MEMBAR.ALL.CTA ;  /* 0x0000000000007992 */ /* 0x0001ec0000008000 */
[----:B0-----:R-:W0:Y:S01]  /*db80*/  FENCE.VIEW.ASYNC.S ;  /* 0x00000000000073c6 */ /* 0x001e220000000000 */
[----:B------:R-:W-:-:S02]  /*db90*/  IMAD.IADD R17, R17, 0x1, R21 ;  /* 0x0000000111117824 */ /* 0x000fc400078e0215 */
[----:B------:R-:W-:Y:S02]  /*dba0*/  IMAD.MOV.U32 R21, RZ, RZ, R44 ;  /* 0x000000ffff157224 */ /* 0x000fe400078e002c */
[----:B------:R-:W-:Y:S01]  /*dbb0*/  IMAD R2, R20, UR4, RZ ;  /* 0x0000000414027c24 */ /* 0x000fe2000f8e02ff */
[----:B-1----:R-:W-:Y:S01]  /*dbc0*/  @P1 SHF.R.U32.HI R21, RZ, R23, R0 ;  /* 0x00000017ff151219 */ /* 0x002fe20000011600 */
[----:B------:R-:W-:-:S03]  /*dbd0*/  IMAD.WIDE.U32 R16, R53, UR4, R16 ;  /* 0x0000000435107c25 */ /* 0x000fc6000f8e0010 */
[--C-:B------:R-:W-:Y:S01]  /*dbe0*/  SHF.R.S32.HI R0, RZ, 0x1f, R21.reuse ;  /* 0x0000001fff007819 */ /* 0x100fe20000011415 */
        /* <DEDUP_REMOVED lines=10> */
[----:B------:R-:W-:Y:S02]  /*dc90*/  IMAD.IADD R17, R17, 0x1, R49 ;  /* 0x0000000111117824 */ /* 0x000fe400078e0231 */
[----:B------:R-:W-:Y:S02]  /*dca0*/  IMAD R2, R0, UR4, RZ ;  /* 0x0000000400027c24 */ /* 0x000fe4000f8e02ff */
[----:B------:R-:W-:Y:S02]  /*dcb0*/  IMAD.IADD R44, R165, 0x1, R18 ;  /* 0x00000001a52c7824 */ /* 0x000fe400078e0212 */
[----:B------:R-:W-:-:S02]  /*dcc0*/  IMAD R21, R23, UR5, R2 ;  /* 0x0000000517157c24 */ /* 0x000fc4000f8e0202 */
[----:B------:R-:W-:Y:S01]  /*dcd0*/  IMAD.WIDE.U32 R16, R23, UR4, R16 ;  /* 0x0000000417107c25 */ /* 0x000fe2000f8e0010 */
[CC--:B------:R-:W-:Y:S01]  /*dce0*/  ISETP.GE.AND P2, PT, R44.reuse, R55.reuse, PT ;  /* 0x000000372c00720c */ /* 0x0c0fe20003f46270 */
[----:B------:R-:W-:Y:S02]  /*dcf0*/  ULDC.64 UR4, c[0x0][0xa80] ;  /* 0x0002a00000047ab9 */ /* 0x000fe40000000a00 */
[----:B------:R-:W-:Y:S01]  /*dd00*/  VIADD R0, R44, 0x20 ;  /* 0x000000202c007836 */ /* 0x000fe20000000000 */
[----:B------:R-:W-:Y:S01]  /*dd10*/  LEA R18, P3, R16, UR4, 0x1 ;  /* 0x0000000410127c11 */ /* 0x000fe2000f8608ff */
[----:B------:R-:W-:Y:S02]  /*dd20*/  IMAD.IADD R17, R17, 0x1, R21 ;  /* 0x0000000111117824 */ /* 0x000fe400078e0215 */
[----:B------:R-:W-:Y:S01]  /*dd30*/  VIADD R3, R3, 0x2a820 ;  /* 0x0002a82003037836 */ /* 0x000fe20000000000 */
[----:B------:R-:W-:Y:S01]  /*dd40*/  ISETP.GE.AND P0, PT, R0, R55, PT ;  /* 0x000000370000720c */ /* 0x000fe20003f06270 */
[----:B------:R-:W-:Y:S01]  /*dd50*/  VIADD R0, R44, 0x40 ;  /* 0x000000402c007836 */ /* 0x000fe20000000000 */
[----:B------:R-:W-:-:S02]  /*dd60*/  LEA.HI.X R20, R16, UR5, R17, 0x1, P3 ;  /* 0x0000000510147c11 */ /* 0x000fc400098f0c11 */
[----:B------:R-:W-:Y:S01]  /*dd70*/  PRMT R3, RZ, 0x654, R3 ;  /* 0x00000654ff037816 */ /* 0x000fe20000000003 */
[----:B0-----:R0:W1:Y:S01]  /*dd80*/  SHFL.IDX PT, R16, R18, RZ, 0x181f ;  /* 0x00181fff12107589 */ /* 0x00106200000e0000 */
[----:B------:R-:W-:Y:S01]  /*dd90*/  ISETP.GE.AND P1, PT, R0, R55, PT ;  /* 0x000000370000720c */ /* 0x000fe20003f26270 */
[----:B------:R-:W-:Y:S01]  /*dda0*/  BSSY B1, `(.L_x_1430) ;  /* 0x000000d000017945 */ /* 0x000fe20003800000 */
[----:B------:R0:W-:Y:S01]  /*ddb0*/  SYNCS.ARRIVE.TRANS64.RED.A1T0 RZ, [R3+URZ], RZ ;  /* 0x000000ff03ff79a7 */ /* 0x0001e2000810043f */
[----:B------:R0:W2:Y:S02]  /*ddc0*/  SHFL.IDX PT, R0, R20, RZ, 0x181f ;  /* 0x00181fff14007589 */ /* 0x0000a400000e0000 */
[----:B------:R-:W-:Y:S08]  /*ddd0*/  @P2 BRA `(.L_x_1431) ;  /* 0x0000000000242947 */ /* 0x000ff00003800000 */
[----:B------:R-:W-:Y:S02]  /*dde0*/  ULDC UR4, c[0x0][0xac8] ;  /* 0x0002b20000047ab9 */ /* 0x000fe40000000800 */
[----:B------:R-:W-:Y:S02]  /*ddf0*/  ISETP.GE.AND P2, PT, R160, UR4, PT ;  /* 0x00000004a0007c0c */ /* 0x000fe4000bf46270 */
[----:B------:R-:W-:-:S11]  /*de00*/  ISETP.GE.AND P3, PT, R161, UR4, PT ;  /* 0x00000004a1007c0c */ /* 0x000fd6000bf66270 */
[CC--:B-1----:R-:W-:Y:S02]  /*de10*/  @!P2 LEA R2, P4, R160.reuse, R16.reuse, 0x1 ;  /* 0x00000010a002a211 */ /* 0x0c2fe400078808ff */
[C---:B------:R-:W-:Y:S02]  /*de20*/  @!P3 LEA R16, P5, R161.reuse, R16, 0x1 ;  /* 0x00000010a110b211 */ /* 0x040fe400078a08ff */
[-C--:B0-2---:R-:W-:Y:S02]  /*de30*/  @!P2 LEA.HI.X R3, R160, R0.reuse, R173, 0x1, P4 ;  /* 0x00000000a003a211 */ /* 0x085fe400020f0cad */
[----:B------:R-:W-:-:S03]  /*de40*/  @!P3 LEA.HI.X R17, R161, R0, R172, 0x1, P5 ;  /* 0x00000000a111b211 */ /* 0x000fc600028f0cac */
[----:B-----5:R3:W-:Y:S04]  /*de50*/  @!P2 ST.E.128 desc[UR60][R2.64], R24 ;  /* 0x000000180200a985 */ /* 0x0207e8000c101d3c */
[----:B------:R3:W-:Y:S02]  /*de60*/  @!P3 ST.E.128 desc[UR60][R16.64], R40 ;  /* 0x000000281000b985 */ /* 0x0007e4000c101d3c */
.L_x_1431:
[----:B------:R-:W-:Y:S05]  /*de70*/  BSYNC B1 ;  /* 0x0000000000017941 */ /* 0x000fea0003800000 */
.L_x_1430:
[----:B--2---:R2:W4:Y:S01]  /*de80*/  SHFL.IDX PT, R0, R20, 0x1, 0x181f ;  /* 0x00381f0014007f89 */ /* 0x00452200000e0000 */
[----:B------:R-:W-:Y:S03]  /*de90*/  BSSY B1, `(.L_x_1432) ;  /* 0x000000c000017945 */ /* 0x000fe60003800000 */
[----:B-1-3--:R2:W1:Y:S01]  /*dea0*/  SHFL.IDX PT, R16, R18, 0x1, 0x181f ;  /* 0x00381f0012107f89 */ /* 0x00a46200000e0000 */
[----:B------:R-:W-:Y:S05]  /*deb0*/  @P0 BRA `(.L_x_1433) ;  /* 0x0000000000240947 */ /* 0x000fea0003800000 */
[----:B------:R-:W-:Y:S02]  /*dec0*/  ULDC UR4, c[0x0][0xac8] ;  /* 0x0002b20000047ab9 */ /* 0x000fe40000000800 */
[----:B------:R-:W-:Y:S02]  /*ded0*/  ISETP.GE.AND P3, PT, R160, UR4, PT ;  /* 0x00000004a0007c0c */ /* 0x000fe4000bf66270 */
[----:B------:R-:W-:-:S11]  /*dee0*/  ISETP.GE.AND P4, PT, R161, UR4, PT ;  /* 0x00000004a1007c0c */ /* 0x000fd6000bf86270 */
[CC--:B-1----:R-:W-:Y:S02]  /*def0*/  @!P3 LEA R2, P0, R160.reuse, R16.reuse, 0x1 ;  /* 0x00000010a002b211 */ /* 0x0c2fe400078008ff */
[C---:B------:R-:W-:Y:S02]  /*df00*/  @!P4 LEA R16, P2, R161.reuse, R16, 0x1 ;  /* 0x00000010a110c211 */ /* 0x040fe400078408ff */
[-C--:B0---4-:R-:W-:Y:S02]  /*df10*/  @!P3 LEA.HI.X R3, R160, R0.reuse, R173, 0x1, P0 ;  /* 0x00000000a003b211 */ /* 0x091fe400000f0cad */
[----:B------:R-:W-:-:S03]  /*df20*/  @!P4 LEA.HI.X R17, R161, R0, R172, 0x1, P2 ;  /* 0x00000000a111c211 */ /* 0x000fc600010f0cac */
[----:B-----5:R3:W-:Y:S04]  /*df30*/  @!P3 ST.E.128 desc[UR60][R2.64], R12 ;  /* 0x0000000c0200b985 */ /* 0x0207e8000c101d3c */
[----:B------:R3:W-:Y:S02]  /*df40*/  @!P4 ST.E.128 desc[UR60][R16.64], R36 ;  /* 0x000000241000c985 */ /* 0x0007e4000c101d3c */
.L_x_1433:
[----:B------:R-:W-:Y:S05]  /*df50*/  BSYNC B1 ;  /* 0x0000000000017941 */ /* 0x000fea0003800000 */
.L_x_1432:
        /* <DEDUP_REMOVED lines=13> */
.L_x_1435:
[----:B------:R-:W-:Y:S05]  /*e030*/  BSYNC B1 ;  /* 0x0000000000017941 */ /* 0x000fea0003800000 */
.L_x_1434:
[----:B0-----:R-:W-:Y:S01]  /*e040*/  VIADD R0, R44, 0x60 ;  /* 0x000000602c007836 */ /* 0x001fe20000000000 */
[----:B--2-4-:R-:W0:Y:S04]  /*e050*/  SHFL.IDX PT, R20, R20, 0x3, 0x181f ;  /* 0x00781f0014147f89 */ /* 0x014e2800000e0000 */
[----:B------:R-:W-:Y:S01]  /*e060*/  ISETP.GE.AND P0, PT, R0, R55, PT ;  /* 0x000000370000720c */ /* 0x000fe20003f06270 */
[----:B------:R-:W2:-:S12]  /*e070*/  SHFL.IDX PT, R18, R18, 0x3, 0x181f ;  /* 0x00781f0012127f89 */ /* 0x000e9800000e0000 */
        /* <DEDUP_REMOVED lines=8> */
[----:B----4-:R-:W-:-:S04]  /*e100*/  LEA R2, P0, R161, R18, 0x1 ;  /* 0x00000012a1027211 */ /* 0x010fc800078008ff */
[----:B------:R-:W-:-:S05]  /*e110*/  LEA.HI.X R3, R161, R20, R172, 0x1, P0 ;  /* 0x00000014a1037211 */ /* 0x000fca00000f0cac */
[----:B------:R0:W-:Y:S01]  /*e120*/  ST.E.128 desc[UR60][R2.64], R28 ;  /* 0x0000001c02007985 */ /* 0x0001e2000c101d3c */
[----:B------:R-:W-:Y:S05]  /*e130*/  BRA `(.L_x_1436) ;  /* 0x0000000800b07947 */ /* 0x000fea0003800000 */
.L_x_1428:
[----:B------:R-:W2:Y:S08]  /*e140*/  LDC.64 R4, c[0x0][0xc00] ;  /* 0x00030000ff047b82 */ /* 0x000eb00000000a00 */
[----:B0-----:R-:W0:Y:S01]  /*e150*/  LDC.64 R2, c[0x0][0xc00] ;  /* 0x00030000ff027b82 */ /* 0x001e220000000a00 */
[----:B------:R-:W-:Y:S01]  /*e160*/  ULDC UR4, c[0x0][0xa88] ;  /* 0x0002a20000047ab9 */ /* 0x000fe20000000800 */
[----:B------:R-:W-:-:S06]  /*e170*/  IMAD.MOV.U32 R6, RZ, RZ, RZ ;  /* 0x000000ffff067224 */ /* 0x000fcc00078e00ff */
[----:B------:R-:W3:Y:S01]  /*e180*/  LDC R17, c[0x0][0xbe8] ;  /* 0x0002fa00ff117b82 */ /* 0x000ee20000000800 */
[----:B--2---:R-:W-:-:S04]  /*e190*/  ISETP.NE.U32.AND P0, PT, R4, RZ, PT ;  /* 0x000000ff0400720c */ /* 0x004fc80003f05070 */
[----:B------:R-:W-:-:S03]  /*e1a0*/  ISETP.NE.AND.EX P0, PT, R5, RZ, PT, P0 ;  /* 0x000000ff0500720c */ /* 0x000fc60003f05300 */
[----:B------:R-:W2:Y:S01]  /*e1b0*/  LDC.64 R4, c[0x0][0xc08] ;  /* 0x00030200ff047b82 */ /* 0x000ea20000000a00 */
[----:B0-----:R-:W-:-:S04]  /*e1c0*/  IMAD.WIDE R2, R164, 0x4, R2 ;  /* 0x00000004a4027825 */ /* 0x001fc800078e0202 */
[----:B------:R-:W-:-:S05]  /*e1d0*/  IMAD.U32 R0, RZ, RZ, UR4 ;  /* 0x00000004ff007e24 */ /* 0x000fca000f8e00ff */
[----:B------:R0:W5:Y:S01]  /*e1e0*/  @P0 LDG.E R6, desc[UR60][R2.64] ;  /* 0x0000003c02060981 */ /* 0x000162000c1e1900 */
[----:B--2---:R-:W-:-:S04]  /*e1f0*/  ISETP.NE.U32.AND P1, PT, R4, RZ, PT ;  /* 0x000000ff0400720c */ /* 0x004fc80003f25070 */
[----:B------:R-:W-:-:S13]  /*e200*/  ISETP.NE.AND.EX P1, PT, R5, RZ, PT, P1 ;  /* 0x000000ff0500720c */ /* 0x000fda0003f25310 */
[----:B------:R-:W2:Y:S02]  /*e210*/  @P1 LDC.64 R4, c[0x0][0xc08] ;  /* 0x00030200ff041b82 */ /* 0x000ea40000000a00 */
[----:B--2---:R-:W-:-:S05]  /*e220*/  @P1 IMAD.WIDE R4, R164, 0x4, R4 ;  /* 0x00000004a4041825 */ /* 0x004fca00078e0204 */
[----:B------:R0:W5:Y:S01]  /*e230*/  @P1 LDG.E R0, desc[UR60][R4.64] ;  /* 0x0000003c04001981 */ /* 0x000162000c1e1900 */
[----:B---3--:R-:W-:Y:S02]  /*e240*/  ISETP.NE.AND P2, PT, R17, 0x1, PT ;  /* 0x000000011100780c */ /* 0x008fe40003f45270 */
[----:B------:R-:W-:Y:S02]  /*e250*/  ISETP.GE.AND P3, PT, R174, 0x80, PT ;  /* 0x00000080ae00780c */ /* 0x000fe40003f66270 */
[----:B------:R-:W-:-:S09]  /*e260*/  SHF.R.S32.HI R7, RZ, 0x1f, R164 ;  /* 0x0000001fff077819 */ /* 0x000fd200000114a4 */
[----:B------:R-:W2:Y:S08]  /*e270*/  @P2 LDC R16, c[0x0][0xbec] ;  /* 0x0002fb00ff102b82 */ /* 0x000eb00000000800 */
[----:B------:R-:W3:Y:S01]  /*e280*/  @P2 LDC R21, c[0x0][0xbf0] ;  /* 0x0002fc00ff152b82 */ /* 0x000ee20000000800 */
[----:B0-----:R-:W-:Y:S05]  /*e290*/  @P1 BRA `(.L_x_1437) ;  /* 0x0000000000101947 */ /* 0x001fea0003800000 */
[----:B------:R-:W-:Y:S05]  /*e2a0*/  @!P0 BRA `(.L_x_1437) ;  /* 0x00000000000c8947 */ /* 0x000fea0003800000 */
[----:B------:R-:W4:Y:S04]  /*e2b0*/  LDG.E R5, desc[UR60][R2.64] ;  /* 0x0000003c02057981 */ /* 0x000f28000c1e1900 */
[----:B-----5:R-:W4:Y:S02]  /*e2c0*/  LDG.E R0, desc[UR60][R2.64+0x4] ;  /* 0x0000043c02007981 */ /* 0x020f24000c1e1900 */
[----:B----4-:R-:W-:-:S07]  /*e2d0*/  IMAD.IADD R0, R0, 0x1, -R5 ;  /* 0x0000000100007824 */ /* 0x010fce00078e0a05 */
.L_x_1437:
[----:B------:R-:W-:Y:S01]  /*e2e0*/  BSSY B1, `(.L_x_1438) ;  /* 0x000002d000017945 */ /* 0x000fe20003800000 */
[----:B------:R-:W-:Y:S02]  /*e2f0*/  SHF.R.S32.HI R10, RZ, 0x1f, R163 ;  /* 0x0000001fff0a7819 */ /* 0x000fe400000114a3 */
[----:B------:R-:W-:Y:S02]  /*e300*/  SEL R13, R164, RZ, !P0 ;  /* 0x000000ffa40d7207 */ /* 0x000fe40004000000 */
[----:B------:R-:W-:Y:S02]  /*e310*/  SEL R12, R7, RZ, !P0 ;  /* 0x000000ff070c7207 */ /* 0x000fe40004000000 */
[----:B-----5:R-:W-:Y:S01]  /*e320*/  SHF.R.S32.HI R11, RZ, 0x1f, R6 ;  /* 0x0000001fff0b7819 */ /* 0x020fe20000011406 */
[----:B------:R-:W-:Y:S06]  /*e330*/  @P3 BRA `(.L_x_1439) ;  /* 0x00000000009c3947 */ /* 0x000fec0003800000 */
[----:B------:R-:W0:Y:S01]  /*e340*/  S2R R3, SR_TID.X ;  /* 0x0000000000037919 */ /* 0x000e220000002100 */
[----:B------:R-:W4:Y:S02]  /*e350*/  LDC R14, c[0x0][0xbe8] ;  /* 0x0002fa00ff0e7b82 */ /* 0x000f240000000800 */
[----:B----4-:R-:W-:Y:S01]  /*e360*/  IMAD R2, R0, R14, RZ ;  /* 0x0000000e00027224 */ /* 0x010fe200078e02ff */
[----:B0-----:R-:W-:-:S04]  /*e370*/  IADD3 R9, R18, -0x80, R3 ;  /* 0xffffff8012097810 */ /* 0x001fc80007ffe003 */
[----:B------:R-:W-:-:S13]  /*e380*/  ISETP.GE.AND P0, PT, R9, R2, PT ;  /* 0x000000020900720c */ /* 0x000fda0003f06270 */
[----:B------:R-:W-:Y:S05]  /*e390*/  @P0 BRA `(.L_x_1439) ;  /* 0x0000000000840947 */ /* 0x000fea0003800000 */
[----:B------:R-:W-:Y:S01]  /*e3a0*/  ISETP.NE.AND P0, PT, R14, 0x1, PT ;  /* 0x000000010e00780c */ /* 0x000fe20003f05270 */
[----:B------:R-:W-:Y:S01]  /*e3b0*/  ULDC.64 UR4, c[0x0][0xb90] ;  /* 0x0002e40000047ab9 */ /* 0x000fe20000000a00 */
[----:B------:R-:W-:Y:S02]  /*e3c0*/  IMAD.MOV.U32 R2, RZ, RZ, R6 ;  /* 0x000000ffff027224 */ /* 0x000fe400078e0006 */
[----:B------:R-:W-:Y:S02]  /*e3d0*/  IMAD R8, R10, UR4, RZ ;  /* 0x000000040a087c24 */ /* 0x000fe4000f8e02ff */
[----:B------:R-:W-:Y:S02]  /*e3e0*/  IMAD.MOV.U32 R3, RZ, RZ, R11 ;  /* 0x000000ffff037224 */ /* 0x000fe400078e000b */
[----:B------:R-:W-:Y:S02]  /*e3f0*/  IMAD.MOV.U32 R5, RZ, RZ, R9 ;  /* 0x000000ffff057224 */ /* 0x000fe400078e0009 */
[----:B------:R-:W-:-:S03]  /*e400*/  IMAD.WIDE.U32 R2, R163, UR4, R2 ;  /* 0x00000004a3027c25 */ /* 0x000fc6000f8e0002 */
[----:B------:R-:W0:Y:S01]  /*e410*/  @P0 LDC R4, c[0x0][0xbec] ;  /* 0x0002fb00ff040b82 */ /* 0x000e220000000800 */
[----:B------:R-:W-:Y:S01]  /*e420*/  IMAD R7, R163, UR5, R8 ;  /* 0x00000005a3077c24 */ /* 0x000fe2000f8e0208 */
[----:B------:R-:W-:-:S03]  /*e430*/  ULDC.64 UR4, c[0x0][0xb98] ;  /* 0x0002e60000047ab9 */ /* 0x000fc60000000a00 */
[----:B------:R-:W-:-:S03]  /*e440*/  IMAD.IADD R3, R3, 0x1, R7 ;  /* 0x0000000103037824 */ /* 0x000fc600078e0207 */
[----:B------:R-:W4:Y:S01]  /*e450*/  @P0 LDC R15, c[0x0][0xbf0] ;  /* 0x0002fc00ff0f0b82 */ /* 0x000f220000000800 */
[----:B------:R-:W-:-:S04]  /*e460*/  IMAD.WIDE.U32 R2, R13, UR4, R2 ;  /* 0x000000040d027c25 */ /* 0x000fc8000f8e0002 */
[----:B0-----:R-:W-:-:S05]  /*e470*/  @P0 IMAD.HI.U32 R4, R9, R4, RZ ;  /* 0x0000000409040227 */ /* 0x001fca00078e00ff */
[----:B----4-:R-:W-:Y:S01]  /*e480*/  @P0 SHF.R.U32.HI R5, RZ, R15, R4 ;  /* 0x0000000fff050219 */ /* 0x010fe20000011604 */
[----:B------:R-:W-:-:S03]  /*e490*/  IMAD R4, R12, UR4, RZ ;  /* 0x000000040c047c24 */ /* 0x000fc6000f8e02ff */
[----:B------:R-:W-:Y:S01]  /*e4a0*/  IADD3 R2, P0, R5, R2, RZ ;  /* 0x0000000205027210 */ /* 0x000fe20007f1e0ff */
[----:B------:R-:W-:Y:S02]  /*e4b0*/  IMAD.MOV R7, RZ, RZ, -R5 ;  /* 0x000000ffff077224 */ /* 0x000fe400078e0a05 */
[----:B------:R-:W-:Y:S01]  /*e4c0*/  IMAD R8, R13, UR5, R4 ;  /* 0x000000050d087c24 */ /* 0x000fe2000f8e0204 */
[----:B------:R-:W-:Y:S01]  /*e4d0*/  ULDC.64 UR4, c[0x0][0xb88] ;  /* 0x0002e20000047ab9 */ /* 0x000fe20000000a00 */
[----:B------:R-:W-:Y:S01]  /*e4e0*/  IMAD R7, R14, R7, R9 ;  /* 0x000000070e077224 */ /* 0x000fe200078e0209 */
[----:B------:R-:W-:-:S04]  /*e4f0*/  SHF.R.S32.HI R9, RZ, 0x1f, R5 ;  /* 0x0000001fff097819 */ /* 0x000fc80000011405 */
        /* <DEDUP_REMOVED lines=11> */
.L_x_1439:
[----:B------:R-:W-:Y:S05]  /*e5b0*/  BSYNC B1 ;  /* 0x0000000000017941 */ /* 0x000fea0003800000 */
.L_x_1438:
[----:B------:R-:W-:Y:S01]  /*e5c0*/  ULDC.64 UR4, c[0x0][0xaa0] ;  /* 0x0002a80000047ab9 */ /* 0x000fe20000000a00 */
[----:B------:R-:W-:Y:S01]  /*e5d0*/  IMAD R7, R162, 0x20, R165 ;  /* 0x00000020a2077824 */ /* 0x000fe200078e02a5 */
[----:B------:R-:W-:Y:S01]  /*e5e0*/  BSSY B1, `(.L_x_1440) ;  /* 0x0000037000017945 */ /* 0x000fe20003800000 */
[----:B0-----:R-:W-:Y:S02]  /*e5f0*/  IMAD R3, R11, UR4, RZ ;  /* 0x000000040b037c24 */ /* 0x001fe4000f8e02ff */
[----:B------:R-:W-:Y:S02]  /*e600*/  IMAD.IADD R9, R18, 0x1, R7 ;  /* 0x0000000112097824 */ /* 0x000fe400078e0207 */
[C---:B------:R-:W-:Y:S02]  /*e610*/  IMAD R5, R6.reuse, UR5, R3 ;  /* 0x0000000506057c24 */ /* 0x040fe4000f8e0203 */
[----:B------:R-:W-:Y:S01]  /*e620*/  IMAD.WIDE.U32 R2, R6, UR4, RZ ;  /* 0x0000000406027c25 */ /* 0x000fe2000f8e00ff */
[----:B------:R-:W-:-:S03]  /*e630*/  ULDC.64 UR4, c[0x0][0xae8] ;  /* 0x0002ba0000047ab9 */ /* 0x000fc60000000a00 */
[----:B------:R-:W-:Y:S02]  /*e640*/  IMAD.IADD R3, R3, 0x1, R5 ;  /* 0x0000000103037824 */ /* 0x000fe400078e0205 */
[----:B------:R-:W-:Y:S02]  /*e650*/  IMAD R6, R10, UR4, RZ ;  /* 0x000000040a067c24 */ /* 0x000fe4000f8e02ff */
[----:B--2---:R-:W-:-:S04]  /*e660*/  @P2 IMAD.HI.U32 R4, R9, R16, RZ ;  /* 0x0000001009042227 */ /* 0x004fc800078e00ff */
[C---:B------:R-:W-:Y:S02]  /*e670*/  IMAD R7, R163.reuse, UR5, R6 ;  /* 0x00000005a3077c24 */ /* 0x040fe4000f8e0206 */
[----:B------:R-:W-:Y:S01]  /*e680*/  IMAD.WIDE.U32 R2, R163, UR4, R2 ;  /* 0x00000004a3027c25 */ /* 0x000fe2000f8e0002 */
[----:B------:R-:W-:-:S03]  /*e690*/  ULDC.64 UR4, c[0x0][0xaf0] ;  /* 0x0002bc0000047ab9 */ /* 0x000fc60000000a00 */
[----:B------:R-:W-:Y:S01]  /*e6a0*/  IMAD.MOV.U32 R5, RZ, RZ, R9 ;  /* 0x000000ffff057224 */ /* 0x000fe200078e0009 */
[----:B---3--:R-:W-:Y:S01]  /*e6b0*/  @P2 SHF.R.U32.HI R5, RZ, R21, R4 ;  /* 0x00000015ff052219 */ /* 0x008fe20000011604 */
[----:B------:R-:W-:Y:S02]  /*e6c0*/  IMAD R6, R12, UR4, RZ ;  /* 0x000000040c067c24 */ /* 0x000fe4000f8e02ff */
[----:B------:R-:W-:Y:S01]  /*e6d0*/  IMAD.IADD R3, R3, 0x1, R7 ;  /* 0x0000000103037824 */ /* 0x000fe200078e0207 */
[----:B------:R-:W-:Y:S01]  /*e6e0*/  SHF.R.S32.HI R4, RZ, 0x1f, R5 ;  /* 0x0000001fff047819 */ /* 0x000fe20000011405 */
        /* <DEDUP_REMOVED lines=13> */
[----:B------:R-:W-:Y:S02]  /*e7c0*/  IMAD.IADD R18, R165, 0x1, R18 ;  /* 0x00000001a5127824 */ /* 0x000fe400078e0212 */
[----:B------:R-:W-:Y:S02]  /*e7d0*/  IMAD R17, R0, R17, RZ ;  /* 0x0000001100117224 */ /* 0x000fe400078e02ff */
        /* <DEDUP_REMOVED lines=10> */
[----:B------:R0:W2:Y:S02]  /*e880*/  SHFL.IDX PT, R2, R4, RZ, 0x181f ;  /* 0x00181fff04027589 */ /* 0x0000a400000e0000 */
[----:B------:R-:W-:Y:S02]  /*e890*/  ISETP.GE.AND P0, PT, R0, R17, PT ;  /* 0x000000110000720c */ /* 0x000fe40003f06270 */
[----:B------:R0:W3:Y:S01]  /*e8a0*/  SHFL.IDX PT, R0, R5, RZ, 0x181f ;  /* 0x00181fff05007589 */ /* 0x0000e200000e0000 */
[----:B------:R-:W-:Y:S10]  /*e8b0*/  @P2 BRA `(.L_x_1441) ;  /* 0x0000000000242947 */ /* 0x000ff40003800000 */
        /* <DEDUP_REMOVED lines=9> */
.L_x_1441:
[----:B------:R-:W-:Y:S05]  /*e950*/  BSYNC B1 ;  /* 0x0000000000017941 */ /* 0x000fea0003800000 */
.L_x_1440:
        /* <DEDUP_REMOVED lines=13> */
.L_x_1443:
[----:B------:R-:W-:Y:S05]  /*ea30*/  BSYNC B1 ;  /* 0x0000000000017941 */ /* 0x000fea0003800000 */
.L_x_1442:
        /* <DEDUP_REMOVED lines=13> */
.L_x_1445:
[----:B------:R-:W-:Y:S05]  /*eb10*/  BSYNC B1 ;  /* 0x0000000000017941 */ /* 0x000fea0003800000 */
.L_x_1444:
        /* <DEDUP_REMOVED lines=14> */
.L_x_1436:
[----:B------:R-:W-:Y:S05]  /*ec00*/  BSYNC B0 ;  /* 0x0000000000007941 */ /* 0x000fea0003800000 */
.L_x_1427:
[----:B------:R-:W-:Y:S02]  /*ec10*/  ULDC UR4, c[0x0][0xc3c] ;  /* 0x00030f0000047ab9 */ /* 0x000fe40000000800 */
[----:B-1----:R-:W-:-:S13]  /*ec20*/  ISETP.GE.AND P0, PT, R47, UR4, PT ;  /* 0x000000042f007c0c */ /* 0x002fda000bf06270 */
[----:B------:R-:W-:Y:S05]  /*ec30*/  @!P0 BRA `(.L_x_1446) ;  /* 0xffffff2000708947 */ /* 0x000fea000383ffff */
[----:B------:R-:W-:Y:S05]  /*ec40*/  EXIT ;  /* 0x000000000000794d */ /* 0x000fea0003800000 */
.L_x_1345:
[----:B------:R-:W-:-:S08]  /*ec50*/  NOP ;  /* 0x0000000000007918 */ /* 0x000fd00000000000 */
[----:B0-----:R-:W0:-:S00]  /*ec60*/  USETMAXREG.DEALLOC.CTAPOOL 0x18 ;  /* 0x00000018000079c8 */ /* 0x001e0000080e0500 */
[----:B0-----:R-:W2:Y:S01]  /*ec70*/  LDL.LU R2, [R1+0x18] ;  /* 0x0000180001027983 */ /* 0x001ea20000300800 */
[----:B------:R-:W-:Y:S01]  /*ec80*/  LOP3.LUT R0, R0, 0x3, RZ, 0xc0, !PT ;  /* 0x0000000300007812 */ /* 0x000fe200078ec0ff */
[----:B------:R-:W-:-:S05]  /*ec90*/  IMAD.MOV.U32 R5, RZ, RZ, RZ ;  /* 0x000000ffff057224 */ /* 0x000fca00078e00ff */
        /* <DEDUP_REMOVED lines=10> */
[----:B------:R-:W2:Y:S01]  /*ed40*/  LDS.128 R16, [UR4+0x2a8d0] ;  /* 0x02a8d004ff107984 */ /* 0x000ea20008000c00 */
[----:B------:R-:W-:Y:S06]  /*ed50*/  BAR.ARV 0x4, 0x180 ;  /* 0x0106000000007b1d */ /* 0x000fec0000002000 */
[----:B------:R-:W-:Y:S05]  /*ed60*/  BRA `(.L_x_1448) ;  /* 0x0000000800887947 */ /* 0x000fea0003800000 */
.L_x_1447:
[----:B------:R-:W1:Y:S01]  /*ed70*/  S2R R0, SR_TID.X ;  /* 0x0000000000007919 */ /* 0x000e620000002100 */
[----:B------:R-:W-:Y:S01]  /*ed80*/  ULDC UR4, c[0x0][0xc3c] ;  /* 0x00030f0000047ab9 */ /* 0x000fe20000000800 */
[----:B------:R-:W2:Y:S01]  /*ed90*/  S2UR UR6, SR_CTAID.X ;  /* 0x00000000000679c3 */ /* 0x000ea20000002500 */
[----:B------:R-:W-:Y:S01]  /*eda0*/  ULDC UR5, c[0x0][0xc38] ;  /* 0x00030e0000057ab9 */ /* 0x000fe20000000800 */
[----:B-1----:R-:W-:-:S04]  /*edb0*/  LOP3.LUT R0, R0, 0x1f, RZ, 0xc0, !PT ;  /* 0x0000001f00007812 */ /* 0x002fc800078ec0ff */
[----:B------:R-:W-:-:S04]  /*edc0*/  ISETP.NE.AND P0, PT, R0, 0x1f, PT ;  /* 0x0000001f0000780c */ /* 0x000fc80003f05270 */
[----:B------:R-:W-:-:S13]  /*edd0*/  ISETP.GE.OR P1, PT, R0, UR4, !P0 ;  /* 0x0000000400007c0c */ /* 0x000fda000c726670 */
[----:B0-----:R-:W0:Y:S02]  /*ede0*/  @!P1 LDC.64 R2, c[0x0][0xc80] ;  /* 0x00032000ff029b82 */ /* 0x001e240000000a00 */
[----:B0-----:R-:W-:-:S05]  /*edf0*/  @!P1 IMAD.WIDE.U32 R2, R0, 0x4, R2 ;  /* 0x0000000400029825 */ /* 0x001fca00078e0002 */
[----:B------:R-:W3:Y:S01]  /*ee00*/  @!P1 LDG.E R5, desc[UR60][R2.64] ;  /* 0x0000003c02059981 */ /* 0x000ee2000c1e1900 */
[C---:B------:R-:W-:Y:S01]  /*ee10*/  ISETP.NE.AND P1, PT, R0.reuse, RZ, PT ;  /* 0x000000ff0000720c */ /* 0x040fe20003f25270 */
[----:B------:R-:W-:Y:S01]  /*ee20*/  UMOV UR4, URZ ;  /* 0x0000003f00047c82 */ /* 0x000fe20008000000 */
[C---:B------:R-:W-:Y:S01]  /*ee30*/  ISETP.GE.U32.AND P2, PT, R0.reuse, 0x2, PT ;  /* 0x000000020000780c */ /* 0x040fe20003f46070 */
[----:B------:R-:W-:Y:S01]  /*ee40*/  IMAD.MOV.U32 R16, RZ, RZ, RZ ;  /* 0x000000ffff107224 */ /* 0x000fe200078e00ff */
[C---:B------:R-:W-:Y:S02]  /*ee50*/  ISETP.GE.U32.AND P3, PT, R0.reuse, 0x4, PT ;  /* 0x000000040000780c */ /* 0x040fe40003f66070 */
[C---:B------:R-:W-:Y:S02]  /*ee60*/  ISETP.GE.U32.AND P4, PT, R0.reuse, 0x8, PT ;  /* 0x000000080000780c */ /* 0x040fe40003f86070 */
[----:B------:R-:W-:Y:S01]  /*ee70*/  ISETP.GE.U32.AND P5, PT, R0, 0x10, PT ;  /* 0x000000100000780c */ /* 0x000fe20003fa6070 */
[----:B---3--:R-:W0:Y:S02]  /*ee80*/  SHFL.UP PT, R4, R5, 0x1, RZ ;  /* 0x0420000005047989 */ /* 0x008e2400000e00ff */
        /* <DEDUP_REMOVED lines=17> */
[----:B--2---:R-:W-:-:S13]  /*efa0*/  ISETP.GT.AND P6, PT, R6, UR6, PT ;  /* 0x0000000606007c0c */ /* 0x004fda000bfc4270 */
[----:B------:R-:W-:Y:S05]  /*efb0*/  @P6 BRA `(.L_x_1449) ;  /* 0x00000000009c6947 */ /* 0x000fea0003800000 */
[----:B------:R-:W0:Y:S01]  /*efc0*/  LDC R4, c[0x0][0xc3c] ;  /* 0x00030f00ff047b82 */ /* 0x000e220000000800 */
[----:B------:R-:W-:Y:S01]  /*efd0*/  IMAD.MOV.U32 R6, RZ, RZ, R7 ;  /* 0x000000ffff067224 */ /* 0x000fe200078e0007 */
[----:B------:R-:W-:Y:S01]  /*efe0*/  UMOV UR4, URZ ;  /* 0x0000003f00047c82 */ /* 0x000fe20008000000 */
[----:B------:R-:W-:Y:S01]  /*eff0*/  ULDC UR7, c[0x0][0xc3c] ;  /* 0x00030f0000077ab9 */ /* 0x000fe20000000800 */
[----:B------:R-:W-:-:S05]  /*f000*/  ULDC UR5, c[0x0][0xc38] ;  /* 0x00030e0000057ab9 */ /* 0x000fca0000000800 */
.L_x_1453:
        /* <DEDUP_REMOVED lines=12> */
.L_x_1452:
[----:B------:R-:W-:Y:S05]  /*f0d0*/  BSYNC B0 ;  /* 0x0000000000007941 */ /* 0x000fea0003800000 */
.L_x_1451:
        /* <DEDUP_REMOVED lines=20> */
[----:B------:R-:W-:-:S07]  /*f220*/  IMAD.MOV.U32 R4, RZ, RZ, R10 ;  /* 0x000000ffff047224 */ /* 0x000fce00078e000a */
.L_x_1449:
[----:B------:R-:W-:-:S04]  /*f230*/  IMAD.IADD R7, R6, 0x1, -R7 ;  /* 0x0000000106077824 */ /* 0x000fc800078e0a07 */
[----:B------:R-:W-:-:S05]  /*f240*/  IMAD R2, R4, UR5, R7 ;  /* 0x0000000504027c24 */ /* 0x000fca000f8e0207 */
[----:B------:R-:W-:Y:S02]  /*f250*/  ISETP.GT.AND P0, PT, R2, UR6, PT ;  /* 0x0000000602007c0c */ /* 0x000fe4000bf04270 */
[----:B------:R-:W0:Y:S11]  /*f260*/  LDC.64 R2, c[0x0][0xc90] ;  /* 0x00032400ff027b82 */ /* 0x000e360000000a00 */
[----:B------:R-:W-:-:S04]  /*f270*/  VOTE.ANY R11, PT, !P0 ;  /* 0x00000000000b7806 */ /* 0x000fc800040e0100 */
[----:B------:R-:W1:Y:S02]  /*f280*/  POPC R6, R11 ;  /* 0x0000000b00067309 */ /* 0x000e640000000000 */
[----:B-1----:R-:W-:-:S04]  /*f290*/  VIADD R19, R6, UR4 ;  /* 0x0000000406137c36 */ /* 0x002fc80008000000 */
[----:B0-----:R-:W-:-:S05]  /*f2a0*/  IMAD.WIDE R2, R19, 0x4, R2 ;  /* 0x0000000413027825 */ /* 0x001fca00078e0202 */
[----:B------:R-:W2:Y:S01]  /*f2b0*/  LDG.E R10, desc[UR60][R2.64] ;  /* 0x0000003c020a7981 */ /* 0x000ea2000c1e1900 */
[----:B------:R-:W-:-:S03]  /*f2c0*/  ISETP.NE.AND P0, PT, R11, RZ, PT ;  /* 0x000000ff0b00720c */ /* 0x000fc60003f05270 */
[----:B------:R-:W2:Y:S02]  /*f2d0*/  SHFL.IDX PT, R5, R5, R6, 0x1f ;  /* 0x00001f0605057589 */ /* 0x000ea400000e0000 */
[----:B--2---:R-:W-:-:S05]  /*f2e0*/  IMAD R8, R5, R10, RZ ;  /* 0x0000000a05087224 */ /* 0x004fca00078e02ff */
[----:B------:R-:W-:-:S04]  /*f2f0*/  IABS R9, R8 ;  /* 0x0000000800097213 */ /* 0x000fc80000000000 */
[----:B------:R-:W0:Y:S08]  /*f300*/  I2F.RP R12, R9 ;  /* 0x00000009000c7306 */ /* 0x000e300000209400 */
[----:B0-----:R-:W0:Y:S02]  /*f310*/  MUFU.RCP R12, R12 ;  /* 0x0000000c000c7308 */ /* 0x001e240000001000 */
[----:B0-----:R-:W-:-:S06]  /*f320*/  VIADD R13, R12, 0xffffffe ;  /* 0x0ffffffe0c0d7836 */ /* 0x001fcc0000000000 */
[----:B------:R0:W1:Y:S01]  /*f330*/  F2I.FTZ.U32.TRUNC.NTZ R3, R13 ;  /* 0x0000000d00037305 */ /* 0x000062000021f000 */
[----:B------:R-:W-:Y:S05]  /*f340*/  @!P0 BRA `(.L_x_1454) ;  /* 0x0000000000088947 */ /* 0x000fea0003800000 */
[----:B------:R-:W-:-:S05]  /*f350*/  VIADD R11, R6, 0xffffffff ;  /* 0xffffffff060b7836 */ /* 0x000fca0000000000 */
[----:B------:R2:W3:Y:S02]  /*f360*/  SHFL.IDX PT, R16, R4, R11, 0x1f ;  /* 0x00001f0b04107589 */ /* 0x0004e400000e0000 */
.L_x_1454:
[----:B-1----:R-:W-:Y:S01]  /*f370*/  IMAD.MOV R2, RZ, RZ, -R3 ;  /* 0x000000ffff027224 */ /* 0x002fe200078e0a03 */
[----:B--2---:R-:W-:Y:S01]  /*f380*/  IABS R4, R8 ;  /* 0x0000000800047213 */ /* 0x004fe20000000000 */
[----:B---3--:R-:W-:Y:S02]  /*f390*/  IMAD R16, R16, UR5, R7 ;  /* 0x0000000510107c24 */ /* 0x008fe4000f8e0207 */
[----:B------:R-:W-:Y:S02]  /*f3a0*/  IMAD R7, R2, R9, RZ ;  /* 0x0000000902077224 */ /* 0x000fe400078e02ff */
[----:B------:R-:W-:Y:S02]  /*f3b0*/  IMAD.MOV.U32 R2, RZ, RZ, RZ ;  /* 0x000000ffff027224 */ /* 0x000fe400078e00ff */
[----:B------:R-:W-:Y:S02]  /*f3c0*/  IMAD.MOV R4, RZ, RZ, -R4 ;  /* 0x000000ffff047224 */ /* 0x000fe400078e0a04 */
[----:B------:R-:W-:Y:S01]  /*f3d0*/  IMAD.HI.U32 R2, R3, R7, R2 ;  /* 0x0000000703027227 */ /* 0x000fe200078e0002 */
[----:B------:R-:W-:-:S04]  /*f3e0*/  IADD3 R7, -R16, UR6, RZ ;  /* 0x0000000610077c10 */ /* 0x000fc8000fffe1ff */
[----:B------:R-:W-:-:S05]  /*f3f0*/  IABS R3, R7 ;  /* 0x0000000700037213 */ /* 0x000fca0000000000 */
[----:B------:R-:W-:-:S04]  /*f400*/  IMAD.HI.U32 R2, R2, R3, RZ ;  /* 0x0000000302027227 */ /* 0x000fc800078e00ff */
[----:B------:R-:W-:Y:S01]  /*f410*/  IMAD R4, R2, R4, R3 ;  /* 0x0000000402047224 */ /* 0x000fe200078e0203 */
[----:B------:R-:W-:-:S04]  /*f420*/  LOP3.LUT R3, R7, R8, RZ, 0x3c, !PT ;  /* 0x0000000807037212 */ /* 0x000fc800078e3cff */
[----:B------:R-:W-:Y:S02]  /*f430*/  ISETP.GT.U32.AND P1, PT, R9, R4, PT ;  /* 0x000000040900720c */ /* 0x000fe40003f24070 */
[----:B------:R-:W-:-:S11]  /*f440*/  ISETP.GE.AND P2, PT, R3, RZ, PT ;  /* 0x000000ff0300720c */ /* 0x000fd60003f46270 */
[----:B------:R-:W-:Y:S02]  /*f450*/  @!P1 IMAD.IADD R4, R4, 0x1, -R9 ;  /* 0x0000000104049824 */ /* 0x000fe400078e0a09 */
[----:B------:R-:W-:Y:S01]  /*f460*/  @!P1 VIADD R2, R2, 0x1 ;  /* 0x0000000102029836 */ /* 0x000fe20000000000 */
[----:B------:R-:W-:Y:S02]  /*f470*/  ISETP.NE.AND P1, PT, R8, RZ, PT ;  /* 0x000000ff0800720c */ /* 0x000fe40003f25270 */
[----:B------:R-:W-:-:S13]  /*f480*/  ISETP.GE.U32.AND P0, PT, R4, R9, PT ;  /* 0x000000090400720c */ /* 0x000fda0003f06070 */
[----:B------:R-:W-:-:S04]  /*f490*/  @P0 VIADD R2, R2, 0x1 ;  /* 0x0000000102020836 */ /* 0x000fc80000000000 */
[----:B------:R-:W-:-:S04]  /*f4a0*/  IMAD.MOV.U32 R9, RZ, RZ, R2 ;  /* 0x000000ffff097224 */ /* 0x000fc800078e0002 */
[----:B------:R-:W-:Y:S01]  /*f4b0*/  @!P2 IMAD.MOV R9, RZ, RZ, -R9 ;  /* 0x000000ffff09a224 */ /* 0x000fe200078e0a09 */
[----:B------:R-:W-:-:S05]  /*f4c0*/  @!P1 LOP3.LUT R9, RZ, R8, RZ, 0x33, !PT ;  /* 0x00000008ff099212 */ /* 0x000fca00078e33ff */
[----:B------:R-:W-:Y:S02]  /*f4d0*/  IMAD R4, R10, R9, RZ ;  /* 0x000000090a047224 */ /* 0x000fe400078e02ff */
[----:B------:R-:W-:Y:S02]  /*f4e0*/  IMAD.MOV R9, RZ, RZ, -R9 ;  /* 0x000000ffff097224 */ /* 0x000fe400078e0a09 */
[----:B------:R-:W-:Y:S02]  /*f4f0*/  IMAD.MOV R3, RZ, RZ, -R4 ;  /* 0x000000ffff037224 */ /* 0x000fe400078e0a04 */
[----:B------:R-:W-:-:S03]  /*f500*/  IMAD R7, R8, R9, R7 ;  /* 0x0000000908077224 */ /* 0x000fc600078e0207 */
[----:B------:R-:W-:Y:S01]  /*f510*/  VIADDMNMX R10, R3, UR5, R10, PT ;  /* 0x00000005030a7c46 */ /* 0x000fe2000b80010a */
[----:B------:R-:W-:Y:S01]  /*f520*/  IMAD.IADD R4, R7, 0x1, R4 ;  /* 0x0000000107047824 */ /* 0x000fe200078e0204 */
[----:B------:R-:W-:Y:S02]  /*f530*/  IABS R8, R7 ;  /* 0x0000000700087213 */ /* 0x000fe40000000000 */
[----:B------:R-:W-:-:S04]  /*f540*/  IABS R6, R10 ;  /* 0x0000000a00067213 */ /* 0x000fc80000000000 */
[----:B------:R-:W1:Y:S08]  /*f550*/  I2F.RP R11, R6 ;  /* 0x00000006000b7306 */ /* 0x000e700000209400 */
[----:B-1----:R-:W1:Y:S02]  /*f560*/  MUFU.RCP R11, R11 ;  /* 0x0000000b000b7308 */ /* 0x002e640000001000 */
[----:B-1----:R-:W-:-:S06]  /*f570*/  VIADD R2, R11, 0xffffffe ;  /* 0x0ffffffe0b027836 */ /* 0x002fcc0000000000 */
[----:B------:R1:W2:Y:S02]  /*f580*/  F2I.FTZ.U32.TRUNC.NTZ R3, R2 ;  /* 0x0000000200037305 */ /* 0x0002a4000021f000 */
[----:B-1----:R-:W-:Y:S02]  /*f590*/  IMAD.MOV.U32 R2, RZ, RZ, RZ ;  /* 0x000000ffff027224 */ /* 0x002fe400078e00ff */
[----:B--2---:R-:W-:-:S04]  /*f5a0*/  IMAD.MOV R9, RZ, RZ, -R3 ;  /* 0x000000ffff097224 */ /* 0x004fc800078e0a03 */
[----:B------:R-:W-:-:S04]  /*f5b0*/  IMAD R9, R9, R6, RZ ;  /* 0x0000000609097224 */ /* 0x000fc800078e02ff */
[----:B------:R-:W-:Y:S01]  /*f5c0*/  IMAD.HI.U32 R3, R3, R9, R2 ;  /* 0x0000000903037227 */ /* 0x000fe200078e0002 */
[-C--:B------:R-:W-:Y:S02]  /*f5d0*/  IABS R9, R10.reuse ;  /* 0x0000000a00097213 */ /* 0x080fe40000000000 */
[----:B------:R-:W-:-:S03]  /*f5e0*/  LOP3.LUT R2, R7, R10, RZ, 0x3c, !PT ;  /* 0x0000000a07027212 */ /* 0x000fc600078e3cff */
[----:B------:R-:W-:Y:S01]  /*f5f0*/  IMAD.MOV R9, RZ, RZ, -R9 ;  /* 0x000000ffff097224 */ /* 0x000fe200078e0a09 */
[----:B------:R-:W-:Y:S01]  /*f600*/  ISETP.GE.AND P2, PT, R2, RZ, PT ;  /* 0x000000ff0200720c */ /* 0x000fe20003f46270 */
[----:B------:R-:W-:-:S04]  /*f610*/  IMAD.HI.U32 R3, R3, R8, RZ ;  /* 0x0000000803037227 */ /* 0x000fc800078e00ff */
[----:B------:R-:W-:-:S05]  /*f620*/  IMAD R9, R3, R9, R8 ;  /* 0x0000000903097224 */ /* 0x000fca00078e0208 */
[----:B------:R-:W-:-:S13]  /*f630*/  ISETP.GT.U32.AND P1, PT, R6, R9, PT ;  /* 0x000000090600720c */ /* 0x000fda0003f24070 */
[----:B------:R-:W-:Y:S02]  /*f640*/  @!P1 IMAD.IADD R9, R9, 0x1, -R6 ;  /* 0x0000000109099824 */ /* 0x000fe400078e0a06 */
[----:B------:R-:W-:Y:S01]  /*f650*/  @!P1 VIADD R3, R3, 0x1 ;  /* 0x0000000103039836 */ /* 0x000fe20000000000 */
[----:B------:R-:W-:Y:S02]  /*f660*/  ISETP.NE.AND P1, PT, R10, RZ, PT ;  /* 0x000000ff0a00720c */ /* 0x000fe40003f25270 */
[----:B------:R-:W-:-:S13]  /*f670*/  ISETP.GE.U32.AND P0, PT, R9, R6, PT ;  /* 0x000000060900720c */ /* 0x000fda0003f06070 */
[----:B------:R-:W-:-:S04]  /*f680*/  @P0 VIADD R3, R3, 0x1 ;  /* 0x0000000103030836 */ /* 0x000fc80000000000 */
[----:B------:R-:W-:Y:S01]  /*f690*/  @!P2 IMAD.MOV R3, RZ, RZ, -R3 ;  /* 0x000000ffff03a224 */ /* 0x000fe200078e0a03 */
[----:B------:R-:W-:Y:S01]  /*f6a0*/  @!P1 LOP3.LUT R3, RZ, R10, RZ, 0x33, !PT ;  /* 0x0000000aff039212 */ /* 0x000fe200078e33ff */
[----:B------:R-:W-:-:S03]  /*f6b0*/  IMAD.MOV R10, RZ, RZ, -R10 ;  /* 0x000000ffff0a7224 */ /* 0x000fc600078e0a0a */
[----:B------:R-:W-:Y:S01]  /*f6c0*/  LOP3.LUT R2, RZ, R3, RZ, 0x33, !PT ;  /* 0x00000003ff027212 */ /* 0x000fe200078e33ff */
[----:B------:R-:W-:-:S04]  /*f6d0*/  IMAD R18, R3, R10, R4 ;  /* 0x0000000a03127224 */ /* 0x000fc800078e0204 */
[----:B------:R-:W-:Y:S01]  /*f6e0*/  IMAD.IADD R17, R5, 0x1, R2 ;  /* 0x0000000105117824 */ /* 0x000fe200078e0202 */
[----:B------:R-:W-:Y:S06]  /*f6f0*/  BRA `(.L_x_1455) ;  /* 0x00000000000c7947 */ /* 0x000fec0003800000 */
.L_x_1450:
[----:B------:R-:W-:Y:S02]  /*f700*/  IMAD.MOV.U32 R17, RZ, RZ, RZ ;  /* 0x000000ffff117224 */ /* 0x000fe400078e00ff */
[----:B------:R-:W-:Y:S02]  /*f710*/  IMAD.U32 R16, RZ, RZ, UR6 ;  /* 0x00000006ff107e24 */ /* 0x000fe4000f8e00ff */
[----:B------:R-:W-:-:S07]  /*f720*/  IMAD.MOV.U32 R18, RZ, RZ, RZ ;  /* 0x000000ffff127224 */ /* 0x000fce00078e00ff */
.L_x_1455:
[----:B------:R-:W-:-:S13]  /*f730*/  ISETP.NE.AND P0, PT, R0, RZ, PT ;  /* 0x000000ff0000720c */ /* 0x000fda0003f05270 */
[----:B------:R-:W1:Y:S01]  /*f740*/  @!P0 S2R R3, SR_CgaCtaId ;  /* 0x0000000000038919 */ /* 0x000e620000008800 */
[----:B------:R-:W-:-:S04]  /*f750*/  @!P0 MOV R0, 0x400 ;  /* 0x0000040000008802 */ /* 0x000fc80000000f00 */
[----:B-1----:R-:W-:-:S05]  /*f760*/  @!P0 LEA R0, R3, R0, 0x18 ;  /* 0x0000000003008211 */ /* 0x002fca00078ec0ff */
[----:B------:R1:W-:Y:S01]  /*f770*/  @!P0 STS.128 [R0+0x2a8d0], R16 ;  /* 0x02a8d01000008388 */ /* 0x0003e20000000c00 */
[----:B------:R-:W-:Y:S06]  /*f780*/  BAR.ARV 0x5, 0x180 ;  /* 0x0146000000007b1d */ /* 0x000fec0000002000 */
.L_x_1448:
[----:B-1----:R-:W-:Y:S01]  /*f790*/  IMAD.MOV.U32 R0, RZ, RZ, 0x1 ;  /* 0x00000001ff007424 */ /* 0x002fe200078e00ff */
[----:B------:R1:W-:Y:S01]  /*f7a0*/  STL [R1+0x4], RZ ;  /* 0x000004ff01007387 */ /* 0x0003e20000100800 */
[----:B------:R-:W-:Y:S02]  /*f7b0*/  ULDC UR4, c[0x0][0xc3c] ;  /* 0x00030f0000047ab9 */ /* 0x000fe40000000800 */
[----:B--2---:R-:W-:Y:S01]  /*f7c0*/  ISETP.GE.AND P0, PT, R19, UR4, PT ;  /* 0x0000000413007c0c */ /* 0x004fe2000bf06270 */
[----:B------:R1:W-:Y:S04]  /*f7d0*/  STL [R1+0x10], R0 ;  /* 0x0000100001007387 */ /* 0x0003e80000100800 */
[----:B------:R1:W-:Y:S08]  /*f7e0*/  STL [R1+0x38], RZ ;  /* 0x000038ff01007387 */ /* 0x0003f00000100800 */
[----:B-1----:R-:W-:Y:S05]  /*f7f0*/  @P0 BRA `(.L_x_1456) ;  /* 0x0000005800300947 */ /* 0x002fea0003800000 */
[----:B------:R-:W1:Y:S01]  /*f800*/  S2R R5, SR_TID.X ;  /* 0x0000000000057919 */ /* 0x000e620000002100 */
[----:B------:R-:W2:Y:S01]  /*f810*/  S2UR UR5, SR_CgaCtaId ;  /* 0x00000000000579c3 */ /* 0x000ea20000008800 */
[----:B------:R-:W-:Y:S01]  /*f820*/  UMOV UR4, 0x400 ;  /* 0x0000040000047882 */ /* 0x000fe20000000000 */
[----:B------:R-:W-:Y:S01]  /*f830*/  BSSY B8, `(.L_x_1456) ;  /* 0x0000588000087945 */ /* 0x000fe20003800000 */
[----:B------:R-:W-:Y:S01]  /*f840*/  ULDC UR38, c[0x0][0xc] ;  /* 0x0000030000267ab9 */ /* 0x000fe20000000800 */
[----:B------:R-:W-:Y:S01]  /*f850*/  ULDC.64 UR36, c[0x0][0x198] ;  /* 0x0000660000247ab9 */ /* 0x000fe20000000a00 */
[----:B--2---:R-:W-:Y:S01]  /*f860*/  ULEA UR4, UR5, UR4, 0x18 ;  /* 0x0000000405047291 */ /* 0x004fe2000f8ec03f */
[C---:B-1----:R-:W-:Y:S01]  /*f870*/  IMAD.SHL.U32 R0, R5.reuse, 0x8, RZ ;  /* 0x0000000805007824 */ /* 0x042fe200078e00ff */
[----:B------:R-:W-:-:S04]  /*f880*/  LOP3.LUT R4, R5, 0x7f, RZ, 0xc0, !PT ;  /* 0x0000007f05047812 */ /* 0x000fc800078ec0ff */
[C---:B0-----:R-:W-:Y:S02]  /*f890*/  LOP3.LUT R2, R0.reuse, 0x1f8, RZ, 0xc0, !PT ;  /* 0x000001f800027812 */ /* 0x041fe400078ec0ff */
        /* <DEDUP_REMOVED lines=9> */
[----:B------:R-:W-:Y:S01]  /*f930*/  STL [R1], R4 ;  /* 0x0000000401007387 */ /* 0x000fe20000100800 */
[----:B------:R-:W-:-:S03]  /*f940*/  IMAD.MOV.U32 R2, RZ, RZ, 0x1 ;  /* 0x00000001ff027424 */ /* 0x000fc600078e00ff */
[----:B------:R-:W-:Y:S04]  /*f950*/  STL [R1+0x20], R3 ;  /* 0x0000200301007387 */ /* 0x000fe80000100800 */
[----:B------:R-:W-:Y:S04]  /*f960*/  STL [R1+0x38], RZ ;  /* 0x000038ff01007387 */ /* 0x000fe80000100800 */
[----:B------:R0:W-:Y:S04]  /*f970*/  STL [R1+0x10], R2 ;  /* 0x0000100201007387 */ /* 0x0001e80000100800 */
[----:B------:R1:W-:Y:S01]  /*f980*/  STL [R1+0x4], RZ ;  /* 0x000004ff01007387 */ /* 0x0003e20000100800 */
[----:B0-----:R-:W-:-:S02]  /*f990*/  LOP3.LUT R2, R0, 0x40, RZ, 0xfc, !PT ;  /* 0x0000004000027812 */ /* 0x001fc400078efcff */
[----:B-1----:R-:W-:-:S07]  /*f9a0*/  LOP3.LUT R0, R0, 0x80, RZ, 0xfc, !PT ;  /* 0x0000008000007812 */ /* 0x002fce00078efcff */
.L_x_1566:
[----:B------:R-:W-:Y:S05]  /*f9b0*/  YIELD ;  /* 0x0000000000007946 */ /* 0x000fea0003800000 */
[----:B------:R-:W-:Y:S01]  /*f9c0*/  ULDC.64 UR4, c[0x0][0xa28] ;  /* 0x00028a0000047ab9 */ /* 0x000fe20000000a00 */
[----:B----4-:R-:W-:Y:S01]  /*f9d0*/  IMAD.MOV.U32 R0, RZ, RZ, RZ ;  /* 0x000000ffff007224 */ /* 0x010fe200078e00ff */
[----:B------:R-:W-:Y:S01]  /*f9e0*/  ISETP.NE.U32.AND P0, PT, RZ, UR4, PT ;  /* 0x00000004ff007c0c */ /* 0x000fe2000bf05070 */
[----:B------:R-:W0:Y:S01]  /*f9f0*/  LDC.64 R4, c[0x0][0xa00] ;  /* 0x00028000ff047b82 */ /* 0x000e220000000a00 */
[----:B-1----:R-:W-:Y:S01]  /*fa00*/  CS2R R8, SRZ ;  /* 0x0000000000087805 */ /* 0x002fe2000001ff00 */
[----:B------:R-:W-:Y:S01]  /*fa10*/  ULDC.64 UR6, c[0x0][0xa08] ;  /* 0x0002820000067ab9 */ /* 0x000fe20000000a00 */
[----:B------:R-:W-:Y:S01]  /*fa20*/  ISETP.NE.AND.EX P0, PT, RZ, UR5, PT, P0 ;  /* 0x00000005ff007c0c */ /* 0x000fe2000bf05300 */
[----:B------:R-:W-:-:S12]  /*fa30*/  ULDC.64 UR4, c[0x0][0xa18] ;  /* 0x0002860000047ab9 */ /* 0x000fd80000000a00 */
[----:B------:R-:W1:Y:S02]  /*fa40*/  @P0 LDC.64 R2, c[0x0][0xa28] ;  /* 0x00028a00ff020b82 */ /* 0x000e640000000a00 */
[----:B-1----:R-:W-:-:S05]  /*fa50*/  @P0 IMAD.WIDE R2, R19, 0x4, R2 ;  /* 0x0000000413020825 */ /* 0x002fca00078e0202 */
[----:B------:R1:W5:Y:S01]  /*fa60*/  @P0 LDG.E R0, desc[UR60][R2.64] ;  /* 0x0000003c02000981 */ /* 0x000362000c1e1900 */
[----:B------:R-:W-:Y:S01]  /*fa70*/  ISETP.NE.U32.AND P0, PT, RZ, UR4, PT ;  /* 0x00000004ff007c0c */ /* 0x000fe2000bf05070 */
[----:B0-----:R-:W-:Y:S01]  /*fa80*/  IMAD.WIDE R4, R19, 0x4, R4 ;  /* 0x0000000413047825 */ /* 0x001fe200078e0204 */
[----:B------:R-:W-:Y:S02]  /*fa90*/  ISETP.NE.U32.AND P1, PT, RZ, UR6, PT ;  /* 0x00000006ff007c0c */ /* 0x000fe4000bf25070 */
[----:B------:R-:W-:Y:S01]  /*faa0*/  ISETP.NE.AND.EX P2, PT, RZ, UR5, PT, P0 ;  /* 0x00000005ff007c0c */ /* 0x000fe2000bf45300 */
[----:B------:R-:W-:Y:S01]  /*fab0*/  ULDC.64 UR4, c[0x0][0xa00] ;  /* 0x0002800000047ab9 */ /* 0x000fe20000000a00 */
[----:B------:R-:W-:Y:S02]  /*fac0*/  ISETP.NE.AND.EX P1, PT, RZ, UR7, PT, P1 ;  /* 0x00000007ff007c0c */ /* 0x000fe4000bf25310 */
[----:B------:R-:W-:Y:S01]  /*fad0*/  ISETP.NE.U32.AND P0, PT, RZ, UR4, PT ;  /* 0x00000004ff007c0c */ /* 0x000fe2000bf05070 */
[----:B-1----:R-:W0:Y:S03]  /*fae0*/  LDC.64 R2, c[0x0][0xa08] ;  /* 0x00028200ff027b82 */ /* 0x002e260000000a00 */
[----:B------:R-:W-:-:S05]  /*faf0*/  ISETP.NE.AND.EX P0, PT, RZ, UR5, PT, P0 ;  /* 0x00000005ff007c0c */ /* 0x000fca000bf05300 */
[----:B--23--:R-:W1:Y:S08]  /*fb00*/  @P2 LDC.64 R6, c[0x0][0xa18] ;  /* 0x00028600ff062b82 */ /* 0x00ce700000000a00 */
[----:B------:R-:W2:Y:S01]  /*fb10*/  @P0 LDG.E R9, desc[UR60][R4.64] ;  /* 0x0000003c04090981 */ /* 0x000ea2000c1e1900 */
[----:B------:R-:W-:Y:S01]  /*fb20*/  ULDC UR4, c[0x0][0x288] ;  /* 0x0000a20000047ab9 */ /* 0x000fe20000000800 */
[----:B0-----:R-:W-:-:S05]  /*fb30*/  IMAD.WIDE R2, R19, 0x4, R2 ;  /* 0x0000000413027825 */ /* 0x001fca00078e0202 */
[----:B------:R-:W5:Y:S01]  /*fb40*/  @P1 LDG.E R8, desc[UR60][R2.64] ;  /* 0x0000003c02081981 */ /* 0x000f62000c1e1900 */
[----:B-1----:R-:W-:-:S03]  /*fb50*/  @P2 IMAD.WIDE R6, R19, 0x4, R6 ;  /* 0x0000000413062825 */ /* 0x002fc600078e0206 */
[----:B--2---:R0:W-:Y:S02]  /*fb60*/  STL [R1+0x34], R9 ;  /* 0x0000340901007387 */ /* 0x0041e40000100800 */
[----:B0-----:R-:W-:Y:S01]  /*fb70*/  IMAD.U32 R9, RZ, RZ, UR4 ;  /* 0x00000004ff097e24 */ /* 0x001fe2000f8e00ff */
[----:B------:R-:W-:-:S05]  /*fb80*/  ULDC.64 UR4, c[0x0][0x418] ;  /* 0x0001060000047ab9 */ /* 0x000fca0000000a00 */
        /* <DEDUP_REMOVED lines=11> */
[----:B------:R-:W0:Y:S04]  /*fc40*/  LDG.E R7, desc[UR60][R4.64] ;  /* 0x0000003c04077981 */ /* 0x000e28000c1e1900 */
[----:B------:R-:W0:Y:S02]  /*fc50*/  LDG.E R4, desc[UR60][R4.64+0x4] ;  /* 0x0000043c04047981 */ /* 0x000e24000c1e1900 */
[----:B0-----:R-:W-:-:S05]  /*fc60*/  IMAD.IADD R9, R4, 0x1, -R7 ;  /* 0x0000000104097824 */ /* 0x001fca00078e0a07 */
[----:B------:R1:W-:Y:S02]  /*fc70*/  STL [R1+0x30], R9 ;  /* 0x0000300901007387 */ /* 0x0003e40000100800 */
.L_x_1457:
[----:B-----5:R-:W-:Y:S01]  /*fc80*/  IMAD.IADD R4, R8, 0x1, R0 ;  /* 0x0000000108047824 */ /* 0x020fe200078e0200 */
[----:B------:R-:W-:Y:S02]  /*fc90*/  ULDC.64 UR4, c[0x0][0xa20] ;  /* 0x0002880000047ab9 */ /* 0x000fe40000000a00 */
[----:B------:R-:W-:Y:S02]  /*fca0*/  ISETP.NE.U32.AND P0, PT, RZ, UR4, PT ;  /* 0x00000004ff007c0c */ /* 0x000fe4000bf05070 */
[----:B------:R2:W-:Y:S02]  /*fcb0*/  STL [R1+0x14], R4 ;  /* 0x0000140401007387 */ /* 0x0005e40000100800 */
[----:B------:R-:W-:-:S13]  /*fcc0*/  ISETP.NE.AND.EX P0, PT, RZ, UR5, PT, P0 ;  /* 0x00000005ff007c0c */ /* 0x000fda000bf05300 */
[----:B--2---:R-:W-:Y:S05]  /*fcd0*/  @!P0 BRA `(.L_x_1458) ;  /* 0x0000000000108947 */ /* 0x004fea0003800000 */
[----:B------:R-:W2:Y:S02]  /*fce0*/  LDC.64 R2, c[0x0][0xa20] ;  /* 0x00028800ff027b82 */ /* 0x000ea40000000a00 */
[----:B--2---:R-:W-:-:S05]  /*fcf0*/  IMAD.WIDE R2, R19, 0x4, R2 ;  /* 0x0000000413027825 */ /* 0x004fca00078e0202 */
[----:B------:R2:W5:Y:S01]  /*fd00*/  LDG.E R6, desc[UR60][R2.64] ;  /* 0x0000003c02067981 */ /* 0x000562000c1e1900 */
[----:B------:R-:W-:Y:S05]  /*fd10*/  BRA `(.L_x_1459) ;  /* 0x0000000000107947 */ /* 0x000fea0003800000 */
.L_x_1458:
[----:B------:R-:W-:Y:S05]  /*fd20*/  @!P1 BRA `(.L_x_1459) ;  /* 0x00000000000c9947 */ /* 0x000fea0003800000 */
[----:B------:R-:W2:Y:S04]  /*fd30*/  LDG.E R6, desc[UR60][R2.64] ;  /* 0x0000003c02067981 */ /* 0x000ea8000c1e1900 */
[----:B------:R-:W2:Y:S02]  /*fd40*/  LDG.E R2, desc[UR60][R2.64+0x4] ;  /* 0x0000043c02027981 */ /* 0x000ea4000c1e1900 */
[----:B--2---:R-:W-:-:S07]  /*fd50*/  IMAD.IADD R6, R2, 0x1, -R6 ;  /* 0x0000000102067824 */ /* 0x004fce00078e0a06 */
.L_x_1459:
[----:B--2---:R-:W2:Y:S01]  /*fd60*/  LDC R2, c[0x0][0x448] ;  /* 0x00011200ff027b82 */ /* 0x004ea20000000800 */
[----:B------:R-:W-:Y:S02]  /*fd70*/  IMAD.SHL.U32 R8, R17, 0x80, RZ ;  /* 0x0000008011087824 */ /* 0x000fe400078e00ff */
[----:B-----5:R-:W-:Y:S02]  /*fd80*/  IMAD.IADD R0, R6, 0x1, -R0 ;  /* 0x0000000106007824 */ /* 0x020fe400078e0a00 */
[----:B------:R-:W-:Y:S01]  /*fd90*/  VIADD R4, R8, 0x7f ;  /* 0x0000007f08047836 */ /* 0x000fe20000000000 */
[----:B------:R3:W-:Y:S03]  /*fda0*/  STL [R1+0x2c], R8 ;  /* 0x00002c0801007387 */ /* 0x0007e60000100800 */
[----:B------:R-:W-:Y:S01]  /*fdb0*/  IMAD.MOV.U32 R6, RZ, RZ, R4 ;  /* 0x000000ffff067224 */ /* 0x000fe200078e0004 */
[----:B--2---:R-:W-:-:S13]  /*fdc0*/  ISETP.NE.AND P1, PT, R2, 0x1, PT ;  /* 0x000000010200780c */ /* 0x004fda0003f25270 */
[----:B------:R-:W2:Y:S08]  /*fdd0*/  @P1 LDC R3, c[0x0][0x44c] ;  /* 0x00011300ff031b82 */ /* 0x000eb00000000800 */
[----:B------:R-:W4:Y:S01]  /*fde0*/  @P1 LDC R2, c[0x0][0x450] ;  /* 0x00011400ff021b82 */ /* 0x000f220000000800 */
[----:B--2---:R-:W-:-:S05]  /*fdf0*/  @P1 IMAD.HI.U32 R3, R4, R3, RZ ;  /* 0x0000000304031227 */ /* 0x004fca00078e00ff */
[----:B----4-:R-:W-:Y:S02]  /*fe00*/  @P1 SHF.R.U32.HI R6, RZ, R2, R3 ;  /* 0x00000002ff061219 */ /* 0x010fe40000011603 */
[----:B------:R-:W-:-:S05]  /*fe10*/  IADD3 R2, R0, 0x1, -R9 ;  /* 0x0000000100027810 */ /* 0x000fca0007ffe809 */
[----:B------:R-:W-:Y:S02]  /*fe20*/  IMAD.IADD R6, R2, 0x1, R6 ;  /* 0x0000000102067824 */ /* 0x000fe400078e0206 */
[----:B------:R-:W2:Y:S02]  /*fe30*/  LDC.64 R2, c[0x0][0x9e0] ;  /* 0x00027800ff027b82 */ /* 0x000ea40000000a00 */
[----:B--2---:R-:W-:Y:S01]  /*fe40*/  ISETP.GE.AND P2, PT, R3, 0x1, PT ;  /* 0x000000010300780c */ /* 0x004fe20003f46270 */
[----:B------:R-:W-:-:S12]  /*fe50*/  IMAD.IADD R2, R6, 0x1, R2 ;  /* 0x0000000106027824 */ /* 0x000fd800078e0202 */
[----:B---3--:R-:W-:Y:S05]  /*fe60*/  @!P2 BRA `(.L_x_1460) ;  /* 0x000000000048a947 */ /* 0x008fea0003800000 */
[C---:B------:R-:W-:Y:S01]  /*fe70*/  ISETP.GT.AND P0, PT, R6.reuse, RZ, PT ;  /* 0x000000ff0600720c */ /* 0x040fe20003f04270 */
[----:B------:R-:W-:Y:S01]  /*fe80*/  BSSY B0, `(.L_x_1461) ;  /* 0x000000e000007945 */ /* 0x000fe20003800000 */
[----:B------:R-:W-:-:S11]  /*fe90*/  VIADD R7, R6, 0xffffffff ;  /* 0xffffffff06077836 */ /* 0x000fd60000000000 */
[----:B------:R-:W-:Y:S05]  /*fea0*/  @P0 BRA `(.L_x_1462) ;  /* 0x00000000001c0947 */ /* 0x000fea0003800000 */
[----:B------:R-:W-:Y:S01]  /*feb0*/  ISETP.NE.AND P0, PT, R3, 0x1, PT ;  /* 0x000000010300780c */ /* 0x000fe20003f05270 */
[----:B------:R-:W-:-:S12]  /*fec0*/  IMAD.MOV R6, RZ, RZ, -R6 ;  /* 0x000000ffff067224 */ /* 0x000fd800078e0a06 */
[----:B------:R-:W2:Y:S02]  /*fed0*/  @P0 LDC.64 R4, c[0x0][0x9e8] ;  /* 0x00027a00ff040b82 */ /* 0x000ea40000000a00 */
[----:B--2---:R-:W-:-:S05]  /*fee0*/  @P0 IMAD.HI.U32 R4, R6, R4, RZ ;  /* 0x0000000406040227 */ /* 0x004fca00078e00ff */
[----:B------:R-:W-:-:S04]  /*fef0*/  @P0 SHF.R.U32.HI R6, RZ, R5, R4 ;  /* 0x00000005ff060219 */ /* 0x000fc80000011604 */
[----:B------:R-:W-:Y:S01]  /*ff00*/  LOP3.LUT R7, RZ, R6, RZ, 0x33, !PT ;  /* 0x00000006ff077212 */ /* 0x000fe200078e33ff */
[----:B------:R-:W-:Y:S06]  /*ff10*/  BRA `(.L_x_1463) ;  /* 0x0000000000107947 */ /* 0x000fec0003800000 */
.L_x_1462:
[----:B------:R-:W-:-:S13]  /*ff20*/  ISETP.NE.AND P0, PT, R3, 0x1, PT ;  /* 0x000000010300780c */ /* 0x000fda0003f05270 */
[----:B------:R-:W2:Y:S02]  /*ff30*/  @P0 LDC.64 R4, c[0x0][0x9e8] ;  /* 0x00027a00ff040b82 */ /* 0x000ea40000000a00 */
[----:B--2---:R-:W-:-:S05]  /*ff40*/  @P0 IMAD.HI.U32 R4, R7, R4, RZ ;  /* 0x0000000407040227 */ /* 0x004fca00078e00ff */
[----:B------:R-:W-:-:S07]  /*ff50*/  @P0 SHF.R.U32.HI R7, RZ, R5, R4 ;  /* 0x00000005ff070219 */ /* 0x000fce0000011604 */
.L_x_1463:
[----:B------:R-:W-:Y:S05]  /*ff60*/  BSYNC B0 ;  /* 0x0000000000007941 */ /* 0x000fea0003800000 */
.L_x_1461:
[----:B------:R-:W-:-:S05]  /*ff70*/  IMAD R7, R7, R3, R3 ;  /* 0x0000000307077224 */ /* 0x000fca00078e0203 */
[----:B------:R-:W-:-:S07]  /*ff80*/  VIMNMX R2, R2, R7, PT ;  /* 0x0000000702027248 */ /* 0x000fce0003fe0100 */
.L_x_1460:
[----:B------:R-:W2:Y:S01]  /*ff90*/  @P1 LDC R6, c[0x0][0x44c] ;  /* 0x00011300ff061b82 */ /* 0x000ea20000000800 */
[----:B------:R-:W-:Y:S01]  /*ffa0*/  IMAD.MOV.U32 R4, RZ, RZ, R8 ;  /* 0x000000ffff047224 */ /* 0x000fe200078e0008 */
[----:B------:R-:W-:-:S06]  /*ffb0*/  ULDC UR4, c[0x0][0x9dc] ;  /* 0x0002770000047ab9 */ /* 0x000fcc0000000800 */
[----:B------:R-:W3:Y:S01]  /*ffc0*/  @P1 LDC R5, c[0x0][0x450] ;  /* 0x00011400ff051b82 */ /* 0x000ee20000000800 */
[----:B--2---:R-:W-:-:S05]  /*ffd0*/  @P1 IMAD.HI.U32 R6, R8, R6, RZ ;  /* 0x0000000608061227 */ /* 0x004fca00078e00ff */
[----:B---3--:R-:W-:Y:S01]  /*ffe0*/  @P1 SHF.R.U32.HI R4, RZ, R5, R6 ;  /* 0x00000005ff041219 */ /* 0x008fe20000011606 */
[----:B------:R-:W-:Y:S02]  /*fff0*/  VIADD R5, R2, 0x5f ;  /* 0x0000005f02057836 */ /* 0x000fe40000000000 */
[----:B------:R-:W-:Y:S01]  /*10000*/  VIADD R6, R0, 0x5f ;  /* 0x0000005f00067836 */ /* 0x000fe20000000000 */
[----:B------:R-:W-:Y:S01]  /*10010*/  IADD3 R2, R4, R0, -R9 ;  /* 0x0000000004027210 */ /* 0x000fe20007ffe809 */
[----:B------:R-:W-:-:S04]  /*10020*/  IMAD.HI R5, R5, 0x2aaaaaab, RZ ;  /* 0x2aaaaaab05057827 */ /* 0x000fc800078e02ff */
[----:B------:R-:W-:Y:S01]  /*10030*/  IMAD.HI R6, R6, 0x2aaaaaab, RZ ;  /* 0x2aaaaaab06067827 */ /* 0x000fe200078e02ff */
[----:B------:R-:W-:-:S04]  /*10040*/  SHF.R.U32.HI R0, RZ, 0x1f, R5 ;  /* 0x0000001fff007819 */ /* 0x000fc80000011605 */
[----:B------:R-:W-:Y:S02]  /*10050*/  SHF.R.U32.HI R4, RZ, 0x1f, R6 ;  /* 0x0000001fff047819 */ /* 0x000fe40000011606 */
[----:B------:R-:W-:Y:S02]  /*10060*/  LEA.HI.SX32 R0, R5, R0, 0x1c ;  /* 0x0000000005007211 */ /* 0x000fe400078fe2ff */
[----:B------:R-:W-:-:S04]  /*10070*/  LEA.HI.SX32 R4, R6, R4, 0x1c ;  /* 0x0000000406047211 */ /* 0x000fc800078fe2ff */
[----:B------:R-:W-:Y:S01]  /*10080*/  VIMNMX R7, R4, R0, PT ;  /* 0x0000000004077248 */ /* 0x000fe20003fe0100 */
[----:B------:R-:W-:-:S04]  /*10090*/  VIADD R0, R2, -UR4 ;  /* 0x8000000402007c36 */ /* 0x000fc80008000000 */
[----:B------:R2:W-:Y:S01]  /*100a0*/  STL [R1+0x28], R7 ;  /* 0x0000280701007387 */ /* 0x0005e20000100800 */
[----:B------:R-:W-:Y:S05]  /*100b0*/  @!P2 BRA `(.L_x_1464) ;  /* 0x000000000044a947 */ /* 0x000fea0003800000 */
[----:B------:R-:W-:Y:S01]  /*100c0*/  ISETP.GT.AND P0, PT, R2, -0x1, PT ;  /* 0xffffffff0200780c */ /* 0x000fe20003f04270 */
[----:B------:R-:W-:-:S12]  /*100d0*/  BSSY B0, `(.L_x_1465) ;  /* 0x000000d000007945 */ /* 0x000fd80003800000 */
[----:B------:R-:W-:Y:S05]  /*100e0*/  @P0 BRA `(.L_x_1466) ;  /* 0x00000000001c0947 */ /* 0x000fea0003800000 */
[----:B------:R-:W-:Y:S02]  /*100f0*/  ISETP.NE.AND P0, PT, R3, 0x1, PT ;  /* 0x000000010300780c */ /* 0x000fe40003f05270 */
[----:B------:R-:W-:-:S11]  /*10100*/  LOP3.LUT R2, RZ, R2, RZ, 0x33, !PT ;  /* 0x00000002ff027212 */ /* 0x000fd600078e33ff */
[----:B------:R-:W3:Y:S02]  /*10110*/  @P0 LDC.64 R4, c[0x0][0x9e8] ;  /* 0x00027a00ff040b82 */ /* 0x000ee40000000a00 */
[----:B---3--:R-:W-:-:S05]  /*10120*/  @P0 IMAD.HI.U32 R4, R2, R4, RZ ;  /* 0x0000000402040227 */ /* 0x008fca00078e00ff */
[----:B------:R-:W-:-:S04]  /*10130*/  @P0 SHF.R.U32.HI R2, RZ, R5, R4 ;  /* 0x00000005ff020219 */ /* 0x000fc80000011604 */
[----:B------:R-:W-:Y:S01]  /*10140*/  LOP3.LUT R2, RZ, R2, RZ, 0x33, !PT ;  /* 0x00000002ff027212 */ /* 0x000fe200078e33ff */
[----:B------:R-:W-:Y:S06]  /*10150*/  BRA `(.L_x_1467) ;  /* 0x0000000000107947 */ /* 0x000fec0003800000 */
.L_x_1466:
[----:B------:R-:W-:-:S13]  /*10160*/  ISETP.NE.AND P0, PT, R3, 0x1, PT ;  /* 0x000000010300780c */ /* 0x000fda0003f05270 */
[----:B------:R-:W3:Y:S02]  /*10170*/  @P0 LDC.64 R4, c[0x0][0x9e8] ;  /* 0x00027a00ff040b82 */ /* 0x000ee40000000a00 */
[----:B---3--:R-:W-:-:S05]  /*10180*/  @P0 IMAD.HI.U32 R4, R2, R4, RZ ;  /* 0x0000000402040227 */ /* 0x008fca00078e00ff */
[----:B------:R-:W-:-:S07]  /*10190*/  @P0 SHF.R.U32.HI R2, RZ, R5, R4 ;  /* 0x00000005ff020219 */ /* 0x000fce0000011604 */
.L_x_1467:
[----:B------:R-:W-:Y:S05]  /*101a0*/  BSYNC B0 ;  /* 0x0000000000007941 */ /* 0x000fea0003800000 */
.L_x_1465:
[----:B------:R-:W-:-:S05]  /*101b0*/  IMAD R2, R2, R3, RZ ;  /* 0x0000000302027224 */ /* 0x000fca00078e02ff */
[----:B------:R-:W-:-:S07]  /*101c0*/  VIMNMX R0, R0, R2, !PT ;  /* 0x0000000200007248 */ /* 0x000fce0007fe0100 */
.L_x_1464:
[----:B------:R-:W-:Y:S01]  /*101d0*/  IMAD.HI R0, R0, 0x2aaaaaab, RZ ;  /* 0x2aaaaaab00007827 */ /* 0x000fe200078e02ff */
[----:B------:R-:W-:Y:S04]  /*101e0*/  BSSY B7, `(.L_x_1468) ;  /* 0x0000426000077945 */ /* 0x000fe80003800000 */
[----:B------:R-:W-:-:S04]  /*101f0*/  SHF.R.U32.HI R2, RZ, 0x1f, R0 ;  /* 0x0000001fff027819 */ /* 0x000fc80000011600 */
[----:B------:R-:W-:-:S04]  /*10200*/  LEA.HI.SX32 R2, R0, R2, 0x1c ;  /* 0x0000000200027211 */ /* 0x000fc800078fe2ff */
[----:B------:R-:W-:-:S04]  /*10210*/  VIMNMX R3, RZ, R2, !PT ;  /* 0x00000002ff037248 */ /* 0x000fc80007fe0100 */
[----:B------:R-:W-:Y:S01]  /*10220*/  ISETP.GT.AND P0, PT, R7, R3, PT ;  /* 0x000000030700720c */ /* 0x000fe20003f04270 */
[----:B------:R3:W-:-:S12]  /*10230*/  STL [R1+0x24], R3 ;  /* 0x0000240301007387 */ /* 0x0007d80000100800 */
[----:B---3--:R-:W-:Y:S05]  /*10240*/  @P0 BRA `(.L_x_1469) ;  /* 0x0000000000440947 */ /* 0x008fea0003800000 */
[----:B------:R-:W3:Y:S02]  /*10250*/  S2R R3, SR_TID.X ;  /* 0x0000000000037919 */ /* 0x000ee40000002100 */
[----:B---3--:R-:W-:-:S04]  /*10260*/  LOP3.LUT R3, R3, 0x7f, RZ, 0xc0, !PT ;  /* 0x0000007f03037812 */ /* 0x008fc800078ec0ff */
[----:B------:R-:W-:-:S13]  /*10270*/  ISETP.NE.AND P0, PT, R3, RZ, PT ;  /* 0x000000ff0300720c */ /* 0x000fda0003f05270 */
[----:B------:R-:W-:Y:S05]  /*10280*/  @P0 BRA `(.L_x_1470) ;  /* 0x00000040006c0947 */ /* 0x000fea0003800000 */
[----:B------:R-:W3:Y:S01]  /*10290*/  S2R R5, SR_LANEID ;  /* 0x0000000000057919 */ /* 0x000ee20000000000 */
[----:B------:R-:W-:Y:S01]  /*102a0*/  VOTEU.ANY UR4, UPT, PT ;  /* 0x0000000000047886 */ /* 0x000fe200038e0100 */
[----:B------:R-:W4:Y:S01]  /*102b0*/  LDC.64 R2, c[0x0][0xc60] ;  /* 0x00031800ff027b82 */ /* 0x000f220000000a00 */
[----:B------:R-:W3:Y:S02]  /*102c0*/  FLO.U32 R0, UR4 ;  /* 0x0000000400007d00 */ /* 0x000ee400080e0000 */
[----:B---3--:R-:W-:-:S06]  /*102d0*/  ISETP.EQ.U32.AND P0, PT, R0, R5, PT ;  /* 0x000000050000720c */ /* 0x008fcc0003f02070 */
[----:B------:R-:W4:Y:S07]  /*102e0*/  POPC R5, UR4 ;  /* 0x0000000400057d09 */ /* 0x000f2e0008000000 */
[----:B----4-:R-:W3:Y:S01]  /*102f0*/  @P0 ATOMG.E.ADD.STRONG.GPU PT, R3, desc[UR60][R2.64], R5 ;  /* 0x00000005020309a8 */ /* 0x010ee200081ee1fc */
[----:B------:R-:W4:Y:S02]  /*10300*/  S2R R4, SR_LTMASK ;  /* 0x0000000000047919 */ /* 0x000f240000003900 */
[----:B----4-:R-:W-:-:S04]  /*10310*/  LOP3.LUT R4, R4, UR4, RZ, 0xc0, !PT ;  /* 0x0000000404047c12 */ /* 0x010fc8000f8ec0ff */
[----:B--2---:R-:W2:Y:S01]  /*10320*/  POPC R7, R4 ;  /* 0x0000000400077309 */ /* 0x004ea20000000000 */
[----:B---3--:R-:W2:Y:S02]  /*10330*/  SHFL.IDX PT, R0, R3, R0, 0x1f ;  /* 0x00001f0003007589 */ /* 0x008ea400000e0000 */
[----:B--2---:R-:W-:Y:S01]  /*10340*/  IADD3 R16, R0, UR38, R7 ;  /* 0x0000002600107c10 */ /* 0x004fe2000fffe007 */
[----:B------:R-:W-:Y:S06]  /*10350*/  BRA `(.L_x_1470) ;  /* 0x0000004000387947 */ /* 0x000fec0003800000 */
.L_x_1469:
[----:B------:R-:W3:Y:S01]  /*10360*/  LDL R17, [R1] ;  /* 0x0000000001117983 */ /* 0x000ee20000100800 */
[----:B------:R-:W-:Y:S01]  /*10370*/  BSSY B6, `(.L_x_1471) ;  /* 0x0000014000067945 */ /* 0x000fe20003800000 */
[----:B---3--:R-:W-:-:S05]  /*10380*/  VIADD R0, R17, 0x18400 ;  /* 0x0001840011007836 */ /* 0x008fca0000000000 */
[----:B------:R-:W-:-:S13]  /*10390*/  LOP3.LUT P0, RZ, R0, 0x3ff, RZ, 0xc0, !PT ;  /* 0x000003ff00ff7812 */ /* 0x000fda000780c0ff */
[----:B------:R-:W-:Y:S05]  /*103a0*/  @!P0 BRA `(.L_x_1472) ;  /* 0x0000000000408947 */ /* 0x000fea0003800000 */
[----:B------:R-:W-:Y:S01]  /*103b0*/  MOV R2, 0x0 ;  /* 0x0000000000027802 */ /* 0x000fe20000000f00 */
[----:B------:R-:W-:Y:S01]  /*103c0*/  ULDC.64 UR6, c[0x4][0x118] ;  /* 0x0100460000067ab9 */ /* 0x000fe20000000a00 */
[----:B------:R-:W-:Y:S01]  /*103d0*/  ULDC.64 UR8, c[0x4][0x120] ;  /* 0x0100480000087ab9 */ /* 0x000fe20000000a00 */
[----:B------:R-:W-:Y:S01]  /*103e0*/  ULDC.64 UR4, c[0x4][0xa0] ;  /* 0x0100280000047ab9 */ /* 0x000fe20000000a00 */
[----:B------:R-:W-:Y:S02]  /*103f0*/  IMAD.U32 R4, RZ, RZ, UR6 ;  /* 0x00000006ff047e24 */ /* 0x000fe4000f8e00ff */
[----:B------:R-:W3:Y:S01]  /*10400*/  LDC.64 R2, c[0x4][R2] ;  /* 0x0100000002027b82 */ /* 0x000ee20000000a00 */
[----:B------:R-:W-:Y:S02]  /*10410*/  IMAD.U32 R5, RZ, RZ, UR7 ;  /* 0x00000007ff057e24 */ /* 0x000fe4000f8e00ff */
[----:B------:R-:W-:Y:S02]  /*10420*/  IMAD.U32 R6, RZ, RZ, UR8 ;  /* 0x00000008ff067e24 */ /* 0x000fe4000f8e00ff */
[----:B--2---:R-:W-:-:S02]  /*10430*/  IMAD.U32 R7, RZ, RZ, UR9 ;  /* 0x00000009ff077e24 */ /* 0x004fc4000f8e00ff */
[----:B------:R-:W-:Y:S02]  /*10440*/  IMAD.U32 R10, RZ, RZ, UR4 ;  /* 0x00000004ff0a7e24 */ /* 0x000fe4000f8e00ff */
[----:B------:R-:W-:Y:S02]  /*10450*/  IMAD.U32 R11, RZ, RZ, UR5 ;  /* 0x00000005ff0b7e24 */ /* 0x000fe4000f8e00ff */
[----:B------:R-:W-:Y:S02]  /*10460*/  IMAD.MOV.U32 R8, RZ, RZ, 0x70 ;  /* 0x00000070ff087424 */ /* 0x000fe400078e00ff */
[----:B------:R-:W-:Y:S02]  /*10470*/  IMAD.MOV.U32 R12, RZ, RZ, 0x1 ;  /* 0x00000001ff0c7424 */ /* 0x000fe400078e00ff */
[----:B------:R-:W-:-:S07]  /*10480*/  IMAD.MOV.U32 R13, RZ, RZ, RZ ;  /* 0x000000ffff0d7224 */ /* 0x000fce00078e00ff */
[----:B------:R-:W-:-:S07]  /*10490*/  LEPC R20, `(.L_x_1472) ;  /* 0x000000001014794e */ /* 0x000fce0000000000 */
[----:B01-3--:R-:W-:Y:S05]  /*104a0*/  CALL.ABS.NOINC R2 ;  /* 0x0000000002007343 */ /* 0x00bfea0003c00000 */
.L_x_1472:
[----:B------:R-:W-:Y:S05]  /*104b0*/  BSYNC B6 ;  /* 0x0000000000067941 */ /* 0x000fea0003800000 */
.L_x_1471:
        /* <DEDUP_REMOVED lines=8> */
[----:B------:R3:W4:Y:S01]  /*10540*/  LDC.64 R2, c[0x4][R17] ;  /* 0x0100000011027b82 */ /* 0x0007220000000a00 */
[----:B------:R-:W-:Y:S02]  /*10550*/  IMAD.U32 R4, RZ, RZ, UR6 ;  /* 0x00000006ff047e24 */ /* 0x000fe4000f8e00ff */
[----:B------:R-:W-:Y:S02]  /*10560*/  IMAD.U32 R5, RZ, RZ, UR7 ;  /* 0x00000007ff057e24 */ /* 0x000fe4000f8e00ff */
[----:B------:R-:W-:Y:S02]  /*10570*/  IMAD.U32 R6, RZ, RZ, UR8 ;  /* 0x00000008ff067e24 */ /* 0x000fe4000f8e00ff */
[----:B--2---:R-:W-:-:S02]  /*10580*/  IMAD.U32 R7, RZ, RZ, UR9 ;  /* 0x00000009ff077e24 */ /* 0x004fc4000f8e00ff */
[----:B------:R-:W-:Y:S02]  /*10590*/  IMAD.U32 R10, RZ, RZ, UR4 ;  /* 0x00000004ff0a7e24 */ /* 0x000fe4000f8e00ff */
[----:B------:R-:W-:Y:S02]  /*105a0*/  IMAD.U32 R11, RZ, RZ, UR5 ;  /* 0x00000005ff0b7e24 */ /* 0x000fe4000f8e00ff */
[----:B------:R-:W-:Y:S02]  /*105b0*/  IMAD.MOV.U32 R8, RZ, RZ, 0x70 ;  /* 0x00000070ff087424 */ /* 0x000fe400078e00ff */
[----:B------:R-:W-:Y:S02]  /*105c0*/  IMAD.MOV.U32 R12, RZ, RZ, 0x1 ;  /* 0x00000001ff0c7424 */ /* 0x000fe400078e00ff */
[----:B---3--:R-:W-:-:S07]  /*105d0*/  IMAD.MOV.U32 R13, RZ, RZ, RZ ;  /* 0x000000ffff0d7224 */ /* 0x008fce00078e00ff */
[----:B------:R-:W-:-:S07]  /*105e0*/  LEPC R20, `(.L_x_1475) ;  /* 0x000000001014794e */ /* 0x000fce0000000000 */
[----:B01--4-:R-:W-:Y:S05]  /*105f0*/  CALL.ABS.NOINC R2 ;  /* 0x0000000002007343 */ /* 0x013fea0003c00000 */
.L_x_1475:
        /* <DEDUP_REMOVED lines=15> */
.L_x_1474:
[----:B------:R-:W-:Y:S05]  /*106f0*/  BSYNC B6 ;  /* 0x0000000000067941 */ /* 0x000fea0003800000 */
.L_x_1473:
[----:B------:R-:W-:Y:S01]  /*10700*/  ULDC.64 UR4, c[0x0][0x9f8] ;  /* 0x00027e0000047ab9 */ /* 0x000fe20000000a00 */
[----:B------:R-:W3:Y:S01]  /*10710*/  LDL R17, [R1+0x28] ;  /* 0x0000280001117983 */ /* 0x000ee20000100800 */
[----:B------:R-:W-:Y:S01]  /*10720*/  ISETP.NE.U32.AND P0, PT, RZ, UR4, PT ;  /* 0x00000004ff007c0c */ /* 0x000fe2000bf05070 */
[----:B--2---:R-:W-:-:S03]  /*10730*/  IMAD.MOV.U32 R7, RZ, RZ, R19 ;  /* 0x000000ffff077224 */ /* 0x004fc600078e0013 */
[----:B------:R-:W-:Y:S01]  /*10740*/  ISETP.NE.AND.EX P0, PT, RZ, UR5, PT, P0 ;  /* 0x00000005ff007c0c */ /* 0x000fe2000bf05300 */
[----:B------:R-:W-:-:S12]  /*10750*/  ULDC.64 UR4, c[0x0][0xa08] ;  /* 0x0002820000047ab9 */ /* 0x000fd80000000a00 */
[----:B------:R-:W2:Y:S02]  /*10760*/  @P0 LDC.64 R2, c[0x0][0x9f8] ;  /* 0x00027e00ff020b82 */ /* 0x000ea40000000a00 */
[----:B--2---:R-:W-:-:S05]  /*10770*/  @P0 IMAD.WIDE R2, R19, 0x4, R2 ;  /* 0x0000000413020825 */ /* 0x004fca00078e0202 */
[----:B------:R2:W4:Y:S02]  /*10780*/  @P0 LDG.E R7, desc[UR60][R2.64] ;  /* 0x0000003c02070981 */ /* 0x000524000c1e1900 */
[----:B--2---:R-:W2:Y:S02]  /*10790*/  LDC.64 R2, c[0x0][0x418] ;  /* 0x00010600ff027b82 */ /* 0x004ea40000000a00 */
[----:B--2---:R-:W-:Y:S01]  /*107a0*/  LOP3.LUT P0, RZ, R2, UR4, RZ, 0xfc, !PT ;  /* 0x0000000402ff7c12 */ /* 0x004fe2000f80fcff */
[----:B------:R-:W-:-:S03]  /*107b0*/  UMOV UR4, 0xffffffff ;  /* 0xffffffff00047882 */ /* 0x000fc60000000000 */
[----:B------:R-:W-:Y:S01]  /*107c0*/  LOP3.LUT P0, RZ, R3, UR5, RZ, 0xfc, P0 ;  /* 0x0000000503ff7c12 */ /* 0x000fe2000800fcff */
[----:B---3--:R-:W-:Y:S01]  /*107d0*/  VIADD R0, R17, 0xffffffff ;  /* 0xffffffff11007836 */ /* 0x008fe20000000000 */
[----:B----4-:R-:W-:Y:S01]  /*107e0*/  SHF.R.S32.HI R8, RZ, 0x1f, R7 ;  /* 0x0000001fff087819 */ /* 0x010fe20000011407 */
[----:B------:R2:W-:Y:S01]  /*107f0*/  STL [R1+0xc], R7 ;  /* 0x00000c0701007387 */ /* 0x0005e20000100800 */
[----:B------:R-:W-:-:S03]  /*10800*/  SEL R17, R7, RZ, !P0 ;  /* 0x000000ff07117207 */ /* 0x000fc60004000000 */
[----:B------:R2:W-:Y:S01]  /*10810*/  STL [R1+0x1c], R8 ;  /* 0x00001c0801007387 */ /* 0x0005e20000100800 */
[----:B------:R-:W-:Y:S05]  /*10820*/  BRA.DIV UR4, `(.L_x_1476) ;  /* 0x0000004e04f47947 */ /* 0x000fea000b800000 */
[----:B------:R-:W3:Y:S02]  /*10830*/  S2R R4, SR_TID.X ;  /* 0x0000000000047919 */ /* 0x000ee40000002100 */
[----:B---3--:R-:W-:-:S04]  /*10840*/  SHF.R.U32.HI R4, RZ, 0x5, R4 ;  /* 0x00000005ff047819 */ /* 0x008fc80000011604 */
[----:B------:R-:W-:-:S05]  /*10850*/  LOP3.LUT R4, R4, 0x3, RZ, 0xc0, !PT ;  /* 0x0000000304047812 */ /* 0x000fca00078ec0ff */
[----:B------:R3:W4:Y:S02]  /*10860*/  SHFL.IDX PT, R14, R4, RZ, 0x1f ;  /* 0x00001fff040e7589 */ /* 0x00072400000e0000 */
.L_x_1582:
[----:B---3--:R-:W3:Y:S01]  /*10870*/  LDL.LU R4, [R1+0x18] ;  /* 0x0000180001047983 */ /* 0x008ee20000300800 */
[----:B------:R-:W-:Y:S02]  /*10880*/  PLOP3.LUT P1, PT, PT, PT, PT, 0x8, 0x0 ;  /* 0x000000000000781c */ /* 0x000fe40003f2e170 */
[----:B----4-:R-:W-:Y:S01]  /*10890*/  ISETP.NE.AND P0, PT, R14, RZ, PT ;  /* 0x000000ff0e00720c */ /* 0x010fe20003f05270 */
[----:B------:R4:W-:Y:S01]  /*108a0*/  STL [R1+0x8], R0 ;  /* 0x0000080001007387 */ /* 0x0009e20000100800 */
[----:B---3--:R-:W-:-:S09]  /*108b0*/  LOP3.LUT R4, R4, 0xfffffffe, RZ, 0xc0, !PT ;  /* 0xfffffffe04047812 */ /* 0x008fd200078ec0ff */
[----:B------:R-:W-:-:S05]  /*108c0*/  @P1 LOP3.LUT R4, R4, 0x1, RZ, 0xfc, !PT ;  /* 0x0000000104041812 */ /* 0x000fca00078efcff */
[----:B------:R4:W-:Y:S01]  /*108d0*/  STL [R1+0x18], R4 ;  /* 0x0000180401007387 */ /* 0x0009e20000100800 */
[----:B------:R-:W-:Y:S05]  /*108e0*/  @P0 BRA `(.L_x_1477) ;  /* 0x0000000400480947 */ /* 0x000fea0003800000 */
[----:B------:R-:W-:-:S03]  /*108f0*/  UMOV UR4, 0xffffffff ;  /* 0xffffffff00047882 */ /* 0x000fc60000000000 */
[----:B------:R-:W-:Y:S05]  /*10900*/  BRA.DIV UR4, `(.L_x_1478) ;  /* 0x0000004e04f07947 */ /* 0x000fea000b800000 */
[----:B------:R-:W-:-:S13]  /*10910*/  ELECT P6, URZ, PT ;  /* 0x00000000003f782f */ /* 0x000fda00038c0000 */
.L_x_1585:
[----:B------:R-:W-:Y:S05]  /*10920*/  @!P6 BRA `(.L_x_1477) ;  /* 0x000000040038e947 */ /* 0x000fea0003800000 */
[----:B------:R-:W-:-:S04]  /*10930*/  ISETP.NE.U32.AND P0, PT, R2, RZ, PT ;  /* 0x000000ff0200720c */ /* 0x000fc80003f05070 */
[----:B------:R-:W-:-:S13]  /*10940*/  ISETP.NE.AND.EX P0, PT, R3, RZ, PT, P0 ;  /* 0x000000ff0300720c */ /* 0x000fda0003f05300 */
[----:B------:R-:W-:Y:S05]  /*10950*/  @!P0 BRA `(.L_x_1479) ;  /* 0x0000000000508947 */ /* 0x000fea0003800000 */
[----:B------:R-:W3:Y:S01]  /*10960*/  LDC R6, c[0x0][0x43c] ;  /* 0x00010f00ff067b82 */ /* 0x000ee20000000800 */
[----:B01----:R-:W-:Y:S01]  /*10970*/  IMAD.MOV.U32 R9, RZ, RZ, R0 ;  /* 0x000000ffff097224 */ /* 0x003fe200078e0000 */
[----:B------:R-:W-:-:S03]  /*10980*/  ULDC.64 UR4, c[0x0][0x428] ;  /* 0x00010a0000047ab9 */ /* 0x000fc60000000a00 */
[----:B----4-:R-:W-:Y:S01]  /*10990*/  IMAD.MOV.U32 R0, RZ, RZ, R9 ;  /* 0x000000ffff007224 */ /* 0x010fe200078e0009 */
[----:B---3--:R-:W-:-:S13]  /*109a0*/  ISETP.NE.AND P0, PT, R6, 0x1, PT ;  /* 0x000000010600780c */ /* 0x008fda0003f05270 */
[----:B------:R-:W0:Y:S02]  /*109b0*/  @P0 LDC.64 R4, c[0x0][0x440] ;  /* 0x00011000ff040b82 */ /* 0x000e240000000a00 */
[----:B0-----:R-:W-:-:S05]  /*109c0*/  @P0 IMAD.HI.U32 R4, R9, R4, RZ ;  /* 0x0000000409040227 */ /* 0x001fca00078e00ff */
[----:B------:R-:W-:-:S04]  /*109d0*/  @P0 SHF.R.U32.HI R0, RZ, R5, R4 ;  /* 0x00000005ff000219 */ /* 0x000fc80000011604 */
[--C-:B------:R-:W-:Y:S01]  /*109e0*/  SHF.R.S32.HI R5, RZ, 0x1f, R0.reuse ;  /* 0x0000001fff057819 */ /* 0x100fe20000011400 */
[----:B------:R-:W-:-:S04]  /*109f0*/  IMAD.MOV R4, RZ, RZ, -R0 ;  /* 0x000000ffff047224 */ /* 0x000fc800078e0a00 */
[----:B------:R-:W-:Y:S02]  /*10a00*/  IMAD R9, R6, R4, R9 ;  /* 0x0000000406097224 */ /* 0x000fe400078e0209 */
[----:B------:R-:W-:Y:S02]  /*10a10*/  IMAD R6, R8, UR4, RZ ;  /* 0x0000000408067c24 */ /* 0x000fe4000f8e02ff */
[----:B------:R-:W-:Y:S01]  /*10a20*/  IMAD.MOV.U32 R4, RZ, RZ, R0 ;  /* 0x000000ffff047224 */ /* 0x000fe200078e0000 */
[----:B------:R3:W-:Y:S01]  /*10a30*/  STL [R1+0x8], R9 ;  /* 0x0000080901007387 */ /* 0x0007e20000100800 */
[C---:B------:R-:W-:Y:S02]  /*10a40*/  IMAD R0, R7.reuse, UR5, R6 ;  /* 0x0000000507007c24 */ /* 0x040fe4000f8e0206 */
[----:B------:R-:W-:-:S04]  /*10a50*/  IMAD.WIDE.U32 R4, R7, UR4, R4 ;  /* 0x0000000407047c25 */ /* 0x000fc8000f8e0004 */
[----:B------:R-:W-:Y:S01]  /*10a60*/  IMAD.IADD R0, R5, 0x1, R0 ;  /* 0x0000000105007824 */ /* 0x000fe200078e0200 */
[----:B------:R-:W-:-:S04]  /*10a70*/  LEA R2, P0, R4, R2, 0x2 ;  /* 0x0000000204027211 */ /* 0x000fc800078010ff */
[----:B------:R-:W-:-:S05]  /*10a80*/  LEA.HI.X R3, R4, R3, R0, 0x2, P0 ;  /* 0x0000000304037211 */ /* 0x000fca00000f1400 */
[----:B------:R3:W5:Y:S04]  /*10a90*/  LDG.E R17, desc[UR60][R2.64] ;  /* 0x0000003c02117981 */ /* 0x000768000c1e1900 */
.L_x_1479:
[----:B--2---:R-:W2:Y:S04]  /*10aa0*/  LDL R7, [R1] ;  /* 0x0000000001077983 */ /* 0x004ea80000100800 */
[----:B----4-:R-:W2:Y:S04]  /*10ab0*/  LDL R0, [R1+0x4] ;  /* 0x0000040001007983 */ /* 0x010ea80000100800 */
[----:B---3--:R-:W3:Y:S01]  /*10ac0*/  LDL R2, [R1+0x10] ;  /* 0x0000100001027983 */ /* 0x008ee20000100800 */
[----:B--2---:R-:W-:Y:S01]  /*10ad0*/  IMAD R0, R0, 0x8, R7 ;  /* 0x0000000800007824 */ /* 0x004fe200078e0207 */
[----:B---3--:R-:W-:-:S04]  /*10ae0*/  SHF.L.U32 R2, R2, 0x1f, RZ ;  /* 0x0000001f02027819 */ /* 0x008fc800000006ff */
[----:B------:R-:W2:Y:S02]  /*10af0*/  SYNCS.PHASECHK.TRANS64.TRYWAIT P0, [R0+URZ+0x2a840], R2 ;  /* 0x02a84002000075a7 */ /* 0x000ea4000800017f */
[----:B--2---:R-:W-:Y:S05]  /*10b00*/  @!P0 BRA `(.L_x_1480) ;  /* 0x0000004c00908947 */ /* 0x004fea0003800000 */
.L_x_1586:
[----:B------:R-:W3:Y:S02]  /*10b10*/  S2R R3, SR_TID.X ;  /* 0x0000000000037919 */ /* 0x000ee40000002100 */
[----:B---3--:R-:W-:-:S04]  /*10b20*/  LOP3.LUT R3, R3, 0x7f, RZ, 0xc0, !PT ;  /* 0x0000007f03037812 */ /* 0x008fc800078ec0ff */
[----:B------:R-:W-:-:S13]  /*10b30*/  ISETP.NE.AND P0, PT, R3, RZ, PT ;  /* 0x000000ff0300720c */ /* 0x000fda0003f05270 */
[----:B------:R-:W-:Y:S05]  /*10b40*/  @P0 BRA `(.L_x_1481) ;  /* 0x00000000001c0947 */ /* 0x000fea0003800000 */
[----:B------:R-:W3:Y:S01]  /*10b50*/  S2R R3, SR_TID.X ;  /* 0x0000000000037919 */ /* 0x000ee20000002100 */
[----:B--2---:R-:W-:-:S04]  /*10b60*/  IMAD.MOV.U32 R2, RZ, RZ, 0x9000 ;  /* 0x00009000ff027424 */ /* 0x004fc800078e00ff */
[----:B------:R4:W-:Y:S01]  /*10b70*/  SYNCS.ARRIVE.TRANS64 RZ, [R0+URZ+0x2a830], R2 ;  /* 0x02a8300200ff79a7 */ /* 0x0009e2000800003f */
[----:B---3--:R-:W-:-:S04]  /*10b80*/  LOP3.LUT R3, R3, 0x1f, RZ, 0xc0, !PT ;  /* 0x0000001f03037812 */ /* 0x008fc800078ec0ff */
[----:B------:R-:W-:-:S13]  /*10b90*/  ISETP.NE.AND P0, PT, R3, RZ, PT ;  /* 0x000000ff0300720c */ /* 0x000fda0003f05270 */
[----:B----4-:R-:W-:Y:S05]  /*10ba0*/  @!P0 BRA `(.L_x_1481) ;  /* 0x0000000000048947 */ /* 0x010fea0003800000 */
[----:B------:R-:W-:Y:S01]  /*10bb0*/  BPT.TRAP 0x1 ;  /* 0x000000040000795c */ /* 0x000fe20000300000 */
.L_x_1481:
[----:B------:R-:W3:Y:S04]  /*10bc0*/  LDL R6, [R1] ;  /* 0x0000000001067983 */ /* 0x000ee80000100800 */
[----:B------:R-:W3:Y:S04]  /*10bd0*/  LDL R5, [R1+0x4] ;  /* 0x0000040001057983 */ /* 0x000ee80000100800 */
[----:B------:R-:W4:Y:S04]  /*10be0*/  LDL R4, [R1+0x8] ;  /* 0x0000080001047983 */ /* 0x000f280000100800 */
[----:B------:R-:W4:Y:S04]  /*10bf0*/  LDL R3, [R1+0x14] ;  /* 0x0000140001037983 */ /* 0x000f280000100800 */
[----:B--2---:R-:W2:Y:S01]  /*10c00*/  LDL.LU R2, [R1+0x18] ;  /* 0x0000180001027983 */ /* 0x004ea20000300800 */
[----:B------:R-:W-:Y:S01]  /*10c10*/  R2UR UR9, R0 ;  /* 0x00000000000972ca */ /* 0x000fe200000e0000 */
[----:B------:R-:W-:Y:S01]  /*10c20*/  UIADD3 UR4, UP0, UR36, 0x370, URZ ;  /* 0x0000037024047890 */ /* 0x000fe2000ff1e03f */
[----:B------:R-:W-:Y:S01]  /*10c30*/  R2UR UR12, R18 ;  /* 0x00000000120c72ca */ /* 0x000fe200000e0000 */
[----:B------:R-:W-:Y:S01]  /*10c40*/  UMOV UR10, URZ ;  /* 0x0000003f000a7c82 */ /* 0x000fe20008000000 */
[----:B-----5:R-:W-:Y:S01]  /*10c50*/  R2UR UR13, R17 ;  /* 0x00000000110d72ca */ /* 0x020fe200000e0000 */
[----:B------:R-:W-:Y:S01]  /*10c60*/  UMOV UR6, 0x0 ;  /* 0x0000000000067882 */ /* 0x000fe20000000000 */
[----:B------:R-:W-:Y:S01]  /*10c70*/  PLOP3.LUT P0, PT, PT, PT, PT, 0x80, 0x0 ;  /* 0x000000000000781c */ /* 0x000fe20003f0f070 */
[----:B------:R-:W-:Y:S01]  /*10c80*/  UMOV UR7, 0x14f00000 ;  /* 0x14f0000000077882 */ /* 0x000fe20000000000 */
[----:B------:R-:W-:-:S05]  /*10c90*/  UMOV UR16, 0x40 ;  /* 0x0000004000107882 */ /* 0x000fca0000000000 */
[----:B------:R-:W-:Y:S01]  /*10ca0*/  UIADD3 UR9, UR9, 0x2a830, URZ ;  /* 0x0002a83009097890 */ /* 0x000fe2000fffe03f */
[----:B---3--:R-:W-:Y:S01]  /*10cb0*/  IMAD R0, R5, 0x9000, R6 ;  /* 0x0000900005007824 */ /* 0x008fe200078e0206 */
[----:B----4-:R-:W-:-:S04]  /*10cc0*/  R2UR UR11, R4 ;  /* 0x00000000040b72ca */ /* 0x010fc800000e0000 */
[----:B------:R-:W-:Y:S02]  /*10cd0*/  R2UR UR8, R0 ;  /* 0x00000000000872ca */ /* 0x000fe400000e0000 */
[----:B------:R-:W-:Y:S02]  /*10ce0*/  R2UR UR5, R3 ;  /* 0x00000000030572ca */ /* 0x000fe400000e0000 */
[----:B--2---:R-:W-:-:S04]  /*10cf0*/  LOP3.LUT R2, R2, 0xfffffffe, RZ, 0xc0, !PT ;  /* 0xfffffffe02027812 */ /* 0x004fc800078ec0ff */
[----:B------:R-:W-:-:S05]  /*10d00*/  @P0 LOP3.LUT R2, R2, 0x1, RZ, 0xfc, !PT ;  /* 0x0000000102020812 */ /* 0x000fca00078efcff */
[----:B------:R-:W-:Y:S02]  /*10d10*/  UIADD3 UR14, UR8, 0x18400, URZ ;  /* 0x00018400080e7890 */ /* 0x000fe4000fffe03f */
[----:B------:R-:W-:Y:S01]  /*10d20*/  UIMAD UR11, UR11, 0x60, UR5 ;  /* 0x000000600b0b78a4 */ /* 0x000fe2000f8e0205 */
[----:B------:R3:W-:Y:S01]  /*10d30*/  STL [R1+0x18], R2 ;  /* 0x0000180201007387 */ /* 0x0007e20000100800 */
[----:B------:R-:W-:Y:S02]  /*10d40*/  UIADD3.X UR5, URZ, UR37, URZ, UP0, !UPT ;  /* 0x000000253f057290 */ /* 0x000fe400087fe43f */
[----:B------:R-:W-:Y:S02]  /*10d50*/  UIADD3 UR15, UR8, 0x1b400, URZ ;  /* 0x0001b400080f7890 */ /* 0x000fe4000fffe03f */
[----:B------:R-:W-:-:S03]  /*10d60*/  UIADD3 UR17, UR8, 0x1e400, URZ ;  /* 0x0001e40008117890 */ /* 0x000fc6000fffe03f */
[----:B------:R-:W-:Y:S01]  /*10d70*/  UMOV UR8, UR14 ;  /* 0x0000000e00087c82 */ /* 0x000fe20008000000 */
[----:B------:R-:W-:Y:S01]  /*10d80*/  UMOV UR14, 0x80 ;  /* 0x00000080000e7882 */ /* 0x000fe20000000000 */
[----:B------:R2:W-:Y:S02]  /*10d90*/  UTMALDG.4D [UR8], [UR4], desc[UR6] ;  /* 0x00000608040075b4 */ /* 0x0005e40008019000 */
[----:B--2---:R-:W-:Y:S01]  /*10da0*/  UMOV UR8, UR15 ;  /* 0x0000000f00087c82 */ /* 0x004fe20008000000 */
[----:B------:R-:W-:Y:S02]  /*10db0*/  UMOV UR10, UR16 ;  /* 0x00000010000a7c82 */ /* 0x000fe40008000000 */
[----:B------:R2:W-:Y:S02]  /*10dc0*/  UTMALDG.4D [UR8], [UR4], desc[UR6] ;  /* 0x00000608040075b4 */ /* 0x0005e40008019000 */
[----:B--2---:R-:W-:Y:S01]  /*10dd0*/  UMOV UR8, UR17 ;  /* 0x0000001100087c82 */ /* 0x004fe20008000000 */
[----:B------:R-:W-:-:S02]  /*10de0*/  UMOV UR10, UR14 ;  /* 0x0000000e000a7c82 */ /* 0x000fc40008000000 */
[----:B------:R3:W-:Y:S02]  /*10df0*/  UTMALDG.4D [UR8], [UR4], desc[UR6] ;  /* 0x00000608040075b4 */ /* 0x0007e40008019000 */
[----:B---3--:R-:W-:Y:S01]  /*10e00*/  NOP ;  /* 0x0000000000007918 */ /* 0x008fe20000000000 */
.L_x_1477:
[----:B----4-:R-:W3:Y:S04]  /*10e10*/  LDL R0, [R1] ;  /* 0x0000000001007983 */ /* 0x010ee80000100800 */
[----:B------:R-:W4:Y:S01]  /*10e20*/  LDL.LU R3, [R1+0x34] ;  /* 0x0000340001037983 */ /* 0x000f220000300800 */
[----:B------:R-:W-:Y:S05]  /*10e30*/  WARPSYNC.ALL ;  /* 0x0000000000007948 */ /* 0x000fea0003800000 */
[----:B------:R-:W-:Y:S01]  /*10e40*/  ULDC.64 UR4, c[0x0][0x298] ;  /* 0x0000a60000047ab9 */ /* 0x000fe20000000a00 */
[----:B------:R-:W-:Y:S01]  /*10e50*/  BSSY B6, `(.L_x_1482) ;  /* 0x000001c000067945 */ /* 0x000fe20003800000 */
[----:B------:R-:W-:Y:S01]  /*10e60*/  BAR.SYNC.DEFER_BLOCKING 0x8, 0x180 ;  /* 0x0206000000007b1d */ /* 0x000fe20000010000 */
[----:B---3--:R-:W-:Y:S01]  /*10e70*/  VIADD R0, R0, 0xc400 ;  /* 0x0000c40000007836 */ /* 0x008fe20000000000 */
[----:B----4-:R-:W-:Y:S01]  /*10e80*/  SHF.R.S32.HI R2, RZ, 0x1f, R3 ;  /* 0x0000001fff027819 */ /* 0x010fe20000011403 */
[----:B------:R-:W-:-:S03]  /*10e90*/  IMAD.WIDE.U32 R4, R3, UR4, RZ ;  /* 0x0000000403047c25 */ /* 0x000fc6000f8e00ff */
[----:B------:R-:W-:Y:S01]  /*10ea0*/  LOP3.LUT P0, RZ, R0, 0x3ff, RZ, 0xc0, !PT ;  /* 0x000003ff00ff7812 */ /* 0x000fe2000780c0ff */
[----:B------:R-:W-:Y:S01]  /*10eb0*/  IMAD R2, R2, UR4, RZ ;  /* 0x0000000402027c24 */ /* 0x000fe2000f8e02ff */
[----:B------:R3:W-:Y:S03]  /*10ec0*/  STL.64 [R1+0x40], R4 ;  /* 0x0000400401007387 */ /* 0x0007e60000100a00 */
[----:B------:R-:W-:-:S04]  /*10ed0*/  IMAD R2, R3, UR5, R2 ;  /* 0x0000000503027c24 */ /* 0x000fc8000f8e0202 */
[----:B------:R-:W-:-:S05]  /*10ee0*/  IMAD.IADD R0, R5, 0x1, R2 ;  /* 0x0000000105007824 */ /* 0x000fca00078e0202 */
[----:B------:R3:W-:Y:S01]  /*10ef0*/  STL [R1+0x34], R0 ;  /* 0x0000340001007387 */ /* 0x0007e20000100800 */
[----:B------:R-:W-:Y:S05]  /*10f00*/  @!P0 BRA `(.L_x_1483) ;  /* 0x0000000000408947 */ /* 0x000fea0003800000 */
[----:B------:R-:W-:Y:S01]  /*10f10*/  MOV R2, 0x0 ;  /* 0x0000000000027802 */ /* 0x000fe20000000f00 */
[----:B------:R-:W-:Y:S01]  /*10f20*/  ULDC.64 UR6, c[0x4][0x118] ;  /* 0x0100460000067ab9 */ /* 0x000fe20000000a00 */
[----:B------:R-:W-:Y:S01]  /*10f30*/  ULDC.64 UR8, c[0x4][0x120] ;  /* 0x0100480000087ab9 */ /* 0x000fe20000000a00 */
[----:B------:R-:W-:Y:S01]  /*10f40*/  ULDC.64 UR4, c[0x4][0x88] ;  /* 0x0100220000047ab9 */ /* 0x000fe20000000a00 */
[----:B---3--:R-:W-:Y:S02]  /*10f50*/  IMAD.U32 R4, RZ, RZ, UR6 ;  /* 0x00000006ff047e24 */ /* 0x008fe4000f8e00ff */
        /* <DEDUP_REMOVED lines=11> */
.L_x_1483:
[----:B------:R-:W-:Y:S05]  /*11010*/  BSYNC B6 ;  /* 0x0000000000067941 */ /* 0x000fea0003800000 */
.L_x_1482:
[----:B---3--:R-:W3:Y:S01]  /*11020*/  LDL.LU R0, [R1+0x34] ;  /* 0x0000340001007983 */ /* 0x008ee20000300800 */
[----:B--2---:R-:W2:Y:S01]  /*11030*/  LDC R7, c[0x0][0x448] ;  /* 0x00011200ff077b82 */ /* 0x004ea20000000800 */
[----:B------:R-:W-:Y:S01]  /*11040*/  ULDC.64 UR4, c[0x0][0x2d8] ;  /* 0x0000b60000047ab9 */ /* 0x000fe20000000a00 */
[----:B------:R-:W-:Y:S01]  /*11050*/  ULDC.64 UR6, c[0x0][0x280] ;  /* 0x0000a00000067ab9 */ /* 0x000fe20000000a00 */
[----:B------:R-:W3:Y:S04]  /*11060*/  LDL.LU.64 R2, [R1+0x40] ;  /* 0x0000400001027983 */ /* 0x000ee80000300a00 */
[----:B01----:R-:W4:Y:S01]  /*11070*/  LDL R9, [R1+0x2c] ;  /* 0x00002c0001097983 */ /* 0x003f220000100800 */
[----:B------:R-:W0:Y:S01]  /*11080*/  S2R R5, SR_TID.X ;  /* 0x0000000000057919 */ /* 0x000e220000002100 */
[----:B------:R-:W1:Y:S01]  /*11090*/  S2R R6, SR_TID.X ;  /* 0x0000000000067919 */ /* 0x000e620000002100 */
[----:B------:R-:W1:Y:S01]  /*110a0*/  S2R R10, SR_TID.X ;  /* 0x00000000000a7919 */ /* 0x000e620000002100 */
[----:B0-----:R-:W-:-:S04]  /*110b0*/  LOP3.LUT R5, R5, 0x7f, RZ, 0xc0, !PT ;  /* 0x0000007f05057812 */ /* 0x001fc800078ec0ff */
[----:B------:R-:W-:Y:S01]  /*110c0*/  SHF.R.U32.HI R5, RZ, 0x3, R5 ;  /* 0x00000003ff057819 */ /* 0x000fe20000011605 */
[----:B-1----:R-:W-:-:S05]  /*110d0*/  IMAD.SHL.U32 R8, R6, 0x10, RZ ;  /* 0x0000001006087824 */ /* 0x002fca00078e00ff */
[----:B------:R-:W-:Y:S01]  /*110e0*/  LOP3.LUT R8, R5, 0x70, R8, 0xf8, !PT ;  /* 0x0000007005087812 */ /* 0x000fe200078ef808 */
[----:B------:R-:W-:-:S05]  /*110f0*/  IMAD.SHL.U32 R10, R10, 0x8, RZ ;  /* 0x000000080a0a7824 */ /* 0x000fca00078e00ff */
[----:B------:R-:W-:-:S04]  /*11100*/  LOP3.LUT R10, R10, 0x38, RZ, 0xc0, !PT ;  /* 0x000000380a0a7812 */ /* 0x000fc800078ec0ff */
[C---:B------:R-:W-:Y:S02]  /*11110*/  LOP3.LUT R11, R10.reuse, 0x40, RZ, 0xfc, !PT ;  /* 0x000000400a0b7812 */ /* 0x040fe400078efcff */
[----:B------:R-:W-:Y:S01]  /*11120*/  LOP3.LUT R10, R10, 0x80, RZ, 0xfc, !PT ;  /* 0x000000800a0a7812 */ /* 0x000fe200078efcff */
[----:B---3--:R-:W-:Y:S01]  /*11130*/  IMAD.MOV.U32 R3, RZ, RZ, R0 ;  /* 0x000000ffff037224 */ /* 0x008fe200078e0000 */
[----:B------:R-:W-:-:S05]  /*11140*/  SHF.R.S32.HI R0, RZ, 0x1f, R18 ;  /* 0x0000001fff007819 */ /* 0x000fca0000011412 */
[----:B------:R-:W-:Y:S02]  /*11150*/  IMAD R0, R0, UR4, RZ ;  /* 0x0000000400007c24 */ /* 0x000fe4000f8e02ff */
[----:B------:R-:W-:-:S04]  /*11160*/  IMAD.WIDE.U32 R2, R18, UR4, R2 ;  /* 0x0000000412027c25 */ /* 0x000fc8000f8e0002 */
[----:B------:R-:W-:Y:S01]  /*11170*/  IMAD R0, R18, UR5, R0 ;  /* 0x0000000512007c24 */ /* 0x000fe2000f8e0200 */
[----:B------:R-:W-:Y:S02]  /*11180*/  ULDC.64 UR4, c[0x0][0xa00] ;  /* 0x0002800000047ab9 */ /* 0x000fe40000000a00 */
[----:B------:R-:W-:Y:S01]  /*11190*/  ISETP.NE.U32.AND P0, PT, RZ, UR4, PT ;  /* 0x00000004ff007c0c */ /* 0x000fe2000bf05070 */
[----:B------:R-:W-:Y:S01]  /*111a0*/  IMAD.IADD R3, R3, 0x1, R0 ;  /* 0x0000000103037824 */ /* 0x000fe200078e0200 */
[----:B------:R-:W-:Y:S02]  /*111b0*/  SHF.R.S32.HI R0, RZ, 0x1f, R19 ;  /* 0x0000001fff007819 */ /* 0x000fe40000011413 */
[----:B------:R-:W-:Y:S01]  /*111c0*/  ISETP.NE.AND.EX P0, PT, RZ, UR5, PT, P0 ;  /* 0x00000005ff007c0c */ /* 0x000fe2000bf05300 */
[----:B------:R-:W-:-:S03]  /*111d0*/  ULDC.64 UR4, c[0x0][0x2e0] ;  /* 0x0000b80000047ab9 */ /* 0x000fc60000000a00 */
[----:B------:R-:W-:Y:S02]  /*111e0*/  SEL R4, R0, RZ, !P0 ;  /* 0x000000ff00047207 */ /* 0x000fe40004000000 */
[----:B------:R-:W-:Y:S02]  /*111f0*/  SEL R0, R19, RZ, !P0 ;  /* 0x000000ff13007207 */ /* 0x000fe40004000000 */
[----:B--2---:R-:W-:Y:S01]  /*11200*/  ISETP.NE.AND P0, PT, R7, 0x1, PT ;  /* 0x000000010700780c */ /* 0x004fe20003f05270 */
[----:B------:R-:W-:-:S12]  /*11210*/  IMAD R4, R4, UR4, RZ ;  /* 0x0000000404047c24 */ /* 0x000fd8000f8e02ff */
[----:B------:R-:W0:Y:S08]  /*11220*/  @P0 LDC R5, c[0x0][0x44c] ;  /* 0x00011300ff050b82 */ /* 0x000e300000000800 */
[----:B------:R-:W1:Y:S01]  /*11230*/  @P0 LDC R6, c[0x0][0x450] ;  /* 0x00011400ff060b82 */ /* 0x000e620000000800 */
[----:B------:R-:W-:-:S04]  /*11240*/  IMAD.WIDE.U32 R2, R0, UR4, R2 ;  /* 0x0000000400027c25 */ /* 0x000fc8000f8e0002 */
[----:B------:R-:W-:Y:S01]  /*11250*/  IMAD R0, R0, UR5, R4 ;  /* 0x0000000500007c24 */ /* 0x000fe2000f8e0204 */
[----:B------:R-:W-:-:S03]  /*11260*/  ULDC.64 UR4, c[0x0][0x2d0] ;  /* 0x0000b40000047ab9 */ /* 0x000fc60000000a00 */
[----:B------:R-:W-:Y:S02]  /*11270*/  IMAD.IADD R3, R3, 0x1, R0 ;  /* 0x0000000103037824 */ /* 0x000fe400078e0200 */
[----:B----4-:R-:W-:-:S04]  /*11280*/  IMAD.IADD R0, R8, 0x1, R9 ;  /* 0x0000000108007824 */ /* 0x010fc800078e0209 */
[----:B0-----:R-:W-:-:S04]  /*11290*/  @P0 IMAD.HI.U32 R5, R0, R5, RZ ;  /* 0x0000000500050227 */ /* 0x001fc800078e00ff */
[----:B------:R-:W-:Y:S01]  /*112a0*/  IMAD.MOV.U32 R4, RZ, RZ, R0 ;  /* 0x000000ffff047224 */ /* 0x000fe200078e0000 */
[----:B-1----:R-:W-:-:S05]  /*112b0*/  @P0 SHF.R.U32.HI R4, RZ, R6, R5 ;  /* 0x00000006ff040219 */ /* 0x002fca0000011605 */
[----:B------:R-:W-:-:S04]  /*112c0*/  IMAD.MOV R5, RZ, RZ, -R4 ;  /* 0x000000ffff057224 */ /* 0x000fc800078e0a04 */
[----:B------:R-:W-:Y:S01]  /*112d0*/  IMAD R0, R7, R5, R0 ;  /* 0x0000000507007224 */ /* 0x000fe200078e0200 */
[----:B------:R-:W-:Y:S01]  /*112e0*/  SHF.R.S32.HI R5, RZ, 0x1f, R4 ;  /* 0x0000001fff057819 */ /* 0x000fe20000011404 */
        /* <DEDUP_REMOVED lines=9> */
[----:B------:R-:W-:Y:S02]  /*11380*/  ISETP.GE.AND P0, PT, R10, UR4, PT ;  /* 0x000000040a007c0c */ /* 0x000fe4000bf06270 */
[----:B------:R0:W5:Y:S01]  /*11390*/  LDL R10, [R1+0x20] ;  /* 0x00002000010a7983 */ /* 0x0001620000100800 */
[----:B------:R-:W1:Y:S01]  /*113a0*/  S2R R5, SR_TID.X ;  /* 0x0000000000057919 */ /* 0x000e620000002100 */
[----:B------:R-:W-:Y:S01]  /*113b0*/  IMAD R0, R0, UR5, R4 ;  /* 0x0000000500007c24 */ /* 0x000fe2000f8e0204 */
[----:B------:R-:W-:-:S03]  /*113c0*/  LEA R4, P3, R2, UR6, 0x1 ;  /* 0x0000000602047c11 */ /* 0x000fc6000f8608ff */
[----:B------:R-:W-:Y:S01]  /*113d0*/  IMAD.IADD R0, R3, 0x1, R0 ;  /* 0x0000000103007824 */ /* 0x000fe200078e0200 */
[----:B------:R-:W-:-:S04]  /*113e0*/  ISETP.GE.AND P1, PT, R11, UR4, PT ;  /* 0x000000040b007c0c */ /* 0x000fc8000bf26270 */
[----:B------:R-:W-:Y:S01]  /*113f0*/  LEA.HI.X R3, R2, UR7, R0, 0x1, P3 ;  /* 0x0000000702037c11 */ /* 0x000fe200098f0c00 */
[----:B-1----:R-:W-:-:S05]  /*11400*/  IMAD.SHL.U32 R8, R5, 0x8, RZ ;  /* 0x0000000805087824 */ /* 0x002fca00078e00ff */
[----:B------:R-:W-:-:S04]  /*11410*/  LOP3.LUT R8, R8, 0x38, RZ, 0xc0, !PT ;  /* 0x0000003808087812 */ /* 0x000fc800078ec0ff */
[----:B------:R-:W-:Y:S01]  /*11420*/  ISETP.GE.AND P2, PT, R8, UR4, PT ;  /* 0x0000000408007c0c */ /* 0x000fe2000bf46270 */
[----:B------:R-:W-:-:S03]  /*11430*/  UMOV UR4, 0xffffffff ;  /* 0xffffffff00047882 */ /* 0x000fc60000000000 */
[----:B0-----:R-:W-:Y:S09]  /*11440*/  BRA.DIV UR4, `(.L_x_1484) ;  /* 0x0000004604547947 */ /* 0x001ff2000b800000 */
[----:B------:R-:W0:Y:S01]  /*11450*/  S2R R5, SR_TID.X ;  /* 0x0000000000057919 */ /* 0x000e220000002100 */
[----:B------:R-:W2:Y:S01]  /*11460*/  LDL.LU R8, [R1+0x2c] ;  /* 0x00002c0001087983 */ /* 0x000ea20000300800 */
[----:B0-----:R-:W-:-:S04]  /*11470*/  LOP3.LUT R5, R5, 0x7f, RZ, 0xc0, !PT ;  /* 0x0000007f05057812 */ /* 0x001fc800078ec0ff */
[----:B------:R-:W-:Y:S02]  /*11480*/  SHF.R.U32.HI R6, RZ, 0x3, R5 ;  /* 0x00000003ff067819 */ /* 0x000fe40000011605 */
[----:B------:R-:W3:Y:S04]  /*11490*/  LDL.LU R5, [R1+0x30] ;  /* 0x0000300001057983 */ /* 0x000ee80000300800 */
[----:B------:R-:W-:Y:S01]  /*114a0*/  SHFL.IDX PT, R9, R3, 0x1, 0x181f ;  /* 0x00381f0003097f89 */ /* 0x000fe200000e0000 */
[----:B--2---:R-:W-:Y:S02]  /*114b0*/  IMAD.IADD R0, R6, 0x1, R8 ;  /* 0x0000000106007824 */ /* 0x004fe400078e0208 */
[----:B------:R-:W0:Y:S01]  /*114c0*/  S2R R6, SR_TID.X ;  /* 0x0000000000067919 */ /* 0x000e220000002100 */
[----:B---3--:R-:W-:-:S02]  /*114d0*/  IMAD R2, R5, R7, RZ ;  /* 0x0000000705027224 */ /* 0x008fc400078e02ff */
[----:B------:R-:W1:Y:S01]  /*114e0*/  SHFL.IDX PT, R7, R4, RZ, 0x181f ;  /* 0x00181fff04077589 */ /* 0x000e6200000e0000 */
[----:B0-----:R-:W-:-:S03]  /*114f0*/  IMAD.SHL.U32 R11, R6, 0x8, RZ ;  /* 0x00000008060b7824 */ /* 0x001fc600078e00ff */
[----:B------:R-:W0:Y:S01]  /*11500*/  SHFL.IDX PT, R6, R3, RZ, 0x181f ;  /* 0x00181fff03067589 */ /* 0x000e2200000e0000 */
[C---:B------:R-:W-:Y:S01]  /*11510*/  VIADD R5, R0.reuse, 0x10 ;  /* 0x0000001000057836 */ /* 0x040fe20000000000 */
[----:B------:R-:W-:-:S04]  /*11520*/  ISETP.GE.AND P4, PT, R0, R2, PT ;  /* 0x000000020000720c */ /* 0x000fc80003f86270 */
[----:B------:R-:W-:Y:S02]  /*11530*/  ISETP.GE.AND P3, PT, R5, R2, PT ;  /* 0x000000020500720c */ /* 0x000fe40003f66270 */
[----:B------:R-:W2:Y:S01]  /*11540*/  SHFL.IDX PT, R5, R4, 0x1, 0x181f ;  /* 0x00381f0004057f89 */ /* 0x000ea200000e0000 */
[----:B------:R-:W-:-:S06]  /*11550*/  LOP3.LUT R11, R11, 0x38, RZ, 0xc0, !PT ;  /* 0x000000380b0b7812 */ /* 0x000fcc00078ec0ff */
[----:B-1----:R-:W-:-:S05]  /*11560*/  @!P4 LEA R7, P5, R11, R7, 0x1 ;  /* 0x000000070b07c211 */ /* 0x002fca00078a08ff */
[----:B0-----:R-:W-:-:S05]  /*11570*/  @!P4 IMAD.X R6, RZ, RZ, R6, P5 ;  /* 0x000000ffff06c224 */ /* 0x001fca00028e0606 */
[----:B------:R-:W-:-:S04]  /*11580*/  @!P4 LOP3.LUT R7, R7, R6, RZ, 0x3c, !PT ;  /* 0x000000060707c212 */ /* 0x000fc800078e3cff */
[----:B------:R-:W-:Y:S02]  /*11590*/  @!P4 LOP3.LUT R6, R7, R6, RZ, 0x3c, !PT ;  /* 0x000000060706c212 */ /* 0x000fe400078e3cff */
[----:B--2---:R-:W-:Y:S02]  /*115a0*/  @!P3 LEA R8, P5, R11, R5, 0x1 ;  /* 0x000000050b08b211 */ /* 0x004fe400078a08ff */
[----:B------:R-:W-:-:S03]  /*115b0*/  @!P4 LOP3.LUT R7, R7, R6, RZ, 0x3c, !PT ;  /* 0x000000060707c212 */ /* 0x000fc600078e3cff */
[----:B------:R-:W-:Y:S02]  /*115c0*/  @!P3 IMAD.X R5, RZ, RZ, R9, P5 ;  /* 0x000000ffff05b224 */ /* 0x000fe400028e0609 */
[----:B-----5:R-:W-:Y:S04]  /*115d0*/  @!P4 LDGSTS.E.BYPASS.LTC128B.128 [R10+0xc400], desc[UR60][R6.64], !P2 ;  /* 0x0c400000060acfae */ /* 0x020fe8000d101d7c */
[----:B------:R-:W-:Y:S04]  /*115e0*/  @!P4 LDGSTS.E.BYPASS.LTC128B.128 [R10+0x10400], desc[UR60][R6.64+0x80], !P1 ;  /* 0x10400080060acfae */ /* 0x000fe8000c901d7c */
[----:B------:R0:W-:Y:S02]  /*115f0*/  @!P4 LDGSTS.E.BYPASS.LTC128B.128 [R10+0x14400], desc[UR60][R6.64+0x100], !P0 ;  /* 0x14400100060acfae */ /* 0x0001e4000c101d7c */
[----:B0-----:R-:W-:-:S02]  /*11600*/  @!P3 IMAD.MOV.U32 R6, RZ, RZ, R8 ;  /* 0x000000ffff06b224 */ /* 0x001fc400078e0008 */
[----:B------:R-:W-:Y:S02]  /*11610*/  @!P3 IMAD.MOV.U32 R7, RZ, RZ, R5 ;  /* 0x000000ffff07b224 */ /* 0x000fe400078e0005 */
[----:B------:R-:W-:-:S03]  /*11620*/  VIADD R5, R0, 0x20 ;  /* 0x0000002000057836 */ /* 0x000fc60000000000 */
[----:B------:R-:W-:Y:S04]  /*11630*/  @!P3 LDGSTS.E.BYPASS.LTC128B.128 [R10+0xcc00], desc[UR60][R6.64], !P2 ;  /* 0x0cc00000060abfae */ /* 0x000fe8000d101d7c */
[----:B------:R-:W-:Y:S04]  /*11640*/  @!P3 LDGSTS.E.BYPASS.LTC128B.128 [R10+0x10c00], desc[UR60][R6.64+0x80], !P1 ;  /* 0x10c00080060abfae */ /* 0x000fe8000c901d7c */
[----:B------:R0:W-:Y:S01]  /*11650*/  @!P3 LDGSTS.E.BYPASS.LTC128B.128 [R10+0x14c00], desc[UR60][R6.64+0x100], !P0 ;  /* 0x14c00100060abfae */ /* 0x0001e2000c101d7c */
[----:B------:R-:W-:-:S03]  /*11660*/  ISETP.GE.AND P3, PT, R5, R2, PT ;  /* 0x000000020500720c */ /* 0x000fc60003f66270 */
[----:B------:R-:W1:Y:S04]  /*11670*/  SHFL.IDX PT, R5, R4, 0x2, 0x181f ;  /* 0x00581f0004057f89 */ /* 0x000e6800000e0000 */
[----:B------:R-:W0:Y:S06]  /*11680*/  SHFL.IDX PT, R8, R3, 0x2, 0x181f ;  /* 0x00581f0003087f89 */ /* 0x000e2c00000e0000 */
        /* <DEDUP_REMOVED lines=43> */
[----:B-1----:R-:W1:Y:S01]  /*11940*/  SHFL.IDX PT, R6, R3, 0x6, 0x181f ;  /* 0x00d81f0003067f89 */ /* 0x002e6200000e0000 */
[----:B0-----:R-:W-:-:S03]  /*11950*/  @!P4 LEA R5, P3, R11, R5, 0x1 ;  /* 0x000000050b05c211 */ /* 0x001fc600078608ff */
[----:B------:R-:W2:Y:S04]  /*11960*/  SHFL.IDX PT, R3, R3, 0x7, 0x181f ;  /* 0x00f81f0003037f89 */ /* 0x000ea800000e0000 */
[----:B------:R-:W3:Y:S01]  /*11970*/  SHFL.IDX PT, R4, R4, 0x7, 0x181f ;  /* 0x00f81f0004047f89 */ /* 0x000ee200000e0000 */
[----:B-1----:R-:W-:-:S04]  /*11980*/  @!P4 IMAD.X R6, RZ, RZ, R6, P3 ;  /* 0x000000ffff06c224 */ /* 0x002fc800018e0606 */
[----:B------:R-:W-:Y:S02]  /*11990*/  @!P4 IMAD.MOV.U32 R7, RZ, RZ, R6 ;  /* 0x000000ffff07c224 */ /* 0x000fe400078e0006 */
[----:B------:R-:W-:-:S05]  /*119a0*/  @!P4 IMAD.MOV.U32 R6, RZ, RZ, R5 ;  /* 0x000000ffff06c224 */ /* 0x000fca00078e0005 */
[----:B------:R1:W-:Y:S04]  /*119b0*/  @!P4 LDGSTS.E.BYPASS.LTC128B.128 [R10+0xf400], desc[UR60][R6.64], !P2 ;  /* 0x0f400000060acfae */ /* 0x0003e8000d101d7c */
[----:B------:R1:W-:Y:S04]  /*119c0*/  @!P4 LDGSTS.E.BYPASS.LTC128B.128 [R10+0x13400], desc[UR60][R6.64+0x80], !P1 ;  /* 0x13400080060acfae */ /* 0x0003e8000c901d7c */
[----:B--23--:R1:W-:Y:S02]  /*119d0*/  @!P4 LDGSTS.E.BYPASS.LTC128B.128 [R10+0x17400], desc[UR60][R6.64+0x100], !P0 ;  /* 0x17400100060acfae */ /* 0x00c3e4000c101d7c */
.L_x_1603:
[----:B------:R-:W-:Y:S01]  /*119e0*/  VIADD R0, R0, 0x70 ;  /* 0x0000007000007836 */ /* 0x000fe20000000000 */
[----:B------:R-:W-:Y:S04]  /*119f0*/  BSSY B0, `(.L_x_1485) ;  /* 0x000000e000007945 */ /* 0x000fe80003800000 */
[----:B------:R-:W-:-:S13]  /*11a00*/  ISETP.GE.AND P3, PT, R0, R2, PT ;  /* 0x000000020000720c */ /* 0x000fda0003f66270 */
[----:B------:R-:W-:Y:S05]  /*11a10*/  @P3 BRA `(.L_x_1486) ;  /* 0x00000000002c3947 */ /* 0x000fea0003800000 */
[----:B------:R-:W2:Y:S02]  /*11a20*/  S2R R5, SR_TID.X ;  /* 0x0000000000057919 */ /* 0x000ea40000002100 */
[----:B--2---:R-:W-:-:S05]  /*11a30*/  IMAD.SHL.U32 R5, R5, 0x8, RZ ;  /* 0x0000000805057824 */ /* 0x004fca00078e00ff */
        /* <DEDUP_REMOVED lines=9> */
.L_x_1486:
[----:B------:R-:W-:Y:S05]  /*11ad0*/  BSYNC B0 ;  /* 0x0000000000007941 */ /* 0x000fea0003800000 */
.L_x_1485:
[----:B012---:R-:W2:Y:S01]  /*11ae0*/  LDL R10, [R1] ;  /* 0x00000000010a7983 */ /* 0x007ea20000100800 */
[----:B------:R-:W-:Y:S01]  /*11af0*/  PLOP3.LUT P0, PT, PT, PT, PT, 0x80, 0x0 ;  /* 0x000000000000781c */ /* 0x000fe20003f0f070 */
[----:B------:R-:W-:Y:S01]  /*11b00*/  NOP ;  /* 0x0000000000007918 */ /* 0x000fe20000000000 */
[----:B--2---:R-:W-:-:S11]  /*11b10*/  VIADD R10, R10, 0x2a800 ;  /* 0x0002a8000a0a7836 */ /* 0x004fd60000000000 */
.L_x_1487:
[----:B------:R-:W2:Y:S01]  /*11b20*/  LDL R2, [R1] ;  /* 0x0000000001027983 */ /* 0x000ea20000100800 */
        /* <DEDUP_REMOVED lines=18> */
.L_x_1604:
[----:B------:R-:W-:Y:S05]  /*11c50*/  BSYNC B0 ;  /* 0x0000000000007941 */ /* 0x000fea0003800000 */
.L_x_1488:
[----:B------:R-:W2:Y:S04]  /*11c60*/  LDL R3, [R1+0x28] ;  /* 0x0000280001037983 */ /* 0x000ea80000100800 */
[----:B0-----:R-:W3:Y:S01]  /*11c70*/  LDL R2, [R1+0x24] ;  /* 0x0000240001027983 */ /* 0x001ee20000100800 */
[----:B------:R-:W-:Y:S01]  /*11c80*/  BSSY B0, `(.L_x_1490) ;  /* 0x0000220000007945 */ /* 0x000fe20003800000 */
[----:B--2---:R-:W-:-:S05]  /*11c90*/  VIADD R0, R3, 0xfffffffe ;  /* 0xfffffffe03007836 */ /* 0x004fca0000000000 */
[----:B---3--:R-:W-:-:S13]  /*11ca0*/  ISETP.GE.AND P0, PT, R0, R2, PT ;  /* 0x000000020000720c */ /* 0x008fda0003f06270 */
[----:B------:R-:W-:Y:S05]  /*11cb0*/  @!P0 BRA `(.L_x_1491) ;  /* 0x0000002000708947 */ /* 0x000fea0003800000 */
[----:B------:R-:W-:Y:S01]  /*11cc0*/  LOP3.LUT R8, RZ, R2, RZ, 0x33, !PT ;  /* 0x00000002ff087212 */ /* 0x000fe200078e33ff */
[----:B------:R-:W-:Y:S01]  /*11cd0*/  IMAD.MOV R2, RZ, RZ, -R3 ;  /* 0x000000ffff027224 */ /* 0x000fe200078e0a03 */
[----:B------:R-:W-:Y:S04]  /*11ce0*/  BSSY B2, `(.L_x_1492) ;  /* 0x00000b8000027945 */ /* 0x000fe80003800000 */
[----:B------:R-:W-:-:S05]  /*11cf0*/  VIADDMNMX R8, R2, 0x1, R8, !PT ;  /* 0x0000000102087846 */ /* 0x000fca0007800108 */
[----:B------:R-:W-:-:S05]  /*11d00*/  IMAD.IADD R2, R3, 0x1, R8 ;  /* 0x0000000103027824 */ /* 0x000fca00078e0208 */
[----:B------:R-:W-:-:S04]  /*11d10*/  LOP3.LUT R2, R2, 0x1, RZ, 0xc0, !PT ;  /* 0x0000000102027812 */ /* 0x000fc800078ec0ff */
[----:B------:R-:W-:-:S13]  /*11d20*/  ISETP.NE.U32.AND P0, PT, R2, 0x1, PT ;  /* 0x000000010200780c */ /* 0x000fda0003f05070 */
        /* <DEDUP_REMOVED lines=36> */
.L_x_1496:
[----:B------:R-:W2:Y:S01]  /*11f70*/  LDL R2, [R1] ;  /* 0x0000000001027983 */ /* 0x000ea20000100800 */
[----:B------:R-:W-:Y:S01]  /*11f80*/  BSSY B3, `(.L_x_1497) ;  /* 0x0000005000037945 */ /* 0x000fe20003800000 */
[----:B--2---:R-:W-:Y:S01]  /*11f90*/  IMAD R3, R7, 0x8, R2 ;  /* 0x0000000807037824 */ /* 0x004fe200078e0202 */
[----:B------:R-:W-:-:S04]  /*11fa0*/  SHF.L.U32 R2, R9, 0x1f, RZ ;  /* 0x0000001f09027819 */ /* 0x000fc800000006ff */
[----:B------:R-:W1:Y:S02]  /*11fb0*/  SYNCS.PHASECHK.TRANS64.TRYWAIT P0, [R3+URZ+0x2a840], R2 ;  /* 0x02a84002030075a7 */ /* 0x000e64000800017f */
[----:B-1----:R-:W-:Y:S05]  /*11fc0*/  @!P0 BRA `(.L_x_1498) ;  /* 0x0000004400808947 */ /* 0x002fea0003800000 */
.L_x_1605:
[----:B------:R-:W-:Y:S05]  /*11fd0*/  BSYNC B3 ;  /* 0x0000000000037941 */ /* 0x000fea0003800000 */
.L_x_1497:
        /* <DEDUP_REMOVED lines=12> */
.L_x_1500:
[----:B------:R-:W-:Y:S05]  /*120a0*/  BSYNC B3 ;  /* 0x0000000000037941 */ /* 0x000fea0003800000 */
.L_x_1499:
[----:B------:R-:W2:Y:S04]  /*120b0*/  LDL R5, [R1] ;  /* 0x0000000001057983 */ /* 0x000ea80000100800 */
        /* <DEDUP_REMOVED lines=12> */
.L_x_1501:
        /* <DEDUP_REMOVED lines=16> */
.L_x_1502:
        /* <DEDUP_REMOVED lines=15> */
.L_x_1503:
        /* <DEDUP_REMOVED lines=17> */
.L_x_1606:
[----:B------:R-:W-:Y:S05]  /*12480*/  BSYNC B3 ;  /* 0x0000000000037941 */ /* 0x000fea0003800000 */
.L_x_1504:
[----:B------:R1:W5:Y:S01]  /*12490*/  LDL R15, [R1+0x4] ;  /* 0x00000400010f7983 */ /* 0x0003620000100800 */
[----:B------:R-:W-:Y:S01]  /*124a0*/  BSSY B3, `(.L_x_1506) ;  /* 0x000000d000037945 */ /* 0x000fe20003800000 */
[----:B------:R-:W-:Y:S02]  /*124b0*/  IMAD.MOV.U32 R12, RZ, RZ, 0x0 ;  /* 0x00000000ff0c7424 */ /* 0x000fe400078e00ff */
[----:B------:R-:W-:Y:S01]  /*124c0*/  IMAD.MOV.U32 R13, RZ, RZ, 0x14f00000 ;  /* 0x14f00000ff0d7424 */ /* 0x000fe200078e00ff */
[----:B------:R-:W-:Y:S06]  /*124d0*/  @P1 BRA `(.L_x_1507) ;  /* 0x0000000000241947 */ /* 0x000fec0003800000 */
[----:B------:R-:W2:Y:S01]  /*124e0*/  LDL R6, [R1] ;  /* 0x0000000001067983 */ /* 0x000ea20000100800 */
[----:B------:R-:W3:Y:S01]  /*124f0*/  S2R R5, SR_TID.X ;  /* 0x0000000000057919 */ /* 0x000ee20000002100 */
[----:B0-----:R-:W-:Y:S01]  /*12500*/  IMAD.MOV.U32 R3, RZ, RZ, 0x6000 ;  /* 0x00006000ff037424 */ /* 0x001fe200078e00ff */
[----:B---3--:R-:W-:-:S04]  /*12510*/  LOP3.LUT R5, R5, 0x1f, RZ, 0xc0, !PT ;  /* 0x0000001f05057812 */ /* 0x008fc800078ec0ff */
[----:B------:R-:W-:Y:S01]  /*12520*/  ISETP.NE.AND P0, PT, R5, RZ, PT ;  /* 0x000000ff0500720c */ /* 0x000fe20003f05270 */
[----:B--2--5:R-:W-:-:S04]  /*12530*/  IMAD R2, R15, 0x8, R6 ;  /* 0x000000080f027824 */ /* 0x024fc800078e0206 */
[----:B------:R2:W-:Y:S08]  /*12540*/  SYNCS.ARRIVE.TRANS64 RZ, [R2+URZ+0x2a850], R3 ;  /* 0x02a8500302ff79a7 */ /* 0x0005f0000800003f */
[----:B------:R-:W-:Y:S05]  /*12550*/  @!P0 BRA `(.L_x_1507) ;  /* 0x0000000000048947 */ /* 0x000fea0003800000 */
[----:B------:R-:W-:Y:S01]  /*12560*/  BPT.TRAP 0x1 ;  /* 0x000000040000795c */ /* 0x000fe20000300000 */
.L_x_1507:
[----:B------:R-:W-:Y:S05]  /*12570*/  BSYNC B3 ;  /* 0x0000000000037941 */ /* 0x000fea0003800000 */
.L_x_1506:
[----:B0-2---:R-:W2:Y:S04]  /*12580*/  LDL R2, [R1] ;  /* 0x0000000001027983 */ /* 0x005ea80000100800 */
[----:B------:R-:W3:Y:S04]  /*12590*/  LDL R6, [R1+0x14] ;  /* 0x0000140001067983 */ /* 0x000ee80000100800 */
[----:B------:R-:W3:Y:S01]  /*125a0*/  LDL.LU R3, [R1+0x8] ;  /* 0x0000080001037983 */ /* 0x000ee20000300800 */
[----:B------:R-:W-:Y:S01]  /*125b0*/  R2UR UR10, R11 ;  /* 0x000000000b0a72ca */ /* 0x000fe200000e0000 */
[----:B------:R-:W-:Y:S01]  /*125c0*/  UIADD3 UR4, UP0, UR36, 0x470, URZ ;  /* 0x0000047024047890 */ /* 0x000fe2000ff1e03f */
[----:B------:R-:W-:-:S02]  /*125d0*/  R2UR UR6, R12 ;  /* 0x000000000c0672ca */ /* 0x000fc400000e0000 */
[----:B------:R-:W-:Y:S01]  /*125e0*/  R2UR UR7, R13 ;  /* 0x000000000d0772ca */ /* 0x000fe200000e0000 */
[----:B------:R-:W-:Y:S01]  /*125f0*/  UIADD3.X UR5, URZ, UR37, URZ, UP0, !UPT ;  /* 0x000000253f057290 */ /* 0x000fe200087fe43f */
[----:B------:R-:W-:Y:S01]  /*12600*/  PLOP3.LUT P0, PT, PT, PT, PT, 0x80, 0x0 ;  /* 0x000000000000781c */ /* 0x000fe20003f0f070 */
[C-C-:B--2--5:R-:W-:Y:S02]  /*12610*/  IMAD R5, R15.reuse, 0x8, R2.reuse ;  /* 0x000000080f057824 */ /* 0x164fe400078e0202 */
[----:B------:R-:W-:Y:S02]  /*12620*/  IMAD R2, R15, 0x6000, R2 ;  /* 0x000060000f027824 */ /* 0x000fe400078e0202 */
[----:B------:R-:W-:Y:S02]  /*12630*/  VIADD R5, R5, 0x2a850 ;  /* 0x0002a85005057836 */ /* 0x000fe40000000000 */
[----:B---3--:R-:W-:Y:S02]  /*12640*/  IMAD R3, R3, 0x60, R6 ;  /* 0x0000006003037824 */ /* 0x008fe400078e0206 */
[----:B------:R-:W-:-:S07]  /*12650*/  VIADD R6, R2, 0x400 ;  /* 0x0000040002067836 */ /* 0x000fce0000000000 */
.L_x_1508:
        /* <DEDUP_REMOVED lines=15> */
.L_x_1509:
        /* <DEDUP_REMOVED lines=12> */
.L_x_1495:
[----:B------:R-:W-:Y:S05]  /*12810*/  BSYNC B1 ;  /* 0x0000000000017941 */ /* 0x000fea0003800000 */
.L_x_1494:
[----:B0-----:R-:W2:Y:S04]  /*12820*/  LDL R0, [R1+0x28] ;  /* 0x0000280001007983 */ /* 0x001ea80000100800 */
[----:B------:R0:W-:Y:S04]  /*12830*/  STL [R1+0x4], R7 ;  /* 0x0000040701007387 */ /* 0x0001e80000100800 */
[----:B------:R0:W-:Y:S02]  /*12840*/  STL [R1+0x10], R9 ;  /* 0x0000100901007387 */ /* 0x0001e40000100800 */
[----:B0-2---:R-:W-:-:S07]  /*12850*/  VIADD R0, R0, 0xfffffffd ;  /* 0xfffffffd00007836 */ /* 0x005fce0000000000 */
.L_x_1493:
[----:B------:R-:W-:Y:S05]  /*12860*/  BSYNC B2 ;  /* 0x0000000000027941 */ /* 0x000fea0003800000 */
.L_x_1492:
[----:B------:R-:W2:Y:S01]  /*12870*/  LDL.LU R2, [R1+0x28] ;  /* 0x0000280001027983 */ /* 0x000ea20000300800 */
[----:B------:R-:W-:Y:S01]  /*12880*/  VIADD R8, R8, 0xfffffffe ;  /* 0xfffffffe08087836 */ /* 0x000fe20000000000 */
[----:B--2---:R-:W-:-:S04]  /*12890*/  LOP3.LUT R2, RZ, R2, RZ, 0x33, !PT ;  /* 0x00000002ff027212 */ /* 0x004fc800078e33ff */
[----:B------:R-:W-:-:S13]  /*128a0*/  ISETP.NE.AND P0, PT, R8, R2, PT ;  /* 0x000000020800720c */ /* 0x000fda0003f05270 */
[----:B------:R-:W-:Y:S05]  /*128b0*/  @!P0 BRA `(.L_x_1491) ;  /* 0x0000001400708947 */ /* 0x000fea0003800000 */
[----:B------:R-:W-:-:S07]  /*128c0*/  IMAD.MOV.U32 R9, RZ, RZ, R17 ;  /* 0x000000ffff097224 */ /* 0x000fce00078e0011 */
.L_x_1542:
[----:B--2---:R-:W2:Y:S04]  /*128d0*/  LDL R4, [R1+0x18] ;  /* 0x0000180001047983 */ /* 0x004ea80000100800 */
[----:B---3--:R-:W3:Y:S04]  /*128e0*/  LDL R3, [R1+0x4] ;  /* 0x0000040001037983 */ /* 0x008ee80000100800 */
[----:B------:R-:W4:Y:S01]  /*128f0*/  LDL R2, [R1+0x10] ;  /* 0x0000100001027983 */ /* 0x000f220000100800 */
        /* <DEDUP_REMOVED lines=8> */
[----:B0-----:R-:W-:Y:S06]  /*12980*/  @!P1 BRA `(.L_x_1511) ;  /* 0x00000008007c9947 */ /* 0x001fec0003800000 */
        /* <DEDUP_REMOVED lines=19> */
[----:B------:R-:W-:-:S04]  /*12ac0*/  IMAD.WIDE.U32 R2, R11, UR6, R2 ;  /* 0x000000060b027c25 */ /* 0x000fc8000f8e0002 */
[----:B------:R-:W-:Y:S01]  /*12ad0*/  IMAD.IADD R3, R6, 0x1, R3 ;  /* 0x0000000106037824 */ /* 0x000fe200078e0203 */
[----:B------:R-:W-:-:S04]  /*12ae0*/  LEA R6, P0, R2, UR4, 0x2 ;  /* 0x0000000402067c11 */ /* 0x000fc8000f8010ff */
[----:B------:R-:W-:-:S05]  /*12af0*/  LEA.HI.X R7, R2, UR5, R3, 0x2, P0 ;  /* 0x0000000502077c11 */ /* 0x000fca00080f1403 */
[----:B------:R0:W5:Y:S04]  /*12b00*/  LDG.E R9, desc[UR60][R6.64] ;  /* 0x0000003c06097981 */ /* 0x000168000c1e1900 */
.L_x_1512:
[----:B------:R-:W2:Y:S01]  /*12b10*/  LDL R2, [R1] ;  /* 0x0000000001027983 */ /* 0x000ea20000100800 */
[----:B------:R-:W-:Y:S01]  /*12b20*/  BSSY B2, `(.L_x_1513) ;  /* 0x0000005000027945 */ /* 0x000fe20003800000 */
[----:B--2---:R-:W-:Y:S01]  /*12b30*/  IMAD R3, R4, 0x8, R2 ;  /* 0x0000000804037824 */ /* 0x004fe200078e0202 */
[----:B------:R-:W-:-:S04]  /*12b40*/  SHF.L.U32 R2, R5, 0x1f, RZ ;  /* 0x0000001f05027819 */ /* 0x000fc800000006ff */
[----:B------:R-:W2:Y:S02]  /*12b50*/  SYNCS.PHASECHK.TRANS64.TRYWAIT P0, [R3+URZ+0x2a840], R2 ;  /* 0x02a84002030075a7 */ /* 0x000ea4000800017f */
[----:B--2---:R-:W-:Y:S05]  /*12b60*/  @!P0 BRA `(.L_x_1514) ;  /* 0x0000003800c08947 */ /* 0x004fea0003800000 */
.L_x_1607:
[----:B------:R-:W-:Y:S05]  /*12b70*/  BSYNC B2 ;  /* 0x0000000000027941 */ /* 0x000fea0003800000 */
.L_x_1513:
        /* <DEDUP_REMOVED lines=12> */
.L_x_1516:
[----:B------:R-:W-:Y:S05]  /*12c40*/  BSYNC B2 ;  /* 0x0000000000027941 */ /* 0x000fea0003800000 */
.L_x_1515:
[----:B------:R-:W3:Y:S04]  /*12c50*/  LDL R6, [R1] ;  /* 0x0000000001067983 */ /* 0x000ee80000100800 */
        /* <DEDUP_REMOVED lines=9> */
[----:B---3--:R-:W-:-:S02]  /*12cf0*/  IMAD R6, R4, 0x9000, R6 ;  /* 0x0000900004067824 */ /* 0x008fc400078e0206 */
[----:B--2---:R-:W-:Y:S02]  /*12d00*/  IMAD R2, R8, 0x60, R2 ;  /* 0x0000006008027824 */ /* 0x004fe400078e0202 */
[----:B------:R-:W-:-:S08]  /*12d10*/  VIADD R7, R6, 0x18400 ;  /* 0x0001840006077836 */ /* 0x000fd00000000000 */
.L_x_1517:
        /* <DEDUP_REMOVED lines=16> */
.L_x_1518:
        /* <DEDUP_REMOVED lines=15> */
.L_x_1519:
        /* <DEDUP_REMOVED lines=17> */
.L_x_1608:
[----:B------:R-:W-:Y:S05]  /*13020*/  BSYNC B2 ;  /* 0x0000000000027941 */ /* 0x000fea0003800000 */
.L_x_1520:
[----:B------:R-:W-:Y:S01]  /*13030*/  BSSY B2, `(.L_x_1522) ;  /* 0x000000b000027945 */ /* 0x000fe20003800000 */
[----:B------:R-:W-:Y:S02]  /*13040*/  IMAD.MOV.U32 R12, RZ, RZ, 0x0 ;  /* 0x00000000ff0c7424 */ /* 0x000fe400078e00ff */
[----:B------:R-:W-:Y:S01]  /*13050*/  IMAD.MOV.U32 R13, RZ, RZ, 0x14f00000 ;  /* 0x14f00000ff0d7424 */ /* 0x000fe200078e00ff */
[----:B------:R-:W-:Y:S06]  /*13060*/  @P1 BRA `(.L_x_1523) ;  /* 0x00000000001c1947 */ /* 0x000fec0003800000 */
[----:B------:R-:W2:Y:S01]  /*13070*/  S2R R6, SR_TID.X ;  /* 0x0000000000067919 */ /* 0x000ea20000002100 */
[----:B0-----:R-:W-:-:S04]  /*13080*/  IMAD.MOV.U32 R3, RZ, RZ, 0x6000 ;  /* 0x00006000ff037424 */ /* 0x001fc800078e00ff */
[----:B------:R3:W-:Y:S01]  /*13090*/  SYNCS.ARRIVE.TRANS64 RZ, [R2+URZ+0x50], R3 ;  /* 0x0000500302ff79a7 */ /* 0x0007e2000800003f */
[----:B--2---:R-:W-:-:S04]  /*130a0*/  LOP3.LUT R6, R6, 0x1f, RZ, 0xc0, !PT ;  /* 0x0000001f06067812 */ /* 0x004fc800078ec0ff */
[----:B------:R-:W-:-:S13]  /*130b0*/  ISETP.NE.AND P0, PT, R6, RZ, PT ;  /* 0x000000ff0600720c */ /* 0x000fda0003f05270 */
[----:B---3--:R-:W-:Y:S05]  /*130c0*/  @!P0 BRA `(.L_x_1523) ;  /* 0x0000000000048947 */ /* 0x008fea0003800000 */
[----:B------:R-:W-:Y:S01]  /*130d0*/  BPT.TRAP 0x1 ;  /* 0x000000040000795c */ /* 0x000fe20000300000 */
.L_x_1523:
[----:B------:R-:W-:Y:S05]  /*130e0*/  BSYNC B2 ;  /* 0x0000000000027941 */ /* 0x000fea0003800000 */
.L_x_1522:
[----:B------:R-:W2:Y:S04]  /*130f0*/  LDL R15, [R1] ;  /* 0x00000000010f7983 */ /* 0x000ea80000100800 */
[----:B0-----:R-:W2:Y:S04]  /*13100*/  LDL.LU R3, [R1+0x4] ;  /* 0x0000040001037983 */ /* 0x001ea80000300800 */
[----:B------:R-:W3:Y:S04]  /*13110*/  LDL R7, [R1+0x14] ;  /* 0x0000140001077983 */ /* 0x000ee80000100800 */
[----:B------:R-:W3:Y:S01]  /*13120*/  LDL.LU R6, [R1+0x8] ;  /* 0x0000080001067983 */ /* 0x000ee20000300800 */
[----:B------:R-:W-:Y:S01]  /*13130*/  R2UR UR10, R11 ;  /* 0x000000000b0a72ca */ /* 0x000fe200000e0000 */
[----:B------:R-:W-:Y:S01]  /*13140*/  UIADD3 UR4, UP0, UR36, 0x470, URZ ;  /* 0x0000047024047890 */ /* 0x000fe2000ff1e03f */
[----:B------:R-:W-:Y:S01]  /*13150*/  R2UR UR6, R12 ;  /* 0x000000000c0672ca */ /* 0x000fe200000e0000 */
[----:B------:R-:W-:Y:S01]  /*13160*/  VIADD R2, R2, 0x50 ;  /* 0x0000005002027836 */ /* 0x000fe20000000000 */
[----:B------:R-:W-:Y:S01]  /*13170*/  R2UR UR7, R13 ;  /* 0x000000000d0772ca */ /* 0x000fe200000e0000 */
[----:B------:R-:W-:Y:S01]  /*13180*/  UIADD3.X UR5, URZ, UR37, URZ, UP0, !UPT ;  /* 0x000000253f057290 */ /* 0x000fe200087fe43f */
[----:B------:R-:W-:Y:S01]  /*13190*/  PLOP3.LUT P0, PT, PT, PT, PT, 0x80, 0x0 ;  /* 0x000000000000781c */ /* 0x000fe20003f0f070 */
[----:B--2---:R-:W-:-:S02]  /*131a0*/  IMAD R3, R3, 0x6000, R15 ;  /* 0x0000600003037824 */ /* 0x004fc400078e020f */
[----:B---3--:R-:W-:Y:S02]  /*131b0*/  IMAD R6, R6, 0x60, R7 ;  /* 0x0000006006067824 */ /* 0x008fe400078e0207 */
[----:B------:R-:W-:-:S08]  /*131c0*/  VIADD R7, R3, 0x400 ;  /* 0x0000040003077836 */ /* 0x000fd00000000000 */
.L_x_1524:
        /* <DEDUP_REMOVED lines=15> */
.L_x_1525:
        /* <DEDUP_REMOVED lines=12> */
.L_x_1511:
[----:B------:R-:W-:Y:S05]  /*13380*/  BSYNC B1 ;  /* 0x0000000000017941 */ /* 0x000fea0003800000 */
.L_x_1510:
[----:B------:R-:W2:Y:S01]  /*13390*/  LDL R2, [R1+0x18] ;  /* 0x0000180001027983 */ /* 0x000ea20000100800 */
[----:B------:R-:W-:Y:S01]  /*133a0*/  VIADD R3, R4, 0x1 ;  /* 0x0000000104037836 */ /* 0x000fe20000000000 */
[----:B------:R-:W-:Y:S01]  /*133b0*/  BSSY B1, `(.L_x_1526) ;  /* 0x00000a8000017945 */ /* 0x000fe20003800000 */
[----:B------:R-:W-:-:S03]  /*133c0*/  VIADD R6, R0, 0xffffffff ;  /* 0xffffffff00067836 */ /* 0x000fc60000000000 */
[----:B------:R-:W-:-:S04]  /*133d0*/  ISETP.NE.AND P0, PT, R3, 0x2, PT ;  /* 0x000000020300780c */ /* 0x000fc80003f05270 */
[----:B------:R-:W-:Y:S02]  /*133e0*/  SEL R12, R3, RZ, P0 ;  /* 0x000000ff030c7207 */ /* 0x000fe40000000000 */
[----:B--2---:R-:W-:Y:S02]  /*133f0*/  LOP3.LUT P1, RZ, R2, 0x1, RZ, 0xc0, !PT ;  /* 0x0000000102ff7812 */ /* 0x004fe4000782c0ff */
[----:B------:R-:W-:-:S04]  /*13400*/  SEL R2, RZ, 0x1, P0 ;  /* 0x00000001ff027807 */ /* 0x000fc80000000000 */
[----:B------:R-:W-:-:S05]  /*13410*/  LOP3.LUT R11, R5, R2, RZ, 0x3c, !PT ;  /* 0x00000002050b7212 */ /* 0x000fca00078e3cff */
[----:B------:R2:W-:Y:S04]  /*13420*/  STL [R1+0x10], R11 ;  /* 0x0000100b01007387 */ /* 0x0005e80000100800 */
[----:B------:R2:W-:Y:S01]  /*13430*/  STL [R1+0x4], R12 ;  /* 0x0000040c01007387 */ /* 0x0005e20000100800 */
[----:B------:R-:W-:Y:S05]  /*13440*/  @!P1 BRA `(.L_x_1527) ;  /* 0x0000000800789947 */ /* 0x000fea0003800000 */
[----:B------:R-:W-:Y:S01]  /*13450*/  ULDC.64 UR4, c[0x0][0x418] ;  /* 0x0001060000047ab9 */ /* 0x000fe20000000a00 */
[----:B------:R-:W-:Y:S01]  /*13460*/  IMAD.MOV.U32 R7, RZ, RZ, R6 ;  /* 0x000000ffff077224 */ /* 0x000fe200078e0006 */
[----:B------:R-:W-:-:S04]  /*13470*/  ISETP.NE.U32.AND P0, PT, RZ, UR4, PT ;  /* 0x00000004ff007c0c */ /* 0x000fc8000bf05070 */
[----:B------:R-:W-:-:S13]  /*13480*/  ISETP.NE.AND.EX P0, PT, RZ, UR5, PT, P0 ;  /* 0x00000005ff007c0c */ /* 0x000fda000bf05300 */
[----:B------:R-:W-:Y:S05]  /*13490*/  @!P0 BRA `(.L_x_1528) ;  /* 0x00000000004c8947 */ /* 0x000fea0003800000 */
[----:B------:R-:W3:Y:S01]  /*134a0*/  LDL R14, [R1+0x1c] ;  /* 0x00001c00010e7983 */ /* 0x000ee20000100800 */
[----:B0-----:R-:W0:Y:S01]  /*134b0*/  LDC R8, c[0x0][0x43c] ;  /* 0x00010f00ff087b82 */ /* 0x001e220000000800 */
[----:B------:R-:W-:Y:S02]  /*134c0*/  ULDC.64 UR6, c[0x0][0x428] ;  /* 0x00010a0000067ab9 */ /* 0x000fe40000000a00 */
[----:B------:R-:W4:Y:S01]  /*134d0*/  LDL R13, [R1+0xc] ;  /* 0x00000c00010d7983 */ /* 0x000f220000100800 */
        /* <DEDUP_REMOVED lines=8> */
[----:B---3--:R-:W-:-:S04]  /*13560*/  IMAD R8, R14, UR6, RZ ;  /* 0x000000060e087c24 */ /* 0x008fc8000f8e02ff */
[C---:B----4-:R-:W-:Y:S02]  /*13570*/  IMAD R8, R13.reuse, UR7, R8 ;  /* 0x000000070d087c24 */ /* 0x050fe4000f8e0208 */
[----:B------:R-:W-:-:S04]  /*13580*/  IMAD.WIDE.U32 R2, R13, UR6, R2 ;  /* 0x000000060d027c25 */ /* 0x000fc8000f8e0002 */
[----:B------:R-:W-:Y:S01]  /*13590*/  IMAD.IADD R3, R8, 0x1, R3 ;  /* 0x0000000108037824 */ /* 0x000fe200078e0203 */
[----:B------:R-:W-:-:S04]  /*135a0*/  LEA R8, P0, R2, UR4, 0x2 ;  /* 0x0000000402087c11 */ /* 0x000fc8000f8010ff */
[----:B------:R-:W-:-:S06]  /*135b0*/  LEA.HI.X R9, R2, UR5, R3, 0x2, P0 ;  /* 0x0000000502097c11 */ /* 0x000fcc00080f1403 */
[----:B------:R3:W5:Y:S03]  /*135c0*/  LDG.E R9, desc[UR60][R8.64] ;  /* 0x0000003c08097981 */ /* 0x000766000c1e1900 */
.L_x_1528:
[----:B------:R-:W4:Y:S01]  /*135d0*/  LDL R2, [R1] ;  /* 0x0000000001027983 */ /* 0x000f220000100800 */
[----:B------:R-:W-:Y:S01]  /*135e0*/  SHF.L.U32 R3, R11, 0x1f, RZ ;  /* 0x0000001f0b037819 */ /* 0x000fe200000006ff */
[----:B------:R-:W-:Y:S01]  /*135f0*/  BSSY B2, `(.L_x_1529) ;  /* 0x0000004000027945 */ /* 0x000fe20003800000 */
[----:B----4-:R-:W-:-:S04]  /*13600*/  IMAD R2, R12, 0x8, R2 ;  /* 0x000000080c027824 */ /* 0x010fc800078e0202 */
[----:B------:R-:W4:Y:S02]  /*13610*/  SYNCS.PHASECHK.TRANS64.TRYWAIT P0, [R2+URZ+0x2a840], R3 ;  /* 0x02a84003020075a7 */ /* 0x000f24000800017f */
[----:B----4-:R-:W-:Y:S05]  /*13620*/  @!P0 BRA `(.L_x_1530) ;  /* 0x0000003000388947 */ /* 0x010fea0003800000 */
.L_x_1609:
[----:B------:R-:W-:Y:S05]  /*13630*/  BSYNC B2 ;  /* 0x0000000000027941 */ /* 0x000fea0003800000 */
.L_x_1529:
[----:B0--3--:R-:W0:Y:S01]  /*13640*/  S2R R8, SR_TID.X ;  /* 0x0000000000087919 */ /* 0x009e220000002100 */
[----:B------:R-:W-:Y:S01]  /*13650*/  BSSY B2, `(.L_x_1531) ;  /* 0x000000b000027945 */ /* 0x000fe20003800000 */
[----:B0-----:R-:W-:-:S04]  /*13660*/  LOP3.LUT R8, R8, 0x7f, RZ, 0xc0, !PT ;  /* 0x0000007f08087812 */ /* 0x001fc800078ec0ff */
[----:B------:R-:W-:-:S13]  /*13670*/  ISETP.NE.AND P1, PT, R8, RZ, PT ;  /* 0x000000ff0800720c */ /* 0x000fda0003f25270 */
[----:B------:R-:W-:Y:S05]  /*13680*/  @P1 BRA `(.L_x_1532) ;  /* 0x00000000001c1947 */ /* 0x000fea0003800000 */
[----:B------:R-:W0:Y:S01]  /*13690*/  S2R R8, SR_TID.X ;  /* 0x0000000000087919 */ /* 0x000e220000002100 */
[----:B----4-:R-:W-:-:S04]  /*136a0*/  IMAD.MOV.U32 R3, RZ, RZ, 0x9000 ;  /* 0x00009000ff037424 */ /* 0x010fc800078e00ff */
[----:B------:R3:W-:Y:S01]  /*136b0*/  SYNCS.ARRIVE.TRANS64 RZ, [R2+URZ+0x2a830], R3 ;  /* 0x02a8300302ff79a7 */ /* 0x0007e2000800003f */
[----:B0-----:R-:W-:-:S04]  /*136c0*/  LOP3.LUT R8, R8, 0x1f, RZ, 0xc0, !PT ;  /* 0x0000001f08087812 */ /* 0x001fc800078ec0ff */
[----:B------:R-:W-:-:S13]  /*136d0*/  ISETP.NE.AND P0, PT, R8, RZ, PT ;  /* 0x000000ff0800720c */ /* 0x000fda0003f05270 */
[----:B---3--:R-:W-:Y:S05]  /*136e0*/  @!P0 BRA `(.L_x_1532) ;  /* 0x0000000000048947 */ /* 0x008fea0003800000 */
[----:B------:R-:W-:Y:S01]  /*136f0*/  BPT.TRAP 0x1 ;  /* 0x000000040000795c */ /* 0x000fe20000300000 */
.L_x_1532:
[----:B------:R-:W-:Y:S05]  /*13700*/  BSYNC B2 ;  /* 0x0000000000027941 */ /* 0x000fea0003800000 */
.L_x_1531:
[----:B------:R-:W3:Y:S04]  /*13710*/  LDL R8, [R1+0x4] ;  /* 0x0000040001087983 */ /* 0x000ee80000100800 */
[----:B--2---:R-:W2:Y:S04]  /*13720*/  LDL R11, [R1] ;  /* 0x00000000010b7983 */ /* 0x004ea80000100800 */
        /* <DEDUP_REMOVED lines=8> */
[C---:B---3--:R-:W-:Y:S02]  /*137b0*/  IMAD R3, R8.reuse, 0x8, R10 ;  /* 0x0000000808037824 */ /* 0x048fe400078e020a */
[----:B--2---:R-:W-:Y:S02]  /*137c0*/  IMAD R8, R8, 0x9000, R11 ;  /* 0x0000900008087824 */ /* 0x004fe400078e020b */
[----:B------:R-:W-:-:S02]  /*137d0*/  VIADD R3, R3, 0x30 ;  /* 0x0000003003037836 */ /* 0x000fc40000000000 */
[----:B----4-:R-:W-:Y:S02]  /*137e0*/  IMAD R2, R7, 0x60, R2 ;  /* 0x0000006007027824 */ /* 0x010fe400078e0202 */
[----:B------:R-:W-:-:S07]  /*137f0*/  VIADD R11, R8, 0x18400 ;  /* 0x00018400080b7836 */ /* 0x000fce0000000000 */
.L_x_1533:
        /* <DEDUP_REMOVED lines=16> */
.L_x_1534:
        /* <DEDUP_REMOVED lines=15> */
.L_x_1535:
        /* <DEDUP_REMOVED lines=15> */
.L_x_1610:
[----:B------:R-:W-:Y:S05]  /*13ae0*/  BSYNC B2 ;  /* 0x0000000000027941 */ /* 0x000fea0003800000 */
.L_x_1536:
[----:B------:R-:W-:Y:S01]  /*13af0*/  BSSY B2, `(.L_x_1538) ;  /* 0x000000b000027945 */ /* 0x000fe20003800000 */
[----:B------:R-:W-:Y:S02]  /*13b00*/  IMAD.MOV.U32 R12, RZ, RZ, 0x0 ;  /* 0x00000000ff0c7424 */ /* 0x000fe400078e00ff */
[----:B------:R-:W-:Y:S01]  /*13b10*/  IMAD.MOV.U32 R13, RZ, RZ, 0x14f00000 ;  /* 0x14f00000ff0d7424 */ /* 0x000fe200078e00ff */
[----:B------:R-:W-:Y:S06]  /*13b20*/  @P1 BRA `(.L_x_1539) ;  /* 0x00000000001c1947 */ /* 0x000fec0003800000 */
[----:B------:R-:W2:Y:S02]  /*13b30*/  S2R R3, SR_TID.X ;  /* 0x0000000000037919 */ /* 0x000ea40000002100 */
[----:B--2---:R-:W-:Y:S01]  /*13b40*/  LOP3.LUT R8, R3, 0x1f, RZ, 0xc0, !PT ;  /* 0x0000001f03087812 */ /* 0x004fe200078ec0ff */
[----:B------:R-:W-:-:S03]  /*13b50*/  IMAD.MOV.U32 R3, RZ, RZ, 0x6000 ;  /* 0x00006000ff037424 */ /* 0x000fc600078e00ff */
[----:B------:R-:W-:Y:S01]  /*13b60*/  ISETP.NE.AND P0, PT, R8, RZ, PT ;  /* 0x000000ff0800720c */ /* 0x000fe20003f05270 */
[----:B------:R2:W-:-:S12]  /*13b70*/  SYNCS.ARRIVE.TRANS64 RZ, [R2+URZ+0x50], R3 ;  /* 0x0000500302ff79a7 */ /* 0x0005d8000800003f */
[----:B--2---:R-:W-:Y:S05]  /*13b80*/  @!P0 BRA `(.L_x_1539) ;  /* 0x0000000000048947 */ /* 0x004fea0003800000 */
[----:B------:R-:W-:Y:S01]  /*13b90*/  BPT.TRAP 0x1 ;  /* 0x000000040000795c */ /* 0x000fe20000300000 */
.L_x_1539:
[----:B------:R-:W-:Y:S05]  /*13ba0*/  BSYNC B2 ;  /* 0x0000000000027941 */ /* 0x000fea0003800000 */
.L_x_1538:
[----:B------:R-:W2:Y:S04]  /*13bb0*/  LDL R8, [R1] ;  /* 0x0000000001087983 */ /* 0x000ea80000100800 */
[----:B0-----:R-:W3:Y:S04]  /*13bc0*/  LDL R5, [R1+0x14] ;  /* 0x0000140001057983 */ /* 0x001ee80000100800 */
        /* <DEDUP_REMOVED lines=11> */
.L_x_1540:
        /* <DEDUP_REMOVED lines=15> */
.L_x_1541:
        /* <DEDUP_REMOVED lines=12> */
.L_x_1527:
[----:B------:R-:W-:Y:S05]  /*13e30*/  BSYNC B1 ;  /* 0x0000000000017941 */ /* 0x000fea0003800000 */
.L_x_1526:
[----:B------:R-:W4:Y:S01]  /*13e40*/  LDL R2, [R1+0x24] ;  /* 0x0000240001027983 */ /* 0x000f220000100800 */
[----:B------:R-:W-:Y:S01]  /*13e50*/  VIADD R0, R0, 0xfffffffe ;  /* 0xfffffffe00007836 */ /* 0x000fe20000000000 */
[----:B----4-:R-:W-:-:S13]  /*13e60*/  ISETP.GT.AND P0, PT, R6, R2, PT ;  /* 0x000000020600720c */ /* 0x010fda0003f04270 */
[----:B------:R-:W-:Y:S05]  /*13e70*/  @P0 BRA `(.L_x_1542) ;  /* 0xffffffe800940947 */ /* 0x000fea000383ffff */
.L_x_1491:
[----:B------:R-:W-:Y:S05]  /*13e80*/  BSYNC B0 ;  /* 0x0000000000007941 */ /* 0x000fea0003800000 */
.L_x_1490:
[----:B------:R-:W4:Y:S01]  /*13e90*/  S2R R2, SR_TID.X ;  /* 0x0000000000027919 */ /* 0x000f220000002100 */
[----:B------:R-:W-:Y:S01]  /*13ea0*/  BSSY B0, `(.L_x_1543) ;  /* 0x0000010000007945 */ /* 0x000fe20003800000 */
[----:B----4-:R-:W-:-:S04]  /*13eb0*/  LOP3.LUT R3, R2, 0x7f, RZ, 0xc0, !PT ;  /* 0x0000007f02037812 */ /* 0x010fc800078ec0ff */
[----:B------:R-:W-:-:S13]  /*13ec0*/  ISETP.NE.AND P0, PT, R3, RZ, PT ;  /* 0x000000ff0300720c */ /* 0x000fda0003f05270 */
[----:B------:R-:W-:Y:S05]  /*13ed0*/  @P0 BRA `(.L_x_1544) ;  /* 0x0000000000300947 */ /* 0x000fea0003800000 */
[----:B------:R-:W4:Y:S01]  /*13ee0*/  S2R R2, SR_LANEID ;  /* 0x0000000000027919 */ /* 0x000f220000000000 */
[----:B------:R-:W-:Y:S01]  /*13ef0*/  VOTEU.ANY UR4, UPT, PT ;  /* 0x0000000000047886 */ /* 0x000fe200038e0100 */
[----:B------:R-:W5:Y:S01]  /*13f00*/  LDC.64 R4, c[0x0][0xc60] ;  /* 0x00031800ff047b82 */ /* 0x000f620000000a00 */
[----:B------:R-:W4:Y:S02]  /*13f10*/  FLO.U32 R0, UR4 ;  /* 0x0000000400007d00 */ /* 0x000f2400080e0000 */
[----:B----4-:R-:W-:-:S06]  /*13f20*/  ISETP.EQ.U32.AND P0, PT, R0, R2, PT ;  /* 0x000000020000720c */ /* 0x010fcc0003f02070 */
[----:B------:R-:W5:Y:S07]  /*13f30*/  POPC R2, UR4 ;  /* 0x0000000400027d09 */ /* 0x000f6e0008000000 */
[----:B-----5:R-:W4:Y:S04]  /*13f40*/  @P0 ATOMG.E.ADD.STRONG.GPU PT, R2, desc[UR60][R4.64], R2 ;  /* 0x00000002040209a8 */ /* 0x020f2800081ee1fc */
[----:B----4-:R4:W5:Y:S02]  /*13f50*/  SHFL.IDX PT, R2, R2, R0, 0x1f ;  /* 0x00001f0002027589 */ /* 0x01096400000e0000 */
[----:B----4-:R-:W4:Y:S02]  /*13f60*/  S2R R0, SR_LTMASK ;  /* 0x0000000000007919 */ /* 0x010f240000003900 */
[----:B----4-:R-:W-:-:S06]  /*13f70*/  LOP3.LUT R0, R0, UR4, RZ, 0xc0, !PT ;  /* 0x0000000400007c12 */ /* 0x010fcc000f8ec0ff */
[----:B------:R-:W5:Y:S02]  /*13f80*/  POPC R0, R0 ;  /* 0x0000000000007309 */ /* 0x000f640000000000 */
[----:B-----5:R-:W-:-:S07]  /*13f90*/  IADD3 R16, R2, UR38, R0 ;  /* 0x0000002602107c10 */ /* 0x020fce000fffe000 */
.L_x_1544:
[----:B------:R-:W-:Y:S05]  /*13fa0*/  BSYNC B0 ;  /* 0x0000000000007941 */ /* 0x000fea0003800000 */
.L_x_1543:
[----:B------:R-:W4:Y:S01]  /*13fb0*/  LDL R0, [R1+0x18] ;  /* 0x0000180001007983 */ /* 0x000f220000100800 */
[----:B------:R-:W-:Y:S01]  /*13fc0*/  BSSY B0, `(.L_x_1545) ;  /* 0x000003e000007945 */ /* 0x000fe20003800000 */
[----:B----4-:R-:W-:-:S13]  /*13fd0*/  LOP3.LUT P0, RZ, R0, 0x1, RZ, 0xc0, !PT ;  /* 0x0000000100ff7812 */ /* 0x010fda000780c0ff */
[----:B------:R-:W-:Y:S05]  /*13fe0*/  @!P0 BRA `(.L_x_1546) ;  /* 0x0000000000ec8947 */ /* 0x000fea0003800000 */
[----:B------:R-:W4:Y:S04]  /*13ff0*/  LDL R4, [R1] ;  /* 0x0000000001047983 */ /* 0x000f280000100800 */
[----:B------:R-:W4:Y:S04]  /*14000*/  LDL R0, [R1+0x4] ;  /* 0x0000040001007983 */ /* 0x000f280000100800 */
[----:B------:R-:W5:Y:S01]  /*14010*/  LDL R2, [R1+0x10] ;  /* 0x0000100001027983 */ /* 0x000f620000100800 */
[----:B------:R-:W-:Y:S01]  /*14020*/  BSSY B1, `(.L_x_1547) ;  /* 0x0000006000017945 */ /* 0x000fe20003800000 */
[----:B------:R-:W-:Y:S01]  /*14030*/  ISETP.NE.AND P1, PT, R3, RZ, PT ;  /* 0x000000ff0300720c */ /* 0x000fe20003f25270 */
[----:B----4-:R-:W-:Y:S01]  /*14040*/  IMAD R0, R0, 0x8, R4 ;  /* 0x0000000800007824 */ /* 0x010fe200078e0204 */
[----:B-----5:R-:W-:-:S04]  /*14050*/  SHF.L.U32 R2, R2, 0x1f, RZ ;  /* 0x0000001f02027819 */ /* 0x020fc800000006ff */
[----:B------:R-:W4:Y:S02]  /*14060*/  SYNCS.PHASECHK.TRANS64.TRYWAIT P0, [R0+URZ+0x2a860], R2 ;  /* 0x02a86002000075a7 */ /* 0x000f24000800017f */
[----:B----4-:R-:W-:Y:S05]  /*14070*/  @!P0 BRA `(.L_x_1548) ;  /* 0x0000002400cc8947 */ /* 0x010fea0003800000 */
.L_x_1611:
[----:B------:R-:W-:Y:S05]  /*14080*/  BSYNC B1 ;  /* 0x0000000000017941 */ /* 0x000fea0003800000 */
.L_x_1547:
[----:B------:R-:W-:Y:S04]  /*14090*/  BSSY B1, `(.L_x_1549) ;  /* 0x0000009000017945 */ /* 0x000fe80003800000 */
[----:B------:R-:W-:Y:S05]  /*140a0*/  @P1 BRA `(.L_x_1550) ;  /* 0x00000000001c1947 */ /* 0x000fea0003800000 */
[----:B------:R-:W5:Y:S01]  /*140b0*/  S2R R3, SR_TID.X ;  /* 0x0000000000037919 */ /* 0x000f620000002100 */
[----:B----4-:R-:W-:-:S04]  /*140c0*/  IMAD.MOV.U32 R2, RZ, RZ, 0x6000 ;  /* 0x00006000ff027424 */ /* 0x010fc800078e00ff */
[----:B------:R4:W-:Y:S01]  /*140d0*/  SYNCS.ARRIVE.TRANS64 RZ, [R0+URZ+0x2a850], R2 ;  /* 0x02a8500200ff79a7 */ /* 0x0009e2000800003f */
[----:B-----5:R-:W-:-:S04]  /*140e0*/  LOP3.LUT R3, R3, 0x1f, RZ, 0xc0, !PT ;  /* 0x0000001f03037812 */ /* 0x020fc800078ec0ff */
[----:B------:R-:W-:-:S13]  /*140f0*/  ISETP.NE.AND P0, PT, R3, RZ, PT ;  /* 0x000000ff0300720c */ /* 0x000fda0003f05270 */
[----:B----4-:R-:W-:Y:S05]  /*14100*/  @!P0 BRA `(.L_x_1550) ;  /* 0x0000000000048947 */ /* 0x010fea0003800000 */
[----:B------:R-:W-:Y:S01]  /*14110*/  BPT.TRAP 0x1 ;  /* 0x000000040000795c */ /* 0x000fe20000300000 */
.L_x_1550:
[----:B------:R-:W-:Y:S05]  /*14120*/  BSYNC B1 ;  /* 0x0000000000017941 */ /* 0x000fea0003800000 */
.L_x_1549:
[----:B------:R-:W5:Y:S04]  /*14130*/  LDL.LU R5, [R1+0x14] ;  /* 0x0000140001057983 */ /* 0x000f680000300800 */
[----:B------:R-:W5:Y:S04]  /*14140*/  LDL.LU R3, [R1+0x8] ;  /* 0x0000080001037983 */ /* 0x000f680000300800 */
[----:B------:R-:W2:Y:S04]  /*14150*/  LDL R4, [R1] ;  /* 0x0000000001047983 */ /* 0x000ea80000100800 */
[----:B----4-:R-:W2:Y:S01]  /*14160*/  LDL R2, [R1+0x4] ;  /* 0x0000040001027983 */ /* 0x010ea20000100800 */
[----:B------:R-:W-:Y:S01]  /*14170*/  UIADD3 UR4, UP0, UR36, 0x470, URZ ;  /* 0x0000047024047890 */ /* 0x000fe2000ff1e03f */
[----:B------:R-:W-:Y:S01]  /*14180*/  PLOP3.LUT P0, PT, PT, PT, PT, 0x80, 0x0 ;  /* 0x000000000000781c */ /* 0x000fe20003f0f070 */
[----:B------:R-:W-:Y:S01]  /*14190*/  VIADD R0, R0, 0x2a850 ;  /* 0x0002a85000007836 */ /* 0x000fe20000000000 */
[----:B------:R-:W-:Y:S01]  /*141a0*/  UMOV UR6, 0x0 ;  /* 0x0000000000067882 */ /* 0x000fe20000000000 */
[----:B------:R-:W-:Y:S01]  /*141b0*/  UIADD3.X UR5, URZ, UR37, URZ, UP0, !UPT ;  /* 0x000000253f057290 */ /* 0x000fe200087fe43f */
[----:B------:R-:W-:Y:S01]  /*141c0*/  UMOV UR7, 0x14f00000 ;  /* 0x14f0000000077882 */ /* 0x000fe20000000000 */
[----:B------:R-:W-:Y:S01]  /*141d0*/  UMOV UR10, URZ ;  /* 0x0000003f000a7c82 */ /* 0x000fe20008000000 */
[----:B-----5:R-:W-:-:S02]  /*141e0*/  IMAD R3, R3, 0x60, R5 ;  /* 0x0000006003037824 */ /* 0x020fc400078e0205 */
[----:B--2---:R-:W-:-:S04]  /*141f0*/  IMAD R2, R2, 0x6000, R4 ;  /* 0x0000600002027824 */ /* 0x004fc800078e0204 */
[----:B------:R-:W-:-:S07]  /*14200*/  VIADD R4, R2, 0x400 ;  /* 0x0000040002047836 */ /* 0x000fce0000000000 */
.L_x_1551:
        /* <DEDUP_REMOVED lines=15> */
.L_x_1552:
        /* <DEDUP_REMOVED lines=9> */
[----:B----4-:R-:W-:Y:S05]  /*14390*/  @P0 BRA.U.ANY `(.L_x_1552) ;  /* 0xfffffffd00d80947 */ /* 0x010fea000393ffff */
.L_x_1546:
[----:B------:R-:W-:Y:S05]  /*143a0*/  BSYNC B0 ;  /* 0x0000000000007941 */ /* 0x000fea0003800000 */
.L_x_1545:
[----:B------:R-:W4:Y:S04]  /*143b0*/  LDL.LU R5, [R1+0x4] ;  /* 0x0000040001057983 */ /* 0x000f280000300800 */
[----:B------:R-:W5:Y:S01]  /*143c0*/  LDL.LU R4, [R1+0x10] ;  /* 0x0000100001047983 */ /* 0x000f620000300800 */
[----:B----4-:R-:W-:-:S05]  /*143d0*/  VIADD R0, R5, 0x1 ;  /* 0x0000000105007836 */ /* 0x010fca0000000000 */
[----:B------:R-:W-:-:S04]  /*143e0*/  ISETP.NE.AND P0, PT, R0, 0x2, PT ;  /* 0x000000020000780c */ /* 0x000fc80003f05270 */
[----:B------:R-:W-:Y:S02]  /*143f0*/  SEL R2, RZ, 0x1, P0 ;  /* 0x00000001ff027807 */ /* 0x000fe40000000000 */
[----:B------:R-:W-:Y:S02]  /*14400*/  SEL R0, R0, RZ, P0 ;  /* 0x000000ff00007207 */ /* 0x000fe40000000000 */
[----:B-----5:R-:W-:-:S03]  /*14410*/  LOP3.LUT R4, R4, R2, RZ, 0x3c, !PT ;  /* 0x0000000204047212 */ /* 0x020fc600078e3cff */
[----:B------:R4:W-:Y:S04]  /*14420*/  STL [R1+0x4], R0 ;  /* 0x0000040001007387 */ /* 0x0009e80000100800 */
[----:B------:R4:W-:Y:S02]  /*14430*/  STL [R1+0x10], R4 ;  /* 0x0000100401007387 */ /* 0x0009e40000100800 */
.L_x_1470:
[----:B------:R-:W-:Y:S05]  /*14440*/  BSYNC B7 ;  /* 0x0000000000077941 */ /* 0x000fea0003800000 */
.L_x_1468:
[----:B----4-:R-:W4:Y:S02]  /*14450*/  LDL R0, [R1+0x18] ;  /* 0x0000180001007983 */ /* 0x010f240000100800 */
[----:B----4-:R-:W-:-:S13]  /*14460*/  LOP3.LUT P0, RZ, R0, 0x2, RZ, 0xc0, !PT ;  /* 0x0000000200ff7812 */ /* 0x010fda000780c0ff */
[----:B------:R-:W-:Y:S05]  /*14470*/  @!P0 BRA `(.L_x_1553) ;  /* 0x0000000000288947 */ /* 0x000fea0003800000 */
[----:B------:R-:W-:Y:S05]  /*14480*/  WARPSYNC.ALL ;  /* 0x0000000000007948 */ /* 0x000fea0003800000 */
[----:B------:R-:W4:Y:S08]  /*14490*/  S2UR UR5, SR_CgaCtaId ;  /* 0x00000000000579c3 */ /* 0x000f300000008800 */
[----:B------:R-:W-:Y:S06]  /*144a0*/  BAR.SYNC.DEFER_BLOCKING 0x5, 0x180 ;  /* 0x0146000000007b1d */ /* 0x000fec0000010000 */
[----:B------:R-:W-:-:S02]  /*144b0*/  UMOV UR4, 0x400 ;  /* 0x0000040000047882 */ /* 0x000fc40000000000 */
[----:B----4-:R-:W-:-:S06]  /*144c0*/  ULEA UR4, UR5, UR4, 0x18 ;  /* 0x0000000405047291 */ /* 0x010fcc000f8ec03f */
[----:B------:R-:W-:-:S05]  /*144d0*/  IMAD.U32 R0, RZ, RZ, UR4 ;  /* 0x00000004ff007e24 */ /* 0x000fca000f8e00ff */
[----:B------:R4:W0:Y:S04]  /*144e0*/  LDS.128 R16, [R0+0x2a8d0] ;  /* 0x02a8d00000107984 */ /* 0x0008280000000c00 */
[----:B------:R4:W-:Y:S01]  /*144f0*/  STL [R1], R0 ;  /* 0x0000000001007387 */ /* 0x0009e20000100800 */
[----:B------:R-:W-:Y:S06]  /*14500*/  BAR.ARV 0x4, 0x180 ;  /* 0x0106000000007b1d */ /* 0x000fec0000002000 */
[----:B------:R-:W-:Y:S05]  /*14510*/  BRA `(.L_x_1554) ;  /* 0x0000000800d87947 */ /* 0x000fea0003800000 */
.L_x_1553:
[----:B------:R-:W4:Y:S01]  /*14520*/  S2R R0, SR_TID.X ;  /* 0x0000000000007919 */ /* 0x000f220000002100 */
[----:B------:R-:W-:Y:S01]  /*14530*/  UMOV UR4, 0xffffffff ;  /* 0xffffffff00047882 */ /* 0x000fe20000000000 */
[----:B----4-:R-:W-:-:S04]  /*14540*/  LOP3.LUT R6, R0, 0x1f, RZ, 0xc0, !PT ;  /* 0x0000001f00067812 */ /* 0x010fc800078ec0ff */
[----:B------:R-:W-:Y:S01]  /*14550*/  ISETP.NE.AND P0, PT, R6, 0x1f, PT ;  /* 0x0000001f0600780c */ /* 0x000fe20003f05270 */
[----:B------:R-:W-:-:S12]  /*14560*/  BRA.DIV UR4, `(.L_x_1555) ;  /* 0x0000002204a47947 */ /* 0x000fd8000b800000 */
[----:B------:R-:W-:Y:S01]  /*14570*/  IMAD.IADD R5, R19, 0x1, R6 ;  /* 0x0000000113057824 */ /* 0x000fe200078e0206 */
[----:B------:R-:W-:-:S04]  /*14580*/  ULDC UR4, c[0x0][0xc3c] ;  /* 0x00030f0000047ab9 */ /* 0x000fc80000000800 */
[----:B------:R-:W-:-:S13]  /*14590*/  ISETP.GE.OR P1, PT, R5, UR4, !P0 ;  /* 0x0000000405007c0c */ /* 0x000fda000c726670 */
[----:B------:R-:W4:Y:S02]  /*145a0*/  @!P1 LDC.64 R2, c[0x0][0xc80] ;  /* 0x00032000ff029b82 */ /* 0x000f240000000a00 */
[----:B----4-:R-:W-:-:S06]  /*145b0*/  @!P1 IMAD.WIDE R2, R5, 0x4, R2 ;  /* 0x0000000405029825 */ /* 0x010fcc00078e0202 */
[----:B------:R4:W5:Y:S01]  /*145c0*/  @!P1 LDG.E R3, desc[UR60][R2.64] ;  /* 0x0000003c02039981 */ /* 0x000962000c1e1900 */
[C---:B------:R-:W-:Y:S02]  /*145d0*/  ISETP.GE.U32.AND P2, PT, R6.reuse, 0x2, PT ;  /* 0x000000020600780c */ /* 0x040fe40003f46070 */
[C---:B------:R-:W-:Y:S01]  /*145e0*/  ISETP.GE.U32.AND P3, PT, R6.reuse, 0x4, PT ;  /* 0x000000040600780c */ /* 0x040fe20003f66070 */
[----:B------:R-:W-:Y:S01]  /*145f0*/  SHFL.IDX PT, R0, R16, RZ, 0x1f ;  /* 0x00001fff10007589 */ /* 0x000fe200000e0000 */
[C---:B------:R-:W-:Y:S02]  /*14600*/  ISETP.GE.U32.AND P4, PT, R6.reuse, 0x8, PT ;  /* 0x000000080600780c */ /* 0x040fe40003f86070 */
[C---:B------:R-:W-:Y:S01]  /*14610*/  ISETP.GE.U32.AND P5, PT, R6.reuse, 0x10, PT ;  /* 0x000000100600780c */ /* 0x040fe20003fa6070 */
[----:B----4-:R-:W-:Y:S02]  /*14620*/  IMAD.MOV.U32 R2, RZ, RZ, RZ ;  /* 0x000000ffff027224 */ /* 0x010fe400078e00ff */
[----:B-----5:R-:W-:Y:S01]  /*14630*/  @!P1 IMAD.MOV.U32 R2, RZ, RZ, R3 ;  /* 0x000000ffff029224 */ /* 0x020fe200078e0003 */
[----:B------:R-:W-:-:S04]  /*14640*/  ISETP.NE.AND P1, PT, R6, RZ, PT ;  /* 0x000000ff0600720c */ /* 0x000fc80003f25270 */
[----:B------:R-:W4:Y:S02]  /*14650*/  SHFL.UP PT, R14, R2, 0x1, RZ ;  /* 0x04200000020e7989 */ /* 0x000f2400000e00ff */
[----:B----4-:R-:W-:-:S05]  /*14660*/  SEL R5, R14, RZ, P1 ;  /* 0x000000ff0e057207 */ /* 0x010fca0000800000 */
[----:B------:R-:W-:Y:S02]  /*14670*/  IMAD.IADD R3, R2, 0x1, R5 ;  /* 0x0000000102037824 */ /* 0x000fe400078e0205 */
[----:B------:R-:W-:Y:S04]  /*14680*/  SHFL.IDX PT, R5, R16, 0x1, 0x1f ;  /* 0x00201f0010057f89 */ /* 0x000fe800000e0000 */
[----:B------:R-:W4:Y:S02]  /*14690*/  SHFL.UP PT, R4, R3, 0x2, RZ ;  /* 0x0440000003047989 */ /* 0x000f2400000e00ff */
[----:B----4-:R-:W-:-:S05]  /*146a0*/  SEL R4, R4, RZ, P2 ;  /* 0x000000ff04047207 */ /* 0x010fca0001000000 */
[----:B------:R-:W-:-:S05]  /*146b0*/  IMAD.IADD R3, R3, 0x1, R4 ;  /* 0x0000000103037824 */ /* 0x000fca00078e0204 */
        /* <DEDUP_REMOVED lines=9> */
[----:B------:R4:W0:Y:S02]  /*14750*/  SHFL.IDX PT, R16, R3, 0x1f, 0x1f ;  /* 0x03e01f0003107f89 */ /* 0x00082400000e0000 */
.L_x_1621:
[----:B------:R-:W-:Y:S02]  /*14760*/  ULDC UR4, c[0x0][0xc38] ;  /* 0x00030e0000047ab9 */ /* 0x000fe40000000800 */
[----:B------:R-:W-:-:S04]  /*14770*/  IMAD.U32 R4, RZ, RZ, UR4 ;  /* 0x00000004ff047e24 */ /* 0x000fc8000f8e00ff */
[----:B0-----:R-:W-:-:S04]  /*14780*/  IMAD R16, R16, R4, RZ ;  /* 0x0000000410107224 */ /* 0x001fc800078e02ff */
[----:B------:R-:W-:-:S05]  /*14790*/  IMAD.IADD R5, R5, 0x1, R16 ;  /* 0x0000000105057824 */ /* 0x000fca00078e0210 */
[----:B------:R-:W-:-:S13]  /*147a0*/  ISETP.GT.AND P6, PT, R5, R0, PT ;  /* 0x000000000500720c */ /* 0x000fda0003fc4270 */
[----:B------:R-:W-:Y:S05]  /*147b0*/  @P6 BRA `(.L_x_1556) ;  /* 0x00000000009c6947 */ /* 0x000fea0003800000 */
.L_x_1561:
[----:B0-----:R-:W0:Y:S01]  /*147c0*/  LDC R2, c[0x0][0xc3c] ;  /* 0x00030f00ff027b82 */ /* 0x001e220000000800 */
[----:B------:R-:W-:-:S05]  /*147d0*/  VIADD R19, R19, 0x1f ;  /* 0x0000001f13137836 */ /* 0x000fca0000000000 */
[----:B0-----:R-:W-:-:S13]  /*147e0*/  ISETP.GE.AND P6, PT, R19, R2, PT ;  /* 0x000000021300720c */ /* 0x001fda0003fc6270 */
[----:B------:R-:W-:Y:S05]  /*147f0*/  @P6 BRA `(.L_x_1557) ;  /* 0x0000000400d46947 */ /* 0x000fea0003800000 */
[----:B----4-:R-:W0:Y:S01]  /*14800*/  S2R R3, SR_TID.X ;  /* 0x0000000000037919 */ /* 0x010e220000002100 */
[----:B------:R-:W-:Y:S01]  /*14810*/  BSSY B0, `(.L_x_1558) ;  /* 0x0000009000007945 */ /* 0x000fe20003800000 */
[----:B0-----:R-:W-:-:S05]  /*14820*/  LOP3.LUT R3, R3, 0x1f, RZ, 0xc0, !PT ;  /* 0x0000001f03037812 */ /* 0x001fca00078ec0ff */
[----:B------:R-:W-:-:S05]  /*14830*/  IMAD.IADD R4, R19, 0x1, R3 ;  /* 0x0000000113047824 */ /* 0x000fca00078e0203 */
[----:B------:R-:W-:Y:S01]  /*14840*/  ISETP.GE.OR P6, PT, R4, R2, !P0 ;  /* 0x000000020400720c */ /* 0x000fe200047c6670 */
[----:B------:R-:W-:-:S12]  /*14850*/  IMAD.MOV.U32 R2, RZ, RZ, RZ ;  /* 0x000000ffff027224 */ /* 0x000fd800078e00ff */
[----:B------:R-:W-:Y:S05]  /*14860*/  @P6 BRA `(.L_x_1559) ;  /* 0x00000000000c6947 */ /* 0x000fea0003800000 */
[----:B------:R-:W0:Y:S02]  /*14870*/  LDC.64 R2, c[0x0][0xc80] ;  /* 0x00032000ff027b82 */ /* 0x000e240000000a00 */
[----:B0-----:R-:W-:-:S06]  /*14880*/  IMAD.WIDE R2, R4, 0x4, R2 ;  /* 0x0000000404027825 */ /* 0x001fcc00078e0202 */
[----:B------:R0:W5:Y:S02]  /*14890*/  LDG.E R2, desc[UR60][R2.64] ;  /* 0x0000003c02027981 */ /* 0x000164000c1e1900 */
.L_x_1559:
[----:B------:R-:W-:Y:S05]  /*148a0*/  BSYNC B0 ;  /* 0x0000000000007941 */ /* 0x000fea0003800000 */
.L_x_1558:
        /* <DEDUP_REMOVED lines=17> */
[----:B------:R0:W4:Y:S02]  /*149c0*/  SHFL.IDX PT, R16, R3, 0x1f, 0x1f ;  /* 0x03e01f0003107f89 */ /* 0x00012400000e0000 */
.L_x_1629:
[----:B------:R-:W-:Y:S02]  /*149d0*/  ULDC UR4, c[0x0][0xc38] ;  /* 0x00030e0000047ab9 */ /* 0x000fe40000000800 */
[----:B------:R-:W-:-:S04]  /*149e0*/  IMAD.U32 R4, RZ, RZ, UR4 ;  /* 0x00000004ff047e24 */ /* 0x000fc8000f8e00ff */
[----:B----4-:R-:W-:-:S04]  /*149f0*/  IMAD R16, R16, R4, RZ ;  /* 0x0000000410107224 */ /* 0x010fc800078e02ff */
[----:B------:R-:W-:-:S05]  /*14a00*/  IMAD.IADD R5, R16, 0x1, R5 ;  /* 0x0000000110057824 */ /* 0x000fca00078e0205 */
[----:B------:R-:W-:-:S13]  /*14a10*/  ISETP.GT.AND P6, PT, R5, R0, PT ;  /* 0x000000000500720c */ /* 0x000fda0003fc4270 */
[----:B------:R-:W-:Y:S05]  /*14a20*/  @!P6 BRA `(.L_x_1561) ;  /* 0xfffffffc0064e947 */ /* 0x000fea000383ffff */
.L_x_1556:
[----:B------:R-:W-:Y:S01]  /*14a30*/  IMAD.IADD R16, R5, 0x1, -R16 ;  /* 0x0000000105107824 */ /* 0x000fe200078e0a10 */
[----:B------:R-:W-:-:S03]  /*14a40*/  UMOV UR4, 0xffffffff ;  /* 0xffffffff00047882 */ /* 0x000fc60000000000 */
[----:B------:R-:W-:-:S05]  /*14a50*/  IMAD R5, R3, R4, R16 ;  /* 0x0000000403057224 */ /* 0x000fca00078e0210 */
[----:B------:R-:W-:Y:S01]  /*14a60*/  ISETP.GT.AND P6, PT, R5, R0, PT ;  /* 0x000000000500720c */ /* 0x000fe20003fc4270 */
[----:B------:R-:W-:-:S12]  /*14a70*/  BRA.DIV UR4, `(.L_x_1562) ;  /* 0x00000026045c7947 */ /* 0x000fd8000b800000 */
[----:B------:R-:W-:-:S04]  /*14a80*/  VOTE.ANY R5, PT, !P6 ;  /* 0x0000000000057806 */ /* 0x000fc800070e0100 */
[----:B------:R-:W5:Y:S02]  /*14a90*/  POPC R6, R5 ;  /* 0x0000000500067309 */ /* 0x000f640000000000 */
[----:B-----5:R0:W0:Y:S02]  /*14aa0*/  SHFL.IDX PT, R17, R2, R6, 0x1f ;  /* 0x00001f0602117589 */ /* 0x02002400000e0000 */
.L_x_1633:
[----:B------:R-:W-:Y:S01]  /*14ab0*/  ISETP.NE.AND P0, PT, R5, RZ, PT ;  /* 0x000000ff0500720c */ /* 0x000fe20003f05270 */
[----:B------:R-:W-:-:S12]  /*14ac0*/  IMAD.MOV.U32 R5, RZ, RZ, RZ ;  /* 0x000000ffff057224 */ /* 0x000fd800078e00ff */
[----:B------:R-:W-:Y:S05]  /*14ad0*/  @!P0 BRA `(.L_x_1563) ;  /* 0x0000000000148947 */ /* 0x000fea0003800000 */
[----:B------:R-:W-:Y:S01]  /*14ae0*/  UMOV UR4, 0xffffffff ;  /* 0xffffffff00047882 */ /* 0x000fe20000000000 */
[----:B--2---:R-:W-:Y:S02]  /*14af0*/  VIADD R12, R6, 0xffffffff ;  /* 0xffffffff060c7836 */ /* 0x004fe40000000000 */
[----:B------:R-:W-:Y:S05]  /*14b00*/  BRA.DIV UR4, `(.L_x_1564) ;  /* 0x0000002604807947 */ /* 0x000fea000b800000 */
[----:B0---4-:R0:W2:Y:S02]  /*14b10*/  SHFL.IDX PT, R3, R3, R12, 0x1f ;  /* 0x00001f0c03037589 */ /* 0x0110a400000e0000 */
.L_x_1636:
[----:B--2---:R-:W-:-:S07]  /*14b20*/  IMAD.MOV.U32 R5, RZ, RZ, R3 ;  /* 0x000000ffff057224 */ /* 0x004fce00078e0003 */
.L_x_1563:
[----:B0---4-:R-:W0:Y:S01]  /*14b30*/  LDC.64 R2, c[0x0][0xc90] ;  /* 0x00032400ff027b82 */ /* 0x011e220000000a00 */
[----:B------:R-:W-:-:S04]  /*14b40*/  IMAD.IADD R19, R6, 0x1, R19 ;  /* 0x0000000106137824 */ /* 0x000fc800078e0213 */
[----:B0-----:R-:W-:-:S05]  /*14b50*/  IMAD.WIDE R2, R19, 0x4, R2 ;  /* 0x0000000413027825 */ /* 0x001fca00078e0202 */
[----:B--23--:R-:W2:Y:S01]  /*14b60*/  LDG.E R7, desc[UR60][R2.64] ;  /* 0x0000003c02077981 */ /* 0x00cea2000c1e1900 */
[----:B------:R-:W-:-:S04]  /*14b70*/  IMAD R16, R5, R4, R16 ;  /* 0x0000000405107224 */ /* 0x000fc800078e0210 */
[----:B------:R-:W-:Y:S02]  /*14b80*/  IMAD.IADD R0, R0, 0x1, -R16 ;  /* 0x0000000100007824 */ /* 0x000fe400078e0a10 */
[----:B--2---:R-:W-:-:S05]  /*14b90*/  IMAD R6, R17, R7, RZ ;  /* 0x0000000711067224 */ /* 0x004fca00078e02ff */
[----:B------:R-:W-:-:S04]  /*14ba0*/  IABS R8, R6 ;  /* 0x0000000600087213 */ /* 0x000fc80000000000 */
[----:B------:R-:W0:Y:S08]  /*14bb0*/  I2F.RP R2, R8 ;  /* 0x0000000800027306 */ /* 0x000e300000209400 */
[----:B0-----:R-:W0:Y:S02]  /*14bc0*/  MUFU.RCP R2, R2 ;  /* 0x0000000200027308 */ /* 0x001e240000001000 */
[----:B0-----:R-:W-:-:S06]  /*14bd0*/  VIADD R2, R2, 0xffffffe ;  /* 0x0ffffffe02027836 */ /* 0x001fcc0000000000 */
[----:B------:R-:W0:Y:S02]  /*14be0*/  F2I.FTZ.U32.TRUNC.NTZ R3, R2 ;  /* 0x0000000200037305 */ /* 0x000e24000021f000 */
[----:B0-----:R-:W-:-:S04]  /*14bf0*/  IMAD.MOV R2, RZ, RZ, -R3 ;  /* 0x000000ffff027224 */ /* 0x001fc800078e0a03 */
[----:B------:R-:W-:Y:S02]  /*14c00*/  IMAD R5, R2, R8, RZ ;  /* 0x0000000802057224 */ /* 0x000fe400078e02ff */
[----:B------:R-:W-:-:S04]  /*14c10*/  IMAD.MOV.U32 R2, RZ, RZ, RZ ;  /* 0x000000ffff027224 */ /* 0x000fc800078e00ff */
[----:B------:R-:W-:Y:S01]  /*14c20*/  IMAD.HI.U32 R2, R3, R5, R2 ;  /* 0x0000000503027227 */ /* 0x000fe200078e0002 */
[----:B------:R-:W-:Y:S02]  /*14c30*/  IABS R3, R0 ;  /* 0x0000000000037213 */ /* 0x000fe40000000000 */
[----:B------:R-:W-:-:S03]  /*14c40*/  IABS R5, R6 ;  /* 0x0000000600057213 */ /* 0x000fc60000000000 */
[----:B------:R-:W-:-:S04]  /*14c50*/  IMAD.HI.U32 R2, R2, R3, RZ ;  /* 0x0000000302027227 */ /* 0x000fc800078e00ff */
[----:B------:R-:W-:-:S04]  /*14c60*/  IMAD.MOV R5, RZ, RZ, -R5 ;  /* 0x000000ffff057224 */ /* 0x000fc800078e0a05 */
        /* <DEDUP_REMOVED lines=11> */
[----:B------:R-:W-:Y:S02]  /*14d20*/  IMAD R5, R7, R2, RZ ;  /* 0x0000000207057224 */ /* 0x000fe400078e02ff */
[----:B------:R-:W-:Y:S02]  /*14d30*/  IMAD.MOV R2, RZ, RZ, -R2 ;  /* 0x000000ffff027224 */ /* 0x000fe400078e0a02 */
[----:B------:R-:W-:Y:S02]  /*14d40*/  IMAD.MOV R3, RZ, RZ, -R5 ;  /* 0x000000ffff037224 */ /* 0x000fe400078e0a05 */
[----:B------:R-:W-:-:S03]  /*14d50*/  IMAD R0, R6, R2, R0 ;  /* 0x0000000206007224 */ /* 0x000fc600078e0200 */
[----:B------:R-:W-:Y:S01]  /*14d60*/  VIADDMNMX R4, R3, R4, R7, PT ;  /* 0x0000000403047246 */ /* 0x000fe20003800107 */
[----:B------:R-:W-:-:S03]  /*14d70*/  IMAD.IADD R5, R0, 0x1, R5 ;  /* 0x0000000100057824 */ /* 0x000fc600078e0205 */
        /* <DEDUP_REMOVED lines=23> */
[----:B------:R-:W-:Y:S01]  /*14ef0*/  @!P1 LOP3.LUT R2, RZ, R4, RZ, 0x33, !PT ;  /* 0x00000004ff029212 */ /* 0x000fe200078e33ff */
[----:B------:R-:W-:-:S04]  /*14f00*/  IMAD.MOV R4, RZ, RZ, -R4 ;  /* 0x000000ffff047224 */ /* 0x000fc800078e0a04 */
[----:B------:R-:W-:Y:S01]  /*14f10*/  IMAD R18, R2, R4, R5 ;  /* 0x0000000402127224 */ /* 0x000fe200078e0205 */
[----:B------:R-:W-:-:S05]  /*14f20*/  LOP3.LUT R2, RZ, R2, RZ, 0x33, !PT ;  /* 0x00000002ff027212 */ /* 0x000fca00078e33ff */
[----:B------:R-:W-:Y:S01]  /*14f30*/  IMAD.IADD R17, R17, 0x1, R2 ;  /* 0x0000000111117824 */ /* 0x000fe200078e0202 */
[----:B------:R-:W-:Y:S06]  /*14f40*/  BRA `(.L_x_1565) ;  /* 0x00000000001c7947 */ /* 0x000fec0003800000 */
.L_x_1557:
[----:B------:R-:W-:Y:S01]  /*14f50*/  UMOV UR4, URZ ;  /* 0x0000003f00047c82 */ /* 0x000fe20008000000 */
[----:B------:R-:W-:Y:S01]  /*14f60*/  UMOV UR5, URZ ;  /* 0x0000003f00057c82 */ /* 0x000fe20008000000 */
[----:B------:R-:W-:Y:S01]  /*14f70*/  ULDC UR6, c[0x0][0xc3c] ;  /* 0x00030f0000067ab9 */ /* 0x000fe20000000800 */
[----:B------:R-:W-:Y:S02]  /*14f80*/  IMAD.MOV.U32 R16, RZ, RZ, R0 ;  /* 0x000000ffff107224 */ /* 0x000fe400078e0000 */
[----:B------:R-:W-:Y:S02]  /*14f90*/  IMAD.U32 R17, RZ, RZ, UR4 ;  /* 0x00000004ff117e24 */ /* 0x000fe4000f8e00ff */
[----:B------:R-:W-:Y:S02]  /*14fa0*/  IMAD.U32 R18, RZ, RZ, UR5 ;  /* 0x00000005ff127e24 */ /* 0x000fe4000f8e00ff */
[----:B------:R-:W-:-:S07]  /*14fb0*/  IMAD.U32 R19, RZ, RZ, UR6 ;  /* 0x00000006ff137e24 */ /* 0x000fce000f8e00ff */
.L_x_1565:
[----:B------:R0:W5:Y:S01]  /*14fc0*/  LDL R2, [R1] ;  /* 0x0000000001027983 */ /* 0x0001620000100800 */
[----:B------:R-:W1:Y:S01]  /*14fd0*/  S2R R0, SR_TID.X ;  /* 0x0000000000007919 */ /* 0x000e620000002100 */
[----:B------:R-:W-:Y:S05]  /*14fe0*/  WARPSYNC.ALL ;  /* 0x0000000000007948 */ /* 0x000fea0003800000 */
[----:B-1----:R-:W-:Y:S01]  /*14ff0*/  LOP3.LUT R0, R0, 0x1f, RZ, 0xc0, !PT ;  /* 0x0000001f00007812 */ /* 0x002fe200078ec0ff */
[----:B------:R-:W-:Y:S03]  /*15000*/  BAR.SYNC.DEFER_BLOCKING 0x4, 0x180 ;  /* 0x0106000000007b1d */ /* 0x000fe60000010000 */
[----:B------:R-:W-:-:S13]  /*15010*/  ISETP.NE.AND P0, PT, R0, RZ, PT ;  /* 0x000000ff0000720c */ /* 0x000fda0003f05270 */
[----:B----4-:R-:W5:Y:S01]  /*15020*/  @!P0 S2R R3, SR_CgaCtaId ;  /* 0x0000000000038919 */ /* 0x010f620000008800 */
[----:B------:R-:W-:-:S04]  /*15030*/  @!P0 MOV R0, 0x400 ;  /* 0x0000040000008802 */ /* 0x000fc80000000f00 */
[----:B-----5:R-:W-:-:S05]  /*15040*/  @!P0 LEA R2, R3, R0, 0x18 ;  /* 0x0000000003028211 */ /* 0x020fca00078ec0ff */
[----:B------:R0:W-:Y:S04]  /*15050*/  @!P0 STS.128 [R2+0x2a8d0], R16 ;  /* 0x02a8d01002008388 */ /* 0x0001e80000000c00 */
[----:B------:R0:W-:Y:S01]  /*15060*/  @!P0 STL [R1], R2 ;  /* 0x0000000201008387 */ /* 0x0001e20000100800 */
[----:B------:R-:W-:Y:S06]  /*15070*/  BAR.ARV 0x5, 0x180 ;  /* 0x0146000000007b1d */ /* 0x000fec0000002000 */
.L_x_1554:
[----:B------:R-:W-:Y:S02]  /*15080*/  ULDC UR4, c[0x0][0xc3c] ;  /* 0x00030f0000047ab9 */ /* 0x000fe40000000800 */
[----:B0-----:R-:W-:-:S13]  /*15090*/  ISETP.GE.AND P0, PT, R19, UR4, PT ;  /* 0x0000000413007c0c */ /* 0x001fda000bf06270 */
[----:B------:R-:W-:Y:S05]  /*150a0*/  @!P0 BRA `(.L_x_1566) ;  /* 0xffffffa800408947 */ /* 0x000fea000383ffff */
[----:B------:R-:W-:Y:S05]  /*150b0*/  BSYNC B8 ;  /* 0x0000000000087941 */ /* 0x000fea0003800000 */
.L_x_1456:
[----:B----4-:R-:W4:Y:S01]  /*150c0*/  LDL.LU R0, [R1+0x38] ;  /* 0x0000380001007983 */ /* 0x010f220000300800 */
[----:B------:R-:W-:Y:S01]  /*150d0*/  BSSY B0, `(.L_x_1567) ;  /* 0x000000b000007945 */ /* 0x000fe20003800000 */
[----:B------:R-:W5:Y:S01]  /*150e0*/  S2R R5, SR_CgaCtaId ;  /* 0x0000000000057919 */ /* 0x000f620000008800 */
[----:B----4-:R-:W-:-:S05]  /*150f0*/  VIADD R0, R0, 0x1 ;  /* 0x0000000100007836 */ /* 0x010fca0000000000 */
[----:B0-----:R-:W-:-:S04]  /*15100*/  LEA.HI R2, R0, R0, RZ, 0x1 ;  /* 0x0000000000027211 */ /* 0x001fc800078f08ff */
[----:B------:R-:W-:-:S05]  /*15110*/  LOP3.LUT R3, R2, 0xfffffffe, RZ, 0xc0, !PT ;  /* 0xfffffffe02037812 */ /* 0x000fca00078ec0ff */
[----:B------:R-:W-:Y:S01]  /*15120*/  IMAD.IADD R3, R0, 0x1, -R3 ;  /* 0x0000000100037824 */ /* 0x000fe200078e0a03 */
[----:B------:R-:W-:-:S04]  /*15130*/  MOV R0, 0x400 ;  /* 0x0000040000007802 */ /* 0x000fc80000000f00 */
[----:B-----5:R-:W-:Y:S02]  /*15140*/  LEA R0, R5, R0, 0x18 ;  /* 0x0000000005007211 */ /* 0x020fe400078ec0ff */
[----:B------:R-:W-:-:S04]  /*15150*/  SHF.L.U32 R3, R3, 0x1f, RZ ;  /* 0x0000001f03037819 */ /* 0x000fc800000006ff */
[----:B------:R-:W0:Y:S02]  /*15160*/  SYNCS.PHASECHK.TRANS64.TRYWAIT P0, [R0+URZ+0x2a820], R3 ;  /* 0x02a82003000075a7 */ /* 0x000e24000800017f */
[----:B0-----:R-:W-:Y:S05]  /*15170*/  @!P0 BRA `(.L_x_1568) ;  /* 0x00000020000c8947 */ /* 0x001fea0003800000 */
.L_x_1637:
[----:B------:R-:W-:Y:S05]  /*15180*/  BSYNC B0 ;  /* 0x0000000000007941 */ /* 0x000fea0003800000 */
.L_x_1567:
[----:B------:R-:W-:-:S03]  /*15190*/  UMOV UR4, 0xffffffff ;  /* 0xffffffff00047882 */ /* 0x000fc60000000000 */
[----:B------:R-:W-:Y:S05]  /*151a0*/  BRA.DIV UR4, `(.L_x_1569) ;  /* 0x0000002204147947 */ /* 0x000fea000b800000 */
[----:B------:R-:W4:Y:S02]  /*151b0*/  S2R R2, SR_TID.X ;  /* 0x0000000000027919 */ /* 0x000f240000002100 */
[----:B----4-:R-:W-:-:S04]  /*151c0*/  SHF.R.U32.HI R2, RZ, 0x5, R2 ;  /* 0x00000005ff027819 */ /* 0x010fc80000011602 */
[----:B------:R-:W-:-:S05]  /*151d0*/  LOP3.LUT R2, R2, 0x3, RZ, 0xc0, !PT ;  /* 0x0000000302027812 */ /* 0x000fca00078ec0ff */
[----:B------:R4:W0:Y:S02]  /*151e0*/  SHFL.IDX PT, R14, R2, RZ, 0x1f ;  /* 0x00001fff020e7589 */ /* 0x00082400000e0000 */
.L_x_1640:
[----:B0-----:R-:W-:Y:S01]  /*151f0*/  ISETP.NE.AND P0, PT, R14, RZ, PT ;  /* 0x000000ff0e00720c */ /* 0x001fe20003f05270 */
[----:B------:R-:W-:-:S12]  /*15200*/  BSSY B0, `(.L_x_1570) ;  /* 0x0000029000007945 */ /* 0x000fd80003800000 */
[----:B------:R-:W-:Y:S05]  /*15210*/  @P0 BRA `(.L_x_1571) ;  /* 0x00000000009c0947 */ /* 0x000fea0003800000 */
[----:B------:R-:W-:-:S03]  /*15220*/  UMOV UR4, 0xffffffff ;  /* 0xffffffff00047882 */ /* 0x000fc60000000000 */
[----:B------:R-:W-:Y:S05]  /*15230*/  BRA.DIV UR4, `(.L_x_1572) ;  /* 0x0000002204247947 */ /* 0x000fea000b800000 */
[----:B------:R-:W-:-:S13]  /*15240*/  ELECT P6, URZ, PT ;  /* 0x00000000003f782f */ /* 0x000fda00038c0000 */
.L_x_1643:
[----:B------:R-:W-:Y:S05]  /*15250*/  @!P6 BRA `(.L_x_1571) ;  /* 0x00000000008ce947 */ /* 0x000fea0003800000 */
[----:B----4-:R-:W4:Y:S02]  /*15260*/  LDL R2, [R1+0x48] ;  /* 0x0000480001027983 */ /* 0x010f240000100800 */
[----:B----4-:R-:W-:-:S13]  /*15270*/  R2UR UR4, R2 ;  /* 0x00000000020472ca */ /* 0x010fda00000e0000 */
[----:B------:R-:W-:-:S06]  /*15280*/  ULOP3.LUT UR4, UR4, 0x2, URZ, 0xfc, !UPT ;  /* 0x0000000204047892 */ /* 0x000fcc000f8efc3f */
[----:B------:R-:W-:-:S05]  /*15290*/  IMAD.U32 R2, RZ, RZ, UR4 ;  /* 0x00000004ff027e24 */ /* 0x000fca000f8e00ff */
[----:B------:R-:W-:-:S13]  /*152a0*/  ISETP.NE.AND P2, PT, R2, 0x3, PT ;  /* 0x000000030200780c */ /* 0x000fda0003f45270 */
[----:B------:R-:W-:Y:S05]  /*152b0*/  @!P2 BRA `(.L_x_1573) ;  /* 0x000000000004a947 */ /* 0x000fea0003800000 */
[----:B------:R-:W-:Y:S01]  /*152c0*/  BPT.TRAP 0x1 ;  /* 0x000000040000795c */ /* 0x000fe20000300000 */
.L_x_1573:
[----:B------:R-:W4:Y:S04]  /*152d0*/  LDL R3, [R1+0x4] ;  /* 0x0000040001037983 */ /* 0x000f280000100800 */
[----:B--23--:R-:W2:Y:S01]  /*152e0*/  LDL.LU R7, [R1+0x10] ;  /* 0x0000100001077983 */ /* 0x00cea20000300800 */
[----:B------:R-:W-:-:S04]  /*152f0*/  VIADD R2, R0, 0x2a840 ;  /* 0x0002a84000027836 */ /* 0x000fc80000000000 */
[C---:B----4-:R-:W-:Y:S02]  /*15300*/  IMAD R6, R3.reuse, 0x8, R2 ;  /* 0x0000000803067824 */ /* 0x050fe400078e0202 */
[----:B------:R-:W-:Y:S01]  /*15310*/  VIADD R3, R3, 0x1 ;  /* 0x0000000103037836 */ /* 0x000fe20000000000 */
[----:B--2---:R-:W-:-:S04]  /*15320*/  SHF.L.U32 R5, R7, 0x1f, RZ ;  /* 0x0000001f07057819 */ /* 0x004fc800000006ff */
        /* <DEDUP_REMOVED lines=8> */
.L_x_1644:
[----:B------:R-:W2:Y:S02]  /*153b0*/  SYNCS.PHASECHK.TRANS64.TRYWAIT P0, [R7+URZ], R2 ;  /* 0x00000002070075a7 */ /* 0x000ea4000800017f */
[----:B--2---:R-:W-:Y:S05]  /*153c0*/  @!P0 BRA `(.L_x_1575) ;  /* 0x0000001c00f48947 */ /* 0x004fea0003800000 */
.L_x_1645:
[----:B------:R-:W-:Y:S05]  /*153d0*/  @!P2 BRA `(.L_x_1576) ;  /* 0x000000000004a947 */ /* 0x000fea0003800000 */
[----:B------:R-:W-:Y:S01]  /*153e0*/  BPT.TRAP 0x1 ;  /* 0x000000040000795c */ /* 0x000fe20000300000 */
.L_x_1576:
[----:B------:R-:W3:Y:S01]  /*153f0*/  LDL.LU R4, [R1+0x4] ;  /* 0x0000040001047983 */ /* 0x000ee20000300800 */
[----:B------:R-:W-:-:S04]  /*15400*/  VIADD R0, R0, 0x2a860 ;  /* 0x0002a86000007836 */ /* 0x000fc80000000000 */
[----:B---3--:R-:W-:-:S04]  /*15410*/  IMAD R4, R4, 0x8, R0 ;  /* 0x0000000804047824 */ /* 0x008fc800078e0200 */
[----:B------:R-:W3:Y:S02]  /*15420*/  SYNCS.PHASECHK.TRANS64.TRYWAIT P0, [R4+URZ], R5 ;  /* 0x00000005040075a7 */ /* 0x000ee4000800017f */
[----:B---3--:R-:W-:Y:S05]  /*15430*/  @!P0 BRA `(.L_x_1577) ;  /* 0x0000001c00ec8947 */ /* 0x008fea0003800000 */
.L_x_1646:
[----:B------:R-:W-:-:S07]  /*15440*/  IMAD R3, R3, 0x8, R0 ;  /* 0x0000000803037824 */ /* 0x000fce00078e0200 */
.L_x_1578:
[----:B----4-:R4:W0:Y:S02]  /*15450*/  SYNCS.PHASECHK.TRANS64.TRYWAIT P0, [R3+URZ], R2 ;  /* 0x00000002030075a7 */ /* 0x010824000800017f */
[----:B0-----:R-:W-:Y:S05]  /*15460*/  @!P0 NANOSLEEP.SYNCS 0x989680 ;  /* 0x009896800000895d */ /* 0x001fea0003900000 */
[----:B------:R-:W0:Y:S02]  /*15470*/  @!P0 SYNCS.PHASECHK.TRANS64 P0, [R3+URZ], R2 ;  /* 0x00000002030085a7 */ /* 0x000e24000800007f */
[----:B0-----:R-:W-:Y:S05]  /*15480*/  @!P0 BRA `(.L_x_1578) ;  /* 0xfffffffc00f08947 */ /* 0x001fea000383ffff */
.L_x_1571:
[----:B------:R-:W-:Y:S05]  /*15490*/  BSYNC B0 ;  /* 0x0000000000007941 */ /* 0x000fea0003800000 */
.L_x_1570:
[----:B------:R-:W-:Y:S05]  /*154a0*/  EXIT ;  /* 0x000000000000794d */ /* 0x000fea0003800000 */
.L_x_1358:
[----:B0-----:R-:W-:-:S04]  /*154b0*/  IMAD.U32 R3, RZ, RZ, UR37 ;  /* 0x00000025ff037e24 */ /* 0x001fc8000f8e00ff */
[----:B------:R0:W1:Y:S03]  /*154c0*/  SYNCS.PHASECHK.TRANS64.TRYWAIT P1, [R3+URZ+0x2a800], R0 ;  /* 0x02a80000030075a7 */ /* 0x000066000802017f */
[----:B-1----:R-:W-:Y:S05]  /*154d0*/  @!P1 NANOSLEEP.SYNCS 0x989680 ;  /* 0x009896800000995d */ /* 0x002fea0003900000 */
[----:B------:R-:W1:Y:S02]  /*154e0*/  @!P1 SYNCS.PHASECHK.TRANS64 P1, [R3+URZ+0x2a800], R0 ;  /* 0x02a80000030095a7 */ /* 0x000e64000802007f */
[----:B-1----:R-:W-:Y:S05]  /*154f0*/  @!P1 BRA `(.L_x_1358) ;  /* 0xfffffffc00ec9947 */ /* 0x002fea000383ffff */
[----:B------:R-:W-:Y:S05]  /*15500*/  BRA `(.L_x_1579) ;  /* 0xfffffec400607947 */ /* 0x000fea000383ffff */
.L_x_1362:
[----:B-1----:R1:W2:Y:S02]  /*15510*/  SYNCS.PHASECHK.TRANS64.TRYWAIT P1, [R7+URZ+0x2a830], R0 ;  /* 0x02a83000070075a7 */ /* 0x0022a4000802017f */
[----:B--2---:R-:W-:Y:S05]  /*15520*/  @!P1 NANOSLEEP.SYNCS 0x989680 ;  /* 0x009896800000995d */ /* 0x004fea0003900000 */
[----:B------:R-:W2:Y:S02]  /*15530*/  @!P1 SYNCS.PHASECHK.TRANS64 P1, [R7+URZ+0x2a830], R0 ;  /* 0x02a83000070095a7 */ /* 0x000ea4000802007f */
[----:B--2---:R-:W-:Y:S05]  /*15540*/  @!P1 BRA `(.L_x_1362) ;  /* 0xfffffffc00f09947 */ /* 0x004fea000383ffff */
[----:B------:R-:W-:Y:S05]  /*15550*/  BRA `(.L_x_1361) ;  /* 0xfffffec400847947 */ /* 0x000fea000383ffff */
.L_x_1378:
[----:B-1----:R-:W-:-:S04]  /*15560*/  IMAD.U32 R12, RZ, RZ, UR6 ;  /* 0x00000006ff0c7e24 */ /* 0x002fc8000f8e00ff */
[----:B------:R1:W2:Y:S03]  /*15570*/  SYNCS.PHASECHK.TRANS64.TRYWAIT P1, [R12+URZ+0x2a830], R9 ;  /* 0x02a830090c0075a7 */ /* 0x0002a6000802017f */
[----:B--2---:R-:W-:Y:S05]  /*15580*/  @!P1 NANOSLEEP.SYNCS 0x989680 ;  /* 0x009896800000995d */ /* 0x004fea0003900000 */
[----:B------:R-:W2:Y:S02]  /*15590*/  @!P1 SYNCS.PHASECHK.TRANS64 P1, [R12+URZ+0x2a830], R9 ;  /* 0x02a830090c0095a7 */ /* 0x000ea4000802007f */
[----:B--2---:R-:W-:Y:S05]  /*155a0*/  @!P1 BRA `(.L_x_1378) ;  /* 0xfffffffc00ec9947 */ /* 0x004fea000383ffff */
[----:B------:R-:W-:Y:S05]  /*155b0*/  BRA `(.L_x_1377) ;  /* 0xfffffef000347947 */ /* 0x000fea000383ffff */
.L_x_1382:
[----:B01----:R-:W-:-:S04]  /*155c0*/  IMAD.U32 R9, RZ, RZ, UR11 ;  /* 0x0000000bff097e24 */ /* 0x003fc8000f8e00ff */
[----:B------:R0:W1:Y:S03]  /*155d0*/  SYNCS.PHASECHK.TRANS64.TRYWAIT P1, [R9+URZ+0x2a850], R0 ;  /* 0x02a85000090075a7 */ /* 0x000066000802017f */
[----:B-1----:R-:W-:Y:S05]  /*155e0*/  @!P1 NANOSLEEP.SYNCS 0x989680 ;  /* 0x009896800000995d */ /* 0x002fea0003900000 */
[----:B------:R-:W1:Y:S02]  /*155f0*/  @!P1 SYNCS.PHASECHK.TRANS64 P1, [R9+URZ+0x2a850], R0 ;  /* 0x02a85000090095a7 */ /* 0x000e64000802007f */
[----:B-1----:R-:W-:Y:S05]  /*15600*/  @!P1 BRA `(.L_x_1382) ;  /* 0xfffffffc00ec9947 */ /* 0x002fea000383ffff */
[----:B------:R-:W-:Y:S05]  /*15610*/  BRA `(.L_x_1381) ;  /* 0xfffffef8004c7947 */ /* 0x000fea000383ffff */
.L_x_1399:
[----:B-1----:R-:W-:-:S04]  /*15620*/  IMAD.U32 R8, RZ, RZ, UR5 ;  /* 0x00000005ff087e24 */ /* 0x002fc8000f8e00ff */
[----:B------:R1:W2:Y:S03]  /*15630*/  SYNCS.PHASECHK.TRANS64.TRYWAIT P1, [R8+URZ+0x2a830], R3 ;  /* 0x02a83003080075a7 */ /* 0x0002a6000802017f */
[----:B--2---:R-:W-:Y:S05]  /*15640*/  @!P1 NANOSLEEP.SYNCS 0x989680 ;  /* 0x009896800000995d */ /* 0x004fea0003900000 */
[----:B------:R-:W2:Y:S02]  /*15650*/  @!P1 SYNCS.PHASECHK.TRANS64 P1, [R8+URZ+0x2a830], R3 ;  /* 0x02a83003080095a7 */ /* 0x000ea4000802007f */
[----:B--2---:R-:W-:Y:S05]  /*15660*/  @!P1 BRA `(.L_x_1399) ;  /* 0xfffffffc00ec9947 */ /* 0x004fea000383ffff */
[----:B------:R-:W-:Y:S05]  /*15670*/  BRA `(.L_x_1398) ;  /* 0xffffff1c00fc7947 */ /* 0x000fea000383ffff */
.L_x_1403:
[----:B01----:R-:W-:-:S04]  /*15680*/  IMAD.U32 R3, RZ, RZ, UR10 ;  /* 0x0000000aff037e24 */ /* 0x003fc8000f8e00ff */
[----:B------:R0:W1:Y:S03]  /*15690*/  SYNCS.PHASECHK.TRANS64.TRYWAIT P1, [R3+URZ+0x2a850], R0 ;  /* 0x02a85000030075a7 */ /* 0x000066000802017f */
[----:B-1----:R-:W-:Y:S05]  /*156a0*/  @!P1 NANOSLEEP.SYNCS 0x989680 ;  /* 0x009896800000995d */ /* 0x002fea0003900000 */
[----:B------:R-:W1:Y:S02]  /*156b0*/  @!P1 SYNCS.PHASECHK.TRANS64 P1, [R3+URZ+0x2a850], R0 ;  /* 0x02a85000030095a7 */ /* 0x000e64000802007f */
[----:B-1----:R-:W-:Y:S05]  /*156c0*/  @!P1 BRA `(.L_x_1403) ;  /* 0xfffffffc00ec9947 */ /* 0x002fea000383ffff */
[----:B------:R-:W-:Y:S05]  /*156d0*/  BRA `(.L_x_1402) ;  /* 0xffffff2800147947 */ /* 0x000fea000383ffff */
.L_x_1409:
[----:B-1----:R-:W-:-:S04]  /*156e0*/  IMAD.U32 R8, RZ, RZ, UR5 ;  /* 0x00000005ff087e24 */ /* 0x002fc8000f8e00ff */
[----:B------:R1:W2:Y:S03]  /*156f0*/  SYNCS.PHASECHK.TRANS64.TRYWAIT P1, [R8+URZ+0x2a830], R3 ;  /* 0x02a83003080075a7 */ /* 0x0002a6000802017f */
[----:B--2---:R-:W-:Y:S05]  /*15700*/  @!P1 NANOSLEEP.SYNCS 0x989680 ;  /* 0x009896800000995d */ /* 0x004fea0003900000 */
[----:B------:R-:W2:Y:S02]  /*15710*/  @!P1 SYNCS.PHASECHK.TRANS64 P1, [R8+URZ+0x2a830], R3 ;  /* 0x02a83003080095a7 */ /* 0x000ea4000802007f */
[----:B--2---:R-:W-:Y:S05]  /*15720*/  @!P1 BRA `(.L_x_1409) ;  /* 0xfffffffc00ec9947 */ /* 0x004fea000383ffff */
[----:B------:R-:W-:Y:S05]  /*15730*/  BRA `(.L_x_1408) ;  /* 0xffffff3800ec7947 */ /* 0x000fea000383ffff */
.L_x_1413:
[----:B01----:R-:W-:-:S04]  /*15740*/  IMAD.U32 R3, RZ, RZ, UR10 ;  /* 0x0000000aff037e24 */ /* 0x003fc8000f8e00ff */
[----:B------:R0:W1:Y:S03]  /*15750*/  SYNCS.PHASECHK.TRANS64.TRYWAIT P1, [R3+URZ+0x2a850], R0 ;  /* 0x02a85000030075a7 */ /* 0x000066000802017f */
[----:B-1----:R-:W-:Y:S05]  /*15760*/  @!P1 NANOSLEEP.SYNCS 0x989680 ;  /* 0x009896800000995d */ /* 0x002fea0003900000 */
[----:B------:R-:W1:Y:S02]  /*15770*/  @!P1 SYNCS.PHASECHK.TRANS64 P1, [R3+URZ+0x2a850], R0 ;  /* 0x02a85000030095a7 */ /* 0x000e64000802007f */
[----:B-1----:R-:W-:Y:S05]  /*15780*/  @!P1 BRA `(.L_x_1413) ;  /* 0xfffffffc00ec9947 */ /* 0x002fea000383ffff */
[----:B------:R-:W-:Y:S05]  /*15790*/  BRA `(.L_x_1412) ;  /* 0xffffff4400047947 */ /* 0x000fea000383ffff */
.L_x_1426:
[----:B-1----:R-:W-:-:S04]  /*157a0*/  IMAD.U32 R5, RZ, RZ, UR5 ;  /* 0x00000005ff057e24 */ /* 0x002fc8000f8e00ff */
[----:B------:R1:W2:Y:S03]  /*157b0*/  SYNCS.PHASECHK.TRANS64.TRYWAIT P0, [R5+URZ+0x2a850], R0 ;  /* 0x02a85000050075a7 */ /* 0x0002a6000800017f */
[----:B--2---:R-:W-:Y:S05]  /*157c0*/  @!P0 NANOSLEEP.SYNCS 0x989680 ;  /* 0x009896800000895d */ /* 0x004fea0003900000 */
[----:B------:R-:W2:Y:S02]  /*157d0*/  @!P0 SYNCS.PHASECHK.TRANS64 P0, [R5+URZ+0x2a850], R0 ;  /* 0x02a85000050085a7 */ /* 0x000ea4000800007f */
[----:B--2---:R-:W-:Y:S05]  /*157e0*/  @!P0 BRA `(.L_x_1426) ;  /* 0xfffffffc00ec8947 */ /* 0x004fea000383ffff */
[----:B------:R-:W-:Y:S05]  /*157f0*/  BRA `(.L_x_1425) ;  /* 0xffffff6c00087947 */ /* 0x000fea000383ffff */
.L_x_1476:
[----:B------:R-:W3:Y:S01]  /*15800*/  S2R R4, SR_TID.X ;  /* 0x0000000000047919 */ /* 0x000ee20000002100 */
[----:B------:R-:W-:Y:S01]  /*15810*/  BSSY B0, `(.L_x_1580) ;  /* 0x000000a000007945 */ /* 0x000fe20003800000 */
[----:B------:R-:W-:Y:S02]  /*15820*/  IMAD.MOV.U32 R12, RZ, RZ, RZ ;  /* 0x000000ffff0c7224 */ /* 0x000fe400078e00ff */
[----:B------:R-:W-:Y:S02]  /*15830*/  IMAD.MOV.U32 R11, RZ, RZ, 0x1f ;  /* 0x0000001fff0b7424 */ /* 0x000fe400078e00ff */
[----:B------:R-:W-:Y:S01]  /*15840*/  IMAD.MOV.U32 R15, RZ, RZ, -0x1 ;  /* 0xffffffffff0f7424 */ /* 0x000fe200078e00ff */
[----:B---3--:R-:W-:-:S04]  /*15850*/  SHF.R.U32.HI R4, RZ, 0x5, R4 ;  /* 0x00000005ff047819 */ /* 0x008fc80000011604 */
[----:B------:R-:W-:-:S05]  /*15860*/  LOP3.LUT R4, R4, 0x3, RZ, 0xc0, !PT ;  /* 0x0000000304047812 */ /* 0x000fca00078ec0ff */
[----:B------:R-:W-:-:S07]  /*15870*/  IMAD.MOV.U32 R13, RZ, RZ, R4 ;  /* 0x000000ffff0d7224 */ /* 0x000fce00078e0004 */
[----:B012---:R-:W-:Y:S05]  /*15880*/  WARPSYNC.COLLECTIVE R15, `(.L_x_1581) ;  /* 0x000000000f087348 */ /* 0x007fea0003c00000 */
[----:B------:R3:W4:Y:S02]  /*15890*/  SHFL.IDX P6, R14, R13, R12, R11 ;  /* 0x0000000c0d0e7389 */ /* 0x00072400000c000b */
[----:B01234-:R-:W-:Y:S01]  /*158a0*/  ENDCOLLECTIVE ;  /* 0x000000000000791b */ /* 0x01ffe20003800000 */
.L_x_1581:
[----:B------:R-:W-:Y:S05]  /*158b0*/  BSYNC B0 ;  /* 0x0000000000007941 */ /* 0x000fea0003800000 */
.L_x_1580:
[----:B------:R-:W-:Y:S05]  /*158c0*/  BRA `(.L_x_1582) ;  /* 0xffffffac00e87947 */ /* 0x000fea000383ffff */
.L_x_1478:
[----:B------:R-:W-:Y:S01]  /*158d0*/  BSSY B0, `(.L_x_1583) ;  /* 0x0000006000007945 */ /* 0x000fe20003800000 */
[----:B------:R-:W-:-:S07]  /*158e0*/  IMAD.MOV.U32 R15, RZ, RZ, -0x1 ;  /* 0xffffffffff0f7424 */ /* 0x000fce00078e00ff */
[----:B012-4-:R-:W-:Y:S05]  /*158f0*/  WARPSYNC.COLLECTIVE R15, `(.L_x_1584) ;  /* 0x000000000f0c7348 */ /* 0x017fea0003c00000 */
[----:B------:R-:W-:Y:S02]  /*15900*/  ELECT P6, UR62, PT ;  /* 0x00000000003e782f */ /* 0x000fe400038c0000 */
[----:B------:R-:W-:Y:S01]  /*15910*/  MOV R14, UR62 ;  /* 0x0000003e000e7c02 */ /* 0x000fe20008000f00 */
[----:B012-4-:R-:W-:Y:S10]  /*15920*/  ENDCOLLECTIVE ;  /* 0x000000000000791b */ /* 0x017ff40003800000 */
.L_x_1584:
[----:B------:R-:W-:Y:S05]  /*15930*/  BSYNC B0 ;  /* 0x0000000000007941 */ /* 0x000fea0003800000 */
.L_x_1583:
[----:B------:R-:W-:Y:S05]  /*15940*/  BRA `(.L_x_1585) ;  /* 0xffffffac00f47947 */ /* 0x000fea000383ffff */
.L_x_1480:
[----:B--2---:R2:W3:Y:S02]  /*15950*/  SYNCS.PHASECHK.TRANS64.TRYWAIT P0, [R0+URZ+0x2a840], R2 ;  /* 0x02a84002000075a7 */ /* 0x0044e4000800017f */
[----:B---3--:R-:W-:Y:S05]  /*15960*/  @!P0 NANOSLEEP.SYNCS 0x989680 ;  /* 0x009896800000895d */ /* 0x008fea0003900000 */
[----:B------:R-:W3:Y:S02]  /*15970*/  @!P0 SYNCS.PHASECHK.TRANS64 P0, [R0+URZ+0x2a840], R2 ;  /* 0x02a84002000085a7 */ /* 0x000ee4000800007f */
[----:B---3--:R-:W-:Y:S05]  /*15980*/  @!P0 BRA `(.L_x_1480) ;  /* 0xfffffffc00f08947 */ /* 0x008fea000383ffff */
[----:B------:R-:W-:Y:S05]  /*15990*/  BRA `(.L_x_1586) ;  /* 0xffffffb0005c7947 */ /* 0x000fea000383ffff */
.L_x_1484:
[----:B------:R-:W2:Y:S01]  /*159a0*/  LDL.LU R11, [R1+0x30] ;  /* 0x00003000010b7983 */ /* 0x000ea20000300800 */
[----:B------:R-:W-:Y:S01]  /*159b0*/  IMAD.MOV.U32 R13, RZ, RZ, R3 ;  /* 0x000000ffff0d7224 */ /* 0x000fe200078e0003 */
[----:B------:R-:W-:Y:S01]  /*159c0*/  LOP3.LUT R5, R5, 0x7f, RZ, 0xc0, !PT ;  /* 0x0000007f05057812 */ /* 0x000fe200078ec0ff */
[----:B------:R-:W-:Y:S02]  /*159d0*/  IMAD.MOV.U32 R12, RZ, RZ, RZ ;  /* 0x000000ffff0c7224 */ /* 0x000fe400078e00ff */
[----:B------:R-:W-:Y:S01]  /*159e0*/  IMAD.MOV.U32 R15, RZ, RZ, -0x1 ;  /* 0xffffffffff0f7424 */ /* 0x000fe200078e00ff */
[----:B------:R-:W-:-:S05]  /*159f0*/  SHF.R.U32.HI R5, RZ, 0x3, R5 ;  /* 0x00000003ff057819 */ /* 0x000fca0000011605 */
[----:B------:R-:W-:-:S04]  /*15a00*/  IMAD.IADD R0, R5, 0x1, R9 ;  /* 0x0000000105007824 */ /* 0x000fc800078e0209 */
[----:B------:R-:W-:Y:S02]  /*15a10*/  VIADD R5, R0, 0x10 ;  /* 0x0000001000057836 */ /* 0x000fe40000000000 */
[----:B--2---:R-:W-:Y:S02]  /*15a20*/  IMAD R2, R11, R7, RZ ;  /* 0x000000070b027224 */ /* 0x004fe400078e02ff */
[----:B------:R-:W-:-:S03]  /*15a30*/  IMAD.MOV.U32 R11, RZ, RZ, 0x181f ;  /* 0x0000181fff0b7424 */ /* 0x000fc600078e00ff */
[----:B------:R-:W-:-:S13]  /*15a40*/  ISETP.GE.AND P3, PT, R0, R2, PT ;  /* 0x000000020000720c */ /* 0x000fda0003f66270 */
[----:B-----5:R-:W-:Y:S05]  /*15a50*/  WARPSYNC.COLLECTIVE R15, `(.L_x_1587) ;  /* 0x000000000f087348 */ /* 0x020fea0003c00000 */
[----:B------:R0:W1:Y:S02]  /*15a60*/  SHFL.IDX P6, R14, R13, R12, R11 ;  /* 0x0000000c0d0e7389 */ /* 0x00006400000c000b */
[----:B01---5:R-:W-:Y:S01]  /*15a70*/  ENDCOLLECTIVE ;  /* 0x000000000000791b */ /* 0x023fe20003800000 */
.L_x_1587:
[----:B------:R-:W-:Y:S02]  /*15a80*/  IMAD.MOV.U32 R13, RZ, RZ, R4 ;  /* 0x000000ffff0d7224 */ /* 0x000fe400078e0004 */
[----:B------:R-:W-:-:S07]  /*15a90*/  IMAD.MOV.U32 R6, RZ, RZ, R14 ;  /* 0x000000ffff067224 */ /* 0x000fce00078e000e */
[----:B------:R-:W-:Y:S05]  /*15aa0*/  WARPSYNC.COLLECTIVE R15, `(.L_x_1588) ;  /* 0x000000000f087348 */ /* 0x000fea0003c00000 */
[----:B------:R0:W1:Y:S02]  /*15ab0*/  SHFL.IDX P6, R14, R13, R12, R11 ;  /* 0x0000000c0d0e7389 */ /* 0x00006400000c000b */
[----:B01----:R-:W-:Y:S01]  /*15ac0*/  ENDCOLLECTIVE ;  /* 0x000000000000791b */ /* 0x003fe20003800000 */
.L_x_1588:
[----:B------:R-:W-:Y:S02]  /*15ad0*/  IMAD.MOV.U32 R13, RZ, RZ, R3 ;  /* 0x000000ffff0d7224 */ /* 0x000fe400078e0003 */
[----:B------:R-:W-:Y:S02]  /*15ae0*/  IMAD.MOV.U32 R12, RZ, RZ, 0x1 ;  /* 0x00000001ff0c7424 */ /* 0x000fe400078e00ff */
[----:B------:R-:W-:-:S07]  /*15af0*/  IMAD.MOV.U32 R7, RZ, RZ, R14 ;  /* 0x000000ffff077224 */ /* 0x000fce00078e000e */
[----:B------:R-:W-:Y:S05]  /*15b00*/  WARPSYNC.COLLECTIVE R15, `(.L_x_1589) ;  /* 0x000000000f087348 */ /* 0x000fea0003c00000 */
[----:B------:R0:W1:Y:S02]  /*15b10*/  SHFL.IDX P6, R14, R13, R12, R11 ;  /* 0x0000000c0d0e7389 */ /* 0x00006400000c000b */
[----:B01----:R-:W-:Y:S01]  /*15b20*/  ENDCOLLECTIVE ;  /* 0x000000000000791b */ /* 0x003fe20003800000 */
.L_x_1589:
        /* <DEDUP_REMOVED lines=10> */
.L_x_1590:
[----:B------:R-:W-:Y:S01]  /*15bd0*/  @!PT LDS RZ, [RZ] ;  /* 0x00000000fffff984 */ /* 0x000fe20000000800 */
[----:B------:R-:W-:Y:S01]  /*15be0*/  @!PT LDS RZ, [RZ] ;  /* 0x00000000fffff984 */ /* 0x000fe20000000800 */
[----:B------:R-:W-:Y:S01]  /*15bf0*/  @!PT LDS RZ, [RZ] ;  /* 0x00000000fffff984 */ /* 0x000fe20000000800 */
[----:B------:R0:W-:Y:S04]  /*15c00*/  @!P3 LDGSTS.E.BYPASS.LTC128B.128 [R10+0xc400], desc[UR60][R6.64], !P2 ;  /* 0x0c400000060abfae */ /* 0x0001e8000d101d7c */
[----:B------:R0:W-:Y:S04]  /*15c10*/  @!P3 LDGSTS.E.BYPASS.LTC128B.128 [R10+0x10400], desc[UR60][R6.64+0x80], !P1 ;  /* 0x10400080060abfae */ /* 0x0001e8000c901d7c */
[----:B------:R0:W-:Y:S01]  /*15c20*/  @!P3 LDGSTS.E.BYPASS.LTC128B.128 [R10+0x14400], desc[UR60][R6.64+0x100], !P0 ;  /* 0x14400100060abfae */ /* 0x0001e2000c101d7c */
[----:B------:R-:W-:Y:S01]  /*15c30*/  ISETP.GE.AND P3, PT, R5, R2, PT ;  /* 0x000000020500720c */ /* 0x000fe20003f66270 */
[----:B------:R-:W-:-:S02]  /*15c40*/  IMAD.MOV.U32 R13, RZ, RZ, R3 ;  /* 0x000000ffff0d7224 */ /* 0x000fc400078e0003 */
[----:B------:R-:W-:Y:S02]  /*15c50*/  IMAD.MOV.U32 R12, RZ, RZ, 0x2 ;  /* 0x00000002ff0c7424 */ /* 0x000fe400078e00ff */
[----:B------:R-:W-:-:S08]  /*15c60*/  IMAD.MOV.U32 R5, RZ, RZ, R14 ;  /* 0x000000ffff057224 */ /* 0x000fd000078e000e */
[----:B0-----:R-:W-:Y:S05]  /*15c70*/  WARPSYNC.COLLECTIVE R15, `(.L_x_1591) ;  /* 0x000000000f087348 */ /* 0x001fea0003c00000 */
[----:B------:R1:W2:Y:S02]  /*15c80*/  SHFL.IDX P6, R14, R13, R12, R11 ;  /* 0x0000000c0d0e7389 */ /* 0x0002a400000c000b */
[----:B012---:R-:W-:Y:S01]  /*15c90*/  ENDCOLLECTIVE ;  /* 0x000000000000791b */ /* 0x007fe20003800000 */
.L_x_1591:
[----:B------:R-:W-:-:S05]  /*15ca0*/  @!P3 LEA R8, P5, R8, R5, 0x1 ;  /* 0x000000050808b211 */ /* 0x000fca00078a08ff */
[----:B------:R-:W-:Y:S02]  /*15cb0*/  @!P3 IMAD.X R5, RZ, RZ, R9, P5 ;  /* 0x000000ffff05b224 */ /* 0x000fe400028e0609 */
[----:B------:R-:W0:Y:S01]  /*15cc0*/  S2R R9, SR_TID.X ;  /* 0x0000000000097919 */ /* 0x000e220000002100 */
[----:B------:R-:W-:Y:S02]  /*15cd0*/  @!P3 IMAD.MOV.U32 R6, RZ, RZ, R8 ;  /* 0x000000ffff06b224 */ /* 0x000fe400078e0008 */
[----:B------:R-:W-:Y:S02]  /*15ce0*/  @!P3 IMAD.MOV.U32 R7, RZ, RZ, R5 ;  /* 0x000000ffff07b224 */ /* 0x000fe400078e0005 */
[----:B------:R-:W-:Y:S02]  /*15cf0*/  IMAD.MOV.U32 R13, RZ, RZ, R4 ;  /* 0x000000ffff0d7224 */ /* 0x000fe400078e0004 */
[----:B------:R-:W-:Y:S01]  /*15d00*/  VIADD R5, R0, 0x20 ;  /* 0x0000002000057836 */ /* 0x000fe20000000000 */
[----:B------:R-:W-:Y:S01]  /*15d10*/  @!PT LDS RZ, [RZ] ;  /* 0x00000000fffff984 */ /* 0x000fe20000000800 */
[----:B------:R-:W-:Y:S01]  /*15d20*/  @!PT LDS RZ, [RZ] ;  /* 0x00000000fffff984 */ /* 0x000fe20000000800 */
[----:B------:R-:W-:Y:S01]  /*15d30*/  @!PT LDS RZ, [RZ] ;  /* 0x00000000fffff984 */ /* 0x000fe20000000800 */
[----:B------:R1:W-:Y:S04]  /*15d40*/  @!P3 LDGSTS.E.BYPASS.LTC128B.128 [R10+0xcc00], desc[UR60][R6.64], !P2 ;  /* 0x0cc00000060abfae */ /* 0x0003e8000d101d7c */
[----:B------:R1:W-:Y:S01]  /*15d50*/  @!P3 LDGSTS.E.BYPASS.LTC128B.128 [R10+0x10c00], desc[UR60][R6.64+0x80], !P1 ;  /* 0x10c00080060abfae */ /* 0x0003e2000c901d7c */
[----:B------:R-:W-:-:S07]  /*15d60*/  IMAD.MOV.U32 R8, RZ, RZ, R14 ;  /* 0x000000ffff087224 */ /* 0x000fce00078e000e */
[----:B01----:R-:W-:Y:S05]  /*15d70*/  WARPSYNC.COLLECTIVE R15, `(.L_x_1592) ;  /* 0x000000000f087348 */ /* 0x003fea0003c00000 */
[----:B------:R2:W3:Y:S02]  /*15d80*/  SHFL.IDX P6, R14, R13, R12, R11 ;  /* 0x0000000c0d0e7389 */ /* 0x0004e400000c000b */
[----:B0123--:R-:W-:Y:S01]  /*15d90*/  ENDCOLLECTIVE ;  /* 0x000000000000791b */ /* 0x00ffe20003800000 */
.L_x_1592:
[----:B------:R-:W-:Y:S01]  /*15da0*/  @!PT LDS RZ, [RZ] ;  /* 0x00000000fffff984 */ /* 0x000fe20000000800 */
[----:B------:R-:W-:Y:S01]  /*15db0*/  @!PT LDS RZ, [RZ] ;  /* 0x00000000fffff984 */ /* 0x000fe20000000800 */
[----:B------:R-:W-:Y:S01]  /*15dc0*/  @!PT LDS RZ, [RZ] ;  /* 0x00000000fffff984 */ /* 0x000fe20000000800 */
[----:B------:R0:W-:Y:S01]  /*15dd0*/  @!P3 LDGSTS.E.BYPASS.LTC128B.128 [R10+0x14c00], desc[UR60][R6.64+0x100], !P0 ;  /* 0x14c00100060abfae */ /* 0x0001e2000c101d7c */
[----:B------:R-:W-:Y:S01]  /*15de0*/  ISETP.GE.AND P3, PT, R5, R2, PT ;  /* 0x000000020500720c */ /* 0x000fe20003f66270 */
[----:B------:R-:W-:Y:S02]  /*15df0*/  IMAD.MOV.U32 R13, RZ, RZ, R3 ;  /* 0x000000ffff0d7224 */ /* 0x000fe400078e0003 */
[----:B------:R-:W-:Y:S02]  /*15e00*/  IMAD.MOV.U32 R12, RZ, RZ, 0x3 ;  /* 0x00000003ff0c7424 */ /* 0x000fe400078e00ff */
[----:B------:R-:W-:-:S05]  /*15e10*/  IMAD.SHL.U32 R9, R9, 0x8, RZ ;  /* 0x0000000809097824 */ /* 0x000fca00078e00ff */
[----:B------:R-:W-:Y:S01]  /*15e20*/  LOP3.LUT R9, R9, 0x38, RZ, 0xc0, !PT ;  /* 0x0000003809097812 */ /* 0x000fe200078ec0ff */
[----:B0-----:R-:W-:-:S07]  /*15e30*/  IMAD.MOV.U32 R5, RZ, RZ, R14 ;  /* 0x000000ffff057224 */ /* 0x001fce00078e000e */
[----:B------:R-:W-:Y:S05]  /*15e40*/  WARPSYNC.COLLECTIVE R15, `(.L_x_1593) ;  /* 0x000000000f087348 */ /* 0x000fea0003c00000 */
[----:B------:R0:W1:Y:S02]  /*15e50*/  SHFL.IDX P6, R14, R13, R12, R11 ;  /* 0x0000000c0d0e7389 */ /* 0x00006400000c000b */
[----:B01----:R-:W-:Y:S01]  /*15e60*/  ENDCOLLECTIVE ;  /* 0x000000000000791b */ /* 0x003fe20003800000 */
.L_x_1593:
[----:B------:R-:W-:-:S05]  /*15e70*/  @!P3 LEA R5, P4, R9, R5, 0x1 ;  /* 0x000000050905b211 */ /* 0x000fca00078808ff */
[----:B------:R-:W-:-:S04]  /*15e80*/  @!P3 IMAD.X R6, RZ, RZ, R8, P4 ;  /* 0x000000ffff06b224 */ /* 0x000fc800020e0608 */
[----:B------:R-:W-:Y:S02]  /*15e90*/  @!P3 IMAD.MOV.U32 R7, RZ, RZ, R6 ;  /* 0x000000ffff07b224 */ /* 0x000fe400078e0006 */
[----:B------:R-:W-:Y:S02]  /*15ea0*/  @!P3 IMAD.MOV.U32 R6, RZ, RZ, R5 ;  /* 0x000000ffff06b224 */ /* 0x000fe400078e0005 */
[----:B------:R-:W-:Y:S02]  /*15eb0*/  IMAD.MOV.U32 R13, RZ, RZ, R4 ;  /* 0x000000ffff0d7224 */ /* 0x000fe400078e0004 */
[----:B------:R-:W-:Y:S01]  /*15ec0*/  VIADD R5, R0, 0x30 ;  /* 0x0000003000057836 */ /* 0x000fe20000000000 */
        /* <DEDUP_REMOVED lines=11> */
.L_x_1594:
[----:B------:R-:W-:Y:S02]  /*15f80*/  IMAD.MOV.U32 R13, RZ, RZ, R3 ;  /* 0x000000ffff0d7224 */ /* 0x000fe400078e0003 */
[----:B------:R-:W-:Y:S02]  /*15f90*/  IMAD.MOV.U32 R12, RZ, RZ, 0x4 ;  /* 0x00000004ff0c7424 */ /* 0x000fe400078e00ff */
[----:B------:R-:W-:-:S07]  /*15fa0*/  IMAD.MOV.U32 R5, RZ, RZ, R14 ;  /* 0x000000ffff057224 */ /* 0x000fce00078e000e */
[----:B------:R-:W-:Y:S05]  /*15fb0*/  WARPSYNC.COLLECTIVE R15, `(.L_x_1595) ;  /* 0x000000000f087348 */ /* 0x000fea0003c00000 */
[----:B------:R0:W1:Y:S02]  /*15fc0*/  SHFL.IDX P6, R14, R13, R12, R11 ;  /* 0x0000000c0d0e7389 */ /* 0x00006400000c000b */
[----:B01----:R-:W-:Y:S01]  /*15fd0*/  ENDCOLLECTIVE ;  /* 0x000000000000791b */ /* 0x003fe20003800000 */
.L_x_1595:
        /* <DEDUP_REMOVED lines=17> */
.L_x_1596:
[----:B------:R-:W-:Y:S02]  /*160f0*/  IMAD.MOV.U32 R13, RZ, RZ, R3 ;  /* 0x000000ffff0d7224 */ /* 0x000fe400078e0003 */
[----:B------:R-:W-:Y:S02]  /*16100*/  IMAD.MOV.U32 R12, RZ, RZ, 0x5 ;  /* 0x00000005ff0c7424 */ /* 0x000fe400078e00ff */
[----:B------:R-:W-:-:S07]  /*16110*/  IMAD.MOV.U32 R5, RZ, RZ, R14 ;  /* 0x000000ffff057224 */ /* 0x000fce00078e000e */
[----:B------:R-:W-:Y:S05]  /*16120*/  WARPSYNC.COLLECTIVE R15, `(.L_x_1597) ;  /* 0x000000000f087348 */ /* 0x000fea0003c00000 */
[----:B------:R0:W1:Y:S02]  /*16130*/  SHFL.IDX P6, R14, R13, R12, R11 ;  /* 0x0000000c0d0e7389 */ /* 0x00006400000c000b */
[----:B01----:R-:W-:Y:S01]  /*16140*/  ENDCOLLECTIVE ;  /* 0x000000000000791b */ /* 0x003fe20003800000 */
.L_x_1597:
        /* <DEDUP_REMOVED lines=17> */
.L_x_1598:
[----:B------:R-:W-:Y:S02]  /*16260*/  IMAD.MOV.U32 R13, RZ, RZ, R3 ;  /* 0x000000ffff0d7224 */ /* 0x000fe400078e0003 */
[----:B------:R-:W-:Y:S02]  /*16270*/  IMAD.MOV.U32 R12, RZ, RZ, 0x6 ;  /* 0x00000006ff0c7424 */ /* 0x000fe400078e00ff */
[----:B------:R-:W-:-:S07]  /*16280*/  IMAD.MOV.U32 R5, RZ, RZ, R14 ;  /* 0x000000ffff057224 */ /* 0x000fce00078e000e */
[----:B------:R-:W-:Y:S05]  /*16290*/  WARPSYNC.COLLECTIVE R15, `(.L_x_1599) ;  /* 0x000000000f087348 */ /* 0x000fea0003c00000 */
[----:B------:R0:W1:Y:S02]  /*162a0*/  SHFL.IDX P6, R14, R13, R12, R11 ;  /* 0x0000000c0d0e7389 */ /* 0x00006400000c000b */
[----:B01----:R-:W-:Y:S01]  /*162b0*/  ENDCOLLECTIVE ;  /* 0x000000000000791b */ /* 0x003fe20003800000 */
.L_x_1599:
[----:B------:R-:W-:-:S05]  /*162c0*/  @!P3 LEA R5, P4, R9, R5, 0x1 ;  /* 0x000000050905b211 */ /* 0x000fca00078808ff */
[----:B------:R-:W-:-:S04]  /*162d0*/  @!P3 IMAD.X R6, RZ, RZ, R6, P4 ;  /* 0x000000ffff06b224 */ /* 0x000fc800020e0606 */
[----:B------:R-:W-:Y:S02]  /*162e0*/  @!P3 IMAD.MOV.U32 R7, RZ, RZ, R6 ;  /* 0x000000ffff07b224 */ /* 0x000fe400078e0006 */
[----:B------:R-:W-:Y:S02]  /*162f0*/  @!P3 IMAD.MOV.U32 R6, RZ, RZ, R5 ;  /* 0x000000ffff06b224 */ /* 0x000fe400078e0005 */
[----:B------:R-:W-:-:S03]  /*16300*/  IMAD.MOV.U32 R13, RZ, RZ, R4 ;  /* 0x000000ffff0d7224 */ /* 0x000fc600078e0004 */
[----:B------:R-:W-:Y:S01]  /*16310*/  @!PT LDS RZ, [RZ] ;  /* 0x00000000fffff984 */ /* 0x000fe20000000800 */
[----:B------:R-:W-:Y:S01]  /*16320*/  @!PT LDS RZ, [RZ] ;  /* 0x00000000fffff984 */ /* 0x000fe20000000800 */
[----:B------:R-:W-:Y:S01]  /*16330*/  @!PT LDS RZ, [RZ] ;  /* 0x00000000fffff984 */ /* 0x000fe20000000800 */
[----:B------:R-:W-:Y:S04]  /*16340*/  @!P3 LDGSTS.E.BYPASS.LTC128B.128 [R10+0xec00], desc[UR60][R6.64], !P2 ;  /* 0x0ec00000060abfae */ /* 0x000fe8000d101d7c */
[----:B------:R-:W-:Y:S04]  /*16350*/  @!P3 LDGSTS.E.BYPASS.LTC128B.128 [R10+0x12c00], desc[UR60][R6.64+0x80], !P1 ;  /* 0x12c00080060abfae */ /* 0x000fe8000c901d7c */
[----:B------:R0:W-:Y:S02]  /*16360*/  @!P3 LDGSTS.E.BYPASS.LTC128B.128 [R10+0x16c00], desc[UR60][R6.64+0x100], !P0 ;  /* 0x16c00100060abfae */ /* 0x0001e4000c101d7c */
[----:B0-----:R-:W-:-:S07]  /*16370*/  IMAD.MOV.U32 R6, RZ, RZ, R14 ;  /* 0x000000ffff067224 */ /* 0x001fce00078e000e */
[----:B------:R-:W-:Y:S05]  /*16380*/  WARPSYNC.COLLECTIVE R15, `(.L_x_1600) ;  /* 0x000000000f087348 */ /* 0x000fea0003c00000 */
[----:B------:R0:W1:Y:S02]  /*16390*/  SHFL.IDX P6, R14, R13, R12, R11 ;  /* 0x0000000c0d0e7389 */ /* 0x00006400000c000b */
[----:B01----:R-:W-:Y:S01]  /*163a0*/  ENDCOLLECTIVE ;  /* 0x000000000000791b */ /* 0x003fe20003800000 */
.L_x_1600:
[----:B------:R-:W-:-:S05]  /*163b0*/  VIADD R7, R0, 0x60 ;  /* 0x0000006000077836 */ /* 0x000fca0000000000 */
[----:B------:R-:W-:Y:S01]  /*163c0*/  ISETP.GE.AND P4, PT, R7, R2, PT ;  /* 0x000000020700720c */ /* 0x000fe20003f86270 */
[----:B------:R-:W-:Y:S02]  /*163d0*/  IMAD.MOV.U32 R13, RZ, RZ, R3 ;  /* 0x000000ffff0d7224 */ /* 0x000fe400078e0003 */
[----:B------:R-:W-:Y:S02]  /*163e0*/  IMAD.MOV.U32 R12, RZ, RZ, 0x7 ;  /* 0x00000007ff0c7424 */ /* 0x000fe400078e00ff */
[----:B------:R-:W-:-:S08]  /*163f0*/  IMAD.MOV.U32 R5, RZ, RZ, R14 ;  /* 0x000000ffff057224 */ /* 0x000fd000078e000e */
[----:B------:R-:W-:Y:S05]  /*16400*/  WARPSYNC.COLLECTIVE R15, `(.L_x_1601) ;  /* 0x000000000f087348 */ /* 0x000fea0003c00000 */
[----:B------:R0:W1:Y:S02]  /*16410*/  SHFL.IDX P6, R14, R13, R12, R11 ;  /* 0x0000000c0d0e7389 */ /* 0x00006400000c000b */
[----:B01----:R-:W-:Y:S01]  /*16420*/  ENDCOLLECTIVE ;  /* 0x000000000000791b */ /* 0x003fe20003800000 */
.L_x_1601:
[----:B------:R-:W-:-:S05]  /*16430*/  @!P4 LEA R5, P3, R9, R5, 0x1 ;  /* 0x000000050905c211 */ /* 0x000fca00078608ff */
[----:B------:R-:W-:-:S04]  /*16440*/  @!P4 IMAD.X R6, RZ, RZ, R6, P3 ;  /* 0x000000ffff06c224 */ /* 0x000fc800018e0606 */
[----:B------:R-:W-:Y:S02]  /*16450*/  @!P4 IMAD.MOV.U32 R7, RZ, RZ, R6 ;  /* 0x000000ffff07c224 */ /* 0x000fe400078e0006 */
        /* <DEDUP_REMOVED lines=11> */
.L_x_1602:
[----:B------:R-:W-:Y:S01]  /*16510*/  @!PT LDS RZ, [RZ] ;  /* 0x00000000fffff984 */ /* 0x000fe20000000800 */
[----:B------:R-:W-:Y:S01]  /*16520*/  @!PT LDS RZ, [RZ] ;  /* 0x00000000fffff984 */ /* 0x000fe20000000800 */
[----:B------:R-:W-:Y:S01]  /*16530*/  @!PT LDS RZ, [RZ] ;  /* 0x00000000fffff984 */ /* 0x000fe20000000800 */
[----:B------:R0:W-:Y:S01]  /*16540*/  @!P4 LDGSTS.E.BYPASS.LTC128B.128 [R10+0x17400], desc[UR60][R6.64+0x100], !P0 ;  /* 0x17400100060acfae */ /* 0x0001e2000c101d7c */
[----:B------:R-:W-:Y:S01]  /*16550*/  IMAD.MOV.U32 R4, RZ, RZ, R14 ;  /* 0x000000ffff047224 */ /* 0x000fe200078e000e */
[----:B------:R-:W-:Y:S06]  /*16560*/  BRA `(.L_x_1603) ;  /* 0xffffffb4001c7947 */ /* 0x000fec000383ffff */
.L_x_1489:
[----:B0-----:R-:W2:Y:S02]  /*16570*/  LDL R2, [R1] ;  /* 0x0000000001027983 */ /* 0x001ea40000100800 */
[----:B--2---:R0:W1:Y:S02]  /*16580*/  SYNCS.PHASECHK.TRANS64.TRYWAIT P0, [R2+URZ+0x2a820], R0 ;  /* 0x02a82000020075a7 */ /* 0x004064000800017f */
[----:B-1----:R-:W-:Y:S05]  /*16590*/  @!P0 NANOSLEEP.SYNCS 0x989680 ;  /* 0x009896800000895d */ /* 0x002fea0003900000 */
[----:B------:R-:W1:Y:S02]  /*165a0*/  @!P0 SYNCS.PHASECHK.TRANS64 P0, [R2+URZ+0x2a820], R0 ;  /* 0x02a82000020085a7 */ /* 0x000e64000800007f */
[----:B-1----:R-:W-:Y:S05]  /*165b0*/  @!P0 BRA `(.L_x_1489) ;  /* 0xfffffffc00ec8947 */ /* 0x002fea000383ffff */
[----:B------:R-:W-:Y:S05]  /*165c0*/  BRA `(.L_x_1604) ;  /* 0xffffffb400a07947 */ /* 0x000fea000383ffff */
.L_x_1498:
[----:B-1----:R1:W2:Y:S02]  /*165d0*/  SYNCS.PHASECHK.TRANS64.TRYWAIT P0, [R3+URZ+0x2a840], R2 ;  /* 0x02a84002030075a7 */ /* 0x0022a4000800017f */
[----:B--2---:R-:W-:Y:S05]  /*165e0*/  @!P0 NANOSLEEP.SYNCS 0x989680 ;  /* 0x009896800000895d */ /* 0x004fea0003900000 */
[----:B------:R-:W2:Y:S02]  /*165f0*/  @!P0 SYNCS.PHASECHK.TRANS64 P0, [R3+URZ+0x2a840], R2 ;  /* 0x02a84002030085a7 */ /* 0x000ea4000800007f */
[----:B--2---:R-:W-:Y:S05]  /*16600*/  @!P0 BRA `(.L_x_1498) ;  /* 0xfffffffc00f08947 */ /* 0x004fea000383ffff */
[----:B------:R-:W-:Y:S05]  /*16610*/  BRA `(.L_x_1605) ;  /* 0xffffffb8006c7947 */ /* 0x000fea000383ffff */
.L_x_1505:
[----:B0-----:R0:W1:Y:S02]  /*16620*/  SYNCS.PHASECHK.TRANS64.TRYWAIT P0, [R3+URZ+0x60], R2 ;  /* 0x00006002030075a7 */ /* 0x001064000800017f */
[----:B-1----:R-:W-:Y:S05]  /*16630*/  @!P0 NANOSLEEP.SYNCS 0x989680 ;  /* 0x009896800000895d */ /* 0x002fea0003900000 */
[----:B------:R-:W1:Y:S02]  /*16640*/  @!P0 SYNCS.PHASECHK.TRANS64 P0, [R3+URZ+0x60], R2 ;  /* 0x00006002030085a7 */ /* 0x000e64000800007f */
[----:B-1----:R-:W-:Y:S05]  /*16650*/  @!P0 BRA `(.L_x_1505) ;  /* 0xfffffffc00f08947 */ /* 0x002fea000383ffff */
[----:B------:R-:W-:Y:S05]  /*16660*/  BRA `(.L_x_1606) ;  /* 0xffffffbc00847947 */ /* 0x000fea000383ffff */
.L_x_1514:
[----:B--2---:R2:W3:Y:S02]  /*16670*/  SYNCS.PHASECHK.TRANS64.TRYWAIT P0, [R3+URZ+0x2a840], R2 ;  /* 0x02a84002030075a7 */ /* 0x0044e4000800017f */
[----:B---3--:R-:W-:Y:S05]  /*16680*/  @!P0 NANOSLEEP.SYNCS 0x989680 ;  /* 0x009896800000895d */ /* 0x008fea0003900000 */
[----:B------:R-:W3:Y:S02]  /*16690*/  @!P0 SYNCS.PHASECHK.TRANS64 P0, [R3+URZ+0x2a840], R2 ;  /* 0x02a84002030085a7 */ /* 0x000ee4000800007f */
[----:B---3--:R-:W-:Y:S05]  /*166a0*/  @!P0 BRA `(.L_x_1514) ;  /* 0xfffffffc00f08947 */ /* 0x008fea000383ffff */
[----:B------:R-:W-:Y:S05]  /*166b0*/  BRA `(.L_x_1607) ;  /* 0xffffffc4002c7947 */ /* 0x000fea000383ffff */
.L_x_1521:
[----:B0-----:R0:W2:Y:S02]  /*166c0*/  SYNCS.PHASECHK.TRANS64.TRYWAIT P0, [R2+URZ+0x60], R3 ;  /* 0x00006003020075a7 */ /* 0x0010a4000800017f */
[----:B--2---:R-:W-:Y:S05]  /*166d0*/  @!P0 NANOSLEEP.SYNCS 0x989680 ;  /* 0x009896800000895d */ /* 0x004fea0003900000 */
[----:B------:R-:W2:Y:S02]  /*166e0*/  @!P0 SYNCS.PHASECHK.TRANS64 P0, [R2+URZ+0x60], R3 ;  /* 0x00006003020085a7 */ /* 0x000ea4000800007f */
[----:B--2---:R-:W-:Y:S05]  /*166f0*/  @!P0 BRA `(.L_x_1521) ;  /* 0xfffffffc00f08947 */ /* 0x004fea000383ffff */
[----:B------:R-:W-:Y:S05]  /*16700*/  BRA `(.L_x_1608) ;  /* 0xffffffc800447947 */ /* 0x000fea000383ffff */
.L_x_1530:
[----:B----4-:R4:W0:Y:S02]  /*16710*/  SYNCS.PHASECHK.TRANS64.TRYWAIT P0, [R2+URZ+0x2a840], R3 ;  /* 0x02a84003020075a7 */ /* 0x010824000800017f */
[----:B0-----:R-:W-:Y:S05]  /*16720*/  @!P0 NANOSLEEP.SYNCS 0x989680 ;  /* 0x009896800000895d */ /* 0x001fea0003900000 */
[----:B------:R-:W0:Y:S02]  /*16730*/  @!P0 SYNCS.PHASECHK.TRANS64 P0, [R2+URZ+0x2a840], R3 ;  /* 0x02a84003020085a7 */ /* 0x000e24000800007f */
[----:B0-----:R-:W-:Y:S05]  /*16740*/  @!P0 BRA `(.L_x_1530) ;  /* 0xfffffffc00f08947 */ /* 0x001fea000383ffff */
[----:B------:R-:W-:Y:S05]  /*16750*/  BRA `(.L_x_1609) ;  /* 0xffffffcc00b47947 */ /* 0x000fea000383ffff */
.L_x_1537:
[----:B0-----:R0:W2:Y:S02]  /*16760*/  SYNCS.PHASECHK.TRANS64.TRYWAIT P0, [R2+URZ+0x60], R5 ;  /* 0x00006005020075a7 */ /* 0x0010a4000800017f */
[----:B--2---:R-:W-:Y:S05]  /*16770*/  @!P0 NANOSLEEP.SYNCS 0x989680 ;  /* 0x009896800000895d */ /* 0x004fea0003900000 */
[----:B------:R-:W2:Y:S02]  /*16780*/  @!P0 SYNCS.PHASECHK.TRANS64 P0, [R2+URZ+0x60], R5 ;  /* 0x00006005020085a7 */ /* 0x000ea4000800007f */
[----:B--2---:R-:W-:Y:S05]  /*16790*/  @!P0 BRA `(.L_x_1537) ;  /* 0xfffffffc00f08947 */ /* 0x004fea000383ffff */
[----:B------:R-:W-:Y:S05]  /*167a0*/  BRA `(.L_x_1610) ;  /* 0xffffffd000cc7947 */ /* 0x000fea000383ffff */
.L_x_1548:
[----:B----4-:R4:W0:Y:S02]  /*167b0*/  SYNCS.PHASECHK.TRANS64.TRYWAIT P0, [R0+URZ+0x2a860], R2 ;  /* 0x02a86002000075a7 */ /* 0x010824000800017f */
[----:B0-----:R-:W-:Y:S05]  /*167c0*/  @!P0 NANOSLEEP.SYNCS 0x989680 ;  /* 0x009896800000895d */ /* 0x001fea0003900000 */
[----:B------:R-:W0:Y:S02]  /*167d0*/  @!P0 SYNCS.PHASECHK.TRANS64 P0, [R0+URZ+0x2a860], R2 ;  /* 0x02a86002000085a7 */ /* 0x000e24000800007f */
[----:B0-----:R-:W-:Y:S05]  /*167e0*/  @!P0 BRA `(.L_x_1548) ;  /* 0xfffffffc00f08947 */ /* 0x001fea000383ffff */
[----:B------:R-:W-:Y:S05]  /*167f0*/  BRA `(.L_x_1611) ;  /* 0xffffffd800207947 */ /* 0x000fea000383ffff */
.L_x_1555:
[----:B------:R-:W-:Y:S01]  /*16800*/  BSSY B0, `(.L_x_1612) ;  /* 0x0000008000007945 */ /* 0x000fe20003800000 */
[----:B------:R-:W-:Y:S02]  /*16810*/  IMAD.MOV.U32 R13, RZ, RZ, R16 ;  /* 0x000000ffff0d7224 */ /* 0x000fe400078e0010 */
[----:B--2---:R-:W-:Y:S02]  /*16820*/  IMAD.MOV.U32 R12, RZ, RZ, RZ ;  /* 0x000000ffff0c7224 */ /* 0x004fe400078e00ff */
[----:B------:R-:W-:Y:S02]  /*16830*/  IMAD.MOV.U32 R11, RZ, RZ, 0x1f ;  /* 0x0000001fff0b7424 */ /* 0x000fe400078e00ff */
[----:B------:R-:W-:-:S07]  /*16840*/  IMAD.MOV.U32 R15, RZ, RZ, -0x1 ;  /* 0xffffffffff0f7424 */ /* 0x000fce00078e00ff */
[----:B01-3--:R-:W-:Y:S05]  /*16850*/  WARPSYNC.COLLECTIVE R15, `(.L_x_1613) ;  /* 0x000000000f087348 */ /* 0x00bfea0003c00000 */
[----:B------:R2:W4:Y:S02]  /*16860*/  SHFL.IDX P6, R14, R13, R12, R11 ;  /* 0x0000000c0d0e7389 */ /* 0x00052400000c000b */
[----:B01234-:R-:W-:Y:S01]  /*16870*/  ENDCOLLECTIVE ;  /* 0x000000000000791b */ /* 0x01ffe20003800000 */
.L_x_1613:
[----:B------:R-:W-:Y:S05]  /*16880*/  BSYNC B0 ;  /* 0x0000000000007941 */ /* 0x000fea0003800000 */
.L_x_1612:
        /* <DEDUP_REMOVED lines=9> */
.L_x_1614:
[----:B------:R-:W-:Y:S02]  /*16920*/  ULDC UR4, c[0x0][0xc3c] ;  /* 0x00030f0000047ab9 */ /* 0x000fe40000000800 */
        /* <DEDUP_REMOVED lines=17> */
.L_x_1615:
[----:B------:R-:W-:Y:S01]  /*16a40*/  IMAD.MOV.U32 R12, RZ, RZ, 0x2 ;  /* 0x00000002ff0c7424 */ /* 0x000fe200078e00ff */
[----:B------:R-:W-:-:S05]  /*16a50*/  SEL R7, R14, RZ, P1 ;  /* 0x000000ff0e077207 */ /* 0x000fca0000800000 */
[----:B------:R-:W-:-:S04]  /*16a60*/  IMAD.IADD R3, R2, 0x1, R7 ;  /* 0x0000000102037824 */ /* 0x000fc800078e0207 */
[----:B------:R-:W-:-:S07]  /*16a70*/  IMAD.MOV.U32 R13, RZ, RZ, R3 ;  /* 0x000000ffff0d7224 */ /* 0x000fce00078e0003 */
[----:B------:R-:W-:Y:S05]  /*16a80*/  WARPSYNC.COLLECTIVE R15, `(.L_x_1616) ;  /* 0x000000000f087348 */ /* 0x000fea0003c00000 */
[----:B------:R0:W1:Y:S02]  /*16a90*/  SHFL.UP P6, R14, R13, R12, R11 ;  /* 0x0400000c0d0e7389 */ /* 0x00006400000c000b */
[----:B01----:R-:W-:Y:S01]  /*16aa0*/  ENDCOLLECTIVE ;  /* 0x000000000000791b */ /* 0x003fe20003800000 */
.L_x_1616:
        /* <DEDUP_REMOVED lines=8> */
.L_x_1617:
        /* <DEDUP_REMOVED lines=8> */
.L_x_1618:
        /* <DEDUP_REMOVED lines=8> */
.L_x_1619:
        /* <DEDUP_REMOVED lines=9> */
.L_x_1620:
[----:B------:R-:W-:Y:S01]  /*16cc0*/  IMAD.MOV.U32 R16, RZ, RZ, R14 ;  /* 0x000000ffff107224 */ /* 0x000fe200078e000e */
[----:B------:R-:W-:Y:S06]  /*16cd0*/  BRA `(.L_x_1621) ;  /* 0xffffffd800a07947 */ /* 0x000fec000383ffff */
.L_x_1560:
[----:B------:R-:W-:Y:S01]  /*16ce0*/  BSSY B0, `(.L_x_1622) ;  /* 0x0000008000007945 */ /* 0x000fe20003800000 */
[----:B-----5:R-:W-:Y:S02]  /*16cf0*/  IMAD.MOV.U32 R13, RZ, RZ, R2 ;  /* 0x000000ffff0d7224 */ /* 0x020fe400078e0002 */
[----:B--2---:R-:W-:Y:S02]  /*16d00*/  IMAD.MOV.U32 R12, RZ, RZ, 0x1 ;  /* 0x00000001ff0c7424 */ /* 0x004fe400078e00ff */
[----:B------:R-:W-:Y:S02]  /*16d10*/  IMAD.MOV.U32 R11, RZ, RZ, RZ ;  /* 0x000000ffff0b7224 */ /* 0x000fe400078e00ff */
[----:B------:R-:W-:-:S07]  /*16d20*/  IMAD.MOV.U32 R15, RZ, RZ, -0x1 ;  /* 0xffffffffff0f7424 */ /* 0x000fce00078e00ff */
[----:B01-3--:R-:W-:Y:S05]  /*16d30*/  WARPSYNC.COLLECTIVE R15, `(.L_x_1623) ;  /* 0x000000000f087348 */ /* 0x00bfea0003c00000 */
[----:B------:R2:W4:Y:S02]  /*16d40*/  SHFL.UP P6, R14, R13, R12, R11 ;  /* 0x0400000c0d0e7389 */ /* 0x00052400000c000b */
[----:B01234-:R-:W-:Y:S01]  /*16d50*/  ENDCOLLECTIVE ;  /* 0x000000000000791b */ /* 0x01ffe20003800000 */
.L_x_1623:
[----:B------:R-:W-:Y:S05]  /*16d60*/  BSYNC B0 ;  /* 0x0000000000007941 */ /* 0x000fea0003800000 */
.L_x_1622:
        /* <DEDUP_REMOVED lines=9> */
.L_x_1624:
[----:B------:R-:W-:Y:S01]  /*16e00*/  IMAD.MOV.U32 R12, RZ, RZ, 0x4 ;  /* 0x00000004ff0c7424 */ /* 0x000fe200078e00ff */
[----:B------:R-:W-:-:S05]  /*16e10*/  SEL R14, R14, RZ, P2 ;  /* 0x000000ff0e0e7207 */ /* 0x000fca0001000000 */
[----:B------:R-:W-:-:S04]  /*16e20*/  IMAD.IADD R3, R3, 0x1, R14 ;  /* 0x0000000103037824 */ /* 0x000fc800078e020e */
[----:B------:R-:W-:-:S07]  /*16e30*/  IMAD.MOV.U32 R13, RZ, RZ, R3 ;  /* 0x000000ffff0d7224 */ /* 0x000fce00078e0003 */
[----:B------:R-:W-:Y:S05]  /*16e40*/  WARPSYNC.COLLECTIVE R15, `(.L_x_1625) ;  /* 0x000000000f087348 */ /* 0x000fea0003c00000 */
[----:B------:R0:W1:Y:S02]  /*16e50*/  SHFL.UP P6, R14, R13, R12, R11 ;  /* 0x0400000c0d0e7389 */ /* 0x00006400000c000b */
[----:B01----:R-:W-:Y:S01]  /*16e60*/  ENDCOLLECTIVE ;  /* 0x000000000000791b */ /* 0x003fe20003800000 */
.L_x_1625:
[----:B------:R-:W-:Y:S01]  /*16e70*/  IMAD.MOV.U32 R12, RZ, RZ, 0x8 ;  /* 0x00000008ff0c7424 */ /* 0x000fe200078e00ff */
[----:B------:R-:W-:-:S05]  /*16e80*/  SEL R14, R14, RZ, P3 ;  /* 0x000000ff0e0e7207 */ /* 0x000fca0001800000 */
[----:B------:R-:W-:-:S04]  /*16e90*/  IMAD.IADD R3, R3, 0x1, R14 ;  /* 0x0000000103037824 */ /* 0x000fc800078e020e */
[----:B------:R-:W-:-:S07]  /*16ea0*/  IMAD.MOV.U32 R13, RZ, RZ, R3 ;  /* 0x000000ffff0d7224 */ /* 0x000fce00078e0003 */
[----:B------:R-:W-:Y:S05]  /*16eb0*/  WARPSYNC.COLLECTIVE R15, `(.L_x_1626) ;  /* 0x000000000f087348 */ /* 0x000fea0003c00000 */
[----:B------:R0:W1:Y:S02]  /*16ec0*/  SHFL.UP P6, R14, R13, R12, R11 ;  /* 0x0400000c0d0e7389 */ /* 0x00006400000c000b */
[----:B01----:R-:W-:Y:S01]  /*16ed0*/  ENDCOLLECTIVE ;  /* 0x000000000000791b */ /* 0x003fe20003800000 */
.L_x_1626:
[----:B------:R-:W-:Y:S01]  /*16ee0*/  IMAD.MOV.U32 R12, RZ, RZ, 0x10 ;  /* 0x00000010ff0c7424 */ /* 0x000fe200078e00ff */
[----:B------:R-:W-:-:S05]  /*16ef0*/  SEL R14, R14, RZ, P4 ;  /* 0x000000ff0e0e7207 */ /* 0x000fca0002000000 */
[----:B------:R-:W-:-:S04]  /*16f00*/  IMAD.IADD R3, R3, 0x1, R14 ;  /* 0x0000000103037824 */ /* 0x000fc800078e020e */
[----:B------:R-:W-:-:S07]  /*16f10*/  IMAD.MOV.U32 R13, RZ, RZ, R3 ;  /* 0x000000ffff0d7224 */ /* 0x000fce00078e0003 */
[----:B------:R-:W-:Y:S05]  /*16f20*/  WARPSYNC.COLLECTIVE R15, `(.L_x_1627) ;  /* 0x000000000f087348 */ /* 0x000fea0003c00000 */
[----:B------:R0:W1:Y:S02]  /*16f30*/  SHFL.UP P6, R14, R13, R12, R11 ;  /* 0x0400000c0d0e7389 */ /* 0x00006400000c000b */
[----:B01----:R-:W-:Y:S01]  /*16f40*/  ENDCOLLECTIVE ;  /* 0x000000000000791b */ /* 0x003fe20003800000 */
.L_x_1627:
[----:B------:R-:W-:Y:S02]  /*16f50*/  IMAD.MOV.U32 R12, RZ, RZ, 0x1f ;  /* 0x0000001fff0c7424 */ /* 0x000fe400078e00ff */
[----:B------:R-:W-:Y:S01]  /*16f60*/  IMAD.MOV.U32 R11, RZ, RZ, 0x1f ;  /* 0x0000001fff0b7424 */ /* 0x000fe200078e00ff */
[----:B------:R-:W-:-:S05]  /*16f70*/  SEL R14, R14, RZ, P5 ;  /* 0x000000ff0e0e7207 */ /* 0x000fca0002800000 */
[----:B------:R-:W-:-:S04]  /*16f80*/  IMAD.IADD R3, R3, 0x1, R14 ;  /* 0x0000000103037824 */ /* 0x000fc800078e020e */
[----:B------:R-:W-:-:S07]  /*16f90*/  IMAD.MOV.U32 R13, RZ, RZ, R3 ;  /* 0x000000ffff0d7224 */ /* 0x000fce00078e0003 */
[----:B------:R-:W-:Y:S05]  /*16fa0*/  WARPSYNC.COLLECTIVE R15, `(.L_x_1628) ;  /* 0x000000000f087348 */ /* 0x000fea0003c00000 */
[----:B------:R0:W1:Y:S02]  /*16fb0*/  SHFL.IDX P6, R14, R13, R12, R11 ;  /* 0x0000000c0d0e7389 */ /* 0x00006400000c000b */
[----:B01----:R-:W-:Y:S01]  /*16fc0*/  ENDCOLLECTIVE ;  /* 0x000000000000791b */ /* 0x003fe20003800000 */
.L_x_1628:
[----:B------:R-:W-:Y:S01]  /*16fd0*/  IMAD.MOV.U32 R16, RZ, RZ, R14 ;  /* 0x000000ffff107224 */ /* 0x000fe200078e000e */
[----:B------:R-:W-:Y:S06]  /*16fe0*/  BRA `(.L_x_1629) ;  /* 0xffffffd800787947 */ /* 0x000fec000383ffff */
.L_x_1562:
[----:B------:R-:W-:Y:S01]  /*16ff0*/  BSSY B0, `(.L_x_1630) ;  /* 0x0000006000007945 */ /* 0x000fe20003800000 */
[----:B------:R-:W-:Y:S01]  /*17000*/  PLOP3.LUT P6, PT, P6, PT, PT, 0x8, 0x0 ;  /* 0x000000000000781c */ /* 0x000fe200037ce170 */
[----:B------:R-:W-:-:S12]  /*17010*/  IMAD.MOV.U32 R15, RZ, RZ, -0x1 ;  /* 0xffffffffff0f7424 */ /* 0x000fd800078e00ff */
[----:B01234-:R-:W-:Y:S05]  /*17020*/  WARPSYNC.COLLECTIVE R15, `(.L_x_1631) ;  /* 0x000000000f087348 */ /* 0x01ffea0003c00000 */
[----:B------:R-:W-:Y:S01]  /*17030*/  VOTE.ANY R14, PT, P6 ;  /* 0x00000000000e7806 */ /* 0x000fe200030e0100 */
[----:B01234-:R-:W-:Y:S06]  /*17040*/  ENDCOLLECTIVE ;  /* 0x000000000000791b */ /* 0x01ffec0003800000 */
.L_x_1631:
[----:B------:R-:W-:Y:S05]  /*17050*/  BSYNC B0 ;  /* 0x0000000000007941 */ /* 0x000fea0003800000 */
.L_x_1630:
        /* <DEDUP_REMOVED lines=9> */
.L_x_1632:
[----:B------:R-:W-:Y:S01]  /*170f0*/  IMAD.MOV.U32 R17, RZ, RZ, R14 ;  /* 0x000000ffff117224 */ /* 0x000fe200078e000e */
[----:B------:R-:W-:Y:S06]  /*17100*/  BRA `(.L_x_1633) ;  /* 0xffffffd800687947 */ /* 0x000fec000383ffff */
.L_x_1564:
[----:B------:R-:W-:Y:S01]  /*17110*/  BSSY B0, `(.L_x_1634) ;  /* 0x0000007000007945 */ /* 0x000fe20003800000 */
[----:B------:R-:W-:Y:S02]  /*17120*/  IMAD.MOV.U32 R13, RZ, RZ, R3 ;  /* 0x000000ffff0d7224 */ /* 0x000fe400078e0003 */
[----:B------:R-:W-:Y:S02]  /*17130*/  IMAD.MOV.U32 R11, RZ, RZ, 0x1f ;  /* 0x0000001fff0b7424 */ /* 0x000fe400078e00ff */
[----:B------:R-:W-:-:S07]  /*17140*/  IMAD.MOV.U32 R15, RZ, RZ, -0x1 ;  /* 0xffffffffff0f7424 */ /* 0x000fce00078e00ff */
[----:B01-34-:R-:W-:Y:S05]  /*17150*/  WARPSYNC.COLLECTIVE R15, `(.L_x_1635) ;  /* 0x000000000f087348 */ /* 0x01bfea0003c00000 */
[----:B------:R2:W0:Y:S02]  /*17160*/  SHFL.IDX P6, R14, R13, R12, R11 ;  /* 0x0000000c0d0e7389 */ /* 0x00042400000c000b */
[----:B01234-:R-:W-:Y:S01]  /*17170*/  ENDCOLLECTIVE ;  /* 0x000000000000791b */ /* 0x01ffe20003800000 */
.L_x_1635:
[----:B------:R-:W-:Y:S05]  /*17180*/  BSYNC B0 ;  /* 0x0000000000007941 */ /* 0x000fea0003800000 */
.L_x_1634:
[----:B------:R-:W-:Y:S01]  /*17190*/  IMAD.MOV.U32 R3, RZ, RZ, R14 ;  /* 0x000000ffff037224 */ /* 0x000fe200078e000e */
[----:B------:R-:W-:Y:S06]  /*171a0*/  BRA `(.L_x_1636) ;  /* 0xffffffd8005c7947 */ /* 0x000fec000383ffff */
.L_x_1568:
[----:B0-----:R0:W4:Y:S02]  /*171b0*/  SYNCS.PHASECHK.TRANS64.TRYWAIT P0, [R0+URZ+0x2a820], R3 ;  /* 0x02a82003000075a7 */ /* 0x001124000800017f */
[----:B----4-:R-:W-:Y:S05]  /*171c0*/  @!P0 NANOSLEEP.SYNCS 0x989680 ;  /* 0x009896800000895d */ /* 0x010fea0003900000 */
[----:B------:R-:W4:Y:S02]  /*171d0*/  @!P0 SYNCS.PHASECHK.TRANS64 P0, [R0+URZ+0x2a820], R3 ;  /* 0x02a82003000085a7 */ /* 0x000f24000800007f */
[----:B----4-:R-:W-:Y:S05]  /*171e0*/  @!P0 BRA `(.L_x_1568) ;  /* 0xfffffffc00f08947 */ /* 0x010fea000383ffff */
[----:B------:R-:W-:Y:S05]  /*171f0*/  BRA `(.L_x_1637) ;  /* 0xffffffdc00e07947 */ /* 0x000fea000383ffff */
.L_x_1569:
[----:B------:R-:W4:Y:S01]  /*17200*/  S2R R2, SR_TID.X ;  /* 0x0000000000027919 */ /* 0x000f220000002100 */
[----:B------:R-:W-:Y:S01]  /*17210*/  BSSY B0, `(.L_x_1638) ;  /* 0x000000a000007945 */ /* 0x000fe20003800000 */
[----:B--2---:R-:W-:Y:S02]  /*17220*/  IMAD.MOV.U32 R12, RZ, RZ, RZ ;  /* 0x000000ffff0c7224 */ /* 0x004fe400078e00ff */
[----:B------:R-:W-:Y:S02]  /*17230*/  IMAD.MOV.U32 R11, RZ, RZ, 0x1f ;  /* 0x0000001fff0b7424 */ /* 0x000fe400078e00ff */
[----:B------:R-:W-:Y:S01]  /*17240*/  IMAD.MOV.U32 R15, RZ, RZ, -0x1 ;  /* 0xffffffffff0f7424 */ /* 0x000fe200078e00ff */
[----:B----4-:R-:W-:-:S04]  /*17250*/  SHF.R.U32.HI R2, RZ, 0x5, R2 ;  /* 0x00000005ff027819 */ /* 0x010fc80000011602 */
[----:B------:R-:W-:-:S05]  /*17260*/  LOP3.LUT R2, R2, 0x3, RZ, 0xc0, !PT ;  /* 0x0000000302027812 */ /* 0x000fca00078ec0ff */
[----:B------:R-:W-:-:S07]  /*17270*/  IMAD.MOV.U32 R13, RZ, RZ, R2 ;  /* 0x000000ffff0d7224 */ /* 0x000fce00078e0002 */
[----:B01-3--:R-:W-:Y:S05]  /*17280*/  WARPSYNC.COLLECTIVE R15, `(.L_x_1639) ;  /* 0x000000000f087348 */ /* 0x00bfea0003c00000 */
[----:B------:R2:W4:Y:S02]  /*17290*/  SHFL.IDX P6, R14, R13, R12, R11 ;  /* 0x0000000c0d0e7389 */ /* 0x00052400000c000b */
[----:B01234-:R-:W-:Y:S01]  /*172a0*/  ENDCOLLECTIVE ;  /* 0x000000000000791b */ /* 0x01ffe20003800000 */
.L_x_1639:
[----:B------:R-:W-:Y:S05]  /*172b0*/  BSYNC B0 ;  /* 0x0000000000007941 */ /* 0x000fea0003800000 */
.L_x_1638:
[----:B------:R-:W-:Y:S05]  /*172c0*/  BRA `(.L_x_1640) ;  /* 0xffffffdc00c87947 */ /* 0x000fea000383ffff */
.L_x_1572:
[----:B------:R-:W-:Y:S01]  /*172d0*/  BSSY B1, `(.L_x_1641) ;  /* 0x0000006000017945 */ /* 0x000fe20003800000 */
[----:B------:R-:W-:-:S07]  /*172e0*/  IMAD.MOV.U32 R15, RZ, RZ, -0x1 ;  /* 0xffffffffff0f7424 */ /* 0x000fce00078e00ff */
[----:B-1234-:R-:W-:Y:S05]  /*172f0*/  WARPSYNC.COLLECTIVE R15, `(.L_x_1642) ;  /* 0x000000000f0c7348 */ /* 0x01efea0003c00000 */
[----:B------:R-:W-:Y:S02]  /*17300*/  ELECT P6, UR62, PT ;  /* 0x00000000003e782f */ /* 0x000fe400038c0000 */
[----:B------:R-:W-:Y:S01]  /*17310*/  MOV R14, UR62 ;  /* 0x0000003e000e7c02 */ /* 0x000fe20008000f00 */
[----:B-1234-:R-:W-:Y:S10]  /*17320*/  ENDCOLLECTIVE ;  /* 0x000000000000791b */ /* 0x01eff40003800000 */
.L_x_1642:
[----:B------:R-:W-:Y:S05]  /*17330*/  BSYNC B1 ;  /* 0x0000000000017941 */ /* 0x000fea0003800000 */
.L_x_1641:
[----:B------:R-:W-:Y:S05]  /*17340*/  BRA `(.L_x_1643) ;  /* 0xffffffdc00c07947 */ /* 0x000fea000383ffff */
.L_x_1574:
[----:B0-----:R0:W2:Y:S02]  /*17350*/  SYNCS.PHASECHK.TRANS64.TRYWAIT P0, [R6+URZ], R5 ;  /* 0x00000005060075a7 */ /* 0x0010a4000800017f */
[----:B--2---:R-:W-:Y:S05]  /*17360*/  @!P0 NANOSLEEP.SYNCS 0x989680 ;  /* 0x009896800000895d */ /* 0x004fea0003900000 */
[----:B------:R-:W2:Y:S02]  /*17370*/  @!P0 SYNCS.PHASECHK.TRANS64 P0, [R6+URZ], R5 ;  /* 0x00000005060085a7 */ /* 0x000ea4000800007f */
[----:B--2---:R-:W-:Y:S05]  /*17380*/  @!P0 BRA `(.L_x_1574) ;  /* 0xfffffffc00f08947 */ /* 0x004fea000383ffff */
[----:B------:R-:W-:Y:S05]  /*17390*/  BRA `(.L_x_1644) ;  /* 0xffffffe000047947 */ /* 0x000fea000383ffff */
.L_x_1575:
[----:B--2---:R2:W3:Y:S02]  /*173a0*/  SYNCS.PHASECHK.TRANS64.TRYWAIT P0, [R7+URZ], R2 ;  /* 0x00000002070075a7 */ /* 0x0044e4000800017f */
[----:B---3--:R-:W-:Y:S05]  /*173b0*/  @!P0 NANOSLEEP.SYNCS 0x989680 ;  /* 0x009896800000895d */ /* 0x008fea0003900000 */
[----:B------:R-:W3:Y:S02]  /*173c0*/  @!P0 SYNCS.PHASECHK.TRANS64 P0, [R7+URZ], R2 ;  /* 0x00000002070085a7 */ /* 0x000ee4000800007f */
[----:B---3--:R-:W-:Y:S05]  /*173d0*/  @!P0 BRA `(.L_x_1575) ;  /* 0xfffffffc00f08947 */ /* 0x008fea000383ffff */
[----:B------:R-:W-:Y:S05]  /*173e0*/  BRA `(.L_x_1645) ;  /* 0xffffffdc00f87947 */ /* 0x000fea000383ffff */
.L_x_1577:
[----:B---3--:R3:W4:Y:S02]  /*173f0*/  SYNCS.PHASECHK.TRANS64.TRYWAIT P0, [R4+URZ], R5 ;  /* 0x00000005040075a7 */ /* 0x008724000800017f */
[----:B----4-:R-:W-:Y:S05]  /*17400*/  @!P0 NANOSLEEP.SYNCS 0x989680 ;  /* 0x009896800000895d */ /* 0x010fea0003900000 */
[----:B------:R-:W4:Y:S02]  /*17410*/  @!P0 SYNCS.PHASECHK.TRANS64 P0, [R4+URZ], R5 ;  /* 0x00000005040085a7 */ /* 0x000f24000800007f */
[----:B----4-:R-:W-:Y:S05]  /*17420*/  @!P0 BRA `(.L_x_1577) ;  /* 0xfffffffc00f08947 */ /* 0x010fea000383ffff */
[----:B------:R-:W-:Y:S05]  /*17430*/  BRA `(.L_x_1646) ;  /* 0xffffffe000007947 */ /* 0x000fea000383ffff */
.L_x_1647:
        /* <DEDUP_REMOVED lines=12> */
.L_x_15111:


//--------------------- .text._ZN7cutlass13device_kernelIN5flash11enable_sm90INS1_16FlashAttnFwdSm90INS1_25CollectiveMainloopFwdSm90ILi2EN4cute5tupleIJNS5_1CILi1EEES8_S8_EEENS6_IJNS7_ILi128EEENS7_ILi96EEENS7_ILi192EEEEEELi128ENS_6half_tEfNS_4arch4Sm90ELb0ELb1ELb0ELb1ELb0ELb1ELb0ELb1ELb1ELb1ELb0ELb0EEENS1_21CollectiveEpilogueFwdINS6_IJSA_SA_SB_EEES9_SE_SG_Li256ELb1ELb1ELb0ELb0EEENS1_36VarlenDynamicPersistentTileSchedulerILi128ELi96ELi256ELi128ELb0ELb1ELb1ELb1ELb0ELb1EEEEEEEEEvNT_6ParamsE --------------------------
	.section	.text._ZN7cutlass13device_kernelIN5flash11enable_sm90INS1_16FlashAttnFwdSm90INS1_25CollectiveMainloopFwdSm90ILi2EN4cute5tupleIJNS5_1CILi1EEES8_S8_EEENS6_IJNS7_ILi128EEENS7_ILi96EEENS7_ILi192EEEEEELi128ENS_6half_tEfNS_4arch4Sm90ELb0ELb1ELb0ELb1ELb0ELb1ELb0ELb1ELb1ELb1ELb0ELb0EEENS1_21CollectiveEpilogueFwdINS6_IJSA_SA_SB_EEES9_SE_SG_Li256ELb1ELb1ELb0ELb0EEENS1_36VarlenDynamicPersistentTileSchedulerILi128ELi96ELi256ELi128ELb0ELb1ELb1ELb1ELb0ELb1EEEEEEEEEvNT_6ParamsE,"ax",@progbits
	.align	128
.text._ZN7cutlass13device_kernelIN5flash11enable_sm90INS1_16FlashAttnFwdSm90INS1_25CollectiveMainloopFwdSm90ILi2EN4cute5tupleIJNS5_1CILi1EEES8_S8_EEENS6_IJNS7_ILi128EEENS7_ILi96EEENS7_ILi192EEEEEELi128ENS_6half_tEfNS_4arch4Sm90ELb0ELb1ELb0ELb1ELb0ELb1ELb0ELb1ELb1ELb1ELb0ELb0EEENS1_21CollectiveEpilogueFwdINS6_IJSA_SA_SB_EEES9_SE_SG_Li256ELb1ELb1ELb0ELb0EEENS1_36VarlenDynamicPersistentTileSchedulerILi128ELi96ELi256ELi128ELb0ELb1ELb1ELb1ELb0ELb1EEEEEEEEEvNT_6ParamsE:
        .type           _ZN7cutlass13device_kernelIN5flash11enable_sm90INS1_16FlashAttnFwdSm90INS1_25CollectiveMainloopFwdSm90ILi2EN4cute5tupleIJNS5_1CILi1EEES8_S8_EEENS6_IJNS7_ILi128EEENS7_ILi96EEENS7_ILi192EEEEEELi128ENS_6half_tEfNS_4arch4Sm90ELb0ELb1ELb0ELb1ELb0ELb1ELb0ELb1ELb1ELb1ELb0ELb0EEENS1_21CollectiveEpilogueFwdINS6_IJSA_SA_SB_EEES9_SE_SG_Li256ELb1ELb1ELb0ELb0EEENS1_36VarlenDynamicPersistentTileSchedulerILi128ELi96ELi256ELi128ELb0ELb1ELb1ELb1ELb0ELb1EEEEEEEEEvNT_6ParamsE,@function
        .size           _ZN7cutlass13device_kernelIN5flash11enable_sm90INS1_16FlashAttnFwdSm90INS1_25CollectiveMainloopFwdSm90ILi2EN4cute5tupleIJNS5_1CILi1EEES8_S8_EEENS6_IJNS7_ILi128EEENS7_ILi96EEENS7_ILi192EEEEEELi128ENS_6half_tEfNS_4arch4Sm90ELb0ELb1ELb0ELb1ELb0ELb1ELb0ELb1ELb1ELb1ELb0ELb0EEENS1_21CollectiveEpilogueFwdINS6_IJSA_SA_SB_EEES9_SE_SG_Li256ELb1ELb1ELb0ELb0EEENS1_36VarlenDynamicPersistentTileSchedulerILi128ELi96ELi256ELi128ELb0ELb1ELb1ELb1ELb0ELb1EEEEEEEEEvNT_6ParamsE,(.L_x_15112 - _ZN7cutlass13device_kernelIN5flash11enable_sm90INS1_16FlashAttnFwdSm90INS1_25CollectiveMainloopFwdSm90ILi2EN4cute5tupleIJNS5_1CILi1EEES8_S8_EEENS6_IJNS7_ILi128EEENS7_ILi96EEENS7_ILi192EEEEEELi128ENS_6half_tEfNS_4arch4Sm90ELb0ELb1ELb0ELb1ELb0ELb1ELb0ELb1ELb1ELb1ELb0ELb0EEENS1_21CollectiveEpilogueFwdINS6_IJSA_SA_SB_EEES9_SE_SG_Li256ELb1ELb1ELb0ELb0EEENS1_36VarlenDynamicPersistentTileSchedulerILi128ELi96ELi256ELi128ELb0ELb1ELb1ELb1ELb0ELb1EEEEEEEEEvNT_6ParamsE)
        .other          _ZN7cutlass13device_kernelIN5flash11enable_sm90INS1_16FlashAttnFwdSm90INS1_25CollectiveMainloopFwdSm90ILi2EN4cute5tupleIJNS5_1CILi1EEES8_S8_EEENS6_IJNS7_ILi128EEENS7_ILi96EEENS7_ILi192EEEEEELi128ENS_6half_tEfNS_4arch4Sm90ELb0ELb1ELb0ELb1ELb0ELb1ELb0ELb1ELb1ELb1ELb0ELb0EEENS1_21CollectiveEpilogueFwdINS6_IJSA_SA_SB_EEES9_SE_SG_Li256ELb1ELb1ELb0ELb0EEENS1_36VarlenDynamicPersistentTileSchedulerILi128ELi96ELi256ELi128ELb0ELb1ELb1ELb1ELb0ELb1EEEEEEEEEvNT_6ParamsE,@"STO_CUDA_ENTRY STV_DEFAULT"
_ZN7cutlass13device_kernelIN5flash11enable_sm90INS1_16FlashAttnFwdSm90INS1_25CollectiveMainloopFwdSm90ILi2EN4cute5tupleIJNS5_1CILi1EEES8_S8_EEENS6_IJNS7_ILi128EEENS7_ILi96EEENS7_ILi192EEEEEELi128ENS_6half_tEfNS_4arch4Sm90ELb0ELb1ELb0ELb1ELb0ELb1ELb0ELb1ELb1ELb1ELb0ELb0EEENS1_21CollectiveEpilogueFwdINS6_IJSA_SA_SB_EEES9_SE_SG_Li256ELb1ELb1ELb0ELb0EEENS1_36VarlenDynamicPersistentTileSchedulerILi128ELi96ELi256ELi128ELb0ELb1ELb1ELb1ELb0ELb1EEEEEEEEEvNT_6ParamsE:
        /* <DEDUP_REMOVED lines=24> */
.L_x_1649:
[----:B------:R-:W-:Y:S05]  /*0180*/  BSYNC B0 ;  /* 0x0000000000007941 */ /* 0x000fea0003800000 */
.L_x_1648:
        /* <DEDUP_REMOVED lines=41> */
.L_x_1650:
        /* <DEDUP_REMOVED lines=22> */
.L_x_1651:
        /* <DEDUP_REMOVED lines=18> */
.L_x_1652:
        /* <DEDUP_REMOVED lines=22> */
.L_x_1653:
        /* <DEDUP_REMOVED lines=22> */
.L_x_1654:
[----:B------:R-:W-:Y:S01]  /*0960*/  PLOP3.LUT P0, PT, PT, PT, UP0, 0x80, 0x0 ;  /* 0x000000000000781c */ /* 0x000fe20003f0f008 */
[----:B------:R-:W-:Y:S01]  /*0970*/  UMOV UR60, 0x1 ;  /* 0x00000001003c7882 */ /* 0x000fe20000000000 */
[----:B------:R-:W-:Y:S01]  /*0980*/  NOP ;  /* 0x0000000000007918 */ /* 0x000fe20000000000 */
[----:B------:R-:W-:Y:S01]  /*0990*/  USEL UR60, UR60, 0x2, !UP0 ;  /* 0x000000023c3c7887 */ /* 0x000fe2000c000000 */
[----:B------:R-:W-:Y:S01]  /*09a0*/  BSSY B9, `(.L_x_1655) ;  /* 0x00027b2000097945 */ /* 0x000fe20003800000 */
[----:B012-4-:R-:W-:Y:S08]  /*09b0*/  BAR.SYNC.DEFER_BLOCKING 0x0 ;  /* 0x0000000000007b1d */ /* 0x017ff00000010000 */
[----:B------:R-:W-:Y:S05]  /*09c0*/  @!P0 BRA `(.L_x_1656) ;  /* 0x000001f400b88947 */ /* 0x000fea0003800000 */
.L_x_1657:
        /* <DEDUP_REMOVED lines=15> */
[----:B------:R-:W-:Y:S01]  /*0ac0*/  VIADD R227, R4, 0xffffff80 ;  /* 0xffffff8004e37836 */ /* 0x000fe20000000000 */
[----:B------:R-:W-:Y:S01]  /*0ad0*/  R2UR UR4, R16 ;  /* 0x00000000100472ca */ /* 0x000fe200000e0000 */
[----:B------:R-:W-:Y:S01]  /*0ae0*/  ULOP3.LUT UR5, UR60, 0x1, URZ, 0xfc, !UPT ;  /* 0x000000013c057892 */ /* 0x000fe2000f8efc3f */
[----:B------:R-:W-:Y:S01]  /*0af0*/  IMAD.MOV.U32 R187, RZ, RZ, RZ ;  /* 0x000000ffffbb7224 */ /* 0x000fe200078e00ff */
[----:B------:R-:W-:Y:S02]  /*0b00*/  CS2R R22, SRZ ;  /* 0x0000000000167805 */ /* 0x000fe4000001ff00 */
[----:B------:R-:W-:Y:S01]  /*0b10*/  SHF.R.S32.HI R0, RZ, 0x1f, R227 ;  /* 0x0000001fff007819 */ /* 0x000fe200000114e3 */
[----:B------:R-:W-:Y:S02]  /*0b20*/  IMAD.MOV.U32 R17, RZ, RZ, RZ ;  /* 0x000000ffff117224 */ /* 0x000fe400078e00ff */
[----:B------:R-:W-:Y:S01]  /*0b30*/  IMAD.MOV.U32 R167, RZ, RZ, RZ ;  /* 0x000000ffffa77224 */ /* 0x000fe200078e00ff */
[----:B------:R-:W-:-:S04]  /*0b40*/  LEA.HI R3, R0, R227, RZ, 0x7 ;  /* 0x000000e300037211 */ /* 0x000fc800078f38ff */
[----:B------:R-:W-:Y:S01]  /*0b50*/  LOP3.LUT R2, R3, 0xffffff80, RZ, 0xc0, !PT ;  /* 0xffffff8003027812 */ /* 0x000fe200078ec0ff */
[----:B------:R-:W-:Y:S01]  /*0b60*/  UIADD3 UR4, UR4, 0xc400, URZ ;  /* 0x0000c40004047890 */ /* 0x000fe2000fffe03f */
[----:B------:R-:W-:-:S03]  /*0b70*/  SHF.R.S32.HI R222, RZ, 0x7, R3 ;  /* 0x00000007ffde7819 */ /* 0x000fc60000011403 */
[----:B------:R-:W-:Y:S01]  /*0b80*/  IMAD.IADD R201, R227, 0x1, -R2 ;  /* 0x00000001e3c97824 */ /* 0x000fe200078e0a02 */
[----:B------:R-:W-:-:S04]  /*0b90*/  LEA.HI R2, R0, R227, RZ, 0x4 ;  /* 0x000000e300027211 */ /* 0x000fc800078f20ff */
[----:B------:R-:W-:Y:S02]  /*0ba0*/  SHF.R.S32.HI R8, RZ, 0x1f, R201 ;  /* 0x0000001fff087819 */ /* 0x000fe400000114c9 */
[----:B------:R-:W-:Y:S02]  /*0bb0*/  SHF.R.S32.HI R5, RZ, 0x4, R2 ;  /* 0x00000004ff057819 */ /* 0x000fe40000011402 */
[----:B------:R-:W-:Y:S02]  /*0bc0*/  LEA.HI R9, R8, R201, RZ, 0x2 ;  /* 0x000000c908097211 */ /* 0x000fe400078f10ff */
[----:B------:R-:W-:Y:S02]  /*0bd0*/  LEA.HI R4, R2, R5, RZ, 0x1 ;  /* 0x0000000502047211 */ /* 0x000fe400078f08ff */
[--C-:B------:R-:W-:Y:S02]  /*0be0*/  SHF.R.S32.HI R7, RZ, 0x2, R9.reuse ;  /* 0x00000002ff077819 */ /* 0x100fe40000011409 */
[----:B------:R-:W-:-:S02]  /*0bf0*/  SHF.R.S32.HI R6, RZ, 0x1f, R9 ;  /* 0x0000001fff067819 */ /* 0x000fc40000011409 */
[----:B------:R-:W-:Y:S02]  /*0c00*/  LEA.HI R8, R8, R201, RZ, 0x5 ;  /* 0x000000c908087211 */ /* 0x000fe400078f28ff */
[----:B------:R-:W-:Y:S02]  /*0c10*/  LEA.HI R10, R6, R7, RZ, 0x3 ;  /* 0x00000007060a7211 */ /* 0x000fe400078f18ff */
[----:B------:R-:W-:Y:S02]  /*0c20*/  LOP3.LUT R6, R4, 0x1ffffffe, RZ, 0xc0, !PT ;  /* 0x1ffffffe04067812 */ /* 0x000fe400078ec0ff */
[----:B------:R-:W-:Y:S02]  /*0c30*/  LOP3.LUT R10, R10, 0xfffffff8, RZ, 0xc0, !PT ;  /* 0xfffffff80a0a7812 */ /* 0x000fe400078ec0ff */
[----:B------:R-:W-:Y:S01]  /*0c40*/  LEA.HI R4, R0, R227, RZ, 0x5 ;  /* 0x000000e300047211 */ /* 0x000fe200078f28ff */
[----:B------:R-:W-:Y:S01]  /*0c50*/  IMAD.IADD R6, R5, 0x1, -R6 ;  /* 0x0000000105067824 */ /* 0x000fe200078e0a06 */
[----:B------:R-:W-:Y:S01]  /*0c60*/  LOP3.LUT R2, R2, 0x3fffff0, RZ, 0xc0, !PT ;  /* 0x03fffff002027812 */ /* 0x000fe200078ec0ff */
[----:B------:R-:W-:Y:S01]  /*0c70*/  IMAD.IADD R11, R7, 0x1, -R10 ;  /* 0x00000001070b7824 */ /* 0x000fe200078e0a0a */
[----:B------:R-:W-:-:S02]  /*0c80*/  SHF.R.S32.HI R5, RZ, 0x5, R4 ;  /* 0x00000005ff057819 */ /* 0x000fc40000011404 */
[----:B------:R-:W-:Y:S01]  /*0c90*/  SHF.R.S32.HI R8, RZ, 0x5, R8 ;  /* 0x00000005ff087819 */ /* 0x000fe20000011408 */
[----:B------:R-:W-:Y:S01]  /*0ca0*/  IMAD.IADD R2, R227, 0x1, -R2 ;  /* 0x00000001e3027824 */ /* 0x000fe200078e0a02 */
[----:B------:R-:W-:Y:S01]  /*0cb0*/  LEA.HI R4, R3, R222, RZ, 0x1 ;  /* 0x000000de03047211 */ /* 0x000fe200078f08ff */
[C---:B------:R-:W-:Y:S01]  /*0cc0*/  IMAD.SHL.U32 R176, R5.reuse, 0x200, RZ ;  /* 0x0000020005b07824 */ /* 0x040fe200078e00ff */
[----:B------:R-:W-:Y:S02]  /*0cd0*/  LEA.HI R3, R0, R227, RZ, 0x2 ;  /* 0x000000e300037211 */ /* 0x000fe400078f10ff */
[----:B------:R-:W-:Y:S01]  /*0ce0*/  LEA R8, R8, R11, 0x4 ;  /* 0x0000000b08087211 */ /* 0x000fe200078e20ff */
[----:B------:R-:W-:Y:S01]  /*0cf0*/  IMAD R11, R5, 0x10, R2 ;  /* 0x00000010050b7824 */ /* 0x000fe200078e0202 */
[----:B------:R-:W-:Y:S02]  /*0d00*/  LOP3.LUT R2, R3, 0xfffffffc, RZ, 0xc0, !PT ;  /* 0xfffffffc03027812 */ /* 0x000fe400078ec0ff */
[----:B------:R-:W-:Y:S01]  /*0d10*/  LOP3.LUT R7, R4, 0x3fffffe, RZ, 0xc0, !PT ;  /* 0x03fffffe04077812 */ /* 0x000fe200078ec0ff */
[----:B------:R-:W-:Y:S01]  /*0d20*/  IMAD R224, R11, 0x8, R6 ;  /* 0x000000080be07824 */ /* 0x000fe200078e0206 */
[----:B------:R-:W-:Y:S01]  /*0d30*/  SHF.R.S32.HI R162, RZ, 0x2, R3 ;  /* 0x00000002ffa27819 */ /* 0x000fe20000011403 */
[----:B------:R-:W-:Y:S01]  /*0d40*/  IMAD.IADD R189, R227, 0x1, -R2 ;  /* 0x00000001e3bd7824 */ /* 0x000fe200078e0a02 */
[----:B------:R-:W-:Y:S01]  /*0d50*/  LEA.HI R0, R0, R227, RZ, 0x3 ;  /* 0x000000e300007211 */ /* 0x000fe200078f18ff */
[----:B------:R-:W-:Y:S01]  /*0d60*/  IMAD.IADD R223, R222, 0x1, -R7 ;  /* 0x00000001dedf7824 */ /* 0x000fe200078e0a07 */
[----:B------:R-:W-:Y:S01]  /*0d70*/  SHF.R.S32.HI R7, RZ, 0x1f, R3 ;  /* 0x0000001fff077819 */ /* 0x000fe20000011403 */
[----:B------:R-:W-:Y:S01]  /*0d80*/  VIADD R188, R162, 0x40 ;  /* 0x00000040a2bc7836 */ /* 0x000fe20000000000 */
[C---:B------:R-:W-:Y:S01]  /*0d90*/  SHF.L.U32 R160, R189.reuse, 0x2, RZ ;  /* 0x00000002bda07819 */ /* 0x040fe200000006ff */
[----:B------:R-:W-:Y:S01]  /*0da0*/  IMAD.SHL.U32 R18, R189, 0x8, RZ ;  /* 0x00000008bd127824 */ /* 0x000fe200078e00ff */
[----:B------:R-:W-:Y:S01]  /*0db0*/  LEA.HI R7, R7, R162, RZ, 0x3 ;  /* 0x000000a207077211 */ /* 0x000fe200078f18ff */
[----:B------:R-:W-:Y:S01]  /*0dc0*/  IMAD.SHL.U32 R173, R188, 0x40, RZ ;  /* 0x00000040bcad7824 */ /* 0x000fe200078e00ff */
[----:B------:R-:W-:Y:S01]  /*0dd0*/  SHF.R.S32.HI R3, RZ, 0x1f, R188 ;  /* 0x0000001fff037819 */ /* 0x000fe200000114bc */
[C---:B------:R-:W-:Y:S01]  /*0de0*/  VIADD R169, R160.reuse, 0x20 ;  /* 0x00000020a0a97836 */ /* 0x040fe20000000000 */
[----:B------:R-:W-:Y:S01]  /*0df0*/  LOP3.LUT R7, R7, 0xfffffff8, RZ, 0xc0, !PT ;  /* 0xfffffff807077812 */ /* 0x000fe200078ec0ff */
[C---:B------:R-:W-:Y:S01]  /*0e00*/  VIADD R168, R160.reuse, 0x40 ;  /* 0x00000040a0a87836 */ /* 0x040fe20000000000 */
[----:B------:R-:W-:Y:S01]  /*0e10*/  LEA.HI R3, R3, R188, RZ, 0x3 ;  /* 0x000000bc03037211 */ /* 0x000fe200078f18ff */
[----:B------:R-:W-:Y:S01]  /*0e20*/  IMAD.IADD R165, R160, 0x1, R169 ;  /* 0x00000001a0a57824 */ /* 0x000fe200078e02a9 */
[----:B------:R-:W-:Y:S01]  /*0e30*/  LOP3.LUT R184, R0, 0xfffffff8, RZ, 0xc0, !PT ;  /* 0xfffffff800b87812 */ /* 0x000fe200078ec0ff */
[----:B------:R-:W-:Y:S01]  /*0e40*/  IMAD.IADD R199, R162, 0x1, -R7 ;  /* 0x00000001a2c77824 */ /* 0x000fe200078e0a07 */
[----:B------:R-:W-:Y:S01]  /*0e50*/  IADD3 R166, R160, R168, RZ ;  /* 0x000000a8a0a67210 */ /* 0x000fe20007ffe0ff */
[----:B------:R-:W-:Y:S01]  /*0e60*/  IMAD.SHL.U32 R3, R3, 0x40, RZ ;  /* 0x0000004003037824 */ /* 0x000fe200078e00ff */
[----:B------:R-:W-:Y:S01]  /*0e70*/  SHF.R.S32.HI R2, RZ, 0x1f, R165 ;  /* 0x0000001fff027819 */ /* 0x000fe200000114a5 */
[----:B------:R-:W-:Y:S01]  /*0e80*/  IMAD.SHL.U32 R174, R199, 0x40, RZ ;  /* 0x00000040c7ae7824 */ /* 0x000fe200078e00ff */
[----:B------:R-:W-:Y:S01]  /*0e90*/  SHF.R.S32.HI R190, RZ, 0x3, R0 ;  /* 0x00000003ffbe7819 */ /* 0x000fe20000011400 */
[----:B------:R-:W-:Y:S01]  /*0ea0*/  IMAD.U32 R0, RZ, RZ, UR4 ;  /* 0x00000004ff007e24 */ /* 0x000fe2000f8e00ff */
[----:B------:R-:W-:Y:S01]  /*0eb0*/  LOP3.LUT R178, R3, 0xfffffe00, RZ, 0xc0, !PT ;  /* 0xfffffe0003b27812 */ /* 0x000fe200078ec0ff */
[----:B------:R-:W-:Y:S01]  /*0ec0*/  IMAD.IADD R184, R227, 0x1, -R184 ;  /* 0x00000001e3b87824 */ /* 0x000fe200078e0ab8 */
[-C--:B------:R-:W-:Y:S01]  /*0ed0*/  LEA.HI R191, R2, R165.reuse, RZ, 0x3 ;  /* 0x000000a502bf7211 */ /* 0x080fe200078f18ff */
[----:B------:R-:W-:Y:S01]  /*0ee0*/  VIADD R171, R160, 0x10 ;  /* 0x00000010a0ab7836 */ /* 0x000fe20000000000 */
[----:B------:R-:W-:Y:S01]  /*0ef0*/  SHF.R.S32.HI R3, RZ, 0x1f, R166 ;  /* 0x0000001fff037819 */ /* 0x000fe200000114a6 */
[----:B------:R0:W-:Y:S01]  /*0f00*/  STL [R1], R0 ;  /* 0x0000000001007387 */ /* 0x0001e20000100800 */
[----:B------:R-:W-:Y:S01]  /*0f10*/  LEA.HI R2, R2, R165, RZ, 0x6 ;  /* 0x000000a502027211 */ /* 0x000fe200078f30ff */
[----:B------:R-:W-:Y:S01]  /*0f20*/  VIADD R170, R160, 0x30 ;  /* 0x00000030a0aa7836 */ /* 0x000fe20000000000 */
[----:B------:R-:W-:Y:S01]  /*0f30*/  LOP3.LUT R174, R174, 0x1c0, RZ, 0xc0, !PT ;  /* 0x000001c0aeae7812 */ /* 0x000fe200078ec0ff */
[----:B------:R-:W-:Y:S01]  /*0f40*/  VIADD R172, R160, 0x50 ;  /* 0x00000050a0ac7836 */ /* 0x000fe20000000000 */
[----:B------:R-:W-:Y:S01]  /*0f50*/  LEA.HI R5, R3, R166, RZ, 0x6 ;  /* 0x000000a603057211 */ /* 0x000fe200078f30ff */
[----:B------:R-:W-:Y:S01]  /*0f60*/  IMAD.SHL.U32 R4, R2, 0x80, RZ ;  /* 0x0000008002047824 */ /* 0x000fe200078e00ff */
[----:B------:R-:W-:Y:S01]  /*0f70*/  SHF.R.U32.HI R175, RZ, 0x3, R174 ;  /* 0x00000003ffaf7819 */ /* 0x000fe200000116ae */
[----:B------:R-:W-:Y:S01]  /*0f80*/  IMAD R223, R223, 0x40, R8 ;  /* 0x00000040dfdf7824 */ /* 0x000fe200078e0208 */
[----:B------:R-:W-:Y:S01]  /*0f90*/  LOP3.LUT R2, R174, 0x38, R191, 0xf8, !PT ;  /* 0x00000038ae027812 */ /* 0x000fe200078ef8bf */
[----:B------:R-:W-:Y:S01]  /*0fa0*/  IMAD.SHL.U32 R7, R5, 0x80, RZ ;  /* 0x0000008005077824 */ /* 0x000fe200078e00ff */
[----:B------:R-:W-:Y:S01]  /*0fb0*/  LOP3.LUT R173, R173, 0x1c0, RZ, 0xc0, !PT ;  /* 0x000001c0adad7812 */ /* 0x000fe200078ec0ff */
[----:B------:R-:W-:Y:S01]  /*0fc0*/  IMAD.SHL.U32 R224, R224, 0x8, RZ ;  /* 0x00000008e0e07824 */ /* 0x000fe200078e00ff */
[----:B------:R-:W-:-:S02]  /*0fd0*/  LOP3.LUT R5, R4, 0xffffe000, RZ, 0xc0, !PT ;  /* 0xffffe00004057812 */ /* 0x000fc400078ec0ff */
[----:B------:R-:W-:Y:S02]  /*0fe0*/  LOP3.LUT R2, R2, R175, RZ, 0x3c, !PT ;  /* 0x000000af02027212 */ /* 0x000fe400078e3cff */
[----:B------:R-:W-:Y:S02]  /*0ff0*/  SHF.R.U32.HI R208, RZ, 0x3, R173 ;  /* 0x00000003ffd07819 */ /* 0x000fe400000116ad */
[----:B------:R-:W-:Y:S02]  /*1000*/  LOP3.LUT R11, R173, 0x38, R191, 0xf8, !PT ;  /* 0x00000038ad0b7812 */ /* 0x000fe400078ef8bf */
[----:B------:R-:W-:Y:S02]  /*1010*/  LEA.HI R3, R3, R166, RZ, 0x3 ;  /* 0x000000a603037211 */ /* 0x000fe400078f18ff */
[----:B------:R-:W-:Y:S01]  /*1020*/  IADD3 R207, R2, R5, R176 ;  /* 0x0000000502cf7210 */ /* 0x000fe20007ffe0b0 */
[----:B------:R-:W-:Y:S01]  /*1030*/  IMAD.U32 R2, RZ, RZ, UR5 ;  /* 0x00000005ff027e24 */ /* 0x000fe2000f8e00ff */
[----:B------:R-:W-:-:S02]  /*1040*/  LOP3.LUT R11, R11, R208, RZ, 0x3c, !PT ;  /* 0x000000d00b0b7212 */ /* 0x000fc400078e3cff */
[----:B------:R-:W-:Y:S02]  /*1050*/  LEA.HI R2, R189, R189, RZ, 0x1 ;  /* 0x000000bdbd027211 */ /* 0x000fe400078f08ff */
[--C-:B------:R-:W-:Y:S02]  /*1060*/  LOP3.LUT R6, R174, 0x38, R3.reuse, 0xf8, !PT ;  /* 0x00000038ae067812 */ /* 0x100fe400078ef803 */
[----:B------:R-:W-:Y:S02]  /*1070*/  LOP3.LUT R13, R173, 0x38, R3, 0xf8, !PT ;  /* 0x00000038ad0d7812 */ /* 0x000fe400078ef803 */
[----:B------:R-:W-:Y:S02]  /*1080*/  SHF.L.U32 R182, R184, 0x3, RZ ;  /* 0x00000003b8b67819 */ /* 0x000fe400000006ff */
[----:B------:R-:W-:Y:S02]  /*1090*/  IADD3 R11, R11, R5, R178 ;  /* 0x000000050b0b7210 */ /* 0x000fe40007ffe0b2 */
[----:B------:R-:W-:Y:S01]  /*10a0*/  LOP3.LUT R2, R2, 0x1ffffffe, RZ, 0xc0, !PT ;  /* 0x1ffffffe02027812 */ /* 0x000fe200078ec0ff */
[----:B------:R-:W-:Y:S01]  /*10b0*/  VIADD R183, R182, 0x40 ;  /* 0x00000040b6b77836 */ /* 0x000fe20000000000 */
[----:B------:R-:W-:-:S02]  /*10c0*/  LOP3.LUT R7, R7, 0xffffe000, RZ, 0xc0, !PT ;  /* 0xffffe00007077812 */ /* 0x000fc400078ec0ff */
[----:B------:R-:W-:Y:S01]  /*10d0*/  LOP3.LUT R6, R6, R175, RZ, 0x3c, !PT ;  /* 0x000000af06067212 */ /* 0x000fe200078e3cff */
[----:B------:R-:W-:Y:S01]  /*10e0*/  IMAD.IADD R2, R189, 0x1, -R2 ;  /* 0x00000001bd027824 */ /* 0x000fe200078e0a02 */
[----:B------:R-:W-:Y:S02]  /*10f0*/  LOP3.LUT R13, R13, R208, RZ, 0x3c, !PT ;  /* 0x000000d00d0d7212 */ /* 0x000fe400078e3cff */
[----:B------:R-:W-:Y:S01]  /*1100*/  LOP3.LUT R5, R173, 0x38, R18, 0xf8, !PT ;  /* 0x00000038ad057812 */ /* 0x000fe200078ef812 */
[----:B------:R-:W-:Y:S01]  /*1110*/  IMAD R181, R2, 0x8, R223 ;  /* 0x0000000802b57824 */ /* 0x000fe200078e02df */
[-C--:B------:R-:W-:Y:S02]  /*1120*/  IADD3 R6, R6, R7.reuse, R176 ;  /* 0x0000000706067210 */ /* 0x080fe40007ffe0b0 */
[----:B------:R-:W-:Y:S02]  /*1130*/  IADD3 R13, R13, R7, R178 ;  /* 0x000000070d0d7210 */ /* 0x000fe40007ffe0b2 */
[----:B------:R-:W-:-:S02]  /*1140*/  LOP3.LUT R180, R9, 0x7ffffffc, RZ, 0xc0, !PT ;  /* 0x7ffffffc09b47812 */ /* 0x000fc400078ec0ff */
[----:B------:R-:W-:Y:S02]  /*1150*/  LOP3.LUT R5, R178, R5, R208, 0xf6, !PT ;  /* 0x00000005b2057212 */ /* 0x000fe400078ef6d0 */
[----:B------:R-:W-:Y:S02]  /*1160*/  SHF.R.S32.HI R226, RZ, 0x1f, R182 ;  /* 0x0000001fffe27819 */ /* 0x000fe400000114b6 */
[----:B------:R-:W-:Y:S02]  /*1170*/  SHF.R.S32.HI R197, RZ, 0x1f, R171 ;  /* 0x0000001fffc57819 */ /* 0x000fe400000114ab */
[----:B------:R-:W-:Y:S02]  /*1180*/  SHF.R.S32.HI R225, RZ, 0x1f, R183 ;  /* 0x0000001fffe17819 */ /* 0x000fe400000114b7 */
[----:B------:R-:W-:Y:S02]  /*1190*/  SHF.R.S32.HI R196, RZ, 0x1f, R169 ;  /* 0x0000001fffc47819 */ /* 0x000fe400000114a9 */
[----:B------:R-:W-:-:S02]  /*11a0*/  SHF.R.S32.HI R195, RZ, 0x1f, R170 ;  /* 0x0000001fffc37819 */ /* 0x000fc400000114aa */
[----:B------:R-:W-:Y:S02]  /*11b0*/  SHF.R.S32.HI R194, RZ, 0x1f, R168 ;  /* 0x0000001fffc27819 */ /* 0x000fe400000114a8 */
[----:B------:R-:W-:Y:S02]  /*11c0*/  SHF.R.S32.HI R193, RZ, 0x1f, R172 ;  /* 0x0000001fffc17819 */ /* 0x000fe400000114ac */
[----:B------:R-:W-:Y:S02]  /*11d0*/  IADD3 R180, R201, -R180, RZ ;  /* 0x800000b4c9b47210 */ /* 0x000fe40007ffe0ff */
[----:B------:R-:W-:Y:S02]  /*11e0*/  SHF.R.S32.HI R191, RZ, 0x3, R191 ;  /* 0x00000003ffbf7819 */ /* 0x000fe400000114bf */
[----:B------:R-:W-:Y:S02]  /*11f0*/  SHF.R.S32.HI R192, RZ, 0x3, R3 ;  /* 0x00000003ffc07819 */ /* 0x000fe40000011403 */
[----:B------:R-:W-:-:S02]  /*1200*/  LEA R206, R5, UR4, 0x1 ;  /* 0x0000000405ce7c11 */ /* 0x000fc4000f8e08ff */
[----:B------:R-:W-:Y:S02]  /*1210*/  LEA R207, R207, UR4, 0x1 ;  /* 0x00000004cfcf7c11 */ /* 0x000fe4000f8e08ff */
[----:B------:R-:W-:Y:S02]  /*1220*/  LEA R204, R11, UR4, 0x1 ;  /* 0x000000040bcc7c11 */ /* 0x000fe4000f8e08ff */
[----:B------:R-:W-:Y:S02]  /*1230*/  LEA R205, R6, UR4, 0x1 ;  /* 0x0000000406cd7c11 */ /* 0x000fe4000f8e08ff */
[----:B0-----:R-:W-:-:S07]  /*1240*/  LEA R202, R13, UR4, 0x1 ;  /* 0x000000040dca7c11 */ /* 0x001fce000f8e08ff */
.L_x_1944:
[----:B------:R-:W-:Y:S01]  /*1250*/  ULDC.64 UR4, c[0x0][0xa28] ;  /* 0x00028a0000047ab9 */ /* 0x000fe20000000a00 */
[----:B0-2---:R-:W0:Y:S01]  /*1260*/  LDC.64 R4, c[0x0][0xa08] ;  /* 0x00028200ff047b82 */ /* 0x005e220000000a00 */
[----:B------:R-:W-:Y:S01]  /*1270*/  ISETP.NE.U32.AND P0, PT, RZ, UR4, PT ;  /* 0x00000004ff007c0c */ /* 0x000fe2000bf05070 */
[----:B------:R-:W-:Y:S01]  /*1280*/  IMAD.MOV.U32 R11, RZ, RZ, RZ ;  /* 0x000000ffff0b7224 */ /* 0x000fe200078e00ff */
[----:B------:R-:W-:Y:S01]  /*1290*/  ULDC.64 UR6, c[0x0][0x208] ;  /* 0x0000820000067ab9 */ /* 0x000fe20000000a00 */
[----:B------:R-:W-:Y:S01]  /*12a0*/  IMAD.MOV.U32 R121, RZ, RZ, RZ ;  /* 0x000000ffff797224 */ /* 0x000fe200078e00ff */
[----:B------:R-:W-:Y:S01]  /*12b0*/  ISETP.NE.AND.EX P0, PT, RZ, UR5, PT, P0 ;  /* 0x00000005ff007c0c */ /* 0x000fe2000bf05300 */
[----:B------:R-:W-:Y:S02]  /*12c0*/  ULDC.64 UR4, c[0x0][0xa18] ;  /* 0x0002860000047ab9 */ /* 0x000fe40000000a00 */
[----:B------:R-:W-:-:S04]  /*12d0*/  ISETP.NE.U32.AND P1, PT, RZ, UR4, PT ;  /* 0x00000004ff007c0c */ /* 0x000fc8000bf25070 */
[----:B------:R-:W-:Y:S01]  /*12e0*/  ISETP.NE.AND.EX P1, PT, RZ, UR5, PT, P1 ;  /* 0x00000005ff007c0c */ /* 0x000fe2000bf25310 */
[----:B------:R-:W-:Y:S02]  /*12f0*/  ULDC.64 UR4, c[0x0][0xa08] ;  /* 0x0002820000047ab9 */ /* 0x000fe40000000a00 */
[----:B------:R-:W-:-:S03]  /*1300*/  ISETP.NE.U32.AND P3, PT, RZ, UR4, PT ;  /* 0x00000004ff007c0c */ /* 0x000fc6000bf65070 */
[----:B---34-:R-:W1:Y:S01]  /*1310*/  @P0 LDC.64 R2, c[0x0][0xa28] ;  /* 0x00028a00ff020b82 */ /* 0x018e620000000a00 */
[----:B------:R-:W-:Y:S01]  /*1320*/  ISETP.NE.AND.EX P3, PT, RZ, UR5, PT, P3 ;  /* 0x00000005ff007c0c */ /* 0x000fe2000bf65330 */
[----:B0-----:R-:W-:-:S06]  /*1330*/  IMAD.WIDE R8, R27, 0x4, R4 ;  /* 0x000000041b087825 */ /* 0x001fcc00078e0204 */
[----:B------:R-:W0:Y:S01]  /*1340*/  @P1 LDC.64 R6, c[0x0][0xa18] ;  /* 0x00028600ff061b82 */ /* 0x000e220000000a00 */
[----:B------:R-:W-:Y:S02]  /*1350*/  ULDC UR4, c[0x0][0x288] ;  /* 0x0000a20000047ab9 */ /* 0x000fe40000000800 */
[----:B------:R-:W-:Y:S01]  /*1360*/  IMAD.U32 R163, RZ, RZ, UR4 ;  /* 0x00000004ffa37e24 */ /* 0x000fe2000f8e00ff */
[----:B------:R-:W-:Y:S02]  /*1370*/  ULDC.64 UR4, c[0x0][0x418] ;  /* 0x0001060000047ab9 */ /* 0x000fe40000000a00 */
[----:B------:R-:W-:Y:S01]  /*1380*/  UISETP.NE.U32.AND UP0, UPT, UR4, URZ, UPT ;  /* 0x0000003f0400728c */ /* 0x000fe2000bf05070 */
[----:B------:R2:W5:Y:S03]  /*1390*/  @P3 LDG.E R121, desc[UR6][R8.64] ;  /* 0x0000000608793981 */ /* 0x000566000c1e1900 */
[----:B------:R-:W-:-:S03]  /*13a0*/  UISETP.NE.AND.EX UP0, UPT, UR5, URZ, UPT, UP0 ;  /* 0x0000003f0500728c */ /* 0x000fc6000bf05300 */
[----:B------:R-:W-:Y:S01]  /*13b0*/  ULDC.64 UR4, c[0x0][0xa20] ;  /* 0x0002880000047ab9 */ /* 0x000fe20000000a00 */
[----:B-1----:R-:W-:Y:S01]  /*13c0*/  @P0 IMAD.WIDE R2, R27, 0x4, R2 ;  /* 0x000000041b020825 */ /* 0x002fe200078e0202 */
[----:B------:R-:W-:-:S04]  /*13d0*/  ISETP.NE.U32.AND P2, PT, RZ, UR4, PT ;  /* 0x00000004ff007c0c */ /* 0x000fc8000bf45070 */
[----:B------:R2:W5:Y:S01]  /*13e0*/  @P0 LDG.E R11, desc[UR6][R2.64] ;  /* 0x00000006020b0981 */ /* 0x000562000c1e1900 */
[----:B0-----:R-:W-:-:S05]  /*13f0*/  @P1 IMAD.WIDE R4, R27, 0x4, R6 ;  /* 0x000000041b041825 */ /* 0x001fca00078e0206 */
[----:B------:R2:W5:Y:S01]  /*1400*/  @P1 LDG.E R163, desc[UR6][R4.64] ;  /* 0x0000000604a31981 */ /* 0x000562000c1e1900 */
[----:B------:R-:W-:Y:S02]  /*1410*/  ULDC UR6, c[0x0][0x424] ;  /* 0x0001090000067ab9 */ /* 0x000fe40000000800 */
[----:B------:R-:W-:Y:S01]  /*1420*/  USEL UR4, UR6, 0x1, UP0 ;  /* 0x0000000106047887 */ /* 0x000fe20008000000 */
[----:B------:R-:W-:Y:S02]  /*1430*/  ISETP.NE.AND.EX P2, PT, RZ, UR5, PT, P2 ;  /* 0x00000005ff007c0c */ /* 0x000fe4000bf45320 */
[----:B------:R-:W-:Y:S01]  /*1440*/  ULDC UR6, c[0x0][0x2f0] ;  /* 0x0000bc0000067ab9 */ /* 0x000fe20000000800 */
[----:B------:R-:W-:Y:S01]  /*1450*/  ULDC UR7, c[0x0][0x348] ;  /* 0x0000d20000077ab9 */ /* 0x000fe20000000800 */
[----:B------:R-:W-:Y:S01]  /*1460*/  UIMAD UR6, UR4, UR6, URZ ;  /* 0x00000006040672a4 */ /* 0x000fe2000f8e023f */
[----:B------:R-:W-:Y:S02]  /*1470*/  IMAD.MOV.U32 R185, RZ, RZ, R26 ;  /* 0x000000ffffb97224 */ /* 0x000fe400078e001a */
[----:B------:R-:W-:Y:S01]  /*1480*/  IMAD.MOV.U32 R186, RZ, RZ, R27 ;  /* 0x000000ffffba7224 */ /* 0x000fe200078e001b */
[----:B--2---:R-:W-:Y:S08]  /*1490*/  @P1 BRA `(.L_x_1659) ;  /* 0x0000000000281947 */ /* 0x004ff00003800000 */
[----:B------:R-:W-:Y:S02]  /*14a0*/  ULDC.64 UR4, c[0x0][0xa00] ;  /* 0x0002800000047ab9 */ /* 0x000fe40000000a00 */
[----:B------:R-:W-:-:S04]  /*14b0*/  ISETP.NE.U32.AND P0, PT, RZ, UR4, PT ;  /* 0x00000004ff007c0c */ /* 0x000fc8000bf05070 */
[----:B------:R-:W-:-:S13]  /*14c0*/  ISETP.NE.AND.EX P0, PT, RZ, UR5, PT, P0 ;  /* 0x00000005ff007c0c */ /* 0x000fda000bf05300 */
[----:B------:R-:W-:Y:S05]  /*14d0*/  @!P0 BRA `(.L_x_1659) ;  /* 0x0000000000188947 */ /* 0x000fea0003800000 */
[----:B------:R-:W0:Y:S01]  /*14e0*/  LDC.64 R2, c[0x0][0xa00] ;  /* 0x00028000ff027b82 */ /* 0x000e220000000a00 */
[----:B------:R-:W-:Y:S01]  /*14f0*/  ULDC.64 UR4, c[0x0][0x208] ;  /* 0x0000820000047ab9 */ /* 0x000fe20000000a00 */
[----:B0-----:R-:W-:-:S05]  /*1500*/  IMAD.WIDE R2, R27, 0x4, R2 ;  /* 0x000000041b027825 */ /* 0x001fca00078e0202 */
[----:B-----5:R-:W2:Y:S04]  /*1510*/  LDG.E R163, desc[UR4][R2.64] ;  /* 0x0000000402a37981 */ /* 0x020ea8000c1e1900 */
[----:B------:R-:W2:Y:S02]  /*1520*/  LDG.E R0, desc[UR4][R2.64+0x4] ;  /* 0x0000040402007981 */ /* 0x000ea4000c1e1900 */
[----:B--2---:R-:W-:-:S07]  /*1530*/  IADD3 R163, -R163, R0, RZ ;  /* 0x00000000a3a37210 */ /* 0x004fce0007ffe1ff */
.L_x_1659:
[----:B------:R-:W-:Y:S02]  /*1540*/  IMAD.U32 R24, RZ, RZ, UR7 ;  /* 0x00000007ff187e24 */ /* 0x000fe4000f8e00ff */
[----:B------:R-:W-:Y:S01]  /*1550*/  IMAD.U32 R28, RZ, RZ, UR6 ;  /* 0x00000006ff1c7e24 */ /* 0x000fe2000f8e00ff */
[----:B------:R-:W-:Y:S06]  /*1560*/  @!P2 BRA `(.L_x_1660) ;  /* 0x000000000014a947 */ /* 0x000fec0003800000 */
[----:B------:R-:W0:Y:S01]  /*1570*/  LDC.64 R2, c[0x0][0xa20] ;  /* 0x00028800ff027b82 */ /* 0x000e220000000a00 */
[----:B------:R-:W-:Y:S01]  /*1580*/  ULDC.64 UR4, c[0x0][0x208] ;  /* 0x0000820000047ab9 */ /* 0x000fe20000000a00 */
[----:B0-----:R-:W-:-:S05]  /*1590*/  IMAD.WIDE R2, R27, 0x4, R2 ;  /* 0x000000041b027825 */ /* 0x001fca00078e0202 */
[----:B------:R0:W5:Y:S01]  /*15a0*/  LDG.E R28, desc[UR4][R2.64] ;  /* 0x00000004021c7981 */ /* 0x000162000c1e1900 */
[----:B------:R-:W-:Y:S05]  /*15b0*/  BRA `(.L_x_1661) ;  /* 0x0000000000147947 */ /* 0x000fea0003800000 */
.L_x_1660:
[----:B------:R-:W-:Y:S05]  /*15c0*/  @!P3 BRA `(.L_x_1661) ;  /* 0x000000000010b947 */ /* 0x000fea0003800000 */
[----:B------:R-:W-:Y:S02]  /*15d0*/  ULDC.64 UR4, c[0x0][0x208] ;  /* 0x0000820000047ab9 */ /* 0x000fe40000000a00 */
[----:B------:R-:W2:Y:S04]  /*15e0*/  LDG.E R3, desc[UR4][R8.64] ;  /* 0x0000000408037981 */ /* 0x000ea8000c1e1900 */
[----:B------:R-:W2:Y:S02]  /*15f0*/  LDG.E R28, desc[UR4][R8.64+0x4] ;  /* 0x00000404081c7981 */ /* 0x000ea4000c1e1900 */
[----:B--2---:R-:W-:-:S07]  /*1600*/  IMAD.IADD R28, R28, 0x1, -R3 ;  /* 0x000000011c1c7824 */ /* 0x004fce00078e0a03 */
.L_x_1661:
[----:B------:R-:W-:Y:S01]  /*1610*/  ULDC.64 UR4, c[0x0][0xa10] ;  /* 0x0002840000047ab9 */ /* 0x000fe20000000a00 */
[----:B------:R-:W-:Y:S01]  /*1620*/  ULDC.64 UR6, c[0x0][0x208] ;  /* 0x0000820000067ab9 */ /* 0x000fe20000000a00 */
[----:B------:R-:W-:Y:S01]  /*1630*/  ISETP.NE.U32.AND P0, PT, RZ, UR4, PT ;  /* 0x00000004ff007c0c */ /* 0x000fe2000bf05070 */
[----:B------:R-:W1:Y:S03]  /*1640*/  LDC R6, c[0x0][0x448] ;  /* 0x00011200ff067b82 */ /* 0x000e660000000800 */
[----:B------:R-:W-:Y:S01]  /*1650*/  ISETP.NE.AND.EX P0, PT, RZ, UR5, PT, P0 ;  /* 0x00000005ff007c0c */ /* 0x000fe2000bf05300 */
[----:B------:R-:W-:Y:S02]  /*1660*/  ULDC.64 UR4, c[0x0][0xa30] ;  /* 0x00028c0000047ab9 */ /* 0x000fe40000000a00 */
[----:B------:R-:W-:Y:S01]  /*1670*/  ISETP.NE.U32.AND P1, PT, RZ, UR4, PT ;  /* 0x00000004ff007c0c */ /* 0x000fe2000bf25070 */
[----:B-----5:R-:W-:Y:S01]  /*1680*/  IMAD.MOV.U32 R143, RZ, RZ, R28 ;  /* 0x000000ffff8f7224 */ /* 0x020fe200078e001c */
[----:B------:R-:W2:Y:S02]  /*1690*/  LDC.64 R12, c[0x0][0x9e0] ;  /* 0x00027800ff0c7b82 */ /* 0x000ea40000000a00 */
[----:B------:R-:W-:-:S06]  /*16a0*/  ISETP.NE.AND.EX P1, PT, RZ, UR5, PT, P1 ;  /* 0x00000005ff007c0c */ /* 0x000fcc000bf25310 */
[----:B0-----:R-:W0:Y:S08]  /*16b0*/  @P0 LDC.64 R2, c[0x0][0xa10] ;  /* 0x00028400ff020b82 */ /* 0x001e300000000a00 */
[----:B------:R-:W3:Y:S01]  /*16c0*/  @P1 LDC.64 R4, c[0x0][0xa30] ;  /* 0x00028c00ff041b82 */ /* 0x000ee20000000a00 */
[----:B0-----:R-:W-:-:S05]  /*16d0*/  @P0 IMAD.WIDE R2, R27, 0x4, R2 ;  /* 0x000000041b020825 */ /* 0x001fca00078e0202 */
[----:B------:R-:W4:Y:S04]  /*16e0*/  @P0 LDG.E R0, desc[UR6][R2.64] ;  /* 0x0000000602000981 */ /* 0x000f28000c1e1900 */
[----:B------:R0:W4:Y:S01]  /*16f0*/  @P0 LDG.E R7, desc[UR6][R2.64+0x4] ;  /* 0x0000040602070981 */ /* 0x000122000c1e1900 */
[----:B---3--:R-:W-:-:S05]  /*1700*/  @P1 IMAD.WIDE R4, R27, 0x4, R4 ;  /* 0x000000041b041825 */ /* 0x008fca00078e0204 */
[----:B------:R3:W5:Y:S01]  /*1710*/  @P1 LDG.E R143, desc[UR6][R4.64] ;  /* 0x00000006048f1981 */ /* 0x000762000c1e1900 */
[----:B-1----:R-:W-:Y:S01]  /*1720*/  ISETP.NE.AND P1, PT, R6, 0x1, PT ;  /* 0x000000010600780c */ /* 0x002fe20003f25270 */
[----:B------:R-:W-:Y:S01]  /*1730*/  IMAD.SHL.U32 R177, R25, 0x80, RZ ;  /* 0x0000008019b17824 */ /* 0x000fe200078e00ff */
[----:B--2---:R-:W-:Y:S01]  /*1740*/  ISETP.GE.AND P2, PT, R13, 0x1, PT ;  /* 0x000000010d00780c */ /* 0x004fe20003f46270 */
[----:B------:R-:W-:-:S03]  /*1750*/  IMAD.IADD R11, R28, 0x1, -R11 ;  /* 0x000000011c0b7824 */ /* 0x000fc600078e0a0b */
[----:B0-----:R-:W-:-:S07]  /*1760*/  IADD3 R2, R177, 0x7f, RZ ;  /* 0x0000007fb1027810 */ /* 0x001fce0007ffe0ff */
[----:B------:R-:W0:Y:S08]  /*1770*/  @P1 LDC R9, c[0x0][0x44c] ;  /* 0x00011300ff091b82 */ /* 0x000e300000000800 */
[----:B------:R-:W1:Y:S01]  /*1780*/  @P1 LDC R6, c[0x0][0x450] ;  /* 0x00011400ff061b82 */ /* 0x000e620000000800 */
[----:B0-----:R-:W-:-:S05]  /*1790*/  @P1 IMAD.HI.U32 R3, R2, R9, RZ ;  /* 0x0000000902031227 */ /* 0x001fca00078e00ff */
[----:B-1----:R-:W-:Y:S01]  /*17a0*/  @P1 SHF.R.U32.HI R2, RZ, R6, R3 ;  /* 0x00000006ff021219 */ /* 0x002fe20000011603 */
[----:B----4-:R-:W-:-:S04]  /*17b0*/  @P0 IMAD.IADD R24, R7, 0x1, -R0 ;  /* 0x0000000107180824 */ /* 0x010fc800078e0a00 */
[----:B------:R-:W-:-:S04]  /*17c0*/  IMAD.IADD R164, R11, 0x1, R24 ;  /* 0x000000010ba47824 */ /* 0x000fc800078e0218 */
[C---:B------:R-:W-:Y:S01]  /*17d0*/  VIADD R0, R164.reuse, 0x5f ;  /* 0x0000005fa4007836 */ /* 0x040fe20000000000 */
[----:B------:R-:W-:-:S03]  /*17e0*/  IADD3 R3, R164, 0x1, -R163 ;  /* 0x00000001a4037810 */ /* 0x000fc60007ffe8a3 */
[----:B------:R-:W-:-:S04]  /*17f0*/  IMAD.HI R0, R0, 0x2aaaaaab, RZ ;  /* 0x2aaaaaab00007827 */ /* 0x000fc800078e02ff */
[----:B------:R-:W-:Y:S01]  /*1800*/  IMAD.IADD R3, R3, 0x1, R2 ;  /* 0x0000000103037824 */ /* 0x000fe200078e0202 */
[----:B------:R-:W-:-:S04]  /*1810*/  SHF.R.U32.HI R149, RZ, 0x1f, R0 ;  /* 0x0000001fff957819 */ /* 0x000fc80000011600 */
[----:B------:R-:W-:Y:S01]  /*1820*/  LEA.HI.SX32 R149, R0, R149, 0x1c ;  /* 0x0000009500957211 */ /* 0x000fe200078fe2ff */
[----:B------:R-:W-:Y:S01]  /*1830*/  IMAD.IADD R0, R3, 0x1, R12 ;  /* 0x0000000103007824 */ /* 0x000fe200078e020c */
[----:B---3--:R-:W-:Y:S06]  /*1840*/  @!P2 BRA `(.L_x_1662) ;  /* 0x000000000048a947 */ /* 0x008fec0003800000 */
[C---:B------:R-:W-:Y:S01]  /*1850*/  ISETP.GT.AND P0, PT, R3.reuse, RZ, PT ;  /* 0x000000ff0300720c */ /* 0x040fe20003f04270 */
[----:B------:R-:W-:Y:S01]  /*1860*/  BSSY B0, `(.L_x_1663) ;  /* 0x000000e000007945 */ /* 0x000fe20003800000 */
[----:B------:R-:W-:-:S11]  /*1870*/  VIADD R2, R3, 0xffffffff ;  /* 0xffffffff03027836 */ /* 0x000fd60000000000 */
        /* <DEDUP_REMOVED lines=8> */
.L_x_1664:
[----:B------:R-:W-:-:S13]  /*1900*/  ISETP.NE.AND P0, PT, R13, 0x1, PT ;  /* 0x000000010d00780c */ /* 0x000fda0003f05270 */
[----:B------:R-:W0:Y:S02]  /*1910*/  @P0 LDC.64 R4, c[0x0][0x9e8] ;  /* 0x00027a00ff040b82 */ /* 0x000e240000000a00 */
[----:B0-----:R-:W-:-:S05]  /*1920*/  @P0 IMAD.HI.U32 R4, R2, R4, RZ ;  /* 0x0000000402040227 */ /* 0x001fca00078e00ff */
[----:B------:R-:W-:-:S07]  /*1930*/  @P0 SHF.R.U32.HI R2, RZ, R5, R4 ;  /* 0x00000005ff020219 */ /* 0x000fce0000011604 */
.L_x_1665:
[----:B------:R-:W-:Y:S05]  /*1940*/  BSYNC B0 ;  /* 0x0000000000007941 */ /* 0x000fea0003800000 */
.L_x_1663:
[----:B------:R-:W-:-:S05]  /*1950*/  IMAD R3, R2, R13, R13 ;  /* 0x0000000d02037224 */ /* 0x000fca00078e020d */
[----:B------:R-:W-:-:S07]  /*1960*/  VIMNMX R0, R0, R3, PT ;  /* 0x0000000300007248 */ /* 0x000fce0003fe0100 */
.L_x_1662:
[----:B------:R-:W0:Y:S01]  /*1970*/  @P1 LDC R2, c[0x0][0x44c] ;  /* 0x00011300ff021b82 */ /* 0x000e220000000800 */
[----:B------:R-:W-:Y:S01]  /*1980*/  IMAD.MOV.U32 R3, RZ, RZ, R177 ;  /* 0x000000ffff037224 */ /* 0x000fe200078e00b1 */
[----:B------:R-:W-:Y:S01]  /*1990*/  IADD3 R148, R164, -R163, RZ ;  /* 0x800000a3a4947210 */ /* 0x000fe20007ffe0ff */
[----:B------:R-:W-:-:S05]  /*19a0*/  ULDC UR4, c[0x0][0x9dc] ;  /* 0x0002770000047ab9 */ /* 0x000fca0000000800 */
[----:B------:R-:W1:Y:S01]  /*19b0*/  @P1 LDC R5, c[0x0][0x450] ;  /* 0x00011400ff051b82 */ /* 0x000e620000000800 */
[----:B0-----:R-:W-:-:S05]  /*19c0*/  @P1 IMAD.HI.U32 R2, R177, R2, RZ ;  /* 0x00000002b1021227 */ /* 0x001fca00078e00ff */
[----:B-1----:R-:W-:-:S05]  /*19d0*/  @P1 SHF.R.U32.HI R3, RZ, R5, R2 ;  /* 0x00000005ff031219 */ /* 0x002fca0000011602 */
[----:B------:R-:W-:-:S04]  /*19e0*/  IMAD.IADD R2, R148, 0x1, R3 ;  /* 0x0000000194027824 */ /* 0x000fc800078e0203 */
[----:B------:R-:W-:Y:S01]  /*19f0*/  VIADD R3, R2, -UR4 ;  /* 0x8000000402037c36 */ /* 0x000fe20008000000 */
[----:B------:R-:W-:Y:S06]  /*1a00*/  @!P2 BRA `(.L_x_1666) ;  /* 0x000000000044a947 */ /* 0x000fec0003800000 */
[----:B------:R-:W-:Y:S01]  /*1a10*/  ISETP.GT.AND P0, PT, R2, -0x1, PT ;  /* 0xffffffff0200780c */ /* 0x000fe20003f04270 */
[----:B------:R-:W-:-:S12]  /*1a20*/  BSSY B0, `(.L_x_1667) ;  /* 0x000000d000007945 */ /* 0x000fd80003800000 */
        /* <DEDUP_REMOVED lines=8> */
.L_x_1668:
[----:B------:R-:W-:-:S13]  /*1ab0*/  ISETP.NE.AND P0, PT, R13, 0x1, PT ;  /* 0x000000010d00780c */ /* 0x000fda0003f05270 */
[----:B------:R-:W0:Y:S02]  /*1ac0*/  @P0 LDC.64 R4, c[0x0][0x9e8] ;  /* 0x00027a00ff040b82 */ /* 0x000e240000000a00 */
[----:B0-----:R-:W-:-:S05]  /*1ad0*/  @P0 IMAD.HI.U32 R4, R2, R4, RZ ;  /* 0x0000000402040227 */ /* 0x001fca00078e00ff */
[----:B------:R-:W-:-:S07]  /*1ae0*/  @P0 SHF.R.U32.HI R2, RZ, R5, R4 ;  /* 0x00000005ff020219 */ /* 0x000fce0000011604 */
.L_x_1669:
[----:B------:R-:W-:Y:S05]  /*1af0*/  BSYNC B0 ;  /* 0x0000000000007941 */ /* 0x000fea0003800000 */
.L_x_1667:
[----:B------:R-:W-:-:S05]  /*1b00*/  IMAD R2, R2, R13, RZ ;  /* 0x0000000d02027224 */ /* 0x000fca00078e02ff */
[----:B------:R-:W-:-:S07]  /*1b10*/  VIMNMX R3, R3, R2, !PT ;  /* 0x0000000203037248 */ /* 0x000fce0007fe0100 */
.L_x_1666:
[----:B------:R-:W-:Y:S02]  /*1b20*/  VIADD R0, R0, 0x5f ;  /* 0x0000005f00007836 */ /* 0x000fe40000000000 */
[----:B------:R-:W-:-:S04]  /*1b30*/  IMAD.HI R2, R3, 0x2aaaaaab, RZ ;  /* 0x2aaaaaab03027827 */ /* 0x000fc800078e02ff */
[----:B------:R-:W-:Y:S01]  /*1b40*/  IMAD.HI R0, R0, 0x2aaaaaab, RZ ;  /* 0x2aaaaaab00007827 */ /* 0x000fe200078e02ff */
[----:B------:R-:W-:-:S04]  /*1b50*/  SHF.R.U32.HI R5, RZ, 0x1f, R2 ;  /* 0x0000001fff057819 */ /* 0x000fc80000011602 */
[----:B------:R-:W-:Y:S02]  /*1b60*/  SHF.R.U32.HI R3, RZ, 0x1f, R0 ;  /* 0x0000001fff037819 */ /* 0x000fe40000011600 */
[----:B------:R-:W-:Y:S02]  /*1b70*/  LEA.HI.SX32 R5, R2, R5, 0x1c ;  /* 0x0000000502057211 */ /* 0x000fe400078fe2ff */
[----:B------:R-:W-:Y:S02]  /*1b80*/  LEA.HI.SX32 R0, R0, R3, 0x1c ;  /* 0x0000000300007211 */ /* 0x000fe400078fe2ff */
[----:B------:R-:W-:Y:S02]  /*1b90*/  VIMNMX R5, RZ, R5, !PT ;  /* 0x00000005ff057248 */ /* 0x000fe40007fe0100 */
[----:B------:R-:W-:-:S03]  /*1ba0*/  VIMNMX R0, R149, R0, PT ;  /* 0x0000000095007248 */ /* 0x000fc60003fe0100 */
[--C-:B------:R-:W-:Y:S02]  /*1bb0*/  IMAD R5, R5, 0x60, -R11.reuse ;  /* 0x0000006005057824 */ /* 0x100fe400078e0a0b */
[----:B------:R-:W-:-:S03]  /*1bc0*/  IMAD R3, R0, 0x60, -R11 ;  /* 0x0000006000037824 */ /* 0x000fc600078e0a0b */
[----:B------:R-:W-:Y:S02]  /*1bd0*/  VIMNMX R5, RZ, R5, !PT ;  /* 0x00000005ff057248 */ /* 0x000fe40007fe0100 */
[----:B------:R-:W-:-:S03]  /*1be0*/  VIMNMX R0, R3, R24, PT ;  /* 0x0000001803007248 */ /* 0x000fc60003fe0100 */
[----:B------:R-:W-:Y:S01]  /*1bf0*/  IMAD.WIDE.U32 R2, R5, -0x55555555, RZ ;  /* 0xaaaaaaab05027825 */ /* 0x000fe200078e00ff */
[----:B------:R-:W-:-:S04]  /*1c00*/  ISETP.GT.AND P0, PT, R0, R5, PT ;  /* 0x000000050000720c */ /* 0x000fc80003f04270 */
[----:B------:R-:W-:-:S05]  /*1c10*/  SHF.R.U32.HI R123, RZ, 0x6, R3 ;  /* 0x00000006ff7b7819 */ /* 0x000fca0000011603 */
[----:B------:R-:W-:-:S04]  /*1c20*/  IMAD.MOV.U32 R2, RZ, RZ, R123 ;  /* 0x000000ffff027224 */ /* 0x000fc800078e007b */
[----:B------:R-:W-:-:S04]  /*1c30*/  @P0 VIADD R0, R0, 0x5f ;  /* 0x0000005f00000836 */ /* 0x000fc80000000000 */
[----:B------:R-:W-:-:S05]  /*1c40*/  @P0 IMAD.HI R0, R0, 0x2aaaaaab, RZ ;  /* 0x2aaaaaab00000827 */ /* 0x000fca00078e02ff */
[----:B------:R-:W-:-:S04]  /*1c50*/  @P0 SHF.R.U32.HI R3, RZ, 0x1f, R0 ;  /* 0x0000001fff030819 */ /* 0x000fc80000011600 */
[----:B------:R-:W-:Y:S02]  /*1c60*/  @P0 LEA.HI.SX32 R2, R0, R3, 0x1c ;  /* 0x0000000300020211 */ /* 0x000fe400078fe2ff */
[----:B------:R-:W-:Y:S02]  /*1c70*/  PLOP3.LUT P0, PT, PT, PT, PT, 0x80, 0x0 ;  /* 0x000000000000781c */ /* 0x000fe40003f0f070 */
[----:B------:R-:W-:-:S13]  /*1c80*/  ISETP.GT.AND P1, PT, R2, R123, PT ;  /* 0x0000007b0200720c */ /* 0x000fda0003f24270 */
[----:B------:R-:W-:Y:S05]  /*1c90*/  @!P1 BRA `(.L_x_1670) ;  /* 0x0000008800d49947 */ /* 0x000fea0003800000 */
[----:B------:R-:W-:Y:S01]  /*1ca0*/  VIADD R118, R16, 0x18400 ;  /* 0x0001840010767836 */ /* 0x000fe20000000000 */
[----:B------:R-:W-:Y:S04]  /*1cb0*/  BSSY B6, `(.L_x_1671) ;  /* 0x0000013000067945 */ /* 0x000fe80003800000 */
[----:B------:R-:W-:-:S13]  /*1cc0*/  LOP3.LUT P0, RZ, R118, 0x3ff, RZ, 0xc0, !PT ;  /* 0x000003ff76ff7812 */ /* 0x000fda000780c0ff */
        /* <DEDUP_REMOVED lines=16> */
[----:B-1---5:R-:W-:Y:S05]  /*1dd0*/  CALL.ABS.NOINC R14 ;  /* 0x000000000e007343 */ /* 0x022fea0003c00000 */
.L_x_1672:
[----:B------:R-:W-:Y:S05]  /*1de0*/  BSYNC B6 ;  /* 0x0000000000067941 */ /* 0x000fea0003800000 */
.L_x_1671:
        /* <DEDUP_REMOVED lines=11> */
[----:B------:R-:W-:Y:S01]  /*1ea0*/  IMAD.U32 R10, RZ, RZ, UR6 ;  /* 0x00000006ff0a7e24 */ /* 0x000fe2000f8e00ff */
[----:B------:R-:W-:Y:S01]  /*1eb0*/  MOV R12, 0x1 ;  /* 0x00000001000c7802 */ /* 0x000fe20000000f00 */
[----:B------:R-:W-:Y:S02]  /*1ec0*/  IMAD.U32 R6, RZ, RZ, UR4 ;  /* 0x00000004ff067e24 */ /* 0x000fe4000f8e00ff */
[----:B------:R-:W-:-:S02]  /*1ed0*/  IMAD.U32 R7, RZ, RZ, UR5 ;  /* 0x00000005ff077e24 */ /* 0x000fc4000f8e00ff */
[----:B------:R-:W-:Y:S02]  /*1ee0*/  IMAD.U32 R11, RZ, RZ, UR7 ;  /* 0x00000007ff0b7e24 */ /* 0x000fe4000f8e00ff */
[----:B------:R-:W-:Y:S02]  /*1ef0*/  IMAD.MOV.U32 R8, RZ, RZ, 0x70 ;  /* 0x00000070ff087424 */ /* 0x000fe400078e00ff */
[----:B0-----:R-:W-:-:S07]  /*1f00*/  IMAD.MOV.U32 R13, RZ, RZ, RZ ;  /* 0x000000ffff0d7224 */ /* 0x001fce00078e00ff */
[----:B------:R-:W-:-:S07]  /*1f10*/  LEPC R20, `(.L_x_1674) ;  /* 0x000000001014794e */ /* 0x000fce0000000000 */
[----:B-1---5:R-:W-:Y:S05]  /*1f20*/  CALL.ABS.NOINC R14 ;  /* 0x000000000e007343 */ /* 0x022fea0003c00000 */
.L_x_1674:
[----:B------:R-:W-:Y:S05]  /*1f30*/  BSYNC B6 ;  /* 0x0000000000067941 */ /* 0x000fea0003800000 */
.L_x_1673:
[----:B------:R-:W-:Y:S01]  /*1f40*/  ULDC.64 UR4, c[0x0][0x9f8] ;  /* 0x00027e0000047ab9 */ /* 0x000fe20000000a00 */
[----:B------:R-:W-:Y:S01]  /*1f50*/  ULDC.64 UR6, c[0x0][0x208] ;  /* 0x0000820000067ab9 */ /* 0x000fe20000000a00 */
[----:B------:R-:W-:Y:S01]  /*1f60*/  ISETP.NE.U32.AND P0, PT, RZ, UR4, PT ;  /* 0x00000004ff007c0c */ /* 0x000fe2000bf05070 */
[----:B------:R-:W2:Y:S01]  /*1f70*/  LDL.LU R20, [R1+0x4] ;  /* 0x0000040001147983 */ /* 0x000ea20000300800 */
[----:B------:R-:W0:Y:S02]  /*1f80*/  LDC.64 R90, c[0x0][0x300] ;  /* 0x0000c000ff5a7b82 */ /* 0x000e240000000a00 */
[----:B------:R-:W-:Y:S01]  /*1f90*/  ISETP.NE.AND.EX P0, PT, RZ, UR5, PT, P0 ;  /* 0x00000005ff007c0c */ /* 0x000fe2000bf05300 */
[C---:B------:R-:W-:Y:S01]  /*1fa0*/  VIADD R0, R18.reuse, 0x80 ;  /* 0x0000008012007836 */ /* 0x040fe20000000000 */
[----:B------:R-:W-:Y:S01]  /*1fb0*/  SHF.R.S32.HI R8, RZ, 0x1f, R26 ;  /* 0x0000001fff087819 */ /* 0x000fe2000001141a */
[----:B------:R-:W-:Y:S01]  /*1fc0*/  IMAD.IADD R121, R121, 0x1, R28 ;  /* 0x0000000179797824 */ /* 0x000fe200078e021c */
[----:B------:R-:W-:Y:S01]  /*1fd0*/  ULDC.64 UR4, c[0x0][0x330] ;  /* 0x0000cc0000047ab9 */ /* 0x000fe20000000a00 */
[C---:B------:R-:W-:Y:S01]  /*1fe0*/  VIADD R3, R18.reuse, 0xa0 ;  /* 0x000000a012037836 */ /* 0x040fe20000000000 */
[----:B------:R-:W-:Y:S01]  /*1ff0*/  SHF.R.S32.HI R19, RZ, 0x1f, R18 ;  /* 0x0000001fff137819 */ /* 0x000fe20000011412 */
[----:B------:R-:W-:Y:S01]  /*2000*/  VIADD R85, R18, 0x60 ;  /* 0x0000006012557836 */ /* 0x000fe20000000000 */
[----:B------:R-:W1:Y:S08]  /*2010*/  LDC.64 R102, c[0x0][0x3f8] ;  /* 0x0000fe00ff667b82 */ /* 0x000e700000000a00 */
[----:B------:R-:W3:Y:S01]  /*2020*/  @P0 LDC.64 R4, c[0x0][0x9f8] ;  /* 0x00027e00ff040b82 */ /* 0x000ee20000000a00 */
[----:B------:R-:W-:-:S07]  /*2030*/  SHF.R.S32.HI R145, RZ, 0x1f, R162 ;  /* 0x0000001fff917819 */ /* 0x000fce00000114a2 */
[----:B------:R-:W4:Y:S08]  /*2040*/  LDC R21, c[0x0][0x3f4] ;  /* 0x0000fd00ff157b82 */ /* 0x000f300000000800 */
[----:B------:R-:W4:Y:S01]  /*2050*/  LDC.64 R96, c[0x0][0x408] ;  /* 0x00010200ff607b82 */ /* 0x000f220000000a00 */
[----:B---3--:R-:W-:-:S05]  /*2060*/  @P0 IMAD.WIDE R4, R27, 0x4, R4 ;  /* 0x000000041b040825 */ /* 0x008fca00078e0204 */
[----:B------:R3:W2:Y:S01]  /*2070*/  @P0 LDG.E R27, desc[UR6][R4.64] ;  /* 0x00000006041b0981 */ /* 0x0006a2000c1e1900 */
[----:B------:R-:W-:Y:S01]  /*2080*/  ULDC UR6, c[0x0][0x2f4] ;  /* 0x0000bd0000067ab9 */ /* 0x000fe20000000800 */
[----:B------:R-:W-:Y:S01]  /*2090*/  IMAD R7, R8, UR4, RZ ;  /* 0x0000000408077c24 */ /* 0x000fe2000f8e02ff */
[----:B------:R-:W-:Y:S01]  /*20a0*/  ISETP.GE.AND P2, PT, R165, UR6, PT ;  /* 0x00000006a5007c0c */ /* 0x000fe2000bf46270 */
[----:B------:R-:W-:Y:S01]  /*20b0*/  IMAD.WIDE.U32 R88, R26, UR4, R18 ;  /* 0x000000041a587c25 */ /* 0x000fe2000f8e0012 */
[----:B------:R-:W-:Y:S01]  /*20c0*/  ISETP.GE.AND P0, PT, R18, UR6, PT ;  /* 0x0000000612007c0c */ /* 0x000fe2000bf06270 */
[----:B------:R-:W4:Y:S01]  /*20d0*/  S2R R150, SR_TID.X ;  /* 0x0000000000967919 */ /* 0x000f220000002100 */
[----:B------:R-:W-:Y:S01]  /*20e0*/  ISETP.GE.AND P3, PT, R0, UR6, PT ;  /* 0x0000000600007c0c */ /* 0x000fe2000bf66270 */
[----:B------:R-:W-:Y:S01]  /*20f0*/  IMAD R7, R26, UR5, R7 ;  /* 0x000000051a077c24 */ /* 0x000fe2000f8e0207 */
[----:B------:R-:W-:Y:S01]  /*2100*/  SHF.R.S32.HI R0, RZ, 0x1f, R121 ;  /* 0x0000001fff007819 */ /* 0x000fe20000011479 */
[----:B------:R-:W-:Y:S01]  /*2110*/  ULDC.64 UR4, c[0x0][0xa08] ;  /* 0x0002820000047ab9 */ /* 0x000fe20000000a00 */
[----:B---3--:R-:W-:Y:S01]  /*2120*/  SEL R4, RZ, 0xffffffff, P2 ;  /* 0xffffffffff047807 */ /* 0x008fe20001000000 */
[----:B------:R-:W-:Y:S01]  /*2130*/  IMAD.IADD R89, R89, 0x1, R7 ;  /* 0x0000000159597824 */ /* 0x000fe200078e0207 */
[----:B------:R-:W-:Y:S01]  /*2140*/  ISETP.GE.AND P1, PT, R3, UR6, PT ;  /* 0x0000000603007c0c */ /* 0x000fe2000bf26270 */
[-C--:B0-----:R-:W-:Y:S01]  /*2150*/  IMAD R10, R0, R90.reuse, RZ ;  /* 0x0000005a000a7224 */ /* 0x081fe200078e02ff */
[----:B------:R-:W-:Y:S01]  /*2160*/  SEL R3, RZ, 0x1, P0 ;  /* 0x00000001ff037807 */ /* 0x000fe20000000000 */
[----:B------:R-:W-:Y:S01]  /*2170*/  IMAD.SHL.U32 R4, R4, 0x2, RZ ;  /* 0x0000000204047824 */ /* 0x000fe200078e00ff */
[----:B------:R-:W-:Y:S01]  /*2180*/  ISETP.GE.AND P0, PT, R166, UR6, PT ;  /* 0x00000006a6007c0c */ /* 0x000fe2000bf06270 */
[----:B------:R-:W-:Y:S01]  /*2190*/  IMAD R9, R121, R91, R10 ;  /* 0x0000005b79097224 */ /* 0x000fe200078e020a */
[----:B------:R-:W-:Y:S01]  /*21a0*/  ISETP.GE.AND P2, PT, R85, UR6, PT ;  /* 0x0000000655007c0c */ /* 0x000fe2000bf46270 */
[----:B------:R-:W-:Y:S01]  /*21b0*/  ULDC.64 UR6, c[0x0][0x308] ;  /* 0x0000c20000067ab9 */ /* 0x000fe20000000a00 */
[----:B------:R-:W-:Y:S01]  /*21c0*/  LOP3.LUT R3, R4, 0x2, R3, 0xe2, !PT ;  /* 0x0000000204037812 */ /* 0x000fe200078ee203 */
[----:B------:R-:W-:Y:S01]  /*21d0*/  IMAD.WIDE.U32 R4, R121, R90, RZ ;  /* 0x0000005a79047225 */ /* 0x000fe200078e00ff */
[----:B------:R-:W-:-:S02]  /*21e0*/  SEL R6, RZ, 0x4, P0 ;  /* 0x00000004ff067807 */ /* 0x000fc40000000000 */
[----:B------:R-:W-:Y:S01]  /*21f0*/  SEL R7, RZ, 0x8, P2 ;  /* 0x00000008ff077807 */ /* 0x000fe20001000000 */
[----:B-1----:R-:W-:Y:S01]  /*2200*/  IMAD.WIDE.U32 R100, R162, R102, R18 ;  /* 0x00000066a2647225 */ /* 0x002fe200078e0012 */
[----:B------:R-:W-:Y:S02]  /*2210*/  ISETP.NE.U32.AND P0, PT, RZ, UR4, PT ;  /* 0x00000004ff007c0c */ /* 0x000fe4000bf05070 */
[----:B------:R-:W-:Y:S01]  /*2220*/  LOP3.LUT R3, R7, R3, R6, 0xfe, !PT ;  /* 0x0000000307037212 */ /* 0x000fe200078efe06 */
[----:B------:R-:W-:Y:S01]  /*2230*/  IMAD R7, R8, UR6, RZ ;  /* 0x0000000608077c24 */ /* 0x000fe2000f8e02ff */
[----:B------:R-:W-:Y:S01]  /*2240*/  SEL R6, RZ, 0x10, P3 ;  /* 0x00000010ff067807 */ /* 0x000fe20001800000 */
[----:B----4-:R-:W-:Y:S01]  /*2250*/  IMAD.WIDE.U32 R94, R162, R96, R18 ;  /* 0x00000060a25e7225 */ /* 0x010fe200078e0012 */
[----:B------:R-:W-:Y:S02]  /*2260*/  IADD3 R5, R5, R9, RZ ;  /* 0x0000000905057210 */ /* 0x000fe40007ffe0ff */
[----:B------:R-:W-:Y:S01]  /*2270*/  LOP3.LUT R11, R3, R6, RZ, 0xfc, !PT ;  /* 0x00000006030b7212 */ /* 0x000fe200078efcff */
[C---:B------:R-:W-:Y:S01]  /*2280*/  IMAD R7, R26.reuse, UR7, R7 ;  /* 0x000000071a077c24 */ /* 0x040fe2000f8e0207 */
[----:B------:R-:W-:Y:S01]  /*2290*/  ISETP.NE.AND.EX P0, PT, RZ, UR5, PT, P0 ;  /* 0x00000005ff007c0c */ /* 0x000fe2000bf05300 */
[----:B------:R-:W-:Y:S01]  /*22a0*/  IMAD.WIDE.U32 R4, R26, UR6, R4 ;  /* 0x000000061a047c25 */ /* 0x000fe2000f8e0004 */
[----:B------:R-:W-:Y:S01]  /*22b0*/  ULDC.64 UR4, c[0x0][0x310] ;  /* 0x0000c40000047ab9 */ /* 0x000fe20000000a00 */
[----:B------:R-:W-:-:S02]  /*22c0*/  ISETP.GE.AND P3, PT, R18, R21, PT ;  /* 0x000000151200720c */ /* 0x000fc40003f66270 */
[----:B------:R-:W-:Y:S01]  /*22d0*/  IMAD.IADD R5, R5, 0x1, R7 ;  /* 0x0000000105057824 */ /* 0x000fe200078e0207 */
[--C-:B------:R-:W-:Y:S01]  /*22e0*/  SHF.R.S32.HI R161, RZ, 0x1f, R160.reuse ;  /* 0x0000001fffa17819 */ /* 0x100fe200000114a0 */
[----:B------:R-:W-:Y:S01]  /*22f0*/  IMAD R7, R145, R96, RZ ;  /* 0x0000006091077224 */ /* 0x000fe200078e02ff */
[-C--:B------:R-:W-:Y:S01]  /*2300*/  ISETP.GE.AND P2, PT, R165, R21.reuse, PT ;  /* 0x00000015a500720c */ /* 0x080fe20003f46270 */
[----:B------:R-:W-:Y:S01]  /*2310*/  IMAD.MOV.U32 R128, RZ, RZ, 0x20 ;  /* 0x00000020ff807424 */ /* 0x000fe200078e00ff */
[----:B------:R-:W-:Y:S01]  /*2320*/  ISETP.GE.AND P4, PT, R166, R21, PT ;  /* 0x00000015a600720c */ /* 0x000fe20003f86270 */
[----:B------:R-:W-:Y:S01]  /*2330*/  IMAD.WIDE.U32 R98, R162, R102, R160 ;  /* 0x00000066a2627225 */ /* 0x000fe200078e00a0 */
[----:B------:R-:W-:Y:S02]  /*2340*/  SHF.L.U64.HI R105, R96, 0x6, R97 ;  /* 0x0000000660697819 */ /* 0x000fe40000010261 */
[----:B------:R-:W-:Y:S01]  /*2350*/  SHF.L.U64.HI R134, R90, 0x6, R91 ;  /* 0x000000065a867819 */ /* 0x000fe2000001025b */
[----:B------:R-:W-:Y:S01]  /*2360*/  IMAD R7, R162, R97, R7 ;  /* 0x00000061a2077224 */ /* 0x000fe200078e0207 */
[----:B------:R-:W-:Y:S01]  /*2370*/  SHF.L.U32 R135, R90, 0x6, RZ ;  /* 0x000000065a877819 */ /* 0x000fe200000006ff */
[----:B------:R-:W-:Y:S01]  /*2380*/  IMAD.WIDE.U32 R92, R162, R96, R160 ;  /* 0x00000060a25c7225 */ /* 0x000fe200078e00a0 */
[----:B------:R-:W-:-:S02]  /*2390*/  SHF.L.U64.HI R107, R102, 0x6, R103 ;  /* 0x00000006666b7819 */ /* 0x000fc40000010267 */
[----:B------:R-:W-:Y:S01]  /*23a0*/  SHF.R.S32.HI R146, RZ, 0x1f, R188 ;  /* 0x0000001fff927819 */ /* 0x000fe200000114bc */
[----:B------:R-:W-:Y:S01]  /*23b0*/  IMAD.IADD R93, R93, 0x1, R7 ;  /* 0x000000015d5d7824 */ /* 0x000fe200078e0207 */
[----:B------:R-:W-:Y:S01]  /*23c0*/  LEA.HI R150, R150, 0x8, RZ, 0x19 ;  /* 0x0000000896967811 */ /* 0x000fe200078fc8ff */
[----:B------:R-:W-:Y:S01]  /*23d0*/  IMAD.IADD R95, R7, 0x1, R95 ;  /* 0x00000001075f7824 */ /* 0x000fe200078e025f */
[----:B------:R-:W-:Y:S01]  /*23e0*/  SEL R7, R21, RZ, P4 ;  /* 0x000000ff15077207 */ /* 0x000fe20002000000 */
[----:B------:R-:W-:Y:S02]  /*23f0*/  IMAD R133, R97, 0x60, RZ ;  /* 0x0000006061857824 */ /* 0x000fe400078e02ff */
[----:B------:R-:W-:Y:S02]  /*2400*/  IMAD.SHL.U32 R106, R96, 0x40, RZ ;  /* 0x00000040606a7824 */ /* 0x000fe400078e00ff */
[----:B-----5:R-:W-:-:S04]  /*2410*/  IMAD.WIDE.U32 R92, R143, R96, R92 ;  /* 0x000000608f5c7225 */ /* 0x020fc800078e005c */
[----:B------:R-:W-:-:S04]  /*2420*/  IMAD.WIDE.U32 R94, R143, R96, R94 ;  /* 0x000000608f5e7225 */ /* 0x000fc800078e005e */
[----:B------:R-:W-:Y:S02]  /*2430*/  IMAD R129, R91, 0x60, RZ ;  /* 0x000000605b817824 */ /* 0x000fe400078e02ff */
[----:B------:R-:W-:Y:S02]  /*2440*/  IMAD.SHL.U32 R108, R102, 0x40, RZ ;  /* 0x00000040666c7824 */ /* 0x000fe400078e00ff */
[----:B------:R-:W-:Y:S01]  /*2450*/  IMAD.SHL.U32 R122, R21, 0x2, RZ ;  /* 0x00000002157a7824 */ /* 0x000fe200078e00ff */
[----:B--2---:R-:W-:-:S04]  /*2460*/  LOP3.LUT R20, R20, 0xfffffffe, RZ, 0xc0, !PT ;  /* 0xfffffffe14147812 */ /* 0x004fc800078ec0ff */
[----:B------:R-:W-:Y:S02]  /*2470*/  @P4 LOP3.LUT R20, R20, 0x1, RZ, 0xfc, !PT ;  /* 0x0000000114144812 */ /* 0x000fe400078efcff */
[----:B------:R-:W-:-:S03]  /*2480*/  IADD3 R120, P4, R162, R121, RZ ;  /* 0x00000079a2787210 */ /* 0x000fc60007f9e0ff */
[----:B------:R0:W-:Y:S02]  /*2490*/  STL [R1+0x4], R20 ;  /* 0x0000041401007387 */ /* 0x0001e40000100800 */
[----:B------:R-:W-:Y:S01]  /*24a0*/  IMAD.X R121, R0, 0x1, R145, P4 ;  /* 0x0000000100797824 */ /* 0x000fe200020e0691 */
[----:B------:R-:W-:-:S04]  /*24b0*/  SEL R0, RZ, 0x20, P1 ;  /* 0x00000020ff007807 */ /* 0x000fc80000800000 */
[C---:B------:R-:W-:Y:S02]  /*24c0*/  LOP3.LUT R0, R11.reuse, R0, RZ, 0xfc, !PT ;  /* 0x000000000b007212 */ /* 0x040fe400078efcff */
[----:B------:R-:W-:Y:S02]  /*24d0*/  LOP3.LUT R11, R11, 0x1, RZ, 0xc0, !PT ;  /* 0x000000010b0b7812 */ /* 0x000fe400078ec0ff */
[----:B------:R-:W-:Y:S02]  /*24e0*/  LOP3.LUT R10, R0, 0x2, RZ, 0xc0, !PT ;  /* 0x00000002000a7812 */ /* 0x000fe400078ec0ff */
[----:B------:R-:W-:-:S04]  /*24f0*/  SHF.R.S32.HI R3, RZ, 0x1f, R27 ;  /* 0x0000001fff037819 */ /* 0x000fc8000001141b */
[----:B------:R-:W-:Y:S02]  /*2500*/  SEL R6, R3, RZ, !P0 ;  /* 0x000000ff03067207 */ /* 0x000fe40004000000 */
[----:B------:R-:W-:-:S03]  /*2510*/  SEL R3, R27, RZ, !P0 ;  /* 0x000000ff1b037207 */ /* 0x000fc60004000000 */
[----:B------:R-:W-:Y:S02]  /*2520*/  IMAD R8, R6, UR4, RZ ;  /* 0x0000000406087c24 */ /* 0x000fe4000f8e02ff */
[----:B------:R-:W-:-:S04]  /*2530*/  IMAD.WIDE.U32 R86, R3, UR4, R4 ;  /* 0x0000000403567c25 */ /* 0x000fc8000f8e0004 */
[-C--:B------:R-:W-:Y:S02]  /*2540*/  IMAD R4, R145, R90.reuse, RZ ;  /* 0x0000005a91047224 */ /* 0x080fe400078e02ff */
[----:B------:R-:W-:Y:S01]  /*2550*/  IMAD R9, R3, UR5, R8 ;  /* 0x0000000503097c24 */ /* 0x000fe2000f8e0208 */
[----:B------:R-:W-:Y:S01]  /*2560*/  ULDC.64 UR4, c[0x0][0x338] ;  /* 0x0000ce0000047ab9 */ /* 0x000fe20000000a00 */
[C---:B------:R-:W-:Y:S02]  /*2570*/  IMAD R13, R162.reuse, R91, R4 ;  /* 0x0000005ba20d7224 */ /* 0x040fe400078e0204 */
[----:B------:R-:W-:-:S04]  /*2580*/  IMAD.WIDE.U32 R4, R162, R90, R18 ;  /* 0x0000005aa2047225 */ /* 0x000fc800078e0012 */
[----:B------:R-:W-:Y:S01]  /*2590*/  IMAD R6, R6, UR4, RZ ;  /* 0x0000000406067c24 */ /* 0x000fe2000f8e02ff */
[----:B------:R-:W-:Y:S01]  /*25a0*/  IADD3 R27, P0, R86, R4, RZ ;  /* 0x00000004561b7210 */ /* 0x000fe20007f1e0ff */
[----:B------:R-:W-:Y:S01]  /*25b0*/  IMAD.IADD R84, R87, 0x1, R9 ;  /* 0x0000000157547824 */ /* 0x000fe200078e0209 */
[----:B------:R-:W-:Y:S01]  /*25c0*/  SEL R4, R21, RZ, P2 ;  /* 0x000000ff15047207 */ /* 0x000fe20001000000 */
[----:B------:R-:W-:-:S03]  /*25d0*/  IMAD.WIDE.U32 R88, R3, UR4, R88 ;  /* 0x0000000403587c25 */ /* 0x000fc6000f8e0058 */
[----:B------:R-:W-:Y:S01]  /*25e0*/  IADD3.X R26, R84, R5, R13, P0, !PT ;  /* 0x00000005541a7210 */ /* 0x000fe200007fe40d */
[----:B------:R-:W-:Y:S01]  /*25f0*/  IMAD R29, R3, UR5, R6 ;  /* 0x00000005031d7c24 */ /* 0x000fe2000f8e0206 */
[----:B------:R-:W-:Y:S01]  /*2600*/  LOP3.LUT P0, RZ, R199, 0x4, RZ, 0xc0, !PT ;  /* 0x00000004c7ff7812 */ /* 0x000fe2000780c0ff */
[----:B------:R-:W-:Y:S02]  /*2610*/  IMAD R3, R145, R102, RZ ;  /* 0x0000006691037224 */ /* 0x000fe400078e02ff */
[----:B------:R-:W-:Y:S01]  /*2620*/  IMAD.IADD R8, R166, 0x1, R7 ;  /* 0x00000001a6087824 */ /* 0x000fe200078e0207 */
[----:B------:R-:W-:Y:S01]  /*2630*/  SEL R128, R128, 0xffffffe0, !P0 ;  /* 0xffffffe080807807 */ /* 0x000fe20004000000 */
[----:B------:R-:W-:Y:S01]  /*2640*/  IMAD R5, R162, R103, R3 ;  /* 0x00000067a2057224 */ /* 0x000fe200078e0203 */
[----:B------:R-:W-:Y:S01]  /*2650*/  SEL R3, R21, RZ, P3 ;  /* 0x000000ff15037207 */ /* 0x000fe20001800000 */
[----:B------:R-:W-:Y:S01]  /*2660*/  IMAD.WIDE.U32 R90, R90, 0x60, RZ ;  /* 0x000000605a5a7825 */ /* 0x000fe200078e00ff */
[----:B------:R-:W-:-:S03]  /*2670*/  SHF.R.S32.HI R13, RZ, 0x1f, R8 ;  /* 0x0000001fff0d7819 */ /* 0x000fc60000011408 */
[----:B------:R-:W-:Y:S01]  /*2680*/  IMAD.IADD R3, R18, 0x1, R3 ;  /* 0x0000000112037824 */ /* 0x000fe200078e0203 */
[-C--:B------:R-:W-:Y:S01]  /*2690*/  LEA.HI R12, R13, R8.reuse, RZ, 0x3 ;  /* 0x000000080d0c7211 */ /* 0x080fe200078f18ff */
[----:B------:R-:W-:Y:S01]  /*26a0*/  IMAD.IADD R99, R99, 0x1, R5 ;  /* 0x0000000163637824 */ /* 0x000fe200078e0205 */
[----:B------:R-:W-:Y:S01]  /*26b0*/  LEA.HI R8, R13, R8, RZ, 0x6 ;  /* 0x000000080d087211 */ /* 0x000fe200078f30ff */
[----:B------:R-:W-:Y:S01]  /*26c0*/  IMAD.IADD R101, R5, 0x1, R101 ;  /* 0x0000000105657824 */ /* 0x000fe200078e0265 */
[----:B------:R-:W-:Y:S01]  /*26d0*/  IADD3 R5, R165, R4, RZ ;  /* 0x00000004a5057210 */ /* 0x000fe20007ffe0ff */
[CC--:B------:R-:W-:Y:S01]  /*26e0*/  IMAD.WIDE.U32 R98, R143.reuse, R102.reuse, R98 ;  /* 0x000000668f627225 */ /* 0x0c0fe200078e0062 */
[----:B------:R-:W-:Y:S02]  /*26f0*/  SHF.R.S32.HI R4, RZ, 0x1f, R3 ;  /* 0x0000001fff047819 */ /* 0x000fe40000011403 */
[----:B------:R-:W-:Y:S01]  /*2700*/  SHF.R.S32.HI R6, RZ, 0x1f, R5 ;  /* 0x0000001fff067819 */ /* 0x000fe20000011405 */
[----:B------:R-:W-:Y:S01]  /*2710*/  IMAD.WIDE.U32 R100, R143, R102, R100 ;  /* 0x000000668f647225 */ /* 0x000fe200078e0064 */
[----:B------:R-:W-:-:S02]  /*2720*/  LEA.HI R14, R4, R3, RZ, 0x3 ;  /* 0x00000003040e7211 */ /* 0x000fc400078f18ff */
[----:B------:R-:W-:Y:S01]  /*2730*/  LEA.HI R3, R4, R3, RZ, 0x6 ;  /* 0x0000000304037211 */ /* 0x000fe200078f30ff */
[----:B------:R-:W-:Y:S01]  /*2740*/  IMAD.IADD R129, R91, 0x1, R129 ;  /* 0x000000015b817824 */ /* 0x000fe200078e0281 */
[-C--:B------:R-:W-:Y:S02]  /*2750*/  LEA.HI R4, R6, R5.reuse, RZ, 0x6 ;  /* 0x0000000506047211 */ /* 0x080fe400078f30ff */
[----:B------:R-:W-:Y:S02]  /*2760*/  SHF.R.S32.HI R3, RZ, 0x6, R3 ;  /* 0x00000006ff037819 */ /* 0x000fe40000011403 */
[----:B------:R-:W-:Y:S02]  /*2770*/  SHF.R.S32.HI R7, RZ, 0x6, R4 ;  /* 0x00000006ff077819 */ /* 0x000fe40000011404 */
[----:B------:R-:W-:Y:S01]  /*2780*/  LOP3.LUT R4, R174, 0x38, R14, 0xf8, !PT ;  /* 0x00000038ae047812 */ /* 0x000fe200078ef80e */
[C---:B------:R-:W-:Y:S01]  /*2790*/  IMAD R142, R3.reuse, 0x1800, R176 ;  /* 0x00001800038e7824 */ /* 0x040fe200078e02b0 */
[----:B------:R-:W-:Y:S01]  /*27a0*/  LEA.HI R5, R6, R5, RZ, 0x3 ;  /* 0x0000000506057211 */ /* 0x000fe200078f18ff */
[----:B------:R-:W-:Y:S01]  /*27b0*/  IMAD R140, R3, 0x1800, R178 ;  /* 0x00001800038c7824 */ /* 0x000fe200078e02b2 */
[----:B------:R-:W-:Y:S01]  /*27c0*/  LOP3.LUT R3, R4, R175, RZ, 0x3c, !PT ;  /* 0x000000af04037212 */ /* 0x000fe200078e3cff */
[C---:B------:R-:W-:Y:S01]  /*27d0*/  IMAD R141, R7.reuse, 0x1800, R176 ;  /* 0x00001800078d7824 */ /* 0x040fe200078e02b0 */
[----:B------:R-:W-:Y:S01]  /*27e0*/  LOP3.LUT R4, R174, 0x38, R12, 0xf8, !PT ;  /* 0x00000038ae047812 */ /* 0x000fe200078ef80c */
[----:B------:R-:W-:Y:S01]  /*27f0*/  IMAD R138, R7, 0x1800, R178 ;  /* 0x00001800078a7824 */ /* 0x000fe200078e02b2 */
[----:B------:R-:W-:Y:S01]  /*2800*/  LOP3.LUT R9, R173, 0x38, R14, 0xf8, !PT ;  /* 0x00000038ad097812 */ /* 0x000fe200078ef80e */
[----:B------:R-:W-:Y:S01]  /*2810*/  IMAD.IADD R142, R142, 0x1, R3 ;  /* 0x000000018e8e7824 */ /* 0x000fe200078e0203 */
[----:B------:R-:W-:-:S02]  /*2820*/  SHF.R.S32.HI R3, RZ, 0x6, R8 ;  /* 0x00000006ff037819 */ /* 0x000fc40000011408 */
[-C--:B------:R-:W-:Y:S02]  /*2830*/  LOP3.LUT R4, R4, R175.reuse, RZ, 0x3c, !PT ;  /* 0x000000af04047212 */ /* 0x080fe400078e3cff */
[----:B------:R-:W-:Y:S01]  /*2840*/  LOP3.LUT R6, R174, 0x38, R5, 0xf8, !PT ;  /* 0x00000038ae067812 */ /* 0x000fe200078ef805 */
[----:B------:R-:W-:Y:S01]  /*2850*/  IMAD R139, R3, 0x1800, R176 ;  /* 0x00001800038b7824 */ /* 0x000fe200078e02b0 */
[----:B------:R-:W-:Y:S01]  /*2860*/  LOP3.LUT R9, R9, R208, RZ, 0x3c, !PT ;  /* 0x000000d009097212 */ /* 0x000fe200078e3cff */
[----:B------:R-:W-:Y:S01]  /*2870*/  IMAD R137, R3, 0x1800, R178 ;  /* 0x0000180003897824 */ /* 0x000fe200078e02b2 */
[----:B------:R-:W-:Y:S01]  /*2880*/  SHF.R.S32.HI R3, RZ, 0x1f, R143 ;  /* 0x0000001fff037819 */ /* 0x000fe2000001148f */
[----:B------:R-:W-:Y:S01]  /*2890*/  IMAD.IADD R139, R139, 0x1, R4 ;  /* 0x000000018b8b7824 */ /* 0x000fe200078e0204 */
[----:B------:R-:W-:Y:S01]  /*28a0*/  LOP3.LUT R6, R6, R175, RZ, 0x3c, !PT ;  /* 0x000000af06067212 */ /* 0x000fe200078e3cff */
[----:B------:R-:W-:Y:S01]  /*28b0*/  IMAD.IADD R140, R140, 0x1, R9 ;  /* 0x000000018c8c7824 */ /* 0x000fe200078e0209 */
[----:B------:R-:W-:Y:S01]  /*28c0*/  LOP3.LUT R9, R173, 0x38, R5, 0xf8, !PT ;  /* 0x00000038ad097812 */ /* 0x000fe200078ef805 */
[----:B------:R-:W-:Y:S01]  /*28d0*/  IMAD R4, R3, R96, RZ ;  /* 0x0000006003047224 */ /* 0x000fe200078e02ff */
[----:B------:R-:W-:Y:S01]  /*28e0*/  LOP3.LUT R13, R173, 0x38, R12, 0xf8, !PT ;  /* 0x00000038ad0d7812 */ /* 0x000fe200078ef80c */
[----:B------:R-:W-:Y:S01]  /*28f0*/  IMAD.IADD R141, R141, 0x1, R6 ;  /* 0x000000018d8d7824 */ /* 0x000fe200078e0206 */
[-C--:B------:R-:W-:Y:S01]  /*2900*/  LOP3.LUT R9, R9, R208.reuse, RZ, 0x3c, !PT ;  /* 0x000000d009097212 */ /* 0x080fe200078e3cff */
[----:B------:R-:W-:Y:S01]  /*2910*/  IMAD R7, R143, R97, R4 ;  /* 0x000000618f077224 */ /* 0x000fe200078e0204 */
[----:B------:R-:W-:Y:S01]  /*2920*/  LOP3.LUT R6, R13, R208, RZ, 0x3c, !PT ;  /* 0x000000d00d067212 */ /* 0x000fe200078e3cff */
[----:B------:R-:W-:Y:S01]  /*2930*/  IMAD R4, R3, R102, RZ ;  /* 0x0000006603047224 */ /* 0x000fe200078e02ff */
[----:B------:R-:W-:Y:S01]  /*2940*/  SHF.R.S32.HI R116, RZ, 0x3, R14 ;  /* 0x00000003ff747819 */ /* 0x000fe2000001140e */
[----:B------:R-:W-:Y:S01]  /*2950*/  IMAD.WIDE.U32 R96, R96, 0x60, RZ ;  /* 0x0000006060607825 */ /* 0x000fe200078e00ff */
[----:B------:R-:W-:-:S02]  /*2960*/  SHF.R.S32.HI R112, RZ, 0x3, R12 ;  /* 0x00000003ff707819 */ /* 0x000fc4000001140c */
[----:B------:R-:W-:Y:S01]  /*2970*/  LOP3.LUT R14, R14, 0xfffffff8, RZ, 0xc0, !PT ;  /* 0xfffffff80e0e7812 */ /* 0x000fe200078ec0ff */
[----:B------:R-:W-:Y:S01]  /*2980*/  IMAD R15, R143, R103, R4 ;  /* 0x000000678f0f7224 */ /* 0x000fe200078e0204 */
[----:B------:R-:W-:Y:S01]  /*2990*/  LOP3.LUT R4, R174, 0x18, R18, 0xf8, !PT ;  /* 0x00000018ae047812 */ /* 0x000fe200078ef812 */
[----:B------:R-:W-:Y:S01]  /*29a0*/  IMAD R3, R103, 0x60, RZ ;  /* 0x0000006067037824 */ /* 0x000fe200078e02ff */
[----:B------:R-:W-:Y:S01]  /*29b0*/  LOP3.LUT R13, R5, 0xfffffff8, RZ, 0xc0, !PT ;  /* 0xfffffff8050d7812 */ /* 0x000fe200078ec0ff */
[----:B------:R-:W-:Y:S01]  /*29c0*/  IMAD.WIDE.U32 R102, R102, 0x60, RZ ;  /* 0x0000006066667825 */ /* 0x000fe200078e00ff */
[----:B------:R-:W-:Y:S02]  /*29d0*/  LOP3.LUT R25, R4, R175, RZ, 0x3c, !PT ;  /* 0x000000af04197212 */ /* 0x000fe400078e3cff */
[----:B------:R-:W-:Y:S01]  /*29e0*/  LOP3.LUT R12, R12, 0xfffffff8, RZ, 0xc0, !PT ;  /* 0xfffffff80c0c7812 */ /* 0x000fe200078ec0ff */
[----:B------:R-:W-:Y:S01]  /*29f0*/  IMAD.IADD R138, R138, 0x1, R9 ;  /* 0x000000018a8a7824 */ /* 0x000fe200078e0209 */
[----:B------:R-:W-:Y:S01]  /*2a00*/  SHF.R.S32.HI R113, RZ, 0x3, R5 ;  /* 0x00000003ff717819 */ /* 0x000fe20000011405 */
[----:B------:R-:W-:Y:S01]  /*2a10*/  IMAD.IADD R25, R176, 0x1, R25 ;  /* 0x00000001b0197824 */ /* 0x000fe200078e0219 */
[----:B------:R-:W-:Y:S01]  /*2a20*/  IADD3 R133, R97, R133, RZ ;  /* 0x0000008561857210 */ /* 0x000fe20007ffe0ff */
[----:B------:R-:W-:Y:S01]  /*2a30*/  IMAD.IADD R137, R137, 0x1, R6 ;  /* 0x0000000189897824 */ /* 0x000fe200078e0206 */
[----:B------:R-:W-:Y:S01]  /*2a40*/  SHF.R.S32.HI R111, RZ, 0x1f, R14 ;  /* 0x0000001fff6f7819 */ /* 0x000fe2000001140e */
[----:B------:R-:W-:Y:S01]  /*2a50*/  IMAD.IADD R21, R93, 0x1, R7 ;  /* 0x000000015d157824 */ /* 0x000fe200078e0207 */
[----:B------:R-:W-:Y:S01]  /*2a60*/  SHF.R.S32.HI R110, RZ, 0x1f, R13 ;  /* 0x0000001fff6e7819 */ /* 0x000fe2000001140d */
[----:B0-----:R-:W-:Y:S01]  /*2a70*/  IMAD.IADD R20, R7, 0x1, R95 ;  /* 0x0000000107147824 */ /* 0x001fe200078e025f */
[----:B------:R-:W-:Y:S01]  /*2a80*/  SHF.R.S32.HI R109, RZ, 0x1f, R12 ;  /* 0x0000001fff6d7819 */ /* 0x000fe2000001140c */
[----:B------:R-:W-:Y:S01]  /*2a90*/  IMAD.IADD R104, R99, 0x1, R15 ;  /* 0x0000000163687824 */ /* 0x000fe200078e020f */
[C---:B------:R-:W-:Y:S01]  /*2aa0*/  LOP3.LUT R9, R0.reuse, 0x4, RZ, 0xc0, !PT ;  /* 0x0000000400097812 */ /* 0x040fe200078ec0ff */
[----:B------:R-:W-:Y:S01]  /*2ab0*/  IMAD.IADD R132, R103, 0x1, R3 ;  /* 0x0000000167847824 */ /* 0x000fe200078e0203 */
[----:B------:R-:W-:Y:S01]  /*2ac0*/  LOP3.LUT R8, R0, 0x8, RZ, 0xc0, !PT ;  /* 0x0000000800087812 */ /* 0x000fe200078ec0ff */
[----:B------:R-:W-:Y:S01]  /*2ad0*/  IMAD.IADD R136, R128, 0x1, R25 ;  /* 0x0000000180887824 */ /* 0x000fe200078e0219 */
[C---:B------:R-:W-:Y:S01]  /*2ae0*/  LOP3.LUT R7, R0.reuse, 0x10, RZ, 0xc0, !PT ;  /* 0x0000001000077812 */ /* 0x040fe200078ec0ff */
[----:B------:R-:W-:Y:S01]  /*2af0*/  IMAD.IADD R15, R15, 0x1, R101 ;  /* 0x000000010f0f7824 */ /* 0x000fe200078e0265 */
[----:B------:R-:W-:Y:S01]  /*2b00*/  LOP3.LUT R6, R0, 0x20, RZ, 0xc0, !PT ;  /* 0x0000002000067812 */ /* 0x000fe200078ec0ff */
[----:B------:R-:W-:-:S07]  /*2b10*/  IMAD.IADD R5, R89, 0x1, R29 ;  /* 0x0000000159057824 */ /* 0x000fce00078e021d */
.L_x_1774:
        /* <DEDUP_REMOVED lines=9> */
[----:B------:R-:W-:Y:S03]  /*2bb0*/  BSSY B0, `(.L_x_1675) ;  /* 0x000075f000007945 */ /* 0x000fe60003800000 */
[----:B------:R-:W-:Y:S01]  /*2bc0*/  IMAD R29, R28, R90, R3 ;  /* 0x0000005a1c1d7224 */ /* 0x000fe200078e0203 */
[-C--:B------:R-:W-:Y:S01]  /*2bd0*/  IADD3 R0, P1, P4, R27, R126.reuse, R135 ;  /* 0x0000007e1b007210 */ /* 0x080fe20007c3e087 */
[----:B------:R-:W-:Y:S01]  /*2be0*/  IMAD R39, R39, 0x2, R118 ;  /* 0x0000000227277824 */ /* 0x000fe200078e0276 */
[----:B------:R-:W-:Y:S01]  /*2bf0*/  IADD3 R3, P5, R27, R126, RZ ;  /* 0x0000007e1b037210 */ /* 0x000fe20007fbe0ff */
[----:B------:R-:W-:-:S04]  /*2c00*/  IMAD.IADD R80, R127, 0x1, R29 ;  /* 0x000000017f507824 */ /* 0x000fc800078e021d */
[----:B------:R-:W-:Y:S01]  /*2c10*/  IMAD.X R4, R80, 0x1, R26, P5 ;  /* 0x0000000150047824 */ /* 0x000fe200028e061a */
[----:B------:R-:W-:Y:S02]  /*2c20*/  IADD3.X R2, R26, R80, R134, P1, P4 ;  /* 0x000000501a027210 */ /* 0x000fe40000fe8486 */
[----:B------:R-:W-:Y:S02]  /*2c30*/  ISETP.GT.AND P1, PT, R31, R123, PT ;  /* 0x0000007b1f00720c */ /* 0x000fe40003f24270 */
[CC--:B0-----:R-:W-:Y:S02]  /*2c40*/  LEA R40, P0, R3.reuse, R114.reuse, 0x1 ;  /* 0x0000007203287211 */ /* 0x0c1fe400078008ff */
[----:B------:R-:W-:Y:S02]  /*2c50*/  LEA R36, P5, R0, R114, 0x1 ;  /* 0x0000007200247211 */ /* 0x000fe400078a08ff */
[----:B------:R-:W-:Y:S01]  /*2c60*/  LEA.HI.X R41, R3, R115, R4, 0x1, P0 ;  /* 0x0000007303297211 */ /* 0x000fe200000f0c04 */
[----:B------:R-:W-:Y:S01]  /*2c70*/  IMAD R3, R17, 0x4800, R136 ;  /* 0x0000480011037824 */ /* 0x000fe200078e0288 */
[----:B-1----:R-:W-:-:S02]  /*2c80*/  ISETP.GE.AND P0, PT, R119, 0x1, PT ;  /* 0x000000017700780c */ /* 0x002fc40003f06270 */
[----:B------:R-:W-:Y:S01]  /*2c90*/  LEA.HI.X R37, R0, R115, R2, 0x1, P5 ;  /* 0x0000007300257211 */ /* 0x000fe200028f0c02 */
[----:B------:R-:W-:Y:S02]  /*2ca0*/  IMAD R38, R3, 0x2, R118 ;  /* 0x0000000203267824 */ /* 0x000fe400078e0276 */
[----:B------:R-:W-:Y:S01]  /*2cb0*/  IMAD.MOV.U32 R2, RZ, RZ, R31 ;  /* 0x000000ffff027224 */ /* 0x000fe200078e001f */
[----:B--2---:R-:W-:-:S04]  /*2cc0*/  LOP3.LUT R30, R30, 0xfffffffd, RZ, 0xc0, !PT ;  /* 0xfffffffd1e1e7812 */ /* 0x004fc800078ec0ff */
[----:B------:R-:W-:-:S05]  /*2cd0*/  @P1 LOP3.LUT R30, R30, 0x2, RZ, 0xfc, !PT ;  /* 0x000000021e1e1812 */ /* 0x000fca00078efcff */
[----:B------:R0:W-:Y:S01]  /*2ce0*/  STL [R1+0x4], R30 ;  /* 0x0000041e01007387 */ /* 0x0001e20000100800 */
[----:B------:R-:W-:Y:S05]  /*2cf0*/  @!P0 BRA `(.L_x_1676) ;  /* 0x0000007000448947 */ /* 0x000fea0003800000 */
[----:B------:R-:W-:Y:S01]  /*2d00*/  ULDC.U8 UR4, c[0x0][0x410] ;  /* 0x0001040000047ab9 */ /* 0x000fe20000000000 */
[-C--:B------:R-:W-:Y:S01]  /*2d10*/  IMAD R3, R132, R31.reuse, RZ ;  /* 0x0000001f84037224 */ /* 0x080fe200078e02ff */
[----:B------:R-:W-:Y:S01]  /*2d20*/  ISETP.NE.AND P0, PT, RZ, UR4, PT ;  /* 0x00000004ff007c0c */ /* 0x000fe2000bf05270 */
[-C--:B------:R-:W-:Y:S02]  /*2d30*/  IMAD R29, R133, R31.reuse, RZ ;  /* 0x0000001f851d7224 */ /* 0x080fe400078e02ff */
[----:B------:R-:W-:Y:S02]  /*2d40*/  IMAD R3, R28, R102, R3 ;  /* 0x000000661c037224 */ /* 0x000fe400078e0203 */
[----:B------:R-:W-:Y:S02]  /*2d50*/  IMAD R4, R2, -0x60, R24 ;  /* 0xffffffa002047824 */ /* 0x000fe400078e0218 */
[----:B------:R-:W-:-:S03]  /*2d60*/  IMAD.WIDE.U32 R78, R102, R31, RZ ;  /* 0x0000001f664e7225 */ /* 0x000fc600078e00ff */
[----:B------:R-:W-:Y:S01]  /*2d70*/  VIMNMX R4, R4, 0x60, PT ;  /* 0x0000006004047848 */ /* 0x000fe20003fe0100 */
[----:B------:R-:W-:Y:S02]  /*2d80*/  IMAD R29, R28, R96, R29 ;  /* 0x000000601c1d7224 */ /* 0x000fe400078e021d */
[----:B------:R-:W-:-:S04]  /*2d90*/  IMAD.WIDE.U32 R76, R96, R31, RZ ;  /* 0x0000001f604c7225 */ /* 0x000fc800078e00ff */
[----:B------:R-:W-:Y:S02]  /*2da0*/  IMAD.IADD R0, R79, 0x1, R3 ;  /* 0x000000014f007824 */ /* 0x000fe400078e0203 */
        /* <DEDUP_REMOVED lines=22> */
[----:B0-----:R-:W-:Y:S02]  /*2f10*/  IADD3.X R30, R0, R104, RZ, P4, !PT ;  /* 0x00000068001e7210 */ /* 0x001fe400027fe4ff */
[----:B------:R-:W-:Y:S02]  /*2f20*/  CS2R R124, SRZ ;  /* 0x00000000007c7805 */ /* 0x000fe4000001ff00 */
[----:B------:R-:W-:Y:S01]  /*2f30*/  LEA R28, P4, R29, UR4, 0x1 ;  /* 0x000000041d1c7c11 */ /* 0x000fe2000f8808ff */
[----:B------:R-:W-:Y:S01]  /*2f40*/  IMAD.X R34, R3, 0x1, R21, P1 ;  /* 0x0000000103227824 */ /* 0x000fe200008e0615 */
[----:B------:R-:W-:-:S02]  /*2f50*/  ISETP.GE.AND P1, PT, R160, R119, PT ;  /* 0x00000077a000720c */ /* 0x000fc40003f26270 */
[----:B------:R-:W-:Y:S02]  /*2f60*/  CS2R R82, SRZ ;  /* 0x0000000000527805 */ /* 0x000fe4000001ff00 */
[----:B------:R-:W-:Y:S02]  /*2f70*/  LEA.HI.X R29, R29, UR5, R30, 0x1, P4 ;  /* 0x000000051d1d7c11 */ /* 0x000fe4000a0f0c1e */
[----:B------:R-:W-:Y:S02]  /*2f80*/  CS2R R126, SRZ ;  /* 0x00000000007e7805 */ /* 0x000fe4000001ff00 */
[C---:B------:R-:W-:Y:S02]  /*2f90*/  LEA R30, P4, R31.reuse, UR6, 0x1 ;  /* 0x000000061f1e7c11 */ /* 0x040fe4000f8808ff */
[----:B------:R-:W-:Y:S01]  /*2fa0*/  CS2R R114, SRZ ;  /* 0x0000000000727805 */ /* 0x000fe2000001ff00 */
[----:B------:R-:W-:Y:S01]  /*2fb0*/  ULDC.64 UR8, c[0x0][0x208] ;  /* 0x0000820000087ab9 */ /* 0x000fe20000000a00 */
[----:B------:R-:W-:-:S02]  /*2fc0*/  LEA.HI.X R31, R31, UR7, R34, 0x1, P4 ;  /* 0x000000071f1f7c11 */ /* 0x000fc4000a0f0c22 */
[-C--:B------:R-:W-:Y:S01]  /*2fd0*/  ISETP.GE.AND P4, PT, R171, R119.reuse, PT ;  /* 0x00000077ab00720c */ /* 0x080fe20003f86270 */
[----:B------:R1:W5:Y:S04]  /*2fe0*/  @!P1 LDG.E.64 R124, desc[UR8][R28.64] ;  /* 0x000000081c7c9981 */ /* 0x000368000c1e1b00 */
[----:B------:R1:W5:Y:S01]  /*2ff0*/  @!P1 LDG.E.64 R126, desc[UR8][R30.64] ;  /* 0x000000081e7e9981 */ /* 0x000362000c1e1b00 */
[----:B------:R-:W-:-:S07]  /*3000*/  ISETP.GE.AND P1, PT, R169, R119, PT ;  /* 0x00000077a900720c */ /* 0x000fce0003f26270 */
        /* <DEDUP_REMOVED lines=21> */
.L_x_1679:
[----:B------:R-:W-:Y:S05]  /*3160*/  BSYNC B1 ;  /* 0x0000000000017941 */ /* 0x000fea0003800000 */
.L_x_1678:
        /* <DEDUP_REMOVED lines=22> */
[----:B------:R-:W-:Y:S01]  /*32d0*/  IADD3 R76, P1, P5, R92, R76, R106 ;  /* 0x0000004c5c4c7210 */ /* 0x000fe20007d3e06a */
[----:B------:R-:W-:-:S03]  /*32e0*/  ULDC.64 UR8, c[0x0][0x208] ;  /* 0x0000820000087ab9 */ /* 0x000fc60000000a00 */
        /* <DEDUP_REMOVED lines=33> */
.L_x_1681:
[----:B------:R-:W-:Y:S05]  /*3500*/  BSYNC B1 ;  /* 0x0000000000017941 */ /* 0x000fea0003800000 */
.L_x_1680:
[----:B-12---:R-:W-:Y:S01]  /*3510*/  IMAD.MOV.U32 R28, RZ, RZ, R70 ;  /* 0x000000ffff1c7224 */ /* 0x006fe200078e0046 */
[----:B------:R-:W-:Y:S01]  /*3520*/  PRMT R152, R131, 0x7610, R152 ;  /* 0x0000761083987816 */ /* 0x000fe20000000098 */
[----:B------:R-:W-:Y:S01]  /*3530*/  IMAD.MOV.U32 R0, RZ, RZ, R66 ;  /* 0x000000ffff007224 */ /* 0x000fe200078e0042 */
[----:B------:R-:W-:Y:S01]  /*3540*/  PRMT R151, R151, 0x5410, R130 ;  /* 0x0000541097977816 */ /* 0x000fe20000000082 */
[----:B------:R-:W-:Y:S01]  /*3550*/  IMAD.MOV.U32 R3, RZ, RZ, R67 ;  /* 0x000000ffff037224 */ /* 0x000fe200078e0043 */
[----:B------:R-:W-:Y:S01]  /*3560*/  PRMT R209, R209, 0x5410, R28 ;  /* 0x00005410d1d17816 */ /* 0x000fe2000000001c */
[----:B------:R-:W-:Y:S01]  /*3570*/  IMAD.MOV.U32 R28, RZ, RZ, R75 ;  /* 0x000000ffff1c7224 */ /* 0x000fe200078e004b */
[----:B------:R-:W-:Y:S01]  /*3580*/  ULOP3.LUT UR4, UR60, 0x1, URZ, 0xfc, !UPT ;  /* 0x000000013c047892 */ /* 0x000fe2000f8efc3f */
[----:B------:R-:W-:Y:S01]  /*3590*/  IMAD.MOV.U32 R29, RZ, RZ, R82 ;  /* 0x000000ffff1d7224 */ /* 0x000fe200078e0052 */
[----:B------:R-:W-:Y:S01]  /*35a0*/  PRMT R179, R0, 0x5410, R3 ;  /* 0x0000541000b37816 */ /* 0x000fe20000000003 */
[----:B------:R-:W-:Y:S01]  /*35b0*/  IMAD.MOV.U32 R0, RZ, RZ, R71 ;  /* 0x000000ffff007224 */ /* 0x000fe200078e0047 */
[----:B------:R-:W-:Y:S01]  /*35c0*/  MOV R3, R74 ;  /* 0x0000004a00037202 */ /* 0x000fe20000000f00 */
[----:B------:R-:W-:Y:S01]  /*35d0*/  UISETP.NE.AND UP0, UPT, UR4, 0x3, UPT ;  /* 0x000000030400788c */ /* 0x000fe2000bf05270 */
[----:B------:R-:W-:Y:S01]  /*35e0*/  PRMT R211, R29, 0x7610, R211 ;  /* 0x000076101dd37816 */ /* 0x000fe200000000d3 */
[----:B------:R-:W-:Y:S01]  /*35f0*/  IMAD.MOV.U32 R29, RZ, RZ, R64 ;  /* 0x000000ffff1d7224 */ /* 0x000fe200078e0040 */
[----:B------:R-:W-:Y:S01]  /*3600*/  PRMT R210, R3, 0x5410, R28 ;  /* 0x0000541003d27816 */ /* 0x000fe2000000001c */
[----:B------:R-:W-:Y:S01]  /*3610*/  IMAD.MOV.U32 R3, RZ, RZ, R124 ;  /* 0x000000ffff037224 */ /* 0x000fe200078e007c */
[----:B------:R-:W-:Y:S01]  /*3620*/  PRMT R209, R0, 0x7610, R209 ;  /* 0x0000761000d17816 */ /* 0x000fe200000000d1 */
[----:B------:R-:W-:Y:S01]  /*3630*/  IMAD.MOV.U32 R28, RZ, RZ, R125 ;  /* 0x000000ffff1c7224 */ /* 0x000fe200078e007d */
[----:B------:R-:W-:Y:S01]  /*3640*/  PRMT R152, R152, 0x5410, R29 ;  /* 0x0000541098987816 */ /* 0x000fe2000000001d */
[----:B------:R-:W-:Y:S01]  /*3650*/  IMAD.MOV.U32 R0, RZ, RZ, R83 ;  /* 0x000000ffff007224 */ /* 0x000fe200078e0053 */
[----:B------:R-:W-:Y:S01]  /*3660*/  PLOP3.LUT P1, PT, PT, PT, UP0, 0x80, 0x0 ;  /* 0x000000000000781c */ /* 0x000fe20003f2f008 */
        /* <DEDUP_REMOVED lines=11> */
[----:B------:R-:W-:Y:S01]  /*3720*/  MOV R29, R114 ;  /* 0x00000072001d7202 */ /* 0x000fe20000000f00 */
[----:B------:R-:W-:Y:S01]  /*3730*/  IMAD.MOV.U32 R28, RZ, RZ, R81 ;  /* 0x000000ffff1c7224 */ /* 0x000fe200078e0051 */
[----:B------:R-:W-:Y:S01]  /*3740*/  PRMT R213, R213, 0x5410, R0 ;  /* 0x00005410d5d57816 */ /* 0x000fe20000000000 */
[----:B------:R-:W-:Y:S01]  /*3750*/  IMAD.MOV.U32 R0, RZ, RZ, R115 ;  /* 0x000000ffff007224 */ /* 0x000fe200078e0073 */
[----:B------:R-:W-:Y:S01]  /*3760*/  PRMT R215, R29, 0x7610, R215 ;  /* 0x000076101dd77816 */ /* 0x000fe200000000d7 */
[----:B-----5:R-:W-:Y:S01]  /*3770*/  IMAD.MOV.U32 R29, RZ, RZ, R32 ;  /* 0x000000ffff1d7224 */ /* 0x020fe200078e0020 */
[----:B------:R-:W-:Y:S01]  /*3780*/  PRMT R214, R3, 0x5410, R28 ;  /* 0x0000541003d67816 */ /* 0x000fe2000000001c */
[----:B------:R-:W-:Y:S01]  /*3790*/  IMAD.MOV.U32 R3, RZ, RZ, R126 ;  /* 0x000000ffff037224 */ /* 0x000fe200078e007e */
[----:B------:R-:W-:Y:S01]  /*37a0*/  PRMT R215, R215, 0x5410, R0 ;  /* 0x00005410d7d77816 */ /* 0x000fe20000000000 */
[----:B------:R-:W-:Y:S01]  /*37b0*/  IMAD.MOV.U32 R28, RZ, RZ, R127 ;  /* 0x000000ffff1c7224 */ /* 0x000fe200078e007f */
[----:B------:R-:W-:Y:S01]  /*37c0*/  PRMT R76, R76, 0x5410, R29 ;  /* 0x000054104c4c7816 */ /* 0x000fe2000000001d */
[----:B------:R-:W-:-:S02]  /*37d0*/  IMAD.MOV.U32 R0, RZ, RZ, R33 ;  /* 0x000000ffff007224 */ /* 0x000fc400078e0021 */
        /* <DEDUP_REMOVED lines=39> */
[----:B------:R-:W-:-:S04]  /*3a50*/  PRMT R200, R29, 0x5410, R28 ;  /* 0x000054101dc87816 */ /* 0x000fc8000000001c */
[----:B------:R-:W-:Y:S01]  /*3a60*/  PRMT R203, R3, 0x5410, R0 ;  /* 0x0000541003cb7816 */ /* 0x000fe20000000000 */
[----:B------:R-:W-:Y:S06]  /*3a70*/  @!P1 BRA `(.L_x_1682) ;  /* 0x0000000000049947 */ /* 0x000fec0003800000 */
[----:B------:R-:W-:Y:S01]  /*3a80*/  BPT.TRAP 0x1 ;  /* 0x000000040000795c */ /* 0x000fe20000300000 */
.L_x_1682:
[----:B------:R-:W-:Y:S01]  /*3a90*/  LEA R3, R17, R16, 0x3 ;  /* 0x0000001011037211 */ /* 0x000fe200078e18ff */
[----:B------:R-:W-:Y:S01]  /*3aa0*/  BSSY B1, `(.L_x_1683) ;  /* 0x0000004000017945 */ /* 0x000fe20003800000 */
[----:B------:R-:W-:-:S04]  /*3ab0*/  SHF.L.U32 R0, R167, 0x1f, RZ ;  /* 0x0000001fa7007819 */ /* 0x000fc800000006ff */
[----:B------:R-:W1:Y:S02]  /*3ac0*/  SYNCS.PHASECHK.TRANS64.TRYWAIT P5, [R3+URZ+0x2a890], R0 ;  /* 0x02a89000030075a7 */ /* 0x000e6400080a017f */
[----:B-1----:R-:W-:Y:S05]  /*3ad0*/  @!P5 BRA `(.L_x_1684) ;  /* 0x000002480080d947 */ /* 0x002fea0003800000 */
.L_x_2125:
[----:B------:R-:W-:Y:S05]  /*3ae0*/  BSYNC B1 ;  /* 0x0000000000017941 */ /* 0x000fea0003800000 */
.L_x_1683:
        /* <DEDUP_REMOVED lines=26> */
[----:B------:R-:W-:Y:S02]  /*3c90*/  HADD2.F32 R125, -RZ, R216.H0_H0 ;  /* 0x200000d8ff7d7230 */ /* 0x000fe40000004100 */
[----:B------:R-:W-:Y:S01]  /*3ca0*/  FMUL.FTZ R127, R156, R127 ;  /* 0x0000007f9c7f7220 */ /* 0x000fe20000410000 */
[----:B------:R-:W-:-:S02]  /*3cb0*/  HADD2.F32 R126, -RZ, R28.H1_H1 ;  /* 0x3000001cff7e7230 */ /* 0x000fc40000004100 */
[-C--:B------:R-:W-:Y:S01]  /*3cc0*/  FFMA.FTZ R31, R156, R159.reuse, -R31 ;  /* 0x0000009f9c1f7223 */ /* 0x080fe2000001081f */
[----:B------:R-:W-:Y:S02]  /*3cd0*/  HADD2.F32 R156, -RZ, R28.H0_H0 ;  /* 0x2000001cff9c7230 */ /* 0x000fe40000004100 */
[----:B------:R-:W-:Y:S01]  /*3ce0*/  FFMA.FTZ R154, R154, R159, R127 ;  /* 0x0000009f9a9a7223 */ /* 0x000fe2000001007f */
[----:B------:R-:W-:Y:S02]  /*3cf0*/  HADD2.F32 R127, -RZ, R212.H0_H0 ;  /* 0x200000d4ff7f7230 */ /* 0x000fe40000004100 */
[-C--:B------:R-:W-:Y:S01]  /*3d00*/  FMUL.FTZ R157, R126, R125.reuse ;  /* 0x0000007d7e9d7220 */ /* 0x080fe20000410000 */
[----:B------:R-:W-:Y:S02]  /*3d10*/  HADD2.F32 R28, -RZ, R216.H1_H1 ;  /* 0x300000d8ff1c7230 */ /* 0x000fe40000004100 */
        /* <DEDUP_REMOVED lines=14> */
.L_x_1690:
[----:B------:R-:W-:Y:S05]  /*3e00*/  BSYNC B3 ;  /* 0x0000000000037941 */ /* 0x000fea0003800000 */
.L_x_1689:
[----:B------:R-:W-:Y:S02]  /*3e10*/  ULDC.64 UR4, c[0x0][0x208] ;  /* 0x0000820000047ab9 */ /* 0x000fe40000000a00 */
[----:B--2---:R2:W-:Y:S03]  /*3e20*/  STG.E.128 desc[UR4][R40.64], R28 ;  /* 0x0000001c28007986 */ /* 0x0045e6000c101d04 */
.L_x_1688:
[----:B------:R-:W-:Y:S05]  /*3e30*/  BSYNC B2 ;  /* 0x0000000000027941 */ /* 0x000fea0003800000 */
.L_x_1687:
        /* <DEDUP_REMOVED lines=26> */
[----:B------:R-:W-:-:S02]  /*3fe0*/  HADD2.F32 R115, -RZ, R215.H0_H0 ;  /* 0x200000d7ff737230 */ /* 0x000fc40000004100 */
[-C--:B------:R-:W-:Y:S01]  /*3ff0*/  FFMA.FTZ R29, R29, R124.reuse, -R82 ;  /* 0x0000007c1d1d7223 */ /* 0x080fe20000010852 */
[--C-:B------:R-:W-:Y:S02]  /*4000*/  HADD2.F32 R125, -RZ, R28.reuse.H1_H1 ;  /* 0x3000001cff7d7230 */ /* 0x100fe40000004100 */
[----:B------:R-:W-:Y:S01]  /*4010*/  FFMA.FTZ R82, R83, R124, R154 ;  /* 0x0000007c53527223 */ /* 0x000fe2000001009a */
[----:B------:R-:W-:Y:S01]  /*4020*/  HADD2.F32 R126, -RZ, R28.H0_H0 ;  /* 0x2000001cff7e7230 */ /* 0x000fe20000004100 */
[----:B------:R-:W-:Y:S01]  /*4030*/  F2FP.F16.F32.PACK_AB R31, R114, R31 ;  /* 0x0000001f721f723e */ /* 0x000fe200000000ff */
[----:B------:R-:W-:Y:S02]  /*4040*/  HADD2.F32 R83, -RZ, R215.H1_H1 ;  /* 0x300000d7ff537230 */ /* 0x000fe40000004100 */
        /* <DEDUP_REMOVED lines=15> */
.L_x_1694:
[----:B------:R-:W-:Y:S05]  /*4140*/  BSYNC B3 ;  /* 0x0000000000037941 */ /* 0x000fea0003800000 */
.L_x_1693:
[----:B------:R-:W-:Y:S02]  /*4150*/  ULDC.64 UR4, c[0x0][0x208] ;  /* 0x0000820000047ab9 */ /* 0x000fe40000000a00 */
[----:B--2---:R3:W-:Y:S03]  /*4160*/  STG.E.128 desc[UR4][R40.64+0x40], R28 ;  /* 0x0000401c28007986 */ /* 0x0047e6000c101d04 */
.L_x_1692:
[----:B------:R-:W-:Y:S05]  /*4170*/  BSYNC B2 ;  /* 0x0000000000027941 */ /* 0x000fea0003800000 */
.L_x_1691:
        /* <DEDUP_REMOVED lines=34> */
[----:B------:R-:W-:Y:S02]  /*43a0*/  HADD2.F32 R28, -RZ, R30.H1_H1 ;  /* 0x3000001eff1c7230 */ /* 0x000fe40000004100 */
        /* <DEDUP_REMOVED lines=13> */
.L_x_1698:
[----:B------:R-:W-:Y:S05]  /*4480*/  BSYNC B3 ;  /* 0x0000000000037941 */ /* 0x000fea0003800000 */
.L_x_1697:
[----:B------:R-:W-:Y:S02]  /*4490*/  ULDC.64 UR4, c[0x0][0x208] ;  /* 0x0000820000047ab9 */ /* 0x000fe40000000a00 */
[----:B--2---:R4:W-:Y:S03]  /*44a0*/  STG.E.128 desc[UR4][R40.64+0x80], R28 ;  /* 0x0000801c28007986 */ /* 0x0049e6000c101d04 */
.L_x_1696:
[----:B------:R-:W-:Y:S05]  /*44b0*/  BSYNC B2 ;  /* 0x0000000000027941 */ /* 0x000fea0003800000 */
.L_x_1695:
        /* <DEDUP_REMOVED lines=14> */
[----:B------:R-:W-:Y:S02]  /*45a0*/  HADD2.F32 R73, -RZ, R73.H0_H0 ;  /* 0x20000049ff497230 */ /* 0x000fe40000004100 */
[--C-:B------:R-:W-:Y:S02]  /*45b0*/  HADD2.F32 R74, -RZ, R31.reuse.H1_H1 ;  /* 0x3000001fff4a7230 */ /* 0x100fe40000004100 */
[----:B------:R-:W-:Y:S01]  /*45c0*/  FMUL.FTZ R82, R75, R72 ;  /* 0x000000484b527220 */ /* 0x000fe20000410000 */
[----:B------:R-:W-:-:S02]  /*45d0*/  HADD2.F32 R80, -RZ, R31.H0_H0 ;  /* 0x2000001fff507230 */ /* 0x000fc40000004100 */
        /* <DEDUP_REMOVED lines=9> */
[----:B------:R-:W-:-:S02]  /*4670*/  HADD2.F32 R70, -RZ, R213.H0_H0 ;  /* 0x200000d5ff467230 */ /* 0x000fc40000004100 */
[----:B------:R-:W-:Y:S02]  /*4680*/  HADD2.F32 R213, -RZ, R213.H1_H1 ;  /* 0x300000d5ffd57230 */ /* 0x000fe40000004100 */
[----:B------:R-:W-:Y:S01]  /*4690*/  HADD2.F32 R71, -RZ, R28.H1_H1 ;  /* 0x3000001cff477230 */ /* 0x000fe20000004100 */
[----:B------:R-:W-:Y:S01]  /*46a0*/  F2FP.F16.F32.PACK_AB R31, R74, R31 ;  /* 0x0000001f4a1f723e */ /* 0x000fe200000000ff */
[----:B------:R-:W-:Y:S02]  /*46b0*/  HADD2.F32 R72, -RZ, R30.H1_H1 ;  /* 0x3000001eff487230 */ /* 0x000fe40000004100 */
[----:B------:R-:W-:Y:S02]  /*46c0*/  HADD2.F32 R28, -RZ, R28.H0_H0 ;  /* 0x2000001cff1c7230 */ /* 0x000fe40000004100 */
[----:B------:R-:W-:Y:S01]  /*46d0*/  FMUL.FTZ R73, R71, R70 ;  /* 0x0000004647497220 */ /* 0x000fe20000410000 */
[----:B------:R-:W-:Y:S02]  /*46e0*/  HADD2.F32 R30, -RZ, R30.H0_H0 ;  /* 0x2000001eff1e7230 */ /* 0x000fe40000004100 */
[----:B------:R-:W-:Y:S01]  /*46f0*/  FMUL.FTZ R81, R72, R213 ;  /* 0x000000d548517220 */ /* 0x000fe20000410000 */
[----:B------:R-:W-:-:S02]  /*4700*/  HADD2.F32 R29, -RZ, R209.H1_H1 ;  /* 0x300000d1ff1d7230 */ /* 0x000fc40000004100 */
[----:B------:R-:W-:Y:S01]  /*4710*/  FMUL.FTZ R70, R28, R70 ;  /* 0x000000461c467220 */ /* 0x000fe20000410000 */
[----:B------:R-:W-:Y:S02]  /*4720*/  HADD2.F32 R209, -RZ, R209.H0_H0 ;  /* 0x200000d1ffd17230 */ /* 0x000fe40000004100 */
[----:B------:R-:W-:Y:S01]  /*4730*/  FMUL.FTZ R213, R30, R213 ;  /* 0x000000d51ed57220 */ /* 0x000fe20000410000 */
[-C--:B------:R-:W-:Y:S01]  /*4740*/  FFMA.FTZ R73, R28, R29.reuse, -R73 ;  /* 0x0000001d1c497223 */ /* 0x080fe20000010849 */
[----:B------:R-:W-:Y:S01]  /*4750*/  FFMA.FTZ R70, R71, R29, R70 ;  /* 0x0000001d47467223 */ /* 0x000fe20000010046 */
[-C--:B------:R-:W-:Y:S01]  /*4760*/  FFMA.FTZ R81, R30, R209.reuse, -R81 ;  /* 0x000000d11e517223 */ /* 0x080fe20000010851 */
[----:B------:R-:W-:Y:S01]  /*4770*/  FFMA.FTZ R72, R72, R209, R213 ;  /* 0x000000d148487223 */ /* 0x000fe200000100d5 */
[----:B------:R-:W-:Y:S02]  /*4780*/  F2FP.F16.F32.PACK_AB R29, R75, R82 ;  /* 0x000000524b1d723e */ /* 0x000fe400000000ff */
[----:B------:R-:W-:-:S02]  /*4790*/  F2FP.F16.F32.PACK_AB R28, R70, R73 ;  /* 0x00000049461c723e */ /* 0x000fc400000000ff */
[----:B------:R-:W-:-:S07]  /*47a0*/  F2FP.F16.F32.PACK_AB R30, R72, R81 ;  /* 0x00000051481e723e */ /* 0x000fce00000000ff */
.L_x_1702:
[----:B------:R-:W-:Y:S05]  /*47b0*/  BSYNC B3 ;  /* 0x0000000000037941 */ /* 0x000fea0003800000 */
.L_x_1701:
[----:B------:R-:W-:Y:S02]  /*47c0*/  ULDC.64 UR4, c[0x0][0x208] ;  /* 0x0000820000047ab9 */ /* 0x000fe40000000a00 */
[----:B--2---:R0:W-:Y:S03]  /*47d0*/  STG.E.128 desc[UR4][R40.64+0xc0], R28 ;  /* 0x0000c01c28007986 */ /* 0x0041e6000c101d04 */
.L_x_1700:
[----:B------:R-:W-:Y:S05]  /*47e0*/  BSYNC B2 ;  /* 0x0000000000027941 */ /* 0x000fea0003800000 */
.L_x_1699:
        /* <DEDUP_REMOVED lines=8> */
[----:B--2---:R-:W-:Y:S01]  /*4870*/  HADD2.F32 R72, -RZ, R29.H1_H1 ;  /* 0x3000001dff487230 */ /* 0x004fe20000004100 */
[----:B------:R-:W-:Y:S02]  /*4880*/  SHF.R.U64 R71, R68, 0x10, R69 ;  /* 0x0000001044477819 */ /* 0x000fe40000001245 */
[----:B------:R-:W-:Y:S01]  /*4890*/  SHF.R.U32.HI R66, RZ, 0x10, R67 ;  /* 0x00000010ff427819 */ /* 0x000fe20000011643 */
[----:B------:R-:W-:Y:S01]  /*48a0*/  IMAD.MOV.U32 R67, RZ, RZ, R31 ;  /* 0x000000ffff437224 */ /* 0x000fe200078e001f */
[----:B------:R-:W-:Y:S01]  /*48b0*/  SHF.R.U32.HI R73, RZ, 0x10, R69 ;  /* 0x00000010ff497819 */ /* 0x000fe20000011645 */
[----:B------:R-:W-:Y:S02]  /*48c0*/  HADD2.F32 R31, -RZ, R70.H0_H0 ;  /* 0x20000046ff1f7230 */ /* 0x000fe40000004100 */
[----:B------:R-:W-:Y:S02]  /*48d0*/  HADD2.F32 R71, -RZ, R71.H0_H0 ;  /* 0x20000047ff477230 */ /* 0x000fe40000004100 */
[----:B------:R-:W-:-:S02]  /*48e0*/  HADD2.F32 R70, -RZ, R29.H0_H0 ;  /* 0x2000001dff467230 */ /* 0x000fc40000004100 */
[----:B------:R-:W-:Y:S02]  /*48f0*/  HADD2.F32 R73, -RZ, R73.H0_H0 ;  /* 0x20000049ff497230 */ /* 0x000fe40000004100 */
[-C--:B------:R-:W-:Y:S01]  /*4900*/  FMUL.FTZ R29, R72, R71.reuse ;  /* 0x00000047481d7220 */ /* 0x080fe20000410000 */
[--C-:B------:R-:W-:Y:S02]  /*4910*/  HADD2.F32 R68, -RZ, R67.reuse.H1_H1 ;  /* 0x30000043ff447230 */ /* 0x100fe40000004100 */
[C---:B------:R-:W-:Y:S01]  /*4920*/  FMUL.FTZ R71, R70.reuse, R71 ;  /* 0x0000004746477220 */ /* 0x040fe20000410000 */
[----:B------:R-:W-:Y:S02]  /*4930*/  HADD2.F32 R67, -RZ, R67.H0_H0 ;  /* 0x20000043ff437230 */ /* 0x000fe40000004100 */
[----:B------:R-:W-:Y:S01]  /*4940*/  FFMA.FTZ R29, R70, R31, -R29 ;  /* 0x0000001f461d7223 */ /* 0x000fe2000001081d */
[----:B------:R-:W-:Y:S02]  /*4950*/  HADD2.F32 R69, -RZ, R66.H0_H0 ;  /* 0x20000042ff457230 */ /* 0x000fe40000004100 */
[----:B------:R-:W-:Y:S01]  /*4960*/  FMUL.FTZ R74, R68, R73 ;  /* 0x00000049444a7220 */ /* 0x000fe20000410000 */
[----:B------:R-:W-:Y:S01]  /*4970*/  FFMA.FTZ R66, R72, R31, R71 ;  /* 0x0000001f48427223 */ /* 0x000fe20000010047 */
[----:B------:R-:W-:Y:S01]  /*4980*/  FMUL.FTZ R73, R67, R73 ;  /* 0x0000004943497220 */ /* 0x000fe20000410000 */
        /* <DEDUP_REMOVED lines=22> */
.L_x_1706:
[----:B------:R-:W-:Y:S05]  /*4af0*/  BSYNC B3 ;  /* 0x0000000000037941 */ /* 0x000fea0003800000 */
.L_x_1705:
[----:B------:R-:W-:Y:S02]  /*4b00*/  ULDC.64 UR4, c[0x0][0x208] ;  /* 0x0000820000047ab9 */ /* 0x000fe40000000a00 */
[----:B--2---:R0:W-:Y:S03]  /*4b10*/  STG.E.128 desc[UR4][R40.64+0x100], R28 ;  /* 0x0001001c28007986 */ /* 0x0041e6000c101d04 */
.L_x_1704:
[----:B------:R-:W-:Y:S05]  /*4b20*/  BSYNC B2 ;  /* 0x0000000000027941 */ /* 0x000fea0003800000 */
.L_x_1703:
[----:B------:R-:W-:-:S13]  /*4b30*/  ISETP.NE.AND P0, PT, R6, RZ, PT ;  /* 0x000000ff0600720c */ /* 0x000fda0003f05270 */
[----:B------:R-:W-:Y:S05]  /*4b40*/  @!P0 BRA `(.L_x_1686) ;  /* 0x0000000000c48947 */ /* 0x000fea0003800000 */
[----:B0-234-:R0:W2:Y:S01]  /*4b50*/  LDS.128 R28, [R38+0x6000] ;  /* 0x00600000261c7984 */ /* 0x01d0a20000000c00 */
[----:B------:R-:W-:Y:S01]  /*4b60*/  ISETP.GE.AND P0, PT, R172, R119, PT ;  /* 0x00000077ac00720c */ /* 0x000fe20003f06270 */
[----:B------:R-:W-:-:S12]  /*4b70*/  BSSY B2, `(.L_x_1707) ;  /* 0x000002c000027945 */ /* 0x000fd80003800000 */
[----:B0-----:R-:W-:Y:S05]  /*4b80*/  @P0 BRA `(.L_x_1708) ;  /* 0x0000000000a80947 */ /* 0x001fea0003800000 */
[----:B------:R-:W-:Y:S02]  /*4b90*/  SHF.R.U64 R67, R64, 0x10, R65 ;  /* 0x0000001040437819 */ /* 0x000fe40000001241 */
[--C-:B------:R-:W-:Y:S01]  /*4ba0*/  SHF.R.U64 R69, R62, 0x10, R63.reuse ;  /* 0x000000103e457819 */ /* 0x100fe2000000123f */
[----:B--2---:R-:W-:Y:S01]  /*4bb0*/  IMAD.MOV.U32 R62, RZ, RZ, R28 ;  /* 0x000000ffff3e7224 */ /* 0x004fe200078e001c */
[----:B------:R-:W-:Y:S01]  /*4bc0*/  SHF.R.U32.HI R66, RZ, 0x10, R63 ;  /* 0x00000010ff427819 */ /* 0x000fe2000001163f */
[----:B------:R-:W-:Y:S01]  /*4bd0*/  IMAD.MOV.U32 R63, RZ, RZ, R31 ;  /* 0x000000ffff3f7224 */ /* 0x000fe200078e001f */
[----:B------:R-:W-:Y:S01]  /*4be0*/  SHF.R.U32.HI R68, RZ, 0x10, R65 ;  /* 0x00000010ff447819 */ /* 0x000fe20000011641 */
[----:B------:R-:W-:Y:S02]  /*4bf0*/  HADD2.F32 R67, -RZ, R67.H0_H0 ;  /* 0x20000043ff437230 */ /* 0x000fe40000004100 */
[--C-:B------:R-:W-:Y:S02]  /*4c00*/  HADD2.F32 R31, -RZ, R29.reuse.H1_H1 ;  /* 0x3000001dff1f7230 */ /* 0x100fe40000004100 */
[----:B------:R-:W-:-:S02]  /*4c10*/  HADD2.F32 R28, -RZ, R29.H0_H0 ;  /* 0x2000001dff1c7230 */ /* 0x000fc40000004100 */
[--C-:B------:R-:W-:Y:S02]  /*4c20*/  HADD2.F32 R64, -RZ, R63.reuse.H1_H1 ;  /* 0x3000003fff407230 */ /* 0x100fe40000004100 */
[-C--:B------:R-:W-:Y:S01]  /*4c30*/  FMUL.FTZ R29, R31, R67.reuse ;  /* 0x000000431f1d7220 */ /* 0x080fe20000410000 */
[----:B------:R-:W-:Y:S02]  /*4c40*/  HADD2.F32 R68, -RZ, R68.H0_H0 ;  /* 0x20000044ff447230 */ /* 0x000fe40000004100 */
[----:B------:R-:W-:Y:S01]  /*4c50*/  FMUL.FTZ R70, R28, R67 ;  /* 0x000000431c467220 */ /* 0x000fe20000410000 */
[----:B------:R-:W-:Y:S02]  /*4c60*/  HADD2.F32 R63, -RZ, R63.H0_H0 ;  /* 0x2000003fff3f7230 */ /* 0x000fe40000004100 */
[----:B------:R-:W-:Y:S02]  /*4c70*/  HADD2.F32 R65, -RZ, R69.H0_H0 ;  /* 0x20000045ff417230 */ /* 0x000fe40000004100 */
[----:B------:R-:W-:Y:S01]  /*4c80*/  FMUL.FTZ R72, R64, R68 ;  /* 0x0000004440487220 */ /* 0x000fe20000410000 */
[----:B------:R-:W-:-:S02]  /*4c90*/  HADD2.F32 R66, -RZ, R66.H0_H0 ;  /* 0x20000042ff427230 */ /* 0x000fc40000004100 */
[----:B------:R-:W-:Y:S01]  /*4ca0*/  FMUL.FTZ R67, R63, R68 ;  /* 0x000000443f437220 */ /* 0x000fe20000410000 */
[-C--:B------:R-:W-:Y:S01]  /*4cb0*/  FFMA.FTZ R28, R28, R65.reuse, -R29 ;  /* 0x000000411c1c7223 */ /* 0x080fe2000001081d */
[----:B------:R-:W-:Y:S01]  /*4cc0*/  FFMA.FTZ R29, R31, R65, R70 ;  /* 0x000000411f1d7223 */ /* 0x000fe20000010046 */
[----:B------:R-:W-:Y:S02]  /*4cd0*/  HADD2.F32 R31, -RZ, R62.H1_H1 ;  /* 0x3000003eff1f7230 */ /* 0x000fe40000004100 */
[-C--:B------:R-:W-:Y:S01]  /*4ce0*/  FFMA.FTZ R72, R63, R66.reuse, -R72 ;  /* 0x000000423f487223 */ /* 0x080fe20000010848 */
[----:B------:R-:W-:Y:S01]  /*4cf0*/  FFMA.FTZ R69, R64, R66, R67 ;  /* 0x0000004240457223 */ /* 0x000fe20000010043 */
[----:B------:R-:W-:Y:S01]  /*4d00*/  HADD2.F32 R65, -RZ, R152.H1_H1 ;  /* 0x30000098ff417230 */ /* 0x000fe20000004100 */
[----:B------:R-:W-:Y:S01]  /*4d10*/  F2FP.F16.F32.PACK_AB R29, R29, R28 ;  /* 0x0000001c1d1d723e */ /* 0x000fe200000000ff */
[----:B------:R-:W-:Y:S02]  /*4d20*/  HADD2.F32 R62, -RZ, R62.H0_H0 ;  /* 0x2000003eff3e7230 */ /* 0x000fe40000004100 */
[----:B------:R-:W-:-:S02]  /*4d30*/  HADD2.F32 R66, -RZ, R153.H0_H0 ;  /* 0x20000099ff427230 */ /* 0x000fc40000004100 */
[-C--:B------:R-:W-:Y:S01]  /*4d40*/  FMUL.FTZ R67, R31, R65.reuse ;  /* 0x000000411f437220 */ /* 0x080fe20000410000 */
[--C-:B------:R-:W-:Y:S02]  /*4d50*/  HADD2.F32 R63, -RZ, R30.reuse.H1_H1 ;  /* 0x3000001eff3f7230 */ /* 0x100fe40000004100 */
[----:B------:R-:W-:Y:S01]  /*4d60*/  FMUL.FTZ R68, R62, R65 ;  /* 0x000000413e447220 */ /* 0x000fe20000410000 */
[----:B------:R-:W-:Y:S02]  /*4d70*/  HADD2.F32 R30, -RZ, R30.H0_H0 ;  /* 0x2000001eff1e7230 */ /* 0x000fe40000004100 */
[----:B------:R-:W-:Y:S02]  /*4d80*/  HADD2.F32 R64, -RZ, R151.H1_H1 ;  /* 0x30000097ff407230 */ /* 0x000fe40000004100 */
        /* <DEDUP_REMOVED lines=9> */
[----:B------:R-:W-:-:S07]  /*4e20*/  F2FP.F16.F32.PACK_AB R30, R66, R65 ;  /* 0x00000041421e723e */ /* 0x000fce00000000ff */
.L_x_1708:
[----:B------:R-:W-:Y:S05]  /*4e30*/  BSYNC B2 ;  /* 0x0000000000027941 */ /* 0x000fea0003800000 */
.L_x_1707:
[----:B------:R-:W-:Y:S02]  /*4e40*/  ULDC.64 UR4, c[0x0][0x208] ;  /* 0x0000820000047ab9 */ /* 0x000fe40000000a00 */
[----:B--2---:R0:W-:Y:S03]  /*4e50*/  STG.E.128 desc[UR4][R40.64+0x140], R28 ;  /* 0x0001401c28007986 */ /* 0x0041e6000c101d04 */
.L_x_1686:
[----:B------:R-:W-:Y:S05]  /*4e60*/  BSYNC B1 ;  /* 0x0000000000017941 */ /* 0x000fea0003800000 */
.L_x_1685:
        /* <DEDUP_REMOVED lines=11> */
[----:B------:R-:W-:Y:S01]  /*4f20*/  HADD2.F32 R30, -RZ, R29.H1_H1 ;  /* 0x3000001dff1e7230 */ /* 0x000fe20000004100 */
[--C-:B------:R-:W-:Y:S01]  /*4f30*/  SHF.R.U64 R59, R60, 0x10, R61.reuse ;  /* 0x000000103c3b7819 */ /* 0x100fe2000000123d */
[--C-:B------:R-:W-:Y:S01]  /*4f40*/  HADD2.F32 R41, -RZ, R31.reuse.H1_H1 ;  /* 0x3000001fff297230 */ /* 0x100fe20000004100 */
[----:B------:R-:W-:Y:S01]  /*4f50*/  SHF.R.U32.HI R62, RZ, 0x10, R61 ;  /* 0x00000010ff3e7819 */ /* 0x000fe2000001163d */
[----:B------:R-:W-:Y:S02]  /*4f60*/  HADD2.F32 R31, -RZ, R31.H0_H0 ;  /* 0x2000001fff1f7230 */ /* 0x000fe40000004100 */
[----:B------:R-:W-:Y:S02]  /*4f70*/  HADD2.F32 R59, -RZ, R59.H0_H0 ;  /* 0x2000003bff3b7230 */ /* 0x000fe40000004100 */
[----:B------:R-:W-:-:S02]  /*4f80*/  HADD2.F32 R62, -RZ, R62.H0_H0 ;  /* 0x2000003eff3e7230 */ /* 0x000fc40000004100 */
[----:B------:R-:W-:Y:S02]  /*4f90*/  HADD2.F32 R29, -RZ, R29.H0_H0 ;  /* 0x2000001dff1d7230 */ /* 0x000fe40000004100 */
[-C--:B------:R-:W-:Y:S01]  /*4fa0*/  FMUL.FTZ R64, R30, R59.reuse ;  /* 0x0000003b1e407220 */ /* 0x080fe20000410000 */
[----:B------:R-:W-:Y:S02]  /*4fb0*/  HADD2.F32 R58, -RZ, R58.H0_H0 ;  /* 0x2000003aff3a7230 */ /* 0x000fe40000004100 */
[-C--:B------:R-:W-:Y:S01]  /*4fc0*/  FMUL.FTZ R66, R41, R62.reuse ;  /* 0x0000003e29427220 */ /* 0x080fe20000410000 */
[----:B------:R-:W-:Y:S02]  /*4fd0*/  HADD2.F32 R60, -RZ, R63.H0_H0 ;  /* 0x2000003fff3c7230 */ /* 0x000fe40000004100 */
[----:B------:R-:W-:Y:S01]  /*4fe0*/  FMUL.FTZ R62, R31, R62 ;  /* 0x0000003e1f3e7220 */ /* 0x000fe20000410000 */
[C---:B------:R-:W-:Y:S01]  /*4ff0*/  FMUL.FTZ R59, R29.reuse, R59 ;  /* 0x0000003b1d3b7220 */ /* 0x040fe20000410000 */
[----:B------:R-:W-:Y:S01]  /*5000*/  FFMA.FTZ R64, R29, R58, -R64 ;  /* 0x0000003a1d407223 */ /* 0x000fe20000010840 */
[----:B------:R-:W-:-:S02]  /*5010*/  HADD2.F32 R29, -RZ, R28.H1_H1 ;  /* 0x3000001cff1d7230 */ /* 0x000fc40000004100 */
[----:B------:R-:W-:Y:S01]  /*5020*/  FFMA.FTZ R63, R41, R60, R62 ;  /* 0x0000003c293f7223 */ /* 0x000fe2000001003e */
[----:B------:R-:W-:Y:S01]  /*5030*/  FFMA.FTZ R61, R30, R58, R59 ;  /* 0x0000003a1e3d7223 */ /* 0x000fe2000001003b */
[--C-:B------:R-:W-:Y:S02]  /*5040*/  HADD2.F32 R41, -RZ, R203.reuse.H0_H0 ;  /* 0x200000cbff297230 */ /* 0x100fe40000004100 */
[----:B------:R-:W-:Y:S01]  /*5050*/  FFMA.FTZ R66, R31, R60, -R66 ;  /* 0x0000003c1f427223 */ /* 0x000fe20000010842 */
[----:B------:R-:W-:Y:S02]  /*5060*/  HADD2.F32 R28, -RZ, R28.H0_H0 ;  /* 0x2000001cff1c7230 */ /* 0x000fe40000004100 */
[----:B------:R-:W-:Y:S02]  /*5070*/  HADD2.F32 R203, -RZ, R203.H1_H1 ;  /* 0x300000cbffcb7230 */ /* 0x000fe40000004100 */
[----:B------:R-:W-:Y:S01]  /*5080*/  FMUL.FTZ R59, R29, R41 ;  /* 0x000000291d3b7220 */ /* 0x000fe20000410000 */
[----:B------:R-:W-:-:S02]  /*5090*/  HADD2.F32 R30, -RZ, R40.H1_H1 ;  /* 0x30000028ff1e7230 */ /* 0x000fc40000004100 */
[----:B------:R-:W-:Y:S01]  /*50a0*/  FMUL.FTZ R58, R28, R41 ;  /* 0x000000291c3a7220 */ /* 0x000fe20000410000 */
[----:B------:R-:W-:Y:S02]  /*50b0*/  HADD2.F32 R40, -RZ, R40.H0_H0 ;  /* 0x20000028ff287230 */ /* 0x000fe40000004100 */
[----:B------:R-:W-:Y:S02]  /*50c0*/  HADD2.F32 R151, -RZ, R151.H0_H0 ;  /* 0x20000097ff977230 */ /* 0x000fe40000004100 */
        /* <DEDUP_REMOVED lines=11> */
.L_x_1713:
[----:B------:R-:W-:Y:S05]  /*5180*/  BSYNC B2 ;  /* 0x0000000000027941 */ /* 0x000fea0003800000 */
.L_x_1712:
[----:B------:R-:W-:Y:S02]  /*5190*/  ULDC.64 UR4, c[0x0][0x208] ;  /* 0x0000820000047ab9 */ /* 0x000fe40000000a00 */
[----:B--2---:R0:W-:Y:S03]  /*51a0*/  STG.E.128 desc[UR4][R36.64], R28 ;  /* 0x0000001c24007986 */ /* 0x0041e6000c101d04 */
.L_x_1711:
[----:B------:R-:W-:Y:S05]  /*51b0*/  BSYNC B1 ;  /* 0x0000000000017941 */ /* 0x000fea0003800000 */
.L_x_1710:
        /* <DEDUP_REMOVED lines=23> */
[----:B------:R-:W-:Y:S02]  /*5330*/  FMUL.FTZ R55, R29, R55 ;  /* 0x000000371d377220 */ /* 0x000fe40000410000 */
[----:B------:R-:W-:Y:S01]  /*5340*/  FFMA.FTZ R61, R41, R56, R58 ;  /* 0x00000038293d7223 */ /* 0x000fe2000001003a */
[----:B------:R-:W-:Y:S01]  /*5350*/  FFMA.FTZ R60, R29, R54, -R60 ;  /* 0x000000361d3c7223 */ /* 0x000fe2000001083c */
[----:B------:R-:W-:-:S02]  /*5360*/  HADD2.F32 R29, -RZ, R28.H1_H1 ;  /* 0x3000001cff1d7230 */ /* 0x000fc40000004100 */
[----:B------:R-:W-:Y:S01]  /*5370*/  FFMA.FTZ R59, R30, R54, R55 ;  /* 0x000000361e3b7223 */ /* 0x000fe20000010037 */
[----:B------:R-:W-:Y:S02]  /*5380*/  HADD2.F32 R41, -RZ, R200.H0_H0 ;  /* 0x200000c8ff297230 */ /* 0x000fe40000004100 */
[----:B------:R-:W-:Y:S01]  /*5390*/  FFMA.FTZ R62, R31, R56, -R62 ;  /* 0x000000381f3e7223 */ /* 0x000fe2000001083e */
[----:B------:R-:W-:Y:S02]  /*53a0*/  HADD2.F32 R28, -RZ, R28.H0_H0 ;  /* 0x2000001cff1c7230 */ /* 0x000fe40000004100 */
[----:B------:R-:W-:Y:S02]  /*53b0*/  HADD2.F32 R55, -RZ, R200.H1_H1 ;  /* 0x300000c8ff377230 */ /* 0x000fe40000004100 */
[-C--:B------:R-:W-:Y:S01]  /*53c0*/  FMUL.FTZ R57, R29, R41.reuse ;  /* 0x000000291d397220 */ /* 0x080fe20000410000 */
[--C-:B------:R-:W-:Y:S02]  /*53d0*/  HADD2.F32 R30, -RZ, R40.reuse.H1_H1 ;  /* 0x30000028ff1e7230 */ /* 0x100fe40000004100 */
[----:B------:R-:W-:Y:S01]  /*53e0*/  FMUL.FTZ R54, R28, R41 ;  /* 0x000000291c367220 */ /* 0x000fe20000410000 */
[----:B------:R-:W-:-:S02]  /*53f0*/  HADD2.F32 R40, -RZ, R40.H0_H0 ;  /* 0x20000028ff287230 */ /* 0x000fc40000004100 */
[--C-:B------:R-:W-:Y:S02]  /*5400*/  HADD2.F32 R31, -RZ, R147.reuse.H0_H0 ;  /* 0x20000093ff1f7230 */ /* 0x100fe40000004100 */
[-C--:B------:R-:W-:Y:S01]  /*5410*/  FMUL.FTZ R41, R30, R55.reuse ;  /* 0x000000371e297220 */ /* 0x080fe20000410000 */
[----:B------:R-:W-:Y:S02]  /*5420*/  HADD2.F32 R147, -RZ, R147.H1_H1 ;  /* 0x30000093ff937230 */ /* 0x000fe40000004100 */
        /* <DEDUP_REMOVED lines=9> */
.L_x_1717:
[----:B------:R-:W-:Y:S05]  /*54c0*/  BSYNC B2 ;  /* 0x0000000000027941 */ /* 0x000fea0003800000 */
.L_x_1716:
[----:B------:R-:W-:Y:S02]  /*54d0*/  ULDC.64 UR4, c[0x0][0x208] ;  /* 0x0000820000047ab9 */ /* 0x000fe40000000a00 */
[----:B--2---:R0:W-:Y:S03]  /*54e0*/  STG.E.128 desc[UR4][R36.64+0x40], R28 ;  /* 0x0000401c24007986 */ /* 0x0041e6000c101d04 */
.L_x_1715:
[----:B------:R-:W-:Y:S05]  /*54f0*/  BSYNC B1 ;  /* 0x0000000000017941 */ /* 0x000fea0003800000 */
.L_x_1714:
        /* <DEDUP_REMOVED lines=35> */
[CC--:B------:R-:W-:Y:S01]  /*5730*/  FMUL.FTZ R53, R29.reuse, R153.reuse ;  /* 0x000000991d357220 */ /* 0x0c0fe20000410000 */
[--C-:B------:R-:W-:Y:S02]  /*5740*/  HADD2.F32 R31, -RZ, R144.reuse.H0_H0 ;  /* 0x20000090ff1f7230 */ /* 0x100fe40000004100 */
[----:B------:R-:W-:Y:S01]  /*5750*/  FMUL.FTZ R50, R28, R153 ;  /* 0x000000991c327220 */ /* 0x000fe20000410000 */
        /* <DEDUP_REMOVED lines=10> */
.L_x_1721:
[----:B------:R-:W-:Y:S05]  /*5800*/  BSYNC B2 ;  /* 0x0000000000027941 */ /* 0x000fea0003800000 */
.L_x_1720:
[----:B------:R-:W-:Y:S02]  /*5810*/  ULDC.64 UR4, c[0x0][0x208] ;  /* 0x0000820000047ab9 */ /* 0x000fe40000000a00 */
[----:B--2---:R0:W-:Y:S03]  /*5820*/  STG.E.128 desc[UR4][R36.64+0x80], R28 ;  /* 0x0000801c24007986 */ /* 0x0041e6000c101d04 */
.L_x_1719:
[----:B------:R-:W-:Y:S05]  /*5830*/  BSYNC B1 ;  /* 0x0000000000017941 */ /* 0x000fea0003800000 */
.L_x_1718:
        /* <DEDUP_REMOVED lines=48> */
.L_x_1725:
[----:B------:R-:W-:Y:S05]  /*5b40*/  BSYNC B2 ;  /* 0x0000000000027941 */ /* 0x000fea0003800000 */
.L_x_1724:
[----:B------:R-:W-:Y:S02]  /*5b50*/  ULDC.64 UR4, c[0x0][0x208] ;  /* 0x0000820000047ab9 */ /* 0x000fe40000000a00 */
[----:B--2---:R0:W-:Y:S03]  /*5b60*/  STG.E.128 desc[UR4][R36.64+0xc0], R28 ;  /* 0x0000c01c24007986 */ /* 0x0041e6000c101d04 */
.L_x_1723:
[----:B------:R-:W-:Y:S05]  /*5b70*/  BSYNC B1 ;  /* 0x0000000000017941 */ /* 0x000fea0003800000 */
.L_x_1722:
        /* <DEDUP_REMOVED lines=12> */
[----:B------:R-:W-:Y:S01]  /*5c40*/  HADD2.F32 R40, -RZ, R31.H1_H1 ;  /* 0x3000001fff287230 */ /* 0x000fe20000004100 */
[----:B------:R-:W-:Y:S01]  /*5c50*/  SHF.R.U32.HI R44, RZ, 0x10, R45 ;  /* 0x00000010ff2c7819 */ /* 0x000fe2000001162d */
[----:B------:R-:W-:Y:S02]  /*5c60*/  HADD2.F32 R29, -RZ, R29.H0_H0 ;  /* 0x2000001dff1d7230 */ /* 0x000fe40000004100 */
[----:B------:R-:W-:Y:S02]  /*5c70*/  HADD2.F32 R43, -RZ, R43.H0_H0 ;  /* 0x2000002bff2b7230 */ /* 0x000fe40000004100 */
[----:B------:R-:W-:-:S02]  /*5c80*/  HADD2.F32 R44, -RZ, R44.H0_H0 ;  /* 0x2000002cff2c7230 */ /* 0x000fc40000004100 */
[----:B------:R-:W-:Y:S02]  /*5c90*/  HADD2.F32 R31, -RZ, R31.H0_H0 ;  /* 0x2000001fff1f7230 */ /* 0x000fe40000004100 */
[-C--:B------:R-:W-:Y:S01]  /*5ca0*/  FMUL.FTZ R46, R30, R43.reuse ;  /* 0x0000002b1e2e7220 */ /* 0x080fe20000410000 */
[----:B------:R-:W-:Y:S02]  /*5cb0*/  HADD2.F32 R41, -RZ, R41.H0_H0 ;  /* 0x20000029ff297230 */ /* 0x000fe40000004100 */
[----:B------:R-:W-:Y:S01]  /*5cc0*/  FMUL.FTZ R43, R29, R43 ;  /* 0x0000002b1d2b7220 */ /* 0x000fe20000410000 */
[----:B------:R-:W-:Y:S02]  /*5cd0*/  HADD2.F32 R42, -RZ, R42.H0_H0 ;  /* 0x2000002aff2a7230 */ /* 0x000fe40000004100 */
[-C--:B------:R-:W-:Y:S01]  /*5ce0*/  FMUL.FTZ R45, R31, R44.reuse ;  /* 0x0000002c1f2d7220 */ /* 0x080fe20000410000 */
[----:B------:R-:W-:Y:S01]  /*5cf0*/  FMUL.FTZ R48, R40, R44 ;  /* 0x0000002c28307220 */ /* 0x000fe20000410000 */
[-C--:B------:R-:W-:Y:S01]  /*5d00*/  FFMA.FTZ R46, R29, R41.reuse, -R46 ;  /* 0x000000291d2e7223 */ /* 0x080fe2000001082e */
[----:B------:R-:W-:Y:S01]  /*5d10*/  FFMA.FTZ R43, R30, R41, R43 ;  /* 0x000000291e2b7223 */ /* 0x000fe2000001002b */
[----:B------:R-:W-:Y:S01]  /*5d20*/  FFMA.FTZ R47, R40, R42, R45 ;  /* 0x0000002a282f7223 */ /* 0x000fe2000001002d */
[----:B------:R-:W-:-:S02]  /*5d30*/  HADD2.F32 R40, -RZ, R78.H1_H1 ;  /* 0x3000004eff287230 */ /* 0x000fc40000004100 */
[----:B------:R-:W-:Y:S01]  /*5d40*/  FFMA.FTZ R48, R31, R42, -R48 ;  /* 0x0000002a1f307223 */ /* 0x000fe20000010830 */
[----:B------:R-:W-:Y:S02]  /*5d50*/  HADD2.F32 R29, -RZ, R28.H1_H1 ;  /* 0x3000001cff1d7230 */ /* 0x000fe40000004100 */
[--C-:B------:R-:W-:Y:S02]  /*5d60*/  HADD2.F32 R30, -RZ, R39.reuse.H1_H1 ;  /* 0x30000027ff1e7230 */ /* 0x100fe40000004100 */
[----:B------:R-:W-:Y:S02]  /*5d70*/  HADD2.F32 R78, -RZ, R78.H0_H0 ;  /* 0x2000004eff4e7230 */ /* 0x000fe40000004100 */
[----:B------:R-:W-:Y:S01]  /*5d80*/  FMUL.FTZ R41, R29, R40 ;  /* 0x000000281d297220 */ /* 0x000fe20000410000 */
[----:B------:R-:W-:Y:S02]  /*5d90*/  HADD2.F32 R28, -RZ, R28.H0_H0 ;  /* 0x2000001cff1c7230 */ /* 0x000fe40000004100 */
[----:B------:R-:W-:-:S02]  /*5da0*/  HADD2.F32 R39, -RZ, R39.H0_H0 ;  /* 0x20000027ff277230 */ /* 0x000fc40000004100 */
[----:B------:R-:W-:Y:S01]  /*5db0*/  FMUL.FTZ R42, R30, R78 ;  /* 0x0000004e1e2a7220 */ /* 0x000fe20000410000 */
        /* <DEDUP_REMOVED lines=12> */
.L_x_1729:
[----:B------:R-:W-:Y:S05]  /*5e80*/  BSYNC B2 ;  /* 0x0000000000027941 */ /* 0x000fea0003800000 */
.L_x_1728:
[----:B------:R-:W-:Y:S02]  /*5e90*/  ULDC.64 UR4, c[0x0][0x208] ;  /* 0x0000820000047ab9 */ /* 0x000fe40000000a00 */
[----:B--2---:R0:W-:Y:S03]  /*5ea0*/  STG.E.128 desc[UR4][R36.64+0x100], R28 ;  /* 0x0001001c24007986 */ /* 0x0041e6000c101d04 */
.L_x_1727:
[----:B------:R-:W-:Y:S05]  /*5eb0*/  BSYNC B1 ;  /* 0x0000000000017941 */ /* 0x000fea0003800000 */
.L_x_1726:
        /* <DEDUP_REMOVED lines=47> */
.L_x_1731:
[----:B------:R-:W-:Y:S05]  /*61b0*/  BSYNC B1 ;  /* 0x0000000000017941 */ /* 0x000fea0003800000 */
.L_x_1730:
[----:B------:R-:W-:Y:S02]  /*61c0*/  ULDC.64 UR4, c[0x0][0x208] ;  /* 0x0000820000047ab9 */ /* 0x000fe40000000a00 */
[----:B--2---:R0:W-:Y:S01]  /*61d0*/  STG.E.128 desc[UR4][R36.64+0x140], R28 ;  /* 0x0001401c24007986 */ /* 0x0041e2000c101d04 */
[----:B------:R-:W-:Y:S05]  /*61e0*/  BRA `(.L_x_1709) ;  /* 0x0000003c00ec7947 */ /* 0x000fea0003800000 */
.L_x_1677:
        /* <DEDUP_REMOVED lines=24> */
[----:B------:R-:W-:Y:S01]  /*6370*/  CS2R R48, SRZ ;  /* 0x0000000000307805 */ /* 0x000fe2000001ff00 */
[----:B------:R-:W-:Y:S01]  /*6380*/  ULDC.64 UR6, c[0x0][0x208] ;  /* 0x0000820000067ab9 */ /* 0x000fe20000000a00 */
[----:B------:R-:W-:Y:S01]  /*6390*/  LEA.HI.X R53, R29, UR5, R30, 0x1, P0 ;  /* 0x000000051d357c11 */ /* 0x000fe200080f0c1e */
[----:B------:R-:W-:Y:S01]  /*63a0*/  ULDC.64 UR4, c[0x0][0x400] ;  /* 0x0001000000047ab9 */ /* 0x000fe20000000a00 */
[----:B------:R-:W-:Y:S01]  /*63b0*/  ISETP.GE.AND P0, PT, R18, R119, PT ;  /* 0x000000771200720c */ /* 0x000fe20003f06270 */
[----:B------:R-:W-:Y:S01]  /*63c0*/  IMAD.X R29, R3, 0x1, R20, P1 ;  /* 0x00000001031d7824 */ /* 0x000fe200008e0614 */
[----:B------:R-:W-:-:S04]  /*63d0*/  LEA R56, P1, R28, UR4, 0x1 ;  /* 0x000000041c387c11 */ /* 0x000fc8000f8208ff */
[----:B------:R-:W-:Y:S02]  /*63e0*/  LEA.HI.X R57, R28, UR5, R29, 0x1, P1 ;  /* 0x000000051c397c11 */ /* 0x000fe400088f0c1d */
[----:B------:R-:W-:-:S05]  /*63f0*/  ISETP.GE.AND P1, PT, R165, R119, PT ;  /* 0x00000077a500720c */ /* 0x000fca0003f26270 */
        /* <DEDUP_REMOVED lines=15> */
.L_x_1733:
[----:B------:R-:W-:Y:S05]  /*64f0*/  BSYNC B1 ;  /* 0x0000000000017941 */ /* 0x000fea0003800000 */
.L_x_1732:
        /* <DEDUP_REMOVED lines=12> */
[----:B-----5:R-:W-:Y:S01]  /*65c0*/  MOV R81, R30 ;  /* 0x0000001e00517202 */ /* 0x020fe20000000f00 */
[----:B------:R-:W-:Y:S01]  /*65d0*/  IMAD.MOV.U32 R82, RZ, RZ, R31 ;  /* 0x000000ffff527224 */ /* 0x000fe200078e001f */
[----:B------:R-:W-:Y:S01]  /*65e0*/  CS2R R72, SRZ ;  /* 0x0000000000487805 */ /* 0x000fe2000001ff00 */
        /* <DEDUP_REMOVED lines=9> */
[----:B------:R-:W-:Y:S01]  /*6680*/  CS2R R72, SRZ ;  /* 0x0000000000487805 */ /* 0x000fe2000001ff00 */
[----:B------:R-:W-:Y:S01]  /*6690*/  ULDC.64 UR8, c[0x0][0x208] ;  /* 0x0000820000087ab9 */ /* 0x000fe20000000a00 */
        /* <DEDUP_REMOVED lines=22> */
.L_x_1735:
[----:B------:R-:W-:Y:S05]  /*6800*/  BSYNC B1 ;  /* 0x0000000000017941 */ /* 0x000fea0003800000 */
.L_x_1734:
[----:B------:R-:W-:Y:S01]  /*6810*/  IMAD.MOV.U32 R0, RZ, RZ, R28 ;  /* 0x000000ffff007224 */ /* 0x000fe200078e001c */
[----:B------:R-:W-:Y:S01]  /*6820*/  ULOP3.LUT UR4, UR60, 0x1, URZ, 0xfc, !UPT ;  /* 0x000000013c047892 */ /* 0x000fe2000f8efc3f */
[----:B------:R-:W-:Y:S01]  /*6830*/  IMAD.MOV.U32 R3, RZ, RZ, R29 ;  /* 0x000000ffff037224 */ /* 0x000fe200078e001d */
[----:B------:R-:W-:Y:S01]  /*6840*/  PRMT R218, R81, 0x5410, R82 ;  /* 0x0000541051da7816 */ /* 0x000fe20000000052 */
[----:B0-----:R-:W-:Y:S01]  /*6850*/  IMAD.MOV.U32 R76, RZ, RZ, R34 ;  /* 0x000000ffff4c7224 */ /* 0x001fe200078e0022 */
[----:B------:R-:W-:Y:S01]  /*6860*/  UISETP.NE.AND UP0, UPT, UR4, 0x3, UPT ;  /* 0x000000030400788c */ /* 0x000fe2000bf05270 */
        /* <DEDUP_REMOVED lines=33> */
[----:B------:R-:W-:Y:S01]  /*6a80*/  PRMT R231, R231, 0x5410, R0 ;  /* 0x00005410e7e77816 */ /* 0x000fe20000000000 */
[----:B-----5:R-:W-:Y:S01]  /*6a90*/  IMAD.MOV.U32 R77, RZ, RZ, R54 ;  /* 0x000000ffff4d7224 */ /* 0x020fe200078e0036 */
[----:B------:R-:W-:-:S02]  /*6aa0*/  MOV R0, R51 ;  /* 0x0000003300007202 */ /* 0x000fc40000000f00 */
[----:B------:R-:W-:Y:S01]  /*6ab0*/  PRMT R212, R3, 0x7610, R212 ;  /* 0x0000761003d47816 */ /* 0x000fe200000000d4 */
[----:B------:R-:W-:Y:S01]  /*6ac0*/  IMAD.MOV.U32 R3, RZ, RZ, R52 ;  /* 0x000000ffff037224 */ /* 0x000fe200078e0034 */
[----:B------:R-:W-:Y:S01]  /*6ad0*/  PRMT R210, R210, 0x5410, R0 ;  /* 0x00005410d2d27816 */ /* 0x000fe20000000000 */
[----:B------:R-:W-:Y:S01]  /*6ae0*/  IMAD.MOV.U32 R0, RZ, RZ, R55 ;  /* 0x000000ffff007224 */ /* 0x000fe200078e0037 */
[----:B------:R-:W-:Y:S01]  /*6af0*/  PRMT R203, R76, 0x7610, R203 ;  /* 0x000076104ccb7816 */ /* 0x000fe200000000cb */
[----:B------:R-:W-:Y:S01]  /*6b00*/  IMAD.MOV.U32 R76, RZ, RZ, R53 ;  /* 0x000000ffff4c7224 */ /* 0x000fe200078e0035 */
[----:B------:R-:W-:Y:S02]  /*6b10*/  PRMT R151, R77, 0x7610, R151 ;  /* 0x000076104d977816 */ /* 0x000fe40000000097 */
        /* <DEDUP_REMOVED lines=32> */
[----:B------:R-:W-:-:S02]  /*6d20*/  IMAD.MOV.U32 R3, RZ, RZ, R72 ;  /* 0x000000ffff037224 */ /* 0x000fc400078e0048 */
[----:B------:R-:W-:Y:S01]  /*6d30*/  IMAD.MOV.U32 R0, RZ, RZ, R73 ;  /* 0x000000ffff007224 */ /* 0x000fe200078e0049 */
[----:B------:R-:W-:-:S04]  /*6d40*/  PRMT R216, R77, 0x5410, R76 ;  /* 0x000054104dd87816 */ /* 0x000fc8000000004c */
[----:B------:R-:W-:Y:S01]  /*6d50*/  PRMT R217, R3, 0x5410, R0 ;  /* 0x0000541003d97816 */ /* 0x000fe20000000000 */
[----:B------:R-:W-:Y:S06]  /*6d60*/  @!P1 BRA `(.L_x_1736) ;  /* 0x0000000000049947 */ /* 0x000fec0003800000 */
[----:B------:R-:W-:Y:S01]  /*6d70*/  BPT.TRAP 0x1 ;  /* 0x000000040000795c */ /* 0x000fe20000300000 */
.L_x_1736:
[----:B------:R-:W-:Y:S01]  /*6d80*/  IMAD R3, R17, 0x8, R16 ;  /* 0x0000000811037824 */ /* 0x000fe200078e0210 */
[----:B------:R-:W-:Y:S01]  /*6d90*/  SHF.L.U32 R0, R167, 0x1f, RZ ;  /* 0x0000001fa7007819 */ /* 0x000fe200000006ff */
[----:B------:R-:W0:Y:S01]  /*6da0*/  LDC R144, c[0x0][0x2f4] ;  /* 0x0000bd00ff907b82 */ /* 0x000e220000000800 */
[----:B------:R-:W-:Y:S02]  /*6db0*/  BSSY B1, `(.L_x_1737) ;  /* 0x0000004000017945 */ /* 0x000fe40003800000 */
[----:B------:R-:W1:Y:S05]  /*6dc0*/  SYNCS.PHASECHK.TRANS64.TRYWAIT P5, [R3+URZ+0x2a890], R0 ;  /* 0x02a89000030075a7 */ /* 0x000e6a00080a017f */
[----:B------:R-:W2:Y:S01]  /*6dd0*/  LDC.64 R124, c[0x0][0x300] ;  /* 0x0000c000ff7c7b82 */ /* 0x000ea20000000a00 */
[----:B-1----:R-:W-:Y:S05]  /*6de0*/  @!P5 BRA `(.L_x_1738) ;  /* 0x0000021400d0d947 */ /* 0x002fea0003800000 */
.L_x_2126:
[----:B------:R-:W-:Y:S05]  /*6df0*/  BSYNC B1 ;  /* 0x0000000000017941 */ /* 0x000fea0003800000 */
.L_x_1737:
[----:B------:R-:W-:Y:S01]  /*6e00*/  BSSY B1, `(.L_x_1739) ;  /* 0x0000183000017945 */ /* 0x000fe20003800000 */
[----:B0-----:R-:W-:Y:S01]  /*6e10*/  IADD3 R147, -R122, R144, RZ ;  /* 0x000000907a937210 */ /* 0x001fe20007ffe1ff */
[----:B------:R-:W-:Y:S02]  /*6e20*/  IMAD.MOV.U32 R127, RZ, RZ, R80 ;  /* 0x000000ffff7f7224 */ /* 0x000fe400078e0050 */
        /* <DEDUP_REMOVED lines=15> */
[----:B------:R-:W-:Y:S01]  /*6f20*/  LEA.HI R77, R77, R159, RZ, 0x3 ;  /* 0x0000009f4d4d7211 */ /* 0x000fe200078f18ff */
[----:B------:R-:W-:-:S03]  /*6f30*/  IMAD.SHL.U32 R159, R159, 0x8, RZ ;  /* 0x000000089f9f7824 */ /* 0x000fc600078e00ff */
[----:B------:R-:W-:Y:S02]  /*6f40*/  SHF.R.S32.HI R77, RZ, 0x3, R77 ;  /* 0x00000003ff4d7819 */ /* 0x000fe4000001144d */
[----:B------:R-:W-:-:S03]  /*6f50*/  LOP3.LUT R76, R174, 0x38, R159, 0xf8, !PT ;  /* 0x00000038ae4c7812 */ /* 0x000fc600078ef89f */
[----:B------:R-:W-:Y:S01]  /*6f60*/  IMAD R77, R77, 0x1800, R176 ;  /* 0x000018004d4d7824 */ /* 0x000fe200078e02b0 */
[----:B------:R-:W-:-:S05]  /*6f70*/  LOP3.LUT R76, R76, R175, RZ, 0x3c, !PT ;  /* 0x000000af4c4c7212 */ /* 0x000fca00078e3cff */
[----:B------:R-:W-:Y:S02]  /*6f80*/  IMAD.IADD R77, R77, 0x1, R76 ;  /* 0x000000014d4d7824 */ /* 0x000fe400078e024c */
[C---:B------:R-:W-:Y:S02]  /*6f90*/  IMAD R76, R17.reuse, 0x4800, R142 ;  /* 0x00004800114c7824 */ /* 0x040fe400078e028e */
        /* <DEDUP_REMOVED lines=13> */
[----:B------:R-:W-:Y:S02]  /*7070*/  HADD2.F32 R198, -RZ, R81.H0_H0 ;  /* 0x20000051ffc67230 */ /* 0x000fe40000004100 */
[----:B------:R-:W-:Y:S02]  /*7080*/  HADD2.F32 R77, -RZ, R209.H0_H0 ;  /* 0x200000d1ff4d7230 */ /* 0x000fe40000004100 */
[----:B------:R-:W-:Y:S01]  /*7090*/  FMUL.FTZ R209, R179, R203 ;  /* 0x000000cbb3d17220 */ /* 0x000fe20000410000 */
[----:B------:R-:W-:-:S02]  /*70a0*/  HADD2.F32 R81, -RZ, R81.H1_H1 ;  /* 0x30000051ff517230 */ /* 0x000fc40000004100 */
[C---:B------:R-:W-:Y:S01]  /*70b0*/  FMUL.FTZ R203, R198.reuse, R203 ;  /* 0x000000cbc6cb7220 */ /* 0x040fe20000410000 */
[----:B------:R-:W-:Y:S02]  /*70c0*/  HADD2.F32 R212, -RZ, R212.H0_H0 ;  /* 0x200000d4ffd47230 */ /* 0x000fe40000004100 */
[-C--:B------:R-:W-:Y:S01]  /*70d0*/  FFMA.FTZ R198, R198, R77.reuse, -R209 ;  /* 0x0000004dc6c67223 */ /* 0x080fe200000108d1 */
[----:B------:R-:W-:Y:S02]  /*70e0*/  HADD2.F32 R36, -RZ, R36.H0_H0 ;  /* 0x20000024ff247230 */ /* 0x000fe40000004100 */
[----:B------:R-:W-:Y:S01]  /*70f0*/  FFMA.FTZ R179, R179, R77, R203 ;  /* 0x0000004db3b37223 */ /* 0x000fe200000100cb */
[----:B------:R-:W-:Y:S01]  /*7100*/  SHF.R.U32.HI R203, RZ, 0x10, R49 ;  /* 0x00000010ffcb7819 */ /* 0x000fe20000011631 */
[----:B------:R-:W-:Y:S01]  /*7110*/  HADD2.F32 R77, -RZ, R200.H1_H1 ;  /* 0x300000c8ff4d7230 */ /* 0x000fe20000004100 */
[----:B------:R-:W-:Y:S01]  /*7120*/  SHF.R.U32.HI R200, RZ, 0x10, R37 ;  /* 0x00000010ffc87819 */ /* 0x000fe20000011625 */
[----:B------:R-:W-:-:S02]  /*7130*/  HADD2.F32 R50, -RZ, R50.H0_H0 ;  /* 0x20000032ff327230 */ /* 0x000fc40000004100 */
[----:B------:R-:W-:Y:S02]  /*7140*/  HADD2.F32 R203, -RZ, R203.H0_H0 ;  /* 0x200000cbffcb7230 */ /* 0x000fe40000004100 */
[----:B------:R-:W-:Y:S02]  /*7150*/  HADD2.F32 R200, -RZ, R200.H0_H0 ;  /* 0x200000c8ffc87230 */ /* 0x000fe40000004100 */
[----:B------:R-:W-:Y:S02]  /*7160*/  HADD2.F32 R38, -RZ, R38.H0_H0 ;  /* 0x20000026ff267230 */ /* 0x000fe40000004100 */
[-C--:B------:R-:W-:Y:S01]  /*7170*/  FMUL.FTZ R209, R77, R203.reuse ;  /* 0x000000cb4dd17220 */ /* 0x080fe20000410000 */
[----:B------:R-:W-:-:S03]  /*7180*/  FMUL.FTZ R203, R81, R203 ;  /* 0x000000cb51cb7220 */ /* 0x000fc60000410000 */
[-C--:B------:R-:W-:Y:S01]  /*7190*/  FFMA.FTZ R81, R81, R200.reuse, -R209 ;  /* 0x000000c851517223 */ /* 0x080fe200000108d1 */
[----:B------:R-:W-:Y:S01]  /*71a0*/  FFMA.FTZ R77, R77, R200, R203 ;  /* 0x000000c84d4d7223 */ /* 0x000fe200000100cb */
[----:B------:R-:W-:Y:S01]  /*71b0*/  SHF.R.U64 R200, R48, 0x10, R49 ;  /* 0x0000001030c87819 */ /* 0x000fe20000001231 */
[----:B------:R-:W-:Y:S02]  /*71c0*/  IMAD.MOV.U32 R48, RZ, RZ, R83 ;  /* 0x000000ffff307224 */ /* 0x000fe400078e0053 */
[----:B------:R-:W-:Y:S01]  /*71d0*/  IMAD.MOV.U32 R49, RZ, RZ, R79 ;  /* 0x000000ffff317224 */ /* 0x000fe200078e004f */
[----:B------:R-:W-:Y:S01]  /*71e0*/  F2FP.F16.F32.PACK_AB R81, R81, R198 ;  /* 0x000000c65151723e */ /* 0x000fe200000000ff */
[----:B------:R-:W-:Y:S01]  /*71f0*/  HADD2.F32 R209, -RZ, R210.H1_H1 ;  /* 0x300000d2ffd17230 */ /* 0x000fe20000004100 */
[----:B------:R-:W-:Y:S01]  /*7200*/  F2FP.F16.F32.PACK_AB R179, R77, R179 ;  /* 0x000000b34db3723e */ /* 0x000fe200000000ff */
[----:B------:R-:W-:Y:S02]  /*7210*/  HADD2.F32 R83, -RZ, R48.H0_H0 ;  /* 0x20000030ff537230 */ /* 0x000fe40000004100 */
[----:B------:R-:W-:-:S02]  /*7220*/  HADD2.F32 R79, -RZ, R49.H0_H0 ;  /* 0x20000031ff4f7230 */ /* 0x000fc40000004100 */
[----:B------:R-:W-:Y:S02]  /*7230*/  HADD2.F32 R203, -RZ, R210.H0_H0 ;  /* 0x200000d2ffcb7230 */ /* 0x000fe40000004100 */
[-C--:B------:R-:W-:Y:S01]  /*7240*/  FMUL.FTZ R210, R83, R209.reuse ;  /* 0x000000d153d27220 */ /* 0x080fe20000410000 */
[----:B------:R-:W-:Y:S02]  /*7250*/  HADD2.F32 R48, -RZ, R48.H1_H1 ;  /* 0x30000030ff307230 */ /* 0x000fe40000004100 */
[C---:B------:R-:W-:Y:S01]  /*7260*/  FMUL.FTZ R209, R79.reuse, R209 ;  /* 0x000000d14fd17220 */ /* 0x040fe20000410000 */
[----:B------:R-:W-:Y:S02]  /*7270*/  HADD2.F32 R49, -RZ, R49.H1_H1 ;  /* 0x30000031ff317230 */ /* 0x000fe40000004100 */
[-C--:B------:R-:W-:Y:S01]  /*7280*/  FFMA.FTZ R79, R79, R203.reuse, -R210 ;  /* 0x000000cb4f4f7223 */ /* 0x080fe200000108d2 */
[----:B------:R-:W-:Y:S02]  /*7290*/  HADD2.F32 R200, -RZ, R200.H0_H0 ;  /* 0x200000c8ffc87230 */ /* 0x000fe40000004100 */
[----:B------:R-:W-:Y:S01]  /*72a0*/  FFMA.FTZ R209, R83, R203, R209 ;  /* 0x000000cb53d17223 */ /* 0x000fe200000100d1 */
[----:B------:R-:W-:Y:S01]  /*72b0*/  SHF.R.U32.HI R203, RZ, 0x10, R51 ;  /* 0x00000010ffcb7819 */ /* 0x000fe20000011633 */
[----:B------:R-:W-:Y:S01]  /*72c0*/  HADD2.F32 R51, -RZ, R231.H0_H0 ;  /* 0x200000e7ff337230 */ /* 0x000fe20000004100 */
[----:B------:R-:W-:Y:S01]  /*72d0*/  SHF.R.U32.HI R83, RZ, 0x10, R39 ;  /* 0x00000010ff537819 */ /* 0x000fe20000011627 */
[----:B------:R-:W-:Y:S01]  /*72e0*/  IMAD.MOV.U32 R77, RZ, RZ, R81 ;  /* 0x000000ffff4d7224 */ /* 0x000fe200078e0051 */
[----:B------:R-:W-:Y:S01]  /*72f0*/  MOV R81, R179 ;  /* 0x000000b300517202 */ /* 0x000fe20000000f00 */
[----:B------:R-:W-:-:S02]  /*7300*/  HADD2.F32 R203, -RZ, R203.H0_H0 ;  /* 0x200000cbffcb7230 */ /* 0x000fc40000004100 */
[----:B------:R-:W-:-:S03]  /*7310*/  HADD2.F32 R83, -RZ, R83.H0_H0 ;  /* 0x20000053ff537230 */ /* 0x000fc60000004100 */
[-C--:B------:R-:W-:Y:S01]  /*7320*/  FMUL.FTZ R210, R48, R203.reuse ;  /* 0x000000cb30d27220 */ /* 0x080fe20000410000 */
[----:B------:R-:W-:-:S03]  /*7330*/  FMUL.FTZ R203, R49, R203 ;  /* 0x000000cb31cb7220 */ /* 0x000fc60000410000 */
[-C--:B------:R-:W-:Y:S01]  /*7340*/  FFMA.FTZ R49, R49, R83.reuse, -R210 ;  /* 0x0000005331317223 */ /* 0x080fe200000108d2 */
[----:B------:R-:W-:Y:S01]  /*7350*/  FFMA.FTZ R48, R48, R83, R203 ;  /* 0x0000005330307223 */ /* 0x000fe200000100cb */
[----:B------:R-:W-:Y:S02]  /*7360*/  HADD2.F32 R83, -RZ, R80.H0_H0 ;  /* 0x20000050ff537230 */ /* 0x000fe40000004100 */
[----:B------:R-:W-:Y:S01]  /*7370*/  HADD2.F32 R210, -RZ, R76.H0_H0 ;  /* 0x2000004cffd27230 */ /* 0x000fe20000004100 */
[----:B------:R-:W-:Y:S01]  /*7380*/  F2FP.F16.F32.PACK_AB R79, R49, R79 ;  /* 0x0000004f314f723e */ /* 0x000fe200000000ff */
[----:B------:R-:W-:Y:S01]  /*7390*/  HADD2.F32 R80, -RZ, R80.H1_H1 ;  /* 0x30000050ff507230 */ /* 0x000fe20000004100 */
[----:B------:R-:W-:Y:S01]  /*73a0*/  F2FP.F16.F32.PACK_AB R48, R48, R209 ;  /* 0x000000d13030723e */ /* 0x000fe200000000ff */
[----:B------:R-:W-:Y:S02]  /*73b0*/  HADD2.F32 R76, -RZ, R76.H1_H1 ;  /* 0x3000004cff4c7230 */ /* 0x000fe40000004100 */
[----:B------:R-:W-:-:S02]  /*73c0*/  HADD2.F32 R203, -RZ, R211.H0_H0 ;  /* 0x200000d3ffcb7230 */ /* 0x000fc40000004100 */
[C---:B------:R-:W-:Y:S01]  /*73d0*/  FMUL.FTZ R211, R83.reuse, R212 ;  /* 0x000000d453d37220 */ /* 0x040fe20000410000 */
[----:B------:R-:W-:Y:S01]  /*73e0*/  FMUL.FTZ R37, R80, R200 ;  /* 0x000000c850257220 */ /* 0x000fe20000410000 */
[----:B------:R-:W-:Y:S01]  /*73f0*/  FMUL.FTZ R212, R210, R212 ;  /* 0x000000d4d2d47220 */ /* 0x000fe20000410000 */
[----:B------:R-:W-:Y:S01]  /*7400*/  FMUL.FTZ R200, R76, R200 ;  /* 0x000000c84cc87220 */ /* 0x000fe20000410000 */
[-C--:B------:R-:W-:Y:S01]  /*7410*/  FFMA.FTZ R211, R210, R203.reuse, -R211 ;  /* 0x000000cbd2d37223 */ /* 0x080fe200000108d3 */
[-C--:B------:R-:W-:Y:S01]  /*7420*/  FFMA.FTZ R37, R76, R36.reuse, -R37 ;  /* 0x000000244c257223 */ /* 0x080fe20000010825 */
[----:B------:R-:W-:Y:S01]  /*7430*/  FFMA.FTZ R212, R83, R203, R212 ;  /* 0x000000cb53d47223 */ /* 0x000fe200000100d4 */
[----:B------:R-:W-:Y:S01]  /*7440*/  FFMA.FTZ R200, R80, R36, R200 ;  /* 0x0000002450c87223 */ /* 0x000fe200000100c8 */
[----:B------:R-:W-:Y:S02]  /*7450*/  HADD2.F32 R83, -RZ, R232.H1_H1 ;  /* 0x300000e8ff537230 */ /* 0x000fe40000004100 */
[----:B------:R-:W-:Y:S01]  /*7460*/  HADD2.F32 R36, -RZ, R82.H0_H0 ;  /* 0x20000052ff247230 */ /* 0x000fe20000004100 */
[----:B------:R-:W-:Y:S01]  /*7470*/  F2FP.F16.F32.PACK_AB R37, R37, R211 ;  /* 0x000000d32525723e */ /* 0x000fe200000000ff */
[----:B------:R-:W-:Y:S01]  /*7480*/  HADD2.F32 R76, -RZ, R78.H0_H0 ;  /* 0x2000004eff4c7230 */ /* 0x000fe20000004100 */
[----:B------:R-:W-:Y:S01]  /*7490*/  F2FP.F16.F32.PACK_AB R200, R200, R212 ;  /* 0x000000d4c8c8723e */ /* 0x000fe200000000ff */
[----:B------:R-:W-:-:S02]  /*74a0*/  HADD2.F32 R82, -RZ, R82.H1_H1 ;  /* 0x30000052ff527230 */ /* 0x000fc40000004100 */
[-C--:B------:R-:W-:Y:S01]  /*74b0*/  FMUL.FTZ R80, R36, R83.reuse ;  /* 0x0000005324507220 */ /* 0x080fe20000410000 */
[----:B------:R-:W-:Y:S02]  /*74c0*/  HADD2.F32 R78, -RZ, R78.H1_H1 ;  /* 0x3000004eff4e7230 */ /* 0x000fe40000004100 */
[C---:B------:R-:W-:Y:S01]  /*74d0*/  FMUL.FTZ R83, R76.reuse, R83 ;  /* 0x000000534c537220 */ /* 0x040fe20000410000 */
[-C--:B------:R-:W-:Y:S01]  /*74e0*/  FFMA.FTZ R80, R76, R51.reuse, -R80 ;  /* 0x000000334c507223 */ /* 0x080fe20000010850 */
[----:B------:R-:W-:Y:S02]  /*74f0*/  IMAD.MOV.U32 R76, RZ, RZ, R37 ;  /* 0x000000ffff4c7224 */ /* 0x000fe400078e0025 */
[----:B------:R-:W-:Y:S01]  /*7500*/  FFMA.FTZ R83, R36, R51, R83 ;  /* 0x0000003324537223 */ /* 0x000fe20000010053 */
[-C--:B------:R-:W-:Y:S01]  /*7510*/  FMUL.FTZ R36, R82, R50.reuse ;  /* 0x0000003252247220 */ /* 0x080fe20000410000 */
[----:B------:R-:W-:-:S03]  /*7520*/  FMUL.FTZ R50, R78, R50 ;  /* 0x000000324e327220 */ /* 0x000fc60000410000 */
[-C--:B------:R-:W-:Y:S01]  /*7530*/  FFMA.FTZ R36, R78, R38.reuse, -R36 ;  /* 0x000000264e247223 */ /* 0x080fe20000010824 */
[----:B------:R-:W-:-:S04]  /*7540*/  FFMA.FTZ R50, R82, R38, R50 ;  /* 0x0000002652327223 */ /* 0x000fc80000010032 */
[----:B------:R-:W-:Y:S01]  /*7550*/  F2FP.F16.F32.PACK_AB R36, R36, R80 ;  /* 0x000000502424723e */ /* 0x000fe200000000ff */
[----:B------:R-:W-:Y:S01]  /*7560*/  IMAD.MOV.U32 R80, RZ, RZ, R200 ;  /* 0x000000ffff507224 */ /* 0x000fe200078e00c8 */
[----:B------:R-:W-:-:S03]  /*7570*/  F2FP.F16.F32.PACK_AB R83, R50, R83 ;  /* 0x000000533253723e */ /* 0x000fc600000000ff */
[----:B------:R-:W-:Y:S02]  /*7580*/  IMAD.MOV.U32 R78, RZ, RZ, R36 ;  /* 0x000000ffff4e7224 */ /* 0x000fe400078e0024 */
[----:B------:R-:W-:Y:S02]  /*7590*/  IMAD.MOV.U32 R82, RZ, RZ, R83 ;  /* 0x000000ffff527224 */ /* 0x000fe400078e0053 */
[----:B------:R-:W-:-:S07]  /*75a0*/  IMAD.MOV.U32 R83, RZ, RZ, R48 ;  /* 0x000000ffff537224 */ /* 0x000fce00078e0030 */
.L_x_1744:
[----:B------:R-:W-:Y:S05]  /*75b0*/  BSYNC B3 ;  /* 0x0000000000037941 */ /* 0x000fea0003800000 */
.L_x_1743:
[----:B------:R-:W-:Y:S01]  /*75c0*/  IADD3 R37, P4, P5, R86, R130, R14 ;  /* 0x0000008256257210 */ /* 0x000fe20007d9e00e */
[----:B------:R-:W-:-:S03]  /*75d0*/  ULDC.64 UR4, c[0x0][0x208] ;  /* 0x0000820000047ab9 */ /* 0x000fc60000000a00 */
[----:B------:R-:W-:Y:S02]  /*75e0*/  IADD3.X R38, R84, R155, R111, P4, P5 ;  /* 0x0000009b54267210 */ /* 0x000fe400027ea46f */
[----:B------:R-:W-:-:S13]  /*75f0*/  ISETP.GE.AND P4, PT, R159, R144, PT ;  /* 0x000000909f00720c */ /* 0x000fda0003f86270 */
[--C-:B------:R-:W-:Y:S02]  /*7600*/  @!P4 SHF.R.S32.HI R39, RZ, 0x1f, R159.reuse ;  /* 0x0000001fff27c819 */ /* 0x100fe4000001149f */
[----:B------:R-:W-:-:S04]  /*7610*/  @!P4 IADD3 R159, P5, P6, R86, R130, R159 ;  /* 0x00000082569fc210 */ /* 0x000fc80007ebe09f */
[----:B------:R-:W-:Y:S02]  /*7620*/  @!P4 IADD3.X R39, R84, R155, R39, P5, P6 ;  /* 0x0000009b5427c210 */ /* 0x000fe40002fec427 */
[----:B------:R-:W-:-:S04]  /*7630*/  LEA R36, P5, R37, R114, 0x1 ;  /* 0x0000007225247211 */ /* 0x000fc800078a08ff */
[----:B------:R-:W-:Y:S02]  /*7640*/  LEA.HI.X R37, R37, R115, R38, 0x1, P5 ;  /* 0x0000007325257211 */ /* 0x000fe400028f0c26 */
[----:B------:R-:W-:-:S03]  /*7650*/  @!P4 LEA R38, P5, R159, R114, 0x1 ;  /* 0x000000729f26c211 */ /* 0x000fc600078a08ff */
[----:B0-----:R0:W-:Y:S01]  /*7660*/  STG.E.128 desc[UR4][R36.64], R76 ;  /* 0x0000004c24007986 */ /* 0x0011e2000c101d04 */
[----:B------:R-:W-:-:S05]  /*7670*/  @!P4 LEA.HI.X R39, R159, R115, R39, 0x1, P5 ;  /* 0x000000739f27c211 */ /* 0x000fca00028f0c27 */
[----:B--2---:R0:W-:Y:S04]  /*7680*/  @!P4 STG.E.128 desc[UR4][R38.64], R80 ;  /* 0x000000502600c986 */ /* 0x0041e8000c101d04 */
.L_x_1742:
[----:B------:R-:W-:Y:S05]  /*7690*/  BSYNC B2 ;  /* 0x0000000000027941 */ /* 0x000fea0003800000 */
.L_x_1741:
[----:B------:R-:W-:Y:S01]  /*76a0*/  ISETP.NE.AND P4, PT, R10, RZ, PT ;  /* 0x000000ff0a00720c */ /* 0x000fe20003f85270 */
[----:B------:R-:W-:-:S12]  /*76b0*/  BSSY B2, `(.L_x_1745) ;  /* 0x000007e000027945 */ /* 0x000fd80003800000 */
[----:B------:R-:W-:Y:S05]  /*76c0*/  @!P4 BRA `(.L_x_1746) ;  /* 0x0000000400f0c947 */ /* 0x000fea0003800000 */
[----:B0-----:R-:W-:Y:S01]  /*76d0*/  SEL R36, R122, R147, !P2 ;  /* 0x000000937a247207 */ /* 0x001fe20005000000 */
[----:B------:R-:W-:Y:S01]  /*76e0*/  BSSY B3, `(.L_x_1747) ;  /* 0x0000077000037945 */ /* 0x000fe20003800000 */
[----:B------:R-:W-:Y:S02]  /*76f0*/  IADD3 R48, P4, P5, R86, R130, R13 ;  /* 0x0000008256307210 */ /* 0x000fe40007d9e00d */
[----:B------:R-:W-:Y:S02]  /*7700*/  SHF.R.S32.HI R37, RZ, 0x1f, R36 ;  /* 0x0000001fff257819 */ /* 0x000fe40000011424 */
[----:B------:R-:W-:Y:S02]  /*7710*/  IADD3.X R49, R84, R155, R110, P4, P5 ;  /* 0x0000009b54317210 */ /* 0x000fe400027ea46e */
[----:B------:R-:W-:-:S04]  /*7720*/  LEA.HI R36, R37, R36, RZ, 0x4 ;  /* 0x0000002425247211 */ /* 0x000fc800078f20ff */
[----:B------:R-:W-:-:S05]  /*7730*/  LEA.HI.SX32 R36, R36, R113, 0x1c ;  /* 0x0000007124247211 */ /* 0x000fca00078fe2ff */
[----:B------:R-:W-:-:S05]  /*7740*/  IMAD.SHL.U32 R37, R36, 0x8, RZ ;  /* 0x0000000824257824 */ /* 0x000fca00078e00ff */
        /* <DEDUP_REMOVED lines=12> */
[----:B------:R-:W-:-:S04]  /*7810*/  LEA.HI R36, R38, R36, RZ, 0x3 ;  /* 0x0000002426247211 */ /* 0x000fc800078f18ff */
[----:B------:R-:W-:-:S05]  /*7820*/  SHF.R.S32.HI R36, RZ, 0x3, R36 ;  /* 0x00000003ff247819 */ /* 0x000fca0000011424 */
[----:B------:R-:W-:-:S04]  /*7830*/  IMAD R36, R36, 0x1800, R176 ;  /* 0x0000180024247824 */ /* 0x000fc800078e02b0 */
[----:B------:R-:W-:Y:S02]  /*7840*/  IMAD.IADD R37, R36, 0x1, R37 ;  /* 0x0000000124257824 */ /* 0x000fe400078e0225 */
[C---:B------:R-:W-:Y:S02]  /*7850*/  IMAD R36, R17.reuse, 0x4800, R141 ;  /* 0x0000480011247824 */ /* 0x040fe400078e028d */
[----:B------:R-:W-:Y:S02]  /*7860*/  IMAD R48, R17, 0x4800, R37 ;  /* 0x0000480011307824 */ /* 0x000fe400078e0225 */
[----:B------:R-:W-:-:S03]  /*7870*/  IMAD R36, R36, 0x2, R16 ;  /* 0x0000000224247824 */ /* 0x000fc600078e0210 */
[----:B------:R-:W-:-:S03]  /*7880*/  LEA R48, R48, R16, 0x1 ;  /* 0x0000001030307211 */ /* 0x000fc600078e08ff */
[----:B------:R-:W0:Y:S04]  /*7890*/  LDS.128 R36, [R36+0x18400] ;  /* 0x0184000024247984 */ /* 0x000e280000000c00 */
[----:B------:R-:W2:Y:S01]  /*78a0*/  LDS.128 R48, [R48+0x18400] ;  /* 0x0184000030307984 */ /* 0x000ea20000000c00 */
[----:B------:R-:W-:Y:S05]  /*78b0*/  @P5 BRA `(.L_x_1748) ;  /* 0x0000000400645947 */ /* 0x000fea0003800000 */
[----:B------:R-:W-:Y:S01]  /*78c0*/  HADD2.F32 R83, -RZ, R232.H0_H0 ;  /* 0x200000e8ff537230 */ /* 0x000fe20000004100 */
[----:B------:R-:W-:Y:S01]  /*78d0*/  SHF.R.U64 R32, R32, 0x10, R33 ;  /* 0x0000001020207819 */ /* 0x000fe20000001221 */
[----:B--2---:R-:W-:Y:S01]  /*78e0*/  HADD2.F32 R81, -RZ, R49.H0_H0 ;  /* 0x20000031ff517230 */ /* 0x004fe20000004100 */
[----:B------:R-:W-:Y:S01]  /*78f0*/  SHF.R.U64 R44, R44, 0x10, R45 ;  /* 0x000000102c2c7819 */ /* 0x000fe2000000122d */
[----:B0-----:R-:W-:Y:S01]  /*7900*/  HADD2.F32 R82, -RZ, R37.H0_H0 ;  /* 0x20000025ff527230 */ /* 0x001fe20000004100 */
[----:B------:R-:W-:Y:S01]  /*7910*/  SHF.R.U64 R46, R46, 0x10, R47 ;  /* 0x000000102e2e7819 */ /* 0x000fe2000000122f */
[----:B------:R-:W-:Y:S02]  /*7920*/  HADD2.F32 R80, -RZ, R230.H1_H1 ;  /* 0x300000e6ff507230 */ /* 0x000fe40000004100 */
[-C--:B------:R-:W-:Y:S01]  /*7930*/  FMUL.FTZ R159, R81, R83.reuse ;  /* 0x00000053519f7220 */ /* 0x080fe20000410000 */
[----:B------:R-:W-:Y:S02]  /*7940*/  HADD2.F32 R49, -RZ, R49.H1_H1 ;  /* 0x30000031ff317230 */ /* 0x000fe40000004100 */
[----:B------:R-:W-:Y:S01]  /*7950*/  FMUL.FTZ R83, R82, R83 ;  /* 0x0000005352537220 */ /* 0x000fe20000410000 */
[----:B------:R-:W-:-:S02]  /*7960*/  HADD2.F32 R198, -RZ, R231.H1_H1 ;  /* 0x300000e7ffc67230 */ /* 0x000fc40000004100 */
[-C--:B------:R-:W-:Y:S01]  /*7970*/  FFMA.FTZ R82, R82, R80.reuse, -R159 ;  /* 0x0000005052527223 */ /* 0x080fe2000001089f */
[----:B------:R-:W-:Y:S01]  /*7980*/  SHF.R.U32.HI R159, RZ, 0x10, R33 ;  /* 0x00000010ff9f7819 */ /* 0x000fe20000011621 */
[----:B------:R-:W-:Y:S01]  /*7990*/  FFMA.FTZ R81, R81, R80, R83 ;  /* 0x0000005051517223 */ /* 0x000fe20000010053 */
[----:B------:R-:W-:Y:S01]  /*79a0*/  SHF.R.U32.HI R83, RZ, 0x10, R45 ;  /* 0x00000010ff537819 */ /* 0x000fe2000001162d */
[----:B------:R-:W-:Y:S01]  /*79b0*/  HADD2.F32 R80, -RZ, R37.H1_H1 ;  /* 0x30000025ff507230 */ /* 0x000fe20000004100 */
[--C-:B------:R-:W-:Y:S01]  /*79c0*/  SHF.R.U64 R33, R34, 0x10, R35.reuse ;  /* 0x0000001022217819 */ /* 0x100fe20000001223 */
[----:B------:R-:W-:Y:S01]  /*79d0*/  HADD2.F32 R37, -RZ, R159.H0_H0 ;  /* 0x2000009fff257230 */ /* 0x000fe20000004100 */
[----:B------:R-:W-:Y:S01]  /*79e0*/  SHF.R.U32.HI R34, RZ, 0x10, R35 ;  /* 0x00000010ff227819 */ /* 0x000fe20000011623 */
[----:B------:R-:W-:Y:S01]  /*79f0*/  HADD2.F32 R83, -RZ, R83.H0_H0 ;  /* 0x20000053ff537230 */ /* 0x000fe20000004100 */
[----:B------:R-:W-:Y:S01]  /*7a00*/  SHF.R.U32.HI R35, RZ, 0x10, R47 ;  /* 0x00000010ff237819 */ /* 0x000fe2000001162f */
[----:B------:R-:W-:-:S02]  /*7a10*/  HADD2.F32 R32, -RZ, R32.H0_H0 ;  /* 0x20000020ff207230 */ /* 0x000fc40000004100 */
[----:B------:R-:W-:Y:S02]  /*7a20*/  HADD2.F32 R47, -RZ, R34.H0_H0 ;  /* 0x20000022ff2f7230 */ /* 0x000fe40000004100 */
[CC--:B------:R-:W-:Y:S01]  /*7a30*/  FMUL.FTZ R159, R49.reuse, R83.reuse ;  /* 0x00000053319f7220 */ /* 0x0c0fe20000410000 */
[C---:B------:R-:W-:Y:S01]  /*7a40*/  FMUL.FTZ R83, R80.reuse, R83 ;  /* 0x0000005350537220 */ /* 0x040fe20000410000 */
[----:B------:R-:W-:Y:S02]  /*7a50*/  HADD2.F32 R45, -RZ, R35.H0_H0 ;  /* 0x20000023ff2d7230 */ /* 0x000fe40000004100 */
[-C--:B------:R-:W-:Y:S01]  /*7a60*/  FFMA.FTZ R80, R80, R37.reuse, -R159 ;  /* 0x0000002550507223 */ /* 0x080fe2000001089f */
[----:B------:R-:W-:Y:S01]  /*7a70*/  FFMA.FTZ R49, R49, R37, R83 ;  /* 0x0000002531317223 */ /* 0x000fe20000010053 */
[----:B------:R-:W-:Y:S02]  /*7a80*/  IMAD.MOV.U32 R37, RZ, RZ, R51 ;  /* 0x000000ffff257224 */ /* 0x000fe400078e0033 */
[--C-:B------:R-:W-:Y:S01]  /*7a90*/  HADD2.F32 R159, -RZ, R39.reuse.H0_H0 ;  /* 0x20000027ff9f7230 */ /* 0x100fe20000004100 */
[----:B------:R-:W-:Y:S01]  /*7aa0*/  F2FP.F16.F32.PACK_AB R80, R80, R82 ;  /* 0x000000525050723e */ /* 0x000fe200000000ff */
[----:B------:R-:W-:Y:S01]  /*7ab0*/  HADD2.F32 R39, -RZ, R39.H1_H1 ;  /* 0x30000027ff277230 */ /* 0x000fe20000004100 */
[----:B------:R-:W-:Y:S01]  /*7ac0*/  F2FP.F16.F32.PACK_AB R49, R49, R81 ;  /* 0x000000513131723e */ /* 0x000fe200000000ff */
[----:B------:R-:W-:-:S02]  /*7ad0*/  HADD2.F32 R51, -RZ, R37.H0_H0 ;  /* 0x20000025ff337230 */ /* 0x000fc40000004100 */
[----:B------:R-:W-:Y:S02]  /*7ae0*/  HADD2.F32 R37, -RZ, R37.H1_H1 ;  /* 0x30000025ff257230 */ /* 0x000fe40000004100 */
[----:B------:R-:W-:Y:S02]  /*7af0*/  HADD2.F32 R83, -RZ, R230.H0_H0 ;  /* 0x200000e6ff537230 */ /* 0x000fe40000004100 */
[-C--:B------:R-:W-:Y:S01]  /*7b00*/  FMUL.FTZ R179, R51, R198.reuse ;  /* 0x000000c633b37220 */ /* 0x080fe20000410000 */
[----:B------:R-:W-:Y:S01]  /*7b10*/  FMUL.FTZ R198, R159, R198 ;  /* 0x000000c69fc67220 */ /* 0x000fe20000410000 */
[-C--:B------:R-:W-:Y:S01]  /*7b20*/  FMUL.FTZ R34, R37, R45.reuse ;  /* 0x0000002d25227220 */ /* 0x080fe20000410000 */
[----:B------:R-:W-:Y:S02]  /*7b30*/  IMAD.MOV.U32 R35, RZ, RZ, R38 ;  /* 0x000000ffff237224 */ /* 0x000fe400078e0026 */
[----:B------:R-:W-:Y:S01]  /*7b40*/  FMUL.FTZ R45, R39, R45 ;  /* 0x0000002d272d7220 */ /* 0x000fe20000410000 */
[----:B------:R-:W-:-:S02]  /*7b50*/  HADD2.F32 R38, -RZ, R229.H1_H1 ;  /* 0x300000e5ff267230 */ /* 0x000fc40000004100 */
[----:B------:R-:W-:Y:S01]  /*7b60*/  FFMA.FTZ R34, R39, R47, -R34 ;  /* 0x0000002f27227223 */ /* 0x000fe20000010822 */
[----:B------:R-:W-:Y:S02]  /*7b70*/  HADD2.F32 R39, -RZ, R48.H0_H0 ;  /* 0x20000030ff277230 */ /* 0x000fe40000004100 */
[----:B------:R-:W-:Y:S01]  /*7b80*/  FFMA.FTZ R198, R51, R83, R198 ;  /* 0x0000005333c67223 */ /* 0x000fe200000100c6 */
[----:B------:R-:W-:Y:S01]  /*7b90*/  FFMA.FTZ R37, R37, R47, R45 ;  /* 0x0000002f25257223 */ /* 0x000fe2000001002d */
[----:B------:R-:W-:Y:S02]  /*7ba0*/  HADD2.F32 R45, -RZ, R229.H0_H0 ;  /* 0x200000e5ff2d7230 */ /* 0x000fe40000004100 */
[----:B------:R-:W-:Y:S01]  /*7bb0*/  FFMA.FTZ R179, R159, R83, -R179 ;  /* 0x000000539fb37223 */ /* 0x000fe200000108b3 */
[----:B------:R-:W-:Y:S02]  /*7bc0*/  HADD2.F32 R47, -RZ, R36.H0_H0 ;  /* 0x20000024ff2f7230 */ /* 0x000fe40000004100 */
[----:B------:R-:W-:-:S02]  /*7bd0*/  HADD2.F32 R51, -RZ, R44.H0_H0 ;  /* 0x2000002cff337230 */ /* 0x000fc40000004100 */
[-C--:B------:R-:W-:Y:S01]  /*7be0*/  FMUL.FTZ R44, R39, R38.reuse ;  /* 0x00000026272c7220 */ /* 0x080fe20000410000 */
[----:B------:R-:W-:Y:S02]  /*7bf0*/  HADD2.F32 R48, -RZ, R48.H1_H1 ;  /* 0x30000030ff307230 */ /* 0x000fe40000004100 */
[C---:B------:R-:W-:Y:S01]  /*7c00*/  FMUL.FTZ R38, R47.reuse, R38 ;  /* 0x000000262f267220 */ /* 0x040fe20000410000 */
[----:B------:R-:W-:Y:S02]  /*7c10*/  HADD2.F32 R36, -RZ, R36.H1_H1 ;  /* 0x30000024ff247230 */ /* 0x000fe40000004100 */
[----:B------:R-:W-:Y:S01]  /*7c20*/  FFMA.FTZ R44, R47, R45, -R44 ;  /* 0x0000002d2f2c7223 */ /* 0x000fe2000001082c */
[----:B------:R-:W-:Y:S02]  /*7c30*/  HADD2.F32 R46, -RZ, R46.H0_H0 ;  /* 0x2000002eff2e7230 */ /* 0x000fe40000004100 */
[----:B------:R-:W-:Y:S01]  /*7c40*/  FMUL.FTZ R47, R48, R51 ;  /* 0x00000033302f7220 */ /* 0x000fe20000410000 */
[----:B------:R-:W-:Y:S01]  /*7c50*/  FFMA.FTZ R38, R39, R45, R38 ;  /* 0x0000002d27267223 */ /* 0x000fe20000010026 */
[----:B------:R-:W-:Y:S01]  /*7c60*/  FMUL.FTZ R51, R36, R51 ;  /* 0x0000003324337220 */ /* 0x000fe20000410000 */
[----:B------:R-:W-:-:S02]  /*7c70*/  HADD2.F32 R45, -RZ, R50.H0_H0 ;  /* 0x20000032ff2d7230 */ /* 0x000fc40000004100 */
[-C--:B------:R-:W-:Y:S01]  /*7c80*/  FFMA.FTZ R47, R36, R32.reuse, -R47 ;  /* 0x00000020242f7223 */ /* 0x080fe2000001082f */
[--C-:B------:R-:W-:Y:S02]  /*7c90*/  HADD2.F32 R39, -RZ, R35.reuse.H0_H0 ;  /* 0x20000023ff277230 */ /* 0x100fe40000004100 */
[----:B------:R-:W-:Y:S01]  /*7ca0*/  FFMA.FTZ R51, R48, R32, R51 ;  /* 0x0000002030337223 */ /* 0x000fe20000010033 */
[----:B------:R-:W-:Y:S01]  /*7cb0*/  HADD2.F32 R32, -RZ, R228.H0_H0 ;  /* 0x200000e4ff207230 */ /* 0x000fe20000004100 */
[----:B------:R-:W-:Y:S01]  /*7cc0*/  F2FP.F16.F32.PACK_AB R198, R37, R198 ;  /* 0x000000c625c6723e */ /* 0x000fe200000000ff */
[----:B------:R-:W-:Y:S01]  /*7cd0*/  HADD2.F32 R50, -RZ, R50.H1_H1 ;  /* 0x30000032ff327230 */ /* 0x000fe20000004100 */
[----:B------:R-:W-:Y:S01]  /*7ce0*/  F2FP.F16.F32.PACK_AB R44, R47, R44 ;  /* 0x0000002c2f2c723e */ /* 0x000fe200000000ff */
[----:B------:R-:W-:Y:S02]  /*7cf0*/  HADD2.F32 R35, -RZ, R35.H1_H1 ;  /* 0x30000023ff237230 */ /* 0x000fe40000004100 */
[----:B------:R-:W-:Y:S01]  /*7d00*/  FMUL.FTZ R83, R39, R32 ;  /* 0x0000002027537220 */ /* 0x000fe20000410000 */
[----:B------:R-:W-:-:S02]  /*7d10*/  HADD2.F32 R48, -RZ, R33.H0_H0 ;  /* 0x20000021ff307230 */ /* 0x000fc40000004100 */
[----:B------:R-:W-:Y:S01]  /*7d20*/  FMUL.FTZ R33, R45, R32 ;  /* 0x000000202d217220 */ /* 0x000fe20000410000 */
[----:B------:R-:W-:Y:S02]  /*7d30*/  HADD2.F32 R36, -RZ, R228.H1_H1 ;  /* 0x300000e4ff247230 */ /* 0x000fe40000004100 */
[CC--:B------:R-:W-:Y:S01]  /*7d40*/  FMUL.FTZ R32, R50.reuse, R46.reuse ;  /* 0x0000002e32207220 */ /* 0x0c0fe20000410000 */
[----:B------:R-:W-:Y:S01]  /*7d50*/  FMUL.FTZ R46, R35, R46 ;  /* 0x0000002e232e7220 */ /* 0x000fe20000410000 */
[----:B------:R-:W-:Y:S01]  /*7d60*/  F2FP.F16.F32.PACK_AB R38, R51, R38 ;  /* 0x000000263326723e */ /* 0x000fe200000000ff */
[----:B------:R-:W-:Y:S02]  /*7d70*/  IMAD.MOV.U32 R37, RZ, RZ, R80 ;  /* 0x000000ffff257224 */ /* 0x000fe400078e0050 */
[-C--:B------:R-:W-:Y:S01]  /*7d80*/  FFMA.FTZ R33, R39, R36.reuse, -R33 ;  /* 0x0000002427217223 */ /* 0x080fe20000010821 */
[----:B------:R-:W-:Y:S01]  /*7d90*/  FFMA.FTZ R83, R45, R36, R83 ;  /* 0x000000242d537223 */ /* 0x000fe20000010053 */
[-C--:B------:R-:W-:Y:S01]  /*7da0*/  FFMA.FTZ R32, R35, R48.reuse, -R32 ;  /* 0x0000003023207223 */ /* 0x080fe20000010820 */
[----:B------:R-:W-:Y:S01]  /*7db0*/  FFMA.FTZ R46, R50, R48, R46 ;  /* 0x00000030322e7223 */ /* 0x000fe2000001002e */
[----:B------:R-:W-:Y:S01]  /*7dc0*/  F2FP.F16.F32.PACK_AB R34, R34, R179 ;  /* 0x000000b32222723e */ /* 0x000fe200000000ff */
[----:B------:R-:W-:-:S02]  /*7dd0*/  IMAD.MOV.U32 R48, RZ, RZ, R38 ;  /* 0x000000ffff307224 */ /* 0x000fc400078e0026 */
[----:B------:R-:W-:Y:S01]  /*7de0*/  F2FP.F16.F32.PACK_AB R32, R32, R33 ;  /* 0x000000212020723e */ /* 0x000fe200000000ff */
[----:B------:R-:W-:Y:S01]  /*7df0*/  IMAD.MOV.U32 R36, RZ, RZ, R44 ;  /* 0x000000ffff247224 */ /* 0x000fe200078e002c */
[----:B------:R-:W-:Y:S01]  /*7e00*/  F2FP.F16.F32.PACK_AB R46, R46, R83 ;  /* 0x000000532e2e723e */ /* 0x000fe200000000ff */
[----:B------:R-:W-:Y:S01]  /*7e10*/  IMAD.MOV.U32 R51, RZ, RZ, R198 ;  /* 0x000000ffff337224 */ /* 0x000fe200078e00c6 */
[----:B------:R-:W-:Y:S01]  /*7e20*/  MOV R39, R34 ;  /* 0x0000002200277202 */ /* 0x000fe20000000f00 */
[----:B------:R-:W-:Y:S02]  /*7e30*/  IMAD.MOV.U32 R38, RZ, RZ, R32 ;  /* 0x000000ffff267224 */ /* 0x000fe400078e0020 */
[----:B------:R-:W-:-:S07]  /*7e40*/  IMAD.MOV.U32 R50, RZ, RZ, R46 ;  /* 0x000000ffff327224 */ /* 0x000fce00078e002e */
.L_x_1748:
[----:B------:R-:W-:Y:S05]  /*7e50*/  BSYNC B3 ;  /* 0x0000000000037941 */ /* 0x000fea0003800000 */
.L_x_1747:
[----:B------:R-:W-:Y:S02]  /*7e60*/  ULDC.64 UR4, c[0x0][0x208] ;  /* 0x0000820000047ab9 */ /* 0x000fe40000000a00 */
[----:B0-----:R3:W-:Y:S04]  /*7e70*/  STG.E.128 desc[UR4][R76.64], R36 ;  /* 0x000000244c007986 */ /* 0x0017e8000c101d04 */
[----:B--2---:R3:W-:Y:S02]  /*7e80*/  @!P4 STG.E.128 desc[UR4][R78.64], R48 ;  /* 0x000000304e00c986 */ /* 0x0047e4000c101d04 */
.L_x_1746:
[----:B------:R-:W-:Y:S05]  /*7e90*/  BSYNC B2 ;  /* 0x0000000000027941 */ /* 0x000fea0003800000 */
.L_x_1745:
[----:B------:R-:W-:-:S13]  /*7ea0*/  ISETP.NE.AND P4, PT, R9, RZ, PT ;  /* 0x000000ff0900720c */ /* 0x000fda0003f85270 */
[----:B------:R-:W-:Y:S05]  /*7eb0*/  @!P4 BRA `(.L_x_1740) ;  /* 0x0000000400dcc947 */ /* 0x000fea0003800000 */
[----:B------:R-:W2:Y:S01]  /*7ec0*/  LDL R32, [R1+0x4] ;  /* 0x0000040001207983 */ /* 0x000ea20000100800 */
[----:B------:R-:W-:Y:S01]  /*7ed0*/  IADD3 R35, P4, P5, R86, R130, R12 ;  /* 0x0000008256237210 */ /* 0x000fe20007d9e00c */
[----:B------:R-:W-:Y:S01]  /*7ee0*/  BSSY B2, `(.L_x_1749) ;  /* 0x0000071000027945 */ /* 0x000fe20003800000 */
[----:B--2---:R-:W-:Y:S02]  /*7ef0*/  LOP3.LUT P6, RZ, R32, 0x1, RZ, 0xc0, !PT ;  /* 0x0000000120ff7812 */ /* 0x004fe400078cc0ff */
[----:B------:R-:W-:Y:S02]  /*7f00*/  IADD3.X R32, R84, R155, R109, P4, P5 ;  /* 0x0000009b54207210 */ /* 0x000fe400027ea46d */
[----:B------:R-:W-:-:S04]  /*7f10*/  SEL R33, R122, R147, !P6 ;  /* 0x000000937a217207 */ /* 0x000fc80007000000 */
[----:B------:R-:W-:-:S04]  /*7f20*/  SHF.R.S32.HI R34, RZ, 0x1f, R33 ;  /* 0x0000001fff227819 */ /* 0x000fc80000011421 */
[----:B------:R-:W-:-:S04]  /*7f30*/  LEA.HI R33, R34, R33, RZ, 0x4 ;  /* 0x0000002122217211 */ /* 0x000fc800078f20ff */
[----:B------:R-:W-:-:S05]  /*7f40*/  LEA.HI.SX32 R34, R33, R112, 0x1c ;  /* 0x0000007021227211 */ /* 0x000fca00078fe2ff */
[----:B------:R-:W-:-:S05]  /*7f50*/  IMAD.SHL.U32 R33, R34, 0x8, RZ ;  /* 0x0000000822217824 */ /* 0x000fca00078e00ff */
[----:B------:R-:W-:-:S13]  /*7f60*/  ISETP.GE.AND P4, PT, R33, R144, PT ;  /* 0x000000902100720c */ /* 0x000fda0003f86270 */
[--C-:B0--3--:R-:W-:Y:S02]  /*7f70*/  @!P4 SHF.R.S32.HI R36, RZ, 0x1f, R33.reuse ;  /* 0x0000001fff24c819 */ /* 0x109fe40000011421 */
[----:B------:R-:W-:-:S04]  /*7f80*/  @!P4 IADD3 R130, P5, P6, R86, R130, R33 ;  /* 0x000000825682c210 */ /* 0x000fc80007ebe021 */
[----:B------:R-:W-:Y:S02]  /*7f90*/  @!P4 IADD3.X R36, R84, R155, R36, P5, P6 ;  /* 0x0000009b5424c210 */ /* 0x000fe40002fec424 */
[----:B------:R-:W-:-:S04]  /*7fa0*/  LEA R44, P5, R35, R114, 0x1 ;  /* 0x00000072232c7211 */ /* 0x000fc800078a08ff */
[----:B------:R-:W-:Y:S02]  /*7fb0*/  LEA.HI.X R45, R35, R115, R32, 0x1, P5 ;  /* 0x00000073232d7211 */ /* 0x000fe400028f0c20 */
[----:B------:R-:W-:Y:S02]  /*7fc0*/  SHF.R.S32.HI R35, RZ, 0x1f, R34 ;  /* 0x0000001fff237819 */ /* 0x000fe40000011422 */
[----:B------:R-:W-:Y:S01]  /*7fd0*/  LOP3.LUT R32, R174, 0x38, R33, 0xf8, !PT ;  /* 0x00000038ae207812 */ /* 0x000fe200078ef821 */
[----:B------:R-:W-:Y:S01]  /*7fe0*/  IMAD R33, R17, 0x4800, R139 ;  /* 0x0000480011217824 */ /* 0x000fe200078e028b */
[----:B------:R-:W-:Y:S02]  /*7ff0*/  LEA.HI R35, R35, R34, RZ, 0x3 ;  /* 0x0000002223237211 */ /* 0x000fe400078f18ff */
[----:B------:R-:W-:Y:S01]  /*8000*/  LOP3.LUT R32, R32, R175, RZ, 0x3c, !PT ;  /* 0x000000af20207212 */ /* 0x000fe200078e3cff */
[----:B------:R-:W-:Y:S01]  /*8010*/  IMAD R33, R33, 0x2, R16 ;  /* 0x0000000221217824 */ /* 0x000fe200078e0210 */
[----:B------:R-:W-:-:S02]  /*8020*/  SHF.R.S32.HI R35, RZ, 0x3, R35 ;  /* 0x00000003ff237819 */ /* 0x000fc40000011423 */
[----:B------:R-:W-:-:S03]  /*8030*/  @!P4 LEA R46, P5, R130, R114, 0x1 ;  /* 0x00000072822ec211 */ /* 0x000fc600078a08ff */
[----:B------:R-:W-:Y:S01]  /*8040*/  IMAD R35, R35, 0x1800, R176 ;  /* 0x0000180023237824 */ /* 0x000fe200078e02b0 */
[----:B------:R-:W-:Y:S02]  /*8050*/  @!P4 LEA.HI.X R47, R130, R115, R36, 0x1, P5 ;  /* 0x00000073822fc211 */ /* 0x000fe400028f0c24 */
[----:B------:R-:W-:Y:S01]  /*8060*/  ISETP.GE.AND P5, PT, R166, R119, PT ;  /* 0x00000077a600720c */ /* 0x000fe20003fa6270 */
[----:B------:R-:W-:-:S04]  /*8070*/  IMAD.IADD R32, R35, 0x1, R32 ;  /* 0x0000000123207824 */ /* 0x000fc800078e0220 */
        /* <DEDUP_REMOVED lines=32> */
[--C-:B------:R-:W-:Y:S01]  /*8280*/  HADD2.F32 R39, -RZ, R35.reuse.H0_H0 ;  /* 0x20000023ff277230 */ /* 0x100fe20000004100 */
[----:B------:R-:W-:Y:S01]  /*8290*/  F2FP.F16.F32.PACK_AB R48, R49, R48 ;  /* 0x000000303130723e */ /* 0x000fe200000000ff */
[----:B------:R-:W-:Y:S02]  /*82a0*/  HADD2.F32 R42, -RZ, R42.H0_H0 ;  /* 0x2000002aff2a7230 */ /* 0x000fe40000004100 */
[----:B------:R-:W-:-:S02]  /*82b0*/  HADD2.F32 R35, -RZ, R35.H1_H1 ;  /* 0x30000023ff237230 */ /* 0x000fc40000004100 */
[-C--:B------:R-:W-:Y:S01]  /*82c0*/  FMUL.FTZ R76, R39, R37.reuse ;  /* 0x00000025274c7220 */ /* 0x080fe20000410000 */
[----:B------:R-:W-:Y:S02]  /*82d0*/  HADD2.F32 R51, -RZ, R31.H0_H0 ;  /* 0x2000001fff337230 */ /* 0x000fe40000004100 */
[----:B------:R-:W-:Y:S01]  /*82e0*/  FMUL.FTZ R31, R43, R37 ;  /* 0x000000252b1f7220 */ /* 0x000fe20000410000 */
[CC--:B------:R-:W-:Y:S01]  /*82f0*/  FMUL.FTZ R37, R50.reuse, R42.reuse ;  /* 0x0000002a32257220 */ /* 0x0c0fe20000410000 */
[C---:B------:R-:W-:Y:S01]  /*8300*/  FMUL.FTZ R42, R35.reuse, R42 ;  /* 0x0000002a232a7220 */ /* 0x040fe20000410000 */
[----:B------:R-:W-:Y:S02]  /*8310*/  HADD2.F32 R29, -RZ, R29.H0_H0 ;  /* 0x2000001dff1d7230 */ /* 0x000fe40000004100 */
[-C--:B------:R-:W-:Y:S01]  /*8320*/  FFMA.FTZ R78, R35, R51.reuse, -R37 ;  /* 0x00000033234e7223 */ /* 0x080fe20000010825 */
[----:B------:R-:W-:Y:S01]  /*8330*/  FFMA.FTZ R51, R50, R51, R42 ;  /* 0x0000003332337223 */ /* 0x000fe2000001002a */
[----:B------:R-:W-:-:S02]  /*8340*/  HADD2.F32 R50, -RZ, R36.H0_H0 ;  /* 0x20000024ff327230 */ /* 0x000fc40000004100 */
[----:B------:R-:W-:Y:S02]  /*8350*/  HADD2.F32 R42, -RZ, R32.H0_H0 ;  /* 0x20000020ff2a7230 */ /* 0x000fe40000004100 */
[----:B------:R-:W-:Y:S02]  /*8360*/  HADD2.F32 R36, -RZ, R36.H1_H1 ;  /* 0x30000024ff247230 */ /* 0x000fe40000004100 */
[----:B------:R-:W-:Y:S02]  /*8370*/  HADD2.F32 R32, -RZ, R32.H1_H1 ;  /* 0x30000020ff207230 */ /* 0x000fe40000004100 */
[----:B------:R-:W-:Y:S02]  /*8380*/  HADD2.F32 R35, -RZ, R28.H0_H0 ;  /* 0x2000001cff237230 */ /* 0x000fe40000004100 */
[-C--:B------:R-:W-:Y:S01]  /*8390*/  FMUL.FTZ R37, R36, R29.reuse ;  /* 0x0000001d24257220 */ /* 0x080fe20000410000 */
[----:B------:R-:W-:Y:S02]  /*83a0*/  HADD2.F32 R33, -RZ, R218.H1_H1 ;  /* 0x300000daff217230 */ /* 0x000fe40000004100 */
[----:B------:R-:W-:Y:S01]  /*83b0*/  FMUL.FTZ R29, R32, R29 ;  /* 0x0000001d201d7220 */ /* 0x000fe20000410000 */
[----:B------:R-:W-:-:S02]  /*83c0*/  HADD2.F32 R221, -RZ, R221.H0_H0 ;  /* 0x200000ddffdd7230 */ /* 0x000fc40000004100 */
[-C--:B------:R-:W-:Y:S01]  /*83d0*/  FFMA.FTZ R32, R32, R35.reuse, -R37 ;  /* 0x0000002320207223 */ /* 0x080fe20000010825 */
[----:B------:R-:W-:Y:S02]  /*83e0*/  HADD2.F32 R220, -RZ, R220.H0_H0 ;  /* 0x200000dcffdc7230 */ /* 0x000fe40000004100 */
[----:B------:R-:W-:Y:S01]  /*83f0*/  FFMA.FTZ R36, R36, R35, R29 ;  /* 0x0000002324247223 */ /* 0x000fe2000001001d */
[----:B------:R-:W-:Y:S02]  /*8400*/  HADD2.F32 R29, -RZ, R38.H0_H0 ;  /* 0x20000026ff1d7230 */ /* 0x000fe40000004100 */
[-C--:B------:R-:W-:Y:S01]  /*8410*/  FFMA.FTZ R31, R39, R33.reuse, -R31 ;  /* 0x00000021271f7223 */ /* 0x080fe2000001081f */
[----:B------:R-:W-:Y:S02]  /*8420*/  HADD2.F32 R41, -RZ, R41.H0_H0 ;  /* 0x20000029ff297230 */ /* 0x000fe40000004100 */
[----:B------:R-:W-:Y:S01]  /*8430*/  FFMA.FTZ R76, R43, R33, R76 ;  /* 0x000000212b4c7223 */ /* 0x000fe2000001004c */
[----:B------:R-:W-:-:S02]  /*8440*/  HADD2.F32 R35, -RZ, R34.H0_H0 ;  /* 0x20000022ff237230 */ /* 0x000fc40000004100 */
[-C--:B------:R-:W-:Y:S01]  /*8450*/  FMUL.FTZ R33, R50, R221.reuse ;  /* 0x000000dd32217220 */ /* 0x080fe20000410000 */
[----:B------:R-:W-:Y:S02]  /*8460*/  HADD2.F32 R38, -RZ, R38.H1_H1 ;  /* 0x30000026ff267230 */ /* 0x000fe40000004100 */
[----:B------:R-:W-:Y:S01]  /*8470*/  FMUL.FTZ R28, R29, R220 ;  /* 0x000000dc1d1c7220 */ /* 0x000fe20000410000 */
[----:B------:R-:W-:Y:S02]  /*8480*/  HADD2.F32 R34, -RZ, R34.H1_H1 ;  /* 0x30000022ff227230 */ /* 0x000fe40000004100 */
[----:B------:R-:W-:Y:S01]  /*8490*/  FMUL.FTZ R221, R42, R221 ;  /* 0x000000dd2add7220 */ /* 0x000fe20000410000 */
[----:B------:R-:W-:Y:S02]  /*84a0*/  HADD2.F32 R219, -RZ, R219.H0_H0 ;  /* 0x200000dbffdb7230 */ /* 0x000fe40000004100 */
[----:B------:R-:W-:Y:S01]  /*84b0*/  FMUL.FTZ R39, R38, R41 ;  /* 0x0000002926277220 */ /* 0x000fe20000410000 */
[----:B------:R-:W-:-:S02]  /*84c0*/  HADD2.F32 R218, -RZ, R218.H0_H0 ;  /* 0x200000daffda7230 */ /* 0x000fc40000004100 */
[C---:B------:R-:W-:Y:S01]  /*84d0*/  FMUL.FTZ R220, R35.reuse, R220 ;  /* 0x000000dc23dc7220 */ /* 0x040fe20000410000 */
[----:B------:R-:W-:Y:S02]  /*84e0*/  HADD2.F32 R37, -RZ, R30.H0_H0 ;  /* 0x2000001eff257230 */ /* 0x000fe40000004100 */
[----:B------:R-:W-:Y:S01]  /*84f0*/  FMUL.FTZ R41, R34, R41 ;  /* 0x0000002922297220 */ /* 0x000fe20000410000 */
[-C--:B------:R-:W-:Y:S01]  /*8500*/  FFMA.FTZ R33, R42, R219.reuse, -R33 ;  /* 0x000000db2a217223 */ /* 0x080fe20000010821 */
[-C--:B------:R-:W-:Y:S01]  /*8510*/  FFMA.FTZ R35, R35, R218.reuse, -R28 ;  /* 0x000000da23237223 */ /* 0x080fe2000001081c */
[----:B------:R-:W-:Y:S01]  /*8520*/  FFMA.FTZ R221, R50, R219, R221 ;  /* 0x000000db32dd7223 */ /* 0x000fe200000100dd */
[-C--:B------:R-:W-:Y:S01]  /*8530*/  FFMA.FTZ R34, R34, R37.reuse, -R39 ;  /* 0x0000002522227223 */ /* 0x080fe20000010827 */
[----:B------:R-:W-:Y:S01]  /*8540*/  FFMA.FTZ R29, R29, R218, R220 ;  /* 0x000000da1d1d7223 */ /* 0x000fe200000100dc */
[----:B------:R-:W-:Y:S01]  /*8550*/  FFMA.FTZ R38, R38, R37, R41 ;  /* 0x0000002526267223 */ /* 0x000fe20000010029 */
[----:B------:R-:W-:-:S02]  /*8560*/  F2FP.F16.F32.PACK_AB R31, R78, R31 ;  /* 0x0000001f4e1f723e */ /* 0x000fc400000000ff */
[----:B------:R-:W-:Y:S02]  /*8570*/  F2FP.F16.F32.PACK_AB R32, R32, R33 ;  /* 0x000000212020723e */ /* 0x000fe400000000ff */
[----:B------:R-:W-:Y:S01]  /*8580*/  F2FP.F16.F32.PACK_AB R34, R34, R35 ;  /* 0x000000232222723e */ /* 0x000fe200000000ff */
[----:B------:R-:W-:Y:S01]  /*8590*/  IMAD.MOV.U32 R35, RZ, RZ, R31 ;  /* 0x000000ffff237224 */ /* 0x000fe200078e001f */
[----:B------:R-:W-:Y:S02]  /*85a0*/  F2FP.F16.F32.PACK_AB R37, R40, R77 ;  /* 0x0000004d2825723e */ /* 0x000fe400000000ff */
[----:B------:R-:W-:Y:S02]  /*85b0*/  F2FP.F16.F32.PACK_AB R39, R51, R76 ;  /* 0x0000004c3327723e */ /* 0x000fe400000000ff */
[----:B------:R-:W-:Y:S02]  /*85c0*/  F2FP.F16.F32.PACK_AB R36, R36, R221 ;  /* 0x000000dd2424723e */ /* 0x000fe400000000ff */
[----:B------:R-:W-:-:S02]  /*85d0*/  F2FP.F16.F32.PACK_AB R38, R38, R29 ;  /* 0x0000001d2626723e */ /* 0x000fc400000000ff */
[----:B------:R-:W-:-:S07]  /*85e0*/  MOV R33, R48 ;  /* 0x0000003000217202 */ /* 0x000fce0000000f00 */
.L_x_1750:
[----:B------:R-:W-:Y:S05]  /*85f0*/  BSYNC B2 ;  /* 0x0000000000027941 */ /* 0x000fea0003800000 */
.L_x_1749:
[----:B------:R-:W-:Y:S02]  /*8600*/  ULDC.64 UR4, c[0x0][0x208] ;  /* 0x0000820000047ab9 */ /* 0x000fe40000000a00 */
[----:B0-----:R4:W-:Y:S04]  /*8610*/  STG.E.128 desc[UR4][R44.64], R32 ;  /* 0x000000202c007986 */ /* 0x0019e8000c101d04 */
[----:B--2---:R4:W-:Y:S02]  /*8620*/  @!P4 STG.E.128 desc[UR4][R46.64], R36 ;  /* 0x000000242e00c986 */ /* 0x0049e4000c101d04 */
.L_x_1740:
[----:B------:R-:W-:Y:S05]  /*8630*/  BSYNC B1 ;  /* 0x0000000000017941 */ /* 0x000fea0003800000 */
.L_x_1739:
[-C--:B--2---:R-:W-:Y:S02]  /*8640*/  IMAD R28, R146, R124.reuse, RZ ;  /* 0x0000007c921c7224 */ /* 0x084fe400078e02ff */
[----:B------:R-:W-:-:S04]  /*8650*/  IMAD.WIDE.U32 R126, R188, R124, R126 ;  /* 0x0000007cbc7e7225 */ /* 0x000fc800078e007e */
[----:B------:R-:W-:Y:S01]  /*8660*/  IMAD R125, R188, R125, R28 ;  /* 0x0000007dbc7d7224 */ /* 0x000fe200078e021c */
[----:B------:R-:W-:Y:S06]  /*8670*/  @P0 BRA `(.L_x_1709) ;  /* 0x0000001800c80947 */ /* 0x000fec0003800000 */
[----:B------:R-:W-:Y:S01]  /*8680*/  ISETP.NE.AND P0, PT, R11, RZ, PT ;  /* 0x000000ff0b00720c */ /* 0x000fe20003f05270 */
[----:B------:R-:W-:Y:S01]  /*8690*/  BSSY B1, `(.L_x_1751) ;  /* 0x0000079000017945 */ /* 0x000fe20003800000 */
[----:B------:R-:W-:-:S11]  /*86a0*/  IMAD.IADD R40, R127, 0x1, R125 ;  /* 0x000000017f287824 */ /* 0x000fd600078e027d */
[----:B------:R-:W-:Y:S05]  /*86b0*/  @!P0 BRA `(.L_x_1752) ;  /* 0x0000000400d88947 */ /* 0x000fea0003800000 */
[----:B------:R-:W-:Y:S01]  /*86c0*/  SEL R28, R122, R147, !P3 ;  /* 0x000000937a1c7207 */ /* 0x000fe20005800000 */
[----:B------:R-:W-:Y:S01]  /*86d0*/  BSSY B2, `(.L_x_1753) ;  /* 0x0000071000027945 */ /* 0x000fe20003800000 */
[----:B----4-:R-:W-:Y:S02]  /*86e0*/  IADD3 R32, P0, P4, R86, R126, R14 ;  /* 0x0000007e56207210 */ /* 0x010fe40007c1e00e */
[----:B------:R-:W-:Y:S02]  /*86f0*/  SHF.R.S32.HI R29, RZ, 0x1f, R28 ;  /* 0x0000001fff1d7819 */ /* 0x000fe4000001141c */
[----:B------:R-:W-:Y:S02]  /*8700*/  IADD3.X R34, R84, R40, R111, P0, P4 ;  /* 0x0000002854227210 */ /* 0x000fe400007e846f */
[----:B------:R-:W-:-:S04]  /*8710*/  LEA.HI R29, R29, R28, RZ, 0x4 ;  /* 0x0000001c1d1d7211 */ /* 0x000fc800078f20ff */
[----:B------:R-:W-:-:S04]  /*8720*/  LEA.HI.SX32 R29, R29, R116, 0x1c ;  /* 0x000000741d1d7211 */ /* 0x000fc800078fe2ff */
[----:B------:R-:W-:Y:S01]  /*8730*/  SHF.R.S32.HI R28, RZ, 0x1f, R29 ;  /* 0x0000001fff1c7819 */ /* 0x000fe2000001141d */
[----:B------:R-:W-:-:S03]  /*8740*/  IMAD.SHL.U32 R31, R29, 0x8, RZ ;  /* 0x000000081d1f7824 */ /* 0x000fc600078e00ff */
[----:B------:R-:W-:Y:S02]  /*8750*/  LEA.HI R28, R28, R29, RZ, 0x3 ;  /* 0x0000001d1c1c7211 */ /* 0x000fe400078f18ff */
[----:B------:R-:W-:Y:S02]  /*8760*/  ISETP.GE.AND P0, PT, R31, R144, PT ;  /* 0x000000901f00720c */ /* 0x000fe40003f06270 */
[----:B------:R-:W-:Y:S02]  /*8770*/  SHF.R.S32.HI R35, RZ, 0x3, R28 ;  /* 0x00000003ff237819 */ /* 0x000fe4000001141c */
[----:B------:R-:W-:-:S03]  /*8780*/  LOP3.LUT R29, R173, 0x38, R31, 0xf8, !PT ;  /* 0x00000038ad1d7812 */ /* 0x000fc600078ef81f */
[----:B------:R-:W-:Y:S01]  /*8790*/  IMAD R28, R35, 0x1800, R178 ;  /* 0x00001800231c7824 */ /* 0x000fe200078e02b2 */
[----:B------:R-:W-:-:S05]  /*87a0*/  LOP3.LUT R29, R29, R208, RZ, 0x3c, !PT ;  /* 0x000000d01d1d7212 */ /* 0x000fca00078e3cff */
[----:B------:R-:W-:Y:S01]  /*87b0*/  @!P0 SHF.R.S32.HI R33, RZ, 0x1f, R31 ;  /* 0x0000001fff218819 */ /* 0x000fe2000001141f */
[----:B------:R-:W-:Y:S01]  /*87c0*/  IMAD.IADD R28, R28, 0x1, R29 ;  /* 0x000000011c1c7824 */ /* 0x000fe200078e021d */
[----:B------:R-:W-:Y:S01]  /*87d0*/  @!P0 IADD3 R30, P4, P5, R86, R126, R31 ;  /* 0x0000007e561e8210 */ /* 0x000fe20007d9e01f */
[C---:B------:R-:W-:Y:S02]  /*87e0*/  IMAD R29, R17.reuse, 0x4800, R140 ;  /* 0x00004800111d7824 */ /* 0x040fe400078e028c */
[----:B------:R-:W-:Y:S01]  /*87f0*/  IMAD R31, R17, 0x4800, R28 ;  /* 0x00004800111f7824 */ /* 0x000fe200078e021c */
[----:B------:R-:W-:Y:S01]  /*8800*/  @!P0 IADD3.X R33, R84, R40, R33, P4, P5 ;  /* 0x0000002854218210 */ /* 0x000fe200027ea421 */
[----:B------:R-:W-:Y:S01]  /*8810*/  IMAD R29, R29, 0x2, R16 ;  /* 0x000000021d1d7824 */ /* 0x000fe200078e0210 */
[----:B0--3--:R-:W-:-:S04]  /*8820*/  LEA R36, P4, R32, R114, 0x1 ;  /* 0x0000007220247211 */ /* 0x009fc800078808ff */
[----:B------:R-:W-:Y:S01]  /*8830*/  LEA.HI.X R37, R32, R115, R34, 0x1, P4 ;  /* 0x0000007320257211 */ /* 0x000fe200020f0c22 */
[----:B------:R-:W-:Y:S01]  /*8840*/  IMAD R32, R31, 0x2, R16 ;  /* 0x000000021f207824 */ /* 0x000fe200078e0210 */
[----:B------:R-:W-:-:S04]  /*8850*/  @!P0 LEA R38, P4, R30, R114, 0x1 ;  /* 0x000000721e268211 */ /* 0x000fc800078808ff */
[----:B------:R-:W-:Y:S02]  /*8860*/  @!P0 LEA.HI.X R39, R30, R115, R33, 0x1, P4 ;  /* 0x000000731e278211 */ /* 0x000fe400020f0c21 */
[----:B------:R-:W0:Y:S01]  /*8870*/  LDS.128 R28, [R29+0x18400] ;  /* 0x018400001d1c7984 */ /* 0x000e220000000c00 */
[----:B------:R-:W-:-:S03]  /*8880*/  ISETP.GE.AND P4, PT, R18, R119, PT ;  /* 0x000000771200720c */ /* 0x000fc60003f86270 */
[----:B------:R-:W2:Y:S10]  /*8890*/  LDS.128 R32, [R32+0x18400] ;  /* 0x0184000020207984 */ /* 0x000eb40000000c00 */
[----:B------:R-:W-:Y:S05]  /*88a0*/  @P4 BRA `(.L_x_1754) ;  /* 0x00000004004c4947 */ /* 0x000fea0003800000 */
[----:B--2---:R-:W-:Y:S01]  /*88b0*/  MOV R45, R33 ;  /* 0x00000021002d7202 */ /* 0x004fe20000000f00 */
[----:B0-----:R-:W-:Y:S01]  /*88c0*/  IMAD.MOV.U32 R33, RZ, RZ, R31 ;  /* 0x000000ffff217224 */ /* 0x001fe200078e001f */
[----:B------:R-:W-:Y:S01]  /*88d0*/  SHF.R.U32.HI R49, RZ, 0x10, R73 ;  /* 0x00000010ff317819 */ /* 0x000fe20000011649 */
[----:B------:R-:W-:Y:S01]  /*88e0*/  HADD2.F32 R50, -RZ, R217.H1_H1 ;  /* 0x300000d9ff327230 */ /* 0x000fe20000004100 */
[--C-:B------:R-:W-:Y:S01]  /*88f0*/  SHF.R.U64 R41, R60, 0x10, R61.reuse ;  /* 0x000000103c297819 */ /* 0x100fe2000000123d */
[----:B------:R-:W-:Y:S01]  /*8900*/  HADD2.F32 R47, -RZ, R45.H0_H0 ;  /* 0x2000002dff2f7230 */ /* 0x000fe20000004100 */
[----:B------:R-:W-:Y:S01]  /*8910*/  SHF.R.U32.HI R60, RZ, 0x10, R61 ;  /* 0x00000010ff3c7819 */ /* 0x000fe2000001163d */
[----:B------:R-:W-:Y:S01]  /*8920*/  HADD2.F32 R31, -RZ, R29.H0_H0 ;  /* 0x2000001dff1f7230 */ /* 0x000fe20000004100 */
[----:B------:R-:W-:Y:S01]  /*8930*/  SHF.R.U64 R42, R72, 0x10, R73 ;  /* 0x00000010482a7819 */ /* 0x000fe20000001249 */
[----:B------:R-:W-:Y:S02]  /*8940*/  HADD2.F32 R45, -RZ, R45.H1_H1 ;  /* 0x3000002dff2d7230 */ /* 0x000fe40000004100 */
[----:B------:R-:W-:Y:S01]  /*8950*/  FMUL.FTZ R72, R47, R50 ;  /* 0x000000322f487220 */ /* 0x000fe20000410000 */
[----:B------:R-:W-:-:S02]  /*8960*/  HADD2.F32 R49, -RZ, R49.H0_H0 ;  /* 0x20000031ff317230 */ /* 0x000fc40000004100 */
[----:B------:R-:W-:Y:S01]  /*8970*/  FMUL.FTZ R50, R31, R50 ;  /* 0x000000321f327220 */ /* 0x000fe20000410000 */
[----:B------:R-:W-:Y:S01]  /*8980*/  HADD2.F32 R46, -RZ, R29.H1_H1 ;  /* 0x3000001dff2e7230 */ /* 0x000fe20000004100 */
[--C-:B------:R-:W-:Y:S01]  /*8990*/  SHF.R.U64 R44, R74, 0x10, R75.reuse ;  /* 0x000000104a2c7819 */ /* 0x100fe2000000124b */
[----:B------:R-:W-:Y:S02]  /*89a0*/  HADD2.F32 R48, -RZ, R215.H1_H1 ;  /* 0x300000d7ff307230 */ /* 0x000fe40000004100 */
[-C--:B------:R-:W-:Y:S01]  /*89b0*/  FMUL.FTZ R51, R45, R49.reuse ;  /* 0x000000312d337220 */ /* 0x080fe20000410000 */
[----:B------:R-:W-:Y:S02]  /*89c0*/  HADD2.F32 R60, -RZ, R60.H0_H0 ;  /* 0x2000003cff3c7230 */ /* 0x000fe40000004100 */
[----:B------:R-:W-:Y:S01]  /*89d0*/  FMUL.FTZ R76, R46, R49 ;  /* 0x000000312e4c7220 */ /* 0x000fe20000410000 */
[----:B------:R-:W-:Y:S01]  /*89e0*/  SHF.R.U32.HI R74, RZ, 0x10, R75 ;  /* 0x00000010ff4a7819 */ /* 0x000fe2000001164b */
[-C--:B------:R-:W-:Y:S01]  /*89f0*/  FFMA.FTZ R29, R31, R48.reuse, -R72 ;  /* 0x000000301f1d7223 */ /* 0x080fe20000010848 */
[--C-:B------:R-:W-:Y:S01]  /*8a00*/  SHF.R.U64 R43, R62, 0x10, R63.reuse ;  /* 0x000000103e2b7819 */ /* 0x100fe2000000123f */
[----:B------:R-:W-:Y:S01]  /*8a10*/  FFMA.FTZ R31, R47, R48, R50 ;  /* 0x000000302f1f7223 */ /* 0x000fe20000010032 */
[----:B------:R-:W-:Y:S01]  /*8a20*/  SHF.R.U32.HI R62, RZ, 0x10, R63 ;  /* 0x00000010ff3e7819 */ /* 0x000fe2000001163f */
[-C--:B------:R-:W-:Y:S01]  /*8a30*/  FFMA.FTZ R46, R46, R60.reuse, -R51 ;  /* 0x0000003c2e2e7223 */ /* 0x080fe20000010833 */
[----:B------:R-:W-:Y:S01]  /*8a40*/  FFMA.FTZ R48, R45, R60, R76 ;  /* 0x0000003c2d307223 */ /* 0x000fe2000001004c */
[----:B------:R-:W-:-:S02]  /*8a50*/  HADD2.F32 R76, -RZ, R216.H1_H1 ;  /* 0x300000d8ff4c7230 */ /* 0x000fc40000004100 */
[--C-:B------:R-:W-:Y:S01]  /*8a60*/  HADD2.F32 R45, -RZ, R35.reuse.H0_H0 ;  /* 0x20000023ff2d7230 */ /* 0x100fe20000004100 */
[----:B------:R-:W-:Y:S01]  /*8a70*/  F2FP.F16.F32.PACK_AB R29, R46, R29 ;  /* 0x0000001d2e1d723e */ /* 0x000fe200000000ff */
[----:B------:R-:W-:Y:S02]  /*8a80*/  HADD2.F32 R60, -RZ, R35.H1_H1 ;  /* 0x30000023ff3c7230 */ /* 0x000fe40000004100 */
[--C-:B------:R-:W-:Y:S02]  /*8a90*/  HADD2.F32 R35, -RZ, R33.reuse.H0_H0 ;  /* 0x20000021ff237230 */ /* 0x100fe40000004100 */
[----:B------:R-:W-:Y:S02]  /*8aa0*/  HADD2.F32 R49, -RZ, R74.H0_H0 ;  /* 0x2000004aff317230 */ /* 0x000fe40000004100 */
[----:B------:R-:W-:Y:S02]  /*8ab0*/  HADD2.F32 R50, -RZ, R33.H1_H1 ;  /* 0x30000021ff327230 */ /* 0x000fe40000004100 */
[----:B------:R-:W-:-:S02]  /*8ac0*/  HADD2.F32 R72, -RZ, R214.H1_H1 ;  /* 0x300000d6ff487230 */ /* 0x000fc40000004100 */
[-C--:B------:R-:W-:Y:S01]  /*8ad0*/  FMUL.FTZ R51, R60, R49.reuse ;  /* 0x000000313c337220 */ /* 0x080fe20000410000 */
[----:B------:R-:W-:Y:S02]  /*8ae0*/  HADD2.F32 R47, -RZ, R62.H0_H0 ;  /* 0x2000003eff2f7230 */ /* 0x000fe40000004100 */
[-C--:B------:R-:W-:Y:S01]  /*8af0*/  FMUL.FTZ R62, R45, R76.reuse ;  /* 0x0000004c2d3e7220 */ /* 0x080fe20000410000 */
[C---:B------:R-:W-:Y:S01]  /*8b00*/  FMUL.FTZ R76, R35.reuse, R76 ;  /* 0x0000004c234c7220 */ /* 0x040fe20000410000 */
[C---:B------:R-:W-:Y:S01]  /*8b10*/  FMUL.FTZ R49, R50.reuse, R49 ;  /* 0x0000003132317220 */ /* 0x040fe20000410000 */
[----:B------:R-:W-:Y:S02]  /*8b20*/  HADD2.F32 R217, -RZ, R217.H0_H0 ;  /* 0x200000d9ffd97230 */ /* 0x000fe40000004100 */
[-C--:B------:R-:W-:Y:S01]  /*8b30*/  FFMA.FTZ R33, R35, R72.reuse, -R62 ;  /* 0x0000004823217223 */ /* 0x080fe2000001083e */
[----:B------:R-:W-:Y:S01]  /*8b40*/  FFMA.FTZ R35, R45, R72, R76 ;  /* 0x000000482d237223 */ /* 0x000fe2000001004c */
[-C--:B------:R-:W-:Y:S01]  /*8b50*/  FFMA.FTZ R50, R50, R47.reuse, -R51 ;  /* 0x0000002f32327223 */ /* 0x080fe20000010833 */
[----:B------:R-:W-:Y:S01]  /*8b60*/  FFMA.FTZ R60, R60, R47, R49 ;  /* 0x0000002f3c3c7223 */ /* 0x000fe20000010031 */
[----:B------:R-:W-:-:S02]  /*8b70*/  HADD2.F32 R72, -RZ, R42.H0_H0 ;  /* 0x2000002aff487230 */ /* 0x000fc40000004100 */
[----:B------:R-:W-:Y:S01]  /*8b80*/  HADD2.F32 R47, -RZ, R32.H0_H0 ;  /* 0x20000020ff2f7230 */ /* 0x000fe20000004100 */
[----:B------:R-:W-:Y:S01]  /*8b90*/  F2FP.F16.F32.PACK_AB R50, R50, R33 ;  /* 0x000000213232723e */ /* 0x000fe200000000ff */
[----:B------:R-:W-:Y:S01]  /*8ba0*/  HADD2.F32 R42, -RZ, R28.H0_H0 ;  /* 0x2000001cff2a7230 */ /* 0x000fe20000004100 */
[----:B------:R-:W-:Y:S01]  /*8bb0*/  F2FP.F16.F32.PACK_AB R33, R48, R31 ;  /* 0x0000001f3021723e */ /* 0x000fe200000000ff */
[----:B------:R-:W-:Y:S01]  /*8bc0*/  HADD2.F32 R49, -RZ, R32.H1_H1 ;  /* 0x30000020ff317230 */ /* 0x000fe20000004100 */
[----:B------:R-:W-:Y:S01]  /*8bd0*/  F2FP.F16.F32.PACK_AB R35, R60, R35 ;  /* 0x000000233c23723e */ /* 0x000fe200000000ff */
[----:B------:R-:W-:Y:S02]  /*8be0*/  HADD2.F32 R215, -RZ, R215.H0_H0 ;  /* 0x200000d7ffd77230 */ /* 0x000fe40000004100 */
[-C--:B------:R-:W-:Y:S01]  /*8bf0*/  FMUL.FTZ R32, R42, R217.reuse ;  /* 0x000000d92a207220 */ /* 0x080fe20000410000 */
[----:B------:R-:W-:Y:S02]  /*8c00*/  HADD2.F32 R62, -RZ, R41.H0_H0 ;  /* 0x20000029ff3e7230 */ /* 0x000fe40000004100 */
[----:B------:R-:W-:Y:S01]  /*8c10*/  FMUL.FTZ R41, R47, R217 ;  /* 0x000000d92f297220 */ /* 0x000fe20000410000 */
[----:B------:R-:W-:-:S02]  /*8c20*/  HADD2.F32 R45, -RZ, R28.H1_H1 ;  /* 0x3000001cff2d7230 */ /* 0x000fc40000004100 */
[-C--:B------:R-:W-:Y:S01]  /*8c30*/  FMUL.FTZ R74, R49, R72.reuse ;  /* 0x00000048314a7220 */ /* 0x080fe20000410000 */
[-C--:B------:R-:W-:Y:S01]  /*8c40*/  FFMA.FTZ R32, R47, R215.reuse, R32 ;  /* 0x000000d72f207223 */ /* 0x080fe20000010020 */
[----:B------:R-:W-:Y:S01]  /*8c50*/  FFMA.FTZ R28, R42, R215, -R41 ;  /* 0x000000d72a1c7223 */ /* 0x000fe20000010829 */
[----:B------:R-:W-:Y:S02]  /*8c60*/  HADD2.F32 R42, -RZ, R34.H0_H0 ;  /* 0x20000022ff2a7230 */ /* 0x000fe40000004100 */
[C---:B------:R-:W-:Y:S01]  /*8c70*/  FMUL.FTZ R72, R45.reuse, R72 ;  /* 0x000000482d487220 */ /* 0x040fe20000410000 */
[-C--:B------:R-:W-:Y:S01]  /*8c80*/  FFMA.FTZ R47, R45, R62.reuse, -R74 ;  /* 0x0000003e2d2f7223 */ /* 0x080fe2000001084a */
[----:B------:R-:W-:Y:S02]  /*8c90*/  HADD2.F32 R45, -RZ, R44.H0_H0 ;  /* 0x2000002cff2d7230 */ /* 0x000fe40000004100 */
[----:B------:R-:W-:Y:S02]  /*8ca0*/  HADD2.F32 R41, -RZ, R30.H0_H0 ;  /* 0x2000001eff297230 */ /* 0x000fe40000004100 */
[----:B------:R-:W-:Y:S01]  /*8cb0*/  FFMA.FTZ R49, R49, R62, R72 ;  /* 0x0000003e31317223 */ /* 0x000fe20000010048 */
[----:B------:R-:W-:Y:S01]  /*8cc0*/  HADD2.F32 R34, -RZ, R34.H1_H1 ;  /* 0x30000022ff227230 */ /* 0x000fe20000004100 */
[----:B------:R-:W-:Y:S01]  /*8cd0*/  F2FP.F16.F32.PACK_AB R28, R47, R28 ;  /* 0x0000001c2f1c723e */ /* 0x000fe200000000ff */
[----:B------:R-:W-:-:S02]  /*8ce0*/  HADD2.F32 R216, -RZ, R216.H0_H0 ;  /* 0x200000d8ffd87230 */ /* 0x000fc40000004100 */
[----:B------:R-:W-:Y:S02]  /*8cf0*/  HADD2.F32 R30, -RZ, R30.H1_H1 ;  /* 0x3000001eff1e7230 */ /* 0x000fe40000004100 */
[-C--:B------:R-:W-:Y:S01]  /*8d00*/  FMUL.FTZ R61, R34, R45.reuse ;  /* 0x0000002d223d7220 */ /* 0x080fe20000410000 */
[----:B------:R-:W-:Y:S02]  /*8d10*/  HADD2.F32 R214, -RZ, R214.H0_H0 ;  /* 0x200000d6ffd67230 */ /* 0x000fe40000004100 */
[-C--:B------:R-:W-:Y:S01]  /*8d20*/  FMUL.FTZ R44, R42, R216.reuse ;  /* 0x000000d82a2c7220 */ /* 0x080fe20000410000 */
[----:B------:R-:W-:Y:S02]  /*8d30*/  HADD2.F32 R43, -RZ, R43.H0_H0 ;  /* 0x2000002bff2b7230 */ /* 0x000fe40000004100 */
[C---:B------:R-:W-:Y:S01]  /*8d40*/  FMUL.FTZ R51, R41.reuse, R216 ;  /* 0x000000d829337220 */ /* 0x040fe20000410000 */
[----:B------:R-:W-:Y:S01]  /*8d50*/  FMUL.FTZ R45, R30, R45 ;  /* 0x0000002d1e2d7220 */ /* 0x000fe20000410000 */
[----:B------:R-:W-:Y:S01]  /*8d60*/  FFMA.FTZ R44, R41, R214, -R44 ;  /* 0x000000d6292c7223 */ /* 0x000fe2000001082c */
[----:B------:R-:W-:Y:S01]  /*8d70*/  F2FP.F16.F32.PACK_AB R32, R49, R32 ;  /* 0x000000203120723e */ /* 0x000fe200000000ff */
[----:B------:R-:W-:Y:S01]  /*8d80*/  FFMA.FTZ R51, R42, R214, R51 ;  /* 0x000000d62a337223 */ /* 0x000fe20000010033 */
[-C--:B------:R-:W-:Y:S01]  /*8d90*/  FFMA.FTZ R61, R30, R43.reuse, -R61 ;  /* 0x0000002b1e3d7223 */ /* 0x080fe2000001083d */
[----:B------:R-:W-:Y:S01]  /*8da0*/  FFMA.FTZ R34, R34, R43, R45 ;  /* 0x0000002b22227223 */ /* 0x000fe2000001002d */
[----:B------:R-:W-:-:S03]  /*8db0*/  IMAD.MOV.U32 R31, RZ, RZ, R50 ;  /* 0x000000ffff1f7224 */ /* 0x000fc600078e0032 */
[----:B------:R-:W-:Y:S02]  /*8dc0*/  F2FP.F16.F32.PACK_AB R30, R61, R44 ;  /* 0x0000002c3d1e723e */ /* 0x000fe400000000ff */
[----:B------:R-:W-:-:S07]  /*8dd0*/  F2FP.F16.F32.PACK_AB R34, R34, R51 ;  /* 0x000000332222723e */ /* 0x000fce00000000ff */
.L_x_1754:
[----:B------:R-:W-:Y:S05]  /*8de0*/  BSYNC B2 ;  /* 0x0000000000027941 */ /* 0x000fea0003800000 */
.L_x_1753:
[----:B------:R-:W-:Y:S02]  /*8df0*/  ULDC.64 UR4, c[0x0][0x208] ;  /* 0x0000820000047ab9 */ /* 0x000fe40000000a00 */
[----:B0-----:R0:W-:Y:S04]  /*8e00*/  STG.E.128 desc[UR4][R36.64], R28 ;  /* 0x0000001c24007986 */ /* 0x0011e8000c101d04 */
[----:B--2---:R0:W-:Y:S02]  /*8e10*/  @!P0 STG.E.128 desc[UR4][R38.64], R32 ;  /* 0x0000002026008986 */ /* 0x0041e4000c101d04 */
.L_x_1752:
[----:B------:R-:W-:Y:S05]  /*8e20*/  BSYNC B1 ;  /* 0x0000000000017941 */ /* 0x000fea0003800000 */
.L_x_1751:
[----:B------:R-:W-:Y:S01]  /*8e30*/  ISETP.NE.AND P0, PT, R10, RZ, PT ;  /* 0x000000ff0a00720c */ /* 0x000fe20003f05270 */
[----:B------:R-:W-:-:S12]  /*8e40*/  BSSY B1, `(.L_x_1755) ;  /* 0x000007c000017945 */ /* 0x000fd80003800000 */
[----:B------:R-:W-:Y:S05]  /*8e50*/  @!P0 BRA `(.L_x_1756) ;  /* 0x0000000400e88947 */ /* 0x000fea0003800000 */
[----:B0-----:R-:W-:Y:S01]  /*8e60*/  SEL R28, R122, R147, !P2 ;  /* 0x000000937a1c7207 */ /* 0x001fe20005000000 */
        /* <DEDUP_REMOVED lines=10> */
[----:B------:R-:W-:-:S05]  /*8f10*/  SHF.R.S32.HI R31, RZ, 0x3, R31 ;  /* 0x00000003ff1f7819 */ /* 0x000fca000001141f */
[----:B------:R-:W-:-:S06]  /*8f20*/  IMAD R28, R31, 0x1800, R178 ;  /* 0x000018001f1c7824 */ /* 0x000fcc00078e02b2 */
[--C-:B------:R-:W-:Y:S02]  /*8f30*/  @!P0 SHF.R.S32.HI R33, RZ, 0x1f, R29.reuse ;  /* 0x0000001fff218819 */ /* 0x100fe4000001141d */
[--C-:B------:R-:W-:Y:S02]  /*8f40*/  @!P0 IADD3 R30, P4, P5, R86, R126, R29.reuse ;  /* 0x0000007e561e8210 */ /* 0x100fe40007d9e01d */
[----:B------:R-:W-:Y:S02]  /*8f50*/  LOP3.LUT R29, R173, 0x38, R29, 0xf8, !PT ;  /* 0x00000038ad1d7812 */ /* 0x000fe400078ef81d */
[----:B------:R-:W-:Y:S02]  /*8f60*/  @!P0 IADD3.X R33, R84, R40, R33, P4, P5 ;  /* 0x0000002854218210 */ /* 0x000fe400027ea421 */
[----:B------:R-:W-:Y:S02]  /*8f70*/  LOP3.LUT R29, R29, R208, RZ, 0x3c, !PT ;  /* 0x000000d01d1d7212 */ /* 0x000fe400078e3cff */
[----:B---3--:R-:W-:-:S03]  /*8f80*/  LEA R36, P4, R32, R114, 0x1 ;  /* 0x0000007220247211 */ /* 0x008fc600078808ff */
[----:B------:R-:W-:Y:S01]  /*8f90*/  IMAD.IADD R28, R28, 0x1, R29 ;  /* 0x000000011c1c7824 */ /* 0x000fe200078e021d */
[-C--:B------:R-:W-:Y:S01]  /*8fa0*/  LEA.HI.X R37, R32, R115.reuse, R34, 0x1, P4 ;  /* 0x0000007320257211 */ /* 0x080fe200020f0c22 */
[C---:B------:R-:W-:Y:S01]  /*8fb0*/  IMAD R29, R17.reuse, 0x4800, R138 ;  /* 0x00004800111d7824 */ /* 0x040fe200078e028a */
[C---:B------:R-:W-:Y:S01]  /*8fc0*/  @!P0 LEA R38, P4, R30.reuse, R114, 0x1 ;  /* 0x000000721e268211 */ /* 0x040fe200078808ff */
[----:B------:R-:W-:Y:S02]  /*8fd0*/  IMAD R31, R17, 0x4800, R28 ;  /* 0x00004800111f7824 */ /* 0x000fe400078e021c */
[--C-:B------:R-:W-:Y:S01]  /*8fe0*/  IMAD R29, R29, 0x2, R16.reuse ;  /* 0x000000021d1d7824 */ /* 0x100fe200078e0210 */
[----:B------:R-:W-:Y:S01]  /*8ff0*/  @!P0 LEA.HI.X R39, R30, R115, R33, 0x1, P4 ;  /* 0x000000731e278211 */ /* 0x000fe200020f0c21 */
[----:B------:R-:W-:Y:S01]  /*9000*/  IMAD R32, R31, 0x2, R16 ;  /* 0x000000021f207824 */ /* 0x000fe200078e0210 */
[----:B------:R-:W-:-:S03]  /*9010*/  ISETP.GE.AND P4, PT, R165, R119, PT ;  /* 0x00000077a500720c */ /* 0x000fc60003f86270 */
[----:B------:R-:W0:Y:S04]  /*9020*/  LDS.128 R28, [R29+0x18400] ;  /* 0x018400001d1c7984 */ /* 0x000e280000000c00 */
[----:B------:R-:W2:Y:S06]  /*9030*/  LDS.128 R32, [R32+0x18400] ;  /* 0x0184000020207984 */ /* 0x000eac0000000c00 */
[----:B------:R-:W-:Y:S05]  /*9040*/  @P4 BRA `(.L_x_1758) ;  /* 0x00000004005c4947 */ /* 0x000fea0003800000 */
[----:B0-----:R-:W-:Y:S01]  /*9050*/  MOV R45, R28 ;  /* 0x0000001c002d7202 */ /* 0x001fe20000000f00 */
[----:B--2---:R-:W-:Y:S01]  /*9060*/  IMAD.MOV.U32 R28, RZ, RZ, R33 ;  /* 0x000000ffff1c7224 */ /* 0x004fe200078e0021 */
[----:B------:R-:W-:Y:S01]  /*9070*/  SHF.R.U32.HI R50, RZ, 0x10, R69 ;  /* 0x00000010ff327819 */ /* 0x000fe20000011645 */
[----:B------:R-:W-:Y:S01]  /*9080*/  IMAD.MOV.U32 R46, RZ, RZ, R32 ;  /* 0x000000ffff2e7224 */ /* 0x000fe200078e0020 */
[----:B------:R-:W-:Y:S01]  /*9090*/  SHF.R.U32.HI R48, RZ, 0x10, R57 ;  /* 0x00000010ff307819 */ /* 0x000fe20000011639 */
[----:B------:R-:W-:Y:S01]  /*90a0*/  IMAD.MOV.U32 R47, RZ, RZ, R35 ;  /* 0x000000ffff2f7224 */ /* 0x000fe200078e0023 */
[----:B------:R-:W-:Y:S01]  /*90b0*/  SHF.R.U64 R42, R56, 0x10, R57 ;  /* 0x00000010382a7819 */ /* 0x000fe20000001239 */
[----:B------:R-:W-:Y:S01]  /*90c0*/  HADD2.F32 R51, -RZ, R213.H1_H1 ;  /* 0x300000d5ff337230 */ /* 0x000fe20000004100 */
[----:B------:R-:W-:Y:S01]  /*90d0*/  SHF.R.U64 R41, R58, 0x10, R59 ;  /* 0x000000103a297819 */ /* 0x000fe2000000123b */
[--C-:B------:R-:W-:Y:S01]  /*90e0*/  HADD2.F32 R32, -RZ, R28.reuse.H0_H0 ;  /* 0x2000001cff207230 */ /* 0x100fe20000004100 */
[----:B------:R-:W-:Y:S01]  /*90f0*/  SHF.R.U32.HI R58, RZ, 0x10, R71 ;  /* 0x00000010ff3a7819 */ /* 0x000fe20000011647 */
[----:B------:R-:W-:Y:S01]  /*9100*/  HADD2.F32 R35, -RZ, R28.H1_H1 ;  /* 0x3000001cff237230 */ /* 0x000fe20000004100 */
[----:B------:R-:W-:Y:S01]  /*9110*/  SHF.R.U32.HI R59, RZ, 0x10, R59 ;  /* 0x00000010ff3b7819 */ /* 0x000fe2000001163b */
[----:B------:R-:W-:Y:S01]  /*9120*/  IMAD.MOV.U32 R33, RZ, RZ, R31 ;  /* 0x000000ffff217224 */ /* 0x000fe200078e001f */
[----:B------:R-:W-:Y:S01]  /*9130*/  SHF.R.U64 R44, R68, 0x10, R69 ;  /* 0x00000010442c7819 */ /* 0x000fe20000001245 */
[----:B------:R-:W-:Y:S01]  /*9140*/  HADD2.F32 R28, -RZ, R29.H0_H0 ;  /* 0x2000001dff1c7230 */ /* 0x000fe20000004100 */
[----:B------:R-:W-:Y:S01]  /*9150*/  SHF.R.U64 R43, R70, 0x10, R71 ;  /* 0x00000010462b7819 */ /* 0x000fe20000001247 */
[----:B------:R-:W-:-:S02]  /*9160*/  HADD2.F32 R50, -RZ, R50.H0_H0 ;  /* 0x20000032ff327230 */ /* 0x000fc40000004100 */
[----:B------:R-:W-:Y:S02]  /*9170*/  HADD2.F32 R31, -RZ, R29.H1_H1 ;  /* 0x3000001dff1f7230 */ /* 0x000fe40000004100 */
[-C--:B------:R-:W-:Y:S01]  /*9180*/  FMUL.FTZ R29, R32, R51.reuse ;  /* 0x00000033201d7220 */ /* 0x080fe20000410000 */
[----:B------:R-:W-:Y:S02]  /*9190*/  HADD2.F32 R49, -RZ, R157.H1_H1 ;  /* 0x3000009dff317230 */ /* 0x000fe40000004100 */
[C---:B------:R-:W-:Y:S01]  /*91a0*/  FMUL.FTZ R51, R28.reuse, R51 ;  /* 0x000000331c337220 */ /* 0x040fe20000410000 */
[----:B------:R-:W-:Y:S02]  /*91b0*/  HADD2.F32 R48, -RZ, R48.H0_H0 ;  /* 0x20000030ff307230 */ /* 0x000fe40000004100 */
[-C--:B------:R-:W-:Y:S01]  /*91c0*/  FMUL.FTZ R56, R35, R50.reuse ;  /* 0x0000003223387220 */ /* 0x080fe20000410000 */
[C---:B------:R-:W-:Y:S01]  /*91d0*/  FMUL.FTZ R50, R31.reuse, R50 ;  /* 0x000000321f327220 */ /* 0x040fe20000410000 */
[-C--:B------:R-:W-:Y:S01]  /*91e0*/  FFMA.FTZ R28, R28, R49.reuse, -R29 ;  /* 0x000000311c1c7223 */ /* 0x080fe2000001081d */
[----:B------:R-:W-:Y:S01]  /*91f0*/  FFMA.FTZ R29, R32, R49, R51 ;  /* 0x00000031201d7223 */ /* 0x000fe20000010033 */
[-C--:B------:R-:W-:Y:S01]  /*9200*/  FFMA.FTZ R31, R31, R48.reuse, -R56 ;  /* 0x000000301f1f7223 */ /* 0x080fe20000010838 */
[----:B------:R-:W-:Y:S01]  /*9210*/  FFMA.FTZ R32, R35, R48, R50 ;  /* 0x0000003023207223 */ /* 0x000fe20000010032 */
[----:B------:R-:W-:-:S02]  /*9220*/  HADD2.F32 R51, -RZ, R158.H1_H1 ;  /* 0x3000009eff337230 */ /* 0x000fc40000004100 */
[--C-:B------:R-:W-:Y:S01]  /*9230*/  HADD2.F32 R48, -RZ, R47.reuse.H0_H0 ;  /* 0x2000002fff307230 */ /* 0x100fe20000004100 */
[----:B------:R-:W-:Y:S01]  /*9240*/  F2FP.F16.F32.PACK_AB R31, R31, R28 ;  /* 0x0000001c1f1f723e */ /* 0x000fe200000000ff */
[----:B------:R-:W-:Y:S02]  /*9250*/  HADD2.F32 R49, -RZ, R47.H1_H1 ;  /* 0x3000002fff317230 */ /* 0x000fe40000004100 */
[----:B------:R-:W-:Y:S02]  /*9260*/  HADD2.F32 R58, -RZ, R58.H0_H0 ;  /* 0x2000003aff3a7230 */ /* 0x000fe40000004100 */
[----:B------:R-:W-:Y:S01]  /*9270*/  FMUL.FTZ R60, R48, R51 ;  /* 0x00000033303c7220 */ /* 0x000fe20000410000 */
[--C-:B------:R-:W-:Y:S02]  /*9280*/  HADD2.F32 R35, -RZ, R33.reuse.H0_H0 ;  /* 0x20000021ff237230 */ /* 0x100fe40000004100 */
[----:B------:R-:W-:Y:S02]  /*9290*/  HADD2.F32 R50, -RZ, R156.H1_H1 ;  /* 0x3000009cff327230 */ /* 0x000fe40000004100 */
[----:B------:R-:W-:Y:S01]  /*92a0*/  FMUL.FTZ R62, R49, R58 ;  /* 0x0000003a313e7220 */ /* 0x000fe20000410000 */
[----:B------:R-:W-:-:S02]  /*92b0*/  HADD2.F32 R47, -RZ, R33.H1_H1 ;  /* 0x30000021ff2f7230 */ /* 0x000fc40000004100 */
[C---:B------:R-:W-:Y:S01]  /*92c0*/  FMUL.FTZ R51, R35.reuse, R51 ;  /* 0x0000003323337220 */ /* 0x040fe20000410000 */
[----:B------:R-:W-:Y:S02]  /*92d0*/  HADD2.F32 R56, -RZ, R59.H0_H0 ;  /* 0x2000003bff387230 */ /* 0x000fe40000004100 */
[----:B------:R-:W-:Y:S01]  /*92e0*/  FFMA.FTZ R33, R35, R50, -R60 ;  /* 0x0000003223217223 */ /* 0x000fe2000001083c */
[----:B------:R-:W-:Y:S02]  /*92f0*/  HADD2.F32 R42, -RZ, R42.H0_H0 ;  /* 0x2000002aff2a7230 */ /* 0x000fe40000004100 */
[C---:B------:R-:W-:Y:S01]  /*9300*/  FMUL.FTZ R58, R47.reuse, R58 ;  /* 0x0000003a2f3a7220 */ /* 0x040fe20000410000 */
[----:B------:R-:W-:Y:S01]  /*9310*/  FFMA.FTZ R35, R48, R50, R51 ;  /* 0x0000003230237223 */ /* 0x000fe20000010033 */
[-C--:B------:R-:W-:Y:S01]  /*9320*/  FFMA.FTZ R62, R47, R56.reuse, -R62 ;  /* 0x000000382f3e7223 */ /* 0x080fe2000001083e */
[----:B------:R-:W-:Y:S02]  /*9330*/  HADD2.F32 R47, -RZ, R46.H0_H0 ;  /* 0x2000002eff2f7230 */ /* 0x000fe40000004100 */
[----:B------:R-:W-:Y:S01]  /*9340*/  FFMA.FTZ R58, R49, R56, R58 ;  /* 0x00000038313a7223 */ /* 0x000fe2000001003a */
[----:B------:R-:W-:-:S02]  /*9350*/  HADD2.F32 R48, -RZ, R44.H0_H0 ;  /* 0x2000002cff307230 */ /* 0x000fc40000004100 */
[----:B------:R-:W-:Y:S01]  /*9360*/  HADD2.F32 R46, -RZ, R46.H1_H1 ;  /* 0x3000002eff2e7230 */ /* 0x000fe20000004100 */
[----:B------:R-:W-:Y:S01]  /*9370*/  F2FP.F16.F32.PACK_AB R62, R62, R33 ;  /* 0x000000213e3e723e */ /* 0x000fe200000000ff */
[--C-:B------:R-:W-:Y:S01]  /*9380*/  HADD2.F32 R44, -RZ, R45.reuse.H0_H0 ;  /* 0x2000002dff2c7230 */ /* 0x100fe20000004100 */
[----:B------:R-:W-:Y:S01]  /*9390*/  F2FP.F16.F32.PACK_AB R33, R32, R29 ;  /* 0x0000001d2021723e */ /* 0x000fe200000000ff */
[----:B------:R-:W-:Y:S02]  /*93a0*/  HADD2.F32 R45, -RZ, R45.H1_H1 ;  /* 0x3000002dff2d7230 */ /* 0x000fe40000004100 */
[-C--:B------:R-:W-:Y:S01]  /*93b0*/  FMUL.FTZ R56, R46, R48.reuse ;  /* 0x000000302e387220 */ /* 0x080fe20000410000 */
[----:B------:R-:W-:Y:S01]  /*93c0*/  HADD2.F32 R213, -RZ, R213.H0_H0 ;  /* 0x200000d5ffd57230 */ /* 0x000fe20000004100 */
[----:B------:R-:W-:Y:S01]  /*93d0*/  F2FP.F16.F32.PACK_AB R35, R58, R35 ;  /* 0x000000233a23723e */ /* 0x000fe200000000ff */
[----:B------:R-:W-:Y:S02]  /*93e0*/  HADD2.F32 R157, -RZ, R157.H0_H0 ;  /* 0x2000009dff9d7230 */ /* 0x000fe40000004100 */
[C---:B------:R-:W-:Y:S01]  /*93f0*/  FMUL.FTZ R51, R45.reuse, R48 ;  /* 0x000000302d337220 */ /* 0x040fe20000410000 */
[----:B------:R-:W-:Y:S01]  /*9400*/  FFMA.FTZ R56, R45, R42, -R56 ;  /* 0x0000002a2d387223 */ /* 0x000fe20000010838 */
[----:B------:R-:W-:-:S02]  /*9410*/  HADD2.F32 R45, -RZ, R43.H0_H0 ;  /* 0x2000002bff2d7230 */ /* 0x000fc40000004100 */
[-C--:B------:R-:W-:Y:S01]  /*9420*/  FMUL.FTZ R50, R44, R213.reuse ;  /* 0x000000d52c327220 */ /* 0x080fe20000410000 */
[----:B------:R-:W-:Y:S01]  /*9430*/  FFMA.FTZ R51, R46, R42, R51 ;  /* 0x0000002a2e337223 */ /* 0x000fe20000010033 */
[----:B------:R-:W-:Y:S02]  /*9440*/  HADD2.F32 R43, -RZ, R34.H0_H0 ;  /* 0x20000022ff2b7230 */ /* 0x000fe40000004100 */
[C---:B------:R-:W-:Y:S01]  /*9450*/  FMUL.FTZ R49, R47.reuse, R213 ;  /* 0x000000d52f317220 */ /* 0x040fe20000410000 */
[----:B------:R-:W-:Y:S02]  /*9460*/  HADD2.F32 R158, -RZ, R158.H0_H0 ;  /* 0x2000009eff9e7230 */ /* 0x000fe40000004100 */
[-C--:B------:R-:W-:Y:S01]  /*9470*/  FFMA.FTZ R50, R47, R157.reuse, R50 ;  /* 0x0000009d2f327223 */ /* 0x080fe20000010032 */
[----:B------:R-:W-:Y:S02]  /*9480*/  HADD2.F32 R42, -RZ, R30.H0_H0 ;  /* 0x2000001eff2a7230 */ /* 0x000fe40000004100 */
[----:B------:R-:W-:Y:S01]  /*9490*/  FFMA.FTZ R49, R44, R157, -R49 ;  /* 0x0000009d2c317223 */ /* 0x000fe20000010831 */
[----:B------:R-:W-:-:S02]  /*94a0*/  HADD2.F32 R34, -RZ, R34.H1_H1 ;  /* 0x30000022ff227230 */ /* 0x000fc40000004100 */
[-C--:B------:R-:W-:Y:S01]  /*94b0*/  FMUL.FTZ R47, R43, R158.reuse ;  /* 0x0000009e2b2f7220 */ /* 0x080fe20000410000 */
[----:B------:R-:W-:Y:S02]  /*94c0*/  HADD2.F32 R30, -RZ, R30.H1_H1 ;  /* 0x3000001eff1e7230 */ /* 0x000fe40000004100 */
[----:B------:R-:W-:Y:S01]  /*94d0*/  FMUL.FTZ R158, R42, R158 ;  /* 0x0000009e2a9e7220 */ /* 0x000fe20000410000 */
[----:B------:R-:W-:Y:S02]  /*94e0*/  HADD2.F32 R156, -RZ, R156.H0_H0 ;  /* 0x2000009cff9c7230 */ /* 0x000fe40000004100 */
[-C--:B------:R-:W-:Y:S01]  /*94f0*/  FMUL.FTZ R57, R34, R45.reuse ;  /* 0x0000002d22397220 */ /* 0x080fe20000410000 */
[----:B------:R-:W-:Y:S02]  /*9500*/  HADD2.F32 R41, -RZ, R41.H0_H0 ;  /* 0x20000029ff297230 */ /* 0x000fe40000004100 */
[----:B------:R-:W-:Y:S01]  /*9510*/  FMUL.FTZ R45, R30, R45 ;  /* 0x0000002d1e2d7220 */ /* 0x000fe20000410000 */
[----:B------:R-:W-:-:S02]  /*9520*/  IMAD.MOV.U32 R29, RZ, RZ, R31 ;  /* 0x000000ffff1d7224 */ /* 0x000fc400078e001f */
[-C--:B------:R-:W-:Y:S01]  /*9530*/  FFMA.FTZ R47, R42, R156.reuse, -R47 ;  /* 0x0000009c2a2f7223 */ /* 0x080fe2000001082f */
[----:B------:R-:W-:Y:S01]  /*9540*/  FFMA.FTZ R158, R43, R156, R158 ;  /* 0x0000009c2b9e7223 */ /* 0x000fe2000001009e */
[-C--:B------:R-:W-:Y:S01]  /*9550*/  FFMA.FTZ R30, R30, R41.reuse, -R57 ;  /* 0x000000291e1e7223 */ /* 0x080fe20000010839 */
[----:B------:R-:W-:Y:S01]  /*9560*/  FFMA.FTZ R45, R34, R41, R45 ;  /* 0x00000029222d7223 */ /* 0x000fe2000001002d */
[----:B------:R-:W-:Y:S01]  /*9570*/  F2FP.F16.F32.PACK_AB R28, R56, R49 ;  /* 0x00000031381c723e */ /* 0x000fe200000000ff */
[----:B------:R-:W-:Y:S01]  /*9580*/  IMAD.MOV.U32 R31, RZ, RZ, R62 ;  /* 0x000000ffff1f7224 */ /* 0x000fe200078e003e */
[----:B------:R-:W-:Y:S02]  /*9590*/  F2FP.F16.F32.PACK_AB R32, R51, R50 ;  /* 0x000000323320723e */ /* 0x000fe400000000ff */
[----:B------:R-:W-:Y:S02]  /*95a0*/  F2FP.F16.F32.PACK_AB R30, R30, R47 ;  /* 0x0000002f1e1e723e */ /* 0x000fe400000000ff */
[----:B------:R-:W-:-:S07]  /*95b0*/  F2FP.F16.F32.PACK_AB R34, R45, R158 ;  /* 0x0000009e2d22723e */ /* 0x000fce00000000ff */
.L_x_1758:
[----:B------:R-:W-:Y:S05]  /*95c0*/  BSYNC B2 ;  /* 0x0000000000027941 */ /* 0x000fea0003800000 */
.L_x_1757:
[----:B------:R-:W-:Y:S02]  /*95d0*/  ULDC.64 UR4, c[0x0][0x208] ;  /* 0x0000820000047ab9 */ /* 0x000fe40000000a00 */
[----:B0-----:R0:W-:Y:S04]  /*95e0*/  STG.E.128 desc[UR4][R36.64], R28 ;  /* 0x0000001c24007986 */ /* 0x0011e8000c101d04 */
[----:B--2---:R0:W-:Y:S02]  /*95f0*/  @!P0 STG.E.128 desc[UR4][R38.64], R32 ;  /* 0x0000002026008986 */ /* 0x0041e4000c101d04 */
.L_x_1756:
[----:B------:R-:W-:Y:S05]  /*9600*/  BSYNC B1 ;  /* 0x0000000000017941 */ /* 0x000fea0003800000 */
.L_x_1755:
[----:B------:R-:W-:-:S13]  /*9610*/  ISETP.NE.AND P0, PT, R9, RZ, PT ;  /* 0x000000ff0900720c */ /* 0x000fda0003f05270 */
[----:B------:R-:W-:Y:S05]  /*9620*/  @!P0 BRA `(.L_x_1709) ;  /* 0x0000000800dc8947 */ /* 0x000fea0003800000 */
[----:B0-----:R-:W2:Y:S01]  /*9630*/  LDL R28, [R1+0x4] ;  /* 0x00000400011c7983 */ /* 0x001ea20000100800 */
[----:B------:R-:W-:Y:S01]  /*9640*/  BSSY B1, `(.L_x_1759) ;  /* 0x0000070000017945 */ /* 0x000fe20003800000 */
[----:B--2---:R-:W-:-:S04]  /*9650*/  LOP3.LUT P4, RZ, R28, 0x1, RZ, 0xc0, !PT ;  /* 0x000000011cff7812 */ /* 0x004fc8000788c0ff */
[----:B------:R-:W-:Y:S02]  /*9660*/  SEL R147, R122, R147, !P4 ;  /* 0x000000937a937207 */ /* 0x000fe40006000000 */
[----:B---34-:R-:W-:Y:S02]  /*9670*/  IADD3 R37, P0, P4, R86, R126, R12 ;  /* 0x0000007e56257210 */ /* 0x018fe40007c1e00c */
[----:B------:R-:W-:Y:S02]  /*9680*/  SHF.R.S32.HI R28, RZ, 0x1f, R147 ;  /* 0x0000001fff1c7819 */ /* 0x000fe40000011493 */
[----:B------:R-:W-:Y:S02]  /*9690*/  IADD3.X R38, R84, R40, R109, P0, P4 ;  /* 0x0000002854267210 */ /* 0x000fe400007e846d */
[----:B------:R-:W-:Y:S02]  /*96a0*/  LEA.HI R147, R28, R147, RZ, 0x4 ;  /* 0x000000931c937211 */ /* 0x000fe400078f20ff */
[----:B------:R-:W-:-:S02]  /*96b0*/  ISETP.GE.AND P4, PT, R166, R119, PT ;  /* 0x00000077a600720c */ /* 0x000fc40003f86270 */
[----:B------:R-:W-:Y:S02]  /*96c0*/  LEA.HI.SX32 R147, R147, R112, 0x1c ;  /* 0x0000007093937211 */ /* 0x000fe400078fe2ff */
[----:B------:R-:W-:Y:S02]  /*96d0*/  LEA R36, P0, R37, R114, 0x1 ;  /* 0x0000007225247211 */ /* 0x000fe400078008ff */
[----:B------:R-:W-:Y:S02]  /*96e0*/  SHF.R.S32.HI R28, RZ, 0x1f, R147 ;  /* 0x0000001fff1c7819 */ /* 0x000fe40000011493 */
[----:B------:R-:W-:Y:S02]  /*96f0*/  SHF.L.U32 R39, R147, 0x3, RZ ;  /* 0x0000000393277819 */ /* 0x000fe400000006ff */
[----:B------:R-:W-:Y:S02]  /*9700*/  LEA.HI R28, R28, R147, RZ, 0x3 ;  /* 0x000000931c1c7211 */ /* 0x000fe400078f18ff */
[----:B------:R-:W-:-:S02]  /*9710*/  LOP3.LUT R29, R173, 0x38, R39, 0xf8, !PT ;  /* 0x00000038ad1d7812 */ /* 0x000fc400078ef827 */
[----:B------:R-:W-:Y:S02]  /*9720*/  SHF.R.S32.HI R31, RZ, 0x3, R28 ;  /* 0x00000003ff1f7819 */ /* 0x000fe4000001141c */
[----:B------:R-:W-:Y:S02]  /*9730*/  LOP3.LUT R29, R29, R208, RZ, 0x3c, !PT ;  /* 0x000000d01d1d7212 */ /* 0x000fe400078e3cff */
[----:B------:R-:W-:Y:S01]  /*9740*/  LEA.HI.X R37, R37, R115, R38, 0x1, P0 ;  /* 0x0000007325257211 */ /* 0x000fe200000f0c26 */
[----:B------:R-:W-:-:S04]  /*9750*/  IMAD R28, R31, 0x1800, R178 ;  /* 0x000018001f1c7824 */ /* 0x000fc800078e02b2 */
        /* <DEDUP_REMOVED lines=8> */
[----:B------:R-:W-:Y:S01]  /*97e0*/  SHF.R.U32.HI R50, RZ, 0x10, R65 ;  /* 0x00000010ff327819 */ /* 0x000fe20000011641 */
[----:B--2---:R-:W-:Y:S01]  /*97f0*/  IMAD.MOV.U32 R44, RZ, RZ, R32 ;  /* 0x000000ffff2c7224 */ /* 0x004fe200078e0020 */
[----:B------:R-:W-:Y:S01]  /*9800*/  MOV R45, R35 ;  /* 0x00000023002d7202 */ /* 0x000fe20000000f00 */
[--C-:B------:R-:W-:Y:S01]  /*9810*/  HADD2.F32 R35, -RZ, R33.reuse.H0_H0 ;  /* 0x20000021ff237230 */ /* 0x100fe20000004100 */
[----:B------:R-:W-:Y:S01]  /*9820*/  SHF.R.U32.HI R48, RZ, 0x10, R53 ;  /* 0x00000010ff307819 */ /* 0x000fe20000011635 */
[----:B0-----:R-:W-:Y:S01]  /*9830*/  IMAD.MOV.U32 R32, RZ, RZ, R31 ;  /* 0x000000ffff207224 */ /* 0x001fe200078e001f */
[----:B------:R-:W-:Y:S01]  /*9840*/  SHF.R.U64 R38, R54, 0x10, R55 ;  /* 0x0000001036267819 */ /* 0x000fe20000001237 */
[----:B------:R-:W-:Y:S01]  /*9850*/  HADD2.F32 R33, -RZ, R33.H1_H1 ;  /* 0x30000021ff217230 */ /* 0x000fe20000004100 */
[--C-:B------:R-:W-:Y:S01]  /*9860*/  SHF.R.U64 R41, R66, 0x10, R67.reuse ;  /* 0x0000001042297819 */ /* 0x100fe20000001243 */
[----:B------:R-:W-:Y:S01]  /*9870*/  HADD2.F32 R50, -RZ, R50.H0_H0 ;  /* 0x20000032ff327230 */ /* 0x000fe20000004100 */
[----:B------:R-:W-:Y:S01]  /*9880*/  SHF.R.U32.HI R66, RZ, 0x10, R67 ;  /* 0x00000010ff427819 */ /* 0x000fe20000011643 */
[----:B------:R-:W-:Y:S01]  /*9890*/  HADD2.F32 R31, -RZ, R29.H1_H1 ;  /* 0x3000001dff1f7230 */ /* 0x000fe20000004100 */
[----:B------:R-:W-:Y:S01]  /*98a0*/  SHF.R.U64 R42, R52, 0x10, R53 ;  /* 0x00000010342a7819 */ /* 0x000fe20000001235 */
[----:B------:R-:W-:-:S02]  /*98b0*/  IMAD.MOV.U32 R43, RZ, RZ, R28 ;  /* 0x000000ffff2b7224 */ /* 0x000fc400078e001c */
[-C--:B------:R-:W-:Y:S01]  /*98c0*/  FMUL.FTZ R54, R33, R50.reuse ;  /* 0x0000003221367220 */ /* 0x080fe20000410000 */
[----:B------:R-:W-:Y:S02]  /*98d0*/  HADD2.F32 R47, -RZ, R154.H1_H1 ;  /* 0x3000009aff2f7230 */ /* 0x000fe40000004100 */
[----:B------:R-:W-:Y:S01]  /*98e0*/  FMUL.FTZ R50, R31, R50 ;  /* 0x000000321f327220 */ /* 0x000fe20000410000 */
[----:B------:R-:W-:Y:S01]  /*98f0*/  HADD2.F32 R28, -RZ, R29.H0_H0 ;  /* 0x2000001dff1c7230 */ /* 0x000fe20000004100 */
[----:B------:R-:W-:Y:S01]  /*9900*/  SHF.R.U32.HI R55, RZ, 0x10, R55 ;  /* 0x00000010ff377819 */ /* 0x000fe20000011637 */
[----:B------:R-:W-:Y:S02]  /*9910*/  HADD2.F32 R48, -RZ, R48.H0_H0 ;  /* 0x20000030ff307230 */ /* 0x000fe40000004100 */
[-C--:B------:R-:W-:Y:S01]  /*9920*/  FMUL.FTZ R29, R35, R47.reuse ;  /* 0x0000002f231d7220 */ /* 0x080fe20000410000 */
[----:B------:R-:W-:Y:S02]  /*9930*/  HADD2.F32 R46, -RZ, R152.H1_H1 ;  /* 0x30000098ff2e7230 */ /* 0x000fe40000004100 */
[----:B------:R-:W-:Y:S01]  /*9940*/  FMUL.FTZ R52, R28, R47 ;  /* 0x0000002f1c347220 */ /* 0x000fe20000410000 */
[----:B------:R-:W-:-:S02]  /*9950*/  HADD2.F32 R47, -RZ, R66.H0_H0 ;  /* 0x20000042ff2f7230 */ /* 0x000fc40000004100 */
[-C--:B------:R-:W-:Y:S01]  /*9960*/  FFMA.FTZ R49, R31, R48.reuse, -R54 ;  /* 0x000000301f317223 */ /* 0x080fe20000010836 */
[----:B------:R-:W-:Y:S01]  /*9970*/  FFMA.FTZ R50, R33, R48, R50 ;  /* 0x0000003021327223 */ /* 0x000fe20000010032 */
[----:B------:R-:W-:Y:S02]  /*9980*/  HADD2.F32 R48, -RZ, R153.H1_H1 ;  /* 0x30000099ff307230 */ /* 0x000fe40000004100 */
[-C--:B------:R-:W-:Y:S01]  /*9990*/  FFMA.FTZ R28, R28, R46.reuse, -R29 ;  /* 0x0000002e1c1c7223 */ /* 0x080fe2000001081d */
[--C-:B------:R-:W-:Y:S02]  /*99a0*/  HADD2.F32 R33, -RZ, R45.reuse.H0_H0 ;  /* 0x2000002dff217230 */ /* 0x100fe40000004100 */
[----:B------:R-:W-:Y:S01]  /*99b0*/  FFMA.FTZ R29, R35, R46, R52 ;  /* 0x0000002e231d7223 */ /* 0x000fe20000010034 */
[----:B------:R-:W-:Y:S01]  /*99c0*/  HADD2.F32 R45, -RZ, R45.H1_H1 ;  /* 0x3000002dff2d7230 */ /* 0x000fe20000004100 */
[----:B------:R-:W-:Y:S01]  /*99d0*/  SHF.R.U64 R53, R64, 0x10, R65 ;  /* 0x0000001040357819 */ /* 0x000fe20000001241 */
[----:B------:R-:W-:-:S02]  /*99e0*/  HADD2.F32 R46, -RZ, R151.H1_H1 ;  /* 0x30000097ff2e7230 */ /* 0x000fc40000004100 */
[----:B------:R-:W-:Y:S01]  /*99f0*/  FMUL.FTZ R52, R33, R48 ;  /* 0x0000003021347220 */ /* 0x000fe20000410000 */
[--C-:B------:R-:W-:Y:S02]  /*9a00*/  HADD2.F32 R31, -RZ, R32.reuse.H0_H0 ;  /* 0x20000020ff1f7230 */ /* 0x100fe40000004100 */
[-C--:B------:R-:W-:Y:S01]  /*9a10*/  FMUL.FTZ R51, R45, R47.reuse ;  /* 0x0000002f2d337220 */ /* 0x080fe20000410000 */
[----:B------:R-:W-:Y:S01]  /*9a20*/  HADD2.F32 R32, -RZ, R32.H1_H1 ;  /* 0x30000020ff207230 */ /* 0x000fe20000004100 */
[----:B------:R-:W-:Y:S01]  /*9a30*/  F2FP.F16.F32.PACK_AB R49, R49, R28 ;  /* 0x0000001c3131723e */ /* 0x000fe200000000ff */
[----:B------:R-:W-:Y:S02]  /*9a40*/  HADD2.F32 R35, -RZ, R55.H0_H0 ;  /* 0x20000037ff237230 */ /* 0x000fe40000004100 */
[C---:B------:R-:W-:Y:S01]  /*9a50*/  FMUL.FTZ R48, R31.reuse, R48 ;  /* 0x000000301f307220 */ /* 0x040fe20000410000 */
[----:B------:R-:W-:Y:S01]  /*9a60*/  FFMA.FTZ R52, R31, R46, -R52 ;  /* 0x0000002e1f347223 */ /* 0x000fe20000010834 */
[----:B------:R-:W-:Y:S01]  /*9a70*/  FMUL.FTZ R54, R32, R47 ;  /* 0x0000002f20367220 */ /* 0x000fe20000410000 */
[----:B------:R-:W-:-:S02]  /*9a80*/  HADD2.F32 R154, -RZ, R154.H0_H0 ;  /* 0x2000009aff9a7230 */ /* 0x000fc40000004100 */
[-C--:B------:R-:W-:Y:S01]  /*9a90*/  FFMA.FTZ R51, R32, R35.reuse, -R51 ;  /* 0x0000002320337223 */ /* 0x080fe20000010833 */
[----:B------:R-:W-:Y:S02]  /*9aa0*/  HADD2.F32 R31, -RZ, R43.H0_H0 ;  /* 0x2000002bff1f7230 */ /* 0x000fe40000004100 */
[----:B------:R-:W-:Y:S01]  /*9ab0*/  FFMA.FTZ R47, R33, R46, R48 ;  /* 0x0000002e212f7223 */ /* 0x000fe20000010030 */
[----:B------:R-:W-:Y:S02]  /*9ac0*/  HADD2.F32 R32, -RZ, R44.H0_H0 ;  /* 0x2000002cff207230 */ /* 0x000fe40000004100 */
[----:B------:R-:W-:Y:S01]  /*9ad0*/  FFMA.FTZ R54, R45, R35, R54 ;  /* 0x000000232d367223 */ /* 0x000fe20000010036 */
[----:B------:R-:W-:Y:S02]  /*9ae0*/  HADD2.F32 R152, -RZ, R152.H0_H0 ;  /* 0x20000098ff987230 */ /* 0x000fe40000004100 */
[----:B------:R-:W-:Y:S01]  /*9af0*/  FMUL.FTZ R35, R31, R154 ;  /* 0x0000009a1f237220 */ /* 0x000fe20000410000 */
[----:B------:R-:W-:-:S02]  /*9b00*/  HADD2.F32 R33, -RZ, R53.H0_H0 ;  /* 0x20000035ff217230 */ /* 0x000fc40000004100 */
[C---:B------:R-:W-:Y:S01]  /*9b10*/  FMUL.FTZ R46, R32.reuse, R154 ;  /* 0x0000009a202e7220 */ /* 0x040fe20000410000 */
[----:B------:R-:W-:Y:S02]  /*9b20*/  HADD2.F32 R44, -RZ, R44.H1_H1 ;  /* 0x3000002cff2c7230 */ /* 0x000fe40000004100 */
[-C--:B------:R-:W-:Y:S01]  /*9b30*/  FFMA.FTZ R35, R32, R152.reuse, R35 ;  /* 0x0000009820237223 */ /* 0x080fe20000010023 */
[----:B------:R-:W-:Y:S02]  /*9b40*/  HADD2.F32 R43, -RZ, R43.H1_H1 ;  /* 0x3000002bff2b7230 */ /* 0x000fe40000004100 */
[----:B------:R-:W-:Y:S01]  /*9b50*/  FFMA.FTZ R46, R31, R152, -R46 ;  /* 0x000000981f2e7223 */ /* 0x000fe2000001082e */
[----:B------:R-:W-:Y:S02]  /*9b60*/  HADD2.F32 R42, -RZ, R42.H0_H0 ;  /* 0x2000002aff2a7230 */ /* 0x000fe40000004100 */
[----:B------:R-:W-:Y:S01]  /*9b70*/  FMUL.FTZ R48, R44, R33 ;  /* 0x000000212c307220 */ /* 0x000fe20000410000 */
[----:B------:R-:W-:-:S02]  /*9b80*/  HADD2.F32 R32, -RZ, R34.H0_H0 ;  /* 0x20000022ff207230 */ /* 0x000fc40000004100 */
[C---:B------:R-:W-:Y:S01]  /*9b90*/  FMUL.FTZ R33, R43.reuse, R33 ;  /* 0x000000212b217220 */ /* 0x040fe20000410000 */
[----:B------:R-:W-:Y:S02]  /*9ba0*/  HADD2.F32 R153, -RZ, R153.H0_H0 ;  /* 0x20000099ff997230 */ /* 0x000fe40000004100 */
[-C--:B------:R-:W-:Y:S01]  /*9bb0*/  FFMA.FTZ R43, R43, R42.reuse, -R48 ;  /* 0x0000002a2b2b7223 */ /* 0x080fe20000010830 */
[----:B------:R-:W-:Y:S02]  /*9bc0*/  HADD2.F32 R41, -RZ, R41.H0_H0 ;  /* 0x20000029ff297230 */ /* 0x000fe40000004100 */
[----:B------:R-:W-:Y:S01]  /*9bd0*/  FFMA.FTZ R42, R44, R42, R33 ;  /* 0x0000002a2c2a7223 */ /* 0x000fe20000010021 */
[----:B------:R-:W-:Y:S01]  /*9be0*/  HADD2.F32 R31, -RZ, R30.H0_H0 ;  /* 0x2000001eff1f7230 */ /* 0x000fe20000004100 */
[----:B------:R-:W-:Y:S01]  /*9bf0*/  F2FP.F16.F32.PACK_AB R47, R54, R47 ;  /* 0x0000002f362f723e */ /* 0x000fe200000000ff */
[----:B------:R-:W-:Y:S01]  /*9c00*/  HADD2.F32 R34, -RZ, R34.H1_H1 ;  /* 0x30000022ff227230 */ /* 0x000fe20000004100 */
[----:B------:R-:W-:Y:S01]  /*9c10*/  F2FP.F16.F32.PACK_AB R28, R43, R46 ;  /* 0x0000002e2b1c723e */ /* 0x000fe200000000ff */
[----:B------:R-:W-:-:S02]  /*9c20*/  HADD2.F32 R30, -RZ, R30.H1_H1 ;  /* 0x3000001eff1e7230 */ /* 0x000fc40000004100 */
[----:B------:R-:W-:Y:S02]  /*9c30*/  HADD2.F32 R33, -RZ, R38.H0_H0 ;  /* 0x20000026ff217230 */ /* 0x000fe40000004100 */
[----:B------:R-:W-:Y:S01]  /*9c40*/  FMUL.FTZ R38, R32, R153 ;  /* 0x0000009920267220 */ /* 0x000fe20000410000 */
[----:B------:R-:W-:Y:S02]  /*9c50*/  HADD2.F32 R151, -RZ, R151.H0_H0 ;  /* 0x20000097ff977230 */ /* 0x000fe40000004100 */
[----:B------:R-:W-:Y:S01]  /*9c60*/  FMUL.FTZ R45, R34, R41 ;  /* 0x00000029222d7220 */ /* 0x000fe20000410000 */
[C---:B------:R-:W-:Y:S01]  /*9c70*/  FMUL.FTZ R153, R31.reuse, R153 ;  /* 0x000000991f997220 */ /* 0x040fe20000410000 */
[----:B------:R-:W-:Y:S01]  /*9c80*/  FMUL.FTZ R41, R30, R41 ;  /* 0x000000291e297220 */ /* 0x000fe20000410000 */
[-C--:B------:R-:W-:Y:S02]  /*9c90*/  FFMA.FTZ R38, R31, R151.reuse, -R38 ;  /* 0x000000971f267223 */ /* 0x080fe40000010826 */
        /* <DEDUP_REMOVED lines=10> */
.L_x_1760:
[----:B------:R-:W-:Y:S05]  /*9d40*/  BSYNC B1 ;  /* 0x0000000000017941 */ /* 0x000fea0003800000 */
.L_x_1759:
[----:B------:R-:W-:Y:S01]  /*9d50*/  ISETP.GE.AND P0, PT, R39, R144, PT ;  /* 0x000000902700720c */ /* 0x000fe20003f06270 */
[----:B------:R-:W-:Y:S02]  /*9d60*/  ULDC.64 UR4, c[0x0][0x208] ;  /* 0x0000820000047ab9 */ /* 0x000fe40000000a00 */
[----:B0-----:R0:W-:Y:S10]  /*9d70*/  STG.E.128 desc[UR4][R36.64], R28 ;  /* 0x0000001c24007986 */ /* 0x0011f4000c101d04 */
[----:B------:R-:W-:Y:S05]  /*9d80*/  @P0 BRA `(.L_x_1709) ;  /* 0x0000000400040947 */ /* 0x000fea0003800000 */
[--C-:B------:R-:W-:Y:S01]  /*9d90*/  IADD3 R126, P0, P4, R86, R126, R39.reuse ;  /* 0x0000007e567e7210 */ /* 0x100fe20007c1e027 */
[----:B------:R-:W-:Y:S01]  /*9da0*/  ULDC.64 UR4, c[0x0][0x208] ;  /* 0x0000820000047ab9 */ /* 0x000fe20000000a00 */
[----:B------:R-:W-:-:S04]  /*9db0*/  SHF.R.S32.HI R39, RZ, 0x1f, R39 ;  /* 0x0000001fff277819 */ /* 0x000fc80000011427 */
[----:B------:R-:W-:Y:S02]  /*9dc0*/  IADD3.X R40, R84, R40, R39, P0, P4 ;  /* 0x0000002854287210 */ /* 0x000fe400007e8427 */
[----:B------:R-:W-:-:S04]  /*9dd0*/  LEA R114, P0, R126, R114, 0x1 ;  /* 0x000000727e727211 */ /* 0x000fc800078008ff */
[----:B------:R-:W-:-:S05]  /*9de0*/  LEA.HI.X R115, R126, R115, R40, 0x1, P0 ;  /* 0x000000737e737211 */ /* 0x000fca00000f0c28 */
[----:B--2---:R2:W-:Y:S01]  /*9df0*/  STG.E.128 desc[UR4][R114.64], R32 ;  /* 0x0000002072007986 */ /* 0x0045e2000c101d04 */
[----:B------:R-:W-:Y:S05]  /*9e00*/  BRA `(.L_x_1709) ;  /* 0x0000000000e47947 */ /* 0x000fea0003800000 */
.L_x_1676:
[----:B------:R-:W-:-:S04]  /*9e10*/  ULOP3.LUT UR4, UR60, 0x1, URZ, 0xfc, !UPT ;  /* 0x000000013c047892 */ /* 0x000fc8000f8efc3f */
[----:B------:R-:W-:-:S06]  /*9e20*/  UISETP.NE.AND UP0, UPT, UR4, 0x3, UPT ;  /* 0x000000030400788c */ /* 0x000fcc000bf05270 */
[----:B------:R-:W-:-:S13]  /*9e30*/  PLOP3.LUT P1, PT, PT, PT, UP0, 0x80, 0x0 ;  /* 0x000000000000781c */ /* 0x000fda0003f2f008 */
[----:B------:R-:W-:Y:S05]  /*9e40*/  @!P1 BRA `(.L_x_1761) ;  /* 0x0000000000049947 */ /* 0x000fea0003800000 */
[----:B------:R-:W-:Y:S01]  /*9e50*/  BPT.TRAP 0x1 ;  /* 0x000000040000795c */ /* 0x000fe20000300000 */
.L_x_1761:
[----:B------:R-:W-:Y:S01]  /*9e60*/  IMAD R3, R17, 0x8, R16 ;  /* 0x0000000811037824 */ /* 0x000fe200078e0210 */
[----:B------:R-:W-:Y:S01]  /*9e70*/  SHF.L.U32 R0, R167, 0x1f, RZ ;  /* 0x0000001fa7007819 */ /* 0x000fe200000006ff */
[----:B------:R-:W-:Y:S01]  /*9e80*/  IMAD R4, R2, -0x60, R24 ;  /* 0xffffffa002047824 */ /* 0x000fe200078e0218 */
[----:B------:R-:W-:Y:S02]  /*9e90*/  BSSY B1, `(.L_x_1762) ;  /* 0x0000005000017945 */ /* 0x000fe40003800000 */
[----:B------:R-:W1:Y:S02]  /*9ea0*/  SYNCS.PHASECHK.TRANS64.TRYWAIT P4, [R3+URZ+0x2a890], R0 ;  /* 0x02a89000030075a7 */ /* 0x000e64000808017f */
[----:B------:R-:W-:-:S04]  /*9eb0*/  VIMNMX R4, R4, 0x60, PT ;  /* 0x0000006004047848 */ /* 0x000fc80003fe0100 */
[----:B------:R-:W-:Y:S01]  /*9ec0*/  ISETP.GE.AND P0, PT, R162, R4, PT ;  /* 0x00000004a200720c */ /* 0x000fe20003f06270 */
[----:B-1----:R-:W-:-:S12]  /*9ed0*/  @!P4 BRA `(.L_x_1763) ;  /* 0x000001e400a8c947 */ /* 0x002fd80003800000 */
.L_x_2127:
[----:B------:R-:W-:Y:S05]  /*9ee0*/  BSYNC B1 ;  /* 0x0000000000017941 */ /* 0x000fea0003800000 */
.L_x_1762:
[----:B------:R-:W-:Y:S04]  /*9ef0*/  BSSY B1, `(.L_x_1764) ;  /* 0x0000015000017945 */ /* 0x000fe80003800000 */
[----:B------:R-:W-:Y:S05]  /*9f00*/  @P0 BRA `(.L_x_1765) ;  /* 0x00000000004c0947 */ /* 0x000fea0003800000 */
[----:B------:R-:W-:Y:S01]  /*9f10*/  ISETP.NE.AND P4, PT, R11, RZ, PT ;  /* 0x000000ff0b00720c */ /* 0x000fe20003f85270 */
[----:B------:R-:W-:Y:S01]  /*9f20*/  ULDC.64 UR4, c[0x0][0x208] ;  /* 0x0000820000047ab9 */ /* 0x000fe20000000a00 */
        /* <DEDUP_REMOVED lines=17> */
.L_x_1765:
[----:B------:R-:W-:Y:S05]  /*a040*/  BSYNC B1 ;  /* 0x0000000000017941 */ /* 0x000fea0003800000 */
.L_x_1764:
[----:B------:R-:W-:-:S13]  /*a050*/  ISETP.GE.AND P0, PT, R188, R4, PT ;  /* 0x00000004bc00720c */ /* 0x000fda0003f06270 */
[----:B------:R-:W-:Y:S05]  /*a060*/  @P0 BRA `(.L_x_1709) ;  /* 0x00000000004c0947 */ /* 0x000fea0003800000 */
[----:B------:R-:W-:Y:S01]  /*a070*/  ISETP.NE.AND P4, PT, R11, RZ, PT ;  /* 0x000000ff0b00720c */ /* 0x000fe20003f85270 */
[----:B------:R-:W-:Y:S01]  /*a080*/  ULDC.64 UR4, c[0x0][0x208] ;  /* 0x0000820000047ab9 */ /* 0x000fe20000000a00 */
        /* <DEDUP_REMOVED lines=17> */
.L_x_1709:
[----:B------:R-:W-:Y:S05]  /*a1a0*/  BSYNC B0 ;  /* 0x0000000000007941 */ /* 0x000fea0003800000 */
.L_x_1675:
        /* <DEDUP_REMOVED lines=17> */
.L_x_1767:
[----:B------:R-:W-:Y:S05]  /*a2c0*/  BSYNC B0 ;  /* 0x0000000000007941 */ /* 0x000fea0003800000 */
.L_x_1766:
[----:B------:R-:W2:Y:S01]  /*a2d0*/  SYNCS.PHASECHK.TRANS64.TRYWAIT P4, [R3+URZ+0x2a8b0], R0 ;  /* 0x02a8b000030075a7 */ /* 0x000ea2000808017f */
[----:B0-----:R-:W-:Y:S01]  /*a2e0*/  IMAD R28, R17, 0x3000, R25 ;  /* 0x00003000111c7824 */ /* 0x001fe200078e0219 */
[----:B------:R-:W-:Y:S01]  /*a2f0*/  ULDC UR61, c[0x0][0x320] ;  /* 0x0000c800003d7ab9 */ /* 0x000fe20000000800 */
[----:B------:R-:W-:Y:S01]  /*a300*/  ULDC.64 UR56, c[0x0][0x328] ;  /* 0x0000ca0000387ab9 */ /* 0x000fe20000000a00 */
[----:B------:R-:W-:Y:S01]  /*a310*/  ULDC.64 UR58, c[0x0][0x318] ;  /* 0x0000c600003a7ab9 */ /* 0x000fe20000000a00 */
[----:B------:R-:W-:Y:S01]  /*a320*/  BSSY B0, `(.L_x_1768) ;  /* 0x0000004000007945 */ /* 0x000fe20003800000 */
[----:B------:R-:W-:Y:S01]  /*a330*/  ISETP.GE.AND P1, PT, R162, R4, PT ;  /* 0x00000004a200720c */ /* 0x000fe20003f26270 */
[----:B------:R-:W-:Y:S02]  /*a340*/  IMAD.IADD R30, R128, 0x1, R28 ;  /* 0x00000001801e7824 */ /* 0x000fe400078e021c */
[----:B--2---:R-:W-:Y:S10]  /*a350*/  @!P4 BRA `(.L_x_1769) ;  /* 0x000001e0009cc947 */ /* 0x004ff40003800000 */
.L_x_2128:
[----:B------:R-:W-:Y:S05]  /*a360*/  BSYNC B0 ;  /* 0x0000000000007941 */ /* 0x000fea0003800000 */
.L_x_1768:
[----:B------:R-:W-:Y:S01]  /*a370*/  BSSY B0, `(.L_x_1770) ;  /* 0x000001a000007945 */ /* 0x000fe20003800000 */
[----:B01----:R-:W-:Y:S01]  /*a380*/  IMAD R0, R28, 0x2, R117 ;  /* 0x000000021c007824 */ /* 0x003fe200078e0275 */
[----:B------:R-:W-:Y:S01]  /*a390*/  LEA R40, R30, R117, 0x1 ;  /* 0x000000751e287211 */ /* 0x000fe200078e08ff */
[----:B------:R-:W-:Y:S01]  /*a3a0*/  IMAD.WIDE R36, R2, 0x60, R120 ;  /* 0x0000006002247825 */ /* 0x000fe200078e0278 */
[----:B------:R-:W-:Y:S06]  /*a3b0*/  @P1 BRA `(.L_x_1771) ;  /* 0x0000000000541947 */ /* 0x000fec0003800000 */
[----:B------:R-:W-:Y:S01]  /*a3c0*/  IMAD R31, R37, UR56, RZ ;  /* 0x00000038251f7c24 */ /* 0x000fe2000f8e02ff */
[----:B------:R-:W-:Y:S01]  /*a3d0*/  ISETP.GE.AND P4, PT, R18, UR61, PT ;  /* 0x0000003d12007c0c */ /* 0x000fe2000bf86270 */
[----:B------:R-:W-:Y:S01]  /*a3e0*/  IMAD.MOV.U32 R28, RZ, RZ, R88 ;  /* 0x000000ffff1c7224 */ /* 0x000fe200078e0058 */
[----:B------:R-:W-:Y:S01]  /*a3f0*/  ULDC.64 UR4, c[0x0][0x208] ;  /* 0x0000820000047ab9 */ /* 0x000fe20000000a00 */
        /* <DEDUP_REMOVED lines=17> */
.L_x_1771:
[----:B------:R-:W-:Y:S05]  /*a510*/  BSYNC B0 ;  /* 0x0000000000007941 */ /* 0x000fea0003800000 */
.L_x_1770:
[----:B------:R-:W-:Y:S01]  /*a520*/  ISETP.GE.AND P1, PT, R188, R4, PT ;  /* 0x00000004bc00720c */ /* 0x000fe20003f26270 */
[----:B------:R-:W-:-:S12]  /*a530*/  BSSY B0, `(.L_x_1772) ;  /* 0x0000018000007945 */ /* 0x000fd80003800000 */
[----:B------:R-:W-:Y:S05]  /*a540*/  @P1 BRA `(.L_x_1773) ;  /* 0x0000000000581947 */ /* 0x000fea0003800000 */
[----:B0-----:R-:W-:Y:S01]  /*a550*/  IADD3 R31, P1, R36, 0x40, RZ ;  /* 0x00000040241f7810 */ /* 0x001fe20007f3e0ff */
[----:B------:R-:W-:Y:S01]  /*a560*/  IMAD.MOV.U32 R4, RZ, RZ, R88 ;  /* 0x000000ffff047224 */ /* 0x000fe200078e0058 */
[----:B------:R-:W-:Y:S01]  /*a570*/  ISETP.GE.AND P4, PT, R18, UR61, PT ;  /* 0x0000003d12007c0c */ /* 0x000fe2000bf86270 */
[----:B------:R-:W-:Y:S02]  /*a580*/  ULDC.64 UR4, c[0x0][0x208] ;  /* 0x0000820000047ab9 */ /* 0x000fe40000000a00 */
[----:B------:R-:W-:Y:S02]  /*a590*/  IMAD.X R36, RZ, RZ, R37, P1 ;  /* 0x000000ffff247224 */ /* 0x000fe400008e0625 */
        /* <DEDUP_REMOVED lines=17> */
.L_x_1773:
[----:B------:R-:W-:Y:S05]  /*a6b0*/  BSYNC B0 ;  /* 0x0000000000007941 */ /* 0x000fea0003800000 */
.L_x_1772:
[----:B------:R-:W3:Y:S01]  /*a6c0*/  LDL R0, [R1+0x4] ;  /* 0x0000040001007983 */ /* 0x000ee20000100800 */
[----:B------:R-:W-:Y:S01]  /*a6d0*/  VIADD R17, R17, 0x1 ;  /* 0x0000000111117836 */ /* 0x000fe20000000000 */
[----:B------:R-:W-:Y:S01]  /*a6e0*/  @!P0 IADD3 R3, R3, 0x2a8c0, RZ ;  /* 0x0002a8c003038810 */ /* 0x000fe20007ffe0ff */
[----:B------:R-:W-:Y:S01]  /*a6f0*/  @!PT LDS RZ, [RZ] ;  /* 0x00000000fffff984 */ /* 0x000fe20000000800 */
[----:B------:R-:W-:Y:S01]  /*a700*/  @!PT LDS RZ, [RZ] ;  /* 0x00000000fffff984 */ /* 0x000fe20000000800 */
[----:B------:R-:W-:Y:S01]  /*a710*/  @!PT LDS RZ, [RZ] ;  /* 0x00000000fffff984 */ /* 0x000fe20000000800 */
[----:B------:R-:W-:Y:S01]  /*a720*/  @!PT LDS RZ, [RZ] ;  /* 0x00000000fffff984 */ /* 0x000fe20000000800 */
[----:B------:R1:W-:Y:S06]  /*a730*/  MEMBAR.ALL.CTA ;  /* 0x0000000000007992 */ /* 0x0003ec0000008000 */
[----:B-1----:R-:W1:Y:S02]  /*a740*/  FENCE.VIEW.ASYNC.S ;  /* 0x00000000000073c6 */ /* 0x002e640000000000 */
[----:B-1----:R1:W-:Y:S01]  /*a750*/  BAR.SYNC.DEFER_BLOCKING R150, 0x80 ;  /* 0x000200960000751d */ /* 0x0023e20000010000 */
[----:B------:R-:W-:-:S02]  /*a760*/  ISETP.NE.AND P1, PT, R17, 0x2, PT ;  /* 0x000000021100780c */ /* 0x000fc40003f25270 */
[----:B------:R-:W-:Y:S02]  /*a770*/  @!P0 PRMT R3, RZ, 0x654, R3 ;  /* 0x00000654ff038816 */ /* 0x000fe40000000003 */
[----:B------:R-:W-:Y:S02]  /*a780*/  SEL R17, R17, RZ, P1 ;  /* 0x000000ff11117207 */ /* 0x000fe40000800000 */
[----:B------:R1:W-:Y:S01]  /*a790*/  @!P0 SYNCS.ARRIVE.TRANS64.RED.A1T0 RZ, [R3+URZ], RZ ;  /* 0x000000ff03ff89a7 */ /* 0x0003e2000810043f */
[----:B------:R-:W-:Y:S02]  /*a7a0*/  PLOP3.LUT P0, PT, PT, PT, PT, 0x8, 0x0 ;  /* 0x000000000000781c */ /* 0x000fe40003f0e170 */
[----:B---3--:R-:W-:Y:S02]  /*a7b0*/  LOP3.LUT P4, RZ, R0, 0x2, RZ, 0xc0, !PT ;  /* 0x0000000200ff7812 */ /* 0x008fe4000788c0ff */
[----:B------:R-:W-:-:S04]  /*a7c0*/  SEL R0, RZ, 0x1, P1 ;  /* 0x00000001ff007807 */ /* 0x000fc80000800000 */
[----:B------:R-:W-:-:S07]  /*a7d0*/  LOP3.LUT R167, R167, R0, RZ, 0x3c, !PT ;  /* 0x00000000a7a77212 */ /* 0x000fce00078e3cff */
[----:B-1----:R-:W-:Y:S05]  /*a7e0*/  @P4 BRA `(.L_x_1774) ;  /* 0xffffff8000cc4947 */ /* 0x002fea000383ffff */
.L_x_1670:
[----:B------:R-:W1:Y:S01]  /*a7f0*/  LDC R0, c[0x0][0x448] ;  /* 0x00011200ff007b82 */ /* 0x000e620000000800 */
[----:B------:R-:W-:Y:S01]  /*a800*/  IADD3 R5, R164, 0x1, -R163 ;  /* 0x00000001a4057810 */ /* 0x000fe20007ffe8a3 */
[----:B------:R-:W-:Y:S06]  /*a810*/  BSSY B0, `(.L_x_1775) ;  /* 0x000000d000007945 */ /* 0x000fec0003800000 */
[----:B------:R-:W3:Y:S01]  /*a820*/  LDC.64 R6, c[0x0][0x9e0] ;  /* 0x00027800ff067b82 */ /* 0x000ee20000000a00 */
[----:B-1----:R-:W-:Y:S01]  /*a830*/  ISETP.NE.AND P1, PT, R0, 0x1, PT ;  /* 0x000000010000780c */ /* 0x002fe20003f25270 */
[----:B------:R-:W-:Y:S01]  /*a840*/  VIADD R0, R177, 0x7f ;  /* 0x0000007fb1007836 */ /* 0x000fe20000000000 */
[----:B---3--:R-:W-:-:S11]  /*a850*/  ISETP.GE.AND P2, PT, R7, 0x1, PT ;  /* 0x000000010700780c */ /* 0x008fd60003f46270 */
[----:B------:R-:W1:Y:S08]  /*a860*/  @P1 LDC R3, c[0x0][0x44c] ;  /* 0x00011300ff031b82 */ /* 0x000e700000000800 */
[----:B------:R-:W3:Y:S01]  /*a870*/  @P1 LDC R2, c[0x0][0x450] ;  /* 0x00011400ff021b82 */ /* 0x000ee20000000800 */
[----:B-1----:R-:W-:-:S05]  /*a880*/  @P1 IMAD.HI.U32 R3, R0, R3, RZ ;  /* 0x0000000300031227 */ /* 0x002fca00078e00ff */
[----:B---3--:R-:W-:-:S05]  /*a890*/  @P1 SHF.R.U32.HI R0, RZ, R2, R3 ;  /* 0x00000002ff001219 */ /* 0x008fca0000011603 */
[----:B------:R-:W-:Y:S01]  /*a8a0*/  IMAD.IADD R3, R5, 0x1, R0 ;  /* 0x0000000105037824 */ /* 0x000fe200078e0200 */
[----:B------:R-:W-:Y:S06]  /*a8b0*/  @P0 BRA `(.L_x_1776) ;  /* 0x0000000000080947 */ /* 0x000fec0003800000 */
[----:B------:R-:W1:Y:S02]  /*a8c0*/  FENCE.VIEW.ASYNC.G ;  /* 0x00000000000073c6 */ /* 0x000e640000000100 */
[----:B-1----:R-:W-:Y:S06]  /*a8d0*/  BAR.ARV 0xc, 0x180 ;  /* 0x0306000000007b1d */ /* 0x002fec0000002000 */
.L_x_1776:
[----:B------:R-:W-:Y:S05]  /*a8e0*/  BSYNC B0 ;  /* 0x0000000000007941 */ /* 0x000fea0003800000 */
.L_x_1775:
[----:B------:R-:W-:Y:S01]  /*a8f0*/  IMAD.IADD R0, R3, 0x1, R6 ;  /* 0x0000000103007824 */ /* 0x000fe200078e0206 */
[----:B------:R-:W-:Y:S06]  /*a900*/  @!P2 BRA `(.L_x_1777) ;  /* 0x000000000048a947 */ /* 0x000fec0003800000 */
[C---:B------:R-:W-:Y:S01]  /*a910*/  ISETP.GT.AND P0, PT, R3.reuse, RZ, PT ;  /* 0x000000ff0300720c */ /* 0x040fe20003f04270 */
[----:B------:R-:W-:Y:S01]  /*a920*/  BSSY B0, `(.L_x_1778) ;  /* 0x000000e000007945 */ /* 0x000fe20003800000 */
[----:B------:R-:W-:-:S11]  /*a930*/  VIADD R2, R3, 0xffffffff ;  /* 0xffffffff03027836 */ /* 0x000fd60000000000 */
[----:B------:R-:W-:Y:S05]  /*a940*/  @P0 BRA `(.L_x_1779) ;  /* 0x00000000001c0947 */ /* 0x000fea0003800000 */
[----:B------:R-:W-:Y:S01]  /*a950*/  ISETP.NE.AND P0, PT, R7, 0x1, PT ;  /* 0x000000010700780c */ /* 0x000fe20003f05270 */
[----:B------:R-:W-:-:S12]  /*a960*/  IMAD.MOV R3, RZ, RZ, -R3 ;  /* 0x000000ffff037224 */ /* 0x000fd800078e0a03 */
[----:B------:R-:W1:Y:S02]  /*a970*/  @P0 LDC.64 R4, c[0x0][0x9e8] ;  /* 0x00027a00ff040b82 */ /* 0x000e640000000a00 */
[----:B-1----:R-:W-:-:S05]  /*a980*/  @P0 IMAD.HI.U32 R2, R3, R4, RZ ;  /* 0x0000000403020227 */ /* 0x002fca00078e00ff */
[----:B------:R-:W-:-:S04]  /*a990*/  @P0 SHF.R.U32.HI R3, RZ, R5, R2 ;  /* 0x00000005ff030219 */ /* 0x000fc80000011602 */
[----:B------:R-:W-:Y:S01]  /*a9a0*/  LOP3.LUT R2, RZ, R3, RZ, 0x33, !PT ;  /* 0x00000003ff027212 */ /* 0x000fe200078e33ff */
[----:B------:R-:W-:Y:S06]  /*a9b0*/  BRA `(.L_x_1780) ;  /* 0x0000000000107947 */ /* 0x000fec0003800000 */
.L_x_1779:
[----:B------:R-:W-:-:S13]  /*a9c0*/  ISETP.NE.AND P0, PT, R7, 0x1, PT ;  /* 0x000000010700780c */ /* 0x000fda0003f05270 */
[----:B------:R-:W1:Y:S02]  /*a9d0*/  @P0 LDC.64 R4, c[0x0][0x9e8] ;  /* 0x00027a00ff040b82 */ /* 0x000e640000000a00 */
[----:B-1----:R-:W-:-:S05]  /*a9e0*/  @P0 IMAD.HI.U32 R4, R2, R4, RZ ;  /* 0x0000000402040227 */ /* 0x002fca00078e00ff */
[----:B------:R-:W-:-:S07]  /*a9f0*/  @P0 SHF.R.U32.HI R2, RZ, R5, R4 ;  /* 0x00000005ff020219 */ /* 0x000fce0000011604 */
.L_x_1780:
[----:B------:R-:W-:Y:S05]  /*aa00*/  BSYNC B0 ;  /* 0x0000000000007941 */ /* 0x000fea0003800000 */
.L_x_1778:
[----:B------:R-:W-:-:S05]  /*aa10*/  IMAD R3, R2, R7, R7 ;  /* 0x0000000702037224 */ /* 0x000fca00078e0207 */
[----:B------:R-:W-:-:S07]  /*aa20*/  VIMNMX R0, R0, R3, PT ;  /* 0x0000000300007248 */ /* 0x000fce0003fe0100 */
.L_x_1777:
[----:B------:R-:W1:Y:S01]  /*aa30*/  @P1 LDC R2, c[0x0][0x44c] ;  /* 0x00011300ff021b82 */ /* 0x000e620000000800 */
[----:B------:R-:W-:Y:S01]  /*aa40*/  IADD3 R0, R0, 0x5f, RZ ;  /* 0x0000005f00007810 */ /* 0x000fe20007ffe0ff */
[----:B------:R-:W-:Y:S01]  /*aa50*/  IMAD.MOV.U32 R5, RZ, RZ, R177 ;  /* 0x000000ffff057224 */ /* 0x000fe200078e00b1 */
[----:B------:R-:W-:-:S03]  /*aa60*/  ULDC UR4, c[0x0][0x9dc] ;  /* 0x0002770000047ab9 */ /* 0x000fc60000000800 */
[----:B------:R-:W-:Y:S02]  /*aa70*/  IMAD.HI R0, R0, 0x2aaaaaab, RZ ;  /* 0x2aaaaaab00007827 */ /* 0x000fe400078e02ff */
[----:B------:R-:W3:Y:S03]  /*aa80*/  @P1 LDC R9, c[0x0][0x450] ;  /* 0x00011400ff091b82 */ /* 0x000ee60000000800 */
[----:B------:R-:W-:Y:S01]  /*aa90*/  SHF.R.U32.HI R3, RZ, 0x1f, R0 ;  /* 0x0000001fff037819 */ /* 0x000fe20000011600 */
[----:B-1----:R-:W-:-:S05]  /*aaa0*/  @P1 IMAD.HI.U32 R2, R177, R2, RZ ;  /* 0x00000002b1021227 */ /* 0x002fca00078e00ff */
[----:B---3--:R-:W-:Y:S02]  /*aab0*/  @P1 SHF.R.U32.HI R5, RZ, R9, R2 ;  /* 0x00000009ff051219 */ /* 0x008fe40000011602 */
[----:B------:R-:W-:-:S03]  /*aac0*/  LEA.HI.SX32 R2, R0, R3, 0x1c ;  /* 0x0000000300027211 */ /* 0x000fc600078fe2ff */
[----:B------:R-:W-:Y:S01]  /*aad0*/  IMAD.IADD R0, R148, 0x1, R5 ;  /* 0x0000000194007824 */ /* 0x000fe200078e0205 */
[----:B------:R-:W-:-:S03]  /*aae0*/  VIMNMX R2, R149, R2, PT ;  /* 0x0000000295027248 */ /* 0x000fc60003fe0100 */
[----:B------:R-:W-:Y:S01]  /*aaf0*/  VIADD R3, R0, -UR4 ;  /* 0x8000000400037c36 */ /* 0x000fe20008000000 */
[----:B------:R-:W-:Y:S06]  /*ab00*/  @!P2 BRA `(.L_x_1781) ;  /* 0x000000000044a947 */ /* 0x000fec0003800000 */
[----:B------:R-:W-:Y:S01]  /*ab10*/  ISETP.GT.AND P0, PT, R0, -0x1, PT ;  /* 0xffffffff0000780c */ /* 0x000fe20003f04270 */
[----:B------:R-:W-:-:S12]  /*ab20*/  BSSY B0, `(.L_x_1782) ;  /* 0x000000d000007945 */ /* 0x000fd80003800000 */
[----:B------:R-:W-:Y:S05]  /*ab30*/  @P0 BRA `(.L_x_1783) ;  /* 0x00000000001c0947 */ /* 0x000fea0003800000 */
[----:B------:R-:W-:Y:S02]  /*ab40*/  ISETP.NE.AND P0, PT, R7, 0x1, PT ;  /* 0x000000010700780c */ /* 0x000fe40003f05270 */
[----:B------:R-:W-:-:S11]  /*ab50*/  LOP3.LUT R5, RZ, R0, RZ, 0x33, !PT ;  /* 0x00000000ff057212 */ /* 0x000fd600078e33ff */
[----:B------:R-:W1:Y:S02]  /*ab60*/  @P0 LDC.64 R8, c[0x0][0x9e8] ;  /* 0x00027a00ff080b82 */ /* 0x000e640000000a00 */
[----:B-1----:R-:W-:-:S05]  /*ab70*/  @P0 IMAD.HI.U32 R0, R5, R8, RZ ;  /* 0x0000000805000227 */ /* 0x002fca00078e00ff */
[----:B------:R-:W-:-:S04]  /*ab80*/  @P0 SHF.R.U32.HI R5, RZ, R9, R0 ;  /* 0x00000009ff050219 */ /* 0x000fc80000011600 */
[----:B------:R-:W-:Y:S01]  /*ab90*/  LOP3.LUT R0, RZ, R5, RZ, 0x33, !PT ;  /* 0x00000005ff007212 */ /* 0x000fe200078e33ff */
[----:B------:R-:W-:Y:S06]  /*aba0*/  BRA `(.L_x_1784) ;  /* 0x0000000000107947 */ /* 0x000fec0003800000 */
.L_x_1783:
[----:B------:R-:W-:-:S13]  /*abb0*/  ISETP.NE.AND P0, PT, R7, 0x1, PT ;  /* 0x000000010700780c */ /* 0x000fda0003f05270 */
[----:B------:R-:W1:Y:S02]  /*abc0*/  @P0 LDC.64 R4, c[0x0][0x9e8] ;  /* 0x00027a00ff040b82 */ /* 0x000e640000000a00 */
[----:B-1----:R-:W-:-:S05]  /*abd0*/  @P0 IMAD.HI.U32 R4, R0, R4, RZ ;  /* 0x0000000400040227 */ /* 0x002fca00078e00ff */
[----:B------:R-:W-:-:S07]  /*abe0*/  @P0 SHF.R.U32.HI R0, RZ, R5, R4 ;  /* 0x00000005ff000219 */ /* 0x000fce0000011604 */
.L_x_1784:
[----:B------:R-:W-:Y:S05]  /*abf0*/  BSYNC B0 ;  /* 0x0000000000007941 */ /* 0x000fea0003800000 */
.L_x_1782:
[----:B------:R-:W-:-:S05]  /*ac00*/  IMAD R0, R0, R7, RZ ;  /* 0x0000000700007224 */ /* 0x000fca00078e02ff */
[----:B------:R-:W-:-:S07]  /*ac10*/  VIMNMX R3, R3, R0, !PT ;  /* 0x0000000003037248 */ /* 0x000fce0007fe0100 */
.L_x_1781:
[----:B------:R-:W-:Y:S01]  /*ac20*/  IMAD.HI R3, R3, 0x2aaaaaab, RZ ;  /* 0x2aaaaaab03037827 */ /* 0x000fe200078e02ff */
[----:B------:R-:W-:Y:S02]  /*ac30*/  PLOP3.LUT P0, PT, PT, PT, PT, 0x80, 0x0 ;  /* 0x000000000000781c */ /* 0x000fe40003f0f070 */
[----:B------:R-:W-:Y:S02]  /*ac40*/  CS2R R20, SRZ ;  /* 0x0000000000147805 */ /* 0x000fe4000001ff00 */
[----:B------:R-:W-:Y:S02]  /*ac50*/  CS2R R86, SRZ ;  /* 0x0000000000567805 */ /* 0x000fe4000001ff00 */
[----:B------:R-:W-:Y:S02]  /*ac60*/  CS2R R84, SRZ ;  /* 0x0000000000547805 */ /* 0x000fe4000001ff00 */
[----:B------:R-:W-:Y:S02]  /*ac70*/  SHF.R.U32.HI R0, RZ, 0x1f, R3 ;  /* 0x0000001fff007819 */ /* 0x000fe40000011603 */
[----:B------:R-:W-:-:S02]  /*ac80*/  CS2R R82, SRZ ;  /* 0x0000000000527805 */ /* 0x000fc4000001ff00 */
[----:B------:R-:W-:Y:S02]  /*ac90*/  CS2R R80, SRZ ;  /* 0x0000000000507805 */ /* 0x000fe4000001ff00 */
[----:B------:R-:W-:Y:S02]  /*aca0*/  CS2R R42, SRZ ;  /* 0x00000000002a7805 */ /* 0x000fe4000001ff00 */
[----:B------:R-:W-:Y:S01]  /*acb0*/  LEA.HI.SX32 R179, R3, R0, 0x1c ;  /* 0x0000000003b37211 */ /* 0x000fe200078fe2ff */
[----:B------:R-:W-:Y:S01]  /*acc0*/  IMAD.MOV.U32 R0, RZ, RZ, RZ ;  /* 0x000000ffff007224 */ /* 0x000fe200078e00ff */
[----:B0-----:R-:W-:Y:S02]  /*acd0*/  CS2R R38, SRZ ;  /* 0x0000000000267805 */ /* 0x001fe4000001ff00 */
[----:B------:R-:W-:Y:S02]  /*ace0*/  CS2R R76, SRZ ;  /* 0x00000000004c7805 */ /* 0x000fe4000001ff00 */
[----:B------:R-:W-:-:S02]  /*acf0*/  VIMNMX R179, RZ, R179, !PT ;  /* 0x000000b3ffb37248 */ /* 0x000fc40007fe0100 */
[----:B--2---:R-:W-:Y:S02]  /*ad00*/  CS2R R36, SRZ ;  /* 0x0000000000247805 */ /* 0x004fe4000001ff00 */
        /* <DEDUP_REMOVED lines=21> */
[----:B------:R-:W-:Y:S01]  /*ae60*/  IMAD.MOV.U32 R30, RZ, RZ, RZ ;  /* 0x000000ffff1e7224 */ /* 0x000fe200078e00ff */
[----:B------:R-:W-:Y:S01]  /*ae70*/  CS2R R6, SRZ ;  /* 0x0000000000067805 */ /* 0x000fe2000001ff00 */
[----:B------:R-:W-:Y:S01]  /*ae80*/  IMAD.MOV.U32 R97, RZ, RZ, RZ ;  /* 0x000000ffff617224 */ /* 0x000fe200078e00ff */
[----:B------:R-:W-:Y:S01]  /*ae90*/  MOV R28, RZ ;  /* 0x000000ff001c7202 */ /* 0x000fe20000000f00 */
[----:B------:R-:W-:-:S02]  /*aea0*/  IMAD.MOV.U32 R32, RZ, RZ, RZ ;  /* 0x000000ffff207224 */ /* 0x000fc400078e00ff */
[----:B------:R-:W-:Y:S01]  /*aeb0*/  IMAD.MOV.U32 R99, RZ, RZ, RZ ;  /* 0x000000ffff637224 */ /* 0x000fe200078e00ff */
[----:B------:R-:W-:Y:S06]  /*aec0*/  @!P1 BRA `(.L_x_1785) ;  /* 0x0000013000549947 */ /* 0x000fec0003800000 */
[----:B------:R-:W2:Y:S04]  /*aed0*/  LDL R4, [R1] ;  /* 0x0000000001047983 */ /* 0x000ea80000100800 */
[----:B------:R-:W0:Y:S02]  /*aee0*/  SHFL.IDX PT, R0, R222, RZ, 0x1f ;  /* 0x00001fffde007589 */ /* 0x000e2400000e0000 */
[----:B0-----:R-:W-:-:S04]  /*aef0*/  LEA.HI R3, R0, R0, RZ, 0x1 ;  /* 0x0000000000037211 */ /* 0x001fc800078f08ff */
[----:B------:R-:W-:-:S05]  /*af00*/  LOP3.LUT R3, R3, 0x1e, RZ, 0xc0, !PT ;  /* 0x0000001e03037812 */ /* 0x000fca00078ec0ff */
[----:B------:R-:W-:Y:S01]  /*af10*/  IMAD.IADD R3, R0, 0x1, -R3 ;  /* 0x0000000100037824 */ /* 0x000fe200078e0a03 */
[----:B--2---:R-:W-:-:S13]  /*af20*/  R2UR UR4, R4 ;  /* 0x00000000040472ca */ /* 0x004fda00000e0000 */
[----:B------:R-:W-:Y:S02]  /*af30*/  ULOP3.LUT UP0, URZ, UR4, 0x1bf, URZ, 0xc0, !UPT ;  /* 0x000001bf043f7892 */ /* 0x000fe4000f80c03f */
[----:B------:R-:W-:-:S04]  /*af40*/  LEA R3, R3, UR4, 0xd ;  /* 0x0000000403037c11 */ /* 0x000fc8000f8e68ff */
[----:B------:R-:W-:Y:S02]  /*af50*/  SHF.R.U32.HI R3, RZ, 0x4, R3 ;  /* 0x00000004ff037819 */ /* 0x000fe40000011603 */
[----:B------:R-:W-:Y:S02]  /*af60*/  PLOP3.LUT P0, PT, PT, PT, UP0, 0x80, 0x0 ;  /* 0x000000000000781c */ /* 0x000fe40003f0f008 */
[----:B------:R-:W-:-:S11]  /*af70*/  LOP3.LUT R68, R3, 0x3fff, RZ, 0xc0, !PT ;  /* 0x00003fff03447812 */ /* 0x000fd600078ec0ff */
        /* <DEDUP_REMOVED lines=9> */
[----:B------:R-:W-:Y:S01]  /*b010*/  MOV R7, UR5 ;  /* 0x0000000500077c02 */ /* 0x000fe20008000f00 */
[----:B------:R-:W-:Y:S02]  /*b020*/  IMAD.U32 R6, RZ, RZ, UR4 ;  /* 0x00000004ff067e24 */ /* 0x000fe4000f8e00ff */
[----:B------:R-:W-:-:S02]  /*b030*/  IMAD.U32 R11, RZ, RZ, UR7 ;  /* 0x00000007ff0b7e24 */ /* 0x000fc4000f8e00ff */
[----:B------:R-:W-:Y:S02]  /*b040*/  IMAD.MOV.U32 R8, RZ, RZ, 0x70 ;  /* 0x00000070ff087424 */ /* 0x000fe400078e00ff */
[----:B------:R-:W-:Y:S02]  /*b050*/  IMAD.MOV.U32 R12, RZ, RZ, 0x1 ;  /* 0x00000001ff0c7424 */ /* 0x000fe400078e00ff */
[----:B0-----:R-:W-:-:S07]  /*b060*/  IMAD.MOV.U32 R13, RZ, RZ, RZ ;  /* 0x000000ffff0d7224 */ /* 0x001fce00078e00ff */
[----:B------:R-:W-:-:S07]  /*b070*/  LEPC R20, `(.L_x_1786) ;  /* 0x000000001014794e */ /* 0x000fce0000000000 */
[----:B-1---5:R-:W-:Y:S05]  /*b080*/  CALL.ABS.NOINC R14 ;  /* 0x000000000e007343 */ /* 0x022fea0003c00000 */
.L_x_1786:
        /* <DEDUP_REMOVED lines=12> */
.L_x_1790:
[----:B-1----:R1:W2:Y:S02]  /*b150*/  SYNCS.PHASECHK.TRANS64.TRYWAIT P0, [R16+URZ+0x2a800], R3 ;  /* 0x02a80003100075a7 */ /* 0x0022a4000800017f */
[----:B--2---:R-:W-:Y:S05]  /*b160*/  @!P0 NANOSLEEP.SYNCS 0x989680 ;  /* 0x009896800000895d */ /* 0x004fea0003900000 */
[----:B------:R-:W2:Y:S02]  /*b170*/  @!P0 SYNCS.PHASECHK.TRANS64 P0, [R16+URZ+0x2a800], R3 ;  /* 0x02a80003100085a7 */ /* 0x000ea4000800007f */
[----:B--2---:R-:W-:Y:S05]  /*b180*/  @!P0 BRA `(.L_x_1790) ;  /* 0xfffffffc00f08947 */ /* 0x004fea000383ffff */
.L_x_1789:
[----:B------:R-:W-:Y:S05]  /*b190*/  BSYNC B0 ;  /* 0x0000000000007941 */ /* 0x000fea0003800000 */
.L_x_1788:
[----:B------:R-:W-:Y:S05]  /*b1a0*/  BRA `(.L_x_1791) ;  /* 0x0000006c00147947 */ /* 0x000fea0003800000 */
.L_x_1787:
[----:B------:R-:W2:Y:S01]  /*b1b0*/  LDL R0, [R1] ;  /* 0x0000000001007983 */ /* 0x000ea20000100800 */
[----:B------:R-:W-:Y:S02]  /*b1c0*/  ULDC.64 UR6, c[0x0][0x408] ;  /* 0x0001020000067ab9 */ /* 0x000fe40000000a00 */
[----:B-----5:R-:W-:Y:S01]  /*b1d0*/  IMAD.WIDE.U32 R26, R143, UR6, RZ ;  /* 0x000000068f1a7c25 */ /* 0x020fe2000f8e00ff */
[----:B--2---:R-:W-:Y:S02]  /*b1e0*/  R2UR UR4, R0 ;  /* 0x00000000000472ca */ /* 0x004fe400000e0000 */
[----:B------:R-:W-:-:S11]  /*b1f0*/  SHF.R.S32.HI R0, RZ, 0x1f, R143 ;  /* 0x0000001fff007819 */ /* 0x000fd6000001148f */
[----:B------:R-:W-:-:S03]  /*b200*/  ULOP3.LUT UP0, URZ, UR4, 0x3ff, URZ, 0xc0, !UPT ;  /* 0x000003ff043f7892 */ /* 0x000fc6000f80c03f */
[----:B------:R-:W-:Y:S02]  /*b210*/  ULDC.64 UR4, c[0x0][0x3f8] ;  /* 0x0000fe0000047ab9 */ /* 0x000fe40000000a00 */
[C---:B------:R-:W-:Y:S01]  /*b220*/  IMAD R4, R0.reuse, UR4, RZ ;  /* 0x0000000400047c24 */ /* 0x040fe2000f8e02ff */
[----:B------:R-:W-:Y:S01]  /*b230*/  PLOP3.LUT P0, PT, PT, PT, UP0, 0x80, 0x0 ;  /* 0x000000000000781c */ /* 0x000fe20003f0f008 */
[----:B------:R-:W-:Y:S02]  /*b240*/  IMAD R0, R0, UR6, RZ ;  /* 0x0000000600007c24 */ /* 0x000fe4000f8e02ff */
[----:B------:R-:W-:-:S04]  /*b250*/  IMAD.WIDE.U32 R24, R143, UR4, RZ ;  /* 0x000000048f187c25 */ /* 0x000fc8000f8e00ff */
[C---:B------:R-:W-:Y:S02]  /*b260*/  IMAD R29, R143.reuse, UR5, R4 ;  /* 0x000000058f1d7c24 */ /* 0x040fe4000f8e0204 */
[----:B------:R-:W-:-:S03]  /*b270*/  IMAD R31, R143, UR7, R0 ;  /* 0x000000078f1f7c24 */ /* 0x000fc6000f8e0200 */
[----:B------:R-:W-:Y:S01]  /*b280*/  IADD3 R29, R29, R25, RZ ;  /* 0x000000191d1d7210 */ /* 0x000fe20007ffe0ff */
[----:B------:R-:W-:Y:S01]  /*b290*/  IMAD.IADD R31, R31, 0x1, R27 ;  /* 0x000000011f1f7824 */ /* 0x000fe200078e021b */
[----:B------:R-:W-:Y:S06]  /*b2a0*/  @!P0 BRA `(.L_x_1792) ;  /* 0x0000000000408947 */ /* 0x000fec0003800000 */
        /* <DEDUP_REMOVED lines=15> */
[----:B-1----:R-:W-:Y:S05]  /*b3a0*/  CALL.ABS.NOINC R14 ;  /* 0x000000000e007343 */ /* 0x002fea0003c00000 */
.L_x_1792:
[----:B------:R-:W-:Y:S01]  /*b3b0*/  ULDC.U8 UR4, c[0x0][0x410] ;  /* 0x0001040000047ab9 */ /* 0x000fe20000000000 */
[----:B------:R-:W-:Y:S01]  /*b3c0*/  BSSY B0, `(.L_x_1793) ;  /* 0x000069b000007945 */ /* 0x000fe20003800000 */
[----:B------:R-:W-:Y:S01]  /*b3d0*/  ISETP.NE.AND P0, PT, RZ, UR4, PT ;  /* 0x00000004ff007c0c */ /* 0x000fe2000bf05270 */
[----:B------:R-:W-:-:S12]  /*b3e0*/  IMAD.IADD R10, R162, 0x1, R177 ;  /* 0x00000001a20a7824 */ /* 0x000fd800078e02b1 */
[----:B------:R-:W-:Y:S05]  /*b3f0*/  @!P0 BRA `(.L_x_1794) ;  /* 0x00000034006c8947 */ /* 0x000fea0003800000 */
[----:B------:R-:W0:Y:S01]  /*b400*/  LDC R20, c[0x0][0x448] ;  /* 0x00011200ff147b82 */ /* 0x000e220000000800 */
[----:B------:R-:W-:Y:S01]  /*b410*/  IMAD R3, R189, 0x40, R10 ;  /* 0x00000040bd037824 */ /* 0x000fe200078e020a */
[----:B------:R-:W-:Y:S01]  /*b420*/  ULDC.64 UR4, c[0x0][0x3f8] ;  /* 0x0000fe0000047ab9 */ /* 0x000fe20000000a00 */
[----:B------:R-:W-:Y:S01]  /*b430*/  MOV R9, R29 ;  /* 0x0000001d00097202 */ /* 0x000fe20000000f00 */
[----:B------:R-:W-:Y:S01]  /*b440*/  ULDC.64 UR6, c[0x0][0x408] ;  /* 0x0001020000067ab9 */ /* 0x000fe20000000a00 */
[----:B------:R-:W-:Y:S02]  /*b450*/  IMAD.MOV.U32 R8, RZ, RZ, R24 ;  /* 0x000000ffff087224 */ /* 0x000fe400078e0018 */
[----:B------:R-:W-:Y:S02]  /*b460*/  IMAD.MOV.U32 R12, RZ, RZ, R26 ;  /* 0x000000ffff0c7224 */ /* 0x000fe400078e001a */
[----:B------:R-:W-:Y:S01]  /*b470*/  IMAD.MOV.U32 R13, RZ, RZ, R31 ;  /* 0x000000ffff0d7224 */ /* 0x000fe200078e001f */
[----:B0-----:R-:W-:-:S13]  /*b480*/  ISETP.NE.AND P0, PT, R20, 0x1, PT ;  /* 0x000000011400780c */ /* 0x001fda0003f05270 */
[----:B------:R-:W0:Y:S08]  /*b490*/  @P0 LDC R0, c[0x0][0x44c] ;  /* 0x00011300ff000b82 */ /* 0x000e300000000800 */
[----:B------:R-:W1:Y:S01]  /*b4a0*/  @P0 LDC R5, c[0x0][0x450] ;  /* 0x00011400ff050b82 */ /* 0x000e620000000800 */
[----:B0-----:R-:W-:-:S05]  /*b4b0*/  @P0 IMAD.HI.U32 R0, R3, R0, RZ ;  /* 0x0000000003000227 */ /* 0x001fca00078e00ff */
[----:B-1----:R-:W-:-:S04]  /*b4c0*/  @P0 SHF.R.U32.HI R3, RZ, R5, R0 ;  /* 0x00000005ff030219 */ /* 0x002fc80000011600 */
[----:B------:R-:W-:Y:S01]  /*b4d0*/  SHF.R.S32.HI R0, RZ, 0x1f, R3 ;  /* 0x0000001fff007819 */ /* 0x000fe20000011403 */
[----:B------:R-:W-:-:S04]  /*b4e0*/  IMAD.WIDE.U32 R8, R3, UR4, R8 ;  /* 0x0000000403087c25 */ /* 0x000fc8000f8e0008 */
[C---:B------:R-:W-:Y:S02]  /*b4f0*/  IMAD R4, R0.reuse, UR4, RZ ;  /* 0x0000000400047c24 */ /* 0x040fe4000f8e02ff */
[----:B------:R-:W-:Y:S02]  /*b500*/  IMAD R0, R0, UR6, RZ ;  /* 0x0000000600007c24 */ /* 0x000fe4000f8e02ff */
[C---:B------:R-:W-:Y:S01]  /*b510*/  IMAD R7, R3.reuse, UR5, R4 ;  /* 0x0000000503077c24 */ /* 0x040fe2000f8e0204 */
[----:B------:R-:W-:Y:S01]  /*b520*/  ULDC.64 UR4, c[0x0][0x3e8] ;  /* 0x0000fa0000047ab9 */ /* 0x000fe20000000a00 */
[C---:B------:R-:W-:Y:S01]  /*b530*/  IMAD.WIDE.U32 R12, R3.reuse, UR6, R12 ;  /* 0x00000006030c7c25 */ /* 0x040fe2000f8e000c */
[----:B------:R-:W-:Y:S01]  /*b540*/  LEA R6, P0, R8, UR4, 0x1 ;  /* 0x0000000408067c11 */ /* 0x000fe2000f8008ff */
[----:B------:R-:W-:Y:S02]  /*b550*/  UMOV UR4, 0xffffffff ;  /* 0xffffffff00047882 */ /* 0x000fe40000000000 */
[----:B------:R-:W-:Y:S01]  /*b560*/  IMAD R3, R3, UR7, R0 ;  /* 0x0000000703037c24 */ /* 0x000fe2000f8e0200 */
[----:B------:R-:W-:Y:S01]  /*b570*/  ULDC.64 UR6, c[0x0][0x400] ;  /* 0x0001000000067ab9 */ /* 0x000fe20000000a00 */
[----:B------:R-:W-:Y:S01]  /*b580*/  IMAD.IADD R7, R9, 0x1, R7 ;  /* 0x0000000109077824 */ /* 0x000fe200078e0207 */
[----:B------:R-:W-:Y:S01]  /*b590*/  LEA R4, P1, R12, UR6, 0x1 ;  /* 0x000000060c047c11 */ /* 0x000fe2000f8208ff */
[----:B------:R-:W-:-:S03]  /*b5a0*/  IMAD.IADD R3, R13, 0x1, R3 ;  /* 0x000000010d037824 */ /* 0x000fc600078e0203 */
[----:B------:R-:W-:Y:S02]  /*b5b0*/  LEA.HI.X R7, R8, UR5, R7, 0x1, P0 ;  /* 0x0000000508077c11 */ /* 0x000fe400080f0c07 */
[----:B------:R-:W-:Y:S01]  /*b5c0*/  LEA.HI.X R8, R12, UR7, R3, 0x1, P1 ;  /* 0x000000070c087c11 */ /* 0x000fe200088f0c03 */
[----:B------:R-:W-:Y:S06]  /*b5d0*/  BRA.DIV UR4, `(.L_x_1795) ;  /* 0x000001d204107947 */ /* 0x000fec000b800000 */
[----:B------:R0:W1:Y:S04]  /*b5e0*/  SHFL.IDX PT, R3, R7, RZ, 0x1c1f ;  /* 0x001c1fff07037589 */ /* 0x00006800000e0000 */
[----:B------:R0:W2:Y:S04]  /*b5f0*/  SHFL.IDX PT, R0, R6, RZ, 0x1c1f ;  /* 0x001c1fff06007589 */ /* 0x0000a800000e0000 */
[----:B------:R0:W3:Y:S04]  /*b600*/  SHFL.IDX PT, R5, R8, RZ, 0x1c1f ;  /* 0x001c1fff08057589 */ /* 0x0000e800000e0000 */
[----:B------:R0:W4:Y:S02]  /*b610*/  SHFL.IDX PT, R14, R4, RZ, 0x1c1f ;  /* 0x001c1fff040e7589 */ /* 0x00012400000e0000 */
.L_x_2134:
[----:B------:R-:W-:Y:S01]  /*b620*/  IMAD R63, R163, R20, RZ ;  /* 0x00000014a33f7224 */ /* 0x000fe200078e02ff */
[----:B------:R-:W-:Y:S01]  /*b630*/  BSSY B1, `(.L_x_1796) ;  /* 0x0000052000017945 */ /* 0x000fe20003800000 */
[----:B------:R-:W-:Y:S02]  /*b640*/  CS2R R58, SRZ ;  /* 0x00000000003a7805 */ /* 0x000fe4000001ff00 */
[----:B------:R-:W-:Y:S02]  /*b650*/  CS2R R56, SRZ ;  /* 0x0000000000387805 */ /* 0x000fe4000001ff00 */
[----:B------:R-:W-:Y:S02]  /*b660*/  CS2R R50, SRZ ;  /* 0x0000000000327805 */ /* 0x000fe4000001ff00 */
[----:B------:R-:W-:Y:S02]  /*b670*/  ISETP.GE.AND P0, PT, R10, R63, PT ;  /* 0x0000003f0a00720c */ /* 0x000fe40003f06270 */
        /* <DEDUP_REMOVED lines=10> */
[----:B------:R-:W-:Y:S01]  /*b720*/  ULDC UR4, c[0x0][0x3f4] ;  /* 0x0000fd0000047ab9 */ /* 0x000fe20000000800 */
[----:B------:R-:W-:Y:S02]  /*b730*/  CS2R R60, SRZ ;  /* 0x00000000003c7805 */ /* 0x000fe4000001ff00 */
[----:B------:R-:W-:Y:S02]  /*b740*/  ISETP.GE.AND P3, PT, R171, UR4, PT ;  /* 0x00000004ab007c0c */ /* 0x000fe4000bf66270 */
[----:B------:R-:W-:Y:S02]  /*b750*/  CS2R R58, SRZ ;  /* 0x00000000003a7805 */ /* 0x000fe4000001ff00 */
[----:B------:R-:W-:Y:S01]  /*b760*/  ISETP.GE.AND P2, PT, R169, UR4, PT ;  /* 0x00000004a9007c0c */ /* 0x000fe2000bf46270 */
[----:B------:R-:W-:Y:S01]  /*b770*/  ULDC.64 UR6, c[0x0][0x208] ;  /* 0x0000820000067ab9 */ /* 0x000fe20000000a00 */
[----:B------:R-:W-:Y:S02]  /*b780*/  ISETP.GE.AND P1, PT, R170, UR4, PT ;  /* 0x00000004aa007c0c */ /* 0x000fe4000bf26270 */
[----:B------:R-:W-:-:S02]  /*b790*/  ISETP.GE.AND P0, PT, R168, UR4, PT ;  /* 0x00000004a8007c0c */ /* 0x000fc4000bf06270 */
[----:B------:R-:W-:-:S03]  /*b7a0*/  ISETP.GE.AND P4, PT, R160, UR4, PT ;  /* 0x00000004a0007c0c */ /* 0x000fc6000bf86270 */
[C---:B------:R-:W-:Y:S01]  /*b7b0*/  @!P3 IMAD.SHL.U32 R27, R171.reuse, 0x2, RZ ;  /* 0x00000002ab1bb824 */ /* 0x040fe200078e00ff */
[----:B------:R-:W-:-:S03]  /*b7c0*/  @!P3 SHF.L.U64.HI R20, R171, 0x1, R197 ;  /* 0x00000001ab14b819 */ /* 0x000fc600000102c5 */
[C---:B------:R-:W-:Y:S01]  /*b7d0*/  @!P2 IMAD.SHL.U32 R31, R169.reuse, 0x2, RZ ;  /* 0x00000002a91fa824 */ /* 0x040fe200078e00ff */
[----:B------:R-:W-:Y:S02]  /*b7e0*/  @!P2 SHF.L.U64.HI R12, R169, 0x1, R196 ;  /* 0x00000001a90ca819 */ /* 0x000fe400000102c4 */
[-C--:B--2---:R-:W-:Y:S01]  /*b7f0*/  @!P3 IADD3 R24, P6, R0, R27.reuse, RZ ;  /* 0x0000001b0018b210 */ /* 0x084fe20007fde0ff */
[----:B------:R-:W-:Y:S01]  /*b800*/  @!P0 IMAD.SHL.U32 R65, R168, 0x2, RZ ;  /* 0x00000002a8418824 */ /* 0x000fe200078e00ff */
[----:B----4-:R-:W-:Y:S01]  /*b810*/  @!P3 IADD3 R26, P5, R14, R27, RZ ;  /* 0x0000001b0e1ab210 */ /* 0x010fe20007fbe0ff */
[----:B---3--:R-:W-:Y:S01]  /*b820*/  @!P4 IMAD.MOV.U32 R15, RZ, RZ, R5 ;  /* 0x000000ffff0fc224 */ /* 0x008fe200078e0005 */
[----:B------:R-:W-:Y:S01]  /*b830*/  @!P1 SHF.L.U32 R39, R170, 0x1, RZ ;  /* 0x00000001aa279819 */ /* 0x000fe200000006ff */
[--C-:B-1----:R-:W-:Y:S01]  /*b840*/  @!P3 IMAD.X R25, R3, 0x1, R20.reuse, P6 ;  /* 0x000000010319b824 */ /* 0x102fe200030e0614 */
[-C--:B------:R-:W-:Y:S01]  /*b850*/  @!P2 IADD3 R28, P6, R0, R31.reuse, RZ ;  /* 0x0000001f001ca210 */ /* 0x080fe20007fde0ff */
[----:B------:R-:W-:Y:S01]  /*b860*/  @!P3 IMAD.X R27, R5, 0x1, R20, P5 ;  /* 0x00000001051bb824 */ /* 0x000fe200028e0614 */
[----:B------:R-:W-:Y:S01]  /*b870*/  @!P2 IADD3 R30, P5, R14, R31, RZ ;  /* 0x0000001f0e1ea210 */ /* 0x000fe20007fbe0ff */
[----:B------:R-:W-:Y:S01]  /*b880*/  @!P4 IMAD.MOV.U32 R13, RZ, RZ, R3 ;  /* 0x000000ffff0dc224 */ /* 0x000fe200078e0003 */
[----:B------:R-:W-:Y:S01]  /*b890*/  @!P1 SHF.L.U64.HI R20, R170, 0x1, R195 ;  /* 0x00000001aa149819 */ /* 0x000fe200000102c3 */
[--C-:B------:R-:W-:Y:S01]  /*b8a0*/  @!P2 IMAD.X R29, R3, 0x1, R12.reuse, P6 ;  /* 0x00000001031da824 */ /* 0x100fe200030e060c */
[----:B------:R-:W-:Y:S01]  /*b8b0*/  @!P1 IADD3 R36, P6, R0, R39, RZ ;  /* 0x0000002700249210 */ /* 0x000fe20007fde0ff */
[----:B------:R-:W-:Y:S01]  /*b8c0*/  @!P2 IMAD.X R31, R5, 0x1, R12, P5 ;  /* 0x00000001051fa824 */ /* 0x000fe200028e060c */
[----:B------:R-:W-:-:S02]  /*b8d0*/  ISETP.GE.AND P5, PT, R172, UR4, PT ;  /* 0x00000004ac007c0c */ /* 0x000fc4000bfa6270 */
[----:B------:R-:W-:Y:S01]  /*b8e0*/  @!P0 SHF.L.U64.HI R34, R168, 0x1, R194 ;  /* 0x00000001a8228819 */ /* 0x000fe200000102c2 */
[----:B------:R-:W-:Y:S01]  /*b8f0*/  @!P1 IMAD.X R37, R3, 0x1, R20, P6 ;  /* 0x0000000103259824 */ /* 0x000fe200030e0614 */
[----:B------:R-:W-:Y:S02]  /*b900*/  @!P1 IADD3 R38, P6, R14, R39, RZ ;  /* 0x000000270e269210 */ /* 0x000fe40007fde0ff */
[----:B------:R-:W-:-:S03]  /*b910*/  @!P4 MOV R12, R0 ;  /* 0x00000000000cc202 */ /* 0x000fc60000000f00 */
[----:B------:R-:W-:Y:S01]  /*b920*/  @!P1 IMAD.X R39, R5, 0x1, R20, P6 ;  /* 0x0000000105279824 */ /* 0x000fe200030e0614 */
[----:B------:R-:W-:Y:S01]  /*b930*/  @!P0 IADD3 R48, P6, R0, R65, RZ ;  /* 0x0000004100308210 */ /* 0x000fe20007fde0ff */
[----:B------:R-:W-:-:S04]  /*b940*/  @!P4 IMAD.WIDE R20, R160, 0x2, R14 ;  /* 0x00000002a014c825 */ /* 0x000fc800078e020e */
[----:B------:R-:W-:Y:S01]  /*b950*/  @!P0 IMAD.X R49, R3, 0x1, R34, P6 ;  /* 0x0000000103318824 */ /* 0x000fe200030e0622 */
[----:B------:R-:W-:Y:S01]  /*b960*/  @!P0 IADD3 R64, P6, R14, R65, RZ ;  /* 0x000000410e408210 */ /* 0x000fe20007fde0ff */
[----:B------:R-:W-:Y:S01]  /*b970*/  @!P4 IMAD.WIDE R12, R160, 0x2, R12 ;  /* 0x00000002a00cc825 */ /* 0x000fe200078e020c */
[----:B------:R1:W5:Y:S03]  /*b980*/  @!P4 LD.E.64 R58, desc[UR6][R20.64] ;  /* 0x00000006143ac980 */ /* 0x000366000c101b00 */
[C---:B------:R-:W-:Y:S01]  /*b990*/  @!P5 IMAD.SHL.U32 R15, R172.reuse, 0x2, RZ ;  /* 0x00000002ac0fd824 */ /* 0x040fe200078e00ff */
[----:B------:R1:W5:Y:S01]  /*b9a0*/  @!P4 LD.E.64 R60, desc[UR6][R12.64] ;  /* 0x000000060c3cc980 */ /* 0x000362000c101b00 */
[----:B------:R-:W-:Y:S01]  /*b9b0*/  @!P0 IMAD.X R65, R5, 0x1, R34, P6 ;  /* 0x0000000105418824 */ /* 0x000fe200030e0622 */
[----:B------:R-:W-:Y:S02]  /*b9c0*/  @!P5 SHF.L.U64.HI R32, R172, 0x1, R193 ;  /* 0x00000001ac20d819 */ /* 0x000fe400000102c1 */
[----:B------:R-:W-:-:S02]  /*b9d0*/  @!P5 IADD3 R14, P6, R14, R15, RZ ;  /* 0x0000000f0e0ed210 */ /* 0x000fc40007fde0ff */
[----:B------:R-:W-:Y:S02]  /*b9e0*/  @!P5 IADD3 R66, P4, R0, R15, RZ ;  /* 0x0000000f0042d210 */ /* 0x000fe40007f9e0ff */
[----:B------:R-:W-:Y:S02]  /*b9f0*/  CS2R R54, SRZ ;  /* 0x0000000000367805 */ /* 0x000fe4000001ff00 */
[----:B------:R-:W-:Y:S01]  /*ba00*/  CS2R R56, SRZ ;  /* 0x0000000000387805 */ /* 0x000fe2000001ff00 */
[----:B------:R-:W-:Y:S01]  /*ba10*/  @!P5 IMAD.X R15, R5, 0x1, R32, P6 ;  /* 0x00000001050fd824 */ /* 0x000fe200030e0620 */
[----:B------:R-:W-:Y:S02]  /*ba20*/  @!P5 IADD3.X R67, R3, R32, RZ, P4, !PT ;  /* 0x000000200343d210 */ /* 0x000fe400027fe4ff */
        /* <DEDUP_REMOVED lines=8> */
[----:B------:R1:W5:Y:S04]  /*bab0*/  @!P3 LD.E.64 R54, desc[UR6][R24.64] ;  /* 0x000000061836b980 */ /* 0x000368000c101b00 */
        /* <DEDUP_REMOVED lines=8> */
[----:B------:R1:W5:Y:S02]  /*bb40*/  @!P5 LD.E.64 R34, desc[UR6][R14.64] ;  /* 0x000000060e22d980 */ /* 0x000364000c101b00 */
.L_x_1797:
[----:B------:R-:W-:Y:S05]  /*bb50*/  BSYNC B1 ;  /* 0x0000000000017941 */ /* 0x000fea0003800000 */
.L_x_1796:
[----:B--2--5:R-:W-:Y:S01]  /*bb60*/  IMAD.MOV.U32 R0, RZ, RZ, R58 ;  /* 0x000000ffff007224 */ /* 0x024fe200078e003a */
[----:B------:R-:W-:Y:S01]  /*bb70*/  UMOV UR4, 0xffffffff ;  /* 0xffffffff00047882 */ /* 0x000fe20000000000 */
[----:B---3--:R-:W-:Y:S01]  /*bb80*/  IMAD.MOV.U32 R5, RZ, RZ, R56 ;  /* 0x000000ffff057224 */ /* 0x008fe200078e0038 */
[----:B-1----:R-:W-:Y:S01]  /*bb90*/  CS2R R30, SRZ ;  /* 0x00000000001e7805 */ /* 0x002fe2000001ff00 */
[----:B------:R-:W-:Y:S01]  /*bba0*/  IMAD.MOV.U32 R9, RZ, RZ, R57 ;  /* 0x000000ffff097224 */ /* 0x000fe200078e0039 */
[----:B------:R-:W-:Y:S01]  /*bbb0*/  PRMT R88, R0, 0x7610, R88 ;  /* 0x0000761000587816 */ /* 0x000fe20000000058 */
[----:B------:R-:W-:Y:S02]  /*bbc0*/  IMAD.MOV.U32 R3, RZ, RZ, R59 ;  /* 0x000000ffff037224 */ /* 0x000fe400078e003b */
[----:B------:R-:W-:Y:S01]  /*bbd0*/  IMAD.MOV.U32 R0, RZ, RZ, R50 ;  /* 0x000000ffff007224 */ /* 0x000fe200078e0032 */
[----:B------:R-:W-:Y:S01]  /*bbe0*/  PRMT R85, R5, 0x5410, R9 ;  /* 0x0000541005557816 */ /* 0x000fe20000000009 */
[----:B------:R-:W-:Y:S01]  /*bbf0*/  IMAD.MOV.U32 R5, RZ, RZ, R46 ;  /* 0x000000ffff057224 */ /* 0x000fe200078e002e */
[----:B------:R-:W-:Y:S01]  /*bc00*/  PRMT R87, R87, 0x5410, R3 ;  /* 0x0000541057577816 */ /* 0x000fe20000000003 */
[----:B------:R-:W-:Y:S01]  /*bc10*/  IMAD.MOV.U32 R9, RZ, RZ, R47 ;  /* 0x000000ffff097224 */ /* 0x000fe200078e002f */
[----:B------:R-:W-:-:S04]  /*bc20*/  MOV R3, R51 ;  /* 0x0000003300037202 */ /* 0x000fc80000000f00 */
[----:B------:R-:W-:Y:S01]  /*bc30*/  PRMT R83, R0, 0x5410, R3 ;  /* 0x0000541000537816 */ /* 0x000fe20000000003 */
[----:B------:R-:W-:Y:S01]  /*bc40*/  IMAD.MOV.U32 R0, RZ, RZ, R40 ;  /* 0x000000ffff007224 */ /* 0x000fe200078e0028 */
[----:B------:R-:W-:Y:S01]  /*bc50*/  PRMT R81, R5, 0x5410, R9 ;  /* 0x0000541005517816 */ /* 0x000fe20000000009 */
[----:B------:R-:W-:Y:S02]  /*bc60*/  IMAD.MOV.U32 R3, RZ, RZ, R41 ;  /* 0x000000ffff037224 */ /* 0x000fe400078e0029 */
[----:B------:R-:W-:Y:S02]  /*bc70*/  IMAD.MOV.U32 R5, RZ, RZ, R34 ;  /* 0x000000ffff057224 */ /* 0x000fe400078e0022 */
        /* <DEDUP_REMOVED lines=17> */
[----:B------:R-:W-:Y:S02]  /*bd90*/  IMAD.MOV.U32 R3, RZ, RZ, R43 ;  /* 0x000000ffff037224 */ /* 0x000fe400078e002b */
[----:B------:R-:W-:Y:S02]  /*bda0*/  IMAD.MOV.U32 R5, RZ, RZ, R32 ;  /* 0x000000ffff057224 */ /* 0x000fe400078e0020 */
[----:B------:R-:W-:Y:S01]  /*bdb0*/  IMAD.MOV.U32 R9, RZ, RZ, R33 ;  /* 0x000000ffff097224 */ /* 0x000fe200078e0021 */
[----:B------:R-:W-:-:S04]  /*bdc0*/  PRMT R80, R0, 0x5410, R3 ;  /* 0x0000541000507816 */ /* 0x000fc80000000003 */
[----:B------:R-:W-:Y:S01]  /*bdd0*/  PRMT R78, R5, 0x5410, R9 ;  /* 0x00005410054e7816 */ /* 0x000fe20000000009 */
[----:B------:R-:W-:Y:S06]  /*bde0*/  BRA.DIV UR4, `(.L_x_1798) ;  /* 0x000001ca047c7947 */ /* 0x000fec000b800000 */
[----:B------:R1:W2:Y:S04]  /*bdf0*/  SHFL.IDX PT, R3, R7, 0x1, 0x1c1f ;  /* 0x003c1f0007037f89 */ /* 0x0002a800000e0000 */
[----:B------:R1:W3:Y:S04]  /*be00*/  SHFL.IDX PT, R0, R6, 0x1, 0x1c1f ;  /* 0x003c1f0006007f89 */ /* 0x0002e800000e0000 */
[----:B------:R1:W1:Y:S04]  /*be10*/  SHFL.IDX PT, R5, R8, 0x1, 0x1c1f ;  /* 0x003c1f0008057f89 */ /* 0x00026800000e0000 */
[----:B0-----:R-:W0:Y:S02]  /*be20*/  SHFL.IDX PT, R4, R4, 0x1, 0x1c1f ;  /* 0x003c1f0004047f89 */ /* 0x001e2400000e0000 */
.L_x_2140:
[----:B------:R-:W-:Y:S01]  /*be30*/  VIADD R10, R10, 0x40 ;  /* 0x000000400a0a7836 */ /* 0x000fe20000000000 */
[----:B-1----:R-:W-:Y:S01]  /*be40*/  LOP3.LUT R6, R174, 0x18, R18, 0xf8, !PT ;  /* 0x00000018ae067812 */ /* 0x002fe200078ef812 */
[----:B------:R-:W-:Y:S01]  /*be50*/  BSSY B1, `(.L_x_1799) ;  /* 0x0000054000017945 */ /* 0x000fe20003800000 */
[----:B------:R-:W-:Y:S02]  /*be60*/  LOP3.LUT P0, RZ, R199, 0x4, RZ, 0xc0, !PT ;  /* 0x00000004c7ff7812 */ /* 0x000fe4000780c0ff */
[----:B------:R-:W-:Y:S02]  /*be70*/  CS2R R36, SRZ ;  /* 0x0000000000247805 */ /* 0x000fe4000001ff00 */
[----:B------:R-:W-:Y:S02]  /*be80*/  ISETP.GE.AND P1, PT, R10, R63, PT ;  /* 0x0000003f0a00720c */ /* 0x000fe40003f26270 */
[----:B------:R-:W-:Y:S02]  /*be90*/  CS2R R26, SRZ ;  /* 0x00000000001a7805 */ /* 0x000fe4000001ff00 */
[----:B------:R-:W-:-:S02]  /*bea0*/  LOP3.LUT R7, R6, R175, RZ, 0x3c, !PT ;  /* 0x000000af06077212 */ /* 0x000fc400078e3cff */
[----:B------:R-:W-:Y:S02]  /*beb0*/  CS2R R20, SRZ ;  /* 0x0000000000147805 */ /* 0x000fe4000001ff00 */
[----:B------:R-:W-:Y:S02]  /*bec0*/  CS2R R12, SRZ ;  /* 0x00000000000c7805 */ /* 0x000fe4000001ff00 */
[----:B------:R-:W-:Y:S02]  /*bed0*/  CS2R R8, SRZ ;  /* 0x0000000000087805 */ /* 0x000fe4000001ff00 */
[----:B------:R-:W-:Y:S01]  /*bee0*/  CS2R R48, SRZ ;  /* 0x0000000000307805 */ /* 0x000fe2000001ff00 */
[----:B------:R-:W-:Y:S01]  /*bef0*/  IMAD.IADD R7, R176, 0x1, R7 ;  /* 0x00000001b0077824 */ /* 0x000fe200078e0207 */
[----:B------:R-:W-:Y:S02]  /*bf00*/  CS2R R38, SRZ ;  /* 0x0000000000267805 */ /* 0x000fe4000001ff00 */
[----:B------:R-:W-:-:S02]  /*bf10*/  CS2R R28, SRZ ;  /* 0x00000000001c7805 */ /* 0x000fc4000001ff00 */
[----:B------:R-:W-:Y:S02]  /*bf20*/  CS2R R24, SRZ ;  /* 0x0000000000187805 */ /* 0x000fe4000001ff00 */
[----:B----4-:R-:W-:Y:S02]  /*bf30*/  CS2R R14, SRZ ;  /* 0x00000000000e7805 */ /* 0x010fe4000001ff00 */
[----:B------:R-:W-:Y:S02]  /*bf40*/  LEA R62, R7, R16, 0x1 ;  /* 0x00000010073e7211 */ /* 0x000fe400078e08ff */
        /* <DEDUP_REMOVED lines=9> */
[----:B------:R-:W-:-:S05]  /*bfe0*/  ISETP.GE.AND P1, PT, R168, UR4, PT ;  /* 0x00000004a8007c0c */ /* 0x000fca000bf26270 */
[C---:B------:R-:W-:Y:S01]  /*bff0*/  @!P4 IMAD.SHL.U32 R9, R171.reuse, 0x2, RZ ;  /* 0x00000002ab09c824 */ /* 0x040fe200078e00ff */
[----:B------:R-:W-:-:S03]  /*c000*/  @!P4 SHF.L.U64.HI R6, R171, 0x1, R197 ;  /* 0x00000001ab06c819 */ /* 0x000fc600000102c5 */
[C---:B------:R-:W-:Y:S01]  /*c010*/  @!P3 IMAD.SHL.U32 R73, R169.reuse, 0x2, RZ ;  /* 0x00000002a949b824 */ /* 0x040fe200078e00ff */
[----:B------:R-:W-:Y:S01]  /*c020*/  @!P3 SHF.L.U64.HI R12, R169, 0x1, R196 ;  /* 0x00000001a90cb819 */ /* 0x000fe200000102c4 */
[----:B------:R-:W-:Y:S01]  /*c030*/  @!P2 IMAD.SHL.U32 R67, R170, 0x2, RZ ;  /* 0x00000002aa43a824 */ /* 0x000fe200078e00ff */
[-C--:B---3--:R-:W-:Y:S02]  /*c040*/  @!P4 IADD3 R10, P5, R0, R9.reuse, RZ ;  /* 0x00000009000ac210 */ /* 0x088fe40007fbe0ff */
[----:B0-----:R-:W-:Y:S02]  /*c050*/  @!P4 IADD3 R8, P6, R4, R9, RZ ;  /* 0x000000090408c210 */ /* 0x001fe40007fde0ff */
[----:B------:R-:W-:Y:S01]  /*c060*/  @!P2 SHF.L.U64.HI R14, R170, 0x1, R195 ;  /* 0x00000001aa0ea819 */ /* 0x000fe200000102c3 */
[--C-:B--2---:R-:W-:Y:S01]  /*c070*/  @!P4 IMAD.X R11, R3, 0x1, R6.reuse, P5 ;  /* 0x00000001030bc824 */ /* 0x104fe200028e0606 */
[-C--:B------:R-:W-:Y:S01]  /*c080*/  @!P3 IADD3 R76, P5, R0, R73.reuse, RZ ;  /* 0x00000049004cb210 */ /* 0x080fe20007fbe0ff */
[----:B------:R-:W-:Y:S01]  /*c090*/  @!P4 IMAD.X R9, R5, 0x1, R6, P6 ;  /* 0x000000010509c824 */ /* 0x000fe200030e0606 */
[----:B------:R-:W-:-:S02]  /*c0a0*/  @!P3 IADD3 R72, P6, R4, R73, RZ ;  /* 0x000000490448b210 */ /* 0x000fc40007fde0ff */
[----:B------:R-:W-:Y:S01]  /*c0b0*/  @!P1 SHF.L.U32 R7, R168, 0x1, RZ ;  /* 0x00000001a8079819 */ /* 0x000fe200000006ff */
[--C-:B------:R-:W-:Y:S01]  /*c0c0*/  @!P3 IMAD.X R77, R3, 0x1, R12.reuse, P5 ;  /* 0x00000001034db824 */ /* 0x100fe200028e060c */
[-C--:B------:R-:W-:Y:S01]  /*c0d0*/  @!P2 IADD3 R70, P5, R0, R67.reuse, RZ ;  /* 0x000000430046a210 */ /* 0x080fe20007fbe0ff */
[----:B------:R-:W-:Y:S01]  /*c0e0*/  @!P3 IMAD.X R73, R5, 0x1, R12, P6 ;  /* 0x000000010549b824 */ /* 0x000fe200030e060c */
[----:B------:R-:W-:Y:S02]  /*c0f0*/  @!P1 SHF.L.U64.HI R20, R168, 0x1, R194 ;  /* 0x00000001a8149819 */ /* 0x000fe400000102c2 */
[----:B------:R-:W-:Y:S01]  /*c100*/  @!P2 IADD3 R66, P6, R4, R67, RZ ;  /* 0x000000430442a210 */ /* 0x000fe20007fde0ff */
[----:B------:R-:W-:Y:S01]  /*c110*/  @!P2 IMAD.X R71, R3, 0x1, R14, P5 ;  /* 0x000000010347a824 */ /* 0x000fe200028e060e */
[----:B------:R-:W-:-:S03]  /*c120*/  @!P1 IADD3 R64, P5, R0, R7, RZ ;  /* 0x0000000700409210 */ /* 0x000fc60007fbe0ff */
[----:B------:R-:W-:Y:S01]  /*c130*/  @!P2 IMAD.X R67, R5, 0x1, R14, P6 ;  /* 0x000000010543a824 */ /* 0x000fe200030e060e */
[----:B------:R-:W-:Y:S01]  /*c140*/  ISETP.GE.AND P6, PT, R160, UR4, PT ;  /* 0x00000004a0007c0c */ /* 0x000fe2000bfc6270 */
[----:B------:R-:W-:Y:S01]  /*c150*/  @!P1 IMAD.X R65, R3, 0x1, R20, P5 ;  /* 0x0000000103419824 */ /* 0x000fe200028e0614 */
[----:B------:R-:W-:-:S05]  /*c160*/  @!P1 IADD3 R6, P5, R4, R7, RZ ;  /* 0x0000000704069210 */ /* 0x000fca0007fbe0ff */
[----:B------:R-:W-:Y:S01]  /*c170*/  @!P1 IMAD.X R7, R5, 0x1, R20, P5 ;  /* 0x0000000105079824 */ /* 0x000fe200028e0614 */
[----:B------:R-:W-:-:S05]  /*c180*/  ISETP.GE.AND P5, PT, R172, UR4, PT ;  /* 0x00000004ac007c0c */ /* 0x000fca000bfa6270 */
[----:B------:R-:W-:Y:S01]  /*c190*/  @!P6 MOV R13, R3 ;  /* 0x00000003000de202 */ /* 0x000fe20000000f00 */
[----:B------:R-:W-:Y:S02]  /*c1a0*/  @!P6 IMAD.MOV.U32 R12, RZ, RZ, R0 ;  /* 0x000000ffff0ce224 */ /* 0x000fe400078e0000 */
[----:B------:R-:W-:-:S04]  /*c1b0*/  @!P6 IMAD.WIDE R14, R160, 0x2, R4 ;  /* 0x00000002a00ee825 */ /* 0x000fc800078e0204 */
[----:B------:R-:W-:Y:S01]  /*c1c0*/  @!P6 IMAD.WIDE R12, R160, 0x2, R12 ;  /* 0x00000002a00ce825 */ /* 0x000fe200078e020c */
[----:B------:R0:W5:Y:S03]  /*c1d0*/  @!P6 LD.E.64 R30, desc[UR6][R14.64] ;  /* 0x000000060e1ee980 */ /* 0x000166000c101b00 */
[C---:B------:R-:W-:Y:S01]  /*c1e0*/  @!P5 IMAD.SHL.U32 R21, R172.reuse, 0x2, RZ ;  /* 0x00000002ac15d824 */ /* 0x040fe200078e00ff */
[----:B------:R1:W5:Y:S01]  /*c1f0*/  @!P6 LD.E.64 R48, desc[UR6][R12.64] ;  /* 0x000000060c30e980 */ /* 0x000362000c101b00 */
[----:B------:R-:W-:-:S03]  /*c200*/  @!P5 SHF.L.U64.HI R20, R172, 0x1, R193 ;  /* 0x00000001ac14d819 */ /* 0x000fc600000102c1 */
[-C--:B------:R-:W-:Y:S02]  /*c210*/  @!P5 IADD3 R74, P6, R0, R21.reuse, RZ ;  /* 0x00000015004ad210 */ /* 0x080fe40007fde0ff */
[----:B------:R-:W-:Y:S02]  /*c220*/  CS2R R38, SRZ ;  /* 0x0000000000267805 */ /* 0x000fe4000001ff00 */
[----:B------:R-:W-:Y:S01]  /*c230*/  CS2R R36, SRZ ;  /* 0x0000000000247805 */ /* 0x000fe2000001ff00 */
[----:B------:R-:W-:Y:S01]  /*c240*/  @!P5 IMAD.X R75, R3, 0x1, R20, P6 ;  /* 0x00000001034bd824 */ /* 0x000fe200030e0614 */
[----:B------:R-:W-:Y:S02]  /*c250*/  @!P5 IADD3 R4, P6, R4, R21, RZ ;  /* 0x000000150404d210 */ /* 0x000fe40007fde0ff */
[----:B------:R2:W5:Y:S01]  /*c260*/  @!P4 LD.E.64 R38, desc[UR6][R10.64] ;  /* 0x000000060a26c980 */ /* 0x000562000c101b00 */
[----:B------:R-:W-:Y:S02]  /*c270*/  CS2R R28, SRZ ;  /* 0x00000000001c7805 */ /* 0x000fe4000001ff00 */
[----:B------:R-:W-:-:S02]  /*c280*/  CS2R R26, SRZ ;  /* 0x00000000001a7805 */ /* 0x000fc4000001ff00 */
[----:B------:R-:W-:Y:S01]  /*c290*/  CS2R R24, SRZ ;  /* 0x0000000000187805 */ /* 0x000fe2000001ff00 */
[----:B------:R-:W-:Y:S01]  /*c2a0*/  @!P5 IMAD.X R5, R5, 0x1, R20, P6 ;  /* 0x000000010505d824 */ /* 0x000fe200030e0614 */
[----:B------:R3:W5:Y:S01]  /*c2b0*/  @!P4 LD.E.64 R36, desc[UR6][R8.64] ;  /* 0x000000060824c980 */ /* 0x000762000c101b00 */
[----:B------:R-:W-:Y:S02]  /*c2c0*/  CS2R R20, SRZ ;  /* 0x0000000000147805 */ /* 0x000fe4000001ff00 */
[----:B0-----:R-:W-:Y:S02]  /*c2d0*/  CS2R R14, SRZ ;  /* 0x00000000000e7805 */ /* 0x001fe4000001ff00 */
[----:B-1----:R-:W-:Y:S01]  /*c2e0*/  CS2R R12, SRZ ;  /* 0x00000000000c7805 */ /* 0x002fe2000001ff00 */
[----:B------:R1:W5:Y:S01]  /*c2f0*/  @!P3 LD.E.64 R28, desc[UR6][R76.64] ;  /* 0x000000064c1cb980 */ /* 0x000362000c101b00 */
[----:B--2---:R-:W-:-:S03]  /*c300*/  CS2R R10, SRZ ;  /* 0x00000000000a7805 */ /* 0x004fc6000001ff00 */
[----:B------:R1:W5:Y:S01]  /*c310*/  @!P3 LD.E.64 R26, desc[UR6][R72.64] ;  /* 0x00000006481ab980 */ /* 0x000362000c101b00 */
[----:B---3--:R-:W-:-:S03]  /*c320*/  CS2R R8, SRZ ;  /* 0x0000000000087805 */ /* 0x008fc6000001ff00 */
[----:B------:R1:W5:Y:S04]  /*c330*/  @!P2 LD.E.64 R24, desc[UR6][R70.64] ;  /* 0x000000064618a980 */ /* 0x000368000c101b00 */
[----:B------:R1:W5:Y:S04]  /*c340*/  @!P2 LD.E.64 R20, desc[UR6][R66.64] ;  /* 0x000000064214a980 */ /* 0x000368000c101b00 */
[----:B------:R1:W5:Y:S04]  /*c350*/  @!P1 LD.E.64 R14, desc[UR6][R64.64] ;  /* 0x00000006400e9980 */ /* 0x000368000c101b00 */
[----:B------:R1:W5:Y:S04]  /*c360*/  @!P1 LD.E.64 R12, desc[UR6][R6.64] ;  /* 0x00000006060c9980 */ /* 0x000368000c101b00 */
[----:B------:R1:W5:Y:S04]  /*c370*/  @!P5 LD.E.64 R10, desc[UR6][R74.64] ;  /* 0x000000064a0ad980 */ /* 0x000368000c101b00 */
[----:B------:R1:W5:Y:S02]  /*c380*/  @!P5 LD.E.64 R8, desc[UR6][R4.64] ;  /* 0x000000060408d980 */ /* 0x000364000c101b00 */
.L_x_1800:
[----:B------:R-:W-:Y:S05]  /*c390*/  BSYNC B1 ;  /* 0x0000000000017941 */ /* 0x000fea0003800000 */
.L_x_1799:
[----:B01---5:R-:W-:Y:S01]  /*c3a0*/  IMAD.MOV.U32 R4, RZ, RZ, R30 ;  /* 0x000000ffff047224 */ /* 0x023fe200078e001e */
[----:B--2---:R-:W-:Y:S01]  /*c3b0*/  LEA.HI R3, R187, R187, RZ, 0x1 ;  /* 0x000000bbbb037211 */ /* 0x004fe200078f08ff */
[C---:B------:R-:W-:Y:S01]  /*c3c0*/  VIADD R5, R62.reuse, 0xc400 ;  /* 0x0000c4003e057836 */ /* 0x040fe20000000000 */
[----:B------:R-:W-:Y:S01]  /*c3d0*/  VIADDMNMX R71, R63, -R177, 0x80, PT ;  /* 0x000000803f477446 */ /* 0x000fe200038009b1 */
[----:B---3--:R-:W-:Y:S01]  /*c3e0*/  VIADD R0, R62, 0xc440 ;  /* 0x0000c4403e007836 */ /* 0x008fe20000000000 */
[----:B------:R-:W-:Y:S01]  /*c3f0*/  PRMT R75, R4, 0x7610, R75 ;  /* 0x00007610044b7816 */ /* 0x000fe2000000004b */
[----:B------:R-:W-:Y:S01]  /*c400*/  IMAD.MOV.U32 R6, RZ, RZ, R36 ;  /* 0x000000ffff067224 */ /* 0x000fe200078e0024 */
[----:B------:R-:W-:Y:S01]  /*c410*/  LOP3.LUT R4, R3, 0xfffffffe, RZ, 0xc0, !PT ;  /* 0xfffffffe03047812 */ /* 0x000fe200078ec0ff */
[----:B------:R-:W-:Y:S01]  /*c420*/  IMAD.MOV.U32 R7, RZ, RZ, R37 ;  /* 0x000000ffff077224 */ /* 0x000fe200078e0025 */
[----:B------:R-:W-:Y:S01]  /*c430*/  @P0 IADD3 R0, R5, -0x40, RZ ;  /* 0xffffffc005000810 */ /* 0x000fe20007ffe0ff */
[----:B------:R-:W-:Y:S01]  /*c440*/  IMAD.MOV.U32 R5, RZ, RZ, R31 ;  /* 0x000000ffff057224 */ /* 0x000fe200078e001f */
[----:B------:R-:W-:Y:S01]  /*c450*/  BSSY B1, `(.L_x_1801) ;  /* 0x0000028000017945 */ /* 0x000fe20003800000 */
[----:B------:R-:W-:Y:S01]  /*c460*/  IMAD.IADD R4, R187, 0x1, -R4 ;  /* 0x00000001bb047824 */ /* 0x000fe200078e0a04 */
[----:B------:R-:W-:Y:S01]  /*c470*/  PRMT R73, R6, 0x5410, R7 ;  /* 0x0000541006497816 */ /* 0x000fe20000000007 */
[----:B------:R-:W-:Y:S01]  /*c480*/  IMAD.MOV.U32 R3, RZ, RZ, R26 ;  /* 0x000000ffff037224 */ /* 0x000fe200078e001a */
[----:B------:R-:W-:Y:S01]  /*c490*/  PRMT R75, R75, 0x5410, R5 ;  /* 0x000054104b4b7816 */ /* 0x000fe20000000005 */
[----:B------:R-:W-:Y:S01]  /*c4a0*/  IMAD.MOV.U32 R6, RZ, RZ, R27 ;  /* 0x000000ffff067224 */ /* 0x000fe200078e001b */
[----:B------:R-:W-:Y:S01]  /*c4b0*/  SHF.L.U32 R5, R4, 0x1f, RZ ;  /* 0x0000001f04057819 */ /* 0x000fe200000006ff */
[----:B------:R-:W-:Y:S01]  /*c4c0*/  IMAD.MOV.U32 R4, RZ, RZ, R12 ;  /* 0x000000ffff047224 */ /* 0x000fe200078e000c */
[----:B------:R-:W-:Y:S01]  /*c4d0*/  MOV R7, R20 ;  /* 0x0000001400077202 */ /* 0x000fe20000000f00 */
[----:B------:R-:W-:Y:S01]  /*c4e0*/  IMAD.MOV.U32 R65, RZ, RZ, R38 ;  /* 0x000000ffff417224 */ /* 0x000fe200078e0026 */
[----:B------:R-:W0:Y:S01]  /*c4f0*/  SYNCS.PHASECHK.TRANS64.TRYWAIT P0, [R16+URZ+0x2a800], R5 ;  /* 0x02a80005100075a7 */ /* 0x000e22000800017f */
        /* <DEDUP_REMOVED lines=17> */
[----:B------:R-:W-:Y:S01]  /*c610*/  ISETP.GE.AND P1, PT, R162, R71, PT ;  /* 0x00000047a200720c */ /* 0x000fe20003f26270 */
[----:B------:R-:W-:Y:S01]  /*c620*/  IMAD.MOV.U32 R7, RZ, RZ, R29 ;  /* 0x000000ffff077224 */ /* 0x000fe200078e001d */
[----:B------:R-:W-:Y:S01]  /*c630*/  PRMT R74, R74, 0x5410, R4 ;  /* 0x000054104a4a7816 */ /* 0x000fe20000000004 */
[----:B------:R-:W-:-:S03]  /*c640*/  IMAD.MOV.U32 R4, RZ, RZ, R24 ;  /* 0x000000ffff047224 */ /* 0x000fc600078e0018 */
[----:B------:R-:W-:Y:S01]  /*c650*/  PRMT R72, R6, 0x5410, R7 ;  /* 0x0000541006487816 */ /* 0x000fe20000000007 */
[----:B------:R-:W-:Y:S01]  /*c660*/  IMAD.MOV.U32 R6, RZ, RZ, R25 ;  /* 0x000000ffff067224 */ /* 0x000fe200078e0019 */
[----:B------:R-:W-:-:S04]  /*c670*/  MOV R7, R14 ;  /* 0x0000000e00077202 */ /* 0x000fc80000000f00 */
[----:B------:R-:W-:Y:S01]  /*c680*/  PRMT R67, R4, 0x5410, R6 ;  /* 0x0000541004437816 */ /* 0x000fe20000000006 */
[----:B------:R-:W-:Y:S01]  /*c690*/  IMAD.MOV.U32 R4, RZ, RZ, R10 ;  /* 0x000000ffff047224 */ /* 0x000fe200078e000a */
[----:B------:R-:W-:Y:S01]  /*c6a0*/  PRMT R65, R7, 0x5410, R63 ;  /* 0x0000541007417816 */ /* 0x000fe2000000003f */
[----:B------:R-:W-:Y:S01]  /*c6b0*/  IMAD.MOV.U32 R6, RZ, RZ, R11 ;  /* 0x000000ffff067224 */ /* 0x000fe200078e000b */
[----:B0-----:R-:W-:Y:S06]  /*c6c0*/  @!P0 BRA `(.L_x_1802) ;  /* 0x000001c000b88947 */ /* 0x001fec0003800000 */
.L_x_2141:
[----:B------:R-:W-:Y:S05]  /*c6d0*/  BSYNC B1 ;  /* 0x0000000000017941 */ /* 0x000fea0003800000 */
.L_x_1801:
        /* <DEDUP_REMOVED lines=13> */
[----:B------:R-:W-:Y:S01]  /*c7b0*/  SHF.R.U32.HI R90, RZ, 0x10, R59 ;  /* 0x00000010ff5a7819 */ /* 0x000fe2000001163b */
[--C-:B------:R-:W-:Y:S01]  /*c7c0*/  HADD2.F32 R77, -RZ, R88.reuse.H1_H1 ;  /* 0x30000058ff4d7230 */ /* 0x100fe20000004100 */
[--C-:B------:R-:W-:Y:S01]  /*c7d0*/  SHF.R.U32.HI R91, RZ, 0x10, R61.reuse ;  /* 0x00000010ff5b7819 */ /* 0x100fe2000001163d */
[----:B------:R-:W-:Y:S01]  /*c7e0*/  HADD2.F32 R89, -RZ, R88.H0_H0 ;  /* 0x20000058ff597230 */ /* 0x000fe20000004100 */
[----:B------:R-:W-:Y:S01]  /*c7f0*/  SHF.R.U64 R94, R60, 0x10, R61 ;  /* 0x000000103c5e7819 */ /* 0x000fe2000000123d */
[----:B------:R-:W-:Y:S01]  /*c800*/  HADD2.F32 R90, -RZ, R90.H0_H0 ;  /* 0x2000005aff5a7230 */ /* 0x000fe20000004100 */
[----:B------:R-:W-:Y:S01]  /*c810*/  SHF.R.U64 R93, R58, 0x10, R59 ;  /* 0x000000103a5d7819 */ /* 0x000fe2000000123b */
[----:B------:R-:W-:Y:S02]  /*c820*/  HADD2.F32 R88, -RZ, R91.H0_H0 ;  /* 0x2000005bff587230 */ /* 0x000fe40000004100 */
[----:B0-----:R-:W-:-:S02]  /*c830*/  HADD2.F32 R61, -RZ, R7.H1_H1 ;  /* 0x30000007ff3d7230 */ /* 0x001fc40000004100 */
[----:B------:R-:W-:Y:S02]  /*c840*/  HADD2.F32 R60, -RZ, R7.H0_H0 ;  /* 0x20000007ff3c7230 */ /* 0x000fe40000004100 */
[--C-:B------:R-:W-:Y:S02]  /*c850*/  HADD2.F32 R7, -RZ, R4.reuse.H0_H0 ;  /* 0x20000004ff077230 */ /* 0x100fe40000004100 */
[C---:B------:R-:W-:Y:S01]  /*c860*/  FMUL.FTZ R91, R61.reuse, R90 ;  /* 0x0000005a3d5b7220 */ /* 0x040fe20000410000 */
[----:B------:R-:W-:Y:S01]  /*c870*/  FMUL.FTZ R61, R61, R88 ;  /* 0x000000583d3d7220 */ /* 0x000fe20000410000 */
[----:B------:R-:W-:Y:S02]  /*c880*/  HADD2.F32 R4, -RZ, R4.H1_H1 ;  /* 0x30000004ff047230 */ /* 0x000fe40000004100 */
[--C-:B------:R-:W-:Y:S02]  /*c890*/  HADD2.F32 R58, -RZ, R6.reuse.H0_H0 ;  /* 0x20000006ff3a7230 */ /* 0x100fe40000004100 */
[----:B------:R-:W-:Y:S01]  /*c8a0*/  FFMA.FTZ R90, R60, R90, R61 ;  /* 0x0000005a3c5a7223 */ /* 0x000fe2000001003d */
[----:B------:R-:W-:-:S02]  /*c8b0*/  HADD2.F32 R59, -RZ, R6.H1_H1 ;  /* 0x30000006ff3b7230 */ /* 0x000fc40000004100 */
[----:B------:R-:W-:Y:S01]  /*c8c0*/  FFMA.FTZ R91, R60, R88, -R91 ;  /* 0x000000583c5b7223 */ /* 0x000fe2000001085b */
[----:B------:R-:W-:Y:S02]  /*c8d0*/  HADD2.F32 R61, -RZ, R87.H1_H1 ;  /* 0x30000057ff3d7230 */ /* 0x000fe40000004100 */
[C---:B------:R-:W-:Y:S01]  /*c8e0*/  FMUL.FTZ R92, R4.reuse, R89 ;  /* 0x00000059045c7220 */ /* 0x040fe20000410000 */
[----:B------:R-:W-:Y:S02]  /*c8f0*/  HADD2.F32 R6, -RZ, R5.H0_H0 ;  /* 0x20000005ff067230 */ /* 0x000fe40000004100 */
[-C--:B------:R-:W-:Y:S01]  /*c900*/  FMUL.FTZ R88, R4, R77.reuse ;  /* 0x0000004d04587220 */ /* 0x080fe20000410000 */
[----:B------:R-:W-:Y:S02]  /*c910*/  HADD2.F32 R87, -RZ, R87.H0_H0 ;  /* 0x20000057ff577230 */ /* 0x000fe40000004100 */
[----:B------:R-:W-:Y:S01]  /*c920*/  FFMA.FTZ R92, R7, R77, -R92 ;  /* 0x0000004d075c7223 */ /* 0x000fe2000001085c */
[----:B------:R-:W-:-:S02]  /*c930*/  HADD2.F32 R5, -RZ, R5.H1_H1 ;  /* 0x30000005ff057230 */ /* 0x000fc40000004100 */
[----:B------:R-:W-:Y:S01]  /*c940*/  FFMA.FTZ R89, R7, R89, R88 ;  /* 0x0000005907597223 */ /* 0x000fe20000010058 */
[----:B------:R-:W-:Y:S02]  /*c950*/  HADD2.F32 R60, -RZ, R93.H0_H0 ;  /* 0x2000005dff3c7230 */ /* 0x000fe40000004100 */
[C---:B------:R-:W-:Y:S01]  /*c960*/  FMUL.FTZ R77, R59.reuse, R61 ;  /* 0x0000003d3b4d7220 */ /* 0x040fe20000410000 */
[----:B------:R-:W-:Y:S02]  /*c970*/  HADD2.F32 R4, -RZ, R94.H0_H0 ;  /* 0x2000005eff047230 */ /* 0x000fe40000004100 */
[-C--:B------:R-:W-:Y:S01]  /*c980*/  FMUL.FTZ R88, R59, R87.reuse ;  /* 0x000000573b587220 */ /* 0x080fe20000410000 */
[C---:B------:R-:W-:Y:S01]  /*c990*/  FMUL.FTZ R7, R5.reuse, R60 ;  /* 0x0000003c05077220 */ /* 0x040fe20000410000 */
[C---:B------:R-:W-:Y:S01]  /*c9a0*/  FFMA.FTZ R77, R58.reuse, R87, -R77 ;  /* 0x000000573a4d7223 */ /* 0x040fe2000001084d */
[-C--:B------:R-:W-:Y:S01]  /*c9b0*/  FMUL.FTZ R59, R5, R4.reuse ;  /* 0x00000004053b7220 */ /* 0x080fe20000410000 */
[----:B------:R-:W-:Y:S01]  /*c9c0*/  FFMA.FTZ R88, R58, R61, R88 ;  /* 0x0000003d3a587223 */ /* 0x000fe20000010058 */
[----:B------:R-:W-:Y:S01]  /*c9d0*/  FFMA.FTZ R5, R6, R4, -R7 ;  /* 0x0000000406057223 */ /* 0x000fe20000010807 */
[----:B------:R-:W-:Y:S01]  /*c9e0*/  F2FP.F16.F32.PACK_AB R7, R90, R91 ;  /* 0x0000005b5a07723e */ /* 0x000fe200000000ff */
[----:B------:R-:W-:Y:S01]  /*c9f0*/  FFMA.FTZ R60, R6, R60, R59 ;  /* 0x0000003c063c7223 */ /* 0x000fe2000001003b */
[----:B------:R-:W-:-:S02]  /*ca00*/  F2FP.F16.F32.PACK_AB R4, R89, R92 ;  /* 0x0000005c5904723e */ /* 0x000fc400000000ff */
[----:B------:R-:W-:Y:S02]  /*ca10*/  F2FP.F16.F32.PACK_AB R6, R88, R77 ;  /* 0x0000004d5806723e */ /* 0x000fe400000000ff */
[----:B------:R-:W-:-:S05]  /*ca20*/  F2FP.F16.F32.PACK_AB R5, R60, R5 ;  /* 0x000000053c05723e */ /* 0x000fca00000000ff */
[----:B------:R0:W-:Y:S02]  /*ca30*/  STS.128 [R62+0xc400], R4 ;  /* 0x00c400043e007388 */ /* 0x0001e40000000c00 */
.L_x_1806:
[----:B------:R-:W-:Y:S05]  /*ca40*/  BSYNC B2 ;  /* 0x0000000000027941 */ /* 0x000fea0003800000 */
.L_x_1805:
[----:B------:R-:W-:Y:S04]  /*ca50*/  BSSY B2, `(.L_x_1807) ;  /* 0x000002c000027945 */ /* 0x000fe80003800000 */
[----:B------:R-:W-:Y:S05]  /*ca60*/  @P1 BRA `(.L_x_1808) ;  /* 0x0000000000a81947 */ /* 0x000fea0003800000 */
[----:B0-----:R-:W0:Y:S01]  /*ca70*/  LDS.128 R4, [R0] ;  /* 0x0000000000047984 */ /* 0x001e220000000c00 */
[----:B------:R-:W-:Y:S01]  /*ca80*/  SHF.R.U32.HI R59, RZ, 0x10, R55 ;  /* 0x00000010ff3b7819 */ /* 0x000fe20000011637 */
[----:B------:R-:W-:Y:S01]  /*ca90*/  HADD2.F32 R58, -RZ, R86.H0_H0 ;  /* 0x20000056ff3a7230 */ /* 0x000fe20000004100 */
[--C-:B------:R-:W-:Y:S01]  /*caa0*/  SHF.R.U32.HI R61, RZ, 0x10, R57.reuse ;  /* 0x00000010ff3d7819 */ /* 0x100fe20000011639 */
[----:B------:R-:W-:Y:S01]  /*cab0*/  HADD2.F32 R60, -RZ, R85.H0_H0 ;  /* 0x20000055ff3c7230 */ /* 0x000fe20000004100 */
[----:B------:R-:W-:Y:S01]  /*cac0*/  SHF.R.U64 R87, R56, 0x10, R57 ;  /* 0x0000001038577819 */ /* 0x000fe20000001239 */
[----:B------:R-:W-:Y:S01]  /*cad0*/  HADD2.F32 R59, -RZ, R59.H0_H0 ;  /* 0x2000003bff3b7230 */ /* 0x000fe20000004100 */
[----:B------:R-:W-:Y:S01]  /*cae0*/  SHF.R.U64 R89, R54, 0x10, R55 ;  /* 0x0000001036597819 */ /* 0x000fe20000001237 */
[----:B------:R-:W-:Y:S02]  /*caf0*/  HADD2.F32 R61, -RZ, R61.H0_H0 ;  /* 0x2000003dff3d7230 */ /* 0x000fe40000004100 */
[----:B------:R-:W-:-:S02]  /*cb00*/  HADD2.F32 R85, -RZ, R85.H1_H1 ;  /* 0x30000055ff557230 */ /* 0x000fc40000004100 */
[----:B------:R-:W-:Y:S02]  /*cb10*/  HADD2.F32 R86, -RZ, R86.H1_H1 ;  /* 0x30000056ff567230 */ /* 0x000fe40000004100 */
[--C-:B0-----:R-:W-:Y:S02]  /*cb20*/  HADD2.F32 R57, -RZ, R7.reuse.H1_H1 ;  /* 0x30000007ff397230 */ /* 0x101fe40000004100 */
[----:B------:R-:W-:Y:S02]  /*cb30*/  HADD2.F32 R56, -RZ, R7.H0_H0 ;  /* 0x20000007ff387230 */ /* 0x000fe40000004100 */
[--C-:B------:R-:W-:Y:S02]  /*cb40*/  HADD2.F32 R7, -RZ, R4.reuse.H0_H0 ;  /* 0x20000004ff077230 */ /* 0x100fe40000004100 */
[C---:B------:R-:W-:Y:S01]  /*cb50*/  FMUL.FTZ R90, R57.reuse, R59 ;  /* 0x0000003b395a7220 */ /* 0x040fe20000410000 */
[----:B------:R-:W-:Y:S02]  /*cb60*/  HADD2.F32 R4, -RZ, R4.H1_H1 ;  /* 0x30000004ff047230 */ /* 0x000fe40000004100 */
[----:B------:R-:W-:Y:S01]  /*cb70*/  FMUL.FTZ R77, R57, R61 ;  /* 0x0000003d394d7220 */ /* 0x000fe20000410000 */
[----:B------:R-:W-:-:S02]  /*cb80*/  HADD2.F32 R54, -RZ, R6.H0_H0 ;  /* 0x20000006ff367230 */ /* 0x000fc40000004100 */
[----:B------:R-:W-:Y:S01]  /*cb90*/  FFMA.FTZ R92, R56, R61, R90 ;  /* 0x0000003d385c7223 */ /* 0x000fe2000001005a */
[----:B------:R-:W-:Y:S02]  /*cba0*/  HADD2.F32 R55, -RZ, R6.H1_H1 ;  /* 0x30000006ff377230 */ /* 0x000fe40000004100 */
[----:B------:R-:W-:Y:S01]  /*cbb0*/  FMUL.FTZ R88, R4, R60 ;  /* 0x0000003c04587220 */ /* 0x000fe20000410000 */
[--C-:B------:R-:W-:Y:S02]  /*cbc0*/  HADD2.F32 R6, -RZ, R5.reuse.H0_H0 ;  /* 0x20000005ff067230 */ /* 0x100fe40000004100 */
[----:B------:R-:W-:Y:S01]  /*cbd0*/  FFMA.FTZ R77, R56, R59, -R77 ;  /* 0x0000003b384d7223 */ /* 0x000fe2000001084d */
[-C--:B------:R-:W-:Y:S01]  /*cbe0*/  FMUL.FTZ R90, R4, R58.reuse ;  /* 0x0000003a045a7220 */ /* 0x080fe20000410000 */
[----:B------:R-:W-:Y:S02]  /*cbf0*/  HADD2.F32 R5, -RZ, R5.H1_H1 ;  /* 0x30000005ff057230 */ /* 0x000fe40000004100 */
[----:B------:R-:W-:Y:S01]  /*cc00*/  FFMA.FTZ R88, R7, R58, -R88 ;  /* 0x0000003a07587223 */ /* 0x000fe20000010858 */
[----:B------:R-:W-:-:S02]  /*cc10*/  HADD2.F32 R56, -RZ, R87.H0_H0 ;  /* 0x20000057ff387230 */ /* 0x000fc40000004100 */
[----:B------:R-:W-:Y:S01]  /*cc20*/  FFMA.FTZ R57, R7, R60, R90 ;  /* 0x0000003c07397223 */ /* 0x000fe2000001005a */
[----:B------:R-:W-:Y:S02]  /*cc30*/  HADD2.F32 R4, -RZ, R89.H0_H0 ;  /* 0x20000059ff047230 */ /* 0x000fe40000004100 */
[CC--:B------:R-:W-:Y:S01]  /*cc40*/  FMUL.FTZ R59, R55.reuse, R85.reuse ;  /* 0x00000055373b7220 */ /* 0x0c0fe20000410000 */
[----:B------:R-:W-:Y:S01]  /*cc50*/  FMUL.FTZ R58, R55, R86 ;  /* 0x00000056373a7220 */ /* 0x000fe20000410000 */
[C---:B------:R-:W-:Y:S01]  /*cc60*/  FMUL.FTZ R7, R5.reuse, R56 ;  /* 0x0000003805077220 */ /* 0x040fe20000410000 */
[----:B------:R-:W-:Y:S01]  /*cc70*/  FMUL.FTZ R55, R5, R4 ;  /* 0x0000000405377220 */ /* 0x000fe20000410000 */
[C---:B------:R-:W-:Y:S01]  /*cc80*/  FFMA.FTZ R59, R54.reuse, R86, -R59 ;  /* 0x00000056363b7223 */ /* 0x040fe2000001083b */
[----:B------:R-:W-:Y:S01]  /*cc90*/  FFMA.FTZ R58, R54, R85, R58 ;  /* 0x00000055363a7223 */ /* 0x000fe2000001003a */
[C---:B------:R-:W-:Y:S01]  /*cca0*/  FFMA.FTZ R5, R6.reuse, R4, -R7 ;  /* 0x0000000406057223 */ /* 0x040fe20000010807 */
[----:B------:R-:W-:Y:S01]  /*ccb0*/  FFMA.FTZ R56, R6, R56, R55 ;  /* 0x0000003806387223 */ /* 0x000fe20000010037 */
[----:B------:R-:W-:-:S02]  /*ccc0*/  F2FP.F16.F32.PACK_AB R7, R92, R77 ;  /* 0x0000004d5c07723e */ /* 0x000fc400000000ff */
[----:B------:R-:W-:Y:S02]  /*ccd0*/  F2FP.F16.F32.PACK_AB R6, R58, R59 ;  /* 0x0000003b3a06723e */ /* 0x000fe400000000ff */
[----:B------:R-:W-:Y:S02]  /*cce0*/  F2FP.F16.F32.PACK_AB R4, R57, R88 ;  /* 0x000000583904723e */ /* 0x000fe400000000ff */
[----:B------:R-:W-:-:S05]  /*ccf0*/  F2FP.F16.F32.PACK_AB R5, R56, R5 ;  /* 0x000000053805723e */ /* 0x000fca00000000ff */
[----:B------:R1:W-:Y:S02]  /*cd00*/  STS.128 [R0], R4 ;  /* 0x0000000400007388 */ /* 0x0003e40000000c00 */
.L_x_1808:
[----:B------:R-:W-:Y:S05]  /*cd10*/  BSYNC B2 ;  /* 0x0000000000027941 */ /* 0x000fea0003800000 */
.L_x_1807:
[----:B------:R-:W-:Y:S04]  /*cd20*/  BSSY B2, `(.L_x_1809) ;  /* 0x000002c000027945 */ /* 0x000fe80003800000 */
[----:B------:R-:W-:Y:S05]  /*cd30*/  @P2 BRA `(.L_x_1810) ;  /* 0x0000000000a82947 */ /* 0x000fea0003800000 */
[----:B01----:R-:W0:Y:S01]  /*cd40*/  LDS.128 R4, [R62+0x10400] ;  /* 0x010400003e047984 */ /* 0x003e220000000c00 */
[----:B------:R-:W-:Y:S01]  /*cd50*/  SHF.R.U32.HI R55, RZ, 0x10, R53 ;  /* 0x00000010ff377819 */ /* 0x000fe20000011635 */
[----:B------:R-:W-:Y:S01]  /*cd60*/  HADD2.F32 R54, -RZ, R84.H0_H0 ;  /* 0x20000054ff367230 */ /* 0x000fe20000004100 */
[----:B------:R-:W-:Y:S01]  /*cd70*/  SHF.R.U32.HI R57, RZ, 0x10, R51 ;  /* 0x00000010ff397819 */ /* 0x000fe20000011633 */
        /* <DEDUP_REMOVED lines=37> */
[----:B------:R2:W-:Y:S02]  /*cfd0*/  STS.128 [R62+0x10400], R4 ;  /* 0x010400043e007388 */ /* 0x0005e40000000c00 */
.L_x_1810:
[----:B------:R-:W-:Y:S05]  /*cfe0*/  BSYNC B2 ;  /* 0x0000000000027941 */ /* 0x000fea0003800000 */
.L_x_1809:
[----:B------:R-:W-:Y:S04]  /*cff0*/  BSSY B2, `(.L_x_1811) ;  /* 0x000002c000027945 */ /* 0x000fe80003800000 */
[----:B------:R-:W-:Y:S05]  /*d000*/  @P3 BRA `(.L_x_1812) ;  /* 0x0000000000a83947 */ /* 0x000fea0003800000 */
[----:B012---:R-:W0:Y:S01]  /*d010*/  LDS.128 R4, [R0+0x4000] ;  /* 0x0040000000047984 */ /* 0x007e220000000c00 */
        /* <DEDUP_REMOVED lines=41> */
.L_x_1812:
[----:B------:R-:W-:Y:S05]  /*d2b0*/  BSYNC B2 ;  /* 0x0000000000027941 */ /* 0x000fea0003800000 */
.L_x_1811:
[----:B------:R-:W-:Y:S04]  /*d2c0*/  BSSY B2, `(.L_x_1813) ;  /* 0x000002c000027945 */ /* 0x000fe80003800000 */
[----:B------:R-:W-:Y:S05]  /*d2d0*/  @P4 BRA `(.L_x_1814) ;  /* 0x0000000000a84947 */ /* 0x000fea0003800000 */
[----:B0123--:R-:W0:Y:S01]  /*d2e0*/  LDS.128 R4, [R62+0x14400] ;  /* 0x014400003e047984 */ /* 0x00fe220000000c00 */
        /* <DEDUP_REMOVED lines=41> */
.L_x_1814:
[----:B------:R-:W-:Y:S05]  /*d580*/  BSYNC B2 ;  /* 0x0000000000027941 */ /* 0x000fea0003800000 */
.L_x_1813:
[----:B------:R-:W-:Y:S05]  /*d590*/  @P5 BRA `(.L_x_1804) ;  /* 0x0000000000a85947 */ /* 0x000fea0003800000 */
[----:B01234-:R-:W0:Y:S01]  /*d5a0*/  LDS.128 R4, [R0+0x8000] ;  /* 0x0080000000047984 */ /* 0x01fe220000000c00 */
[----:B------:R-:W-:Y:S01]  /*d5b0*/  SHF.R.U32.HI R41, RZ, 0x10, R33 ;  /* 0x00000010ff297819 */ /* 0x000fe20000011621 */
[----:B------:R-:W-:Y:S01]  /*d5c0*/  HADD2.F32 R40, -RZ, R78.H0_H0 ;  /* 0x2000004eff287230 */ /* 0x000fe20000004100 */
[--C-:B------:R-:W-:Y:S01]  /*d5d0*/  SHF.R.U32.HI R43, RZ, 0x10, R35.reuse ;  /* 0x00000010ff2b7819 */ /* 0x100fe20000011623 */
[----:B------:R-:W-:Y:S01]  /*d5e0*/  HADD2.F32 R42, -RZ, R69.H1_H1 ;  /* 0x30000045ff2a7230 */ /* 0x000fe20000004100 */
[----:B------:R-:W-:Y:S01]  /*d5f0*/  SHF.R.U64 R47, R34, 0x10, R35 ;  /* 0x00000010222f7819 */ /* 0x000fe20000001223 */
[----:B------:R-:W-:Y:S01]  /*d600*/  HADD2.F32 R41, -RZ, R41.H0_H0 ;  /* 0x20000029ff297230 */ /* 0x000fe20000004100 */
[----:B------:R-:W-:Y:S01]  /*d610*/  SHF.R.U64 R51, R32, 0x10, R33 ;  /* 0x0000001020337819 */ /* 0x000fe20000001221 */
[----:B------:R-:W-:Y:S02]  /*d620*/  HADD2.F32 R43, -RZ, R43.H0_H0 ;  /* 0x2000002bff2b7230 */ /* 0x000fe40000004100 */
[----:B------:R-:W-:-:S02]  /*d630*/  HADD2.F32 R69, -RZ, R69.H0_H0 ;  /* 0x20000045ff457230 */ /* 0x000fc40000004100 */
        /* <DEDUP_REMOVED lines=32> */
.L_x_1804:
[----:B------:R-:W-:Y:S05]  /*d840*/  BSYNC B1 ;  /* 0x0000000000017941 */ /* 0x000fea0003800000 */
.L_x_1803:
        /* <DEDUP_REMOVED lines=53> */
.L_x_1817:
[----:B------:R-:W-:Y:S05]  /*dba0*/  BSYNC B1 ;  /* 0x0000000000017941 */ /* 0x000fea0003800000 */
.L_x_1816:
[----:B------:R-:W-:Y:S04]  /*dbb0*/  BSSY B1, `(.L_x_1818) ;  /* 0x000002c000017945 */ /* 0x000fe80003800000 */
[----:B------:R-:W-:Y:S05]  /*dbc0*/  @P1 BRA `(.L_x_1819) ;  /* 0x0000000000a81947 */ /* 0x000fea0003800000 */
[----:B0-----:R-:W0:Y:S01]  /*dbd0*/  LDS.128 R4, [R0+0x2000] ;  /* 0x0020000000047984 */ /* 0x001e220000000c00 */
[----:B------:R-:W-:Y:S01]  /*dbe0*/  SHF.R.U32.HI R35, RZ, 0x10, R39 ;  /* 0x00000010ff237819 */ /* 0x000fe20000011627 */
[----:B------:R-:W-:Y:S01]  /*dbf0*/  HADD2.F32 R34, -RZ, R74.H0_H0 ;  /* 0x2000004aff227230 */ /* 0x000fe20000004100 */
[--C-:B------:R-:W-:Y:S01]  /*dc00*/  SHF.R.U64 R41, R36, 0x10, R37.reuse ;  /* 0x0000001024297819 */ /* 0x100fe20000001225 */
[----:B------:R-:W-:Y:S01]  /*dc10*/  HADD2.F32 R36, -RZ, R73.H0_H0 ;  /* 0x20000049ff247230 */ /* 0x000fe20000004100 */
[----:B------:R-:W-:Y:S01]  /*dc20*/  SHF.R.U32.HI R37, RZ, 0x10, R37 ;  /* 0x00000010ff257819 */ /* 0x000fe20000011625 */
[----:B------:R-:W-:Y:S01]  /*dc30*/  HADD2.F32 R35, -RZ, R35.H0_H0 ;  /* 0x20000023ff237230 */ /* 0x000fe20000004100 */
[----:B------:R-:W-:Y:S01]  /*dc40*/  SHF.R.U64 R43, R38, 0x10, R39 ;  /* 0x00000010262b7819 */ /* 0x000fe20000001227 */
[----:B------:R-:W-:Y:S02]  /*dc50*/  HADD2.F32 R73, -RZ, R73.H1_H1 ;  /* 0x30000049ff497230 */ /* 0x000fe40000004100 */
        /* <DEDUP_REMOVED lines=33> */
.L_x_1819:
[----:B------:R-:W-:Y:S05]  /*de70*/  BSYNC B1 ;  /* 0x0000000000017941 */ /* 0x000fea0003800000 */
.L_x_1818:
[----:B------:R-:W-:Y:S04]  /*de80*/  BSSY B1, `(.L_x_1820) ;  /* 0x000002c000017945 */ /* 0x000fe80003800000 */
[----:B------:R-:W-:Y:S05]  /*de90*/  @P2 BRA `(.L_x_1821) ;  /* 0x0000000000a82947 */ /* 0x000fea0003800000 */
[----:B01----:R-:W0:Y:S01]  /*dea0*/  LDS.128 R4, [R62+0x12400] ;  /* 0x012400003e047984 */ /* 0x003e220000000c00 */
[----:B------:R-:W-:Y:S01]  /*deb0*/  SHF.R.U32.HI R31, RZ, 0x10, R29 ;  /* 0x00000010ff1f7819 */ /* 0x000fe2000001161d */
[----:B------:R-:W-:Y:S01]  /*dec0*/  HADD2.F32 R30, -RZ, R72.H0_H0 ;  /* 0x20000048ff1e7230 */ /* 0x000fe20000004100 */
[----:B------:R-:W-:Y:S01]  /*ded0*/  SHF.R.U32.HI R33, RZ, 0x10, R27 ;  /* 0x00000010ff217819 */ /* 0x000fe2000001161b */
[--C-:B------:R-:W-:Y:S01]  /*dee0*/  HADD2.F32 R32, -RZ, R70.reuse.H0_H0 ;  /* 0x20000046ff207230 */ /* 0x100fe20000004100 */
        /* <DEDUP_REMOVED lines=24> */
[C---:B------:R-:W-:Y:S01]  /*e070*/  FMUL.FTZ R31, R27.reuse, R70 ;  /* 0x000000461b1f7220 */ /* 0x040fe20000410000 */
        /* <DEDUP_REMOVED lines=12> */
.L_x_1821:
[----:B------:R-:W-:Y:S05]  /*e140*/  BSYNC B1 ;  /* 0x0000000000017941 */ /* 0x000fea0003800000 */
.L_x_1820:
[----:B------:R-:W-:Y:S04]  /*e150*/  BSSY B1, `(.L_x_1822) ;  /* 0x000002c000017945 */ /* 0x000fe80003800000 */
[----:B------:R-:W-:Y:S05]  /*e160*/  @P3 BRA `(.L_x_1823) ;  /* 0x0000000000a83947 */ /* 0x000fea0003800000 */
[----:B012---:R-:W0:Y:S01]  /*e170*/  LDS.128 R4, [R0+0x6000] ;  /* 0x0060000000047984 */ /* 0x007e220000000c00 */
        /* <DEDUP_REMOVED lines=29> */
[-C--:B------:R-:W-:Y:S01]  /*e350*/  FMUL.FTZ R29, R21, R67.reuse ;  /* 0x00000043151d7220 */ /* 0x080fe20000410000 */
        /* <DEDUP_REMOVED lines=11> */
.L_x_1823:
[----:B------:R-:W-:Y:S05]  /*e410*/  BSYNC B1 ;  /* 0x0000000000017941 */ /* 0x000fea0003800000 */
.L_x_1822:
[----:B------:R-:W-:Y:S04]  /*e420*/  BSSY B1, `(.L_x_1824) ;  /* 0x000002c000017945 */ /* 0x000fe80003800000 */
[----:B------:R-:W-:Y:S05]  /*e430*/  @P4 BRA `(.L_x_1825) ;  /* 0x0000000000a84947 */ /* 0x000fea0003800000 */
[----:B0123--:R-:W0:Y:S01]  /*e440*/  LDS.128 R4, [R62+0x16400] ;  /* 0x016400003e047984 */ /* 0x00fe220000000c00 */
        /* <DEDUP_REMOVED lines=41> */
.L_x_1825:
[----:B------:R-:W-:Y:S05]  /*e6e0*/  BSYNC B1 ;  /* 0x0000000000017941 */ /* 0x000fea0003800000 */
.L_x_1824:
[----:B------:R-:W-:Y:S05]  /*e6f0*/  @P5 BRA `(.L_x_1815) ;  /* 0x00000034009c5947 */ /* 0x000fea0003800000 */
[----:B01234-:R-:W0:Y:S01]  /*e700*/  LDS.128 R4, [R0+0xa000] ;  /* 0x00a0000000047984 */ /* 0x01fe220000000c00 */
        /* <DEDUP_REMOVED lines=9> */
[--C-:B0-----:R-:W-:Y:S02]  /*e7a0*/  HADD2.F32 R11, -RZ, R7.reuse.H1_H1 ;  /* 0x30000007ff0b7230 */ /* 0x101fe40000004100 */
[----:B------:R-:W-:Y:S02]  /*e7b0*/  HADD2.F32 R10, -RZ, R7.H0_H0 ;  /* 0x20000007ff0a7230 */ /* 0x000fe40000004100 */
[--C-:B------:R-:W-:Y:S02]  /*e7c0*/  HADD2.F32 R7, -RZ, R4.reuse.H0_H0 ;  /* 0x20000004ff077230 */ /* 0x100fe40000004100 */
[C---:B------:R-:W-:Y:S01]  /*e7d0*/  FMUL.FTZ R21, R11.reuse, R15 ;  /* 0x0000000f0b157220 */ /* 0x040fe20000410000 */
[----:B------:R-:W-:Y:S02]  /*e7e0*/  HADD2.F32 R4, -RZ, R4.H1_H1 ;  /* 0x30000004ff047230 */ /* 0x000fe40000004100 */
[----:B------:R-:W-:Y:S01]  /*e7f0*/  FMUL.FTZ R24, R11, R13 ;  /* 0x0000000d0b187220 */ /* 0x000fe20000410000 */
[----:B------:R-:W-:-:S02]  /*e800*/  HADD2.F32 R8, -RZ, R6.H0_H0 ;  /* 0x20000006ff087230 */ /* 0x000fc40000004100 */
[C---:B------:R-:W-:Y:S01]  /*e810*/  FFMA.FTZ R21, R10.reuse, R13, -R21 ;  /* 0x0000000d0a157223 */ /* 0x040fe20000010815 */
[----:B------:R-:W-:Y:S02]  /*e820*/  HADD2.F32 R9, -RZ, R6.H1_H1 ;  /* 0x30000006ff097230 */ /* 0x000fe40000004100 */
[----:B------:R-:W-:Y:S01]  /*e830*/  FFMA.FTZ R26, R10, R15, R24 ;  /* 0x0000000f0a1a7223 */ /* 0x000fe20000010018 */
[----:B------:R-:W-:Y:S02]  /*e840*/  HADD2.F32 R6, -RZ, R5.H0_H0 ;  /* 0x20000005ff067230 */ /* 0x000fe40000004100 */
[C---:B------:R-:W-:Y:S01]  /*e850*/  FMUL.FTZ R20, R4.reuse, R14 ;  /* 0x0000000e04147220 */ /* 0x040fe20000410000 */
[----:B------:R-:W-:Y:S01]  /*e860*/  FMUL.FTZ R24, R4, R12 ;  /* 0x0000000c04187220 */ /* 0x000fe20000410000 */
[----:B------:R-:W-:Y:S02]  /*e870*/  HADD2.F32 R10, -RZ, R3.H1_H1 ;  /* 0x30000003ff0a7230 */ /* 0x000fe40000004100 */
[----:B------:R-:W-:Y:S01]  /*e880*/  FMUL.FTZ R15, R9, R63 ;  /* 0x0000003f090f7220 */ /* 0x000fe20000410000 */
[----:B------:R-:W-:-:S02]  /*e890*/  HADD2.F32 R5, -RZ, R5.H1_H1 ;  /* 0x30000005ff057230 */ /* 0x000fc40000004100 */
[C---:B------:R-:W-:Y:S01]  /*e8a0*/  FFMA.FTZ R20, R7.reuse, R12, -R20 ;  /* 0x0000000c07147223 */ /* 0x040fe20000010814 */
[----:B------:R-:W-:Y:S02]  /*e8b0*/  HADD2.F32 R4, -RZ, R25.H0_H0 ;  /* 0x20000019ff047230 */ /* 0x000fe40000004100 */
[----:B------:R-:W-:Y:S01]  /*e8c0*/  FFMA.FTZ R11, R7, R14, R24 ;  /* 0x0000000e070b7223 */ /* 0x000fe20000010018 */
[----:B------:R-:W-:Y:S02]  /*e8d0*/  HADD2.F32 R3, -RZ, R27.H0_H0 ;  /* 0x2000001bff037230 */ /* 0x000fe40000004100 */
[-C--:B------:R-:W-:Y:S01]  /*e8e0*/  FMUL.FTZ R13, R9, R10.reuse ;  /* 0x0000000a090d7220 */ /* 0x080fe20000410000 */
[C---:B------:R-:W-:Y:S01]  /*e8f0*/  FFMA.FTZ R10, R8.reuse, R10, R15 ;  /* 0x0000000a080a7223 */ /* 0x040fe2000001000f */
[C---:B------:R-:W-:Y:S01]  /*e900*/  FMUL.FTZ R7, R5.reuse, R4 ;  /* 0x0000000405077220 */ /* 0x040fe20000410000 */
[----:B------:R-:W-:Y:S01]  /*e910*/  FMUL.FTZ R9, R5, R3 ;  /* 0x0000000305097220 */ /* 0x000fe20000410000 */
[----:B------:R-:W-:-:S02]  /*e920*/  FFMA.FTZ R13, R8, R63, -R13 ;  /* 0x0000003f080d7223 */ /* 0x000fc4000001080d */
[----:B------:R-:W-:Y:S01]  /*e930*/  FFMA.FTZ R5, R6, R3, -R7 ;  /* 0x0000000306057223 */ /* 0x000fe20000010807 */
[----:B------:R-:W-:Y:S01]  /*e940*/  F2FP.F16.F32.PACK_AB R7, R26, R21 ;  /* 0x000000151a07723e */ /* 0x000fe200000000ff */
[----:B------:R-:W-:Y:S01]  /*e950*/  FFMA.FTZ R8, R6, R4, R9 ;  /* 0x0000000406087223 */ /* 0x000fe20000010009 */
[----:B------:R-:W-:Y:S02]  /*e960*/  F2FP.F16.F32.PACK_AB R4, R11, R20 ;  /* 0x000000140b04723e */ /* 0x000fe400000000ff */
[----:B------:R-:W-:Y:S02]  /*e970*/  F2FP.F16.F32.PACK_AB R6, R10, R13 ;  /* 0x0000000d0a06723e */ /* 0x000fe400000000ff */
[----:B------:R-:W-:-:S05]  /*e980*/  F2FP.F16.F32.PACK_AB R5, R8, R5 ;  /* 0x000000050805723e */ /* 0x000fca00000000ff */
[----:B------:R0:W-:Y:S01]  /*e990*/  STS.128 [R0+0xa000], R4 ;  /* 0x00a0000400007388 */ /* 0x0001e20000000c00 */
[----:B------:R-:W-:Y:S05]  /*e9a0*/  BRA `(.L_x_1815) ;  /* 0x0000003000f07947 */ /* 0x000fea0003800000 */
.L_x_1794:
[----:B------:R-:W0:Y:S01]  /*e9b0*/  LDC R28, c[0x0][0x448] ;  /* 0x00011200ff1c7b82 */ /* 0x000e220000000800 */
[----:B------:R-:W-:Y:S01]  /*e9c0*/  IMAD R3, R189, 0x40, R10 ;  /* 0x00000040bd037824 */ /* 0x000fe200078e020a */
[----:B------:R-:W-:Y:S01]  /*e9d0*/  ULDC.64 UR4, c[0x0][0x3f8] ;  /* 0x0000fe0000047ab9 */ /* 0x000fe20000000a00 */
[----:B------:R-:W-:Y:S01]  /*e9e0*/  ULDC.64 UR6, c[0x0][0x408] ;  /* 0x0001020000067ab9 */ /* 0x000fe20000000a00 */
[----:B------:R-:W-:Y:S01]  /*e9f0*/  IMAD.MOV.U32 R8, RZ, RZ, R24 ;  /* 0x000000ffff087224 */ /* 0x000fe200078e0018 */
[----:B------:R-:W-:Y:S01]  /*ea00*/  MOV R4, R26 ;  /* 0x0000001a00047202 */ /* 0x000fe20000000f00 */
[----:B------:R-:W-:Y:S01]  /*ea10*/  IMAD.MOV.U32 R9, RZ, RZ, R29 ;  /* 0x000000ffff097224 */ /* 0x000fe200078e001d */
[----:B0-----:R-:W-:-:S13]  /*ea20*/  ISETP.NE.AND P0, PT, R28, 0x1, PT ;  /* 0x000000011c00780c */ /* 0x001fda0003f05270 */
[----:B------:R-:W0:Y:S08]  /*ea30*/  @P0 LDC R0, c[0x0][0x44c] ;  /* 0x00011300ff000b82 */ /* 0x000e300000000800 */
[----:B------:R-:W1:Y:S01]  /*ea40*/  @P0 LDC R5, c[0x0][0x450] ;  /* 0x00011400ff050b82 */ /* 0x000e620000000800 */
[----:B0-----:R-:W-:-:S05]  /*ea50*/  @P0 IMAD.HI.U32 R0, R3, R0, RZ ;  /* 0x0000000003000227 */ /* 0x001fca00078e00ff */
[----:B-1----:R-:W-:Y:S01]  /*ea60*/  @P0 SHF.R.U32.HI R3, RZ, R5, R0 ;  /* 0x00000005ff030219 */ /* 0x002fe20000011600 */
[----:B------:R-:W-:-:S03]  /*ea70*/  IMAD.MOV.U32 R5, RZ, RZ, R31 ;  /* 0x000000ffff057224 */ /* 0x000fc600078e001f */
        /* <DEDUP_REMOVED lines=17> */
[----:B------:R-:W0:Y:S04]  /*eb90*/  SHFL.IDX PT, R3, R8, RZ, 0x1c1f ;  /* 0x001c1fff08037589 */ /* 0x000e2800000e0000 */
[----:B------:R-:W1:Y:S04]  /*eba0*/  SHFL.IDX PT, R0, R6, RZ, 0x1c1f ;  /* 0x001c1fff06007589 */ /* 0x000e6800000e0000 */
[----:B------:R2:W3:Y:S04]  /*ebb0*/  SHFL.IDX PT, R5, R7, RZ, 0x1c1f ;  /* 0x001c1fff07057589 */ /* 0x0004e800000e0000 */
[----:B------:R2:W4:Y:S01]  /*ebc0*/  SHFL.IDX PT, R14, R9, RZ, 0x1c1f ;  /* 0x001c1fff090e7589 */ /* 0x00052200000e0000 */
[----:B0-----:R-:W-:-:S02]  /*ebd0*/  IMAD.MOV.U32 R21, RZ, RZ, R3 ;  /* 0x000000ffff157224 */ /* 0x001fc400078e0003 */
[----:B-12---:R-:W-:-:S07]  /*ebe0*/  IMAD.MOV.U32 R20, RZ, RZ, R0 ;  /* 0x000000ffff147224 */ /* 0x006fce00078e0000 */
.L_x_2147:
[----:B------:R-:W-:Y:S01]  /*ebf0*/  IMAD R73, R163, R28, RZ ;  /* 0x0000001ca3497224 */ /* 0x000fe200078e02ff */
[----:B------:R-:W-:Y:S01]  /*ec00*/  BSSY B1, `(.L_x_1827) ;  /* 0x0000030000017945 */ /* 0x000fe20003800000 */
[----:B----4-:R-:W-:Y:S01]  /*ec10*/  IMAD.MOV.U32 R50, RZ, RZ, R14 ;  /* 0x000000ffff327224 */ /* 0x010fe200078e000e */
[----:B---3--:R-:W-:Y:S02]  /*ec20*/  MOV R51, R5 ;  /* 0x0000000500337202 */ /* 0x008fe40000000f00 */
[----:B------:R-:W-:Y:S02]  /*ec30*/  CS2R R44, SRZ ;  /* 0x00000000002c7805 */ /* 0x000fe4000001ff00 */
[----:B------:R-:W-:Y:S02]  /*ec40*/  ISETP.GE.AND P0, PT, R10, R73, PT ;  /* 0x000000490a00720c */ /* 0x000fe40003f06270 */
        /* <DEDUP_REMOVED lines=19> */
[----:B------:R-:W-:-:S02]  /*ed80*/  CS2R R44, SRZ ;  /* 0x00000000002c7805 */ /* 0x000fc4000001ff00 */
[----:B------:R-:W-:Y:S02]  /*ed90*/  CS2R R46, SRZ ;  /* 0x00000000002e7805 */ /* 0x000fe4000001ff00 */
[----:B------:R-:W-:Y:S02]  /*eda0*/  CS2R R28, SRZ ;  /* 0x00000000001c7805 */ /* 0x000fe4000001ff00 */
[----:B------:R-:W-:Y:S01]  /*edb0*/  CS2R R30, SRZ ;  /* 0x00000000001e7805 */ /* 0x000fe2000001ff00 */
[----:B------:R-:W-:-:S04]  /*edc0*/  @!P0 IMAD.WIDE R4, R18, 0x2, R20 ;  /* 0x0000000212048825 */ /* 0x000fc800078e0214 */
[----:B------:R-:W-:Y:S01]  /*edd0*/  @!P1 IMAD.SHL.U32 R15, R191, 0x8, RZ ;  /* 0x00000008bf0f9824 */ /* 0x000fe200078e00ff */
[----:B------:R0:W5:Y:S01]  /*ede0*/  @!P0 LD.E.128 R32, desc[UR6][R4.64] ;  /* 0x0000000604208980 */ /* 0x000162000c101d00 */
[----:B------:R-:W-:Y:S01]  /*edf0*/  @!P2 IMAD.SHL.U32 R49, R192, 0x8, RZ ;  /* 0x00000008c031a824 */ /* 0x000fe200078e00ff */
        /* <DEDUP_REMOVED lines=9> */
[----:B------:R-:W-:-:S03]  /*ee90*/  @!P1 IMAD.WIDE R14, R15, 0x2, R50 ;  /* 0x000000020f0e9825 */ /* 0x000fc600078e0232 */
[----:B------:R1:W5:Y:S01]  /*eea0*/  @!P2 LD.E.128 R24, desc[UR6][R20.64] ;  /* 0x000000061418a980 */ /* 0x000362000c101d00 */
[----:B------:R-:W-:-:S03]  /*eeb0*/  @!P2 IMAD.WIDE R48, R49, 0x2, R50 ;  /* 0x000000023130a825 */ /* 0x000fc600078e0232 */
[----:B------:R1:W5:Y:S01]  /*eec0*/  @!P1 LD.E.128 R40, desc[UR6][R14.64] ;  /* 0x000000060e289980 */ /* 0x000362000c101d00 */
[----:B0-----:R-:W-:-:S03]  /*eed0*/  @!P0 IMAD.WIDE R4, R18, 0x2, R50 ;  /* 0x0000000212048825 */ /* 0x001fc600078e0232 */
[----:B------:R1:W5:Y:S04]  /*eee0*/  @!P2 LD.E.128 R36, desc[UR6][R48.64] ;  /* 0x000000063024a980 */ /* 0x000368000c101d00 */
[----:B------:R1:W5:Y:S02]  /*eef0*/  @!P0 LD.E.128 R44, desc[UR6][R4.64] ;  /* 0x00000006042c8980 */ /* 0x000364000c101d00 */
.L_x_1828:
[----:B------:R-:W-:Y:S05]  /*ef00*/  BSYNC B1 ;  /* 0x0000000000017941 */ /* 0x000fea0003800000 */
.L_x_1827:
[----:B-1---5:R-:W-:Y:S01]  /*ef10*/  IMAD.MOV.U32 R4, RZ, RZ, R46 ;  /* 0x000000ffff047224 */ /* 0x022fe200078e002e */
[----:B------:R-:W-:Y:S01]  /*ef20*/  UMOV UR4, 0xffffffff ;  /* 0xffffffff00047882 */ /* 0x000fe20000000000 */
[----:B------:R-:W-:Y:S02]  /*ef30*/  IMAD.MOV.U32 R5, RZ, RZ, R47 ;  /* 0x000000ffff057224 */ /* 0x000fe400078e002f */
        /* <DEDUP_REMOVED lines=14> */
[----:B------:R-:W-:Y:S01]  /*f020*/  MOV R5, R39 ;  /* 0x0000002700057202 */ /* 0x000fe20000000f00 */
[----:B------:R-:W-:-:S03]  /*f030*/  IMAD.MOV.U32 R3, RZ, RZ, R37 ;  /* 0x000000ffff037224 */ /* 0x000fc600078e0025 */
[----:B------:R-:W-:Y:S01]  /*f040*/  PRMT R75, R4, 0x5410, R5 ;  /* 0x00005410044b7816 */ /* 0x000fe20000000005 */
        /* <DEDUP_REMOVED lines=19> */
[----:B------:R-:W-:Y:S02]  /*f180*/  PRMT R77, R4, 0x5410, R5 ;  /* 0x00005410044d7816 */ /* 0x000fe40000000005 */
[----:B------:R-:W-:-:S02]  /*f190*/  CS2R R4, SRZ ;  /* 0x0000000000047805 */ /* 0x000fc4000001ff00 */
[----:B------:R-:W-:Y:S01]  /*f1a0*/  PRMT R76, R0, 0x5410, R3 ;  /* 0x00005410004c7816 */ /* 0x000fe20000000003 */
[----:B------:R-:W-:Y:S06]  /*f1b0*/  BRA.DIV UR4, `(.L_x_1829) ;  /* 0x0000019a04887947 */ /* 0x000fec000b800000 */
[----:B------:R-:W0:Y:S04]  /*f1c0*/  SHFL.IDX PT, R3, R8, 0x1, 0x1c1f ;  /* 0x003c1f0008037f89 */ /* 0x000e2800000e0000 */
[----:B------:R-:W1:Y:S04]  /*f1d0*/  SHFL.IDX PT, R0, R6, 0x1, 0x1c1f ;  /* 0x003c1f0006007f89 */ /* 0x000e6800000e0000 */
[----:B------:R-:W2:Y:S04]  /*f1e0*/  SHFL.IDX PT, R7, R7, 0x1, 0x1c1f ;  /* 0x003c1f0007077f89 */ /* 0x000ea800000e0000 */
[----:B------:R3:W4:Y:S01]  /*f1f0*/  SHFL.IDX PT, R14, R9, 0x1, 0x1c1f ;  /* 0x003c1f00090e7f89 */ /* 0x00072200000e0000 */
[----:B0-----:R-:W-:Y:S01]  /*f200*/  MOV R61, R3 ;  /* 0x00000003003d7202 */ /* 0x001fe20000000f00 */
[----:B-1-3--:R-:W-:-:S07]  /*f210*/  IMAD.MOV.U32 R60, RZ, RZ, R0 ;  /* 0x000000ffff3c7224 */ /* 0x00afce00078e0000 */
.L_x_2153:
[----:B------:R-:W-:Y:S01]  /*f220*/  VIADD R10, R10, 0x40 ;  /* 0x000000400a0a7836 */ /* 0x000fe20000000000 */
[----:B------:R-:W-:Y:S01]  /*f230*/  BSSY B1, `(.L_x_1830) ;  /* 0x000002f000017945 */ /* 0x000fe20003800000 */
[----:B----4-:R-:W-:Y:S01]  /*f240*/  IMAD.MOV.U32 R62, RZ, RZ, R14 ;  /* 0x000000ffff3e7224 */ /* 0x010fe200078e000e */
[----:B------:R-:W-:Y:S01]  /*f250*/  CS2R R8, SRZ ;  /* 0x0000000000087805 */ /* 0x000fe2000001ff00 */
[----:B--2---:R-:W-:Y:S01]  /*f260*/  IMAD.MOV.U32 R63, RZ, RZ, R7 ;  /* 0x000000ffff3f7224 */ /* 0x004fe200078e0007 */
        /* <DEDUP_REMOVED lines=33> */
[----:B------:R-:W-:Y:S02]  /*f480*/  CS2R R14, SRZ ;  /* 0x00000000000e7805 */ /* 0x000fe4000001ff00 */
[----:B0-----:R-:W-:Y:S01]  /*f490*/  CS2R R12, SRZ ;  /* 0x00000000000c7805 */ /* 0x001fe2000001ff00 */
[--C-:B------:R-:W-:Y:S01]  /*f4a0*/  @!P1 IMAD.WIDE R64, R65, 0x2, R62.reuse ;  /* 0x0000000241409825 */ /* 0x100fe200078e023e */
[----:B------:R0:W5:Y:S03]  /*f4b0*/  @!P1 LD.E.128 R52, desc[UR6][R20.64] ;  /* 0x0000000614349980 */ /* 0x000166000c101d00 */
[--C-:B------:R-:W-:Y:S01]  /*f4c0*/  @!P2 IMAD.WIDE R66, R67, 0x2, R62.reuse ;  /* 0x000000024342a825 */ /* 0x100fe200078e023e */
[----:B------:R0:W5:Y:S03]  /*f4d0*/  @!P1 LD.E.128 R8, desc[UR6][R64.64] ;  /* 0x0000000640089980 */ /* 0x000166000c101d00 */
[----:B------:R-:W-:Y:S01]  /*f4e0*/  @!P0 IMAD.WIDE R62, R18, 0x2, R62 ;  /* 0x00000002123e8825 */ /* 0x000fe200078e023e */
[----:B------:R0:W5:Y:S04]  /*f4f0*/  @!P2 LD.E.128 R56, desc[UR6][R60.64] ;  /* 0x000000063c38a980 */ /* 0x000168000c101d00 */
[----:B------:R0:W5:Y:S04]  /*f500*/  @!P0 LD.E.128 R4, desc[UR6][R62.64] ;  /* 0x000000063e048980 */ /* 0x000168000c101d00 */
[----:B------:R0:W5:Y:S02]  /*f510*/  @!P2 LD.E.128 R12, desc[UR6][R66.64] ;  /* 0x00000006420ca980 */ /* 0x000164000c101d00 */
.L_x_1831:
[----:B------:R-:W-:Y:S05]  /*f520*/  BSYNC B1 ;  /* 0x0000000000017941 */ /* 0x000fea0003800000 */
.L_x_1830:
[----:B------:R-:W-:Y:S01]  /*f530*/  LEA.HI R0, R187, R187, RZ, 0x1 ;  /* 0x000000bbbb007211 */ /* 0x000fe200078f08ff */
[----:B-----5:R-:W-:Y:S01]  /*f540*/  IMAD.MOV.U32 R3, RZ, RZ, R4 ;  /* 0x000000ffff037224 */ /* 0x020fe200078e0004 */
[----:B0-----:R-:W-:Y:S01]  /*f550*/  MOV R20, R5 ;  /* 0x0000000500147202 */ /* 0x001fe20000000f00 */
[----:B------:R-:W-:Y:S01]  /*f560*/  IMAD.MOV.U32 R21, RZ, RZ, R7 ;  /* 0x000000ffff157224 */ /* 0x000fe200078e0007 */
[----:B------:R-:W-:Y:S01]  /*f570*/  LOP3.LUT R0, R0, 0xfffffffe, RZ, 0xc0, !PT ;  /* 0xfffffffe00007812 */ /* 0x000fe200078ec0ff */
[----:B------:R-:W-:Y:S01]  /*f580*/  IMAD.MOV.U32 R60, RZ, RZ, R10 ;  /* 0x000000ffff3c7224 */ /* 0x000fe200078e000a */
[----:B------:R-:W-:Y:S01]  /*f590*/  PRMT R78, R3, 0x5410, R20 ;  /* 0x00005410034e7816 */ /* 0x000fe20000000014 */
[----:B------:R-:W-:Y:S01]  /*f5a0*/  IMAD.MOV.U32 R3, RZ, RZ, R6 ;  /* 0x000000ffff037224 */ /* 0x000fe200078e0006 */
[----:B------:R-:W-:Y:S01]  /*f5b0*/  MOV R62, R50 ;  /* 0x00000032003e7202 */ /* 0x000fe20000000f00 */
        /* <DEDUP_REMOVED lines=15> */
[----:B------:R-:W-:Y:S01]  /*f6b0*/  BSSY B1, `(.L_x_1832) ;  /* 0x0000017000017945 */ /* 0x000fe20003800000 */
[----:B------:R-:W-:-:S02]  /*f6c0*/  MOV R62, R57 ;  /* 0x00000039003e7202 */ /* 0x000fc40000000f00 */
[----:B------:R-:W-:Y:S01]  /*f6d0*/  PRMT R0, R3, 0x5410, R20 ;  /* 0x0000541003007816 */ /* 0x000fe20000000014 */
[----:B------:R-:W-:Y:S01]  /*f6e0*/  IMAD.MOV.U32 R20, RZ, RZ, R15 ;  /* 0x000000ffff147224 */ /* 0x000fe200078e000f */
[----:B------:R-:W-:Y:S01]  /*f6f0*/  PRMT R3, R60, 0x7610, R3 ;  /* 0x000076103c037816 */ /* 0x000fe20000000003 */
[----:B------:R-:W-:Y:S01]  /*f700*/  IMAD.MOV.U32 R60, RZ, RZ, R48 ;  /* 0x000000ffff3c7224 */ /* 0x000fe200078e0030 */
[----:B------:R-:W-:Y:S02]  /*f710*/  VIADDMNMX R73, R73, -R177, 0x80, PT ;  /* 0x0000008049497446 */ /* 0x000fe400038009b1 */
        /* <DEDUP_REMOVED lines=9> */
[----:B------:R-:W-:Y:S02]  /*f7b0*/  IMAD.MOV.U32 R60, RZ, RZ, R55 ;  /* 0x000000ffff3c7224 */ /* 0x000fe400078e0037 */
[----:B------:R-:W-:-:S03]  /*f7c0*/  IMAD.MOV.U32 R61, RZ, RZ, R56 ;  /* 0x000000ffff3d7224 */ /* 0x000fc600078e0038 */
[----:B------:R-:W-:Y:S01]  /*f7d0*/  PRMT R72, R20, 0x5410, R60 ;  /* 0x0000541014487816 */ /* 0x000fe2000000003c */
[----:B------:R-:W-:Y:S01]  /*f7e0*/  IMAD.MOV.U32 R60, RZ, RZ, R58 ;  /* 0x000000ffff3c7224 */ /* 0x000fe200078e003a */
[----:B------:R-:W-:Y:S01]  /*f7f0*/  PRMT R20, R61, 0x5410, R62 ;  /* 0x000054103d147816 */ /* 0x000fe2000000003e */
[----:B------:R-:W-:Y:S01]  /*f800*/  IMAD.MOV.U32 R61, RZ, RZ, R59 ;  /* 0x000000ffff3d7224 */ /* 0x000fe200078e003b */
[----:B0-----:R-:W-:Y:S06]  /*f810*/  @!P0 BRA `(.L_x_1833) ;  /* 0x0000019400688947 */ /* 0x001fec0003800000 */
.L_x_2154:
[----:B------:R-:W-:Y:S05]  /*f820*/  BSYNC B1 ;  /* 0x0000000000017941 */ /* 0x000fea0003800000 */
.L_x_1832:
[----:B------:R-:W-:Y:S01]  /*f830*/  BSSY B1, `(.L_x_1834) ;  /* 0x000012c000017945 */ /* 0x000fe20003800000 */
[----:B0-----:R-:W-:-:S03]  /*f840*/  PRMT R21, R60, 0x5410, R61 ;  /* 0x000054103c157816 */ /* 0x001fc6000000003d */
[----:B------:R-:W-:Y:S05]  /*f850*/  @P1 BRA `(.L_x_1835) ;  /* 0x0000001000a41947 */ /* 0x000fea0003800000 */
[----:B------:R-:W0:Y:S01]  /*f860*/  LDC R82, c[0x0][0x3f4] ;  /* 0x0000fd00ff527b82 */ /* 0x000e220000000800 */
[----:B------:R-:W-:Y:S01]  /*f870*/  BSSY B2, `(.L_x_1836) ;  /* 0x0000067000027945 */ /* 0x000fe20003800000 */
[-C--:B0-----:R-:W-:Y:S02]  /*f880*/  ISETP.GE.AND P0, PT, R18, R82.reuse, PT ;  /* 0x000000521200720c */ /* 0x081fe40003f06270 */
[-C--:B------:R-:W-:Y:S02]  /*f890*/  ISETP.GE.AND P1, PT, R165, R82.reuse, PT ;  /* 0x00000052a500720c */ /* 0x080fe40003f26270 */
[----:B------:R-:W-:-:S09]  /*f8a0*/  ISETP.GE.AND P2, PT, R166, R82, PT ;  /* 0x00000052a600720c */ /* 0x000fd20003f46270 */
[----:B------:R-:W-:Y:S05]  /*f8b0*/  @P0 BRA `(.L_x_1837) ;  /* 0x0000000400880947 */ /* 0x000fea0003800000 */
[----:B------:R-:W-:Y:S01]  /*f8c0*/  LEA.HI R62, R82, R189, RZ, 0x1d ;  /* 0x000000bd523e7211 */ /* 0x000fe200078fe8ff */
[--C-:B------:R-:W-:Y:S01]  /*f8d0*/  HADD2.F32 R97, -RZ, R92.reuse.H0_H0 ;  /* 0x2000005cff617230 */ /* 0x100fe20000004100 */
[----:B------:R-:W-:Y:S01]  /*f8e0*/  LOP3.LUT R60, R174, 0x38, R18, 0xf8, !PT ;  /* 0x00000038ae3c7812 */ /* 0x000fe200078ef812 */
[----:B------:R-:W-:Y:S01]  /*f8f0*/  HADD2.F32 R96, -RZ, R92.H1_H1 ;  /* 0x3000005cff607230 */ /* 0x000fe20000004100 */
[----:B------:R-:W-:Y:S01]  /*f900*/  SHF.R.S32.HI R65, RZ, 0x1f, R62 ;  /* 0x0000001fff417819 */ /* 0x000fe2000001143e */
[----:B------:R-:W-:Y:S01]  /*f910*/  IMAD.SHL.U32 R63, R62, 0x8, RZ ;  /* 0x000000083e3f7824 */ /* 0x000fe200078e00ff */
[-C--:B------:R-:W-:Y:S02]  /*f920*/  LOP3.LUT R61, R60, R175.reuse, RZ, 0x3c, !PT ;  /* 0x000000af3c3d7212 */ /* 0x080fe400078e3cff */
[----:B------:R-:W-:Y:S02]  /*f930*/  LEA.HI R65, R65, R62, RZ, 0x3 ;  /* 0x0000003e41417211 */ /* 0x000fe400078f18ff */
[----:B------:R-:W-:Y:S01]  /*f940*/  LOP3.LUT R60, R174, 0x38, R63, 0xf8, !PT ;  /* 0x00000038ae3c7812 */ /* 0x000fe200078ef83f */
[----:B------:R-:W-:Y:S01]  /*f950*/  IMAD.IADD R61, R176, 0x1, R61 ;  /* 0x00000001b03d7824 */ /* 0x000fe200078e023d */
[--C-:B------:R-:W-:Y:S01]  /*f960*/  SHF.R.U64 R44, R44, 0x10, R45.reuse ;  /* 0x000000102c2c7819 */ /* 0x100fe2000000122d */
[----:B------:R-:W-:Y:S01]  /*f970*/  IMAD.SHL.U32 R65, R65, 0x400, RZ ;  /* 0x0000040041417824 */ /* 0x000fe200078e00ff */
[----:B------:R-:W-:Y:S01]  /*f980*/  LOP3.LUT R64, R60, R175, RZ, 0x3c, !PT ;  /* 0x000000af3c407212 */ /* 0x000fe200078e3cff */
[----:B------:R-:W-:Y:S01]  /*f990*/  IMAD R87, R61, 0x2, R16 ;  /* 0x000000023d577824 */ /* 0x000fe200078e0210 */
[----:B------:R-:W-:-:S02]  /*f9a0*/  SHF.R.U32.HI R99, RZ, 0x10, R45 ;  /* 0x00000010ff637819 */ /* 0x000fc4000001162d */
[----:B------:R-:W-:Y:S02]  /*f9b0*/  LOP3.LUT R65, R65, 0x7fffe000, RZ, 0xc0, !PT ;  /* 0x7fffe00041417812 */ /* 0x000fe400078ec0ff */
[----:B------:R-:W0:Y:S01]  /*f9c0*/  LDS.128 R60, [R87+0xc400] ;  /* 0x00c40000573c7984 */ /* 0x000e220000000c00 */
[--C-:B------:R-:W-:Y:S01]  /*f9d0*/  SHF.R.U64 R32, R32, 0x10, R33.reuse ;  /* 0x0000001020207819 */ /* 0x100fe20000001221 */
[----:B------:R-:W-:Y:S01]  /*f9e0*/  HADD2.F32 R99, -RZ, R99.H0_H0 ;  /* 0x20000063ff637230 */ /* 0x000fe20000004100 */
[----:B------:R-:W-:Y:S02]  /*f9f0*/  IADD3 R65, R64, R65, R176 ;  /* 0x0000004140417210 */ /* 0x000fe40007ffe0b0 */
[----:B------:R-:W-:Y:S02]  /*fa00*/  SHF.R.U32.HI R98, RZ, 0x10, R33 ;  /* 0x00000010ff627819 */ /* 0x000fe40000011621 */
[----:B------:R-:W-:Y:S02]  /*fa10*/  LEA R89, R65, R16, 0x1 ;  /* 0x0000001041597211 */ /* 0x000fe400078e08ff */
[----:B------:R-:W-:-:S02]  /*fa20*/  SHF.R.U64 R33, R34, 0x10, R35 ;  /* 0x0000001022217819 */ /* 0x000fc40000001223 */
[----:B------:R-:W-:Y:S01]  /*fa30*/  SHF.R.U64 R34, R46, 0x10, R47 ;  /* 0x000000102e227819 */ /* 0x000fe2000000122f */
[----:B------:R-:W1:Y:S01]  /*fa40*/  LDS.128 R64, [R89+0xc400] ;  /* 0x00c4000059407984 */ /* 0x000e620000000c00 */
[----:B------:R-:W-:Y:S01]  /*fa50*/  SHF.R.U32.HI R105, RZ, 0x10, R35 ;  /* 0x00000010ff697819 */ /* 0x000fe20000011623 */
[----:B------:R-:W-:Y:S01]  /*fa60*/  HADD2.F32 R33, -RZ, R33.H0_H0 ;  /* 0x20000021ff217230 */ /* 0x000fe20000004100 */
[----:B------:R-:W-:Y:S01]  /*fa70*/  SHF.R.U32.HI R104, RZ, 0x10, R47 ;  /* 0x00000010ff687819 */ /* 0x000fe2000001162f */
[--C-:B0-----:R-:W-:Y:S02]  /*fa80*/  HADD2.F32 R46, -RZ, R61.reuse.H0_H0 ;  /* 0x2000003dff2e7230 */ /* 0x101fe40000004100 */
[----:B------:R-:W-:Y:S02]  /*fa90*/  HADD2.F32 R61, -RZ, R61.H1_H1 ;  /* 0x3000003dff3d7230 */ /* 0x000fe40000004100 */
[----:B------:R-:W-:Y:S02]  /*faa0*/  HADD2.F32 R35, -RZ, R60.H0_H0 ;  /* 0x2000003cff237230 */ /* 0x000fe40000004100 */
[----:B------:R-:W-:-:S02]  /*fab0*/  HADD2.F32 R47, -RZ, R62.H0_H0 ;  /* 0x2000003eff2f7230 */ /* 0x000fc40000004100 */
[--C-:B------:R-:W-:Y:S02]  /*fac0*/  HADD2.F32 R93, -RZ, R63.reuse.H0_H0 ;  /* 0x2000003fff5d7230 */ /* 0x100fe40000004100 */
[----:B------:R-:W-:Y:S02]  /*fad0*/  HADD2.F32 R63, -RZ, R63.H1_H1 ;  /* 0x3000003fff3f7230 */ /* 0x000fe40000004100 */
[--C-:B-1----:R-:W-:Y:S02]  /*fae0*/  HADD2.F32 R45, -RZ, R65.reuse.H0_H0 ;  /* 0x20000041ff2d7230 */ /* 0x102fe40000004100 */
[----:B------:R-:W-:Y:S02]  /*faf0*/  HADD2.F32 R92, -RZ, R65.H1_H1 ;  /* 0x30000041ff5c7230 */ /* 0x000fe40000004100 */
[----:B------:R-:W-:Y:S02]  /*fb00*/  HADD2.F32 R65, -RZ, R64.H0_H0 ;  /* 0x20000040ff417230 */ /* 0x000fe40000004100 */
[C---:B------:R-:W-:Y:S01]  /*fb10*/  FMUL.FTZ R101, R45.reuse, R97 ;  /* 0x000000612d657220 */ /* 0x040fe20000410000 */
[----:B------:R-:W-:Y:S01]  /*fb20*/  FMUL.FTZ R103, R45, R96 ;  /* 0x000000602d677220 */ /* 0x000fe20000410000 */
[----:B------:R-:W-:Y:S01]  /*fb30*/  FMUL.FTZ R100, R92, R99 ;  /* 0x000000635c647220 */ /* 0x000fe20000410000 */
[----:B------:R-:W-:-:S02]  /*fb40*/  HADD2.F32 R94, -RZ, R66.H0_H0 ;  /* 0x20000042ff5e7230 */ /* 0x000fc40000004100 */
[C---:B------:R-:W-:Y:S01]  /*fb50*/  FFMA.FTZ R45, R46.reuse, R96, -R101 ;  /* 0x000000602e2d7223 */ /* 0x040fe20000010865 */
[----:B------:R-:W-:Y:S02]  /*fb60*/  HADD2.F32 R96, -RZ, R98.H0_H0 ;  /* 0x20000062ff607230 */ /* 0x000fe40000004100 */
[----:B------:R-:W-:Y:S01]  /*fb70*/  FFMA.FTZ R103, R46, R97, R103 ;  /* 0x000000612e677223 */ /* 0x000fe20000010067 */
[--C-:B------:R-:W-:Y:S02]  /*fb80*/  HADD2.F32 R98, -RZ, R91.reuse.H1_H1 ;  /* 0x3000005bff627230 */ /* 0x100fe40000004100 */
[----:B------:R-:W-:Y:S02]  /*fb90*/  HADD2.F32 R46, -RZ, R91.H0_H0 ;  /* 0x2000005bff2e7230 */ /* 0x000fe40000004100 */
[----:B------:R-:W-:Y:S01]  /*fba0*/  FMUL.FTZ R102, R92, R96 ;  /* 0x000000605c667220 */ /* 0x000fe20000410000 */
[--C-:B------:R-:W-:Y:S02]  /*fbb0*/  HADD2.F32 R91, -RZ, R90.reuse.H1_H1 ;  /* 0x3000005aff5b7230 */ /* 0x100fe40000004100 */
[----:B------:R-:W-:Y:S01]  /*fbc0*/  FMUL.FTZ R92, R65, R98 ;  /* 0x00000062415c7220 */ /* 0x000fe20000410000 */
[----:B------:R-:W-:Y:S01]  /*fbd0*/  FFMA.FTZ R100, R61, R96, -R100 ;  /* 0x000000603d647223 */ /* 0x000fe20000010864 */
[----:B------:R-:W-:Y:S01]  /*fbe0*/  FMUL.FTZ R97, R65, R46 ;  /* 0x0000002e41617220 */ /* 0x000fe20000410000 */
[----:B------:R-:W-:-:S02]  /*fbf0*/  HADD2.F32 R90, -RZ, R90.H0_H0 ;  /* 0x2000005aff5a7230 */ /* 0x000fc40000004100 */
[C---:B------:R-:W-:Y:S01]  /*fc00*/  FFMA.FTZ R65, R35.reuse, R46, -R92 ;  /* 0x0000002e23417223 */ /* 0x040fe2000001085c */
[--C-:B------:R-:W-:Y:S02]  /*fc10*/  HADD2.F32 R95, -RZ, R67.reuse.H0_H0 ;  /* 0x20000043ff5f7230 */ /* 0x100fe40000004100 */
[C---:B------:R-:W-:Y:S01]  /*fc20*/  FMUL.FTZ R96, R94.reuse, R91 ;  /* 0x0000005b5e607220 */ /* 0x040fe20000410000 */
[--C-:B------:R-:W-:Y:S02]  /*fc30*/  HADD2.F32 R92, -RZ, R88.reuse.H0_H0 ;  /* 0x20000058ff5c7230 */ /* 0x100fe40000004100 */
[----:B------:R-:W-:Y:S01]  /*fc40*/  FFMA.FTZ R97, R35, R98, R97 ;  /* 0x0000006223617223 */ /* 0x000fe20000010061 */
[----:B------:R-:W-:Y:S02]  /*fc50*/  HADD2.F32 R46, -RZ, R88.H1_H1 ;  /* 0x30000058ff2e7230 */ /* 0x000fe40000004100 */
[-C--:B------:R-:W-:Y:S01]  /*fc60*/  FMUL.FTZ R94, R94, R90.reuse ;  /* 0x0000005a5e5e7220 */ /* 0x080fe20000410000 */
[----:B------:R-:W-:Y:S01]  /*fc70*/  FFMA.FTZ R96, R47, R90, -R96 ;  /* 0x0000005a2f607223 */ /* 0x000fe20000010860 */
[----:B------:R-:W-:-:S02]  /*fc80*/  HADD2.F32 R67, -RZ, R67.H1_H1 ;  /* 0x30000043ff437230 */ /* 0x000fc40000004100 */
[----:B------:R-:W-:Y:S01]  /*fc90*/  FMUL.FTZ R98, R95, R92 ;  /* 0x0000005c5f627220 */ /* 0x000fe20000410000 */
[----:B------:R-:W-:Y:S02]  /*fca0*/  HADD2.F32 R90, -RZ, R104.H0_H0 ;  /* 0x20000068ff5a7230 */ /* 0x000fe40000004100 */
[----:B------:R-:W-:Y:S01]  /*fcb0*/  FFMA.FTZ R102, R61, R99, R102 ;  /* 0x000000633d667223 */ /* 0x000fe20000010066 */
[----:B------:R-:W-:Y:S02]  /*fcc0*/  HADD2.F32 R88, -RZ, R105.H0_H0 ;  /* 0x20000069ff587230 */ /* 0x000fe40000004100 */
[-C--:B------:R-:W-:Y:S01]  /*fcd0*/  FMUL.FTZ R95, R95, R46.reuse ;  /* 0x0000002e5f5f7220 */ /* 0x080fe20000410000 */
[----:B------:R-:W-:Y:S01]  /*fce0*/  FFMA.FTZ R94, R47, R91, R94 ;  /* 0x0000005b2f5e7223 */ /* 0x000fe2000001005e */
[----:B------:R-:W-:Y:S01]  /*fcf0*/  FFMA.FTZ R98, R93, R46, -R98 ;  /* 0x0000002e5d627223 */ /* 0x000fe20000010862 */
[----:B------:R-:W-:Y:S02]  /*fd00*/  HADD2.F32 R64, -RZ, R64.H1_H1 ;  /* 0x30000040ff407230 */ /* 0x000fe40000004100 */
[----:B------:R-:W-:Y:S01]  /*fd10*/  FMUL.FTZ R104, R67, R90 ;  /* 0x0000005a43687220 */ /* 0x000fe20000410000 */
[----:B------:R-:W-:-:S02]  /*fd20*/  HADD2.F32 R66, -RZ, R66.H1_H1 ;  /* 0x30000042ff427230 */ /* 0x000fc40000004100 */
[-C--:B------:R-:W-:Y:S01]  /*fd30*/  FMUL.FTZ R46, R67, R88.reuse ;  /* 0x00000058432e7220 */ /* 0x080fe20000410000 */
[----:B------:R-:W-:Y:S02]  /*fd40*/  HADD2.F32 R47, -RZ, R44.H0_H0 ;  /* 0x2000002cff2f7230 */ /* 0x000fe40000004100 */
[C---:B------:R-:W-:Y:S01]  /*fd50*/  FFMA.FTZ R91, R63.reuse, R88, -R104 ;  /* 0x000000583f5b7223 */ /* 0x040fe20000010868 */
[----:B------:R-:W-:Y:S02]  /*fd60*/  HADD2.F32 R61, -RZ, R34.H0_H0 ;  /* 0x20000022ff3d7230 */ /* 0x000fe40000004100 */
[----:B------:R-:W-:Y:S01]  /*fd70*/  FFMA.FTZ R46, R63, R90, R46 ;  /* 0x0000005a3f2e7223 */ /* 0x000fe2000001002e */
[----:B------:R-:W-:Y:S02]  /*fd80*/  HADD2.F32 R35, -RZ, R32.H0_H0 ;  /* 0x20000020ff237230 */ /* 0x000fe40000004100 */
[----:B------:R-:W-:Y:S01]  /*fd90*/  FMUL.FTZ R63, R64, R47 ;  /* 0x0000002f403f7220 */ /* 0x000fe20000410000 */
[----:B------:R-:W-:-:S02]  /*fda0*/  HADD2.F32 R60, -RZ, R60.H1_H1 ;  /* 0x3000003cff3c7230 */ /* 0x000fc40000004100 */
[----:B------:R-:W-:Y:S01]  /*fdb0*/  FMUL.FTZ R67, R66, R61 ;  /* 0x0000003d42437220 */ /* 0x000fe20000410000 */
[----:B------:R-:W-:Y:S02]  /*fdc0*/  HADD2.F32 R62, -RZ, R62.H1_H1 ;  /* 0x3000003eff3e7230 */ /* 0x000fe40000004100 */
[----:B------:R-:W-:Y:S01]  /*fdd0*/  FMUL.FTZ R64, R64, R35 ;  /* 0x0000002340407220 */ /* 0x000fe20000410000 */
[----:B------:R-:W-:Y:S01]  /*fde0*/  FMUL.FTZ R66, R66, R33 ;  /* 0x0000002142427220 */ /* 0x000fe20000410000 */
[----:B------:R-:W-:Y:S01]  /*fdf0*/  FFMA.FTZ R95, R93, R92, R95 ;  /* 0x0000005c5d5f7223 */ /* 0x000fe2000001005f */
[----:B------:R-:W-:Y:S01]  /*fe00*/  FFMA.FTZ R32, R60, R35, -R63 ;  /* 0x000000233c207223 */ /* 0x000fe2000001083f */
[----:B------:R-:W-:Y:S01]  /*fe10*/  FFMA.FTZ R67, R62, R33, -R67 ;  /* 0x000000213e437223 */ /* 0x000fe20000010843 */
[----:B------:R-:W-:Y:S01]  /*fe20*/  FFMA.FTZ R44, R60, R47, R64 ;  /* 0x0000002f3c2c7223 */ /* 0x000fe20000010040 */
[----:B------:R-:W-:Y:S01]  /*fe30*/  FFMA.FTZ R61, R62, R61, R66 ;  /* 0x0000003d3e3d7223 */ /* 0x000fe20000010042 */
[----:B------:R-:W-:-:S02]  /*fe40*/  F2FP.F16.F32.PACK_AB R35, R91, R98 ;  /* 0x000000625b23723e */ /* 0x000fc400000000ff */
[----:B------:R-:W-:Y:S02]  /*fe50*/  F2FP.F16.F32.PACK_AB R33, R100, R45 ;  /* 0x0000002d6421723e */ /* 0x000fe400000000ff */
[----:B------:R-:W-:Y:S02]  /*fe60*/  F2FP.F16.F32.PACK_AB R47, R46, R95 ;  /* 0x0000005f2e2f723e */ /* 0x000fe400000000ff */
[----:B------:R-:W-:Y:S02]  /*fe70*/  F2FP.F16.F32.PACK_AB R32, R32, R65 ;  /* 0x000000412020723e */ /* 0x000fe400000000ff */
[----:B------:R-:W-:Y:S02]  /*fe80*/  F2FP.F16.F32.PACK_AB R34, R67, R96 ;  /* 0x000000604322723e */ /* 0x000fe400000000ff */
[----:B------:R-:W-:Y:S02]  /*fe90*/  F2FP.F16.F32.PACK_AB R45, R102, R103 ;  /* 0x00000067662d723e */ /* 0x000fe400000000ff */
[----:B------:R-:W-:Y:S01]  /*fea0*/  F2FP.F16.F32.PACK_AB R44, R44, R97 ;  /* 0x000000612c2c723e */ /* 0x000fe200000000ff */
[----:B------:R0:W-:Y:S01]  /*feb0*/  STS.128 [R87+0xc400], R32 ;  /* 0x00c4002057007388 */ /* 0x0001e20000000c00 */
[----:B------:R-:W-:-:S05]  /*fec0*/  F2FP.F16.F32.PACK_AB R46, R61, R94 ;  /* 0x0000005e3d2e723e */ /* 0x000fca00000000ff */
[----:B------:R0:W-:Y:S02]  /*fed0*/  STS.128 [R89+0xc400], R44 ;  /* 0x00c4002c59007388 */ /* 0x0001e40000000c00 */
.L_x_1837:
[----:B------:R-:W-:Y:S05]  /*fee0*/  BSYNC B2 ;  /* 0x0000000000027941 */ /* 0x000fea0003800000 */
.L_x_1836:
[----:B------:R-:W-:Y:S04]  /*fef0*/  BSSY B2, `(.L_x_1838) ;  /* 0x0000060000027945 */ /* 0x000fe80003800000 */
[----:B------:R-:W-:Y:S05]  /*ff00*/  @P1 BRA `(.L_x_1839) ;  /* 0x0000000400781947 */ /* 0x000fea0003800000 */
[----:B0-----:R-:W-:Y:S01]  /*ff10*/  LEA.HI R32, R82, R191, RZ, 0x1d ;  /* 0x000000bf52207211 */ /* 0x001fe200078fe8ff */
[----:B------:R-:W-:Y:S01]  /*ff20*/  HADD2.F32 R62, -RZ, R85.H1_H1 ;  /* 0x30000055ff3e7230 */ /* 0x000fe20000004100 */
[--C-:B------:R-:W-:Y:S01]  /*ff30*/  SHF.R.U64 R87, R40, 0x10, R41.reuse ;  /* 0x0000001028577819 */ /* 0x100fe20000001229 */
[--C-:B------:R-:W-:Y:S01]  /*ff40*/  HADD2.F32 R64, -RZ, R83.reuse.H1_H1 ;  /* 0x30000053ff407230 */ /* 0x100fe20000004100 */
[----:B------:R-:W-:Y:S01]  /*ff50*/  SHF.R.S32.HI R35, RZ, 0x1f, R32 ;  /* 0x0000001fff237819 */ /* 0x000fe20000011420 */
[----:B------:R-:W-:Y:S01]  /*ff60*/  IMAD.SHL.U32 R33, R32, 0x8, RZ ;  /* 0x0000000820217824 */ /* 0x000fe200078e00ff */
[----:B------:R-:W-:Y:S01]  /*ff70*/  SHF.R.U32.HI R66, RZ, 0x10, R41 ;  /* 0x00000010ff427819 */ /* 0x000fe20000011629 */
[----:B------:R-:W-:Y:S01]  /*ff80*/  HADD2.F32 R83, -RZ, R83.H0_H0 ;  /* 0x20000053ff537230 */ /* 0x000fe20000004100 */
[----:B------:R-:W-:Y:S01]  /*ff90*/  LEA.HI R35, R35, R32, RZ, 0x3 ;  /* 0x0000002023237211 */ /* 0x000fe200078f18ff */
[----:B------:R-:W-:Y:S01]  /*ffa0*/  HADD2.F32 R85, -RZ, R85.H0_H0 ;  /* 0x20000055ff557230 */ /* 0x000fe20000004100 */
[----:B------:R-:W-:Y:S01]  /*ffb0*/  LOP3.LUT R32, R174, 0x38, R33, 0xf8, !PT ;  /* 0x00000038ae207812 */ /* 0x000fe200078ef821 */
[----:B------:R-:W-:Y:S01]  /*ffc0*/  HADD2.F32 R66, -RZ, R66.H0_H0 ;  /* 0x20000042ff427230 */ /* 0x000fe20000004100 */
[----:B------:R-:W-:Y:S01]  /*ffd0*/  SHF.R.U64 R93, R28, 0x10, R29 ;  /* 0x000000101c5d7819 */ /* 0x000fe2000000121d */
[----:B------:R-:W-:Y:S01]  /*ffe0*/  IMAD.SHL.U32 R35, R35, 0x400, RZ ;  /* 0x0000040023237824 */ /* 0x000fe200078e00ff */
[----:B------:R-:W-:-:S02]  /*fff0*/  LOP3.LUT R44, R32, R175, RZ, 0x3c, !PT ;  /* 0x000000af202c7212 */ /* 0x000fc400078e3cff */
[----:B------:R-:W-:Y:S02]  /*10000*/  SHF.R.U32.HI R61, RZ, 0x10, R29 ;  /* 0x00000010ff3d7819 */ /* 0x000fe4000001161d */
[----:B------:R-:W-:Y:S02]  /*10010*/  LOP3.LUT R45, R35, 0x7fffe000, RZ, 0xc0, !PT ;  /* 0x7fffe000232d7812 */ /* 0x000fe400078ec0ff */
[----:B------:R-:W0:Y:S01]  /*10020*/  LDS.128 R32, [R207] ;  /* 0x00000000cf207984 */ /* 0x000e220000000c00 */
[--C-:B------:R-:W-:Y:S02]  /*10030*/  SHF.R.U64 R67, R42, 0x10, R43.reuse ;  /* 0x000000102a437819 */ /* 0x100fe4000000122b */
[----:B------:R-:W-:Y:S02]  /*10040*/  IADD3 R45, R44, R45, R176 ;  /* 0x0000002d2c2d7210 */ /* 0x000fe40007ffe0b0 */
[----:B------:R-:W-:Y:S02]  /*10050*/  SHF.R.U32.HI R65, RZ, 0x10, R43 ;  /* 0x00000010ff417819 */ /* 0x000fe4000001162b */
[--C-:B------:R-:W-:Y:S01]  /*10060*/  SHF.R.U32.HI R89, RZ, 0x10, R31.reuse ;  /* 0x00000010ff597819 */ /* 0x100fe2000001161f */
[----:B------:R-:W-:Y:S01]  /*10070*/  IMAD R60, R45, 0x2, R16 ;  /* 0x000000022d3c7824 */ /* 0x000fe200078e0210 */
[----:B------:R-:W-:-:S04]  /*10080*/  SHF.R.U64 R91, R30, 0x10, R31 ;  /* 0x000000101e5b7819 */ /* 0x000fc8000000121f */
[----:B------:R-:W1:Y:S01]  /*10090*/  LDS.128 R44, [R60+0xc400] ;  /* 0x00c400003c2c7984 */ /* 0x000e620000000c00 */
[--C-:B0-----:R-:W-:Y:S02]  /*100a0*/  HADD2.F32 R29, -RZ, R33.reuse.H0_H0 ;  /* 0x20000021ff1d7230 */ /* 0x101fe40000004100 */
[----:B------:R-:W-:Y:S02]  /*100b0*/  HADD2.F32 R28, -RZ, R32.H0_H0 ;  /* 0x20000020ff1c7230 */ /* 0x000fe40000004100 */
[----:B------:R-:W-:Y:S02]  /*100c0*/  HADD2.F32 R33, -RZ, R33.H1_H1 ;  /* 0x30000021ff217230 */ /* 0x000fe40000004100 */
[----:B------:R-:W-:Y:S02]  /*100d0*/  HADD2.F32 R30, -RZ, R34.H0_H0 ;  /* 0x20000022ff1e7230 */ /* 0x000fe40000004100 */
[--C-:B------:R-:W-:Y:S02]  /*100e0*/  HADD2.F32 R31, -RZ, R35.reuse.H0_H0 ;  /* 0x20000023ff1f7230 */ /* 0x100fe40000004100 */
[----:B------:R-:W-:-:S02]  /*100f0*/  HADD2.F32 R35, -RZ, R35.H1_H1 ;  /* 0x30000023ff237230 */ /* 0x000fc40000004100 */
[----:B------:R-:W-:Y:S02]  /*10100*/  HADD2.F32 R32, -RZ, R32.H1_H1 ;  /* 0x30000020ff207230 */ /* 0x000fe40000004100 */
[--C-:B-1----:R-:W-:Y:S02]  /*10110*/  HADD2.F32 R41, -RZ, R45.reuse.H0_H0 ;  /* 0x2000002dff297230 */ /* 0x102fe40000004100 */
[----:B------:R-:W-:Y:S02]  /*10120*/  HADD2.F32 R40, -RZ, R44.H0_H0 ;  /* 0x2000002cff287230 */ /* 0x000fe40000004100 */
[----:B------:R-:W-:Y:S02]  /*10130*/  HADD2.F32 R45, -RZ, R45.H1_H1 ;  /* 0x3000002dff2d7230 */ /* 0x000fe40000004100 */
[C---:B------:R-:W-:Y:S01]  /*10140*/  FMUL.FTZ R88, R41.reuse, R64 ;  /* 0x0000004029587220 */ /* 0x040fe20000410000 */
[----:B------:R-:W-:Y:S01]  /*10150*/  FMUL.FTZ R90, R41, R62 ;  /* 0x0000003e295a7220 */ /* 0x000fe20000410000 */
[----:B------:R-:W-:-:S02]  /*10160*/  HADD2.F32 R41, -RZ, R84.H0_H0 ;  /* 0x20000054ff297230 */ /* 0x000fc40000004100 */
[C---:B------:R-:W-:Y:S01]  /*10170*/  FFMA.FTZ R88, R29.reuse, R62, -R88 ;  /* 0x0000003e1d587223 */ /* 0x040fe20000010858 */
[----:B------:R-:W-:Y:S01]  /*10180*/  FFMA.FTZ R90, R29, R64, R90 ;  /* 0x000000401d5a7223 */ /* 0x000fe2000001005a */
[----:B------:R-:W-:Y:S02]  /*10190*/  HADD2.F32 R62, -RZ, R61.H0_H0 ;  /* 0x2000003dff3e7230 */ /* 0x000fe40000004100 */
[C---:B------:R-:W-:Y:S01]  /*101a0*/  FMUL.FTZ R29, R40.reuse, R83 ;  /* 0x00000053281d7220 */ /* 0x040fe20000410000 */
[-C--:B------:R-:W-:Y:S01]  /*101b0*/  FMUL.FTZ R40, R40, R85.reuse ;  /* 0x0000005528287220 */ /* 0x080fe20000410000 */
[----:B------:R-:W-:Y:S02]  /*101c0*/  HADD2.F32 R42, -RZ, R46.H0_H0 ;  /* 0x2000002eff2a7230 */ /* 0x000fe40000004100 */
[----:B------:R-:W-:Y:S01]  /*101d0*/  FMUL.FTZ R92, R45, R66 ;  /* 0x000000422d5c7220 */ /* 0x000fe20000410000 */
[----:B------:R-:W-:Y:S01]  /*101e0*/  FFMA.FTZ R85, R28, R85, -R29 ;  /* 0x000000551c557223 */ /* 0x000fe2000001081d */
[----:B------:R-:W-:-:S02]  /*101f0*/  HADD2.F32 R43, -RZ, R47.H0_H0 ;  /* 0x2000002fff2b7230 */ /* 0x000fc40000004100 */
[-C--:B------:R-:W-:Y:S01]  /*10200*/  FMUL.FTZ R64, R45, R62.reuse ;  /* 0x0000003e2d407220 */ /* 0x080fe20000410000 */
[----:B------:R-:W-:Y:S02]  /*10210*/  HADD2.F32 R29, -RZ, R86.H0_H0 ;  /* 0x20000056ff1d7230 */ /* 0x000fe40000004100 */
[C---:B------:R-:W-:Y:S01]  /*10220*/  FFMA.FTZ R45, R33.reuse, R62, -R92 ;  /* 0x0000003e212d7223 */ /* 0x040fe2000001085c */
[----:B------:R-:W-:Y:S02]  /*10230*/  HADD2.F32 R84, -RZ, R84.H1_H1 ;  /* 0x30000054ff547230 */ /* 0x000fe40000004100 */
[----:B------:R-:W-:Y:S01]  /*10240*/  FFMA.FTZ R61, R33, R66, R64 ;  /* 0x00000042213d7223 */ /* 0x000fe20000010040 */
[----:B------:R-:W-:Y:S02]  /*10250*/  HADD2.F32 R86, -RZ, R86.H1_H1 ;  /* 0x30000056ff567230 */ /* 0x000fe40000004100 */
[----:B------:R-:W-:Y:S01]  /*10260*/  FFMA.FTZ R83, R28, R83, R40 ;  /* 0x000000531c537223 */ /* 0x000fe20000010028 */
[----:B------:R-:W-:-:S02]  /*10270*/  HADD2.F32 R47, -RZ, R47.H1_H1 ;  /* 0x3000002fff2f7230 */ /* 0x000fc40000004100 */
[C---:B------:R-:W-:Y:S01]  /*10280*/  FMUL.FTZ R33, R42.reuse, R41 ;  /* 0x000000292a217220 */ /* 0x040fe20000410000 */
[-C--:B------:R-:W-:Y:S01]  /*10290*/  FMUL.FTZ R63, R42, R29.reuse ;  /* 0x0000001d2a3f7220 */ /* 0x080fe20000410000 */
[----:B------:R-:W-:Y:S02]  /*102a0*/  HADD2.F32 R40, -RZ, R65.H0_H0 ;  /* 0x20000041ff287230 */ /* 0x000fe40000004100 */
[C---:B------:R-:W-:Y:S01]  /*102b0*/  FMUL.FTZ R62, R43.reuse, R84 ;  /* 0x000000542b3e7220 */ /* 0x040fe20000410000 */
[----:B------:R-:W-:Y:S02]  /*102c0*/  HADD2.F32 R28, -RZ, R89.H0_H0 ;  /* 0x20000059ff1c7230 */ /* 0x000fe40000004100 */
[----:B------:R-:W-:Y:S01]  /*102d0*/  FMUL.FTZ R43, R43, R86 ;  /* 0x000000562b2b7220 */ /* 0x000fe20000410000 */
[C---:B------:R-:W-:Y:S01]  /*102e0*/  FFMA.FTZ R42, R30.reuse, R29, -R33 ;  /* 0x0000001d1e2a7223 */ /* 0x040fe20000010821 */
[----:B------:R-:W-:Y:S01]  /*102f0*/  FFMA.FTZ R63, R30, R41, R63 ;  /* 0x000000291e3f7223 */ /* 0x000fe2000001003f */
[----:B------:R-:W-:-:S02]  /*10300*/  HADD2.F32 R44, -RZ, R44.H1_H1 ;  /* 0x3000002cff2c7230 */ /* 0x000fc40000004100 */
[----:B------:R-:W-:Y:S01]  /*10310*/  FMUL.FTZ R30, R47, R40 ;  /* 0x000000282f1e7220 */ /* 0x000fe20000410000 */
[----:B------:R-:W-:Y:S02]  /*10320*/  HADD2.F32 R46, -RZ, R46.H1_H1 ;  /* 0x3000002eff2e7230 */ /* 0x000fe40000004100 */
[C---:B------:R-:W-:Y:S01]  /*10330*/  FFMA.FTZ R62, R31.reuse, R86, -R62 ;  /* 0x000000561f3e7223 */ /* 0x040fe2000001083e */
[----:B------:R-:W-:Y:S01]  /*10340*/  FFMA.FTZ R84, R31, R84, R43 ;  /* 0x000000541f547223 */ /* 0x000fe2000001002b */
[-C--:B------:R-:W-:Y:S01]  /*10350*/  FMUL.FTZ R64, R47, R28.reuse ;  /* 0x0000001c2f407220 */ /* 0x080fe20000410000 */
[----:B------:R-:W-:Y:S02]  /*10360*/  HADD2.F32 R33, -RZ, R87.H0_H0 ;  /* 0x20000057ff217230 */ /* 0x000fe40000004100 */
[C---:B------:R-:W-:Y:S01]  /*10370*/  FFMA.FTZ R47, R35.reuse, R28, -R30 ;  /* 0x0000001c232f7223 */ /* 0x040fe2000001081e */
[----:B------:R-:W-:Y:S02]  /*10380*/  HADD2.F32 R41, -RZ, R67.H0_H0 ;  /* 0x20000043ff297230 */ /* 0x000fe40000004100 */
[----:B------:R-:W-:Y:S01]  /*10390*/  FFMA.FTZ R65, R35, R40, R64 ;  /* 0x0000002823417223 */ /* 0x000fe20000010040 */
[----:B------:R-:W-:-:S02]  /*103a0*/  HADD2.F32 R29, -RZ, R93.H0_H0 ;  /* 0x2000005dff1d7230 */ /* 0x000fc40000004100 */
[----:B------:R-:W-:Y:S01]  /*103b0*/  FMUL.FTZ R35, R44, R33 ;  /* 0x000000212c237220 */ /* 0x000fe20000410000 */
[----:B------:R-:W-:Y:S02]  /*103c0*/  HADD2.F32 R31, -RZ, R91.H0_H0 ;  /* 0x2000005bff1f7230 */ /* 0x000fe40000004100 */
[----:B------:R-:W-:Y:S01]  /*103d0*/  FMUL.FTZ R43, R46, R41 ;  /* 0x000000292e2b7220 */ /* 0x000fe20000410000 */
[----:B------:R-:W-:Y:S02]  /*103e0*/  HADD2.F32 R34, -RZ, R34.H1_H1 ;  /* 0x30000022ff227230 */ /* 0x000fe40000004100 */
[-C--:B------:R-:W-:Y:S01]  /*103f0*/  FMUL.FTZ R44, R44, R29.reuse ;  /* 0x0000001d2c2c7220 */ /* 0x080fe20000410000 */
[----:B------:R-:W-:Y:S01]  /*10400*/  FFMA.FTZ R28, R32, R29, -R35 ;  /* 0x0000001d201c7223 */ /* 0x000fe20000010823 */
[-C--:B------:R-:W-:Y:S01]  /*10410*/  FMUL.FTZ R46, R46, R31.reuse ;  /* 0x0000001f2e2e7220 */ /* 0x080fe20000410000 */
[----:B------:R-:W-:Y:S01]  /*10420*/  F2FP.F16.F32.PACK_AB R29, R45, R88 ;  /* 0x000000582d1d723e */ /* 0x000fe200000000ff */
[----:B------:R-:W-:Y:S01]  /*10430*/  FFMA.FTZ R43, R34, R31, -R43 ;  /* 0x0000001f222b7223 */ /* 0x000fe2000001082b */
        /* <DEDUP_REMOVED lines=11> */
.L_x_1839:
[----:B------:R-:W-:Y:S05]  /*104f0*/  BSYNC B2 ;  /* 0x0000000000027941 */ /* 0x000fea0003800000 */
.L_x_1838:
[----:B------:R-:W-:Y:S05]  /*10500*/  @P2 BRA `(.L_x_1835) ;  /* 0x0000000400782947 */ /* 0x000fea0003800000 */
[----:B------:R-:W-:Y:S01]  /*10510*/  LEA.HI R82, R82, R192, RZ, 0x1d ;  /* 0x000000c052527211 */ /* 0x000fe200078fe8ff */
[----:B------:R-:W-:Y:S01]  /*10520*/  HADD2.F32 R41, -RZ, R76.H1_H1 ;  /* 0x3000004cff297230 */ /* 0x000fe20000004100 */
[----:B------:R-:W-:Y:S01]  /*10530*/  SHF.R.U64 R63, R36, 0x10, R37 ;  /* 0x00000010243f7819 */ /* 0x000fe20000001225 */
[--C-:B------:R-:W-:Y:S01]  /*10540*/  HADD2.F32 R42, -RZ, R74.reuse.H1_H1 ;  /* 0x3000004aff2a7230 */ /* 0x100fe20000004100 */
[----:B-1----:R-:W-:Y:S01]  /*10550*/  SHF.R.S32.HI R31, RZ, 0x1f, R82 ;  /* 0x0000001fff1f7819 */ /* 0x002fe20000011452 */
[----:B------:R-:W-:Y:S01]  /*10560*/  IMAD.SHL.U32 R29, R82, 0x8, RZ ;  /* 0x00000008521d7824 */ /* 0x000fe200078e00ff */
[----:B------:R-:W-:Y:S01]  /*10570*/  SHF.R.U32.HI R43, RZ, 0x10, R25 ;  /* 0x00000010ff2b7819 */ /* 0x000fe20000011619 */
[----:B------:R-:W-:Y:S01]  /*10580*/  HADD2.F32 R74, -RZ, R74.H0_H0 ;  /* 0x2000004aff4a7230 */ /* 0x000fe20000004100 */
[----:B------:R-:W-:Y:S01]  /*10590*/  LEA.HI R31, R31, R82, RZ, 0x3 ;  /* 0x000000521f1f7211 */ /* 0x000fe200078f18ff */
[----:B------:R-:W-:Y:S01]  /*105a0*/  HADD2.F32 R76, -RZ, R76.H0_H0 ;  /* 0x2000004cff4c7230 */ /* 0x000fe20000004100 */
[----:B------:R-:W-:-:S02]  /*105b0*/  LOP3.LUT R28, R174, 0x38, R29, 0xf8, !PT ;  /* 0x00000038ae1c7812 */ /* 0x000fc400078ef81d */
[----:B0-----:R-:W-:Y:S01]  /*105c0*/  SHF.R.U32.HI R44, RZ, 0x10, R37 ;  /* 0x00000010ff2c7819 */ /* 0x001fe20000011625 */
[----:B------:R-:W-:Y:S01]  /*105d0*/  IMAD.SHL.U32 R31, R31, 0x400, RZ ;  /* 0x000004001f1f7824 */ /* 0x000fe200078e00ff */
[----:B------:R-:W-:Y:S02]  /*105e0*/  LOP3.LUT R32, R28, R175, RZ, 0x3c, !PT ;  /* 0x000000af1c207212 */ /* 0x000fe400078e3cff */
[----:B------:R-:W-:Y:S01]  /*105f0*/  SHF.R.U64 R65, R24, 0x10, R25 ;  /* 0x0000001018417819 */ /* 0x000fe20000001219 */
[----:B------:R-:W-:Y:S01]  /*10600*/  HADD2.F32 R44, -RZ, R44.H0_H0 ;  /* 0x2000002cff2c7230 */ /* 0x000fe20000004100 */
[----:B------:R-:W-:Y:S02]  /*10610*/  LOP3.LUT R33, R31, 0x7fffe000, RZ, 0xc0, !PT ;  /* 0x7fffe0001f217812 */ /* 0x000fe400078ec0ff */
[----:B------:R-:W0:Y:S01]  /*10620*/  LDS.128 R28, [R205] ;  /* 0x00000000cd1c7984 */ /* 0x000e220000000c00 */
[----:B------:R-:W-:Y:S02]  /*10630*/  SHF.R.U64 R61, R38, 0x10, R39 ;  /* 0x00000010263d7819 */ /* 0x000fe40000001227 */
[----:B------:R-:W-:-:S02]  /*10640*/  IADD3 R33, R32, R33, R176 ;  /* 0x0000002120217210 */ /* 0x000fc40007ffe0b0 */
[----:B------:R-:W-:Y:S02]  /*10650*/  SHF.R.U64 R64, R26, 0x10, R27 ;  /* 0x000000101a407819 */ /* 0x000fe4000000121b */
[----:B------:R-:W-:Y:S01]  /*10660*/  SHF.R.U32.HI R45, RZ, 0x10, R39 ;  /* 0x00000010ff2d7819 */ /* 0x000fe20000011627 */
[----:B------:R-:W-:Y:S01]  /*10670*/  IMAD R40, R33, 0x2, R16 ;  /* 0x0000000221287824 */ /* 0x000fe200078e0210 */
[----:B------:R-:W-:-:S04]  /*10680*/  SHF.R.U32.HI R47, RZ, 0x10, R27 ;  /* 0x00000010ff2f7819 */ /* 0x000fc8000001161b */
        /* <DEDUP_REMOVED lines=9> */
[----:B------:R-:W-:Y:S02]  /*10720*/  HADD2.F32 R37, -RZ, R33.H1_H1 ;  /* 0x30000021ff257230 */ /* 0x000fe40000004100 */
[----:B------:R-:W-:Y:S02]  /*10730*/  HADD2.F32 R33, -RZ, R32.H0_H0 ;  /* 0x20000020ff217230 */ /* 0x000fe40000004100 */
[C---:B------:R-:W-:Y:S01]  /*10740*/  FMUL.FTZ R46, R36.reuse, R42 ;  /* 0x0000002a242e7220 */ /* 0x040fe20000410000 */
[----:B------:R-:W-:Y:S01]  /*10750*/  FMUL.FTZ R60, R36, R41 ;  /* 0x00000029243c7220 */ /* 0x000fe20000410000 */
[----:B------:R-:W-:-:S02]  /*10760*/  HADD2.F32 R36, -RZ, R43.H0_H0 ;  /* 0x2000002bff247230 */ /* 0x000fc40000004100 */
[----:B------:R-:W-:Y:S01]  /*10770*/  FMUL.FTZ R62, R37, R44 ;  /* 0x0000002c253e7220 */ /* 0x000fe20000410000 */
[C---:B------:R-:W-:Y:S01]  /*10780*/  FFMA.FTZ R46, R25.reuse, R41, -R46 ;  /* 0x00000029192e7223 */ /* 0x040fe2000001082e */
[----:B------:R-:W-:Y:S01]  /*10790*/  FFMA.FTZ R60, R25, R42, R60 ;  /* 0x0000002a193c7223 */ /* 0x000fe2000001003c */
[----:B------:R-:W-:Y:S01]  /*107a0*/  FMUL.FTZ R25, R33, R74 ;  /* 0x0000004a21197220 */ /* 0x000fe20000410000 */
[----:B------:R-:W-:Y:S01]  /*107b0*/  FMUL.FTZ R42, R37, R36 ;  /* 0x00000024252a7220 */ /* 0x000fe20000410000 */
[----:B------:R-:W-:Y:S02]  /*107c0*/  HADD2.F32 R38, -RZ, R34.H0_H0 ;  /* 0x20000022ff267230 */ /* 0x000fe40000004100 */
[-C--:B------:R-:W-:Y:S01]  /*107d0*/  FMUL.FTZ R33, R33, R76.reuse ;  /* 0x0000004c21217220 */ /* 0x080fe20000410000 */
[----:B------:R-:W-:Y:S02]  /*107e0*/  HADD2.F32 R37, -RZ, R75.H0_H0 ;  /* 0x2000004bff257230 */ /* 0x000fe40000004100 */
[----:B------:R-:W-:Y:S01]  /*107f0*/  FFMA.FTZ R76, R24, R76, -R25 ;  /* 0x0000004c184c7223 */ /* 0x000fe20000010819 */
[----:B------:R-:W-:Y:S01]  /*10800*/  FFMA.FTZ R43, R29, R44, R42 ;  /* 0x0000002c1d2b7223 */ /* 0x000fe2000001002a */
[----:B------:R-:W-:-:S02]  /*10810*/  HADD2.F32 R25, -RZ, R77.H0_H0 ;  /* 0x2000004dff197230 */ /* 0x000fc40000004100 */
[----:B------:R-:W-:Y:S01]  /*10820*/  FFMA.FTZ R41, R29, R36, -R62 ;  /* 0x000000241d297223 */ /* 0x000fe2000001083e */
[----:B------:R-:W-:Y:S02]  /*10830*/  HADD2.F32 R39, -RZ, R35.H0_H0 ;  /* 0x20000023ff277230 */ /* 0x000fe40000004100 */
[----:B------:R-:W-:Y:S01]  /*10840*/  FFMA.FTZ R74, R24, R74, R33 ;  /* 0x0000004a184a7223 */ /* 0x000fe20000010021 */
[----:B------:R-:W-:Y:S02]  /*10850*/  HADD2.F32 R42, -RZ, R75.H1_H1 ;  /* 0x3000004bff2a7230 */ /* 0x000fe40000004100 */
[C---:B------:R-:W-:Y:S01]  /*10860*/  FMUL.FTZ R29, R38.reuse, R37 ;  /* 0x00000025261d7220 */ /* 0x040fe20000410000 */
[----:B------:R-:W-:Y:S02]  /*10870*/  HADD2.F32 R24, -RZ, R77.H1_H1 ;  /* 0x3000004dff187230 */ /* 0x000fe40000004100 */
[----:B------:R-:W-:Y:S01]  /*10880*/  FMUL.FTZ R33, R38, R25 ;  /* 0x0000001926217220 */ /* 0x000fe20000410000 */
[----:B------:R-:W-:-:S02]  /*10890*/  HADD2.F32 R35, -RZ, R35.H1_H1 ;  /* 0x30000023ff237230 */ /* 0x000fc40000004100 */
[C---:B------:R-:W-:Y:S01]  /*108a0*/  FFMA.FTZ R44, R26.reuse, R25, -R29 ;  /* 0x000000191a2c7223 */ /* 0x040fe2000001081d */
[----:B------:R-:W-:Y:S02]  /*108b0*/  HADD2.F32 R38, -RZ, R45.H0_H0 ;  /* 0x2000002dff267230 */ /* 0x000fe40000004100 */
[C---:B------:R-:W-:Y:S01]  /*108c0*/  FMUL.FTZ R62, R39.reuse, R42 ;  /* 0x0000002a273e7220 */ /* 0x040fe20000410000 */
[----:B------:R-:W-:Y:S02]  /*108d0*/  HADD2.F32 R36, -RZ, R47.H0_H0 ;  /* 0x2000002fff247230 */ /* 0x000fe40000004100 */
[-C--:B------:R-:W-:Y:S01]  /*108e0*/  FMUL.FTZ R25, R39, R24.reuse ;  /* 0x0000001827197220 */ /* 0x080fe20000410000 */
[----:B------:R-:W-:Y:S01]  /*108f0*/  FFMA.FTZ R39, R26, R37, R33 ;  /* 0x000000251a277223 */ /* 0x000fe20000010021 */
[----:B------:R-:W-:Y:S01]  /*10900*/  FFMA.FTZ R62, R27, R24, -R62 ;  /* 0x000000181b3e7223 */ /* 0x000fe2000001083e */
[----:B------:R-:W-:Y:S02]  /*10910*/  HADD2.F32 R32, -RZ, R32.H1_H1 ;  /* 0x30000020ff207230 */ /* 0x000fe40000004100 */
[----:B------:R-:W-:Y:S01]  /*10920*/  FMUL.FTZ R26, R35, R38 ;  /* 0x00000026231a7220 */ /* 0x000fe20000410000 */
[----:B------:R-:W-:-:S02]  /*10930*/  HADD2.F32 R34, -RZ, R34.H1_H1 ;  /* 0x30000022ff227230 */ /* 0x000fc40000004100 */
[----:B------:R-:W-:Y:S01]  /*10940*/  FFMA.FTZ R42, R27, R42, R25 ;  /* 0x0000002a1b2a7223 */ /* 0x000fe20000010019 */
[-C--:B------:R-:W-:Y:S01]  /*10950*/  FMUL.FTZ R24, R35, R36.reuse ;  /* 0x0000002423187220 */ /* 0x080fe20000410000 */
[----:B------:R-:W-:Y:S02]  /*10960*/  HADD2.F32 R29, -RZ, R63.H0_H0 ;  /* 0x2000003fff1d7230 */ /* 0x000fe40000004100 */
[C---:B------:R-:W-:Y:S01]  /*10970*/  FFMA.FTZ R47, R31.reuse, R36, -R26 ;  /* 0x000000241f2f7223 */ /* 0x040fe2000001081a */
[----:B------:R-:W-:Y:S02]  /*10980*/  HADD2.F32 R33, -RZ, R61.H0_H0 ;  /* 0x2000003dff217230 */ /* 0x000fe40000004100 */
[----:B------:R-:W-:Y:S01]  /*10990*/  FFMA.FTZ R61, R31, R38, R24 ;  /* 0x000000261f3d7223 */ /* 0x000fe20000010018 */
[----:B------:R-:W-:Y:S02]  /*109a0*/  HADD2.F32 R25, -RZ, R65.H0_H0 ;  /* 0x20000041ff197230 */ /* 0x000fe40000004100 */
[----:B------:R-:W-:Y:S01]  /*109b0*/  FMUL.FTZ R31, R32, R29 ;  /* 0x0000001d201f7220 */ /* 0x000fe20000410000 */
[----:B------:R-:W-:-:S02]  /*109c0*/  HADD2.F32 R27, -RZ, R64.H0_H0 ;  /* 0x20000040ff1b7230 */ /* 0x000fc40000004100 */
        /* <DEDUP_REMOVED lines=18> */
.L_x_1835:
[----:B------:R-:W-:Y:S05]  /*10af0*/  BSYNC B1 ;  /* 0x0000000000017941 */ /* 0x000fea0003800000 */
.L_x_1834:
[----:B------:R-:W-:-:S13]  /*10b00*/  ISETP.GE.AND P0, PT, R188, R73, PT ;  /* 0x00000049bc00720c */ /* 0x000fda0003f06270 */
[----:B------:R-:W-:Y:S05]  /*10b10*/  @P0 BRA `(.L_x_1815) ;  /* 0x0000001000940947 */ /* 0x000fea0003800000 */
[----:B01----:R-:W0:Y:S01]  /*10b20*/  LDC R32, c[0x0][0x3f4] ;  /* 0x0000fd00ff207b82 */ /* 0x003e220000000800 */
[----:B------:R-:W-:Y:S01]  /*10b30*/  BSSY B1, `(.L_x_1840) ;  /* 0x0000063000017945 */ /* 0x000fe20003800000 */
[-C--:B0-----:R-:W-:Y:S02]  /*10b40*/  ISETP.GE.AND P0, PT, R18, R32.reuse, PT ;  /* 0x000000201200720c */ /* 0x081fe40003f06270 */
[-C--:B------:R-:W-:Y:S02]  /*10b50*/  ISETP.GE.AND P1, PT, R165, R32.reuse, PT ;  /* 0x00000020a500720c */ /* 0x080fe40003f26270 */
[----:B------:R-:W-:-:S09]  /*10b60*/  ISETP.GE.AND P2, PT, R166, R32, PT ;  /* 0x00000020a600720c */ /* 0x000fd20003f46270 */
[----:B------:R-:W-:Y:S05]  /*10b70*/  @P0 BRA `(.L_x_1841) ;  /* 0x0000000400780947 */ /* 0x000fea0003800000 */
[----:B--2---:R-:W-:Y:S01]  /*10b80*/  LEA.HI R24, R32, R189, RZ, 0x1d ;  /* 0x000000bd20187211 */ /* 0x004fe200078fe8ff */
[----:B------:R-:W-:Y:S01]  /*10b90*/  HADD2.F32 R38, -RZ, R80.H1_H1 ;  /* 0x30000050ff267230 */ /* 0x000fe20000004100 */
[----:B------:R-:W-:Y:S01]  /*10ba0*/  SHF.R.U32.HI R41, RZ, 0x10, R49 ;  /* 0x00000010ff297819 */ /* 0x000fe20000011631 */
[--C-:B------:R-:W-:Y:S01]  /*10bb0*/  HADD2.F32 R39, -RZ, R78.reuse.H1_H1 ;  /* 0x3000004eff277230 */ /* 0x100fe20000004100 */
[----:B------:R-:W-:Y:S01]  /*10bc0*/  SHF.R.S32.HI R25, RZ, 0x1f, R24 ;  /* 0x0000001fff197819 */ /* 0x000fe20000011418 */
[----:B------:R-:W-:Y:S01]  /*10bd0*/  HADD2.F32 R78, -RZ, R78.H0_H0 ;  /* 0x2000004eff4e7230 */ /* 0x000fe20000004100 */
[----:B------:R-:W-:Y:S01]  /*10be0*/  SHF.L.U32 R26, R24, 0x3, RZ ;  /* 0x00000003181a7819 */ /* 0x000fe200000006ff */
[----:B------:R-:W-:Y:S01]  /*10bf0*/  HADD2.F32 R80, -RZ, R80.H0_H0 ;  /* 0x20000050ff507230 */ /* 0x000fe20000004100 */
[----:B------:R-:W-:Y:S02]  /*10c00*/  LEA.HI R24, R25, R24, RZ, 0x3 ;  /* 0x0000001819187211 */ /* 0x000fe400078f18ff */
[----:B------:R-:W-:-:S02]  /*10c10*/  LOP3.LUT R25, R173, 0x38, R26, 0xf8, !PT ;  /* 0x00000038ad197812 */ /* 0x000fc400078ef81a */
[----:B------:R-:W-:Y:S01]  /*10c20*/  SHF.R.U32.HI R40, RZ, 0x10, R5 ;  /* 0x00000010ff287819 */ /* 0x000fe20000011605 */
        /* <DEDUP_REMOVED lines=9> */
[----:B------:R-:W-:Y:S01]  /*10cc0*/  SHF.R.U64 R47, R6, 0x10, R7 ;  /* 0x00000010062f7819 */ /* 0x000fe20000001207 */
[----:B------:R-:W-:Y:S01]  /*10cd0*/  IMAD R33, R29, 0x2, R16 ;  /* 0x000000021d217824 */ /* 0x000fe200078e0210 */
[----:B------:R-:W-:Y:S02]  /*10ce0*/  SHF.R.U32.HI R50, RZ, 0x10, R51 ;  /* 0x00000010ff327819 */ /* 0x000fe40000011633 */
[----:B------:R-:W-:Y:S02]  /*10cf0*/  SHF.R.U32.HI R43, RZ, 0x10, R7 ;  /* 0x00000010ff2b7819 */ /* 0x000fe40000011607 */
[----:B------:R-:W1:Y:S01]  /*10d00*/  LDS.128 R28, [R33+0xc400] ;  /* 0x00c40000211c7984 */ /* 0x000e620000000c00 */
[----:B0-----:R-:W-:Y:S02]  /*10d10*/  HADD2.F32 R5, -RZ, R25.H0_H0 ;  /* 0x20000019ff057230 */ /* 0x001fe40000004100 */
[----:B------:R-:W-:-:S02]  /*10d20*/  HADD2.F32 R4, -RZ, R24.H0_H0 ;  /* 0x20000018ff047230 */ /* 0x000fc40000004100 */
[----:B------:R-:W-:Y:S02]  /*10d30*/  HADD2.F32 R25, -RZ, R25.H1_H1 ;  /* 0x30000019ff197230 */ /* 0x000fe40000004100 */
[----:B------:R-:W-:Y:S02]  /*10d40*/  HADD2.F32 R6, -RZ, R26.H0_H0 ;  /* 0x2000001aff067230 */ /* 0x000fe40000004100 */
[--C-:B------:R-:W-:Y:S02]  /*10d50*/  HADD2.F32 R7, -RZ, R27.reuse.H0_H0 ;  /* 0x2000001bff077230 */ /* 0x100fe40000004100 */
[----:B------:R-:W-:Y:S02]  /*10d60*/  HADD2.F32 R27, -RZ, R27.H1_H1 ;  /* 0x3000001bff1b7230 */ /* 0x000fe40000004100 */
[----:B------:R-:W-:Y:S02]  /*10d70*/  HADD2.F32 R24, -RZ, R24.H1_H1 ;  /* 0x30000018ff187230 */ /* 0x000fe40000004100 */
[----:B-1----:R-:W-:-:S02]  /*10d80*/  HADD2.F32 R34, -RZ, R29.H0_H0 ;  /* 0x2000001dff227230 */ /* 0x002fc40000004100 */
[----:B------:R-:W-:Y:S02]  /*10d90*/  HADD2.F32 R35, -RZ, R29.H1_H1 ;  /* 0x3000001dff237230 */ /* 0x000fe40000004100 */
[----:B------:R-:W-:Y:S02]  /*10da0*/  HADD2.F32 R29, -RZ, R28.H0_H0 ;  /* 0x2000001cff1d7230 */ /* 0x000fe40000004100 */
[CC--:B------:R-:W-:Y:S01]  /*10db0*/  FMUL.FTZ R42, R34.reuse, R39.reuse ;  /* 0x00000027222a7220 */ /* 0x0c0fe20000410000 */
[-C--:B------:R-:W-:Y:S01]  /*10dc0*/  FMUL.FTZ R44, R34, R38.reuse ;  /* 0x00000026222c7220 */ /* 0x080fe20000410000 */
[----:B------:R-:W-:Y:S02]  /*10dd0*/  HADD2.F32 R34, -RZ, R41.H0_H0 ;  /* 0x20000029ff227230 */ /* 0x000fe40000004100 */
[C---:B------:R-:W-:Y:S01]  /*10de0*/  FFMA.FTZ R42, R5.reuse, R38, -R42 ;  /* 0x00000026052a7223 */ /* 0x040fe2000001082a */
[----:B------:R-:W-:Y:S01]  /*10df0*/  FFMA.FTZ R44, R5, R39, R44 ;  /* 0x00000027052c7223 */ /* 0x000fe2000001002c */
[----:B------:R-:W-:Y:S01]  /*10e00*/  FMUL.FTZ R5, R29, R78 ;  /* 0x0000004e1d057220 */ /* 0x000fe20000410000 */
[C---:B------:R-:W-:Y:S01]  /*10e10*/  FMUL.FTZ R38, R35.reuse, R40 ;  /* 0x0000002823267220 */ /* 0x040fe20000410000 */
[----:B------:R-:W-:Y:S01]  /*10e20*/  FMUL.FTZ R46, R35, R34 ;  /* 0x00000022232e7220 */ /* 0x000fe20000410000 */
[----:B------:R-:W-:-:S02]  /*10e30*/  HADD2.F32 R36, -RZ, R30.H0_H0 ;  /* 0x2000001eff247230 */ /* 0x000fc40000004100 */
[-C--:B------:R-:W-:Y:S01]  /*10e40*/  FMUL.FTZ R29, R29, R80.reuse ;  /* 0x000000501d1d7220 */ /* 0x080fe20000410000 */
[----:B------:R-:W-:Y:S02]  /*10e50*/  HADD2.F32 R35, -RZ, R79.H0_H0 ;  /* 0x2000004fff237230 */ /* 0x000fe40000004100 */
[C---:B------:R-:W-:Y:S01]  /*10e60*/  FFMA.FTZ R80, R4.reuse, R80, -R5 ;  /* 0x0000005004507223 */ /* 0x040fe20000010805 */
[C---:B------:R-:W-:Y:S01]  /*10e70*/  FFMA.FTZ R39, R25.reuse, R34, -R38 ;  /* 0x0000002219277223 */ /* 0x040fe20000010826 */
[----:B------:R-:W-:Y:S02]  /*10e80*/  HADD2.F32 R5, -RZ, R81.H0_H0 ;  /* 0x20000051ff057230 */ /* 0x000fe40000004100 */
[----:B------:R-:W-:Y:S01]  /*10e90*/  FFMA.FTZ R41, R25, R40, R46 ;  /* 0x0000002819297223 */ /* 0x000fe2000001002e */
[----:B------:R-:W-:Y:S02]  /*10ea0*/  HADD2.F32 R37, -RZ, R31.H0_H0 ;  /* 0x2000001fff257230 */ /* 0x000fe40000004100 */
[----:B------:R-:W-:Y:S01]  /*10eb0*/  FFMA.FTZ R78, R4, R78, R29 ;  /* 0x0000004e044e7223 */ /* 0x000fe2000001001d */
[----:B------:R-:W-:-:S02]  /*10ec0*/  HADD2.F32 R38, -RZ, R79.H1_H1 ;  /* 0x3000004fff267230 */ /* 0x000fc40000004100 */
[C---:B------:R-:W-:Y:S01]  /*10ed0*/  FMUL.FTZ R25, R36.reuse, R35 ;  /* 0x0000002324197220 */ /* 0x040fe20000410000 */
[----:B------:R-:W-:Y:S02]  /*10ee0*/  HADD2.F32 R4, -RZ, R81.H1_H1 ;  /* 0x30000051ff047230 */ /* 0x000fe40000004100 */
[-C--:B------:R-:W-:Y:S01]  /*10ef0*/  FMUL.FTZ R29, R36, R5.reuse ;  /* 0x00000005241d7220 */ /* 0x080fe20000410000 */
[----:B------:R-:W-:Y:S02]  /*10f00*/  HADD2.F32 R31, -RZ, R31.H1_H1 ;  /* 0x3000001fff1f7230 */ /* 0x000fe40000004100 */
[----:B------:R-:W-:Y:S01]  /*10f10*/  FFMA.FTZ R40, R6, R5, -R25 ;  /* 0x0000000506287223 */ /* 0x000fe20000010819 */
[----:B------:R-:W-:Y:S02]  /*10f20*/  HADD2.F32 R36, -RZ, R43.H0_H0 ;  /* 0x2000002bff247230 */ /* 0x000fe40000004100 */
[----:B------:R-:W-:Y:S01]  /*10f30*/  FMUL.FTZ R46, R37, R38 ;  /* 0x00000026252e7220 */ /* 0x000fe20000410000 */
[----:B------:R-:W-:-:S02]  /*10f40*/  HADD2.F32 R34, -RZ, R50.H0_H0 ;  /* 0x20000032ff227230 */ /* 0x000fc40000004100 */
[-C--:B------:R-:W-:Y:S01]  /*10f50*/  FMUL.FTZ R5, R37, R4.reuse ;  /* 0x0000000425057220 */ /* 0x080fe20000410000 */
[----:B------:R-:W-:Y:S01]  /*10f60*/  FFMA.FTZ R37, R6, R35, R29 ;  /* 0x0000002306257223 */ /* 0x000fe2000001001d */
[----:B------:R-:W-:Y:S01]  /*10f70*/  FFMA.FTZ R46, R7, R4, -R46 ;  /* 0x00000004072e7223 */ /* 0x000fe2000001082e */
[----:B------:R-:W-:Y:S02]  /*10f80*/  HADD2.F32 R28, -RZ, R28.H1_H1 ;  /* 0x3000001cff1c7230 */ /* 0x000fe40000004100 */
[----:B------:R-:W-:Y:S01]  /*10f90*/  FMUL.FTZ R6, R31, R36 ;  /* 0x000000241f067220 */ /* 0x000fe20000410000 */
[----:B------:R-:W-:Y:S02]  /*10fa0*/  HADD2.F32 R30, -RZ, R30.H1_H1 ;  /* 0x3000001eff1e7230 */ /* 0x000fe40000004100 */
[----:B------:R-:W-:Y:S01]  /*10fb0*/  FFMA.FTZ R38, R7, R38, R5 ;  /* 0x0000002607267223 */ /* 0x000fe20000010005 */
[----:B------:R-:W-:Y:S01]  /*10fc0*/  FMUL.FTZ R4, R31, R34 ;  /* 0x000000221f047220 */ /* 0x000fe20000410000 */
[----:B------:R-:W-:-:S02]  /*10fd0*/  HADD2.F32 R25, -RZ, R48.H0_H0 ;  /* 0x20000030ff197230 */ /* 0x000fc40000004100 */
[C---:B------:R-:W-:Y:S01]  /*10fe0*/  FFMA.FTZ R45, R27.reuse, R34, -R6 ;  /* 0x000000221b2d7223 */ /* 0x040fe20000010806 */
[----:B------:R-:W-:Y:S02]  /*10ff0*/  HADD2.F32 R29, -RZ, R47.H0_H0 ;  /* 0x2000002fff1d7230 */ /* 0x000fe40000004100 */
[----:B------:R-:W-:Y:S01]  /*11000*/  FFMA.FTZ R47, R27, R36, R4 ;  /* 0x000000241b2f7223 */ /* 0x000fe20000010004 */
[----:B------:R-:W-:Y:S02]  /*11010*/  HADD2.F32 R5, -RZ, R60.H0_H0 ;  /* 0x2000003cff057230 */ /* 0x000fe40000004100 */
[----:B------:R-:W-:Y:S01]  /*11020*/  FMUL.FTZ R27, R28, R25 ;  /* 0x000000191c1b7220 */ /* 0x000fe20000410000 */
[----:B------:R-:W-:Y:S02]  /*11030*/  HADD2.F32 R7, -RZ, R49.H0_H0 ;  /* 0x20000031ff077230 */ /* 0x000fe40000004100 */
[----:B------:R-:W-:Y:S01]  /*11040*/  FMUL.FTZ R43, R30, R29 ;  /* 0x0000001d1e2b7220 */ /* 0x000fe20000410000 */
[----:B------:R-:W-:-:S02]  /*11050*/  HADD2.F32 R26, -RZ, R26.H1_H1 ;  /* 0x3000001aff1a7230 */ /* 0x000fc40000004100 */
[-C--:B------:R-:W-:Y:S01]  /*11060*/  FMUL.FTZ R28, R28, R5.reuse ;  /* 0x000000051c1c7220 */ /* 0x080fe20000410000 */
[----:B------:R-:W-:Y:S01]  /*11070*/  FFMA.FTZ R31, R24, R5, -R27 ;  /* 0x00000005181f7223 */ /* 0x000fe2000001081b */
[-C--:B------:R-:W-:Y:S01]  /*11080*/  FMUL.FTZ R30, R30, R7.reuse ;  /* 0x000000071e1e7220 */ /* 0x080fe20000410000 */
[----:B------:R-:W-:Y:S01]  /*11090*/  F2FP.F16.F32.PACK_AB R5, R39, R42 ;  /* 0x0000002a2705723e */ /* 0x000fe200000000ff */
[----:B------:R-:W-:Y:S01]  /*110a0*/  FFMA.FTZ R43, R26, R7, -R43 ;  /* 0x000000071a2b7223 */ /* 0x000fe2000001082b */
[----:B------:R-:W-:Y:S01]  /*110b0*/  FFMA.FTZ R35, R24, R25, R28 ;  /* 0x0000001918237223 */ /* 0x000fe2000001001c */
[----:B------:R-:W-:Y:S01]  /*110c0*/  FFMA.FTZ R26, R26, R29, R30 ;  /* 0x0000001d1a1a7223 */ /* 0x000fe2000001001e */
        /* <DEDUP_REMOVED lines=9> */
.L_x_1841:
[----:B------:R-:W-:Y:S05]  /*11160*/  BSYNC B1 ;  /* 0x0000000000017941 */ /* 0x000fea0003800000 */
.L_x_1840:
[----:B------:R-:W-:Y:S04]  /*11170*/  BSSY B1, `(.L_x_1842) ;  /* 0x0000060000017945 */ /* 0x000fe80003800000 */
[----:B------:R-:W-:Y:S05]  /*11180*/  @P1 BRA `(.L_x_1843) ;  /* 0x0000000400781947 */ /* 0x000fea0003800000 */
[----:B0-----:R-:W-:Y:S01]  /*11190*/  LEA.HI R4, R32, R191, RZ, 0x1d ;  /* 0x000000bf20047211 */ /* 0x001fe200078fe8ff */
[----:B------:R-:W-:Y:S01]  /*111a0*/  HADD2.F32 R35, -RZ, R69.H1_H1 ;  /* 0x30000045ff237230 */ /* 0x000fe20000004100 */
[----:B------:R-:W-:Y:S01]  /*111b0*/  SHF.R.U32.HI R36, RZ, 0x10, R9 ;  /* 0x00000010ff247819 */ /* 0x000fe20000011609 */
[----:B------:R-:W-:Y:S01]  /*111c0*/  HADD2.F32 R34, -RZ, R71.H1_H1 ;  /* 0x30000047ff227230 */ /* 0x000fe20000004100 */
[----:B------:R-:W-:Y:S01]  /*111d0*/  SHF.R.S32.HI R5, RZ, 0x1f, R4 ;  /* 0x0000001fff057819 */ /* 0x000fe20000011404 */
[----:B------:R-:W-:Y:S01]  /*111e0*/  IMAD.SHL.U32 R6, R4, 0x8, RZ ;  /* 0x0000000804067824 */ /* 0x000fe200078e00ff */
[----:B------:R-:W-:Y:S01]  /*111f0*/  SHF.R.U64 R47, R52, 0x10, R53 ;  /* 0x00000010342f7819 */ /* 0x000fe20000001235 */
[----:B------:R-:W-:Y:S01]  /*11200*/  HADD2.F32 R36, -RZ, R36.H0_H0 ;  /* 0x20000024ff247230 */ /* 0x000fe20000004100 */
[----:B------:R-:W-:Y:S02]  /*11210*/  LEA.HI R4, R5, R4, RZ, 0x3 ;  /* 0x0000000405047211 */ /* 0x000fe400078f18ff */
[----:B------:R-:W-:-:S02]  /*11220*/  LOP3.LUT R5, R173, 0x38, R6, 0xf8, !PT ;  /* 0x00000038ad057812 */ /* 0x000fc400078ef806 */
[----:B------:R-:W-:Y:S01]  /*11230*/  SHF.R.U64 R45, R8, 0x10, R9 ;  /* 0x00000010082d7819 */ /* 0x000fe20000001209 */
[----:B------:R-:W-:Y:S01]  /*11240*/  IMAD.SHL.U32 R4, R4, 0x400, RZ ;  /* 0x0000040004047824 */ /* 0x000fe200078e00ff */
[----:B--2---:R-:W-:Y:S02]  /*11250*/  LOP3.LUT R25, R5, R208, RZ, 0x3c, !PT ;  /* 0x000000d005197212 */ /* 0x004fe400078e3cff */
[----:B------:R-:W-:Y:S02]  /*11260*/  SHF.R.U32.HI R52, RZ, 0x10, R53 ;  /* 0x00000010ff347819 */ /* 0x000fe40000011635 */
[----:B------:R-:W-:Y:S02]  /*11270*/  LOP3.LUT R24, R4, 0x7fffe000, RZ, 0xc0, !PT ;  /* 0x7fffe00004187812 */ /* 0x000fe400078ec0ff */
[----:B------:R-:W0:Y:S01]  /*11280*/  LDS.128 R4, [R204] ;  /* 0x00000000cc047984 */ /* 0x000e220000000c00 */
[----:B------:R-:W-:Y:S02]  /*11290*/  SHF.R.U64 R43, R10, 0x10, R11 ;  /* 0x000000100a2b7819 */ /* 0x000fe4000000120b */
[----:B------:R-:W-:-:S02]  /*112a0*/  IADD3 R25, R25, R24, R178 ;  /* 0x0000001819197210 */ /* 0x000fc40007ffe0b2 */
[--C-:B------:R-:W-:Y:S02]  /*112b0*/  SHF.R.U64 R46, R54, 0x10, R55.reuse ;  /* 0x00000010362e7819 */ /* 0x100fe40000001237 */
[----:B------:R-:W-:Y:S01]  /*112c0*/  SHF.R.U32.HI R54, RZ, 0x10, R55 ;  /* 0x00000010ff367819 */ /* 0x000fe20000011637 */
[----:B------:R-:W-:Y:S01]  /*112d0*/  IMAD R28, R25, 0x2, R16 ;  /* 0x00000002191c7824 */ /* 0x000fe200078e0210 */
[----:B------:R-:W-:-:S04]  /*112e0*/  SHF.R.U32.HI R41, RZ, 0x10, R11 ;  /* 0x00000010ff297819 */ /* 0x000fc8000001160b */
[----:B------:R-:W1:Y:S01]  /*112f0*/  LDS.128 R24, [R28+0xc400] ;  /* 0x00c400001c187984 */ /* 0x000e620000000c00 */
[--C-:B0-----:R-:W-:Y:S02]  /*11300*/  HADD2.F32 R8, -RZ, R5.reuse.H0_H0 ;  /* 0x20000005ff087230 */ /* 0x101fe40000004100 */
[----:B------:R-:W-:Y:S02]  /*11310*/  HADD2.F32 R9, -RZ, R5.H1_H1 ;  /* 0x30000005ff097230 */ /* 0x000fe40000004100 */
[----:B------:R-:W-:Y:S02]  /*11320*/  HADD2.F32 R5, -RZ, R4.H0_H0 ;  /* 0x20000004ff057230 */ /* 0x000fe40000004100 */
        /* <DEDUP_REMOVED lines=12> */
[----:B------:R-:W-:Y:S02]  /*113f0*/  HADD2.F32 R34, -RZ, R69.H0_H0 ;  /* 0x20000045ff227230 */ /* 0x000fe40000004100 */
[----:B------:R-:W-:Y:S01]  /*11400*/  FFMA.FTZ R39, R8, R35, R39 ;  /* 0x0000002308277223 */ /* 0x000fe20000010027 */
[----:B------:R-:W-:Y:S02]  /*11410*/  HADD2.F32 R8, -RZ, R71.H0_H0 ;  /* 0x20000047ff087230 */ /* 0x000fe40000004100 */
[-C--:B------:R-:W-:Y:S01]  /*11420*/  FMUL.FTZ R40, R30, R29.reuse ;  /* 0x0000001d1e287220 */ /* 0x080fe20000410000 */
[----:B------:R-:W-:Y:S01]  /*11430*/  FFMA.FTZ R38, R9, R29, -R38 ;  /* 0x0000001d09267223 */ /* 0x000fe20000010826 */
[----:B------:R-:W-:Y:S01]  /*11440*/  FMUL.FTZ R30, R25, R34 ;  /* 0x00000022191e7220 */ /* 0x000fe20000410000 */
[----:B------:R-:W-:-:S02]  /*11450*/  HADD2.F32 R31, -RZ, R26.H0_H0 ;  /* 0x2000001aff1f7230 */ /* 0x000fc40000004100 */
        /* <DEDUP_REMOVED lines=8> */
[----:B------:R-:W-:Y:S01]  /*114e0*/  FFMA.FTZ R40, R9, R36, R40 ;  /* 0x0000002409287223 */ /* 0x000fe20000010028 */
[----:B------:R-:W-:Y:S02]  /*114f0*/  HADD2.F32 R72, -RZ, R72.H1_H1 ;  /* 0x30000048ff487230 */ /* 0x000fe40000004100 */
[-C--:B------:R-:W-:Y:S01]  /*11500*/  FMUL.FTZ R9, R31, R8.reuse ;  /* 0x000000081f097220 */ /* 0x080fe20000410000 */
[----:B------:R-:W-:Y:S01]  /*11510*/  FFMA.FTZ R31, R10, R8, -R5 ;  /* 0x000000080a1f7223 */ /* 0x000fe20000010805 */
[C---:B------:R-:W-:Y:S01]  /*11520*/  FMUL.FTZ R36, R33.reuse, R70 ;  /* 0x0000004621247220 */ /* 0x040fe20000410000 */
[----:B------:R-:W-:Y:S02]  /*11530*/  HADD2.F32 R27, -RZ, R27.H1_H1 ;  /* 0x3000001bff1b7230 */ /* 0x000fe40000004100 */
[-C--:B------:R-:W-:Y:S01]  /*11540*/  FMUL.FTZ R33, R33, R72.reuse ;  /* 0x0000004821217220 */ /* 0x080fe20000410000 */
[----:B------:R-:W-:Y:S02]  /*11550*/  HADD2.F32 R30, -RZ, R41.H0_H0 ;  /* 0x20000029ff1e7230 */ /* 0x000fe40000004100 */
[----:B------:R-:W-:Y:S01]  /*11560*/  FFMA.FTZ R36, R11, R72, -R36 ;  /* 0x000000480b247223 */ /* 0x000fe20000010824 */
[----:B------:R-:W-:-:S02]  /*11570*/  HADD2.F32 R8, -RZ, R54.H0_H0 ;  /* 0x20000036ff087230 */ /* 0x000fc40000004100 */
[----:B------:R-:W-:Y:S01]  /*11580*/  FFMA.FTZ R33, R11, R70, R33 ;  /* 0x000000460b217223 */ /* 0x000fe20000010021 */
[----:B------:R-:W-:Y:S02]  /*11590*/  HADD2.F32 R24, -RZ, R24.H1_H1 ;  /* 0x30000018ff187230 */ /* 0x000fe40000004100 */
[C---:B------:R-:W-:Y:S01]  /*115a0*/  FMUL.FTZ R42, R27.reuse, R30 ;  /* 0x0000001e1b2a7220 */ /* 0x040fe20000410000 */
[----:B------:R-:W-:Y:S02]  /*115b0*/  HADD2.F32 R11, -RZ, R45.H0_H0 ;  /* 0x2000002dff0b7230 */ /* 0x000fe40000004100 */
[----:B------:R-:W-:Y:S01]  /*115c0*/  FMUL.FTZ R44, R27, R8 ;  /* 0x000000081b2c7220 */ /* 0x000fe20000410000 */
[----:B------:R-:W-:Y:S02]  /*115d0*/  HADD2.F32 R5, -RZ, R47.H0_H0 ;  /* 0x2000002fff057230 */ /* 0x000fe40000004100 */
[----:B------:R-:W-:Y:S01]  /*115e0*/  FFMA.FTZ R10, R10, R29, R9 ;  /* 0x0000001d0a0a7223 */ /* 0x000fe20000010009 */
[----:B------:R-:W-:-:S02]  /*115f0*/  HADD2.F32 R26, -RZ, R26.H1_H1 ;  /* 0x3000001aff1a7230 */ /* 0x000fc40000004100 */
[C---:B------:R-:W-:Y:S01]  /*11600*/  FFMA.FTZ R41, R7.reuse, R8, -R42 ;  /* 0x0000000807297223 */ /* 0x040fe2000001082a */
[----:B------:R-:W-:Y:S02]  /*11610*/  HADD2.F32 R25, -RZ, R43.H0_H0 ;  /* 0x2000002bff197230 */ /* 0x000fe40000004100 */
[----:B------:R-:W-:Y:S01]  /*11620*/  FFMA.FTZ R44, R7, R30, R44 ;  /* 0x0000001e072c7223 */ /* 0x000fe2000001002c */
[----:B------:R-:W-:Y:S02]  /*11630*/  HADD2.F32 R9, -RZ, R46.H0_H0 ;  /* 0x2000002eff097230 */ /* 0x000fe40000004100 */
[C---:B------:R-:W-:Y:S01]  /*11640*/  FMUL.FTZ R7, R24.reuse, R11 ;  /* 0x0000000b18077220 */ /* 0x040fe20000410000 */
[----:B------:R-:W-:Y:S02]  /*11650*/  HADD2.F32 R6, -RZ, R6.H1_H1 ;  /* 0x30000006ff067230 */ /* 0x000fe40000004100 */
        /* <DEDUP_REMOVED lines=17> */
.L_x_1843:
[----:B------:R-:W-:Y:S05]  /*11770*/  BSYNC B1 ;  /* 0x0000000000017941 */ /* 0x000fea0003800000 */
.L_x_1842:
[----:B------:R-:W-:Y:S05]  /*11780*/  @P2 BRA `(.L_x_1815) ;  /* 0x0000000400782947 */ /* 0x000fea0003800000 */
[----:B------:R-:W-:Y:S01]  /*11790*/  LEA.HI R32, R32, R192, RZ, 0x1d ;  /* 0x000000c020207211 */ /* 0x000fe200078fe8ff */
[----:B--2---:R-:W-:Y:S01]  /*117a0*/  HADD2.F32 R29, -RZ, R20.H1_H1 ;  /* 0x30000014ff1d7230 */ /* 0x004fe20000004100 */
[--C-:B------:R-:W-:Y:S01]  /*117b0*/  SHF.R.U64 R40, R56, 0x10, R57.reuse ;  /* 0x0000001038287819 */ /* 0x100fe20000001239 */
[--C-:B------:R-:W-:Y:S01]  /*117c0*/  HADD2.F32 R31, -RZ, R0.reuse.H1_H1 ;  /* 0x30000000ff1f7230 */ /* 0x100fe20000004100 */
[----:B01----:R-:W-:Y:S01]  /*117d0*/  SHF.R.S32.HI R5, RZ, 0x1f, R32 ;  /* 0x0000001fff057819 */ /* 0x003fe20000011420 */
[----:B------:R-:W-:Y:S01]  /*117e0*/  IMAD.SHL.U32 R4, R32, 0x8, RZ ;  /* 0x0000000820047824 */ /* 0x000fe200078e00ff */
[----:B------:R-:W-:Y:S01]  /*117f0*/  SHF.R.U32.HI R56, RZ, 0x10, R57 ;  /* 0x00000010ff387819 */ /* 0x000fe20000011639 */
[----:B------:R-:W-:Y:S01]  /*11800*/  HADD2.F32 R30, -RZ, R0.H0_H0 ;  /* 0x20000000ff1e7230 */ /* 0x000fe20000004100 */
[----:B------:R-:W-:Y:S01]  /*11810*/  LEA.HI R32, R5, R32, RZ, 0x3 ;  /* 0x0000002005207211 */ /* 0x000fe200078f18ff */
[----:B------:R-:W-:Y:S01]  /*11820*/  HADD2.F32 R20, -RZ, R20.H0_H0 ;  /* 0x20000014ff147230 */ /* 0x000fe20000004100 */
[----:B------:R-:W-:-:S02]  /*11830*/  LOP3.LUT R5, R173, 0x38, R4, 0xf8, !PT ;  /* 0x00000038ad057812 */ /* 0x000fc400078ef804 */
[----:B------:R-:W-:Y:S02]  /*11840*/  SHF.L.U32 R32, R32, 0xa, RZ ;  /* 0x0000000a20207819 */ /* 0x000fe400000006ff */
[----:B------:R-:W-:Y:S02]  /*11850*/  LOP3.LUT R9, R5, R208, RZ, 0x3c, !PT ;  /* 0x000000d005097212 */ /* 0x000fe400078e3cff */
[----:B------:R-:W-:Y:S01]  /*11860*/  LOP3.LUT R32, R32, 0x7fffe000, RZ, 0xc0, !PT ;  /* 0x7fffe00020207812 */ /* 0x000fe200078ec0ff */
[----:B------:R-:W0:Y:S01]  /*11870*/  LDS.128 R4, [R202] ;  /* 0x00000000ca047984 */ /* 0x000e220000000c00 */
[--C-:B------:R-:W-:Y:S02]  /*11880*/  SHF.R.U64 R38, R12, 0x10, R13.reuse ;  /* 0x000000100c267819 */ /* 0x100fe4000000120d */
[----:B------:R-:W-:Y:S02]  /*11890*/  IADD3 R9, R9, R32, R178 ;  /* 0x0000002009097210 */ /* 0x000fe40007ffe0b2 */
[----:B------:R-:W-:-:S02]  /*118a0*/  SHF.R.U32.HI R32, RZ, 0x10, R13 ;  /* 0x00000010ff207819 */ /* 0x000fc4000001160d */
[----:B------:R-:W-:Y:S01]  /*118b0*/  SHF.R.U64 R37, R14, 0x10, R15 ;  /* 0x000000100e257819 */ /* 0x000fe2000000120f */
[----:B------:R-:W-:Y:S01]  /*118c0*/  IMAD R24, R9, 0x2, R16 ;  /* 0x0000000209187824 */ /* 0x000fe200078e0210 */
[--C-:B------:R-:W-:Y:S01]  /*118d0*/  SHF.R.U64 R39, R58, 0x10, R59.reuse ;  /* 0x000000103a277819 */ /* 0x100fe2000000123b */
[----:B------:R-:W-:Y:S01]  /*118e0*/  HADD2.F32 R32, -RZ, R32.H0_H0 ;  /* 0x20000020ff207230 */ /* 0x000fe20000004100 */
[----:B------:R-:W-:Y:S02]  /*118f0*/  SHF.R.U32.HI R58, RZ, 0x10, R59 ;  /* 0x00000010ff3a7819 */ /* 0x000fe4000001163b */
[----:B------:R-:W1:Y:S01]  /*11900*/  LDS.128 R8, [R24+0xc400] ;  /* 0x00c4000018087984 */ /* 0x000e620000000c00 */
[----:B------:R-:W-:Y:S01]  /*11910*/  SHF.R.U32.HI R36, RZ, 0x10, R15 ;  /* 0x00000010ff247819 */ /* 0x000fe2000001160f */
[--C-:B0-----:R-:W-:Y:S02]  /*11920*/  HADD2.F32 R13, -RZ, R5.reuse.H1_H1 ;  /* 0x30000005ff0d7230 */ /* 0x101fe40000004100 */
[----:B------:R-:W-:-:S02]  /*11930*/  HADD2.F32 R12, -RZ, R5.H0_H0 ;  /* 0x20000005ff0c7230 */ /* 0x000fc40000004100 */
[----:B------:R-:W-:Y:S02]  /*11940*/  HADD2.F32 R5, -RZ, R4.H0_H0 ;  /* 0x20000004ff057230 */ /* 0x000fe40000004100 */
[----:B------:R-:W-:Y:S02]  /*11950*/  HADD2.F32 R14, -RZ, R6.H0_H0 ;  /* 0x20000006ff0e7230 */ /* 0x000fe40000004100 */
[--C-:B------:R-:W-:Y:S02]  /*11960*/  HADD2.F32 R15, -RZ, R7.reuse.H0_H0 ;  /* 0x20000007ff0f7230 */ /* 0x100fe40000004100 */
[----:B------:R-:W-:Y:S02]  /*11970*/  HADD2.F32 R7, -RZ, R7.H1_H1 ;  /* 0x30000007ff077230 */ /* 0x000fe40000004100 */
[----:B------:R-:W-:Y:S02]  /*11980*/  HADD2.F32 R4, -RZ, R4.H1_H1 ;  /* 0x30000004ff047230 */ /* 0x000fe40000004100 */
[----:B-1----:R-:W-:-:S02]  /*11990*/  HADD2.F32 R25, -RZ, R9.H0_H0 ;  /* 0x20000009ff197230 */ /* 0x002fc40000004100 */
        /* <DEDUP_REMOVED lines=8> */
[----:B------:R-:W-:-:S02]  /*11a20*/  HADD2.F32 R27, -RZ, R10.H0_H0 ;  /* 0x2000000aff1b7230 */ /* 0x000fc40000004100 */
[-C--:B------:R-:W-:Y:S01]  /*11a30*/  FMUL.FTZ R34, R26, R25.reuse ;  /* 0x000000191a227220 */ /* 0x080fe20000410000 */
[----:B------:R-:W-:Y:S01]  /*11a40*/  FFMA.FTZ R26, R13, R25, -R0 ;  /* 0x000000190d1a7223 */ /* 0x000fe20000010800 */
[C---:B------:R-:W-:Y:S01]  /*11a50*/  FMUL.FTZ R0, R9.reuse, R30 ;  /* 0x0000001e09007220 */ /* 0x040fe20000410000 */
[----:B------:R-:W-:Y:S02]  /*11a60*/  HADD2.F32 R12, -RZ, R3.H0_H0 ;  /* 0x20000003ff0c7230 */ /* 0x000fe40000004100 */
[----:B------:R-:W-:Y:S01]  /*11a70*/  FMUL.FTZ R9, R9, R20 ;  /* 0x0000001409097220 */ /* 0x000fe20000410000 */
[----:B------:R-:W-:Y:S01]  /*11a80*/  FFMA.FTZ R34, R13, R32, R34 ;  /* 0x000000200d227223 */ /* 0x000fe20000010022 */
[C---:B------:R-:W-:Y:S01]  /*11a90*/  FFMA.FTZ R13, R5.reuse, R20, -R0 ;  /* 0x00000014050d7223 */ /* 0x040fe20000010800 */
[----:B------:R-:W-:Y:S02]  /*11aa0*/  HADD2.F32 R0, -RZ, R21.H0_H0 ;  /* 0x20000015ff007230 */ /* 0x000fe40000004100 */
[----:B------:R-:W-:Y:S01]  /*11ab0*/  FFMA.FTZ R30, R5, R30, R9 ;  /* 0x0000001e051e7223 */ /* 0x000fe20000010009 */
[----:B------:R-:W-:Y:S01]  /*11ac0*/  FMUL.FTZ R5, R27, R12 ;  /* 0x0000000c1b057220 */ /* 0x000fe20000410000 */
[----:B------:R-:W-:-:S02]  /*11ad0*/  HADD2.F32 R28, -RZ, R11.H0_H0 ;  /* 0x2000000bff1c7230 */ /* 0x000fc40000004100 */
[----:B------:R-:W-:Y:S02]  /*11ae0*/  HADD2.F32 R3, -RZ, R3.H1_H1 ;  /* 0x30000003ff037230 */ /* 0x000fe40000004100 */
[-C--:B------:R-:W-:Y:S01]  /*11af0*/  FMUL.FTZ R27, R27, R0.reuse ;  /* 0x000000001b1b7220 */ /* 0x080fe20000410000 */
[----:B------:R-:W-:Y:S02]  /*11b00*/  HADD2.F32 R21, -RZ, R21.H1_H1 ;  /* 0x30000015ff157230 */ /* 0x000fe40000004100 */
[----:B------:R-:W-:Y:S01]  /*11b10*/  FFMA.FTZ R25, R14, R0, -R5 ;  /* 0x000000000e197223 */ /* 0x000fe20000010805 */
[----:B------:R-:W-:Y:S02]  /*11b20*/  HADD2.F32 R11, -RZ, R11.H1_H1 ;  /* 0x3000000bff0b7230 */ /* 0x000fe40000004100 */
[C---:B------:R-:W-:Y:S01]  /*11b30*/  FMUL.FTZ R32, R28.reuse, R3 ;  /* 0x000000031c207220 */ /* 0x040fe20000410000 */
[----:B------:R-:W-:Y:S02]  /*11b40*/  HADD2.F32 R20, -RZ, R36.H0_H0 ;  /* 0x20000024ff147230 */ /* 0x000fe40000004100 */
[----:B------:R-:W-:Y:S01]  /*11b50*/  FMUL.FTZ R28, R28, R21 ;  /* 0x000000151c1c7220 */ /* 0x000fe20000410000 */
[----:B------:R-:W-:-:S02]  /*11b60*/  HADD2.F32 R0, -RZ, R58.H0_H0 ;  /* 0x2000003aff007230 */ /* 0x000fc40000004100 */
[----:B------:R-:W-:Y:S01]  /*11b70*/  FFMA.FTZ R27, R14, R12, R27 ;  /* 0x0000000c0e1b7223 */ /* 0x000fe2000001001b */
[----:B------:R-:W-:Y:S02]  /*11b80*/  HADD2.F32 R8, -RZ, R8.H1_H1 ;  /* 0x30000008ff087230 */ /* 0x000fe40000004100 */
[C---:B------:R-:W-:Y:S01]  /*11b90*/  FMUL.FTZ R12, R11.reuse, R20 ;  /* 0x000000140b0c7220 */ /* 0x040fe20000410000 */
[----:B------:R-:W-:Y:S02]  /*11ba0*/  HADD2.F32 R10, -RZ, R10.H1_H1 ;  /* 0x3000000aff0a7230 */ /* 0x000fe40000004100 */
[----:B------:R-:W-:Y:S01]  /*11bb0*/  FMUL.FTZ R14, R11, R0 ;  /* 0x000000000b0e7220 */ /* 0x000fe20000410000 */
[C---:B------:R-:W-:Y:S01]  /*11bc0*/  FFMA.FTZ R28, R15.reuse, R3, R28 ;  /* 0x000000030f1c7223 */ /* 0x040fe2000001001c */
[----:B------:R-:W-:Y:S02]  /*11bd0*/  HADD2.F32 R9, -RZ, R38.H0_H0 ;  /* 0x20000026ff097230 */ /* 0x000fe40000004100 */
[----:B------:R-:W-:Y:S01]  /*11be0*/  FFMA.FTZ R32, R15, R21, -R32 ;  /* 0x000000150f207223 */ /* 0x000fe20000010820 */
[----:B------:R-:W-:-:S02]  /*11bf0*/  HADD2.F32 R11, -RZ, R37.H0_H0 ;  /* 0x20000025ff0b7230 */ /* 0x000fc40000004100 */
[C---:B------:R-:W-:Y:S01]  /*11c00*/  FFMA.FTZ R21, R7.reuse, R0, -R12 ;  /* 0x0000000007157223 */ /* 0x040fe2000001080c */
[----:B------:R-:W-:Y:S02]  /*11c10*/  HADD2.F32 R3, -RZ, R40.H0_H0 ;  /* 0x20000028ff037230 */ /* 0x000fe40000004100 */
[----:B------:R-:W-:Y:S01]  /*11c20*/  FFMA.FTZ R29, R7, R20, R14 ;  /* 0x00000014071d7223 */ /* 0x000fe2000001000e */
[----:B------:R-:W-:Y:S02]  /*11c30*/  HADD2.F32 R5, -RZ, R39.H0_H0 ;  /* 0x20000027ff057230 */ /* 0x000fe40000004100 */
[----:B------:R-:W-:Y:S01]  /*11c40*/  FMUL.FTZ R7, R8, R9 ;  /* 0x0000000908077220 */ /* 0x000fe20000410000 */
[----:B------:R-:W-:Y:S02]  /*11c50*/  HADD2.F32 R6, -RZ, R6.H1_H1 ;  /* 0x30000006ff067230 */ /* 0x000fe40000004100 */
[----:B------:R-:W-:Y:S01]  /*11c60*/  FMUL.FTZ R15, R10, R11 ;  /* 0x0000000b0a0f7220 */ /* 0x000fe20000410000 */
[----:B------:R-:W-:Y:S01]  /*11c70*/  FMUL.FTZ R8, R8, R3 ;  /* 0x0000000308087220 */ /* 0x000fe20000410000 */
[----:B------:R-:W-:Y:S01]  /*11c80*/  FMUL.FTZ R12, R10, R5 ;  /* 0x000000050a0c7220 */ /* 0x000fe20000410000 */
        /* <DEDUP_REMOVED lines=14> */
.L_x_1815:
[----:B------:R-:W-:Y:S05]  /*11d70*/  BSYNC B0 ;  /* 0x0000000000007941 */ /* 0x000fea0003800000 */
.L_x_1793:
        /* <DEDUP_REMOVED lines=8> */
.L_x_1791:
[----:B------:R-:W-:-:S06]  /*11e00*/  ULOP3.LUT UR4, UR60, 0x1, URZ, 0xfc, !UPT ;  /* 0x000000013c047892 */ /* 0x000fcc000f8efc3f */
[----:B01-3--:R-:W-:-:S05]  /*11e10*/  IMAD.U32 R0, RZ, RZ, UR4 ;  /* 0x00000004ff007e24 */ /* 0x00bfca000f8e00ff */
[----:B------:R-:W-:-:S13]  /*11e20*/  ISETP.NE.AND P0, PT, R0, 0x3, PT ;  /* 0x000000030000780c */ /* 0x000fda0003f05270 */
[----:B------:R-:W-:Y:S05]  /*11e30*/  @!P0 BRA `(.L_x_1844) ;  /* 0x0000000000048947 */ /* 0x000fea0003800000 */
[----:B------:R-:W-:Y:S01]  /*11e40*/  BPT.TRAP 0x1 ;  /* 0x000000040000795c */ /* 0x000fe20000300000 */
.L_x_1844:
[----:B--2-4-:R-:W-:Y:S01]  /*11e50*/  IMAD R7, R22, 0x8, R16 ;  /* 0x0000000816077824 */ /* 0x014fe200078e0210 */
[----:B------:R-:W-:-:S04]  /*11e60*/  SHF.L.U32 R0, R23, 0x1f, RZ ;  /* 0x0000001f17007819 */ /* 0x000fc800000006ff */
[----:B------:R0:W1:Y:S01]  /*11e70*/  SYNCS.PHASECHK.TRANS64.TRYWAIT P2, [R7+URZ+0x2a830], R0 ;  /* 0x02a83000070075a7 */ /* 0x000062000804017f */
[----:B------:R-:W-:Y:S05]  /*11e80*/  @!P0 BRA `(.L_x_1845) ;  /* 0x0000000000048947 */ /* 0x000fea0003800000 */
[----:B------:R-:W-:Y:S01]  /*11e90*/  BPT.TRAP 0x1 ;  /* 0x000000040000795c */ /* 0x000fe20000300000 */
.L_x_1845:
[----:B------:R-:W2:Y:S02]  /*11ea0*/  S2R R3, SR_TID.X ;  /* 0x0000000000037919 */ /* 0x000ea40000002100 */
[----:B--2---:R-:W-:-:S04]  /*11eb0*/  LOP3.LUT R3, R3, 0x7f, RZ, 0xc0, !PT ;  /* 0x0000007f03037812 */ /* 0x004fc800078ec0ff */
[----:B------:R-:W-:Y:S01]  /*11ec0*/  ISETP.NE.AND P1, PT, R3, RZ, PT ;  /* 0x000000ff0300720c */ /* 0x000fe20003f25270 */
[----:B-1----:R-:W-:-:S12]  /*11ed0*/  @P2 BRA `(.L_x_1846) ;  /* 0x0000000000082947 */ /* 0x002fd80003800000 */
[----:B------:R-:W1:Y:S02]  /*11ee0*/  SYNCS.PHASECHK.TRANS64.TRYWAIT P2, [R7+URZ+0x2a830], R0 ;  /* 0x02a83000070075a7 */ /* 0x000e64000804017f */
[----:B-1----:R-:W-:Y:S05]  /*11ef0*/  @!P2 BRA `(.L_x_1847) ;  /* 0x0000016c00c4a947 */ /* 0x002fea0003800000 */
.L_x_1846:
[----:B------:R-:W-:Y:S05]  /*11f00*/  WARPSYNC.ALL ;  /* 0x0000000000007948 */ /* 0x000fea0003800000 */
[----:B01----:R-:W-:Y:S01]  /*11f10*/  VIADD R0, R16, 0x18400 ;  /* 0x0001840010007836 */ /* 0x003fe20000000000 */
[----:B------:R-:W-:Y:S01]  /*11f20*/  R2UR UR4, R68 ;  /* 0x00000000440472ca */ /* 0x000fe200000e0000 */
[----:B------:R-:W-:Y:S01]  /*11f30*/  IMAD.MOV.U32 R5, RZ, RZ, 0x40000040 ;  /* 0x40000040ff057424 */ /* 0x000fe200078e00ff */
[----:B------:R-:W-:Y:S01]  /*11f40*/  WARPGROUP.ARRIVE ;  /* 0x00000000000079c5 */ /* 0x000fe20000000000 */
[----:B------:R-:W-:Y:S01]  /*11f50*/  UMOV UR9, 0x40000040 ;  /* 0x4000004000097882 */ /* 0x000fe20000000000 */
[----:B------:R-:W-:Y:S01]  /*11f60*/  SHF.R.U32.HI R0, RZ, 0x4, R0 ;  /* 0x00000004ff007819 */ /* 0x000fe20000011600 */
[----:B------:R-:W-:Y:S01]  /*11f70*/  IMAD.MOV.U32 R11, RZ, RZ, 0x40000040 ;  /* 0x40000040ff0b7424 */ /* 0x000fe200078e00ff */
[----:B------:R-:W-:Y:S01]  /*11f80*/  R2UR UR11, R5 ;  /* 0x00000000050b72ca */ /* 0x000fe200000e0000 */
[----:B------:R-:W-:Y:S01]  /*11f90*/  UMOV UR53, 0x40000040 ;  /* 0x4000004000357882 */ /* 0x000fe20000000000 */
[----:B------:R-:W-:Y:S01]  /*11fa0*/  LOP3.LUT R0, R0, 0x3fff, RZ, 0xc0, !PT ;  /* 0x00003fff00007812 */ /* 0x000fe200078ec0ff */
[----:B------:R-:W-:Y:S01]  /*11fb0*/  UMOV UR49, 0x40000040 ;  /* 0x4000004000317882 */ /* 0x000fe20000000000 */
[----:B------:R-:W-:Y:S01]  /*11fc0*/  MOV R13, UR9 ;  /* 0x00000009000d7c02 */ /* 0x000fe20008000f00 */
[----:B------:R-:W-:Y:S01]  /*11fd0*/  UMOV UR45, 0x40000040 ;  /* 0x40000040002d7882 */ /* 0x000fe20000000000 */
[----:B------:R-:W-:Y:S01]  /*11fe0*/  LOP3.LUT R8, R0, 0x10000, RZ, 0xfc, !PT ;  /* 0x0001000000087812 */ /* 0x000fe200078efcff */
[----:B------:R-:W-:Y:S01]  /*11ff0*/  ULOP3.LUT UR4, UR4, 0x10000, URZ, 0xfc, !UPT ;  /* 0x0001000004047892 */ /* 0x000fe2000f8efc3f */
[----:B------:R-:W0:Y:S03]  /*12000*/  LDC R198, c[0x0][0x448] ;  /* 0x00011200ffc67b82 */ /* 0x000e260000000800 */
[----:B------:R-:W-:Y:S01]  /*12010*/  IMAD R4, R22, 0x900, R8 ;  /* 0x0000090016047824 */ /* 0x000fe200078e0208 */
[----:B------:R-:W-:-:S02]  /*12020*/  UIADD3 UR5, UR4, 0x2, URZ ;  /* 0x0000000204057890 */ /* 0x000fc4000fffe03f */
[----:B------:R-:W-:Y:S01]  /*12030*/  UMOV UR8, UR4 ;  /* 0x0000000400087c82 */ /* 0x000fe20008000000 */
[C---:B------:R-:W-:Y:S01]  /*12040*/  VIADD R10, R4.reuse, 0x2 ;  /* 0x00000002040a7836 */ /* 0x040fe20000000000 */
[----:B------:R-:W-:Y:S01]  /*12050*/  R2UR UR10, R4 ;  /* 0x00000000040a72ca */ /* 0x000fe200000e0000 */
[----:B------:R-:W-:-:S05]  /*12060*/  IMAD.U32 R12, RZ, RZ, UR8 ;  /* 0x00000008ff0c7e24 */ /* 0x000fca000f8e00ff */
[----:B------:R1:W-:Y:S07]  /*12070*/  STL.64 [R1+0x38], R12 ;  /* 0x0000380c01007387 */ /* 0x0003ee0000100a00 */
[----:B------:R-:W-:Y:S01]  /*12080*/  HGMMA.64x96x16.F32 R24, gdesc[UR8], RZ, !UPT, gsb0 ;  /* 0x01600000081879f0 */ /* 0x000fe2000c0008ff */
[----:B------:R-:W-:Y:S01]  /*12090*/  R2UR UR10, R10 ;  /* 0x000000000a0a72ca */ /* 0x000fe200000e0000 */
[----:B------:R-:W-:Y:S01]  /*120a0*/  UMOV UR8, UR5 ;  /* 0x0000000500087c82 */ /* 0x000fe20008000000 */
[----:B------:R-:W-:Y:S01]  /*120b0*/  R2UR UR11, R11 ;  /* 0x000000000b0b72ca */ /* 0x000fe200000e0000 */
[----:B------:R-:W-:Y:S01]  /*120c0*/  UMOV UR9, 0x40000040 ;  /* 0x4000004000097882 */ /* 0x000fe20000000000 */
[----:B------:R-:W-:Y:S01]  /*120d0*/  VIADD R10, R4, 0x4 ;  /* 0x00000004040a7836 */ /* 0x000fe20000000000 */
[----:B------:R-:W-:Y:S01]  /*120e0*/  UIADD3 UR5, UR4, 0x4, URZ ;  /* 0x0000000404057890 */ /* 0x000fe2000fffe03f */
[----:B------:R-:W-:-:S02]  /*120f0*/  IMAD.MOV.U32 R11, RZ, RZ, 0x40000040 ;  /* 0x40000040ff0b7424 */ /* 0x000fc400078e00ff */
[----:B-1----:R-:W-:Y:S02]  /*12100*/  IMAD.U32 R12, RZ, RZ, UR8 ;  /* 0x00000008ff0c7e24 */ /* 0x002fe4000f8e00ff */
[----:B------:R-:W-:-:S05]  /*12110*/  IMAD.U32 R13, RZ, RZ, UR9 ;  /* 0x00000009ff0d7e24 */ /* 0x000fca000f8e00ff */
[----:B------:R1:W-:Y:S01]  /*12120*/  STL.64 [R1+0x30], R12 ;  /* 0x0000300c01007387 */ /* 0x0003e20000100a00 */
[----:B------:R-:W-:Y:S02]  /*12130*/  WARPGROUP.DEPBAR.LE gsb0, 0x0 ;  /* 0x00008000000079c5 */ /* 0x000fe40000010000 */
[----:B------:R-:W-:-:S06]  /*12140*/  WARPGROUP.ARRIVE ;  /* 0x00000000000079c5 */ /* 0x000fcc0000000000 */
[----:B------:R-:W-:Y:S01]  /*12150*/  HGMMA.64x96x16.F32 R24, gdesc[UR8], R24, gsb0 ;  /* 0x01600000081879f0 */ /* 0x000fe20008000818 */
[----:B------:R-:W-:Y:S01]  /*12160*/  R2UR UR10, R10 ;  /* 0x000000000a0a72ca */ /* 0x000fe200000e0000 */
[----:B------:R-:W-:Y:S01]  /*12170*/  UMOV UR8, UR5 ;  /* 0x0000000500087c82 */ /* 0x000fe20008000000 */
[----:B------:R-:W-:Y:S01]  /*12180*/  R2UR UR11, R11 ;  /* 0x000000000b0b72ca */ /* 0x000fe200000e0000 */
[----:B------:R-:W-:Y:S01]  /*12190*/  UMOV UR9, 0x40000040 ;  /* 0x4000004000097882 */ /* 0x000fe20000000000 */
[----:B------:R-:W-:Y:S01]  /*121a0*/  VIADD R10, R4, 0x6 ;  /* 0x00000006040a7836 */ /* 0x000fe20000000000 */
[----:B------:R-:W-:Y:S01]  /*121b0*/  UIADD3 UR5, UR4, 0x6, URZ ;  /* 0x0000000604057890 */ /* 0x000fe2000fffe03f */
[----:B------:R-:W-:Y:S01]  /*121c0*/  IMAD.MOV.U32 R11, RZ, RZ, 0x40000040 ;  /* 0x40000040ff0b7424 */ /* 0x000fe200078e00ff */
[----:B-1----:R-:W-:Y:S01]  /*121d0*/  MOV R12, UR8 ;  /* 0x00000008000c7c02 */ /* 0x002fe20008000f00 */
        /* <DEDUP_REMOVED lines=10> */
[----:B------:R-:W-:Y:S01]  /*12280*/  MOV R11, 0x40000040 ;  /* 0x40000040000b7802 */ /* 0x000fe20000000f00 */
[----:B------:R-:W-:Y:S01]  /*12290*/  UIADD3 UR5, UR4, 0x400, URZ ;  /* 0x0000040004057890 */ /* 0x000fe2000fffe03f */
        /* <DEDUP_REMOVED lines=12> */
[----:B------:R-:W-:Y:S02]  /*12360*/  IMAD.MOV.U32 R11, RZ, RZ, 0x40000040 ;  /* 0x40000040ff0b7424 */ /* 0x000fe400078e00ff */
        /* <DEDUP_REMOVED lines=10> */
[----:B------:R-:W-:Y:S01]  /*12410*/  IMAD.MOV.U32 R11, RZ, RZ, 0x40000040 ;  /* 0x40000040ff0b7424 */ /* 0x000fe200078e00ff */
[----:B------:R-:W-:Y:S01]  /*12420*/  IADD3 R10, R4, 0x304, RZ ;  /* 0x00000304040a7810 */ /* 0x000fe20007ffe0ff */
[----:B------:R-:W-:Y:S01]  /*12430*/  UIADD3 UR5, UR4, 0x404, URZ ;  /* 0x0000040404057890 */ /* 0x000fe2000fffe03f */
[----:B-1----:R-:W-:Y:S02]  /*12440*/  IMAD.U32 R12, RZ, RZ, UR8 ;  /* 0x00000008ff0c7e24 */ /* 0x002fe4000f8e00ff */
[----:B------:R-:W-:Y:S01]  /*12450*/  IMAD.U32 R13, RZ, RZ, UR9 ;  /* 0x00000009ff0d7e24 */ /* 0x000fe2000f8e00ff */
[----:B------:R-:W-:-:S02]  /*12460*/  UIADD3 UR52, UR4, 0x406, URZ ;  /* 0x0000040604347890 */ /* 0x000fc4000fffe03f */
[----:B------:R-:W-:Y:S02]  /*12470*/  UIADD3 UR48, UR4, 0x800, URZ ;  /* 0x0000080004307890 */ /* 0x000fe4000fffe03f */
[----:B------:R1:W-:Y:S04]  /*12480*/  STL.64 [R1+0x10], R12 ;  /* 0x0000100c01007387 */ /* 0x0003e80000100a00 */
[----:B------:R-:W2:Y:S01]  /*12490*/  LDL.LU R14, [R1+0x4] ;  /* 0x00000400010e7983 */ /* 0x000ea20000300800 */
[----:B------:R-:W-:Y:S02]  /*124a0*/  WARPGROUP.DEPBAR.LE gsb0, 0x0 ;  /* 0x00008000000079c5 */ /* 0x000fe40000010000 */
[----:B------:R-:W-:-:S06]  /*124b0*/  WARPGROUP.ARRIVE ;  /* 0x00000000000079c5 */ /* 0x000fcc0000000000 */
[----:B------:R-:W-:Y:S01]  /*124c0*/  HGMMA.64x96x16.F32 R24, gdesc[UR8], R24, gsb0 ;  /* 0x01600000081879f0 */ /* 0x000fe20008000818 */
[----:B------:R-:W-:Y:S01]  /*124d0*/  R2UR UR10, R10 ;  /* 0x000000000a0a72ca */ /* 0x000fe200000e0000 */
[----:B------:R-:W-:Y:S01]  /*124e0*/  UMOV UR8, UR5 ;  /* 0x0000000500087c82 */ /* 0x000fe20008000000 */
[----:B------:R-:W-:Y:S01]  /*124f0*/  R2UR UR11, R11 ;  /* 0x000000000b0b72ca */ /* 0x000fe200000e0000 */
[----:B------:R-:W-:Y:S01]  /*12500*/  UMOV UR9, 0x40000040 ;  /* 0x4000004000097882 */ /* 0x000fe20000000000 */
[----:B------:R-:W-:Y:S02]  /*12510*/  VIADD R10, R4, 0x306 ;  /* 0x00000306040a7836 */ /* 0x000fe40000000000 */
[----:B------:R-:W-:Y:S01]  /*12520*/  IMAD.MOV.U32 R11, RZ, RZ, 0x40000040 ;  /* 0x40000040ff0b7424 */ /* 0x000fe200078e00ff */
[----:B------:R-:W-:Y:S02]  /*12530*/  UIADD3 UR44, UR4, 0x802, URZ ;  /* 0x00000802042c7890 */ /* 0x000fe4000fffe03f */
[----:B------:R-:W-:Y:S01]  /*12540*/  UIADD3 UR40, UR4, 0x804, URZ ;  /* 0x0000080404287890 */ /* 0x000fe2000fffe03f */
[----:B------:R-:W-:-:S02]  /*12550*/  WARPGROUP.DEPBAR.LE gsb0, 0x0 ;  /* 0x00008000000079c5 */ /* 0x000fc40000010000 */
[----:B------:R-:W-:Y:S01]  /*12560*/  WARPGROUP.ARRIVE ;  /* 0x00000000000079c5 */ /* 0x000fe20000000000 */
[----:B------:R-:W-:Y:S01]  /*12570*/  UMOV UR41, 0x40000040 ;  /* 0x4000004000297882 */ /* 0x000fe20000000000 */
[----:B------:R-:W-:Y:S01]  /*12580*/  IMAD.MOV.U32 R5, RZ, RZ, 0x40000040 ;  /* 0x40000040ff057424 */ /* 0x000fe200078e00ff */
[----:B------:R-:W-:Y:S01]  /*12590*/  UIADD3 UR36, UR4, 0x806, URZ ;  /* 0x0000080604247890 */ /* 0x000fe2000fffe03f */
[----:B------:R-:W-:Y:S02]  /*125a0*/  UMOV UR37, 0x40000040 ;  /* 0x4000004000257882 */ /* 0x000fe40000000000 */
[----:B------:R-:W-:Y:S01]  /*125b0*/  HGMMA.64x96x16.F32 R24, gdesc[UR8], R24, gsb0 ;  /* 0x01600000081879f0 */ /* 0x000fe20008000818 */
[----:B------:R-:W-:Y:S01]  /*125c0*/  R2UR UR54, R10 ;  /* 0x000000000a3672ca */ /* 0x000fe200000e0000 */
[----:B-1----:R-:W-:Y:S01]  /*125d0*/  IMAD.U32 R12, RZ, RZ, UR8 ;  /* 0x00000008ff0c7e24 */ /* 0x002fe2000f8e00ff */
[----:B------:R-:W-:Y:S01]  /*125e0*/  R2UR UR55, R11 ;  /* 0x000000000b3772ca */ /* 0x000fe200000e0000 */
[----:B------:R-:W-:Y:S01]  /*125f0*/  VIADD R10, R4, 0x600 ;  /* 0x00000600040a7836 */ /* 0x000fe20000000000 */
[----:B------:R-:W-:Y:S01]  /*12600*/  MOV R11, 0x40000040 ;  /* 0x40000040000b7802 */ /* 0x000fe20000000f00 */
[----:B------:R-:W-:Y:S01]  /*12610*/  IMAD.U32 R13, RZ, RZ, UR9 ;  /* 0x00000009ff0d7e24 */ /* 0x000fe2000f8e00ff */
[----:B------:R-:W-:Y:S01]  /*12620*/  R2UR UR39, R5 ;  /* 0x00000000052772ca */ /* 0x000fe200000e0000 */
[----:B------:R-:W-:Y:S01]  /*12630*/  ULDC UR4, c[0x0][0x9dc] ;  /* 0x0002770000047ab9 */ /* 0x000fe20000000800 */
[----:B------:R-:W-:Y:S01]  /*12640*/  R2UR UR50, R10 ;  /* 0x000000000a3272ca */ /* 0x000fe200000e0000 */
[----:B------:R-:W-:-:S02]  /*12650*/  WARPGROUP.DEPBAR.LE gsb0, 0x0 ;  /* 0x00008000000079c5 */ /* 0x000fc40000010000 */
[----:B------:R-:W-:-:S06]  /*12660*/  WARPGROUP.ARRIVE ;  /* 0x00000000000079c5 */ /* 0x000fcc0000000000 */
[----:B------:R-:W-:Y:S01]  /*12670*/  HGMMA.64x96x16.F32 R24, gdesc[UR52], R24, gsb0 ;  /* 0x01600000341879f0 */ /* 0x000fe20008000818 */
[----:B------:R-:W-:Y:S01]  /*12680*/  R2UR UR51, R11 ;  /* 0x000000000b3372ca */ /* 0x000fe200000e0000 */
[----:B------:R-:W-:Y:S02]  /*12690*/  VIADD R10, R4, 0x602 ;  /* 0x00000602040a7836 */ /* 0x000fe40000000000 */
[----:B------:R-:W-:-:S03]  /*126a0*/  IMAD.MOV.U32 R11, RZ, RZ, 0x40000040 ;  /* 0x40000040ff0b7424 */ /* 0x000fc600078e00ff */
[----:B------:R-:W-:Y:S02]  /*126b0*/  R2UR UR46, R10 ;  /* 0x000000000a2e72ca */ /* 0x000fe400000e0000 */
[----:B------:R-:W-:Y:S01]  /*126c0*/  R2UR UR47, R11 ;  /* 0x000000000b2f72ca */ /* 0x000fe200000e0000 */
[----:B------:R-:W-:Y:S02]  /*126d0*/  WARPGROUP.DEPBAR.LE gsb0, 0x0 ;  /* 0x00008000000079c5 */ /* 0x000fe40000010000 */
[----:B------:R-:W-:-:S06]  /*126e0*/  WARPGROUP.ARRIVE ;  /* 0x00000000000079c5 */ /* 0x000fcc0000000000 */
[----:B------:R-:W-:Y:S01]  /*126f0*/  HGMMA.64x96x16.F32 R24, gdesc[UR48], R24, gsb0 ;  /* 0x01600000301879f0 */ /* 0x000fe20008000818 */
[----:B------:R-:W-:Y:S02]  /*12700*/  VIADD R10, R4, 0x604 ;  /* 0x00000604040a7836 */ /* 0x000fe40000000000 */
[----:B------:R-:W-:-:S03]  /*12710*/  IMAD.MOV.U32 R11, RZ, RZ, 0x40000040 ;  /* 0x40000040ff0b7424 */ /* 0x000fc600078e00ff */
[----:B------:R-:W-:Y:S02]  /*12720*/  R2UR UR42, R10 ;  /* 0x000000000a2a72ca */ /* 0x000fe400000e0000 */
[----:B------:R-:W-:Y:S01]  /*12730*/  R2UR UR43, R11 ;  /* 0x000000000b2b72ca */ /* 0x000fe200000e0000 */
[----:B------:R-:W-:Y:S02]  /*12740*/  WARPGROUP.DEPBAR.LE gsb0, 0x0 ;  /* 0x00008000000079c5 */ /* 0x000fe40000010000 */
[----:B------:R-:W-:-:S06]  /*12750*/  WARPGROUP.ARRIVE ;  /* 0x00000000000079c5 */ /* 0x000fcc0000000000 */
[----:B------:R-:W-:Y:S01]  /*12760*/  HGMMA.64x96x16.F32 R24, gdesc[UR44], R24, gsb0 ;  /* 0x016000002c1879f0 */ /* 0x000fe20008000818 */
[----:B------:R-:W-:-:S05]  /*12770*/  VIADD R4, R4, 0x606 ;  /* 0x0000060604047836 */ /* 0x000fca0000000000 */
[----:B------:R-:W-:Y:S01]  /*12780*/  R2UR UR38, R4 ;  /* 0x00000000042672ca */ /* 0x000fe200000e0000 */
[----:B------:R-:W-:Y:S02]  /*12790*/  WARPGROUP.DEPBAR.LE gsb0, 0x0 ;  /* 0x00008000000079c5 */ /* 0x000fe40000010000 */
[----:B------:R-:W-:-:S06]  /*127a0*/  WARPGROUP.ARRIVE ;  /* 0x00000000000079c5 */ /* 0x000fcc0000000000 */
[----:B------:R-:W-:Y:S01]  /*127b0*/  HGMMA.64x96x16.F32 R24, gdesc[UR40], R24, gsb0 ;  /* 0x01600000281879f0 */ /* 0x000fe20008000818 */
[----:B0-----:R-:W-:Y:S01]  /*127c0*/  ISETP.NE.AND P2, PT, R198, 0x1, PT ;  /* 0x00000001c600780c */ /* 0x001fe20003f45270 */
[----:B------:R0:W-:-:S12]  /*127d0*/  STL.64 [R1+0x8], R12 ;  /* 0x0000080c01007387 */ /* 0x0001d80000100a00 */
[----:B------:R-:W1:Y:S08]  /*127e0*/  @P2 LDC R3, c[0x0][0x44c] ;  /* 0x00011300ff032b82 */ /* 0x000e700000000800 */
[----:B------:R-:W3:Y:S08]  /*127f0*/  @P2 LDC R4, c[0x0][0x450] ;  /* 0x00011400ff042b82 */ /* 0x000ef00000000800 */
[----:B0-----:R-:W0:Y:S01]  /*12800*/  LDC.64 R12, c[0x0][0x9e0] ;  /* 0x00027800ff0c7b82 */ /* 0x001e220000000a00 */
[----:B------:R-:W-:Y:S01]  /*12810*/  IADD3 R0, R181, R177, RZ ;  /* 0x000000b1b5007210 */ /* 0x000fe20007ffe0ff */
[----:B------:R-:W-:-:S02]  /*12820*/  WARPGROUP.DEPBAR.LE gsb0, 0x0 ;  /* 0x00008000000079c5 */ /* 0x000fc40000010000 */
[----:B------:R-:W-:-:S06]  /*12830*/  WARPGROUP.ARRIVE ;  /* 0x00000000000079c5 */ /* 0x000fcc0000000000 */
[----:B------:R-:W-:Y:S01]  /*12840*/  HGMMA.64x96x16.F32 R24, gdesc[UR36], R24, gsb0 ;  /* 0x01600000241879f0 */ /* 0x000fe20008000818 */
[----:B-1----:R-:W-:Y:S01]  /*12850*/  @P2 IMAD.HI.U32 R3, R0, R3, RZ ;  /* 0x0000000300032227 */ /* 0x002fe200078e00ff */
[----:B--2---:R-:W-:-:S03]  /*12860*/  LOP3.LUT R14, R14, 0xffdfffff, RZ, 0xc0, !PT ;  /* 0xffdfffff0e0e7812 */ /* 0x004fc600078ec0ff */
[----:B------:R-:W-:Y:S01]  /*12870*/  IMAD.MOV.U32 R5, RZ, RZ, R0 ;  /* 0x000000ffff057224 */ /* 0x000fe200078e0000 */
[----:B------:R-:W-:Y:S02]  /*12880*/  @P2 LOP3.LUT R14, R14, 0x200000, RZ, 0xfc, !PT ;  /* 0x002000000e0e2812 */ /* 0x000fe400078efcff */
[----:B---3--:R-:W-:Y:S02]  /*12890*/  @P2 SHF.R.U32.HI R5, RZ, R4, R3 ;  /* 0x00000004ff052219 */ /* 0x008fe40000011603 */
[----:B0-----:R-:W-:Y:S02]  /*128a0*/  ISETP.GE.AND P2, PT, R13, 0x1, PT ;  /* 0x000000010d00780c */ /* 0x001fe40003f46270 */
[----:B------:R-:W-:Y:S01]  /*128b0*/  LOP3.LUT R14, R14, 0xffefffff, RZ, 0xc0, !PT ;  /* 0xffefffff0e0e7812 */ /* 0x000fe200078ec0ff */
[----:B------:R-:W-:Y:S01]  /*128c0*/  @!P1 VIADD R0, R7, 0x2a840 ;  /* 0x0002a84007009836 */ /* 0x000fe20000000000 */
[----:B------:R-:W0:Y:S01]  /*128d0*/  SHFL.IDX PT, R6, R5, RZ, 0x1c1f ;  /* 0x001c1fff05067589 */ /* 0x000e2200000e0000 */
[----:B------:R-:W-:-:S03]  /*128e0*/  IMAD.MOV.U32 R7, RZ, RZ, -0x60 ;  /* 0xffffffa0ff077424 */ /* 0x000fc600078e00ff */
[----:B------:R-:W-:-:S05]  /*128f0*/  @!P1 PRMT R0, RZ, 0x654, R0 ;  /* 0x00000654ff009816 */ /* 0x000fca0000000000 */
[----:B------:R-:W-:Y:S01]  /*12900*/  @P2 LOP3.LUT R14, R14, 0x100000, RZ, 0xfc, !PT ;  /* 0x001000000e0e2812 */ /* 0x000fe200078efcff */
[----:B------:R-:W-:-:S04]  /*12910*/  IMAD R7, R2, R7, 0x61 ;  /* 0x0000006102077424 */ /* 0x000fc800078e0207 */
[----:B------:R1:W-:Y:S01]  /*12920*/  STL [R1+0x4], R14 ;  /* 0x0000040e01007387 */ /* 0x0003e20000100800 */
[----:B------:R-:W-:Y:S02]  /*12930*/  IMAD.U32 R9, RZ, RZ, UR4 ;  /* 0x00000004ff097e24 */ /* 0x000fe4000f8e00ff */
[----:B------:R-:W-:-:S05]  /*12940*/  IMAD R4, R180, -0x2, R7 ;  /* 0xfffffffeb4047824 */ /* 0x000fca00078e0207 */
[--C-:B------:R-:W-:Y:S01]  /*12950*/  IADD3 R11, -R163, R4, R164.reuse ;  /* 0x00000004a30b7210 */ /* 0x100fe20007ffe1a4 */
[----:B------:R-:W-:Y:S02]  /*12960*/  VIADD R21, R7, 0xffffffff ;  /* 0xffffffff07157836 */ /* 0x000fe40000000000 */
[----:B------:R-:W-:Y:S01]  /*12970*/  VIADD R76, R4, 0xffffffff ;  /* 0xffffffff044c7836 */ /* 0x000fe20000000000 */
[----:B------:R-:W-:Y:S02]  /*12980*/  WARPGROUP.DEPBAR.LE gsb0, 0x0 ;  /* 0x00008000000079c5 */ /* 0x000fe40000010000 */
[----:B------:R2:W-:Y:S02]  /*12990*/  @!P1 SYNCS.ARRIVE.TRANS64.RED.A1T0 RZ, [R0+URZ], RZ ;  /* 0x000000ff00ff99a7 */ /* 0x0005e4000810043f */
[----:B--2---:R-:W-:-:S04]  /*129a0*/  IMAD R0, R2, -0x60, R164 ;  /* 0xffffffa002007824 */ /* 0x004fc800078e02a4 */
[----:B------:R-:W-:Y:S01]  /*129b0*/  VIADD R3, R0, 0x60 ;  /* 0x0000006000037836 */ /* 0x000fe20000000000 */
[----:B------:R-:W-:-:S03]  /*129c0*/  LOP3.LUT R0, RZ, R9, RZ, 0x33, !PT ;  /* 0x00000009ff007212 */ /* 0x000fc600078e33ff */
[----:B------:R-:W-:Y:S02]  /*129d0*/  IMAD R96, R180, -0x2, R3 ;  /* 0xfffffffeb4607824 */ /* 0x000fe400078e0203 */
[C---:B------:R-:W-:Y:S01]  /*129e0*/  IMAD.IADD R15, R11.reuse, 0x1, R0 ;  /* 0x000000010b0f7824 */ /* 0x040fe200078e0200 */
[----:B------:R-:W-:-:S03]  /*129f0*/  IADD3 R11, R11, R12, RZ ;  /* 0x0000000c0b0b7210 */ /* 0x000fc60007ffe0ff */
[----:B0-----:R-:W-:Y:S01]  /*12a00*/  IMAD.IADD R3, R15, 0x1, R6 ;  /* 0x000000010f037824 */ /* 0x001fe200078e0206 */
[----:B------:R-:W-:Y:S01]  /*12a10*/  VIADDMNMX R74, R6, R11, R96, PT ;  /* 0x0000000b064a7246 */ /* 0x000fe20003800160 */
[----:B-1----:R-:W-:Y:S06]  /*12a20*/  @!P2 BRA `(.L_x_1848) ;  /* 0x00000000004ca947 */ /* 0x002fec0003800000 */
        /* <DEDUP_REMOVED lines=11> */
.L_x_1850:
[----:B------:R-:W-:-:S13]  /*12ae0*/  ISETP.NE.AND P2, PT, R13, 0x1, PT ;  /* 0x000000010d00780c */ /* 0x000fda0003f45270 */
[----:B------:R-:W0:Y:S02]  /*12af0*/  @P2 LDC.64 R6, c[0x0][0x9e8] ;  /* 0x00027a00ff062b82 */ /* 0x000e240000000a00 */
[----:B0-----:R-:W-:-:S05]  /*12b00*/  @P2 IMAD.HI.U32 R4, R0, R6, RZ ;  /* 0x0000000600042227 */ /* 0x001fca00078e00ff */
[----:B------:R-:W-:-:S07]  /*12b10*/  @P2 SHF.R.U32.HI R0, RZ, R7, R4 ;  /* 0x00000007ff002219 */ /* 0x000fce0000011604 */
.L_x_1851:
[----:B------:R-:W-:Y:S05]  /*12b20*/  BSYNC B0 ;  /* 0x0000000000007941 */ /* 0x000fea0003800000 */
.L_x_1849:
[----:B------:R-:W-:-:S05]  /*12b30*/  IMAD R0, R0, R13, R76 ;  /* 0x0000000d00007224 */ /* 0x000fca00078e024c */
[----:B------:R-:W-:Y:S02]  /*12b40*/  VIMNMX R3, R3, R0, !PT ;  /* 0x0000000003037248 */ /* 0x000fe40007fe0100 */
[----:B------:R-:W-:-:S07]  /*12b50*/  VIADDMNMX R74, R0, R13, R74, PT ;  /* 0x0000000d004a7246 */ /* 0x000fce000380014a */
.L_x_1848:
[C---:B------:R-:W-:Y:S02]  /*12b60*/  ISETP.GE.AND P2, PT, R21.reuse, 0x2, PT ;  /* 0x000000021500780c */ /* 0x040fe40003f46270 */
[----:B------:R-:W-:Y:S02]  /*12b70*/  ISETP.GE.AND P6, PT, R21, 0x9, PT ;  /* 0x000000091500780c */ /* 0x000fe40003fc6270 */
[----:B------:R-:W-:Y:S02]  /*12b80*/  ISETP.GT.AND P3, PT, R3, 0x1, !P2 ;  /* 0x000000010300780c */ /* 0x000fe40005764270 */
[----:B------:R-:W-:Y:S02]  /*12b90*/  ISETP.GE.AND P4, PT, R21, 0xa, PT ;  /* 0x0000000a1500780c */ /* 0x000fe40003f86270 */
[----:B------:R-:W-:Y:S02]  /*12ba0*/  ISETP.LT.OR P3, PT, R74, 0x2, P3 ;  /* 0x000000024a00780c */ /* 0x000fe40001f61670 */
[----:B------:R-:W-:-:S02]  /*12bb0*/  P2R R7, PR, RZ, 0x10 ;  /* 0x00000010ff077803 */ /* 0x000fc40000000000 */
[----:B------:R-:W-:Y:S02]  /*12bc0*/  FSEL R102, R25, -INF , !P3 ;  /* 0xff80000019667808 */ /* 0x000fe40005800000 */
[----:B------:R-:W-:-:S04]  /*12bd0*/  ISETP.GT.AND P3, PT, R3, 0x8, !P6 ;  /* 0x000000080300780c */ /* 0x000fc80007764270 */
[----:B------:R-:W-:-:S04]  /*12be0*/  ISETP.LT.OR P3, PT, R74, 0x9, P3 ;  /* 0x000000094a00780c */ /* 0x000fc80001f61670 */
        /* <DEDUP_REMOVED lines=10> */
[----:B------:R-:W-:Y:S01]  /*12c90*/  ISETP.GT.AND P3, PT, R3, 0x11, !P4 ;  /* 0x000000110300780c */ /* 0x000fe20006764270 */
[----:B------:R-:W0:Y:S01]  /*12ca0*/  SHFL.IDX PT, R32, R5, 0x1, 0x1c1f ;  /* 0x003c1f0005207f89 */ /* 0x000e2200000e0000 */
        /* <DEDUP_REMOVED lines=11> */
[C---:B------:R-:W-:Y:S01]  /*12d60*/  ISETP.LT.OR P3, PT, R74.reuse, 0x1a, P3 ;  /* 0x0000001a4a00780c */ /* 0x040fe20001f61670 */
[----:B0-----:R-:W-:Y:S01]  /*12d70*/  IMAD.IADD R25, R15, 0x1, R32 ;  /* 0x000000010f197824 */ /* 0x001fe200078e0220 */
        /* <DEDUP_REMOVED lines=29> */
[C---:B------:R-:W-:Y:S02]  /*12f50*/  ISETP.LT.OR P3, PT, R74.reuse, 0x32, P3 ;  /* 0x000000324a00780c */ /* 0x040fe40001f61670 */
        /* <DEDUP_REMOVED lines=40> */
[----:B------:R-:W-:-:S02]  /*131e0*/  VIADDMNMX R96, R32, R11, R96, PT ;  /* 0x0000000b20607246 */ /* 0x000fc40003800160 */
        /* <DEDUP_REMOVED lines=27> */
.L_x_1854:
[----:B------:R-:W-:-:S13]  /*133a0*/  ISETP.NE.AND P5, PT, R13, 0x1, PT ;  /* 0x000000010d00780c */ /* 0x000fda0003fa5270 */
[----:B------:R-:W0:Y:S02]  /*133b0*/  @P5 LDC.64 R32, c[0x0][0x9e8] ;  /* 0x00027a00ff205b82 */ /* 0x000e240000000a00 */
[----:B0-----:R-:W-:-:S05]  /*133c0*/  @P5 IMAD.HI.U32 R32, R3, R32, RZ ;  /* 0x0000002003205227 */ /* 0x001fca00078e00ff */
[----:B------:R-:W-:-:S07]  /*133d0*/  @P5 SHF.R.U32.HI R3, RZ, R33, R32 ;  /* 0x00000021ff035219 */ /* 0x000fce0000011620 */
.L_x_1855:
[----:B------:R-:W-:Y:S05]  /*133e0*/  BSYNC B0 ;  /* 0x0000000000007941 */ /* 0x000fea0003800000 */
.L_x_1853:
[----:B------:R-:W-:-:S05]  /*133f0*/  IMAD R32, R3, R13, R76 ;  /* 0x0000000d03207224 */ /* 0x000fca00078e024c */
[----:B------:R-:W-:Y:S02]  /*13400*/  VIMNMX R25, R25, R32, !PT ;  /* 0x0000002019197248 */ /* 0x000fe40007fe0100 */
[----:B------:R-:W-:-:S07]  /*13410*/  VIADDMNMX R96, R32, R13, R96, PT ;  /* 0x0000000d20607246 */ /* 0x000fce0003800160 */
.L_x_1852:
[C---:B------:R-:W-:Y:S01]  /*13420*/  ISETP.GT.AND P2, PT, R25.reuse, 0x1, !P2 ;  /* 0x000000011900780c */ /* 0x040fe20005744270 */
[----:B------:R-:W-:Y:S01]  /*13430*/  ULDC UR4, c[0x0][0x988] ;  /* 0x0002620000047ab9 */ /* 0x000fe20000000800 */
[----:B------:R-:W-:Y:S02]  /*13440*/  ISETP.GT.AND P6, PT, R25, 0x8, !P6 ;  /* 0x000000081900780c */ /* 0x000fe400077c4270 */
[C---:B------:R-:W-:Y:S02]  /*13450*/  ISETP.LT.OR P2, PT, R96.reuse, 0x2, P2 ;  /* 0x000000026000780c */ /* 0x040fe40001741670 */
[----:B------:R-:W-:Y:S02]  /*13460*/  ISETP.LT.OR P6, PT, R96, 0x9, P6 ;  /* 0x000000096000780c */ /* 0x000fe400037c1670 */
[----:B------:R-:W-:Y:S02]  /*13470*/  FSEL R32, R27, -INF , !P2 ;  /* 0xff8000001b207808 */ /* 0x000fe40005000000 */
[----:B------:R-:W-:Y:S01]  /*13480*/  ISETP.NE.AND P2, PT, R7, RZ, PT ;  /* 0x000000ff0700720c */ /* 0x000fe20003f45270 */
[----:B------:R-:W-:Y:S01]  /*13490*/  IMAD.U32 R7, RZ, RZ, UR4 ;  /* 0x00000004ff077e24 */ /* 0x000fe2000f8e00ff */
[----:B------:R-:W-:-:S02]  /*134a0*/  FSEL R30, R30, -INF , !P6 ;  /* 0xff8000001e1e7808 */ /* 0x000fc40007000000 */
[----:B------:R-:W-:Y:S02]  /*134b0*/  ISETP.GT.AND P2, PT, R25, 0x9, !P2 ;  /* 0x000000091900780c */ /* 0x000fe40005744270 */
[----:B------:R-:W-:Y:S02]  /*134c0*/  ISETP.NE.AND P6, PT, R36, RZ, PT ;  /* 0x000000ff2400720c */ /* 0x000fe40003fc5270 */
[----:B------:R-:W-:Y:S02]  /*134d0*/  ISETP.LT.OR P2, PT, R96, 0xa, P2 ;  /* 0x0000000a6000780c */ /* 0x000fe40001741670 */
[----:B------:R-:W-:Y:S02]  /*134e0*/  FMNMX.FTZ R3, R156, R102, !PT ;  /* 0x000000669c037209 */ /* 0x000fe40007810000 */
[----:B------:R-:W-:Y:S02]  /*134f0*/  FSEL R36, R31, -INF , !P2 ;  /* 0xff8000001f247808 */ /* 0x000fe40005000000 */
[----:B------:R-:W-:-:S02]  /*13500*/  ISETP.NE.AND P2, PT, R29, RZ, PT ;  /* 0x000000ff1d00720c */ /* 0x000fc40003f45270 */
[----:B------:R-:W-:Y:S02]  /*13510*/  ISETP.NE.AND P5, PT, R37, RZ, PT ;  /* 0x000000ff2500720c */ /* 0x000fe40003fa5270 */
[----:B------:R-:W-:Y:S02]  /*13520*/  ISETP.GT.AND P2, PT, R25, 0x10, !P2 ;  /* 0x000000101900780c */ /* 0x000fe40005744270 */
[----:B------:R-:W-:Y:S02]  /*13530*/  FMNMX.FTZ R3, R100, R3, !PT ;  /* 0x0000000364037209 */ /* 0x000fe40007810000 */
[----:B------:R-:W-:Y:S02]  /*13540*/  ISETP.LT.OR P2, PT, R96, 0x11, P2 ;  /* 0x000000116000780c */ /* 0x000fe40001741670 */
[----:B------:R-:W-:Y:S02]  /*13550*/  FMNMX.FTZ R3, R98, R3, !PT ;  /* 0x0000000362037209 */ /* 0x000fe40007810000 */
        /* <DEDUP_REMOVED lines=20> */
[----:B------:R-:W-:Y:S02]  /*136a0*/  ISETP.GT.AND P2, PT, R25, 0x20, !P5 ;  /* 0x000000201900780c */ /* 0x000fe40006f44270 */
[----:B------:R-:W-:Y:S02]  /*136b0*/  ISETP.NE.AND P5, PT, R80, RZ, PT ;  /* 0x000000ff5000720c */ /* 0x000fe40003fa5270 */
        /* <DEDUP_REMOVED lines=23> */
[----:B------:R-:W-:Y:S01]  /*13830*/  FSEL R82, R47, -INF , !P2 ;  /* 0xff8000002f527808 */ /* 0x000fe20005000000 */
[----:B------:R-:W-:Y:S01]  /*13840*/  IMAD.MOV.U32 R47, RZ, RZ, R177 ;  /* 0x000000ffff2f7224 */ /* 0x000fe200078e00b1 */
[----:B------:R-:W-:Y:S02]  /*13850*/  ISETP.NE.AND P2, PT, R45, RZ, PT ;  /* 0x000000ff2d00720c */ /* 0x000fe40003f45270 */
[----:B------:R-:W-:Y:S02]  /*13860*/  FMNMX.FTZ R3, R68, R3, !PT ;  /* 0x0000000344037209 */ /* 0x000fe40007810000 */
[----:B------:R-:W-:-:S02]  /*13870*/  ISETP.GT.AND P2, PT, R25, 0x30, !P2 ;  /* 0x000000301900780c */ /* 0x000fc40005744270 */
[----:B------:R-:W-:Y:S02]  /*13880*/  FMNMX.FTZ R5, R24, R3, !PT ;  /* 0x0000000318057209 */ /* 0x000fe40007810000 */
[----:B------:R-:W-:Y:S02]  /*13890*/  ISETP.LT.OR P2, PT, R96, 0x31, P2 ;  /* 0x000000316000780c */ /* 0x000fe40001741670 */
[----:B------:R-:W-:Y:S01]  /*138a0*/  ISETP.NE.AND P6, PT, R57, RZ, PT ;  /* 0x000000ff3900720c */ /* 0x000fe20003fc5270 */
[----:B------:R-:W0:Y:S01]  /*138b0*/  SHFL.BFLY PT, R104, R5, 0x2, 0x1f ;  /* 0x0c401f0005687f89 */ /* 0x000e2200000e0000 */
[----:B------:R-:W-:Y:S02]  /*138c0*/  FSEL R50, R50, -INF , !P2 ;  /* 0xff80000032327808 */ /* 0x000fe40005000000 */
[----:B------:R-:W-:Y:S02]  /*138d0*/  ISETP.NE.AND P2, PT, R81, RZ, PT ;  /* 0x000000ff5100720c */ /* 0x000fe40003f45270 */
[----:B------:R-:W-:-:S02]  /*138e0*/  ISETP.GT.AND P4, PT, R25, RZ, !P4 ;  /* 0x000000ff1900720c */ /* 0x000fc40006784270 */
[----:B------:R-:W-:Y:S02]  /*138f0*/  ISETP.GT.AND P2, PT, R25, 0x31, !P2 ;  /* 0x000000311900780c */ /* 0x000fe40005744270 */
[C---:B------:R-:W-:Y:S02]  /*13900*/  ISETP.LT.OR P4, PT, R96.reuse, 0x1, P4 ;  /* 0x000000016000780c */ /* 0x040fe40002781670 */
[----:B------:R-:W-:Y:S02]  /*13910*/  ISETP.LT.OR P2, PT, R96, 0x32, P2 ;  /* 0x000000326000780c */ /* 0x000fe40001741670 */
[----:B------:R-:W-:Y:S02]  /*13920*/  FSEL R26, R26, -INF , !P4 ;  /* 0xff8000001a1a7808 */ /* 0x000fe40006000000 */
[----:B------:R-:W-:Y:S02]  /*13930*/  FSEL R84, R51, -INF , !P2 ;  /* 0xff80000033547808 */ /* 0x000fe40005000000 */
[----:B------:R-:W-:-:S02]  /*13940*/  ISETP.NE.AND P2, PT, R49, RZ, PT ;  /* 0x000000ff3100720c */ /* 0x000fc40003f45270 */
[C---:B------:R-:W-:Y:S02]  /*13950*/  ISETP.GT.AND P3, PT, R25.reuse, 0x58, !P3 ;  /* 0x000000581900780c */ /* 0x040fe40005f64270 */
[----:B------:R-:W-:Y:S02]  /*13960*/  ISETP.GT.AND P2, PT, R25, 0x38, !P2 ;  /* 0x000000381900780c */ /* 0x000fe40005744270 */
[C---:B------:R-:W-:Y:S02]  /*13970*/  ISETP.LT.OR P3, PT, R96.reuse, 0x59, P3 ;  /* 0x000000596000780c */ /* 0x040fe40001f61670 */
[----:B------:R-:W-:Y:S02]  /*13980*/  ISETP.LT.OR P2, PT, R96, 0x39, P2 ;  /* 0x000000396000780c */ /* 0x000fe40001741670 */
[----:B0-----:R-:W-:Y:S02]  /*13990*/  FMNMX.FTZ R104, R5, R104, !PT ;  /* 0x0000006805687209 */ /* 0x001fe40007810000 */
[----:B------:R-:W-:-:S02]  /*139a0*/  FSEL R54, R54, -INF , !P2 ;  /* 0xff80000036367808 */ /* 0x000fc40005000000 */
[----:B------:R-:W-:Y:S01]  /*139b0*/  ISETP.NE.AND P2, PT, R83, RZ, PT ;  /* 0x000000ff5300720c */ /* 0x000fe20003f45270 */
[----:B------:R-:W0:Y:S01]  /*139c0*/  SHFL.BFLY PT, R3, R104, 0x1, 0x1f ;  /* 0x0c201f0068037f89 */ /* 0x000e2200000e0000 */
[----:B------:R-:W-:Y:S02]  /*139d0*/  FMNMX.FTZ R5, R26, R32, !PT ;  /* 0x000000201a057209 */ /* 0x000fe40007810000 */
[----:B------:R-:W-:Y:S02]  /*139e0*/  ISETP.GT.AND P2, PT, R25, 0x39, !P2 ;  /* 0x000000391900780c */ /* 0x000fe40005744270 */
[----:B------:R-:W-:Y:S02]  /*139f0*/  FMNMX.FTZ R5, R30, R5, !PT ;  /* 0x000000051e057209 */ /* 0x000fe40007810000 */
[----:B------:R-:W-:Y:S02]  /*13a00*/  ISETP.LT.OR P2, PT, R96, 0x3a, P2 ;  /* 0x0000003a6000780c */ /* 0x000fe40001741670 */
[----:B------:R-:W-:-:S02]  /*13a10*/  FMNMX.FTZ R5, R36, R5, !PT ;  /* 0x0000000524057209 */ /* 0x000fc40007810000 */
[----:B------:R-:W-:Y:S02]  /*13a20*/  FSEL R86, R55, -INF , !P2 ;  /* 0xff80000037567808 */ /* 0x000fe40005000000 */
[----:B------:R-:W-:Y:S02]  /*13a30*/  ISETP.NE.AND P2, PT, R53, RZ, PT ;  /* 0x000000ff3500720c */ /* 0x000fe40003f45270 */
[----:B------:R-:W-:Y:S02]  /*13a40*/  FSEL R70, R70, -INF , !P3 ;  /* 0xff80000046467808 */ /* 0x000fe40005800000 */
[----:B------:R-:W-:-:S04]  /*13a50*/  ISETP.GT.AND P2, PT, R25, 0x40, !P2 ;  /* 0x000000401900780c */ /* 0x000fc80005744270 */
[----:B------:R-:W-:Y:S02]  /*13a60*/  ISETP.LT.OR P2, PT, R96, 0x41, P2 ;  /* 0x000000416000780c */ /* 0x000fe40001741670 */
[----:B0-----:R-:W-:Y:S02]  /*13a70*/  FMNMX.FTZ R3, R104, R3, !PT ;  /* 0x0000000368037209 */ /* 0x001fe40007810000 */
[----:B------:R-:W-:Y:S02]  /*13a80*/  FSEL R58, R58, -INF , !P2 ;  /* 0xff8000003a3a7808 */ /* 0x000fe40005000000 */
[----:B------:R-:W-:Y:S01]  /*13a90*/  ISETP.NE.AND P2, PT, R85, RZ, PT ;  /* 0x000000ff5500720c */ /* 0x000fe20003f45270 */
[----:B------:R-:W-:-:S03]  /*13aa0*/  FMUL.FTZ R11, R3, R7 ;  /* 0x00000007030b7220 */ /* 0x000fc60000410000 */
[----:B------:R-:W-:-:S04]  /*13ab0*/  ISETP.GT.AND P2, PT, R25, 0x41, !P2 ;  /* 0x000000411900780c */ /* 0x000fc80005744270 */
[----:B------:R-:W-:-:S04]  /*13ac0*/  ISETP.LT.OR P2, PT, R96, 0x42, P2 ;  /* 0x000000426000780c */ /* 0x000fc80001741670 */
[----:B------:R-:W-:Y:S02]  /*13ad0*/  FSEL R88, R59, -INF , !P2 ;  /* 0xff8000003b587808 */ /* 0x000fe40005000000 */
[----:B------:R-:W-:Y:S02]  /*13ae0*/  ISETP.GT.AND P2, PT, R25, 0x48, !P6 ;  /* 0x000000481900780c */ /* 0x000fe40007744270 */
[----:B------:R-:W-:Y:S02]  /*13af0*/  ISETP.NE.AND P6, PT, R87, RZ, PT ;  /* 0x000000ff5700720c */ /* 0x000fe40003fc5270 */
[----:B------:R-:W-:-:S04]  /*13b00*/  ISETP.LT.OR P2, PT, R96, 0x49, P2 ;  /* 0x000000496000780c */ /* 0x000fc80001741670 */
[----:B------:R-:W-:Y:S02]  /*13b10*/  FSEL R62, R62, -INF , !P2 ;  /* 0xff8000003e3e7808 */ /* 0x000fe40005000000 */
[----:B------:R-:W-:Y:S02]  /*13b20*/  ISETP.GT.AND P2, PT, R25, 0x49, !P5 ;  /* 0x000000491900780c */ /* 0x000fe40006f44270 */
[----:B------:R-:W-:Y:S02]  /*13b30*/  ISETP.NE.AND P5, PT, R61, RZ, PT ;  /* 0x000000ff3d00720c */ /* 0x000fe40003fa5270 */
[----:B------:R-:W-:-:S04]  /*13b40*/  ISETP.LT.OR P2, PT, R96, 0x4a, P2 ;  /* 0x0000004a6000780c */ /* 0x000fc80001741670 */
[----:B------:R-:W-:Y:S02]  /*13b50*/  FSEL R90, R63, -INF , !P2 ;  /* 0xff8000003f5a7808 */ /* 0x000fe40005000000 */
[----:B------:R-:W-:-:S04]  /*13b60*/  FSETP.NEU.FTZ.AND P2, PT, R3, -INF , PT ;  /* 0xff8000000300780b */ /* 0x000fc80003f5d000 */
[----:B------:R-:W-:Y:S02]  /*13b70*/  FSEL R41, R11, RZ, P2 ;  /* 0x000000ff0b297208 */ /* 0x000fe40001000000 */
[----:B------:R-:W-:Y:S02]  /*13b80*/  FMNMX.FTZ R11, R34, R5, !PT ;  /* 0x00000005220b7209 */ /* 0x000fe40007810000 */
[----:B------:R-:W-:Y:S01]  /*13b90*/  ISETP.GT.AND P2, PT, R25, 0x50, !P5 ;  /* 0x000000501900780c */ /* 0x000fe20006f44270 */
[--C-:B------:R-:W-:Y:S01]  /*13ba0*/  FFMA.FTZ R29, R40, R7, -R41.reuse ;  /* 0x00000007281d7223 */ /* 0x100fe20000010829 */
[----:B------:R-:W-:Y:S01]  /*13bb0*/  FMNMX.FTZ R11, R74, R11, !PT ;  /* 0x0000000b4a0b7209 */ /* 0x000fe20007810000 */
[-CC-:B------:R-:W-:Y:S01]  /*13bc0*/  FFMA.FTZ R72, R72, R7.reuse, -R41.reuse ;  /* 0x0000000748487223 */ /* 0x180fe20000010829 */
[----:B------:R-:W-:Y:S01]  /*13bd0*/  ISETP.NE.AND P5, PT, R21, RZ, PT ;  /* 0x000000ff1500720c */ /* 0x000fe20003fa5270 */
[--C-:B------:R-:W-:Y:S01]  /*13be0*/  FFMA.FTZ R37, R4, R7, -R41.reuse ;  /* 0x0000000704257223 */ /* 0x100fe20000010829 */
[----:B------:R-:W-:Y:S01]  /*13bf0*/  FMNMX.FTZ R11, R38, R11, !PT ;  /* 0x0000000b260b7209 */ /* 0x000fe20007810000 */
[-CC-:B------:R-:W-:Y:S01]  /*13c00*/  FFMA.FTZ R156, R156, R7.reuse, -R41.reuse ;  /* 0x000000079c9c7223 */ /* 0x180fe20000010829 */
[----:B------:R-:W-:Y:S01]  /*13c10*/  ISETP.LT.OR P2, PT, R96, 0x51, P2 ;  /* 0x000000516000780c */ /* 0x000fe20001741670 */
[--C-:B------:R-:W-:Y:S01]  /*13c20*/  FFMA.FTZ R102, R102, R7, -R41.reuse ;  /* 0x0000000766667223 */ /* 0x100fe20000010829 */
[----:B------:R-:W-:Y:S01]  /*13c30*/  FMNMX.FTZ R11, R76, R11, !PT ;  /* 0x0000000b4c0b7209 */ /* 0x000fe20007810000 */
[--C-:B------:R-:W-:Y:S01]  /*13c40*/  FFMA.FTZ R158, R100, R7, -R41.reuse ;  /* 0x00000007649e7223 */ /* 0x100fe20000010829 */
[----:B------:R-:W-:Y:S01]  /*13c50*/  FSEL R66, R66, -INF , !P2 ;  /* 0xff80000042427808 */ /* 0x000fe20005000000 */
[----:B------:R-:W-:Y:S01]  /*13c60*/  MUFU.EX2 R156, R156 ;  /* 0x0000009c009c7308 */ /* 0x000fe20000000800 */
[----:B------:R-:W-:Y:S01]  /*13c70*/  FMNMX.FTZ R15, R42, R11, !PT ;  /* 0x0000000b2a0f7209 */ /* 0x000fe20007810000 */
[-CC-:B------:R-:W-:Y:S01]  /*13c80*/  FFMA.FTZ R98, R98, R7.reuse, -R41.reuse ;  /* 0x0000000762627223 */ /* 0x180fe20000010829 */
[C---:B------:R-:W-:Y:S01]  /*13c90*/  ISETP.GT.AND P2, PT, R25.reuse, 0x51, !P6 ;  /* 0x000000511900780c */ /* 0x040fe20007744270 */
[--C-:B------:R-:W-:Y:S01]  /*13ca0*/  FFMA.FTZ R152, R94, R7, -R41.reuse ;  /* 0x000000075e987223 */ /* 0x100fe20000010829 */
[----:B------:R-:W-:Y:S01]  /*13cb0*/  FMNMX.FTZ R15, R80, R15, !PT ;  /* 0x0000000f500f7209 */ /* 0x000fe20007810000 */
[--C-:B------:R-:W-:Y:S01]  /*13cc0*/  FFMA.FTZ R92, R92, R7, -R41.reuse ;  /* 0x000000075c5c7223 */ /* 0x100fe20000010829 */
[----:B------:R-:W-:Y:S01]  /*13cd0*/  ISETP.LT.OR P2, PT, R96, 0x52, P2 ;  /* 0x000000526000780c */ /* 0x000fe20001741670 */
[----:B------:R-:W0:Y:S01]  /*13ce0*/  MUFU.EX2 R5, R102 ;  /* 0x0000006600057308 */ /* 0x000e220000000800 */
[----:B------:R-:W-:Y:S01]  /*13cf0*/  FMNMX.FTZ R15, R46, R15, !PT ;  /* 0x0000000f2e0f7209 */ /* 0x000fe20007810000 */
[-CC-:B------:R-:W-:Y:S01]  /*13d00*/  FFMA.FTZ R154, R78, R7.reuse, -R41.reuse ;  /* 0x000000074e9a7223 */ /* 0x180fe20000010829 */
[----:B------:R-:W-:Y:S01]  /*13d10*/  ISETP.GT.AND P4, PT, R25, 0x59, !P5 ;  /* 0x000000591900780c */ /* 0x000fe20006f84270 */
[--C-:B------:R-:W-:Y:S01]  /*13d20*/  FFMA.FTZ R28, R28, R7, -R41.reuse ;  /* 0x000000071c1c7223 */ /* 0x100fe20000010829 */
[----:B------:R-:W-:Y:S01]  /*13d30*/  FMNMX.FTZ R15, R82, R15, !PT ;  /* 0x0000000f520f7209 */ /* 0x000fe20007810000 */
[--C-:B------:R-:W-:Y:S01]  /*13d40*/  FFMA.FTZ R150, R44, R7, -R41.reuse ;  /* 0x000000072c967223 */ /* 0x100fe20000010829 */
[----:B------:R-:W-:Y:S01]  /*13d50*/  FSEL R40, R67, -INF , !P2 ;  /* 0xff80000043287808 */ /* 0x000fe20005000000 */
[----:B------:R1:W-:Y:S01]  /*13d60*/  MUFU.EX2 R25, R29 ;  /* 0x0000001d00197308 */ /* 0x0003e20000000800 */
[----:B------:R-:W-:Y:S01]  /*13d70*/  FMNMX.FTZ R21, R50, R15, !PT ;  /* 0x0000000f32157209 */ /* 0x000fe20007810000 */
[-CC-:B------:R-:W-:Y:S01]  /*13d80*/  FFMA.FTZ R144, R48, R7.reuse, -R41.reuse ;  /* 0x0000000730907223 */ /* 0x180fe20000010829 */
[----:B------:R-:W-:Y:S01]  /*13d90*/  ISETP.LT.OR P4, PT, R96, 0x5a, P4 ;  /* 0x0000005a6000780c */ /* 0x000fe20002781670 */
[--C-:B------:R-:W-:Y:S01]  /*13da0*/  FFMA.FTZ R146, R52, R7, -R41.reuse ;  /* 0x0000000734927223 */ /* 0x100fe20000010829 */
[----:B------:R-:W-:Y:S01]  /*13db0*/  FMNMX.FTZ R21, R84, R21, !PT ;  /* 0x0000001554157209 */ /* 0x000fe20007810000 */
[-CC-:B------:R-:W-:Y:S01]  /*13dc0*/  FFMA.FTZ R31, R14, R7.reuse, -R41.reuse ;  /* 0x000000070e1f7223 */ /* 0x180fe20000010829 */
[-CC-:B------:R-:W-:Y:S01]  /*13dd0*/  FFMA.FTZ R140, R56, R7.reuse, -R41.reuse ;  /* 0x00000007388c7223 */ /* 0x180fe20000010829 */
[--C-:B------:R-:W-:Y:S01]  /*13de0*/  FFMA.FTZ R142, R60, R7, -R41.reuse ;  /* 0x000000073c8e7223 */ /* 0x100fe20000010829 */
[----:B------:R-:W-:Y:S01]  /*13df0*/  FMNMX.FTZ R21, R54, R21, !PT ;  /* 0x0000001536157209 */ /* 0x000fe20007810000 */
[-CC-:B-1----:R-:W-:Y:S01]  /*13e00*/  FFMA.FTZ R29, R20, R7.reuse, -R41.reuse ;  /* 0x00000007141d7223 */ /* 0x182fe20000010829 */
[-CC-:B------:R-:W-:Y:S01]  /*13e10*/  FFMA.FTZ R35, R6, R7.reuse, -R41.reuse ;  /* 0x0000000706237223 */ /* 0x180fe20000010829 */
[--C-:B------:R-:W-:Y:S01]  /*13e20*/  FFMA.FTZ R136, R64, R7, -R41.reuse ;  /* 0x0000000740887223 */ /* 0x100fe20000010829 */
[----:B------:R-:W-:Y:S01]  /*13e30*/  FMNMX.FTZ R21, R86, R21, !PT ;  /* 0x0000001556157209 */ /* 0x000fe20007810000 */
[----:B------:R-:W-:Y:S01]  /*13e40*/  FFMA.FTZ R138, R68, R7, -R41 ;  /* 0x00000007448a7223 */ /* 0x000fe20000010829 */
[----:B------:R-:W1:Y:S01]  /*13e50*/  MUFU.EX2 R158, R158 ;  /* 0x0000009e009e7308 */ /* 0x000e620000000800 */
[----:B0-----:R-:W-:Y:S01]  /*13e60*/  FADD.FTZ R43, R156, R5 ;  /* 0x000000059c2b7221 */ /* 0x001fe20000010000 */
[----:B------:R-:W-:-:S02]  /*13e70*/  FMNMX.FTZ R27, R58, R21, !PT ;  /* 0x000000153a1b7209 */ /* 0x000fc40007810000 */
[----:B------:R-:W-:Y:S02]  /*13e80*/  ISETP.NE.AND P5, PT, R198, 0x1, PT ;  /* 0x00000001c600780c */ /* 0x000fe40003fa5270 */
[----:B------:R-:W-:Y:S02]  /*13e90*/  FMNMX.FTZ R27, R88, R27, !PT ;  /* 0x0000001b581b7209 */ /* 0x000fe40007810000 */
[----:B------:R0:W-:Y:S01]  /*13ea0*/  MUFU.EX2 R21, R72 ;  /* 0x0000004800157308 */ /* 0x0001e20000000800 */
[----:B------:R-:W-:Y:S02]  /*13eb0*/  F2FP.F16.F32.PACK_AB R156, R5, R156 ;  /* 0x0000009c059c723e */ /* 0x000fe400000000ff */
[----:B------:R-:W-:-:S04]  /*13ec0*/  FMNMX.FTZ R27, R62, R27, !PT ;  /* 0x0000001b3e1b7209 */ /* 0x000fc80007810000 */
[----:B------:R-:W-:Y:S01]  /*13ed0*/  FMNMX.FTZ R27, R90, R27, !PT ;  /* 0x0000001b5a1b7209 */ /* 0x000fe20007810000 */
[----:B------:R-:W2:Y:S01]  /*13ee0*/  MUFU.EX2 R11, R98 ;  /* 0x00000062000b7308 */ /* 0x000ea20000000800 */
[----:B0-----:R-:W-:Y:S01]  /*13ef0*/  FSEL R72, R71, -INF , !P4 ;  /* 0xff80000047487808 */ /* 0x001fe20006000000 */
[----:B-1----:R-:W-:Y:S01]  /*13f00*/  FADD.FTZ R6, R158, R43 ;  /* 0x0000002b9e067221 */ /* 0x002fe20000010000 */
[----:B------:R-:W-:Y:S01]  /*13f10*/  FMNMX.FTZ R27, R66, R27, !PT ;  /* 0x0000001b421b7209 */ /* 0x000fe20007810000 */
[----:B------:R-:W0:Y:S03]  /*13f20*/  @P5 LDC R14, c[0x0][0x44c] ;  /* 0x00011300ff0e5b82 */ /* 0x000e260000000800 */
[----:B------:R-:W-:Y:S01]  /*13f30*/  FMNMX.FTZ R27, R40, R27, !PT ;  /* 0x0000001b281b7209 */ /* 0x000fe20007810000 */
[----:B------:R-:W1:Y:S03]  /*13f40*/  MUFU.EX2 R152, R152 ;  /* 0x0000009800987308 */ /* 0x000e660000000800 */
[----:B------:R-:W-:Y:S01]  /*13f50*/  FMNMX.FTZ R27, R70, R27, !PT ;  /* 0x0000001b461b7209 */ /* 0x000fe20007810000 */
[----:B------:R-:W3:Y:S03]  /*13f60*/  @P5 LDC R49, c[0x0][0x450] ;  /* 0x00011400ff315b82 */ /* 0x000ee60000000800 */
[----:B------:R-:W-:Y:S01]  /*13f70*/  FMNMX.FTZ R33, R72, R27, !PT ;  /* 0x0000001b48217209 */ /* 0x000fe20007810000 */
[----:B------:R-:W-:Y:S01]  /*13f80*/  FFMA.FTZ R27, R0, R7, -R41 ;  /* 0x00000007001b7223 */ /* 0x000fe20000010829 */
[----:B------:R-:W4:Y:S01]  /*13f90*/  MUFU.EX2 R15, R92 ;  /* 0x0000005c000f7308 */ /* 0x000f220000000800 */
[C---:B--2---:R-:W-:Y:S01]  /*13fa0*/  FADD.FTZ R43, R11.reuse, R6 ;  /* 0x000000060b2b7221 */ /* 0x044fe20000010000 */
[----:B------:R-:W-:Y:S01]  /*13fb0*/  F2FP.F16.F32.PACK_AB R158, R11, R158 ;  /* 0x0000009e0b9e723e */ /* 0x000fe200000000ff */
[----:B------:R-:W2:Y:S02]  /*13fc0*/  SHFL.BFLY PT, R0, R33, 0x2, 0x1f ;  /* 0x0c401f0021007f89 */ /* 0x000ea400000e0000 */
[----:B-1----:R-:W-:-:S03]  /*13fd0*/  FADD.FTZ R6, R152, R43 ;  /* 0x0000002b98067221 */ /* 0x002fc60000010000 */
[----:B------:R-:W1:Y:S01]  /*13fe0*/  MUFU.EX2 R154, R154 ;  /* 0x0000009a009a7308 */ /* 0x000e620000000800 */
[----:B0-----:R-:W-:-:S04]  /*13ff0*/  @P5 IMAD.HI.U32 R14, R177, R14, RZ ;  /* 0x0000000eb10e5227 */ /* 0x001fc800078e00ff */
[----:B----4-:R-:W-:-:S03]  /*14000*/  FADD.FTZ R45, R15, R6 ;  /* 0x000000060f2d7221 */ /* 0x010fc60000010000 */
[----:B------:R-:W0:Y:S01]  /*14010*/  MUFU.EX2 R28, R28 ;  /* 0x0000001c001c7308 */ /* 0x000e220000000800 */
[----:B---3--:R-:W-:Y:S02]  /*14020*/  @P5 SHF.R.U32.HI R47, RZ, R49, R14 ;  /* 0x00000031ff2f5219 */ /* 0x008fe4000001160e */
[----:B------:R-:W-:Y:S02]  /*14030*/  ISETP.GE.AND P5, PT, R13, 0x1, PT ;  /* 0x000000010d00780c */ /* 0x000fe40003fa6270 */
[----:B------:R-:W-:Y:S02]  /*14040*/  IADD3 R47, R148, R47, RZ ;  /* 0x0000002f942f7210 */ /* 0x000fe40007ffe0ff */
[----:B------:R-:W-:Y:S01]  /*14050*/  F2FP.F16.F32.PACK_AB R152, R15, R152 ;  /* 0x000000980f98723e */ /* 0x000fe200000000ff */
[----:B------:R-:W3:Y:S01]  /*14060*/  MUFU.EX2 R150, R150 ;  /* 0x0000009600967308 */ /* 0x000ee20000000800 */
[----:B--2---:R-:W-:Y:S01]  /*14070*/  FMNMX.FTZ R0, R33, R0, !PT ;  /* 0x0000000021007209 */ /* 0x004fe20007810000 */
[----:B------:R-:W-:Y:S01]  /*14080*/  FFMA.FTZ R33, R10, R7, -R41 ;  /* 0x000000070a217223 */ /* 0x000fe20000010829 */
[----:B-1----:R-:W-:Y:S01]  /*14090*/  FADD.FTZ R10, R154, R45 ;  /* 0x0000002d9a0a7221 */ /* 0x002fe20000010000 */
[----:B------:R-:W-:Y:S01]  /*140a0*/  F2FP.F16.F32.PACK_AB R154, R21, R154 ;  /* 0x0000009a159a723e */ /* 0x000fe200000000ff */
[----:B------:R-:W-:Y:S01]  /*140b0*/  IMAD.IADD R12, R47, 0x1, R12 ;  /* 0x000000012f0c7824 */ /* 0x000fe200078e020c */
[----:B------:R-:W1:Y:S01]  /*140c0*/  SHFL.BFLY PT, R39, R0, 0x1, 0x1f ;  /* 0x0c201f0000277f89 */ /* 0x000e6200000e0000 */
[----:B------:R-:W-:Y:S01]  /*140d0*/  FADD.FTZ R10, R21, R10 ;  /* 0x0000000a150a7221 */ /* 0x000fe20000010000 */
[----:B------:R-:W2:Y:S01]  /*140e0*/  MUFU.EX2 R27, R27 ;  /* 0x0000001b001b7308 */ /* 0x000ea20000000800 */
[----:B0-----:R-:W-:-:S02]  /*140f0*/  F2FP.F16.F32.PACK_AB R148, R28, R25 ;  /* 0x000000191c94723e */ /* 0x001fc400000000ff */
[----:B------:R-:W-:-:S04]  /*14100*/  FADD.FTZ R45, R25, R10 ;  /* 0x0000000a192d7221 */ /* 0x000fc80000010000 */
[----:B------:R-:W-:Y:S01]  /*14110*/  FADD.FTZ R45, R28, R45 ;  /* 0x0000002d1c2d7221 */ /* 0x000fe20000010000 */
[----:B------:R-:W0:Y:S03]  /*14120*/  MUFU.EX2 R144, R144 ;  /* 0x0000009000907308 */ /* 0x000e260000000800 */
[----:B---3--:R-:W-:-:S05]  /*14130*/  FADD.FTZ R10, R150, R45 ;  /* 0x0000002d960a7221 */ /* 0x008fca0000010000 */
[----:B------:R-:W3:Y:S01]  /*14140*/  MUFU.EX2 R29, R29 ;  /* 0x0000001d001d7308 */ /* 0x000ee20000000800 */
[C---:B--2---:R-:W-:Y:S01]  /*14150*/  FADD.FTZ R45, R27.reuse, R10 ;  /* 0x0000000a1b2d7221 */ /* 0x044fe20000010000 */
[----:B------:R-:W-:Y:S02]  /*14160*/  F2FP.F16.F32.PACK_AB R150, R27, R150 ;  /* 0x000000961b96723e */ /* 0x000fe400000000ff */
[----:B-1----:R-:W-:Y:S01]  /*14170*/  FMNMX.FTZ R4, R0, R39, !PT ;  /* 0x0000002700047209 */ /* 0x002fe20007810000 */
[----:B------:R-:W-:-:S03]  /*14180*/  FFMA.FTZ R39, R24, R7, -R41 ;  /* 0x0000000718277223 */ /* 0x000fc60000010829 */
[----:B------:R-:W1:Y:S01]  /*14190*/  MUFU.EX2 R146, R146 ;  /* 0x0000009200927308 */ /* 0x000e620000000800 */
[----:B0-----:R-:W-:Y:S01]  /*141a0*/  FADD.FTZ R10, R144, R45 ;  /* 0x0000002d900a7221 */ /* 0x001fe20000010000 */
[C---:B------:R-:W-:Y:S01]  /*141b0*/  FSETP.NEU.FTZ.AND P2, PT, R4.reuse, -INF , PT ;  /* 0xff8000000400780b */ /* 0x040fe20003f5d000 */
[----:B------:R-:W-:-:S05]  /*141c0*/  FMUL.FTZ R0, R4, R7 ;  /* 0x0000000704007220 */ /* 0x000fca0000410000 */
[----:B------:R-:W-:Y:S01]  /*141d0*/  FSEL R41, R0, RZ, P2 ;  /* 0x000000ff00297208 */ /* 0x000fe20001000000 */
[----:B------:R-:W0:Y:S01]  /*141e0*/  MUFU.EX2 R31, R31 ;  /* 0x0000001f001f7308 */ /* 0x000e220000000800 */
[C---:B---3--:R-:W-:Y:S01]  /*141f0*/  FADD.FTZ R45, R29.reuse, R10 ;  /* 0x0000000a1d2d7221 */ /* 0x048fe20000010000 */
[----:B------:R-:W-:Y:S02]  /*14200*/  F2FP.F16.F32.PACK_AB R144, R29, R144 ;  /* 0x000000901d90723e */ /* 0x000fe400000000ff */
        /* <DEDUP_REMOVED lines=14> */
[----:B------:R-:W2:Y:S01]  /*142f0*/  MUFU.EX2 R0, R0 ;  /* 0x0000000000007308 */ /* 0x000ea20000000800 */
[-CC-:B------:R-:W-:Y:S01]  /*14300*/  FFMA.FTZ R84, R84, R7.reuse, -R41.reuse ;  /* 0x0000000754547223 */ /* 0x180fe20000010829 */
[-CC-:B------:R-:W-:Y:S01]  /*14310*/  FFMA.FTZ R54, R54, R7.reuse, -R41.reuse ;  /* 0x0000000736367223 */ /* 0x180fe20000010829 */
[-CC-:B------:R-:W-:Y:S01]  /*14320*/  FFMA.FTZ R86, R86, R7.reuse, -R41.reuse ;  /* 0x0000000756567223 */ /* 0x180fe20000010829 */
[-CC-:B------:R-:W-:Y:S01]  /*14330*/  FFMA.FTZ R58, R58, R7.reuse, -R41.reuse ;  /* 0x000000073a3a7223 */ /* 0x180fe20000010829 */
[-CC-:B------:R-:W-:Y:S01]  /*14340*/  FFMA.FTZ R88, R88, R7.reuse, -R41.reuse ;  /* 0x0000000758587223 */ /* 0x180fe20000010829 */
[-CC-:B------:R-:W-:Y:S01]  /*14350*/  FFMA.FTZ R62, R62, R7.reuse, -R41.reuse ;  /* 0x000000073e3e7223 */ /* 0x180fe20000010829 */
[-C--:B------:R-:W-:Y:S01]  /*14360*/  FFMA.FTZ R90, R90, R7.reuse, -R41 ;  /* 0x000000075a5a7223 */ /* 0x080fe20000010829 */
[----:B------:R-:W3:Y:S01]  /*14370*/  MUFU.EX2 R30, R30 ;  /* 0x0000001e001e7308 */ /* 0x000ee20000000800 */
[----:B-1----:R-:W-:Y:S01]  /*14380*/  FADD.FTZ R10, R146, R45 ;  /* 0x0000002d920a7221 */ /* 0x002fe20000010000 */
[-CC-:B------:R-:W-:Y:S01]  /*14390*/  FFMA.FTZ R66, R66, R7.reuse, -R41.reuse ;  /* 0x0000000742427223 */ /* 0x180fe20000010829 */
[-CC-:B------:R-:W-:Y:S01]  /*143a0*/  FFMA.FTZ R40, R40, R7.reuse, -R41.reuse ;  /* 0x0000000728287223 */ /* 0x180fe20000010829 */
[-CC-:B------:R-:W-:Y:S01]  /*143b0*/  FFMA.FTZ R70, R70, R7.reuse, -R41.reuse ;  /* 0x0000000746467223 */ /* 0x180fe20000010829 */
[C---:B0-----:R-:W-:Y:S01]  /*143c0*/  FADD.FTZ R45, R31.reuse, R10 ;  /* 0x0000000a1f2d7221 */ /* 0x041fe20000010000 */
[----:B------:R-:W-:Y:S01]  /*143d0*/  FFMA.FTZ R41, R72, R7, -R41 ;  /* 0x0000000748297223 */ /* 0x000fe20000010829 */
[----:B------:R-:W-:Y:S01]  /*143e0*/  F2FP.F16.F32.PACK_AB R146, R31, R146 ;  /* 0x000000921f92723e */ /* 0x000fe200000000ff */
[----:B------:R-:W0:Y:S01]  /*143f0*/  MUFU.EX2 R159, R36 ;  /* 0x00000024009f7308 */ /* 0x000e220000000800 */
[----:B--2---:R-:W-:Y:S01]  /*14400*/  FADD.FTZ R43, R157, R0 ;  /* 0x000000009d2b7221 */ /* 0x004fe20000010000 */
[----:B------:R-:W-:-:S06]  /*14410*/  F2FP.F16.F32.PACK_AB R157, R0, R157 ;  /* 0x0000009d009d723e */ /* 0x000fcc00000000ff */
[----:B------:R-:W1:Y:S01]  /*14420*/  MUFU.EX2 R34, R34 ;  /* 0x0000002200227308 */ /* 0x000e620000000800 */
[----:B---3--:R-:W-:-:S07]  /*14430*/  FADD.FTZ R6, R30, R43 ;  /* 0x0000002b1e067221 */ /* 0x008fce0000010000 */
[----:B------:R-:W2:Y:S01]  /*14440*/  MUFU.EX2 R153, R74 ;  /* 0x0000004a00997308 */ /* 0x000ea20000000800 */
[C---:B0-----:R-:W-:Y:S01]  /*14450*/  FADD.FTZ R43, R159.reuse, R6 ;  /* 0x000000069f2b7221 */ /* 0x041fe20000010000 */
[----:B------:R-:W-:-:S06]  /*14460*/  F2FP.F16.F32.PACK_AB R159, R159, R30 ;  /* 0x0000001e9f9f723e */ /* 0x000fcc00000000ff */
        /* <DEDUP_REMOVED lines=42> */
[----:B-----5:R-:W2:Y:S01]  /*14710*/  MUFU.EX2 R143, R90 ;  /* 0x0000005a008f7308 */ /* 0x020ea20000000800 */
        /* <DEDUP_REMOVED lines=17> */
[----:B------:R-:W0:Y:S01]  /*14830*/  MUFU.EX2 R39, R39 ;  /* 0x0000002700277308 */ /* 0x000e220000000800 */
[----:B-1----:R-:W-:-:S07]  /*14840*/  FADD.FTZ R10, R138, R11 ;  /* 0x0000000b8a0a7221 */ /* 0x002fce0000010000 */
[----:B------:R-:W1:Y:S01]  /*14850*/  MUFU.EX2 R41, R41 ;  /* 0x0000002900297308 */ /* 0x000e620000000800 */
[----:B--2---:R-:W-:Y:S01]  /*14860*/  FADD.FTZ R0, R70, R5 ;  /* 0x0000000546007221 */ /* 0x004fe20000010000 */
[C---:B0-----:R-:W-:Y:S01]  /*14870*/  FADD.FTZ R6, R39.reuse, R10 ;  /* 0x0000000a27067221 */ /* 0x041fe20000010000 */
[----:B------:R-:W-:Y:S01]  /*14880*/  F2FP.F16.F32.PACK_AB R138, R39, R138 ;  /* 0x0000008a278a723e */ /* 0x000fe200000000ff */
[----:B------:R-:W-:Y:S02]  /*14890*/  VIADD R10, R2, 0xfffffffe ;  /* 0xfffffffe020a7836 */ /* 0x000fe40000000000 */
[C---:B-1----:R-:W-:Y:S01]  /*148a0*/  FADD.FTZ R5, R41.reuse, R0 ;  /* 0x0000000029057221 */ /* 0x042fe20000010000 */
[----:B------:R-:W-:Y:S01]  /*148b0*/  F2FP.F16.F32.PACK_AB R139, R41, R70 ;  /* 0x00000046298b723e */ /* 0x000fe200000000ff */
[----:B------:R-:W-:Y:S06]  /*148c0*/  @!P5 BRA `(.L_x_1856) ;  /* 0x000000000048d947 */ /* 0x000fec0003800000 */
        /* <DEDUP_REMOVED lines=11> */
.L_x_1858:
[----:B------:R-:W-:-:S13]  /*14980*/  ISETP.NE.AND P2, PT, R13, 0x1, PT ;  /* 0x000000010d00780c */ /* 0x000fda0003f45270 */
[----:B------:R-:W0:Y:S02]  /*14990*/  @P2 LDC.64 R14, c[0x0][0x9e8] ;  /* 0x00027a00ff0e2b82 */ /* 0x000e240000000a00 */
[----:B0-----:R-:W-:-:S05]  /*149a0*/  @P2 IMAD.HI.U32 R2, R0, R14, RZ ;  /* 0x0000000e00022227 */ /* 0x001fca00078e00ff */
[----:B------:R-:W-:-:S07]  /*149b0*/  @P2 SHF.R.U32.HI R0, RZ, R15, R2 ;  /* 0x0000000fff002219 */ /* 0x000fce0000011602 */
.L_x_1859:
[----:B------:R-:W-:Y:S05]  /*149c0*/  BSYNC B0 ;  /* 0x0000000000007941 */ /* 0x000fea0003800000 */
.L_x_1857:
[----:B------:R-:W-:-:S05]  /*149d0*/  IMAD R13, R0, R13, R13 ;  /* 0x0000000d000d7224 */ /* 0x000fca00078e020d */
[----:B------:R-:W-:-:S07]  /*149e0*/  VIMNMX R12, R12, R13, PT ;  /* 0x0000000d0c0c7248 */ /* 0x000fce0003fe0100 */
.L_x_1856:
[----:B------:R-:W-:Y:S01]  /*149f0*/  IMAD.HI R12, R12, 0x2aaaaaab, RZ ;  /* 0x2aaaaaab0c0c7827 */ /* 0x000fe200078e02ff */
[----:B------:R-:W-:Y:S01]  /*14a00*/  ULDC UR46, c[0x0][0x9e4] ;  /* 0x00027900002e7ab9 */ /* 0x000fe20000000800 */
[----:B------:R-:W-:Y:S01]  /*14a10*/  ULDC UR39, c[0x0][0x9e4] ;  /* 0x0002790000277ab9 */ /* 0x000fe20000000800 */
[----:B------:R-:W-:Y:S01]  /*14a20*/  ULDC UR47, c[0x0][0x9dc] ;  /* 0x00027700002f7ab9 */ /* 0x000fe20000000800 */
[----:B------:R-:W-:Y:S01]  /*14a30*/  ULDC UR51, c[0x0][0x9dc] ;  /* 0x0002770000337ab9 */ /* 0x000fe20000000800 */
[----:B------:R-:W-:Y:S01]  /*14a40*/  SHF.R.U32.HI R11, RZ, 0x1f, R12 ;  /* 0x0000001fff0b7819 */ /* 0x000fe2000001160c */
[----:B------:R-:W-:Y:S01]  /*14a50*/  ULDC UR38, c[0x0][0x988] ;  /* 0x0002620000267ab9 */ /* 0x000fe20000000800 */
[----:B------:R-:W-:Y:S01]  /*14a60*/  ULDC UR43, c[0x0][0x988] ;  /* 0x00026200002b7ab9 */ /* 0x000fe20000000800 */
[----:B------:R-:W-:Y:S01]  /*14a70*/  ULDC UR42, c[0x0][0x988] ;  /* 0x00026200002a7ab9 */ /* 0x000fe20000000800 */
[----:B------:R-:W-:Y:S01]  /*14a80*/  LEA.HI.SX32 R12, R12, R11, 0x1c ;  /* 0x0000000b0c0c7211 */ /* 0x000fe200078fe2ff */
[----:B------:R-:W-:Y:S01]  /*14a90*/  ULDC UR54, c[0x0][0x9e0] ;  /* 0x0002780000367ab9 */ /* 0x000fe20000000800 */
[----:B------:R-:W-:Y:S01]  /*14aa0*/  ULDC UR50, c[0x0][0x9e0] ;  /* 0x0002780000327ab9 */ /* 0x000fe20000000800 */
[----:B------:R-:W-:Y:S01]  /*14ab0*/  BSSY B0, `(.L_x_1860) ;  /* 0x000033d000007945 */ /* 0x000fe20003800000 */
[----:B------:R-:W-:Y:S01]  /*14ac0*/  VIMNMX R11, R179, R12, !PT ;  /* 0x0000000cb30b7248 */ /* 0x000fe20007fe0100 */
[----:B------:R-:W-:Y:S01]  /*14ad0*/  IMAD.MOV.U32 R2, RZ, RZ, 0x3f800000 ;  /* 0x3f800000ff027424 */ /* 0x000fe200078e00ff */
[----:B------:R-:W-:Y:S01]  /*14ae0*/  CS2R R86, SRZ ;  /* 0x0000000000567805 */ /* 0x000fe2000001ff00 */
[----:B------:R-:W-:Y:S01]  /*14af0*/  IMAD.MOV.U32 R0, RZ, RZ, 0x3f800000 ;  /* 0x3f800000ff007424 */ /* 0x000fe200078e00ff */
[----:B------:R-:W-:-:S02]  /*14b00*/  ISETP.GE.AND P2, PT, R10, R11, PT ;  /* 0x0000000b0a00720c */ /* 0x000fc40003f46270 */
        /* <DEDUP_REMOVED lines=31> */
[----:B------:R-:W-:Y:S06]  /*14d00*/  @!P2 BRA `(.L_x_1861) ;  /* 0x00000030005ca947 */ /* 0x000fec0003800000 */
[----:B------:R-:W-:Y:S01]  /*14d10*/  BSSY B1, `(.L_x_1862) ;  /* 0x0000312000017945 */ /* 0x000fe20003800000 */
[----:B------:R-:W-:Y:S01]  /*14d20*/  MOV R2, 0x3f800000 ;  /* 0x3f80000000027802 */ /* 0x000fe20000000f00 */
[----:B------:R-:W-:-:S07]  /*14d30*/  IMAD.MOV.U32 R87, RZ, RZ, RZ ;  /* 0x000000ffff577224 */ /* 0x000fce00078e00ff */
.L_x_1881:
[----:B------:R-:W-:-:S05]  /*14d40*/  VIADD R20, R22, 0x1 ;  /* 0x0000000116147836 */ /* 0x000fca0000000000 */
[----:B------:R-:W-:-:S04]  /*14d50*/  ISETP.NE.AND P2, PT, R20, 0x2, PT ;  /* 0x000000021400780c */ /* 0x000fc80003f45270 */
[----:B------:R-:W-:Y:S02]  /*14d60*/  SEL R12, RZ, 0x1, P2 ;  /* 0x00000001ff0c7807 */ /* 0x000fe40001000000 */
[----:B------:R-:W-:Y:S02]  /*14d70*/  SEL R20, R20, RZ, P2 ;  /* 0x000000ff14147207 */ /* 0x000fe40001000000 */
[----:B------:R-:W-:Y:S01]  /*14d80*/  LOP3.LUT R21, R23, R12, RZ, 0x3c, !PT ;  /* 0x0000000c17157212 */ /* 0x000fe200078e3cff */
[----:B------:R-:W-:Y:S06]  /*14d90*/  @!P0 BRA `(.L_x_1863) ;  /* 0x0000000000048947 */ /* 0x000fec0003800000 */
[----:B------:R-:W-:Y:S01]  /*14da0*/  BPT.TRAP 0x1 ;  /* 0x000000040000795c */ /* 0x000fe20000300000 */
.L_x_1863:
[----:B------:R-:W-:Y:S01]  /*14db0*/  IMAD R7, R20, 0x8, R16 ;  /* 0x0000000814077824 */ /* 0x000fe200078e0210 */
[----:B------:R-:W-:-:S04]  /*14dc0*/  SHF.L.U32 R14, R21, 0x1f, RZ ;  /* 0x0000001f150e7819 */ /* 0x000fc800000006ff */
[----:B------:R0:W1:Y:S01]  /*14dd0*/  SYNCS.PHASECHK.TRANS64.TRYWAIT P2, [R7+URZ+0x2a830], R14 ;  /* 0x02a8300e070075a7 */ /* 0x000062000804017f */
[----:B------:R-:W-:Y:S05]  /*14de0*/  @!P0 BRA `(.L_x_1864) ;  /* 0x0000000000048947 */ /* 0x000fea0003800000 */
[----:B------:R-:W-:Y:S01]  /*14df0*/  BPT.TRAP 0x1 ;  /* 0x000000040000795c */ /* 0x000fe20000300000 */
.L_x_1864:
[----:B------:R-:W-:Y:S01]  /*14e00*/  BSSY B2, `(.L_x_1865) ;  /* 0x0000006000027945 */ /* 0x000fe20003800000 */
[----:B------:R-:W-:Y:S02]  /*14e10*/  IMAD R12, R20, 0x900, R8 ;  /* 0x00000900140c7824 */ /* 0x000fe400078e0208 */
[----:B------:R-:W-:Y:S01]  /*14e20*/  IMAD.MOV.U32 R13, RZ, RZ, 0x40000040 ;  /* 0x40000040ff0d7424 */ /* 0x000fe200078e00ff */
[----:B-1----:R-:W-:Y:S06]  /*14e30*/  @P2 BRA `(.L_x_1866) ;  /* 0x0000000000082947 */ /* 0x002fec0003800000 */
[----:B------:R-:W1:Y:S02]  /*14e40*/  SYNCS.PHASECHK.TRANS64.TRYWAIT P2, [R7+URZ+0x2a830], R14 ;  /* 0x02a8300e070075a7 */ /* 0x000e64000804017f */
[----:B-1----:R-:W-:Y:S05]  /*14e50*/  @!P2 BRA `(.L_x_1867) ;  /* 0x000001400000a947 */ /* 0x002fea0003800000 */
.L_x_1866:
[----:B------:R-:W-:Y:S05]  /*14e60*/  BSYNC B2 ;  /* 0x0000000000027941 */ /* 0x000fea0003800000 */
.L_x_1865:
[----:B------:R-:W2:Y:S04]  /*14e70*/  LDL.64 R88, [R1+0x38] ;  /* 0x0000380001587983 */ /* 0x000ea80000100a00 */
[----:B------:R-:W3:Y:S04]  /*14e80*/  LDL.64 R220, [R1+0x30] ;  /* 0x0000300001dc7983 */ /* 0x000ee80000100a00 */
[----:B------:R-:W4:Y:S01]  /*14e90*/  LDL.64 R218, [R1+0x28] ;  /* 0x0000280001da7983 */ /* 0x000f220000100a00 */
[----:B------:R-:W-:-:S03]  /*14ea0*/  R2UR UR6, R12 ;  /* 0x000000000c0672ca */ /* 0x000fc600000e0000 */
[----:B------:R-:W5:Y:S01]  /*14eb0*/  LDL.64 R216, [R1+0x20] ;  /* 0x0000200001d87983 */ /* 0x000f620000100a00 */
[----:B------:R-:W-:Y:S01]  /*14ec0*/  R2UR UR7, R13 ;  /* 0x000000000d0772ca */ /* 0x000fe200000e0000 */
[----:B01----:R-:W-:Y:S02]  /*14ed0*/  VIADD R14, R12, 0x2 ;  /* 0x000000020c0e7836 */ /* 0x003fe40000000000 */
[----:B------:R-:W-:Y:S01]  /*14ee0*/  IMAD.MOV.U32 R15, RZ, RZ, 0x40000040 ;  /* 0x40000040ff0f7424 */ /* 0x000fe200078e00ff */
[----:B------:R-:W5:Y:S04]  /*14ef0*/  LDL.64 R214, [R1+0x18] ;  /* 0x0000180001d67983 */ /* 0x000f680000100a00 */
[----:B------:R-:W5:Y:S04]  /*14f00*/  LDL.64 R212, [R1+0x10] ;  /* 0x0000100001d47983 */ /* 0x000f680000100a00 */
[----:B------:R-:W5:Y:S01]  /*14f10*/  LDL.64 R210, [R1+0x8] ;  /* 0x0000080001d27983 */ /* 0x000f620000100a00 */
[----:B--2---:R-:W-:-:S02]  /*14f20*/  R2UR UR4, R88 ;  /* 0x00000000580472ca */ /* 0x004fc400000e0000 */
[----:B------:R-:W-:Y:S02]  /*14f30*/  R2UR UR5, R89 ;  /* 0x00000000590572ca */ /* 0x000fe400000e0000 */
[----:B------:R-:W-:-:S11]  /*14f40*/  WARPGROUP.ARRIVE ;  /* 0x00000000000079c5 */ /* 0x000fd60000000000 */
[----:B------:R-:W-:Y:S01]  /*14f50*/  HGMMA.64x96x16.F32 R88, gdesc[UR4], RZ, !UPT, gsb0 ;  /* 0x01600000045879f0 */ /* 0x000fe2000c0008ff */
[----:B------:R-:W-:Y:S02]  /*14f60*/  R2UR UR6, R14 ;  /* 0x000000000e0672ca */ /* 0x000fe400000e0000 */
[----:B------:R-:W-:Y:S02]  /*14f70*/  R2UR UR7, R15 ;  /* 0x000000000f0772ca */ /* 0x000fe400000e0000 */
[----:B---3--:R-:W-:Y:S02]  /*14f80*/  R2UR UR4, R220 ;  /* 0x00000000dc0472ca */ /* 0x008fe400000e0000 */
[----:B------:R-:W-:Y:S01]  /*14f90*/  R2UR UR5, R221 ;  /* 0x00000000dd0572ca */ /* 0x000fe200000e0000 */
[----:B------:R-:W-:Y:S01]  /*14fa0*/  IMAD.MOV.U32 R15, RZ, RZ, 0x40000040 ;  /* 0x40000040ff0f7424 */ /* 0x000fe200078e00ff */
[----:B------:R-:W-:Y:S01]  /*14fb0*/  IADD3 R14, R12, 0x4, RZ ;  /* 0x000000040c0e7810 */ /* 0x000fe20007ffe0ff */
[----:B------:R-:W-:-:S02]  /*14fc0*/  WARPGROUP.DEPBAR.LE gsb0, 0x0 ;  /* 0x00008000000079c5 */ /* 0x000fc40000010000 */
[----:B------:R-:W-:-:S08]  /*14fd0*/  WARPGROUP.ARRIVE ;  /* 0x00000000000079c5 */ /* 0x000fd00000000000 */
[----:B------:R-:W-:Y:S01]  /*14fe0*/  HGMMA.64x96x16.F32 R88, gdesc[UR4], R88, gsb0 ;  /* 0x01600000045879f0 */ /* 0x000fe20008000858 */
[----:B------:R-:W-:Y:S02]  /*14ff0*/  R2UR UR6, R14 ;  /* 0x000000000e0672ca */ /* 0x000fe400000e0000 */
[----:B------:R-:W-:Y:S02]  /*15000*/  R2UR UR7, R15 ;  /* 0x000000000f0772ca */ /* 0x000fe400000e0000 */
[----:B----4-:R-:W-:Y:S02]  /*15010*/  R2UR UR4, R218 ;  /* 0x00000000da0472ca */ /* 0x010fe400000e0000 */
[----:B------:R-:W-:Y:S01]  /*15020*/  R2UR UR5, R219 ;  /* 0x00000000db0572ca */ /* 0x000fe200000e0000 */
[----:B------:R-:W-:Y:S02]  /*15030*/  VIADD R14, R12, 0x6 ;  /* 0x000000060c0e7836 */ /* 0x000fe40000000000 */
[----:B------:R-:W-:Y:S01]  /*15040*/  IMAD.MOV.U32 R15, RZ, RZ, 0x40000040 ;  /* 0x40000040ff0f7424 */ /* 0x000fe200078e00ff */
[----:B------:R-:W-:-:S02]  /*15050*/  WARPGROUP.DEPBAR.LE gsb0, 0x0 ;  /* 0x00008000000079c5 */ /* 0x000fc40000010000 */
[----:B------:R-:W-:-:S07]  /*15060*/  WARPGROUP.ARRIVE ;  /* 0x00000000000079c5 */ /* 0x000fce0000000000 */
[----:B------:R-:W-:Y:S01]  /*15070*/  HGMMA.64x96x16.F32 R88, gdesc[UR4], R88, gsb0 ;  /* 0x01600000045879f0 */ /* 0x000fe20008000858 */
[----:B------:R-:W-:Y:S02]  /*15080*/  R2UR UR6, R14 ;  /* 0x000000000e0672ca */ /* 0x000fe400000e0000 */
[----:B------:R-:W-:Y:S02]  /*15090*/  R2UR UR7, R15 ;  /* 0x000000000f0772ca */ /* 0x000fe400000e0000 */
[----:B-----5:R-:W-:Y:S02]  /*150a0*/  R2UR UR4, R216 ;  /* 0x00000000d80472ca */ /* 0x020fe400000e0000 */
        /* <DEDUP_REMOVED lines=8> */
[----:B------:R-:W-:Y:S02]  /*15130*/  R2UR UR4, R214 ;  /* 0x00000000d60472ca */ /* 0x000fe400000e0000 */
[----:B------:R-:W-:Y:S01]  /*15140*/  R2UR UR5, R215 ;  /* 0x00000000d70572ca */ /* 0x000fe200000e0000 */
[----:B------:R-:W-:Y:S01]  /*15150*/  VIADD R14, R12, 0x302 ;  /* 0x000003020c0e7836 */ /* 0x000fe20000000000 */
[----:B------:R-:W-:Y:S01]  /*15160*/  MOV R15, 0x40000040 ;  /* 0x40000040000f7802 */ /* 0x000fe20000000f00 */
[----:B------:R-:W-:-:S02]  /*15170*/  WARPGROUP.DEPBAR.LE gsb0, 0x0 ;  /* 0x00008000000079c5 */ /* 0x000fc40000010000 */
[----:B------:R-:W-:-:S08]  /*15180*/  WARPGROUP.ARRIVE ;  /* 0x00000000000079c5 */ /* 0x000fd00000000000 */
[----:B------:R-:W-:Y:S01]  /*15190*/  HGMMA.64x96x16.F32 R88, gdesc[UR4], R88, gsb0 ;  /* 0x01600000045879f0 */ /* 0x000fe20008000858 */
[----:B------:R-:W-:Y:S02]  /*151a0*/  R2UR UR6, R14 ;  /* 0x000000000e0672ca */ /* 0x000fe400000e0000 */
[----:B------:R-:W-:Y:S02]  /*151b0*/  R2UR UR7, R15 ;  /* 0x000000000f0772ca */ /* 0x000fe400000e0000 */
[----:B------:R-:W-:Y:S02]  /*151c0*/  R2UR UR4, R212 ;  /* 0x00000000d40472ca */ /* 0x000fe400000e0000 */
        /* <DEDUP_REMOVED lines=16> */
[----:B------:R-:W-:Y:S01]  /*152d0*/  R2UR UR7, R15 ;  /* 0x000000000f0772ca */ /* 0x000fe200000e0000 */
[----:B------:R-:W-:Y:S01]  /*152e0*/  UMOV UR4, UR52 ;  /* 0x0000003400047c82 */ /* 0x000fe20008000000 */
[----:B------:R-:W-:Y:S01]  /*152f0*/  UMOV UR5, UR53 ;  /* 0x0000003500057c82 */ /* 0x000fe20008000000 */
[----:B------:R-:W-:Y:S02]  /*15300*/  VIADD R14, R12, 0x600 ;  /* 0x000006000c0e7836 */ /* 0x000fe40000000000 */
[----:B------:R-:W-:Y:S01]  /*15310*/  IMAD.MOV.U32 R15, RZ, RZ, 0x40000040 ;  /* 0x40000040ff0f7424 */ /* 0x000fe200078e00ff */
[----:B------:R-:W-:Y:S02]  /*15320*/  WARPGROUP.DEPBAR.LE gsb0, 0x0 ;  /* 0x00008000000079c5 */ /* 0x000fe40000010000 */
[----:B------:R-:W-:-:S06]  /*15330*/  WARPGROUP.ARRIVE ;  /* 0x00000000000079c5 */ /* 0x000fcc0000000000 */
[----:B------:R-:W-:Y:S01]  /*15340*/  HGMMA.64x96x16.F32 R88, gdesc[UR4], R88, gsb0 ;  /* 0x01600000045879f0 */ /* 0x000fe20008000858 */
[----:B------:R-:W-:Y:S02]  /*15350*/  R2UR UR6, R14 ;  /* 0x000000000e0672ca */ /* 0x000fe400000e0000 */
[----:B------:R-:W-:Y:S01]  /*15360*/  R2UR UR7, R15 ;  /* 0x000000000f0772ca */ /* 0x000fe200000e0000 */
[----:B------:R-:W-:Y:S01]  /*15370*/  UMOV UR4, UR48 ;  /* 0x0000003000047c82 */ /* 0x000fe20008000000 */
[----:B------:R-:W-:Y:S01]  /*15380*/  UMOV UR5, UR49 ;  /* 0x0000003100057c82 */ /* 0x000fe20008000000 */
[----:B------:R-:W-:Y:S01]  /*15390*/  IMAD.MOV.U32 R15, RZ, RZ, 0x40000040 ;  /* 0x40000040ff0f7424 */ /* 0x000fe200078e00ff */
[----:B------:R-:W-:Y:S01]  /*153a0*/  IADD3 R14, R12, 0x602, RZ ;  /* 0x000006020c0e7810 */ /* 0x000fe20007ffe0ff */
[----:B------:R-:W-:Y:S02]  /*153b0*/  WARPGROUP.DEPBAR.LE gsb0, 0x0 ;  /* 0x00008000000079c5 */ /* 0x000fe40000010000 */
[----:B------:R-:W-:-:S06]  /*153c0*/  WARPGROUP.ARRIVE ;  /* 0x00000000000079c5 */ /* 0x000fcc0000000000 */
        /* <DEDUP_REMOVED lines=23> */
[----:B------:R-:W-:Y:S02]  /*15540*/  WARPGROUP.DEPBAR.LE gsb0, 0x0 ;  /* 0x00008000000079c5 */ /* 0x000fe40000010000 */
[----:B------:R-:W-:-:S08]  /*15550*/  WARPGROUP.ARRIVE ;  /* 0x00000000000079c5 */ /* 0x000fd00000000000 */
[----:B------:R-:W-:Y:S01]  /*15560*/  HGMMA.64x96x16.F32 R88, gdesc[UR4], R88, gsb0 ;  /* 0x01600000045879f0 */ /* 0x000fe20008000858 */
        /* <DEDUP_REMOVED lines=65> */
[----:B------:R-:W-:Y:S05]  /*15980*/  @!P0 BRA `(.L_x_1868) ;  /* 0x0000000000048947 */ /* 0x000fea0003800000 */
[----:B------:R-:W-:Y:S01]  /*15990*/  BPT.TRAP 0x1 ;  /* 0x000000040000795c */ /* 0x000fe20000300000 */
.L_x_1868:
[----:B------:R-:W-:Y:S01]  /*159a0*/  SHF.L.U32 R9, R23, 0x1f, RZ ;  /* 0x0000001f17097819 */ /* 0x000fe200000006ff */
[----:B------:R-:W-:-:S04]  /*159b0*/  IMAD R14, R22, 0x8, R16 ;  /* 0x00000008160e7824 */ /* 0x000fc800078e0210 */
[----:B------:R0:W1:Y:S01]  /*159c0*/  SYNCS.PHASECHK.TRANS64.TRYWAIT P2, [R14+URZ+0x2a850], R9 ;  /* 0x02a850090e0075a7 */ /* 0x000062000804017f */
[----:B------:R-:W-:Y:S05]  /*159d0*/  @!P0 BRA `(.L_x_1869) ;  /* 0x0000000000048947 */ /* 0x000fea0003800000 */
[----:B------:R-:W-:Y:S01]  /*159e0*/  BPT.TRAP 0x1 ;  /* 0x000000040000795c */ /* 0x000fe20000300000 */
.L_x_1869:
[----:B------:R-:W-:Y:S01]  /*159f0*/  IADD3 R0, R16, 0x400, RZ ;  /* 0x0000040010007810 */ /* 0x000fe20007ffe0ff */
[----:B------:R-:W-:Y:S03]  /*15a00*/  BSSY B2, `(.L_x_1870) ;  /* 0x0000008000027945 */ /* 0x000fe60003800000 */
[----:B------:R-:W-:-:S04]  /*15a10*/  SHF.R.U32.HI R0, RZ, 0x4, R0 ;  /* 0x00000004ff007819 */ /* 0x000fc80000011600 */
[----:B------:R-:W-:-:S04]  /*15a20*/  LOP3.LUT R0, R0, 0x3fff, RZ, 0xc0, !PT ;  /* 0x00003fff00007812 */ /* 0x000fc800078ec0ff */
[----:B------:R-:W-:-:S05]  /*15a30*/  LOP3.LUT R13, R0, 0x3000000, RZ, 0xfc, !PT ;  /* 0x03000000000d7812 */ /* 0x000fca00078efcff */
[----:B------:R-:W-:Y:S01]  /*15a40*/  IMAD R0, R22, 0x600, R13 ;  /* 0x0000060016007824 */ /* 0x000fe200078e020d */
[----:B-1----:R-:W-:Y:S06]  /*15a50*/  @P2 BRA `(.L_x_1871) ;  /* 0x0000000000082947 */ /* 0x002fec0003800000 */
[----:B------:R-:W1:Y:S02]  /*15a60*/  SYNCS.PHASECHK.TRANS64.TRYWAIT P2, [R14+URZ+0x2a850], R9 ;  /* 0x02a850090e0075a7 */ /* 0x000e64000804017f */
[----:B-1----:R-:W-:Y:S05]  /*15a70*/  @!P2 BRA `(.L_x_1872) ;  /* 0x00000134000ca947 */ /* 0x002fea0003800000 */
.L_x_1871:
[----:B------:R-:W-:Y:S05]  /*15a80*/  BSYNC B2 ;  /* 0x0000000000027941 */ /* 0x000fea0003800000 */
.L_x_1870:
[----:B------:R-:W-:Y:S01]  /*15a90*/  IMAD.MOV.U32 R12, RZ, RZ, R0 ;  /* 0x000000ffff0c7224 */ /* 0x000fe200078e0000 */
[----:B------:R-:W2:Y:S01]  /*15aa0*/  LDL R200, [R1+0x4] ;  /* 0x0000040001c87983 */ /* 0x000ea20000100800 */
[----:B------:R-:W-:Y:S01]  /*15ab0*/  IMAD.MOV.U32 R13, RZ, RZ, 0x40000040 ;  /* 0x40000040ff0d7424 */ /* 0x000fe200078e00ff */
[----:B------:R-:W-:Y:S01]  /*15ac0*/  WARPGROUP.ARRIVE ;  /* 0x00000000000079c5 */ /* 0x000fe20000000000 */
[----:B------:R-:W-:Y:S01]  /*15ad0*/  ISETP.NE.AND P3, PT, R198, 0x1, PT ;  /* 0x00000001c600780c */ /* 0x000fe20003f65270 */
[----:B------:R-:W-:Y:S01]  /*15ae0*/  IMAD.IADD R15, R181, 0x1, R177 ;  /* 0x00000001b50f7824 */ /* 0x000fe200078e02b1 */
[----:B------:R-:W-:Y:S01]  /*15af0*/  R2UR UR6, R12 ;  /* 0x000000000c0672ca */ /* 0x000fe200000e0000 */
[----:B------:R-:W-:Y:S01]  /*15b00*/  VIADD R12, R0, 0x80 ;  /* 0x00000080000c7836 */ /* 0x000fe20000000000 */
[----:B------:R-:W-:Y:S01]  /*15b10*/  R2UR UR7, R13 ;  /* 0x000000000d0772ca */ /* 0x000fe200000e0000 */
[----:B------:R-:W-:Y:S01]  /*15b20*/  IMAD.MOV.U32 R13, RZ, RZ, 0x40000040 ;  /* 0x40000040ff0d7424 */ /* 0x000fe200078e00ff */
[----:B------:R-:W-:-:S04]  /*15b30*/  @!P1 IADD3 R7, R7, 0x2a840, RZ ;  /* 0x0002a84007079810 */ /* 0x000fc80007ffe0ff */
[----:B------:R-:W-:-:S03]  /*15b40*/  @!P1 PRMT R7, RZ, 0x654, R7 ;  /* 0x00000654ff079816 */ /* 0x000fc60000000007 */
[----:B01----:R-:W0:Y:S04]  /*15b50*/  @P3 LDC R9, c[0x0][0x450] ;  /* 0x00011400ff093b82 */ /* 0x003e280000000800 */
        /* <DEDUP_REMOVED lines=12> */
[----:B--2---:R-:W-:Y:S01]  /*15c20*/  LOP3.LUT P2, RZ, R200, 0x100000, RZ, 0xc0, !PT ;  /* 0x00100000c8ff7812 */ /* 0x004fe2000784c0ff */
        /* <DEDUP_REMOVED lines=14> */
[----:B------:R-:W1:Y:S02]  /*15d10*/  @P3 LDC R0, c[0x0][0x44c] ;  /* 0x00011300ff003b82 */ /* 0x000e640000000800 */
[----:B-1----:R-:W-:-:S05]  /*15d20*/  @P3 IMAD.HI.U32 R0, R15, R0, RZ ;  /* 0x000000000f003227 */ /* 0x002fca00078e00ff */
[----:B0-----:R-:W-:-:S05]  /*15d30*/  @P3 SHF.R.U32.HI R15, RZ, R9, R0 ;  /* 0x00000009ff0f3219 */ /* 0x001fca0000011600 */
[----:B------:R-:W0:Y:S01]  /*15d40*/  SHFL.IDX PT, R2, R15, RZ, 0x1c1f ;  /* 0x001c1fff0f027589 */ /* 0x000e2200000e0000 */
[----:B------:R-:W-:Y:S02]  /*15d50*/  WARPGROUP.DEPBAR.LE gsb0, 0x0 ;  /* 0x00008000000079c5 */ /* 0x000fe40000010000 */
[----:B------:R-:W-:-:S06]  /*15d60*/  WARPGROUP.ARRIVE ;  /* 0x00000000000079c5 */ /* 0x000fcc0000000000 */
[----:B------:R-:W-:Y:S01]  /*15d70*/  HGMMA.64x128x16.F32 R24, R140, gdesc[UR4].tnspB, R24, gsb0 ;  /* 0x41e000048c187df0 */ /* 0x000fe20008000818 */
[----:B------:R-:W-:Y:S02]  /*15d80*/  R2UR UR6, R12 ;  /* 0x000000000c0672ca */ /* 0x000fe400000e0000 */
[----:B------:R-:W-:Y:S01]  /*15d90*/  R2UR UR7, R13 ;  /* 0x000000000d0772ca */ /* 0x000fe200000e0000 */
[----:B------:R-:W-:Y:S02]  /*15da0*/  WARPGROUP.DEPBAR.LE gsb0, 0x0 ;  /* 0x00008000000079c5 */ /* 0x000fe40000010000 */
[----:B------:R-:W-:Y:S01]  /*15db0*/  WARPGROUP.ARRIVE ;  /* 0x00000000000079c5 */ /* 0x000fe20000000000 */
[----:B------:R-:W-:-:S04]  /*15dc0*/  IMAD R140, R10, -0x60, RZ ;  /* 0xffffffa00a8c7824 */ /* 0x000fc800078e02ff */
[----:B------:R-:W-:-:S05]  /*15dd0*/  VIADD R9, R140, 0x1 ;  /* 0x000000018c097836 */ /* 0x000fca0000000000 */
[----:B------:R-:W-:Y:S01]  /*15de0*/  HGMMA.64x128x16.F32 R24, R136, gdesc[UR4].tnspB, R24, gsb0 ;  /* 0x41e0000488187df0 */ /* 0x000fe20008000818 */
[----:B------:R-:W-:Y:S02]  /*15df0*/  IMAD R0, R180, -0x2, R9 ;  /* 0xfffffffeb4007824 */ /* 0x000fe400078e0209 */
[----:B------:R-:W-:-:S05]  /*15e00*/  IMAD.U32 R9, RZ, RZ, UR47 ;  /* 0x0000002fff097e24 */ /* 0x000fca000f8e00ff */
[----:B------:R-:W-:Y:S01]  /*15e10*/  LOP3.LUT R12, RZ, R9, RZ, 0x33, !PT ;  /* 0x00000009ff0c7212 */ /* 0x000fe200078e33ff */
[----:B------:R-:W-:Y:S02]  /*15e20*/  WARPGROUP.DEPBAR.LE gsb0, 0x0 ;  /* 0x00008000000079c5 */ /* 0x000fe40000010000 */
[----:B------:R1:W-:Y:S02]  /*15e30*/  @!P1 SYNCS.ARRIVE.TRANS64.RED.A1T0 RZ, [R7+URZ], RZ ;  /* 0x000000ff07ff99a7 */ /* 0x0003e4000810043f */
[----:B-1----:R-:W-:Y:S01]  /*15e40*/  IADD3 R7, -R163, R0, R164 ;  /* 0x00000000a3077210 */ /* 0x002fe20007ffe1a4 */
[----:B------:R-:W-:-:S04]  /*15e50*/  VIADD R0, R0, 0xffffffff ;  /* 0xffffffff00007836 */ /* 0x000fc80000000000 */
[----:B------:R-:W-:Y:S02]  /*15e60*/  VIADD R23, R7, UR54 ;  /* 0x0000003607177c36 */ /* 0x000fe40008000000 */
[----:B------:R-:W-:Y:S02]  /*15e70*/  IMAD.IADD R7, R12, 0x1, R7 ;  /* 0x000000010c077824 */ /* 0x000fe400078e0207 */
[----:B0-----:R-:W-:-:S03]  /*15e80*/  IMAD.IADD R139, R23, 0x1, R2 ;  /* 0x00000001178b7824 */ /* 0x001fc600078e0202 */
[----:B------:R-:W-:Y:S01]  /*15e90*/  IADD3 R137, R7, R2, RZ ;  /* 0x0000000207897210 */ /* 0x000fe20007ffe0ff */
        /* <DEDUP_REMOVED lines=13> */
.L_x_1875:
[----:B------:R-:W-:-:S05]  /*15f70*/  IMAD.U32 R22, RZ, RZ, UR46 ;  /* 0x0000002eff167e24 */ /* 0x000fca000f8e00ff */
[----:B------:R-:W-:-:S13]  /*15f80*/  ISETP.NE.AND P2, PT, R22, 0x1, PT ;  /* 0x000000011600780c */ /* 0x000fda0003f45270 */
[----:B------:R-:W0:Y:S02]  /*15f90*/  @P2 LDC.64 R12, c[0x0][0x9e8] ;  /* 0x00027a00ff0c2b82 */ /* 0x000e240000000a00 */
[----:B0-----:R-:W-:-:S05]  /*15fa0*/  @P2 IMAD.HI.U32 R12, R141, R12, RZ ;  /* 0x0000000c8d0c2227 */ /* 0x001fca00078e00ff */
[----:B------:R-:W-:-:S07]  /*15fb0*/  @P2 SHF.R.U32.HI R141, RZ, R13, R12 ;  /* 0x0000000dff8d2219 */ /* 0x000fce000001160c */
.L_x_1876:
[----:B------:R-:W-:Y:S05]  /*15fc0*/  BSYNC B2 ;  /* 0x0000000000027941 */ /* 0x000fea0003800000 */
.L_x_1874:
[----:B------:R-:W-:-:S05]  /*15fd0*/  IMAD R2, R141, R22, R0 ;  /* 0x000000168d027224 */ /* 0x000fca00078e0200 */
[----:B------:R-:W-:Y:S02]  /*15fe0*/  VIADDMNMX R139, R2, R22, R139, PT ;  /* 0x00000016028b7246 */ /* 0x000fe4000380018b */
[----:B------:R-:W-:-:S07]  /*15ff0*/  VIMNMX R137, R137, R2, !PT ;  /* 0x0000000289897248 */ /* 0x000fce0007fe0100 */
.L_x_1873:
        /* <DEDUP_REMOVED lines=12> */
[--C-:B0-----:R-:W-:Y:S01]  /*160c0*/  IMAD.IADD R23, R23, 0x1, R12.reuse ;  /* 0x0000000117177824 */ /* 0x101fe200078e020c */
[----:B------:R-:W-:Y:S01]  /*160d0*/  ISETP.GE.AND P5, PT, R140, 0x11, PT ;  /* 0x000000118c00780c */ /* 0x000fe20003fa6270 */
[----:B------:R-:W-:Y:S01]  /*160e0*/  IMAD.IADD R89, R7, 0x1, R12 ;  /* 0x0000000107597824 */ /* 0x000fe200078e020c */
        /* <DEDUP_REMOVED lines=104> */
[----:B------:R-:W-:-:S13]  /*16770*/  LOP3.LUT P6, RZ, R200, 0x100000, RZ, 0xc0, !PT ;  /* 0x00100000c8ff7812 */ /* 0x000fda00078cc0ff */
        /* <DEDUP_REMOVED lines=13> */
.L_x_1879:
[----:B------:R-:W-:-:S05]  /*16850*/  IMAD.U32 R15, RZ, RZ, UR46 ;  /* 0x0000002eff0f7e24 */ /* 0x000fca000f8e00ff */
[----:B------:R-:W-:-:S13]  /*16860*/  ISETP.NE.AND P6, PT, R15, 0x1, PT ;  /* 0x000000010f00780c */ /* 0x000fda0003fc5270 */
[----:B------:R-:W0:Y:S02]  /*16870*/  @P6 LDC.64 R12, c[0x0][0x9e8] ;  /* 0x00027a00ff0c6b82 */ /* 0x000e240000000a00 */
[----:B0-----:R-:W-:-:S05]  /*16880*/  @P6 IMAD.HI.U32 R12, R7, R12, RZ ;  /* 0x0000000c070c6227 */ /* 0x001fca00078e00ff */
[----:B------:R-:W-:-:S07]  /*16890*/  @P6 SHF.R.U32.HI R7, RZ, R13, R12 ;  /* 0x0000000dff076219 */ /* 0x000fce000001160c */
.L_x_1880:
[----:B------:R-:W-:Y:S05]  /*168a0*/  BSYNC B2 ;  /* 0x0000000000027941 */ /* 0x000fea0003800000 */
.L_x_1878:
[----:B------:R-:W-:-:S05]  /*168b0*/  IMAD R0, R7, R15, R0 ;  /* 0x0000000f07007224 */ /* 0x000fca00078e0200 */
[----:B------:R-:W-:Y:S02]  /*168c0*/  VIADDMNMX R23, R0, R15, R23, PT ;  /* 0x0000000f00177246 */ /* 0x000fe40003800117 */
[----:B------:R-:W-:-:S07]  /*168d0*/  VIMNMX R89, R89, R0, !PT ;  /* 0x0000000059597248 */ /* 0x000fce0007fe0100 */
.L_x_1877:
[C---:B------:R-:W-:Y:S01]  /*168e0*/  ISETP.GT.AND P2, PT, R89.reuse, 0x1, !P2 ;  /* 0x000000015900780c */ /* 0x040fe20005744270 */
[----:B------:R-:W-:Y:S01]  /*168f0*/  @!P1 VIADD R14, R14, 0x2a860 ;  /* 0x0002a8600e0e9836 */ /* 0x000fe20000000000 */
[----:B------:R-:W-:Y:S02]  /*16900*/  ISETP.GT.AND P3, PT, R89, 0x8, !P3 ;  /* 0x000000085900780c */ /* 0x000fe40005f64270 */
        /* <DEDUP_REMOVED lines=66> */
[----:B------:R-:W-:Y:S02]  /*16d30*/  ISETP.LT.OR P2, PT, R23, 0x31, P2 ;  /* 0x000000311700780c */ /* 0x000fe40001741670 */
[----:B------:R-:W-:Y:S01]  /*16d40*/  ISETP.NE.AND P3, PT, R157, RZ, PT ;  /* 0x000000ff9d00720c */ /* 0x000fe20003f65270 */
[----:B------:R-:W0:Y:S01]  /*16d50*/  SHFL.BFLY PT, R7, R0, 0x2, 0x1f ;  /* 0x0c401f0000077f89 */ /* 0x000e2200000e0000 */
        /* <DEDUP_REMOVED lines=13> */
[----:B0-----:R-:W-:-:S02]  /*16e30*/  FMNMX.FTZ R15, R0, R7, !PT ;  /* 0x00000007000f7209 */ /* 0x001fc40007810000 */
[----:B------:R-:W-:Y:S02]  /*16e40*/  FSEL R118, R118, -INF , !P2 ;  /* 0xff80000076767808 */ /* 0x000fe40005000000 */
[----:B------:R-:W-:Y:S01]  /*16e50*/  ISETP.NE.AND P2, PT, R153, RZ, PT ;  /* 0x000000ff9900720c */ /* 0x000fe20003f45270 */
[----:B------:R-:W0:Y:S01]  /*16e60*/  SHFL.BFLY PT, R106, R15, 0x1, 0x1f ;  /* 0x0c201f000f6a7f89 */ /* 0x000e2200000e0000 */
[----:B------:R-:W-:Y:S02]  /*16e70*/  MOV R7, UR43 ;  /* 0x0000002b00077c02 */ /* 0x000fe40008000f00 */
[----:B------:R-:W-:Y:S02]  /*16e80*/  ISETP.GT.AND P2, PT, R89, 0x39, !P2 ;  /* 0x000000395900780c */ /* 0x000fe40005744270 */
[C---:B------:R-:W-:Y:S02]  /*16e90*/  ISETP.LT.OR P5, PT, R23.reuse, 0x59, P5 ;  /* 0x000000591700780c */ /* 0x040fe40002fa1670 */
[----:B------:R-:W-:-:S02]  /*16ea0*/  ISETP.LT.OR P2, PT, R23, 0x3a, P2 ;  /* 0x0000003a1700780c */ /* 0x000fc40001741670 */
[----:B------:R-:W-:Y:S02]  /*16eb0*/  FSEL R134, R134, -INF , !P5 ;  /* 0xff80000086867808 */ /* 0x000fe40006800000 */
[----:B------:R-:W-:Y:S02]  /*16ec0*/  FSEL R218, R119, -INF , !P2 ;  /* 0xff80000077da7808 */ /* 0x000fe40005000000 */
[----:B------:R-:W-:-:S04]  /*16ed0*/  ISETP.NE.AND P2, PT, R117, RZ, PT ;  /* 0x000000ff7500720c */ /* 0x000fc80003f45270 */
        /* <DEDUP_REMOVED lines=24> */
[----:B------:R-:W-:-:S02]  /*17060*/  FSEL R103, R90, -INF , !P2 ;  /* 0xff8000005a677808 */ /* 0x000fc40005000000 */
[----:B------:R-:W-:Y:S02]  /*17070*/  FSETP.NEU.FTZ.AND P2, PT, R106, -INF , PT ;  /* 0xff8000006a00780b */ /* 0x000fe40003f5d000 */
        /* <DEDUP_REMOVED lines=27> */
[----:B------:R-:W-:-:S02]  /*17230*/  FFMA.FTZ R109, R132, R7, -R105 ;  /* 0x00000007846d7223 */ /* 0x000fc40000010869 */
        /* <DEDUP_REMOVED lines=24> */
[----:B------:R2:W3:Y:S01]  /*173c0*/  MUFU.EX2 R100, R142 ;  /* 0x0000008e00647308 */ /* 0x0004e20000000800 */
[-CC-:B0-----:R-:W-:Y:S01]  /*173d0*/  FFMA.FTZ R104, R144, R7.reuse, -R105.reuse ;  /* 0x0000000790687223 */ /* 0x181fe20000010869 */
[--C-:B------:R-:W-:Y:S01]  /*173e0*/  FFMA.FTZ R144, R112, R7, -R105.reuse ;  /* 0x0000000770907223 */ /* 0x100fe20000010869 */
[----:B------:R-:W-:Y:S01]  /*173f0*/  FMNMX.FTZ R0, R138, R97, !PT ;  /* 0x000000618a007209 */ /* 0x000fe20007810000 */
[-CC-:B------:R-:W-:Y:S01]  /*17400*/  FFMA.FTZ R97, R148, R7.reuse, -R105.reuse ;  /* 0x0000000794617223 */ /* 0x180fe20000010869 */
[--C-:B------:R-:W-:Y:S01]  /*17410*/  FFMA.FTZ R112, R140, R7, -R105.reuse ;  /* 0x000000078c707223 */ /* 0x100fe20000010869 */
[----:B-1----:R-:W-:Y:S02]  /*17420*/  F2FP.F16.F32.PACK_AB R154, R96, R93 ;  /* 0x0000005d609a723e */ /* 0x002fe400000000ff */
[----:B------:R-:W0:Y:S01]  /*17430*/  SHFL.BFLY PT, R101, R0, 0x2, 0x1f ;  /* 0x0c401f0000657f89 */ /* 0x000e2200000e0000 */
[----:B------:R1:W-:Y:S01]  /*17440*/  MUFU.EX2 R89, R108 ;  /* 0x0000006c00597308 */ /* 0x0003e20000000800 */
[----:B--2---:R-:W-:-:S07]  /*17450*/  FFMA.FTZ R142, R124, R7, -R105 ;  /* 0x000000077c8e7223 */ /* 0x004fce0000010869 */
[----:B------:R-:W2:Y:S01]  /*17460*/  MUFU.EX2 R104, R104 ;  /* 0x0000006800687308 */ /* 0x000ea20000000800 */
[----:B-1----:R-:W-:Y:S01]  /*17470*/  FFMA.FTZ R108, R150, R7, -R105 ;  /* 0x00000007966c7223 */ /* 0x002fe20000010869 */
[----:B---3--:R-:W-:-:S06]  /*17480*/  F2FP.F16.F32.PACK_AB R148, R100, R95 ;  /* 0x0000005f6494723e */ /* 0x008fcc00000000ff */
[----:B------:R-:W-:Y:S01]  /*17490*/  MUFU.EX2 R144, R144 ;  /* 0x0000009000907308 */ /* 0x000fe20000000800 */
[----:B0-----:R-:W-:-:S07]  /*174a0*/  FMNMX.FTZ R90, R0, R101, !PT ;  /* 0x00000065005a7209 */ /* 0x001fce0007810000 */
[----:B------:R-:W-:Y:S01]  /*174b0*/  MUFU.EX2 R23, R23 ;  /* 0x0000001700177308 */ /* 0x000fe20000000800 */
[----:B------:R-:W-:Y:S01]  /*174c0*/  FSEL R0, R106, RZ, P2 ;  /* 0x000000ff6a007208 */ /* 0x000fe20001000000 */
[----:B------:R-:W-:Y:S01]  /*174d0*/  FFMA.FTZ R101, R152, R7, -R105 ;  /* 0x0000000798657223 */ /* 0x000fe20000010869 */
[----:B------:R-:W-:Y:S01]  /*174e0*/  @!P1 PRMT R105, RZ, 0x654, R14 ;  /* 0x00000654ff699816 */ /* 0x000fe2000000000e */
[----:B------:R-:W0:Y:S01]  /*174f0*/  SHFL.BFLY PT, R111, R90, 0x1, 0x1f ;  /* 0x0c201f005a6f7f89 */ /* 0x000e2200000e0000 */
[----:B------:R-:W-:Y:S01]  /*17500*/  F2FP.F16.F32.PACK_AB R152, R92, R91 ;  /* 0x0000005b5c98723e */ /* 0x000fe200000000ff */
[----:B------:R-:W-:Y:S01]  /*17510*/  FADD.FTZ R0, -R0, R3 ;  /* 0x0000000300007221 */ /* 0x000fe20000010100 */
[----:B------:R1:W-:Y:S01]  /*17520*/  @!P1 SYNCS.ARRIVE.TRANS64.RED.A1T0 RZ, [R105+URZ], RZ ;  /* 0x000000ff69ff99a7 */ /* 0x0003e2000810043f */
[----:B------:R-:W-:Y:S01]  /*17530*/  MUFU.EX2 R146, R146 ;  /* 0x0000009200927308 */ /* 0x000fe20000000800 */
[----:B--2---:R-:W-:Y:S01]  /*17540*/  F2FP.F16.F32.PACK_AB R150, R104, R89 ;  /* 0x000000596896723e */ /* 0x004fe200000000ff */
[----:B------:R-:W-:-:S06]  /*17550*/  FMUL.FTZ R0, R0, R7 ;  /* 0x0000000700007220 */ /* 0x000fcc0000410000 */
[----:B------:R-:W2:Y:S08]  /*17560*/  MUFU.EX2 R0, R0 ;  /* 0x0000000000007308 */ /* 0x000eb00000000800 */
[----:B------:R-:W-:Y:S01]  /*17570*/  MUFU.EX2 R97, R97 ;  /* 0x0000006100617308 */ /* 0x000fe20000000800 */
[----:B0-----:R-:W-:-:S04]  /*17580*/  FMNMX.FTZ R90, R90, R111, !PT ;  /* 0x0000006f5a5a7209 */ /* 0x001fc80007810000 */
[C---:B------:R-:W-:Y:S01]  /*17590*/  FSETP.NEU.FTZ.AND P2, PT, R90.reuse, -INF , PT ;  /* 0xff8000005a00780b */ /* 0x040fe20003f5d000 */
[----:B------:R-:W-:Y:S02]  /*175a0*/  FMUL.FTZ R3, R90, R7 ;  /* 0x000000075a037220 */ /* 0x000fe40000410000 */
[----:B------:R-:W-:Y:S03]  /*175b0*/  MUFU.EX2 R99, R99 ;  /* 0x0000006300637308 */ /* 0x000fe60000000800 */
[----:B------:R-:W-:-:S05]  /*175c0*/  FSEL R3, R3, RZ, P2 ;  /* 0x000000ff03037208 */ /* 0x000fca0001000000 */
[----:B------:R-:W-:Y:S01]  /*175d0*/  MUFU.EX2 R108, R108 ;  /* 0x0000006c006c7308 */ /* 0x000fe20000000800 */
[-CC-:B------:R-:W-:Y:S01]  /*175e0*/  FFMA.FTZ R157, R103, R7.reuse, -R3.reuse ;  /* 0x00000007679d7223 */ /* 0x180fe20000010803 */
[----:B------:R-:W-:Y:S01]  /*175f0*/  FSEL R103, R90, RZ, P2 ;  /* 0x000000ff5a677208 */ /* 0x000fe20001000000 */
[-CC-:B------:R-:W-:Y:S01]  /*17600*/  FFMA.FTZ R12, R12, R7.reuse, -R3.reuse ;  /* 0x000000070c0c7223 */ /* 0x180fe20000010803 */
[-CC-:B------:R-:W-:Y:S01]  /*17610*/  FFMA.FTZ R159, R94, R7.reuse, -R3.reuse ;  /* 0x000000075e9f7223 */ /* 0x180fe20000010803 */
[-CC-:B------:R-:W-:Y:S01]  /*17620*/  FFMA.FTZ R94, R156, R7.reuse, -R3.reuse ;  /* 0x000000079c5e7223 */ /* 0x180fe20000010803 */
[-C--:B------:R-:W-:Y:S01]  /*17630*/  FFMA.FTZ R153, R98, R7.reuse, -R3 ;  /* 0x0000000762997223 */ /* 0x080fe20000010803 */
[----:B------:R-:W-:Y:S01]  /*17640*/  FADD.FTZ R2, -R103, R4 ;  /* 0x0000000467027221 */ /* 0x000fe20000010100 */
[----:B------:R-:W-:Y:S01]  /*17650*/  MUFU.EX2 R157, R157 ;  /* 0x0000009d009d7308 */ /* 0x000fe20000000800 */
[----:B--2---:R-:W-:Y:S01]  /*17660*/  FFMA.FTZ R103, R0, R6, R13 ;  /* 0x0000000600677223 */ /* 0x004fe2000001000d */
[-CC-:B------:R-:W-:Y:S01]  /*17670*/  FFMA.FTZ R98, R158, R7.reuse, -R3.reuse ;  /* 0x000000079e627223 */ /* 0x180fe20000010803 */
[-C--:B------:R-:W-:Y:S01]  /*17680*/  FMUL.FTZ R2, R2, R7.reuse ;  /* 0x0000000702027220 */ /* 0x080fe20000410000 */
[-C--:B------:R-:W-:Y:S01]  /*17690*/  FFMA.FTZ R155, R102, R7.reuse, -R3 ;  /* 0x00000007669b7223 */ /* 0x080fe20000010803 */
[----:B------:R-:W-:Y:S01]  /*176a0*/  FADD.FTZ R6, R88, R103 ;  /* 0x0000006758067221 */ /* 0x000fe20000010000 */
[-CC-:B------:R-:W-:Y:S01]  /*176b0*/  FFMA.FTZ R102, R200, R7.reuse, -R3.reuse ;  /* 0x00000007c8667223 */ /* 0x180fe20000010803 */
[-CC-:B------:R-:W-:Y:S01]  /*176c0*/  FFMA.FTZ R149, R210, R7.reuse, -R3.reuse ;  /* 0x00000007d2957223 */ /* 0x180fe20000010803 */
[----:B------:R-:W-:Y:S01]  /*176d0*/  MUFU.EX2 R12, R12 ;  /* 0x0000000c000c7308 */ /* 0x000fe20000000800 */
[----:B------:R-:W-:Y:S01]  /*176e0*/  FADD.FTZ R103, R15, R6 ;  /* 0x000000060f677221 */ /* 0x000fe20000010000 */
        /* <DEDUP_REMOVED lines=24> */
[----:B------:R-:W-:Y:S02]  /*17870*/  F2FP.F16.F32.PACK_AB R156, R88, R13 ;  /* 0x0000000d589c723e */ /* 0x000fe400000000ff */
[----:B------:R-:W-:Y:S01]  /*17880*/  FADD.FTZ R6, R12, R5 ;  /* 0x000000050c067221 */ /* 0x000fe20000010000 */
[----:B------:R-:W-:Y:S01]  /*17890*/  FADD.FTZ R118, R100, R103 ;  /* 0x0000006764767221 */ /* 0x000fe20000010000 */
[----:B------:R-:W-:Y:S01]  /*178a0*/  ISETP.GT.AND P2, PT, R10, R11, PT ;  /* 0x0000000b0a00720c */ /* 0x000fe20003f44270 */
[----:B------:R-:W0:Y:S01]  /*178b0*/  MUFU.EX2 R153, R153 ;  /* 0x0000009900997308 */ /* 0x000e220000000800 */
[----:B--2---:R-:W-:Y:S01]  /*178c0*/  FADD.FTZ R5, R159, R6 ;  /* 0x000000069f057221 */ /* 0x004fe20000010000 */
[----:B------:R-:W-:Y:S01]  /*178d0*/  FADD.FTZ R103, R89, R118 ;  /* 0x0000007659677221 */ /* 0x000fe20000010000 */
[-CC-:B------:R-:W-:Y:S01]  /*178e0*/  FFMA.FTZ R118, R228, R7.reuse, -R3.reuse ;  /* 0x00000007e4767223 */ /* 0x180fe20000010803 */
[----:B------:R-:W-:Y:S01]  /*178f0*/  FFMA.FTZ R3, R138, R7, -R3 ;  /* 0x000000078a037223 */ /* 0x000fe20000010803 */
[----:B------:R-:W-:Y:S01]  /*17900*/  F2FP.F16.F32.PACK_AB R140, R108, R99 ;  /* 0x000000636c8c723e */ /* 0x000fe200000000ff */
[----:B------:R-:W-:Y:S01]  /*17910*/  FADD.FTZ R103, R104, R103 ;  /* 0x0000006768677221 */ /* 0x000fe20000010000 */
[----:B------:R-:W-:Y:S01]  /*17920*/  F2FP.F16.F32.PACK_AB R157, R12, R157 ;  /* 0x0000009d0c9d723e */ /* 0x000fe200000000ff */
[----:B------:R-:W2:Y:S01]  /*17930*/  MUFU.EX2 R98, R98 ;  /* 0x0000006200627308 */ /* 0x000ea20000000800 */
[----:B---3--:R-:W-:Y:S01]  /*17940*/  FADD.FTZ R6, R94, R5 ;  /* 0x000000055e067221 */ /* 0x008fe20000010000 */
[----:B------:R-:W-:Y:S01]  /*17950*/  FADD.FTZ R120, R144, R103 ;  /* 0x0000006790787221 */ /* 0x000fe20000010000 */
[C---:B------:R-:W-:Y:S01]  /*17960*/  F2FP.F16.F32.PACK_AB R144, R23.reuse, R144 ;  /* 0x000000901790723e */ /* 0x040fe200000000ff */
[----:B------:R-:W-:Y:S01]  /*17970*/  VIADD R10, R10, 0xffffffff ;  /* 0xffffffff0a0a7836 */ /* 0x000fe20000000000 */
[----:B------:R-:W-:Y:S01]  /*17980*/  F2FP.F16.F32.PACK_AB R159, R94, R159 ;  /* 0x0000009f5e9f723e */ /* 0x000fe200000000ff */
[----:B------:R-:W-:Y:S01]  /*17990*/  FADD.FTZ R103, R23, R120 ;  /* 0x0000007817677221 */ /* 0x000fe20000010000 */
[----:B------:R-:W-:Y:S01]  /*179a0*/  IMAD.MOV.U32 R23, RZ, RZ, R21 ;  /* 0x000000ffff177224 */ /* 0x000fe200078e0015 */
[----:B------:R-:W3:Y:S01]  /*179b0*/  MUFU.EX2 R155, R155 ;  /* 0x0000009b009b7308 */ /* 0x000ee20000000800 */
[----:B0-----:R-:W-:Y:S01]  /*179c0*/  FADD.FTZ R5, R153, R6 ;  /* 0x0000000699057221 */ /* 0x001fe20000010000 */
[----:B------:R-:W-:Y:S01]  /*179d0*/  FADD.FTZ R120, R146, R103 ;  /* 0x0000006792787221 */ /* 0x000fe20000010000 */
[----:B------:R-:W-:-:S03]  /*179e0*/  F2FP.F16.F32.PACK_AB R146, R97, R146 ;  /* 0x000000926192723e */ /* 0x000fc600000000ff */
[----:B------:R-:W-:Y:S02]  /*179f0*/  FADD.FTZ R120, R97, R120 ;  /* 0x0000007861787221 */ /* 0x000fe40000010000 */
[----:B------:R-:W0:Y:S01]  /*17a00*/  MUFU.EX2 R102, R102 ;  /* 0x0000006600667308 */ /* 0x000e220000000800 */
[C---:B--2---:R-:W-:Y:S01]  /*17a10*/  FADD.FTZ R6, R98.reuse, R5 ;  /* 0x0000000562067221 */ /* 0x044fe20000010000 */
[----:B------:R-:W-:Y:S01]  /*17a20*/  FADD.FTZ R103, R99, R120 ;  /* 0x0000007863677221 */ /* 0x000fe20000010000 */
[----:B------:R-:W-:-:S03]  /*17a30*/  F2FP.F16.F32.PACK_AB R153, R98, R153 ;  /* 0x000000996299723e */ /* 0x000fc600000000ff */
[----:B------:R-:W-:Y:S02]  /*17a40*/  FADD.FTZ R103, R108, R103 ;  /* 0x000000676c677221 */ /* 0x000fe40000010000 */
[----:B------:R-:W2:Y:S01]  /*17a50*/  MUFU.EX2 R149, R149 ;  /* 0x0000009500957308 */ /* 0x000ea20000000800 */
[----:B---3--:R-:W-:-:S07]  /*17a60*/  FADD.FTZ R5, R155, R6 ;  /* 0x000000069b057221 */ /* 0x008fce0000010000 */
[----:B------:R-:W3:Y:S01]  /*17a70*/  MUFU.EX2 R116, R116 ;  /* 0x0000007400747308 */ /* 0x000ee20000000800 */
[C---:B0-----:R-:W-:Y:S01]  /*17a80*/  FADD.FTZ R6, R102.reuse, R5 ;  /* 0x0000000566067221 */ /* 0x041fe20000010000 */
[----:B------:R-:W-:-:S06]  /*17a90*/  F2FP.F16.F32.PACK_AB R155, R102, R155 ;  /* 0x0000009b669b723e */ /* 0x000fcc00000000ff */
[----:B------:R-:W0:Y:S01]  /*17aa0*/  MUFU.EX2 R151, R151 ;  /* 0x0000009700977308 */ /* 0x000e220000000800 */
[----:B--2---:R-:W-:-:S07]  /*17ab0*/  FADD.FTZ R5, R149, R6 ;  /* 0x0000000695057221 */ /* 0x004fce0000010000 */
[----:B------:R-:W2:Y:S01]  /*17ac0*/  MUFU.EX2 R4, R214 ;  /* 0x000000d600047308 */ /* 0x000ea20000000800 */
[C---:B---3--:R-:W-:Y:S01]  /*17ad0*/  FADD.FTZ R6, R116.reuse, R5 ;  /* 0x0000000574067221 */ /* 0x048fe20000010000 */
[----:B------:R-:W-:-:S06]  /*17ae0*/  F2FP.F16.F32.PACK_AB R149, R116, R149 ;  /* 0x000000957495723e */ /* 0x000fcc00000000ff */
[----:B------:R-:W3:Y:S01]  /*17af0*/  MUFU.EX2 R145, R145 ;  /* 0x0000009100917308 */ /* 0x000ee20000000800 */
[----:B0-----:R-:W-:-:S07]  /*17b00*/  FADD.FTZ R5, R151, R6 ;  /* 0x0000000697057221 */ /* 0x001fce0000010000 */
[----:B------:R-:W0:Y:S01]  /*17b10*/  MUFU.EX2 R110, R110 ;  /* 0x0000006e006e7308 */ /* 0x000e220000000800 */
[C---:B--2---:R-:W-:Y:S01]  /*17b20*/  FADD.FTZ R6, R4.reuse, R5 ;  /* 0x0000000504067221 */ /* 0x044fe20000010000 */
[----:B------:R-:W-:Y:S01]  /*17b30*/  F2FP.F16.F32.PACK_AB R151, R4, R151 ;  /* 0x000000970497723e */ /* 0x000fe200000000ff */
[----:B------:R-:W-:-:S05]  /*17b40*/  IMAD.MOV.U32 R4, RZ, RZ, R90 ;  /* 0x000000ffff047224 */ /* 0x000fca00078e005a */
        /* <DEDUP_REMOVED lines=17> */
[----:B------:R-:W3:Y:S01]  /*17c60*/  MUFU.EX2 R101, R101 ;  /* 0x0000006500657308 */ /* 0x000ee20000000800 */
[----:B0-----:R-:W-:-:S07]  /*17c70*/  FADD.FTZ R22, R142, R103 ;  /* 0x000000678e167221 */ /* 0x001fce0000010000 */
[----:B------:R-:W0:Y:S01]  /*17c80*/  MUFU.EX2 R130, R130 ;  /* 0x0000008200827308 */ /* 0x000e220000000800 */
[C---:B--2---:R-:W-:Y:S01]  /*17c90*/  FADD.FTZ R5, R118.reuse, R5 ;  /* 0x0000000576057221 */ /* 0x044fe20000010000 */
[----:B------:R-:W-:-:S06]  /*17ca0*/  F2FP.F16.F32.PACK_AB R143, R118, R143 ;  /* 0x0000008f768f723e */ /* 0x000fcc00000000ff */
[----:B------:R-:W2:Y:S01]  /*17cb0*/  MUFU.EX2 R136, R136 ;  /* 0x0000008800887308 */ /* 0x000ea20000000800 */
[C---:B---3--:R-:W-:Y:S01]  /*17cc0*/  FADD.FTZ R13, R101.reuse, R22 ;  /* 0x00000016650d7221 */ /* 0x048fe20000010000 */
[----:B------:R-:W-:-:S06]  /*17cd0*/  F2FP.F16.F32.PACK_AB R142, R101, R142 ;  /* 0x0000008e658e723e */ /* 0x000fcc00000000ff */
[----:B------:R-:W3:Y:S01]  /*17ce0*/  MUFU.EX2 R137, R230 ;  /* 0x000000e600897308 */ /* 0x000ee20000000800 */
[----:B0-----:R-:W-:-:S07]  /*17cf0*/  FADD.FTZ R5, R130, R5 ;  /* 0x0000000582057221 */ /* 0x001fce0000010000 */
[----:B------:R-:W0:Y:S01]  /*17d00*/  MUFU.EX2 R107, R107 ;  /* 0x0000006b006b7308 */ /* 0x000e220000000800 */
[----:B--2---:R-:W-:-:S07]  /*17d10*/  FADD.FTZ R22, R136, R13 ;  /* 0x0000000d88167221 */ /* 0x004fce0000010000 */
[----:B------:R-:W2:Y:S01]  /*17d20*/  MUFU.EX2 R134, R134 ;  /* 0x0000008600867308 */ /* 0x000ea20000000800 */
[C---:B---3--:R-:W-:Y:S01]  /*17d30*/  FADD.FTZ R5, R137.reuse, R5 ;  /* 0x0000000589057221 */ /* 0x048fe20000010000 */
[----:B------:R-:W-:-:S06]  /*17d40*/  F2FP.F16.F32.PACK_AB R137, R137, R130 ;  /* 0x000000828989723e */ /* 0x000fcc00000000ff */
[----:B------:R-:W3:Y:S01]  /*17d50*/  MUFU.EX2 R109, R109 ;  /* 0x0000006d006d7308 */ /* 0x000ee20000000800 */
[C---:B0-----:R-:W-:Y:S01]  /*17d60*/  FADD.FTZ R22, R107.reuse, R22 ;  /* 0x000000166b167221 */ /* 0x041fe20000010000 */
[----:B------:R-:W-:-:S06]  /*17d70*/  F2FP.F16.F32.PACK_AB R136, R107, R136 ;  /* 0x000000886b88723e */ /* 0x000fcc00000000ff */
[----:B------:R-:W0:Y:S01]  /*17d80*/  MUFU.EX2 R3, R3 ;  /* 0x0000000300037308 */ /* 0x000e220000000800 */
[----:B--2---:R-:W-:-:S07]  /*17d90*/  FADD.FTZ R5, R134, R5 ;  /* 0x0000000586057221 */ /* 0x004fce0000010000 */
[----:B------:R-:W2:Y:S01]  /*17da0*/  MUFU.EX2 R112, R112 ;  /* 0x0000007000707308 */ /* 0x000ea20000000800 */
[----:B---3--:R-:W-:Y:S01]  /*17db0*/  FADD.FTZ R13, R109, R22 ;  /* 0x000000166d0d7221 */ /* 0x008fe20000010000 */
[----:B------:R-:W-:Y:S02]  /*17dc0*/  IMAD.MOV.U32 R22, RZ, RZ, R20 ;  /* 0x000000ffff167224 */ /* 0x000fe400078e0014 */
[C---:B0-----:R-:W-:Y:S01]  /*17dd0*/  FADD.FTZ R5, R3.reuse, R5 ;  /* 0x0000000503057221 */ /* 0x041fe20000010000 */
[----:B------:R-:W-:Y:S01]  /*17de0*/  F2FP.F16.F32.PACK_AB R139, R3, R134 ;  /* 0x00000086038b723e */ /* 0x000fe200000000ff */
[----:B------:R-:W-:Y:S02]  /*17df0*/  IMAD.MOV.U32 R3, RZ, RZ, R106 ;  /* 0x000000ffff037224 */ /* 0x000fe400078e006a */
[C---:B--2---:R-:W-:Y:S01]  /*17e00*/  FADD.FTZ R6, R112.reuse, R13 ;  /* 0x0000000d70067221 */ /* 0x044fe20000010000 */
[----:B------:R-:W-:Y:S01]  /*17e10*/  F2FP.F16.F32.PACK_AB R138, R112, R109 ;  /* 0x0000006d708a723e */ /* 0x000fe200000000ff */
[----:B-1----:R-:W-:Y:S06]  /*17e20*/  @P2 BRA `(.L_x_1881) ;  /* 0xffffffcc00c42947 */ /* 0x002fec000383ffff */
[----:B------:R-:W-:Y:S05]  /*17e30*/  BSYNC B1 ;  /* 0x0000000000017941 */ /* 0x000fea0003800000 */
.L_x_1862:
[----:B------:R-:W-:Y:S01]  /*17e40*/  MOV R4, R90 ;  /* 0x0000005a00047202 */ /* 0x000fe20000000f00 */
[----:B------:R-:W-:Y:S02]  /*17e50*/  IMAD.MOV.U32 R3, RZ, RZ, R106 ;  /* 0x000000ffff037224 */ /* 0x000fe400078e006a */
[----:B------:R-:W-:Y:S02]  /*17e60*/  IMAD.MOV.U32 R22, RZ, RZ, R20 ;  /* 0x000000ffff167224 */ /* 0x000fe400078e0014 */
[----:B------:R-:W-:-:S07]  /*17e70*/  IMAD.MOV.U32 R23, RZ, RZ, R21 ;  /* 0x000000ffff177224 */ /* 0x000fce00078e0015 */
.L_x_1861:
[----:B------:R-:W-:Y:S05]  /*17e80*/  BSYNC B0 ;  /* 0x0000000000007941 */ /* 0x000fea0003800000 */
.L_x_1860:
        /* <DEDUP_REMOVED lines=11> */
[----:B------:R-:W-:-:S06]  /*17f40*/  IMAD.IADD R11, R12, 0x1, -R9 ;  /* 0x000000010c0b7824 */ /* 0x000fcc00078e0a09 */
[----:B------:R-:W-:Y:S05]  /*17f50*/  @!P2 BRA `(.L_x_1882) ;  /* 0x000000000048a947 */ /* 0x000fea0003800000 */
[----:B------:R-:W-:Y:S01]  /*17f60*/  MOV R9, R12 ;  /* 0x0000000c00097202 */ /* 0x000fe20000000f00 */
        /* <DEDUP_REMOVED lines=10> */
.L_x_1884:
[----:B------:R-:W-:-:S13]  /*18010*/  ISETP.NE.AND P2, PT, R20, 0x1, PT ;  /* 0x000000011400780c */ /* 0x000fda0003f45270 */
[----:B------:R-:W0:Y:S02]  /*18020*/  @P2 LDC.64 R12, c[0x0][0x9e8] ;  /* 0x00027a00ff0c2b82 */ /* 0x000e240000000a00 */
[----:B0-----:R-:W-:-:S05]  /*18030*/  @P2 IMAD.HI.U32 R12, R9, R12, RZ ;  /* 0x0000000c090c2227 */ /* 0x001fca00078e00ff */
[----:B------:R-:W-:-:S07]  /*18040*/  @P2 SHF.R.U32.HI R9, RZ, R13, R12 ;  /* 0x0000000dff092219 */ /* 0x000fce000001160c */
.L_x_1885:
[----:B------:R-:W-:Y:S05]  /*18050*/  BSYNC B0 ;  /* 0x0000000000007941 */ /* 0x000fea0003800000 */
.L_x_1883:
[----:B------:R-:W-:-:S05]  /*18060*/  IMAD R12, R9, R20, RZ ;  /* 0x00000014090c7224 */ /* 0x000fca00078e02ff */
[----:B------:R-:W-:-:S07]  /*18070*/  VIMNMX R11, R11, R12, !PT ;  /* 0x0000000c0b0b7248 */ /* 0x000fce0007fe0100 */
.L_x_1882:
[----:B------:R-:W-:Y:S01]  /*18080*/  VIADD R11, R11, 0x5f ;  /* 0x0000005f0b0b7836 */ /* 0x000fe20000000000 */
[----:B------:R-:W-:Y:S03]  /*18090*/  BSSY B0, `(.L_x_1886) ;  /* 0x0000204000007945 */ /* 0x000fe60003800000 */
[----:B------:R-:W-:-:S05]  /*180a0*/  IMAD.HI R11, R11, 0x2aaaaaab, RZ ;  /* 0x2aaaaaab0b0b7827 */ /* 0x000fca00078e02ff */
[----:B------:R-:W-:-:S04]  /*180b0*/  SHF.R.U32.HI R12, RZ, 0x1f, R11 ;  /* 0x0000001fff0c7819 */ /* 0x000fc8000001160b */
[----:B------:R-:W-:-:S04]  /*180c0*/  LEA.HI.SX32 R12, R11, R12, 0x1c ;  /* 0x0000000c0b0c7211 */ /* 0x000fc800078fe2ff */
[----:B------:R-:W-:-:S04]  /*180d0*/  VIMNMX R14, R179, R12, !PT ;  /* 0x0000000cb30e7248 */ /* 0x000fc80007fe0100 */
[----:B------:R-:W-:-:S13]  /*180e0*/  ISETP.GE.AND P2, PT, R10, R14, PT ;  /* 0x0000000e0a00720c */ /* 0x000fda0003f46270 */
[----:B------:R-:W-:Y:S05]  /*180f0*/  @!P2 BRA `(.L_x_1887) ;  /* 0x0000001c00f4a947 */ /* 0x000fea0003800000 */
[----:B------:R-:W-:Y:S01]  /*18100*/  BSSY B1, `(.L_x_1887) ;  /* 0x00001fc000017945 */ /* 0x000fe20003800000 */
[----:B------:R-:W-:Y:S02]  /*18110*/  IMAD.MOV.U32 R9, RZ, RZ, R4 ;  /* 0x000000ffff097224 */ /* 0x000fe400078e0004 */
[----:B------:R-:W-:Y:S02]  /*18120*/  IMAD.MOV.U32 R21, RZ, RZ, R3 ;  /* 0x000000ffff157224 */ /* 0x000fe400078e0003 */
[----:B------:R-:W-:Y:S02]  /*18130*/  IMAD.MOV.U32 R15, RZ, RZ, R10 ;  /* 0x000000ffff0f7224 */ /* 0x000fe400078e000a */
[----:B------:R-:W-:Y:S02]  /*18140*/  IMAD.MOV.U32 R198, RZ, RZ, R23 ;  /* 0x000000ffffc67224 */ /* 0x000fe400078e0017 */
[----:B------:R-:W-:-:S07]  /*18150*/  IMAD.MOV.U32 R200, RZ, RZ, R22 ;  /* 0x000000ffffc87224 */ /* 0x000fce00078e0016 */
.L_x_1898:
[----:B------:R-:W-:-:S04]  /*18160*/  IADD3 R22, R200, 0x1, RZ ;  /* 0x00000001c8167810 */ /* 0x000fc80007ffe0ff */
[----:B------:R-:W-:-:S04]  /*18170*/  ISETP.NE.AND P2, PT, R22, 0x2, PT ;  /* 0x000000021600780c */ /* 0x000fc80003f45270 */
[----:B------:R-:W-:Y:S02]  /*18180*/  SEL R23, RZ, 0x1, P2 ;  /* 0x00000001ff177807 */ /* 0x000fe40001000000 */
[----:B------:R-:W-:Y:S02]  /*18190*/  SEL R22, R22, RZ, P2 ;  /* 0x000000ff16167207 */ /* 0x000fe40001000000 */
[----:B------:R-:W-:Y:S01]  /*181a0*/  LOP3.LUT R23, R198, R23, RZ, 0x3c, !PT ;  /* 0x00000017c6177212 */ /* 0x000fe200078e3cff */
[----:B------:R-:W-:Y:S06]  /*181b0*/  @!P0 BRA `(.L_x_1888) ;  /* 0x0000000000048947 */ /* 0x000fec0003800000 */
[----:B------:R-:W-:Y:S01]  /*181c0*/  BPT.TRAP 0x1 ;  /* 0x000000040000795c */ /* 0x000fe20000300000 */
.L_x_1888:
[----:B------:R-:W-:Y:S01]  /*181d0*/  IMAD R3, R22, 0x8, R16 ;  /* 0x0000000816037824 */ /* 0x000fe200078e0210 */
[----:B------:R-:W-:-:S04]  /*181e0*/  SHF.L.U32 R4, R23, 0x1f, RZ ;  /* 0x0000001f17047819 */ /* 0x000fc800000006ff */
[----:B------:R0:W1:Y:S01]  /*181f0*/  SYNCS.PHASECHK.TRANS64.TRYWAIT P2, [R3+URZ+0x2a830], R4 ;  /* 0x02a83004030075a7 */ /* 0x000062000804017f */
[----:B------:R-:W-:Y:S05]  /*18200*/  @!P0 BRA `(.L_x_1889) ;  /* 0x0000000000048947 */ /* 0x000fea0003800000 */
[----:B------:R-:W-:Y:S01]  /*18210*/  BPT.TRAP 0x1 ;  /* 0x000000040000795c */ /* 0x000fe20000300000 */
.L_x_1889:
[----:B------:R-:W-:Y:S01]  /*18220*/  BSSY B2, `(.L_x_1890) ;  /* 0x0000006000027945 */ /* 0x000fe20003800000 */
[----:B------:R-:W-:Y:S02]  /*18230*/  IMAD R10, R22, 0x900, R8 ;  /* 0x00000900160a7824 */ /* 0x000fe400078e0208 */
[----:B------:R-:W-:Y:S01]  /*18240*/  IMAD.MOV.U32 R11, RZ, RZ, 0x40000040 ;  /* 0x40000040ff0b7424 */ /* 0x000fe200078e00ff */
[----:B-1----:R-:W-:Y:S06]  /*18250*/  @P2 BRA `(.L_x_1891) ;  /* 0x0000000000082947 */ /* 0x002fec0003800000 */
[----:B------:R-:W1:Y:S02]  /*18260*/  SYNCS.PHASECHK.TRANS64.TRYWAIT P2, [R3+URZ+0x2a830], R4 ;  /* 0x02a83004030075a7 */ /* 0x000e64000804017f */
[----:B-1----:R-:W-:Y:S05]  /*18270*/  @!P2 BRA `(.L_x_1892) ;  /* 0x0000010c0020a947 */ /* 0x002fea0003800000 */
.L_x_1891:
[----:B------:R-:W-:Y:S05]  /*18280*/  BSYNC B2 ;  /* 0x0000000000027941 */ /* 0x000fea0003800000 */
.L_x_1890:
[----:B------:R-:W2:Y:S04]  /*18290*/  LDL.64 R88, [R1+0x38] ;  /* 0x0000380001587983 */ /* 0x000ea80000100a00 */
[----:B------:R-:W3:Y:S04]  /*182a0*/  LDL.64 R220, [R1+0x30] ;  /* 0x0000300001dc7983 */ /* 0x000ee80000100a00 */
[----:B------:R-:W4:Y:S01]  /*182b0*/  LDL.64 R218, [R1+0x28] ;  /* 0x0000280001da7983 */ /* 0x000f220000100a00 */
[----:B------:R-:W-:-:S03]  /*182c0*/  R2UR UR6, R10 ;  /* 0x000000000a0672ca */ /* 0x000fc600000e0000 */
[----:B------:R-:W5:Y:S01]  /*182d0*/  LDL.64 R216, [R1+0x20] ;  /* 0x0000200001d87983 */ /* 0x000f620000100a00 */
[----:B------:R-:W-:Y:S01]  /*182e0*/  R2UR UR7, R11 ;  /* 0x000000000b0772ca */ /* 0x000fe200000e0000 */
[----:B------:R-:W-:Y:S02]  /*182f0*/  VIADD R12, R10, 0x2 ;  /* 0x000000020a0c7836 */ /* 0x000fe40000000000 */
        /* <DEDUP_REMOVED lines=19> */
[----:B----4-:R-:W-:Y:S02]  /*18430*/  R2UR UR4, R218 ;  /* 0x00000000da0472ca */ /* 0x010fe400000e0000 */
        /* <DEDUP_REMOVED lines=152> */
.L_x_1893:
[----:B01----:R-:W-:Y:S01]  /*18dc0*/  SHF.L.U32 R3, R198, 0x1f, RZ ;  /* 0x0000001fc6037819 */ /* 0x003fe200000006ff */
[----:B------:R-:W-:-:S04]  /*18dd0*/  IMAD R198, R200, 0x8, R16 ;  /* 0x00000008c8c67824 */ /* 0x000fc800078e0210 */
[----:B------:R0:W1:Y:S01]  /*18de0*/  SYNCS.PHASECHK.TRANS64.TRYWAIT P2, [R198+URZ+0x2a850], R3 ;  /* 0x02a85003c60075a7 */ /* 0x000062000804017f */
[----:B------:R-:W-:Y:S05]  /*18df0*/  @!P0 BRA `(.L_x_1894) ;  /* 0x0000000000048947 */ /* 0x000fea0003800000 */
[----:B------:R-:W-:Y:S01]  /*18e00*/  BPT.TRAP 0x1 ;  /* 0x000000040000795c */ /* 0x000fe20000300000 */
.L_x_1894:
[----:B------:R-:W-:Y:S04]  /*18e10*/  BSSY B2, `(.L_x_1895) ;  /* 0x0000004000027945 */ /* 0x000fe80003800000 */
[----:B-1----:R-:W-:Y:S05]  /*18e20*/  @P2 BRA `(.L_x_1896) ;  /* 0x0000000000082947 */ /* 0x002fea0003800000 */
[----:B------:R-:W1:Y:S02]  /*18e30*/  SYNCS.PHASECHK.TRANS64.TRYWAIT P2, [R198+URZ+0x2a850], R3 ;  /* 0x02a85003c60075a7 */ /* 0x000e64000804017f */
[----:B-1----:R-:W-:Y:S05]  /*18e40*/  @!P2 BRA `(.L_x_1897) ;  /* 0x000001000040a947 */ /* 0x002fea0003800000 */
.L_x_1896:
[----:B------:R-:W-:Y:S05]  /*18e50*/  BSYNC B2 ;  /* 0x0000000000027941 */ /* 0x000fea0003800000 */
.L_x_1895:
[----:B------:R-:W-:Y:S01]  /*18e60*/  VIADD R0, R16, 0x400 ;  /* 0x0000040010007836 */ /* 0x000fe20000000000 */
[----:B------:R-:W-:Y:S01]  /*18e70*/  WARPGROUP.ARRIVE ;  /* 0x00000000000079c5 */ /* 0x000fe20000000000 */
[----:B01----:R-:W-:Y:S01]  /*18e80*/  IMAD.MOV.U32 R3, RZ, RZ, 0x40000040 ;  /* 0x40000040ff037424 */ /* 0x003fe200078e00ff */
[----:B------:R-:W-:Y:S01]  /*18e90*/  FMNMX.FTZ R4, R90, R9, !PT ;  /* 0x000000095a047209 */ /* 0x000fe20007810000 */
[----:B------:R-:W-:Y:S01]  /*18ea0*/  IMAD.MOV.U32 R13, RZ, RZ, 0x40000040 ;  /* 0x40000040ff0d7424 */ /* 0x000fe200078e00ff */
[----:B------:R-:W-:Y:S01]  /*18eb0*/  SHF.R.U32.HI R0, RZ, 0x4, R0 ;  /* 0x00000004ff007819 */ /* 0x000fe20000011600 */
[----:B------:R-:W-:Y:S01]  /*18ec0*/  @!P1 VIADD R198, R198, 0x2a860 ;  /* 0x0002a860c6c69836 */ /* 0x000fe20000000000 */
[----:B------:R-:W-:Y:S02]  /*18ed0*/  ISETP.GT.AND P2, PT, R15, R14, PT ;  /* 0x0000000e0f00720c */ /* 0x000fe40003f44270 */
[----:B------:R-:W-:Y:S02]  /*18ee0*/  LOP3.LUT R0, R0, 0x3fff, RZ, 0xc0, !PT ;  /* 0x00003fff00007812 */ /* 0x000fe400078ec0ff */
[----:B------:R-:W-:-:S02]  /*18ef0*/  @!P1 PRMT R198, RZ, 0x654, R198 ;  /* 0x00000654ffc69816 */ /* 0x000fc400000000c6 */
[----:B------:R-:W-:Y:S02]  /*18f00*/  LOP3.LUT R11, R0, 0x3000000, RZ, 0xfc, !PT ;  /* 0x03000000000b7812 */ /* 0x000fe400078efcff */
[----:B------:R-:W-:-:S03]  /*18f10*/  FMNMX.FTZ R0, R88, R21, !PT ;  /* 0x0000001558007209 */ /* 0x000fc60007810000 */
[----:B------:R-:W-:Y:S01]  /*18f20*/  IMAD R10, R200, 0x600, R11 ;  /* 0x00000600c80a7824 */ /* 0x000fe200078e020b */
[----:B------:R-:W-:Y:S01]  /*18f30*/  FMNMX.FTZ R7, R89, R0, !PT ;  /* 0x0000000059077209 */ /* 0x000fe20007810000 */
[----:B------:R-:W-:Y:S02]  /*18f40*/  IMAD.MOV.U32 R11, RZ, RZ, 0x40000040 ;  /* 0x40000040ff0b7424 */ /* 0x000fe400078e00ff */
[----:B------:R-:W-:Y:S01]  /*18f50*/  IMAD.MOV.U32 R200, RZ, RZ, R22 ;  /* 0x000000ffffc87224 */ /* 0x000fe200078e0016 */
[C---:B------:R-:W-:Y:S02]  /*18f60*/  R2UR UR6, R10.reuse ;  /* 0x000000000a0672ca */ /* 0x040fe400000e0000 */
[----:B------:R-:W-:Y:S02]  /*18f70*/  R2UR UR7, R11 ;  /* 0x000000000b0772ca */ /* 0x000fe400000e0000 */
[----:B------:R-:W-:Y:S02]  /*18f80*/  IADD3 R2, R10, 0x80, RZ ;  /* 0x000000800a027810 */ /* 0x000fe40007ffe0ff */
[----:B------:R-:W-:-:S09]  /*18f90*/  FMNMX.FTZ R0, R92, R7, !PT ;  /* 0x000000075c007209 */ /* 0x000fd20007810000 */
[----:B------:R-:W-:Y:S01]  /*18fa0*/  HGMMA.64x128x16.F32 R24, R156, gdesc[UR4].tnspB, R24, gsb0 ;  /* 0x41e000049c187df0 */ /* 0x000fe20008000818 */
[----:B------:R-:W-:Y:S01]  /*18fb0*/  R2UR UR6, R2 ;  /* 0x00000000020672ca */ /* 0x000fe200000e0000 */
[----:B------:R-:W-:Y:S01]  /*18fc0*/  VIADD R2, R10, 0x100 ;  /* 0x000001000a027836 */ /* 0x000fe20000000000 */
[----:B------:R-:W-:Y:S02]  /*18fd0*/  R2UR UR7, R3 ;  /* 0x00000000030772ca */ /* 0x000fe400000e0000 */
        /* <DEDUP_REMOVED lines=19> */
[----:B------:R-:W-:Y:S01]  /*19110*/  FMNMX.FTZ R0, R132, R3, !PT ;  /* 0x0000000384007209 */ /* 0x000fe20007810000 */
[----:B------:R-:W-:-:S03]  /*19120*/  IMAD.MOV.U32 R3, RZ, RZ, 0x40000040 ;  /* 0x40000040ff037424 */ /* 0x000fc600078e00ff */
[----:B------:R-:W-:-:S05]  /*19130*/  FMNMX.FTZ R0, R133, R0, !PT ;  /* 0x0000000085007209 */ /* 0x000fca0007810000 */
[----:B------:R-:W0:Y:S02]  /*19140*/  SHFL.BFLY PT, R7, R0, 0x2, 0x1f ;  /* 0x0c401f0000077f89 */ /* 0x000e2400000e0000 */
[----:B0-----:R-:W-:Y:S01]  /*19150*/  FMNMX.FTZ R11, R0, R7, !PT ;  /* 0x00000007000b7209 */ /* 0x001fe20007810000 */
[----:B------:R-:W-:Y:S01]  /*19160*/  IMAD.U32 R7, RZ, RZ, UR42 ;  /* 0x0000002aff077e24 */ /* 0x000fe2000f8e00ff */
[----:B------:R-:W-:Y:S02]  /*19170*/  WARPGROUP.DEPBAR.LE gsb0, 0x0 ;  /* 0x00008000000079c5 */ /* 0x000fe40000010000 */
[----:B------:R-:W-:-:S06]  /*19180*/  WARPGROUP.ARRIVE ;  /* 0x00000000000079c5 */ /* 0x000fcc0000000000 */
[----:B------:R-:W-:Y:S01]  /*19190*/  HGMMA.64x128x16.F32 R24, R152, gdesc[UR4].tnspB, R24, gsb0 ;  /* 0x41e0000498187df0 */ /* 0x000fe20008000818 */
[----:B------:R-:W-:Y:S02]  /*191a0*/  R2UR UR6, R2 ;  /* 0x00000000020672ca */ /* 0x000fe400000e0000 */
[----:B------:R-:W-:Y:S01]  /*191b0*/  R2UR UR7, R3 ;  /* 0x00000000030772ca */ /* 0x000fe200000e0000 */
[----:B------:R-:W0:Y:S02]  /*191c0*/  SHFL.BFLY PT, R2, R11, 0x1, 0x1f ;  /* 0x0c201f000b027f89 */ /* 0x000e2400000e0000 */
[----:B0-----:R-:W-:Y:S02]  /*191d0*/  FMNMX.FTZ R3, R11, R2, !PT ;  /* 0x000000020b037209 */ /* 0x001fe40007810000 */
[----:B------:R-:W-:-:S03]  /*191e0*/  FMNMX.FTZ R11, R91, R4, !PT ;  /* 0x000000045b0b7209 */ /* 0x000fc60007810000 */
[----:B------:R-:W-:Y:S01]  /*191f0*/  FADD.FTZ R2, -R3, R21 ;  /* 0x0000001503027221 */ /* 0x000fe20000010100 */
[----:B------:R-:W-:-:S03]  /*19200*/  FMNMX.FTZ R4, R94, R11, !PT ;  /* 0x0000000b5e047209 */ /* 0x000fc60007810000 */
[-C--:B------:R-:W-:Y:S01]  /*19210*/  FMUL.FTZ R12, R2, R7.reuse ;  /* 0x00000007020c7220 */ /* 0x080fe20000410000 */
[----:B------:R-:W-:Y:S01]  /*19220*/  FMNMX.FTZ R11, R95, R4, !PT ;  /* 0x000000045f0b7209 */ /* 0x000fe20007810000 */
[----:B------:R-:W-:Y:S02]  /*19230*/  FMUL.FTZ R2, R3, R7 ;  /* 0x0000000703027220 */ /* 0x000fe40000410000 */
[----:B------:R0:W-:Y:S01]  /*19240*/  MUFU.EX2 R0, R12 ;  /* 0x0000000c00007308 */ /* 0x0001e20000000800 */
        /* <DEDUP_REMOVED lines=8> */
[----:B0-----:R-:W-:Y:S01]  /*192d0*/  VIADD R12, R10, 0x180 ;  /* 0x000001800a0c7836 */ /* 0x001fe20000000000 */
[----:B------:R-:W-:Y:S01]  /*192e0*/  FMNMX.FTZ R4, R102, R11, !PT ;  /* 0x0000000b66047209 */ /* 0x000fe20007810000 */
[-CC-:B------:R-:W-:Y:S01]  /*192f0*/  FFMA.FTZ R101, R113, R7.reuse, -R2.reuse ;  /* 0x0000000771657223 */ /* 0x180fe20000010802 */
[-CC-:B------:R-:W-:Y:S01]  /*19300*/  FFMA.FTZ R105, R105, R7.reuse, -R2.reuse ;  /* 0x0000000769697223 */ /* 0x180fe20000010802 */
[-CC-:B------:R-:W-:Y:S01]  /*19310*/  FFMA.FTZ R88, R120, R7.reuse, -R2.reuse ;  /* 0x0000000778587223 */ /* 0x180fe20000010802 */
[----:B------:R-:W-:Y:S01]  /*19320*/  FMNMX.FTZ R11, R103, R4, !PT ;  /* 0x00000004670b7209 */ /* 0x000fe20007810000 */
[-CC-:B------:R-:W-:Y:S01]  /*19330*/  FFMA.FTZ R113, R121, R7.reuse, -R2.reuse ;  /* 0x0000000779717223 */ /* 0x180fe20000010802 */
[-CC-:B------:R-:W-:Y:S01]  /*19340*/  FFMA.FTZ R92, R124, R7.reuse, -R2.reuse ;  /* 0x000000077c5c7223 */ /* 0x180fe20000010802 */
[----:B------:R-:W-:Y:S01]  /*19350*/  FFMA.FTZ R133, R133, R7, -R2 ;  /* 0x0000000785857223 */ /* 0x000fe20000010802 */
[----:B------:R-:W-:Y:S01]  /*19360*/  FMNMX.FTZ R4, R106, R11, !PT ;  /* 0x0000000b6a047209 */ /* 0x000fe20007810000 */
[----:B------:R-:W0:Y:S03]  /*19370*/  MUFU.EX2 R21, R21 ;  /* 0x0000001500157308 */ /* 0x000e260000000800 */
[----:B------:R-:W-:-:S04]  /*19380*/  FMNMX.FTZ R11, R107, R4, !PT ;  /* 0x000000046b0b7209 */ /* 0x000fc80007810000 */
[----:B------:R-:W-:Y:S01]  /*19390*/  FMNMX.FTZ R4, R110, R11, !PT ;  /* 0x0000000b6e047209 */ /* 0x000fe20007810000 */
[----:B------:R-:W1:Y:S03]  /*193a0*/  MUFU.EX2 R156, R156 ;  /* 0x0000009c009c7308 */ /* 0x000e660000000800 */
[----:B------:R-:W-:-:S04]  /*193b0*/  FMNMX.FTZ R11, R111, R4, !PT ;  /* 0x000000046f0b7209 */ /* 0x000fc80007810000 */
[----:B------:R-:W-:Y:S01]  /*193c0*/  FMNMX.FTZ R4, R114, R11, !PT ;  /* 0x0000000b72047209 */ /* 0x000fe20007810000 */
[----:B------:R-:W2:Y:S03]  /*193d0*/  MUFU.EX2 R158, R158 ;  /* 0x0000009e009e7308 */ /* 0x000ea60000000800 */
[----:B------:R-:W-:-:S04]  /*193e0*/  FMNMX.FTZ R11, R115, R4, !PT ;  /* 0x00000004730b7209 */ /* 0x000fc80007810000 */
[----:B------:R-:W-:Y:S01]  /*193f0*/  FMNMX.FTZ R4, R118, R11, !PT ;  /* 0x0000000b76047209 */ /* 0x000fe20007810000 */
[----:B------:R-:W3:Y:S03]  /*19400*/  MUFU.EX2 R89, R89 ;  /* 0x0000005900597308 */ /* 0x000ee60000000800 */
        /* <DEDUP_REMOVED lines=12> */
[----:B------:R-:W-:-:S05]  /*194d0*/  FMNMX.FTZ R4, R135, R4, !PT ;  /* 0x0000000487047209 */ /* 0x000fca0007810000 */
[----:B------:R-:W4:Y:S01]  /*194e0*/  SHFL.BFLY PT, R11, R4, 0x2, 0x1f ;  /* 0x0c401f00040b7f89 */ /* 0x000f2200000e0000 */
[----:B------:R-:W-:Y:S08]  /*194f0*/  MUFU.EX2 R88, R88 ;  /* 0x0000005800587308 */ /* 0x000ff00000000800 */
[----:B------:R-:W-:Y:S08]  /*19500*/  MUFU.EX2 R113, R113 ;  /* 0x0000007100717308 */ /* 0x000ff00000000800 */
[----:B------:R-:W-:Y:S01]  /*19510*/  MUFU.EX2 R92, R92 ;  /* 0x0000005c005c7308 */ /* 0x000fe20000000800 */
[----:B------:R-:W-:-:S02]  /*19520*/  WARPGROUP.DEPBAR.LE gsb0, 0x0 ;  /* 0x00008000000079c5 */ /* 0x000fc40000010000 */
[----:B------:R-:W-:Y:S01]  /*19530*/  WARPGROUP.ARRIVE ;  /* 0x00000000000079c5 */ /* 0x000fe20000000000 */
[-CC-:B------:R-:W-:Y:S01]  /*19540*/  FFMA.FTZ R152, R96, R7.reuse, -R2.reuse ;  /* 0x0000000760987223 */ /* 0x180fe20000010802 */
[-CC-:B------:R-:W-:Y:S01]  /*19550*/  FFMA.FTZ R154, R100, R7.reuse, -R2.reuse ;  /* 0x00000007649a7223 */ /* 0x180fe20000010802 */
[----:B------:R-:W-:Y:S01]  /*19560*/  FFMA.FTZ R96, R132, R7, -R2 ;  /* 0x0000000784607223 */ /* 0x000fe20000010802 */
[----:B----4-:R-:W-:Y:S02]  /*19570*/  FMNMX.FTZ R11, R4, R11, !PT ;  /* 0x0000000b040b7209 */ /* 0x010fe40007810000 */
[----:B------:R-:W-:Y:S01]  /*19580*/  HGMMA.64x128x16.F32 R24, R148, gdesc[UR4].tnspB, R24, gsb0 ;  /* 0x41e0000494187df0 */ /* 0x000fe20008000818 */
[----:B------:R-:W-:Y:S01]  /*19590*/  R2UR UR6, R12 ;  /* 0x000000000c0672ca */ /* 0x000fe200000e0000 */
[----:B------:R-:W-:Y:S01]  /*195a0*/  MUFU.EX2 R152, R152 ;  /* 0x0000009800987308 */ /* 0x000fe20000000800 */
[----:B------:R-:W-:Y:S01]  /*195b0*/  R2UR UR7, R13 ;  /* 0x000000000d0772ca */ /* 0x000fe200000e0000 */
[----:B------:R-:W-:Y:S01]  /*195c0*/  IMAD.MOV.U32 R13, RZ, RZ, 0x40000040 ;  /* 0x40000040ff0d7424 */ /* 0x000fe200078e00ff */
[C---:B------:R-:W-:Y:S01]  /*195d0*/  IADD3 R12, R10.reuse, 0x200, RZ ;  /* 0x000002000a0c7810 */ /* 0x040fe20007ffe0ff */
[----:B------:R-:W4:Y:S01]  /*195e0*/  SHFL.BFLY PT, R4, R11, 0x1, 0x1f ;  /* 0x0c201f000b047f89 */ /* 0x000f2200000e0000 */
[----:B------:R-:W-:-:S03]  /*195f0*/  VIADD R10, R10, 0x280 ;  /* 0x000002800a0a7836 */ /* 0x000fc60000000000 */
[----:B------:R-:W-:Y:S08]  /*19600*/  MUFU.EX2 R154, R154 ;  /* 0x0000009a009a7308 */ /* 0x000ff00000000800 */
[----:B------:R-:W-:Y:S01]  /*19610*/  MUFU.EX2 R96, R96 ;  /* 0x0000006000607308 */ /* 0x000fe20000000800 */
[----:B----4-:R-:W-:Y:S01]  /*19620*/  FMNMX.FTZ R4, R11, R4, !PT ;  /* 0x000000040b047209 */ /* 0x010fe20007810000 */
[----:B------:R-:W-:-:S04]  /*19630*/  IMAD.MOV.U32 R11, RZ, RZ, 0x40000040 ;  /* 0x40000040ff0b7424 */ /* 0x000fc800078e00ff */
[----:B------:R-:W-:-:S04]  /*19640*/  FMUL.FTZ R100, R4, R7 ;  /* 0x0000000704647220 */ /* 0x000fc80000410000 */
[-CC-:B------:R-:W-:Y:S01]  /*19650*/  FFMA.FTZ R157, R90, R7.reuse, -R100.reuse ;  /* 0x000000075a9d7223 */ /* 0x180fe20000010864 */
[-CC-:B------:R-:W-:Y:S01]  /*19660*/  FFMA.FTZ R90, R91, R7.reuse, -R100.reuse ;  /* 0x000000075b5a7223 */ /* 0x180fe20000010864 */
[-CC-:B------:R-:W-:Y:S01]  /*19670*/  FFMA.FTZ R159, R94, R7.reuse, -R100.reuse ;  /* 0x000000075e9f7223 */ /* 0x180fe20000010864 */
[-CC-:B------:R-:W-:Y:S01]  /*19680*/  FFMA.FTZ R94, R95, R7.reuse, -R100.reuse ;  /* 0x000000075f5e7223 */ /* 0x180fe20000010864 */
[-CC-:B------:R-:W-:Y:S01]  /*19690*/  FFMA.FTZ R153, R98, R7.reuse, -R100.reuse ;  /* 0x0000000762997223 */ /* 0x180fe20000010864 */
[-CC-:B------:R-:W-:Y:S01]  /*196a0*/  FFMA.FTZ R98, R99, R7.reuse, -R100.reuse ;  /* 0x0000000763627223 */ /* 0x180fe20000010864 */
[----:B------:R-:W-:Y:S01]  /*196b0*/  MUFU.EX2 R157, R157 ;  /* 0x0000009d009d7308 */ /* 0x000fe20000000800 */
[----:B0-----:R-:W-:Y:S01]  /*196c0*/  FFMA.FTZ R95, R0, R6, R21 ;  /* 0x00000006005f7223 */ /* 0x001fe20000010015 */
[-CC-:B------:R-:W-:Y:S01]  /*196d0*/  FFMA.FTZ R155, R102, R7.reuse, -R100.reuse ;  /* 0x00000007669b7223 */ /* 0x180fe20000010864 */
[-CC-:B------:R-:W-:Y:S01]  /*196e0*/  FFMA.FTZ R102, R103, R7.reuse, -R100.reuse ;  /* 0x0000000767667223 */ /* 0x180fe20000010864 */
[-CC-:B------:R-:W-:Y:S01]  /*196f0*/  FFMA.FTZ R115, R115, R7.reuse, -R100.reuse ;  /* 0x0000000773737223 */ /* 0x180fe20000010864 */
[C---:B-1----:R-:W-:Y:S01]  /*19700*/  FADD.FTZ R95, R156.reuse, R95 ;  /* 0x0000005f9c5f7221 */ /* 0x042fe20000010000 */
[--C-:B------:R-:W-:Y:S01]  /*19710*/  FFMA.FTZ R6, R119, R7, -R100.reuse ;  /* 0x0000000777067223 */ /* 0x100fe20000010864 */
[----:B------:R-:W-:Y:S01]  /*19720*/  F2FP.F16.F32.PACK_AB R156, R156, R21 ;  /* 0x000000159c9c723e */ /* 0x000fe200000000ff */
        /* <DEDUP_REMOVED lines=18> */
[-CC-:B------:R-:W-:Y:S01]  /*19850*/  FFMA.FTZ R151, R110, R7.reuse, -R100.reuse ;  /* 0x000000076e977223 */ /* 0x180fe20000010864 */
[----:B--2---:R-:W-:Y:S01]  /*19860*/  FADD.FTZ R110, R158, R95 ;  /* 0x0000005f9e6e7221 */ /* 0x004fe20000010000 */
[-C--:B------:R-:W-:Y:S01]  /*19870*/  FFMA.FTZ R149, R106, R7.reuse, -R100 ;  /* 0x000000076a957223 */ /* 0x080fe20000010864 */
[----:B------:R-:W-:Y:S01]  /*19880*/  HGMMA.64x128x16.F32 R24, R144, gdesc[UR4].tnspB, R24, gsb0 ;  /* 0x41e0000490187df0 */ /* 0x000fe20008000818 */
[----:B------:R-:W-:Y:S01]  /*19890*/  R2UR UR6, R12 ;  /* 0x000000000c0672ca */ /* 0x000fe200000e0000 */
[-CC-:B------:R-:W-:Y:S01]  /*198a0*/  FFMA.FTZ R12, R128, R7.reuse, -R2.reuse ;  /* 0x00000007800c7223 */ /* 0x180fe20000010802 */
[----:B------:R-:W-:Y:S01]  /*198b0*/  R2UR UR7, R13 ;  /* 0x000000000d0772ca */ /* 0x000fe200000e0000 */
[-C--:B------:R-:W-:Y:S01]  /*198c0*/  FFMA.FTZ R13, R125, R7.reuse, -R2 ;  /* 0x000000077d0d7223 */ /* 0x080fe20000010802 */
[-CC-:B------:R-:W-:Y:S01]  /*198d0*/  FFMA.FTZ R104, R107, R7.reuse, -R100.reuse ;  /* 0x000000076b687223 */ /* 0x180fe20000010864 */
[----:B------:R-:W-:Y:S01]  /*198e0*/  MUFU.EX2 R148, R148 ;  /* 0x0000009400947308 */ /* 0x000fe20000000800 */
[----:B------:R-:W-:Y:S01]  /*198f0*/  FFMA.FTZ R106, R111, R7, -R100 ;  /* 0x000000076f6a7223 */ /* 0x000fe20000010864 */
[----:B---3--:R-:W-:-:S06]  /*19900*/  F2FP.F16.F32.PACK_AB R158, R89, R158 ;  /* 0x0000009e599e723e */ /* 0x008fcc00000000ff */
        /* <DEDUP_REMOVED lines=12> */
[-CC-:B------:R-:W-:Y:S01]  /*199d0*/  FFMA.FTZ R146, R116, R7.reuse, -R2.reuse ;  /* 0x0000000774927223 */ /* 0x180fe20000010802 */
[----:B------:R-:W-:Y:S01]  /*199e0*/  FFMA.FTZ R117, R129, R7, -R2 ;  /* 0x0000000781757223 */ /* 0x000fe20000010802 */
[----:B------:R-:W-:Y:S01]  /*199f0*/  HGMMA.64x128x16.F32 R24, R140, gdesc[UR4].tnspB, R24, gsb0 ;  /* 0x41e000048c187df0 */ /* 0x000fe20008000818 */
[----:B------:R-:W-:Y:S01]  /*19a00*/  R2UR UR6, R10 ;  /* 0x000000000a0672ca */ /* 0x000fe200000e0000 */
[----:B------:R-:W-:Y:S01]  /*19a10*/  FADD.FTZ R2, -R4, R9 ;  /* 0x0000000904027221 */ /* 0x000fe20000010100 */
[----:B------:R-:W-:Y:S01]  /*19a20*/  R2UR UR7, R11 ;  /* 0x000000000b0772ca */ /* 0x000fe200000e0000 */
[----:B------:R-:W-:-:S02]  /*19a30*/  @!P1 IMAD R11, R22, 0x8, R16 ;  /* 0x00000008160b9824 */ /* 0x000fc400078e0210 */
[-CC-:B------:R-:W-:Y:S01]  /*19a40*/  FFMA.FTZ R10, R114, R7.reuse, -R100.reuse ;  /* 0x00000007720a7223 */ /* 0x180fe20000010864 */
[-C--:B------:R-:W-:Y:S01]  /*19a50*/  FMUL.FTZ R2, R2, R7.reuse ;  /* 0x0000000702027220 */ /* 0x080fe20000410000 */
[----:B------:R-:W-:Y:S01]  /*19a60*/  MUFU.EX2 R145, R145 ;  /* 0x0000009100917308 */ /* 0x000fe20000000800 */
[----:B------:R-:W-:Y:S02]  /*19a70*/  @!P1 VIADD R11, R11, 0x2a840 ;  /* 0x0002a8400b0b9836 */ /* 0x000fe40000000000 */
[----:B------:R-:W-:-:S03]  /*19a80*/  FFMA.FTZ R147, R118, R7, -R100 ;  /* 0x0000000776937223 */ /* 0x000fc60000010864 */
[----:B------:R-:W-:Y:S02]  /*19a90*/  @!P1 PRMT R91, RZ, 0x654, R11 ;  /* 0x00000654ff5b9816 */ /* 0x000fe4000000000b */
[----:B------:R-:W0:Y:S08]  /*19aa0*/  MUFU.EX2 R2, R2 ;  /* 0x0000000200027308 */ /* 0x000e300000000800 */
[----:B------:R-:W-:Y:S08]  /*19ab0*/  MUFU.EX2 R144, R144 ;  /* 0x0000009000907308 */ /* 0x000ff00000000800 */
[----:B------:R-:W-:Y:S01]  /*19ac0*/  MUFU.EX2 R10, R10 ;  /* 0x0000000a000a7308 */ /* 0x000fe20000000800 */
[----:B0-----:R-:W-:Y:S01]  /*19ad0*/  FFMA.FTZ R5, R2, R5, R157 ;  /* 0x0000000502057223 */ /* 0x001fe2000001009d */
[----:B------:R-:W-:-:S03]  /*19ae0*/  F2FP.F16.F32.PACK_AB R157, R90, R157 ;  /* 0x0000009d5a9d723e */ /* 0x000fc600000000ff */
[----:B------:R-:W-:-:S03]  /*19af0*/  FADD.FTZ R108, R90, R5 ;  /* 0x000000055a6c7221 */ /* 0x000fc60000010000 */
[----:B------:R-:W-:Y:S01]  /*19b00*/  MUFU.EX2 R11, R115 ;  /* 0x00000073000b7308 */ /* 0x000fe20000000800 */
[----:B------:R-:W-:Y:S01]  /*19b10*/  FADD.FTZ R5, R159, R108 ;  /* 0x0000006c9f057221 */ /* 0x000fe20000010000 */
[----:B------:R-:W-:Y:S01]  /*19b20*/  FFMA.FTZ R108, R123, R7, -R100 ;  /* 0x000000077b6c7223 */ /* 0x000fe20000010864 */
[----:B------:R-:W-:-:S05]  /*19b30*/  F2FP.F16.F32.PACK_AB R159, R94, R159 ;  /* 0x0000009f5e9f723e */ /* 0x000fca00000000ff */
        /* <DEDUP_REMOVED lines=9> */
[-CC-:B------:R-:W-:Y:S01]  /*19bd0*/  FFMA.FTZ R143, R126, R7.reuse, -R100.reuse ;  /* 0x000000077e8f7223 */ /* 0x180fe20000010864 */
[----:B------:R-:W-:Y:S01]  /*19be0*/  FFMA.FTZ R100, R135, R7, -R100 ;  /* 0x0000000787647223 */ /* 0x000fe20000010864 */
[----:B------:R-:W-:Y:S02]  /*19bf0*/  F2FP.F16.F32.PACK_AB R140, R113, R88 ;  /* 0x00000058718c723e */ /* 0x000fe400000000ff */
[----:B------:R-:W-:Y:S01]  /*19c00*/  HGMMA.64x128x16.F32 R24, R136, gdesc[UR4].tnspB, R24, gsb0 ;  /* 0x41e0000488187df0 */ /* 0x000fe20008000818 */
[----:B------:R-:W1:Y:S01]  /*19c10*/  MUFU.EX2 R141, R141 ;  /* 0x0000008d008d7308 */ /* 0x000e620000000800 */
[----:B------:R-:W-:-:S07]  /*19c20*/  F2FP.F16.F32.PACK_AB R142, R13, R92 ;  /* 0x0000005c0d8e723e */ /* 0x000fce00000000ff */
[----:B------:R-:W2:Y:S08]  /*19c30*/  MUFU.EX2 R143, R143 ;  /* 0x0000008f008f7308 */ /* 0x000eb00000000800 */
[----:B------:R-:W-:Y:S01]  /*19c40*/  MUFU.EX2 R100, R100 ;  /* 0x0000006400647308 */ /* 0x000fe20000000800 */
[----:B------:R-:W-:Y:S02]  /*19c50*/  WARPGROUP.DEPBAR.LE gsb0, 0x0 ;  /* 0x00008000000079c5 */ /* 0x000fe40000010000 */
[----:B------:R3:W-:Y:S05]  /*19c60*/  @!P1 SYNCS.ARRIVE.TRANS64.RED.A1T0 RZ, [R91+URZ], RZ ;  /* 0x000000ff5bff99a7 */ /* 0x0007ea000810043f */
[----:B------:R-:W4:Y:S01]  /*19c70*/  MUFU.EX2 R137, R130 ;  /* 0x0000008200897308 */ /* 0x000f220000000800 */
[----:B0-----:R-:W-:-:S02]  /*19c80*/  F2FP.F16.F32.PACK_AB R138, R9, R96 ;  /* 0x00000060098a723e */ /* 0x001fc400000000ff */
[----:B------:R-:W-:Y:S01]  /*19c90*/  F2FP.F16.F32.PACK_AB R136, R117, R12 ;  /* 0x0000000c7588723e */ /* 0x000fe200000000ff */
[----:B---3--:R-:W-:Y:S01]  /*19ca0*/  FADD.FTZ R91, R89, R110 ;  /* 0x0000006e595b7221 */ /* 0x008fe20000010000 */
[----:B------:R-:W-:-:S03]  /*19cb0*/  FADD.FTZ R110, R94, R5 ;  /* 0x000000055e6e7221 */ /* 0x000fc60000010000 */
[----:B------:R-:W0:Y:S01]  /*19cc0*/  MUFU.EX2 R139, R134 ;  /* 0x00000086008b7308 */ /* 0x000e220000000800 */
[----:B------:R3:W-:Y:S01]  /*19cd0*/  @!P1 SYNCS.ARRIVE.TRANS64.RED.A1T0 RZ, [R198+URZ], RZ ;  /* 0x000000ffc6ff99a7 */ /* 0x0007e2000810043f */
[----:B------:R-:W-:Y:S01]  /*19ce0*/  FADD.FTZ R112, R152, R91 ;  /* 0x0000005b98707221 */ /* 0x000fe20000010000 */
[----:B------:R-:W-:Y:S01]  /*19cf0*/  FADD.FTZ R5, R153, R110 ;  /* 0x0000006e99057221 */ /* 0x000fe20000010000 */
[C---:B------:R-:W-:Y:S02]  /*19d00*/  F2FP.F16.F32.PACK_AB R152, R93.reuse, R152 ;  /* 0x000000985d98723e */ /* 0x040fe400000000ff */
[----:B------:R-:W-:Y:S01]  /*19d10*/  FADD.FTZ R91, R93, R112 ;  /* 0x000000705d5b7221 */ /* 0x000fe20000010000 */
[C---:B------:R-:W-:Y:S01]  /*19d20*/  FADD.FTZ R110, R98.reuse, R5 ;  /* 0x00000005626e7221 */ /* 0x040fe20000010000 */
[----:B------:R-:W-:Y:S01]  /*19d30*/  F2FP.F16.F32.PACK_AB R153, R98, R153 ;  /* 0x000000996299723e */ /* 0x000fe200000000ff */
[----:B---3--:R-:W-:Y:S02]  /*19d40*/  IMAD.MOV.U32 R198, RZ, RZ, R23 ;  /* 0x000000ffffc67224 */ /* 0x008fe400078e0017 */
        /* <DEDUP_REMOVED lines=20> */
[----:B------:R-:W-:-:S02]  /*19e90*/  IADD3 R10, R15, -0x1, RZ ;  /* 0xffffffff0f0a7810 */ /* 0x000fc40007ffe0ff */
[----:B------:R-:W-:Y:S01]  /*19ea0*/  FADD.FTZ R5, R101, R90 ;  /* 0x0000005a65057221 */ /* 0x000fe20000010000 */
[----:B------:R-:W-:Y:S01]  /*19eb0*/  FADD.FTZ R94, R11, R94 ;  /* 0x0000005e0b5e7221 */ /* 0x000fe20000010000 */
[----:B------:R-:W-:Y:S01]  /*19ec0*/  F2FP.F16.F32.PACK_AB R151, R106, R151 ;  /* 0x000000976a97723e */ /* 0x000fe200000000ff */
[----:B------:R-:W-:Y:S02]  /*19ed0*/  IMAD.MOV.U32 R15, RZ, RZ, R10 ;  /* 0x000000ffff0f7224 */ /* 0x000fe400078e000a */
[----:B------:R-:W-:Y:S01]  /*19ee0*/  FADD.FTZ R90, R146, R5 ;  /* 0x00000005925a7221 */ /* 0x000fe20000010000 */
[----:B------:R-:W-:Y:S01]  /*19ef0*/  FADD.FTZ R5, R147, R94 ;  /* 0x0000005e93057221 */ /* 0x000fe20000010000 */
[C---:B------:R-:W-:Y:S02]  /*19f00*/  F2FP.F16.F32.PACK_AB R147, R6.reuse, R147 ;  /* 0x000000930693723e */ /* 0x040fe400000000ff */
[----:B------:R-:W-:Y:S01]  /*19f10*/  FADD.FTZ R21, R109, R90 ;  /* 0x0000005a6d157221 */ /* 0x000fe20000010000 */
[----:B------:R-:W-:Y:S01]  /*19f20*/  FADD.FTZ R90, R6, R5 ;  /* 0x00000005065a7221 */ /* 0x000fe20000010000 */
[----:B------:R-:W-:-:S02]  /*19f30*/  F2FP.F16.F32.PACK_AB R144, R101, R144 ;  /* 0x000000906590723e */ /* 0x000fc400000000ff */
[----:B------:R-:W-:Y:S01]  /*19f40*/  FADD.FTZ R94, R88, R21 ;  /* 0x00000015585e7221 */ /* 0x000fe20000010000 */
[----:B-1----:R-:W-:Y:S01]  /*19f50*/  FADD.FTZ R5, R141, R90 ;  /* 0x0000005a8d057221 */ /* 0x002fe20000010000 */
[----:B------:R-:W-:Y:S02]  /*19f60*/  F2FP.F16.F32.PACK_AB R146, R109, R146 ;  /* 0x000000926d92723e */ /* 0x000fe400000000ff */
[----:B------:R-:W-:Y:S01]  /*19f70*/  FADD.FTZ R21, R113, R94 ;  /* 0x0000005e71157221 */ /* 0x000fe20000010000 */
[C---:B------:R-:W-:Y:S01]  /*19f80*/  FADD.FTZ R90, R108.reuse, R5 ;  /* 0x000000056c5a7221 */ /* 0x040fe20000010000 */
[----:B------:R-:W-:Y:S02]  /*19f90*/  F2FP.F16.F32.PACK_AB R141, R108, R141 ;  /* 0x0000008d6c8d723e */ /* 0x000fe400000000ff */
[----:B------:R-:W-:Y:S01]  /*19fa0*/  FADD.FTZ R94, R92, R21 ;  /* 0x000000155c5e7221 */ /* 0x000fe20000010000 */
[----:B--2---:R-:W-:Y:S01]  /*19fb0*/  FADD.FTZ R90, R143, R90 ;  /* 0x0000005a8f5a7221 */ /* 0x004fe20000010000 */
[----:B------:R-:W-:Y:S01]  /*19fc0*/  F2FP.F16.F32.PACK_AB R143, R127, R143 ;  /* 0x0000008f7f8f723e */ /* 0x000fe200000000ff */
[----:B------:R-:W-:-:S02]  /*19fd0*/  IMAD.MOV.U32 R21, RZ, RZ, R3 ;  /* 0x000000ffff157224 */ /* 0x000fc400078e0003 */
[----:B------:R-:W-:Y:S01]  /*19fe0*/  FADD.FTZ R5, R13, R94 ;  /* 0x0000005e0d057221 */ /* 0x000fe20000010000 */
[----:B------:R-:W-:-:S03]  /*19ff0*/  FADD.FTZ R90, R127, R90 ;  /* 0x0000005a7f5a7221 */ /* 0x000fc60000010000 */
[----:B------:R-:W-:Y:S01]  /*1a000*/  FADD.FTZ R6, R12, R5 ;  /* 0x000000050c067221 */ /* 0x000fe20000010000 */
[----:B----4-:R-:W-:Y:S01]  /*1a010*/  FADD.FTZ R90, R137, R90 ;  /* 0x0000005a895a7221 */ /* 0x010fe20000010000 */
[----:B------:R-:W-:Y:S02]  /*1a020*/  F2FP.F16.F32.PACK_AB R137, R131, R137 ;  /* 0x000000898389723e */ /* 0x000fe400000000ff */
[----:B------:R-:W-:Y:S01]  /*1a030*/  FADD.FTZ R5, R117, R6 ;  /* 0x0000000675057221 */ /* 0x000fe20000010000 */
[----:B------:R-:W-:-:S03]  /*1a040*/  FADD.FTZ R90, R131, R90 ;  /* 0x0000005a835a7221 */ /* 0x000fc60000010000 */
[----:B------:R-:W-:Y:S01]  /*1a050*/  FADD.FTZ R6, R96, R5 ;  /* 0x0000000560067221 */ /* 0x000fe20000010000 */
[----:B0-----:R-:W-:Y:S01]  /*1a060*/  FADD.FTZ R90, R139, R90 ;  /* 0x0000005a8b5a7221 */ /* 0x001fe20000010000 */
[C---:B------:R-:W-:Y:S02]  /*1a070*/  F2FP.F16.F32.PACK_AB R139, R100.reuse, R139 ;  /* 0x0000008b648b723e */ /* 0x040fe400000000ff */
[----:B------:R-:W-:Y:S01]  /*1a080*/  FADD.FTZ R6, R9, R6 ;  /* 0x0000000609067221 */ /* 0x000fe20000010000 */
[----:B------:R-:W-:Y:S01]  /*1a090*/  FADD.FTZ R5, R100, R90 ;  /* 0x0000005a64057221 */ /* 0x000fe20000010000 */
[----:B------:R-:W-:Y:S01]  /*1a0a0*/  IMAD.MOV.U32 R9, RZ, RZ, R4 ;  /* 0x000000ffff097224 */ /* 0x000fe200078e0004 */
[----:B------:R-:W-:Y:S06]  /*1a0b0*/  @P2 BRA `(.L_x_1898) ;  /* 0xffffffe000282947 */ /* 0x000fec000383ffff */
[----:B------:R-:W-:Y:S05]  /*1a0c0*/  BSYNC B1 ;  /* 0x0000000000017941 */ /* 0x000fea0003800000 */
.L_x_1887:
[----:B------:R-:W-:Y:S05]  /*1a0d0*/  BSYNC B0 ;  /* 0x0000000000007941 */ /* 0x000fea0003800000 */
.L_x_1886:
[----:B------:R-:W-:Y:S01]  /*1a0e0*/  ISETP.GE.AND P2, PT, R10, R179, PT ;  /* 0x000000b30a00720c */ /* 0x000fe20003f46270 */
[----:B------:R-:W-:-:S12]  /*1a0f0*/  BSSY B0, `(.L_x_1899) ;  /* 0x0000315000007945 */ /* 0x000fd80003800000 */
[----:B------:R-:W-:Y:S05]  /*1a100*/  @!P2 BRA `(.L_x_1900) ;  /* 0x00000030004ca947 */ /* 0x000fea0003800000 */
[----:B------:R-:W-:Y:S01]  /*1a110*/  IMAD.MOV.U32 R9, RZ, RZ, R4 ;  /* 0x000000ffff097224 */ /* 0x000fe200078e0004 */
[----:B------:R-:W-:Y:S01]  /*1a120*/  MOV R11, R3 ;  /* 0x00000003000b7202 */ /* 0x000fe20000000f00 */
[----:B------:R-:W-:Y:S02]  /*1a130*/  IMAD.MOV.U32 R21, RZ, RZ, R23 ;  /* 0x000000ffff157224 */ /* 0x000fe400078e0017 */
[----:B------:R-:W-:-:S07]  /*1a140*/  IMAD.MOV.U32 R198, RZ, RZ, R22 ;  /* 0x000000ffffc67224 */ /* 0x000fce00078e0016 */
.L_x_1919:
[----:B------:R-:W-:-:S05]  /*1a150*/  VIADD R4, R198, 0x1 ;  /* 0x00000001c6047836 */ /* 0x000fca0000000000 */
[----:B------:R-:W-:-:S04]  /*1a160*/  ISETP.NE.AND P2, PT, R4, 0x2, PT ;  /* 0x000000020400780c */ /* 0x000fc80003f45270 */
[----:B------:R-:W-:Y:S02]  /*1a170*/  SEL R4, R4, RZ, P2 ;  /* 0x000000ff04047207 */ /* 0x000fe40001000000 */
[----:B------:R-:W-:-:S03]  /*1a180*/  SEL R12, RZ, 0x1, P2 ;  /* 0x00000001ff0c7807 */ /* 0x000fc60001000000 */
[----:B------:R-:W-:Y:S01]  /*1a190*/  IMAD.MOV.U32 R22, RZ, RZ, R4 ;  /* 0x000000ffff167224 */ /* 0x000fe200078e0004 */
[----:B------:R-:W-:Y:S01]  /*1a1a0*/  LOP3.LUT R23, R21, R12, RZ, 0x3c, !PT ;  /* 0x0000000c15177212 */ /* 0x000fe200078e3cff */
[----:B------:R-:W-:Y:S06]  /*1a1b0*/  @!P0 BRA `(.L_x_1901) ;  /* 0x0000000000048947 */ /* 0x000fec0003800000 */
[----:B------:R-:W-:Y:S01]  /*1a1c0*/  BPT.TRAP 0x1 ;  /* 0x000000040000795c */ /* 0x000fe20000300000 */
.L_x_1901:
[----:B------:R-:W-:Y:S01]  /*1a1d0*/  IMAD R3, R22, 0x8, R16 ;  /* 0x0000000816037824 */ /* 0x000fe200078e0210 */
[----:B------:R-:W-:-:S04]  /*1a1e0*/  SHF.L.U32 R14, R23, 0x1f, RZ ;  /* 0x0000001f170e7819 */ /* 0x000fc800000006ff */
[----:B------:R0:W1:Y:S01]  /*1a1f0*/  SYNCS.PHASECHK.TRANS64.TRYWAIT P2, [R3+URZ+0x2a830], R14 ;  /* 0x02a8300e030075a7 */ /* 0x000062000804017f */
[----:B------:R-:W-:Y:S05]  /*1a200*/  @!P0 BRA `(.L_x_1902) ;  /* 0x0000000000048947 */ /* 0x000fea0003800000 */
[----:B------:R-:W-:Y:S01]  /*1a210*/  BPT.TRAP 0x1 ;  /* 0x000000040000795c */ /* 0x000fe20000300000 */
.L_x_1902:
[----:B------:R-:W-:Y:S01]  /*1a220*/  BSSY B1, `(.L_x_1903) ;  /* 0x0000006000017945 */ /* 0x000fe20003800000 */
[----:B------:R-:W-:Y:S02]  /*1a230*/  IMAD R12, R22, 0x900, R8 ;  /* 0x00000900160c7824 */ /* 0x000fe400078e0208 */
[----:B------:R-:W-:Y:S01]  /*1a240*/  IMAD.MOV.U32 R13, RZ, RZ, 0x40000040 ;  /* 0x40000040ff0d7424 */ /* 0x000fe200078e00ff */
[----:B-1----:R-:W-:Y:S06]  /*1a250*/  @P2 BRA `(.L_x_1904) ;  /* 0x0000000000082947 */ /* 0x002fec0003800000 */
[----:B------:R-:W1:Y:S02]  /*1a260*/  SYNCS.PHASECHK.TRANS64.TRYWAIT P2, [R3+URZ+0x2a830], R14 ;  /* 0x02a8300e030075a7 */ /* 0x000e64000804017f */
[----:B-1----:R-:W-:Y:S05]  /*1a270*/  @!P2 BRA `(.L_x_1905) ;  /* 0x000000ec0048a947 */ /* 0x002fea0003800000 */
.L_x_1904:
[----:B------:R-:W-:Y:S05]  /*1a280*/  BSYNC B1 ;  /* 0x0000000000017941 */ /* 0x000fea0003800000 */
.L_x_1903:
[----:B------:R-:W2:Y:S04]  /*1a290*/  LDL.64 R88, [R1+0x38] ;  /* 0x0000380001587983 */ /* 0x000ea80000100a00 */
[----:B------:R-:W3:Y:S04]  /*1a2a0*/  LDL.64 R220, [R1+0x30] ;  /* 0x0000300001dc7983 */ /* 0x000ee80000100a00 */
[----:B------:R-:W4:Y:S01]  /*1a2b0*/  LDL.64 R218, [R1+0x28] ;  /* 0x0000280001da7983 */ /* 0x000f220000100a00 */
[----:B------:R-:W-:-:S03]  /*1a2c0*/  R2UR UR6, R12 ;  /* 0x000000000c0672ca */ /* 0x000fc600000e0000 */
[----:B------:R-:W5:Y:S01]  /*1a2d0*/  LDL.64 R216, [R1+0x20] ;  /* 0x0000200001d87983 */ /* 0x000f620000100a00 */
[----:B------:R-:W-:Y:S01]  /*1a2e0*/  R2UR UR7, R13 ;  /* 0x000000000d0772ca */ /* 0x000fe200000e0000 */
[----:B------:R-:W-:Y:S01]  /*1a2f0*/  IMAD.MOV.U32 R15, RZ, RZ, 0x40000040 ;  /* 0x40000040ff0f7424 */ /* 0x000fe200078e00ff */
[----:B01----:R-:W-:Y:S01]  /*1a300*/  IADD3 R14, R12, 0x2, RZ ;  /* 0x000000020c0e7810 */ /* 0x003fe20007ffe0ff */
        /* <DEDUP_REMOVED lines=92> */
[----:B------:R-:W-:Y:S01]  /*1a8d0*/  VIADD R12, R12, 0x606 ;  /* 0x000006060c0c7836 */ /* 0x000fe20000000000 */
[----:B------:R-:W-:Y:S01]  /*1a8e0*/  MOV R13, 0x40000040 ;  /* 0x40000040000d7802 */ /* 0x000fe20000000f00 */
        /* <DEDUP_REMOVED lines=77> */
.L_x_1906:
[----:B------:R-:W-:Y:S01]  /*1adc0*/  SHF.L.U32 R3, R21, 0x1f, RZ ;  /* 0x0000001f15037819 */ /* 0x000fe200000006ff */
[----:B------:R-:W-:-:S04]  /*1add0*/  IMAD R12, R198, 0x8, R16 ;  /* 0x00000008c60c7824 */ /* 0x000fc800078e0210 */
[----:B------:R0:W1:Y:S01]  /*1ade0*/  SYNCS.PHASECHK.TRANS64.TRYWAIT P2, [R12+URZ+0x2a850], R3 ;  /* 0x02a850030c0075a7 */ /* 0x000062000804017f */
[----:B------:R-:W-:Y:S05]  /*1adf0*/  @!P0 BRA `(.L_x_1907) ;  /* 0x0000000000048947 */ /* 0x000fea0003800000 */
[----:B------:R-:W-:Y:S01]  /*1ae00*/  BPT.TRAP 0x1 ;  /* 0x000000040000795c */ /* 0x000fe20000300000 */
.L_x_1907:
[----:B------:R-:W-:Y:S01]  /*1ae10*/  VIADD R0, R16, 0x400 ;  /* 0x0000040010007836 */ /* 0x000fe20000000000 */
[----:B------:R-:W-:Y:S04]  /*1ae20*/  BSSY B1, `(.L_x_1908) ;  /* 0x0000008000017945 */ /* 0x000fe80003800000 */
[----:B------:R-:W-:-:S04]  /*1ae30*/  SHF.R.U32.HI R0, RZ, 0x4, R0 ;  /* 0x00000004ff007819 */ /* 0x000fc80000011600 */
[----:B------:R-:W-:-:S04]  /*1ae40*/  LOP3.LUT R0, R0, 0x3fff, RZ, 0xc0, !PT ;  /* 0x00003fff00007812 */ /* 0x000fc800078ec0ff */
[----:B------:R-:W-:-:S05]  /*1ae50*/  LOP3.LUT R7, R0, 0x3000000, RZ, 0xfc, !PT ;  /* 0x0300000000077812 */ /* 0x000fca00078efcff */
[----:B------:R-:W-:Y:S01]  /*1ae60*/  IMAD R0, R198, 0x600, R7 ;  /* 0x00000600c6007824 */ /* 0x000fe200078e0207 */
[----:B-1----:R-:W-:Y:S06]  /*1ae70*/  @P2 BRA `(.L_x_1909) ;  /* 0x0000000000082947 */ /* 0x002fec0003800000 */
[----:B------:R-:W1:Y:S02]  /*1ae80*/  SYNCS.PHASECHK.TRANS64.TRYWAIT P2, [R12+URZ+0x2a850], R3 ;  /* 0x02a850030c0075a7 */ /* 0x000e64000804017f */
[----:B-1----:R-:W-:Y:S05]  /*1ae90*/  @!P2 BRA `(.L_x_1910) ;  /* 0x000000e00054a947 */ /* 0x002fea0003800000 */
.L_x_1909:
[----:B------:R-:W-:Y:S05]  /*1aea0*/  BSYNC B1 ;  /* 0x0000000000017941 */ /* 0x000fea0003800000 */
.L_x_1908:
[----:B------:R-:W-:Y:S01]  /*1aeb0*/  IMAD.MOV.U32 R2, RZ, RZ, R0 ;  /* 0x000000ffff027224 */ /* 0x000fe200078e0000 */
[----:B------:R-:W-:Y:S01]  /*1aec0*/  WARPGROUP.ARRIVE ;  /* 0x00000000000079c5 */ /* 0x000fe20000000000 */
[----:B01----:R-:W-:Y:S01]  /*1aed0*/  IMAD.MOV.U32 R3, RZ, RZ, 0x40000040 ;  /* 0x40000040ff037424 */ /* 0x003fe200078e00ff */
[----:B------:R-:W-:Y:S01]  /*1aee0*/  ISETP.NE.AND P2, PT, R203, 0x1, PT ;  /* 0x00000001cb00780c */ /* 0x000fe20003f45270 */
[----:B------:R-:W-:Y:S01]  /*1aef0*/  IMAD.IADD R13, R181, 0x1, R177 ;  /* 0x00000001b50d7824 */ /* 0x000fe200078e02b1 */
[----:B------:R-:W-:Y:S01]  /*1af00*/  R2UR UR6, R2 ;  /* 0x00000000020672ca */ /* 0x000fe200000e0000 */
[----:B------:R-:W-:Y:S01]  /*1af10*/  VIADD R2, R0, 0x80 ;  /* 0x0000008000027836 */ /* 0x000fe20000000000 */
[----:B------:R-:W-:Y:S01]  /*1af20*/  R2UR UR7, R3 ;  /* 0x00000000030772ca */ /* 0x000fe200000e0000 */
[----:B------:R-:W-:Y:S01]  /*1af30*/  IMAD.MOV.U32 R3, RZ, RZ, 0x40000040 ;  /* 0x40000040ff037424 */ /* 0x000fe200078e00ff */
[----:B------:R-:W-:-:S11]  /*1af40*/  ULOP3.LUT UR4, URZ, UR51, URZ, 0x33, !UPT ;  /* 0x000000333f047292 */ /* 0x000fd6000f8e333f */
        /* <DEDUP_REMOVED lines=25> */
[----:B------:R-:W0:Y:S01]  /*1b0e0*/  @P2 LDC R0, c[0x0][0x44c] ;  /* 0x00011300ff002b82 */ /* 0x000e220000000800 */
[----:B------:R-:W-:Y:S01]  /*1b0f0*/  MOV R3, 0x40000040 ;  /* 0x4000004000037802 */ /* 0x000fe20000000f00 */
[----:B------:R-:W-:Y:S02]  /*1b100*/  WARPGROUP.DEPBAR.LE gsb0, 0x0 ;  /* 0x00008000000079c5 */ /* 0x000fe40000010000 */
[----:B------:R-:W-:-:S08]  /*1b110*/  WARPGROUP.ARRIVE ;  /* 0x00000000000079c5 */ /* 0x000fd00000000000 */
[----:B------:R-:W-:Y:S01]  /*1b120*/  HGMMA.64x128x16.F32 R24, R140, gdesc[UR4].tnspB, R24, gsb0 ;  /* 0x41e000048c187df0 */ /* 0x000fe20008000818 */
[----:B------:R-:W-:Y:S01]  /*1b130*/  R2UR UR6, R2 ;  /* 0x00000000020672ca */ /* 0x000fe200000e0000 */
[----:B0-----:R-:W-:Y:S01]  /*1b140*/  @P2 IMAD.HI.U32 R2, R13, R0, RZ ;  /* 0x000000000d022227 */ /* 0x001fe200078e00ff */
[----:B------:R-:W-:Y:S02]  /*1b150*/  R2UR UR7, R3 ;  /* 0x00000000030772ca */ /* 0x000fe400000e0000 */
[----:B------:R-:W0:Y:S01]  /*1b160*/  @P2 LDC R3, c[0x0][0x450] ;  /* 0x00011400ff032b82 */ /* 0x000e220000000800 */
[----:B------:R-:W-:-:S04]  /*1b170*/  @!P1 IMAD R0, R4, 0x8, R16 ;  /* 0x0000000804009824 */ /* 0x000fc800078e0210 */
[----:B------:R-:W-:-:S05]  /*1b180*/  @!P1 VIADD R0, R0, 0x2a840 ;  /* 0x0002a84000009836 */ /* 0x000fca0000000000 */
[----:B------:R-:W-:Y:S02]  /*1b190*/  @!P1 PRMT R0, RZ, 0x654, R0 ;  /* 0x00000654ff009816 */ /* 0x000fe40000000000 */
[----:B0-----:R-:W-:Y:S02]  /*1b1a0*/  @P2 SHF.R.U32.HI R13, RZ, R3, R2 ;  /* 0x00000003ff0d2219 */ /* 0x001fe40000011602 */
[----:B------:R-:W-:-:S03]  /*1b1b0*/  ISETP.GE.AND P2, PT, R20, 0x1, PT ;  /* 0x000000011400780c */ /* 0x000fc60003f46270 */
[----:B------:R-:W0:Y:S01]  /*1b1c0*/  SHFL.IDX PT, R2, R13, RZ, 0x1c1f ;  /* 0x001c1fff0d027589 */ /* 0x000e2200000e0000 */
[----:B------:R-:W-:Y:S02]  /*1b1d0*/  WARPGROUP.DEPBAR.LE gsb0, 0x0 ;  /* 0x00008000000079c5 */ /* 0x000fe40000010000 */
[----:B------:R-:W-:-:S06]  /*1b1e0*/  WARPGROUP.ARRIVE ;  /* 0x00000000000079c5 */ /* 0x000fcc0000000000 */
[----:B------:R-:W-:Y:S03]  /*1b1f0*/  HGMMA.64x128x16.F32 R24, R136, gdesc[UR4].tnspB, R24, gsb0 ;  /* 0x41e0000488187df0 */ /* 0x000fe60008000818 */
[----:B------:R-:W-:Y:S02]  /*1b200*/  WARPGROUP.DEPBAR.LE gsb0, 0x0 ;  /* 0x00008000000079c5 */ /* 0x000fe40000010000 */
[----:B------:R-:W-:Y:S01]  /*1b210*/  IMAD R139, R10, -0x60, RZ ;  /* 0xffffffa00a8b7824 */ /* 0x000fe200078e02ff */
[----:B------:R1:W-:Y:S03]  /*1b220*/  @!P1 SYNCS.ARRIVE.TRANS64.RED.A1T0 RZ, [R0+URZ], RZ ;  /* 0x000000ff00ff99a7 */ /* 0x0003e6000810043f */
[----:B------:R-:W-:-:S04]  /*1b230*/  VIADD R3, R139, 0x1 ;  /* 0x000000018b037836 */ /* 0x000fc80000000000 */
[----:B------:R-:W-:-:S05]  /*1b240*/  IMAD R3, R180, -0x2, R3 ;  /* 0xfffffffeb4037824 */ /* 0x000fca00078e0203 */
[----:B------:R-:W-:Y:S02]  /*1b250*/  IADD3 R7, -R163, R3, R164 ;  /* 0x00000003a3077210 */ /* 0x000fe40007ffe1a4 */
[----:B-1----:R-:W-:-:S03]  /*1b260*/  IADD3 R0, R3, -0x1, RZ ;  /* 0xffffffff03007810 */ /* 0x002fc60007ffe0ff */
        /* <DEDUP_REMOVED lines=17> */
.L_x_1913:
[----:B------:R-:W-:-:S05]  /*1b380*/  IMAD.U32 R4, RZ, RZ, UR39 ;  /* 0x00000027ff047e24 */ /* 0x000fca000f8e00ff */
[----:B------:R-:W-:-:S13]  /*1b390*/  ISETP.NE.AND P2, PT, R4, 0x1, PT ;  /* 0x000000010400780c */ /* 0x000fda0003f45270 */
[----:B------:R-:W0:Y:S02]  /*1b3a0*/  @P2 LDC.64 R2, c[0x0][0x9e8] ;  /* 0x00027a00ff022b82 */ /* 0x000e240000000a00 */
[----:B0-----:R-:W-:-:S05]  /*1b3b0*/  @P2 IMAD.HI.U32 R2, R141, R2, RZ ;  /* 0x000000028d022227 */ /* 0x001fca00078e00ff */
[----:B------:R-:W-:-:S07]  /*1b3c0*/  @P2 SHF.R.U32.HI R141, RZ, R3, R2 ;  /* 0x00000003ff8d2219 */ /* 0x000fce0000011602 */
.L_x_1914:
[----:B------:R-:W-:Y:S05]  /*1b3d0*/  BSYNC B1 ;  /* 0x0000000000017941 */ /* 0x000fea0003800000 */
.L_x_1912:
[----:B------:R-:W-:-:S05]  /*1b3e0*/  IMAD R2, R141, R4, R0 ;  /* 0x000000048d027224 */ /* 0x000fca00078e0200 */
[----:B------:R-:W-:Y:S02]  /*1b3f0*/  VIADDMNMX R137, R2, R4, R137, PT ;  /* 0x0000000402897246 */ /* 0x000fe40003800189 */
[----:B------:R-:W-:-:S07]  /*1b400*/  VIMNMX R21, R21, R2, !PT ;  /* 0x0000000215157248 */ /* 0x000fce0007fe0100 */
.L_x_1911:
        /* <DEDUP_REMOVED lines=125> */
[----:B------:R-:W-:Y:S02]  /*1bbe0*/  MOV R13, UR39 ;  /* 0x00000027000d7c02 */ /* 0x000fe40008000f00 */
[----:B------:R-:W-:Y:S02]  /*1bbf0*/  LOP3.LUT R7, RZ, R7, RZ, 0x33, !PT ;  /* 0x00000007ff077212 */ /* 0x000fe400078e33ff */
[----:B------:R-:W-:-:S13]  /*1bc00*/  ISETP.NE.AND P6, PT, R13, 0x1, PT ;  /* 0x000000010d00780c */ /* 0x000fda0003fc5270 */
[----:B------:R-:W0:Y:S02]  /*1bc10*/  @P6 LDC.64 R2, c[0x0][0x9e8] ;  /* 0x00027a00ff026b82 */ /* 0x000e240000000a00 */
[----:B0-----:R-:W-:-:S05]  /*1bc20*/  @P6 IMAD.HI.U32 R2, R7, R2, RZ ;  /* 0x0000000207026227 */ /* 0x001fca00078e00ff */
[----:B------:R-:W-:-:S04]  /*1bc30*/  @P6 SHF.R.U32.HI R7, RZ, R3, R2 ;  /* 0x00000003ff076219 */ /* 0x000fc80000011602 */
[----:B------:R-:W-:Y:S01]  /*1bc40*/  LOP3.LUT R7, RZ, R7, RZ, 0x33, !PT ;  /* 0x00000007ff077212 */ /* 0x000fe200078e33ff */
[----:B------:R-:W-:Y:S06]  /*1bc50*/  BRA `(.L_x_1918) ;  /* 0x0000000000147947 */ /* 0x000fec0003800000 */
.L_x_1917:
[----:B------:R-:W-:-:S05]  /*1bc60*/  IMAD.U32 R13, RZ, RZ, UR39 ;  /* 0x00000027ff0d7e24 */ /* 0x000fca000f8e00ff */
[----:B------:R-:W-:-:S13]  /*1bc70*/  ISETP.NE.AND P6, PT, R13, 0x1, PT ;  /* 0x000000010d00780c */ /* 0x000fda0003fc5270 */
[----:B------:R-:W0:Y:S02]  /*1bc80*/  @P6 LDC.64 R2, c[0x0][0x9e8] ;  /* 0x00027a00ff026b82 */ /* 0x000e240000000a00 */
[----:B0-----:R-:W-:-:S05]  /*1bc90*/  @P6 IMAD.HI.U32 R2, R7, R2, RZ ;  /* 0x0000000207026227 */ /* 0x001fca00078e00ff */
[----:B------:R-:W-:-:S07]  /*1bca0*/  @P6 SHF.R.U32.HI R7, RZ, R3, R2 ;  /* 0x00000003ff076219 */ /* 0x000fce0000011602 */
.L_x_1918:
[----:B------:R-:W-:Y:S05]  /*1bcb0*/  BSYNC B1 ;  /* 0x0000000000017941 */ /* 0x000fea0003800000 */
.L_x_1916:
[----:B------:R-:W-:-:S05]  /*1bcc0*/  IMAD R0, R7, R13, R0 ;  /* 0x0000000d07007224 */ /* 0x000fca00078e0200 */
[----:B------:R-:W-:Y:S02]  /*1bcd0*/  VIADDMNMX R15, R0, R13, R15, PT ;  /* 0x0000000d000f7246 */ /* 0x000fe4000380010f */
[----:B------:R-:W-:-:S07]  /*1bce0*/  VIMNMX R21, R21, R0, !PT ;  /* 0x0000000015157248 */ /* 0x000fce0007fe0100 */
.L_x_1915:
[C---:B------:R-:W-:Y:S01]  /*1bcf0*/  ISETP.GT.AND P2, PT, R21.reuse, 0x1, !P2 ;  /* 0x000000011500780c */ /* 0x040fe20005744270 */
[----:B------:R-:W-:Y:S01]  /*1bd00*/  IMAD.U32 R7, RZ, RZ, UR38 ;  /* 0x00000026ff077e24 */ /* 0x000fe2000f8e00ff */
[----:B------:R-:W-:Y:S01]  /*1bd10*/  ISETP.GT.AND P3, PT, R21, 0x8, !P3 ;  /* 0x000000081500780c */ /* 0x000fe20005f64270 */
[----:B------:R-:W-:Y:S01]  /*1bd20*/  @!P1 VIADD R12, R12, 0x2a860 ;  /* 0x0002a8600c0c9836 */ /* 0x000fe20000000000 */
        /* <DEDUP_REMOVED lines=130> */
[----:B------:R0:W-:Y:S01]  /*1c550*/  MUFU.EX2 R89, R92 ;  /* 0x0000005c00597308 */ /* 0x0001e20000000800 */
        /* <DEDUP_REMOVED lines=9> */
[-CC-:B0-----:R-:W-:Y:S01]  /*1c5f0*/  FFMA.FTZ R92, R100, R7.reuse, -R101.reuse ;  /* 0x00000007645c7223 */ /* 0x181fe20000010865 */
        /* <DEDUP_REMOVED lines=9> */
[----:B------:R-:W-:Y:S01]  /*1c690*/  MUFU.EX2 R13, R13 ;  /* 0x0000000d000d7308 */ /* 0x000fe20000000800 */
[----:B------:R-:W-:-:S04]  /*1c6a0*/  FMNMX.FTZ R93, R200, R91, !PT ;  /* 0x0000005bc85d7209 */ /* 0x000fc80007810000 */
[----:B------:R-:W-:-:S03]  /*1c6b0*/  FMNMX.FTZ R93, R110, R93, !PT ;  /* 0x0000005d6e5d7209 */ /* 0x000fc60007810000 */
[----:B------:R0:W-:Y:S01]  /*1c6c0*/  MUFU.EX2 R91, R136 ;  /* 0x00000088005b7308 */ /* 0x0001e20000000800 */
[----:B------:R-:W-:-:S04]  /*1c6d0*/  FMNMX.FTZ R93, R210, R93, !PT ;  /* 0x0000005dd25d7209 */ /* 0x000fc80007810000 */
[----:B------:R-:W-:-:S03]  /*1c6e0*/  FMNMX.FTZ R93, R114, R93, !PT ;  /* 0x0000005d725d7209 */ /* 0x000fc60007810000 */
[----:B------:R-:W-:Y:S01]  /*1c6f0*/  MUFU.EX2 R21, R108 ;  /* 0x0000006c00157308 */ /* 0x000fe20000000800 */
[----:B------:R-:W-:Y:S01]  /*1c700*/  FMNMX.FTZ R95, R212, R93, !PT ;  /* 0x0000005dd45f7209 */ /* 0x000fe20007810000 */
[----:B0-----:R-:W-:-:S03]  /*1c710*/  FFMA.FTZ R136, R128, R7, -R101 ;  /* 0x0000000780887223 */ /* 0x001fc60000010865 */
[----:B------:R-:W-:-:S03]  /*1c720*/  FMNMX.FTZ R95, R118, R95, !PT ;  /* 0x0000005f765f7209 */ /* 0x000fc60007810000 */
[----:B------:R0:W-:Y:S01]  /*1c730*/  MUFU.EX2 R93, R138 ;  /* 0x0000008a005d7308 */ /* 0x0001e20000000800 */
[----:B------:R-:W-:-:S04]  /*1c740*/  FMNMX.FTZ R97, R214, R95, !PT ;  /* 0x0000005fd6617209 */ /* 0x000fc80007810000 */
[----:B------:R-:W-:-:S03]  /*1c750*/  FMNMX.FTZ R97, R122, R97, !PT ;  /* 0x000000617a617209 */ /* 0x000fc60007810000 */
[----:B------:R1:W-:Y:S01]  /*1c760*/  MUFU.EX2 R95, R104 ;  /* 0x00000068005f7308 */ /* 0x0003e20000000800 */
[----:B------:R-:W-:Y:S01]  /*1c770*/  FMNMX.FTZ R97, R216, R97, !PT ;  /* 0x00000061d8617209 */ /* 0x000fe20007810000 */
[----:B0-----:R-:W-:-:S03]  /*1c780*/  FFMA.FTZ R138, R132, R7, -R101 ;  /* 0x00000007848a7223 */ /* 0x001fc60000010865 */
[----:B------:R-:W-:-:S03]  /*1c790*/  FMNMX.FTZ R97, R126, R97, !PT ;  /* 0x000000617e617209 */ /* 0x000fc60007810000 */
[----:B------:R-:W-:Y:S01]  /*1c7a0*/  MUFU.EX2 R88, R88 ;  /* 0x0000005800587308 */ /* 0x000fe20000000800 */
[----:B------:R-:W-:Y:S02]  /*1c7b0*/  FMNMX.FTZ R97, R218, R97, !PT ;  /* 0x00000061da617209 */ /* 0x000fe40007810000 */
[----:B-1----:R-:W-:Y:S02]  /*1c7c0*/  FSEL R104, R135, -INF , !P3 ;  /* 0xff80000087687808 */ /* 0x002fe40005800000 */
[----:B------:R-:W-:-:S03]  /*1c7d0*/  FMNMX.FTZ R97, R130, R97, !PT ;  /* 0x0000006182617209 */ /* 0x000fc60007810000 */
[----:B------:R-:W-:Y:S01]  /*1c7e0*/  MUFU.EX2 R14, R14 ;  /* 0x0000000e000e7308 */ /* 0x000fe20000000800 */
[----:B------:R-:W-:-:S04]  /*1c7f0*/  FMNMX.FTZ R97, R220, R97, !PT ;  /* 0x00000061dc617209 */ /* 0x000fc80007810000 */
[----:B------:R-:W-:-:S03]  /*1c800*/  FMNMX.FTZ R97, R134, R97, !PT ;  /* 0x0000006186617209 */ /* 0x000fc60007810000 */
[----:B------:R-:W0:Y:S01]  /*1c810*/  MUFU.EX2 R90, R90 ;  /* 0x0000005a005a7308 */ /* 0x000e220000000800 */
[----:B------:R-:W-:Y:S01]  /*1c820*/  FMNMX.FTZ R0, R104, R97, !PT ;  /* 0x0000006168007209 */ /* 0x000fe20007810000 */
[----:B------:R-:W-:-:S04]  /*1c830*/  FFMA.FTZ R97, R116, R7, -R101 ;  /* 0x0000000774617223 */ /* 0x000fc80000010865 */
[----:B------:R-:W1:Y:S02]  /*1c840*/  SHFL.BFLY PT, R103, R0, 0x2, 0x1f ;  /* 0x0c401f0000677f89 */ /* 0x000e6400000e0000 */
[----:B------:R-:W-:Y:S08]  /*1c850*/  MUFU.EX2 R92, R92 ;  /* 0x0000005c005c7308 */ /* 0x000ff00000000800 */
[----:B------:R-:W2:Y:S01]  /*1c860*/  MUFU.EX2 R96, R96 ;  /* 0x0000006000607308 */ /* 0x000ea20000000800 */
[----:B0-----:R-:W-:-:S07]  /*1c870*/  F2FP.F16.F32.PACK_AB R152, R91, R90 ;  /* 0x0000005a5b98723e */ /* 0x001fce00000000ff */
[----:B------:R-:W0:Y:S01]  /*1c880*/  MUFU.EX2 R100, R100 ;  /* 0x0000006400647308 */ /* 0x000e220000000800 */
[----:B-1----:R-:W-:Y:S01]  /*1c890*/  FMNMX.FTZ R4, R0, R103, !PT ;  /* 0x0000006700047209 */ /* 0x002fe20007810000 */
[----:B------:R-:W-:Y:S01]  /*1c8a0*/  FFMA.FTZ R103, R150, R7, -R101 ;  /* 0x0000000796677223 */ /* 0x000fe20000010865 */
[----:B------:R-:W-:-:S05]  /*1c8b0*/  FSEL R0, R3, RZ, P2 ;  /* 0x000000ff03007208 */ /* 0x000fca0001000000 */
[----:B------:R-:W-:Y:S01]  /*1c8c0*/  MUFU.EX2 R15, R15 ;  /* 0x0000000f000f7308 */ /* 0x000fe20000000800 */
[----:B--2---:R-:W-:Y:S01]  /*1c8d0*/  F2FP.F16.F32.PACK_AB R148, R96, R95 ;  /* 0x0000005f6094723e */ /* 0x004fe200000000ff */
[----:B------:R-:W1:Y:S01]  /*1c8e0*/  SHFL.BFLY PT, R107, R4, 0x1, 0x1f ;  /* 0x0c201f00046b7f89 */ /* 0x000e6200000e0000 */
[----:B------:R-:W-:-:S04]  /*1c8f0*/  FADD.FTZ R0, -R0, R11 ;  /* 0x0000000b00007221 */ /* 0x000fc80000010100 */
[----:B------:R-:W-:Y:S01]  /*1c900*/  FMUL.FTZ R0, R0, R7 ;  /* 0x0000000700007220 */ /* 0x000fe20000410000 */
[----:B------:R-:W-:Y:S01]  /*1c910*/  MUFU.EX2 R144, R144 ;  /* 0x0000009000907308 */ /* 0x000fe20000000800 */
[----:B0-----:R-:W-:-:S07]  /*1c920*/  F2FP.F16.F32.PACK_AB R150, R100, R21 ;  /* 0x000000156496723e */ /* 0x001fce00000000ff */
[----:B------:R-:W0:Y:S08]  /*1c930*/  MUFU.EX2 R0, R0 ;  /* 0x0000000000007308 */ /* 0x000e300000000800 */
[----:B------:R-:W-:Y:S01]  /*1c940*/  MUFU.EX2 R97, R97 ;  /* 0x0000006100617308 */ /* 0x000fe20000000800 */
[----:B-1----:R-:W-:Y:S02]  /*1c950*/  FMNMX.FTZ R4, R4, R107, !PT ;  /* 0x0000006b04047209 */ /* 0x002fe40007810000 */
[----:B------:R-:W-:-:S02]  /*1c960*/  @!P1 PRMT R107, RZ, 0x654, R12 ;  /* 0x00000654ff6b9816 */ /* 0x000fc4000000000c */
[C---:B------:R-:W-:Y:S01]  /*1c970*/  FSETP.NEU.FTZ.AND P2, PT, R4.reuse, -INF , PT ;  /* 0xff8000000400780b */ /* 0x040fe20003f5d000 */
[----:B------:R-:W-:Y:S01]  /*1c980*/  FMUL.FTZ R101, R4, R7 ;  /* 0x0000000704657220 */ /* 0x000fe20000410000 */
[----:B------:R1:W-:Y:S01]  /*1c990*/  @!P1 SYNCS.ARRIVE.TRANS64.RED.A1T0 RZ, [R107+URZ], RZ ;  /* 0x000000ff6bff99a7 */ /* 0x0003e2000810043f */
[----:B------:R-:W-:Y:S03]  /*1c9a0*/  MUFU.EX2 R146, R146 ;  /* 0x0000009200927308 */ /* 0x000fe60000000800 */
[----:B------:R-:W-:-:S05]  /*1c9b0*/  FSEL R101, R101, RZ, P2 ;  /* 0x000000ff65657208 */ /* 0x000fca0001000000 */
[-CC-:B------:R-:W-:Y:S01]  /*1c9c0*/  FFMA.FTZ R108, R2, R7.reuse, -R101.reuse ;  /* 0x00000007026c7223 */ /* 0x180fe20000010865 */
[----:B------:R-:W-:Y:S01]  /*1c9d0*/  FSEL R2, R4, RZ, P2 ;  /* 0x000000ff04027208 */ /* 0x000fe20001000000 */
[-CC-:B------:R-:W-:Y:S01]  /*1c9e0*/  FFMA.FTZ R157, R228, R7.reuse, -R101.reuse ;  /* 0x00000007e49d7223 */ /* 0x180fe20000010865 */
[-CC-:B------:R-:W-:Y:S01]  /*1c9f0*/  FFMA.FTZ R159, R94, R7.reuse, -R101.reuse ;  /* 0x000000075e9f7223 */ /* 0x180fe20000010865 */
[-CC-:B------:R-:W-:Y:S01]  /*1ca00*/  FFMA.FTZ R94, R156, R7.reuse, -R101.reuse ;  /* 0x000000079c5e7223 */ /* 0x180fe20000010865 */
[-C--:B------:R-:W-:Y:S01]  /*1ca10*/  FFMA.FTZ R153, R98, R7.reuse, -R101 ;  /* 0x0000000762997223 */ /* 0x080fe20000010865 */
[----:B------:R-:W-:Y:S01]  /*1ca20*/  FADD.FTZ R2, -R2, R9 ;  /* 0x0000000902027221 */ /* 0x000fe20000010100 */
[----:B0-----:R-:W-:Y:S01]  /*1ca30*/  FFMA.FTZ R9, R0, R6, R13 ;  /* 0x0000000600097223 */ /* 0x001fe2000001000d */
[----:B------:R-:W-:Y:S01]  /*1ca40*/  MUFU.EX2 R157, R157 ;  /* 0x0000009d009d7308 */ /* 0x000fe20000000800 */
[-C--:B------:R-:W-:Y:S01]  /*1ca50*/  FFMA.FTZ R98, R158, R7.reuse, -R101 ;  /* 0x000000079e627223 */ /* 0x080fe20000010865 */
[-C--:B------:R-:W-:Y:S01]  /*1ca60*/  FMUL.FTZ R2, R2, R7.reuse ;  /* 0x0000000702027220 */ /* 0x080fe20000410000 */
[----:B------:R-:W-:Y:S01]  /*1ca70*/  FADD.FTZ R6, R88, R9 ;  /* 0x0000000958067221 */ /* 0x000fe20000010000 */
[-CC-:B------:R-:W-:Y:S01]  /*1ca80*/  FFMA.FTZ R155, R102, R7.reuse, -R101.reuse ;  /* 0x00000007669b7223 */ /* 0x180fe20000010865 */
[-CC-:B------:R-:W-:Y:S01]  /*1ca90*/  FFMA.FTZ R102, R198, R7.reuse, -R101.reuse ;  /* 0x00000007c6667223 */ /* 0x180fe20000010865 */
[-CC-:B------:R-:W-:Y:S01]  /*1caa0*/  FFMA.FTZ R149, R106, R7.reuse, -R101.reuse ;  /* 0x000000076a957223 */ /* 0x180fe20000010865 */
[----:B------:R-:W-:Y:S01]  /*1cab0*/  FADD.FTZ R9, R89, R6 ;  /* 0x0000000659097221 */ /* 0x000fe20000010000 */
[----:B------:R-:W0:Y:S01]  /*1cac0*/  MUFU.EX2 R2, R2 ;  /* 0x0000000200027308 */ /* 0x000e220000000800 */
[-CC-:B------:R-:W-:Y:S01]  /*1cad0*/  FFMA.FTZ R106, R200, R7.reuse, -R101.reuse ;  /* 0x00000007c86a7223 */ /* 0x180fe20000010865 */
[-C--:B------:R-:W-:Y:S01]  /*1cae0*/  FFMA.FTZ R151, R110, R7.reuse, -R101 ;  /* 0x000000076e977223 */ /* 0x080fe20000010865 */
[----:B------:R-:W-:Y:S01]  /*1caf0*/  FADD.FTZ R9, R14, R9 ;  /* 0x000000090e097221 */ /* 0x000fe20000010000 */
[-CC-:B------:R-:W-:Y:S01]  /*1cb00*/  FFMA.FTZ R110, R210, R7.reuse, -R101.reuse ;  /* 0x00000007d26e7223 */ /* 0x180fe20000010865 */
[-CC-:B------:R-:W-:Y:S01]  /*1cb10*/  FFMA.FTZ R145, R114, R7.reuse, -R101.reuse ;  /* 0x0000000772917223 */ /* 0x180fe20000010865 */
[-C--:B------:R-:W-:Y:S01]  /*1cb20*/  FFMA.FTZ R112, R212, R7.reuse, -R101 ;  /* 0x00000007d4707223 */ /* 0x080fe20000010865 */
[----:B------:R-:W-:Y:S01]  /*1cb30*/  FADD.FTZ R6, R90, R9 ;  /* 0x000000095a067221 */ /* 0x000fe20000010000 */
[----:B------:R-:W2:Y:S01]  /*1cb40*/  MUFU.EX2 R108, R108 ;  /* 0x0000006c006c7308 */ /* 0x000ea20000000800 */
[-CC-:B------:R-:W-:Y:S01]  /*1cb50*/  FFMA.FTZ R147, R118, R7.reuse, -R101.reuse ;  /* 0x0000000776937223 */ /* 0x180fe20000010865 */
[-CC-:B------:R-:W-:Y:S01]  /*1cb60*/  FFMA.FTZ R114, R214, R7.reuse, -R101.reuse ;  /* 0x00000007d6727223 */ /* 0x180fe20000010865 */
[----:B------:R-:W-:Y:S01]  /*1cb70*/  FADD.FTZ R9, R91, R6 ;  /* 0x000000065b097221 */ /* 0x000fe20000010000 */
[-CC-:B------:R-:W-:Y:S01]  /*1cb80*/  FFMA.FTZ R141, R122, R7.reuse, -R101.reuse ;  /* 0x000000077a8d7223 */ /* 0x180fe20000010865 */
[-CC-:B------:R-:W-:Y:S01]  /*1cb90*/  FFMA.FTZ R12, R216, R7.reuse, -R101.reuse ;  /* 0x00000007d80c7223 */ /* 0x180fe20000010865 */
[----:B------:R-:W-:Y:S01]  /*1cba0*/  FFMA.FTZ R143, R126, R7, -R101 ;  /* 0x000000077e8f7223 */ /* 0x000fe20000010865 */
[----:B------:R-:W-:Y:S01]  /*1cbb0*/  FADD.FTZ R116, R92, R9 ;  /* 0x000000095c747221 */ /* 0x000fe20000010000 */
[----:B------:R-:W3:Y:S01]  /*1cbc0*/  MUFU.EX2 R159, R159 ;  /* 0x0000009f009f7308 */ /* 0x000ee20000000800 */
[----:B0-----:R-:W-:Y:S01]  /*1cbd0*/  FFMA.FTZ R5, R2, R5, R157 ;  /* 0x0000000502057223 */ /* 0x001fe2000001009d */
[-CC-:B------:R-:W-:Y:S01]  /*1cbe0*/  FFMA.FTZ R218, R218, R7.reuse, -R101.reuse ;  /* 0x00000007dada7223 */ /* 0x180fe20000010865 */
[----:B------:R-:W-:Y:S01]  /*1cbf0*/  FADD.FTZ R116, R93, R116 ;  /* 0x000000745d747221 */ /* 0x000fe20000010000 */
[-CC-:B------:R-:W-:Y:S01]  /*1cc00*/  FFMA.FTZ R130, R130, R7.reuse, -R101.reuse ;  /* 0x0000000782827223 */ /* 0x180fe20000010865 */
[-CC-:B------:R-:W-:Y:S01]  /*1cc10*/  FFMA.FTZ R220, R220, R7.reuse, -R101.reuse ;  /* 0x00000007dcdc7223 */ /* 0x180fe20000010865 */
[-C--:B------:R-:W-:Y:S01]  /*1cc20*/  FFMA.FTZ R134, R134, R7.reuse, -R101 ;  /* 0x0000000786867223 */ /* 0x080fe20000010865 */
[----:B------:R-:W-:Y:S01]  /*1cc30*/  FADD.FTZ R9, R95, R116 ;  /* 0x000000745f097221 */ /* 0x000fe20000010000 */
[----:B------:R-:W0:Y:S01]  /*1cc40*/  MUFU.EX2 R94, R94 ;  /* 0x0000005e005e7308 */ /* 0x000e220000000800 */
[----:B--2---:R-:W-:Y:S01]  /*1cc50*/  FADD.FTZ R6, R108, R5 ;  /* 0x000000056c067221 */ /* 0x004fe20000010000 */
[----:B------:R-:W-:Y:S01]  /*1cc60*/  FFMA.FTZ R101, R104, R7, -R101 ;  /* 0x0000000768657223 */ /* 0x000fe20000010865 */
[----:B------:R-:W-:Y:S01]  /*1cc70*/  FADD.FTZ R116, R96, R9 ;  /* 0x0000000960747221 */ /* 0x000fe20000010000 */
[----:B------:R-:W-:Y:S01]  /*1cc80*/  F2FP.F16.F32.PACK_AB R158, R14, R89 ;  /* 0x000000590e9e723e */ /* 0x000fe200000000ff */
[----:B------:R-:W-:Y:S01]  /*1cc90*/  IMAD.MOV.U32 R198, RZ, RZ, R22 ;  /* 0x000000ffffc67224 */ /* 0x000fe200078e0016 */
[----:B------:R-:W-:Y:S01]  /*1cca0*/  ISETP.GT.AND P2, PT, R10, R179, PT ;  /* 0x000000b30a00720c */ /* 0x000fe20003f44270 */
[----:B------:R-:W-:Y:S01]  /*1ccb0*/  FADD.FTZ R9, R21, R116 ;  /* 0x0000007415097221 */ /* 0x000fe20000010000 */
[----:B------:R-:W2:Y:S01]  /*1ccc0*/  MUFU.EX2 R153, R153 ;  /* 0x0000009900997308 */ /* 0x000ea20000000800 */
[----:B---3--:R-:W-:Y:S01]  /*1ccd0*/  FADD.FTZ R5, R159, R6 ;  /* 0x000000069f057221 */ /* 0x008fe20000010000 */
[----:B------:R-:W-:Y:S01]  /*1cce0*/  F2FP.F16.F32.PACK_AB R156, R88, R13 ;  /* 0x0000000d589c723e */ /* 0x000fe200000000ff */
[----:B------:R-:W-:Y:S01]  /*1ccf0*/  FADD.FTZ R116, R100, R9 ;  /* 0x0000000964747221 */ /* 0x000fe20000010000 */
[----:B------:R-:W-:Y:S01]  /*1cd00*/  F2FP.F16.F32.PACK_AB R157, R108, R157 ;  /* 0x0000009d6c9d723e */ /* 0x000fe200000000ff */
[----:B------:R-:W-:-:S02]  /*1cd10*/  VIADD R10, R10, 0xffffffff ;  /* 0xffffffff0a0a7836 */ /* 0x000fc40000000000 */
[----:B------:R-:W-:Y:S01]  /*1cd20*/  FADD.FTZ R9, R15, R116 ;  /* 0x000000740f097221 */ /* 0x000fe20000010000 */
[----:B------:R-:W3:Y:S01]  /*1cd30*/  MUFU.EX2 R98, R98 ;  /* 0x0000006200627308 */ /* 0x000ee20000000800 */
[C---:B0-----:R-:W-:Y:S01]  /*1cd40*/  FADD.FTZ R6, R94.reuse, R5 ;  /* 0x000000055e067221 */ /* 0x041fe20000010000 */
[----:B------:R-:W-:Y:S01]  /*1cd50*/  F2FP.F16.F32.PACK_AB R159, R94, R159 ;  /* 0x0000009f5e9f723e */ /* 0x000fe200000000ff */
[C---:B------:R-:W-:Y:S01]  /*1cd60*/  FADD.FTZ R116, R144.reuse, R9 ;  /* 0x0000000990747221 */ /* 0x040fe20000010000 */
[----:B------:R-:W-:Y:S01]  /*1cd70*/  F2FP.F16.F32.PACK_AB R144, R144, R15 ;  /* 0x0000000f9090723e */ /* 0x000fe200000000ff */
[----:B------:R-:W-:Y:S02]  /*1cd80*/  IMAD.MOV.U32 R21, RZ, RZ, R23 ;  /* 0x000000ffff157224 */ /* 0x000fe400078e0017 */
[----:B------:R-:W-:Y:S01]  /*1cd90*/  FADD.FTZ R9, R97, R116 ;  /* 0x0000007461097221 */ /* 0x000fe20000010000 */
[----:B------:R-:W0:Y:S01]  /*1cda0*/  MUFU.EX2 R155, R155 ;  /* 0x0000009b009b7308 */ /* 0x000e220000000800 */
[----:B--2---:R-:W-:-:S02]  /*1cdb0*/  FADD.FTZ R5, R153, R6 ;  /* 0x0000000699057221 */ /* 0x004fc40000010000 */
[C---:B------:R-:W-:Y:S01]  /*1cdc0*/  FADD.FTZ R9, R146.reuse, R9 ;  /* 0x0000000992097221 */ /* 0x040fe20000010000 */
        /* <DEDUP_REMOVED lines=32> */
[----:B---3--:R-:W-:-:S07]  /*1cfd0*/  FADD.FTZ R5, R141, R6 ;  /* 0x000000068d057221 */ /* 0x008fce0000010000 */
[----:B------:R-:W3:Y:S01]  /*1cfe0*/  MUFU.EX2 R142, R142 ;  /* 0x0000008e008e7308 */ /* 0x000ee20000000800 */
[C---:B0-----:R-:W-:Y:S01]  /*1cff0*/  FADD.FTZ R9, R99.reuse, R116 ;  /* 0x0000007463097221 */ /* 0x041fe20000010000 */
[----:B------:R-:W-:-:S06]  /*1d000*/  F2FP.F16.F32.PACK_AB R140, R99, R140 ;  /* 0x0000008c638c723e */ /* 0x000fcc00000000ff */
        /* <DEDUP_REMOVED lines=23> */
[----:B------:R0:W4:Y:S01]  /*1d180*/  MUFU.EX2 R11, R154 ;  /* 0x0000009a000b7308 */ /* 0x0001220000000800 */
[----:B--2---:R-:W-:Y:S01]  /*1d190*/  FADD.FTZ R14, R138, R9 ;  /* 0x000000098a0e7221 */ /* 0x004fe20000010000 */
[----:B------:R-:W-:-:S06]  /*1d1a0*/  IMAD.MOV.U32 R9, RZ, RZ, R4 ;  /* 0x000000ffff097224 */ /* 0x000fcc00078e0004 */
[----:B------:R-:W2:Y:S01]  /*1d1b0*/  MUFU.EX2 R101, R101 ;  /* 0x0000006500657308 */ /* 0x000ea20000000800 */
[----:B---3--:R-:W-:Y:S01]  /*1d1c0*/  FADD.FTZ R5, R134, R5 ;  /* 0x0000000586057221 */ /* 0x008fe20000010000 */
[----:B0-----:R-:W-:Y:S01]  /*1d1d0*/  F2FP.F16.F32.PACK_AB R154, R93, R92 ;  /* 0x0000005c5d9a723e */ /* 0x001fe200000000ff */
[C---:B----4-:R-:W-:Y:S01]  /*1d1e0*/  FADD.FTZ R6, R11.reuse, R14 ;  /* 0x0000000e0b067221 */ /* 0x050fe20000010000 */
[----:B------:R-:W-:Y:S02]  /*1d1f0*/  F2FP.F16.F32.PACK_AB R138, R11, R138 ;  /* 0x0000008a0b8a723e */ /* 0x000fe400000000ff */
[----:B------:R-:W-:Y:S01]  /*1d200*/  MOV R11, R3 ;  /* 0x00000003000b7202 */ /* 0x000fe20000000f00 */
[C---:B--2---:R-:W-:Y:S01]  /*1d210*/  FADD.FTZ R5, R101.reuse, R5 ;  /* 0x0000000565057221 */ /* 0x044fe20000010000 */
[----:B------:R-:W-:Y:S01]  /*1d220*/  F2FP.F16.F32.PACK_AB R139, R101, R134 ;  /* 0x00000086658b723e */ /* 0x000fe200000000ff */
[----:B-1----:R-:W-:Y:S06]  /*1d230*/  @P2 BRA `(.L_x_1919) ;  /* 0xffffffcc00c42947 */ /* 0x002fec000383ffff */
.L_x_1900:
[----:B------:R-:W-:Y:S05]  /*1d240*/  BSYNC B0 ;  /* 0x0000000000007941 */ /* 0x000fea0003800000 */
.L_x_1899:
        /* <DEDUP_REMOVED lines=67> */
.L_x_1920:
[----:B------:R-:W-:Y:S01]  /*1d680*/  IMAD R13, R22, 0x8, R16 ;  /* 0x00000008160d7824 */ /* 0x000fe200078e0210 */
[----:B------:R-:W-:-:S04]  /*1d690*/  SHF.L.U32 R0, R23, 0x1f, RZ ;  /* 0x0000001f17007819 */ /* 0x000fc800000006ff */
[----:B------:R0:W1:Y:S01]  /*1d6a0*/  SYNCS.PHASECHK.TRANS64.TRYWAIT P2, [R13+URZ+0x2a850], R0 ;  /* 0x02a850000d0075a7 */ /* 0x000062000804017f */
[----:B------:R-:W-:Y:S05]  /*1d6b0*/  @!P0 BRA `(.L_x_1921) ;  /* 0x0000000000048947 */ /* 0x000fea0003800000 */
[----:B------:R-:W-:Y:S01]  /*1d6c0*/  BPT.TRAP 0x1 ;  /* 0x000000040000795c */ /* 0x000fe20000300000 */
.L_x_1921:
        /* <DEDUP_REMOVED lines=9> */
.L_x_1923:
[----:B------:R-:W-:Y:S05]  /*1d760*/  BSYNC B0 ;  /* 0x0000000000007941 */ /* 0x000fea0003800000 */
.L_x_1922:
[----:B------:R-:W-:Y:S01]  /*1d770*/  IMAD.MOV.U32 R9, RZ, RZ, 0x40000040 ;  /* 0x40000040ff097424 */ /* 0x000fe200078e00ff */
[C---:B------:R-:W-:Y:S01]  /*1d780*/  R2UR UR6, R8.reuse ;  /* 0x00000000080672ca */ /* 0x040fe200000e0000 */
[----:B------:R-:W-:Y:S01]  /*1d790*/  WARPGROUP.ARRIVE ;  /* 0x00000000000079c5 */ /* 0x000fe20000000000 */
[----:B------:R-:W-:Y:S01]  /*1d7a0*/  VIADD R10, R8, 0x80 ;  /* 0x00000080080a7836 */ /* 0x000fe20000000000 */
[----:B01----:R-:W0:Y:S01]  /*1d7b0*/  SHFL.BFLY PT, R0, R5, 0x2, 0x1f ;  /* 0x0c401f0005007f89 */ /* 0x003e2200000e0000 */
[----:B------:R-:W-:Y:S01]  /*1d7c0*/  R2UR UR7, R9 ;  /* 0x00000000090772ca */ /* 0x000fe200000e0000 */
[----:B------:R-:W-:Y:S01]  /*1d7d0*/  IMAD.MOV.U32 R11, RZ, RZ, 0x40000040 ;  /* 0x40000040ff0b7424 */ /* 0x000fe200078e00ff */
[----:B------:R-:W-:Y:S01]  /*1d7e0*/  MOV R9, 0x40000040 ;  /* 0x4000004000097802 */ /* 0x000fe20000000f00 */
[----:B------:R-:W-:Y:S01]  /*1d7f0*/  VIADD R22, R22, 0x1 ;  /* 0x0000000116167836 */ /* 0x000fe20000000000 */
[----:B------:R-:W-:Y:S01]  /*1d800*/  IADD3 R187, R187, 0x1, RZ ;  /* 0x00000001bbbb7810 */ /* 0x000fe20007ffe0ff */
[----:B------:R-:W-:-:S03]  /*1d810*/  IMAD.MOV.U32 R20, RZ, RZ, -0x800000 ;  /* 0xff800000ff147424 */ /* 0x000fc600078e00ff */
[----:B------:R-:W-:-:S04]  /*1d820*/  ISETP.NE.AND P2, PT, R22, 0x2, PT ;  /* 0x000000021600780c */ /* 0x000fc80003f45270 */
[----:B------:R-:W-:Y:S01]  /*1d830*/  SEL R22, R22, RZ, P2 ;  /* 0x000000ff16167207 */ /* 0x000fe20001000000 */
[----:B------:R-:W-:Y:S01]  /*1d840*/  HGMMA.64x128x16.F32 R24, R156, gdesc[UR4].tnspB, R24, gsb0 ;  /* 0x41e000049c187df0 */ /* 0x000fe20008000818 */
[----:B------:R-:W-:Y:S02]  /*1d850*/  R2UR UR6, R10 ;  /* 0x000000000a0672ca */ /* 0x000fe400000e0000 */
[----:B------:R-:W-:Y:S01]  /*1d860*/  R2UR UR7, R11 ;  /* 0x000000000b0772ca */ /* 0x000fe200000e0000 */
[----:B------:R-:W-:Y:S01]  /*1d870*/  IMAD.MOV.U32 R11, RZ, RZ, 0x40000040 ;  /* 0x40000040ff0b7424 */ /* 0x000fe200078e00ff */
[----:B------:R-:W-:Y:S01]  /*1d880*/  IADD3 R10, R8, 0x100, RZ ;  /* 0x00000100080a7810 */ /* 0x000fe20007ffe0ff */
[----:B0-----:R-:W-:Y:S01]  /*1d890*/  FADD.FTZ R2, R0, R5 ;  /* 0x0000000500027221 */ /* 0x001fe20000010000 */
[----:B------:R-:W-:Y:S01]  /*1d8a0*/  IMAD.MOV.U32 R5, RZ, RZ, RZ ;  /* 0x000000ffff057224 */ /* 0x000fe200078e00ff */
        /* <DEDUP_REMOVED lines=19> */
[----:B------:R-:W-:Y:S02]  /*1d9e0*/  R2UR UR7, R11 ;  /* 0x000000000b0772ca */ /* 0x000fe400000e0000 */
[----:B------:R-:W0:Y:S02]  /*1d9f0*/  SHFL.BFLY PT, R11, R2, 0x1, 0x1f ;  /* 0x0c201f00020b7f89 */ /* 0x000e2400000e0000 */
[----:B0-----:R-:W-:Y:S01]  /*1da00*/  FADD.FTZ R14, R2, R11 ;  /* 0x0000000b020e7221 */ /* 0x001fe20000010000 */
[----:B------:R-:W-:-:S04]  /*1da10*/  @!P1 VIADD R11, R13, 0x2a860 ;  /* 0x0002a8600d0b9836 */ /* 0x000fc80000000000 */
[----:B------:R-:W-:Y:S02]  /*1da20*/  FSETP.NE.FTZ.AND P3, PT, R14, RZ, PT ;  /* 0x000000ff0e00720b */ /* 0x000fe40003f75000 */
[----:B------:R-:W-:-:S11]  /*1da30*/  @!P1 PRMT R11, RZ, 0x654, R11 ;  /* 0x00000654ff0b9816 */ /* 0x000fd6000000000b */
[----:B------:R-:W0:Y:S01]  /*1da40*/  @P3 MUFU.LG2 R10, R14 ;  /* 0x0000000e000a3308 */ /* 0x000e220000000c00 */
[----:B------:R-:W-:Y:S01]  /*1da50*/  @P3 FMUL.FTZ R16, R7, 0.69314718246459960938 ;  /* 0x3f31721807103820 */ /* 0x000fe20000410000 */
[----:B------:R-:W-:Y:S02]  /*1da60*/  WARPGROUP.DEPBAR.LE gsb0, 0x0 ;  /* 0x00008000000079c5 */ /* 0x000fe40000010000 */
[----:B------:R-:W-:-:S06]  /*1da70*/  WARPGROUP.ARRIVE ;  /* 0x00000000000079c5 */ /* 0x000fcc0000000000 */
[----:B------:R-:W-:Y:S01]  /*1da80*/  HGMMA.64x128x16.F32 R24, R140, gdesc[UR4].tnspB, R24, gsb0 ;  /* 0x41e000048c187df0 */ /* 0x000fe20008000818 */
[----:B------:R-:W-:Y:S01]  /*1da90*/  R2UR UR6, R8 ;  /* 0x00000000080672ca */ /* 0x000fe200000e0000 */
[----:B------:R-:W-:Y:S01]  /*1daa0*/  IMAD.MOV.U32 R8, RZ, RZ, RZ ;  /* 0x000000ffff087224 */ /* 0x000fe200078e00ff */
[----:B------:R-:W-:Y:S02]  /*1dab0*/  R2UR UR7, R9 ;  /* 0x00000000090772ca */ /* 0x000fe400000e0000 */
[----:B------:R-:W1:Y:S03]  /*1dac0*/  SHFL.BFLY PT, R9, R6, 0x2, 0x1f ;  /* 0x0c401f0006097f89 */ /* 0x000e6600000e0000 */
[----:B------:R-:W-:Y:S01]  /*1dad0*/  @P3 MUFU.RCP R8, R14 ;  /* 0x0000000e00083308 */ /* 0x000fe20000001000 */
[----:B-1----:R-:W-:-:S05]  /*1dae0*/  FADD.FTZ R9, R9, R6 ;  /* 0x0000000609097221 */ /* 0x002fca0000010000 */
[----:B------:R-:W1:Y:S02]  /*1daf0*/  SHFL.BFLY PT, R0, R9, 0x1, 0x1f ;  /* 0x0c201f0009007f89 */ /* 0x000e6400000e0000 */
[----:B-1----:R-:W-:Y:S01]  /*1db00*/  FADD.FTZ R12, R9, R0 ;  /* 0x00000000090c7221 */ /* 0x002fe20000010000 */
[----:B------:R-:W-:Y:S01]  /*1db10*/  SEL R0, RZ, 0x1, P2 ;  /* 0x00000001ff007807 */ /* 0x000fe20001000000 */
[----:B0-----:R-:W-:-:S03]  /*1db20*/  @P3 FMUL.FTZ R9, R10, 0.69314718246459960938 ;  /* 0x3f3172180a093820 */ /* 0x001fc60000410000 */
[----:B------:R-:W-:Y:S01]  /*1db30*/  FSETP.NE.FTZ.AND P0, PT, R12, RZ, PT ;  /* 0x000000ff0c00720b */ /* 0x000fe20003f15000 */
[----:B------:R-:W-:Y:S01]  /*1db40*/  @P3 FFMA.FTZ R20, R16, R4, R9 ;  /* 0x0000000410143223 */ /* 0x000fe20000010009 */
[----:B------:R-:W-:Y:S01]  /*1db50*/  LOP3.LUT R23, R23, R0, RZ, 0x3c, !PT ;  /* 0x0000000017177212 */ /* 0x000fe200078e3cff */
[----:B------:R-:W-:-:S10]  /*1db60*/  IMAD.MOV.U32 R0, RZ, RZ, -0x800000 ;  /* 0xff800000ff007424 */ /* 0x000fd400078e00ff */
[----:B------:R-:W0:Y:S01]  /*1db70*/  @P0 MUFU.LG2 R6, R12 ;  /* 0x0000000c00060308 */ /* 0x000e220000000c00 */
[----:B------:R-:W-:-:S07]  /*1db80*/  @P0 FMUL.FTZ R2, R7, 0.69314718246459960938 ;  /* 0x3f31721807020820 */ /* 0x000fce0000410000 */
        /* <DEDUP_REMOVED lines=8> */
[----:B------:R0:W-:Y:S01]  /*1dc10*/  @!P1 SYNCS.ARRIVE.TRANS64.RED.A1T0 RZ, [R11+URZ], RZ ;  /* 0x000000ff0bff99a7 */ /* 0x0001e2000810043f */
[-C--:B-1----:R-:W-:Y:S01]  /*1dc20*/  FMUL.FTZ R21, R36, R5.reuse ;  /* 0x0000000524157220 */ /* 0x082fe20000410000 */
        /* <DEDUP_REMOVED lines=62> */
[----:B0-----:R-:W-:-:S07]  /*1e010*/  FMUL.FTZ R87, R87, R8 ;  /* 0x0000000857577220 */ /* 0x001fce0000410000 */
.L_x_1785:
[----:B------:R-:W0:Y:S08]  /*1e020*/  S2UR UR5, SR_CgaCtaId ;  /* 0x00000000000579c3 */ /* 0x000e300000008800 */
[----:B------:R-:W-:Y:S06]  /*1e030*/  BAR.SYNC.DEFER_BLOCKING 0x5, 0x180 ;  /* 0x0146000000007b1d */ /* 0x000fec0000010000 */
[----:B------:R-:W-:Y:S01]  /*1e040*/  UMOV UR4, 0x400 ;  /* 0x0000040000047882 */ /* 0x000fe20000000000 */
[----:B------:R-:W-:Y:S01]  /*1e050*/  BSSY B0, `(.L_x_1925) ;  /* 0x0000201000007945 */ /* 0x000fe20003800000 */
[----:B0-----:R-:W-:-:S06]  /*1e060*/  ULEA UR4, UR5, UR4, 0x18 ;  /* 0x0000000405047291 */ /* 0x001fcc000f8ec03f */
[----:B------:R-:W-:-:S05]  /*1e070*/  IMAD.U32 R16, RZ, RZ, UR4 ;  /* 0x00000004ff107e24 */ /* 0x000fca000f8e00ff */
[----:B------:R0:W1:Y:S01]  /*1e080*/  LDS.128 R24, [R16+0x2a8d0] ;  /* 0x02a8d00010187984 */ /* 0x0000620000000c00 */
[----:B------:R-:W-:Y:S06]  /*1e090*/  BAR.ARV 0x4, 0x180 ;  /* 0x0106000000007b1d */ /* 0x000fec0000002000 */
[----:B------:R-:W-:Y:S05]  /*1e0a0*/  @P0 BRA `(.L_x_1926) ;  /* 0x0000001400200947 */ /* 0x000fea0003800000 */
[----:B------:R-:W2:Y:S01]  /*1e0b0*/  S2R R5, SR_SWINHI ;  /* 0x0000000000057919 */ /* 0x000ea20000002f00 */
[----:B------:R-:W-:Y:S01]  /*1e0c0*/  ULDC.64 UR4, c[0x0][0xc00] ;  /* 0x0003000000047ab9 */ /* 0x000fe20000000a00 */
[----:B------:R-:W-:Y:S01]  /*1e0d0*/  F2FP.F16.F32.PACK_AB R35, R46, R35 ;  /* 0x000000232e23723e */ /* 0x000fe200000000ff */
[----:B------:R-:W-:Y:S01]  /*1e0e0*/  ULDC.64 UR6, c[0x0][0x208] ;  /* 0x0000820000067ab9 */ /* 0x000fe20000000a00 */
[----:B------:R-:W-:Y:S02]  /*1e0f0*/  F2FP.F16.F32.PACK_AB R37, R38, R37 ;  /* 0x000000252625723e */ /* 0x000fe400000000ff */
[----:B------:R-:W-:Y:S02]  /*1e100*/  F2FP.F16.F32.PACK_AB R36, R73, R36 ;  /* 0x000000244924723e */ /* 0x000fe400000000ff */
[----:B------:R-:W-:Y:S02]  /*1e110*/  F2FP.F16.F32.PACK_AB R38, R77, R76 ;  /* 0x0000004c4d26723e */ /* 0x000fe400000000ff */
[----:B------:R-:W-:-:S02]  /*1e120*/  F2FP.F16.F32.PACK_AB R39, R42, R39 ;  /* 0x000000272a27723e */ /* 0x000fc400000000ff */
[----:B------:R-:W-:Y:S02]  /*1e130*/  MOV R2, R16 ;  /* 0x0000001000027202 */ /* 0x000fe40000000f00 */
[----:B--2---:R-:W-:-:S03]  /*1e140*/  MOV R3, R5 ;  /* 0x0000000500037202 */ /* 0x004fc60000000f00 */
[----:B------:R-:W-:-:S03]  /*1e150*/  IMAD.WIDE R4, R224, 0x2, R2 ;  /* 0x00000002e0047825 */ /* 0x000fc600078e0202 */
[C---:B------:R-:W-:Y:S02]  /*1e160*/  IADD3 R101, P3, R4.reuse, 0x4000, RZ ;  /* 0x0000400004657810 */ /* 0x040fe40007f7e0ff */
[----:B------:R-:W-:Y:S02]  /*1e170*/  LOP3.LUT R15, R4, 0x380, RZ, 0xc0, !PT ;  /* 0x00000380040f7812 */ /* 0x000fe400078ec0ff */
[----:B------:R-:W-:Y:S02]  /*1e180*/  LOP3.LUT R14, R101, 0x380, RZ, 0xc0, !PT ;  /* 0x00000380650e7812 */ /* 0x000fe400078ec0ff */
[----:B------:R-:W-:Y:S02]  /*1e190*/  SHF.R.U64 R15, R15, 0x3, RZ ;  /* 0x000000030f0f7819 */ /* 0x000fe400000012ff */
[----:B------:R-:W-:Y:S01]  /*1e1a0*/  SHF.R.U64 R14, R14, 0x3, RZ ;  /* 0x000000030e0e7819 */ /* 0x000fe200000012ff */
[----:B------:R-:W-:Y:S01]  /*1e1b0*/  BAR.SYNC.DEFER_BLOCKING 0x1, 0x100 ;  /* 0x0044000000007b1d */ /* 0x000fe20000010000 */
[----:B------:R-:W-:-:S02]  /*1e1c0*/  IADD3 R71, P6, R4, 0x20, RZ ;  /* 0x0000002004477810 */ /* 0x000fc40007fde0ff */
[C---:B------:R-:W-:Y:S02]  /*1e1d0*/  IADD3 R75, P5, R4.reuse, 0x40, RZ ;  /* 0x00000040044b7810 */ /* 0x040fe40007fbe0ff */
[C---:B------:R-:W-:Y:S01]  /*1e1e0*/  IADD3 R79, P4, R4.reuse, 0x60, RZ ;  /* 0x00000060044f7810 */ /* 0x040fe20007f9e0ff */
[--C-:B------:R-:W-:Y:S01]  /*1e1f0*/  IMAD.X R9, RZ, RZ, R5.reuse, P6 ;  /* 0x000000ffff097224 */ /* 0x100fe200030e0605 */
[C---:B------:R-:W-:Y:S01]  /*1e200*/  IADD3 R103, P2, R4.reuse, 0x4020, RZ ;  /* 0x0000402004677810 */ /* 0x040fe20007f5e0ff */
[--C-:B------:R-:W-:Y:S01]  /*1e210*/  IMAD.X R11, RZ, RZ, R5.reuse, P5 ;  /* 0x000000ffff0b7224 */ /* 0x100fe200028e0605 */
[C---:B------:R-:W-:Y:S01]  /*1e220*/  IADD3 R105, P1, R4.reuse, 0x4040, RZ ;  /* 0x0000404004697810 */ /* 0x040fe20007f3e0ff */
[--C-:B------:R-:W-:Y:S01]  /*1e230*/  IMAD.X R13, RZ, RZ, R5.reuse, P4 ;  /* 0x000000ffff0d7224 */ /* 0x100fe200020e0605 */
[----:B------:R-:W-:Y:S01]  /*1e240*/  IADD3 R107, P0, R4, 0x4060, RZ ;  /* 0x00004060046b7810 */ /* 0x000fe20007f1e0ff */
[--C-:B------:R-:W-:Y:S01]  /*1e250*/  IMAD.X R29, RZ, RZ, R5.reuse, P2 ;  /* 0x000000ffff1d7224 */ /* 0x100fe200010e0605 */
[----:B------:R-:W-:Y:S01]  /*1e260*/  LOP3.LUT R4, R15, R4, RZ, 0x3c, !PT ;  /* 0x000000040f047212 */ /* 0x000fe200078e3cff */
[--C-:B------:R-:W-:Y:S01]  /*1e270*/  IMAD.X R15, RZ, RZ, R5.reuse, P3 ;  /* 0x000000ffff0f7224 */ /* 0x100fe200018e0605 */
[----:B------:R-:W-:Y:S01]  /*1e280*/  LOP3.LUT R14, R14, R101, RZ, 0x3c, !PT ;  /* 0x000000650e0e7212 */ /* 0x000fe200078e3cff */
[----:B------:R-:W-:Y:S01]  /*1e290*/  IMAD.X R33, RZ, RZ, R5, P0 ;  /* 0x000000ffff217224 */ /* 0x000fe200000e0605 */
[----:B------:R-:W-:-:S02]  /*1e2a0*/  ISETP.NE.U32.AND P0, PT, RZ, UR4, PT ;  /* 0x00000004ff007c0c */ /* 0x000fc4000bf05070 */
[----:B------:R-:W-:Y:S02]  /*1e2b0*/  MOV R74, R14 ;  /* 0x0000000e004a7202 */ /* 0x000fe40000000f00 */
[----:B------:R-:W-:Y:S02]  /*1e2c0*/  F2FP.F16.F32.PACK_AB R15, R55, R54 ;  /* 0x00000036370f723e */ /* 0x000fe400000000ff */
[----:B------:R-:W2:Y:S01]  /*1e2d0*/  LDC R55, c[0x0][0xbe8] ;  /* 0x0002fa00ff377b82 */ /* 0x000ea20000000800 */
[----:B------:R-:W-:Y:S01]  /*1e2e0*/  ISETP.NE.AND.EX P0, PT, RZ, UR5, PT, P0 ;  /* 0x00000005ff007c0c */ /* 0x000fe2000bf05300 */
[----:B------:R-:W-:Y:S01]  /*1e2f0*/  ULDC.64 UR4, c[0x0][0xc08] ;  /* 0x0003020000047ab9 */ /* 0x000fe20000000a00 */
[----:B------:R-:W-:Y:S02]  /*1e300*/  IADD3.X R31, RZ, R5, RZ, P1, !PT ;  /* 0x00000005ff1f7210 */ /* 0x000fe40000ffe4ff */
[----:B------:R-:W-:Y:S02]  /*1e310*/  LOP3.LUT R8, R71, 0x380, RZ, 0xc0, !PT ;  /* 0x0000038047087812 */ /* 0x000fe400078ec0ff */
[----:B------:R-:W-:-:S02]  /*1e320*/  LOP3.LUT R10, R75, 0x380, RZ, 0xc0, !PT ;  /* 0x000003804b0a7812 */ /* 0x000fc400078ec0ff */
[----:B------:R-:W-:Y:S02]  /*1e330*/  MOV R96, R4 ;  /* 0x0000000400607202 */ /* 0x000fe40000000f00 */
[----:B------:R-:W-:Y:S02]  /*1e340*/  LOP3.LUT R12, R79, 0x380, RZ, 0xc0, !PT ;  /* 0x000003804f0c7812 */ /* 0x000fe400078ec0ff */
[----:B------:R-:W-:Y:S02]  /*1e350*/  F2FP.F16.F32.PACK_AB R5, R32, R99 ;  /* 0x000000632005723e */ /* 0x000fe400000000ff */
[----:B-1----:R-:W-:Y:S02]  /*1e360*/  LOP3.LUT R24, R103, 0x380, RZ, 0xc0, !PT ;  /* 0x0000038067187812 */ /* 0x002fe400078ec0ff */
[----:B------:R-:W-:Y:S02]  /*1e370*/  LOP3.LUT R32, R105, 0x380, RZ, 0xc0, !PT ;  /* 0x0000038069207812 */ /* 0x000fe400078ec0ff */
[----:B------:R-:W-:-:S02]  /*1e380*/  ISETP.NE.U32.AND P2, PT, RZ, UR4, PT ;  /* 0x00000004ff007c0c */ /* 0x000fc4000bf45070 */
[----:B------:R-:W-:Y:S02]  /*1e390*/  LOP3.LUT R70, R107, 0x380, RZ, 0xc0, !PT ;  /* 0x000003806b467812 */ /* 0x000fe400078ec0ff */
[----:B------:R-:W-:Y:S02]  /*1e3a0*/  SHF.R.U64 R8, R8, 0x3, RZ ;  /* 0x0000000308087819 */ /* 0x000fe400000012ff */
[----:B------:R-:W-:Y:S02]  /*1e3b0*/  SHF.R.U64 R10, R10, 0x3, RZ ;  /* 0x000000030a0a7819 */ /* 0x000fe400000012ff */
[----:B------:R-:W-:Y:S02]  /*1e3c0*/  F2FP.F16.F32.PACK_AB R4, R91, R6 ;  /* 0x000000065b04723e */ /* 0x000fe400000000ff */
[----:B------:R-:W-:Y:S02]  /*1e3d0*/  SHF.R.U64 R12, R12, 0x3, RZ ;  /* 0x000000030c0c7819 */ /* 0x000fe400000012ff */
[----:B------:R-:W-:-:S02]  /*1e3e0*/  F2FP.F16.F32.PACK_AB R6, R7, R28 ;  /* 0x0000001c0706723e */ /* 0x000fc400000000ff */
[----:B------:R-:W-:Y:S02]  /*1e3f0*/  SHF.R.U64 R24, R24, 0x3, RZ ;  /* 0x0000000318187819 */ /* 0x000fe400000012ff */
[----:B------:R-:W-:Y:S02]  /*1e400*/  SHF.R.U64 R32, R32, 0x3, RZ ;  /* 0x0000000320207819 */ /* 0x000fe400000012ff */
[----:B------:R-:W-:Y:S02]  /*1e410*/  F2FP.F16.F32.PACK_AB R7, R30, R97 ;  /* 0x000000611e07723e */ /* 0x000fe400000000ff */
[----:B------:R-:W-:Y:S02]  /*1e420*/  ISETP.NE.AND.EX P2, PT, RZ, UR5, PT, P2 ;  /* 0x00000005ff007c0c */ /* 0x000fe4000bf45320 */
[----:B------:R-:W-:Y:S01]  /*1e430*/  SHF.R.U64 R70, R70, 0x3, RZ ;  /* 0x0000000346467819 */ /* 0x000fe200000012ff */
[----:B------:R1:W-:Y:S01]  /*1e440*/  STSM.16.M88.4 [R96], R4 ;  /* 0x0000000460007844 */ /* 0x0003e20000000200 */
[----:B------:R-:W-:-:S02]  /*1e450*/  LOP3.LUT R8, R8, R71, RZ, 0x3c, !PT ;  /* 0x0000004708087212 */ /* 0x000fc400078e3cff */
[----:B------:R-:W-:Y:S02]  /*1e460*/  LOP3.LUT R10, R10, R75, RZ, 0x3c, !PT ;  /* 0x0000004b0a0a7212 */ /* 0x000fe400078e3cff */
[----:B------:R-:W-:Y:S02]  /*1e470*/  LOP3.LUT R12, R12, R79, RZ, 0x3c, !PT ;  /* 0x0000004f0c0c7212 */ /* 0x000fe400078e3cff */
[----:B------:R-:W-:Y:S02]  /*1e480*/  LOP3.LUT R28, R24, R103, RZ, 0x3c, !PT ;  /* 0x00000067181c7212 */ /* 0x000fe400078e3cff */
[----:B------:R-:W-:Y:S02]  /*1e490*/  LOP3.LUT R30, R32, R105, RZ, 0x3c, !PT ;  /* 0x00000069201e7212 */ /* 0x000fe400078e3cff */
[----:B------:R-:W-:Y:S02]  /*1e4a0*/  LOP3.LUT R32, R70, R107, RZ, 0x3c, !PT ;  /* 0x0000006b46207212 */ /* 0x000fe400078e3cff */
[----:B------:R-:W-:-:S02]  /*1e4b0*/  MOV R79, R8 ;  /* 0x00000008004f7202 */ /* 0x000fc40000000f00 */
[----:B------:R-:W-:Y:S02]  /*1e4c0*/  MOV R78, R10 ;  /* 0x0000000a004e7202 */ /* 0x000fe40000000f00 */
[----:B-1----:R-:W-:Y:S02]  /*1e4d0*/  F2FP.F16.F32.PACK_AB R4, R88, R89 ;  /* 0x000000595804723e */ /* 0x002fe400000000ff */
[----:B------:R-:W-:Y:S02]  /*1e4e0*/  F2FP.F16.F32.PACK_AB R5, R94, R95 ;  /* 0x0000005f5e05723e */ /* 0x000fe400000000ff */
[----:B------:R-:W-:Y:S02]  /*1e4f0*/  F2FP.F16.F32.PACK_AB R6, R90, R21 ;  /* 0x000000155a06723e */ /* 0x000fe400000000ff */
[----:B------:R-:W-:Y:S02]  /*1e500*/  F2FP.F16.F32.PACK_AB R7, R92, R93 ;  /* 0x0000005d5c07723e */ /* 0x000fe400000000ff */
[----:B------:R-:W-:-:S02]  /*1e510*/  MOV R75, R12 ;  /* 0x0000000c004b7202 */ /* 0x000fc40000000f00 */
[----:B------:R-:W-:Y:S01]  /*1e520*/  F2FP.F16.F32.PACK_AB R8, R41, R40 ;  /* 0x000000282908723e */ /* 0x000fe200000000ff */
[----:B------:R-:W-:Y:S01]  /*1e530*/  STSM.16.M88.4 [R79], R4 ;  /* 0x000000044f007844 */ /* 0x000fe20000000200 */
[----:B------:R-:W-:Y:S01]  /*1e540*/  F2FP.F16.F32.PACK_AB R9, R43, R72 ;  /* 0x000000482b09723e */ /* 0x000fe200000000ff */
[----:B------:R-:W1:Y:S01]  /*1e550*/  LDC.64 R40, c[0x0][0xc00] ;  /* 0x00030000ff287b82 */ /* 0x000e620000000a00 */
[----:B------:R-:W-:Y:S02]  /*1e560*/  F2FP.F16.F32.PACK_AB R10, R45, R44 ;  /* 0x0000002c2d0a723e */ /* 0x000fe400000000ff */
[----:B------:R-:W-:Y:S02]  /*1e570*/  F2FP.F16.F32.PACK_AB R11, R47, R34 ;  /* 0x000000222f0b723e */ /* 0x000fe400000000ff */
[----:B------:R-:W-:Y:S02]  /*1e580*/  MOV R71, R28 ;  /* 0x0000001c00477202 */ /* 0x000fe40000000f00 */
[----:B------:R-:W-:Y:S01]  /*1e590*/  MOV R70, R30 ;  /* 0x0000001e00467202 */ /* 0x000fe20000000f00 */
[----:B------:R3:W-:Y:S01]  /*1e5a0*/  STSM.16.M88.4 [R78], R8 ;  /* 0x000000084e007844 */ /* 0x0007e20000000200 */
[----:B------:R-:W-:-:S02]  /*1e5b0*/  F2FP.F16.F32.PACK_AB R12, R49, R48 ;  /* 0x00000030310c723e */ /* 0x000fc400000000ff */
[----:B------:R-:W-:Y:S02]  /*1e5c0*/  F2FP.F16.F32.PACK_AB R14, R53, R52 ;  /* 0x00000034350e723e */ /* 0x000fe400000000ff */
[----:B--2---:R-:W-:Y:S01]  /*1e5d0*/  ISETP.NE.AND P1, PT, R55, 0x1, PT ;  /* 0x000000013700780c */ /* 0x004fe20003f25270 */
[----:B------:R-:W-:Y:S01]  /*1e5e0*/  ULDC UR4, c[0x0][0xa88] ;  /* 0x0002a20000047ab9 */ /* 0x000fe20000000800 */
[----:B------:R-:W-:Y:S01]  /*1e5f0*/  F2FP.F16.F32.PACK_AB R13, R51, R50 ;  /* 0x00000032330d723e */ /* 0x000fe200000000ff */
[----:B------:R-:W-:Y:S01]  /*1e600*/  IMAD.MOV.U32 R48, RZ, RZ, RZ ;  /* 0x000000ffff307224 */ /* 0x000fe200078e00ff */
[----:B------:R-:W-:Y:S02]  /*1e610*/  MOV R24, R32 ;  /* 0x0000002000187202 */ /* 0x000fe40000000f00 */
[----:B------:R-:W-:Y:S01]  /*1e620*/  F2FP.F16.F32.PACK_AB R28, R57, R56 ;  /* 0x00000038391c723e */ /* 0x000fe200000000ff */
[----:B------:R2:W-:Y:S01]  /*1e630*/  STSM.16.M88.4 [R75], R12 ;  /* 0x0000000c4b007844 */ /* 0x0005e20000000200 */
[----:B------:R-:W-:-:S02]  /*1e640*/  F2FP.F16.F32.PACK_AB R29, R59, R58 ;  /* 0x0000003a3b1d723e */ /* 0x000fc400000000ff */
[----:B------:R-:W-:Y:S01]  /*1e650*/  F2FP.F16.F32.PACK_AB R30, R61, R60 ;  /* 0x0000003c3d1e723e */ /* 0x000fe200000000ff */
[----:B---3--:R-:W3:Y:S01]  /*1e660*/  @P2 LDC.64 R8, c[0x0][0xc08] ;  /* 0x00030200ff082b82 */ /* 0x008ee20000000a00 */
[----:B------:R-:W-:Y:S01]  /*1e670*/  F2FP.F16.F32.PACK_AB R31, R63, R62 ;  /* 0x0000003e3f1f723e */ /* 0x000fe200000000ff */
[----:B-1----:R-:W-:Y:S01]  /*1e680*/  IMAD.WIDE R40, R186, 0x4, R40 ;  /* 0x00000004ba287825 */ /* 0x002fe200078e0228 */
[----:B------:R-:W-:Y:S02]  /*1e690*/  F2FP.F16.F32.PACK_AB R32, R65, R64 ;  /* 0x000000404120723e */ /* 0x000fe400000000ff */
[----:B------:R-:W-:Y:S01]  /*1e6a0*/  F2FP.F16.F32.PACK_AB R33, R67, R66 ;  /* 0x000000424321723e */ /* 0x000fe200000000ff */
[----:B------:R-:W-:Y:S01]  /*1e6b0*/  STSM.16.M88.4 [R74], R28 ;  /* 0x0000001c4a007844 */ /* 0x000fe20000000200 */
[----:B------:R-:W-:Y:S01]  /*1e6c0*/  F2FP.F16.F32.PACK_AB R34, R69, R68 ;  /* 0x000000444522723e */ /* 0x000fe200000000ff */
[----:B------:R-:W1:Y:S01]  /*1e6d0*/  @P1 LDC R10, c[0x0][0xbec] ;  /* 0x0002fb00ff0a1b82 */ /* 0x000e620000000800 */
[----:B------:R-:W-:-:S02]  /*1e6e0*/  F2FP.F16.F32.PACK_AB R4, R81, R80 ;  /* 0x000000505104723e */ /* 0x000fc400000000ff */
[----:B------:R-:W-:Y:S01]  /*1e6f0*/  F2FP.F16.F32.PACK_AB R5, R83, R82 ;  /* 0x000000525305723e */ /* 0x000fe200000000ff */
[----:B------:R-:W-:Y:S01]  /*1e700*/  STSM.16.M88.4 [R71], R32 ;  /* 0x0000002047007844 */ /* 0x000fe20000000200 */
[----:B------:R-:W-:Y:S02]  /*1e710*/  F2FP.F16.F32.PACK_AB R6, R85, R84 ;  /* 0x000000545506723e */ /* 0x000fe400000000ff */
[----:B------:R-:W-:Y:S01]  /*1e720*/  F2FP.F16.F32.PACK_AB R7, R87, R86 ;  /* 0x000000565707723e */ /* 0x000fe200000000ff */
[----:B------:R-:W-:Y:S01]  /*1e730*/  STSM.16.M88.4 [R70], R36 ;  /* 0x0000002446007844 */ /* 0x000fe20000000200 */
[----:B--2---:R-:W2:Y:S03]  /*1e740*/  @P1 LDC R13, c[0x0][0xbf0] ;  /* 0x0002fc00ff0d1b82 */ /* 0x004ea60000000800 */
[----:B------:R4:W-:Y:S05]  /*1e750*/  STSM.16.M88.4 [R24], R4 ;  /* 0x0000000418007844 */ /* 0x0009ea0000000200 */
[----:B------:R-:W-:Y:S01]  /*1e760*/  BAR.SYNC.DEFER_BLOCKING 0x1, 0x100 ;  /* 0x0044000000007b1d */ /* 0x000fe20000010000 */
[----:B----4-:R-:W-:-:S02]  /*1e770*/  IMAD.U32 R6, RZ, RZ, UR4 ;  /* 0x00000004ff067e24 */ /* 0x010fc4000f8e00ff */
[----:B---3--:R-:W-:-:S03]  /*1e780*/  @P2 IMAD.WIDE R4, R186, 0x4, R8 ;  /* 0x00000004ba042825 */ /* 0x008fc600078e0208 */
[----:B------:R3:W5:Y:S04]  /*1e790*/  @P0 LDG.E R48, desc[UR6][R40.64] ;  /* 0x0000000628300981 */ /* 0x000768000c1e1900 */
[----:B------:R3:W5:Y:S01]  /*1e7a0*/  @P2 LDG.E R6, desc[UR6][R4.64] ;  /* 0x0000000604062981 */ /* 0x000762000c1e1900 */
[----:B------:R-:W-:Y:S05]  /*1e7b0*/  @P2 BRA `(.L_x_1927) ;  /* 0x0000000000142947 */ /* 0x000fea0003800000 */
[----:B------:R-:W-:Y:S05]  /*1e7c0*/  @!P0 BRA `(.L_x_1927) ;  /* 0x0000000000108947 */ /* 0x000fea0003800000 */
[----:B------:R-:W-:Y:S02]  /*1e7d0*/  ULDC.64 UR4, c[0x0][0x208] ;  /* 0x0000820000047ab9 */ /* 0x000fe40000000a00 */
[----:B---3--:R-:W3:Y:S04]  /*1e7e0*/  LDG.E R5, desc[UR4][R40.64] ;  /* 0x0000000428057981 */ /* 0x008ee8000c1e1900 */
[----:B-----5:R-:W3:Y:S02]  /*1e7f0*/  LDG.E R6, desc[UR4][R40.64+0x4] ;  /* 0x0000040428067981 */ /* 0x020ee4000c1e1900 */
[----:B---3--:R-:W-:-:S07]  /*1e800*/  IMAD.IADD R6, R6, 0x1, -R5 ;  /* 0x0000000106067824 */ /* 0x008fce00078e0a05 */
.L_x_1927:
[----:B------:R-:W-:Y:S01]  /*1e810*/  SHF.R.S32.HI R54, RZ, 0x1f, R185 ;  /* 0x0000001fff367819 */ /* 0x000fe200000114b9 */
[--C-:B------:R-:W-:Y:S01]  /*1e820*/  IMAD.IADD R15, R181, 0x1, R177.reuse ;  /* 0x00000001b50f7824 */ /* 0x100fe200078e02b1 */
[----:B------:R-:W-:Y:S01]  /*1e830*/  ULDC.64 UR4, c[0x0][0xb90] ;  /* 0x0002e40000047ab9 */ /* 0x000fe20000000a00 */
[----:B-----5:R-:W-:Y:S01]  /*1e840*/  SHF.R.S32.HI R49, RZ, 0x1f, R48 ;  /* 0x0000001fff317819 */ /* 0x020fe20000011430 */
[----:B------:R-:W-:Y:S01]  /*1e850*/  IMAD.IADD R14, R223, 0x1, R177 ;  /* 0x00000001df0e7824 */ /* 0x000fe200078e02b1 */
[----:B------:R-:W-:Y:S01]  /*1e860*/  LEA R9, R190, R182, 0x6 ;  /* 0x000000b6be097211 */ /* 0x000fe200078e30ff */
[----:B---3--:R-:W-:Y:S01]  /*1e870*/  IMAD R4, R54, UR4, RZ ;  /* 0x0000000436047c24 */ /* 0x008fe2000f8e02ff */
[----:B------:R-:W-:Y:S01]  /*1e880*/  SEL R57, R186, RZ, !P0 ;  /* 0x000000ffba397207 */ /* 0x000fe20004000000 */
[----:B-1----:R-:W-:Y:S01]  /*1e890*/  @P1 IMAD.HI.U32 R8, R15, R10, RZ ;  /* 0x0000000a0f081227 */ /* 0x002fe200078e00ff */
[----:B------:R-:W-:Y:S01]  /*1e8a0*/  SHF.R.S32.HI R10, RZ, 0x1f, R186 ;  /* 0x0000001fff0a7819 */ /* 0x000fe200000114ba */
[----:B------:R-:W-:-:S02]  /*1e8b0*/  ULDC.64 UR6, c[0x0][0x208] ;  /* 0x0000820000067ab9 */ /* 0x000fc40000000a00 */
[----:B------:R-:W-:Y:S01]  /*1e8c0*/  IMAD.MOV.U32 R7, RZ, RZ, R15 ;  /* 0x000000ffff077224 */ /* 0x000fe200078e000f */
[----:B--2---:R-:W-:Y:S01]  /*1e8d0*/  @P1 SHF.R.U32.HI R7, RZ, R13, R8 ;  /* 0x0000000dff071219 */ /* 0x004fe20000011608 */
[C---:B------:R-:W-:Y:S01]  /*1e8e0*/  IMAD R11, R185.reuse, UR5, R4 ;  /* 0x00000005b90b7c24 */ /* 0x040fe2000f8e0204 */
[----:B------:R-:W-:Y:S01]  /*1e8f0*/  SEL R24, R10, RZ, !P0 ;  /* 0x000000ff0a187207 */ /* 0x000fe20004000000 */
[----:B------:R-:W-:Y:S01]  /*1e900*/  IMAD.WIDE.U32 R4, R185, UR4, R48 ;  /* 0x00000004b9047c25 */ /* 0x000fe2000f8e0030 */
[----:B------:R-:W-:-:S03]  /*1e910*/  ULDC.64 UR4, c[0x0][0xb98] ;  /* 0x0002e60000047ab9 */ /* 0x000fc60000000a00 */
[----:B------:R-:W-:Y:S01]  /*1e920*/  IMAD.IADD R5, R5, 0x1, R11 ;  /* 0x0000000105057824 */ /* 0x000fe200078e020b */
[--C-:B------:R-:W-:Y:S01]  /*1e930*/  SHF.R.S32.HI R11, RZ, 0x1f, R7.reuse ;  /* 0x0000001fff0b7819 */ /* 0x100fe20000011407 */
[----:B------:R-:W-:Y:S02]  /*1e940*/  IMAD.MOV R10, RZ, RZ, -R7 ;  /* 0x000000ffff0a7224 */ /* 0x000fe400078e0a07 */
[----:B------:R-:W-:-:S04]  /*1e950*/  IMAD.WIDE.U32 R4, R57, UR4, R4 ;  /* 0x0000000439047c25 */ /* 0x000fc8000f8e0004 */
[----:B------:R-:W-:Y:S01]  /*1e960*/  IMAD.WIDE R2, R9, 0x2, R2 ;  /* 0x0000000209027825 */ /* 0x000fe200078e0202 */
[----:B------:R-:W-:-:S03]  /*1e970*/  IADD3 R4, P2, R7, R4, RZ ;  /* 0x0000000407047210 */ /* 0x000fc60007f5e0ff */
[----:B------:R-:W-:Y:S01]  /*1e980*/  IMAD R8, R24, UR4, RZ ;  /* 0x0000000418087c24 */ /* 0x000fe2000f8e02ff */
[C---:B------:R-:W-:Y:S01]  /*1e990*/  IADD3 R13, P3, R2.reuse, 0x2000, RZ ;  /* 0x00002000020d7810 */ /* 0x040fe20007f7e0ff */
[----:B------:R-:W-:Y:S01]  /*1e9a0*/  IMAD R9, R55, R10, R15 ;  /* 0x0000000a37097224 */ /* 0x000fe200078e020f */
[----:B------:R-:W-:Y:S01]  /*1e9b0*/  IADD3 R15, P0, R2, 0x1000, RZ ;  /* 0x00001000020f7810 */ /* 0x000fe20007f1e0ff */
[----:B------:R-:W-:Y:S01]  /*1e9c0*/  IMAD R8, R57, UR5, R8 ;  /* 0x0000000539087c24 */ /* 0x000fe2000f8e0208 */
[----:B------:R-:W-:Y:S01]  /*1e9d0*/  ULDC.64 UR4, c[0x0][0xb88] ;  /* 0x0002e20000047ab9 */ /* 0x000fe20000000a00 */
[----:B------:R-:W-:Y:S01]  /*1e9e0*/  IMAD R59, R6, R55, RZ ;  /* 0x00000037063b7224 */ /* 0x000fe200078e02ff */
[----:B------:R-:W-:Y:S02]  /*1e9f0*/  SHF.R.S32.HI R7, RZ, 0x1f, R9 ;  /* 0x0000001fff077819 */ /* 0x000fe40000011409 */
[----:B------:R-:W-:Y:S02]  /*1ea00*/  IADD3.X R5, R11, R5, R8, P2, !PT ;  /* 0x000000050b057210 */ /* 0x000fe400017fe408 */
[----:B------:R-:W-:Y:S01]  /*1ea10*/  IADD3 R29, P2, R2, 0x3000, RZ ;  /* 0x00003000021d7810 */ /* 0x000fe20007f5e0ff */
[----:B------:R-:W-:Y:S01]  /*1ea20*/  IMAD R10, R7, UR4, RZ ;  /* 0x00000004070a7c24 */ /* 0x000fe2000f8e02ff */
[----:B------:R-:W-:Y:S01]  /*1ea30*/  LOP3.LUT R12, R13, 0x380, RZ, 0xc0, !PT ;  /* 0x000003800d0c7812 */ /* 0x000fe200078ec0ff */
[----:B------:R-:W-:Y:S01]  /*1ea40*/  IMAD.WIDE.U32 R4, R9, UR4, R4 ;  /* 0x0000000409047c25 */ /* 0x000fe2000f8e0004 */
[----:B------:R-:W-:-:S02]  /*1ea50*/  LOP3.LUT R28, R29, 0x380, RZ, 0xc0, !PT ;  /* 0x000003801d1c7812 */ /* 0x000fc400078ec0ff */
[----:B------:R-:W-:Y:S01]  /*1ea60*/  SHF.R.U64 R12, R12, 0x3, RZ ;  /* 0x000000030c0c7819 */ /* 0x000fe200000012ff */
[----:B------:R-:W-:Y:S01]  /*1ea70*/  IMAD R7, R9, UR5, R10 ;  /* 0x0000000509077c24 */ /* 0x000fe2000f8e020a */
[----:B------:R-:W-:Y:S01]  /*1ea80*/  ULDC.64 UR4, c[0x0][0xb50] ;  /* 0x0002d40000047ab9 */ /* 0x000fe20000000a00 */
[----:B------:R-:W-:Y:S01]  /*1ea90*/  SHF.R.U64 R28, R28, 0x3, RZ ;  /* 0x000000031c1c7819 */ /* 0x000fe200000012ff */
[----:B------:R-:W-:Y:S01]  /*1eaa0*/  IMAD.X R9, RZ, RZ, R3, P0 ;  /* 0x000000ffff097224 */ /* 0x000fe200000e0603 */
[----:B------:R-:W-:Y:S01]  /*1eab0*/  LEA R10, P4, R4, UR4, 0x2 ;  /* 0x00000004040a7c11 */ /* 0x000fe2000f8810ff */
[----:B------:R-:W-:Y:S01]  /*1eac0*/  IMAD.IADD R5, R5, 0x1, R7 ;  /* 0x0000000105057824 */ /* 0x000fe200078e0207 */
[----:B------:R-:W-:Y:S02]  /*1ead0*/  LOP3.LUT P0, RZ, R201, 0x3, RZ, 0xc0, !PT ;  /* 0x00000003c9ff7812 */ /* 0x000fe4000780c0ff */
[----:B------:R-:W-:Y:S01]  /*1eae0*/  LOP3.LUT R28, R28, R29, RZ, 0x3c, !PT ;  /* 0x0000001d1c1c7212 */ /* 0x000fe200078e3cff */
[----:B------:R-:W-:Y:S01]  /*1eaf0*/  SHFL.IDX PT, R50, R10, RZ, 0x1c1f ;  /* 0x001c1fff0a327589 */ /* 0x000fe200000e0000 */
[----:B------:R-:W-:Y:S01]  /*1eb00*/  LEA.HI.X R11, R4, UR5, R5, 0x2, P4 ;  /* 0x00000005040b7c11 */ /* 0x000fe2000a0f1405 */
[----:B------:R-:W-:Y:S01]  /*1eb10*/  IMAD.X R29, RZ, RZ, R3, P2 ;  /* 0x000000ffff1d7224 */ /* 0x000fe200010e0603 */
[C---:B------:R-:W-:Y:S01]  /*1eb20*/  ISETP.GE.OR P2, PT, R14.reuse, R59, P0 ;  /* 0x0000003b0e00720c */ /* 0x040fe20000746670 */
[----:B------:R-:W-:Y:S01]  /*1eb30*/  SHFL.IDX PT, R52, R10, 0x1, 0x1c1f ;  /* 0x003c1f000a347f89 */ /* 0x000fe200000e0000 */
[----:B------:R-:W-:Y:S01]  /*1eb40*/  VIADD R4, R14, 0x8 ;  /* 0x000000080e047836 */ /* 0x000fe20000000000 */
[----:B------:R-:W-:Y:S01]  /*1eb50*/  LOP3.LUT R12, R12, R13, RZ, 0x3c, !PT ;  /* 0x0000000d0c0c7212 */ /* 0x000fe200078e3cff */
[----:B------:R-:W-:Y:S01]  /*1eb60*/  ULDC.64 UR4, c[0x0][0xaa0] ;  /* 0x0002a80000047ab9 */ /* 0x000fe20000000a00 */
[----:B------:R-:W1:Y:S01]  /*1eb70*/  SHFL.IDX PT, R51, R11, RZ, 0x1c1f ;  /* 0x001c1fff0b337589 */ /* 0x000e6200000e0000 */
[----:B------:R-:W-:-:S02]  /*1eb80*/  IADD3.X R13, RZ, R3, RZ, P3, !PT ;  /* 0x00000003ff0d7210 */ /* 0x000fc40001ffe4ff */
[----:B------:R-:W-:Y:S01]  /*1eb90*/  IADD3 R5, P3, R2, 0x7000, RZ ;  /* 0x0000700002057810 */ /* 0x000fe20007f7e0ff */
[----:B------:R-:W2:Y:S01]  /*1eba0*/  SHFL.IDX PT, R53, R11, 0x1, 0x1c1f ;  /* 0x003c1f000b357f89 */ /* 0x000ea200000e0000 */
[----:B------:R-:W-:Y:S02]  /*1ebb0*/  ISETP.GE.OR P0, PT, R4, R59, P0 ;  /* 0x0000003b0400720c */ /* 0x000fe40000706670 */
[C---:B------:R-:W-:Y:S02]  /*1ebc0*/  IADD3 R33, P6, R2.reuse, 0x4000, RZ ;  /* 0x0000400002217810 */ /* 0x040fe40007fde0ff */
[C---:B------:R-:W-:Y:S02]  /*1ebd0*/  IADD3 R37, P5, R2.reuse, 0x5000, RZ ;  /* 0x0000500002257810 */ /* 0x040fe40007fbe0ff */
[C---:B------:R-:W-:Y:S02]  /*1ebe0*/  IADD3 R41, P4, R2.reuse, 0x6000, RZ ;  /* 0x0000600002297810 */ /* 0x040fe40007f9e0ff */
[----:B------:R-:W-:Y:S01]  /*1ebf0*/  LOP3.LUT R7, R2, 0x380, RZ, 0xc0, !PT ;  /* 0x0000038002077812 */ /* 0x000fe200078ec0ff */
[----:B------:R-:W-:Y:S01]  /*1ec00*/  IMAD R21, R49, UR4, RZ ;  /* 0x0000000431157c24 */ /* 0x000fe2000f8e02ff */
[----:B------:R-:W-:Y:S01]  /*1ec10*/  LOP3.LUT R4, R5, 0x380, RZ, 0xc0, !PT ;  /* 0x0000038005047812 */ /* 0x000fe200078ec0ff */
[----:B------:R-:W3:Y:S01]  /*1ec20*/  @P1 LDC R49, c[0x0][0xbf0] ;  /* 0x0002fc00ff311b82 */ /* 0x000ee20000000800 */
[----:B------:R-:W-:Y:S01]  /*1ec30*/  LOP3.LUT R32, R33, 0x380, RZ, 0xc0, !PT ;  /* 0x0000038021207812 */ /* 0x000fe200078ec0ff */
[----:B------:R-:W-:Y:S01]  /*1ec40*/  IMAD.X R45, RZ, RZ, R3, P3 ;  /* 0x000000ffff2d7224 */ /* 0x000fe200018e0603 */
[----:B------:R-:W-:-:S02]  /*1ec50*/  LOP3.LUT R36, R37, 0x380, RZ, 0xc0, !PT ;  /* 0x0000038025247812 */ /* 0x000fc400078ec0ff */
[----:B------:R-:W-:Y:S02]  /*1ec60*/  LOP3.LUT R40, R41, 0x380, RZ, 0xc0, !PT ;  /* 0x0000038029287812 */ /* 0x000fe400078ec0ff */
[----:B------:R-:W-:Y:S01]  /*1ec70*/  SHF.R.U64 R7, R7, 0x3, RZ ;  /* 0x0000000307077819 */ /* 0x000fe200000012ff */
[----:B-1----:R1:W-:Y:S01]  /*1ec80*/  @!P2 ST.E desc[UR6][R50.64], R0 ;  /* 0x000000003200a985 */ /* 0x0023e2000c101906 */
[----:B------:R-:W-:Y:S02]  /*1ec90*/  SHF.R.U64 R4, R4, 0x3, RZ ;  /* 0x0000000304047819 */ /* 0x000fe400000012ff */
[----:B------:R-:W-:Y:S01]  /*1eca0*/  SHF.R.U64 R32, R32, 0x3, RZ ;  /* 0x0000000320207819 */ /* 0x000fe200000012ff */
[----:B--2---:R2:W-:Y:S01]  /*1ecb0*/  @!P0 ST.E desc[UR6][R52.64], R20 ;  /* 0x0000001434008985 */ /* 0x0045e2000c101906 */
[----:B------:R-:W-:Y:S02]  /*1ecc0*/  SHF.R.U64 R36, R36, 0x3, RZ ;  /* 0x0000000324247819 */ /* 0x000fe400000012ff */
[----:B------:R-:W-:Y:S01]  /*1ecd0*/  SHF.R.U64 R40, R40, 0x3, RZ ;  /* 0x0000000328287819 */ /* 0x000fe200000012ff */
[----:B------:R-:W-:Y:S01]  /*1ece0*/  IMAD R21, R48, UR5, R21 ;  /* 0x0000000530157c24 */ /* 0x000fe2000f8e0215 */
[----:B------:R-:W-:Y:S01]  /*1ecf0*/  LOP3.LUT R2, R7, R2, RZ, 0x3c, !PT ;  /* 0x0000000207027212 */ /* 0x000fe200078e3cff */
[----:B------:R-:W5:Y:S01]  /*1ed00*/  LD.E.128 R28, desc[UR6][R28.64] ;  /* 0x000000061c1c7980 */ /* 0x000f62000c101d00 */
[----:B------:R-:W-:Y:S01]  /*1ed10*/  LOP3.LUT R32, R32, R33, RZ, 0x3c, !PT ;  /* 0x0000002120207212 */ /* 0x000fe200078e3cff */
[----:B-1----:R-:W1:Y:S01]  /*1ed20*/  @P1 LDC R51, c[0x0][0xbec] ;  /* 0x0002fb00ff331b82 */ /* 0x002e620000000800 */
[----:B------:R-:W-:Y:S01]  /*1ed30*/  LOP3.LUT R36, R36, R37, RZ, 0x3c, !PT ;  /* 0x0000002524247212 */ /* 0x000fe200078e3cff */
[--C-:B------:R-:W-:Y:S01]  /*1ed40*/  IMAD.X R33, RZ, RZ, R3.reuse, P6 ;  /* 0x000000ffff217224 */ /* 0x100fe200030e0603 */
[----:B------:R-:W-:Y:S01]  /*1ed50*/  LOP3.LUT R40, R40, R41, RZ, 0x3c, !PT ;  /* 0x0000002928287212 */ /* 0x000fe200078e3cff */
[--C-:B------:R-:W-:Y:S01]  /*1ed60*/  IMAD.X R37, RZ, RZ, R3.reuse, P5 ;  /* 0x000000ffff257224 */ /* 0x100fe200028e0603 */
[----:B------:R-:W-:Y:S01]  /*1ed70*/  LOP3.LUT R44, R4, R5, RZ, 0x3c, !PT ;  /* 0x00000005042c7212 */ /* 0x000fe200078e3cff */
[----:B------:R-:W-:Y:S01]  /*1ed80*/  IMAD.X R41, RZ, RZ, R3, P4 ;  /* 0x000000ffff297224 */ /* 0x000fe200020e0603 */
[----:B------:R4:W5:Y:S01]  /*1ed90*/  LD.E.128 R4, desc[UR6][R2.64] ;  /* 0x0000000602047980 */ /* 0x000962000c101d00 */
[----:B------:R-:W-:-:S02]  /*1eda0*/  LEA R0, R184, R190, 0x5 ;  /* 0x000000beb8007211 */ /* 0x000fc400078e28ff */
[----:B------:R-:W-:Y:S01]  /*1edb0*/  LOP3.LUT R8, R15, 0x380, RZ, 0xc0, !PT ;  /* 0x000003800f087812 */ /* 0x000fe200078ec0ff */
[----:B------:R-:W5:Y:S03]  /*1edc0*/  LD.E.128 R32, desc[UR6][R32.64] ;  /* 0x0000000620207980 */ /* 0x000f66000c101d00 */
[----:B------:R-:W-:Y:S01]  /*1edd0*/  SHF.R.U64 R8, R8, 0x3, RZ ;  /* 0x0000000308087819 */ /* 0x000fe200000012ff */
[----:B------:R-:W5:Y:S01]  /*1ede0*/  LD.E.128 R36, desc[UR6][R36.64] ;  /* 0x0000000624247980 */ /* 0x000f62000c101d00 */
[----:B----4-:R-:W-:Y:S01]  /*1edf0*/  IMAD.WIDE.U32 R2, R48, UR4, RZ ;  /* 0x0000000430027c25 */ /* 0x010fe2000f8e00ff */
[----:B------:R-:W-:Y:S01]  /*1ee00*/  ULDC.64 UR4, c[0x0][0xae8] ;  /* 0x0002ba0000047ab9 */ /* 0x000fe20000000a00 */
[----:B------:R-:W-:Y:S01]  /*1ee10*/  LOP3.LUT R8, R8, R15, RZ, 0x3c, !PT ;  /* 0x0000000f08087212 */ /* 0x000fe200078e3cff */
[----:B------:R-:W5:Y:S01]  /*1ee20*/  LD.E.128 R40, desc[UR6][R40.64] ;  /* 0x0000000628287980 */ /* 0x000f62000c101d00 */
[----:B------:R-:W-:-:S02]  /*1ee30*/  IMAD.IADD R3, R3, 0x1, R21 ;  /* 0x0000000103037824 */ /* 0x000fc400078e0215 */
[----:B--2---:R-:W-:Y:S01]  /*1ee40*/  IMAD R20, R54, UR4, RZ ;  /* 0x0000000436147c24 */ /* 0x004fe2000f8e02ff */
[----:B------:R-:W5:Y:S01]  /*1ee50*/  LD.E.128 R12, desc[UR6][R12.64] ;  /* 0x000000060c0c7980 */ /* 0x000f62000c101d00 */
[----:B------:R-:W-:Y:S02]  /*1ee60*/  IMAD.IADD R48, R177, 0x1, R0 ;  /* 0x00000001b1307824 */ /* 0x000fe400078e0200 */
[C---:B------:R-:W-:Y:S01]  /*1ee70*/  IMAD R21, R185.reuse, UR5, R20 ;  /* 0x00000005b9157c24 */ /* 0x040fe2000f8e0214 */
[----:B------:R-:W5:Y:S01]  /*1ee80*/  LD.E.128 R8, desc[UR6][R8.64] ;  /* 0x0000000608087980 */ /* 0x000f62000c101d00 */
[----:B------:R-:W-:Y:S01]  /*1ee90*/  IMAD.WIDE.U32 R2, R185, UR4, R2 ;  /* 0x00000004b9027c25 */ /* 0x000fe2000f8e0002 */
[----:B------:R-:W-:Y:S02]  /*1eea0*/  ULDC.64 UR4, c[0x0][0xaf0] ;  /* 0x0002bc0000047ab9 */ /* 0x000fe40000000a00 */
[----:B------:R-:W5:Y:S01]  /*1eeb0*/  LD.E.128 R44, desc[UR6][R44.64] ;  /* 0x000000062c2c7980 */ /* 0x000f62000c101d00 */
[----:B-1----:R-:W-:Y:S01]  /*1eec0*/  @P1 IMAD.HI.U32 R0, R48, R51, RZ ;  /* 0x0000003330001227 */ /* 0x002fe200078e00ff */
[----:B------:R-:W-:Y:S01]  /*1eed0*/  @!PT LDS RZ, [RZ] ;  /* 0x00000000fffff984 */ /* 0x000fe20000000800 */
[----:B------:R-:W-:Y:S01]  /*1eee0*/  @!PT LDS RZ, [RZ] ;  /* 0x00000000fffff984 */ /* 0x000fe20000000800 */
[----:B------:R-:W-:Y:S01]  /*1eef0*/  @!PT LDS RZ, [RZ] ;  /* 0x00000000fffff984 */ /* 0x000fe20000000800 */
[----:B------:R-:W-:Y:S01]  /*1ef00*/  @!PT LDS RZ, [RZ] ;  /* 0x00000000fffff984 */ /* 0x000fe20000000800 */
[----:B------:R1:W-:Y:S06]  /*1ef10*/  MEMBAR.ALL.CTA ;  /* 0x0000000000007992 */ /* 0x0003ec0000008000 */
[----:B-1----:R-:W1:Y:S01]  /*1ef20*/  FENCE.VIEW.ASYNC.S ;  /* 0x00000000000073c6 */ /* 0x002e620000000000 */
[----:B------:R-:W-:-:S02]  /*1ef30*/  IMAD.IADD R3, R3, 0x1, R21 ;  /* 0x0000000103037824 */ /* 0x000fc400078e0215 */
[----:B------:R-:W-:Y:S01]  /*1ef40*/  IMAD.MOV.U32 R21, RZ, RZ, R48 ;  /* 0x000000ffff157224 */ /* 0x000fe200078e0030 */
[----:B---3--:R-:W-:Y:S01]  /*1ef50*/  @P1 SHF.R.U32.HI R21, RZ, R49, R0 ;  /* 0x00000031ff151219 */ /* 0x008fe20000011600 */
        /* <DEDUP_REMOVED lines=13> */
[----:B------:R-:W-:Y:S01]  /*1f030*/  IMAD.IADD R50, R190, 0x1, R177 ;  /* 0x00000001be327824 */ /* 0x000fe200078e02b1 */
[----:B------:R-:W-:Y:S01]  /*1f040*/  IADD3 R3, R3, R51, RZ ;  /* 0x0000003303037210 */ /* 0x000fe20007ffe0ff */
[----:B------:R-:W-:Y:S02]  /*1f050*/  IMAD R20, R0, UR4, RZ ;  /* 0x0000000400147c24 */ /* 0x000fe4000f8e02ff */
[----:B------:R-:W-:Y:S02]  /*1f060*/  VIADD R0, R50, 0x20 ;  /* 0x0000002032007836 */ /* 0x000fe40000000000 */
[----:B------:R-:W-:-:S02]  /*1f070*/  IMAD R21, R49, UR5, R20 ;  /* 0x0000000531157c24 */ /* 0x000fc4000f8e0214 */
[----:B------:R-:W-:Y:S01]  /*1f080*/  IMAD.WIDE.U32 R2, R49, UR4, R2 ;  /* 0x0000000431027c25 */ /* 0x000fe2000f8e0002 */
[-C--:B------:R-:W-:Y:S01]  /*1f090*/  ISETP.GE.AND P0, PT, R0, R59.reuse, PT ;  /* 0x0000003b0000720c */ /* 0x080fe20003f06270 */
[----:B------:R-:W-:Y:S01]  /*1f0a0*/  ULDC.64 UR4, c[0x0][0xa80] ;  /* 0x0002a00000047ab9 */ /* 0x000fe20000000a00 */
[-C--:B------:R-:W-:Y:S01]  /*1f0b0*/  ISETP.GE.AND P2, PT, R50, R59.reuse, PT ;  /* 0x0000003b3200720c */ /* 0x080fe20003f46270 */
[----:B------:R-:W-:Y:S01]  /*1f0c0*/  VIADD R0, R16, 0x2a820 ;  /* 0x0002a82010007836 */ /* 0x000fe20000000000 */
[----:B------:R-:W-:Y:S01]  /*1f0d0*/  LEA R24, P3, R2, UR4, 0x1 ;  /* 0x0000000402187c11 */ /* 0x000fe2000f8608ff */
[----:B------:R-:W-:Y:S02]  /*1f0e0*/  IMAD.IADD R3, R3, 0x1, R21 ;  /* 0x0000000103037824 */ /* 0x000fe400078e0215 */
[----:B------:R-:W-:Y:S01]  /*1f0f0*/  VIADD R20, R50, 0x40 ;  /* 0x0000004032147836 */ /* 0x000fe20000000000 */
[----:B------:R-:W-:Y:S02]  /*1f100*/  PRMT R0, RZ, 0x654, R0 ;  /* 0x00000654ff007816 */ /* 0x000fe40000000000 */
[----:B------:R-:W-:Y:S01]  /*1f110*/  LEA.HI.X R48, R2, UR5, R3, 0x1, P3 ;  /* 0x0000000502307c11 */ /* 0x000fe200098f0c03 */
[----:B------:R-:W-:Y:S01]  /*1f120*/  BSSY B1, `(.L_x_1928) ;  /* 0x0000010000017945 */ /* 0x000fe20003800000 */
[----:B------:R-:W-:Y:S01]  /*1f130*/  ISETP.GE.AND P1, PT, R20, R59, PT ;  /* 0x0000003b1400720c */ /* 0x000fe20003f26270 */
[----:B-1----:R1:W-:Y:S01]  /*1f140*/  SYNCS.ARRIVE.TRANS64.RED.A1T0 RZ, [R0+URZ], RZ ;  /* 0x000000ff00ff79a7 */ /* 0x0023e2000810043f */
[----:B------:R2:W3:Y:S04]  /*1f150*/  SHFL.IDX PT, R20, R24, RZ, 0x181f ;  /* 0x00181fff18147589 */ /* 0x0004e800000e0000 */
[----:B-1----:R2:W1:Y:S01]  /*1f160*/  SHFL.IDX PT, R0, R48, RZ, 0x181f ;  /* 0x00181fff30007589 */ /* 0x00246200000e0000 */
[----:B------:R-:W-:Y:S06]  /*1f170*/  @P2 BRA `(.L_x_1929) ;  /* 0x0000000000282947 */ /* 0x000fec0003800000 */
[----:B------:R-:W-:Y:S01]  /*1f180*/  ULDC UR4, c[0x0][0xac8] ;  /* 0x0002b20000047ab9 */ /* 0x000fe20000000800 */
[----:B------:R-:W-:Y:S01]  /*1f190*/  ULDC.64 UR6, c[0x0][0x208] ;  /* 0x0000820000067ab9 */ /* 0x000fe20000000a00 */
[----:B------:R-:W-:Y:S02]  /*1f1a0*/  ISETP.GE.AND P2, PT, R182, UR4, PT ;  /* 0x00000004b6007c0c */ /* 0x000fe4000bf46270 */
[----:B------:R-:W-:-:S11]  /*1f1b0*/  ISETP.GE.AND P3, PT, R183, UR4, PT ;  /* 0x00000004b7007c0c */ /* 0x000fd6000bf66270 */
[CC--:B---3--:R-:W-:Y:S02]  /*1f1c0*/  @!P2 LEA R2, P4, R182.reuse, R20.reuse, 0x1 ;  /* 0x00000014b602a211 */ /* 0x0c8fe400078808ff */
[C---:B------:R-:W-:Y:S02]  /*1f1d0*/  @!P3 LEA R20, P5, R183.reuse, R20, 0x1 ;  /* 0x00000014b714b211 */ /* 0x040fe400078a08ff */
[-C--:B-1----:R-:W-:Y:S02]  /*1f1e0*/  @!P2 LEA.HI.X R3, R182, R0.reuse, R226, 0x1, P4 ;  /* 0x00000000b603a211 */ /* 0x082fe400020f0ce2 */
[----:B------:R-:W-:-:S03]  /*1f1f0*/  @!P3 LEA.HI.X R21, R183, R0, R225, 0x1, P5 ;  /* 0x00000000b715b211 */ /* 0x000fc600028f0ce1 */
[----:B-----5:R4:W-:Y:S04]  /*1f200*/  @!P2 ST.E.128 desc[UR6][R2.64], R4 ;  /* 0x000000040200a985 */ /* 0x0209e8000c101d06 */
[----:B------:R4:W-:Y:S02]  /*1f210*/  @!P3 ST.E.128 desc[UR6][R20.64], R32 ;  /* 0x000000201400b985 */ /* 0x0009e4000c101d06 */
.L_x_1929:
[----:B------:R-:W-:Y:S05]  /*1f220*/  BSYNC B1 ;  /* 0x0000000000017941 */ /* 0x000fea0003800000 */
.L_x_1928:
[----:B-1----:R1:W0:Y:S01]  /*1f230*/  SHFL.IDX PT, R0, R48, 0x1, 0x181f ;  /* 0x00381f0030007f89 */ /* 0x00222200000e0000 */
[----:B------:R-:W-:Y:S03]  /*1f240*/  BSSY B1, `(.L_x_1930) ;  /* 0x000000d000017945 */ /* 0x000fe60003800000 */
[----:B----45:R1:W4:Y:S01]  /*1f250*/  SHFL.IDX PT, R4, R24, 0x1, 0x181f ;  /* 0x00381f0018047f89 */ /* 0x03032200000e0000 */
[----:B------:R-:W-:Y:S05]  /*1f260*/  @P0 BRA `(.L_x_1931) ;  /* 0x0000000000280947 */ /* 0x000fea0003800000 */
[----:B------:R-:W-:Y:S01]  /*1f270*/  ULDC UR4, c[0x0][0xac8] ;  /* 0x0002b20000047ab9 */ /* 0x000fe20000000800 */
[----:B------:R-:W-:Y:S01]  /*1f280*/  ULDC.64 UR6, c[0x0][0x208] ;  /* 0x0000820000067ab9 */ /* 0x000fe20000000a00 */
[----:B------:R-:W-:Y:S02]  /*1f290*/  ISETP.GE.AND P3, PT, R182, UR4, PT ;  /* 0x00000004b6007c0c */ /* 0x000fe4000bf66270 */
[----:B------:R-:W-:-:S11]  /*1f2a0*/  ISETP.GE.AND P4, PT, R183, UR4, PT ;  /* 0x00000004b7007c0c */ /* 0x000fd6000bf86270 */
[CC--:B----4-:R-:W-:Y:S02]  /*1f2b0*/  @!P3 LEA R2, P0, R182.reuse, R4.reuse, 0x1 ;  /* 0x00000004b602b211 */ /* 0x0d0fe400078008ff */
[C---:B------:R-:W-:Y:S02]  /*1f2c0*/  @!P4 LEA R4, P2, R183.reuse, R4, 0x1 ;  /* 0x00000004b704c211 */ /* 0x040fe400078408ff */
[-C--:B0-----:R-:W-:Y:S02]  /*1f2d0*/  @!P3 LEA.HI.X R3, R182, R0.reuse, R226, 0x1, P0 ;  /* 0x00000000b603b211 */ /* 0x081fe400000f0ce2 */
[----:B------:R-:W-:-:S03]  /*1f2e0*/  @!P4 LEA.HI.X R5, R183, R0, R225, 0x1, P2 ;  /* 0x00000000b705c211 */ /* 0x000fc600010f0ce1 */
[----:B------:R0:W-:Y:S04]  /*1f2f0*/  @!P3 ST.E.128 desc[UR6][R2.64], R8 ;  /* 0x000000080200b985 */ /* 0x0001e8000c101d06 */
[----:B------:R0:W-:Y:S02]  /*1f300*/  @!P4 ST.E.128 desc[UR6][R4.64], R36 ;  /* 0x000000240400c985 */ /* 0x0001e4000c101d06 */
.L_x_1931:
[----:B------:R-:W-:Y:S05]  /*1f310*/  BSYNC B1 ;  /* 0x0000000000017941 */ /* 0x000fea0003800000 */
.L_x_1930:
[----:B0-----:R0:W0:Y:S01]  /*1f320*/  SHFL.IDX PT, R0, R48, 0x2, 0x181f ;  /* 0x00581f0030007f89 */ /* 0x00102200000e0000 */
[----:B------:R-:W-:Y:S03]  /*1f330*/  BSSY B1, `(.L_x_1932) ;  /* 0x000000d000017945 */ /* 0x000fe60003800000 */
[----:B----4-:R4:W0:Y:S01]  /*1f340*/  SHFL.IDX PT, R4, R24, 0x2, 0x181f ;  /* 0x00581f0018047f89 */ /* 0x01082200000e0000 */
[----:B------:R-:W-:Y:S05]  /*1f350*/  @P1 BRA `(.L_x_1933) ;  /* 0x0000000000281947 */ /* 0x000fea0003800000 */
[----:B------:R-:W-:Y:S01]  /*1f360*/  ULDC UR4, c[0x0][0xac8] ;  /* 0x0002b20000047ab9 */ /* 0x000fe20000000800 */
[----:B------:R-:W-:Y:S01]  /*1f370*/  ULDC.64 UR6, c[0x0][0x208] ;  /* 0x0000820000067ab9 */ /* 0x000fe20000000a00 */
        /* <DEDUP_REMOVED lines=8> */
.L_x_1933:
[----:B------:R-:W-:Y:S05]  /*1f400*/  BSYNC B1 ;  /* 0x0000000000017941 */ /* 0x000fea0003800000 */
.L_x_1932:
[----:B0-----:R-:W-:Y:S01]  /*1f410*/  VIADD R0, R50, 0x60 ;  /* 0x0000006032007836 */ /* 0x001fe20000000000 */
[----:B-12---:R-:W0:Y:S04]  /*1f420*/  SHFL.IDX PT, R48, R48, 0x3, 0x181f ;  /* 0x00781f0030307f89 */ /* 0x006e2800000e0000 */
[----:B------:R-:W-:Y:S01]  /*1f430*/  ISETP.GE.AND P0, PT, R0, R59, PT ;  /* 0x0000003b0000720c */ /* 0x000fe20003f06270 */
[----:B----4-:R-:W1:-:S12]  /*1f440*/  SHFL.IDX PT, R24, R24, 0x3, 0x181f ;  /* 0x00781f0018187f89 */ /* 0x010e5800000e0000 */
[----:B------:R-:W-:Y:S05]  /*1f450*/  @P0 BRA `(.L_x_1934) ;  /* 0x0000000c00000947 */ /* 0x000fea0003800000 */
[----:B------:R-:W-:Y:S01]  /*1f460*/  ULDC UR4, c[0x0][0xac8] ;  /* 0x0002b20000047ab9 */ /* 0x000fe20000000800 */
[----:B------:R-:W-:Y:S01]  /*1f470*/  ULDC.64 UR6, c[0x0][0x208] ;  /* 0x0000820000067ab9 */ /* 0x000fe20000000a00 */
[----:B------:R-:W-:-:S13]  /*1f480*/  ISETP.GE.AND P1, PT, R182, UR4, PT ;  /* 0x00000004b6007c0c */ /* 0x000fda000bf26270 */
[----:B-1----:R-:W-:-:S04]  /*1f490*/  @!P1 LEA R2, P0, R182, R24, 0x1 ;  /* 0x00000018b6029211 */ /* 0x002fc800078008ff */
[----:B0-----:R-:W-:Y:S02]  /*1f4a0*/  @!P1 LEA.HI.X R3, R182, R48, R226, 0x1, P0 ;  /* 0x00000030b6039211 */ /* 0x001fe400000f0ce2 */
[----:B------:R-:W-:-:S03]  /*1f4b0*/  ISETP.GE.AND P0, PT, R183, UR4, PT ;  /* 0x00000004b7007c0c */ /* 0x000fc6000bf06270 */
[----:B------:R0:W-:Y:S10]  /*1f4c0*/  @!P1 ST.E.128 desc[UR6][R2.64], R28 ;  /* 0x0000001c02009985 */ /* 0x0001f4000c101d06 */
[----:B------:R-:W-:Y:S05]  /*1f4d0*/  @P0 BRA `(.L_x_1934) ;  /* 0x0000000800e00947 */ /* 0x000fea0003800000 */
[----:B0-----:R-:W-:Y:S01]  /*1f4e0*/  LEA R2, P0, R183, R24, 0x1 ;  /* 0x00000018b7027211 */ /* 0x001fe200078008ff */
[----:B------:R-:W-:-:S03]  /*1f4f0*/  ULDC.64 UR4, c[0x0][0x208] ;  /* 0x0000820000047ab9 */ /* 0x000fc60000000a00 */
[----:B------:R-:W-:-:S05]  /*1f500*/  LEA.HI.X R3, R183, R48, R225, 0x1, P0 ;  /* 0x00000030b7037211 */ /* 0x000fca00000f0ce1 */
[----:B------:R0:W-:Y:S01]  /*1f510*/  ST.E.128 desc[UR4][R2.64], R44 ;  /* 0x0000002c02007985 */ /* 0x0001e2000c101d04 */
[----:B------:R-:W-:Y:S05]  /*1f520*/  BRA `(.L_x_1934) ;  /* 0x0000000800cc7947 */ /* 0x000fea0003800000 */
.L_x_1926:
[----:B------:R-:W-:Y:S01]  /*1f530*/  ULDC.64 UR4, c[0x0][0xc00] ;  /* 0x0003000000047ab9 */ /* 0x000fe20000000a00 */
[----:B------:R-:W2:Y:S01]  /*1f540*/  LDC R21, c[0x0][0xbe8] ;  /* 0x0002fa00ff157b82 */ /* 0x000ea20000000800 */
[----:B------:R-:W-:Y:S01]  /*1f550*/  ISETP.NE.U32.AND P0, PT, RZ, UR4, PT ;  /* 0x00000004ff007c0c */ /* 0x000fe2000bf05070 */
[----:B------:R-:W-:Y:S01]  /*1f560*/  IMAD.MOV.U32 R6, RZ, RZ, RZ ;  /* 0x000000ffff067224 */ /* 0x000fe200078e00ff */
[----:B------:R-:W-:Y:S02]  /*1f570*/  ULDC.64 UR6, c[0x0][0x208] ;  /* 0x0000820000067ab9 */ /* 0x000fe40000000a00 */
[----:B------:R-:W-:Y:S01]  /*1f580*/  ISETP.NE.AND.EX P0, PT, RZ, UR5, PT, P0 ;  /* 0x00000005ff007c0c */ /* 0x000fe2000bf05300 */
[----:B------:R-:W-:Y:S02]  /*1f590*/  ULDC.64 UR4, c[0x0][0xc08] ;  /* 0x0003020000047ab9 */ /* 0x000fe40000000a00 */
[----:B------:R-:W-:Y:S01]  /*1f5a0*/  ISETP.NE.U32.AND P1, PT, RZ, UR4, PT ;  /* 0x00000004ff007c0c */ /* 0x000fe2000bf25070 */
[----:B------:R-:W3:Y:S03]  /*1f5b0*/  LDC.64 R2, c[0x0][0xc00] ;  /* 0x00030000ff027b82 */ /* 0x000ee60000000a00 */
[----:B------:R-:W-:-:S02]  /*1f5c0*/  ISETP.NE.AND.EX P1, PT, RZ, UR5, PT, P1 ;  /* 0x00000005ff007c0c */ /* 0x000fc4000bf25310 */
[----:B--2---:R-:W-:-:S11]  /*1f5d0*/  ISETP.NE.AND P2, PT, R21, 0x1, PT ;  /* 0x000000011500780c */ /* 0x004fd60003f45270 */
[----:B------:R-:W2:Y:S01]  /*1f5e0*/  @P1 LDC.64 R4, c[0x0][0xc08] ;  /* 0x00030200ff041b82 */ /* 0x000ea20000000a00 */
[----:B------:R-:W-:Y:S01]  /*1f5f0*/  ULDC UR4, c[0x0][0xa88] ;  /* 0x0002a20000047ab9 */ /* 0x000fe20000000800 */
[----:B---3--:R-:W-:-:S06]  /*1f600*/  IMAD.WIDE R2, R186, 0x4, R2 ;  /* 0x00000004ba027825 */ /* 0x008fcc00078e0202 */
[----:B------:R-:W3:Y:S08]  /*1f610*/  @P2 LDC R20, c[0x0][0xbec] ;  /* 0x0002fb00ff142b82 */ /* 0x000ef00000000800 */
[----:B------:R-:W4:Y:S01]  /*1f620*/  @P2 LDC R29, c[0x0][0xbf0] ;  /* 0x0002fc00ff1d2b82 */ /* 0x000f220000000800 */
[----:B------:R-:W-:Y:S01]  /*1f630*/  MOV R0, UR4 ;  /* 0x0000000400007c02 */ /* 0x000fe20008000f00 */
[----:B------:R0:W5:Y:S01]  /*1f640*/  @P0 LDG.E R6, desc[UR6][R2.64] ;  /* 0x0000000602060981 */ /* 0x000162000c1e1900 */
[----:B--2---:R-:W-:Y:S01]  /*1f650*/  @P1 IMAD.WIDE R4, R186, 0x4, R4 ;  /* 0x00000004ba041825 */ /* 0x004fe200078e0204 */
[----:B------:R-:W-:-:S04]  /*1f660*/  ISETP.GE.AND P3, PT, R227, 0x80, PT ;  /* 0x00000080e300780c */ /* 0x000fc80003f66270 */
[----:B------:R0:W5:Y:S01]  /*1f670*/  @P1 LDG.E R0, desc[UR6][R4.64] ;  /* 0x0000000604001981 */ /* 0x000162000c1e1900 */
[----:B------:R-:W-:Y:S01]  /*1f680*/  SHF.R.S32.HI R7, RZ, 0x1f, R186 ;  /* 0x0000001fff077819 */ /* 0x000fe200000114ba */
[----:B------:R-:W-:Y:S07]  /*1f690*/  @P1 BRA `(.L_x_1935) ;  /* 0x0000000000141947 */ /* 0x000fee0003800000 */
[----:B------:R-:W-:Y:S05]  /*1f6a0*/  @!P0 BRA `(.L_x_1935) ;  /* 0x0000000000108947 */ /* 0x000fea0003800000 */
[----:B------:R-:W-:Y:S02]  /*1f6b0*/  ULDC.64 UR4, c[0x0][0x208] ;  /* 0x0000820000047ab9 */ /* 0x000fe40000000a00 */
[----:B0-----:R-:W2:Y:S04]  /*1f6c0*/  LDG.E R5, desc[UR4][R2.64] ;  /* 0x0000000402057981 */ /* 0x001ea8000c1e1900 */
[----:B-----5:R-:W2:Y:S02]  /*1f6d0*/  LDG.E R0, desc[UR4][R2.64+0x4] ;  /* 0x0000040402007981 */ /* 0x020ea4000c1e1900 */
[----:B--2---:R-:W-:-:S07]  /*1f6e0*/  IMAD.IADD R0, R0, 0x1, -R5 ;  /* 0x0000000100007824 */ /* 0x004fce00078e0a05 */
.L_x_1935:
[----:B------:R-:W-:Y:S01]  /*1f6f0*/  BSSY B1, `(.L_x_1936) ;  /* 0x000002e000017945 */ /* 0x000fe20003800000 */
[----:B------:R-:W-:Y:S02]  /*1f700*/  SHF.R.S32.HI R10, RZ, 0x1f, R185 ;  /* 0x0000001fff0a7819 */ /* 0x000fe400000114b9 */
[----:B------:R-:W-:Y:S02]  /*1f710*/  SEL R13, R186, RZ, !P0 ;  /* 0x000000ffba0d7207 */ /* 0x000fe40004000000 */
[----:B------:R-:W-:Y:S02]  /*1f720*/  SEL R12, R7, RZ, !P0 ;  /* 0x000000ff070c7207 */ /* 0x000fe40004000000 */
[----:B-----5:R-:W-:Y:S01]  /*1f730*/  SHF.R.S32.HI R11, RZ, 0x1f, R6 ;  /* 0x0000001fff0b7819 */ /* 0x020fe20000011406 */
[----:B------:R-:W-:Y:S06]  /*1f740*/  @P3 BRA `(.L_x_1937) ;  /* 0x0000000000a03947 */ /* 0x000fec0003800000 */
[----:B0-----:R-:W0:Y:S01]  /*1f750*/  S2R R4, SR_TID.X ;  /* 0x0000000000047919 */ /* 0x001e220000002100 */
[----:B------:R-:W2:Y:S02]  /*1f760*/  LDC R14, c[0x0][0xbe8] ;  /* 0x0002fa00ff0e7b82 */ /* 0x000ea40000000800 */
[----:B--2---:R-:W-:Y:S01]  /*1f770*/  IMAD R2, R0, R14, RZ ;  /* 0x0000000e00027224 */ /* 0x004fe200078e02ff */
[----:B0-----:R-:W-:-:S04]  /*1f780*/  IADD3 R9, R177, -0x80, R4 ;  /* 0xffffff80b1097810 */ /* 0x001fc80007ffe004 */
[----:B------:R-:W-:-:S13]  /*1f790*/  ISETP.GE.AND P0, PT, R9, R2, PT ;  /* 0x000000020900720c */ /* 0x000fda0003f06270 */
[----:B------:R-:W-:Y:S05]  /*1f7a0*/  @P0 BRA `(.L_x_1937) ;  /* 0x0000000000880947 */ /* 0x000fea0003800000 */
[----:B------:R-:W-:Y:S01]  /*1f7b0*/  ISETP.NE.AND P0, PT, R14, 0x1, PT ;  /* 0x000000010e00780c */ /* 0x000fe20003f05270 */
[----:B------:R-:W-:Y:S01]  /*1f7c0*/  ULDC.64 UR4, c[0x0][0xb90] ;  /* 0x0002e40000047ab9 */ /* 0x000fe20000000a00 */
[----:B------:R-:W-:Y:S01]  /*1f7d0*/  IMAD.MOV.U32 R2, RZ, RZ, R6 ;  /* 0x000000ffff027224 */ /* 0x000fe200078e0006 */
[----:B------:R-:W-:Y:S01]  /*1f7e0*/  ULDC.64 UR6, c[0x0][0x208] ;  /* 0x0000820000067ab9 */ /* 0x000fe20000000a00 */
        /* <DEDUP_REMOVED lines=8> */
[----:B------:R-:W2:Y:S01]  /*1f870*/  @P0 LDC R15, c[0x0][0xbf0] ;  /* 0x0002fc00ff0f0b82 */ /* 0x000ea20000000800 */
[----:B------:R-:W-:-:S04]  /*1f880*/  IMAD.WIDE.U32 R2, R13, UR4, R2 ;  /* 0x000000040d027c25 */ /* 0x000fc8000f8e0002 */
[----:B0-----:R-:W-:-:S05]  /*1f890*/  @P0 IMAD.HI.U32 R4, R9, R4, RZ ;  /* 0x0000000409040227 */ /* 0x001fca00078e00ff */
[----:B--2---:R-:W-:Y:S01]  /*1f8a0*/  @P0 SHF.R.U32.HI R5, RZ, R15, R4 ;  /* 0x0000000fff050219 */ /* 0x004fe20000011604 */
        /* <DEDUP_REMOVED lines=18> */
.L_x_1937:
[----:B------:R-:W-:Y:S05]  /*1f9d0*/  BSYNC B1 ;  /* 0x0000000000017941 */ /* 0x000fea0003800000 */
.L_x_1936:
[----:B------:R-:W-:Y:S01]  /*1f9e0*/  ULDC.64 UR4, c[0x0][0xaa0] ;  /* 0x0002a80000047ab9 */ /* 0x000fe20000000a00 */
[----:B0-2---:R-:W-:Y:S01]  /*1f9f0*/  IMAD R4, R184, 0x20, R190 ;  /* 0x00000020b8047824 */ /* 0x005fe200078e02be */
[----:B------:R-:W-:Y:S01]  /*1fa00*/  BSSY B1, `(.L_x_1938) ;  /* 0x0000038000017945 */ /* 0x000fe20003800000 */
[----:B------:R-:W-:Y:S02]  /*1fa10*/  IMAD R3, R11, UR4, RZ ;  /* 0x000000040b037c24 */ /* 0x000fe4000f8e02ff */
[----:B------:R-:W-:Y:S02]  /*1fa20*/  IMAD.IADD R9, R177, 0x1, R4 ;  /* 0x00000001b1097824 */ /* 0x000fe400078e0204 */
[C---:B------:R-:W-:Y:S02]  /*1fa30*/  IMAD R5, R6.reuse, UR5, R3 ;  /* 0x0000000506057c24 */ /* 0x040fe4000f8e0203 */
[----:B------:R-:W-:Y:S01]  /*1fa40*/  IMAD.WIDE.U32 R2, R6, UR4, RZ ;  /* 0x0000000406027c25 */ /* 0x000fe2000f8e00ff */
[----:B------:R-:W-:-:S03]  /*1fa50*/  ULDC.64 UR4, c[0x0][0xae8] ;  /* 0x0002ba0000047ab9 */ /* 0x000fc60000000a00 */
[----:B------:R-:W-:Y:S02]  /*1fa60*/  IMAD.IADD R3, R3, 0x1, R5 ;  /* 0x0000000103037824 */ /* 0x000fe400078e0205 */
[----:B------:R-:W-:Y:S02]  /*1fa70*/  IMAD R6, R10, UR4, RZ ;  /* 0x000000040a067c24 */ /* 0x000fe4000f8e02ff */
[----:B---3--:R-:W-:-:S04]  /*1fa80*/  @P2 IMAD.HI.U32 R4, R9, R20, RZ ;  /* 0x0000001409042227 */ /* 0x008fc800078e00ff */
[C---:B------:R-:W-:Y:S02]  /*1fa90*/  IMAD R7, R185.reuse, UR5, R6 ;  /* 0x00000005b9077c24 */ /* 0x040fe4000f8e0206 */
[----:B------:R-:W-:Y:S01]  /*1faa0*/  IMAD.WIDE.U32 R2, R185, UR4, R2 ;  /* 0x00000004b9027c25 */ /* 0x000fe2000f8e0002 */
[----:B------:R-:W-:-:S03]  /*1fab0*/  ULDC.64 UR4, c[0x0][0xaf0] ;  /* 0x0002bc0000047ab9 */ /* 0x000fc60000000a00 */
[----:B------:R-:W-:Y:S01]  /*1fac0*/  IMAD.MOV.U32 R5, RZ, RZ, R9 ;  /* 0x000000ffff057224 */ /* 0x000fe200078e0009 */
[----:B----4-:R-:W-:Y:S01]  /*1fad0*/  @P2 SHF.R.U32.HI R5, RZ, R29, R4 ;  /* 0x0000001dff052219 */ /* 0x010fe20000011604 */
[----:B------:R-:W-:Y:S02]  /*1fae0*/  IMAD R6, R12, UR4, RZ ;  /* 0x000000040c067c24 */ /* 0x000fe4000f8e02ff */
[----:B------:R-:W-:Y:S01]  /*1faf0*/  IMAD.IADD R3, R3, 0x1, R7 ;  /* 0x0000000103037824 */ /* 0x000fe200078e0207 */
[----:B------:R-:W-:Y:S01]  /*1fb00*/  SHF.R.S32.HI R4, RZ, 0x1f, R5 ;  /* 0x0000001fff047819 */ /* 0x000fe20000011405 */
[----:B------:R-:W-:Y:S01]  /*1fb10*/  IMAD R7, R13, UR5, R6 ;  /* 0x000000050d077c24 */ /* 0x000fe2000f8e0206 */
[----:B------:R-:W-:Y:S01]  /*1fb20*/  IADD3 R6, -R5, RZ, RZ ;  /* 0x000000ff05067210 */ /* 0x000fe20007ffe1ff */
[----:B------:R-:W-:Y:S01]  /*1fb30*/  IMAD.WIDE.U32 R2, R13, UR4, R2 ;  /* 0x000000040d027c25 */ /* 0x000fe2000f8e0002 */
[----:B------:R-:W-:-:S03]  /*1fb40*/  ULDC.64 UR4, c[0x0][0xae0] ;  /* 0x0002b80000047ab9 */ /* 0x000fc60000000a00 */
        /* <DEDUP_REMOVED lines=25> */
[----:B------:R-:W-:Y:S01]  /*1fce0*/  ULDC UR4, c[0x0][0xac8] ;  /* 0x0002b20000047ab9 */ /* 0x000fe20000000800 */
[----:B------:R-:W-:Y:S01]  /*1fcf0*/  ULDC.64 UR6, c[0x0][0x208] ;  /* 0x0000820000067ab9 */ /* 0x000fe20000000a00 */
        /* <DEDUP_REMOVED lines=8> */
.L_x_1939:
[----:B------:R-:W-:Y:S05]  /*1fd80*/  BSYNC B1 ;  /* 0x0000000000017941 */ /* 0x000fea0003800000 */
.L_x_1938:
[----:B---3--:R3:W0:Y:S01]  /*1fd90*/  SHFL.IDX PT, R0, R5, 0x1, 0x181f ;  /* 0x00381f0005007f89 */ /* 0x00862200000e0000 */
[----:B------:R-:W-:Y:S03]  /*1fda0*/  BSSY B1, `(.L_x_1940) ;  /* 0x000000d000017945 */ /* 0x000fe60003800000 */
[----:B--2-4-:R3:W2:Y:S01]  /*1fdb0*/  SHFL.IDX PT, R2, R4, 0x1, 0x181f ;  /* 0x00381f0004027f89 */ /* 0x0146a200000e0000 */
[----:B------:R-:W-:Y:S05]  /*1fdc0*/  @P1 BRA `(.L_x_1941) ;  /* 0x0000000000281947 */ /* 0x000fea0003800000 */
        /* <DEDUP_REMOVED lines=10> */
.L_x_1941:
[----:B------:R-:W-:Y:S05]  /*1fe70*/  BSYNC B1 ;  /* 0x0000000000017941 */ /* 0x000fea0003800000 */
.L_x_1940:
[----:B0-----:R0:W0:Y:S01]  /*1fe80*/  SHFL.IDX PT, R0, R5, 0x2, 0x181f ;  /* 0x00581f0005007f89 */ /* 0x00102200000e0000 */
[----:B------:R-:W-:Y:S03]  /*1fe90*/  BSSY B1, `(.L_x_1942) ;  /* 0x000000d000017945 */ /* 0x000fe60003800000 */
[----:B--2-4-:R2:W4:Y:S01]  /*1fea0*/  SHFL.IDX PT, R2, R4, 0x2, 0x181f ;  /* 0x00581f0004027f89 */ /* 0x01452200000e0000 */
        /* <DEDUP_REMOVED lines=11> */
.L_x_1943:
[----:B------:R-:W-:Y:S05]  /*1ff60*/  BSYNC B1 ;  /* 0x0000000000017941 */ /* 0x000fea0003800000 */
.L_x_1942:
[----:B0-----:R-:W-:Y:S01]  /*1ff70*/  IADD3 R0, R6, 0x60, RZ ;  /* 0x0000006006007810 */ /* 0x001fe20007ffe0ff */
[----:B---3--:R-:W0:Y:S03]  /*1ff80*/  SHFL.IDX PT, R5, R5, 0x3, 0x181f ;  /* 0x00781f0005057f89 */ /* 0x008e2600000e0000 */
[----:B------:R-:W-:Y:S01]  /*1ff90*/  ISETP.GE.AND P0, PT, R0, R21, PT ;  /* 0x000000150000720c */ /* 0x000fe20003f06270 */
[----:B----4-:R3:W4:-:S12]  /*1ffa0*/  SHFL.IDX PT, R2, R4, 0x3, 0x181f ;  /* 0x00781f0004027f89 */ /* 0x01071800000e0000 */
[----:B---3--:R-:W-:Y:S05]  /*1ffb0*/  @P0 BRA `(.L_x_1934) ;  /* 0x0000000000280947 */ /* 0x008fea0003800000 */
        /* <DEDUP_REMOVED lines=10> */
.L_x_1934:
[----:B------:R-:W-:Y:S05]  /*20060*/  BSYNC B0 ;  /* 0x0000000000007941 */ /* 0x000fea0003800000 */
.L_x_1925:
[----:B------:R-:W-:Y:S02]  /*20070*/  ULDC UR4, c[0x0][0xc3c] ;  /* 0x00030f0000047ab9 */ /* 0x000fe40000000800 */
[----:B-1----:R-:W-:-:S13]  /*20080*/  ISETP.GE.AND P0, PT, R27, UR4, PT ;  /* 0x000000041b007c0c */ /* 0x002fda000bf06270 */
[----:B------:R-:W-:Y:S05]  /*20090*/  @!P0 BRA `(.L_x_1944) ;  /* 0xfffffe10006c8947 */ /* 0x000fea000383ffff */
[----:B------:R-:W-:Y:S05]  /*200a0*/  BRA `(.L_x_1658) ;  /* 0x0000008400047947 */ /* 0x000fea0003800000 */
.L_x_1656:
[----:B------:R-:W-:-:S08]  /*200b0*/  NOP ;  /* 0x0000000000007918 */ /* 0x000fd00000000000 */
[----:B------:R-:W0:-:S00]  /*200c0*/  USETMAXREG.DEALLOC.CTAPOOL 0x18 ;  /* 0x00000018000079c8 */ /* 0x000e0000080e0500 */
        /* <DEDUP_REMOVED lines=16> */
.L_x_1945:
[----:B------:R-:W-:Y:S01]  /*201d0*/  LOP3.LUT R0, R4, 0x1f, RZ, 0xc0, !PT ;  /* 0x0000001f04007812 */ /* 0x000fe200078ec0ff */
[----:B------:R-:W-:Y:S01]  /*201e0*/  ULDC UR4, c[0x0][0xc3c] ;  /* 0x00030f0000047ab9 */ /* 0x000fe20000000800 */
[----:B------:R-:W-:Y:S01]  /*201f0*/  ULDC.64 UR6, c[0x0][0x208] ;  /* 0x0000820000067ab9 */ /* 0x000fe20000000a00 */
[----:B------:R-:W-:Y:S01]  /*20200*/  ULDC UR5, c[0x0][0xc38] ;  /* 0x00030e0000057ab9 */ /* 0x000fe20000000800 */
[----:B------:R-:W-:-:S04]  /*20210*/  ISETP.NE.AND P0, PT, R0, 0x1f, PT ;  /* 0x0000001f0000780c */ /* 0x000fc80003f05270 */
[----:B------:R-:W-:-:S13]  /*20220*/  ISETP.GE.OR P1, PT, R0, UR4, !P0 ;  /* 0x0000000400007c0c */ /* 0x000fda000c726670 */
[----:B0-----:R-:W0:Y:S02]  /*20230*/  @!P1 LDC.64 R2, c[0x0][0xc80] ;  /* 0x00032000ff029b82 */ /* 0x001e240000000a00 */
[----:B0-----:R-:W-:-:S05]  /*20240*/  @!P1 IMAD.WIDE.U32 R2, R0, 0x4, R2 ;  /* 0x0000000400029825 */ /* 0x001fca00078e0002 */
[----:B------:R-:W2:Y:S01]  /*20250*/  @!P1 LDG.E R5, desc[UR6][R2.64] ;  /* 0x0000000602059981 */ /* 0x000ea2000c1e1900 */
[C---:B------:R-:W-:Y:S01]  /*20260*/  ISETP.NE.AND P1, PT, R0.reuse, RZ, PT ;  /* 0x000000ff0000720c */ /* 0x040fe20003f25270 */
[----:B------:R-:W0:Y:S01]  /*20270*/  S2UR UR6, SR_CTAID.X ;  /* 0x00000000000679c3 */ /* 0x000e220000002500 */
[C---:B------:R-:W-:Y:S01]  /*20280*/  ISETP.GE.U32.AND P2, PT, R0.reuse, 0x2, PT ;  /* 0x000000020000780c */ /* 0x040fe20003f46070 */
[----:B------:R-:W-:Y:S01]  /*20290*/  UMOV UR4, URZ ;  /* 0x0000003f00047c82 */ /* 0x000fe20008000000 */
[C---:B------:R-:W-:Y:S02]  /*202a0*/  ISETP.GE.U32.AND P3, PT, R0.reuse, 0x4, PT ;  /* 0x000000040000780c */ /* 0x040fe40003f66070 */
[C---:B------:R-:W-:Y:S02]  /*202b0*/  ISETP.GE.U32.AND P4, PT, R0.reuse, 0x8, PT ;  /* 0x000000080000780c */ /* 0x040fe40003f86070 */
[----:B------:R-:W-:Y:S02]  /*202c0*/  ISETP.GE.U32.AND P5, PT, R0, 0x10, PT ;  /* 0x000000100000780c */ /* 0x000fe40003fa6070 */
[----:B------:R-:W-:Y:S01]  /*202d0*/  MOV R16, RZ ;  /* 0x000000ff00107202 */ /* 0x000fe20000000f00 */
        /* <DEDUP_REMOVED lines=25> */
.L_x_1951:
        /* <DEDUP_REMOVED lines=13> */
.L_x_1950:
[----:B------:R-:W-:Y:S05]  /*20540*/  BSYNC B0 ;  /* 0x0000000000007941 */ /* 0x000fea0003800000 */
.L_x_1949:
[----:B0----5:R-:W0:Y:S02]  /*20550*/  SHFL.UP PT, R2, R5, 0x1, RZ ;  /* 0x0420000005027989 */ /* 0x021e2400000e00ff */
        /* <DEDUP_REMOVED lines=20> */
.L_x_1947:
[----:B------:R-:W-:Y:S01]  /*206a0*/  IMAD.IADD R7, R7, 0x1, -R2 ;  /* 0x0000000107077824 */ /* 0x000fe200078e0a02 */
[----:B------:R-:W-:-:S03]  /*206b0*/  ULDC.64 UR8, c[0x0][0x208] ;  /* 0x0000820000087ab9 */ /* 0x000fc60000000a00 */
[----:B------:R-:W-:-:S05]  /*206c0*/  IMAD R2, R6, UR5, R7 ;  /* 0x0000000506027c24 */ /* 0x000fca000f8e0207 */
[----:B------:R-:W-:Y:S02]  /*206d0*/  ISETP.GT.AND P0, PT, R2, UR6, PT ;  /* 0x0000000602007c0c */ /* 0x000fe4000bf04270 */
[----:B------:R-:W0:Y:S11]  /*206e0*/  LDC.64 R2, c[0x0][0xc90] ;  /* 0x00032400ff027b82 */ /* 0x000e360000000a00 */
[----:B------:R-:W-:-:S04]  /*206f0*/  VOTE.ANY R12, PT, !P0 ;  /* 0x00000000000c7806 */ /* 0x000fc800040e0100 */
[----:B------:R-:W1:Y:S02]  /*20700*/  POPC R8, R12 ;  /* 0x0000000c00087309 */ /* 0x000e640000000000 */
[----:B-1----:R-:W-:-:S05]  /*20710*/  IADD3 R19, R8, UR4, RZ ;  /* 0x0000000408137c10 */ /* 0x002fca000fffe0ff */
        /* <DEDUP_REMOVED lines=13> */
.L_x_1952:
[----:B-1----:R-:W-:Y:S02]  /*207f0*/  IMAD.MOV R2, RZ, RZ, -R3 ;  /* 0x000000ffff027224 */ /* 0x002fe400078e0a03 */
[----:B---3--:R-:W-:Y:S02]  /*20800*/  IMAD R16, R16, UR5, R7 ;  /* 0x0000000510107c24 */ /* 0x008fe4000f8e0207 */
[----:B------:R-:W-:Y:S02]  /*20810*/  IMAD R7, R2, R11, RZ ;  /* 0x0000000b02077224 */ /* 0x000fe400078e02ff */
[----:B------:R-:W-:-:S04]  /*20820*/  IMAD.MOV.U32 R2, RZ, RZ, RZ ;  /* 0x000000ffff027224 */ /* 0x000fc800078e00ff */
[----:B------:R-:W-:Y:S01]  /*20830*/  IMAD.HI.U32 R3, R3, R7, R2 ;  /* 0x0000000703037227 */ /* 0x000fe200078e0002 */
[----:B------:R-:W-:Y:S02]  /*20840*/  IADD3 R2, -R16, UR6, RZ ;  /* 0x0000000610027c10 */ /* 0x000fe4000fffe1ff */
[----:B------:R-:W-:Y:S02]  /*20850*/  IABS R7, R9 ;  /* 0x0000000900077213 */ /* 0x000fe40000000000 */
[----:B--2---:R-:W-:-:S03]  /*20860*/  IABS R6, R2 ;  /* 0x0000000200067213 */ /* 0x004fc60000000000 */
        /* <DEDUP_REMOVED lines=18> */
[----:B------:R-:W-:-:S04]  /*20990*/  VIADDMNMX R10, R3, UR5, R10, PT ;  /* 0x00000005030a7c46 */ /* 0x000fc8000b80010a */
[----:B------:R-:W-:-:S04]  /*209a0*/  IABS R7, R10 ;  /* 0x0000000a00077213 */ /* 0x000fc80000000000 */
[----:B------:R-:W1:Y:S08]  /*209b0*/  I2F.RP R8, R7 ;  /* 0x0000000700087306 */ /* 0x000e700000209400 */
[----:B-1----:R-:W1:Y:S02]  /*209c0*/  MUFU.RCP R8, R8 ;  /* 0x0000000800087308 */ /* 0x002e640000001000 */
[----:B-1----:R-:W-:Y:S01]  /*209d0*/  VIADD R3, R8, 0xffffffe ;  /* 0x0ffffffe08037836 */ /* 0x002fe20000000000 */
[----:B------:R-:W-:-:S05]  /*209e0*/  IABS R8, R10 ;  /* 0x0000000a00087213 */ /* 0x000fca0000000000 */
[----:B------:R-:W1:Y:S01]  /*209f0*/  F2I.FTZ.U32.TRUNC.NTZ R3, R3 ;  /* 0x0000000300037305 */ /* 0x000e62000021f000 */
[----:B------:R-:W-:Y:S01]  /*20a00*/  IMAD.MOV R8, RZ, RZ, -R8 ;  /* 0x000000ffff087224 */ /* 0x000fe200078e0a08 */
[----:B-1----:R-:W-:-:S05]  /*20a10*/  IADD3 R2, RZ, -R3, RZ ;  /* 0x80000003ff027210 */ /* 0x002fca0007ffe0ff */
[----:B------:R-:W-:Y:S02]  /*20a20*/  IMAD R11, R2, R7, RZ ;  /* 0x00000007020b7224 */ /* 0x000fe400078e02ff */
[----:B------:R-:W-:-:S04]  /*20a30*/  IMAD.MOV.U32 R2, RZ, RZ, RZ ;  /* 0x000000ffff027224 */ /* 0x000fc800078e00ff */
[----:B------:R-:W-:Y:S01]  /*20a40*/  IMAD.HI.U32 R2, R3, R11, R2 ;  /* 0x0000000b03027227 */ /* 0x000fe200078e0002 */
[----:B------:R-:W-:Y:S02]  /*20a50*/  IABS R11, R9 ;  /* 0x00000009000b7213 */ /* 0x000fe40000000000 */
[C---:B------:R-:W-:Y:S02]  /*20a60*/  LOP3.LUT R3, R9.reuse, R10, RZ, 0x3c, !PT ;  /* 0x0000000a09037212 */ /* 0x040fe400078e3cff */
[----:B------:R-:W-:Y:S01]  /*20a70*/  IADD3 R9, R9, R6, RZ ;  /* 0x0000000609097210 */ /* 0x000fe20007ffe0ff */
[----:B------:R-:W-:Y:S01]  /*20a80*/  IMAD.HI.U32 R2, R2, R11, RZ ;  /* 0x0000000b02027227 */ /* 0x000fe200078e00ff */
[----:B------:R-:W-:-:S03]  /*20a90*/  ISETP.GE.AND P2, PT, R3, RZ, PT ;  /* 0x000000ff0300720c */ /* 0x000fc60003f46270 */
        /* <DEDUP_REMOVED lines=9> */
[----:B------:R-:W-:-:S04]  /*20b30*/  IMAD.MOV R10, RZ, RZ, -R10 ;  /* 0x000000ffff0a7224 */ /* 0x000fc800078e0a0a */
[----:B------:R-:W-:Y:S01]  /*20b40*/  IMAD R18, R2, R10, R9 ;  /* 0x0000000a02127224 */ /* 0x000fe200078e0209 */
[----:B------:R-:W-:-:S05]  /*20b50*/  LOP3.LUT R2, RZ, R2, RZ, 0x33, !PT ;  /* 0x00000002ff027212 */ /* 0x000fca00078e33ff */
[----:B------:R-:W-:Y:S01]  /*20b60*/  IMAD.IADD R17, R5, 0x1, R2 ;  /* 0x0000000105117824 */ /* 0x000fe200078e0202 */
[----:B------:R-:W-:Y:S06]  /*20b70*/  BRA `(.L_x_1953) ;  /* 0x00000000000c7947 */ /* 0x000fec0003800000 */
.L_x_1948:
[----:B------:R-:W-:Y:S02]  /*20b80*/  IMAD.MOV.U32 R17, RZ, RZ, RZ ;  /* 0x000000ffff117224 */ /* 0x000fe400078e00ff */
[----:B------:R-:W-:Y:S02]  /*20b90*/  IMAD.U32 R16, RZ, RZ, UR6 ;  /* 0x00000006ff107e24 */ /* 0x000fe4000f8e00ff */
[----:B------:R-:W-:-:S07]  /*20ba0*/  IMAD.MOV.U32 R18, RZ, RZ, RZ ;  /* 0x000000ffff127224 */ /* 0x000fce00078e00ff */
.L_x_1953:
[----:B------:R-:W-:-:S13]  /*20bb0*/  ISETP.NE.AND P0, PT, R0, RZ, PT ;  /* 0x000000ff0000720c */ /* 0x000fda0003f05270 */
[----:B------:R-:W1:Y:S01]  /*20bc0*/  @!P0 S2R R3, SR_CgaCtaId ;  /* 0x0000000000038919 */ /* 0x000e620000008800 */
[----:B------:R-:W-:-:S04]  /*20bd0*/  @!P0 MOV R0, 0x400 ;  /* 0x0000040000008802 */ /* 0x000fc80000000f00 */
[----:B-1----:R-:W-:-:S05]  /*20be0*/  @!P0 LEA R0, R3, R0, 0x18 ;  /* 0x0000000003008211 */ /* 0x002fca00078ec0ff */
[----:B------:R2:W-:Y:S01]  /*20bf0*/  @!P0 STS.128 [R0+0x2a8d0], R16 ;  /* 0x02a8d01000008388 */ /* 0x0005e20000000c00 */
[----:B------:R-:W-:Y:S06]  /*20c00*/  BAR.ARV 0x5, 0x180 ;  /* 0x0146000000007b1d */ /* 0x000fec0000002000 */
.L_x_1946:
        /* <DEDUP_REMOVED lines=12> */
[C---:B------:R-:W-:Y:S01]  /*20cd0*/  LOP3.LUT R3, R0.reuse, 0x1f8, RZ, 0xc0, !PT ;  /* 0x000001f800037812 */ /* 0x040fe200078ec0ff */
[----:B------:R-:W-:Y:S01]  /*20ce0*/  BSSY B8, `(.L_x_1954) ;  /* 0x0000743000087945 */ /* 0x000fe20003800000 */
[C---:B------:R-:W-:Y:S01]  /*20cf0*/  ISETP.NE.AND P1, PT, R7.reuse, RZ, PT ;  /* 0x000000ff0700720c */ /* 0x040fe20003f25270 */
[----:B0-----:R-:W-:Y:S01]  /*20d00*/  IMAD.SHL.U32 R2, R7, 0x8, RZ ;  /* 0x0000000807027824 */ /* 0x001fe200078e00ff */
[----:B------:R-:W-:Y:S01]  /*20d10*/  LOP3.LUT R3, R3, 0x38, R4, 0x78, !PT ;  /* 0x0000003803037812 */ /* 0x000fe200078e7804 */
[----:B------:R-:W-:Y:S01]  /*20d20*/  ULDC.64 UR38, c[0x0][0x198] ;  /* 0x0000660000267ab9 */ /* 0x000fe20000000a00 */
[----:B------:R-:W-:Y:S01]  /*20d30*/  LOP3.LUT R0, R0, 0x38, RZ, 0xc0, !PT ;  /* 0x0000003800007812 */ /* 0x000fe200078ec0ff */
[----:B------:R-:W-:Y:S01]  /*20d40*/  ULOP3.LUT UR37, UR60, 0x2, URZ, 0xfc, !UPT ;  /* 0x000000023c257892 */ /* 0x000fe2000f8efc3f */
[----:B------:R-:W-:Y:S01]  /*20d50*/  LOP3.LUT R2, R3, 0x200, R2, 0xf8, !PT ;  /* 0x0000020003027812 */ /* 0x000fe200078ef802 */
[----:B------:R-:W-:Y:S01]  /*20d60*/  ULDC UR36, c[0x0][0xc] ;  /* 0x0000030000247ab9 */ /* 0x000fe20000000800 */
[C---:B------:R-:W-:Y:S01]  /*20d70*/  LOP3.LUT P0, R3, R4.reuse, 0x1f, RZ, 0xc0, !PT ;  /* 0x0000001f04037812 */ /* 0x040fe2000780c0ff */
[----:B------:R-:W-:Y:S01]  /*20d80*/  IMAD.SHL.U32 R4, R4, 0x10, RZ ;  /* 0x0000001004047824 */ /* 0x000fe200078e00ff */
[----:B------:R-:W-:-:S03]  /*20d90*/  SHF.R.U32.HI R6, RZ, 0x3, R7 ;  /* 0x00000003ff067819 */ /* 0x000fc60000011607 */
[----:B------:R0:W-:Y:S01]  /*20da0*/  STL [R1+0x28], R3 ;  /* 0x0000280301007387 */ /* 0x0001e20000100800 */
[----:B------:R-:W-:Y:S01]  /*20db0*/  LOP3.LUT R4, R6, 0x70, R4, 0xf8, !PT ;  /* 0x0000007006047812 */ /* 0x000fe200078ef804 */
[----:B-1----:R-:W-:-:S06]  /*20dc0*/  ULEA UR4, UR5, UR4, 0x18 ;  /* 0x0000000405047291 */ /* 0x002fcc000f8ec03f */
[----:B0-----:R-:W-:-:S04]  /*20dd0*/  IMAD.U32 R3, RZ, RZ, UR4 ;  /* 0x00000004ff037e24 */ /* 0x001fc8000f8e00ff */
[----:B------:R-:W-:Y:S01]  /*20de0*/  IMAD R2, R2, 0x2, R3 ;  /* 0x0000000202027824 */ /* 0x000fe200078e0203 */
[----:B------:R0:W-:Y:S04]  /*20df0*/  STL [R1], R3 ;  /* 0x0000000301007387 */ /* 0x0001e80000100800 */
[----:B------:R1:W-:Y:S04]  /*20e00*/  STL [R1+0x2c], R2 ;  /* 0x00002c0201007387 */ /* 0x0003e80000100800 */
[----:B------:R-:W-:Y:S01]  /*20e10*/  STL [R1+0x48], RZ ;  /* 0x000048ff01007387 */ /* 0x000fe20000100800 */
[----:B0-----:R-:W-:-:S02]  /*20e20*/  IMAD.MOV.U32 R3, RZ, RZ, 0x1 ;  /* 0x00000001ff037424 */ /* 0x001fc400078e00ff */
[----:B-1----:R-:W-:Y:S01]  /*20e30*/  IMAD.MOV.U32 R2, RZ, RZ, 0x1 ;  /* 0x00000001ff027424 */ /* 0x002fe200078e00ff */
        /* <DEDUP_REMOVED lines=8> */
[----:B------:R0:W-:Y:S04]  /*20ec0*/  STL [R1+0x20], R2 ;  /* 0x0000200201007387 */ /* 0x0001e80000100800 */
[----:B------:R1:W-:Y:S04]  /*20ed0*/  STL [R1+0xc], RZ ;  /* 0x00000cff01007387 */ /* 0x0003e80000100800 */
[----:B------:R1:W-:Y:S01]  /*20ee0*/  STL [R1+0x8], RZ ;  /* 0x000008ff01007387 */ /* 0x0003e20000100800 */
[----:B0-----:R-:W-:-:S03]  /*20ef0*/  LOP3.LUT R2, R0, 0x40, RZ, 0xfc, !PT ;  /* 0x0000004000027812 */ /* 0x001fc600078efcff */
[----:B------:R1:W-:Y:S01]  /*20f00*/  STL [R1+0x18], R3 ;  /* 0x0000180301007387 */ /* 0x0003e20000100800 */
[----:B------:R-:W-:-:S07]  /*20f10*/  LOP3.LUT R0, R0, 0x80, RZ, 0xfc, !PT ;  /* 0x0000008000007812 */ /* 0x000fce00078efcff */
.L_x_2114:
[----:B0-----:R-:W0:Y:S01]  /*20f20*/  LDC.64 R12, c[0x0][0xa00] ;  /* 0x00028000ff0c7b82 */ /* 0x001e220000000a00 */
[----:B------:R-:W-:Y:S05]  /*20f30*/  YIELD ;  /* 0x0000000000007946 */ /* 0x000fea0003800000 */
[----:B------:R-:W-:Y:S01]  /*20f40*/  ULDC.64 UR4, c[0x0][0xa28] ;  /* 0x00028a0000047ab9 */ /* 0x000fe20000000a00 */
[----:B------:R-:W-:Y:S02]  /*20f50*/  CS2R R6, SRZ ;  /* 0x0000000000067805 */ /* 0x000fe4000001ff00 */
[----:B------:R-:W-:Y:S01]  /*20f60*/  ISETP.NE.U32.AND P0, PT, RZ, UR4, PT ;  /* 0x00000004ff007c0c */ /* 0x000fe2000bf05070 */
[----:B------:R-:W-:Y:S01]  /*20f70*/  ULDC.64 UR10, c[0x0][0x208] ;  /* 0x00008200000a7ab9 */ /* 0x000fe20000000a00 */
[----:B------:R-:W-:Y:S01]  /*20f80*/  ULDC.64 UR8, c[0x0][0xa18] ;  /* 0x0002860000087ab9 */ /* 0x000fe20000000a00 */
[----:B--2---:R-:W2:Y:S01]  /*20f90*/  LDC.64 R4, c[0x0][0xa08] ;  /* 0x00028200ff047b82 */ /* 0x004ea20000000a00 */
[----:B------:R-:W-:Y:S01]  /*20fa0*/  ISETP.NE.AND.EX P0, PT, RZ, UR5, PT, P0 ;  /* 0x00000005ff007c0c */ /* 0x000fe2000bf05300 */
[----:B------:R-:W-:Y:S01]  /*20fb0*/  ULDC.64 UR4, c[0x0][0xa00] ;  /* 0x0002800000047ab9 */ /* 0x000fe20000000a00 */
[----:B------:R-:W-:Y:S01]  /*20fc0*/  ULDC.64 UR6, c[0x0][0xa08] ;  /* 0x0002820000067ab9 */ /* 0x000fe20000000a00 */
[----:B------:R-:W-:-:S04]  /*20fd0*/  ISETP.NE.U32.AND P1, PT, RZ, UR4, PT ;  /* 0x00000004ff007c0c */ /* 0x000fc8000bf25070 */
[----:B------:R-:W-:Y:S01]  /*20fe0*/  ISETP.NE.AND.EX P1, PT, RZ, UR5, PT, P1 ;  /* 0x00000005ff007c0c */ /* 0x000fe2000bf25310 */
[----:B------:R-:W-:Y:S01]  /*20ff0*/  ULDC.64 UR4, c[0x0][0xa10] ;  /* 0x0002840000047ab9 */ /* 0x000fe20000000a00 */
[----:B0-----:R-:W-:Y:S01]  /*21000*/  IMAD.WIDE R12, R19, 0x4, R12 ;  /* 0x00000004130c7825 */ /* 0x001fe200078e020c */
[----:B------:R-:W-:-:S03]  /*21010*/  ISETP.NE.U32.AND P3, PT, RZ, UR8, PT ;  /* 0x00000008ff007c0c */ /* 0x000fc6000bf65070 */
[----:B-1----:R-:W0:Y:S07]  /*21020*/  @P0 LDC.64 R2, c[0x0][0xa28] ;  /* 0x00028a00ff020b82 */ /* 0x002e2e0000000a00 */
[----:B------:R-:W3:Y:S01]  /*21030*/  @P1 LDG.E R7, desc[UR10][R12.64] ;  /* 0x0000000a0c071981 */ /* 0x000ee2000c1e1900 */
[----:B------:R-:W-:-:S13]  /*21040*/  ISETP.NE.AND.EX P3, PT, RZ, UR9, PT, P3 ;  /* 0x00000009ff007c0c */ /* 0x000fda000bf65330 */
[----:B------:R-:W1:Y:S01]  /*21050*/  @P3 LDC.64 R10, c[0x0][0xa18] ;  /* 0x00028600ff0a3b82 */ /* 0x000e620000000a00 */
[----:B0-----:R-:W-:-:S05]  /*21060*/  @P0 IMAD.WIDE R2, R19, 0x4, R2 ;  /* 0x0000000413020825 */ /* 0x001fca00078e0202 */
[----:B-----5:R0:W5:Y:S01]  /*21070*/  @P0 LDG.E R6, desc[UR10][R2.64] ;  /* 0x0000000a02060981 */ /* 0x020162000c1e1900 */
[----:B------:R-:W-:Y:S01]  /*21080*/  ISETP.NE.U32.AND P0, PT, RZ, UR4, PT ;  /* 0x00000004ff007c0c */ /* 0x000fe2000bf05070 */
[----:B------:R-:W-:Y:S01]  /*21090*/  ULDC UR4, c[0x0][0x288] ;  /* 0x0000a20000047ab9 */ /* 0x000fe20000000800 */
[----:B------:R-:W-:Y:S01]  /*210a0*/  ISETP.NE.U32.AND P2, PT, RZ, UR6, PT ;  /* 0x00000006ff007c0c */ /* 0x000fe2000bf45070 */
[----:B------:R-:W-:Y:S01]  /*210b0*/  IMAD.MOV.U32 R0, RZ, RZ, RZ ;  /* 0x000000ffff007224 */ /* 0x000fe200078e00ff */
[----:B------:R-:W-:Y:S01]  /*210c0*/  ISETP.NE.AND.EX P0, PT, RZ, UR5, PT, P0 ;  /* 0x00000005ff007c0c */ /* 0x000fe2000bf05300 */
[C---:B--2---:R-:W-:Y:S01]  /*210d0*/  IMAD.WIDE R4, R19.reuse, 0x4, R4 ;  /* 0x0000000413047825 */ /* 0x044fe200078e0204 */
[----:B------:R-:W-:Y:S02]  /*210e0*/  ISETP.NE.AND.EX P2, PT, RZ, UR7, PT, P2 ;  /* 0x00000007ff007c0c */ /* 0x000fe4000bf45320 */
[----:B------:R-:W-:Y:S01]  /*210f0*/  MOV R8, RZ ;  /* 0x000000ff00087202 */ /* 0x000fe20000000f00 */
[----:B0-----:R-:W0:Y:S01]  /*21100*/  LDC.64 R2, c[0x0][0xa10] ;  /* 0x00028400ff027b82 */ /* 0x001e220000000a00 */
[----:B-1----:R-:W-:-:S09]  /*21110*/  @P3 IMAD.WIDE R10, R19, 0x4, R10 ;  /* 0x00000004130a3825 */ /* 0x002fd200078e020a */
[----:B------:R-:W5:Y:S01]  /*21120*/  @P2 LDG.E R8, desc[UR10][R4.64] ;  /* 0x0000000a04082981 */ /* 0x000f62000c1e1900 */
[----:B0-----:R-:W-:-:S05]  /*21130*/  IMAD.WIDE R2, R19, 0x4, R2 ;  /* 0x0000000413027825 */ /* 0x001fca00078e0202 */
[----:B------:R-:W5:Y:S04]  /*21140*/  @P0 LDG.E R0, desc[UR10][R2.64] ;  /* 0x0000000a02000981 */ /* 0x000f68000c1e1900 */
[----:B---3--:R0:W-:Y:S02]  /*21150*/  STL [R1+0x40], R7 ;  /* 0x0000400701007387 */ /* 0x0081e40000100800 */
        /* <DEDUP_REMOVED lines=10> */
[----:B0-----:R-:W-:Y:S01]  /*21200*/  IMAD.U32 R10, RZ, RZ, UR5 ;  /* 0x00000005ff0a7e24 */ /* 0x001fe2000f8e00ff */
[----:B--2---:R0:W-:Y:S01]  /*21210*/  STL [R1+0x3c], R7 ;  /* 0x00003c0701007387 */ /* 0x0041e20000100800 */
[----:B------:R-:W-:Y:S02]  /*21220*/  IMAD.MOV.U32 R11, RZ, RZ, R7 ;  /* 0x000000ffff0b7224 */ /* 0x000fe400078e0007 */
[----:B0-----:R-:W-:Y:S01]  /*21230*/  IMAD.U32 R7, RZ, RZ, UR4 ;  /* 0x00000004ff077e24 */ /* 0x001fe2000f8e00ff */
[----:B----4-:R-:W-:Y:S06]  /*21240*/  @P3 BRA `(.L_x_1955) ;  /* 0x0000000000183947 */ /* 0x010fec0003800000 */
[----:B------:R-:W-:Y:S05]  /*21250*/  @!P1 BRA `(.L_x_1955) ;  /* 0x0000000000149947 */ /* 0x000fea0003800000 */
[----:B------:R-:W-:Y:S02]  /*21260*/  ULDC.64 UR4, c[0x0][0x208] ;  /* 0x0000820000047ab9 */ /* 0x000fe40000000a00 */
[----:B------:R-:W2:Y:S04]  /*21270*/  LDG.E R9, desc[UR4][R12.64] ;  /* 0x000000040c097981 */ /* 0x000ea8000c1e1900 */
[----:B------:R-:W2:Y:S02]  /*21280*/  LDG.E R12, desc[UR4][R12.64+0x4] ;  /* 0x000004040c0c7981 */ /* 0x000ea4000c1e1900 */
[----:B--2---:R-:W-:-:S05]  /*21290*/  IMAD.IADD R11, R12, 0x1, -R9 ;  /* 0x000000010c0b7824 */ /* 0x004fca00078e0a09 */
[----:B------:R0:W-:Y:S02]  /*212a0*/  STL [R1+0x3c], R11 ;  /* 0x00003c0b01007387 */ /* 0x0001e40000100800 */
.L_x_1955:
[----:B-----5:R-:W-:Y:S01]  /*212b0*/  IADD3 R8, R8, R6, RZ ;  /* 0x0000000608087210 */ /* 0x020fe20007ffe0ff */
[----:B------:R-:W-:Y:S02]  /*212c0*/  ULDC.64 UR4, c[0x0][0xa20] ;  /* 0x0002880000047ab9 */ /* 0x000fe40000000a00 */
[----:B------:R-:W-:Y:S02]  /*212d0*/  ISETP.NE.U32.AND P1, PT, RZ, UR4, PT ;  /* 0x00000004ff007c0c */ /* 0x000fe4000bf25070 */
[----:B------:R1:W-:Y:S02]  /*212e0*/  STL [R1+0x1c], R8 ;  /* 0x00001c0801007387 */ /* 0x0003e40000100800 */
[----:B------:R-:W-:-:S13]  /*212f0*/  ISETP.NE.AND.EX P1, PT, RZ, UR5, PT, P1 ;  /* 0x00000005ff007c0c */ /* 0x000fda000bf25310 */
[----:B-1----:R-:W-:Y:S05]  /*21300*/  @!P1 BRA `(.L_x_1956) ;  /* 0x0000000000149947 */ /* 0x002fea0003800000 */
[----:B------:R-:W1:Y:S01]  /*21310*/  LDC.64 R4, c[0x0][0xa20] ;  /* 0x00028800ff047b82 */ /* 0x000e620000000a00 */
[----:B------:R-:W-:Y:S01]  /*21320*/  ULDC.64 UR4, c[0x0][0x208] ;  /* 0x0000820000047ab9 */ /* 0x000fe20000000a00 */
[----:B-1----:R-:W-:-:S05]  /*21330*/  IMAD.WIDE R4, R19, 0x4, R4 ;  /* 0x0000000413047825 */ /* 0x002fca00078e0204 */
[----:B------:R1:W5:Y:S01]  /*21340*/  LDG.E R7, desc[UR4][R4.64] ;  /* 0x0000000404077981 */ /* 0x000362000c1e1900 */
[----:B------:R-:W-:Y:S05]  /*21350*/  BRA `(.L_x_1957) ;  /* 0x0000000000147947 */ /* 0x000fea0003800000 */
.L_x_1956:
[----:B------:R-:W-:Y:S05]  /*21360*/  @!P2 BRA `(.L_x_1957) ;  /* 0x000000000010a947 */ /* 0x000fea0003800000 */
[----:B------:R-:W-:Y:S02]  /*21370*/  ULDC.64 UR4, c[0x0][0x208] ;  /* 0x0000820000047ab9 */ /* 0x000fe40000000a00 */
[----:B------:R-:W2:Y:S04]  /*21380*/  LDG.E R7, desc[UR4][R4.64] ;  /* 0x0000000404077981 */ /* 0x000ea8000c1e1900 */
[----:B------:R-:W2:Y:S02]  /*21390*/  LDG.E R4, desc[UR4][R4.64+0x4] ;  /* 0x0000040404047981 */ /* 0x000ea4000c1e1900 */
[----:B--2---:R-:W-:-:S07]  /*213a0*/  IMAD.IADD R7, R4, 0x1, -R7 ;  /* 0x0000000104077824 */ /* 0x004fce00078e0a07 */
.L_x_1957:
[----:B------:R-:W-:Y:S02]  /*213b0*/  ULDC.64 UR4, c[0x0][0x208] ;  /* 0x0000820000047ab9 */ /* 0x000fe40000000a00 */
[----:B-1----:R-:W2:Y:S04]  /*213c0*/  @P0 LDG.E R4, desc[UR4][R2.64] ;  /* 0x0000000402040981 */ /* 0x002ea8000c1e1900 */
[----:B------:R1:W2:Y:S01]  /*213d0*/  @P0 LDG.E R2, desc[UR4][R2.64+0x4] ;  /* 0x0000040402020981 */ /* 0x0002a2000c1e1900 */
[----:B------:R-:W-:Y:S02]  /*213e0*/  IMAD.SHL.U32 R12, R17, 0x80, RZ ;  /* 0x00000080110c7824 */ /* 0x000fe400078e00ff */
[----:B-----5:R-:W-:Y:S02]  /*213f0*/  IMAD.IADD R9, R7, 0x1, -R6 ;  /* 0x0000000107097824 */ /* 0x020fe400078e0a06 */
[----:B------:R-:W-:Y:S01]  /*21400*/  VIADD R7, R12, 0x7f ;  /* 0x0000007f0c077836 */ /* 0x000fe20000000000 */
[----:B------:R3:W-:Y:S01]  /*21410*/  STL [R1+0x34], R12 ;  /* 0x0000340c01007387 */ /* 0x0007e20000100800 */
[----:B-1----:R-:W1:Y:S02]  /*21420*/  LDC R3, c[0x0][0x448] ;  /* 0x00011200ff037b82 */ /* 0x002e640000000800 */
[----:B-1----:R-:W-:-:S13]  /*21430*/  ISETP.NE.AND P1, PT, R3, 0x1, PT ;  /* 0x000000010300780c */ /* 0x002fda0003f25270 */
[----:B------:R-:W1:Y:S08]  /*21440*/  @P1 LDC R3, c[0x0][0x44c] ;  /* 0x00011300ff031b82 */ /* 0x000e700000000800 */
[----:B------:R-:W4:Y:S01]  /*21450*/  @P1 LDC R5, c[0x0][0x450] ;  /* 0x00011400ff051b82 */ /* 0x000f220000000800 */
[----:B--2---:R-:W-:Y:S02]  /*21460*/  @P0 IMAD.IADD R10, R2, 0x1, -R4 ;  /* 0x00000001020a0824 */ /* 0x004fe400078e0a04 */
[----:B-1----:R-:W-:-:S04]  /*21470*/  @P1 IMAD.HI.U32 R2, R7, R3, RZ ;  /* 0x0000000307021227 */ /* 0x002fc800078e00ff */
[----:B------:R-:W-:Y:S01]  /*21480*/  IMAD.IADD R6, R9, 0x1, R10 ;  /* 0x0000000109067824 */ /* 0x000fe200078e020a */
[----:B----4-:R-:W-:-:S04]  /*21490*/  @P1 SHF.R.U32.HI R7, RZ, R5, R2 ;  /* 0x00000005ff071219 */ /* 0x010fc80000011602 */
[C---:B------:R-:W-:Y:S02]  /*214a0*/  IADD3 R2, R6.reuse, 0x5f, RZ ;  /* 0x0000005f06027810 */ /* 0x040fe40007ffe0ff */
[----:B------:R-:W-:-:S03]  /*214b0*/  IADD3 R17, R6, 0x1, -R11 ;  /* 0x0000000106117810 */ /* 0x000fc60007ffe80b */
[----:B------:R-:W-:-:S04]  /*214c0*/  IMAD.HI R2, R2, 0x2aaaaaab, RZ ;  /* 0x2aaaaaab02027827 */ /* 0x000fc800078e02ff */
[----:B------:R-:W-:Y:S01]  /*214d0*/  IMAD.IADD R7, R17, 0x1, R7 ;  /* 0x0000000111077824 */ /* 0x000fe200078e0207 */
[----:B------:R-:W-:-:S04]  /*214e0*/  SHF.R.U32.HI R21, RZ, 0x1f, R2 ;  /* 0x0000001fff157819 */ /* 0x000fc80000011602 */
[----:B------:R-:W-:Y:S02]  /*214f0*/  LEA.HI.SX32 R21, R2, R21, 0x1c ;  /* 0x0000001502157211 */ /* 0x000fe400078fe2ff */
[----:B------:R-:W1:Y:S02]  /*21500*/  LDC.64 R2, c[0x0][0x9e0] ;  /* 0x00027800ff027b82 */ /* 0x000e640000000a00 */
[----:B-1----:R-:W-:Y:S01]  /*21510*/  ISETP.GE.AND P2, PT, R3, 0x1, PT ;  /* 0x000000010300780c */ /* 0x002fe20003f46270 */
        /* <DEDUP_REMOVED lines=13> */
.L_x_1960:
[----:B------:R-:W-:-:S13]  /*215f0*/  ISETP.NE.AND P3, PT, R3, 0x1, PT ;  /* 0x000000010300780c */ /* 0x000fda0003f65270 */
[----:B------:R-:W1:Y:S02]  /*21600*/  @P3 LDC.64 R4, c[0x0][0x9e8] ;  /* 0x00027a00ff043b82 */ /* 0x000e640000000a00 */
[----:B-1----:R-:W-:-:S05]  /*21610*/  @P3 IMAD.HI.U32 R4, R2, R4, RZ ;  /* 0x0000000402043227 */ /* 0x002fca00078e00ff */
[----:B------:R-:W-:-:S07]  /*21620*/  @P3 SHF.R.U32.HI R2, RZ, R5, R4 ;  /* 0x00000005ff023219 */ /* 0x000fce0000011604 */
.L_x_1961:
[----:B------:R-:W-:Y:S05]  /*21630*/  BSYNC B0 ;  /* 0x0000000000007941 */ /* 0x000fea0003800000 */
.L_x_1959:
[----:B------:R-:W-:-:S05]  /*21640*/  IMAD R2, R2, R3, R3 ;  /* 0x0000000302027224 */ /* 0x000fca00078e0203 */
[----:B------:R-:W-:-:S07]  /*21650*/  VIMNMX R8, R8, R2, PT ;  /* 0x0000000208087248 */ /* 0x000fce0003fe0100 */
.L_x_1958:
[----:B------:R-:W1:Y:S01]  /*21660*/  @P1 LDC R4, c[0x0][0x44c] ;  /* 0x00011300ff041b82 */ /* 0x000e620000000800 */
[----:B------:R-:W-:Y:S01]  /*21670*/  IMAD.MOV.U32 R2, RZ, RZ, R12 ;  /* 0x000000ffff027224 */ /* 0x000fe200078e000c */
[----:B------:R-:W-:Y:S01]  /*21680*/  ULDC UR4, c[0x0][0x9dc] ;  /* 0x0002770000047ab9 */ /* 0x000fe20000000800 */
[----:B------:R-:W-:-:S05]  /*21690*/  IMAD.IADD R20, R6, 0x1, -R11 ;  /* 0x0000000106147824 */ /* 0x000fca00078e0a0b */
[----:B------:R-:W2:Y:S01]  /*216a0*/  @P1 LDC R5, c[0x0][0x450] ;  /* 0x00011400ff051b82 */ /* 0x000ea20000000800 */
[----:B-1----:R-:W-:-:S05]  /*216b0*/  @P1 IMAD.HI.U32 R4, R12, R4, RZ ;  /* 0x000000040c041227 */ /* 0x002fca00078e00ff */
[----:B--2---:R-:W-:-:S04]  /*216c0*/  @P1 SHF.R.U32.HI R2, RZ, R5, R4 ;  /* 0x00000005ff021219 */ /* 0x004fc80000011604 */
[----:B------:R-:W-:-:S05]  /*216d0*/  IADD3 R2, R20, R2, RZ ;  /* 0x0000000214027210 */ /* 0x000fca0007ffe0ff */
        /* <DEDUP_REMOVED lines=12> */
.L_x_1964:
[----:B------:R-:W-:-:S13]  /*217a0*/  ISETP.NE.AND P1, PT, R3, 0x1, PT ;  /* 0x000000010300780c */ /* 0x000fda0003f25270 */
[----:B------:R-:W1:Y:S02]  /*217b0*/  @P1 LDC.64 R4, c[0x0][0x9e8] ;  /* 0x00027a00ff041b82 */ /* 0x000e640000000a00 */
[----:B-1----:R-:W-:-:S05]  /*217c0*/  @P1 IMAD.HI.U32 R4, R2, R4, RZ ;  /* 0x0000000402041227 */ /* 0x002fca00078e00ff */
[----:B------:R-:W-:-:S07]  /*217d0*/  @P1 SHF.R.U32.HI R2, RZ, R5, R4 ;  /* 0x00000005ff021219 */ /* 0x000fce0000011604 */
.L_x_1965:
[----:B------:R-:W-:Y:S05]  /*217e0*/  BSYNC B0 ;  /* 0x0000000000007941 */ /* 0x000fea0003800000 */
.L_x_1963:
[----:B------:R-:W-:-:S05]  /*217f0*/  IMAD R2, R2, R3, RZ ;  /* 0x0000000302027224 */ /* 0x000fca00078e02ff */
[----:B------:R-:W-:-:S07]  /*21800*/  VIMNMX R6, R6, R2, !PT ;  /* 0x0000000206067248 */ /* 0x000fce0007fe0100 */
.L_x_1962:
[----:B------:R-:W-:Y:S01]  /*21810*/  VIADD R8, R8, 0x5f ;  /* 0x0000005f08087836 */ /* 0x000fe20000000000 */
[----:B------:R-:W-:Y:S01]  /*21820*/  BSSY B0, `(.L_x_1966) ;  /* 0x000014d000007945 */ /* 0x000fe20003800000 */
[----:B------:R-:W-:Y:S01]  /*21830*/  IMAD.HI R6, R6, 0x2aaaaaab, RZ ;  /* 0x2aaaaaab06067827 */ /* 0x000fe200078e02ff */
[----:B------:R-:W-:-:S03]  /*21840*/  PLOP3.LUT P5, PT, PT, PT, PT, 0x80, 0x0 ;  /* 0x000000000000781c */ /* 0x000fc60003faf070 */
        /* <DEDUP_REMOVED lines=18> */
[----:B------:R-:W-:-:S04]  /*21970*/  @P1 LEA.HI.SX32 R4, R2, R5, 0x1c ;  /* 0x0000000502041211 */ /* 0x000fc800078fe2ff */
[----:B------:R-:W-:-:S13]  /*21980*/  ISETP.GT.AND P1, PT, R4, R3, PT ;  /* 0x000000030400720c */ /* 0x000fda0003f24270 */
[----:B------:R-:W-:Y:S05]  /*21990*/  @!P1 BRA `(.L_x_1967) ;  /* 0x0000001000d49947 */ /* 0x000fea0003800000 */
[----:B------:R-:W-:Y:S01]  /*219a0*/  UMOV UR4, 0xffffffff ;  /* 0xffffffff00047882 */ /* 0x000fe20000000000 */
[----:B------:R-:W-:Y:S02]  /*219b0*/  SEL R2, R19, RZ, !P0 ;  /* 0x000000ff13027207 */ /* 0x000fe40004000000 */
[----:B------:R-:W-:Y:S05]  /*219c0*/  BRA.DIV UR4, `(.L_x_1968) ;  /* 0x0000007604b07947 */ /* 0x000fea000b800000 */
[----:B------:R-:W1:Y:S02]  /*219d0*/  S2R R5, SR_TID.X ;  /* 0x0000000000057919 */ /* 0x000e640000002100 */
[----:B-1----:R-:W-:-:S04]  /*219e0*/  SHF.R.U32.HI R5, RZ, 0x5, R5 ;  /* 0x00000005ff057819 */ /* 0x002fc80000011605 */
[----:B------:R-:W-:-:S05]  /*219f0*/  LOP3.LUT R5, R5, 0x3, RZ, 0xc0, !PT ;  /* 0x0000000305057812 */ /* 0x000fca00078ec0ff */
[----:B------:R1:W2:Y:S02]  /*21a00*/  SHFL.IDX PT, R14, R5, RZ, 0x1f ;  /* 0x00001fff050e7589 */ /* 0x0002a400000e0000 */
.L_x_2157:
[----:B--2---:R-:W-:Y:S02]  /*21a10*/  ISETP.NE.AND P0, PT, R14, RZ, PT ;  /* 0x000000ff0e00720c */ /* 0x004fe40003f05270 */
[----:B------:R-:W-:-:S11]  /*21a20*/  PLOP3.LUT P2, PT, PT, PT, PT, 0x8, 0x0 ;  /* 0x000000000000781c */ /* 0x000fd60003f4e170 */
[----:B------:R-:W-:Y:S05]  /*21a30*/  @P0 BRA `(.L_x_1969) ;  /* 0x00000000000c0947 */ /* 0x000fea0003800000 */
[----:B------:R-:W-:-:S03]  /*21a40*/  UMOV UR4, 0xffffffff ;  /* 0xffffffff00047882 */ /* 0x000fc60000000000 */
[----:B------:R-:W-:Y:S05]  /*21a50*/  BRA.DIV UR4, `(.L_x_1970) ;  /* 0x0000007604c07947 */ /* 0x000fea000b800000 */
[----:B------:R-:W-:-:S13]  /*21a60*/  ELECT P2, URZ, PT ;  /* 0x00000000003f782f */ /* 0x000fda0003840000 */
.L_x_1969:
[----:B-1----:R-:W2:Y:S04]  /*21a70*/  LDL R5, [R1+0x48] ;  /* 0x0000480001057983 */ /* 0x002ea80000100800 */
[----:B------:R-:W3:Y:S01]  /*21a80*/  LDL R7, [R1] ;  /* 0x0000000001077983 */ /* 0x000ee20000100800 */
[----:B------:R-:W-:Y:S01]  /*21a90*/  BSSY B1, `(.L_x_1971) ;  /* 0x0000008000017945 */ /* 0x000fe20003800000 */
[----:B--2---:R-:W-:-:S05]  /*21aa0*/  VIADD R5, R5, 0x1 ;  /* 0x0000000105057836 */ /* 0x004fca0000000000 */
[----:B------:R-:W-:-:S04]  /*21ab0*/  LEA.HI R6, R5, R5, RZ, 0x1 ;  /* 0x0000000505067211 */ /* 0x000fc800078f08ff */
[----:B------:R-:W-:-:S05]  /*21ac0*/  LOP3.LUT R6, R6, 0xfffffffe, RZ, 0xc0, !PT ;  /* 0xfffffffe06067812 */ /* 0x000fca00078ec0ff */
[----:B------:R-:W-:-:S05]  /*21ad0*/  IMAD.IADD R5, R5, 0x1, -R6 ;  /* 0x0000000105057824 */ /* 0x000fca00078e0a06 */
[----:B------:R-:W-:-:S04]  /*21ae0*/  SHF.L.U32 R5, R5, 0x1f, RZ ;  /* 0x0000001f05057819 */ /* 0x000fc800000006ff */
[----:B---3--:R-:W1:Y:S02]  /*21af0*/  SYNCS.PHASECHK.TRANS64.TRYWAIT P0, [R7+URZ+0x2a820], R5 ;  /* 0x02a82005070075a7 */ /* 0x008e64000800017f */
[----:B-1----:R-:W-:Y:S05]  /*21b00*/  @!P0 BRA `(.L_x_1972) ;  /* 0x0000007400b88947 */ /* 0x002fea0003800000 */
.L_x_2160:
[----:B------:R-:W-:Y:S05]  /*21b10*/  BSYNC B1 ;  /* 0x0000000000017941 */ /* 0x000fea0003800000 */
.L_x_1971:
[----:B------:R-:W-:Y:S04]  /*21b20*/  BSSY B1, `(.L_x_1973) ;  /* 0x0000081000017945 */ /* 0x000fe80003800000 */
[----:B------:R-:W-:Y:S05]  /*21b30*/  @!P2 BRA `(.L_x_1974) ;  /* 0x0000000400fca947 */ /* 0x000fea0003800000 */
[----:B------:R-:W2:Y:S04]  /*21b40*/  LDL R9, [R1] ;  /* 0x0000000001097983 */ /* 0x000ea80000100800 */
[----:B------:R-:W2:Y:S04]  /*21b50*/  LDL R7, [R1+0xc] ;  /* 0x00000c0001077983 */ /* 0x000ea80000100800 */
[----:B------:R-:W3:Y:S01]  /*21b60*/  LDL R8, [R1+0x20] ;  /* 0x0000200001087983 */ /* 0x000ee20000100800 */
[----:B------:R-:W-:Y:S01]  /*21b70*/  BSSY B2, `(.L_x_1975) ;  /* 0x0000008000027945 */ /* 0x000fe20003800000 */
[----:B-1----:R-:W1:Y:S02]  /*21b80*/  S2R R6, SR_TID.X ;  /* 0x0000000000067919 */ /* 0x002e640000002100 */
[----:B-1----:R-:W-:-:S04]  /*21b90*/  LOP3.LUT R6, R6, 0x7f, RZ, 0xc0, !PT ;  /* 0x0000007f06067812 */ /* 0x002fc800078ec0ff */
[----:B------:R-:W-:Y:S02]  /*21ba0*/  ISETP.NE.AND P4, PT, R6, RZ, PT ;  /* 0x000000ff0600720c */ /* 0x000fe40003f85270 */
[----:B--2---:R-:W-:Y:S02]  /*21bb0*/  LEA R7, R7, R9, 0x3 ;  /* 0x0000000907077211 */ /* 0x004fe400078e18ff */
[----:B---3--:R-:W-:-:S04]  /*21bc0*/  SHF.L.U32 R10, R8, 0x1f, RZ ;  /* 0x0000001f080a7819 */ /* 0x008fc800000006ff */
[----:B------:R-:W1:Y:S02]  /*21bd0*/  SYNCS.PHASECHK.TRANS64.TRYWAIT P0, [R7+URZ+0x2a8a0], R10 ;  /* 0x02a8a00a070075a7 */ /* 0x000e64000800017f */
[----:B-1----:R-:W-:Y:S05]  /*21be0*/  @!P0 BRA `(.L_x_1976) ;  /* 0x0000007400988947 */ /* 0x002fea0003800000 */
.L_x_2161:
[----:B------:R-:W-:Y:S05]  /*21bf0*/  BSYNC B2 ;  /* 0x0000000000027941 */ /* 0x000fea0003800000 */
.L_x_1975:
        /* <DEDUP_REMOVED lines=8> */
.L_x_1978:
[----:B------:R-:W-:Y:S05]  /*21c80*/  BSYNC B2 ;  /* 0x0000000000027941 */ /* 0x000fea0003800000 */
.L_x_1977:
[----:B------:R-:W3:Y:S04]  /*21c90*/  LDL R8, [R1] ;  /* 0x0000000001087983 */ /* 0x000ee80000100800 */
[----:B--2---:R-:W3:Y:S01]  /*21ca0*/  LDL R5, [R1+0xc] ;  /* 0x00000c0001057983 */ /* 0x004ee20000100800 */
[----:B------:R-:W-:Y:S01]  /*21cb0*/  IMAD.MOV.U32 R12, RZ, RZ, RZ ;  /* 0x000000ffff0c7224 */ /* 0x000fe200078e00ff */
[----:B------:R-:W-:Y:S01]  /*21cc0*/  UIADD3 UR4, UP0, UR38, 0x570, URZ ;  /* 0x0000057026047890 */ /* 0x000fe2000ff1e03f */
[----:B------:R-:W-:Y:S01]  /*21cd0*/  IMAD R6, R4, 0x60, R0 ;  /* 0x0000006004067824 */ /* 0x000fe200078e0200 */
[----:B------:R-:W-:Y:S01]  /*21ce0*/  PLOP3.LUT P0, PT, PT, PT, PT, 0x80, 0x0 ;  /* 0x000000000000781c */ /* 0x000fe20003f0f070 */
[----:B------:R-:W-:Y:S01]  /*21cf0*/  UMOV UR6, 0x0 ;  /* 0x0000000000067882 */ /* 0x000fe20000000000 */
[----:B------:R-:W-:Y:S01]  /*21d00*/  R2UR UR10, R12 ;  /* 0x000000000c0a72ca */ /* 0x000fe200000e0000 */
[----:B------:R-:W-:Y:S01]  /*21d10*/  VIADD R6, R6, 0xffffffa0 ;  /* 0xffffffa006067836 */ /* 0x000fe20000000000 */
[----:B------:R-:W-:Y:S01]  /*21d20*/  UIADD3.X UR5, URZ, UR39, URZ, UP0, !UPT ;  /* 0x000000273f057290 */ /* 0x000fe200087fe43f */
[----:B------:R-:W-:Y:S01]  /*21d30*/  UMOV UR7, 0x12f00000 ;  /* 0x12f0000000077882 */ /* 0x000fe20000000000 */
[----:B---3--:R-:W-:-:S02]  /*21d40*/  IMAD R9, R5, 0x9000, R8 ;  /* 0x0000900005097824 */ /* 0x008fc400078e0208 */
[----:B------:R-:W-:Y:S02]  /*21d50*/  VIADD R5, R7, 0x2a890 ;  /* 0x0002a89007057836 */ /* 0x000fe40000000000 */
[----:B------:R-:W-:-:S07]  /*21d60*/  VIADD R8, R9, 0x18400 ;  /* 0x0001840009087836 */ /* 0x000fce0000000000 */
.L_x_1979:
        /* <DEDUP_REMOVED lines=12> */
[----:B------:R-:W-:Y:S01]  /*21e30*/  UMOV UR6, 0x0 ;  /* 0x0000000000067882 */ /* 0x000fe20000000000 */
[----:B------:R-:W-:Y:S01]  /*21e40*/  IADD3 R8, R9, 0x1b400, RZ ;  /* 0x0001b40009087810 */ /* 0x000fe20007ffe0ff */
[----:B------:R-:W-:Y:S01]  /*21e50*/  UMOV UR7, 0x12f00000 ;  /* 0x12f0000000077882 */ /* 0x000fe20000000000 */
[----:B------:R-:W-:-:S15]  /*21e60*/  R2UR UR10, R13 ;  /* 0x000000000d0a72ca */ /* 0x000fde00000e0000 */
.L_x_1980:
        /* <DEDUP_REMOVED lines=15> */
.L_x_1981:
        /* <DEDUP_REMOVED lines=10> */
[----:B------:R-:W2:Y:S01]  /*22000*/  SYNCS.PHASECHK.TRANS64.TRYWAIT P0, [R7+URZ+0x2a8c0], R10 ;  /* 0x02a8c00a070075a7 */ /* 0x000ea2000800017f */
[----:B------:R-:W-:Y:S04]  /*22010*/  BSSY B2, `(.L_x_1982) ;  /* 0x0000002000027945 */ /* 0x000fe80003800000 */
[----:B--2---:R-:W-:Y:S05]  /*22020*/  @!P0 BRA `(.L_x_1983) ;  /* 0x00000070009c8947 */ /* 0x004fea0003800000 */
.L_x_2162:
[----:B------:R-:W-:Y:S05]  /*22030*/  BSYNC B2 ;  /* 0x0000000000027941 */ /* 0x000fea0003800000 */
.L_x_1982:
[----:B------:R-:W-:Y:S01]  /*22040*/  BSSY B2, `(.L_x_1984) ;  /* 0x000000a000027945 */ /* 0x000fe20003800000 */
[----:B-12---:R-:W-:Y:S02]  /*22050*/  IMAD.MOV.U32 R10, RZ, RZ, 0x0 ;  /* 0x00000000ff0a7424 */ /* 0x006fe400078e00ff */
[----:B0-----:R-:W-:Y:S01]  /*22060*/  IMAD.MOV.U32 R11, RZ, RZ, 0x12f00000 ;  /* 0x12f00000ff0b7424 */ /* 0x001fe200078e00ff */
[----:B------:R-:W-:Y:S06]  /*22070*/  @P4 BRA `(.L_x_1985) ;  /* 0x0000000000184947 */ /* 0x000fec0003800000 */
[----:B------:R-:W2:Y:S02]  /*22080*/  LDL R5, [R1+0x4] ;  /* 0x0000040001057983 */ /* 0x000ea40000100800 */
[----:B--2---:R-:W-:Y:S01]  /*22090*/  LOP3.LUT P0, RZ, R5, 0x1, RZ, 0xc0, !PT ;  /* 0x0000000105ff7812 */ /* 0x004fe2000780c0ff */
[----:B------:R-:W-:-:S04]  /*220a0*/  IMAD.MOV.U32 R5, RZ, RZ, 0x6000 ;  /* 0x00006000ff057424 */ /* 0x000fc800078e00ff */
[----:B------:R0:W-:Y:S08]  /*220b0*/  SYNCS.ARRIVE.TRANS64 RZ, [R7+URZ+0x2a8b0], R5 ;  /* 0x02a8b00507ff79a7 */ /* 0x0001f0000800003f */
[----:B------:R-:W-:Y:S05]  /*220c0*/  @!P0 BRA `(.L_x_1985) ;  /* 0x0000000000048947 */ /* 0x000fea0003800000 */
[----:B------:R-:W-:Y:S01]  /*220d0*/  BPT.TRAP 0x1 ;  /* 0x000000040000795c */ /* 0x000fe20000300000 */
.L_x_1985:
[----:B------:R-:W-:Y:S05]  /*220e0*/  BSYNC B2 ;  /* 0x0000000000027941 */ /* 0x000fea0003800000 */
.L_x_1984:
[----:B------:R-:W2:Y:S04]  /*220f0*/  LDL R8, [R1] ;  /* 0x0000000001087983 */ /* 0x000ea80000100800 */
[----:B0-----:R-:W2:Y:S01]  /*22100*/  LDL R5, [R1+0xc] ;  /* 0x00000c0001057983 */ /* 0x001ea20000100800 */
[----:B------:R-:W-:Y:S01]  /*22110*/  R2UR UR10, R12 ;  /* 0x000000000c0a72ca */ /* 0x000fe200000e0000 */
[----:B------:R-:W-:Y:S01]  /*22120*/  UIADD3 UR4, UP0, UR38, 0x670, URZ ;  /* 0x0000067026047890 */ /* 0x000fe2000ff1e03f */
[----:B------:R-:W-:Y:S01]  /*22130*/  R2UR UR6, R10 ;  /* 0x000000000a0672ca */ /* 0x000fe200000e0000 */
[----:B------:R-:W-:Y:S01]  /*22140*/  VIADD R7, R7, 0x2a8b0 ;  /* 0x0002a8b007077836 */ /* 0x000fe20000000000 */
[----:B------:R-:W-:Y:S01]  /*22150*/  R2UR UR7, R11 ;  /* 0x000000000b0772ca */ /* 0x000fe200000e0000 */
[----:B------:R-:W-:Y:S01]  /*22160*/  UIADD3.X UR5, URZ, UR39, URZ, UP0, !UPT ;  /* 0x000000273f057290 */ /* 0x000fe200087fe43f */
[----:B------:R-:W-:Y:S01]  /*22170*/  PLOP3.LUT P0, PT, PT, PT, PT, 0x80, 0x0 ;  /* 0x000000000000781c */ /* 0x000fe20003f0f070 */
[----:B--2---:R-:W-:-:S04]  /*22180*/  IMAD R8, R5, 0x6000, R8 ;  /* 0x0000600005087824 */ /* 0x004fc800078e0208 */
[----:B------:R-:W-:-:S08]  /*22190*/  VIADD R5, R8, 0x400 ;  /* 0x0000040008057836 */ /* 0x000fd00000000000 */
.L_x_1986:
        /* <DEDUP_REMOVED lines=15> */
.L_x_1987:
        /* <DEDUP_REMOVED lines=10> */
.L_x_1974:
[----:B------:R-:W-:Y:S05]  /*22330*/  BSYNC B1 ;  /* 0x0000000000017941 */ /* 0x000fea0003800000 */
.L_x_1973:
[----:B------:R-:W1:Y:S04]  /*22340*/  LDL.LU R9, [R1+0xc] ;  /* 0x00000c0001097983 */ /* 0x000e680000300800 */
[----:B------:R-:W2:Y:S01]  /*22350*/  LDL.LU R8, [R1+0x20] ;  /* 0x0000200001087983 */ /* 0x000ea20000300800 */
[----:B------:R-:W-:Y:S01]  /*22360*/  PLOP3.LUT P5, PT, PT, PT, PT, 0x8, 0x0 ;  /* 0x000000000000781c */ /* 0x000fe20003fae170 */
[----:B-1----:R-:W-:Y:S02]  /*22370*/  VIADD R5, R9, 0x1 ;  /* 0x0000000109057836 */ /* 0x002fe40000000000 */
[----:B------:R-:W-:-:S03]  /*22380*/  VIADD R9, R4, 0xfffffffe ;  /* 0xfffffffe04097836 */ /* 0x000fc60000000000 */
[----:B------:R-:W-:-:S04]  /*22390*/  ISETP.NE.AND P0, PT, R5, 0x2, PT ;  /* 0x000000020500780c */ /* 0x000fc80003f05270 */
[----:B------:R-:W-:Y:S02]  /*223a0*/  SEL R6, RZ, 0x1, P0 ;  /* 0x00000001ff067807 */ /* 0x000fe40000000000 */
[----:B------:R-:W-:Y:S02]  /*223b0*/  SEL R4, R5, RZ, P0 ;  /* 0x000000ff05047207 */ /* 0x000fe40000000000 */
[----:B--2---:R-:W-:Y:S02]  /*223c0*/  LOP3.LUT R8, R8, R6, RZ, 0x3c, !PT ;  /* 0x0000000608087212 */ /* 0x004fe400078e3cff */
[----:B------:R-:W-:-:S03]  /*223d0*/  ISETP.GE.AND P0, PT, R9, R3, PT ;  /* 0x000000030900720c */ /* 0x000fc60003f06270 */
[----:B------:R1:W-:Y:S04]  /*223e0*/  STL [R1+0x20], R8 ;  /* 0x0000200801007387 */ /* 0x0003e80000100800 */
[----:B------:R1:W-:Y:S06]  /*223f0*/  STL [R1+0xc], R4 ;  /* 0x00000c0401007387 */ /* 0x0003ec0000100800 */
[----:B------:R-:W-:Y:S05]  /*22400*/  @!P0 BRA `(.L_x_1967) ;  /* 0x0000000800388947 */ /* 0x000fea0003800000 */
.L_x_2003:
[----:B------:R-:W-:Y:S05]  /*22410*/  YIELD ;  /* 0x0000000000007946 */ /* 0x000fea0003800000 */
[----:B------:R-:W-:Y:S04]  /*22420*/  BSSY B1, `(.L_x_1988) ;  /* 0x0000080000017945 */ /* 0x000fe80003800000 */
[----:B--2---:R-:W-:Y:S05]  /*22430*/  @!P2 BRA `(.L_x_1989) ;  /* 0x0000000400f8a947 */ /* 0x004fea0003800000 */
[----:B------:R-:W2:Y:S04]  /*22440*/  LDL R7, [R1] ;  /* 0x0000000001077983 */ /* 0x000ea80000100800 */
[----:B------:R-:W2:Y:S04]  /*22450*/  LDL R6, [R1+0xc] ;  /* 0x00000c0001067983 */ /* 0x000ea80000100800 */
[----:B------:R-:W3:Y:S01]  /*22460*/  LDL R5, [R1+0x20] ;  /* 0x0000200001057983 */ /* 0x000ee20000100800 */
[----:B------:R-:W-:Y:S01]  /*22470*/  BSSY B2, `(.L_x_1990) ;  /* 0x0000008000027945 */ /* 0x000fe20003800000 */
[----:B-1----:R-:W1:Y:S02]  /*22480*/  S2R R4, SR_TID.X ;  /* 0x0000000000047919 */ /* 0x002e640000002100 */
[----:B-1----:R-:W-:-:S04]  /*22490*/  LOP3.LUT R4, R4, 0x7f, RZ, 0xc0, !PT ;  /* 0x0000007f04047812 */ /* 0x002fc800078ec0ff */
[----:B------:R-:W-:Y:S01]  /*224a0*/  ISETP.NE.AND P1, PT, R4, RZ, PT ;  /* 0x000000ff0400720c */ /* 0x000fe20003f25270 */
[----:B--2---:R-:W-:Y:S01]  /*224b0*/  IMAD R8, R6, 0x8, R7 ;  /* 0x0000000806087824 */ /* 0x004fe200078e0207 */
[----:B---3--:R-:W-:-:S04]  /*224c0*/  SHF.L.U32 R7, R5, 0x1f, RZ ;  /* 0x0000001f05077819 */ /* 0x008fc800000006ff */
[----:B------:R-:W1:Y:S02]  /*224d0*/  SYNCS.PHASECHK.TRANS64.TRYWAIT P0, [R8+URZ+0x2a8a0], R7 ;  /* 0x02a8a007080075a7 */ /* 0x000e64000800017f */
[----:B-1----:R-:W-:Y:S05]  /*224e0*/  @!P0 BRA `(.L_x_1991) ;  /* 0x0000006c00808947 */ /* 0x002fea0003800000 */
.L_x_2163:
[----:B------:R-:W-:Y:S05]  /*224f0*/  BSYNC B2 ;  /* 0x0000000000027941 */ /* 0x000fea0003800000 */
.L_x_1990:
        /* <DEDUP_REMOVED lines=8> */
.L_x_1993:
[----:B------:R-:W-:Y:S05]  /*22580*/  BSYNC B2 ;  /* 0x0000000000027941 */ /* 0x000fea0003800000 */
.L_x_1992:
[----:B------:R-:W3:Y:S04]  /*22590*/  LDL R5, [R1] ;  /* 0x0000000001057983 */ /* 0x000ee80000100800 */
[----:B--2---:R-:W3:Y:S01]  /*225a0*/  LDL R4, [R1+0xc] ;  /* 0x00000c0001047983 */ /* 0x004ee20000100800 */
[----:B------:R-:W-:Y:S01]  /*225b0*/  IMAD.MOV.U32 R12, RZ, RZ, RZ ;  /* 0x000000ffff0c7224 */ /* 0x000fe200078e00ff */
[----:B------:R-:W-:Y:S01]  /*225c0*/  UIADD3 UR4, UP0, UR38, 0x570, URZ ;  /* 0x0000057026047890 */ /* 0x000fe2000ff1e03f */
[----:B------:R-:W-:Y:S01]  /*225d0*/  PLOP3.LUT P0, PT, PT, PT, PT, 0x80, 0x0 ;  /* 0x000000000000781c */ /* 0x000fe20003f0f070 */
[----:B------:R-:W-:Y:S01]  /*225e0*/  UMOV UR6, 0x0 ;  /* 0x0000000000067882 */ /* 0x000fe20000000000 */
[----:B------:R-:W-:Y:S01]  /*225f0*/  UMOV UR7, 0x12f00000 ;  /* 0x12f0000000077882 */ /* 0x000fe20000000000 */
[----:B------:R-:W-:Y:S01]  /*22600*/  R2UR UR10, R12 ;  /* 0x000000000c0a72ca */ /* 0x000fe200000e0000 */
[----:B------:R-:W-:Y:S01]  /*22610*/  UIADD3.X UR5, URZ, UR39, URZ, UP0, !UPT ;  /* 0x000000273f057290 */ /* 0x000fe200087fe43f */
[----:B---3--:R-:W-:-:S02]  /*22620*/  IMAD R6, R4, 0x9000, R5 ;  /* 0x0000900004067824 */ /* 0x008fc400078e0205 */
[----:B------:R-:W-:Y:S02]  /*22630*/  IMAD R5, R9, 0x60, R0 ;  /* 0x0000006009057824 */ /* 0x000fe400078e0200 */
[----:B------:R-:W-:Y:S01]  /*22640*/  VIADD R4, R8, 0x2a890 ;  /* 0x0002a89008047836 */ /* 0x000fe20000000000 */
[----:B------:R-:W-:-:S08]  /*22650*/  IADD3 R10, R6, 0x18400, RZ ;  /* 0x00018400060a7810 */ /* 0x000fd00007ffe0ff */
.L_x_1994:
        /* <DEDUP_REMOVED lines=16> */
.L_x_1995:
        /* <DEDUP_REMOVED lines=10> */
[----:B------:R-:W-:Y:S01]  /*22800*/  VIADD R6, R6, 0x1e400 ;  /* 0x0001e40006067836 */ /* 0x000fe20000000000 */
[----:B------:R-:W-:Y:S01]  /*22810*/  PLOP3.LUT P0, PT, PT, PT, PT, 0x80, 0x0 ;  /* 0x000000000000781c */ /* 0x000fe20003f0f070 */
[----:B------:R-:W-:Y:S01]  /*22820*/  UMOV UR6, 0x0 ;  /* 0x0000000000067882 */ /* 0x000fe20000000000 */
[----:B------:R-:W-:Y:S01]  /*22830*/  UMOV UR7, 0x12f00000 ;  /* 0x12f0000000077882 */ /* 0x000fe20000000000 */
[----:B------:R-:W-:-:S10]  /*22840*/  UMOV UR10, 0x80 ;  /* 0x00000080000a7882 */ /* 0x000fd40000000000 */
.L_x_1996:
        /* <DEDUP_REMOVED lines=13> */
.L_x_2164:
[----:B------:R-:W-:Y:S05]  /*22920*/  BSYNC B2 ;  /* 0x0000000000027941 */ /* 0x000fea0003800000 */
.L_x_1997:
[----:B------:R-:W-:Y:S01]  /*22930*/  BSSY B2, `(.L_x_1999) ;  /* 0x000000a000027945 */ /* 0x000fe20003800000 */
[----:B------:R-:W-:Y:S02]  /*22940*/  IMAD.MOV.U32 R10, RZ, RZ, 0x0 ;  /* 0x00000000ff0a7424 */ /* 0x000fe400078e00ff */
[----:B0-----:R-:W-:Y:S01]  /*22950*/  IMAD.MOV.U32 R11, RZ, RZ, 0x12f00000 ;  /* 0x12f00000ff0b7424 */ /* 0x001fe200078e00ff */
[----:B------:R-:W-:Y:S06]  /*22960*/  @P1 BRA `(.L_x_2000) ;  /* 0x0000000000181947 */ /* 0x000fec0003800000 */
[----:B------:R-:W3:Y:S02]  /*22970*/  LDL R4, [R1+0x4] ;  /* 0x0000040001047983 */ /* 0x000ee40000100800 */
[----:B---3--:R-:W-:Y:S01]  /*22980*/  LOP3.LUT P0, RZ, R4, 0x1, RZ, 0xc0, !PT ;  /* 0x0000000104ff7812 */ /* 0x008fe2000780c0ff */
[----:B------:R-:W-:-:S04]  /*22990*/  IMAD.MOV.U32 R4, RZ, RZ, 0x6000 ;  /* 0x00006000ff047424 */ /* 0x000fc800078e00ff */
[----:B------:R0:W-:Y:S08]  /*229a0*/  SYNCS.ARRIVE.TRANS64 RZ, [R8+URZ+0x2a8b0], R4 ;  /* 0x02a8b00408ff79a7 */ /* 0x0001f0000800003f */
[----:B------:R-:W-:Y:S05]  /*229b0*/  @!P0 BRA `(.L_x_2000) ;  /* 0x0000000000048947 */ /* 0x000fea0003800000 */
[----:B------:R-:W-:Y:S01]  /*229c0*/  BPT.TRAP 0x1 ;  /* 0x000000040000795c */ /* 0x000fe20000300000 */
.L_x_2000:
[----:B------:R-:W-:Y:S05]  /*229d0*/  BSYNC B2 ;  /* 0x0000000000027941 */ /* 0x000fea0003800000 */
.L_x_1999:
[----:B------:R-:W3:Y:S04]  /*229e0*/  LDL R6, [R1] ;  /* 0x0000000001067983 */ /* 0x000ee80000100800 */
[----:B0-----:R-:W3:Y:S01]  /*229f0*/  LDL R4, [R1+0xc] ;  /* 0x00000c0001047983 */ /* 0x001ee20000100800 */
[----:B------:R-:W-:Y:S01]  /*22a00*/  R2UR UR10, R12 ;  /* 0x000000000c0a72ca */ /* 0x000fe200000e0000 */
[----:B------:R-:W-:Y:S01]  /*22a10*/  UIADD3 UR4, UP0, UR38, 0x670, URZ ;  /* 0x0000067026047890 */ /* 0x000fe2000ff1e03f */
[----:B------:R-:W-:Y:S02]  /*22a20*/  R2UR UR6, R10 ;  /* 0x000000000a0672ca */ /* 0x000fe400000e0000 */
[----:B------:R-:W-:Y:S01]  /*22a30*/  R2UR UR7, R11 ;  /* 0x000000000b0772ca */ /* 0x000fe200000e0000 */
[----:B------:R-:W-:Y:S01]  /*22a40*/  UIADD3.X UR5, URZ, UR39, URZ, UP0, !UPT ;  /* 0x000000273f057290 */ /* 0x000fe200087fe43f */
[----:B------:R-:W-:-:S02]  /*22a50*/  PLOP3.LUT P0, PT, PT, PT, PT, 0x80, 0x0 ;  /* 0x000000000000781c */ /* 0x000fc40003f0f070 */
[----:B-12---:R-:W-:Y:S01]  /*22a60*/  IADD3 R8, R8, 0x2a8b0, RZ ;  /* 0x0002a8b008087810 */ /* 0x006fe20007ffe0ff */
[----:B---3--:R-:W-:-:S04]  /*22a70*/  IMAD R4, R4, 0x6000, R6 ;  /* 0x0000600004047824 */ /* 0x008fc800078e0206 */
[----:B------:R-:W-:-:S07]  /*22a80*/  VIADD R6, R4, 0x400 ;  /* 0x0000040004067836 */ /* 0x000fce0000000000 */
.L_x_2001:
        /* <DEDUP_REMOVED lines=15> */
.L_x_2002:
        /* <DEDUP_REMOVED lines=10> */
.L_x_1989:
[----:B------:R-:W-:Y:S05]  /*22c20*/  BSYNC B1 ;  /* 0x0000000000017941 */ /* 0x000fea0003800000 */
.L_x_1988:
[----:B------:R-:W1:Y:S04]  /*22c30*/  LDL.LU R7, [R1+0xc] ;  /* 0x00000c0001077983 */ /* 0x000e680000300800 */
[----:B------:R-:W2:Y:S01]  /*22c40*/  LDL.LU R6, [R1+0x20] ;  /* 0x0000200001067983 */ /* 0x000ea20000300800 */
[----:B-1----:R-:W-:-:S05]  /*22c50*/  VIADD R4, R7, 0x1 ;  /* 0x0000000107047836 */ /* 0x002fca0000000000 */
[----:B------:R-:W-:-:S04]  /*22c60*/  ISETP.NE.AND P0, PT, R4, 0x2, PT ;  /* 0x000000020400780c */ /* 0x000fc80003f05270 */
[----:B------:R-:W-:Y:S02]  /*22c70*/  SEL R5, RZ, 0x1, P0 ;  /* 0x00000001ff057807 */ /* 0x000fe40000000000 */
[----:B------:R-:W-:Y:S02]  /*22c80*/  SEL R4, R4, RZ, P0 ;  /* 0x000000ff04047207 */ /* 0x000fe40000000000 */
[----:B--2---:R-:W-:Y:S02]  /*22c90*/  LOP3.LUT R6, R6, R5, RZ, 0x3c, !PT ;  /* 0x0000000506067212 */ /* 0x004fe400078e3cff */
[C---:B------:R-:W-:Y:S01]  /*22ca0*/  ISETP.GT.AND P0, PT, R9.reuse, R3, PT ;  /* 0x000000030900720c */ /* 0x040fe20003f04270 */
[----:B------:R-:W-:Y:S02]  /*22cb0*/  VIADD R9, R9, 0xffffffff ;  /* 0xffffffff09097836 */ /* 0x000fe40000000000 */
[----:B------:R2:W-:Y:S04]  /*22cc0*/  STL [R1+0x20], R6 ;  /* 0x0000200601007387 */ /* 0x0005e80000100800 */
[----:B------:R2:W-:Y:S06]  /*22cd0*/  STL [R1+0xc], R4 ;  /* 0x00000c0401007387 */ /* 0x0005ec0000100800 */
[----:B------:R-:W-:Y:S05]  /*22ce0*/  @P0 BRA `(.L_x_2003) ;  /* 0xfffffff400c80947 */ /* 0x000fea000383ffff */
.L_x_1967:
[----:B------:R-:W-:Y:S05]  /*22cf0*/  BSYNC B0 ;  /* 0x0000000000007941 */ /* 0x000fea0003800000 */
.L_x_1966:
[----:B------:R-:W3:Y:S01]  /*22d00*/  LDL R7, [R1+0x34] ;  /* 0x0000340001077983 */ /* 0x000ee20000100800 */
[----:B------:R-:W4:Y:S01]  /*22d10*/  LDC R0, c[0x0][0x448] ;  /* 0x00011200ff007b82 */ /* 0x000f220000000800 */
[----:B------:R-:W-:Y:S07]  /*22d20*/  @!P5 WARPSYNC.ALL ;  /* 0x000000000000d948 */ /* 0x000fee0003800000 */
[----:B------:R-:W-:Y:S01]  /*22d30*/  @!P5 BAR.SYNC.DEFER_BLOCKING 0xc, 0x180 ;  /* 0x030600000000db1d */ /* 0x000fe20000010000 */
[----:B----4-:R-:W-:-:S13]  /*22d40*/  ISETP.NE.AND P0, PT, R0, 0x1, PT ;  /* 0x000000010000780c */ /* 0x010fda0003f05270 */
[----:B------:R-:W4:Y:S08]  /*22d50*/  @P0 LDC R2, c[0x0][0x44c] ;  /* 0x00011300ff020b82 */ /* 0x000f300000000800 */
[----:B------:R-:W5:Y:S01]  /*22d60*/  @P0 LDC R3, c[0x0][0x450] ;  /* 0x00011400ff030b82 */ /* 0x000f620000000800 */
[----:B---3--:R-:W-:-:S04]  /*22d70*/  VIADD R0, R7, 0x7f ;  /* 0x0000007f07007836 */ /* 0x008fc80000000000 */
[----:B----4-:R-:W-:-:S05]  /*22d80*/  @P0 IMAD.HI.U32 R2, R0, R2, RZ ;  /* 0x0000000200020227 */ /* 0x010fca00078e00ff */
[----:B-----5:R-:W-:Y:S02]  /*22d90*/  @P0 SHF.R.U32.HI R0, RZ, R3, R2 ;  /* 0x00000003ff000219 */ /* 0x020fe40000011602 */
[----:B------:R-:W3:Y:S03]  /*22da0*/  LDC.64 R2, c[0x0][0x9e0] ;  /* 0x00027800ff027b82 */ /* 0x000ee60000000a00 */
[----:B------:R-:W-:Y:S01]  /*22db0*/  IMAD.IADD R0, R17, 0x1, R0 ;  /* 0x0000000111007824 */ /* 0x000fe200078e0200 */
[----:B---3--:R-:W-:-:S04]  /*22dc0*/  ISETP.GE.AND P1, PT, R3, 0x1, PT ;  /* 0x000000010300780c */ /* 0x008fc80003f26270 */
[----:B------:R-:W-:-:S09]  /*22dd0*/  IADD3 R2, R0, R2, RZ ;  /* 0x0000000200027210 */ /* 0x000fd20007ffe0ff */
[----:B------:R-:W-:Y:S05]  /*22de0*/  @!P1 BRA `(.L_x_2004) ;  /* 0x0000000000489947 */ /* 0x000fea0003800000 */
[C---:B------:R-:W-:Y:S01]  /*22df0*/  ISETP.GT.AND P2, PT, R0.reuse, RZ, PT ;  /* 0x000000ff0000720c */ /* 0x040fe20003f44270 */
[----:B------:R-:W-:Y:S01]  /*22e00*/  BSSY B0, `(.L_x_2005) ;  /* 0x000000e000007945 */ /* 0x000fe20003800000 */
[----:B--2---:R-:W-:-:S11]  /*22e10*/  VIADD R6, R0, 0xffffffff ;  /* 0xffffffff00067836 */ /* 0x004fd60000000000 */
[----:B------:R-:W-:Y:S05]  /*22e20*/  @P2 BRA `(.L_x_2006) ;  /* 0x00000000001c2947 */ /* 0x000fea0003800000 */
[----:B------:R-:W-:Y:S01]  /*22e30*/  ISETP.NE.AND P2, PT, R3, 0x1, PT ;  /* 0x000000010300780c */ /* 0x000fe20003f45270 */
[----:B------:R-:W-:-:S12]  /*22e40*/  IMAD.MOV R0, RZ, RZ, -R0 ;  /* 0x000000ffff007224 */ /* 0x000fd800078e0a00 */
[----:B-1----:R-:W1:Y:S02]  /*22e50*/  @P2 LDC.64 R4, c[0x0][0x9e8] ;  /* 0x00027a00ff042b82 */ /* 0x002e640000000a00 */
[----:B-1----:R-:W-:-:S05]  /*22e60*/  @P2 IMAD.HI.U32 R4, R0, R4, RZ ;  /* 0x0000000400042227 */ /* 0x002fca00078e00ff */
[----:B------:R-:W-:-:S04]  /*22e70*/  @P2 SHF.R.U32.HI R0, RZ, R5, R4 ;  /* 0x00000005ff002219 */ /* 0x000fc80000011604 */
[----:B------:R-:W-:Y:S01]  /*22e80*/  LOP3.LUT R6, RZ, R0, RZ, 0x33, !PT ;  /* 0x00000000ff067212 */ /* 0x000fe200078e33ff */
[----:B------:R-:W-:Y:S06]  /*22e90*/  BRA `(.L_x_2007) ;  /* 0x0000000000107947 */ /* 0x000fec0003800000 */
.L_x_2006:
[----:B------:R-:W-:-:S13]  /*22ea0*/  ISETP.NE.AND P2, PT, R3, 0x1, PT ;  /* 0x000000010300780c */ /* 0x000fda0003f45270 */
[----:B-1----:R-:W1:Y:S02]  /*22eb0*/  @P2 LDC.64 R4, c[0x0][0x9e8] ;  /* 0x00027a00ff042b82 */ /* 0x002e640000000a00 */
[----:B-1----:R-:W-:-:S05]  /*22ec0*/  @P2 IMAD.HI.U32 R4, R6, R4, RZ ;  /* 0x0000000406042227 */ /* 0x002fca00078e00ff */
[----:B------:R-:W-:-:S07]  /*22ed0*/  @P2 SHF.R.U32.HI R6, RZ, R5, R4 ;  /* 0x00000005ff062219 */ /* 0x000fce0000011604 */
.L_x_2007:
[----:B------:R-:W-:Y:S05]  /*22ee0*/  BSYNC B0 ;  /* 0x0000000000007941 */ /* 0x000fea0003800000 */
.L_x_2005:
[----:B------:R-:W-:-:S05]  /*22ef0*/  IMAD R6, R6, R3, R3 ;  /* 0x0000000306067224 */ /* 0x000fca00078e0203 */
[----:B------:R-:W-:-:S07]  /*22f00*/  VIMNMX R2, R2, R6, PT ;  /* 0x0000000602027248 */ /* 0x000fce0003fe0100 */
.L_x_2004:
[----:B------:R-:W-:Y:S01]  /*22f10*/  VIADD R0, R2, 0x5f ;  /* 0x0000005f02007836 */ /* 0x000fe20000000000 */
[----:B-12---:R-:W1:Y:S01]  /*22f20*/  @P0 LDC R4, c[0x0][0x450] ;  /* 0x00011400ff040b82 */ /* 0x006e620000000800 */
[----:B------:R-:W-:Y:S02]  /*22f30*/  ULDC UR4, c[0x0][0x9dc] ;  /* 0x0002770000047ab9 */ /* 0x000fe40000000800 */
[----:B------:R-:W-:-:S05]  /*22f40*/  IMAD.HI R0, R0, 0x2aaaaaab, RZ ;  /* 0x2aaaaaab00007827 */ /* 0x000fca00078e02ff */
[----:B------:R-:W-:-:S04]  /*22f50*/  SHF.R.U32.HI R2, RZ, 0x1f, R0 ;  /* 0x0000001fff027819 */ /* 0x000fc80000011600 */
[----:B------:R-:W-:Y:S02]  /*22f60*/  LEA.HI.SX32 R2, R0, R2, 0x1c ;  /* 0x0000000200027211 */ /* 0x000fe400078fe2ff */
[----:B------:R-:W2:Y:S02]  /*22f70*/  @P0 LDC R0, c[0x0][0x44c] ;  /* 0x00011300ff000b82 */ /* 0x000ea40000000800 */
[----:B------:R-:W-:Y:S01]  /*22f80*/  VIMNMX R6, R21, R2, PT ;  /* 0x0000000215067248 */ /* 0x000fe20003fe0100 */
[----:B------:R-:W-:-:S04]  /*22f90*/  IMAD.MOV.U32 R2, RZ, RZ, R7 ;  /* 0x000000ffff027224 */ /* 0x000fc800078e0007 */
[----:B------:R3:W-:Y:S01]  /*22fa0*/  STL [R1+0x38], R6 ;  /* 0x0000380601007387 */ /* 0x0007e20000100800 */
[----:B--2---:R-:W-:-:S05]  /*22fb0*/  @P0 IMAD.HI.U32 R0, R7, R0, RZ ;  /* 0x0000000007000227 */ /* 0x004fca00078e00ff */
[----:B-1----:R-:W-:-:S05]  /*22fc0*/  @P0 SHF.R.U32.HI R2, RZ, R4, R0 ;  /* 0x00000004ff020219 */ /* 0x002fca0000011600 */
[----:B------:R-:W-:-:S04]  /*22fd0*/  IMAD.IADD R0, R20, 0x1, R2 ;  /* 0x0000000114007824 */ /* 0x000fc800078e0202 */
[----:B------:R-:W-:Y:S01]  /*22fe0*/  VIADD R2, R0, -UR4 ;  /* 0x8000000400027c36 */ /* 0x000fe20008000000 */
[----:B---3--:R-:W-:Y:S06]  /*22ff0*/  @!P1 BRA `(.L_x_2008) ;  /* 0x0000000000449947 */ /* 0x008fec0003800000 */
        /* <DEDUP_REMOVED lines=10> */
.L_x_2010:
[----:B------:R-:W-:-:S13]  /*230a0*/  ISETP.NE.AND P0, PT, R3, 0x1, PT ;  /* 0x000000010300780c */ /* 0x000fda0003f05270 */
[----:B------:R-:W1:Y:S02]  /*230b0*/  @P0 LDC.64 R4, c[0x0][0x9e8] ;  /* 0x00027a00ff040b82 */ /* 0x000e640000000a00 */
[----:B-1----:R-:W-:-:S05]  /*230c0*/  @P0 IMAD.HI.U32 R4, R0, R4, RZ ;  /* 0x0000000400040227 */ /* 0x002fca00078e00ff */
[----:B------:R-:W-:-:S07]  /*230d0*/  @P0 SHF.R.U32.HI R0, RZ, R5, R4 ;  /* 0x00000005ff000219 */ /* 0x000fce0000011604 */
.L_x_2011:
[----:B------:R-:W-:Y:S05]  /*230e0*/  BSYNC B0 ;  /* 0x0000000000007941 */ /* 0x000fea0003800000 */
.L_x_2009:
[----:B------:R-:W-:-:S05]  /*230f0*/  IMAD R0, R0, R3, RZ ;  /* 0x0000000300007224 */ /* 0x000fca00078e02ff */
[----:B------:R-:W-:-:S07]  /*23100*/  VIMNMX R2, R2, R0, !PT ;  /* 0x0000000002027248 */ /* 0x000fce0007fe0100 */
.L_x_2008:
[----:B------:R-:W-:Y:S01]  /*23110*/  IMAD.HI R2, R2, 0x2aaaaaab, RZ ;  /* 0x2aaaaaab02027827 */ /* 0x000fe200078e02ff */
[----:B------:R-:W-:Y:S04]  /*23120*/  BSSY B7, `(.L_x_2012) ;  /* 0x0000435000077945 */ /* 0x000fe80003800000 */
[----:B------:R-:W-:-:S04]  /*23130*/  SHF.R.U32.HI R0, RZ, 0x1f, R2 ;  /* 0x0000001fff007819 */ /* 0x000fc80000011602 */
[----:B------:R-:W-:-:S04]  /*23140*/  LEA.HI.SX32 R0, R2, R0, 0x1c ;  /* 0x0000000002007211 */ /* 0x000fc800078fe2ff */
[----:B------:R-:W-:-:S04]  /*23150*/  VIMNMX R3, RZ, R0, !PT ;  /* 0x00000000ff037248 */ /* 0x000fc80007fe0100 */
[----:B------:R-:W-:Y:S01]  /*23160*/  ISETP.GT.AND P0, PT, R6, R3, PT ;  /* 0x000000030600720c */ /* 0x000fe20003f04270 */
[----:B------:R1:W-:-:S12]  /*23170*/  STL [R1+0x30], R3 ;  /* 0x0000300301007387 */ /* 0x0003d80000100800 */
[----:B-1----:R-:W-:Y:S05]  /*23180*/  @P0 BRA `(.L_x_2013) ;  /* 0x0000000000480947 */ /* 0x002fea0003800000 */
[----:B------:R-:W1:Y:S02]  /*23190*/  S2R R3, SR_TID.X ;  /* 0x0000000000037919 */ /* 0x000e640000002100 */
[----:B-1----:R-:W-:-:S04]  /*231a0*/  LOP3.LUT R3, R3, 0x7f, RZ, 0xc0, !PT ;  /* 0x0000007f03037812 */ /* 0x002fc800078ec0ff */
[----:B------:R-:W-:-:S13]  /*231b0*/  ISETP.NE.AND P1, PT, R3, RZ, PT ;  /* 0x000000ff0300720c */ /* 0x000fda0003f25270 */
[----:B------:R-:W-:Y:S05]  /*231c0*/  @P1 BRA `(.L_x_2014) ;  /* 0x0000004000a81947 */ /* 0x000fea0003800000 */
[----:B------:R-:W1:Y:S01]  /*231d0*/  S2R R3, SR_LANEID ;  /* 0x0000000000037919 */ /* 0x000e620000000000 */
[----:B------:R-:W-:Y:S01]  /*231e0*/  VOTEU.ANY UR4, UPT, PT ;  /* 0x0000000000047886 */ /* 0x000fe200038e0100 */
[----:B------:R-:W-:Y:S01]  /*231f0*/  ULDC.64 UR6, c[0x0][0x208] ;  /* 0x0000820000067ab9 */ /* 0x000fe20000000a00 */
[----:B------:R-:W1:Y:S08]  /*23200*/  FLO.U32 R0, UR4 ;  /* 0x0000000400007d00 */ /* 0x000e7000080e0000 */
[----:B------:R-:W2:Y:S01]  /*23210*/  POPC R5, UR4 ;  /* 0x0000000400057d09 */ /* 0x000ea20008000000 */
[----:B-1----:R-:W-:-:S02]  /*23220*/  ISETP.EQ.U32.AND P0, PT, R0, R3, PT ;  /* 0x000000030000720c */ /* 0x002fc40003f02070 */
[----:B------:R-:W2:Y:S11]  /*23230*/  LDC.64 R2, c[0x0][0xc60] ;  /* 0x00031800ff027b82 */ /* 0x000eb60000000a00 */
[----:B--2---:R-:W2:Y:S01]  /*23240*/  @P0 ATOMG.E.ADD.STRONG.GPU PT, R3, desc[UR6][R2.64], R5 ;  /* 0x00000005020309a8 */ /* 0x004ea200081ee1c6 */
[----:B------:R-:W1:Y:S02]  /*23250*/  S2R R4, SR_LTMASK ;  /* 0x0000000000047919 */ /* 0x000e640000003900 */
[----:B-1----:R-:W-:-:S04]  /*23260*/  LOP3.LUT R4, R4, UR4, RZ, 0xc0, !PT ;  /* 0x0000000404047c12 */ /* 0x002fc8000f8ec0ff */
[----:B------:R-:W1:Y:S01]  /*23270*/  POPC R7, R4 ;  /* 0x0000000400077309 */ /* 0x000e620000000000 */
[----:B--2---:R-:W1:Y:S02]  /*23280*/  SHFL.IDX PT, R0, R3, R0, 0x1f ;  /* 0x00001f0003007589 */ /* 0x004e6400000e0000 */
[----:B-1----:R-:W-:Y:S01]  /*23290*/  IADD3 R16, R0, UR36, R7 ;  /* 0x0000002400107c10 */ /* 0x002fe2000fffe007 */
[----:B------:R-:W-:Y:S06]  /*232a0*/  BRA `(.L_x_2014) ;  /* 0x0000004000707947 */ /* 0x000fec0003800000 */
.L_x_2013:
[----:B------:R-:W2:Y:S01]  /*232b0*/  LDL R17, [R1] ;  /* 0x0000000001117983 */ /* 0x000ea20000100800 */
        /* <DEDUP_REMOVED lines=8> */
[----:B------:R-:W-:Y:S01]  /*23340*/  IMAD.U32 R4, RZ, RZ, UR6 ;  /* 0x00000006ff047e24 */ /* 0x000fe2000f8e00ff */
[----:B------:R-:W-:Y:S01]  /*23350*/  MOV R8, 0x70 ;  /* 0x0000007000087802 */ /* 0x000fe20000000f00 */
[----:B------:R-:W1:Y:S01]  /*23360*/  LDC.64 R2, c[0x4][R2] ;  /* 0x0100000002027b82 */ /* 0x000e620000000a00 */
[----:B------:R-:W-:Y:S02]  /*23370*/  IMAD.U32 R5, RZ, RZ, UR7 ;  /* 0x00000007ff057e24 */ /* 0x000fe4000f8e00ff */
[----:B------:R-:W-:Y:S02]  /*23380*/  IMAD.U32 R6, RZ, RZ, UR8 ;  /* 0x00000008ff067e24 */ /* 0x000fe4000f8e00ff */
[----:B------:R-:W-:-:S02]  /*23390*/  IMAD.U32 R7, RZ, RZ, UR9 ;  /* 0x00000009ff077e24 */ /* 0x000fc4000f8e00ff */
[----:B------:R-:W-:Y:S02]  /*233a0*/  IMAD.U32 R10, RZ, RZ, UR4 ;  /* 0x00000004ff0a7e24 */ /* 0x000fe4000f8e00ff */
[----:B0-----:R-:W-:Y:S02]  /*233b0*/  IMAD.U32 R11, RZ, RZ, UR5 ;  /* 0x00000005ff0b7e24 */ /* 0x001fe4000f8e00ff */
[----:B------:R-:W-:Y:S02]  /*233c0*/  IMAD.MOV.U32 R12, RZ, RZ, 0x1 ;  /* 0x00000001ff0c7424 */ /* 0x000fe400078e00ff */
[----:B------:R-:W-:-:S07]  /*233d0*/  IMAD.MOV.U32 R13, RZ, RZ, RZ ;  /* 0x000000ffff0d7224 */ /* 0x000fce00078e00ff */
[----:B------:R-:W-:-:S07]  /*233e0*/  LEPC R20, `(.L_x_2016) ;  /* 0x000000001014794e */ /* 0x000fce0000000000 */
[----:B-1----:R-:W-:Y:S05]  /*233f0*/  CALL.ABS.NOINC R2 ;  /* 0x0000000002007343 */ /* 0x002fea0003c00000 */
.L_x_2016:
[----:B------:R-:W-:Y:S05]  /*23400*/  BSYNC B6 ;  /* 0x0000000000067941 */ /* 0x000fea0003800000 */
.L_x_2015:
        /* <DEDUP_REMOVED lines=8> */
[----:B------:R1:W2:Y:S01]  /*23490*/  LDC.64 R2, c[0x4][R17] ;  /* 0x0100000011027b82 */ /* 0x0002a20000000a00 */
[----:B------:R-:W-:Y:S01]  /*234a0*/  IMAD.U32 R4, RZ, RZ, UR6 ;  /* 0x00000006ff047e24 */ /* 0x000fe2000f8e00ff */
[----:B------:R-:W-:Y:S01]  /*234b0*/  MOV R7, UR9 ;  /* 0x0000000900077c02 */ /* 0x000fe20008000f00 */
[----:B------:R-:W-:Y:S02]  /*234c0*/  IMAD.U32 R5, RZ, RZ, UR7 ;  /* 0x00000007ff057e24 */ /* 0x000fe4000f8e00ff */
[----:B------:R-:W-:Y:S02]  /*234d0*/  IMAD.U32 R6, RZ, RZ, UR8 ;  /* 0x00000008ff067e24 */ /* 0x000fe4000f8e00ff */
[----:B------:R-:W-:-:S02]  /*234e0*/  IMAD.U32 R10, RZ, RZ, UR4 ;  /* 0x00000004ff0a7e24 */ /* 0x000fc4000f8e00ff */
[----:B0-----:R-:W-:Y:S02]  /*234f0*/  IMAD.U32 R11, RZ, RZ, UR5 ;  /* 0x00000005ff0b7e24 */ /* 0x001fe4000f8e00ff */
[----:B------:R-:W-:Y:S02]  /*23500*/  IMAD.MOV.U32 R8, RZ, RZ, 0x70 ;  /* 0x00000070ff087424 */ /* 0x000fe400078e00ff */
[----:B------:R-:W-:Y:S02]  /*23510*/  IMAD.MOV.U32 R12, RZ, RZ, 0x1 ;  /* 0x00000001ff0c7424 */ /* 0x000fe400078e00ff */
[----:B-1----:R-:W-:-:S07]  /*23520*/  IMAD.MOV.U32 R13, RZ, RZ, RZ ;  /* 0x000000ffff0d7224 */ /* 0x002fce00078e00ff */
[----:B------:R-:W-:-:S07]  /*23530*/  LEPC R20, `(.L_x_2019) ;  /* 0x000000001014794e */ /* 0x000fce0000000000 */
[----:B--2---:R-:W-:Y:S05]  /*23540*/  CALL.ABS.NOINC R2 ;  /* 0x0000000002007343 */ /* 0x004fea0003c00000 */
.L_x_2019:
[----:B------:R0:W1:Y:S01]  /*23550*/  LDC.64 R2, c[0x4][R17] ;  /* 0x0100000011027b82 */ /* 0x0000620000000a00 */
[----:B------:R-:W-:Y:S01]  /*23560*/  ULDC.64 UR4, c[0x4][0x118] ;  /* 0x0100460000047ab9 */ /* 0x000fe20000000a00 */
[----:B------:R-:W-:Y:S01]  /*23570*/  ULDC.64 UR6, c[0x4][0x120] ;  /* 0x0100480000067ab9 */ /* 0x000fe20000000a00 */
[----:B------:R-:W-:Y:S01]  /*23580*/  ULDC.64 UR8, c[0x4][0xb0] ;  /* 0x01002c0000087ab9 */ /* 0x000fe20000000a00 */
[----:B------:R-:W-:Y:S01]  /*23590*/  IMAD.U32 R4, RZ, RZ, UR4 ;  /* 0x00000004ff047e24 */ /* 0x000fe2000f8e00ff */
[----:B------:R-:W-:Y:S01]  /*235a0*/  MOV R5, UR5 ;  /* 0x0000000500057c02 */ /* 0x000fe20008000f00 */
[----:B------:R-:W-:Y:S01]  /*235b0*/  IMAD.U32 R6, RZ, RZ, UR6 ;  /* 0x00000006ff067e24 */ /* 0x000fe2000f8e00ff */
[----:B------:R-:W-:Y:S01]  /*235c0*/  MOV R13, RZ ;  /* 0x000000ff000d7202 */ /* 0x000fe20000000f00 */
[----:B------:R-:W-:Y:S02]  /*235d0*/  IMAD.U32 R7, RZ, RZ, UR7 ;  /* 0x00000007ff077e24 */ /* 0x000fe4000f8e00ff */
[----:B------:R-:W-:-:S02]  /*235e0*/  IMAD.U32 R10, RZ, RZ, UR8 ;  /* 0x00000008ff0a7e24 */ /* 0x000fc4000f8e00ff */
[----:B------:R-:W-:Y:S02]  /*235f0*/  IMAD.U32 R11, RZ, RZ, UR9 ;  /* 0x00000009ff0b7e24 */ /* 0x000fe4000f8e00ff */
[----:B------:R-:W-:Y:S02]  /*23600*/  IMAD.MOV.U32 R8, RZ, RZ, 0x70 ;  /* 0x00000070ff087424 */ /* 0x000fe400078e00ff */
[----:B0-----:R-:W-:-:S07]  /*23610*/  IMAD.MOV.U32 R12, RZ, RZ, 0x1 ;  /* 0x00000001ff0c7424 */ /* 0x001fce00078e00ff */
[----:B------:R-:W-:-:S07]  /*23620*/  LEPC R20, `(.L_x_2018) ;  /* 0x000000001014794e */ /* 0x000fce0000000000 */
[----:B-1----:R-:W-:Y:S05]  /*23630*/  CALL.ABS.NOINC R2 ;  /* 0x0000000002007343 */ /* 0x002fea0003c00000 */
.L_x_2018:
[----:B------:R-:W-:Y:S05]  /*23640*/  BSYNC B6 ;  /* 0x0000000000067941 */ /* 0x000fea0003800000 */
.L_x_2017:
[----:B------:R-:W-:Y:S01]  /*23650*/  ULDC.64 UR4, c[0x0][0x9f8] ;  /* 0x00027e0000047ab9 */ /* 0x000fe20000000a00 */
[----:B------:R-:W2:Y:S01]  /*23660*/  LDL R17, [R1+0x38] ;  /* 0x0000380001117983 */ /* 0x000ea20000100800 */
[----:B------:R-:W-:Y:S01]  /*23670*/  ISETP.NE.U32.AND P0, PT, RZ, UR4, PT ;  /* 0x00000004ff007c0c */ /* 0x000fe2000bf05070 */
[----:B------:R-:W-:Y:S01]  /*23680*/  IMAD.MOV.U32 R7, RZ, RZ, R19 ;  /* 0x000000ffff077224 */ /* 0x000fe200078e0013 */
[----:B------:R-:W-:Y:S02]  /*23690*/  ULDC.64 UR6, c[0x0][0x208] ;  /* 0x0000820000067ab9 */ /* 0x000fe40000000a00 */
[----:B------:R-:W-:Y:S01]  /*236a0*/  ISETP.NE.AND.EX P0, PT, RZ, UR5, PT, P0 ;  /* 0x00000005ff007c0c */ /* 0x000fe2000bf05300 */
[----:B------:R-:W-:-:S12]  /*236b0*/  ULDC.64 UR4, c[0x0][0xa08] ;  /* 0x0002820000047ab9 */ /* 0x000fd80000000a00 */
[----:B------:R-:W1:Y:S02]  /*236c0*/  @P0 LDC.64 R2, c[0x0][0x9f8] ;  /* 0x00027e00ff020b82 */ /* 0x000e640000000a00 */
[----:B-1----:R-:W-:-:S05]  /*236d0*/  @P0 IMAD.WIDE R2, R19, 0x4, R2 ;  /* 0x0000000413020825 */ /* 0x002fca00078e0202 */
[----:B------:R1:W3:Y:S02]  /*236e0*/  @P0 LDG.E R7, desc[UR6][R2.64] ;  /* 0x0000000602070981 */ /* 0x0002e4000c1e1900 */
[----:B-1----:R-:W1:Y:S02]  /*236f0*/  LDC.64 R2, c[0x0][0x418] ;  /* 0x00010600ff027b82 */ /* 0x002e640000000a00 */
[----:B-1----:R-:W-:Y:S01]  /*23700*/  LOP3.LUT P0, RZ, R2, UR4, RZ, 0xfc, !PT ;  /* 0x0000000402ff7c12 */ /* 0x002fe2000f80fcff */
[----:B------:R-:W-:-:S03]  /*23710*/  UMOV UR4, 0xffffffff ;  /* 0xffffffff00047882 */ /* 0x000fc60000000000 */
[----:B------:R-:W-:Y:S01]  /*23720*/  LOP3.LUT P0, RZ, R3, UR5, RZ, 0xfc, P0 ;  /* 0x0000000503ff7c12 */ /* 0x000fe2000800fcff */
[----:B--2---:R-:W-:Y:S01]  /*23730*/  VIADD R0, R17, 0xffffffff ;  /* 0xffffffff11007836 */ /* 0x004fe20000000000 */
[----:B---3--:R-:W-:Y:S01]  /*23740*/  SHF.R.S32.HI R8, RZ, 0x1f, R7 ;  /* 0x0000001fff087819 */ /* 0x008fe20000011407 */
[----:B------:R1:W-:Y:S01]  /*23750*/  STL [R1+0x14], R7 ;  /* 0x0000140701007387 */ /* 0x0003e20000100800 */
[----:B------:R-:W-:-:S03]  /*23760*/  SEL R17, R7, RZ, !P0 ;  /* 0x000000ff07117207 */ /* 0x000fc60004000000 */
[----:B------:R1:W-:Y:S01]  /*23770*/  STL [R1+0x24], R8 ;  /* 0x0000240801007387 */ /* 0x0003e20000100800 */
[----:B------:R-:W-:Y:S05]  /*23780*/  BRA.DIV UR4, `(.L_x_2020) ;  /* 0x0000005e04007947 */ /* 0x000fea000b800000 */
[----:B------:R-:W2:Y:S02]  /*23790*/  S2R R4, SR_TID.X ;  /* 0x0000000000047919 */ /* 0x000ea40000002100 */
[----:B--2---:R-:W-:-:S04]  /*237a0*/  SHF.R.U32.HI R4, RZ, 0x5, R4 ;  /* 0x00000005ff047819 */ /* 0x004fc80000011604 */
[----:B------:R-:W-:-:S05]  /*237b0*/  LOP3.LUT R4, R4, 0x3, RZ, 0xc0, !PT ;  /* 0x0000000304047812 */ /* 0x000fca00078ec0ff */
[----:B------:R2:W3:Y:S02]  /*237c0*/  SHFL.IDX PT, R14, R4, RZ, 0x1f ;  /* 0x00001fff040e7589 */ /* 0x0004e400000e0000 */
.L_x_2167:
[----:B--2---:R-:W2:Y:S01]  /*237d0*/  LDL.LU R4, [R1+0x4] ;  /* 0x0000040001047983 */ /* 0x004ea20000300800 */
[----:B------:R-:W-:Y:S02]  /*237e0*/  PLOP3.LUT P1, PT, PT, PT, PT, 0x8, 0x0 ;  /* 0x000000000000781c */ /* 0x000fe40003f2e170 */
[----:B---3--:R-:W-:Y:S01]  /*237f0*/  ISETP.NE.AND P0, PT, R14, RZ, PT ;  /* 0x000000ff0e00720c */ /* 0x008fe20003f05270 */
[----:B------:R3:W-:Y:S01]  /*23800*/  STL [R1+0x10], R0 ;  /* 0x0000100001007387 */ /* 0x0007e20000100800 */
[----:B--2---:R-:W-:-:S09]  /*23810*/  LOP3.LUT R4, R4, 0xfffffffb, RZ, 0xc0, !PT ;  /* 0xfffffffb04047812 */ /* 0x004fd200078ec0ff */
[----:B------:R-:W-:-:S05]  /*23820*/  @P1 LOP3.LUT R4, R4, 0x4, RZ, 0xfc, !PT ;  /* 0x0000000404041812 */ /* 0x000fca00078efcff */
[----:B------:R3:W-:Y:S01]  /*23830*/  STL [R1+0x4], R4 ;  /* 0x0000040401007387 */ /* 0x0007e20000100800 */
[----:B------:R-:W-:Y:S05]  /*23840*/  @P0 BRA `(.L_x_2021) ;  /* 0x0000000400440947 */ /* 0x000fea0003800000 */
[----:B------:R-:W-:-:S03]  /*23850*/  UMOV UR4, 0xffffffff ;  /* 0xffffffff00047882 */ /* 0x000fc60000000000 */
[----:B------:R-:W-:Y:S05]  /*23860*/  BRA.DIV UR4, `(.L_x_2022) ;  /* 0x0000005a04fc7947 */ /* 0x000fea000b800000 */
[----:B------:R-:W-:-:S13]  /*23870*/  ELECT P6, URZ, PT ;  /* 0x00000000003f782f */ /* 0x000fda00038c0000 */
.L_x_2170:
[----:B------:R-:W-:Y:S05]  /*23880*/  @!P6 BRA `(.L_x_2021) ;  /* 0x000000040034e947 */ /* 0x000fea0003800000 */
[----:B------:R-:W-:-:S04]  /*23890*/  ISETP.NE.U32.AND P0, PT, R2, RZ, PT ;  /* 0x000000ff0200720c */ /* 0x000fc80003f05070 */
[----:B------:R-:W-:-:S13]  /*238a0*/  ISETP.NE.AND.EX P0, PT, R3, RZ, PT, P0 ;  /* 0x000000ff0300720c */ /* 0x000fda0003f05300 */
[----:B------:R-:W-:Y:S05]  /*238b0*/  @!P0 BRA `(.L_x_2023) ;  /* 0x0000000000548947 */ /* 0x000fea0003800000 */
[----:B------:R-:W2:Y:S01]  /*238c0*/  LDC R6, c[0x0][0x43c] ;  /* 0x00010f00ff067b82 */ /* 0x000ea20000000800 */
[----:B------:R-:W-:Y:S01]  /*238d0*/  IMAD.MOV.U32 R9, RZ, RZ, R0 ;  /* 0x000000ffff097224 */ /* 0x000fe200078e0000 */
[----:B------:R-:W-:Y:S01]  /*238e0*/  ULDC.64 UR4, c[0x0][0x428] ;  /* 0x00010a0000047ab9 */ /* 0x000fe20000000a00 */
[----:B------:R-:W-:Y:S02]  /*238f0*/  ULDC.64 UR6, c[0x0][0x208] ;  /* 0x0000820000067ab9 */ /* 0x000fe40000000a00 */
[----:B---3--:R-:W-:Y:S01]  /*23900*/  IMAD.MOV.U32 R0, RZ, RZ, R9 ;  /* 0x000000ffff007224 */ /* 0x008fe200078e0009 */
[----:B--2---:R-:W-:-:S13]  /*23910*/  ISETP.NE.AND P0, PT, R6, 0x1, PT ;  /* 0x000000010600780c */ /* 0x004fda0003f05270 */
[----:B------:R-:W2:Y:S02]  /*23920*/  @P0 LDC.64 R4, c[0x0][0x440] ;  /* 0x00011000ff040b82 */ /* 0x000ea40000000a00 */
[----:B--2---:R-:W-:-:S05]  /*23930*/  @P0 IMAD.HI.U32 R4, R9, R4, RZ ;  /* 0x0000000409040227 */ /* 0x004fca00078e00ff */
        /* <DEDUP_REMOVED lines=8> */
[----:B------:R-:W-:-:S03]  /*239c0*/  IMAD.WIDE.U32 R4, R7, UR4, R4 ;  /* 0x0000000407047c25 */ /* 0x000fc6000f8e0004 */
[----:B------:R-:W-:Y:S02]  /*239d0*/  LEA R2, P0, R4, R2, 0x2 ;  /* 0x0000000204027211 */ /* 0x000fe400078010ff */
[----:B------:R-:W-:-:S04]  /*239e0*/  IADD3 R0, R5, R0, RZ ;  /* 0x0000000005007210 */ /* 0x000fc80007ffe0ff */
[----:B------:R-:W-:-:S05]  /*239f0*/  LEA.HI.X R3, R4, R3, R0, 0x2, P0 ;  /* 0x0000000304037211 */ /* 0x000fca00000f1400 */
[----:B------:R2:W5:Y:S02]  /*23a00*/  LDG.E R17, desc[UR6][R2.64] ;  /* 0x0000000602117981 */ /* 0x000564000c1e1900 */
.L_x_2023:
[----:B-1----:R-:W4:Y:S04]  /*23a10*/  LDL R7, [R1] ;  /* 0x0000000001077983 */ /* 0x002f280000100800 */
[----:B---3--:R-:W4:Y:S04]  /*23a20*/  LDL R0, [R1+0x8] ;  /* 0x0000080001007983 */ /* 0x008f280000100800 */
[----:B--2---:R-:W2:Y:S01]  /*23a30*/  LDL R2, [R1+0x18] ;  /* 0x0000180001027983 */ /* 0x004ea20000100800 */
[----:B----4-:R-:W-:Y:S01]  /*23a40*/  IMAD R0, R0, 0x8, R7 ;  /* 0x0000000800007824 */ /* 0x010fe200078e0207 */
[----:B--2---:R-:W-:-:S04]  /*23a50*/  SHF.L.U32 R2, R2, 0x1f, RZ ;  /* 0x0000001f02027819 */ /* 0x004fc800000006ff */
[----:B------:R-:W1:Y:S02]  /*23a60*/  SYNCS.PHASECHK.TRANS64.TRYWAIT P0, [R0+URZ+0x2a840], R2 ;  /* 0x02a84002000075a7 */ /* 0x000e64000800017f */
[----:B-1----:R-:W-:Y:S05]  /*23a70*/  @!P0 BRA `(.L_x_2024) ;  /* 0x0000005800988947 */ /* 0x002fea0003800000 */
.L_x_2171:
[----:B------:R2:W5:Y:S01]  /*23a80*/  LDL R3, [R1+0x4] ;  /* 0x0000040001037983 */ /* 0x0005620000100800 */
[----:B------:R-:W3:Y:S02]  /*23a90*/  S2R R4, SR_TID.X ;  /* 0x0000000000047919 */ /* 0x000ee40000002100 */
[----:B---3--:R-:W-:-:S04]  /*23aa0*/  LOP3.LUT R4, R4, 0x7f, RZ, 0xc0, !PT ;  /* 0x0000007f04047812 */ /* 0x008fc800078ec0ff */
[----:B------:R-:W-:-:S13]  /*23ab0*/  ISETP.NE.AND P0, PT, R4, RZ, PT ;  /* 0x000000ff0400720c */ /* 0x000fda0003f05270 */
[----:B--2---:R-:W-:Y:S05]  /*23ac0*/  @P0 BRA `(.L_x_2025) ;  /* 0x0000000000140947 */ /* 0x004fea0003800000 */
[----:B-----5:R-:W-:Y:S01]  /*23ad0*/  LOP3.LUT P1, RZ, R3, 0x1, RZ, 0xc0, !PT ;  /* 0x0000000103ff7812 */ /* 0x020fe2000782c0ff */
[----:B-1----:R-:W-:-:S04]  /*23ae0*/  IMAD.MOV.U32 R2, RZ, RZ, 0x9000 ;  /* 0x00009000ff027424 */ /* 0x002fc800078e00ff */
[----:B------:R2:W-:Y:S08]  /*23af0*/  SYNCS.ARRIVE.TRANS64 RZ, [R0+URZ+0x2a830], R2 ;  /* 0x02a8300200ff79a7 */ /* 0x0005f0000800003f */
[----:B------:R-:W-:Y:S05]  /*23b00*/  @!P1 BRA `(.L_x_2025) ;  /* 0x0000000000049947 */ /* 0x000fea0003800000 */
[----:B------:R-:W-:Y:S01]  /*23b10*/  BPT.TRAP 0x1 ;  /* 0x000000040000795c */ /* 0x000fe20000300000 */
.L_x_2025:
[----:B------:R-:W3:Y:S04]  /*23b20*/  LDL R6, [R1] ;  /* 0x0000000001067983 */ /* 0x000ee80000100800 */
[----:B------:R-:W3:Y:S04]  /*23b30*/  LDL R5, [R1+0x8] ;  /* 0x0000080001057983 */ /* 0x000ee80000100800 */
[----:B------:R-:W4:Y:S04]  /*23b40*/  LDL R4, [R1+0x10] ;  /* 0x0000100001047983 */ /* 0x000f280000100800 */
[----:B-12---:R-:W2:Y:S01]  /*23b50*/  LDL R2, [R1+0x1c] ;  /* 0x00001c0001027983 */ /* 0x006ea20000100800 */
        /* <DEDUP_REMOVED lines=8> */
[----:B------:R-:W-:Y:S01]  /*23be0*/  LOP3.LUT R3, R3, 0xfffffffb, RZ, 0xc0, !PT ;  /* 0xfffffffb03037812 */ /* 0x000fe200078ec0ff */
[----:B------:R-:W-:-:S04]  /*23bf0*/  UMOV UR17, 0x40 ;  /* 0x0000004000117882 */ /* 0x000fc80000000000 */
[----:B------:R-:W-:-:S06]  /*23c00*/  UIADD3 UR9, UR9, 0x2a830, URZ ;  /* 0x0002a83009097890 */ /* 0x000fcc000fffe03f */
[----:B------:R-:W-:-:S05]  /*23c10*/  @P0 LOP3.LUT R3, R3, 0x4, RZ, 0xfc, !PT ;  /* 0x0000000403030812 */ /* 0x000fca00078efcff */
[----:B------:R1:W-:Y:S01]  /*23c20*/  STL [R1+0x4], R3 ;  /* 0x0000040301007387 */ /* 0x0003e20000100800 */
[----:B---3--:R-:W-:Y:S01]  /*23c30*/  IMAD R0, R5, 0x9000, R6 ;  /* 0x0000900005007824 */ /* 0x008fe200078e0206 */
[----:B----4-:R-:W-:-:S04]  /*23c40*/  R2UR UR11, R4 ;  /* 0x00000000040b72ca */ /* 0x010fc800000e0000 */
[----:B------:R-:W-:Y:S02]  /*23c50*/  R2UR UR8, R0 ;  /* 0x00000000000872ca */ /* 0x000fe400000e0000 */
[----:B--2---:R-:W-:-:S11]  /*23c60*/  R2UR UR5, R2 ;  /* 0x00000000020572ca */ /* 0x004fd600000e0000 */
[----:B------:R-:W-:Y:S02]  /*23c70*/  UIADD3 UR14, UR8, 0x18400, URZ ;  /* 0x00018400080e7890 */ /* 0x000fe4000fffe03f */
[----:B------:R-:W-:Y:S02]  /*23c80*/  UIMAD UR11, UR11, 0x60, UR5 ;  /* 0x000000600b0b78a4 */ /* 0x000fe4000f8e0205 */
        /* <DEDUP_REMOVED lines=12> */
[----:B-1----:R-:W-:Y:S01]  /*23d50*/  NOP ;  /* 0x0000000000007918 */ /* 0x002fe20000000000 */
.L_x_2021:
[----:B---3--:R-:W2:Y:S04]  /*23d60*/  LDL R4, [R1] ;  /* 0x0000000001047983 */ /* 0x008ea80000100800 */
[----:B------:R-:W3:Y:S01]  /*23d70*/  LDL.LU R3, [R1+0x40] ;  /* 0x0000400001037983 */ /* 0x000ee20000300800 */
[----:B------:R-:W-:Y:S05]  /*23d80*/  WARPSYNC.ALL ;  /* 0x0000000000007948 */ /* 0x000fea0003800000 */
[----:B------:R-:W-:Y:S01]  /*23d90*/  ULDC.64 UR4, c[0x0][0x298] ;  /* 0x0000a60000047ab9 */ /* 0x000fe20000000a00 */
[----:B------:R-:W-:Y:S01]  /*23da0*/  BSSY B6, `(.L_x_2026) ;  /* 0x000001c000067945 */ /* 0x000fe20003800000 */
[----:B------:R-:W-:Y:S01]  /*23db0*/  BAR.SYNC.DEFER_BLOCKING 0x8, 0x180 ;  /* 0x0206000000007b1d */ /* 0x000fe20000010000 */
[----:B---3--:R-:W-:-:S05]  /*23dc0*/  SHF.R.S32.HI R0, RZ, 0x1f, R3 ;  /* 0x0000001fff007819 */ /* 0x008fca0000011403 */
[----:B------:R-:W-:Y:S02]  /*23dd0*/  IMAD R2, R0, UR4, RZ ;  /* 0x0000000400027c24 */ /* 0x000fe4000f8e02ff */
[----:B--2---:R-:W-:Y:S02]  /*23de0*/  VIADD R0, R4, 0xc400 ;  /* 0x0000c40004007836 */ /* 0x004fe40000000000 */
[C---:B------:R-:W-:Y:S02]  /*23df0*/  IMAD R2, R3.reuse, UR5, R2 ;  /* 0x0000000503027c24 */ /* 0x040fe4000f8e0202 */
[----:B------:R-:W-:Y:S01]  /*23e00*/  IMAD.WIDE.U32 R4, R3, UR4, RZ ;  /* 0x0000000403047c25 */ /* 0x000fe2000f8e00ff */
[----:B------:R-:W-:-:S03]  /*23e10*/  LOP3.LUT P0, RZ, R0, 0x3ff, RZ, 0xc0, !PT ;  /* 0x000003ff00ff7812 */ /* 0x000fc6000780c0ff */
[----:B------:R-:W-:Y:S01]  /*23e20*/  IMAD.IADD R0, R5, 0x1, R2 ;  /* 0x0000000105007824 */ /* 0x000fe200078e0202 */
[----:B------:R2:W-:Y:S04]  /*23e30*/  STL.64 [R1+0x40], R4 ;  /* 0x0000400401007387 */ /* 0x0005e80000100a00 */
[----:B------:R2:W-:Y:S05]  /*23e40*/  STL [R1+0x4c], R0 ;  /* 0x00004c0001007387 */ /* 0x0005ea0000100800 */
[----:B------:R-:W-:Y:S05]  /*23e50*/  @!P0 BRA `(.L_x_2027) ;  /* 0x0000000000408947 */ /* 0x000fea0003800000 */
[----:B------:R-:W-:Y:S01]  /*23e60*/  MOV R2, 0x0 ;  /* 0x0000000000027802 */ /* 0x000fe20000000f00 */
[----:B------:R-:W-:Y:S01]  /*23e70*/  ULDC.64 UR4, c[0x4][0x118] ;  /* 0x0100460000047ab9 */ /* 0x000fe20000000a00 */
[----:B------:R-:W-:Y:S01]  /*23e80*/  ULDC.64 UR6, c[0x4][0x120] ;  /* 0x0100480000067ab9 */ /* 0x000fe20000000a00 */
[----:B------:R-:W-:Y:S01]  /*23e90*/  ULDC.64 UR8, c[0x4][0x88] ;  /* 0x0100220000087ab9 */ /* 0x000fe20000000a00 */
[----:B--2---:R-:W-:Y:S01]  /*23ea0*/  IMAD.U32 R4, RZ, RZ, UR4 ;  /* 0x00000004ff047e24 */ /* 0x004fe2000f8e00ff */
[----:B------:R-:W-:Y:S01]  /*23eb0*/  MOV R6, UR6 ;  /* 0x0000000600067c02 */ /* 0x000fe20008000f00 */
[----:B------:R-:W2:Y:S01]  /*23ec0*/  LDC.64 R2, c[0x4][R2] ;  /* 0x0100000002027b82 */ /* 0x000ea20000000a00 */
[----:B------:R-:W-:Y:S02]  /*23ed0*/  IMAD.U32 R5, RZ, RZ, UR5 ;  /* 0x00000005ff057e24 */ /* 0x000fe4000f8e00ff */
[----:B-1----:R-:W-:Y:S02]  /*23ee0*/  IMAD.U32 R7, RZ, RZ, UR7 ;  /* 0x00000007ff077e24 */ /* 0x002fe4000f8e00ff */
[----:B------:R-:W-:-:S02]  /*23ef0*/  IMAD.U32 R10, RZ, RZ, UR8 ;  /* 0x00000008ff0a7e24 */ /* 0x000fc4000f8e00ff */
[----:B0-----:R-:W-:Y:S02]  /*23f00*/  IMAD.U32 R11, RZ, RZ, UR9 ;  /* 0x00000009ff0b7e24 */ /* 0x001fe4000f8e00ff */
[----:B------:R-:W-:Y:S02]  /*23f10*/  IMAD.MOV.U32 R8, RZ, RZ, 0x70 ;  /* 0x00000070ff087424 */ /* 0x000fe400078e00ff */
[----:B------:R-:W-:Y:S02]  /*23f20*/  IMAD.MOV.U32 R12, RZ, RZ, 0x1 ;  /* 0x00000001ff0c7424 */ /* 0x000fe400078e00ff */
[----:B------:R-:W-:-:S07]  /*23f30*/  IMAD.MOV.U32 R13, RZ, RZ, RZ ;  /* 0x000000ffff0d7224 */ /* 0x000fce00078e00ff */
[----:B------:R-:W-:-:S07]  /*23f40*/  LEPC R20, `(.L_x_2027) ;  /* 0x000000001014794e */ /* 0x000fce0000000000 */
[----:B--2---:R-:W-:Y:S05]  /*23f50*/  CALL.ABS.NOINC R2 ;  /* 0x0000000002007343 */ /* 0x004fea0003c00000 */
.L_x_2027:
[----:B------:R-:W-:Y:S05]  /*23f60*/  BSYNC B6 ;  /* 0x0000000000067941 */ /* 0x000fea0003800000 */
.L_x_2026:
[----:B--2---:R-:W2:Y:S01]  /*23f70*/  LDL.LU R0, [R1+0x4c] ;  /* 0x00004c0001007983 */ /* 0x004ea20000300800 */
[----:B-1----:R-:W1:Y:S01]  /*23f80*/  LDC R7, c[0x0][0x448] ;  /* 0x00011200ff077b82 */ /* 0x002e620000000800 */
[----:B------:R-:W-:Y:S02]  /*23f90*/  ULDC.64 UR4, c[0x0][0x2d8] ;  /* 0x0000b60000047ab9 */ /* 0x000fe40000000a00 */
[----:B------:R-:W2:Y:S04]  /*23fa0*/  LDL.LU.64 R2, [R1+0x40] ;  /* 0x0000400001027983 */ /* 0x000ea80000300a00 */
[----:B0-----:R-:W3:Y:S01]  /*23fb0*/  LDL R11, [R1+0x34] ;  /* 0x00003400010b7983 */ /* 0x001ee20000100800 */
[----:B------:R-:W0:Y:S01]  /*23fc0*/  S2R R5, SR_TID.X ;  /* 0x0000000000057919 */ /* 0x000e220000002100 */
[----:B------:R-:W4:Y:S01]  /*23fd0*/  S2R R8, SR_TID.X ;  /* 0x0000000000087919 */ /* 0x000f220000002100 */
[----:B0-----:R-:W-:-:S04]  /*23fe0*/  LOP3.LUT R5, R5, 0x7f, RZ, 0xc0, !PT ;  /* 0x0000007f05057812 */ /* 0x001fc800078ec0ff */
[----:B------:R-:W-:Y:S01]  /*23ff0*/  SHF.R.U32.HI R5, RZ, 0x3, R5 ;  /* 0x00000003ff057819 */ /* 0x000fe20000011605 */
[----:B----4-:R-:W-:-:S05]  /*24000*/  IMAD.SHL.U32 R8, R8, 0x10, RZ ;  /* 0x0000001008087824 */ /* 0x010fca00078e00ff */
[----:B------:R-:W-:Y:S01]  /*24010*/  LOP3.LUT R8, R5, 0x70, R8, 0xf8, !PT ;  /* 0x0000007005087812 */ /* 0x000fe200078ef808 */
[----:B------:R-:W0:Y:S01]  /*24020*/  S2R R9, SR_TID.X ;  /* 0x0000000000097919 */ /* 0x000e220000002100 */
[----:B------:R-:W4:Y:S01]  /*24030*/  S2R R10, SR_TID.X ;  /* 0x00000000000a7919 */ /* 0x000f220000002100 */
[----:B0-----:R-:W-:-:S05]  /*24040*/  IMAD.SHL.U32 R9, R9, 0x8, RZ ;  /* 0x0000000809097824 */ /* 0x001fca00078e00ff */
[----:B------:R-:W-:-:S04]  /*24050*/  LOP3.LUT R9, R9, 0x38, RZ, 0xc0, !PT ;  /* 0x0000003809097812 */ /* 0x000fc800078ec0ff */
[C---:B------:R-:W-:Y:S02]  /*24060*/  LOP3.LUT R12, R9.reuse, 0x40, RZ, 0xfc, !PT ;  /* 0x00000040090c7812 */ /* 0x040fe400078efcff */
[----:B------:R-:W-:Y:S02]  /*24070*/  LOP3.LUT R9, R9, 0x80, RZ, 0xfc, !PT ;  /* 0x0000008009097812 */ /* 0x000fe400078efcff */
[----:B----4-:R-:W-:-:S04]  /*24080*/  LOP3.LUT R10, R10, 0x7f, RZ, 0xc0, !PT ;  /* 0x0000007f0a0a7812 */ /* 0x010fc800078ec0ff */
[----:B------:R-:W-:Y:S02]  /*24090*/  SHF.R.U32.HI R10, RZ, 0x3, R10 ;  /* 0x00000003ff0a7819 */ /* 0x000fe4000001160a */
[----:B--2---:R-:W-:Y:S02]  /*240a0*/  MOV R3, R0 ;  /* 0x0000000000037202 */ /* 0x004fe40000000f00 */
        /* <DEDUP_REMOVED lines=12> */
[----:B-1----:R-:W-:-:S13]  /*24170*/  ISETP.NE.AND P0, PT, R7, 0x1, PT ;  /* 0x000000010700780c */ /* 0x002fda0003f05270 */
[----:B------:R-:W0:Y:S08]  /*24180*/  @P0 LDC R5, c[0x0][0x44c] ;  /* 0x00011300ff050b82 */ /* 0x000e300000000800 */
[----:B------:R-:W1:Y:S01]  /*24190*/  @P0 LDC R6, c[0x0][0x450] ;  /* 0x00011400ff060b82 */ /* 0x000e620000000800 */
[----:B------:R-:W-:Y:S02]  /*241a0*/  IMAD R4, R4, UR4, RZ ;  /* 0x0000000404047c24 */ /* 0x000fe4000f8e02ff */
[----:B------:R-:W-:-:S04]  /*241b0*/  IMAD.WIDE.U32 R2, R0, UR4, R2 ;  /* 0x0000000400027c25 */ /* 0x000fc8000f8e0002 */
[----:B------:R-:W-:Y:S01]  /*241c0*/  IMAD R0, R0, UR5, R4 ;  /* 0x0000000500007c24 */ /* 0x000fe2000f8e0204 */
[----:B------:R-:W-:Y:S01]  /*241d0*/  ULDC.64 UR4, c[0x0][0x2d0] ;  /* 0x0000b40000047ab9 */ /* 0x000fe20000000a00 */
[----:B---3--:R-:W-:Y:S02]  /*241e0*/  IMAD.IADD R4, R8, 0x1, R11 ;  /* 0x0000000108047824 */ /* 0x008fe400078e020b */
[----:B------:R-:W-:Y:S02]  /*241f0*/  IMAD.IADD R3, R3, 0x1, R0 ;  /* 0x0000000103037824 */ /* 0x000fe400078e0200 */
[----:B0-----:R-:W-:-:S04]  /*24200*/  @P0 IMAD.HI.U32 R5, R4, R5, RZ ;  /* 0x0000000504050227 */ /* 0x001fc800078e00ff */
[----:B------:R-:W-:Y:S01]  /*24210*/  IMAD.MOV.U32 R0, RZ, RZ, R4 ;  /* 0x000000ffff007224 */ /* 0x000fe200078e0004 */
[----:B-1----:R-:W-:Y:S01]  /*24220*/  @P0 SHF.R.U32.HI R0, RZ, R6, R5 ;  /* 0x00000006ff000219 */ /* 0x002fe20000011605 */
[----:B------:R-:W0:Y:S04]  /*24230*/  S2R R8, SR_TID.X ;  /* 0x0000000000087919 */ /* 0x000e280000002100 */
[----:B------:R-:W-:-:S04]  /*24240*/  IMAD.MOV R5, RZ, RZ, -R0 ;  /* 0x000000ffff057224 */ /* 0x000fc800078e0a00 */
[----:B------:R-:W-:Y:S01]  /*24250*/  IMAD R4, R7, R5, R4 ;  /* 0x0000000507047224 */ /* 0x000fe200078e0204 */
[----:B------:R-:W-:Y:S01]  /*24260*/  SHF.R.S32.HI R5, RZ, 0x1f, R0 ;  /* 0x0000001fff057819 */ /* 0x000fe20000011400 */
[----:B------:R-:W-:-:S04]  /*24270*/  IMAD.WIDE.U32 R2, R0, UR4, R2 ;  /* 0x0000000400027c25 */ /* 0x000fc8000f8e0002 */
[----:B------:R-:W-:-:S04]  /*24280*/  IMAD R5, R5, UR4, RZ ;  /* 0x0000000405057c24 */ /* 0x000fc8000f8e02ff */
[----:B------:R-:W-:Y:S01]  /*24290*/  IMAD R0, R0, UR5, R5 ;  /* 0x0000000500007c24 */ /* 0x000fe2000f8e0205 */
[----:B------:R-:W-:-:S04]  /*242a0*/  ULDC.64 UR4, c[0x0][0x2c8] ;  /* 0x0000b20000047ab9 */ /* 0x000fc80000000a00 */
[----:B------:R-:W-:Y:S02]  /*242b0*/  IADD3 R3, R3, R0, RZ ;  /* 0x0000000003037210 */ /* 0x000fe40007ffe0ff */
[----:B------:R-:W-:-:S05]  /*242c0*/  SHF.R.S32.HI R0, RZ, 0x1f, R4 ;  /* 0x0000001fff007819 */ /* 0x000fca0000011404 */
[----:B------:R-:W-:Y:S02]  /*242d0*/  IMAD R0, R0, UR4, RZ ;  /* 0x0000000400007c24 */ /* 0x000fe4000f8e02ff */
[----:B------:R-:W-:-:S04]  /*242e0*/  IMAD.WIDE.U32 R2, R4, UR4, R2 ;  /* 0x0000000404027c25 */ /* 0x000fc8000f8e0002 */
[----:B------:R-:W-:Y:S01]  /*242f0*/  IMAD R4, R4, UR5, R0 ;  /* 0x0000000504047c24 */ /* 0x000fe2000f8e0200 */
[----:B------:R-:W-:Y:S01]  /*24300*/  ULDC.64 UR4, c[0x0][0x280] ;  /* 0x0000a00000047ab9 */ /* 0x000fe20000000a00 */
[----:B0-----:R-:W-:Y:S02]  /*24310*/  IMAD.SHL.U32 R8, R8, 0x8, RZ ;  /* 0x0000000808087824 */ /* 0x001fe400078e00ff */
[----:B------:R-:W-:Y:S01]  /*24320*/  IMAD.IADD R3, R3, 0x1, R4 ;  /* 0x0000000103037824 */ /* 0x000fe200078e0204 */
[----:B------:R-:W-:Y:S01]  /*24330*/  LEA R4, P0, R2, UR4, 0x1 ;  /* 0x0000000402047c11 */ /* 0x000fe2000f8008ff */
[----:B------:R-:W-:Y:S01]  /*24340*/  ULDC UR4, c[0x0][0x2b8] ;  /* 0x0000ae0000047ab9 */ /* 0x000fe20000000800 */
[----:B------:R-:W-:Y:S02]  /*24350*/  LOP3.LUT R8, R8, 0x38, RZ, 0xc0, !PT ;  /* 0x0000003808087812 */ /* 0x000fe400078ec0ff */
[----:B------:R-:W-:Y:S01]  /*24360*/  LEA.HI.X R3, R2, UR5, R3, 0x1, P0 ;  /* 0x0000000502037c11 */ /* 0x000fe200080f0c03 */
[----:B------:R-:W-:Y:S01]  /*24370*/  UMOV UR5, 0xffffffff ;  /* 0xffffffff00057882 */ /* 0x000fe20000000000 */
[----:B------:R-:W-:-:S02]  /*24380*/  ISETP.GE.AND P3, PT, R8, UR4, PT ;  /* 0x0000000408007c0c */ /* 0x000fc4000bf66270 */
[----:B------:R-:W-:Y:S02]  /*24390*/  ISETP.GE.AND P0, PT, R12, UR4, PT ;  /* 0x000000040c007c0c */ /* 0x000fe4000bf06270 */
[----:B------:R-:W-:Y:S01]  /*243a0*/  ISETP.GE.AND P1, PT, R9, UR4, PT ;  /* 0x0000000409007c0c */ /* 0x000fe2000bf26270 */
[----:B------:R-:W-:-:S12]  /*243b0*/  BRA.DIV UR5, `(.L_x_2028) ;  /* 0x00000052055c7947 */ /* 0x000fd8000b800000 */
[----:B------:R-:W2:Y:S04]  /*243c0*/  LDL.LU R6, [R1+0x3c] ;  /* 0x00003c0001067983 */ /* 0x000ea80000300800 */
[----:B------:R-:W3:Y:S04]  /*243d0*/  LDL.LU R11, [R1+0x34] ;  /* 0x00003400010b7983 */ /* 0x000ee80000300800 */
[----:B------:R-:W4:Y:S01]  /*243e0*/  LDL R9, [R1+0x2c] ;  /* 0x00002c0001097983 */ /* 0x000f220000100800 */
[----:B------:R-:W-:Y:S01]  /*243f0*/  ULDC.64 UR4, c[0x0][0x208] ;  /* 0x0000820000047ab9 */ /* 0x000fe20000000a00 */
[----:B--2---:R-:W-:-:S02]  /*24400*/  IMAD R2, R6, R7, RZ ;  /* 0x0000000706027224 */ /* 0x004fc400078e02ff */
[----:B------:R-:W0:Y:S01]  /*24410*/  SHFL.IDX PT, R7, R4, RZ, 0x181f ;  /* 0x00181fff04077589 */ /* 0x000e2200000e0000 */
[----:B---3--:R-:W-:-:S03]  /*24420*/  IMAD.IADD R0, R10, 0x1, R11 ;  /* 0x000000010a007824 */ /* 0x008fc600078e020b */
[----:B------:R-:W1:Y:S01]  /*24430*/  SHFL.IDX PT, R6, R3, RZ, 0x181f ;  /* 0x00181fff03067589 */ /* 0x000e6200000e0000 */
[C---:B------:R-:W-:Y:S01]  /*24440*/  VIADD R5, R0.reuse, 0x10 ;  /* 0x0000001000057836 */ /* 0x040fe20000000000 */
[----:B------:R-:W-:-:S13]  /*24450*/  ISETP.GE.AND P2, PT, R0, R2, PT ;  /* 0x000000020000720c */ /* 0x000fda0003f46270 */
[----:B0-----:R-:W-:-:S05]  /*24460*/  @!P2 LEA R7, P4, R8, R7, 0x1 ;  /* 0x000000070807a211 */ /* 0x001fca00078808ff */
[----:B-1----:R-:W-:-:S05]  /*24470*/  @!P2 IMAD.X R6, RZ, RZ, R6, P4 ;  /* 0x000000ffff06a224 */ /* 0x002fca00020e0606 */
[----:B------:R-:W-:-:S04]  /*24480*/  @!P2 LOP3.LUT R7, R7, R6, RZ, 0x3c, !PT ;  /* 0x000000060707a212 */ /* 0x000fc800078e3cff */
[----:B------:R-:W-:-:S04]  /*24490*/  @!P2 LOP3.LUT R6, R7, R6, RZ, 0x3c, !PT ;  /* 0x000000060706a212 */ /* 0x000fc800078e3cff */
[----:B------:R-:W-:-:S05]  /*244a0*/  @!P2 LOP3.LUT R7, R7, R6, RZ, 0x3c, !PT ;  /* 0x000000060707a212 */ /* 0x000fca00078e3cff */
[----:B------:R-:W-:Y:S01]  /*244b0*/  @!PT LDS RZ, [RZ] ;  /* 0x00000000fffff984 */ /* 0x000fe20000000800 */
[----:B----4-:R-:W-:Y:S04]  /*244c0*/  @!P2 LDGSTS.E.BYPASS.LTC128B.128 [R9+0xc400], desc[UR4][R6.64], !P3 ;  /* 0x0c4000000609afae */ /* 0x010fe8000d901d44 */
        /* <DEDUP_REMOVED lines=64> */
[----:B------:R0:W1:Y:S04]  /*248d0*/  SHFL.IDX PT, R5, R3, 0x7, 0x181f ;  /* 0x00f81f0003057f89 */ /* 0x00006800000e0000 */
[----:B------:R0:W-:Y:S04]  /*248e0*/  @!P2 LDGSTS.E.BYPASS.LTC128B.128 [R9+0xf400], desc[UR4][R6.64], !P3 ;  /* 0x0f4000000609afae */ /* 0x0001e8000d901d44 */
[----:B------:R0:W-:Y:S04]  /*248f0*/  @!P2 LDGSTS.E.BYPASS.LTC128B.128 [R9+0x13400], desc[UR4][R6.64+0x80], !P0 ;  /* 0x134000800609afae */ /* 0x0001e8000c101d44 */
[----:B------:R0:W-:Y:S04]  /*24900*/  @!P2 LDGSTS.E.BYPASS.LTC128B.128 [R9+0x17400], desc[UR4][R6.64+0x100], !P1 ;  /* 0x174001000609afae */ /* 0x0001e8000c901d44 */
[----:B------:R0:W2:Y:S02]  /*24910*/  SHFL.IDX PT, R3, R4, 0x7, 0x181f ;  /* 0x00f81f0004037f89 */ /* 0x0000a400000e0000 */
.L_x_2188:
[----:B------:R-:W-:Y:S01]  /*24920*/  VIADD R0, R0, 0x70 ;  /* 0x0000007000007836 */ /* 0x000fe20000000000 */
[----:B------:R-:W-:Y:S04]  /*24930*/  BSSY B0, `(.L_x_2029) ;  /* 0x000000d000007945 */ /* 0x000fe80003800000 */
[----:B------:R-:W-:-:S13]  /*24940*/  ISETP.GE.AND P2, PT, R0, R2, PT ;  /* 0x000000020000720c */ /* 0x000fda0003f46270 */
[----:B------:R-:W-:Y:S05]  /*24950*/  @P2 BRA `(.L_x_2030) ;  /* 0x0000000000282947 */ /* 0x000fea0003800000 */
[----:B0-----:R-:W3:Y:S01]  /*24960*/  LDL R4, [R1+0x2c] ;  /* 0x00002c0001047983 */ /* 0x001ee20000100800 */
[----:B--2---:R-:W-:Y:S01]  /*24970*/  LEA R2, P2, R8, R3, 0x1 ;  /* 0x0000000308027211 */ /* 0x004fe200078408ff */
[----:B------:R-:W-:-:S04]  /*24980*/  ULDC.64 UR4, c[0x0][0x208] ;  /* 0x0000820000047ab9 */ /* 0x000fc80000000a00 */
[----:B-1----:R-:W-:-:S05]  /*24990*/  IMAD.X R3, RZ, RZ, R5, P2 ;  /* 0x000000ffff037224 */ /* 0x002fca00010e0605 */
[----:B------:R-:W-:Y:S01]  /*249a0*/  @!PT LDS RZ, [RZ] ;  /* 0x00000000fffff984 */ /* 0x000fe20000000800 */
[----:B------:R-:W-:Y:S01]  /*249b0*/  @!PT LDS RZ, [RZ] ;  /* 0x00000000fffff984 */ /* 0x000fe20000000800 */
[----:B------:R-:W-:Y:S01]  /*249c0*/  @!PT LDS RZ, [RZ] ;  /* 0x00000000fffff984 */ /* 0x000fe20000000800 */
[----:B---3--:R3:W-:Y:S04]  /*249d0*/  LDGSTS.E.BYPASS.LTC128B.128 [R4+0xfc00], desc[UR4][R2.64], !P3 ;  /* 0x0fc0000002047fae */ /* 0x0087e8000d901d44 */
[----:B------:R3:W-:Y:S04]  /*249e0*/  LDGSTS.E.BYPASS.LTC128B.128 [R4+0x13c00], desc[UR4][R2.64+0x80], !P0 ;  /* 0x13c0008002047fae */ /* 0x0007e8000c101d44 */
[----:B------:R3:W-:Y:S02]  /*249f0*/  LDGSTS.E.BYPASS.LTC128B.128 [R4+0x17c00], desc[UR4][R2.64+0x100], !P1 ;  /* 0x17c0010002047fae */ /* 0x0007e4000c901d44 */
.L_x_2030:
[----:B------:R-:W-:Y:S05]  /*24a00*/  BSYNC B0 ;  /* 0x0000000000007941 */ /* 0x000fea0003800000 */
.L_x_2029:
[----:B------:R4:W5:Y:S01]  /*24a10*/  LDL R8, [R1] ;  /* 0x0000000001087983 */ /* 0x0009620000100800 */
[----:B------:R-:W-:Y:S01]  /*24a20*/  PLOP3.LUT P0, PT, PT, PT, PT, 0x80, 0x0 ;  /* 0x000000000000781c */ /* 0x000fe20003f0f070 */
[----:B------:R-:W-:-:S12]  /*24a30*/  NOP ;  /* 0x0000000000007918 */ /* 0x000fd80000000000 */
.L_x_2031:
[----:B---3--:R-:W3:Y:S01]  /*24a40*/  LDL R2, [R1] ;  /* 0x0000000001027983 */ /* 0x008ee20000100800 */
[----:B------:R-:W-:Y:S02]  /*24a50*/  PLOP3.LUT P1, PT, P1, P0, PT, 0xa2, 0x0 ;  /* 0x000000000000781c */ /* 0x000fe40000f21472 */
[----:B---3--:R-:W-:-:S08]  /*24a60*/  @P0 R2UR P1, UR4, R2 ;  /* 0x00000000020402ca */ /* 0x008fd00000020000 */
[----:B------:R-:W-:-:S05]  /*24a70*/  @P0 PLOP3.LUT P0, PT, P1, PT, PT, 0x80, 0x0 ;  /* 0x000000000000081c */ /* 0x000fca0000f0f070 */
[----:B------:R-:W-:Y:S01]  /*24a80*/  @!P1 SYNCS.ARRIVE.TRANS64.RED.A0T1 RZ, [UR4+0x2a800], RZ ;  /* 0x02a800ffffff99a7 */ /* 0x000fe20008200404 */
[----:B------:R-:W-:Y:S07]  /*24a90*/  @!P1 ARRIVES.LDGSTSBAR.64.TRANSCNT [UR4+0x2a800] ;  /* 0x02a80000ff0099b0 */ /* 0x000fee0008000a84 */
[----:B------:R-:W-:Y:S05]  /*24aa0*/  @P0 BRA.U.ANY `(.L_x_2031) ;  /* 0xfffffffd00e40947 */ /* 0x000fea000393ffff */
[----:B0-2---:R-:W2:Y:S02]  /*24ab0*/  LDL.LU R3, [R1+0x48] ;  /* 0x0000480001037983 */ /* 0x005ea40000300800 */
        /* <DEDUP_REMOVED lines=9> */
[----:B------:R-:W2:Y:S03]  /*24b50*/  SYNCS.PHASECHK.TRANS64.TRYWAIT P0, [R2+URZ+0x2a820], R0 ;  /* 0x02a82000020075a7 */ /* 0x000ea6000800017f */
[----:B0-2---:R-:W-:Y:S05]  /*24b60*/  @!P0 BRA `(.L_x_2033) ;  /* 0x00000054005c8947 */ /* 0x005fea0003800000 */
.L_x_2189:
[----:B------:R-:W-:Y:S05]  /*24b70*/  BSYNC B0 ;  /* 0x0000000000007941 */ /* 0x000fea0003800000 */
.L_x_2032:
[----:B------:R-:W2:Y:S04]  /*24b80*/  LDL R3, [R1+0x38] ;  /* 0x0000380001037983 */ /* 0x000ea80000100800 */
[----:B0-----:R-:W3:Y:S01]  /*24b90*/  LDL R2, [R1+0x30] ;  /* 0x0000300001027983 */ /* 0x001ee20000100800 */
[----:B------:R-:W-:Y:S01]  /*24ba0*/  BSSY B0, `(.L_x_2034) ;  /* 0x000022b000007945 */ /* 0x000fe20003800000 */
[----:B--2---:R-:W-:-:S05]  /*24bb0*/  VIADD R0, R3, 0xfffffffe ;  /* 0xfffffffe03007836 */ /* 0x004fca0000000000 */
[----:B---3--:R-:W-:-:S13]  /*24bc0*/  ISETP.GE.AND P0, PT, R0, R2, PT ;  /* 0x000000020000720c */ /* 0x008fda0003f06270 */
[----:B------:R-:W-:Y:S05]  /*24bd0*/  @!P0 BRA `(.L_x_2035) ;  /* 0x00000020009c8947 */ /* 0x000fea0003800000 */
[----:B------:R-:W-:Y:S01]  /*24be0*/  LOP3.LUT R2, RZ, R2, RZ, 0x33, !PT ;  /* 0x00000002ff027212 */ /* 0x000fe200078e33ff */
[----:B------:R-:W-:Y:S01]  /*24bf0*/  BSSY B2, `(.L_x_2036) ;  /* 0x00000bb000027945 */ /* 0x000fe20003800000 */
[----:B-----5:R-:W-:-:S04]  /*24c00*/  IADD3 R8, -R3, RZ, RZ ;  /* 0x000000ff03087210 */ /* 0x020fc80007ffe1ff */
[----:B------:R-:W-:-:S05]  /*24c10*/  VIADDMNMX R8, R8, 0x1, R2, !PT ;  /* 0x0000000108087846 */ /* 0x000fca0007800102 */
[----:B------:R-:W-:-:S05]  /*24c20*/  IMAD.IADD R2, R3, 0x1, R8 ;  /* 0x0000000103027824 */ /* 0x000fca00078e0208 */
[----:B------:R-:W-:-:S04]  /*24c30*/  LOP3.LUT R2, R2, 0x1, RZ, 0xc0, !PT ;  /* 0x0000000102027812 */ /* 0x000fc800078ec0ff */
[----:B------:R-:W-:-:S13]  /*24c40*/  ISETP.NE.U32.AND P0, PT, R2, 0x1, PT ;  /* 0x000000010200780c */ /* 0x000fda0003f05070 */
[----:B------:R-:W-:Y:S05]  /*24c50*/  @P0 BRA `(.L_x_2037) ;  /* 0x0000000800d00947 */ /* 0x000fea0003800000 */
[----:B-1----:R-:W2:Y:S04]  /*24c60*/  LDL R5, [R1+0x4] ;  /* 0x0000040001057983 */ /* 0x002ea80000100800 */
[----:B------:R-:W3:Y:S04]  /*24c70*/  LDL R4, [R1+0x8] ;  /* 0x0000080001047983 */ /* 0x000ee80000100800 */
[----:B------:R-:W5:Y:S01]  /*24c80*/  LDL R3, [R1+0x18] ;  /* 0x0000180001037983 */ /* 0x000f620000100800 */
[----:B------:R-:W-:Y:S01]  /*24c90*/  BSSY B1, `(.L_x_2038) ;  /* 0x00000ac000017945 */ /* 0x000fe20003800000 */
[----:B--2---:R-:W-:Y:S01]  /*24ca0*/  LOP3.LUT P1, RZ, R5, 0x4, RZ, 0xc0, !PT ;  /* 0x0000000405ff7812 */ /* 0x004fe2000782c0ff */
[----:B---3--:R-:W-:-:S05]  /*24cb0*/  VIADD R7, R4, 0x1 ;  /* 0x0000000104077836 */ /* 0x008fca0000000000 */
[----:B------:R-:W-:-:S04]  /*24cc0*/  ISETP.NE.AND P0, PT, R7, 0x2, PT ;  /* 0x000000020700780c */ /* 0x000fc80003f05270 */
[----:B------:R-:W-:Y:S02]  /*24cd0*/  SEL R9, RZ, 0x1, P0 ;  /* 0x00000001ff097807 */ /* 0x000fe40000000000 */
[----:B------:R-:W-:Y:S02]  /*24ce0*/  SEL R7, R7, RZ, P0 ;  /* 0x000000ff07077207 */ /* 0x000fe40000000000 */
[----:B-----5:R-:W-:Y:S01]  /*24cf0*/  LOP3.LUT R9, R3, R9, RZ, 0x3c, !PT ;  /* 0x0000000903097212 */ /* 0x020fe200078e3cff */
        /* <DEDUP_REMOVED lines=10> */
[----:B------:R-:W-:Y:S01]  /*24da0*/  ULDC.64 UR8, c[0x0][0x208] ;  /* 0x0000820000087ab9 */ /* 0x000fe20000000a00 */
        /* <DEDUP_REMOVED lines=15> */
.L_x_2040:
[----:B------:R-:W2:Y:S01]  /*24ea0*/  LDL R2, [R1] ;  /* 0x0000000001027983 */ /* 0x000ea20000100800 */
[----:B------:R-:W-:Y:S01]  /*24eb0*/  BSSY B3, `(.L_x_2041) ;  /* 0x0000005000037945 */ /* 0x000fe20003800000 */
[----:B--2---:R-:W-:Y:S02]  /*24ec0*/  LEA R3, R7, R2, 0x3 ;  /* 0x0000000207037211 */ /* 0x004fe400078e18ff */
[----:B------:R-:W-:-:S04]  /*24ed0*/  SHF.L.U32 R2, R9, 0x1f, RZ ;  /* 0x0000001f09027819 */ /* 0x000fc800000006ff */
[----:B------:R-:W1:Y:S02]  /*24ee0*/  SYNCS.PHASECHK.TRANS64.TRYWAIT P0, [R3+URZ+0x2a840], R2 ;  /* 0x02a84002030075a7 */ /* 0x000e64000800017f */
[----:B-1----:R-:W-:Y:S05]  /*24ef0*/  @!P0 BRA `(.L_x_2042) ;  /* 0x0000005000908947 */ /* 0x002fea0003800000 */
.L_x_2190:
[----:B------:R-:W-:Y:S05]  /*24f00*/  BSYNC B3 ;  /* 0x0000000000037941 */ /* 0x000fea0003800000 */
.L_x_2041:
[----:B0-----:R-:W0:Y:S01]  /*24f10*/  S2R R5, SR_TID.X ;  /* 0x0000000000057919 */ /* 0x001e220000002100 */
        /* <DEDUP_REMOVED lines=10> */
.L_x_2044:
[----:B------:R-:W-:Y:S05]  /*24fc0*/  BSYNC B3 ;  /* 0x0000000000037941 */ /* 0x000fea0003800000 */
.L_x_2043:
        /* <DEDUP_REMOVED lines=13> */
.L_x_2045:
        /* <DEDUP_REMOVED lines=16> */
.L_x_2046:
        /* <DEDUP_REMOVED lines=11> */
[----:B------:R-:W-:Y:S01]  /*25250*/  UMOV UR6, 0x0 ;  /* 0x0000000000067882 */ /* 0x000fe20000000000 */
[----:B------:R-:W-:Y:S01]  /*25260*/  IADD3 R5, R6, 0x1e400, RZ ;  /* 0x0001e40006057810 */ /* 0x000fe20007ffe0ff */
[----:B------:R-:W-:Y:S01]  /*25270*/  UMOV UR7, 0x14f00000 ;  /* 0x14f0000000077882 */ /* 0x000fe20000000000 */
[----:B------:R-:W-:-:S09]  /*25280*/  UMOV UR10, 0x80 ;  /* 0x00000080000a7882 */ /* 0x000fd20000000000 */
.L_x_2047:
        /* <DEDUP_REMOVED lines=11> */
[----:B------:R-:W3:Y:S04]  /*25340*/  LDL R12, [R1] ;  /* 0x00000000010c7983 */ /* 0x000ee80000100800 */
[----:B------:R-:W3:Y:S01]  /*25350*/  LDL R6, [R1+0x8] ;  /* 0x0000080001067983 */ /* 0x000ee20000100800 */
[----:B------:R-:W-:Y:S01]  /*25360*/  BSSY B3, `(.L_x_2048) ;  /* 0x0000005000037945 */ /* 0x000fe20003800000 */
[----:B--2---:R-:W-:Y:S01]  /*25370*/  SHF.L.U32 R3, R13, 0x1f, RZ ;  /* 0x0000001f0d037819 */ /* 0x004fe200000006ff */
[----:B---3--:R-:W-:-:S04]  /*25380*/  IMAD R2, R6, 0x8, R12 ;  /* 0x0000000806027824 */ /* 0x008fc800078e020c */
[----:B------:R-:W0:Y:S02]  /*25390*/  SYNCS.PHASECHK.TRANS64.TRYWAIT P0, [R2+URZ+0x2a860], R3 ;  /* 0x02a86003020075a7 */ /* 0x000e24000800017f */
[----:B0-----:R-:W-:Y:S05]  /*253a0*/  @!P0 BRA `(.L_x_2049) ;  /* 0x0000004c00788947 */ /* 0x001fea0003800000 */
.L_x_2191:
[----:B------:R-:W-:Y:S05]  /*253b0*/  BSYNC B3 ;  /* 0x0000000000037941 */ /* 0x000fea0003800000 */
.L_x_2048:
        /* <DEDUP_REMOVED lines=10> */
.L_x_2050:
[----:B------:R-:W2:Y:S01]  /*25460*/  LDL R3, [R1+0x4] ;  /* 0x0000040001037983 */ /* 0x000ea20000100800 */
[----:B------:R-:W-:Y:S01]  /*25470*/  BSSY B3, `(.L_x_2051) ;  /* 0x0000004000037945 */ /* 0x000fe20003800000 */
[----:B--2---:R-:W-:-:S13]  /*25480*/  LOP3.LUT P0, RZ, R3, 0x8, RZ, 0xc0, !PT ;  /* 0x0000000803ff7812 */ /* 0x004fda000780c0ff */
[----:B------:R-:W-:Y:S05]  /*25490*/  @P0 BRA `(.L_x_2052) ;  /* 0x0000000000040947 */ /* 0x000fea0003800000 */
[----:B------:R-:W-:Y:S01]  /*254a0*/  BPT.TRAP 0x1 ;  /* 0x000000040000795c */ /* 0x000fe20000300000 */
.L_x_2052:
[----:B------:R-:W-:Y:S05]  /*254b0*/  BSYNC B3 ;  /* 0x0000000000037941 */ /* 0x000fea0003800000 */
.L_x_2051:
[----:B------:R-:W2:Y:S04]  /*254c0*/  LDL R12, [R1] ;  /* 0x00000000010c7983 */ /* 0x000ea80000100800 */
        /* <DEDUP_REMOVED lines=10> */
[----:B--2---:R-:W-:-:S02]  /*25570*/  IMAD R6, R6, 0x6000, R12 ;  /* 0x0000600006067824 */ /* 0x004fc400078e020c */
[----:B---3--:R-:W-:Y:S02]  /*25580*/  IMAD R3, R3, 0x60, R5 ;  /* 0x0000006003037824 */ /* 0x008fe400078e0205 */
[----:B------:R-:W-:-:S07]  /*25590*/  VIADD R5, R6, 0x400 ;  /* 0x0000040006057836 */ /* 0x000fce0000000000 */
.L_x_2053:
        /* <DEDUP_REMOVED lines=12> */
[----:B------:R-:W-:Y:S01]  /*25660*/  PLOP3.LUT P0, PT, PT, PT, PT, 0x80, 0x0 ;  /* 0x000000000000781c */ /* 0x000fe20003f0f070 */
[----:B------:R-:W-:Y:S01]  /*25670*/  UMOV UR6, 0x0 ;  /* 0x0000000000067882 */ /* 0x000fe20000000000 */
[----:B------:R-:W-:-:S11]  /*25680*/  UMOV UR7, 0x14f00000 ;  /* 0x14f0000000077882 */ /* 0x000fd60000000000 */
.L_x_2054:
        /* <DEDUP_REMOVED lines=12> */
.L_x_2039:
[----:B------:R-:W-:Y:S05]  /*25750*/  BSYNC B1 ;  /* 0x0000000000017941 */ /* 0x000fea0003800000 */
.L_x_2038:
[----:B0-----:R-:W2:Y:S04]  /*25760*/  LDL R0, [R1+0x38] ;  /* 0x0000380001007983 */ /* 0x001ea80000100800 */
[----:B------:R0:W-:Y:S04]  /*25770*/  STL [R1+0x8], R7 ;  /* 0x0000080701007387 */ /* 0x0001e80000100800 */
[----:B------:R0:W-:Y:S02]  /*25780*/  STL [R1+0x18], R9 ;  /* 0x0000180901007387 */ /* 0x0001e40000100800 */
[----:B0-2---:R-:W-:-:S07]  /*25790*/  IADD3 R0, R0, -0x3, RZ ;  /* 0xfffffffd00007810 */ /* 0x005fce0007ffe0ff */
.L_x_2037:
[----:B------:R-:W-:Y:S05]  /*257a0*/  BSYNC B2 ;  /* 0x0000000000027941 */ /* 0x000fea0003800000 */
.L_x_2036:
[----:B------:R-:W2:Y:S01]  /*257b0*/  LDL.LU R2, [R1+0x38] ;  /* 0x0000380001027983 */ /* 0x000ea20000300800 */
[----:B------:R-:W-:Y:S01]  /*257c0*/  VIADD R8, R8, 0xfffffffe ;  /* 0xfffffffe08087836 */ /* 0x000fe20000000000 */
[----:B--2---:R-:W-:-:S04]  /*257d0*/  LOP3.LUT R2, RZ, R2, RZ, 0x33, !PT ;  /* 0x00000002ff027212 */ /* 0x004fc800078e33ff */
[----:B------:R-:W-:-:S13]  /*257e0*/  ISETP.NE.AND P0, PT, R8, R2, PT ;  /* 0x000000020800720c */ /* 0x000fda0003f05270 */
[----:B------:R-:W-:Y:S05]  /*257f0*/  @!P0 BRA `(.L_x_2035) ;  /* 0x0000001400948947 */ /* 0x000fea0003800000 */
[----:B------:R-:W-:-:S07]  /*25800*/  IMAD.MOV.U32 R9, RZ, RZ, R17 ;  /* 0x000000ffff097224 */ /* 0x000fce00078e0011 */
.L_x_2089:
[----:B------:R-:W2:Y:S04]  /*25810*/  LDL R4, [R1+0x4] ;  /* 0x0000040001047983 */ /* 0x000ea80000100800 */
[----:B------:R-:W3:Y:S04]  /*25820*/  LDL R3, [R1+0x8] ;  /* 0x0000080001037983 */ /* 0x000ee80000100800 */
[----:B------:R-:W5:Y:S01]  /*25830*/  LDL R2, [R1+0x18] ;  /* 0x0000180001027983 */ /* 0x000f620000100800 */
[----:B------:R-:W-:Y:S05]  /*25840*/  YIELD ;  /* 0x0000000000007946 */ /* 0x000fea0003800000 */
[----:B------:R-:W-:Y:S01]  /*25850*/  BSSY B1, `(.L_x_2055) ;  /* 0x00000ac000017945 */ /* 0x000fe20003800000 */
[----:B--2---:R-:W-:Y:S01]  /*25860*/  LOP3.LUT P1, RZ, R4, 0x4, RZ, 0xc0, !PT ;  /* 0x0000000404ff7812 */ /* 0x004fe2000782c0ff */
[----:B---3--:R-:W-:-:S05]  /*25870*/  VIADD R4, R3, 0x1 ;  /* 0x0000000103047836 */ /* 0x008fca0000000000 */
[----:B------:R-:W-:-:S04]  /*25880*/  ISETP.NE.AND P0, PT, R4, 0x2, PT ;  /* 0x000000020400780c */ /* 0x000fc80003f05270 */
[----:B-1----:R-:W-:Y:S02]  /*25890*/  SEL R5, RZ, 0x1, P0 ;  /* 0x00000001ff057807 */ /* 0x002fe40000000000 */
[----:B------:R-:W-:Y:S02]  /*258a0*/  SEL R4, R4, RZ, P0 ;  /* 0x000000ff04047207 */ /* 0x000fe40000000000 */
[----:B-----5:R-:W-:Y:S01]  /*258b0*/  LOP3.LUT R5, R2, R5, RZ, 0x3c, !PT ;  /* 0x0000000502057212 */ /* 0x020fe200078e3cff */
        /* <DEDUP_REMOVED lines=21> */
[----:B------:R-:W-:-:S05]  /*25a10*/  IMAD.WIDE.U32 R2, R8, UR6, R2 ;  /* 0x0000000608027c25 */ /* 0x000fca000f8e0002 */
[----:B------:R-:W-:Y:S02]  /*25a20*/  IADD3 R3, R7, R3, RZ ;  /* 0x0000000307037210 */ /* 0x000fe40007ffe0ff */
[----:B------:R-:W-:-:S04]  /*25a30*/  LEA R8, P0, R2, UR4, 0x2 ;  /* 0x0000000402087c11 */ /* 0x000fc8000f8010ff */
[----:B------:R-:W-:-:S06]  /*25a40*/  LEA.HI.X R9, R2, UR5, R3, 0x2, P0 ;  /* 0x0000000502097c11 */ /* 0x000fcc00080f1403 */
[----:B------:R0:W5:Y:S03]  /*25a50*/  LDG.E R9, desc[UR8][R8.64] ;  /* 0x0000000808097981 */ /* 0x000166000c1e1900 */
.L_x_2057:
[----:B------:R-:W2:Y:S01]  /*25a60*/  LDL R2, [R1] ;  /* 0x0000000001027983 */ /* 0x000ea20000100800 */
[----:B------:R-:W-:Y:S01]  /*25a70*/  BSSY B2, `(.L_x_2058) ;  /* 0x0000005000027945 */ /* 0x000fe20003800000 */
[----:B--2---:R-:W-:Y:S01]  /*25a80*/  IMAD R3, R4, 0x8, R2 ;  /* 0x0000000804037824 */ /* 0x004fe200078e0202 */
[----:B------:R-:W-:-:S04]  /*25a90*/  SHF.L.U32 R2, R5, 0x1f, RZ ;  /* 0x0000001f05027819 */ /* 0x000fc800000006ff */
[----:B------:R-:W1:Y:S02]  /*25aa0*/  SYNCS.PHASECHK.TRANS64.TRYWAIT P0, [R3+URZ+0x2a840], R2 ;  /* 0x02a84002030075a7 */ /* 0x000e64000800017f */
[----:B-1----:R-:W-:Y:S05]  /*25ab0*/  @!P0 BRA `(.L_x_2059) ;  /* 0x0000004400c88947 */ /* 0x002fea0003800000 */
.L_x_2192:
[----:B------:R-:W-:Y:S05]  /*25ac0*/  BSYNC B2 ;  /* 0x0000000000027941 */ /* 0x000fea0003800000 */
.L_x_2058:
[----:B------:R-:W2:Y:S01]  /*25ad0*/  S2R R7, SR_TID.X ;  /* 0x0000000000077919 */ /* 0x000ea20000002100 */
[----:B------:R-:W-:Y:S01]  /*25ae0*/  BSSY B2, `(.L_x_2060) ;  /* 0x000000a000027945 */ /* 0x000fe20003800000 */
[----:B--2---:R-:W-:-:S04]  /*25af0*/  LOP3.LUT R7, R7, 0x7f, RZ, 0xc0, !PT ;  /* 0x0000007f07077812 */ /* 0x004fc800078ec0ff */
[----:B------:R-:W-:-:S13]  /*25b00*/  ISETP.NE.AND P0, PT, R7, RZ, PT ;  /* 0x000000ff0700720c */ /* 0x000fda0003f05270 */
[----:B------:R-:W-:Y:S05]  /*25b10*/  @P0 BRA `(.L_x_2061) ;  /* 0x0000000000180947 */ /* 0x000fea0003800000 */
[----:B------:R-:W2:Y:S01]  /*25b20*/  LDL R7, [R1+0x4] ;  /* 0x0000040001077983 */ /* 0x000ea20000100800 */
[----:B-1----:R-:W-:-:S04]  /*25b30*/  IMAD.MOV.U32 R2, RZ, RZ, 0x9000 ;  /* 0x00009000ff027424 */ /* 0x002fc800078e00ff */
[----:B------:R3:W-:Y:S01]  /*25b40*/  SYNCS.ARRIVE.TRANS64 RZ, [R3+URZ+0x2a830], R2 ;  /* 0x02a8300203ff79a7 */ /* 0x0007e2000800003f */
[----:B--2---:R-:W-:-:S13]  /*25b50*/  LOP3.LUT P1, RZ, R7, 0x1, RZ, 0xc0, !PT ;  /* 0x0000000107ff7812 */ /* 0x004fda000782c0ff */
[----:B---3--:R-:W-:Y:S05]  /*25b60*/  @!P1 BRA `(.L_x_2061) ;  /* 0x0000000000049947 */ /* 0x008fea0003800000 */
[----:B------:R-:W-:Y:S01]  /*25b70*/  BPT.TRAP 0x1 ;  /* 0x000000040000795c */ /* 0x000fe20000300000 */
.L_x_2061:
[----:B------:R-:W-:Y:S05]  /*25b80*/  BSYNC B2 ;  /* 0x0000000000027941 */ /* 0x000fea0003800000 */
.L_x_2060:
        /* <DEDUP_REMOVED lines=12> */
[----:B0-----:R-:W-:-:S08]  /*25c50*/  VIADD R8, R7, 0x18400 ;  /* 0x0001840007087836 */ /* 0x001fd00000000000 */
.L_x_2062:
        /* <DEDUP_REMOVED lines=16> */
.L_x_2063:
        /* <DEDUP_REMOVED lines=15> */
.L_x_2064:
        /* <DEDUP_REMOVED lines=18> */
.L_x_2193:
[----:B------:R-:W-:Y:S05]  /*25f70*/  BSYNC B2 ;  /* 0x0000000000027941 */ /* 0x000fea0003800000 */
.L_x_2065:
        /* <DEDUP_REMOVED lines=10> */
.L_x_2067:
[----:B------:R-:W2:Y:S01]  /*26020*/  LDL R3, [R1+0x4] ;  /* 0x0000040001037983 */ /* 0x000ea20000100800 */
[----:B------:R-:W-:Y:S01]  /*26030*/  BSSY B2, `(.L_x_2068) ;  /* 0x0000004000027945 */ /* 0x000fe20003800000 */
[----:B--2---:R-:W-:-:S13]  /*26040*/  LOP3.LUT P0, RZ, R3, 0x8, RZ, 0xc0, !PT ;  /* 0x0000000803ff7812 */ /* 0x004fda000780c0ff */
[----:B------:R-:W-:Y:S05]  /*26050*/  @P0 BRA `(.L_x_2069) ;  /* 0x0000000000040947 */ /* 0x000fea0003800000 */
[----:B------:R-:W-:Y:S01]  /*26060*/  BPT.TRAP 0x1 ;  /* 0x000000040000795c */ /* 0x000fe20000300000 */
.L_x_2069:
[----:B------:R-:W-:Y:S05]  /*26070*/  BSYNC B2 ;  /* 0x0000000000027941 */ /* 0x000fea0003800000 */
.L_x_2068:
        /* <DEDUP_REMOVED lines=14> */
.L_x_2070:
        /* <DEDUP_REMOVED lines=15> */
.L_x_2071:
        /* <DEDUP_REMOVED lines=11> */
[----:B------:R-:W-:-:S07]  /*26300*/  MOV R17, R9 ;  /* 0x0000000900117202 */ /* 0x000fce0000000f00 */
.L_x_2056:
[----:B------:R-:W-:Y:S05]  /*26310*/  BSYNC B1 ;  /* 0x0000000000017941 */ /* 0x000fea0003800000 */
.L_x_2055:
[----:B------:R-:W2:Y:S01]  /*26320*/  LDL R2, [R1+0x4] ;  /* 0x0000040001027983 */ /* 0x000ea20000100800 */
[----:B------:R-:W-:Y:S01]  /*26330*/  VIADD R3, R4, 0x1 ;  /* 0x0000000104037836 */ /* 0x000fe20000000000 */
[----:B------:R-:W-:Y:S01]  /*26340*/  BSSY B1, `(.L_x_2072) ;  /* 0x00000ac000017945 */ /* 0x000fe20003800000 */
[----:B0-----:R-:W-:-:S03]  /*26350*/  VIADD R6, R0, 0xffffffff ;  /* 0xffffffff00067836 */ /* 0x001fc60000000000 */
        /* <DEDUP_REMOVED lines=13> */
[----:B------:R-:W2:Y:S01]  /*26430*/  LDL R13, [R1+0x24] ;  /* 0x00002400010d7983 */ /* 0x000ea20000100800 */
[----:B------:R-:W1:Y:S01]  /*26440*/  LDC R8, c[0x0][0x43c] ;  /* 0x00010f00ff087b82 */ /* 0x000e620000000800 */
[----:B------:R-:W-:Y:S02]  /*26450*/  ULDC.64 UR6, c[0x0][0x428] ;  /* 0x00010a0000067ab9 */ /* 0x000fe40000000a00 */
[----:B------:R-:W3:Y:S01]  /*26460*/  LDL R12, [R1+0x14] ;  /* 0x00001400010c7983 */ /* 0x000ee20000100800 */
[----:B------:R-:W-:Y:S01]  /*26470*/  ULDC.64 UR8, c[0x0][0x208] ;  /* 0x0000820000087ab9 */ /* 0x000fe20000000a00 */
[----:B-1----:R-:W-:-:S13]  /*26480*/  ISETP.NE.AND P0, PT, R8, 0x1, PT ;  /* 0x000000010800780c */ /* 0x002fda0003f05270 */
[----:B------:R-:W1:Y:S02]  /*26490*/  @P0 LDC.64 R2, c[0x0][0x440] ;  /* 0x00011000ff020b82 */ /* 0x000e640000000a00 */
[----:B-1----:R-:W-:-:S04]  /*264a0*/  @P0 IMAD.HI.U32 R7, R6, R2, RZ ;  /* 0x0000000206070227 */ /* 0x002fc800078e00ff */
        /* <DEDUP_REMOVED lines=10> */
[----:B------:R-:W-:-:S06]  /*26550*/  LEA.HI.X R9, R2, UR5, R3, 0x2, P0 ;  /* 0x0000000502097c11 */ /* 0x000fcc00080f1403 */
[----:B------:R1:W5:Y:S03]  /*26560*/  LDG.E R9, desc[UR8][R8.64] ;  /* 0x0000000808097981 */ /* 0x000366000c1e1900 */
.L_x_2074:
[----:B------:R-:W2:Y:S01]  /*26570*/  LDL R2, [R1] ;  /* 0x0000000001027983 */ /* 0x000ea20000100800 */
[----:B------:R-:W-:Y:S01]  /*26580*/  BSSY B2, `(.L_x_2075) ;  /* 0x0000005000027945 */ /* 0x000fe20003800000 */
[----:B--2---:R-:W-:Y:S02]  /*26590*/  LEA R3, R11, R2, 0x3 ;  /* 0x000000020b037211 */ /* 0x004fe400078e18ff */
[----:B------:R-:W-:-:S04]  /*265a0*/  SHF.L.U32 R2, R10, 0x1f, RZ ;  /* 0x0000001f0a027819 */ /* 0x000fc800000006ff */
[----:B------:R-:W2:Y:S02]  /*265b0*/  SYNCS.PHASECHK.TRANS64.TRYWAIT P0, [R3+URZ+0x2a840], R2 ;  /* 0x02a84002030075a7 */ /* 0x000ea4000800017f */
[----:B--2---:R-:W-:Y:S05]  /*265c0*/  @!P0 BRA `(.L_x_2076) ;  /* 0x0000003c002c8947 */ /* 0x004fea0003800000 */
.L_x_2194:
[----:B------:R-:W-:Y:S05]  /*265d0*/  BSYNC B2 ;  /* 0x0000000000027941 */ /* 0x000fea0003800000 */
.L_x_2075:
[----:B-1----:R-:W1:Y:S01]  /*265e0*/  S2R R8, SR_TID.X ;  /* 0x0000000000087919 */ /* 0x002e620000002100 */
[----:B------:R-:W-:Y:S01]  /*265f0*/  BSSY B2, `(.L_x_2077) ;  /* 0x000000a000027945 */ /* 0x000fe20003800000 */
[----:B-1----:R-:W-:-:S04]  /*26600*/  LOP3.LUT R8, R8, 0x7f, RZ, 0xc0, !PT ;  /* 0x0000007f08087812 */ /* 0x002fc800078ec0ff */
[----:B------:R-:W-:-:S13]  /*26610*/  ISETP.NE.AND P0, PT, R8, RZ, PT ;  /* 0x000000ff0800720c */ /* 0x000fda0003f05270 */
[----:B------:R-:W-:Y:S05]  /*26620*/  @P0 BRA `(.L_x_2078) ;  /* 0x0000000000180947 */ /* 0x000fea0003800000 */
[----:B------:R-:W3:Y:S01]  /*26630*/  LDL R8, [R1+0x4] ;  /* 0x0000040001087983 */ /* 0x000ee20000100800 */
[----:B--2---:R-:W-:-:S04]  /*26640*/  IMAD.MOV.U32 R2, RZ, RZ, 0x9000 ;  /* 0x00009000ff027424 */ /* 0x004fc800078e00ff */
[----:B------:R1:W-:Y:S01]  /*26650*/  SYNCS.ARRIVE.TRANS64 RZ, [R3+URZ+0x2a830], R2 ;  /* 0x02a8300203ff79a7 */ /* 0x0003e2000800003f */
[----:B---3--:R-:W-:-:S13]  /*26660*/  LOP3.LUT P1, RZ, R8, 0x1, RZ, 0xc0, !PT ;  /* 0x0000000108ff7812 */ /* 0x008fda000782c0ff */
[----:B-1----:R-:W-:Y:S05]  /*26670*/  @!P1 BRA `(.L_x_2078) ;  /* 0x0000000000049947 */ /* 0x002fea0003800000 */
[----:B------:R-:W-:Y:S01]  /*26680*/  BPT.TRAP 0x1 ;  /* 0x000000040000795c */ /* 0x000fe20000300000 */
.L_x_2078:
[----:B------:R-:W-:Y:S05]  /*26690*/  BSYNC B2 ;  /* 0x0000000000027941 */ /* 0x000fea0003800000 */
.L_x_2077:
[----:B0-----:R-:W3:Y:S04]  /*266a0*/  LDL R10, [R1] ;  /* 0x00000000010a7983 */ /* 0x001ee80000100800 */
        /* <DEDUP_REMOVED lines=13> */
.L_x_2079:
        /* <DEDUP_REMOVED lines=16> */
.L_x_2080:
        /* <DEDUP_REMOVED lines=15> */
.L_x_2081:
        /* <DEDUP_REMOVED lines=10> */
[----:B------:R-:W2:Y:S01]  /*26a10*/  LDL R10, [R1] ;  /* 0x00000000010a7983 */ /* 0x000ea20000100800 */
[----:B------:R-:W-:Y:S01]  /*26a20*/  SHF.L.U32 R5, R5, 0x1f, RZ ;  /* 0x0000001f05057819 */ /* 0x000fe200000006ff */
[----:B------:R-:W-:Y:S01]  /*26a30*/  BSSY B2, `(.L_x_2082) ;  /* 0x0000004000027945 */ /* 0x000fe20003800000 */
[----:B--2---:R-:W-:-:S04]  /*26a40*/  IMAD R2, R4, 0x8, R10 ;  /* 0x0000000804027824 */ /* 0x004fc800078e020a */
[----:B------:R-:W0:Y:S02]  /*26a50*/  SYNCS.PHASECHK.TRANS64.TRYWAIT P0, [R2+URZ+0x2a860], R5 ;  /* 0x02a86005020075a7 */ /* 0x000e24000800017f */
[----:B0-----:R-:W-:Y:S05]  /*26a60*/  @!P0 BRA `(.L_x_2083) ;  /* 0x0000003800188947 */ /* 0x001fea0003800000 */
.L_x_2195:
[----:B------:R-:W-:Y:S05]  /*26a70*/  BSYNC B2 ;  /* 0x0000000000027941 */ /* 0x000fea0003800000 */
.L_x_2082:
[----:B------:R-:W1:Y:S01]  /*26a80*/  S2R R3, SR_TID.X ;  /* 0x0000000000037919 */ /* 0x000e620000002100 */
[----:B------:R-:W-:-:S04]  /*26a90*/  UPRMT UR4, UR37, 0x9910, URZ ;  /* 0x0000991025047896 */ /* 0x000fc8000800003f */
[----:B------:R-:W-:Y:S01]  /*26aa0*/  UISETP.NE.AND UP0, UPT, UR4, 0x2, UPT ;  /* 0x000000020400788c */ /* 0x000fe2000bf05270 */
[----:B-1----:R-:W-:-:S04]  /*26ab0*/  LOP3.LUT R3, R3, 0x7f, RZ, 0xc0, !PT ;  /* 0x0000007f03037812 */ /* 0x002fc800078ec0ff */
[----:B------:R-:W-:-:S13]  /*26ac0*/  ISETP.NE.AND P0, PT, R3, RZ, PT ;  /* 0x000000ff0300720c */ /* 0x000fda0003f05270 */
[----:B------:R-:W-:-:S04]  /*26ad0*/  @!P0 IMAD.MOV.U32 R3, RZ, RZ, 0x6000 ;  /* 0x00006000ff038424 */ /* 0x000fc800078e00ff */
[----:B------:R1:W-:Y:S01]  /*26ae0*/  @!P0 SYNCS.ARRIVE.TRANS64 RZ, [R2+URZ+0x2a850], R3 ;  /* 0x02a8500302ff89a7 */ /* 0x0003e2000800003f */
[----:B------:R-:W-:-:S13]  /*26af0*/  PLOP3.LUT P0, PT, PT, PT, UP0, 0x80, 0x0 ;  /* 0x000000000000781c */ /* 0x000fda0003f0f008 */
[----:B-1----:R-:W-:Y:S05]  /*26b00*/  @P0 BRA `(.L_x_2084) ;  /* 0x0000000000040947 */ /* 0x002fea0003800000 */
[----:B------:R-:W-:Y:S01]  /*26b10*/  BPT.TRAP 0x1 ;  /* 0x000000040000795c */ /* 0x000fe20000300000 */
.L_x_2084:
[----:B------:R-:W2:Y:S01]  /*26b20*/  LDL R3, [R1+0x4] ;  /* 0x0000040001037983 */ /* 0x000ea20000100800 */
[----:B------:R-:W-:Y:S01]  /*26b30*/  BSSY B2, `(.L_x_2085) ;  /* 0x0000004000027945 */ /* 0x000fe20003800000 */
[----:B--2---:R-:W-:-:S13]  /*26b40*/  LOP3.LUT P0, RZ, R3, 0x8, RZ, 0xc0, !PT ;  /* 0x0000000803ff7812 */ /* 0x004fda000780c0ff */
[----:B------:R-:W-:Y:S05]  /*26b50*/  @P0 BRA `(.L_x_2086) ;  /* 0x0000000000040947 */ /* 0x000fea0003800000 */
[----:B------:R-:W-:Y:S01]  /*26b60*/  BPT.TRAP 0x1 ;  /* 0x000000040000795c */ /* 0x000fe20000300000 */
.L_x_2086:
[----:B------:R-:W-:Y:S05]  /*26b70*/  BSYNC B2 ;  /* 0x0000000000027941 */ /* 0x000fea0003800000 */
.L_x_2085:
[----:B------:R-:W2:Y:S04]  /*26b80*/  LDL R8, [R1] ;  /* 0x0000000001087983 */ /* 0x000ea80000100800 */
[----:B0-----:R-:W3:Y:S04]  /*26b90*/  LDL R5, [R1+0x1c] ;  /* 0x00001c0001057983 */ /* 0x001ee80000100800 */
        /* <DEDUP_REMOVED lines=11> */
.L_x_2087:
        /* <DEDUP_REMOVED lines=15> */
.L_x_2088:
        /* <DEDUP_REMOVED lines=12> */
.L_x_2073:
[----:B------:R-:W-:Y:S05]  /*26e00*/  BSYNC B1 ;  /* 0x0000000000017941 */ /* 0x000fea0003800000 */
.L_x_2072:
[----:B------:R-:W2:Y:S01]  /*26e10*/  LDL R2, [R1+0x30] ;  /* 0x0000300001027983 */ /* 0x000ea20000100800 */
[----:B------:R-:W-:Y:S02]  /*26e20*/  IADD3 R0, R0, -0x2, RZ ;  /* 0xfffffffe00007810 */ /* 0x000fe40007ffe0ff */
[----:B--2---:R-:W-:-:S13]  /*26e30*/  ISETP.GT.AND P0, PT, R6, R2, PT ;  /* 0x000000020600720c */ /* 0x004fda0003f04270 */
[----:B------:R-:W-:Y:S05]  /*26e40*/  @P0 BRA `(.L_x_2089) ;  /* 0xffffffe800700947 */ /* 0x000fea000383ffff */
.L_x_2035:
[----:B------:R-:W-:Y:S05]  /*26e50*/  BSYNC B0 ;  /* 0x0000000000007941 */ /* 0x000fea0003800000 */
.L_x_2034:
[----:B------:R-:W2:Y:S01]  /*26e60*/  S2R R2, SR_TID.X ;  /* 0x0000000000027919 */ /* 0x000ea20000002100 */
[----:B------:R-:W-:Y:S01]  /*26e70*/  BSSY B0, `(.L_x_2090) ;  /* 0x0000011000007945 */ /* 0x000fe20003800000 */
[----:B--2---:R-:W-:-:S04]  /*26e80*/  LOP3.LUT R2, R2, 0x7f, RZ, 0xc0, !PT ;  /* 0x0000007f02027812 */ /* 0x004fc800078ec0ff */
[----:B------:R-:W-:-:S13]  /*26e90*/  ISETP.NE.AND P0, PT, R2, RZ, PT ;  /* 0x000000ff0200720c */ /* 0x000fda0003f05270 */
[----:B------:R-:W-:Y:S05]  /*26ea0*/  @P0 BRA `(.L_x_2091) ;  /* 0x0000000000340947 */ /* 0x000fea0003800000 */
[----:B------:R-:W2:Y:S01]  /*26eb0*/  S2R R2, SR_LANEID ;  /* 0x0000000000027919 */ /* 0x000ea20000000000 */
[----:B------:R-:W-:Y:S01]  /*26ec0*/  VOTEU.ANY UR4, UPT, PT ;  /* 0x0000000000047886 */ /* 0x000fe200038e0100 */
[----:B-1----:R-:W1:Y:S01]  /*26ed0*/  LDC.64 R4, c[0x0][0xc60] ;  /* 0x00031800ff047b82 */ /* 0x002e620000000a00 */
[----:B------:R-:W2:Y:S01]  /*26ee0*/  FLO.U32 R0, UR4 ;  /* 0x0000000400007d00 */ /* 0x000ea200080e0000 */
[----:B------:R-:W-:Y:S01]  /*26ef0*/  ULDC.64 UR6, c[0x0][0x208] ;  /* 0x0000820000067ab9 */ /* 0x000fe20000000a00 */
[----:B--2---:R-:W-:-:S06]  /*26f00*/  ISETP.EQ.U32.AND P0, PT, R0, R2, PT ;  /* 0x000000020000720c */ /* 0x004fcc0003f02070 */
[----:B------:R-:W1:Y:S07]  /*26f10*/  POPC R2, UR4 ;  /* 0x0000000400027d09 */ /* 0x000e6e0008000000 */
[----:B-1----:R-:W2:Y:S04]  /*26f20*/  @P0 ATOMG.E.ADD.STRONG.GPU PT, R2, desc[UR6][R4.64], R2 ;  /* 0x00000002040209a8 */ /* 0x002ea800081ee1c6 */
[----:B--2---:R1:W2:Y:S02]  /*26f30*/  SHFL.IDX PT, R2, R2, R0, 0x1f ;  /* 0x00001f0002027589 */ /* 0x0042a400000e0000 */
[----:B-1----:R-:W1:Y:S02]  /*26f40*/  S2R R0, SR_LTMASK ;  /* 0x0000000000007919 */ /* 0x002e640000003900 */
[----:B-1----:R-:W-:-:S06]  /*26f50*/  LOP3.LUT R0, R0, UR4, RZ, 0xc0, !PT ;  /* 0x0000000400007c12 */ /* 0x002fcc000f8ec0ff */
[----:B------:R-:W2:Y:S02]  /*26f60*/  POPC R0, R0 ;  /* 0x0000000000007309 */ /* 0x000ea40000000000 */
[----:B--2---:R-:W-:-:S07]  /*26f70*/  IADD3 R16, R2, UR36, R0 ;  /* 0x0000002402107c10 */ /* 0x004fce000fffe000 */
.L_x_2091:
[----:B------:R-:W-:Y:S05]  /*26f80*/  BSYNC B0 ;  /* 0x0000000000007941 */ /* 0x000fea0003800000 */
.L_x_2090:
[----:B------:R-:W2:Y:S01]  /*26f90*/  LDL R0, [R1+0x4] ;  /* 0x0000040001007983 */ /* 0x000ea20000100800 */
[----:B------:R-:W-:Y:S01]  /*26fa0*/  BSSY B0, `(.L_x_2092) ;  /* 0x0000043000007945 */ /* 0x000fe20003800000 */
[----:B--2---:R-:W-:-:S13]  /*26fb0*/  LOP3.LUT P0, RZ, R0, 0x4, RZ, 0xc0, !PT ;  /* 0x0000000400ff7812 */ /* 0x004fda000780c0ff */
[----:B------:R-:W-:Y:S05]  /*26fc0*/  @!P0 BRA `(.L_x_2093) ;  /* 0x0000000400008947 */ /* 0x000fea0003800000 */
[----:B------:R-:W2:Y:S04]  /*26fd0*/  LDL R3, [R1] ;  /* 0x0000000001037983 */ /* 0x000ea80000100800 */
[----:B------:R-:W2:Y:S04]  /*26fe0*/  LDL R0, [R1+0x8] ;  /* 0x0000080001007983 */ /* 0x000ea80000100800 */
[----:B------:R-:W3:Y:S01]  /*26ff0*/  LDL R2, [R1+0x18] ;  /* 0x0000180001027983 */ /* 0x000ee20000100800 */
[----:B------:R-:W-:Y:S01]  /*27000*/  BSSY B1, `(.L_x_2094) ;  /* 0x0000005000017945 */ /* 0x000fe20003800000 */
[----:B--2---:R-:W-:Y:S01]  /*27010*/  IMAD R0, R0, 0x8, R3 ;  /* 0x0000000800007824 */ /* 0x004fe200078e0203 */
[----:B---3--:R-:W-:-:S04]  /*27020*/  SHF.L.U32 R2, R2, 0x1f, RZ ;  /* 0x0000001f02027819 */ /* 0x008fc800000006ff */
[----:B------:R-:W2:Y:S02]  /*27030*/  SYNCS.PHASECHK.TRANS64.TRYWAIT P0, [R0+URZ+0x2a860], R2 ;  /* 0x02a86002000075a7 */ /* 0x000ea4000800017f */
[----:B--2---:R-:W-:Y:S05]  /*27040*/  @!P0 BRA `(.L_x_2095) ;  /* 0x0000003000b48947 */ /* 0x004fea0003800000 */
.L_x_2196:
[----:B------:R-:W-:Y:S05]  /*27050*/  BSYNC B1 ;  /* 0x0000000000017941 */ /* 0x000fea0003800000 */
.L_x_2094:
        /* <DEDUP_REMOVED lines=10> */
.L_x_2096:
[----:B------:R-:W2:Y:S01]  /*27100*/  LDL R2, [R1+0x4] ;  /* 0x0000040001027983 */ /* 0x000ea20000100800 */
[----:B------:R-:W-:Y:S01]  /*27110*/  BSSY B1, `(.L_x_2097) ;  /* 0x0000004000017945 */ /* 0x000fe20003800000 */
[----:B--2---:R-:W-:-:S13]  /*27120*/  LOP3.LUT P0, RZ, R2, 0x8, RZ, 0xc0, !PT ;  /* 0x0000000802ff7812 */ /* 0x004fda000780c0ff */
[----:B------:R-:W-:Y:S05]  /*27130*/  @P0 BRA `(.L_x_2098) ;  /* 0x0000000000040947 */ /* 0x000fea0003800000 */
[----:B------:R-:W-:Y:S01]  /*27140*/  BPT.TRAP 0x1 ;  /* 0x000000040000795c */ /* 0x000fe20000300000 */
.L_x_2098:
[----:B------:R-:W-:Y:S05]  /*27150*/  BSYNC B1 ;  /* 0x0000000000017941 */ /* 0x000fea0003800000 */
.L_x_2097:
[----:B-1----:R-:W2:Y:S04]  /*27160*/  LDL.LU R5, [R1+0x1c] ;  /* 0x00001c0001057983 */ /* 0x002ea80000300800 */
[----:B------:R-:W2:Y:S04]  /*27170*/  LDL.LU R3, [R1+0x10] ;  /* 0x0000100001037983 */ /* 0x000ea80000300800 */
[----:B------:R-:W3:Y:S04]  /*27180*/  LDL R4, [R1] ;  /* 0x0000000001047983 */ /* 0x000ee80000100800 */
[----:B------:R-:W3:Y:S01]  /*27190*/  LDL R2, [R1+0x8] ;  /* 0x0000080001027983 */ /* 0x000ee20000100800 */
[----:B------:R-:W-:Y:S01]  /*271a0*/  UIADD3 UR4, UP0, UR38, 0x470, URZ ;  /* 0x0000047026047890 */ /* 0x000fe2000ff1e03f */
[----:B------:R-:W-:Y:S01]  /*271b0*/  PLOP3.LUT P0, PT, PT, PT, PT, 0x80, 0x0 ;  /* 0x000000000000781c */ /* 0x000fe20003f0f070 */
[----:B------:R-:W-:Y:S01]  /*271c0*/  VIADD R0, R0, 0x2a850 ;  /* 0x0002a85000007836 */ /* 0x000fe20000000000 */
[----:B------:R-:W-:Y:S01]  /*271d0*/  UMOV UR6, 0x0 ;  /* 0x0000000000067882 */ /* 0x000fe20000000000 */
[----:B------:R-:W-:Y:S01]  /*271e0*/  UIADD3.X UR5, URZ, UR39, URZ, UP0, !UPT ;  /* 0x000000273f057290 */ /* 0x000fe200087fe43f */
[----:B------:R-:W-:Y:S01]  /*271f0*/  UMOV UR7, 0x14f00000 ;  /* 0x14f0000000077882 */ /* 0x000fe20000000000 */
[----:B------:R-:W-:Y:S01]  /*27200*/  UMOV UR10, URZ ;  /* 0x0000003f000a7c82 */ /* 0x000fe20008000000 */
[----:B--2---:R-:W-:-:S02]  /*27210*/  IMAD R3, R3, 0x60, R5 ;  /* 0x0000006003037824 */ /* 0x004fc400078e0205 */
[----:B---3--:R-:W-:-:S04]  /*27220*/  IMAD R2, R2, 0x6000, R4 ;  /* 0x0000600002027824 */ /* 0x008fc800078e0204 */
[----:B------:R-:W-:-:S07]  /*27230*/  VIADD R4, R2, 0x400 ;  /* 0x0000040002047836 */ /* 0x000fce0000000000 */
.L_x_2099:
        /* <DEDUP_REMOVED lines=15> */
.L_x_2100:
        /* <DEDUP_REMOVED lines=10> */
.L_x_2093:
[----:B------:R-:W-:Y:S05]  /*273d0*/  BSYNC B0 ;  /* 0x0000000000007941 */ /* 0x000fea0003800000 */
.L_x_2092:
[----:B-1----:R-:W2:Y:S04]  /*273e0*/  LDL.LU R5, [R1+0x8] ;  /* 0x0000080001057983 */ /* 0x002ea80000300800 */
        /* <DEDUP_REMOVED lines=8> */
.L_x_2014:
[----:B------:R-:W-:Y:S05]  /*27470*/  BSYNC B7 ;  /* 0x0000000000077941 */ /* 0x000fea0003800000 */
.L_x_2012:
[----:B------:R-:W2:Y:S02]  /*27480*/  LDL R7, [R1+0x4] ;  /* 0x0000040001077983 */ /* 0x000ea40000100800 */
[----:B--2---:R-:W-:-:S13]  /*27490*/  LOP3.LUT P0, RZ, R7, 0x10, RZ, 0xc0, !PT ;  /* 0x0000001007ff7812 */ /* 0x004fda000780c0ff */
[----:B------:R-:W-:Y:S05]  /*274a0*/  @!P0 BRA `(.L_x_2101) ;  /* 0x0000000000288947 */ /* 0x000fea0003800000 */
[----:B------:R-:W-:Y:S05]  /*274b0*/  WARPSYNC.ALL ;  /* 0x0000000000007948 */ /* 0x000fea0003800000 */
[----:B------:R-:W2:Y:S08]  /*274c0*/  S2UR UR5, SR_CgaCtaId ;  /* 0x00000000000579c3 */ /* 0x000eb00000008800 */
[----:B------:R-:W-:Y:S06]  /*274d0*/  BAR.SYNC.DEFER_BLOCKING 0x5, 0x180 ;  /* 0x0146000000007b1d */ /* 0x000fec0000010000 */
[----:B------:R-:W-:-:S02]  /*274e0*/  UMOV UR4, 0x400 ;  /* 0x0000040000047882 */ /* 0x000fc40000000000 */
[----:B--2---:R-:W-:-:S06]  /*274f0*/  ULEA UR4, UR5, UR4, 0x18 ;  /* 0x0000000405047291 */ /* 0x004fcc000f8ec03f */
[----:B-1----:R-:W-:-:S05]  /*27500*/  MOV R0, UR4 ;  /* 0x0000000400007c02 */ /* 0x002fca0008000f00 */
[----:B------:R2:W3:Y:S04]  /*27510*/  LDS.128 R16, [R0+0x2a8d0] ;  /* 0x02a8d00000107984 */ /* 0x0004e80000000c00 */
[----:B------:R2:W-:Y:S01]  /*27520*/  STL [R1], R0 ;  /* 0x0000000001007387 */ /* 0x0005e20000100800 */
[----:B------:R-:W-:Y:S06]  /*27530*/  BAR.ARV 0x4, 0x180 ;  /* 0x0106000000007b1d */ /* 0x000fec0000002000 */
[----:B------:R-:W-:Y:S05]  /*27540*/  BRA `(.L_x_2102) ;  /* 0x0000000800e47947 */ /* 0x000fea0003800000 */
.L_x_2101:
[----:B------:R-:W2:Y:S01]  /*27550*/  LDL R6, [R1+0x28] ;  /* 0x0000280001067983 */ /* 0x000ea20000100800 */
[----:B------:R-:W-:Y:S01]  /*27560*/  UMOV UR4, 0xffffffff ;  /* 0xffffffff00047882 */ /* 0x000fe20000000000 */
[----:B--2---:R-:W-:Y:S02]  /*27570*/  ISETP.NE.AND P5, PT, R6, 0x1f, PT ;  /* 0x0000001f0600780c */ /* 0x004fe40003fa5270 */
[----:B------:R-:W-:Y:S11]  /*27580*/  BRA.DIV UR4, `(.L_x_2103) ;  /* 0x0000002e04787947 */ /* 0x000ff6000b800000 */
[----:B------:R-:W-:Y:S01]  /*27590*/  IMAD.IADD R5, R19, 0x1, R6 ;  /* 0x0000000113057824 */ /* 0x000fe200078e0206 */
[----:B------:R-:W-:Y:S01]  /*275a0*/  ULDC UR4, c[0x0][0xc3c] ;  /* 0x00030f0000047ab9 */ /* 0x000fe20000000800 */
[----:B------:R-:W-:Y:S01]  /*275b0*/  ULDC.64 UR6, c[0x0][0x208] ;  /* 0x0000820000067ab9 */ /* 0x000fe20000000a00 */
[----:B------:R-:W-:Y:S02]  /*275c0*/  LOP3.LUT P4, RZ, R7, 0x1, RZ, 0xc0, !PT ;  /* 0x0000000107ff7812 */ /* 0x000fe4000788c0ff */
[----:B------:R-:W-:-:S13]  /*275d0*/  ISETP.GE.OR P0, PT, R5, UR4, !P5 ;  /* 0x0000000405007c0c */ /* 0x000fda000ef06670 */
[----:B------:R-:W2:Y:S02]  /*275e0*/  @!P0 LDC.64 R2, c[0x0][0xc80] ;  /* 0x00032000ff028b82 */ /* 0x000ea40000000a00 */
[----:B--2---:R-:W-:-:S06]  /*275f0*/  @!P0 IMAD.WIDE R2, R5, 0x4, R2 ;  /* 0x0000000405028825 */ /* 0x004fcc00078e0202 */
[----:B------:R2:W3:Y:S01]  /*27600*/  @!P0 LDG.E R2, desc[UR6][R2.64] ;  /* 0x0000000602028981 */ /* 0x0004e2000c1e1900 */
[C---:B------:R-:W-:Y:S02]  /*27610*/  ISETP.GE.U32.AND P1, PT, R6.reuse, 0x4, PT ;  /* 0x000000040600780c */ /* 0x040fe40003f26070 */
[C---:B------:R-:W-:Y:S02]  /*27620*/  ISETP.GE.U32.AND P2, PT, R6.reuse, 0x8, PT ;  /* 0x000000080600780c */ /* 0x040fe40003f46070 */
[C---:B------:R-:W-:Y:S01]  /*27630*/  ISETP.GE.U32.AND P3, PT, R6.reuse, 0x10, PT ;  /* 0x000000100600780c */ /* 0x040fe20003f66070 */
[----:B--2---:R-:W-:Y:S02]  /*27640*/  IMAD.MOV.U32 R3, RZ, RZ, RZ ;  /* 0x000000ffff037224 */ /* 0x004fe400078e00ff */
[----:B---3--:R-:W-:Y:S01]  /*27650*/  @!P0 IMAD.MOV.U32 R3, RZ, RZ, R2 ;  /* 0x000000ffff038224 */ /* 0x008fe200078e0002 */
[----:B------:R-:W-:-:S04]  /*27660*/  ISETP.GE.U32.AND P0, PT, R6, 0x2, PT ;  /* 0x000000020600780c */ /* 0x000fc80003f06070 */
[----:B------:R-:W1:Y:S02]  /*27670*/  SHFL.UP PT, R2, R3, 0x1, RZ ;  /* 0x0420000003027989 */ /* 0x000e6400000e00ff */
[----:B-1----:R-:W-:-:S05]  /*27680*/  SEL R0, R2, RZ, P4 ;  /* 0x000000ff02007207 */ /* 0x002fca0002000000 */
[----:B------:R-:W-:Y:S02]  /*27690*/  IMAD.IADD R2, R3, 0x1, R0 ;  /* 0x0000000103027824 */ /* 0x000fe400078e0200 */
[----:B------:R-:W-:Y:S04]  /*276a0*/  SHFL.IDX PT, R0, R16, RZ, 0x1f ;  /* 0x00001fff10007589 */ /* 0x000fe800000e0000 */
[----:B------:R-:W1:Y:S02]  /*276b0*/  SHFL.UP PT, R4, R2, 0x2, RZ ;  /* 0x0440000002047989 */ /* 0x000e6400000e00ff */
[----:B-1----:R-:W-:-:S05]  /*276c0*/  SEL R5, R4, RZ, P0 ;  /* 0x000000ff04057207 */ /* 0x002fca0000000000 */
[----:B------:R-:W-:-:S05]  /*276d0*/  IMAD.IADD R2, R2, 0x1, R5 ;  /* 0x0000000102027824 */ /* 0x000fca00078e0205 */
[----:B------:R-:W1:Y:S02]  /*276e0*/  SHFL.UP PT, R4, R2, 0x4, RZ ;  /* 0x0480000002047989 */ /* 0x000e6400000e00ff */
[----:B-1----:R-:W-:-:S05]  /*276f0*/  SEL R5, R4, RZ, P1 ;  /* 0x000000ff04057207 */ /* 0x002fca0000800000 */
[----:B------:R-:W-:-:S05]  /*27700*/  IMAD.IADD R2, R2, 0x1, R5 ;  /* 0x0000000102027824 */ /* 0x000fca00078e0205 */
[----:B------:R-:W1:Y:S02]  /*27710*/  SHFL.UP PT, R4, R2, 0x8, RZ ;  /* 0x0500000002047989 */ /* 0x000e6400000e00ff */
[----:B-1----:R-:W-:-:S04]  /*27720*/  SEL R5, R4, RZ, P2 ;  /* 0x000000ff04057207 */ /* 0x002fc80001000000 */
[----:B------:R-:W-:-:S05]  /*27730*/  IADD3 R2, R2, R5, RZ ;  /* 0x0000000502027210 */ /* 0x000fca0007ffe0ff */
[----:B------:R-:W1:Y:S02]  /*27740*/  SHFL.UP PT, R4, R2, 0x10, RZ ;  /* 0x0600000002047989 */ /* 0x000e6400000e00ff */
[----:B-1----:R-:W-:-:S05]  /*27750*/  SEL R5, R4, RZ, P3 ;  /* 0x000000ff04057207 */ /* 0x002fca0001800000 */
[----:B------:R-:W-:Y:S02]  /*27760*/  IMAD.IADD R2, R2, 0x1, R5 ;  /* 0x0000000102027824 */ /* 0x000fe400078e0205 */
[----:B------:R1:W2:Y:S04]  /*27770*/  SHFL.IDX PT, R5, R16, 0x1, 0x1f ;  /* 0x00201f0010057f89 */ /* 0x0002a800000e0000 */
[----:B------:R1:W3:Y:S02]  /*27780*/  SHFL.IDX PT, R16, R2, 0x1f, 0x1f ;  /* 0x03e01f0002107f89 */ /* 0x0002e400000e0000 */
.L_x_2206:
[----:B------:R-:W-:Y:S02]  /*27790*/  ULDC UR4, c[0x0][0xc38] ;  /* 0x00030e0000047ab9 */ /* 0x000fe40000000800 */
[----:B------:R-:W-:-:S04]  /*277a0*/  IMAD.U32 R4, RZ, RZ, UR4 ;  /* 0x00000004ff047e24 */ /* 0x000fc8000f8e00ff */
[----:B-1-3--:R-:W-:-:S04]  /*277b0*/  IMAD R16, R16, R4, RZ ;  /* 0x0000000410107224 */ /* 0x00afc800078e02ff */
[----:B--2---:R-:W-:-:S05]  /*277c0*/  IMAD.IADD R5, R5, 0x1, R16 ;  /* 0x0000000105057824 */ /* 0x004fca00078e0210 */
[----:B------:R-:W-:-:S13]  /*277d0*/  ISETP.GT.AND P4, PT, R5, R0, PT ;  /* 0x000000000500720c */ /* 0x000fda0003f84270 */
[----:B------:R-:W-:Y:S05]  /*277e0*/  @P4 BRA `(.L_x_2104) ;  /* 0x0000000000a44947 */ /* 0x000fea0003800000 */
.L_x_2109:
[----:B-1----:R-:W1:Y:S01]  /*277f0*/  LDC R3, c[0x0][0xc3c] ;  /* 0x00030f00ff037b82 */ /* 0x002e620000000800 */
[----:B------:R-:W-:-:S05]  /*27800*/  VIADD R19, R19, 0x1f ;  /* 0x0000001f13137836 */ /* 0x000fca0000000000 */
[----:B-1----:R-:W-:-:S13]  /*27810*/  ISETP.GE.AND P4, PT, R19, R3, PT ;  /* 0x000000031300720c */ /* 0x002fda0003f86270 */
[----:B------:R-:W-:Y:S05]  /*27820*/  @P4 BRA `(.L_x_2105) ;  /* 0x0000000400e44947 */ /* 0x000fea0003800000 */
[----:B------:R-:W2:Y:S01]  /*27830*/  LDL R2, [R1+0x28] ;  /* 0x0000280001027983 */ /* 0x000ea20000100800 */
[----:B------:R-:W-:Y:S01]  /*27840*/  BSSY B0, `(.L_x_2106) ;  /* 0x0000009000007945 */ /* 0x000fe20003800000 */
[----:B--2---:R-:W-:-:S05]  /*27850*/  IMAD.IADD R4, R19, 0x1, R2 ;  /* 0x0000000113047824 */ /* 0x004fca00078e0202 */
[----:B------:R-:W-:Y:S01]  /*27860*/  ISETP.GE.OR P4, PT, R4, R3, !P5 ;  /* 0x000000030400720c */ /* 0x000fe20006f86670 */
[----:B------:R-:W-:-:S12]  /*27870*/  IMAD.MOV.U32 R3, RZ, RZ, RZ ;  /* 0x000000ffff037224 */ /* 0x000fd800078e00ff */
[----:B------:R-:W-:Y:S05]  /*27880*/  @P4 BRA `(.L_x_2107) ;  /* 0x0000000000104947 */ /* 0x000fea0003800000 */
[----:B------:R-:W1:Y:S01]  /*27890*/  LDC.64 R2, c[0x0][0xc80] ;  /* 0x00032000ff027b82 */ /* 0x000e620000000a00 */
[----:B------:R-:W-:Y:S01]  /*278a0*/  ULDC.64 UR4, c[0x0][0x208] ;  /* 0x0000820000047ab9 */ /* 0x000fe20000000a00 */
[----:B-1----:R-:W-:-:S06]  /*278b0*/  IMAD.WIDE R2, R4, 0x4, R2 ;  /* 0x0000000404027825 */ /* 0x002fcc00078e0202 */
[----:B------:R1:W5:Y:S02]  /*278c0*/  LDG.E R3, desc[UR4][R2.64] ;  /* 0x0000000402037981 */ /* 0x000364000c1e1900 */
.L_x_2107:
[----:B------:R-:W-:Y:S05]  /*278d0*/  BSYNC B0 ;  /* 0x0000000000007941 */ /* 0x000fea0003800000 */
.L_x_2106:
[----:B------:R-:W-:-:S03]  /*278e0*/  UMOV UR4, 0xffffffff ;  /* 0xffffffff00047882 */ /* 0x000fc60000000000 */
[----:B------:R-:W-:Y:S05]  /*278f0*/  BRA.DIV UR4, `(.L_x_2108) ;  /* 0x0000002e04dc7947 */ /* 0x000fea000b800000 */
[----:B------:R-:W2:Y:S04]  /*27900*/  LDL R4, [R1+0x4] ;  /* 0x0000040001047983 */ /* 0x000ea80000100800 */
[----:B-----5:R-:W1:Y:S01]  /*27910*/  SHFL.UP PT, R14, R3, 0x1, RZ ;  /* 0x04200000030e7989 */ /* 0x020e6200000e00ff */
[----:B--2---:R-:W-:-:S04]  /*27920*/  LOP3.LUT P4, RZ, R4, 0x1, RZ, 0xc0, !PT ;  /* 0x0000000104ff7812 */ /* 0x004fc8000788c0ff */
[----:B-1----:R-:W-:-:S04]  /*27930*/  SEL R2, R14, RZ, P4 ;  /* 0x000000ff0e027207 */ /* 0x002fc80002000000 */
[----:B------:R-:W-:-:S05]  /*27940*/  IADD3 R2, R3, R2, RZ ;  /* 0x0000000203027210 */ /* 0x000fca0007ffe0ff */
        /* <DEDUP_REMOVED lines=12> */
[----:B------:R1:W2:Y:S02]  /*27a10*/  SHFL.IDX PT, R16, R2, 0x1f, 0x1f ;  /* 0x03e01f0002107f89 */ /* 0x0002a400000e0000 */
.L_x_2214:
[----:B------:R-:W-:Y:S02]  /*27a20*/  ULDC UR4, c[0x0][0xc38] ;  /* 0x00030e0000047ab9 */ /* 0x000fe40000000800 */
[----:B------:R-:W-:-:S04]  /*27a30*/  IMAD.U32 R4, RZ, RZ, UR4 ;  /* 0x00000004ff047e24 */ /* 0x000fc8000f8e00ff */
[----:B--2---:R-:W-:-:S04]  /*27a40*/  IMAD R16, R16, R4, RZ ;  /* 0x0000000410107224 */ /* 0x004fc800078e02ff */
[----:B------:R-:W-:-:S05]  /*27a50*/  IMAD.IADD R5, R16, 0x1, R5 ;  /* 0x0000000110057824 */ /* 0x000fca00078e0205 */
[----:B------:R-:W-:-:S13]  /*27a60*/  ISETP.GT.AND P4, PT, R5, R0, PT ;  /* 0x000000000500720c */ /* 0x000fda0003f84270 */
[----:B------:R-:W-:Y:S05]  /*27a70*/  @!P4 BRA `(.L_x_2109) ;  /* 0xfffffffc005cc947 */ /* 0x000fea000383ffff */
.L_x_2104:
        /* <DEDUP_REMOVED lines=8> */
.L_x_2218:
[----:B------:R-:W-:Y:S01]  /*27b00*/  ISETP.NE.AND P0, PT, R5, RZ, PT ;  /* 0x000000ff0500720c */ /* 0x000fe20003f05270 */
[----:B------:R-:W-:-:S12]  /*27b10*/  IMAD.MOV.U32 R5, RZ, RZ, RZ ;  /* 0x000000ffff057224 */ /* 0x000fd800078e00ff */
[----:B------:R-:W-:Y:S05]  /*27b20*/  @!P0 BRA `(.L_x_2111) ;  /* 0x0000000000148947 */ /* 0x000fea0003800000 */
[----:B------:R-:W-:Y:S01]  /*27b30*/  UMOV UR4, 0xffffffff ;  /* 0xffffffff00047882 */ /* 0x000fe20000000000 */
[----:B------:R-:W-:Y:S02]  /*27b40*/  VIADD R12, R6, 0xffffffff ;  /* 0xffffffff060c7836 */ /* 0x000fe40000000000 */
[----:B------:R-:W-:Y:S05]  /*27b50*/  BRA.DIV UR4, `(.L_x_2112) ;  /* 0x0000003204687947 */ /* 0x000fea000b800000 */
[----:B-1----:R1:W0:Y:S02]  /*27b60*/  SHFL.IDX PT, R2, R2, R12, 0x1f ;  /* 0x00001f0c02027589 */ /* 0x00222400000e0000 */
.L_x_2221:
[----:B0-----:R-:W-:-:S07]  /*27b70*/  IMAD.MOV.U32 R5, RZ, RZ, R2 ;  /* 0x000000ffff057224 */ /* 0x001fce00078e0002 */
.L_x_2111:
[----:B-12---:R-:W1:Y:S01]  /*27b80*/  LDC.64 R2, c[0x0][0xc90] ;  /* 0x00032400ff027b82 */ /* 0x006e620000000a00 */
[----:B------:R-:W-:Y:S01]  /*27b90*/  IMAD.IADD R19, R6, 0x1, R19 ;  /* 0x0000000106137824 */ /* 0x000fe200078e0213 */
[----:B------:R-:W-:-:S03]  /*27ba0*/  ULDC.64 UR4, c[0x0][0x208] ;  /* 0x0000820000047ab9 */ /* 0x000fc60000000a00 */
[----:B-1----:R-:W-:-:S05]  /*27bb0*/  IMAD.WIDE R2, R19, 0x4, R2 ;  /* 0x0000000413027825 */ /* 0x002fca00078e0202 */
[----:B------:R-:W3:Y:S01]  /*27bc0*/  LDG.E R7, desc[UR4][R2.64] ;  /* 0x0000000402077981 */ /* 0x000ee2000c1e1900 */
[----:B------:R-:W-:-:S04]  /*27bd0*/  IMAD R16, R5, R4, R16 ;  /* 0x0000000405107224 */ /* 0x000fc800078e0210 */
[----:B------:R-:W-:Y:S02]  /*27be0*/  IMAD.IADD R0, R0, 0x1, -R16 ;  /* 0x0000000100007824 */ /* 0x000fe400078e0a10 */
[----:B---3--:R-:W-:-:S05]  /*27bf0*/  IMAD R6, R17, R7, RZ ;  /* 0x0000000711067224 */ /* 0x008fca00078e02ff */
[----:B-----5:R-:W-:-:S04]  /*27c00*/  IABS R8, R6 ;  /* 0x0000000600087213 */ /* 0x020fc80000000000 */
[----:B------:R-:W1:Y:S08]  /*27c10*/  I2F.RP R2, R8 ;  /* 0x0000000800027306 */ /* 0x000e700000209400 */
[----:B-1----:R-:W1:Y:S02]  /*27c20*/  MUFU.RCP R2, R2 ;  /* 0x0000000200027308 */ /* 0x002e640000001000 */
[----:B-1----:R-:W-:-:S06]  /*27c30*/  VIADD R2, R2, 0xffffffe ;  /* 0x0ffffffe02027836 */ /* 0x002fcc0000000000 */
[----:B------:R-:W1:Y:S02]  /*27c40*/  F2I.FTZ.U32.TRUNC.NTZ R3, R2 ;  /* 0x0000000200037305 */ /* 0x000e64000021f000 */
[----:B-1----:R-:W-:-:S04]  /*27c50*/  IMAD.MOV R2, RZ, RZ, -R3 ;  /* 0x000000ffff027224 */ /* 0x002fc800078e0a03 */
[----:B------:R-:W-:Y:S01]  /*27c60*/  IMAD R9, R2, R8, RZ ;  /* 0x0000000802097224 */ /* 0x000fe200078e02ff */
[----:B------:R-:W-:-:S05]  /*27c70*/  MOV R2, RZ ;  /* 0x000000ff00027202 */ /* 0x000fca0000000f00 */
        /* <DEDUP_REMOVED lines=13> */
[----:B------:R-:W-:-:S04]  /*27d50*/  @P0 VIADD R9, R9, 0x1 ;  /* 0x0000000109090836 */ /* 0x000fc80000000000 */
[----:B------:R-:W-:-:S05]  /*27d60*/  IMAD.MOV.U32 R2, RZ, RZ, R9 ;  /* 0x000000ffff027224 */ /* 0x000fca00078e0009 */
[----:B------:R-:W-:Y:S02]  /*27d70*/  @!P1 IADD3 R2, -R2, RZ, RZ ;  /* 0x000000ff02029210 */ /* 0x000fe40007ffe1ff */
[----:B------:R-:W-:-:S05]  /*27d80*/  @!P2 LOP3.LUT R2, RZ, R6, RZ, 0x33, !PT ;  /* 0x00000006ff02a212 */ /* 0x000fca00078e33ff */
[----:B------:R-:W-:Y:S02]  /*27d90*/  IMAD R5, R7, R2, RZ ;  /* 0x0000000207057224 */ /* 0x000fe400078e02ff */
[----:B------:R-:W-:Y:S02]  /*27da0*/  IMAD.MOV R2, RZ, RZ, -R2 ;  /* 0x000000ffff027224 */ /* 0x000fe400078e0a02 */
[----:B------:R-:W-:Y:S02]  /*27db0*/  IMAD.MOV R3, RZ, RZ, -R5 ;  /* 0x000000ffff037224 */ /* 0x000fe400078e0a05 */
[----:B------:R-:W-:-:S03]  /*27dc0*/  IMAD R0, R6, R2, R0 ;  /* 0x0000000206007224 */ /* 0x000fc600078e0200 */
[----:B------:R-:W-:-:S04]  /*27dd0*/  VIADDMNMX R4, R3, R4, R7, PT ;  /* 0x0000000403047246 */ /* 0x000fc80003800107 */
[----:B------:R-:W-:-:S04]  /*27de0*/  IABS R7, R4 ;  /* 0x0000000400077213 */ /* 0x000fc80000000000 */
[----:B------:R-:W1:Y:S08]  /*27df0*/  I2F.RP R3, R7 ;  /* 0x0000000700037306 */ /* 0x000e700000209400 */
[----:B-1----:R-:W1:Y:S02]  /*27e00*/  MUFU.RCP R3, R3 ;  /* 0x0000000300037308 */ /* 0x002e640000001000 */
[----:B-1----:R-:W-:-:S06]  /*27e10*/  VIADD R3, R3, 0xffffffe ;  /* 0x0ffffffe03037836 */ /* 0x002fcc0000000000 */
[----:B------:R-:W1:Y:S02]  /*27e20*/  F2I.FTZ.U32.TRUNC.NTZ R3, R3 ;  /* 0x0000000300037305 */ /* 0x000e64000021f000 */
[----:B-1----:R-:W-:-:S04]  /*27e30*/  IMAD.MOV R2, RZ, RZ, -R3 ;  /* 0x000000ffff027224 */ /* 0x002fc800078e0a03 */
        /* <DEDUP_REMOVED lines=9> */
[-C--:B------:R-:W-:Y:S01]  /*27ed0*/  @!P2 IADD3 R3, R3, -R7.reuse, RZ ;  /* 0x800000070303a210 */ /* 0x080fe20007ffe0ff */
[----:B------:R-:W-:Y:S01]  /*27ee0*/  @!P2 VIADD R2, R2, 0x1 ;  /* 0x000000010202a836 */ /* 0x000fe20000000000 */
[----:B------:R-:W-:Y:S02]  /*27ef0*/  ISETP.NE.AND P2, PT, R4, RZ, PT ;  /* 0x000000ff0400720c */ /* 0x000fe40003f45270 */
[----:B------:R-:W-:Y:S02]  /*27f00*/  ISETP.GE.U32.AND P0, PT, R3, R7, PT ;  /* 0x000000070300720c */ /* 0x000fe40003f06070 */
[C---:B------:R-:W-:Y:S01]  /*27f10*/  LOP3.LUT R3, R0.reuse, R4, RZ, 0x3c, !PT ;  /* 0x0000000400037212 */ /* 0x040fe200078e3cff */
[----:B------:R-:W-:-:S03]  /*27f20*/  IMAD.IADD R0, R0, 0x1, R5 ;  /* 0x0000000100007824 */ /* 0x000fc600078e0205 */
        /* <DEDUP_REMOVED lines=9> */
.L_x_2105:
[----:B------:R-:W-:Y:S01]  /*27fc0*/  UMOV UR4, URZ ;  /* 0x0000003f00047c82 */ /* 0x000fe20008000000 */
[----:B------:R-:W-:Y:S01]  /*27fd0*/  UMOV UR5, URZ ;  /* 0x0000003f00057c82 */ /* 0x000fe20008000000 */
[----:B------:R-:W-:Y:S01]  /*27fe0*/  ULDC UR6, c[0x0][0xc3c] ;  /* 0x00030f0000067ab9 */ /* 0x000fe20000000800 */
[----:B------:R-:W-:Y:S01]  /*27ff0*/  MOV R16, R0 ;  /* 0x0000000000107202 */ /* 0x000fe20000000f00 */
[----:B------:R-:W-:Y:S02]  /*28000*/  IMAD.U32 R17, RZ, RZ, UR4 ;  /* 0x00000004ff117e24 */ /* 0x000fe4000f8e00ff */
[----:B------:R-:W-:Y:S02]  /*28010*/  IMAD.U32 R18, RZ, RZ, UR5 ;  /* 0x00000005ff127e24 */ /* 0x000fe4000f8e00ff */
[----:B------:R-:W-:-:S07]  /*28020*/  IMAD.U32 R19, RZ, RZ, UR6 ;  /* 0x00000006ff137e24 */ /* 0x000fce000f8e00ff */
.L_x_2113:
[----:B------:R-:W2:Y:S04]  /*28030*/  LDL R0, [R1+0x28] ;  /* 0x0000280001007983 */ /* 0x000ea80000100800 */
[----:B------:R1:W3:Y:S01]  /*28040*/  LDL R3, [R1] ;  /* 0x0000000001037983 */ /* 0x0002e20000100800 */
[----:B------:R-:W-:Y:S05]  /*28050*/  WARPSYNC.ALL ;  /* 0x0000000000007948 */ /* 0x000fea0003800000 */
[----:B------:R-:W-:Y:S01]  /*28060*/  BAR.SYNC.DEFER_BLOCKING 0x4, 0x180 ;  /* 0x0106000000007b1d */ /* 0x000fe20000010000 */
[----:B--2---:R-:W-:-:S13]  /*28070*/  ISETP.NE.AND P0, PT, R0, RZ, PT ;  /* 0x000000ff0000720c */ /* 0x004fda0003f05270 */
[----:B------:R-:W3:Y:S01]  /*28080*/  @!P0 S2R R0, SR_CgaCtaId ;  /* 0x0000000000008919 */ /* 0x000ee20000008800 */
[----:B------:R-:W-:-:S04]  /*28090*/  @!P0 MOV R2, 0x400 ;  /* 0x0000040000028802 */ /* 0x000fc80000000f00 */
[----:B---3--:R-:W-:-:S05]  /*280a0*/  @!P0 LEA R3, R0, R2, 0x18 ;  /* 0x0000000200038211 */ /* 0x008fca00078ec0ff */
[----:B------:R1:W-:Y:S04]  /*280b0*/  @!P0 STS.128 [R3+0x2a8d0], R16 ;  /* 0x02a8d01003008388 */ /* 0x0003e80000000c00 */
[----:B------:R1:W-:Y:S01]  /*280c0*/  @!P0 STL [R1], R3 ;  /* 0x0000000301008387 */ /* 0x0003e20000100800 */
[----:B------:R-:W-:Y:S06]  /*280d0*/  BAR.ARV 0x5, 0x180 ;  /* 0x0146000000007b1d */ /* 0x000fec0000002000 */
.L_x_2102:
[----:B------:R-:W-:Y:S02]  /*280e0*/  ULDC UR4, c[0x0][0xc3c] ;  /* 0x00030f0000047ab9 */ /* 0x000fe40000000800 */
[----:B---3--:R-:W-:-:S13]  /*280f0*/  ISETP.GE.AND P0, PT, R19, UR4, PT ;  /* 0x0000000413007c0c */ /* 0x008fda000bf06270 */
[----:B------:R-:W-:Y:S05]  /*28100*/  @!P0 BRA `(.L_x_2114) ;  /* 0xffffff8c00848947 */ /* 0x000fea000383ffff */
[----:B------:R-:W-:Y:S05]  /*28110*/  BSYNC B8 ;  /* 0x0000000000087941 */ /* 0x000fea0003800000 */
.L_x_1954:
[----:B--2---:R-:W2:Y:S01]  /*28120*/  LDL.LU R0, [R1+0x48] ;  /* 0x0000480001007983 */ /* 0x004ea20000300800 */
[----:B------:R-:W-:Y:S01]  /*28130*/  BSSY B0, `(.L_x_2115) ;  /* 0x000000b000007945 */ /* 0x000fe20003800000 */
[----:B------:R-:W3:Y:S01]  /*28140*/  S2R R5, SR_CgaCtaId ;  /* 0x0000000000057919 */ /* 0x000ee20000008800 */
[----:B--2---:R-:W-:-:S05]  /*28150*/  VIADD R0, R0, 0x1 ;  /* 0x0000000100007836 */ /* 0x004fca0000000000 */
[----:B0-----:R-:W-:-:S04]  /*28160*/  LEA.HI R2, R0, R0, RZ, 0x1 ;  /* 0x0000000000027211 */ /* 0x001fc800078f08ff */
[----:B-1----:R-:W-:-:S05]  /*28170*/  LOP3.LUT R3, R2, 0xfffffffe, RZ, 0xc0, !PT ;  /* 0xfffffffe02037812 */ /* 0x002fca00078ec0ff */
[----:B------:R-:W-:Y:S01]  /*28180*/  IMAD.IADD R3, R0, 0x1, -R3 ;  /* 0x0000000100037824 */ /* 0x000fe200078e0a03 */
[----:B------:R-:W-:-:S04]  /*28190*/  MOV R0, 0x400 ;  /* 0x0000040000007802 */ /* 0x000fc80000000f00 */
[----:B---3--:R-:W-:Y:S02]  /*281a0*/  LEA R0, R5, R0, 0x18 ;  /* 0x0000000005007211 */ /* 0x008fe400078ec0ff */
[----:B------:R-:W-:-:S04]  /*281b0*/  SHF.L.U32 R3, R3, 0x1f, RZ ;  /* 0x0000001f03037819 */ /* 0x000fc800000006ff */
[----:B------:R-:W0:Y:S02]  /*281c0*/  SYNCS.PHASECHK.TRANS64.TRYWAIT P0, [R0+URZ+0x2a820], R3 ;  /* 0x02a82003000075a7 */ /* 0x000e24000800017f */
[----:B0-----:R-:W-:Y:S05]  /*281d0*/  @!P0 BRA `(.L_x_2116) ;  /* 0x0000002800f08947 */ /* 0x001fea0003800000 */
.L_x_2222:
[----:B------:R-:W-:Y:S05]  /*281e0*/  BSYNC B0 ;  /* 0x0000000000007941 */ /* 0x000fea0003800000 */
.L_x_2115:
[----:B------:R-:W-:-:S03]  /*281f0*/  UMOV UR4, 0xffffffff ;  /* 0xffffffff00047882 */ /* 0x000fc60000000000 */
[----:B------:R-:W-:Y:S05]  /*28200*/  BRA.DIV UR4, `(.L_x_2117) ;  /* 0x0000002a04f87947 */ /* 0x000fea000b800000 */
[----:B------:R-:W1:Y:S02]  /*28210*/  S2R R2, SR_TID.X ;  /* 0x0000000000027919 */ /* 0x000e640000002100 */
[----:B-1----:R-:W-:-:S04]  /*28220*/  SHF.R.U32.HI R2, RZ, 0x5, R2 ;  /* 0x00000005ff027819 */ /* 0x002fc80000011602 */
[----:B------:R-:W-:-:S05]  /*28230*/  LOP3.LUT R2, R2, 0x3, RZ, 0xc0, !PT ;  /* 0x0000000302027812 */ /* 0x000fca00078ec0ff */
[----:B------:R1:W2:Y:S02]  /*28240*/  SHFL.IDX PT, R14, R2, RZ, 0x1f ;  /* 0x00001fff020e7589 */ /* 0x0002a400000e0000 */
.L_x_2225:
[----:B--2---:R-:W-:-:S13]  /*28250*/  ISETP.NE.AND P0, PT, R14, RZ, PT ;  /* 0x000000ff0e00720c */ /* 0x004fda0003f05270 */
[----:B------:R-:W-:Y:S05]  /*28260*/  @P0 BRA `(.L_x_1658) ;  /* 0x0000000000940947 */ /* 0x000fea0003800000 */
[----:B------:R-:W-:-:S03]  /*28270*/  UMOV UR4, 0xffffffff ;  /* 0xffffffff00047882 */ /* 0x000fc60000000000 */
[----:B------:R-:W-:Y:S05]  /*28280*/  BRA.DIV UR4, `(.L_x_2118) ;  /* 0x0000002e040c7947 */ /* 0x000fea000b800000 */
[----:B------:R-:W-:-:S13]  /*28290*/  ELECT P6, URZ, PT ;  /* 0x00000000003f782f */ /* 0x000fda00038c0000 */
.L_x_2228:
[----:B------:R-:W-:Y:S05]  /*282a0*/  @!P6 BRA `(.L_x_1658) ;  /* 0x000000000084e947 */ /* 0x000fea0003800000 */
[----:B------:R-:W-:-:S06]  /*282b0*/  ULOP3.LUT UR4, UR60, 0x2, URZ, 0xfc, !UPT ;  /* 0x000000023c047892 */ /* 0x000fcc000f8efc3f */
[----:B-1----:R-:W-:-:S05]  /*282c0*/  IMAD.U32 R2, RZ, RZ, UR4 ;  /* 0x00000004ff027e24 */ /* 0x002fca000f8e00ff */
[----:B------:R-:W-:-:S13]  /*282d0*/  ISETP.NE.AND P2, PT, R2, 0x3, PT ;  /* 0x000000030200780c */ /* 0x000fda0003f45270 */
[----:B------:R-:W-:Y:S05]  /*282e0*/  @!P2 BRA `(.L_x_2119) ;  /* 0x000000000004a947 */ /* 0x000fea0003800000 */
[----:B------:R-:W-:Y:S01]  /*282f0*/  BPT.TRAP 0x1 ;  /* 0x000000040000795c */ /* 0x000fe20000300000 */
.L_x_2119:
[----:B0-----:R-:W2:Y:S04]  /*28300*/  LDL R3, [R1+0x8] ;  /* 0x0000080001037983 */ /* 0x001ea80000100800 */
[----:B------:R-:W3:Y:S01]  /*28310*/  LDL.LU R7, [R1+0x18] ;  /* 0x0000180001077983 */ /* 0x000ee20000300800 */
[----:B------:R-:W-:-:S05]  /*28320*/  IADD3 R2, R0, 0x2a840, RZ ;  /* 0x0002a84000027810 */ /* 0x000fca0007ffe0ff */
        /* <DEDUP_REMOVED lines=11> */
.L_x_2229:
[----:B------:R-:W1:Y:S02]  /*283e0*/  SYNCS.PHASECHK.TRANS64.TRYWAIT P0, [R7+URZ], R2 ;  /* 0x00000002070075a7 */ /* 0x000e64000800017f */
[----:B-1----:R-:W-:Y:S05]  /*283f0*/  @!P0 BRA `(.L_x_2121) ;  /* 0x0000002800e48947 */ /* 0x002fea0003800000 */
.L_x_2230:
[----:B------:R-:W-:Y:S05]  /*28400*/  @!P2 BRA `(.L_x_2122) ;  /* 0x000000000004a947 */ /* 0x000fea0003800000 */
[----:B------:R-:W-:Y:S01]  /*28410*/  BPT.TRAP 0x1 ;  /* 0x000000040000795c */ /* 0x000fe20000300000 */
.L_x_2122:
[----:B------:R-:W2:Y:S01]  /*28420*/  LDL.LU R4, [R1+0x8] ;  /* 0x0000080001047983 */ /* 0x000ea20000300800 */
[----:B------:R-:W-:-:S04]  /*28430*/  VIADD R0, R0, 0x2a860 ;  /* 0x0002a86000007836 */ /* 0x000fc80000000000 */
[----:B--2---:R-:W-:-:S04]  /*28440*/  IMAD R4, R4, 0x8, R0 ;  /* 0x0000000804047824 */ /* 0x004fc800078e0200 */
[----:B------:R-:W2:Y:S02]  /*28450*/  SYNCS.PHASECHK.TRANS64.TRYWAIT P0, [R4+URZ], R5 ;  /* 0x00000005040075a7 */ /* 0x000ea4000800017f */
[----:B--2---:R-:W-:Y:S05]  /*28460*/  @!P0 BRA `(.L_x_2123) ;  /* 0x0000002800dc8947 */ /* 0x004fea0003800000 */
.L_x_2231:
[----:B------:R-:W-:-:S07]  /*28470*/  IMAD R3, R3, 0x8, R0 ;  /* 0x0000000803037824 */ /* 0x000fce00078e0200 */
.L_x_2124:
[----:B---3--:R3:W0:Y:S02]  /*28480*/  SYNCS.PHASECHK.TRANS64.TRYWAIT P0, [R3+URZ], R2 ;  /* 0x00000002030075a7 */ /* 0x008624000800017f */
[----:B0-----:R-:W-:Y:S05]  /*28490*/  @!P0 NANOSLEEP.SYNCS 0x989680 ;  /* 0x009896800000895d */ /* 0x001fea0003900000 */
[----:B------:R-:W0:Y:S02]  /*284a0*/  @!P0 SYNCS.PHASECHK.TRANS64 P0, [R3+URZ], R2 ;  /* 0x00000002030085a7 */ /* 0x000e24000800007f */
[----:B0-----:R-:W-:Y:S05]  /*284b0*/  @!P0 BRA `(.L_x_2124) ;  /* 0xfffffffc00f08947 */ /* 0x001fea000383ffff */
.L_x_1658:
[----:B------:R-:W-:Y:S05]  /*284c0*/  BSYNC B9 ;  /* 0x0000000000097941 */ /* 0x000fea0003800000 */
.L_x_1655:
[----:B------:R-:W-:Y:S05]  /*284d0*/  EXIT ;  /* 0x000000000000794d */ /* 0x000fea0003800000 */
.L_x_1684:
[----:B-1----:R1:W2:Y:S02]  /*284e0*/  SYNCS.PHASECHK.TRANS64.TRYWAIT P5, [R3+URZ+0x2a890], R0 ;  /* 0x02a89000030075a7 */ /* 0x0022a400080a017f */
[----:B--2---:R-:W-:Y:S05]  /*284f0*/  @!P5 NANOSLEEP.SYNCS 0x989680 ;  /* 0x009896800000d95d */ /* 0x004fea0003900000 */
[----:B------:R-:W2:Y:S02]  /*28500*/  @!P5 SYNCS.PHASECHK.TRANS64 P5, [R3+URZ+0x2a890], R0 ;  /* 0x02a890000300d5a7 */ /* 0x000ea400080a007f */
[----:B--2---:R-:W-:Y:S05]  /*28510*/  @!P5 BRA `(.L_x_1684) ;  /* 0xfffffffc00f0d947 */ /* 0x004fea000383ffff */
[----:B------:R-:W-:Y:S05]  /*28520*/  BRA `(.L_x_2125) ;  /* 0xfffffdb4006c7947 */ /* 0x000fea000383ffff */
.L_x_1738:
[----:B-1----:R1:W3:Y:S02]  /*28530*/  SYNCS.PHASECHK.TRANS64.TRYWAIT P5, [R3+URZ+0x2a890], R0 ;  /* 0x02a89000030075a7 */ /* 0x0022e400080a017f */
[----:B---3--:R-:W-:Y:S05]  /*28540*/  @!P5 NANOSLEEP.SYNCS 0x989680 ;  /* 0x009896800000d95d */ /* 0x008fea0003900000 */
[----:B------:R-:W3:Y:S02]  /*28550*/  @!P5 SYNCS.PHASECHK.TRANS64 P5, [R3+URZ+0x2a890], R0 ;  /* 0x02a890000300d5a7 */ /* 0x000ee400080a007f */
[----:B---3--:R-:W-:Y:S05]  /*28560*/  @!P5 BRA `(.L_x_1738) ;  /* 0xfffffffc00f0d947 */ /* 0x008fea000383ffff */
[----:B------:R-:W-:Y:S05]  /*28570*/  BRA `(.L_x_2126) ;  /* 0xfffffde8001c7947 */ /* 0x000fea000383ffff */
.L_x_1763:
[----:B-1----:R1:W2:Y:S02]  /*28580*/  SYNCS.PHASECHK.TRANS64.TRYWAIT P4, [R3+URZ+0x2a890], R0 ;  /* 0x02a89000030075a7 */ /* 0x0022a4000808017f */
[----:B--2---:R-:W-:Y:S05]  /*28590*/  @!P4 NANOSLEEP.SYNCS 0x989680 ;  /* 0x009896800000c95d */ /* 0x004fea0003900000 */
[----:B------:R-:W2:Y:S02]  /*285a0*/  @!P4 SYNCS.PHASECHK.TRANS64 P4, [R3+URZ+0x2a890], R0 ;  /* 0x02a890000300c5a7 */ /* 0x000ea4000808007f */
[----:B--2---:R-:W-:Y:S05]  /*285b0*/  @!P4 BRA `(.L_x_1763) ;  /* 0xfffffffc00f0c947 */ /* 0x004fea000383ffff */
[----:B------:R-:W-:Y:S05]  /*285c0*/  BRA `(.L_x_2127) ;  /* 0xfffffe1800447947 */ /* 0x000fea000383ffff */
.L_x_1769:
[----:B0-----:R0:W2:Y:S02]  /*285d0*/  SYNCS.PHASECHK.TRANS64.TRYWAIT P4, [R3+URZ+0x2a8b0], R0 ;  /* 0x02a8b000030075a7 */ /* 0x0010a4000808017f */
[----:B--2---:R-:W-:Y:S05]  /*285e0*/  @!P4 NANOSLEEP.SYNCS 0x989680 ;  /* 0x009896800000c95d */ /* 0x004fea0003900000 */
[----:B------:R-:W2:Y:S02]  /*285f0*/  @!P4 SYNCS.PHASECHK.TRANS64 P4, [R3+URZ+0x2a8b0], R0 ;  /* 0x02a8b0000300c5a7 */ /* 0x000ea4000808007f */
[----:B--2---:R-:W-:Y:S05]  /*28600*/  @!P4 BRA `(.L_x_1769) ;  /* 0xfffffffc00f0c947 */ /* 0x004fea000383ffff */
[----:B------:R-:W-:Y:S05]  /*28610*/  BRA `(.L_x_2128) ;  /* 0xfffffe1c00507947 */ /* 0x000fea000383ffff */
.L_x_1795:
[----:B------:R-:W-:Y:S01]  /*28620*/  BSSY B1, `(.L_x_2129) ;  /* 0x0000008000017945 */ /* 0x000fe20003800000 */
[----:B------:R-:W-:Y:S01]  /*28630*/  MOV R13, R7 ;  /* 0x00000007000d7202 */ /* 0x000fe20000000f00 */
[----:B------:R-:W-:Y:S02]  /*28640*/  IMAD.MOV.U32 R12, RZ, RZ, RZ ;  /* 0x000000ffff0c7224 */ /* 0x000fe400078e00ff */
[----:B------:R-:W-:Y:S02]  /*28650*/  IMAD.MOV.U32 R11, RZ, RZ, 0x1c1f ;  /* 0x00001c1fff0b7424 */ /* 0x000fe400078e00ff */
[----:B------:R-:W-:-:S07]  /*28660*/  IMAD.MOV.U32 R15, RZ, RZ, -0x1 ;  /* 0xffffffffff0f7424 */ /* 0x000fce00078e00ff */
[----:B------:R-:W-:Y:S05]  /*28670*/  WARPSYNC.COLLECTIVE R15, `(.L_x_2130) ;  /* 0x000000000f087348 */ /* 0x000fea0003c00000 */
[----:B------:R0:W1:Y:S02]  /*28680*/  SHFL.IDX P6, R14, R13, R12, R11 ;  /* 0x0000000c0d0e7389 */ /* 0x00006400000c000b */
[----:B01----:R-:W-:Y:S01]  /*28690*/  ENDCOLLECTIVE ;  /* 0x000000000000791b */ /* 0x003fe20003800000 */
.L_x_2130:
[----:B------:R-:W-:Y:S05]  /*286a0*/  BSYNC B1 ;  /* 0x0000000000017941 */ /* 0x000fea0003800000 */
.L_x_2129:
[----:B------:R-:W-:Y:S01]  /*286b0*/  IMAD.MOV.U32 R13, RZ, RZ, R6 ;  /* 0x000000ffff0d7224 */ /* 0x000fe200078e0006 */
[----:B------:R-:W-:Y:S01]  /*286c0*/  MOV R11, 0x1c1f ;  /* 0x00001c1f000b7802 */ /* 0x000fe20000000f00 */
[----:B------:R-:W-:Y:S02]  /*286d0*/  IMAD.MOV.U32 R12, RZ, RZ, RZ ;  /* 0x000000ffff0c7224 */ /* 0x000fe400078e00ff */
[----:B------:R-:W-:Y:S02]  /*286e0*/  IMAD.MOV.U32 R15, RZ, RZ, -0x1 ;  /* 0xffffffffff0f7424 */ /* 0x000fe400078e00ff */
[----:B------:R-:W-:-:S07]  /*286f0*/  IMAD.MOV.U32 R3, RZ, RZ, R14 ;  /* 0x000000ffff037224 */ /* 0x000fce00078e000e */
[----:B------:R-:W-:Y:S05]  /*28700*/  WARPSYNC.COLLECTIVE R15, `(.L_x_2131) ;  /* 0x000000000f087348 */ /* 0x000fea0003c00000 */
[----:B------:R0:W1:Y:S02]  /*28710*/  SHFL.IDX P6, R14, R13, R12, R11 ;  /* 0x0000000c0d0e7389 */ /* 0x00006400000c000b */
[----:B01----:R-:W-:Y:S01]  /*28720*/  ENDCOLLECTIVE ;  /* 0x000000000000791b */ /* 0x003fe20003800000 */
.L_x_2131:
[----:B------:R-:W-:Y:S02]  /*28730*/  IMAD.MOV.U32 R13, RZ, RZ, R8 ;  /* 0x000000ffff0d7224 */ /* 0x000fe400078e0008 */
[----:B------:R-:W-:-:S07]  /*28740*/  IMAD.MOV.U32 R0, RZ, RZ, R14 ;  /* 0x000000ffff007224 */ /* 0x000fce00078e000e */
[----:B------:R-:W-:Y:S05]  /*28750*/  WARPSYNC.COLLECTIVE R15, `(.L_x_2132) ;  /* 0x000000000f087348 */ /* 0x000fea0003c00000 */
[----:B------:R0:W1:Y:S02]  /*28760*/  SHFL.IDX P6, R14, R13, R12, R11 ;  /* 0x0000000c0d0e7389 */ /* 0x00006400000c000b */
[----:B01----:R-:W-:Y:S01]  /*28770*/  ENDCOLLECTIVE ;  /* 0x000000000000791b */ /* 0x003fe20003800000 */
.L_x_2132:
[----:B------:R-:W-:Y:S02]  /*28780*/  IMAD.MOV.U32 R13, RZ, RZ, R4 ;  /* 0x000000ffff0d7224 */ /* 0x000fe400078e0004 */
[----:B------:R-:W-:-:S07]  /*28790*/  IMAD.MOV.U32 R5, RZ, RZ, R14 ;  /* 0x000000ffff057224 */ /* 0x000fce00078e000e */
[----:B------:R-:W-:Y:S05]  /*287a0*/  WARPSYNC.COLLECTIVE R15, `(.L_x_2133) ;  /* 0x000000000f087348 */ /* 0x000fea0003c00000 */
[----:B------:R0:W1:Y:S02]  /*287b0*/  SHFL.IDX P6, R14, R13, R12, R11 ;  /* 0x0000000c0d0e7389 */ /* 0x00006400000c000b */
[----:B01----:R-:W-:Y:S01]  /*287c0*/  ENDCOLLECTIVE ;  /* 0x000000000000791b */ /* 0x003fe20003800000 */
.L_x_2133:
[----:B------:R-:W-:Y:S05]  /*287d0*/  BRA `(.L_x_2134) ;  /* 0xfffffe2c00907947 */ /* 0x000fea000383ffff */
.L_x_1798:
[----:B------:R-:W-:Y:S01]  /*287e0*/  BSSY B1, `(.L_x_2135) ;  /* 0x0000008000017945 */ /* 0x000fe20003800000 */
[----:B------:R-:W-:Y:S01]  /*287f0*/  IMAD.MOV.U32 R13, RZ, RZ, R7 ;  /* 0x000000ffff0d7224 */ /* 0x000fe200078e0007 */
[----:B------:R-:W-:Y:S01]  /*28800*/  MOV R12, 0x1 ;  /* 0x00000001000c7802 */ /* 0x000fe20000000f00 */
[----:B------:R-:W-:Y:S02]  /*28810*/  IMAD.MOV.U32 R11, RZ, RZ, 0x1c1f ;  /* 0x00001c1fff0b7424 */ /* 0x000fe400078e00ff */
[----:B------:R-:W-:-:S07]  /*28820*/  IMAD.MOV.U32 R15, RZ, RZ, -0x1 ;  /* 0xffffffffff0f7424 */ /* 0x000fce00078e00ff */
[----:B0---4-:R-:W-:Y:S05]  /*28830*/  WARPSYNC.COLLECTIVE R15, `(.L_x_2136) ;  /* 0x000000000f087348 */ /* 0x011fea0003c00000 */
[----:B----4-:R1:W2:Y:S02]  /*28840*/  SHFL.IDX P6, R14, R13, R12, R11 ;  /* 0x0000000c0d0e7389 */ /* 0x0102a400000c000b */
[----:B012---:R-:W-:Y:S01]  /*28850*/  ENDCOLLECTIVE ;  /* 0x000000000000791b */ /* 0x007fe20003800000 */
.L_x_2136:
[----:B------:R-:W-:Y:S05]  /*28860*/  BSYNC B1 ;  /* 0x0000000000017941 */ /* 0x000fea0003800000 */
.L_x_2135:
[----:B------:R-:W-:Y:S01]  /*28870*/  IMAD.MOV.U32 R13, RZ, RZ, R6 ;  /* 0x000000ffff0d7224 */ /* 0x000fe200078e0006 */
[----:B------:R-:W-:Y:S01]  /*28880*/  MOV R15, 0xffffffff ;  /* 0xffffffff000f7802 */ /* 0x000fe20000000f00 */
[----:B------:R-:W-:Y:S02]  /*28890*/  IMAD.MOV.U32 R12, RZ, RZ, 0x1 ;  /* 0x00000001ff0c7424 */ /* 0x000fe400078e00ff */
[----:B------:R-:W-:Y:S02]  /*288a0*/  IMAD.MOV.U32 R11, RZ, RZ, 0x1c1f ;  /* 0x00001c1fff0b7424 */ /* 0x000fe400078e00ff */
[----:B------:R-:W-:-:S07]  /*288b0*/  IMAD.MOV.U32 R3, RZ, RZ, R14 ;  /* 0x000000ffff037224 */ /* 0x000fce00078e000e */
[----:B------:R-:W-:Y:S05]  /*288c0*/  WARPSYNC.COLLECTIVE R15, `(.L_x_2137) ;  /* 0x000000000f087348 */ /* 0x000fea0003c00000 */
[----:B------:R0:W1:Y:S02]  /*288d0*/  SHFL.IDX P6, R14, R13, R12, R11 ;  /* 0x0000000c0d0e7389 */ /* 0x00006400000c000b */
[----:B01----:R-:W-:Y:S01]  /*288e0*/  ENDCOLLECTIVE ;  /* 0x000000000000791b */ /* 0x003fe20003800000 */
.L_x_2137:
[----:B------:R-:W-:Y:S02]  /*288f0*/  IMAD.MOV.U32 R13, RZ, RZ, R8 ;  /* 0x000000ffff0d7224 */ /* 0x000fe400078e0008 */
[----:B------:R-:W-:-:S07]  /*28900*/  IMAD.MOV.U32 R0, RZ, RZ, R14 ;  /* 0x000000ffff007224 */ /* 0x000fce00078e000e */
[----:B------:R-:W-:Y:S05]  /*28910*/  WARPSYNC.COLLECTIVE R15, `(.L_x_2138) ;  /* 0x000000000f087348 */ /* 0x000fea0003c00000 */
[----:B------:R0:W1:Y:S02]  /*28920*/  SHFL.IDX P6, R14, R13, R12, R11 ;  /* 0x0000000c0d0e7389 */ /* 0x00006400000c000b */
[----:B01----:R-:W-:Y:S01]  /*28930*/  ENDCOLLECTIVE ;  /* 0x000000000000791b */ /* 0x003fe20003800000 */
.L_x_2138:
[----:B------:R-:W-:Y:S02]  /*28940*/  IMAD.MOV.U32 R13, RZ, RZ, R4 ;  /* 0x000000ffff0d7224 */ /* 0x000fe400078e0004 */
[----:B------:R-:W-:-:S07]  /*28950*/  IMAD.MOV.U32 R5, RZ, RZ, R14 ;  /* 0x000000ffff057224 */ /* 0x000fce00078e000e */
[----:B------:R-:W-:Y:S05]  /*28960*/  WARPSYNC.COLLECTIVE R15, `(.L_x_2139) ;  /* 0x000000000f087348 */ /* 0x000fea0003c00000 */
[----:B------:R0:W1:Y:S02]  /*28970*/  SHFL.IDX P6, R14, R13, R12, R11 ;  /* 0x0000000c0d0e7389 */ /* 0x00006400000c000b */
[----:B01----:R-:W-:Y:S01]  /*28980*/  ENDCOLLECTIVE ;  /* 0x000000000000791b */ /* 0x003fe20003800000 */
.L_x_2139:
[----:B------:R-:W-:Y:S01]  /*28990*/  IMAD.MOV.U32 R4, RZ, RZ, R14 ;  /* 0x000000ffff047224 */ /* 0x000fe200078e000e */
[----:B------:R-:W-:Y:S06]  /*289a0*/  BRA `(.L_x_2140) ;  /* 0xfffffe3400207947 */ /* 0x000fec000383ffff */
.L_x_1802:
[----:B0-----:R0:W1:Y:S02]  /*289b0*/  SYNCS.PHASECHK.TRANS64.TRYWAIT P0, [R16+URZ+0x2a800], R5 ;  /* 0x02a80005100075a7 */ /* 0x001064000800017f */
[----:B-1----:R-:W-:Y:S05]  /*289c0*/  @!P0 NANOSLEEP.SYNCS 0x989680 ;  /* 0x009896800000895d */ /* 0x002fea0003900000 */
[----:B------:R-:W1:Y:S02]  /*289d0*/  @!P0 SYNCS.PHASECHK.TRANS64 P0, [R16+URZ+0x2a800], R5 ;  /* 0x02a80005100085a7 */ /* 0x000e64000800007f */
[----:B-1----:R-:W-:Y:S05]  /*289e0*/  @!P0 BRA `(.L_x_1802) ;  /* 0xfffffffc00f08947 */ /* 0x002fea000383ffff */
[----:B------:R-:W-:Y:S05]  /*289f0*/  BRA `(.L_x_2141) ;  /* 0xfffffe3c00347947 */ /* 0x000fea000383ffff */
.L_x_1826:
        /* <DEDUP_REMOVED lines=8> */
.L_x_2143:
[----:B------:R-:W-:Y:S05]  /*28a80*/  BSYNC B1 ;  /* 0x0000000000017941 */ /* 0x000fea0003800000 */
.L_x_2142:
[----:B------:R-:W-:Y:S01]  /*28a90*/  IMAD.MOV.U32 R13, RZ, RZ, R6 ;  /* 0x000000ffff0d7224 */ /* 0x000fe200078e0006 */
[----:B------:R-:W-:Y:S01]  /*28aa0*/  MOV R15, 0xffffffff ;  /* 0xffffffff000f7802 */ /* 0x000fe20000000f00 */
[----:B------:R-:W-:Y:S02]  /*28ab0*/  IMAD.MOV.U32 R12, RZ, RZ, RZ ;  /* 0x000000ffff0c7224 */ /* 0x000fe400078e00ff */
[----:B------:R-:W-:Y:S02]  /*28ac0*/  IMAD.MOV.U32 R11, RZ, RZ, 0x1c1f ;  /* 0x00001c1fff0b7424 */ /* 0x000fe400078e00ff */
[----:B------:R-:W-:-:S07]  /*28ad0*/  IMAD.MOV.U32 R3, RZ, RZ, R14 ;  /* 0x000000ffff037224 */ /* 0x000fce00078e000e */
[----:B------:R-:W-:Y:S05]  /*28ae0*/  WARPSYNC.COLLECTIVE R15, `(.L_x_2144) ;  /* 0x000000000f087348 */ /* 0x000fea0003c00000 */
[----:B------:R0:W1:Y:S02]  /*28af0*/  SHFL.IDX P6, R14, R13, R12, R11 ;  /* 0x0000000c0d0e7389 */ /* 0x00006400000c000b */
[----:B01----:R-:W-:Y:S01]  /*28b00*/  ENDCOLLECTIVE ;  /* 0x000000000000791b */ /* 0x003fe20003800000 */
.L_x_2144:
[----:B------:R-:W-:Y:S02]  /*28b10*/  IMAD.MOV.U32 R21, RZ, RZ, R3 ;  /* 0x000000ffff157224 */ /* 0x000fe400078e0003 */
[----:B------:R-:W-:Y:S02]  /*28b20*/  IMAD.MOV.U32 R13, RZ, RZ, R7 ;  /* 0x000000ffff0d7224 */ /* 0x000fe400078e0007 */
[----:B------:R-:W-:-:S07]  /*28b30*/  IMAD.MOV.U32 R0, RZ, RZ, R14 ;  /* 0x000000ffff007224 */ /* 0x000fce00078e000e */
[----:B------:R-:W-:Y:S05]  /*28b40*/  WARPSYNC.COLLECTIVE R15, `(.L_x_2145) ;  /* 0x000000000f087348 */ /* 0x000fea0003c00000 */
[----:B------:R0:W1:Y:S02]  /*28b50*/  SHFL.IDX P6, R14, R13, R12, R11 ;  /* 0x0000000c0d0e7389 */ /* 0x00006400000c000b */
[----:B01----:R-:W-:Y:S01]  /*28b60*/  ENDCOLLECTIVE ;  /* 0x000000000000791b */ /* 0x003fe20003800000 */
.L_x_2145:
[----:B------:R-:W-:Y:S02]  /*28b70*/  IMAD.MOV.U32 R20, RZ, RZ, R0 ;  /* 0x000000ffff147224 */ /* 0x000fe400078e0000 */
[----:B------:R-:W-:Y:S02]  /*28b80*/  IMAD.MOV.U32 R13, RZ, RZ, R9 ;  /* 0x000000ffff0d7224 */ /* 0x000fe400078e0009 */
[----:B------:R-:W-:-:S07]  /*28b90*/  IMAD.MOV.U32 R5, RZ, RZ, R14 ;  /* 0x000000ffff057224 */ /* 0x000fce00078e000e */
[----:B------:R-:W-:Y:S05]  /*28ba0*/  WARPSYNC.COLLECTIVE R15, `(.L_x_2146) ;  /* 0x000000000f087348 */ /* 0x000fea0003c00000 */
[----:B------:R0:W1:Y:S02]  /*28bb0*/  SHFL.IDX P6, R14, R13, R12, R11 ;  /* 0x0000000c0d0e7389 */ /* 0x00006400000c000b */
[----:B01----:R-:W-:Y:S01]  /*28bc0*/  ENDCOLLECTIVE ;  /* 0x000000000000791b */ /* 0x003fe20003800000 */
.L_x_2146:
[----:B------:R-:W-:Y:S05]  /*28bd0*/  BRA `(.L_x_2147) ;  /* 0xfffffe6000047947 */ /* 0x000fea000383ffff */
.L_x_1829:
[----:B------:R-:W-:Y:S01]  /*28be0*/  BSSY B1, `(.L_x_2148) ;  /* 0x0000008000017945 */ /* 0x000fe20003800000 */
[----:B------:R-:W-:Y:S01]  /*28bf0*/  MOV R13, R8 ;  /* 0x00000008000d7202 */ /* 0x000fe20000000f00 */
[----:B------:R-:W-:Y:S02]  /*28c00*/  IMAD.MOV.U32 R12, RZ, RZ, 0x1 ;  /* 0x00000001ff0c7424 */ /* 0x000fe400078e00ff */
[----:B------:R-:W-:Y:S02]  /*28c10*/  IMAD.MOV.U32 R11, RZ, RZ, 0x1c1f ;  /* 0x00001c1fff0b7424 */ /* 0x000fe400078e00ff */
[----:B------:R-:W-:-:S07]  /*28c20*/  IMAD.MOV.U32 R15, RZ, RZ, -0x1 ;  /* 0xffffffffff0f7424 */ /* 0x000fce00078e00ff */
[----:B------:R-:W-:Y:S05]  /*28c30*/  WARPSYNC.COLLECTIVE R15, `(.L_x_2149) ;  /* 0x000000000f087348 */ /* 0x000fea0003c00000 */
[----:B------:R0:W1:Y:S02]  /*28c40*/  SHFL.IDX P6, R14, R13, R12, R11 ;  /* 0x0000000c0d0e7389 */ /* 0x00006400000c000b */
[----:B01----:R-:W-:Y:S01]  /*28c50*/  ENDCOLLECTIVE ;  /* 0x000000000000791b */ /* 0x003fe20003800000 */
.L_x_2149:
[----:B------:R-:W-:Y:S05]  /*28c60*/  BSYNC B1 ;  /* 0x0000000000017941 */ /* 0x000fea0003800000 */
.L_x_2148:
[----:B------:R-:W-:Y:S01]  /*28c70*/  IMAD.MOV.U32 R13, RZ, RZ, R6 ;  /* 0x000000ffff0d7224 */ /* 0x000fe200078e0006 */
[----:B------:R-:W-:Y:S01]  /*28c80*/  MOV R11, 0x1c1f ;  /* 0x00001c1f000b7802 */ /* 0x000fe20000000f00 */
[----:B------:R-:W-:Y:S02]  /*28c90*/  IMAD.MOV.U32 R12, RZ, RZ, 0x1 ;  /* 0x00000001ff0c7424 */ /* 0x000fe400078e00ff */
[----:B------:R-:W-:Y:S02]  /*28ca0*/  IMAD.MOV.U32 R15, RZ, RZ, -0x1 ;  /* 0xffffffffff0f7424 */ /* 0x000fe400078e00ff */
[----:B------:R-:W-:-:S07]  /*28cb0*/  IMAD.MOV.U32 R3, RZ, RZ, R14 ;  /* 0x000000ffff037224 */ /* 0x000fce00078e000e */
[----:B------:R-:W-:Y:S05]  /*28cc0*/  WARPSYNC.COLLECTIVE R15, `(.L_x_2150) ;  /* 0x000000000f087348 */ /* 0x000fea0003c00000 */
[----:B------:R0:W1:Y:S02]  /*28cd0*/  SHFL.IDX P6, R14, R13, R12, R11 ;  /* 0x0000000c0d0e7389 */ /* 0x00006400000c000b */
[----:B01----:R-:W-:Y:S01]  /*28ce0*/  ENDCOLLECTIVE ;  /* 0x000000000000791b */ /* 0x003fe20003800000 */
.L_x_2150:
[----:B------:R-:W-:Y:S01]  /*28cf0*/  MOV R61, R3 ;  /* 0x00000003003d7202 */ /* 0x000fe20000000f00 */
[----:B------:R-:W-:Y:S02]  /*28d00*/  IMAD.MOV.U32 R13, RZ, RZ, R7 ;  /* 0x000000ffff0d7224 */ /* 0x000fe400078e0007 */
[----:B------:R-:W-:-:S07]  /*28d10*/  IMAD.MOV.U32 R0, RZ, RZ, R14 ;  /* 0x000000ffff007224 */ /* 0x000fce00078e000e */
[----:B------:R-:W-:Y:S05]  /*28d20*/  WARPSYNC.COLLECTIVE R15, `(.L_x_2151) ;  /* 0x000000000f087348 */ /* 0x000fea0003c00000 */
[----:B------:R0:W1:Y:S02]  /*28d30*/  SHFL.IDX P6, R14, R13, R12, R11 ;  /* 0x0000000c0d0e7389 */ /* 0x00006400000c000b */
[----:B01----:R-:W-:Y:S01]  /*28d40*/  ENDCOLLECTIVE ;  /* 0x000000000000791b */ /* 0x003fe20003800000 */
.L_x_2151:
[----:B------:R-:W-:Y:S02]  /*28d50*/  IMAD.MOV.U32 R60, RZ, RZ, R0 ;  /* 0x000000ffff3c7224 */ /* 0x000fe400078e0000 */
[----:B------:R-:W-:Y:S02]  /*28d60*/  IMAD.MOV.U32 R13, RZ, RZ, R9 ;  /* 0x000000ffff0d7224 */ /* 0x000fe400078e0009 */
[----:B------:R-:W-:-:S07]  /*28d70*/  IMAD.MOV.U32 R7, RZ, RZ, R14 ;  /* 0x000000ffff077224 */ /* 0x000fce00078e000e */
[----:B------:R-:W-:Y:S05]  /*28d80*/  WARPSYNC.COLLECTIVE R15, `(.L_x_2152) ;  /* 0x000000000f087348 */ /* 0x000fea0003c00000 */
[----:B------:R0:W1:Y:S02]  /*28d90*/  SHFL.IDX P6, R14, R13, R12, R11 ;  /* 0x0000000c0d0e7389 */ /* 0x00006400000c000b */
[----:B01----:R-:W-:Y:S01]  /*28da0*/  ENDCOLLECTIVE ;  /* 0x000000000000791b */ /* 0x003fe20003800000 */
.L_x_2152:
[----:B------:R-:W-:Y:S05]  /*28db0*/  BRA `(.L_x_2153) ;  /* 0xfffffe6400187947 */ /* 0x000fea000383ffff */
.L_x_1833:
[----:B0-----:R0:W1:Y:S02]  /*28dc0*/  SYNCS.PHASECHK.TRANS64.TRYWAIT P0, [R16+URZ+0x2a800], R21 ;  /* 0x02a80015100075a7 */ /* 0x001064000800017f */
[----:B-1----:R-:W-:Y:S05]  /*28dd0*/  @!P0 NANOSLEEP.SYNCS 0x989680 ;  /* 0x009896800000895d */ /* 0x002fea0003900000 */
[----:B------:R-:W1:Y:S02]  /*28de0*/  @!P0 SYNCS.PHASECHK.TRANS64 P0, [R16+URZ+0x2a800], R21 ;  /* 0x02a80015100085a7 */ /* 0x000e64000800007f */
[----:B-1----:R-:W-:Y:S05]  /*28df0*/  @!P0 BRA `(.L_x_1833) ;  /* 0xfffffffc00f08947 */ /* 0x002fea000383ffff */
[----:B------:R-:W-:Y:S05]  /*28e00*/  BRA `(.L_x_2154) ;  /* 0xfffffe6800847947 */ /* 0x000fea000383ffff */
.L_x_1847:
[----:B-1----:R1:W2:Y:S02]  /*28e10*/  SYNCS.PHASECHK.TRANS64.TRYWAIT P2, [R7+URZ+0x2a830], R0 ;  /* 0x02a83000070075a7 */ /* 0x0022a4000804017f */
[----:B--2---:R-:W-:Y:S05]  /*28e20*/  @!P2 NANOSLEEP.SYNCS 0x989680 ;  /* 0x009896800000a95d */ /* 0x004fea0003900000 */
[----:B------:R-:W2:Y:S02]  /*28e30*/  @!P2 SYNCS.PHASECHK.TRANS64 P2, [R7+URZ+0x2a830], R0 ;  /* 0x02a830000700a5a7 */ /* 0x000ea4000804007f */
[----:B--2---:R-:W-:Y:S05]  /*28e40*/  @!P2 BRA `(.L_x_1847) ;  /* 0xfffffffc00f0a947 */ /* 0x004fea000383ffff */
[----:B------:R-:W-:Y:S05]  /*28e50*/  BRA `(.L_x_1846) ;  /* 0xfffffe9000287947 */ /* 0x000fea000383ffff */
.L_x_1867:
[----:B-1----:R1:W2:Y:S02]  /*28e60*/  SYNCS.PHASECHK.TRANS64.TRYWAIT P2, [R7+URZ+0x2a830], R14 ;  /* 0x02a8300e070075a7 */ /* 0x0022a4000804017f */
[----:B--2---:R-:W-:Y:S05]  /*28e70*/  @!P2 NANOSLEEP.SYNCS 0x989680 ;  /* 0x009896800000a95d */ /* 0x004fea0003900000 */
[----:B------:R-:W2:Y:S02]  /*28e80*/  @!P2 SYNCS.PHASECHK.TRANS64 P2, [R7+URZ+0x2a830], R14 ;  /* 0x02a8300e0700a5a7 */ /* 0x000ea4000804007f */
[----:B--2---:R-:W-:Y:S05]  /*28e90*/  @!P2 BRA `(.L_x_1867) ;  /* 0xfffffffc00f0a947 */ /* 0x004fea000383ffff */
[----:B------:R-:W-:Y:S05]  /*28ea0*/  BRA `(.L_x_1866) ;  /* 0xfffffebc00ec7947 */ /* 0x000fea000383ffff */
.L_x_1872:
[----:B-1----:R1:W2:Y:S02]  /*28eb0*/  SYNCS.PHASECHK.TRANS64.TRYWAIT P2, [R14+URZ+0x2a850], R9 ;  /* 0x02a850090e0075a7 */ /* 0x0022a4000804017f */
[----:B--2---:R-:W-:Y:S05]  /*28ec0*/  @!P2 NANOSLEEP.SYNCS 0x989680 ;  /* 0x009896800000a95d */ /* 0x004fea0003900000 */
[----:B------:R-:W2:Y:S02]  /*28ed0*/  @!P2 SYNCS.PHASECHK.TRANS64 P2, [R14+URZ+0x2a850], R9 ;  /* 0x02a850090e00a5a7 */ /* 0x000ea4000804007f */
[----:B--2---:R-:W-:Y:S05]  /*28ee0*/  @!P2 BRA `(.L_x_1872) ;  /* 0xfffffffc00f0a947 */ /* 0x004fea000383ffff */
[----:B------:R-:W-:Y:S05]  /*28ef0*/  BRA `(.L_x_1871) ;  /* 0xfffffec800e07947 */ /* 0x000fea000383ffff */
.L_x_1892:
[----:B-1----:R1:W2:Y:S02]  /*28f00*/  SYNCS.PHASECHK.TRANS64.TRYWAIT P2, [R3+URZ+0x2a830], R4 ;  /* 0x02a83004030075a7 */ /* 0x0022a4000804017f */
[----:B--2---:R-:W-:Y:S05]  /*28f10*/  @!P2 NANOSLEEP.SYNCS 0x989680 ;  /* 0x009896800000a95d */ /* 0x004fea0003900000 */
[----:B------:R-:W2:Y:S02]  /*28f20*/  @!P2 SYNCS.PHASECHK.TRANS64 P2, [R3+URZ+0x2a830], R4 ;  /* 0x02a830040300a5a7 */ /* 0x000ea4000804007f */
[----:B--2---:R-:W-:Y:S05]  /*28f30*/  @!P2 BRA `(.L_x_1892) ;  /* 0xfffffffc00f0a947 */ /* 0x004fea000383ffff */
[----:B------:R-:W-:Y:S05]  /*28f40*/  BRA `(.L_x_1891) ;  /* 0xfffffef000cc7947 */ /* 0x000fea000383ffff */
.L_x_1897:
[----:B-1----:R1:W2:Y:S02]  /*28f50*/  SYNCS.PHASECHK.TRANS64.TRYWAIT P2, [R198+URZ+0x2a850], R3 ;  /* 0x02a85003c60075a7 */ /* 0x0022a4000804017f */
[----:B--2---:R-:W-:Y:S05]  /*28f60*/  @!P2 NANOSLEEP.SYNCS 0x989680 ;  /* 0x009896800000a95d */ /* 0x004fea0003900000 */
[----:B------:R-:W2:Y:S02]  /*28f70*/  @!P2 SYNCS.PHASECHK.TRANS64 P2, [R198+URZ+0x2a850], R3 ;  /* 0x02a85003c600a5a7 */ /* 0x000ea4000804007f */
[----:B--2---:R-:W-:Y:S05]  /*28f80*/  @!P2 BRA `(.L_x_1897) ;  /* 0xfffffffc00f0a947 */ /* 0x004fea000383ffff */
[----:B------:R-:W-:Y:S05]  /*28f90*/  BRA `(.L_x_1896) ;  /* 0xfffffefc00ac7947 */ /* 0x000fea000383ffff */
.L_x_1905:
[----:B-1----:R1:W2:Y:S02]  /*28fa0*/  SYNCS.PHASECHK.TRANS64.TRYWAIT P2, [R3+URZ+0x2a830], R14 ;  /* 0x02a8300e030075a7 */ /* 0x0022a4000804017f */
[----:B--2---:R-:W-:Y:S05]  /*28fb0*/  @!P2 NANOSLEEP.SYNCS 0x989680 ;  /* 0x009896800000a95d */ /* 0x004fea0003900000 */
[----:B------:R-:W2:Y:S02]  /*28fc0*/  @!P2 SYNCS.PHASECHK.TRANS64 P2, [R3+URZ+0x2a830], R14 ;  /* 0x02a8300e0300a5a7 */ /* 0x000ea4000804007f */
[----:B--2---:R-:W-:Y:S05]  /*28fd0*/  @!P2 BRA `(.L_x_1905) ;  /* 0xfffffffc00f0a947 */ /* 0x004fea000383ffff */
[----:B------:R-:W-:Y:S05]  /*28fe0*/  BRA `(.L_x_1904) ;  /* 0xffffff1000a47947 */ /* 0x000fea000383ffff */
.L_x_1910:
[----:B-1----:R1:W2:Y:S02]  /*28ff0*/  SYNCS.PHASECHK.TRANS64.TRYWAIT P2, [R12+URZ+0x2a850], R3 ;  /* 0x02a850030c0075a7 */ /* 0x0022a4000804017f */
[----:B--2---:R-:W-:Y:S05]  /*29000*/  @!P2 NANOSLEEP.SYNCS 0x989680 ;  /* 0x009896800000a95d */ /* 0x004fea0003900000 */
[----:B------:R-:W2:Y:S02]  /*29010*/  @!P2 SYNCS.PHASECHK.TRANS64 P2, [R12+URZ+0x2a850], R3 ;  /* 0x02a850030c00a5a7 */ /* 0x000ea4000804007f */
[----:B--2---:R-:W-:Y:S05]  /*29020*/  @!P2 BRA `(.L_x_1910) ;  /* 0xfffffffc00f0a947 */ /* 0x004fea000383ffff */
[----:B------:R-:W-:Y:S05]  /*29030*/  BRA `(.L_x_1909) ;  /* 0xffffff1c00987947 */ /* 0x000fea000383ffff */
.L_x_1924:
[----:B-1----:R1:W2:Y:S02]  /*29040*/  SYNCS.PHASECHK.TRANS64.TRYWAIT P0, [R13+URZ+0x2a850], R0 ;  /* 0x02a850000d0075a7 */ /* 0x0022a4000800017f */
[----:B--2---:R-:W-:Y:S05]  /*29050*/  @!P0 NANOSLEEP.SYNCS 0x989680 ;  /* 0x009896800000895d */ /* 0x004fea0003900000 */
[----:B------:R-:W2:Y:S02]  /*29060*/  @!P0 SYNCS.PHASECHK.TRANS64 P0, [R13+URZ+0x2a850], R0 ;  /* 0x02a850000d0085a7 */ /* 0x000ea4000800007f */
[----:B--2---:R-:W-:Y:S05]  /*29070*/  @!P0 BRA `(.L_x_1924) ;  /* 0xfffffffc00f08947 */ /* 0x004fea000383ffff */
[----:B------:R-:W-:Y:S05]  /*29080*/  BRA `(.L_x_1923) ;  /* 0xffffff4400b47947 */ /* 0x000fea000383ffff */
.L_x_1968:
[----:B------:R-:W1:Y:S01]  /*29090*/  S2R R7, SR_TID.X ;  /* 0x0000000000077919 */ /* 0x000e620000002100 */
[----:B------:R-:W-:Y:S01]  /*290a0*/  BSSY B1, `(.L_x_2155) ;  /* 0x000000a000017945 */ /* 0x000fe20003800000 */
[----:B------:R-:W-:Y:S02]  /*290b0*/  IMAD.MOV.U32 R12, RZ, RZ, RZ ;  /* 0x000000ffff0c7224 */ /* 0x000fe400078e00ff */
[----:B0-----:R-:W-:Y:S02]  /*290c0*/  IMAD.MOV.U32 R11, RZ, RZ, 0x1f ;  /* 0x0000001fff0b7424 */ /* 0x001fe400078e00ff */
[----:B------:R-:W-:Y:S01]  /*290d0*/  IMAD.MOV.U32 R15, RZ, RZ, -0x1 ;  /* 0xffffffffff0f7424 */ /* 0x000fe200078e00ff */
[----:B-1----:R-:W-:-:S04]  /*290e0*/  SHF.R.U32.HI R7, RZ, 0x5, R7 ;  /* 0x00000005ff077819 */ /* 0x002fc80000011607 */
[----:B------:R-:W-:-:S05]  /*290f0*/  LOP3.LUT R7, R7, 0x3, RZ, 0xc0, !PT ;  /* 0x0000000307077812 */ /* 0x000fca00078ec0ff */
[----:B------:R-:W-:-:S07]  /*29100*/  IMAD.MOV.U32 R13, RZ, RZ, R7 ;  /* 0x000000ffff0d7224 */ /* 0x000fce00078e0007 */
[----:B------:R-:W-:Y:S05]  /*29110*/  WARPSYNC.COLLECTIVE R15, `(.L_x_2156) ;  /* 0x000000000f087348 */ /* 0x000fea0003c00000 */
[----:B------:R0:W1:Y:S02]  /*29120*/  SHFL.IDX P6, R14, R13, R12, R11 ;  /* 0x0000000c0d0e7389 */ /* 0x00006400000c000b */
[----:B01----:R-:W-:Y:S01]  /*29130*/  ENDCOLLECTIVE ;  /* 0x000000000000791b */ /* 0x003fe20003800000 */
.L_x_2156:
[----:B------:R-:W-:Y:S05]  /*29140*/  BSYNC B1 ;  /* 0x0000000000017941 */ /* 0x000fea0003800000 */
.L_x_2155:
[----:B------:R-:W-:Y:S05]  /*29150*/  BRA `(.L_x_2157) ;  /* 0xffffff88002c7947 */ /* 0x000fea000383ffff */
.L_x_1970:
[----:B------:R-:W-:Y:S01]  /*29160*/  BSSY B1, `(.L_x_2158) ;  /* 0x0000006000017945 */ /* 0x000fe20003800000 */
[----:B------:R-:W-:-:S07]  /*29170*/  IMAD.MOV.U32 R15, RZ, RZ, -0x1 ;  /* 0xffffffffff0f7424 */ /* 0x000fce00078e00ff */
[----:B01----:R-:W-:Y:S05]  /*29180*/  WARPSYNC.COLLECTIVE R15, `(.L_x_2159) ;  /* 0x000000000f0c7348 */ /* 0x003fea0003c00000 */
[----:B------:R-:W-:Y:S02]  /*29190*/  ELECT P6, UR62, PT ;  /* 0x00000000003e782f */ /* 0x000fe400038c0000 */
[----:B------:R-:W-:Y:S01]  /*291a0*/  MOV R14, UR62 ;  /* 0x0000003e000e7c02 */ /* 0x000fe20008000f00 */
[----:B01----:R-:W-:Y:S10]  /*291b0*/  ENDCOLLECTIVE ;  /* 0x000000000000791b */ /* 0x003ff40003800000 */
.L_x_2159:
[----:B------:R-:W-:Y:S05]  /*291c0*/  BSYNC B1 ;  /* 0x0000000000017941 */ /* 0x000fea0003800000 */
.L_x_2158:
[----:B------:R-:W-:Y:S01]  /*291d0*/  PLOP3.LUT P2, PT, P6, PT, PT, 0x80, 0x0 ;  /* 0x000000000000781c */ /* 0x000fe2000374f070 */
[----:B------:R-:W-:-:S12]  /*291e0*/  BRA `(.L_x_1969) ;  /* 0xffffff8800207947 */ /* 0x000fd8000383ffff */
.L_x_1972:
[----:B-1----:R-:W2:Y:S02]  /*291f0*/  LDL R6, [R1] ;  /* 0x0000000001067983 */ /* 0x002ea40000100800 */
[----:B--2---:R1:W2:Y:S02]  /*29200*/  SYNCS.PHASECHK.TRANS64.TRYWAIT P0, [R6+URZ+0x2a820], R5 ;  /* 0x02a82005060075a7 */ /* 0x0042a4000800017f */
[----:B--2---:R-:W-:Y:S05]  /*29210*/  @!P0 NANOSLEEP.SYNCS 0x989680 ;  /* 0x009896800000895d */ /* 0x004fea0003900000 */
[----:B------:R-:W2:Y:S02]  /*29220*/  @!P0 SYNCS.PHASECHK.TRANS64 P0, [R6+URZ+0x2a820], R5 ;  /* 0x02a82005060085a7 */ /* 0x000ea4000800007f */
[----:B--2---:R-:W-:Y:S05]  /*29230*/  @!P0 BRA `(.L_x_1972) ;  /* 0xfffffffc00ec8947 */ /* 0x004fea000383ffff */
[----:B------:R-:W-:Y:S05]  /*29240*/  BRA `(.L_x_2160) ;  /* 0xffffff8800307947 */ /* 0x000fea000383ffff */
.L_x_1976:
[----:B-1----:R1:W2:Y:S02]  /*29250*/  SYNCS.PHASECHK.TRANS64.TRYWAIT P0, [R7+URZ+0x2a8a0], R10 ;  /* 0x02a8a00a070075a7 */ /* 0x0022a4000800017f */
[----:B--2---:R-:W-:Y:S05]  /*29260*/  @!P0 NANOSLEEP.SYNCS 0x989680 ;  /* 0x009896800000895d */ /* 0x004fea0003900000 */
[----:B------:R-:W2:Y:S02]  /*29270*/  @!P0 SYNCS.PHASECHK.TRANS64 P0, [R7+URZ+0x2a8a0], R10 ;  /* 0x02a8a00a070085a7 */ /* 0x000ea4000800007f */
[----:B--2---:R-:W-:Y:S05]  /*29280*/  @!P0 BRA `(.L_x_1976) ;  /* 0xfffffffc00f08947 */ /* 0x004fea000383ffff */
[----:B------:R-:W-:Y:S05]  /*29290*/  BRA `(.L_x_2161) ;  /* 0xffffff8800547947 */ /* 0x000fea000383ffff */
.L_x_1983:
[----:B--2---:R2:W3:Y:S02]  /*292a0*/  SYNCS.PHASECHK.TRANS64.TRYWAIT P0, [R7+URZ+0x2a8c0], R10 ;  /* 0x02a8c00a070075a7 */ /* 0x0044e4000800017f */
[----:B---3--:R-:W-:Y:S05]  /*292b0*/  @!P0 NANOSLEEP.SYNCS 0x989680 ;  /* 0x009896800000895d */ /* 0x008fea0003900000 */
[----:B------:R-:W3:Y:S02]  /*292c0*/  @!P0 SYNCS.PHASECHK.TRANS64 P0, [R7+URZ+0x2a8c0], R10 ;  /* 0x02a8c00a070085a7 */ /* 0x000ee4000800007f */
[----:B---3--:R-:W-:Y:S05]  /*292d0*/  @!P0 BRA `(.L_x_1983) ;  /* 0xfffffffc00f08947 */ /* 0x008fea000383ffff */
[----:B------:R-:W-:Y:S05]  /*292e0*/  BRA `(.L_x_2162) ;  /* 0xffffff8c00507947 */ /* 0x000fea000383ffff */
.L_x_1991:
[----:B-1----:R1:W2:Y:S02]  /*292f0*/  SYNCS.PHASECHK.TRANS64.TRYWAIT P0, [R8+URZ+0x2a8a0], R7 ;  /* 0x02a8a007080075a7 */ /* 0x0022a4000800017f */
[----:B--2---:R-:W-:Y:S05]  /*29300*/  @!P0 NANOSLEEP.SYNCS 0x989680 ;  /* 0x009896800000895d */ /* 0x004fea0003900000 */
[----:B------:R-:W2:Y:S02]  /*29310*/  @!P0 SYNCS.PHASECHK.TRANS64 P0, [R8+URZ+0x2a8a0], R7 ;  /* 0x02a8a007080085a7 */ /* 0x000ea4000800007f */
[----:B--2---:R-:W-:Y:S05]  /*29320*/  @!P0 BRA `(.L_x_1991) ;  /* 0xfffffffc00f08947 */ /* 0x004fea000383ffff */
[----:B------:R-:W-:Y:S05]  /*29330*/  BRA `(.L_x_2163) ;  /* 0xffffff90006c7947 */ /* 0x000fea000383ffff */
.L_x_1998:
[----:B--2---:R2:W3:Y:S02]  /*29340*/  SYNCS.PHASECHK.TRANS64.TRYWAIT P0, [R8+URZ+0x2a8c0], R7 ;  /* 0x02a8c007080075a7 */ /* 0x0044e4000800017f */
[----:B---3--:R-:W-:Y:S05]  /*29350*/  @!P0 NANOSLEEP.SYNCS 0x989680 ;  /* 0x009896800000895d */ /* 0x008fea0003900000 */
[----:B------:R-:W3:Y:S02]  /*29360*/  @!P0 SYNCS.PHASECHK.TRANS64 P0, [R8+URZ+0x2a8c0], R7 ;  /* 0x02a8c007080085a7 */ /* 0x000ee4000800007f */
[----:B---3--:R-:W-:Y:S05]  /*29370*/  @!P0 BRA `(.L_x_1998) ;  /* 0xfffffffc00f08947 */ /* 0x008fea000383ffff */
[----:B------:R-:W-:Y:S05]  /*29380*/  BRA `(.L_x_2164) ;  /* 0xffffff9400647947 */ /* 0x000fea000383ffff */
.L_x_2020:
[----:B------:R-:W2:Y:S01]  /*29390*/  S2R R4, SR_TID.X ;  /* 0x0000000000047919 */ /* 0x000ea20000002100 */
[----:B------:R-:W-:Y:S01]  /*293a0*/  BSSY B0, `(.L_x_2165) ;  /* 0x000000a000007945 */ /* 0x000fe20003800000 */
[----:B------:R-:W-:Y:S01]  /*293b0*/  MOV R12, RZ ;  /* 0x000000ff000c7202 */ /* 0x000fe20000000f00 */
[----:B0-----:R-:W-:Y:S02]  /*293c0*/  IMAD.MOV.U32 R11, RZ, RZ, 0x1f ;  /* 0x0000001fff0b7424 */ /* 0x001fe400078e00ff */
[----:B------:R-:W-:Y:S01]  /*293d0*/  IMAD.MOV.U32 R15, RZ, RZ, -0x1 ;  /* 0xffffffffff0f7424 */ /* 0x000fe200078e00ff */
[----:B--2---:R-:W-:-:S04]  /*293e0*/  SHF.R.U32.HI R4, RZ, 0x5, R4 ;  /* 0x00000005ff047819 */ /* 0x004fc80000011604 */
[----:B------:R-:W-:-:S05]  /*293f0*/  LOP3.LUT R4, R4, 0x3, RZ, 0xc0, !PT ;  /* 0x0000000304047812 */ /* 0x000fca00078ec0ff */
[----:B------:R-:W-:-:S07]  /*29400*/  IMAD.MOV.U32 R13, RZ, RZ, R4 ;  /* 0x000000ffff0d7224 */ /* 0x000fce00078e0004 */
[----:B-1----:R-:W-:Y:S05]  /*29410*/  WARPSYNC.COLLECTIVE R15, `(.L_x_2166) ;  /* 0x000000000f087348 */ /* 0x002fea0003c00000 */
[----:B------:R0:W2:Y:S02]  /*29420*/  SHFL.IDX P6, R14, R13, R12, R11 ;  /* 0x0000000c0d0e7389 */ /* 0x0000a400000c000b */
[----:B012---:R-:W-:Y:S01]  /*29430*/  ENDCOLLECTIVE ;  /* 0x000000000000791b */ /* 0x007fe20003800000 */
.L_x_2166:
[----:B------:R-:W-:Y:S05]  /*29440*/  BSYNC B0 ;  /* 0x0000000000007941 */ /* 0x000fea0003800000 */
.L_x_2165:
[----:B------:R-:W-:Y:S05]  /*29450*/  BRA `(.L_x_2167) ;  /* 0xffffffa000dc7947 */ /* 0x000fea000383ffff */
.L_x_2022:
[----:B------:R-:W-:Y:S01]  /*29460*/  BSSY B0, `(.L_x_2168) ;  /* 0x0000006000007945 */ /* 0x000fe20003800000 */
[----:B------:R-:W-:-:S07]  /*29470*/  IMAD.MOV.U32 R15, RZ, RZ, -0x1 ;  /* 0xffffffffff0f7424 */ /* 0x000fce00078e00ff */
[----:B01-3--:R-:W-:Y:S05]  /*29480*/  WARPSYNC.COLLECTIVE R15, `(.L_x_2169) ;  /* 0x000000000f0c7348 */ /* 0x00bfea0003c00000 */
[----:B------:R-:W-:Y:S02]  /*29490*/  ELECT P6, UR62, PT ;  /* 0x00000000003e782f */ /* 0x000fe400038c0000 */
[----:B------:R-:W-:Y:S01]  /*294a0*/  MOV R14, UR62 ;  /* 0x0000003e000e7c02 */ /* 0x000fe20008000f00 */
[----:B01-3--:R-:W-:Y:S10]  /*294b0*/  ENDCOLLECTIVE ;  /* 0x000000000000791b */ /* 0x00bff40003800000 */
.L_x_2169:
[----:B------:R-:W-:Y:S05]  /*294c0*/  BSYNC B0 ;  /* 0x0000000000007941 */ /* 0x000fea0003800000 */
.L_x_2168:
[----:B------:R-:W-:Y:S05]  /*294d0*/  BRA `(.L_x_2170) ;  /* 0xffffffa000e87947 */ /* 0x000fea000383ffff */
.L_x_2024:
[----:B-1----:R1:W2:Y:S02]  /*294e0*/  SYNCS.PHASECHK.TRANS64.TRYWAIT P0, [R0+URZ+0x2a840], R2 ;  /* 0x02a84002000075a7 */ /* 0x0022a4000800017f */
[----:B--2---:R-:W-:Y:S05]  /*294f0*/  @!P0 NANOSLEEP.SYNCS 0x989680 ;  /* 0x009896800000895d */ /* 0x004fea0003900000 */
[----:B------:R-:W2:Y:S02]  /*29500*/  @!P0 SYNCS.PHASECHK.TRANS64 P0, [R0+URZ+0x2a840], R2 ;  /* 0x02a84002000085a7 */ /* 0x000ea4000800007f */
[----:B--2---:R-:W-:Y:S05]  /*29510*/  @!P0 BRA `(.L_x_2024) ;  /* 0xfffffffc00f08947 */ /* 0x004fea000383ffff */
[----:B------:R-:W-:Y:S05]  /*29520*/  BRA `(.L_x_2171) ;  /* 0xffffffa400547947 */ /* 0x000fea000383ffff */
.L_x_2028:
[----:B------:R0:W5:Y:S01]  /*29530*/  LDL.LU R9, [R1+0x3c] ;  /* 0x00003c0001097983 */ /* 0x0001620000300800 */
[----:B------:R-:W-:Y:S01]  /*29540*/  IMAD.MOV.U32 R5, RZ, RZ, R11 ;  /* 0x000000ffff057224 */ /* 0x000fe200078e000b */
[----:B------:R-:W-:Y:S01]  /*29550*/  MOV R11, 0x181f ;  /* 0x0000181f000b7802 */ /* 0x000fe20000000f00 */
[----:B------:R-:W-:Y:S02]  /*29560*/  IMAD.MOV.U32 R13, RZ, RZ, R3 ;  /* 0x000000ffff0d7224 */ /* 0x000fe400078e0003 */
[----:B------:R-:W-:Y:S02]  /*29570*/  IMAD.MOV.U32 R12, RZ, RZ, RZ ;  /* 0x000000ffff0c7224 */ /* 0x000fe400078e00ff */
[----:B------:R-:W-:-:S07]  /*29580*/  IMAD.MOV.U32 R15, RZ, RZ, -0x1 ;  /* 0xffffffffff0f7424 */ /* 0x000fce00078e00ff */
[----:B0----5:R-:W-:Y:S05]  /*29590*/  WARPSYNC.COLLECTIVE R15, `(.L_x_2172) ;  /* 0x000000000f087348 */ /* 0x021fea0003c00000 */
[----:B------:R1:W2:Y:S02]  /*295a0*/  SHFL.IDX P6, R14, R13, R12, R11 ;  /* 0x0000000c0d0e7389 */ /* 0x0002a400000c000b */
[----:B012--5:R-:W-:Y:S01]  /*295b0*/  ENDCOLLECTIVE ;  /* 0x000000000000791b */ /* 0x027fe20003800000 */
.L_x_2172:
[----:B------:R-:W-:Y:S02]  /*295c0*/  IMAD.MOV.U32 R13, RZ, RZ, R4 ;  /* 0x000000ffff0d7224 */ /* 0x000fe400078e0004 */
[----:B------:R-:W-:-:S07]  /*295d0*/  IMAD.MOV.U32 R6, RZ, RZ, R14 ;  /* 0x000000ffff067224 */ /* 0x000fce00078e000e */
[----:B------:R-:W-:Y:S05]  /*295e0*/  WARPSYNC.COLLECTIVE R15, `(.L_x_2173) ;  /* 0x000000000f087348 */ /* 0x000fea0003c00000 */
[----:B------:R0:W1:Y:S02]  /*295f0*/  SHFL.IDX P6, R14, R13, R12, R11 ;  /* 0x0000000c0d0e7389 */ /* 0x00006400000c000b */
[----:B01----:R-:W-:Y:S01]  /*29600*/  ENDCOLLECTIVE ;  /* 0x000000000000791b */ /* 0x003fe20003800000 */
.L_x_2173:
[----:B------:R-:W-:Y:S02]  /*29610*/  IMAD.IADD R0, R10, 0x1, R5 ;  /* 0x000000010a007824 */ /* 0x000fe400078e0205 */
[----:B------:R-:W-:Y:S02]  /*29620*/  IMAD R2, R9, R7, RZ ;  /* 0x0000000709027224 */ /* 0x000fe400078e02ff */
[----:B------:R-:W2:Y:S01]  /*29630*/  LDL R9, [R1+0x2c] ;  /* 0x00002c0001097983 */ /* 0x000ea20000100800 */
[----:B------:R-:W-:Y:S01]  /*29640*/  IMAD.MOV.U32 R7, RZ, RZ, R14 ;  /* 0x000000ffff077224 */ /* 0x000fe200078e000e */
[----:B------:R-:W-:Y:S01]  /*29650*/  ULDC.64 UR4, c[0x0][0x208] ;  /* 0x0000820000047ab9 */ /* 0x000fe20000000a00 */
[C---:B------:R-:W-:Y:S01]  /*29660*/  ISETP.GE.AND P2, PT, R0.reuse, R2, PT ;  /* 0x000000020000720c */ /* 0x040fe20003f46270 */
[----:B------:R-:W-:Y:S01]  /*29670*/  IMAD.MOV.U32 R13, RZ, RZ, R3 ;  /* 0x000000ffff0d7224 */ /* 0x000fe200078e0003 */
[----:B------:R-:W-:Y:S01]  /*29680*/  IADD3 R5, R0, 0x10, RZ ;  /* 0x0000001000057810 */ /* 0x000fe20007ffe0ff */
[----:B------:R-:W-:-:S10]  /*29690*/  IMAD.MOV.U32 R12, RZ, RZ, 0x1 ;  /* 0x00000001ff0c7424 */ /* 0x000fd400078e00ff */
        /* <DEDUP_REMOVED lines=8> */
[----:B--2---:R0:W-:Y:S04]  /*29720*/  @!P2 LDGSTS.E.BYPASS.LTC128B.128 [R9+0xc400], desc[UR4][R6.64], !P3 ;  /* 0x0c4000000609afae */ /* 0x0041e8000d901d44 */
[----:B------:R0:W-:Y:S04]  /*29730*/  @!P2 LDGSTS.E.BYPASS.LTC128B.128 [R9+0x10400], desc[UR4][R6.64+0x80], !P0 ;  /* 0x104000800609afae */ /* 0x0001e8000c101d44 */
[----:B------:R0:W-:Y:S01]  /*29740*/  @!P2 LDGSTS.E.BYPASS.LTC128B.128 [R9+0x14400], desc[UR4][R6.64+0x100], !P1 ;  /* 0x144001000609afae */ /* 0x0001e2000c901d44 */
[----:B------:R-:W-:-:S13]  /*29750*/  ISETP.GE.AND P2, PT, R5, R2, PT ;  /* 0x000000020500720c */ /* 0x000fda0003f46270 */
[----:B0-----:R-:W-:Y:S05]  /*29760*/  WARPSYNC.COLLECTIVE R15, `(.L_x_2174) ;  /* 0x000000000f087348 */ /* 0x001fea0003c00000 */
[----:B------:R1:W2:Y:S02]  /*29770*/  SHFL.IDX P6, R14, R13, R12, R11 ;  /* 0x0000000c0d0e7389 */ /* 0x0002a400000c000b */
[----:B012---:R-:W-:Y:S01]  /*29780*/  ENDCOLLECTIVE ;  /* 0x000000000000791b */ /* 0x007fe20003800000 */
.L_x_2174:
[----:B------:R-:W-:Y:S02]  /*29790*/  IMAD.MOV.U32 R13, RZ, RZ, R4 ;  /* 0x000000ffff0d7224 */ /* 0x000fe400078e0004 */
[----:B------:R-:W-:-:S07]  /*297a0*/  IMAD.MOV.U32 R6, RZ, RZ, R14 ;  /* 0x000000ffff067224 */ /* 0x000fce00078e000e */
[----:B------:R-:W-:Y:S05]  /*297b0*/  WARPSYNC.COLLECTIVE R15, `(.L_x_2175) ;  /* 0x000000000f087348 */ /* 0x000fea0003c00000 */
[----:B------:R0:W1:Y:S02]  /*297c0*/  SHFL.IDX P6, R14, R13, R12, R11 ;  /* 0x0000000c0d0e7389 */ /* 0x00006400000c000b */
[----:B01----:R-:W-:Y:S01]  /*297d0*/  ENDCOLLECTIVE ;  /* 0x000000000000791b */ /* 0x003fe20003800000 */
.L_x_2175:
[----:B------:R-:W-:Y:S01]  /*297e0*/  ULDC.64 UR4, c[0x0][0x208] ;  /* 0x0000820000047ab9 */ /* 0x000fe20000000a00 */
[----:B------:R-:W-:Y:S02]  /*297f0*/  IMAD.MOV.U32 R13, RZ, RZ, R3 ;  /* 0x000000ffff0d7224 */ /* 0x000fe400078e0003 */
[----:B------:R-:W-:Y:S02]  /*29800*/  IMAD.MOV.U32 R12, RZ, RZ, 0x2 ;  /* 0x00000002ff0c7424 */ /* 0x000fe400078e00ff */
[----:B------:R-:W-:-:S05]  /*29810*/  IMAD.MOV.U32 R5, RZ, RZ, R14 ;  /* 0x000000ffff057224 */ /* 0x000fca00078e000e */
[----:B------:R-:W-:-:S05]  /*29820*/  @!P2 LEA R5, P4, R8, R5, 0x1 ;  /* 0x000000050805a211 */ /* 0x000fca00078808ff */
[----:B------:R-:W-:-:S05]  /*29830*/  @!P2 IMAD.X R6, RZ, RZ, R6, P4 ;  /* 0x000000ffff06a224 */ /* 0x000fca00020e0606 */
[----:B------:R-:W-:Y:S01]  /*29840*/  @!P2 MOV R7, R6 ;  /* 0x000000060007a202 */ /* 0x000fe20000000f00 */
        /* <DEDUP_REMOVED lines=12> */
.L_x_2176:
[----:B------:R-:W-:Y:S02]  /*29910*/  IMAD.MOV.U32 R13, RZ, RZ, R4 ;  /* 0x000000ffff0d7224 */ /* 0x000fe400078e0004 */
[----:B------:R-:W-:-:S07]  /*29920*/  IMAD.MOV.U32 R6, RZ, RZ, R14 ;  /* 0x000000ffff067224 */ /* 0x000fce00078e000e */
[----:B------:R-:W-:Y:S05]  /*29930*/  WARPSYNC.COLLECTIVE R15, `(.L_x_2177) ;  /* 0x000000000f087348 */ /* 0x000fea0003c00000 */
[----:B------:R0:W1:Y:S02]  /*29940*/  SHFL.IDX P6, R14, R13, R12, R11 ;  /* 0x0000000c0d0e7389 */ /* 0x00006400000c000b */
[----:B01----:R-:W-:Y:S01]  /*29950*/  ENDCOLLECTIVE ;  /* 0x000000000000791b */ /* 0x003fe20003800000 */
.L_x_2177:
[----:B------:R-:W-:Y:S01]  /*29960*/  ULDC.64 UR4, c[0x0][0x208] ;  /* 0x0000820000047ab9 */ /* 0x000fe20000000a00 */
[----:B------:R-:W-:Y:S02]  /*29970*/  IMAD.MOV.U32 R13, RZ, RZ, R3 ;  /* 0x000000ffff0d7224 */ /* 0x000fe400078e0003 */
[----:B------:R-:W-:Y:S01]  /*29980*/  IMAD.MOV.U32 R12, RZ, RZ, 0x3 ;  /* 0x00000003ff0c7424 */ /* 0x000fe200078e00ff */
[----:B------:R-:W-:-:S04]  /*29990*/  MOV R5, R14 ;  /* 0x0000000e00057202 */ /* 0x000fc80000000f00 */
        /* <DEDUP_REMOVED lines=15> */
.L_x_2178:
[----:B------:R-:W-:Y:S01]  /*29a90*/  IMAD.MOV.U32 R13, RZ, RZ, R4 ;  /* 0x000000ffff0d7224 */ /* 0x000fe200078e0004 */
[----:B------:R-:W-:-:S07]  /*29aa0*/  MOV R6, R14 ;  /* 0x0000000e00067202 */ /* 0x000fce0000000f00 */
[----:B------:R-:W-:Y:S05]  /*29ab0*/  WARPSYNC.COLLECTIVE R15, `(.L_x_2179) ;  /* 0x000000000f087348 */ /* 0x000fea0003c00000 */
[----:B------:R0:W1:Y:S02]  /*29ac0*/  SHFL.IDX P6, R14, R13, R12, R11 ;  /* 0x0000000c0d0e7389 */ /* 0x00006400000c000b */
[----:B01----:R-:W-:Y:S01]  /*29ad0*/  ENDCOLLECTIVE ;  /* 0x000000000000791b */ /* 0x003fe20003800000 */
.L_x_2179:
[----:B------:R-:W-:Y:S01]  /*29ae0*/  ULDC.64 UR4, c[0x0][0x208] ;  /* 0x0000820000047ab9 */ /* 0x000fe20000000a00 */
[----:B------:R-:W-:Y:S01]  /*29af0*/  MOV R13, R3 ;  /* 0x00000003000d7202 */ /* 0x000fe20000000f00 */
        /* <DEDUP_REMOVED lines=17> */
.L_x_2180:
[----:B------:R-:W-:Y:S02]  /*29c10*/  IMAD.MOV.U32 R13, RZ, RZ, R4 ;  /* 0x000000ffff0d7224 */ /* 0x000fe400078e0004 */
[----:B------:R-:W-:-:S07]  /*29c20*/  IMAD.MOV.U32 R6, RZ, RZ, R14 ;  /* 0x000000ffff067224 */ /* 0x000fce00078e000e */
[----:B------:R-:W-:Y:S05]  /*29c30*/  WARPSYNC.COLLECTIVE R15, `(.L_x_2181) ;  /* 0x000000000f087348 */ /* 0x000fea0003c00000 */
[----:B------:R0:W1:Y:S02]  /*29c40*/  SHFL.IDX P6, R14, R13, R12, R11 ;  /* 0x0000000c0d0e7389 */ /* 0x00006400000c000b */
[----:B01----:R-:W-:Y:S01]  /*29c50*/  ENDCOLLECTIVE ;  /* 0x000000000000791b */ /* 0x003fe20003800000 */
.L_x_2181:
[----:B------:R-:W-:Y:S01]  /*29c60*/  ULDC.64 UR4, c[0x0][0x208] ;  /* 0x0000820000047ab9 */ /* 0x000fe20000000a00 */
[----:B------:R-:W-:Y:S02]  /*29c70*/  IMAD.MOV.U32 R13, RZ, RZ, R3 ;  /* 0x000000ffff0d7224 */ /* 0x000fe400078e0003 */
[----:B------:R-:W-:Y:S02]  /*29c80*/  IMAD.MOV.U32 R12, RZ, RZ, 0x5 ;  /* 0x00000005ff0c7424 */ /* 0x000fe400078e00ff */
[----:B------:R-:W-:-:S05]  /*29c90*/  IMAD.MOV.U32 R5, RZ, RZ, R14 ;  /* 0x000000ffff057224 */ /* 0x000fca00078e000e */
[----:B------:R-:W-:-:S05]  /*29ca0*/  @!P2 LEA R5, P4, R8, R5, 0x1 ;  /* 0x000000050805a211 */ /* 0x000fca00078808ff */
[----:B------:R-:W-:-:S04]  /*29cb0*/  @!P2 IMAD.X R6, RZ, RZ, R6, P4 ;  /* 0x000000ffff06a224 */ /* 0x000fc800020e0606 */
[----:B------:R-:W-:Y:S01]  /*29cc0*/  @!P2 IMAD.MOV.U32 R7, RZ, RZ, R6 ;  /* 0x000000ffff07a224 */ /* 0x000fe200078e0006 */
[----:B------:R-:W-:Y:S01]  /*29cd0*/  @!P2 MOV R6, R5 ;  /* 0x000000050006a202 */ /* 0x000fe20000000f00 */
[----:B------:R-:W-:-:S04]  /*29ce0*/  VIADD R5, R0, 0x50 ;  /* 0x0000005000057836 */ /* 0x000fc80000000000 */
        /* <DEDUP_REMOVED lines=10> */
.L_x_2182:
[----:B------:R-:W-:Y:S02]  /*29d90*/  IMAD.MOV.U32 R13, RZ, RZ, R4 ;  /* 0x000000ffff0d7224 */ /* 0x000fe400078e0004 */
[----:B------:R-:W-:-:S07]  /*29da0*/  IMAD.MOV.U32 R6, RZ, RZ, R14 ;  /* 0x000000ffff067224 */ /* 0x000fce00078e000e */
[----:B------:R-:W-:Y:S05]  /*29db0*/  WARPSYNC.COLLECTIVE R15, `(.L_x_2183) ;  /* 0x000000000f087348 */ /* 0x000fea0003c00000 */
[----:B------:R0:W1:Y:S02]  /*29dc0*/  SHFL.IDX P6, R14, R13, R12, R11 ;  /* 0x0000000c0d0e7389 */ /* 0x00006400000c000b */
[----:B01----:R-:W-:Y:S01]  /*29dd0*/  ENDCOLLECTIVE ;  /* 0x000000000000791b */ /* 0x003fe20003800000 */
.L_x_2183:
[----:B------:R-:W-:Y:S01]  /*29de0*/  ULDC.64 UR4, c[0x0][0x208] ;  /* 0x0000820000047ab9 */ /* 0x000fe20000000a00 */
[----:B------:R-:W-:Y:S02]  /*29df0*/  IMAD.MOV.U32 R13, RZ, RZ, R3 ;  /* 0x000000ffff0d7224 */ /* 0x000fe400078e0003 */
[----:B------:R-:W-:Y:S02]  /*29e00*/  IMAD.MOV.U32 R12, RZ, RZ, 0x6 ;  /* 0x00000006ff0c7424 */ /* 0x000fe400078e00ff */
[----:B------:R-:W-:-:S05]  /*29e10*/  IMAD.MOV.U32 R5, RZ, RZ, R14 ;  /* 0x000000ffff057224 */ /* 0x000fca00078e000e */
[----:B------:R-:W-:-:S04]  /*29e20*/  @!P2 LEA R5, P4, R8, R5, 0x1 ;  /* 0x000000050805a211 */ /* 0x000fc800078808ff */
[----:B------:R-:W-:-:S05]  /*29e30*/  @!P2 IADD3.X R6, RZ, R6, RZ, P4, !PT ;  /* 0x00000006ff06a210 */ /* 0x000fca00027fe4ff */
        /* <DEDUP_REMOVED lines=13> */
.L_x_2184:
[----:B------:R-:W-:Y:S01]  /*29f10*/  MOV R13, R4 ;  /* 0x00000004000d7202 */ /* 0x000fe20000000f00 */
[----:B------:R-:W-:-:S07]  /*29f20*/  IMAD.MOV.U32 R6, RZ, RZ, R14 ;  /* 0x000000ffff067224 */ /* 0x000fce00078e000e */
[----:B------:R-:W-:Y:S05]  /*29f30*/  WARPSYNC.COLLECTIVE R15, `(.L_x_2185) ;  /* 0x000000000f087348 */ /* 0x000fea0003c00000 */
[----:B------:R0:W1:Y:S02]  /*29f40*/  SHFL.IDX P6, R14, R13, R12, R11 ;  /* 0x0000000c0d0e7389 */ /* 0x00006400000c000b */
[----:B01----:R-:W-:Y:S01]  /*29f50*/  ENDCOLLECTIVE ;  /* 0x000000000000791b */ /* 0x003fe20003800000 */
.L_x_2185:
        /* <DEDUP_REMOVED lines=17> */
.L_x_2186:
[----:B------:R-:W-:Y:S01]  /*2a070*/  IMAD.MOV.U32 R13, RZ, RZ, R4 ;  /* 0x000000ffff0d7224 */ /* 0x000fe200078e0004 */
[----:B------:R-:W-:-:S07]  /*2a080*/  MOV R5, R14 ;  /* 0x0000000e00057202 */ /* 0x000fce0000000f00 */
[----:B------:R-:W-:Y:S05]  /*2a090*/  WARPSYNC.COLLECTIVE R15, `(.L_x_2187) ;  /* 0x000000000f087348 */ /* 0x000fea0003c00000 */
[----:B------:R0:W1:Y:S02]  /*2a0a0*/  SHFL.IDX P6, R14, R13, R12, R11 ;  /* 0x0000000c0d0e7389 */ /* 0x00006400000c000b */
[----:B01----:R-:W-:Y:S01]  /*2a0b0*/  ENDCOLLECTIVE ;  /* 0x000000000000791b */ /* 0x003fe20003800000 */
.L_x_2187:
[----:B------:R-:W-:Y:S01]  /*2a0c0*/  IMAD.MOV.U32 R3, RZ, RZ, R14 ;  /* 0x000000ffff037224 */ /* 0x000fe200078e000e */
[----:B------:R-:W-:Y:S06]  /*2a0d0*/  BRA `(.L_x_2188) ;  /* 0xffffffa800107947 */ /* 0x000fec000383ffff */
.L_x_2033:
[----:B0-----:R-:W2:Y:S02]  /*2a0e0*/  LDL R2, [R1] ;  /* 0x0000000001027983 */ /* 0x001ea40000100800 */
[----:B--2---:R0:W2:Y:S02]  /*2a0f0*/  SYNCS.PHASECHK.TRANS64.TRYWAIT P0, [R2+URZ+0x2a820], R0 ;  /* 0x02a82000020075a7 */ /* 0x0040a4000800017f */
[----:B--2---:R-:W-:Y:S05]  /*2a100*/  @!P0 NANOSLEEP.SYNCS 0x989680 ;  /* 0x009896800000895d */ /* 0x004fea0003900000 */
[----:B------:R-:W2:Y:S02]  /*2a110*/  @!P0 SYNCS.PHASECHK.TRANS64 P0, [R2+URZ+0x2a820], R0 ;  /* 0x02a82000020085a7 */ /* 0x000ea4000800007f */
[----:B--2---:R-:W-:Y:S05]  /*2a120*/  @!P0 BRA `(.L_x_2033) ;  /* 0xfffffffc00ec8947 */ /* 0x004fea000383ffff */
[----:B------:R-:W-:Y:S05]  /*2a130*/  BRA `(.L_x_2189) ;  /* 0xffffffa8008c7947 */ /* 0x000fea000383ffff */
.L_x_2042:
[----:B-1----:R1:W2:Y:S02]  /*2a140*/  SYNCS.PHASECHK.TRANS64.TRYWAIT P0, [R3+URZ+0x2a840], R2 ;  /* 0x02a84002030075a7 */ /* 0x0022a4000800017f */
[----:B--2---:R-:W-:Y:S05]  /*2a150*/  @!P0 NANOSLEEP.SYNCS 0x989680 ;  /* 0x009896800000895d */ /* 0x004fea0003900000 */
[----:B------:R-:W2:Y:S02]  /*2a160*/  @!P0 SYNCS.PHASECHK.TRANS64 P0, [R3+URZ+0x2a840], R2 ;  /* 0x02a84002030085a7 */ /* 0x000ea4000800007f */
[----:B--2---:R-:W-:Y:S05]  /*2a170*/  @!P0 BRA `(.L_x_2042) ;  /* 0xfffffffc00f08947 */ /* 0x004fea000383ffff */
[----:B------:R-:W-:Y:S05]  /*2a180*/  BRA `(.L_x_2190) ;  /* 0xffffffac005c7947 */ /* 0x000fea000383ffff */
.L_x_2049:
[----:B0-----:R0:W1:Y:S02]  /*2a190*/  SYNCS.PHASECHK.TRANS64.TRYWAIT P0, [R2+URZ+0x2a860], R3 ;  /* 0x02a86003020075a7 */ /* 0x001064000800017f */
[----:B-1----:R-:W-:Y:S05]  /*2a1a0*/  @!P0 NANOSLEEP.SYNCS 0x989680 ;  /* 0x009896800000895d */ /* 0x002fea0003900000 */
[----:B------:R-:W1:Y:S02]  /*2a1b0*/  @!P0 SYNCS.PHASECHK.TRANS64 P0, [R2+URZ+0x2a860], R3 ;  /* 0x02a86003020085a7 */ /* 0x000e64000800007f */
[----:B-1----:R-:W-:Y:S05]  /*2a1c0*/  @!P0 BRA `(.L_x_2049) ;  /* 0xfffffffc00f08947 */ /* 0x002fea000383ffff */
[----:B------:R-:W-:Y:S05]  /*2a1d0*/  BRA `(.L_x_2191) ;  /* 0xffffffb000747947 */ /* 0x000fea000383ffff */
.L_x_2059:
[----:B-1----:R1:W2:Y:S02]  /*2a1e0*/  SYNCS.PHASECHK.TRANS64.TRYWAIT P0, [R3+URZ+0x2a840], R2 ;  /* 0x02a84002030075a7 */ /* 0x0022a4000800017f */
[----:B--2---:R-:W-:Y:S05]  /*2a1f0*/  @!P0 NANOSLEEP.SYNCS 0x989680 ;  /* 0x009896800000895d */ /* 0x004fea0003900000 */
[----:B------:R-:W2:Y:S02]  /*2a200*/  @!P0 SYNCS.PHASECHK.TRANS64 P0, [R3+URZ+0x2a840], R2 ;  /* 0x02a84002030085a7 */ /* 0x000ea4000800007f */
[----:B--2---:R-:W-:Y:S05]  /*2a210*/  @!P0 BRA `(.L_x_2059) ;  /* 0xfffffffc00f08947 */ /* 0x004fea000383ffff */
[----:B------:R-:W-:Y:S05]  /*2a220*/  BRA `(.L_x_2192) ;  /* 0xffffffb800247947 */ /* 0x000fea000383ffff */
.L_x_2066:
[----:B0-----:R0:W1:Y:S02]  /*2a230*/  SYNCS.PHASECHK.TRANS64.TRYWAIT P0, [R2+URZ+0x2a860], R3 ;  /* 0x02a86003020075a7 */ /* 0x001064000800017f */
[----:B-1----:R-:W-:Y:S05]  /*2a240*/  @!P0 NANOSLEEP.SYNCS 0x989680 ;  /* 0x009896800000895d */ /* 0x002fea0003900000 */
[----:B------:R-:W1:Y:S02]  /*2a250*/  @!P0 SYNCS.PHASECHK.TRANS64 P0, [R2+URZ+0x2a860], R3 ;  /* 0x02a86003020085a7 */ /* 0x000e64000800007f */
[----:B-1----:R-:W-:Y:S05]  /*2a260*/  @!P0 BRA `(.L_x_2066) ;  /* 0xfffffffc00f08947 */ /* 0x002fea000383ffff */
[----:B------:R-:W-:Y:S05]  /*2a270*/  BRA `(.L_x_2193) ;  /* 0xffffffbc003c7947 */ /* 0x000fea000383ffff */
.L_x_2076:
[----:B--2---:R2:W3:Y:S02]  /*2a280*/  SYNCS.PHASECHK.TRANS64.TRYWAIT P0, [R3+URZ+0x2a840], R2 ;  /* 0x02a84002030075a7 */ /* 0x0044e4000800017f */
[----:B---3--:R-:W-:Y:S05]  /*2a290*/  @!P0 NANOSLEEP.SYNCS 0x989680 ;  /* 0x009896800000895d */ /* 0x008fea0003900000 */
[----:B------:R-:W3:Y:S02]  /*2a2a0*/  @!P0 SYNCS.PHASECHK.TRANS64 P0, [R3+URZ+0x2a840], R2 ;  /* 0x02a84002030085a7 */ /* 0x000ee4000800007f */
[----:B---3--:R-:W-:Y:S05]  /*2a2b0*/  @!P0 BRA `(.L_x_2076) ;  /* 0xfffffffc00f08947 */ /* 0x008fea000383ffff */
[----:B------:R-:W-:Y:S05]  /*2a2c0*/  BRA `(.L_x_2194) ;  /* 0xffffffc000c07947 */ /* 0x000fea000383ffff */
.L_x_2083:
[----:B0-----:R0:W1:Y:S02]  /*2a2d0*/  SYNCS.PHASECHK.TRANS64.TRYWAIT P0, [R2+URZ+0x2a860], R5 ;  /* 0x02a86005020075a7 */ /* 0x001064000800017f */
[----:B-1----:R-:W-:Y:S05]  /*2a2e0*/  @!P0 NANOSLEEP.SYNCS 0x989680 ;  /* 0x009896800000895d */ /* 0x002fea0003900000 */
[----:B------:R-:W1:Y:S02]  /*2a2f0*/  @!P0 SYNCS.PHASECHK.TRANS64 P0, [R2+URZ+0x2a860], R5 ;  /* 0x02a86005020085a7 */ /* 0x000e64000800007f */
[----:B-1----:R-:W-:Y:S05]  /*2a300*/  @!P0 BRA `(.L_x_2083) ;  /* 0xfffffffc00f08947 */ /* 0x002fea000383ffff */
[----:B------:R-:W-:Y:S05]  /*2a310*/  BRA `(.L_x_2195) ;  /* 0xffffffc400d47947 */ /* 0x000fea000383ffff */
.L_x_2095:
[----:B--2---:R2:W3:Y:S02]  /*2a320*/  SYNCS.PHASECHK.TRANS64.TRYWAIT P0, [R0+URZ+0x2a860], R2 ;  /* 0x02a86002000075a7 */ /* 0x0044e4000800017f */
[----:B---3--:R-:W-:Y:S05]  /*2a330*/  @!P0 NANOSLEEP.SYNCS 0x989680 ;  /* 0x009896800000895d */ /* 0x008fea0003900000 */
[----:B------:R-:W3:Y:S02]  /*2a340*/  @!P0 SYNCS.PHASECHK.TRANS64 P0, [R0+URZ+0x2a860], R2 ;  /* 0x02a86002000085a7 */ /* 0x000ee4000800007f */
[----:B---3--:R-:W-:Y:S05]  /*2a350*/  @!P0 BRA `(.L_x_2095) ;  /* 0xfffffffc00f08947 */ /* 0x008fea000383ffff */
[----:B------:R-:W-:Y:S05]  /*2a360*/  BRA `(.L_x_2196) ;  /* 0xffffffcc00387947 */ /* 0x000fea000383ffff */
.L_x_2103:
[----:B------:R-:W-:Y:S01]  /*2a370*/  BSSY B0, `(.L_x_2197) ;  /* 0x0000008000007945 */ /* 0x000fe20003800000 */
[----:B------:R-:W-:Y:S02]  /*2a380*/  IMAD.MOV.U32 R13, RZ, RZ, R16 ;  /* 0x000000ffff0d7224 */ /* 0x000fe400078e0010 */
[----:B------:R-:W-:Y:S02]  /*2a390*/  IMAD.MOV.U32 R12, RZ, RZ, RZ ;  /* 0x000000ffff0c7224 */ /* 0x000fe400078e00ff */
[----:B0-----:R-:W-:Y:S02]  /*2a3a0*/  IMAD.MOV.U32 R11, RZ, RZ, 0x1f ;  /* 0x0000001fff0b7424 */ /* 0x001fe400078e00ff */
[----:B------:R-:W-:-:S07]  /*2a3b0*/  IMAD.MOV.U32 R15, RZ, RZ, -0x1 ;  /* 0xffffffffff0f7424 */ /* 0x000fce00078e00ff */
[----:B-1--45:R-:W-:Y:S05]  /*2a3c0*/  WARPSYNC.COLLECTIVE R15, `(.L_x_2198) ;  /* 0x000000000f087348 */ /* 0x032fea0003c00000 */
[----:B------:R0:W2:Y:S02]  /*2a3d0*/  SHFL.IDX P6, R14, R13, R12, R11 ;  /* 0x0000000c0d0e7389 */ /* 0x0000a400000c000b */
[----:B012-45:R-:W-:Y:S01]  /*2a3e0*/  ENDCOLLECTIVE ;  /* 0x000000000000791b */ /* 0x037fe20003800000 */
.L_x_2198:
[----:B------:R-:W-:Y:S05]  /*2a3f0*/  BSYNC B0 ;  /* 0x0000000000007941 */ /* 0x000fea0003800000 */
.L_x_2197:
[----:B------:R-:W-:Y:S01]  /*2a400*/  IMAD.MOV.U32 R13, RZ, RZ, R16 ;  /* 0x000000ffff0d7224 */ /* 0x000fe200078e0010 */
[----:B------:R-:W-:Y:S01]  /*2a410*/  MOV R0, R14 ;  /* 0x0000000e00007202 */ /* 0x000fe20000000f00 */
[----:B------:R-:W-:Y:S01]  /*2a420*/  IMAD.MOV.U32 R12, RZ, RZ, 0x1 ;  /* 0x00000001ff0c7424 */ /* 0x000fe200078e00ff */
[----:B------:R-:W-:Y:S01]  /*2a430*/  LOP3.LUT P1, RZ, R7, 0x1, RZ, 0xc0, !PT ;  /* 0x0000000107ff7812 */ /* 0x000fe2000782c0ff */
[----:B------:R-:W-:Y:S02]  /*2a440*/  IMAD.MOV.U32 R11, RZ, RZ, 0x1f ;  /* 0x0000001fff0b7424 */ /* 0x000fe400078e00ff */
[----:B------:R-:W-:Y:S02]  /*2a450*/  IMAD.MOV.U32 R15, RZ, RZ, -0x1 ;  /* 0xffffffffff0f7424 */ /* 0x000fe400078e00ff */
[----:B------:R-:W-:-:S08]  /*2a460*/  IMAD.IADD R4, R19, 0x1, R6 ;  /* 0x0000000113047824 */ /* 0x000fd000078e0206 */
[----:B------:R-:W-:Y:S05]  /*2a470*/  WARPSYNC.COLLECTIVE R15, `(.L_x_2199) ;  /* 0x000000000f087348 */ /* 0x000fea0003c00000 */
[----:B------:R0:W1:Y:S02]  /*2a480*/  SHFL.IDX P6, R14, R13, R12, R11 ;  /* 0x0000000c0d0e7389 */ /* 0x00006400000c000b */
[----:B01----:R-:W-:Y:S01]  /*2a490*/  ENDCOLLECTIVE ;  /* 0x000000000000791b */ /* 0x003fe20003800000 */
.L_x_2199:
        /* <DEDUP_REMOVED lines=17> */
.L_x_2200:
[----:B------:R-:W-:Y:S01]  /*2a5b0*/  MOV R12, 0x2 ;  /* 0x00000002000c7802 */ /* 0x000fe20000000f00 */
[----:B------:R-:W-:-:S05]  /*2a5c0*/  IMAD.MOV.U32 R2, RZ, RZ, R14 ;  /* 0x000000ffff027224 */ /* 0x000fca00078e000e */
[----:B------:R-:W-:Y:S02]  /*2a5d0*/  SEL R4, R2, RZ, P1 ;  /* 0x000000ff02047207 */ /* 0x000fe40000800000 */
[----:B------:R-:W-:-:S03]  /*2a5e0*/  ISETP.GE.U32.AND P1, PT, R6, 0x4, PT ;  /* 0x000000040600780c */ /* 0x000fc60003f26070 */
[----:B------:R-:W-:-:S04]  /*2a5f0*/  IMAD.IADD R2, R3, 0x1, R4 ;  /* 0x0000000103027824 */ /* 0x000fc800078e0204 */
[----:B------:R-:W-:-:S07]  /*2a600*/  IMAD.MOV.U32 R13, RZ, RZ, R2 ;  /* 0x000000ffff0d7224 */ /* 0x000fce00078e0002 */
[----:B------:R-:W-:Y:S05]  /*2a610*/  WARPSYNC.COLLECTIVE R15, `(.L_x_2201) ;  /* 0x000000000f087348 */ /* 0x000fea0003c00000 */
[----:B------:R0:W1:Y:S02]  /*2a620*/  SHFL.UP P6, R14, R13, R12, R11 ;  /* 0x0400000c0d0e7389 */ /* 0x00006400000c000b */
[----:B01----:R-:W-:Y:S01]  /*2a630*/  ENDCOLLECTIVE ;  /* 0x000000000000791b */ /* 0x003fe20003800000 */
.L_x_2201:
        /* <DEDUP_REMOVED lines=8> */
.L_x_2202:
[----:B------:R-:W-:Y:S02]  /*2a6c0*/  IMAD.MOV.U32 R12, RZ, RZ, 0x8 ;  /* 0x00000008ff0c7424 */ /* 0x000fe400078e00ff */
[----:B------:R-:W-:-:S05]  /*2a6d0*/  IMAD.MOV.U32 R4, RZ, RZ, R14 ;  /* 0x000000ffff047224 */ /* 0x000fca00078e000e */
[----:B------:R-:W-:-:S05]  /*2a6e0*/  SEL R4, R4, RZ, P1 ;  /* 0x000000ff04047207 */ /* 0x000fca0000800000 */
[----:B------:R-:W-:-:S05]  /*2a6f0*/  IMAD.IADD R2, R2, 0x1, R4 ;  /* 0x0000000102027824 */ /* 0x000fca00078e0204 */
[----:B------:R-:W-:-:S07]  /*2a700*/  MOV R13, R2 ;  /* 0x00000002000d7202 */ /* 0x000fce0000000f00 */
[----:B------:R-:W-:Y:S05]  /*2a710*/  WARPSYNC.COLLECTIVE R15, `(.L_x_2203) ;  /* 0x000000000f087348 */ /* 0x000fea0003c00000 */
[----:B------:R0:W1:Y:S02]  /*2a720*/  SHFL.UP P6, R14, R13, R12, R11 ;  /* 0x0400000c0d0e7389 */ /* 0x00006400000c000b */
[----:B01----:R-:W-:Y:S01]  /*2a730*/  ENDCOLLECTIVE ;  /* 0x000000000000791b */ /* 0x003fe20003800000 */
.L_x_2203:
        /* <DEDUP_REMOVED lines=8> */
.L_x_2204:
[----:B------:R-:W-:Y:S02]  /*2a7c0*/  IMAD.MOV.U32 R12, RZ, RZ, 0x1f ;  /* 0x0000001fff0c7424 */ /* 0x000fe400078e00ff */
        /* <DEDUP_REMOVED lines=8> */
.L_x_2205:
[----:B------:R-:W-:Y:S01]  /*2a850*/  IMAD.MOV.U32 R16, RZ, RZ, R14 ;  /* 0x000000ffff107224 */ /* 0x000fe200078e000e */
[----:B------:R-:W-:Y:S06]  /*2a860*/  BRA `(.L_x_2206) ;  /* 0xffffffcc00c87947 */ /* 0x000fec000383ffff */
.L_x_2108:
[----:B------:R-:W-:Y:S01]  /*2a870*/  BSSY B0, `(.L_x_2207) ;  /* 0x0000008000007945 */ /* 0x000fe20003800000 */
[----:B-----5:R-:W-:Y:S01]  /*2a880*/  IMAD.MOV.U32 R13, RZ, RZ, R3 ;  /* 0x000000ffff0d7224 */ /* 0x020fe200078e0003 */
[----:B0-----:R-:W-:Y:S01]  /*2a890*/  MOV R11, RZ ;  /* 0x000000ff000b7202 */ /* 0x001fe20000000f00 */
[----:B------:R-:W-:Y:S02]  /*2a8a0*/  IMAD.MOV.U32 R12, RZ, RZ, 0x1 ;  /* 0x00000001ff0c7424 */ /* 0x000fe400078e00ff */
[----:B------:R-:W-:-:S07]  /*2a8b0*/  IMAD.MOV.U32 R15, RZ, RZ, -0x1 ;  /* 0xffffffffff0f7424 */ /* 0x000fce00078e00ff */
[----:B-1--4-:R-:W-:Y:S05]  /*2a8c0*/  WARPSYNC.COLLECTIVE R15, `(.L_x_2208) ;  /* 0x000000000f087348 */ /* 0x012fea0003c00000 */
[----:B------:R0:W2:Y:S02]  /*2a8d0*/  SHFL.UP P6, R14, R13, R12, R11 ;  /* 0x0400000c0d0e7389 */ /* 0x0000a400000c000b */
[----:B012-4-:R-:W-:Y:S01]  /*2a8e0*/  ENDCOLLECTIVE ;  /* 0x000000000000791b */ /* 0x017fe20003800000 */
.L_x_2208:
[----:B------:R-:W-:Y:S05]  /*2a8f0*/  BSYNC B0 ;  /* 0x0000000000007941 */ /* 0x000fea0003800000 */
.L_x_2207:
[----:B------:R-:W2:Y:S01]  /*2a900*/  LDL R2, [R1+0x4] ;  /* 0x0000040001027983 */ /* 0x000ea20000100800 */
[----:B------:R-:W-:Y:S02]  /*2a910*/  IMAD.MOV.U32 R12, RZ, RZ, 0x2 ;  /* 0x00000002ff0c7424 */ /* 0x000fe400078e00ff */
[----:B------:R-:W-:Y:S02]  /*2a920*/  IMAD.MOV.U32 R11, RZ, RZ, RZ ;  /* 0x000000ffff0b7224 */ /* 0x000fe400078e00ff */
[----:B------:R-:W-:Y:S01]  /*2a930*/  IMAD.MOV.U32 R15, RZ, RZ, -0x1 ;  /* 0xffffffffff0f7424 */ /* 0x000fe200078e00ff */
[----:B--2---:R-:W-:-:S04]  /*2a940*/  LOP3.LUT P4, RZ, R2, 0x1, RZ, 0xc0, !PT ;  /* 0x0000000102ff7812 */ /* 0x004fc8000788c0ff */
[----:B------:R-:W-:-:S05]  /*2a950*/  SEL R2, R14, RZ, P4 ;  /* 0x000000ff0e027207 */ /* 0x000fca0002000000 */
[----:B------:R-:W-:-:S04]  /*2a960*/  IMAD.IADD R2, R3, 0x1, R2 ;  /* 0x0000000103027824 */ /* 0x000fc800078e0202 */
[----:B------:R-:W-:-:S07]  /*2a970*/  IMAD.MOV.U32 R13, RZ, RZ, R2 ;  /* 0x000000ffff0d7224 */ /* 0x000fce00078e0002 */
[----:B------:R-:W-:Y:S05]  /*2a980*/  WARPSYNC.COLLECTIVE R15, `(.L_x_2209) ;  /* 0x000000000f087348 */ /* 0x000fea0003c00000 */
[----:B------:R0:W1:Y:S02]  /*2a990*/  SHFL.UP P6, R14, R13, R12, R11 ;  /* 0x0400000c0d0e7389 */ /* 0x00006400000c000b */
[----:B01----:R-:W-:Y:S01]  /*2a9a0*/  ENDCOLLECTIVE ;  /* 0x000000000000791b */ /* 0x003fe20003800000 */
.L_x_2209:
[----:B------:R-:W-:Y:S01]  /*2a9b0*/  IMAD.MOV.U32 R12, RZ, RZ, 0x4 ;  /* 0x00000004ff0c7424 */ /* 0x000fe200078e00ff */
[----:B------:R-:W-:-:S04]  /*2a9c0*/  MOV R4, R14 ;  /* 0x0000000e00047202 */ /* 0x000fc80000000f00 */
[----:B------:R-:W-:-:S05]  /*2a9d0*/  SEL R4, R4, RZ, P0 ;  /* 0x000000ff04047207 */ /* 0x000fca0000000000 */
[----:B------:R-:W-:-:S04]  /*2a9e0*/  IMAD.IADD R2, R2, 0x1, R4 ;  /* 0x0000000102027824 */ /* 0x000fc800078e0204 */
[----:B------:R-:W-:-:S07]  /*2a9f0*/  IMAD.MOV.U32 R13, RZ, RZ, R2 ;  /* 0x000000ffff0d7224 */ /* 0x000fce00078e0002 */
[----:B------:R-:W-:Y:S05]  /*2aa00*/  WARPSYNC.COLLECTIVE R15, `(.L_x_2210) ;  /* 0x000000000f087348 */ /* 0x000fea0003c00000 */
[----:B------:R0:W1:Y:S02]  /*2aa10*/  SHFL.UP P6, R14, R13, R12, R11 ;  /* 0x0400000c0d0e7389 */ /* 0x00006400000c000b */
[----:B01----:R-:W-:Y:S01]  /*2aa20*/  ENDCOLLECTIVE ;  /* 0x000000000000791b */ /* 0x003fe20003800000 */
.L_x_2210:
[----:B------:R-:W-:Y:S01]  /*2aa30*/  MOV R12, 0x8 ;  /* 0x00000008000c7802 */ /* 0x000fe20000000f00 */
[----:B------:R-:W-:-:S05]  /*2aa40*/  IMAD.MOV.U32 R4, RZ, RZ, R14 ;  /* 0x000000ffff047224 */ /* 0x000fca00078e000e */
[----:B------:R-:W-:-:S05]  /*2aa50*/  SEL R4, R4, RZ, P1 ;  /* 0x000000ff04047207 */ /* 0x000fca0000800000 */
[----:B------:R-:W-:-:S04]  /*2aa60*/  IMAD.IADD R2, R2, 0x1, R4 ;  /* 0x0000000102027824 */ /* 0x000fc800078e0204 */
[----:B------:R-:W-:-:S07]  /*2aa70*/  IMAD.MOV.U32 R13, RZ, RZ, R2 ;  /* 0x000000ffff0d7224 */ /* 0x000fce00078e0002 */
[----:B------:R-:W-:Y:S05]  /*2aa80*/  WARPSYNC.COLLECTIVE R15, `(.L_x_2211) ;  /* 0x000000000f087348 */ /* 0x000fea0003c00000 */
[----:B------:R0:W1:Y:S02]  /*2aa90*/  SHFL.UP P6, R14, R13, R12, R11 ;  /* 0x0400000c0d0e7389 */ /* 0x00006400000c000b */
[----:B01----:R-:W-:Y:S01]  /*2aaa0*/  ENDCOLLECTIVE ;  /* 0x000000000000791b */ /* 0x003fe20003800000 */
.L_x_2211:
        /* <DEDUP_REMOVED lines=8> */
.L_x_2212:
[----:B------:R-:W-:Y:S02]  /*2ab30*/  IMAD.MOV.U32 R12, RZ, RZ, 0x1f ;  /* 0x0000001fff0c7424 */ /* 0x000fe400078e00ff */
[----:B------:R-:W-:Y:S02]  /*2ab40*/  IMAD.MOV.U32 R11, RZ, RZ, 0x1f ;  /* 0x0000001fff0b7424 */ /* 0x000fe400078e00ff */
[----:B------:R-:W-:-:S05]  /*2ab50*/  IMAD.MOV.U32 R4, RZ, RZ, R14 ;  /* 0x000000ffff047224 */ /* 0x000fca00078e000e */
[----:B------:R-:W-:-:S05]  /*2ab60*/  SEL R4, R4, RZ, P3 ;  /* 0x000000ff04047207 */ /* 0x000fca0001800000 */
[----:B------:R-:W-:-:S05]  /*2ab70*/  IMAD.IADD R2, R2, 0x1, R4 ;  /* 0x0000000102027824 */ /* 0x000fca00078e0204 */
[----:B------:R-:W-:-:S07]  /*2ab80*/  MOV R13, R2 ;  /* 0x00000002000d7202 */ /* 0x000fce0000000f00 */
[----:B------:R-:W-:Y:S05]  /*2ab90*/  WARPSYNC.COLLECTIVE R15, `(.L_x_2213) ;  /* 0x000000000f087348 */ /* 0x000fea0003c00000 */
[----:B------:R0:W1:Y:S02]  /*2aba0*/  SHFL.IDX P6, R14, R13, R12, R11 ;  /* 0x0000000c0d0e7389 */ /* 0x00006400000c000b */
[----:B01----:R-:W-:Y:S01]  /*2abb0*/  ENDCOLLECTIVE ;  /* 0x000000000000791b */ /* 0x003fe20003800000 */
.L_x_2213:
[----:B------:R-:W-:Y:S01]  /*2abc0*/  IMAD.MOV.U32 R16, RZ, RZ, R14 ;  /* 0x000000ffff107224 */ /* 0x000fe200078e000e */
[----:B------:R-:W-:Y:S06]  /*2abd0*/  BRA `(.L_x_2214) ;  /* 0xffffffcc00907947 */ /* 0x000fec000383ffff */
.L_x_2110:
[----:B------:R-:W-:Y:S01]  /*2abe0*/  BSSY B0, `(.L_x_2215) ;  /* 0x0000006000007945 */ /* 0x000fe20003800000 */
[----:B------:R-:W-:Y:S01]  /*2abf0*/  PLOP3.LUT P6, PT, P6, PT, PT, 0x8, 0x0 ;  /* 0x000000000000781c */ /* 0x000fe200037ce170 */
[----:B------:R-:W-:-:S12]  /*2ac00*/  IMAD.MOV.U32 R15, RZ, RZ, -0x1 ;  /* 0xffffffffff0f7424 */ /* 0x000fd800078e00ff */
[----:B01--45:R-:W-:Y:S05]  /*2ac10*/  WARPSYNC.COLLECTIVE R15, `(.L_x_2216) ;  /* 0x000000000f087348 */ /* 0x033fea0003c00000 */
[----:B------:R-:W-:Y:S01]  /*2ac20*/  VOTE.ANY R14, PT, P6 ;  /* 0x00000000000e7806 */ /* 0x000fe200030e0100 */
[----:B01--45:R-:W-:Y:S06]  /*2ac30*/  ENDCOLLECTIVE ;  /* 0x000000000000791b */ /* 0x033fec0003800000 */
.L_x_2216:
[----:B------:R-:W-:Y:S05]  /*2ac40*/  BSYNC B0 ;  /* 0x0000000000007941 */ /* 0x000fea0003800000 */
.L_x_2215:
[----:B------:R-:W-:Y:S02]  /*2ac50*/  IMAD.MOV.U32 R5, RZ, RZ, R14 ;  /* 0x000000ffff057224 */ /* 0x000fe400078e000e */
[----:B------:R-:W-:Y:S02]  /*2ac60*/  IMAD.MOV.U32 R13, RZ, RZ, R3 ;  /* 0x000000ffff0d7224 */ /* 0x000fe400078e0003 */
[----:B------:R-:W0:Y:S01]  /*2ac70*/  POPC R6, R5 ;  /* 0x0000000500067309 */ /* 0x000e220000000000 */
[----:B------:R-:W-:Y:S02]  /*2ac80*/  IMAD.MOV.U32 R11, RZ, RZ, 0x1f ;  /* 0x0000001fff0b7424 */ /* 0x000fe400078e00ff */
[----:B------:R-:W-:Y:S01]  /*2ac90*/  IMAD.MOV.U32 R15, RZ, RZ, -0x1 ;  /* 0xffffffffff0f7424 */ /* 0x000fe200078e00ff */
[----:B0-----:R-:W-:-:S07]  /*2aca0*/  MOV R12, R6 ;  /* 0x00000006000c7202 */ /* 0x001fce0000000f00 */
[----:B------:R-:W-:Y:S05]  /*2acb0*/  WARPSYNC.COLLECTIVE R15, `(.L_x_2217) ;  /* 0x000000000f087348 */ /* 0x000fea0003c00000 */
[----:B------:R0:W1:Y:S02]  /*2acc0*/  SHFL.IDX P6, R14, R13, R12, R11 ;  /* 0x0000000c0d0e7389 */ /* 0x00006400000c000b */
[----:B01----:R-:W-:Y:S01]  /*2acd0*/  ENDCOLLECTIVE ;  /* 0x000000000000791b */ /* 0x003fe20003800000 */
.L_x_2217:
[----:B------:R-:W-:Y:S01]  /*2ace0*/  IMAD.MOV.U32 R17, RZ, RZ, R14 ;  /* 0x000000ffff117224 */ /* 0x000fe200078e000e */
[----:B------:R-:W-:Y:S06]  /*2acf0*/  BRA `(.L_x_2218) ;  /* 0xffffffcc00807947 */ /* 0x000fec000383ffff */
.L_x_2112:
[----:B------:R-:W-:Y:S01]  /*2ad00*/  BSSY B0, `(.L_x_2219) ;  /* 0x0000007000007945 */ /* 0x000fe20003800000 */
[----:B------:R-:W-:Y:S02]  /*2ad10*/  IMAD.MOV.U32 R13, RZ, RZ, R2 ;  /* 0x000000ffff0d7224 */ /* 0x000fe400078e0002 */
[----:B0-----:R-:W-:Y:S02]  /*2ad20*/  IMAD.MOV.U32 R11, RZ, RZ, 0x1f ;  /* 0x0000001fff0b7424 */ /* 0x001fe400078e00ff */
[----:B------:R-:W-:-:S07]  /*2ad30*/  IMAD.MOV.U32 R15, RZ, RZ, -0x1 ;  /* 0xffffffffff0f7424 */ /* 0x000fce00078e00ff */
[----:B-12345:R-:W-:Y:S05]  /*2ad40*/  WARPSYNC.COLLECTIVE R15, `(.L_x_2220) ;  /* 0x000000000f087348 */ /* 0x03efea0003c00000 */
[----:B------:R0:W0:Y:S02]  /*2ad50*/  SHFL.IDX P6, R14, R13, R12, R11 ;  /* 0x0000000c0d0e7389 */ /* 0x00002400000c000b */
[----:B012345:R-:W-:Y:S01]  /*2ad60*/  ENDCOLLECTIVE ;  /* 0x000000000000791b */ /* 0x03ffe20003800000 */
.L_x_2220:
[----:B------:R-:W-:Y:S05]  /*2ad70*/  BSYNC B0 ;  /* 0x0000000000007941 */ /* 0x000fea0003800000 */
.L_x_2219:
[----:B------:R-:W-:Y:S01]  /*2ad80*/  MOV R2, R14 ;  /* 0x0000000e00027202 */ /* 0x000fe20000000f00 */
[----:B------:R-:W-:Y:S06]  /*2ad90*/  BRA `(.L_x_2221) ;  /* 0xffffffcc00747947 */ /* 0x000fec000383ffff */
.L_x_2116:
[----:B0-----:R0:W1:Y:S02]  /*2ada0*/  SYNCS.PHASECHK.TRANS64.TRYWAIT P0, [R0+URZ+0x2a820], R3 ;  /* 0x02a82003000075a7 */ /* 0x001064000800017f */
[----:B-1----:R-:W-:Y:S05]  /*2adb0*/  @!P0 NANOSLEEP.SYNCS 0x989680 ;  /* 0x009896800000895d */ /* 0x002fea0003900000 */
[----:B------:R-:W1:Y:S02]  /*2adc0*/  @!P0 SYNCS.PHASECHK.TRANS64 P0, [R0+URZ+0x2a820], R3 ;  /* 0x02a82003000085a7 */ /* 0x000e64000800007f */
[----:B-1----:R-:W-:Y:S05]  /*2add0*/  @!P0 BRA `(.L_x_2116) ;  /* 0xfffffffc00f08947 */ /* 0x002fea000383ffff */
[----:B------:R-:W-:Y:S05]  /*2ade0*/  BRA `(.L_x_2222) ;  /* 0xffffffd000fc7947 */ /* 0x000fea000383ffff */
.L_x_2117:
        /* <DEDUP_REMOVED lines=8> */
[----:B0---45:R-:W-:Y:S05]  /*2ae70*/  WARPSYNC.COLLECTIVE R15, `(.L_x_2224) ;  /* 0x000000000f087348 */ /* 0x031fea0003c00000 */
[----:B------:R1:W2:Y:S02]  /*2ae80*/  SHFL.IDX P6, R14, R13, R12, R11 ;  /* 0x0000000c0d0e7389 */ /* 0x0002a400000c000b */
[----:B012-45:R-:W-:Y:S01]  /*2ae90*/  ENDCOLLECTIVE ;  /* 0x000000000000791b */ /* 0x037fe20003800000 */
.L_x_2224:
[----:B------:R-:W-:Y:S05]  /*2aea0*/  BSYNC B0 ;  /* 0x0000000000007941 */ /* 0x000fea0003800000 */
.L_x_2223:
[----:B------:R-:W-:Y:S05]  /*2aeb0*/  BRA `(.L_x_2225) ;  /* 0xffffffd000e47947 */ /* 0x000fea000383ffff */
.L_x_2118:
[----:B------:R-:W-:Y:S01]  /*2aec0*/  BSSY B0, `(.L_x_2226) ;  /* 0x0000006000007945 */ /* 0x000fe20003800000 */
[----:B------:R-:W-:-:S07]  /*2aed0*/  IMAD.MOV.U32 R15, RZ, RZ, -0x1 ;  /* 0xffffffffff0f7424 */ /* 0x000fce00078e00ff */
[----:B01--45:R-:W-:Y:S05]  /*2aee0*/  WARPSYNC.COLLECTIVE R15, `(.L_x_2227) ;  /* 0x000000000f0c7348 */ /* 0x033fea0003c00000 */
[----:B------:R-:W-:Y:S02]  /*2aef0*/  ELECT P6, UR62, PT ;  /* 0x00000000003e782f */ /* 0x000fe400038c0000 */
[----:B------:R-:W-:Y:S01]  /*2af00*/  MOV R14, UR62 ;  /* 0x0000003e000e7c02 */ /* 0x000fe20008000f00 */
[----:B01--45:R-:W-:Y:S10]  /*2af10*/  ENDCOLLECTIVE ;  /* 0x000000000000791b */ /* 0x033ff40003800000 */
.L_x_2227:
[----:B------:R-:W-:Y:S05]  /*2af20*/  BSYNC B0 ;  /* 0x0000000000007941 */ /* 0x000fea0003800000 */
.L_x_2226:
[----:B------:R-:W-:Y:S05]  /*2af30*/  BRA `(.L_x_2228) ;  /* 0xffffffd000d87947 */ /* 0x000fea000383ffff */
.L_x_2120:
[----:B0-----:R0:W1:Y:S02]  /*2af40*/  SYNCS.PHASECHK.TRANS64.TRYWAIT P0, [R6+URZ], R5 ;  /* 0x00000005060075a7 */ /* 0x001064000800017f */
[----:B-1----:R-:W-:Y:S05]  /*2af50*/  @!P0 NANOSLEEP.SYNCS 0x989680 ;  /* 0x009896800000895d */ /* 0x002fea0003900000 */
[----:B------:R-:W1:Y:S02]  /*2af60*/  @!P0 SYNCS.PHASECHK.TRANS64 P0, [R6+URZ], R5 ;  /* 0x00000005060085a7 */ /* 0x000e64000800007f */
[----:B-1----:R-:W-:Y:S05]  /*2af70*/  @!P0 BRA `(.L_x_2120) ;  /* 0xfffffffc00f08947 */ /* 0x002fea000383ffff */
[----:B------:R-:W-:Y:S05]  /*2af80*/  BRA `(.L_x_2229) ;  /* 0xffffffd400147947 */ /* 0x000fea000383ffff */
.L_x_2121:
[----:B-1----:R1:W2:Y:S02]  /*2af90*/  SYNCS.PHASECHK.TRANS64.TRYWAIT P0, [R7+URZ], R2 ;  /* 0x00000002070075a7 */ /* 0x0022a4000800017f */
[----:B--2---:R-:W-:Y:S05]  /*2afa0*/  @!P0 NANOSLEEP.SYNCS 0x989680 ;  /* 0x009896800000895d */ /* 0x004fea0003900000 */
[----:B------:R-:W2:Y:S02]  /*2afb0*/  @!P0 SYNCS.PHASECHK.TRANS64 P0, [R7+URZ], R2 ;  /* 0x00000002070085a7 */ /* 0x000ea4000800007f */
[----:B--2---:R-:W-:Y:S05]  /*2afc0*/  @!P0 BRA `(.L_x_2121) ;  /* 0xfffffffc00f08947 */ /* 0x004fea000383ffff */
[----:B------:R-:W-:Y:S05]  /*2afd0*/  BRA `(.L_x_2230) ;  /* 0xffffffd400087947 */ /* 0x000fea000383ffff */
.L_x_2123:
[----:B--2---:R2:W3:Y:S02]  /*2afe0*/  SYNCS.PHASECHK.TRANS64.TRYWAIT P0, [R4+URZ], R5 ;  /* 0x00000005040075a7 */ /* 0x0044e4000800017f */
[----:B---3--:R-:W-:Y:S05]  /*2aff0*/  @!P0 NANOSLEEP.SYNCS 0x989680 ;  /* 0x009896800000895d */ /* 0x008fea0003900000 */
[----:B------:R-:W3:Y:S02]  /*2b000*/  @!P0 SYNCS.PHASECHK.TRANS64 P0, [R4+URZ], R5 ;  /* 0x00000005040085a7 */ /* 0x000ee4000800007f */
[----:B---3--:R-:W-:Y:S05]  /*2b010*/  @!P0 BRA `(.L_x_2123) ;  /* 0xfffffffc00f08947 */ /* 0x008fea000383ffff */
[----:B------:R-:W-:Y:S05]  /*2b020*/  BRA `(.L_x_2231) ;  /* 0xffffffd400107947 */ /* 0x000fea000383ffff */
.L_x_2232:
        /* <DEDUP_REMOVED lines=13> */
.L_x_15112:


//--------------------- .text._ZN7cutlass13device_kernelIN5flash11enable_sm90INS1_16FlashAttnFwdSm90INS1_25CollectiveMainloopFwdSm90ILi2EN4cute5tupleIJNS5_1CILi1EEES8_S8_EEENS6_IJNS7_ILi128EEESA_NS7_ILi192EEEEEELi128ENS_6half_tEfNS_4arch4Sm90ELb1ELb0ELb0ELb0ELb0ELb0ELb0ELb1ELb1ELb1ELb0ELb0EEENS1_21CollectiveEpilogueFwdINS6_IJSA_SA_SA_EEES9_SD_SF_Li256ELb0ELb1ELb0ELb0EEENS1_30DynamicPersistentTileSchedulerILi256ELi128ELb0ELb1ELb1EEEEEEEEEvNT_6ParamsE --------------------------
	.section	.text._ZN7cutlass13device_kernelIN5flash11enable_sm90INS1_16FlashAttnFwdSm90INS1_25CollectiveMainloopFwdSm90ILi2EN4cute5tupleIJNS5_1CILi1EEES8_S8_EEENS6_IJNS7_ILi128EEESA_NS7_ILi192EEEEEELi128ENS_6half_tEfNS_4arch4Sm90ELb1ELb0ELb0ELb0ELb0ELb0ELb0ELb1ELb1ELb1ELb0ELb0EEENS1_21CollectiveEpilogueFwdINS6_IJSA_SA_SA_EEES9_SD_SF_Li256ELb0ELb1ELb0ELb0EEENS1_30DynamicPersistentTileSchedulerILi256ELi128ELb0ELb1ELb1EEEEEEEEEvNT_6ParamsE,"ax",@progbits
	.align	128
.text._ZN7cutlass13device_kernelIN5flash11enable_sm90INS1_16FlashAttnFwdSm90INS1_25CollectiveMainloopFwdSm90ILi2EN4cute5tupleIJNS5_1CILi1EEES8_S8_EEENS6_IJNS7_ILi128EEESA_NS7_ILi192EEEEEELi128ENS_6half_tEfNS_4arch4Sm90ELb1ELb0ELb0ELb0ELb0ELb0ELb0ELb1ELb1ELb1ELb0ELb0EEENS1_21CollectiveEpilogueFwdINS6_IJSA_SA_SA_EEES9_SD_SF_Li256ELb0ELb1ELb0ELb0EEENS1_30DynamicPersistentTileSchedulerILi256ELi128ELb0ELb1ELb1EEEEEEEEEvNT_6ParamsE:
        .type           _ZN7cutlass13device_kernelIN5flash11enable_sm90INS1_16FlashAttnFwdSm90INS1_25CollectiveMainloopFwdSm90ILi2EN4cute5tupleIJNS5_1CILi1EEES8_S8_EEENS6_IJNS7_ILi128EEESA_NS7_ILi192EEEEEELi128ENS_6half_tEfNS_4arch4Sm90ELb1ELb0ELb0ELb0ELb0ELb0ELb0ELb1ELb1ELb1ELb0ELb0EEENS1_21CollectiveEpilogueFwdINS6_IJSA_SA_SA_EEES9_SD_SF_Li256ELb0ELb1ELb0ELb0EEENS1_30DynamicPersistentTileSchedulerILi256ELi128ELb0ELb1ELb1EEEEEEEEEvNT_6ParamsE,@function
        .size           _ZN7cutlass13device_kernelIN5flash11enable_sm90INS1_16FlashAttnFwdSm90INS1_25CollectiveMainloopFwdSm90ILi2EN4cute5tupleIJNS5_1CILi1EEES8_S8_EEENS6_IJNS7_ILi128EEESA_NS7_ILi192EEEEEELi128ENS_6half_tEfNS_4arch4Sm90ELb1ELb0ELb0ELb0ELb0ELb0ELb0ELb1ELb1ELb1ELb0ELb0EEENS1_21CollectiveEpilogueFwdINS6_IJSA_SA_SA_EEES9_SD_SF_Li256ELb0ELb1ELb0ELb0EEENS1_30DynamicPersistentTileSchedulerILi256ELi128ELb0ELb1ELb1EEEEEEEEEvNT_6ParamsE,(.L_x_15113 - _ZN7cutlass13device_kernelIN5flash11enable_sm90INS1_16FlashAttnFwdSm90INS1_25CollectiveMainloopFwdSm90ILi2EN4cute5tupleIJNS5_1CILi1EEES8_S8_EEENS6_IJNS7_ILi128EEESA_NS7_ILi192EEEEEELi128ENS_6half_tEfNS_4arch4Sm90ELb1ELb0ELb0ELb0ELb0ELb0ELb0ELb1ELb1ELb1ELb0ELb0EEENS1_21CollectiveEpilogueFwdINS6_IJSA_SA_SA_EEES9_SD_SF_Li256ELb0ELb1ELb0ELb0EEENS1_30DynamicPersistentTileSchedulerILi256ELi128ELb0ELb1ELb1EEEEEEEEEvNT_6ParamsE)
        .other          _ZN7cutlass13device_kernelIN5flash11enable_sm90INS1_16FlashAttnFwdSm90INS1_25CollectiveMainloopFwdSm90ILi2EN4cute5tupleIJNS5_1CILi1EEES8_S8_EEENS6_IJNS7_ILi128EEESA_NS7_ILi192EEEEEELi128ENS_6half_tEfNS_4arch4Sm90ELb1ELb0ELb0ELb0ELb0ELb0ELb0ELb1ELb1ELb1ELb0ELb0EEENS1_21CollectiveEpilogueFwdINS6_IJSA_SA_SA_EEES9_SD_SF_Li256ELb0ELb1ELb0ELb0EEENS1_30DynamicPersistentTileSchedulerILi256ELi128ELb0ELb1ELb1EEEEEEEEEvNT_6ParamsE,@"STO_CUDA_ENTRY STV_DEFAULT"
_ZN7cutlass13device_kernelIN5flash11enable_sm90INS1_16FlashAttnFwdSm90INS1_25CollectiveMainloopFwdSm90ILi2EN4cute5tupleIJNS5_1CILi1EEES8_S8_EEENS6_IJNS7_ILi128EEESA_NS7_ILi192EEEEEELi128ENS_6half_tEfNS_4arch4Sm90ELb1ELb0ELb0ELb0ELb0ELb0ELb0ELb1ELb1ELb1ELb0ELb0EEENS1_21CollectiveEpilogueFwdINS6_IJSA_SA_SA_EEES9_SD_SF_Li256ELb0ELb1ELb0ELb0EEENS1_30DynamicPersistentTileSchedulerILi256ELi128ELb0ELb1ELb1EEEEEEEEEvNT_6ParamsE:
        /* <DEDUP_REMOVED lines=18> */
.L_x_2234:
[----:B------:R-:W-:Y:S05]  /*0120*/  BSYNC B0 ;  /* 0x0000000000007941 */ /* 0x000fea0003800000 */
.L_x_2233:
        /* <DEDUP_REMOVED lines=41> */
.L_x_2235:
        /* <DEDUP_REMOVED lines=22> */
.L_x_2236:
        /* <DEDUP_REMOVED lines=18> */
.L_x_2237:
        /* <DEDUP_REMOVED lines=22> */
.L_x_2238:
        /* <DEDUP_REMOVED lines=22> */
.L_x_2239:
        /* <DEDUP_REMOVED lines=8> */
.L_x_2241:
        /* <DEDUP_REMOVED lines=11> */
[----:B------:R-:W-:Y:S01]  /*0a30*/  UMOV UR37, URZ ;  /* 0x0000003f00257c82 */ /* 0x000fe20008000000 */
[----:B------:R-:W-:Y:S01]  /*0a40*/  UMOV UR36, URZ ;  /* 0x0000003f00247c82 */ /* 0x000fe20008000000 */
[----:B0-----:R-:W0:Y:S02]  /*0a50*/  S2R R2, SR_TID.X ;  /* 0x0000000000027919 */ /* 0x001e240000002100 */
[----:B0-----:R-:W-:Y:S01]  /*0a60*/  VIADD R194, R2, 0xffffff80 ;  /* 0xffffff8002c27836 */ /* 0x001fe20000000000 */
[----:B--2---:R-:W-:-:S04]  /*0a70*/  R2UR UR5, R3 ;  /* 0x00000000030572ca */ /* 0x004fc800000e0000 */
[----:B------:R-:W-:-:S04]  /*0a80*/  SHF.R.S32.HI R3, RZ, 0x1f, R194 ;  /* 0x0000001fff037819 */ /* 0x000fc800000114c2 */
[CC--:B------:R-:W-:Y:S02]  /*0a90*/  LEA.HI R5, R3.reuse, R194.reuse, RZ, 0x7 ;  /* 0x000000c203057211 */ /* 0x0c0fe400078f38ff */
[-C--:B------:R-:W-:Y:S02]  /*0aa0*/  LEA.HI R2, R3, R194.reuse, RZ, 0x5 ;  /* 0x000000c203027211 */ /* 0x080fe400078f28ff */
[----:B------:R-:W-:Y:S02]  /*0ab0*/  LOP3.LUT R187, R5, 0xffffff80, RZ, 0xc0, !PT ;  /* 0xffffff8005bb7812 */ /* 0x000fe400078ec0ff */
[----:B------:R-:W-:Y:S01]  /*0ac0*/  LEA.HI R0, R3, R194, RZ, 0x4 ;  /* 0x000000c203007211 */ /* 0x000fe200078f20ff */
[----:B------:R-:W-:Y:S01]  /*0ad0*/  IMAD.SHL.U32 R2, R2, 0x20, RZ ;  /* 0x0000002002027824 */ /* 0x000fe200078e00ff */
[----:B------:R-:W-:Y:S01]  /*0ae0*/  SHF.R.S32.HI R188, RZ, 0x7, R5 ;  /* 0x00000007ffbc7819 */ /* 0x000fe20000011405 */
[----:B------:R-:W-:Y:S01]  /*0af0*/  IMAD.IADD R187, R194, 0x1, -R187 ;  /* 0x00000001c2bb7824 */ /* 0x000fe200078e0abb */
[----:B------:R-:W-:Y:S01]  /*0b00*/  SHF.R.S32.HI R9, RZ, 0x4, R0 ;  /* 0x00000004ff097819 */ /* 0x000fe20000011400 */
[----:B------:R-:W-:Y:S01]  /*0b10*/  ULOP3.LUT UR6, UR5, 0x1, URZ, 0xfc, !UPT ;  /* 0x0000000105067892 */ /* 0x000fe2000f8efc3f */
[----:B------:R-:W-:-:S02]  /*0b20*/  LOP3.LUT R7, R0, 0x3fffff0, RZ, 0xc0, !PT ;  /* 0x03fffff000077812 */ /* 0x000fc400078ec0ff */
[----:B------:R-:W-:Y:S01]  /*0b30*/  SHF.R.S32.HI R4, RZ, 0x1f, R187 ;  /* 0x0000001fff047819 */ /* 0x000fe200000114bb */
[----:B------:R-:W-:Y:S01]  /*0b40*/  UMOV UR5, URZ ;  /* 0x0000003f00057c82 */ /* 0x000fe20008000000 */
[----:B------:R-:W-:Y:S01]  /*0b50*/  LOP3.LUT R2, R2, 0xfffffc00, RZ, 0xc0, !PT ;  /* 0xfffffc0002027812 */ /* 0x000fe200078ec0ff */
[----:B------:R-:W-:Y:S01]  /*0b60*/  IMAD.IADD R7, R194, 0x1, -R7 ;  /* 0x00000001c2077824 */ /* 0x000fe200078e0a07 */
[----:B------:R-:W-:Y:S01]  /*0b70*/  LEA.HI R0, R0, R9, RZ, 0x1 ;  /* 0x0000000900007211 */ /* 0x000fe200078f08ff */
[----:B------:R-:W-:Y:S01]  /*0b80*/  IMAD.U32 R191, RZ, RZ, UR6 ;  /* 0x00000006ffbf7e24 */ /* 0x000fe2000f8e00ff */
[----:B------:R-:W-:Y:S01]  /*0b90*/  LEA.HI R6, R4, R187, RZ, 0x2 ;  /* 0x000000bb04067211 */ /* 0x000fe200078f10ff */
[----:B------:R-:W-:Y:S01]  /*0ba0*/  IMAD R7, R7, 0x40, R2 ;  /* 0x0000004007077824 */ /* 0x000fe200078e0202 */
[----:B------:R-:W-:Y:S01]  /*0bb0*/  LOP3.LUT R0, R0, 0x1ffffffe, RZ, 0xc0, !PT ;  /* 0x1ffffffe00007812 */ /* 0x000fe200078ec0ff */
[----:B------:R-:W-:Y:S01]  /*0bc0*/  IMAD.U32 R186, RZ, RZ, UR5 ;  /* 0x00000005ffba7e24 */ /* 0x000fe2000f8e00ff */
[----:B------:R-:W-:-:S02]  /*0bd0*/  LEA.HI R2, R3, R194, RZ, 0x2 ;  /* 0x000000c203027211 */ /* 0x000fc400078f10ff */
[----:B------:R-:W-:Y:S01]  /*0be0*/  SHF.R.S32.HI R8, RZ, 0x2, R6 ;  /* 0x00000002ff087819 */ /* 0x000fe20000011406 */
[----:B------:R-:W-:Y:S01]  /*0bf0*/  IMAD.IADD R0, R9, 0x1, -R0 ;  /* 0x0000000109007824 */ /* 0x000fe200078e0a00 */
[----:B------:R-:W-:Y:S02]  /*0c00*/  SHF.R.S32.HI R11, RZ, 0x1f, R6 ;  /* 0x0000001fff0b7819 */ /* 0x000fe40000011406 */
[----:B------:R-:W-:Y:S01]  /*0c10*/  LOP3.LUT R9, R2, 0xfffffffc, RZ, 0xc0, !PT ;  /* 0xfffffffc02097812 */ /* 0x000fe200078ec0ff */
[----:B------:R-:W-:Y:S01]  /*0c20*/  IMAD R190, R0, 0x8, R7 ;  /* 0x0000000800be7824 */ /* 0x000fe200078e0207 */
[----:B------:R-:W-:Y:S02]  /*0c30*/  LEA.HI R3, R3, R194, RZ, 0x3 ;  /* 0x000000c203037211 */ /* 0x000fe400078f18ff */
[----:B------:R-:W-:Y:S01]  /*0c40*/  LEA.HI R11, R11, R8, RZ, 0x3 ;  /* 0x000000080b0b7211 */ /* 0x000fe200078f18ff */
[----:B------:R-:W-:Y:S01]  /*0c50*/  IMAD.IADD R9, R194, 0x1, -R9 ;  /* 0x00000001c2097824 */ /* 0x000fe200078e0a09 */
[----:B------:R-:W-:-:S02]  /*0c60*/  LEA.HI R0, R5, R188, RZ, 0x1 ;  /* 0x000000bc05007211 */ /* 0x000fc400078f08ff */
[----:B------:R-:W-:Y:S02]  /*0c70*/  LOP3.LUT R5, R3, 0xfffffff8, RZ, 0xc0, !PT ;  /* 0xfffffff803057812 */ /* 0x000fe400078ec0ff */
[----:B------:R-:W-:Y:S02]  /*0c80*/  LOP3.LUT R11, R11, 0xfffffff8, RZ, 0xc0, !PT ;  /* 0xfffffff80b0b7812 */ /* 0x000fe400078ec0ff */
[----:B------:R-:W-:Y:S01]  /*0c90*/  LEA.HI R4, R4, R187, RZ, 0x5 ;  /* 0x000000bb04047211 */ /* 0x000fe200078f28ff */
[----:B------:R-:W-:Y:S01]  /*0ca0*/  IMAD.IADD R22, R194, 0x1, -R5 ;  /* 0x00000001c2167824 */ /* 0x000fe200078e0a05 */
[----:B------:R-:W-:Y:S01]  /*0cb0*/  LEA.HI R2, R9, R9, RZ, 0x1 ;  /* 0x0000000909027211 */ /* 0x000fe200078f08ff */
[----:B------:R-:W-:Y:S01]  /*0cc0*/  IMAD.IADD R11, R8, 0x1, -R11 ;  /* 0x00000001080b7824 */ /* 0x000fe200078e0a0b */
[----:B------:R-:W-:Y:S01]  /*0cd0*/  SHF.R.S32.HI R4, RZ, 0x5, R4 ;  /* 0x00000005ff047819 */ /* 0x000fe20000011404 */
[----:B------:R-:W-:Y:S01]  /*0ce0*/  IMAD.SHL.U32 R16, R22, 0x8, RZ ;  /* 0x0000000816107824 */ /* 0x000fe200078e00ff */
[----:B------:R-:W-:-:S02]  /*0cf0*/  LOP3.LUT R7, R0, 0x3fffffe, RZ, 0xc0, !PT ;  /* 0x03fffffe00077812 */ /* 0x000fc400078ec0ff */
[----:B------:R-:W-:Y:S01]  /*0d00*/  LOP3.LUT R2, R2, 0x1ffffffe, RZ, 0xc0, !PT ;  /* 0x1ffffffe02027812 */ /* 0x000fe200078ec0ff */
[----:B------:R-:W-:Y:S01]  /*0d10*/  IMAD R4, R4, 0x10, R11 ;  /* 0x0000001004047824 */ /* 0x000fe200078e020b */
[----:B------:R-:W-:Y:S01]  /*0d20*/  LOP3.LUT R6, R6, 0x7ffffffc, RZ, 0xc0, !PT ;  /* 0x7ffffffc06067812 */ /* 0x000fe200078ec0ff */
[----:B------:R-:W-:Y:S01]  /*0d30*/  IMAD.IADD R7, R188, 0x1, -R7 ;  /* 0x00000001bc077824 */ /* 0x000fe200078e0a07 */
[----:B------:R-:W-:Y:S01]  /*0d40*/  SHF.R.S32.HI R185, RZ, 0x3, R3 ;  /* 0x00000003ffb97819 */ /* 0x000fe20000011403 */
[----:B------:R-:W-:Y:S01]  /*0d50*/  VIADD R19, R16, 0x40 ;  /* 0x0000004010137836 */ /* 0x000fe20000000000 */
[----:B------:R-:W-:Y:S01]  /*0d60*/  SHF.R.S32.HI R193, RZ, 0x1f, R16 ;  /* 0x0000001fffc17819 */ /* 0x000fe20000011410 */
[----:B------:R-:W-:Y:S02]  /*0d70*/  IMAD.IADD R2, R9, 0x1, -R2 ;  /* 0x0000000109027824 */ /* 0x000fe400078e0a02 */
[----:B------:R-:W-:Y:S01]  /*0d80*/  IMAD R189, R7, 0x40, R4 ;  /* 0x0000004007bd7824 */ /* 0x000fe200078e0204 */
[----:B------:R-:W-:Y:S01]  /*0d90*/  SHF.R.S32.HI R192, RZ, 0x1f, R19 ;  /* 0x0000001fffc07819 */ /* 0x000fe20000011413 */
[----:B------:R-:W-:-:S02]  /*0da0*/  IMAD.IADD R17, R187, 0x1, -R6 ;  /* 0x00000001bb117824 */ /* 0x000fc400078e0a06 */
[----:B------:R-:W-:-:S07]  /*0db0*/  IMAD R18, R2, 0x8, R189 ;  /* 0x0000000802127824 */ /* 0x000fce00078e02bd */
.L_x_2292:
[----:B------:R-:W-:Y:S01]  /*0dc0*/  ULDC UR5, c[0x0][0xc60] ;  /* 0x0003180000057ab9 */ /* 0x000fe20000000800 */
[----:B------:R-:W-:Y:S01]  /*0dd0*/  UMOV UR8, UR4 ;  /* 0x0000000400087c82 */ /* 0x000fe20008000000 */
[----:B------:R-:W-:-:S11]  /*0de0*/  UISETP.NE.AND UP0, UPT, UR5, 0x1, UPT ;  /* 0x000000010500788c */ /* 0x000fd6000bf05270 */
[----:B------:R-:W-:Y:S01]  /*0df0*/  @UP0 ULDC UR6, c[0x0][0xc64] ;  /* 0x0003190000060ab9 */ /* 0x000fe20000000800 */
[----:B------:R-:W-:Y:S01]  /*0e00*/  @UP0 ULDC UR9, c[0x0][0xc68] ;  /* 0x00031a0000090ab9 */ /* 0x000fe20000000800 */
[----:B------:R-:W-:-:S04]  /*0e10*/  UIMAD.WIDE.U32 UR6, UR4, UR6, URZ ;  /* 0x00000006040672a5 */ /* 0x000fc8000f8e003f */
[----:B------:R-:W-:-:S03]  /*0e20*/  @UP0 USHF.R.U32.HI UR8, URZ, UR9, UR7 ;  /* 0x000000093f080299 */ /* 0x000fc60008011607 */
[----:B------:R-:W-:Y:S02]  /*0e30*/  ULDC UR6, c[0x0][0xc78] ;  /* 0x00031e0000067ab9 */ /* 0x000fe40000000800 */
[----:B------:R-:W-:Y:S02]  /*0e40*/  UISETP.GE.AND UP0, UPT, UR8, UR6, UPT ;  /* 0x000000060800728c */ /* 0x000fe4000bf06270 */
[----:B------:R-:W-:-:S04]  /*0e50*/  UIADD3 UR6, -UR8, URZ, URZ ;  /* 0x0000003f08067290 */ /* 0x000fc8000fffe13f */
[----:B------:R-:W-:Y:S01]  /*0e60*/  PLOP3.LUT P0, PT, PT, PT, UP0, 0x80, 0x0 ;  /* 0x000000000000781c */ /* 0x000fe20003f0f008 */
[----:B------:R-:W-:-:S12]  /*0e70*/  UIMAD UR9, UR5, UR6, UR4 ;  /* 0x00000006050972a4 */ /* 0x000fd8000f8e0204 */
[----:B012345:R-:W-:Y:S05]  /*0e80*/  @!P0 BRA `(.L_x_2242) ;  /* 0x0000000000208947 */ /* 0x03ffea0003800000 */
        /* <DEDUP_REMOVED lines=8> */
.L_x_2242:
[----:B------:R-:W-:Y:S01]  /*0f10*/  ULDC UR7, c[0x0][0xc54] ;  /* 0x0003150000077ab9 */ /* 0x000fe20000000800 */
[----:B------:R-:W-:Y:S01]  /*0f20*/  UMOV UR6, UR9 ;  /* 0x0000000900067c82 */ /* 0x000fe20008000000 */
[----:B------:R-:W-:-:S11]  /*0f30*/  UISETP.NE.AND UP0, UPT, UR7, 0x1, UPT ;  /* 0x000000010700788c */ /* 0x000fd6000bf05270 */
[----:B------:R-:W-:Y:S02]  /*0f40*/  @UP0 ULDC.64 UR10, c[0x0][0xc58] ;  /* 0x00031600000a0ab9 */ /* 0x000fe40000000a00 */
[----:B------:R-:W-:-:S04]  /*0f50*/  UIMAD.WIDE.U32 UR4, UR9, UR10, URZ ;  /* 0x0000000a090472a5 */ /* 0x000fc8000f8e003f */
[----:B------:R-:W-:-:S04]  /*0f60*/  @UP0 USHF.R.U32.HI UR6, URZ, UR11, UR5 ;  /* 0x0000000b3f060299 */ /* 0x000fc80008011605 */
[----:B------:R-:W-:-:S12]  /*0f70*/  UIMAD UR4, UR6, UR7, URZ ;  /* 0x00000007060472a4 */ /* 0x000fd8000f8e023f */
.L_x_2243:
[----:B------:R-:W-:Y:S01]  /*0f80*/  ULDC.64 UR12, c[0x0][0x418] ;  /* 0x00010600000c7ab9 */ /* 0x000fe20000000a00 */
[----:B------:R-:W-:Y:S01]  /*0f90*/  ULOP3.LUT UR6, URZ, UR6, URZ, 0x33, !UPT ;  /* 0x000000063f067292 */ /* 0x000fe2000f8e333f */
[----:B------:R-:W-:Y:S01]  /*0fa0*/  PLOP3.LUT P0, PT, PT, PT, PT, 0x80, 0x0 ;  /* 0x000000000000781c */ /* 0x000fe20003f0f070 */
[----:B------:R-:W-:Y:S01]  /*0fb0*/  UISETP.NE.U32.AND UP0, UPT, UR12, URZ, UPT ;  /* 0x0000003f0c00728c */ /* 0x000fe2000bf05070 */
[----:B------:R-:W-:Y:S01]  /*0fc0*/  CS2R R88, SRZ ;  /* 0x0000000000587805 */ /* 0x000fe2000001ff00 */
[----:B------:R-:W-:Y:S01]  /*0fd0*/  ULDC UR5, c[0x0][0xc3c] ;  /* 0x00030f0000057ab9 */ /* 0x000fe20000000800 */
[----:B------:R-:W-:Y:S01]  /*0fe0*/  ULDC UR12, c[0x0][0x448] ;  /* 0x00011200000c7ab9 */ /* 0x000fe20000000800 */
[----:B------:R-:W-:Y:S01]  /*0ff0*/  UIADD3 UR6, UR6, UR5, URZ ;  /* 0x0000000506067290 */ /* 0x000fe2000fffe03f */
[----:B------:R-:W-:Y:S01]  /*1000*/  CS2R R86, SRZ ;  /* 0x0000000000567805 */ /* 0x000fe2000001ff00 */
[----:B------:R-:W-:Y:S01]  /*1010*/  UISETP.NE.AND UP2, UPT, UR12, 0x1, UPT ;  /* 0x000000010c00788c */ /* 0x000fe2000bf45270 */
[----:B------:R-:W-:Y:S01]  /*1020*/  CS2R R84, SRZ ;  /* 0x0000000000547805 */ /* 0x000fe2000001ff00 */
[----:B------:R-:W-:Y:S01]  /*1030*/  UIADD3 UR4, UR9, -UR4, URZ ;  /* 0x8000000409047290 */ /* 0x000fe2000fffe03f */
[----:B------:R-:W-:Y:S01]  /*1040*/  CS2R R82, SRZ ;  /* 0x0000000000527805 */ /* 0x000fe2000001ff00 */
[----:B------:R-:W-:Y:S01]  /*1050*/  USHF.L.U32 UR60, UR6, 0x7, URZ ;  /* 0x00000007063c7899 */ /* 0x000fe2000800063f */
[----:B------:R-:W-:Y:S01]  /*1060*/  CS2R R80, SRZ ;  /* 0x0000000000507805 */ /* 0x000fe2000001ff00 */
[----:B------:R-:W-:Y:S01]  /*1070*/  ULDC UR11, c[0x0][0xc54] ;  /* 0x00031500000b7ab9 */ /* 0x000fe20000000800 */
[----:B------:R-:W-:Y:S01]  /*1080*/  UISETP.NE.AND.EX UP0, UPT, UR13, URZ, UPT, UP0 ;  /* 0x0000003f0d00728c */ /* 0x000fe2000bf05300 */
[----:B------:R-:W-:Y:S01]  /*1090*/  CS2R R78, SRZ ;  /* 0x00000000004e7805 */ /* 0x000fe2000001ff00 */
[----:B------:R-:W-:Y:S01]  /*10a0*/  UIADD3 UR6, UR60, 0x7f, URZ ;  /* 0x0000007f3c067890 */ /* 0x000fe2000fffe03f */
[----:B------:R-:W-:Y:S01]  /*10b0*/  CS2R R76, SRZ ;  /* 0x00000000004c7805 */ /* 0x000fe2000001ff00 */
[----:B------:R-:W-:Y:S01]  /*10c0*/  UIMAD UR11, UR8, UR11, UR4 ;  /* 0x0000000b080b72a4 */ /* 0x000fe2000f8e0204 */
[----:B------:R-:W-:Y:S01]  /*10d0*/  CS2R R74, SRZ ;  /* 0x00000000004a7805 */ /* 0x000fe2000001ff00 */
[----:B------:R-:W-:Y:S01]  /*10e0*/  ULDC UR61, c[0x0][0x424] ;  /* 0x00010900003d7ab9 */ /* 0x000fe20000000800 */
[----:B------:R-:W-:Y:S01]  /*10f0*/  ULDC UR7, c[0x0][0x288] ;  /* 0x0000a20000077ab9 */ /* 0x000fe20000000800 */
[----:B------:R-:W-:Y:S01]  /*1100*/  @UP2 ULDC UR4, c[0x0][0x44c] ;  /* 0x0001130000042ab9 */ /* 0x000fe20000000800 */
[----:B------:R-:W-:Y:S01]  /*1110*/  UIADD3 UR7, -UR7, 0x80, URZ ;  /* 0x0000008007077890 */ /* 0x000fe2000fffe13f */
[----:B------:R-:W-:Y:S01]  /*1120*/  CS2R R72, SRZ ;  /* 0x0000000000487805 */ /* 0x000fe2000001ff00 */
[----:B------:R-:W-:Y:S01]  /*1130*/  UIMAD.WIDE.U32 UR4, UR6, UR4, URZ ;  /* 0x00000004060472a5 */ /* 0x000fe2000f8e003f */
[----:B------:R-:W-:Y:S01]  /*1140*/  CS2R R70, SRZ ;  /* 0x0000000000467805 */ /* 0x000fe2000001ff00 */
[----:B------:R-:W-:Y:S01]  /*1150*/  USEL UR61, UR61, 0x1, UP0 ;  /* 0x000000013d3d7887 */ /* 0x000fe20008000000 */
[----:B------:R-:W-:Y:S01]  /*1160*/  CS2R R68, SRZ ;  /* 0x0000000000447805 */ /* 0x000fe2000001ff00 */
[----:B------:R-:W-:Y:S01]  /*1170*/  ULDC UR10, c[0x0][0x2f0] ;  /* 0x0000bc00000a7ab9 */ /* 0x000fe20000000800 */
[----:B------:R-:W-:Y:S01]  /*1180*/  @UP2 ULDC UR12, c[0x0][0x450] ;  /* 0x00011400000c2ab9 */ /* 0x000fe20000000800 */
[----:B------:R-:W-:Y:S01]  /*1190*/  UIMAD UR7, UR61, UR10, UR7 ;  /* 0x0000000a3d0772a4 */ /* 0x000fe2000f8e0207 */
[----:B------:R-:W-:Y:S01]  /*11a0*/  CS2R R66, SRZ ;  /* 0x0000000000427805 */ /* 0x000fe2000001ff00 */
[----:B------:R-:W-:Y:S01]  /*11b0*/  @UP2 USHF.R.U32.HI UR6, URZ, UR12, UR5 ;  /* 0x0000000c3f062299 */ /* 0x000fe20008011605 */
[----:B------:R-:W-:Y:S01]  /*11c0*/  CS2R R64, SRZ ;  /* 0x0000000000407805 */ /* 0x000fe2000001ff00 */
[----:B------:R-:W-:Y:S01]  /*11d0*/  UIMAD UR4, UR61, UR10, 0x7f ;  /* 0x0000007f3d0474a4 */ /* 0x000fe2000f8e020a */
[----:B------:R-:W-:Y:S01]  /*11e0*/  CS2R R62, SRZ ;  /* 0x00000000003e7805 */ /* 0x000fe2000001ff00 */
[----:B------:R-:W-:Y:S01]  /*11f0*/  UIADD3 UR6, UR7, UR6, URZ ;  /* 0x0000000607067290 */ /* 0x000fe2000fffe03f */
[----:B------:R-:W-:Y:S01]  /*1200*/  CS2R R60, SRZ ;  /* 0x00000000003c7805 */ /* 0x000fe2000001ff00 */
[----:B------:R-:W-:Y:S01]  /*1210*/  USHF.R.S32.HI UR5, URZ, 0x1f, UR4 ;  /* 0x0000001f3f057899 */ /* 0x000fe20008011404 */
[----:B------:R-:W-:Y:S01]  /*1220*/  CS2R R58, SRZ ;  /* 0x00000000003a7805 */ /* 0x000fe2000001ff00 */
[----:B------:R-:W-:Y:S01]  /*1230*/  USHF.R.S32.HI UR7, URZ, 0x1f, UR6 ;  /* 0x0000001f3f077899 */ /* 0x000fe20008011406 */
[----:B------:R-:W-:Y:S01]  /*1240*/  CS2R R56, SRZ ;  /* 0x0000000000387805 */ /* 0x000fe2000001ff00 */
[----:B------:R-:W-:Y:S01]  /*1250*/  ULEA.HI UR5, UR5, UR4, URZ, 0x7 ;  /* 0x0000000405057291 */ /* 0x000fe2000f8f383f */
[----:B------:R-:W-:Y:S01]  /*1260*/  CS2R R54, SRZ ;  /* 0x0000000000367805 */ /* 0x000fe2000001ff00 */
[----:B------:R-:W-:Y:S01]  /*1270*/  ULEA.HI UR7, UR7, UR6, URZ, 0x7 ;  /* 0x0000000607077291 */ /* 0x000fe2000f8f383f */
[----:B------:R-:W-:Y:S01]  /*1280*/  CS2R R52, SRZ ;  /* 0x0000000000347805 */ /* 0x000fe2000001ff00 */
[----:B------:R-:W-:Y:S01]  /*1290*/  ULDC UR9, c[0x0][0xc48] ;  /* 0x0003120000097ab9 */ /* 0x000fe20000000800 */
[----:B------:R-:W-:Y:S01]  /*12a0*/  USHF.R.S32.HI UR6, URZ, 0x7, UR5 ;  /* 0x000000073f067899 */ /* 0x000fe20008011405 */
[----:B------:R-:W-:Y:S01]  /*12b0*/  CS2R R50, SRZ ;  /* 0x0000000000327805 */ /* 0x000fe2000001ff00 */
[----:B------:R-:W-:Y:S01]  /*12c0*/  UISETP.NE.AND UP1, UPT, UR9, 0x1, UPT ;  /* 0x000000010900788c */ /* 0x000fe2000bf25270 */
[----:B------:R-:W-:Y:S01]  /*12d0*/  CS2R R48, SRZ ;  /* 0x0000000000307805 */ /* 0x000fe2000001ff00 */
[----:B------:R-:W-:Y:S01]  /*12e0*/  USHF.R.S32.HI UR7, URZ, 0x7, UR7 ;  /* 0x000000073f077899 */ /* 0x000fe20008011407 */
[----:B------:R-:W-:Y:S01]  /*12f0*/  CS2R R46, SRZ ;  /* 0x00000000002e7805 */ /* 0x000fe2000001ff00 */
[----:B------:R-:W-:Y:S01]  /*1300*/  UMOV UR14, UR11 ;  /* 0x0000000b000e7c82 */ /* 0x000fe20008000000 */
[----:B------:R-:W-:Y:S01]  /*1310*/  CS2R R44, SRZ ;  /* 0x00000000002c7805 */ /* 0x000fe2000001ff00 */
[----:B------:R-:W-:Y:S01]  /*1320*/  UISETP.LT.AND UP0, UPT, UR6, UR7, UPT ;  /* 0x000000070600728c */ /* 0x000fe2000bf01270 */
[----:B------:R-:W-:-:S02]  /*1330*/  CS2R R42, SRZ ;  /* 0x00000000002a7805 */ /* 0x000fc4000001ff00 */
[----:B------:R-:W-:Y:S02]  /*1340*/  CS2R R90, SRZ ;  /* 0x00000000005a7805 */ /* 0x000fe4000001ff00 */
[----:B------:R-:W-:Y:S01]  /*1350*/  CS2R R98, SRZ ;  /* 0x0000000000627805 */ /* 0x000fe2000001ff00 */
[----:B------:R-:W-:Y:S01]  /*1360*/  USEL UR15, UR6, UR7, UP0 ;  /* 0x00000007060f7287 */ /* 0x000fe20008000000 */
[----:B------:R-:W-:Y:S01]  /*1370*/  CS2R R94, SRZ ;  /* 0x00000000005e7805 */ /* 0x000fe2000001ff00 */
[----:B------:R-:W-:Y:S01]  /*1380*/  @UP1 ULDC UR8, c[0x0][0xc4c] ;  /* 0x0003130000081ab9 */ /* 0x000fe20000000800 */
[----:B------:R-:W-:Y:S01]  /*1390*/  CS2R R92, SRZ ;  /* 0x00000000005c7805 */ /* 0x000fe2000001ff00 */
[----:B------:R-:W-:Y:S01]  /*13a0*/  UIMAD.WIDE.U32 UR4, UR11, UR8, URZ ;  /* 0x000000080b0472a5 */ /* 0x000fe2000f8e003f */
[----:B------:R-:W-:Y:S01]  /*13b0*/  CS2R R100, SRZ ;  /* 0x0000000000647805 */ /* 0x000fe2000001ff00 */
[----:B------:R-:W-:Y:S02]  /*13c0*/  UISETP.GE.AND UP0, UPT, UR15, 0x1, UPT ;  /* 0x000000010f00788c */ /* 0x000fe4000bf06270 */
[----:B------:R-:W-:Y:S01]  /*13d0*/  IMAD.U32 R106, RZ, RZ, UR15 ;  /* 0x0000000fff6a7e24 */ /* 0x000fe2000f8e00ff */
[----:B------:R-:W-:Y:S01]  /*13e0*/  @UP1 ULDC UR8, c[0x0][0xc50] ;  /* 0x0003140000081ab9 */ /* 0x000fe20000000800 */
[----:B------:R-:W-:Y:S01]  /*13f0*/  CS2R R102, SRZ ;  /* 0x0000000000667805 */ /* 0x000fe2000001ff00 */
[----:B------:R-:W-:Y:S01]  /*1400*/  @UP1 USHF.R.U32.HI UR14, URZ, UR8, UR5 ;  /* 0x000000083f0e1299 */ /* 0x000fe20008011605 */
[----:B------:R-:W-:-:S02]  /*1410*/  CS2R R96, SRZ ;  /* 0x0000000000607805 */ /* 0x000fc4000001ff00 */
[----:B------:R-:W-:Y:S02]  /*1420*/  PLOP3.LUT P1, PT, PT, PT, UP0, 0x80, 0x0 ;  /* 0x000000000000781c */ /* 0x000fe40003f2f008 */
[----:B------:R-:W-:Y:S01]  /*1430*/  CS2R R6, SRZ ;  /* 0x0000000000067805 */ /* 0x000fe2000001ff00 */
[----:B------:R-:W-:Y:S01]  /*1440*/  UIADD3 UR4, -UR14, URZ, URZ ;  /* 0x0000003f0e047290 */ /* 0x000fe2000fffe13f */
[----:B------:R-:W-:Y:S01]  /*1450*/  CS2R R104, SRZ ;  /* 0x0000000000687805 */ /* 0x000fe2000001ff00 */
[----:B------:R-:W-:Y:S02]  /*1460*/  IMAD.U32 R184, RZ, RZ, UR14 ;  /* 0x0000000effb87e24 */ /* 0x000fe4000f8e00ff */
[----:B------:R-:W-:-:S06]  /*1470*/  UIMAD UR4, UR9, UR4, UR11 ;  /* 0x00000004090472a4 */ /* 0x000fcc000f8e020b */
[----:B------:R-:W-:Y:S01]  /*1480*/  IMAD.U32 R23, RZ, RZ, UR4 ;  /* 0x00000004ff177e24 */ /* 0x000fe2000f8e00ff */
        /* <DEDUP_REMOVED lines=32> */
.L_x_2245:
[----:B------:R-:W-:Y:S02]  /*1690*/  R2UR UR6, R186 ;  /* 0x00000000ba0672ca */ /* 0x000fe400000e0000 */
[----:B------:R-:W-:-:S11]  /*16a0*/  R2UR UR5, R191 ;  /* 0x00000000bf0572ca */ /* 0x000fd600000e0000 */
[----:B------:R-:W-:Y:S02]  /*16b0*/  ULEA.HI UR4, UR6, UR6, URZ, 0x1 ;  /* 0x0000000606047291 */ /* 0x000fe4000f8f083f */
[----:B------:R-:W-:Y:S02]  /*16c0*/  IMAD.U32 R2, RZ, RZ, UR5 ;  /* 0x00000005ff027e24 */ /* 0x000fe4000f8e00ff */
[----:B------:R-:W-:-:S03]  /*16d0*/  ULOP3.LUT UR4, UR4, 0xfffffffe, URZ, 0xc0, !UPT ;  /* 0xfffffffe04047892 */ /* 0x000fc6000f8ec03f */
[----:B------:R-:W-:Y:S01]  /*16e0*/  ISETP.NE.AND P0, PT, R2, 0x3, PT ;  /* 0x000000030200780c */ /* 0x000fe20003f05270 */
[----:B------:R-:W-:-:S06]  /*16f0*/  UIADD3 UR4, UR6, -UR4, URZ ;  /* 0x8000000406047290 */ /* 0x000fcc000fffe03f */
[----:B------:R-:W-:-:S05]  /*1700*/  IMAD.U32 R0, RZ, RZ, UR4 ;  /* 0x00000004ff007e24 */ /* 0x000fca000f8e00ff */
[----:B------:R-:W-:-:S04]  /*1710*/  SHF.L.U32 R0, R0, 0x1f, RZ ;  /* 0x0000001f00007819 */ /* 0x000fc800000006ff */
[----:B------:R-:W0:Y:S02]  /*1720*/  SYNCS.PHASECHK.TRANS64.TRYWAIT P1, [UR38+0x34800], R0 ;  /* 0x03480000ff0075a7 */ /* 0x000e240008020166 */
[----:B0-----:R-:W-:Y:S05]  /*1730*/  @!P1 BRA `(.L_x_2246) ;  /* 0x000000e800609947 */ /* 0x001fea0003800000 */
.L_x_2396:
[----:B------:R-:W-:Y:S05]  /*1740*/  @!P0 BRA `(.L_x_2247) ;  /* 0x0000000000048947 */ /* 0x000fea0003800000 */
[----:B------:R-:W-:Y:S01]  /*1750*/  BPT.TRAP 0x1 ;  /* 0x000000040000795c */ /* 0x000fe20000300000 */
.L_x_2247:
[----:B------:R-:W-:Y:S02]  /*1760*/  IMAD.U32 R2, RZ, RZ, UR36 ;  /* 0x00000024ff027e24 */ /* 0x000fe4000f8e00ff */
[----:B0-----:R-:W-:-:S03]  /*1770*/  IMAD.U32 R3, RZ, RZ, UR37 ;  /* 0x00000025ff037e24 */ /* 0x001fc6000f8e00ff */
[----:B------:R-:W-:Y:S02]  /*1780*/  LEA R2, R2, UR38, 0x3 ;  /* 0x0000002602027c11 */ /* 0x000fe4000f8e18ff */
[----:B------:R-:W-:-:S04]  /*1790*/  SHF.L.U32 R3, R3, 0x1f, RZ ;  /* 0x0000001f03037819 */ /* 0x000fc800000006ff */
[----:B------:R0:W1:Y:S01]  /*17a0*/  SYNCS.PHASECHK.TRANS64.TRYWAIT P2, [R2+URZ+0x34830], R3 ;  /* 0x03483003020075a7 */ /* 0x000062000804017f */
[----:B------:R-:W-:Y:S05]  /*17b0*/  @!P0 BRA `(.L_x_2248) ;  /* 0x0000000000048947 */ /* 0x000fea0003800000 */
[----:B------:R-:W-:Y:S01]  /*17c0*/  BPT.TRAP 0x1 ;  /* 0x000000040000795c */ /* 0x000fe20000300000 */
.L_x_2248:
[----:B------:R-:W2:Y:S02]  /*17d0*/  S2R R0, SR_TID.X ;  /* 0x0000000000007919 */ /* 0x000ea40000002100 */
[----:B--2---:R-:W-:Y:S01]  /*17e0*/  LOP3.LUT P1, RZ, R0, 0x7f, RZ, 0xc0, !PT ;  /* 0x0000007f00ff7812 */ /* 0x004fe2000782c0ff */
[----:B-1----:R-:W-:-:S12]  /*17f0*/  @P2 BRA `(.L_x_2249) ;  /* 0x0000000000082947 */ /* 0x002fd80003800000 */
[----:B------:R-:W1:Y:S02]  /*1800*/  SYNCS.PHASECHK.TRANS64.TRYWAIT P2, [R2+URZ+0x34830], R3 ;  /* 0x03483003020075a7 */ /* 0x000e64000804017f */
[----:B-1----:R-:W-:Y:S05]  /*1810*/  @!P2 BRA `(.L_x_2250) ;  /* 0x000000e80040a947 */ /* 0x002fea0003800000 */
.L_x_2249:
        /* <DEDUP_REMOVED lines=10> */
[----:B------:R-:W-:Y:S01]  /*18c0*/  VIADD R0, R18, UR60 ;  /* 0x0000003c12007c36 */ /* 0x000fe20008000000 */
[----:B------:R-:W-:Y:S01]  /*18d0*/  UMOV UR53, 0x40000040 ;  /* 0x4000004000357882 */ /* 0x000fe20000000000 */
[----:B------:R-:W-:Y:S01]  /*18e0*/  UMOV UR55, 0x40000040 ;  /* 0x4000004000377882 */ /* 0x000fe20000000000 */
[----:B------:R-:W-:Y:S01]  /*18f0*/  ULOP3.LUT UR39, UR4, 0x10000, URZ, 0xfc, !UPT ;  /* 0x0001000004277892 */ /* 0x000fe2000f8efc3f */
[----:B------:R-:W-:Y:S01]  /*1900*/  R2UR UR6, R106 ;  /* 0x000000006a0672ca */ /* 0x000fe200000e0000 */
[----:B------:R-:W-:Y:S01]  /*1910*/  ULOP3.LUT UR4, UR40, 0x10000, URZ, 0xfc, !UPT ;  /* 0x0001000028047892 */ /* 0x000fe2000f8efc3f */
[----:B01----:R-:W-:Y:S01]  /*1920*/  IMAD.MOV.U32 R3, RZ, RZ, R0 ;  /* 0x000000ffff037224 */ /* 0x003fe200078e0000 */
[----:B------:R-:W-:Y:S01]  /*1930*/  UIMAD UR5, UR36, 0xc00, UR39 ;  /* 0x00000c00240578a4 */ /* 0x000fe2000f8e0227 */
[----:B------:R-:W-:Y:S01]  /*1940*/  @!P1 VIADD R2, R2, 0x34840 ;  /* 0x0003484002029836 */ /* 0x000fe20000000000 */
[----:B------:R-:W-:Y:S01]  /*1950*/  UIADD3 UR56, UR4, 0x2, URZ ;  /* 0x0000000204387890 */ /* 0x000fe2000fffe03f */
[----:B------:R-:W-:Y:S01]  /*1960*/  CS2R R150, SRZ ;  /* 0x0000000000967805 */ /* 0x000fe2000001ff00 */
[----:B------:R-:W-:Y:S01]  /*1970*/  UIADD3 UR58, UR5, 0x2, URZ ;  /* 0x00000002053a7890 */ /* 0x000fe2000fffe03f */
[----:B------:R-:W-:Y:S01]  /*1980*/  CS2R R148, SRZ ;  /* 0x0000000000947805 */ /* 0x000fe2000001ff00 */
[----:B------:R-:W-:Y:S01]  /*1990*/  UMOV UR8, UR4 ;  /* 0x0000000400087c82 */ /* 0x000fe20008000000 */
[----:B------:R-:W-:Y:S01]  /*19a0*/  UMOV UR10, UR5 ;  /* 0x00000005000a7c82 */ /* 0x000fe20008000000 */
[----:B------:R-:W-:Y:S01]  /*19b0*/  UIADD3 UR52, UR4, 0x4, URZ ;  /* 0x0000000404347890 */ /* 0x000fe2000fffe03f */
[----:B------:R-:W-:Y:S01]  /*19c0*/  HGMMA.64x128x16.F32 R24, gdesc[UR8], RZ, !UPT, gsb0 ;  /* 0x01e00000081879f0 */ /* 0x000fe2000c0008ff */
[----:B------:R-:W-:Y:S01]  /*19d0*/  UIADD3 UR54, UR5, 0x4, URZ ;  /* 0x0000000405367890 */ /* 0x000fe2000fffe03f */
[----:B------:R-:W-:Y:S01]  /*19e0*/  IMAD.U32 R8, RZ, RZ, UR8 ;  /* 0x00000008ff087e24 */ /* 0x000fe2000f8e00ff */
[----:B------:R-:W-:Y:S01]  /*19f0*/  UIADD3 UR48, UR4, 0x6, URZ ;  /* 0x0000000604307890 */ /* 0x000fe2000fffe03f */
[----:B------:R-:W-:Y:S01]  /*1a00*/  @!P1 PRMT R2, RZ, 0x654, R2 ;  /* 0x00000654ff029816 */ /* 0x000fe20000000002 */
[----:B------:R-:W-:Y:S01]  /*1a10*/  UIADD3 UR50, UR5, 0x6, URZ ;  /* 0x0000000605327890 */ /* 0x000fe2000fffe03f */
[----:B------:R-:W-:Y:S01]  /*1a20*/  CS2R R146, SRZ ;  /* 0x0000000000927805 */ /* 0x000fe2000001ff00 */
[----:B------:R-:W-:Y:S01]  /*1a30*/  UMOV UR49, 0x40000040 ;  /* 0x4000004000317882 */ /* 0x000fe20000000000 */
[----:B------:R-:W-:Y:S01]  /*1a40*/  UMOV UR51, 0x40000040 ;  /* 0x4000004000337882 */ /* 0x000fe20000000000 */
[----:B------:R-:W-:Y:S01]  /*1a50*/  UIADD3 UR44, UR4, 0x400, URZ ;  /* 0x00000400042c7890 */ /* 0x000fe2000fffe03f */
[----:B------:R-:W-:Y:S01]  /*1a60*/  CS2R R144, SRZ ;  /* 0x0000000000907805 */ /* 0x000fe2000001ff00 */
        /* <DEDUP_REMOVED lines=42> */
[----:B------:R-:W-:Y:S02]  /*1d10*/  ULDC UR4, c[0x0][0x448] ;  /* 0x0001120000047ab9 */ /* 0x000fe40000000800 */
[----:B------:R-:W-:-:S06]  /*1d20*/  UISETP.NE.AND UP0, UPT, UR4, 0x1, UPT ;  /* 0x000000010400788c */ /* 0x000fcc000bf05270 */
[----:B------:R-:W-:-:S05]  /*1d30*/  PLOP3.LUT P2, PT, PT, PT, UP0, 0x80, 0x0 ;  /* 0x000000000000781c */ /* 0x000fca0003f4f008 */
[----:B------:R-:W-:-:S08]  /*1d40*/  @UP0 ULDC UR4, c[0x0][0x44c] ;  /* 0x0001130000040ab9 */ /* 0x000fd00000000800 */
[----:B------:R-:W-:Y:S01]  /*1d50*/  @P2 IMAD.HI.U32 R4, R0, UR4, RZ ;  /* 0x0000000400042c27 */ /* 0x000fe2000f8e00ff */
[----:B------:R-:W-:-:S04]  /*1d60*/  @UP0 ULDC UR4, c[0x0][0x450] ;  /* 0x0001140000040ab9 */ /* 0x000fc80000000800 */
[----:B------:R-:W-:Y:S01]  /*1d70*/  @P2 SHF.R.U32.HI R3, RZ, UR4, R4 ;  /* 0x00000004ff032c19 */ /* 0x000fe20008011604 */
[----:B------:R-:W-:Y:S02]  /*1d80*/  UMOV UR4, 0xffffff80 ;  /* 0xffffff8000047882 */ /* 0x000fe40000000000 */
[----:B------:R-:W-:Y:S02]  /*1d90*/  UIMAD UR4, UR6, UR4, 0x80 ;  /* 0x00000080060474a4 */ /* 0x000fe4000f8e0204 */
[----:B------:R-:W0:Y:S02]  /*1da0*/  SHFL.IDX PT, R7, R3, 0x1, 0x1c1f ;  /* 0x003c1f0003077f89 */ /* 0x000e2400000e0000 */
[----:B------:R-:W-:Y:S02]  /*1db0*/  UIADD3 UR5, UR4, 0x1, URZ ;  /* 0x0000000104057890 */ /* 0x000fe4000fffe03f */
[----:B------:R-:W1:Y:S04]  /*1dc0*/  SHFL.IDX PT, R3, R3, RZ, 0x1c1f ;  /* 0x001c1fff03037589 */ /* 0x000e6800000e0000 */
[----:B------:R-:W-:Y:S01]  /*1dd0*/  IMAD.U32 R0, RZ, RZ, UR5 ;  /* 0x00000005ff007e24 */ /* 0x000fe2000f8e00ff */
[----:B------:R-:W-:-:S03]  /*1de0*/  UMOV UR5, UR60 ;  /* 0x0000003c00057c82 */ /* 0x000fc60008000000 */
[----:B------:R-:W-:Y:S01]  /*1df0*/  IMAD R0, R17, -0x2, R0 ;  /* 0xfffffffe11007824 */ /* 0x000fe200078e0200 */
        /* <DEDUP_REMOVED lines=15> */
[----:B------:R-:W-:Y:S01]  /*1ef0*/  ULDC UR10, c[0x0][0x2f0] ;  /* 0x0000bc00000a7ab9 */ /* 0x000fe20000000800 */
[----:B------:R-:W-:Y:S01]  /*1f00*/  ULDC UR11, c[0x0][0x288] ;  /* 0x0000a200000b7ab9 */ /* 0x000fe20000000800 */
[----:B------:R-:W-:Y:S02]  /*1f10*/  UIMAD UR4, UR61, UR10, UR4 ;  /* 0x0000000a3d0472a4 */ /* 0x000fe4000f8e0204 */
[----:B------:R-:W-:Y:S01]  /*1f20*/  IMAD.U32 R5, RZ, RZ, UR10 ;  /* 0x0000000aff057e24 */ /* 0x000fe2000f8e00ff */
[----:B------:R-:W-:-:S03]  /*1f30*/  UIMAD UR10, UR61, UR10, -UR11 ;  /* 0x0000000a3d0a72a4 */ /* 0x000fc6000f8e0a0b */
[----:B------:R-:W-:Y:S02]  /*1f40*/  IMAD R6, R5, UR61, R0 ;  /* 0x0000003d05067c24 */ /* 0x000fe4000f8e0200 */
[----:B------:R-:W-:Y:S01]  /*1f50*/  IMAD.U32 R4, RZ, RZ, UR4 ;  /* 0x00000004ff047e24 */ /* 0x000fe2000f8e00ff */
[----:B------:R-:W-:Y:S02]  /*1f60*/  ULDC UR4, c[0x0][0x988] ;  /* 0x0002620000047ab9 */ /* 0x000fe40000000800 */
[----:B0-----:R-:W-:Y:S01]  /*1f70*/  IADD3 R0, R7, -UR11, R6 ;  /* 0x8000000b07007c10 */ /* 0x001fe2000fffe006 */
[----:B------:R-:W-:Y:S02]  /*1f80*/  IMAD R5, R17, -0x2, R4 ;  /* 0xfffffffe11057824 */ /* 0x000fe400078e0204 */
[----:B------:R-:W-:Y:S01]  /*1f90*/  VIADD R6, R6, -UR11 ;  /* 0x8000000b06067c36 */ /* 0x000fe20008000000 */
[----:B------:R-:W-:Y:S02]  /*1fa0*/  @UP0 ULDC UR11, c[0x0][0x450] ;  /* 0x00011400000b0ab9 */ /* 0x000fe40000000800 */
[----:B------:R-:W-:-:S02]  /*1fb0*/  VIMNMX R0, R5, R0, PT ;  /* 0x0000000005007248 */ /* 0x000fc40003fe0100 */
[----:B-1----:R-:W-:Y:S02]  /*1fc0*/  VIADDMNMX R5, R3, R6, R5, PT ;  /* 0x0000000603057246 */ /* 0x002fe40003800105 */
[C---:B------:R-:W-:Y:S02]  /*1fd0*/  ISETP.GT.AND P3, PT, R0.reuse, RZ, PT ;  /* 0x000000ff0000720c */ /* 0x040fe40003f64270 */
[C---:B------:R-:W-:Y:S02]  /*1fe0*/  ISETP.GT.AND P4, PT, R0.reuse, 0x1, PT ;  /* 0x000000010000780c */ /* 0x040fe40003f84270 */
[----:B------:R-:W-:Y:S01]  /*1ff0*/  ISETP.GT.AND P5, PT, R0, 0x8, PT ;  /* 0x000000080000780c */ /* 0x000fe20003fa4270 */
        /* <DEDUP_REMOVED lines=19> */
[----:B------:R-:W-:Y:S01]  /*2130*/  FSEL R7, R26, -INF , P3 ;  /* 0xff8000001a077808 */ /* 0x000fe20001800000 */
[----:B------:R0:W-:Y:S01]  /*2140*/  @!P1 SYNCS.ARRIVE.TRANS64.RED.A1T0 RZ, [R2+URZ], RZ ;  /* 0x000000ff02ff99a7 */ /* 0x0001e2000810043f */
[----:B------:R-:W-:Y:S02]  /*2150*/  FSEL R27, R27, -INF , P4 ;  /* 0xff8000001b1b7808 */ /* 0x000fe40002000000 */
[----:B------:R-:W-:Y:S02]  /*2160*/  ISETP.GT.AND P3, PT, R0, 0x9, PT ;  /* 0x000000090000780c */ /* 0x000fe40003f64270 */
[----:B------:R-:W-:-:S02]  /*2170*/  FSEL R11, R30, -INF , P5 ;  /* 0xff8000001e0b7808 */ /* 0x000fc40002800000 */
[----:B------:R-:W-:Y:S02]  /*2180*/  FMNMX.FTZ R4, R7, R27, !PT ;  /* 0x0000001b07047209 */ /* 0x000fe40007810000 */
[C---:B------:R-:W-:Y:S02]  /*2190*/  ISETP.GT.AND P4, PT, R0.reuse, 0x10, PT ;  /* 0x000000100000780c */ /* 0x040fe40003f84270 */
[----:B------:R-:W-:Y:S02]  /*21a0*/  FSEL R31, R31, -INF , P3 ;  /* 0xff8000001f1f7808 */ /* 0x000fe40001800000 */
[----:B------:R-:W-:Y:S02]  /*21b0*/  FMNMX.FTZ R4, R11, R4, !PT ;  /* 0x000000040b047209 */ /* 0x000fe40007810000 */
        /* <DEDUP_REMOVED lines=78> */
[----:B------:R-:W-:Y:S01]  /*26a0*/  ISETP.GT.AND P3, PT, R0, 0x79, PT ;  /* 0x000000790000780c */ /* 0x000fe20003f64270 */
[----:B------:R-:W-:Y:S01]  /*26b0*/  IMAD.U32 R0, RZ, RZ, UR4 ;  /* 0x00000004ff007e24 */ /* 0x000fe2000f8e00ff */
[----:B------:R-:W-:Y:S01]  /*26c0*/  FSEL R121, R86, -INF , P4 ;  /* 0xff80000056797808 */ /* 0x000fe20002000000 */
[----:B------:R-:W-:Y:S01]  /*26d0*/  UIADD3 UR4, UR6, -0x2, URZ ;  /* 0xfffffffe06047890 */ /* 0x000fe2000fffe03f */
[----:B------:R-:W-:-:S02]  /*26e0*/  FMNMX.FTZ R4, R83, R4, !PT ;  /* 0x0000000453047209 */ /* 0x000fc40007810000 */
[----:B------:R-:W-:Y:S01]  /*26f0*/  FSEL R87, R87, -INF , P3 ;  /* 0xff80000057577808 */ /* 0x000fe20001800000 */
[----:B------:R-:W-:Y:S01]  /*2700*/  @UP0 ULDC UR6, c[0x0][0x44c] ;  /* 0x0001130000060ab9 */ /* 0x000fe20000000800 */
[----:B------:R-:W-:Y:S01]  /*2710*/  FMNMX.FTZ R4, R121, R4, !PT ;  /* 0x0000000479047209 */ /* 0x000fe20007810000 */
[----:B------:R-:W-:Y:S01]  /*2720*/  UIMAD.WIDE.U32 UR6, UR60, UR6, URZ ;  /* 0x000000063c0672a5 */ /* 0x000fe2000f8e003f */
[----:B------:R-:W-:Y:S02]  /*2730*/  ISETP.GT.AND P4, PT, R5, 0x1, PT ;  /* 0x000000010500780c */ /* 0x000fe40003f84270 */
[----:B------:R-:W-:Y:S01]  /*2740*/  FMNMX.FTZ R10, R87, R4, !PT ;  /* 0x00000004570a7209 */ /* 0x000fe20007810000 */
[----:B------:R-:W-:Y:S01]  /*2750*/  @UP0 USHF.R.U32.HI UR5, URZ, UR11, UR7 ;  /* 0x0000000b3f050299 */ /* 0x000fe20008011607 */
[----:B------:R-:W-:Y:S02]  /*2760*/  ISETP.GT.AND P5, PT, R5, 0x8, PT ;  /* 0x000000080500780c */ /* 0x000fe40003fa4270 */
[----:B------:R-:W-:Y:S01]  /*2770*/  FSEL R25, R25, -INF , P4 ;  /* 0xff80000019197808 */ /* 0x000fe20002000000 */
[----:B------:R-:W1:Y:S01]  /*2780*/  SHFL.BFLY PT, R13, R10, 0x2, 0x1f ;  /* 0x0c401f000a0d7f89 */ /* 0x000e6200000e0000 */
[----:B------:R-:W-:Y:S01]  /*2790*/  ISETP.GT.AND P4, PT, R5, 0x10, PT ;  /* 0x000000100500780c */ /* 0x000fe20003f84270 */
[----:B------:R-:W-:-:S04]  /*27a0*/  UIADD3 UR10, UR10, UR5, URZ ;  /* 0x000000050a0a7290 */ /* 0x000fc8000fffe03f */
[----:B------:R-:W-:-:S04]  /*27b0*/  USHF.R.S32.HI UR5, URZ, 0x1f, UR10 ;  /* 0x0000001f3f057899 */ /* 0x000fc8000801140a */
[----:B------:R-:W-:-:S04]  /*27c0*/  ULEA.HI UR5, UR5, UR10, URZ, 0x7 ;  /* 0x0000000a05057291 */ /* 0x000fc8000f8f383f */
[----:B------:R-:W-:-:S04]  /*27d0*/  USHF.R.S32.HI UR5, URZ, 0x7, UR5 ;  /* 0x000000073f057899 */ /* 0x000fc80008011405 */
[----:B------:R-:W-:-:S04]  /*27e0*/  UISETP.LT.AND UP1, UPT, URZ, UR5, UPT ;  /* 0x000000053f00728c */ /* 0x000fc8000bf21270 */
[----:B------:R-:W-:Y:S01]  /*27f0*/  USEL UR11, URZ, UR5, !UP1 ;  /* 0x000000053f0b7287 */ /* 0x000fe2000c800000 */
[----:B-1----:R-:W-:-:S03]  /*2800*/  FMNMX.FTZ R13, R10, R13, !PT ;  /* 0x0000000d0a0d7209 */ /* 0x002fc60007810000 */
[----:B------:R-:W-:Y:S02]  /*2810*/  UISETP.GE.AND UP1, UPT, UR4, UR11, UPT ;  /* 0x0000000b0400728c */ /* 0x000fe4000bf26270 */
[----:B------:R-:W1:Y:S02]  /*2820*/  SHFL.BFLY PT, R4, R13, 0x1, 0x1f ;  /* 0x0c201f000d047f89 */ /* 0x000e6400000e0000 */
[----:B-1----:R-:W-:Y:S02]  /*2830*/  FMNMX.FTZ R4, R13, R4, !PT ;  /* 0x000000040d047209 */ /* 0x002fe40007810000 */
[----:B------:R-:W-:Y:S02]  /*2840*/  FSEL R13, R32, -INF , P4 ;  /* 0xff800000200d7808 */ /* 0x000fe40002000000 */
[C---:B------:R-:W-:Y:S01]  /*2850*/  FSETP.NEU.FTZ.AND P3, PT, R4.reuse, -INF , PT ;  /* 0xff8000000400780b */ /* 0x040fe20003f7d000 */
[----:B------:R-:W-:Y:S01]  /*2860*/  FMUL.FTZ R12, R4, R0 ;  /* 0x00000000040c7220 */ /* 0x000fe20000410000 */
[----:B------:R-:W-:-:S04]  /*2870*/  ISETP.GT.AND P4, PT, R5, 0x18, PT ;  /* 0x000000180500780c */ /* 0x000fc80003f84270 */
[----:B------:R-:W-:Y:S02]  /*2880*/  FSEL R38, R12, RZ, P3 ;  /* 0x000000ff0c267208 */ /* 0x000fe40001800000 */
[----:B------:R-:W-:-:S03]  /*2890*/  ISETP.GT.AND P3, PT, R5, RZ, PT ;  /* 0x000000ff0500720c */ /* 0x000fc60003f64270 */
[-CC-:B------:R-:W-:Y:S01]  /*28a0*/  FFMA.FTZ R183, R11, R0.reuse, -R38.reuse ;  /* 0x000000000bb77223 */ /* 0x180fe20000010826 */
[----:B------:R-:W-:Y:S01]  /*28b0*/  FSEL R3, R24, -INF , P3 ;  /* 0xff80000018037808 */ /* 0x000fe20001800000 */
[-CC-:B------:R-:W-:Y:S01]  /*28c0*/  FFMA.FTZ R177, R15, R0.reuse, -R38.reuse ;  /* 0x000000000fb17223 */ /* 0x180fe20000010826 */
[----:B------:R-:W-:Y:S01]  /*28d0*/  ISETP.GT.AND P3, PT, R5, 0x9, PT ;  /* 0x000000090500780c */ /* 0x000fe20003f64270 */
[-CC-:B------:R-:W-:Y:S01]  /*28e0*/  FFMA.FTZ R27, R27, R0.reuse, -R38.reuse ;  /* 0x000000001b1b7223 */ /* 0x180fe20000010826 */
[----:B------:R-:W-:Y:S01]  /*28f0*/  FSEL R11, R28, -INF , P5 ;  /* 0xff8000001c0b7808 */ /* 0x000fe20002800000 */
[-CC-:B------:R-:W-:Y:S01]  /*2900*/  FFMA.FTZ R10, R31, R0.reuse, -R38.reuse ;  /* 0x000000001f0a7223 */ /* 0x180fe20000010826 */
[----:B------:R-:W-:Y:S01]  /*2910*/  FMNMX.FTZ R12, R3, R25, !PT ;  /* 0x00000019030c7209 */ /* 0x000fe20007810000 */
[----:B------:R1:W-:Y:S01]  /*2920*/  MUFU.EX2 R6, R27 ;  /* 0x0000001b00067308 */ /* 0x0003e20000000800 */
[----:B------:R-:W-:Y:S01]  /*2930*/  FSEL R29, R29, -INF , P3 ;  /* 0xff8000001d1d7808 */ /* 0x000fe20001800000 */
[--C-:B------:R-:W-:Y:S01]  /*2940*/  FFMA.FTZ R35, R35, R0, -R38.reuse ;  /* 0x0000000023237223 */ /* 0x100fe20000010826 */
[----:B------:R-:W-:Y:S01]  /*2950*/  FMNMX.FTZ R12, R11, R12, !PT ;  /* 0x0000000c0b0c7209 */ /* 0x000fe20007810000 */
[-CC-:B------:R-:W-:Y:S01]  /*2960*/  FFMA.FTZ R39, R39, R0.reuse, -R38.reuse ;  /* 0x0000000027277223 */ /* 0x180fe20000010826 */
[----:B------:R-:W-:Y:S01]  /*2970*/  ISETP.GT.AND P3, PT, R5, 0x11, PT ;  /* 0x000000110500780c */ /* 0x000fe20003f64270 */
[--C-:B------:R-:W-:Y:S01]  /*2980*/  FFMA.FTZ R43, R43, R0, -R38.reuse ;  /* 0x000000002b2b7223 */ /* 0x100fe20000010826 */
[----:B------:R-:W-:Y:S01]  /*2990*/  FMNMX.FTZ R12, R29, R12, !PT ;  /* 0x0000000c1d0c7209 */ /* 0x000fe20007810000 */
[-CC-:B------:R-:W-:Y:S01]  /*29a0*/  FFMA.FTZ R181, R7, R0.reuse, -R38.reuse ;  /* 0x0000000007b57223 */ /* 0x180fe20000010826 */
[----:B------:R-:W-:Y:S01]  /*29b0*/  FSEL R33, R33, -INF , P3 ;  /* 0xff80000021217808 */ /* 0x000fe20001800000 */
[--C-:B------:R-:W-:Y:S01]  /*29c0*/  FFMA.FTZ R7, R47, R0, -R38.reuse ;  /* 0x000000002f077223 */ /* 0x100fe20000010826 */
[----:B------:R-:W-:Y:S01]  /*29d0*/  FMNMX.FTZ R12, R13, R12, !PT ;  /* 0x0000000c0d0c7209 */ /* 0x000fe20007810000 */
[----:B------:R-:W-:Y:S01]  /*29e0*/  MUFU.EX2 R183, R183 ;  /* 0x000000b700b77308 */ /* 0x000fe20000000800 */
[----:B------:R-:W-:Y:S01]  /*29f0*/  ISETP.GT.AND P3, PT, R5, 0x19, PT ;  /* 0x000000190500780c */ /* 0x000fe20003f64270 */
[-CC-:B------:R-:W-:Y:S01]  /*2a00*/  FFMA.FTZ R179, R89, R0.reuse, -R38.reuse ;  /* 0x0000000059b37223 */ /* 0x180fe20000010826 */
[----:B------:R-:W-:Y:S01]  /*2a10*/  FSEL R15, R36, -INF , P4 ;  /* 0xff800000240f7808 */ /* 0x000fe20002000000 */
[--C-:B------:R-:W-:Y:S01]  /*2a20*/  FFMA.FTZ R173, R91, R0, -R38.reuse ;  /* 0x000000005bad7223 */ /* 0x100fe20000010826 */
[----:B------:R-:W-:Y:S01]  /*2a30*/  FMNMX.FTZ R14, R33, R12, !PT ;  /* 0x0000000c210e7209 */ /* 0x000fe20007810000 */
[-CC-:B------:R-:W-:Y:S01]  /*2a40*/  FFMA.FTZ R175, R93, R0.reuse, -R38.reuse ;  /* 0x000000005daf7223 */ /* 0x180fe20000010826 */
[----:B------:R-:W-:Y:S01]  /*2a50*/  ISETP.GT.AND P4, PT, R5, 0x20, PT ;  /* 0x000000200500780c */ /* 0x000fe20003f84270 */
[----:B------:R-:W-:Y:S01]  /*2a60*/  MUFU.EX2 R12, R35 ;  /* 0x00000023000c7308 */ /* 0x000fe20000000800 */
[----:B------:R-:W-:Y:S01]  /*2a70*/  FSEL R37, R37, -INF , P3 ;  /* 0xff80000025257808 */ /* 0x000fe20001800000 */
[--C-:B------:R-:W-:Y:S01]  /*2a80*/  FFMA.FTZ R169, R95, R0, -R38.reuse ;  /* 0x000000005fa97223 */ /* 0x100fe20000010826 */
[----:B------:R-:W-:Y:S01]  /*2a90*/  FMNMX.FTZ R14, R15, R14, !PT ;  /* 0x0000000e0f0e7209 */ /* 0x000fe20007810000 */
[-CC-:B------:R-:W-:Y:S01]  /*2aa0*/  FFMA.FTZ R97, R97, R0.reuse, -R38.reuse ;  /* 0x0000000061617223 */ /* 0x180fe20000010826 */
[----:B------:R-:W-:Y:S01]  /*2ab0*/  ISETP.GT.AND P3, PT, R5, 0x21, PT ;  /* 0x000000210500780c */ /* 0x000fe20003f64270 */
[--C-:B------:R-:W-:Y:S01]  /*2ac0*/  FFMA.FTZ R171, R99, R0, -R38.reuse ;  /* 0x0000000063ab7223 */ /* 0x100fe20000010826 */
[----:B------:R-:W-:Y:S01]  /*2ad0*/  FSEL R21, R40, -INF , P4 ;  /* 0xff80000028157808 */ /* 0x000fe20002000000 */
[----:B------:R-:W2:Y:S01]  /*2ae0*/  MUFU.EX2 R181, R181 ;  /* 0x000000b500b57308 */ /* 0x000ea20000000800 */
[----:B------:R-:W-:Y:S01]  /*2af0*/  FMNMX.FTZ R14, R37, R14, !PT ;  /* 0x0000000e250e7209 */ /* 0x000fe20007810000 */
[-CC-:B------:R-:W-:Y:S01]  /*2b00*/  FFMA.FTZ R101, R101, R0.reuse, -R38.reuse ;  /* 0x0000000065657223 */ /* 0x180fe20000010826 */
[----:B------:R-:W-:Y:S01]  /*2b10*/  ISETP.GT.AND P4, PT, R5, 0x28, PT ;  /* 0x000000280500780c */ /* 0x000fe20003f84270 */
[-CC-:B------:R-:W-:Y:S01]  /*2b20*/  FFMA.FTZ R165, R103, R0.reuse, -R38.reuse ;  /* 0x0000000067a57223 */ /* 0x180fe20000010826 */
[----:B------:R-:W-:Y:S01]  /*2b30*/  FSEL R41, R41, -INF , P3 ;  /* 0xff80000029297808 */ /* 0x000fe20001800000 */
[--C-:B------:R-:W-:Y:S01]  /*2b40*/  FFMA.FTZ R105, R105, R0, -R38.reuse ;  /* 0x0000000069697223 */ /* 0x100fe20000010826 */
[----:B------:R-:W-:Y:S01]  /*2b50*/  FMNMX.FTZ R14, R21, R14, !PT ;  /* 0x0000000e150e7209 */ /* 0x000fe20007810000 */
[----:B------:R-:W-:Y:S01]  /*2b60*/  MUFU.EX2 R10, R10 ;  /* 0x0000000a000a7308 */ /* 0x000fe20000000800 */
[----:B------:R-:W-:Y:S01]  /*2b70*/  ISETP.GT.AND P3, PT, R5, 0x29, PT ;  /* 0x000000290500780c */ /* 0x000fe20003f64270 */
[-CC-:B------:R-:W-:Y:S01]  /*2b80*/  FFMA.FTZ R167, R107, R0.reuse, -R38.reuse ;  /* 0x000000006ba77223 */ /* 0x180fe20000010826 */
[----:B-1----:R-:W-:Y:S01]  /*2b90*/  FSEL R27, R44, -INF , P4 ;  /* 0xff8000002c1b7808 */ /* 0x002fe20002000000 */
[--C-:B------:R-:W-:Y:S01]  /*2ba0*/  FFMA.FTZ R161, R111, R0, -R38.reuse ;  /* 0x000000006fa17223 */ /* 0x100fe20000010826 */
[----:B------:R-:W-:Y:S01]  /*2bb0*/  FMNMX.FTZ R20, R41, R14, !PT ;  /* 0x0000000e29147209 */ /* 0x000fe20007810000 */
[-CC-:B------:R-:W-:Y:S01]  /*2bc0*/  FFMA.FTZ R67, R67, R0.reuse, -R38.reuse ;  /* 0x0000000043437223 */ /* 0x180fe20000010826 */
[----:B------:R-:W-:Y:S01]  /*2bd0*/  ISETP.GT.AND P4, PT, R5, 0x30, PT ;  /* 0x000000300500780c */ /* 0x000fe20003f84270 */
[----:B------:R1:W-:Y:S01]  /*2be0*/  MUFU.EX2 R14, R39 ;  /* 0x00000027000e7308 */ /* 0x0003e20000000800 */
[----:B------:R-:W-:Y:S01]  /*2bf0*/  FSEL R45, R45, -INF , P3 ;  /* 0xff8000002d2d7808 */ /* 0x000fe20001800000 */
[--C-:B------:R-:W-:Y:S01]  /*2c00*/  FFMA.FTZ R163, R113, R0, -R38.reuse ;  /* 0x0000000071a37223 */ /* 0x100fe20000010826 */
[----:B------:R-:W-:Y:S01]  /*2c10*/  FMNMX.FTZ R20, R27, R20, !PT ;  /* 0x000000141b147209 */ /* 0x000fe20007810000 */
[-CC-:B------:R-:W-:Y:S01]  /*2c20*/  FFMA.FTZ R71, R71, R0.reuse, -R38.reuse ;  /* 0x0000000047477223 */ /* 0x180fe20000010826 */
[----:B------:R-:W-:Y:S01]  /*2c30*/  ISETP.GT.AND P3, PT, R5, 0x31, PT ;  /* 0x000000310500780c */ /* 0x000fe20003f64270 */
[----:B------:R-:W-:Y:S01]  /*2c40*/  FFMA.FTZ R115, R115, R0, -R38 ;  /* 0x0000000073737223 */ /* 0x000fe20000010826 */
[----:B------:R-:W-:Y:S01]  /*2c50*/  FSEL R31, R48, -INF , P4 ;  /* 0xff800000301f7808 */ /* 0x000fe20002000000 */
[----:B------:R-:W-:Y:S01]  /*2c60*/  MUFU.EX2 R177, R177 ;  /* 0x000000b100b17308 */ /* 0x000fe20000000800 */
[----:B------:R-:W-:Y:S01]  /*2c70*/  FMNMX.FTZ R20, R45, R20, !PT ;  /* 0x000000142d147209 */ /* 0x000fe20007810000 */
[----:B--2---:R-:W-:Y:S01]  /*2c80*/  FADD.FTZ R48, R181, R6 ;  /* 0x00000006b5307221 */ /* 0x004fe20000010000 */
        /* <DEDUP_REMOVED lines=13> */
[----:B------:R2:W-:Y:S01]  /*2d60*/  MUFU.EX2 R20, R43 ;  /* 0x0000002b00147308 */ /* 0x0005e20000000800 */
[----:B------:R-:W-:Y:S01]  /*2d70*/  FSEL R53, R53, -INF , P3 ;  /* 0xff80000035357808 */ /* 0x000fe20001800000 */
[----:B------:R-:W-:Y:S01]  /*2d80*/  FFMA.FTZ R121, R121, R0, -R38 ;  /* 0x0000000079797223 */ /* 0x000fe20000010826 */
[----:B------:R-:W-:-:S02]  /*2d90*/  FMNMX.FTZ R24, R35, R24, !PT ;  /* 0x0000001823187209 */ /* 0x000fc40007810000 */
[----:B------:R-:W-:Y:S02]  /*2da0*/  CS2R R112, SRZ ;  /* 0x0000000000707805 */ /* 0x000fe4000001ff00 */
[----:B------:R-:W-:Y:S02]  /*2db0*/  ISETP.GT.AND P3, PT, R5, 0x41, PT ;  /* 0x000000410500780c */ /* 0x000fe40003f64270 */
[----:B------:R-:W-:Y:S02]  /*2dc0*/  CS2R R110, SRZ ;  /* 0x00000000006e7805 */ /* 0x000fe4000001ff00 */
[----:B-1----:R-:W-:Y:S01]  /*2dd0*/  FSEL R39, R56, -INF , P4 ;  /* 0xff80000038277808 */ /* 0x002fe20002000000 */
[----:B------:R-:W-:Y:S01]  /*2de0*/  MUFU.EX2 R173, R173 ;  /* 0x000000ad00ad7308 */ /* 0x000fe20000000800 */
[----:B------:R-:W-:Y:S02]  /*2df0*/  FMNMX.FTZ R24, R53, R24, !PT ;  /* 0x0000001835187209 */ /* 0x000fe40007810000 */
[----:B------:R-:W-:-:S02]  /*2e00*/  CS2R R106, SRZ ;  /* 0x00000000006a7805 */ /* 0x000fc4000001ff00 */
[----:B------:R-:W-:Y:S02]  /*2e10*/  ISETP.GT.AND P4, PT, R5, 0x48, PT ;  /* 0x000000480500780c */ /* 0x000fe40003f84270 */
[----:B------:R-:W-:Y:S02]  /*2e20*/  CS2R R102, SRZ ;  /* 0x0000000000667805 */ /* 0x000fe4000001ff00 */
[----:B------:R-:W-:Y:S02]  /*2e30*/  FSEL R57, R57, -INF , P3 ;  /* 0xff80000039397808 */ /* 0x000fe40001800000 */
[----:B------:R-:W-:Y:S02]  /*2e40*/  CS2R R98, SRZ ;  /* 0x0000000000627805 */ /* 0x000fe4000001ff00 */
[----:B------:R-:W-:Y:S01]  /*2e50*/  FMNMX.FTZ R24, R39, R24, !PT ;  /* 0x0000001827187209 */ /* 0x000fe20007810000 */
[----:B------:R-:W-:Y:S01]  /*2e60*/  MUFU.EX2 R175, R175 ;  /* 0x000000af00af7308 */ /* 0x000fe20000000800 */
[----:B------:R-:W-:-:S02]  /*2e70*/  ISETP.GT.AND P3, PT, R5, 0x49, PT ;  /* 0x000000490500780c */ /* 0x000fc40003f64270 */
[----:B------:R-:W-:Y:S02]  /*2e80*/  CS2R R94, SRZ ;  /* 0x00000000005e7805 */ /* 0x000fe4000001ff00 */
[----:B--2---:R-:W-:Y:S02]  /*2e90*/  FSEL R43, R60, -INF , P4 ;  /* 0xff8000003c2b7808 */ /* 0x004fe40002000000 */
[----:B------:R-:W-:Y:S02]  /*2ea0*/  CS2R R92, SRZ ;  /* 0x00000000005c7805 */ /* 0x000fe4000001ff00 */
[----:B------:R-:W-:Y:S02]  /*2eb0*/  FMNMX.FTZ R26, R57, R24, !PT ;  /* 0x00000018391a7209 */ /* 0x000fe40007810000 */
[----:B------:R-:W-:Y:S02]  /*2ec0*/  CS2R R90, SRZ ;  /* 0x00000000005a7805 */ /* 0x000fe4000001ff00 */
[----:B------:R-:W-:Y:S01]  /*2ed0*/  ISETP.GT.AND P4, PT, R5, 0x50, PT ;  /* 0x000000500500780c */ /* 0x000fe20003f84270 */
[----:B------:R-:W-:Y:S01]  /*2ee0*/  MUFU.EX2 R24, R7 ;  /* 0x0000000700187308 */ /* 0x000fe20000000800 */
[----:B------:R-:W-:-:S02]  /*2ef0*/  FSEL R61, R61, -INF , P3 ;  /* 0xff8000003d3d7808 */ /* 0x000fc40001800000 */
[----:B------:R-:W-:Y:S02]  /*2f00*/  CS2R R88, SRZ ;  /* 0x0000000000587805 */ /* 0x000fe4000001ff00 */
[----:B------:R-:W-:Y:S02]  /*2f10*/  FMNMX.FTZ R26, R43, R26, !PT ;  /* 0x0000001a2b1a7209 */ /* 0x000fe40007810000 */
[----:B------:R-:W-:Y:S02]  /*2f20*/  ISETP.GT.AND P3, PT, R5, 0x51, PT ;  /* 0x000000510500780c */ /* 0x000fe40003f64270 */
[----:B------:R-:W-:Y:S01]  /*2f30*/  FSEL R47, R64, -INF , P4 ;  /* 0xff800000402f7808 */ /* 0x000fe20002000000 */
[----:B------:R-:W-:Y:S01]  /*2f40*/  MUFU.EX2 R169, R169 ;  /* 0x000000a900a97308 */ /* 0x000fe20000000800 */
[----:B------:R-:W-:Y:S02]  /*2f50*/  FMNMX.FTZ R26, R61, R26, !PT ;  /* 0x0000001a3d1a7209 */ /* 0x000fe40007810000 */
[----:B------:R-:W-:-:S02]  /*2f60*/  ISETP.GT.AND P4, PT, R5, 0x58, PT ;  /* 0x000000580500780c */ /* 0x000fc40003f84270 */
[----:B------:R-:W-:Y:S02]  /*2f70*/  FSEL R65, R65, -INF , P3 ;  /* 0xff80000041417808 */ /* 0x000fe40001800000 */
[----:B------:R-:W-:Y:S01]  /*2f80*/  FMNMX.FTZ R26, R47, R26, !PT ;  /* 0x0000001a2f1a7209 */ /* 0x000fe20007810000 */
[----:B------:R-:W-:Y:S01]  /*2f90*/  MUFU.EX2 R171, R171 ;  /* 0x000000ab00ab7308 */ /* 0x000fe20000000800 */
[----:B------:R-:W-:Y:S02]  /*2fa0*/  ISETP.GT.AND P3, PT, R5, 0x59, PT ;  /* 0x000000590500780c */ /* 0x000fe40003f64270 */
[----:B------:R-:W-:Y:S02]  /*2fb0*/  FSEL R51, R68, -INF , P4 ;  /* 0xff80000044337808 */ /* 0x000fe40002000000 */
[----:B------:R-:W-:Y:S02]  /*2fc0*/  FMNMX.FTZ R28, R65, R26, !PT ;  /* 0x0000001a411c7209 */ /* 0x000fe40007810000 */
[----:B------:R-:W-:Y:S01]  /*2fd0*/  ISETP.GT.AND P4, PT, R5, 0x60, PT ;  /* 0x000000600500780c */ /* 0x000fe20003f84270 */
[----:B------:R1:W-:Y:S01]  /*2fe0*/  MUFU.EX2 R26, R97 ;  /* 0x00000061001a7308 */ /* 0x0003e20000000800 */
[----:B------:R-:W-:-:S02]  /*2ff0*/  FSEL R69, R69, -INF , P3 ;  /* 0xff80000045457808 */ /* 0x000fc40001800000 */
[----:B------:R-:W-:Y:S02]  /*3000*/  FMNMX.FTZ R28, R51, R28, !PT ;  /* 0x0000001c331c7209 */ /* 0x000fe40007810000 */
[----:B------:R-:W-:Y:S02]  /*3010*/  ISETP.GT.AND P3, PT, R5, 0x61, PT ;  /* 0x000000610500780c */ /* 0x000fe40003f64270 */
[----:B------:R-:W-:Y:S01]  /*3020*/  FSEL R55, R72, -INF , P4 ;  /* 0xff80000048377808 */ /* 0x000fe20002000000 */
[----:B------:R-:W-:Y:S01]  /*3030*/  MUFU.EX2 R165, R165 ;  /* 0x000000a500a57308 */ /* 0x000fe20000000800 */
[----:B------:R-:W-:Y:S02]  /*3040*/  FMNMX.FTZ R28, R69, R28, !PT ;  /* 0x0000001c451c7209 */ /* 0x000fe40007810000 */
[----:B-1----:R-:W-:Y:S02]  /*3050*/  CS2R R96, SRZ ;  /* 0x0000000000607805 */ /* 0x002fe4000001ff00 */
        /* <DEDUP_REMOVED lines=23> */
[----:B------:R-:W-:Y:S01]  /*31d0*/  FSEL R85, R85, -INF , P3 ;  /* 0xff80000055557808 */ /* 0x000fe20001800000 */
[----:B------:R1:W-:Y:S01]  /*31e0*/  MUFU.EX2 R30, R105 ;  /* 0x00000069001e7308 */ /* 0x0003e20000000800 */
[----:B------:R-:W-:-:S02]  /*31f0*/  FMNMX.FTZ R32, R5, R32, !PT ;  /* 0x0000002005207209 */ /* 0x000fc40007810000 */
[----:B------:R-:W-:Y:S02]  /*3200*/  F2FP.F16.F32.PACK_AB R181, R6, R181 ;  /* 0x000000b506b5723e */ /* 0x000fe400000000ff */
[----:B------:R-:W-:Y:S01]  /*3210*/  FMNMX.FTZ R7, R85, R32, !PT ;  /* 0x0000002055077209 */ /* 0x000fe20007810000 */
[-CC-:B------:R-:W-:Y:S01]  /*3220*/  FFMA.FTZ R32, R109, R0.reuse, -R38.reuse ;  /* 0x000000006d207223 */ /* 0x180fe20000010826 */
[----:B------:R-:W-:Y:S01]  /*3230*/  FFMA.FTZ R38, R87, R0, -R38 ;  /* 0x0000000057267223 */ /* 0x000fe20000010826 */
[----:B------:R-:W-:Y:S01]  /*3240*/  MUFU.EX2 R163, R163 ;  /* 0x000000a300a37308 */ /* 0x000fe20000000800 */
[----:B------:R-:W-:Y:S01]  /*3250*/  CS2R R108, SRZ ;  /* 0x00000000006c7805 */ /* 0x000fe2000001ff00 */
[----:B------:R-:W2:Y:S01]  /*3260*/  SHFL.BFLY PT, R34, R7, 0x2, 0x1f ;  /* 0x0c401f0007227f89 */ /* 0x000ea200000e0000 */
[----:B-1----:R-:W-:-:S05]  /*3270*/  CS2R R104, SRZ ;  /* 0x0000000000687805 */ /* 0x002fca000001ff00 */
[----:B------:R-:W-:Y:S08]  /*3280*/  MUFU.EX2 R32, R32 ;  /* 0x0000002000207308 */ /* 0x000ff00000000800 */
[----:B------:R-:W-:Y:S08]  /*3290*/  MUFU.EX2 R40, R71 ;  /* 0x0000004700287308 */ /* 0x000ff00000000800 */
[----:B------:R-:W-:Y:S01]  /*32a0*/  MUFU.EX2 R115, R115 ;  /* 0x0000007300737308 */ /* 0x000fe20000000800 */
[----:B--2---:R-:W-:-:S05]  /*32b0*/  FMNMX.FTZ R34, R7, R34, !PT ;  /* 0x0000002207227209 */ /* 0x004fca0007810000 */
[----:B------:R-:W1:Y:S02]  /*32c0*/  SHFL.BFLY PT, R7, R34, 0x1, 0x1f ;  /* 0x0c201f0022077f89 */ /* 0x000e6400000e0000 */
[----:B------:R-:W2:Y:S08]  /*32d0*/  MUFU.EX2 R42, R75 ;  /* 0x0000004b002a7308 */ /* 0x000eb00000000800 */
[----:B------:R-:W-:Y:S08]  /*32e0*/  MUFU.EX2 R117, R117 ;  /* 0x0000007500757308 */ /* 0x000ff00000000800 */
[----:B------:R-:W3:Y:S01]  /*32f0*/  MUFU.EX2 R44, R79 ;  /* 0x0000004f002c7308 */ /* 0x000ee20000000800 */
[----:B--2---:R-:W-:-:S02]  /*3300*/  F2FP.F16.F32.PACK_AB R157, R42, R115 ;  /* 0x000000732a9d723e */ /* 0x004fc400000000ff */
[----:B-1----:R-:W-:-:S05]  /*3310*/  FMNMX.FTZ R7, R34, R7, !PT ;  /* 0x0000000722077209 */ /* 0x002fca0007810000 */
[----:B------:R-:W-:Y:S01]  /*3320*/  MUFU.EX2 R119, R119 ;  /* 0x0000007700777308 */ /* 0x000fe20000000800 */
[C---:B------:R-:W-:Y:S01]  /*3330*/  FSETP.NEU.FTZ.AND P3, PT, R7.reuse, -INF , PT ;  /* 0xff8000000700780b */ /* 0x040fe20003f7d000 */
[----:B------:R-:W-:-:S06]  /*3340*/  FMUL.FTZ R34, R7, R0 ;  /* 0x0000000007227220 */ /* 0x000fcc0000410000 */
[----:B------:R-:W-:Y:S01]  /*3350*/  MUFU.EX2 R46, R83 ;  /* 0x00000053002e7308 */ /* 0x000fe20000000800 */
[----:B------:R-:W-:Y:S02]  /*3360*/  FSEL R34, R34, RZ, P3 ;  /* 0x000000ff22227208 */ /* 0x000fe40001800000 */
[----:B------:R-:W-:Y:S02]  /*3370*/  PLOP3.LUT P3, PT, PT, PT, UP1, 0x80, 0x0 ;  /* 0x000000000000781c */ /* 0x000fe40003f6f018 */
[----:B---3--:R-:W-:Y:S01]  /*3380*/  F2FP.F16.F32.PACK_AB R159, R44, R117 ;  /* 0x000000752c9f723e */ /* 0x008fe200000000ff */
        /* <DEDUP_REMOVED lines=13> */
[----:B------:R-:W2:Y:S01]  /*3460*/  MUFU.EX2 R3, R3 ;  /* 0x0000000300037308 */ /* 0x000ea20000000800 */
        /* <DEDUP_REMOVED lines=8> */
[----:B------:R-:W-:Y:S01]  /*34f0*/  FADD.FTZ R25, R177, R48 ;  /* 0x00000030b1197221 */ /* 0x000fe20000010000 */
[-CC-:B------:R-:W-:Y:S01]  /*3500*/  FFMA.FTZ R57, R57, R0.reuse, -R34.reuse ;  /* 0x0000000039397223 */ /* 0x180fe20000010822 */
[-CC-:B------:R-:W-:Y:S01]  /*3510*/  FFMA.FTZ R43, R43, R0.reuse, -R34.reuse ;  /* 0x000000002b2b7223 */ /* 0x180fe20000010822 */
[-CC-:B------:R-:W-:Y:S01]  /*3520*/  FFMA.FTZ R61, R61, R0.reuse, -R34.reuse ;  /* 0x000000003d3d7223 */ /* 0x180fe20000010822 */
[----:B------:R-:W-:Y:S01]  /*3530*/  FADD.FTZ R48, R12, R25 ;  /* 0x000000190c307221 */ /* 0x000fe20000010000 */
[-CC-:B------:R-:W-:Y:S01]  /*3540*/  FFMA.FTZ R47, R47, R0.reuse, -R34.reuse ;  /* 0x000000002f2f7223 */ /* 0x180fe20000010822 */
[-C--:B------:R-:W-:Y:S01]  /*3550*/  FFMA.FTZ R65, R65, R0.reuse, -R34 ;  /* 0x0000000041417223 */ /* 0x080fe20000010822 */
[----:B------:R3:W4:Y:S01]  /*3560*/  MUFU.EX2 R182, R29 ;  /* 0x0000001d00b67308 */ /* 0x0007220000000800 */
[----:B------:R-:W-:Y:S01]  /*3570*/  FADD.FTZ R25, R179, R48 ;  /* 0x00000030b3197221 */ /* 0x000fe20000010000 */
[----:B--2---:R-:W-:Y:S01]  /*3580*/  FADD.FTZ R48, R3, R180 ;  /* 0x000000b403307221 */ /* 0x004fe20000010000 */
[-CC-:B------:R-:W-:Y:S01]  /*3590*/  FFMA.FTZ R51, R51, R0.reuse, -R34.reuse ;  /* 0x0000000033337223 */ /* 0x180fe20000010822 */
[----:B------:R-:W-:Y:S01]  /*35a0*/  F2FP.F16.F32.PACK_AB R183, R10, R183 ;  /* 0x000000b70ab7723e */ /* 0x000fe200000000ff */
[----:B------:R-:W-:Y:S01]  /*35b0*/  FADD.FTZ R50, R14, R25 ;  /* 0x000000190e327221 */ /* 0x000fe20000010000 */
[-CC-:B------:R-:W-:Y:S01]  /*35c0*/  FFMA.FTZ R69, R69, R0.reuse, -R34.reuse ;  /* 0x0000000045457223 */ /* 0x180fe20000010822 */
[-C--:B------:R-:W-:Y:S01]  /*35d0*/  FFMA.FTZ R55, R55, R0.reuse, -R34 ;  /* 0x0000000037377223 */ /* 0x080fe20000010822 */
[----:B------:R-:W2:Y:S01]  /*35e0*/  MUFU.EX2 R13, R13 ;  /* 0x0000000d000d7308 */ /* 0x000ea20000000800 */
[----:B-1----:R-:W-:Y:S01]  /*35f0*/  FADD.FTZ R25, R11, R48 ;  /* 0x000000300b197221 */ /* 0x002fe20000010000 */
[----:B---3--:R-:W-:Y:S01]  /*3600*/  FADD.FTZ R29, R173, R50 ;  /* 0x00000032ad1d7221 */ /* 0x008fe20000010000 */
[-CC-:B------:R-:W-:Y:S01]  /*3610*/  FFMA.FTZ R73, R73, R0.reuse, -R34.reuse ;  /* 0x0000000049497223 */ /* 0x180fe20000010822 */
[-CC-:B------:R-:W-:Y:S01]  /*3620*/  FFMA.FTZ R59, R59, R0.reuse, -R34.reuse ;  /* 0x000000003b3b7223 */ /* 0x180fe20000010822 */
[-CC-:B------:R-:W-:Y:S01]  /*3630*/  FFMA.FTZ R77, R77, R0.reuse, -R34.reuse ;  /* 0x000000004d4d7223 */ /* 0x180fe20000010822 */
[----:B------:R-:W-:Y:S01]  /*3640*/  FADD.FTZ R50, R20, R29 ;  /* 0x0000001d14327221 */ /* 0x000fe20000010000 */
[-C--:B------:R-:W-:Y:S01]  /*3650*/  FFMA.FTZ R63, R63, R0.reuse, -R34 ;  /* 0x000000003f3f7223 */ /* 0x080fe20000010822 */
[----:B------:R-:W1:Y:S01]  /*3660*/  MUFU.EX2 R176, R33 ;  /* 0x0000002100b07308 */ /* 0x000e620000000800 */
[----:B----4-:R-:W-:Y:S01]  /*3670*/  FADD.FTZ R48, R182, R25 ;  /* 0x00000019b6307221 */ /* 0x010fe20000010000 */
[----:B------:R-:W-:Y:S01]  /*3680*/  FADD.FTZ R29, R175, R50 ;  /* 0x00000032af1d7221 */ /* 0x000fe20000010000 */
[----:B------:R-:W-:Y:S01]  /*3690*/  FFMA.FTZ R81, R81, R0, -R34 ;  /* 0x0000000051517223 */ /* 0x000fe20000010822 */
[----:B------:R-:W-:-:S02]  /*36a0*/  F2FP.F16.F32.PACK_AB R180, R180, R3 ;  /* 0x00000003b4b4723e */ /* 0x000fc400000000ff */
[----:B------:R-:W-:Y:S01]  /*36b0*/  FADD.FTZ R50, R24, R29 ;  /* 0x0000001d18327221 */ /* 0x000fe20000010000 */
[----:B------:R-:W-:Y:S01]  /*36c0*/  F2FP.F16.F32.PACK_AB R182, R182, R11 ;  /* 0x0000000bb6b6723e */ /* 0x000fe200000000ff */
[----:B------:R-:W3:Y:S01]  /*36d0*/  MUFU.EX2 R15, R15 ;  /* 0x0000000f000f7308 */ /* 0x000ee20000000800 */
[----:B--2---:R-:W-:Y:S01]  /*36e0*/  FADD.FTZ R25, R13, R48 ;  /* 0x000000300d197221 */ /* 0x004fe20000010000 */
[----:B------:R-:W-:Y:S01]  /*36f0*/  FADD.FTZ R29, R169, R50 ;  /* 0x00000032a91d7221 */ /* 0x000fe20000010000 */
[----:B------:R-:W-:Y:S02]  /*3700*/  F2FP.F16.F32.PACK_AB R153, R46, R119 ;  /* 0x000000772e99723e */ /* 0x000fe400000000ff */
[----:B------:R-:W-:Y:S01]  /*3710*/  F2FP.F16.F32.PACK_AB R177, R12, R177 ;  /* 0x000000b10cb1723e */ /* 0x000fe200000000ff */
[----:B------:R-:W-:Y:S01]  /*3720*/  FADD.FTZ R50, R26, R29 ;  /* 0x0000001d1a327221 */ /* 0x000fe20000010000 */
[----:B------:R-:W-:Y:S01]  /*3730*/  F2FP.F16.F32.PACK_AB R179, R14, R179 ;  /* 0x000000b30eb3723e */ /* 0x000fe200000000ff */
[----:B------:R-:W2:Y:S01]  /*3740*/  MUFU.EX2 R178, R37 ;  /* 0x0000002500b27308 */ /* 0x000ea20000000800 */
[----:B-1----:R-:W-:Y:S01]  /*3750*/  FADD.FTZ R48, R176, R25 ;  /* 0x00000019b0307221 */ /* 0x002fe20000010000 */
[----:B------:R-:W-:Y:S01]  /*3760*/  FADD.FTZ R29, R171, R50 ;  /* 0x00000032ab1d7221 */ /* 0x000fe20000010000 */
[----:B------:R-:W-:-:S02]  /*3770*/  F2FP.F16.F32.PACK_AB R173, R20, R173 ;  /* 0x000000ad14ad723e */ /* 0x000fc400000000ff */
[----:B------:R-:W-:Y:S02]  /*3780*/  F2FP.F16.F32.PACK_AB R175, R24, R175 ;  /* 0x000000af18af723e */ /* 0x000fe400000000ff */
[----:B------:R-:W-:Y:S01]  /*3790*/  F2FP.F16.F32.PACK_AB R169, R26, R169 ;  /* 0x000000a91aa9723e */ /* 0x000fe200000000ff */
[----:B------:R-:W1:Y:S01]  /*37a0*/  MUFU.EX2 R21, R21 ;  /* 0x0000001500157308 */ /* 0x000e620000000800 */
[----:B---3--:R-:W-:Y:S01]  /*37b0*/  FADD.FTZ R25, R15, R48 ;  /* 0x000000300f197221 */ /* 0x008fe20000010000 */
[----:B------:R-:W-:Y:S02]  /*37c0*/  F2FP.F16.F32.PACK_AB R171, R28, R171 ;  /* 0x000000ab1cab723e */ /* 0x000fe400000000ff */
[----:B------:R-:W-:-:S04]  /*37d0*/  F2FP.F16.F32.PACK_AB R176, R176, R13 ;  /* 0x0000000db0b0723e */ /* 0x000fc800000000ff */
[----:B------:R-:W0:Y:S01]  /*37e0*/  MUFU.EX2 R172, R41 ;  /* 0x0000002900ac7308 */ /* 0x000e220000000800 */
[C---:B--2---:R-:W-:Y:S01]  /*37f0*/  FADD.FTZ R48, R178.reuse, R25 ;  /* 0x00000019b2307221 */ /* 0x044fe20000010000 */
[----:B------:R-:W-:-:S06]  /*3800*/  F2FP.F16.F32.PACK_AB R178, R178, R15 ;  /* 0x0000000fb2b2723e */ /* 0x000fcc00000000ff */
[----:B------:R-:W2:Y:S01]  /*3810*/  MUFU.EX2 R27, R27 ;  /* 0x0000001b001b7308 */ /* 0x000ea20000000800 */
[----:B-1----:R-:W-:Y:S01]  /*3820*/  FADD.FTZ R25, R21, R48 ;  /* 0x0000003015197221 */ /* 0x002fe20000010000 */
[----:B------:R-:W-:-:S04]  /*3830*/  FADD.FTZ R48, R28, R29 ;  /* 0x0000001d1c307221 */ /* 0x000fc80000010000 */
[----:B------:R-:W-:Y:S01]  /*3840*/  FADD.FTZ R29, R165, R48 ;  /* 0x00000030a51d7221 */ /* 0x000fe20000010000 */
[----:B------:R-:W-:Y:S01]  /*3850*/  F2FP.F16.F32.PACK_AB R165, R30, R165 ;  /* 0x000000a51ea5723e */ /* 0x000fe200000000ff */
[----:B------:R-:W1:Y:S01]  /*3860*/  MUFU.EX2 R174, R45 ;  /* 0x0000002d00ae7308 */ /* 0x000e620000000800 */
[----:B0-----:R-:W-:Y:S01]  /*3870*/  FADD.FTZ R2, R172, R25 ;  /* 0x00000019ac027221 */ /* 0x001fe20000010000 */
[----:B------:R-:W-:Y:S01]  /*3880*/  FADD.FTZ R48, R30, R29 ;  /* 0x0000001d1e307221 */ /* 0x000fe20000010000 */
[----:B------:R-:W-:-:S03]  /*3890*/  F2FP.F16.F32.PACK_AB R172, R172, R21 ;  /* 0x00000015acac723e */ /* 0x000fc600000000ff */
[----:B------:R-:W-:Y:S01]  /*38a0*/  FADD.FTZ R29, R167, R48 ;  /* 0x00000030a71d7221 */ /* 0x000fe20000010000 */
[C---:B------:R-:W-:Y:S01]  /*38b0*/  F2FP.F16.F32.PACK_AB R167, R32.reuse, R167 ;  /* 0x000000a720a7723e */ /* 0x040fe200000000ff */
[----:B------:R-:W0:Y:S01]  /*38c0*/  MUFU.EX2 R31, R31 ;  /* 0x0000001f001f7308 */ /* 0x000e220000000800 */
[----:B--2---:R-:W-:Y:S01]  /*38d0*/  FADD.FTZ R25, R27, R2 ;  /* 0x000000021b197221 */ /* 0x004fe20000010000 */
[----:B------:R-:W-:-:S06]  /*38e0*/  FADD.FTZ R50, R32, R29 ;  /* 0x0000001d20327221 */ /* 0x000fcc0000010000 */
[----:B------:R-:W2:Y:S01]  /*38f0*/  MUFU.EX2 R168, R49 ;  /* 0x0000003100a87308 */ /* 0x000ea20000000800 */
[C---:B-1----:R-:W-:Y:S01]  /*3900*/  FADD.FTZ R2, R174.reuse, R25 ;  /* 0x00000019ae027221 */ /* 0x042fe20000010000 */
[----:B------:R-:W-:-:S06]  /*3910*/  F2FP.F16.F32.PACK_AB R174, R174, R27 ;  /* 0x0000001baeae723e */ /* 0x000fcc00000000ff */
[----:B------:R-:W1:Y:S01]  /*3920*/  MUFU.EX2 R35, R35 ;  /* 0x0000002300237308 */ /* 0x000e620000000800 */
[----:B0-----:R-:W-:Y:S01]  /*3930*/  FADD.FTZ R25, R31, R2 ;  /* 0x000000021f197221 */ /* 0x001fe20000010000 */
[-CC-:B------:R-:W-:Y:S01]  /*3940*/  FFMA.FTZ R2, R5, R0.reuse, -R34.reuse ;  /* 0x0000000005027223 */ /* 0x180fe20000010822 */
[----:B------:R-:W-:-:S05]  /*3950*/  FFMA.FTZ R34, R85, R0, -R34 ;  /* 0x0000000055227223 */ /* 0x000fca0000010822 */
[----:B------:R-:W0:Y:S01]  /*3960*/  MUFU.EX2 R170, R53 ;  /* 0x0000003500aa7308 */ /* 0x000e220000000800 */
[----:B--2---:R-:W-:Y:S01]  /*3970*/  FADD.FTZ R48, R168, R25 ;  /* 0x00000019a8307221 */ /* 0x004fe20000010000 */
[----:B------:R-:W-:Y:S01]  /*3980*/  FADD.FTZ R25, R161, R50 ;  /* 0x00000032a1197221 */ /* 0x000fe20000010000 */
[----:B------:R-:W-:Y:S02]  /*3990*/  F2FP.F16.F32.PACK_AB R161, R36, R161 ;  /* 0x000000a124a1723e */ /* 0x000fe400000000ff */
[----:B------:R-:W-:Y:S01]  /*39a0*/  F2FP.F16.F32.PACK_AB R168, R168, R31 ;  /* 0x0000001fa8a8723e */ /* 0x000fe200000000ff */
[----:B------:R-:W-:Y:S02]  /*39b0*/  FADD.FTZ R50, R36, R25 ;  /* 0x0000001924327221 */ /* 0x000fe40000010000 */
[----:B------:R-:W2:Y:S01]  /*39c0*/  MUFU.EX2 R39, R39 ;  /* 0x0000002700277308 */ /* 0x000ea20000000800 */
[----:B-1----:R-:W-:Y:S01]  /*39d0*/  FADD.FTZ R5, R35, R48 ;  /* 0x0000003023057221 */ /* 0x002fe20000010000 */
[----:B------:R-:W-:Y:S01]  /*39e0*/  FADD.FTZ R25, R163, R50 ;  /* 0x00000032a3197221 */ /* 0x000fe20000010000 */
[----:B------:R-:W-:-:S03]  /*39f0*/  F2FP.F16.F32.PACK_AB R163, R40, R163 ;  /* 0x000000a328a3723e */ /* 0x000fc600000000ff */
[----:B------:R-:W-:Y:S02]  /*3a00*/  FADD.FTZ R10, R40, R25 ;  /* 0x00000019280a7221 */ /* 0x000fe40000010000 */
[----:B------:R-:W1:Y:S01]  /*3a10*/  MUFU.EX2 R164, R57 ;  /* 0x0000003900a47308 */ /* 0x000e620000000800 */
[C---:B0-----:R-:W-:Y:S01]  /*3a20*/  FADD.FTZ R48, R170.reuse, R5 ;  /* 0x00000005aa307221 */ /* 0x041fe20000010000 */
[----:B------:R-:W-:Y:S01]  /*3a30*/  FADD.FTZ R25, R115, R10 ;  /* 0x0000000a73197221 */ /* 0x000fe20000010000 */
[----:B------:R-:W-:Y:S02]  /*3a40*/  F2FP.F16.F32.PACK_AB R170, R170, R35 ;  /* 0x00000023aaaa723e */ /* 0x000fe400000000ff */
[----:B------:R-:W-:Y:S01]  /*3a50*/  CS2R R114, SRZ ;  /* 0x0000000000727805 */ /* 0x000fe2000001ff00 */
[----:B------:R-:W-:Y:S02]  /*3a60*/  FADD.FTZ R10, R42, R25 ;  /* 0x000000192a0a7221 */ /* 0x000fe40000010000 */
[----:B------:R-:W0:Y:S01]  /*3a70*/  MUFU.EX2 R43, R43 ;  /* 0x0000002b002b7308 */ /* 0x000e220000000800 */
[----:B--2---:R-:W-:Y:S01]  /*3a80*/  FADD.FTZ R5, R39, R48 ;  /* 0x0000003027057221 */ /* 0x004fe20000010000 */
[----:B------:R-:W-:Y:S01]  /*3a90*/  FADD.FTZ R25, R117, R10 ;  /* 0x0000000a75197221 */ /* 0x000fe20000010000 */
[----:B------:R-:W-:-:S03]  /*3aa0*/  CS2R R116, SRZ ;  /* 0x0000000000747805 */ /* 0x000fc6000001ff00 */
[----:B------:R-:W-:Y:S02]  /*3ab0*/  FADD.FTZ R10, R44, R25 ;  /* 0x000000192c0a7221 */ /* 0x000fe40000010000 */
[----:B------:R-:W2:Y:S01]  /*3ac0*/  MUFU.EX2 R166, R61 ;  /* 0x0000003d00a67308 */ /* 0x000ea20000000800 */
[C---:B-1----:R-:W-:Y:S01]  /*3ad0*/  FADD.FTZ R6, R164.reuse, R5 ;  /* 0x00000005a4067221 */ /* 0x042fe20000010000 */
[----:B------:R-:W-:Y:S01]  /*3ae0*/  FADD.FTZ R25, R119, R10 ;  /* 0x0000000a77197221 */ /* 0x000fe20000010000 */
[----:B------:R-:W-:Y:S02]  /*3af0*/  F2FP.F16.F32.PACK_AB R164, R164, R39 ;  /* 0x00000027a4a4723e */ /* 0x000fe400000000ff */
[----:B------:R-:W-:Y:S01]  /*3b00*/  CS2R R118, SRZ ;  /* 0x0000000000767805 */ /* 0x000fe2000001ff00 */
[----:B------:R-:W-:Y:S02]  /*3b10*/  FADD.FTZ R10, R46, R25 ;  /* 0x000000192e0a7221 */ /* 0x000fe40000010000 */
        /* <DEDUP_REMOVED lines=24> */
[----:B------:R-:W-:Y:S02]  /*3ca0*/  F2FP.F16.F32.PACK_AB R155, R38, R121 ;  /* 0x00000079269b723e */ /* 0x000fe400000000ff */
[----:B------:R-:W-:-:S04]  /*3cb0*/  CS2R R120, SRZ ;  /* 0x0000000000787805 */ /* 0x000fc8000001ff00 */
        /* <DEDUP_REMOVED lines=9> */
[----:B------:R-:W-:-:S03]  /*3d50*/  F2FP.F16.F32.PACK_AB R152, R152, R63 ;  /* 0x0000003f9898723e */ /* 0x000fc600000000ff */
[----:B-1----:R-:W-:-:S04]  /*3d60*/  FADD.FTZ R6, R2, R11 ;  /* 0x0000000b02067221 */ /* 0x002fc80000010000 */
[C---:B0-----:R-:W-:Y:S01]  /*3d70*/  FADD.FTZ R6, R3.reuse, R6 ;  /* 0x0000000603067221 */ /* 0x041fe20000010000 */
[----:B------:R-:W-:Y:S01]  /*3d80*/  F2FP.F16.F32.PACK_AB R154, R3, R2 ;  /* 0x00000002039a723e */ /* 0x000fe200000000ff */
[----:B------:R-:W-:Y:S02]  /*3d90*/  IMAD.MOV.U32 R2, RZ, RZ, 0x3f800000 ;  /* 0x3f800000ff027424 */ /* 0x000fe400078e00ff */
[----:B------:R-:W-:Y:S01]  /*3da0*/  IMAD.MOV.U32 R3, RZ, RZ, 0x3f800000 ;  /* 0x3f800000ff037424 */ /* 0x000fe200078e00ff */
[----:B------:R-:W-:Y:S06]  /*3db0*/  @!P3 BRA `(.L_x_2251) ;  /* 0x0000002800c0b947 */ /* 0x000fec0003800000 */
[----:B------:R-:W-:Y:S01]  /*3dc0*/  IMAD.MOV.U32 R10, RZ, RZ, R4 ;  /* 0x000000ffff0a7224 */ /* 0x000fe200078e0004 */
[----:B------:R-:W-:Y:S01]  /*3dd0*/  UMOV UR5, UR37 ;  /* 0x0000002500057c82 */ /* 0x000fe20008000000 */
[----:B------:R-:W-:Y:S01]  /*3de0*/  IMAD.MOV.U32 R11, RZ, RZ, R7 ;  /* 0x000000ffff0b7224 */ /* 0x000fe200078e0007 */
[----:B------:R-:W-:Y:S01]  /*3df0*/  UMOV UR6, UR36 ;  /* 0x0000002400067c82 */ /* 0x000fe20008000000 */
[----:B------:R-:W-:Y:S01]  /*3e00*/  IMAD.MOV.U32 R2, RZ, RZ, 0x3f800000 ;  /* 0x3f800000ff027424 */ /* 0x000fe200078e00ff */
[----:B------:R-:W-:Y:S01]  /*3e10*/  ULDC UR42, c[0x0][0x288] ;  /* 0x0000a200002a7ab9 */ /* 0x000fe20000000800 */
[----:B------:R-:W-:-:S07]  /*3e20*/  IMAD.MOV.U32 R151, RZ, RZ, RZ ;  /* 0x000000ffff977224 */ /* 0x000fce00078e00ff */
.L_x_2260:
[----:B------:R-:W-:-:S04]  /*3e30*/  UIADD3 UR7, UR6, 0x1, URZ ;  /* 0x0000000106077890 */ /* 0x000fc8000fffe03f */
[----:B------:R-:W-:-:S04]  /*3e40*/  UISETP.NE.AND UP1, UPT, UR7, 0x2, UPT ;  /* 0x000000020700788c */ /* 0x000fc8000bf25270 */
[----:B------:R-:W-:Y:S02]  /*3e50*/  USEL UR37, URZ, 0x1, UP1 ;  /* 0x000000013f257887 */ /* 0x000fe40008800000 */
[----:B------:R-:W-:Y:S02]  /*3e60*/  USEL UR36, UR7, URZ, UP1 ;  /* 0x0000003f07247287 */ /* 0x000fe40008800000 */
[----:B------:R-:W-:Y:S01]  /*3e70*/  ULOP3.LUT UR37, UR5, UR37, URZ, 0x3c, !UPT ;  /* 0x0000002505257292 */ /* 0x000fe2000f8e3c3f */
[----:B------:R-:W-:Y:S11]  /*3e80*/  @!P0 BRA `(.L_x_2252) ;  /* 0x0000000000048947 */ /* 0x000ff60003800000 */
[----:B------:R-:W-:Y:S01]  /*3e90*/  BPT.TRAP 0x1 ;  /* 0x000000040000795c */ /* 0x000fe20000300000 */
.L_x_2252:
[----:B------:R-:W-:Y:S01]  /*3ea0*/  ULEA UR7, UR36, UR38, 0x3 ;  /* 0x0000002624077291 */ /* 0x000fe2000f8e183f */
[----:B------:R-:W-:-:S05]  /*3eb0*/  IMAD.U32 R0, RZ, RZ, UR37 ;  /* 0x00000025ff007e24 */ /* 0x000fca000f8e00ff */
[----:B------:R-:W-:-:S04]  /*3ec0*/  SHF.L.U32 R0, R0, 0x1f, RZ ;  /* 0x0000001f00007819 */ /* 0x000fc800000006ff */
[----:B------:R0:W1:Y:S01]  /*3ed0*/  SYNCS.PHASECHK.TRANS64.TRYWAIT P3, [UR7+0x34830], R0 ;  /* 0x03483000ff0075a7 */ /* 0x0000620008060147 */
[----:B------:R-:W-:Y:S05]  /*3ee0*/  @!P0 BRA `(.L_x_2253) ;  /* 0x0000000000048947 */ /* 0x000fea0003800000 */
[----:B------:R-:W-:Y:S01]  /*3ef0*/  BPT.TRAP 0x1 ;  /* 0x000000040000795c */ /* 0x000fe20000300000 */
.L_x_2253:
[----:B-1----:R-:W-:Y:S05]  /*3f00*/  @P3 BRA `(.L_x_2254) ;  /* 0x0000000000083947 */ /* 0x002fea0003800000 */
[----:B------:R-:W1:Y:S02]  /*3f10*/  SYNCS.PHASECHK.TRANS64.TRYWAIT P3, [UR7+0x34830], R0 ;  /* 0x03483000ff0075a7 */ /* 0x000e640008060147 */
[----:B-1----:R-:W-:Y:S05]  /*3f20*/  @!P3 BRA `(.L_x_2255) ;  /* 0x000000c00090b947 */ /* 0x002fea0003800000 */
.L_x_2254:
        /* <DEDUP_REMOVED lines=141> */
.L_x_2256:
[----:B------:R-:W-:Y:S01]  /*4800*/  ULEA UR10, UR6, UR38, 0x3 ;  /* 0x00000026060a7291 */ /* 0x000fe2000f8e183f */
[----:B01----:R-:W-:-:S05]  /*4810*/  IMAD.U32 R0, RZ, RZ, UR5 ;  /* 0x00000005ff007e24 */ /* 0x003fca000f8e00ff */
[----:B------:R-:W-:-:S04]  /*4820*/  SHF.L.U32 R0, R0, 0x1f, RZ ;  /* 0x0000001f00007819 */ /* 0x000fc800000006ff */
[----:B------:R0:W1:Y:S01]  /*4830*/  SYNCS.PHASECHK.TRANS64.TRYWAIT P3, [UR10+0x34850], R0 ;  /* 0x03485000ff0075a7 */ /* 0x000062000806014a */
[----:B------:R-:W-:Y:S05]  /*4840*/  @!P0 BRA `(.L_x_2257) ;  /* 0x0000000000048947 */ /* 0x000fea0003800000 */
[----:B------:R-:W-:Y:S01]  /*4850*/  BPT.TRAP 0x1 ;  /* 0x000000040000795c */ /* 0x000fe20000300000 */
.L_x_2257:
[----:B-1----:R-:W-:Y:S05]  /*4860*/  @P3 BRA `(.L_x_2258) ;  /* 0x0000000000083947 */ /* 0x002fea0003800000 */
[----:B------:R-:W1:Y:S02]  /*4870*/  SYNCS.PHASECHK.TRANS64.TRYWAIT P3, [UR10+0x34850], R0 ;  /* 0x03485000ff0075a7 */ /* 0x000e64000806014a */
[----:B-1----:R-:W-:Y:S05]  /*4880*/  @!P3 BRA `(.L_x_2259) ;  /* 0x000000b80050b947 */ /* 0x002fea0003800000 */
.L_x_2258:
[----:B------:R-:W-:Y:S01]  /*4890*/  UIADD3 UR5, UR38, 0x400, URZ ;  /* 0x0000040026057890 */ /* 0x000fe2000fffe03f */
[----:B------:R-:W-:Y:S01]  /*48a0*/  WARPGROUP.ARRIVE ;  /* 0x00000000000079c5 */ /* 0x000fe20000000000 */
[----:B------:R-:W-:Y:S01]  /*48b0*/  UMOV UR15, 0x40000040 ;  /* 0x40000040000f7882 */ /* 0x000fe20000000000 */
[----:B------:R-:W-:Y:S01]  /*48c0*/  VIADD R14, R18, UR60 ;  /* 0x0000003c120e7c36 */ /* 0x000fe20008000000 */
[----:B------:R-:W-:Y:S01]  /*48d0*/  USHF.R.U32.HI UR5, URZ, 0x4, UR5 ;  /* 0x000000043f057899 */ /* 0x000fe20008011605 */
[----:B------:R-:W2:Y:S01]  /*48e0*/  LDC R7, c[0x0][0x2f0] ;  /* 0x0000bc00ff077b82 */ /* 0x000ea20000000800 */
[----:B------:R-:W-:Y:S02]  /*48f0*/  UISETP.GT.AND UP1, UPT, UR4, UR11, UPT ;  /* 0x0000000b0400728c */ /* 0x000fe4000bf24270 */
[----:B------:R-:W-:-:S04]  /*4900*/  ULOP3.LUT UR5, UR5, 0x3fff, URZ, 0xc0, !UPT ;  /* 0x00003fff05057892 */ /* 0x000fc8000f8ec03f */
[----:B------:R-:W-:-:S04]  /*4910*/  ULOP3.LUT UR5, UR5, 0x4000000, URZ, 0xfc, !UPT ;  /* 0x0400000005057892 */ /* 0x000fc8000f8efc3f */
[----:B------:R-:W-:-:S03]  /*4920*/  ULEA UR5, UR6, UR5, 0xb ;  /* 0x0000000506057291 */ /* 0x000fc6000f8e583f */
[----:B------:R-:W-:Y:S02]  /*4930*/  @UP0 ULDC UR6, c[0x0][0x44c] ;  /* 0x0001130000060ab9 */ /* 0x000fe40000000800 */
[----:B01----:R-:W-:Y:S01]  /*4940*/  @P2 IMAD.HI.U32 R0, R14, UR6, RZ ;  /* 0x000000060e002c27 */ /* 0x003fe2000f8e00ff */
[----:B------:R-:W-:Y:S01]  /*4950*/  @UP0 ULDC UR6, c[0x0][0x450] ;  /* 0x0001140000060ab9 */ /* 0x000fe20000000800 */
[----:B------:R-:W-:Y:S02]  /*4960*/  UMOV UR14, UR5 ;  /* 0x00000005000e7c82 */ /* 0x000fe40008000000 */
[----:B------:R-:W-:Y:S01]  /*4970*/  HGMMA.64x128x16.F32 R88, R180, gdesc[UR12].tnspB, R88, gsb0 ;  /* 0x41e0000cb4587df0 */ /* 0x000fe20008000858 */
[----:B------:R-:W-:Y:S01]  /*4980*/  UIADD3 UR14, UR5, 0x80, URZ ;  /* 0x00000080050e7890 */ /* 0x000fe2000fffe03f */
[----:B------:R-:W-:Y:S01]  /*4990*/  @P2 SHF.R.U32.HI R14, RZ, UR6, R0 ;  /* 0x00000006ff0e2c19 */ /* 0x000fe20008011600 */
[----:B------:R-:W-:Y:S01]  /*49a0*/  UMOV UR15, 0x40000040 ;  /* 0x40000040000f7882 */ /* 0x000fe20000000000 */
[----:B------:R-:W-:-:S02]  /*49b0*/  UMOV UR6, 0xffffff80 ;  /* 0xffffff8000067882 */ /* 0x000fc40000000000 */
[----:B------:R-:W-:Y:S01]  /*49c0*/  UIMAD UR6, UR4, UR6, 0x1 ;  /* 0x00000001040674a4 */ /* 0x000fe2000f8e0206 */
[----:B------:R-:W0:Y:S01]  /*49d0*/  SHFL.IDX PT, R3, R14, 0x1, 0x1c1f ;  /* 0x003c1f000e037f89 */ /* 0x000e2200000e0000 */
[----:B------:R-:W-:-:S04]  /*49e0*/  UIADD3 UR4, UR4, -0x1, URZ ;  /* 0xffffffff04047890 */ /* 0x000fc8000fffe03f */
[----:B------:R-:W-:Y:S01]  /*49f0*/  IMAD.U32 R2, RZ, RZ, UR6 ;  /* 0x00000006ff027e24 */ /* 0x000fe2000f8e00ff */
[----:B------:R-:W-:-:S03]  /*4a00*/  UIADD3 UR6, UR5, 0x380, URZ ;  /* 0x0000038005067890 */ /* 0x000fc6000fffe03f */
[----:B------:R-:W-:-:S04]  /*4a10*/  IMAD R2, R17, -0x2, R2 ;  /* 0xfffffffe11027824 */ /* 0x000fc800078e0202 */
[----:B--2---:R-:W-:-:S05]  /*4a20*/  IMAD R2, R7, UR61, R2 ;  /* 0x0000003d07027c24 */ /* 0x004fca000f8e0202 */
[----:B0-----:R-:W-:-:S04]  /*4a30*/  IADD3 R0, R3, -UR42, R2 ;  /* 0x8000002a03007c10 */ /* 0x001fc8000fffe002 */
[C---:B------:R-:W-:Y:S02]  /*4a40*/  ISETP.GT.AND P3, PT, R0.reuse, RZ, PT ;  /* 0x000000ff0000720c */ /* 0x040fe40003f64270 */
[----:B------:R-:W-:-:S04]  /*4a50*/  ISETP.GT.AND P4, PT, R0, 0x1, PT ;  /* 0x000000010000780c */ /* 0x000fc80003f84270 */
[----:B------:R-:W-:Y:S02]  /*4a60*/  FSEL R199, R27, -INF , P4 ;  /* 0xff8000001bc77808 */ /* 0x000fe40002000000 */
[----:B------:R-:W-:-:S04]  /*4a70*/  ISETP.GT.AND P4, PT, R0, 0x9, PT ;  /* 0x000000090000780c */ /* 0x000fc80003f84270 */
[----:B------:R-:W-:Y:S02]  /*4a80*/  FSEL R197, R31, -INF , P4 ;  /* 0xff8000001fc57808 */ /* 0x000fe40002000000 */
[----:B------:R-:W-:-:S04]  /*4a90*/  ISETP.GT.AND P4, PT, R0, 0x11, PT ;  /* 0x000000110000780c */ /* 0x000fc80003f84270 */
[----:B------:R-:W-:Y:S02]  /*4aa0*/  FSEL R195, R35, -INF , P4 ;  /* 0xff80000023c37808 */ /* 0x000fe40002000000 */
[----:B------:R-:W-:Y:S01]  /*4ab0*/  ISETP.GT.AND P4, PT, R0, 0x19, PT ;  /* 0x000000190000780c */ /* 0x000fe20003f84270 */
[----:B------:R-:W-:Y:S02]  /*4ac0*/  WARPGROUP.DEPBAR.LE gsb0, 0x0 ;  /* 0x00008000000079c5 */ /* 0x000fe40000010000 */
[----:B------:R-:W-:Y:S01]  /*4ad0*/  WARPGROUP.ARRIVE ;  /* 0x00000000000079c5 */ /* 0x000fe20000000000 */
[----:B------:R-:W-:Y:S02]  /*4ae0*/  FSEL R181, R26, -INF , P3 ;  /* 0xff8000001ab57808 */ /* 0x000fe40001800000 */
[----:B------:R-:W-:Y:S02]  /*4af0*/  ISETP.GT.AND P3, PT, R0, 0x8, PT ;  /* 0x000000080000780c */ /* 0x000fe40003f64270 */
[----:B------:R-:W-:Y:S01]  /*4b00*/  FMNMX.FTZ R4, R181, R10, !PT ;  /* 0x0000000ab5047209 */ /* 0x000fe20007810000 */
[----:B------:R-:W-:Y:S01]  /*4b10*/  HGMMA.64x128x16.F32 R88, R176, gdesc[UR12].tnspB, R88, gsb0 ;  /* 0x41e0000cb0587df0 */ /* 0x000fe20008000858 */
[----:B------:R-:W-:Y:S01]  /*4b20*/  UIADD3 UR14, UR5, 0x100, URZ ;  /* 0x00000100050e7890 */ /* 0x000fe2000fffe03f */
[----:B------:R-:W-:Y:S01]  /*4b30*/  FSEL R183, R30, -INF , P3 ;  /* 0xff8000001eb77808 */ /* 0x000fe20001800000 */
[----:B------:R-:W-:Y:S01]  /*4b40*/  UMOV UR15, 0x40000040 ;  /* 0x40000040000f7882 */ /* 0x000fe20000000000 */
[----:B------:R-:W-:-:S02]  /*4b50*/  FMNMX.FTZ R4, R199, R4, !PT ;  /* 0x00000004c7047209 */ /* 0x000fc40007810000 */
[----:B------:R-:W-:Y:S02]  /*4b60*/  ISETP.GT.AND P3, PT, R0, 0x10, PT ;  /* 0x000000100000780c */ /* 0x000fe40003f64270 */
[----:B------:R-:W-:-:S04]  /*4b70*/  FMNMX.FTZ R4, R183, R4, !PT ;  /* 0x00000004b7047209 */ /* 0x000fc80007810000 */
[----:B------:R-:W-:Y:S01]  /*4b80*/  FMNMX.FTZ R4, R197, R4, !PT ;  /* 0x00000004c5047209 */ /* 0x000fe20007810000 */
        /* <DEDUP_REMOVED lines=10> */
[C---:B------:R-:W-:Y:S02]  /*4c30*/  ISETP.GT.AND P3, PT, R0.reuse, 0x20, PT ;  /* 0x000000200000780c */ /* 0x040fe40003f64270 */
[----:B------:R-:W-:Y:S01]  /*4c40*/  FMNMX.FTZ R4, R179, R4, !PT ;  /* 0x00000004b3047209 */ /* 0x000fe20007810000 */
[----:B------:R-:W-:Y:S02]  /*4c50*/  WARPGROUP.DEPBAR.LE gsb0, 0x0 ;  /* 0x00008000000079c5 */ /* 0x000fe40000010000 */
[----:B------:R-:W-:Y:S01]  /*4c60*/  WARPGROUP.ARRIVE ;  /* 0x00000000000079c5 */ /* 0x000fe20000000000 */
[----:B------:R-:W-:Y:S02]  /*4c70*/  FSEL R175, R39, -INF , P4 ;  /* 0xff80000027af7808 */ /* 0x000fe40002000000 */
[----:B------:R-:W-:Y:S02]  /*4c80*/  ISETP.GT.AND P4, PT, R0, 0x21, PT ;  /* 0x000000210000780c */ /* 0x000fe40003f84270 */
[----:B------:R-:W-:Y:S01]  /*4c90*/  FSEL R173, R42, -INF , P3 ;  /* 0xff8000002aad7808 */ /* 0x000fe20001800000 */
[----:B------:R-:W-:Y:S01]  /*4ca0*/  HGMMA.64x128x16.F32 R88, R168, gdesc[UR12].tnspB, R88, gsb0 ;  /* 0x41e0000ca8587df0 */ /* 0x000fe20008000858 */
[----:B------:R-:W-:Y:S01]  /*4cb0*/  UIADD3 UR14, UR5, 0x200, URZ ;  /* 0x00000200050e7890 */ /* 0x000fe2000fffe03f */
[----:B------:R-:W-:Y:S01]  /*4cc0*/  FMNMX.FTZ R4, R175, R4, !PT ;  /* 0x00000004af047209 */ /* 0x000fe20007810000 */
[----:B------:R-:W-:Y:S01]  /*4cd0*/  UMOV UR15, 0x40000040 ;  /* 0x40000040000f7882 */ /* 0x000fe20000000000 */
[----:B------:R-:W-:-:S02]  /*4ce0*/  ISETP.GT.AND P3, PT, R0, 0x28, PT ;  /* 0x000000280000780c */ /* 0x000fc40003f64270 */
[----:B------:R-:W-:Y:S01]  /*4cf0*/  FMNMX.FTZ R4, R173, R4, !PT ;  /* 0x00000004ad047209 */ /* 0x000fe20007810000 */
[----:B------:R-:W-:Y:S02]  /*4d00*/  WARPGROUP.DEPBAR.LE gsb0, 0x0 ;  /* 0x00008000000079c5 */ /* 0x000fe40000010000 */
[----:B------:R-:W-:Y:S01]  /*4d10*/  WARPGROUP.ARRIVE ;  /* 0x00000000000079c5 */ /* 0x000fe20000000000 */
[----:B------:R-:W-:Y:S02]  /*4d20*/  FSEL R171, R43, -INF , P4 ;  /* 0xff8000002bab7808 */ /* 0x000fe40002000000 */
[----:B------:R-:W-:Y:S02]  /*4d30*/  ISETP.GT.AND P4, PT, R0, 0x29, PT ;  /* 0x000000290000780c */ /* 0x000fe40003f84270 */
[----:B------:R-:W-:Y:S01]  /*4d40*/  FSEL R169, R46, -INF , P3 ;  /* 0xff8000002ea97808 */ /* 0x000fe20001800000 */
[----:B------:R-:W-:Y:S01]  /*4d50*/  HGMMA.64x128x16.F32 R88, R164, gdesc[UR12].tnspB, R88, gsb0 ;  /* 0x41e0000ca4587df0 */ /* 0x000fe20008000858 */
[----:B------:R-:W-:Y:S01]  /*4d60*/  FMNMX.FTZ R4, R171, R4, !PT ;  /* 0x00000004ab047209 */ /* 0x000fe20007810000 */
[----:B------:R-:W-:Y:S01]  /*4d70*/  UIADD3 UR14, UR5, 0x280, URZ ;  /* 0x00000280050e7890 */ /* 0x000fe2000fffe03f */
[----:B------:R-:W-:Y:S01]  /*4d80*/  ISETP.GT.AND P3, PT, R0, 0x30, PT ;  /* 0x000000300000780c */ /* 0x000fe20003f64270 */
[----:B------:R-:W-:Y:S01]  /*4d90*/  UMOV UR15, 0x40000040 ;  /* 0x40000040000f7882 */ /* 0x000fe20000000000 */
[----:B------:R-:W-:-:S02]  /*4da0*/  FSEL R47, R47, -INF , P4 ;  /* 0xff8000002f2f7808 */ /* 0x000fc40002000000 */
[----:B------:R-:W-:Y:S02]  /*4db0*/  FMNMX.FTZ R4, R169, R4, !PT ;  /* 0x00000004a9047209 */ /* 0x000fe40007810000 */
[----:B------:R-:W-:Y:S02]  /*4dc0*/  ISETP.GT.AND P4, PT, R0, 0x31, PT ;  /* 0x000000310000780c */ /* 0x000fe40003f84270 */
[----:B------:R-:W-:Y:S02]  /*4dd0*/  FSEL R43, R50, -INF , P3 ;  /* 0xff800000322b7808 */ /* 0x000fe40001800000 */
[----:B------:R-:W-:Y:S02]  /*4de0*/  FMNMX.FTZ R4, R47, R4, !PT ;  /* 0x000000042f047209 */ /* 0x000fe40007810000 */
[----:B------:R-:W-:Y:S02]  /*4df0*/  ISETP.GT.AND P3, PT, R0, 0x38, PT ;  /* 0x000000380000780c */ /* 0x000fe40003f64270 */
[----:B------:R-:W-:-:S02]  /*4e00*/  FSEL R51, R51, -INF , P4 ;  /* 0xff80000033337808 */ /* 0x000fc40002000000 */
[----:B------:R-:W-:Y:S02]  /*4e10*/  FMNMX.FTZ R4, R43, R4, !PT ;  /* 0x000000042b047209 */ /* 0x000fe40007810000 */
[----:B------:R-:W-:Y:S02]  /*4e20*/  ISETP.GT.AND P4, PT, R0, 0x39, PT ;  /* 0x000000390000780c */ /* 0x000fe40003f84270 */
[----:B------:R-:W-:Y:S01]  /*4e30*/  FSEL R39, R54, -INF , P3 ;  /* 0xff80000036277808 */ /* 0x000fe20001800000 */
[----:B------:R-:W-:Y:S01]  /*4e40*/  IMAD.U32 R54, RZ, RZ, UR10 ;  /* 0x0000000aff367e24 */ /* 0x000fe2000f8e00ff */
[----:B------:R-:W-:Y:S02]  /*4e50*/  FMNMX.FTZ R4, R51, R4, !PT ;  /* 0x0000000433047209 */ /* 0x000fe40007810000 */
[----:B------:R-:W-:Y:S02]  /*4e60*/  ISETP.GT.AND P3, PT, R0, 0x40, PT ;  /* 0x000000400000780c */ /* 0x000fe40003f64270 */
        /* <DEDUP_REMOVED lines=46> */
[----:B------:R-:W0:Y:S01]  /*5150*/  LDC R0, c[0x0][0x988] ;  /* 0x00026200ff007b82 */ /* 0x000e220000000800 */
[----:B------:R-:W-:Y:S02]  /*5160*/  FMNMX.FTZ R4, R83, R4, !PT ;  /* 0x0000000453047209 */ /* 0x000fe40007810000 */
[----:B------:R-:W-:Y:S02]  /*5170*/  FSEL R87, R87, -INF , P4 ;  /* 0xff80000057577808 */ /* 0x000fe40002000000 */
[----:B------:R-:W-:-:S04]  /*5180*/  FMNMX.FTZ R4, R35, R4, !PT ;  /* 0x0000000423047209 */ /* 0x000fc80007810000 */
[----:B------:R-:W-:Y:S01]  /*5190*/  FMNMX.FTZ R20, R87, R4, !PT ;  /* 0x0000000457147209 */ /* 0x000fe20007810000 */
[----:B------:R-:W-:Y:S02]  /*51a0*/  WARPGROUP.DEPBAR.LE gsb0, 0x0 ;  /* 0x00008000000079c5 */ /* 0x000fe40000010000 */
[----:B------:R-:W-:Y:S02]  /*51b0*/  WARPGROUP.ARRIVE ;  /* 0x00000000000079c5 */ /* 0x000fe40000000000 */
[----:B------:R-:W1:Y:S04]  /*51c0*/  SHFL.BFLY PT, R165, R20, 0x2, 0x1f ;  /* 0x0c401f0014a57f89 */ /* 0x000e6800000e0000 */
[----:B------:R-:W-:Y:S01]  /*51d0*/  HGMMA.64x128x16.F32 R88, R160, gdesc[UR12].tnspB, R88, gsb0 ;  /* 0x41e0000ca0587df0 */ /* 0x000fe20008000858 */
[----:B------:R-:W-:Y:S01]  /*51e0*/  UIADD3 UR14, UR5, 0x300, URZ ;  /* 0x00000300050e7890 */ /* 0x000fe2000fffe03f */
[----:B------:R-:W-:-:S02]  /*51f0*/  UMOV UR15, 0x40000040 ;  /* 0x40000040000f7882 */ /* 0x000fc40000000000 */
[----:B------:R-:W-:Y:S01]  /*5200*/  UMOV UR5, UR37 ;  /* 0x0000002500057c82 */ /* 0x000fe20008000000 */
[----:B-1----:R-:W-:Y:S02]  /*5210*/  FMNMX.FTZ R26, R20, R165, !PT ;  /* 0x000000a5141a7209 */ /* 0x002fe40007810000 */
[----:B------:R-:W1:Y:S04]  /*5220*/  SHFL.IDX PT, R165, R14, RZ, 0x1c1f ;  /* 0x001c1fff0ea57589 */ /* 0x000e6800000e0000 */
[----:B------:R-:W2:Y:S01]  /*5230*/  SHFL.BFLY PT, R167, R26, 0x1, 0x1f ;  /* 0x0c201f001aa77f89 */ /* 0x000ea200000e0000 */
[----:B-1----:R-:W-:-:S04]  /*5240*/  IADD3 R30, R165, -UR42, R2 ;  /* 0x8000002aa51e7c10 */ /* 0x002fc8000fffe002 */
[C---:B------:R-:W-:Y:S02]  /*5250*/  ISETP.GT.AND P4, PT, R30.reuse, RZ, PT ;  /* 0x000000ff1e00720c */ /* 0x040fe40003f84270 */
[----:B------:R-:W-:Y:S02]  /*5260*/  ISETP.GT.AND P5, PT, R30, 0x1, PT ;  /* 0x000000011e00780c */ /* 0x000fe40003fa4270 */
[----:B------:R-:W-:Y:S02]  /*5270*/  FSEL R2, R24, -INF , P4 ;  /* 0xff80000018027808 */ /* 0x000fe40002000000 */
[----:B------:R-:W-:Y:S02]  /*5280*/  ISETP.GT.AND P4, PT, R30, 0x8, PT ;  /* 0x000000081e00780c */ /* 0x000fe40003f84270 */
[----:B------:R-:W-:Y:S02]  /*5290*/  FSEL R25, R25, -INF , P5 ;  /* 0xff80000019197808 */ /* 0x000fe40002800000 */
[----:B------:R-:W-:-:S02]  /*52a0*/  FMNMX.FTZ R20, R2, R11, !PT ;  /* 0x0000000b02147209 */ /* 0x000fc40007810000 */
[C---:B------:R-:W-:Y:S02]  /*52b0*/  ISETP.GT.AND P5, PT, R30.reuse, 0x9, PT ;  /* 0x000000091e00780c */ /* 0x040fe40003fa4270 */
[----:B------:R-:W-:Y:S02]  /*52c0*/  FMNMX.FTZ R20, R25, R20, !PT ;  /* 0x0000001419147209 */ /* 0x000fe40007810000 */
[----:B------:R-:W-:Y:S02]  /*52d0*/  FSEL R29, R29, -INF , P5 ;  /* 0xff8000001d1d7808 */ /* 0x000fe40002800000 */
[----:B------:R-:W-:Y:S02]  /*52e0*/  ISETP.GT.AND P5, PT, R30, 0x11, PT ;  /* 0x000000111e00780c */ /* 0x000fe40003fa4270 */
[----:B--2---:R-:W-:Y:S02]  /*52f0*/  FMNMX.FTZ R4, R26, R167, !PT ;  /* 0x000000a71a047209 */ /* 0x004fe40007810000 */
[----:B------:R-:W-:-:S02]  /*5300*/  FSEL R33, R33, -INF , P5 ;  /* 0xff80000021217808 */ /* 0x000fc40002800000 */
[----:B------:R-:W-:Y:S01]  /*5310*/  ISETP.GT.AND P5, PT, R30, 0x19, PT ;  /* 0x000000191e00780c */ /* 0x000fe20003fa4270 */
[C---:B0-----:R-:W-:Y:S01]  /*5320*/  FMUL.FTZ R12, R4.reuse, R0 ;  /* 0x00000000040c7220 */ /* 0x041fe20000410000 */
[----:B------:R-:W-:Y:S02]  /*5330*/  FSETP.NEU.FTZ.AND P3, PT, R4, -INF , PT ;  /* 0xff8000000400780b */ /* 0x000fe40003f7d000 */
[----:B------:R-:W-:Y:S02]  /*5340*/  FSEL R37, R37, -INF , P5 ;  /* 0xff80000025257808 */ /* 0x000fe40002800000 */
[----:B------:R-:W-:Y:S02]  /*5350*/  ISETP.GT.AND P5, PT, R30, 0x21, PT ;  /* 0x000000211e00780c */ /* 0x000fe40003fa4270 */
[----:B------:R-:W-:Y:S02]  /*5360*/  FSEL R12, R12, RZ, P3 ;  /* 0x000000ff0c0c7208 */ /* 0x000fe40001800000 */
[----:B------:R-:W-:-:S02]  /*5370*/  FSEL R41, R41, -INF , P5 ;  /* 0xff80000029297808 */ /* 0x000fc40002800000 */
[C---:B------:R-:W-:Y:S01]  /*5380*/  ISETP.GT.AND P5, PT, R30.reuse, 0x29, PT ;  /* 0x000000291e00780c */ /* 0x040fe20003fa4270 */
[-CC-:B------:R-:W-:Y:S01]  /*5390*/  FFMA.FTZ R197, R197, R0.reuse, -R12.reuse ;  /* 0x00000000c5c57223 */ /* 0x180fe2000001080c */
[-CC-:B------:R-:W-:Y:S01]  /*53a0*/  FFMA.FTZ R14, R199, R0.reuse, -R12.reuse ;  /* 0x00000000c70e7223 */ /* 0x180fe2000001080c */
[-CC-:B------:R-:W-:Y:S01]  /*53b0*/  FFMA.FTZ R34, R171, R0.reuse, -R12.reuse ;  /* 0x00000000ab227223 */ /* 0x180fe2000001080c */
[----:B------:R-:W-:Y:S01]  /*53c0*/  FSEL R45, R45, -INF , P5 ;  /* 0xff8000002d2d7808 */ /* 0x000fe20002800000 */
[-CC-:B------:R-:W-:Y:S01]  /*53d0*/  FFMA.FTZ R175, R175, R0.reuse, -R12.reuse ;  /* 0x00000000afaf7223 */ /* 0x180fe2000001080c */
[C---:B------:R-:W-:Y:S01]  /*53e0*/  ISETP.GT.AND P5, PT, R30.reuse, 0x31, PT ;  /* 0x000000311e00780c */ /* 0x040fe20003fa4270 */
[-CC-:B------:R-:W-:Y:S01]  /*53f0*/  FFMA.FTZ R46, R7, R0.reuse, -R12.reuse ;  /* 0x00000000072e7223 */ /* 0x180fe2000001080c */
[-CC-:B------:R-:W-:Y:S01]  /*5400*/  FFMA.FTZ R181, R181, R0.reuse, -R12.reuse ;  /* 0x00000000b5b57223 */ /* 0x180fe2000001080c */
[-CC-:B------:R-:W-:Y:S01]  /*5410*/  FFMA.FTZ R183, R183, R0.reuse, -R12.reuse ;  /* 0x00000000b7b77223 */ /* 0x180fe2000001080c */
[----:B------:R-:W-:Y:S01]  /*5420*/  FSEL R49, R49, -INF , P5 ;  /* 0xff80000031317808 */ /* 0x000fe20002800000 */
[----:B------:R-:W-:Y:S01]  /*5430*/  MUFU.EX2 R14, R14 ;  /* 0x0000000e000e7308 */ /* 0x000fe20000000800 */
[C---:B------:R-:W-:Y:S01]  /*5440*/  ISETP.GT.AND P5, PT, R30.reuse, 0x39, PT ;  /* 0x000000391e00780c */ /* 0x040fe20003fa4270 */
[-CC-:B------:R-:W-:Y:S01]  /*5450*/  FFMA.FTZ R177, R177, R0.reuse, -R12.reuse ;  /* 0x00000000b1b17223 */ /* 0x180fe2000001080c */
[-CC-:B------:R-:W-:Y:S01]  /*5460*/  FFMA.FTZ R179, R179, R0.reuse, -R12.reuse ;  /* 0x00000000b3b37223 */ /* 0x180fe2000001080c */
[-CC-:B------:R-:W-:Y:S01]  /*5470*/  FFMA.FTZ R173, R173, R0.reuse, -R12.reuse ;  /* 0x00000000adad7223 */ /* 0x180fe2000001080c */
[----:B------:R-:W-:Y:S01]  /*5480*/  FSEL R53, R53, -INF , P5 ;  /* 0xff80000035357808 */ /* 0x000fe20002800000 */
[-CC-:B------:R-:W-:Y:S01]  /*5490*/  FFMA.FTZ R51, R51, R0.reuse, -R12.reuse ;  /* 0x0000000033337223 */ /* 0x180fe2000001080c */
[C---:B------:R-:W-:Y:S01]  /*54a0*/  ISETP.GT.AND P5, PT, R30.reuse, 0x41, PT ;  /* 0x000000411e00780c */ /* 0x040fe20003fa4270 */
[----:B------:R-:W-:Y:S01]  /*54b0*/  MUFU.EX2 R181, R181 ;  /* 0x000000b500b57308 */ /* 0x000fe20000000800 */
[-CC-:B------:R-:W-:Y:S01]  /*54c0*/  FFMA.FTZ R27, R27, R0.reuse, -R12.reuse ;  /* 0x000000001b1b7223 */ /* 0x180fe2000001080c */
[-CC-:B------:R-:W-:Y:S01]  /*54d0*/  FFMA.FTZ R15, R15, R0.reuse, -R12.reuse ;  /* 0x000000000f0f7223 */ /* 0x180fe2000001080c */
[----:B------:R-:W-:Y:S01]  /*54e0*/  FSEL R57, R57, -INF , P5 ;  /* 0xff80000039397808 */ /* 0x000fe20002800000 */
[-CC-:B------:R-:W-:Y:S01]  /*54f0*/  FFMA.FTZ R13, R13, R0.reuse, -R12.reuse ;  /* 0x000000000d0d7223 */ /* 0x180fe2000001080c */
[----:B------:R-:W-:Y:S01]  /*5500*/  ISETP.GT.AND P5, PT, R30, 0x49, PT ;  /* 0x000000491e00780c */ /* 0x000fe20003fa4270 */
[-CC-:B------:R-:W-:Y:S01]  /*5510*/  FFMA.FTZ R31, R31, R0.reuse, -R12.reuse ;  /* 0x000000001f1f7223 */ /* 0x180fe2000001080c */
[----:B------:R-:W-:Y:S01]  /*5520*/  FFMA.FTZ R35, R35, R0, -R12 ;  /* 0x0000000023237223 */ /* 0x000fe2000001080c */
[----:B------:R-:W-:Y:S01]  /*5530*/  MUFU.EX2 R183, R183 ;  /* 0x000000b700b77308 */ /* 0x000fe20000000800 */
[----:B------:R-:W-:-:S02]  /*5540*/  FSEL R61, R61, -INF , P5 ;  /* 0xff8000003d3d7808 */ /* 0x000fc40002800000 */
[----:B------:R-:W-:-:S04]  /*5550*/  ISETP.GT.AND P5, PT, R30, 0x51, PT ;  /* 0x000000511e00780c */ /* 0x000fc80003fa4270 */
[----:B------:R-:W-:Y:S01]  /*5560*/  FSEL R65, R65, -INF , P5 ;  /* 0xff80000041417808 */ /* 0x000fe20002800000 */
[----:B------:R-:W-:Y:S01]  /*5570*/  MUFU.EX2 R177, R177 ;  /* 0x000000b100b17308 */ /* 0x000fe20000000800 */
[----:B------:R-:W-:-:S04]  /*5580*/  ISETP.GT.AND P5, PT, R30, 0x59, PT ;  /* 0x000000591e00780c */ /* 0x000fc80003fa4270 */
[----:B------:R-:W-:Y:S02]  /*5590*/  FSEL R69, R69, -INF , P5 ;  /* 0xff80000045457808 */ /* 0x000fe40002800000 */
[C---:B------:R-:W-:Y:S01]  /*55a0*/  ISETP.GT.AND P5, PT, R30.reuse, 0x61, PT ;  /* 0x000000611e00780c */ /* 0x040fe20003fa4270 */
[----:B------:R-:W-:Y:S03]  /*55b0*/  MUFU.EX2 R179, R179 ;  /* 0x000000b300b37308 */ /* 0x000fe60000000800 */
[----:B------:R-:W-:Y:S02]  /*55c0*/  FSEL R73, R73, -INF , P5 ;  /* 0xff80000049497808 */ /* 0x000fe40002800000 */
[----:B------:R-:W-:-:S03]  /*55d0*/  ISETP.GT.AND P5, PT, R30, 0x69, PT ;  /* 0x000000691e00780c */ /* 0x000fc60003fa4270 */
[----:B------:R-:W-:Y:S01]  /*55e0*/  MUFU.EX2 R173, R173 ;  /* 0x000000ad00ad7308 */ /* 0x000fe20000000800 */
[----:B------:R-:W-:Y:S02]  /*55f0*/  FSEL R77, R77, -INF , P5 ;  /* 0xff8000004d4d7808 */ /* 0x000fe40002800000 */
[----:B------:R-:W-:Y:S01]  /*5600*/  ISETP.GT.AND P5, PT, R30, 0x71, PT ;  /* 0x000000711e00780c */ /* 0x000fe20003fa4270 */
[----:B------:R-:W-:Y:S02]  /*5610*/  WARPGROUP.DEPBAR.LE gsb0, 0x0 ;  /* 0x00008000000079c5 */ /* 0x000fe40000010000 */
[----:B------:R-:W-:Y:S01]  /*5620*/  FSEL R161, R28, -INF , P4 ;  /* 0xff8000001ca17808 */ /* 0x000fe20002000000 */
[----:B------:R-:W-:Y:S01]  /*5630*/  FFMA.FTZ R28, R195, R0, -R12 ;  /* 0x00000000c31c7223 */ /* 0x000fe2000001080c */
[----:B------:R-:W-:Y:S01]  /*5640*/  ISETP.GT.AND P4, PT, R30, 0x10, PT ;  /* 0x000000101e00780c */ /* 0x000fe20003f84270 */
[----:B------:R-:W-:Y:S01]  /*5650*/  WARPGROUP.ARRIVE ;  /* 0x00000000000079c5 */ /* 0x000fe20000000000 */
[----:B------:R-:W-:Y:S01]  /*5660*/  FMNMX.FTZ R20, R161, R20, !PT ;  /* 0x00000014a1147209 */ /* 0x000fe20007810000 */
[----:B------:R-:W-:Y:S01]  /*5670*/  MUFU.EX2 R27, R27 ;  /* 0x0000001b001b7308 */ /* 0x000fe20000000800 */
[----:B------:R-:W-:-:S02]  /*5680*/  FSEL R163, R32, -INF , P4 ;  /* 0xff80000020a37808 */ /* 0x000fc40002000000 */
[----:B------:R-:W-:Y:S01]  /*5690*/  FMNMX.FTZ R20, R29, R20, !PT ;  /* 0x000000141d147209 */ /* 0x000fe20007810000 */
[----:B------:R-:W-:Y:S01]  /*56a0*/  HGMMA.64x128x16.F32 R88, R156, gdesc[UR12].tnspB, R88, gsb0 ;  /* 0x41e0000c9c587df0 */ /* 0x000fe20008000858 */
[----:B------:R-:W-:Y:S02]  /*56b0*/  ISETP.GT.AND P4, PT, R30, 0x18, PT ;  /* 0x000000181e00780c */ /* 0x000fe40003f84270 */
[----:B------:R-:W-:Y:S01]  /*56c0*/  FMNMX.FTZ R24, R163, R20, !PT ;  /* 0x00000014a3187209 */ /* 0x000fe20007810000 */
[----:B------:R-:W-:Y:S01]  /*56d0*/  MUFU.EX2 R15, R15 ;  /* 0x0000000f000f7308 */ /* 0x000fe20000000800 */
[----:B------:R-:W-:Y:S01]  /*56e0*/  FSEL R165, R36, -INF , P4 ;  /* 0xff80000024a57808 */ /* 0x000fe20002000000 */
[----:B------:R-:W-:Y:S01]  /*56f0*/  FFMA.FTZ R36, R47, R0, -R12 ;  /* 0x000000002f247223 */ /* 0x000fe2000001080c */
[----:B------:R-:W-:Y:S02]  /*5700*/  FMNMX.FTZ R24, R33, R24, !PT ;  /* 0x0000001821187209 */ /* 0x000fe40007810000 */
[----:B------:R-:W-:-:S02]  /*5710*/  ISETP.GT.AND P4, PT, R30, 0x20, PT ;  /* 0x000000201e00780c */ /* 0x000fc40003f84270 */
[----:B------:R-:W-:Y:S01]  /*5720*/  FMNMX.FTZ R24, R165, R24, !PT ;  /* 0x00000018a5187209 */ /* 0x000fe20007810000 */
[----:B------:R0:W-:Y:S01]  /*5730*/  MUFU.EX2 R20, R197 ;  /* 0x000000c500147308 */ /* 0x0001e20000000800 */
[----:B------:R-:W-:Y:S01]  /*5740*/  FSEL R167, R40, -INF , P4 ;  /* 0xff80000028a77808 */ /* 0x000fe20002000000 */
[--C-:B------:R-:W-:Y:S01]  /*5750*/  FFMA.FTZ R40, R39, R0, -R12.reuse ;  /* 0x0000000027287223 */ /* 0x100fe2000001080c */
[----:B------:R-:W-:Y:S01]  /*5760*/  FMNMX.FTZ R24, R37, R24, !PT ;  /* 0x0000001825187209 */ /* 0x000fe20007810000 */
[--C-:B------:R-:W-:Y:S01]  /*5770*/  FFMA.FTZ R39, R55, R0, -R12.reuse ;  /* 0x0000000037277223 */ /* 0x100fe2000001080c */
[----:B------:R-:W-:Y:S02]  /*5780*/  ISETP.GT.AND P4, PT, R30, 0x28, PT ;  /* 0x000000281e00780c */ /* 0x000fe40003f84270 */
[----:B------:R-:W-:Y:S01]  /*5790*/  FMNMX.FTZ R26, R167, R24, !PT ;  /* 0x00000018a71a7209 */ /* 0x000fe20007810000 */
[----:B------:R-:W-:Y:S01]  /*57a0*/  MUFU.EX2 R13, R13 ;  /* 0x0000000d000d7308 */ /* 0x000fe20000000800 */
[----:B------:R-:W-:Y:S01]  /*57b0*/  FSEL R195, R44, -INF , P4 ;  /* 0xff8000002cc37808 */ /* 0x000fe20002000000 */
[----:B------:R-:W-:Y:S01]  /*57c0*/  FFMA.FTZ R44, R75, R0, -R12 ;  /* 0x000000004b2c7223 */ /* 0x000fe2000001080c */
[----:B------:R-:W-:-:S02]  /*57d0*/  FMNMX.FTZ R26, R41, R26, !PT ;  /* 0x0000001a291a7209 */ /* 0x000fc40007810000 */
[----:B------:R-:W-:Y:S02]  /*57e0*/  ISETP.GT.AND P4, PT, R30, 0x30, PT ;  /* 0x000000301e00780c */ /* 0x000fe40003f84270 */
[----:B------:R-:W-:Y:S01]  /*57f0*/  FMNMX.FTZ R26, R195, R26, !PT ;  /* 0x0000001ac31a7209 */ /* 0x000fe20007810000 */
[----:B------:R1:W-:Y:S01]  /*5800*/  MUFU.EX2 R24, R28 ;  /* 0x0000001c00187308 */ /* 0x0003e20000000800 */
[----:B0-----:R-:W-:Y:S02]  /*5810*/  FSEL R197, R48, -INF , P4 ;  /* 0xff80000030c57808 */ /* 0x001fe40002000000 */
[----:B------:R-:W-:Y:S02]  /*5820*/  FMNMX.FTZ R26, R45, R26, !PT ;  /* 0x0000001a2d1a7209 */ /* 0x000fe40007810000 */
[----:B------:R-:W-:Y:S02]  /*5830*/  ISETP.GT.AND P4, PT, R30, 0x38, PT ;  /* 0x000000381e00780c */ /* 0x000fe40003f84270 */
[----:B------:R-:W-:Y:S01]  /*5840*/  FSEL R81, R81, -INF , P5 ;  /* 0xff80000051517808 */ /* 0x000fe20002800000 */
[----:B------:R-:W-:Y:S01]  /*5850*/  MUFU.EX2 R39, R39 ;  /* 0x0000002700277308 */ /* 0x000fe20000000800 */
[----:B-1----:R-:W-:-:S02]  /*5860*/  FMNMX.FTZ R28, R197, R26, !PT ;  /* 0x0000001ac51c7209 */ /* 0x002fc40007810000 */
[----:B------:R-:W-:Y:S02]  /*5870*/  FSEL R199, R52, -INF , P4 ;  /* 0xff80000034c77808 */ /* 0x000fe40002000000 */
[----:B------:R-:W-:Y:S02]  /*5880*/  FMNMX.FTZ R28, R49, R28, !PT ;  /* 0x0000001c311c7209 */ /* 0x000fe40007810000 */
[----:B------:R-:W-:Y:S01]  /*5890*/  ISETP.GT.AND P4, PT, R30, 0x40, PT ;  /* 0x000000401e00780c */ /* 0x000fe20003f84270 */
[----:B------:R0:W-:Y:S01]  /*58a0*/  MUFU.EX2 R26, R175 ;  /* 0x000000af001a7308 */ /* 0x0001e20000000800 */
[----:B------:R-:W-:Y:S02]  /*58b0*/  FMNMX.FTZ R28, R199, R28, !PT ;  /* 0x0000001cc71c7209 */ /* 0x000fe40007810000 */
[----:B------:R-:W-:Y:S02]  /*58c0*/  FSEL R201, R56, -INF , P4 ;  /* 0xff80000038c97808 */ /* 0x000fe40002000000 */
[----:B------:R-:W-:-:S02]  /*58d0*/  FMNMX.FTZ R28, R53, R28, !PT ;  /* 0x0000001c351c7209 */ /* 0x000fc40007810000 */
[----:B------:R-:W-:Y:S01]  /*58e0*/  ISETP.GT.AND P4, PT, R30, 0x48, PT ;  /* 0x000000481e00780c */ /* 0x000fe20003f84270 */
[----:B------:R-:W1:Y:S01]  /*58f0*/  MUFU.EX2 R44, R44 ;  /* 0x0000002c002c7308 */ /* 0x000e620000000800 */
[----:B------:R-:W-:Y:S01]  /*5900*/  FMNMX.FTZ R32, R201, R28, !PT ;  /* 0x0000001cc9207209 */ /* 0x000fe20007810000 */
[-CC-:B0-----:R-:W-:Y:S01]  /*5910*/  FFMA.FTZ R175, R169, R0.reuse, -R12.reuse ;  /* 0x00000000a9af7223 */ /* 0x181fe2000001080c */
[----:B------:R-:W-:Y:S01]  /*5920*/  FSEL R171, R60, -INF , P4 ;  /* 0xff8000003cab7808 */ /* 0x000fe20002000000 */
[----:B------:R-:W-:Y:S01]  /*5930*/  FFMA.FTZ R169, R43, R0, -R12 ;  /* 0x000000002ba97223 */ /* 0x000fe2000001080c */
[----:B------:R-:W-:Y:S02]  /*5940*/  FMNMX.FTZ R32, R57, R32, !PT ;  /* 0x0000002039207209 */ /* 0x000fe40007810000 */
[----:B------:R-:W-:Y:S01]  /*5950*/  ISETP.GT.AND P4, PT, R30, 0x50, PT ;  /* 0x000000501e00780c */ /* 0x000fe20003f84270 */
[----:B------:R0:W-:Y:S01]  /*5960*/  MUFU.EX2 R28, R34 ;  /* 0x00000022001c7308 */ /* 0x0001e20000000800 */
[----:B------:R-:W-:-:S02]  /*5970*/  FMNMX.FTZ R32, R171, R32, !PT ;  /* 0x00000020ab207209 */ /* 0x000fc40007810000 */
[----:B------:R-:W-:Y:S02]  /*5980*/  FSEL R203, R64, -INF , P4 ;  /* 0xff80000040cb7808 */ /* 0x000fe40002000000 */
[----:B------:R-:W-:Y:S02]  /*5990*/  FMNMX.FTZ R32, R61, R32, !PT ;  /* 0x000000203d207209 */ /* 0x000fe40007810000 */
[----:B------:R-:W-:Y:S01]  /*59a0*/  ISETP.GT.AND P4, PT, R30, 0x58, PT ;  /* 0x000000581e00780c */ /* 0x000fe20003f84270 */
[----:B------:R-:W-:Y:S01]  /*59b0*/  MUFU.EX2 R175, R175 ;  /* 0x000000af00af7308 */ /* 0x000fe20000000800 */
[----:B0-----:R-:W-:Y:S02]  /*59c0*/  FMNMX.FTZ R34, R203, R32, !PT ;  /* 0x00000020cb227209 */ /* 0x001fe40007810000 */
[----:B------:R-:W-:Y:S02]  /*59d0*/  FSEL R47, R68, -INF , P4 ;  /* 0xff800000442f7808 */ /* 0x000fe40002000000 */
[----:B------:R-:W-:-:S02]  /*59e0*/  FMNMX.FTZ R34, R65, R34, !PT ;  /* 0x0000002241227209 */ /* 0x000fc40007810000 */
[----:B------:R-:W-:Y:S01]  /*59f0*/  ISETP.GT.AND P4, PT, R30, 0x60, PT ;  /* 0x000000601e00780c */ /* 0x000fe20003f84270 */
[----:B------:R0:W-:Y:S01]  /*5a00*/  MUFU.EX2 R32, R36 ;  /* 0x0000002400207308 */ /* 0x0001e20000000800 */
[----:B------:R-:W-:Y:S02]  /*5a10*/  FMNMX.FTZ R34, R47, R34, !PT ;  /* 0x000000222f227209 */ /* 0x000fe40007810000 */
[----:B------:R-:W-:Y:S02]  /*5a20*/  FSEL R43, R72, -INF , P4 ;  /* 0xff800000482b7808 */ /* 0x000fe40002000000 */
[----:B------:R-:W-:Y:S02]  /*5a30*/  FMNMX.FTZ R34, R69, R34, !PT ;  /* 0x0000002245227209 */ /* 0x000fe40007810000 */
[----:B------:R-:W-:Y:S01]  /*5a40*/  ISETP.GT.AND P4, PT, R30, 0x68, PT ;  /* 0x000000681e00780c */ /* 0x000fe20003f84270 */
[----:B------:R-:W-:Y:S01]  /*5a50*/  MUFU.EX2 R169, R169 ;  /* 0x000000a900a97308 */ /* 0x000fe20000000800 */
[----:B0-----:R-:W-:-:S02]  /*5a60*/  FMNMX.FTZ R36, R43, R34, !PT ;  /* 0x000000222b247209 */ /* 0x001fc40007810000 */
[----:B------:R-:W-:Y:S02]  /*5a70*/  FSEL R205, R76, -INF , P4 ;  /* 0xff8000004ccd7808 */ /* 0x000fe40002000000 */
[----:B------:R-:W-:Y:S02]  /*5a80*/  FMNMX.FTZ R36, R73, R36, !PT ;  /* 0x0000002449247209 */ /* 0x000fe40007810000 */
[----:B------:R-:W-:Y:S01]  /*5a90*/  ISETP.GT.AND P4, PT, R30, 0x70, PT ;  /* 0x000000701e00780c */ /* 0x000fe20003f84270 */
[----:B------:R0:W-:Y:S01]  /*5aa0*/  MUFU.EX2 R34, R51 ;  /* 0x0000003300227308 */ /* 0x0001e20000000800 */
[----:B------:R-:W-:Y:S02]  /*5ab0*/  FMNMX.FTZ R38, R205, R36, !PT ;  /* 0x00000024cd267209 */ /* 0x000fe40007810000 */
[----:B------:R-:W-:Y:S02]  /*5ac0*/  FSEL R207, R80, -INF , P4 ;  /* 0xff80000050cf7808 */ /* 0x000fe40002000000 */
[----:B------:R-:W-:-:S02]  /*5ad0*/  FMNMX.FTZ R38, R77, R38, !PT ;  /* 0x000000264d267209 */ /* 0x000fc40007810000 */
[C---:B------:R-:W-:Y:S01]  /*5ae0*/  ISETP.GT.AND P4, PT, R30.reuse, 0x78, PT ;  /* 0x000000781e00780c */ /* 0x040fe20003f84270 */
[----:B------:R2:W-:Y:S01]  /*5af0*/  MUFU.EX2 R36, R40 ;  /* 0x0000002800247308 */ /* 0x0005e20000000800 */
[----:B------:R-:W-:Y:S01]  /*5b00*/  FMNMX.FTZ R38, R207, R38, !PT ;  /* 0x00000026cf267209 */ /* 0x000fe20007810000 */
[-CC-:B0-----:R-:W-:Y:S01]  /*5b10*/  FFMA.FTZ R51, R63, R0.reuse, -R12.reuse ;  /* 0x000000003f337223 */ /* 0x181fe2000001080c */
[----:B------:R-:W-:Y:S01]  /*5b20*/  ISETP.GT.AND P5, PT, R30, 0x79, PT ;  /* 0x000000791e00780c */ /* 0x000fe20003fa4270 */
[-CC-:B------:R-:W-:Y:S01]  /*5b30*/  FFMA.FTZ R30, R21, R0.reuse, -R12.reuse ;  /* 0x00000000151e7223 */ /* 0x180fe2000001080c */
[----:B------:R-:W-:Y:S01]  /*5b40*/  FSEL R209, R84, -INF , P4 ;  /* 0xff80000054d17808 */ /* 0x000fe20002000000 */
[--C-:B------:R-:W-:Y:S01]  /*5b50*/  FFMA.FTZ R21, R3, R0, -R12.reuse ;  /* 0x0000000003157223 */ /* 0x100fe2000001080c */
[----:B------:R-:W-:Y:S01]  /*5b60*/  FMNMX.FTZ R38, R81, R38, !PT ;  /* 0x0000002651267209 */ /* 0x000fe20007810000 */
[----:B------:R-:W-:Y:S01]  /*5b70*/  MUFU.EX2 R51, R51 ;  /* 0x0000003300337308 */ /* 0x000fe20000000800 */
[----:B------:R-:W-:Y:S01]  /*5b80*/  FSEL R85, R85, -INF , P5 ;  /* 0xff80000055557808 */ /* 0x000fe20002800000 */
[----:B--2---:R-:W-:Y:S01]  /*5b90*/  FFMA.FTZ R40, R59, R0, -R12 ;  /* 0x000000003b287223 */ /* 0x004fe2000001080c */
[----:B------:R-:W-:-:S04]  /*5ba0*/  FMNMX.FTZ R38, R209, R38, !PT ;  /* 0x00000026d1267209 */ /* 0x000fc80007810000 */
[----:B------:R-:W-:Y:S01]  /*5bb0*/  FMNMX.FTZ R42, R85, R38, !PT ;  /* 0x00000026552a7209 */ /* 0x000fe20007810000 */
[----:B------:R-:W-:Y:S01]  /*5bc0*/  MUFU.EX2 R40, R40 ;  /* 0x0000002800287308 */ /* 0x000fe20000000800 */
[----:B------:R-:W-:-:S03]  /*5bd0*/  FFMA.FTZ R38, R67, R0, -R12 ;  /* 0x0000000043267223 */ /* 0x000fc6000001080c */
[----:B------:R-:W0:Y:S04]  /*5be0*/  SHFL.BFLY PT, R55, R42, 0x2, 0x1f ;  /* 0x0c401f002a377f89 */ /* 0x000e2800000e0000 */
[----:B------:R-:W-:Y:S08]  /*5bf0*/  MUFU.EX2 R30, R30 ;  /* 0x0000001e001e7308 */ /* 0x000ff00000000800 */
[----:B------:R-:W-:Y:S08]  /*5c00*/  MUFU.EX2 R21, R21 ;  /* 0x0000001500157308 */ /* 0x000ff00000000800 */
[----:B------:R-:W-:Y:S01]  /*5c10*/  MUFU.EX2 R38, R38 ;  /* 0x0000002600267308 */ /* 0x000fe20000000800 */
[----:B------:R-:W-:-:S02]  /*5c20*/  WARPGROUP.DEPBAR.LE gsb0, 0x0 ;  /* 0x00008000000079c5 */ /* 0x000fc40000010000 */
[----:B0-----:R-:W-:Y:S01]  /*5c30*/  FMNMX.FTZ R3, R42, R55, !PT ;  /* 0x000000372a037209 */ /* 0x001fe20007810000 */
[----:B------:R-:W-:Y:S01]  /*5c40*/  WARPGROUP.ARRIVE ;  /* 0x00000000000079c5 */ /* 0x000fe20000000000 */
[-CC-:B------:R-:W-:Y:S01]  /*5c50*/  FFMA.FTZ R42, R71, R0.reuse, -R12.reuse ;  /* 0x00000000472a7223 */ /* 0x180fe2000001080c */
[----:B------:R-:W-:Y:S02]  /*5c60*/  FFMA.FTZ R55, R79, R0, -R12 ;  /* 0x000000004f377223 */ /* 0x000fe4000001080c */
[----:B------:R-:W-:Y:S01]  /*5c70*/  MUFU.EX2 R46, R46 ;  /* 0x0000002e002e7308 */ /* 0x000fe20000000800 */
[----:B------:R-:W0:Y:S01]  /*5c80*/  SHFL.BFLY PT, R48, R3, 0x1, 0x1f ;  /* 0x0c201f0003307f89 */ /* 0x000e2200000e0000 */
[----:B-1----:R-:W-:-:S06]  /*5c90*/  F2FP.F16.F32.PACK_AB R157, R44, R13 ;  /* 0x0000000d2c9d723e */ /* 0x002fcc00000000ff */
[----:B------:R-:W-:Y:S08]  /*5ca0*/  MUFU.EX2 R42, R42 ;  /* 0x0000002a002a7308 */ /* 0x000ff00000000800 */
[----:B------:R-:W-:Y:S08]  /*5cb0*/  MUFU.EX2 R55, R55 ;  /* 0x0000003700377308 */ /* 0x000ff00000000800 */
[----:B------:R-:W-:Y:S01]  /*5cc0*/  MUFU.EX2 R31, R31 ;  /* 0x0000001f001f7308 */ /* 0x000fe20000000800 */
[----:B0-----:R-:W-:Y:S01]  /*5cd0*/  FMNMX.FTZ R7, R3, R48, !PT ;  /* 0x0000003003077209 */ /* 0x001fe20007810000 */
[-CC-:B------:R-:W-:Y:S01]  /*5ce0*/  FFMA.FTZ R48, R83, R0.reuse, -R12.reuse ;  /* 0x0000000053307223 */ /* 0x180fe2000001080c */
[----:B------:R-:W-:Y:S01]  /*5cf0*/  FSEL R3, R4, RZ, P3 ;  /* 0x000000ff04037208 */ /* 0x000fe20001800000 */
[-C--:B------:R-:W-:Y:S01]  /*5d00*/  FFMA.FTZ R12, R87, R0.reuse, -R12 ;  /* 0x00000000570c7223 */ /* 0x080fe2000001080c */
[C---:B------:R-:W-:Y:S01]  /*5d10*/  FSETP.NEU.FTZ.AND P4, PT, R7.reuse, -INF , PT ;  /* 0xff8000000700780b */ /* 0x040fe20003f9d000 */
[-C--:B------:R-:W-:Y:S01]  /*5d20*/  FMUL.FTZ R50, R7, R0.reuse ;  /* 0x0000000007327220 */ /* 0x080fe20000410000 */
[----:B------:R-:W-:Y:S01]  /*5d30*/  PLOP3.LUT P3, PT, PT, PT, UP1, 0x80, 0x0 ;  /* 0x000000000000781c */ /* 0x000fe20003f6f018 */
[----:B------:R-:W-:Y:S01]  /*5d40*/  FADD.FTZ R3, -R3, R10 ;  /* 0x0000000a03037221 */ /* 0x000fe20000010100 */
[----:B------:R-:W-:Y:S01]  /*5d50*/  IMAD.U32 R10, RZ, RZ, UR7 ;  /* 0x00000007ff0a7e24 */ /* 0x000fe2000f8e00ff */
[----:B------:R-:W-:Y:S01]  /*5d60*/  UMOV UR7, 0x40000040 ;  /* 0x4000004000077882 */ /* 0x000fe20000000000 */
[----:B------:R-:W-:Y:S01]  /*5d70*/  FSEL R50, R50, RZ, P4 ;  /* 0x000000ff32327208 */ /* 0x000fe20002000000 */
[----:B------:R-:W-:Y:S01]  /*5d80*/  HGMMA.64x128x16.F32 R88, R152, gdesc[UR4].tnspB, R88, gsb0 ;  /* 0x41e0000498587df0 */ /* 0x000fe20008000858 */
[-C--:B------:R-:W-:Y:S01]  /*5d90*/  FMUL.FTZ R52, R3, R0.reuse ;  /* 0x0000000003347220 */ /* 0x080fe20000410000 */
[----:B------:R-:W-:Y:S01]  /*5da0*/  @!P1 VIADD R10, R10, 0x34840 ;  /* 0x000348400a0a9836 */ /* 0x000fe20000000000 */
[----:B------:R-:W-:Y:S01]  /*5db0*/  MUFU.EX2 R48, R48 ;  /* 0x0000003000307308 */ /* 0x000fe20000000800 */
[-CC-:B------:R-:W-:Y:S01]  /*5dc0*/  FFMA.FTZ R180, R2, R0.reuse, -R50.reuse ;  /* 0x0000000002b47223 */ /* 0x180fe20000010832 */
[----:B------:R-:W-:Y:S01]  /*5dd0*/  FSEL R2, R7, RZ, P4 ;  /* 0x000000ff07027208 */ /* 0x000fe20002000000 */
[-CC-:B------:R-:W-:Y:S01]  /*5de0*/  FFMA.FTZ R25, R25, R0.reuse, -R50.reuse ;  /* 0x0000000019197223 */ /* 0x180fe20000010832 */
[-CC-:B------:R-:W-:Y:S01]  /*5df0*/  FFMA.FTZ R182, R161, R0.reuse, -R50.reuse ;  /* 0x00000000a1b67223 */ /* 0x180fe20000010832 */
[-CC-:B------:R-:W-:Y:S01]  /*5e00*/  FFMA.FTZ R29, R29, R0.reuse, -R50.reuse ;  /* 0x000000001d1d7223 */ /* 0x180fe20000010832 */
[-CC-:B------:R-:W-:Y:S01]  /*5e10*/  FFMA.FTZ R176, R163, R0.reuse, -R50.reuse ;  /* 0x00000000a3b07223 */ /* 0x180fe20000010832 */
[----:B------:R-:W-:Y:S01]  /*5e20*/  FADD.FTZ R3, -R2, R11 ;  /* 0x0000000b02037221 */ /* 0x000fe20000010100 */
[----:B------:R-:W-:Y:S01]  /*5e30*/  MUFU.EX2 R180, R180 ;  /* 0x000000b400b47308 */ /* 0x000fe20000000800 */
[-CC-:B------:R-:W-:Y:S01]  /*5e40*/  FFMA.FTZ R33, R33, R0.reuse, -R50.reuse ;  /* 0x0000000021217223 */ /* 0x180fe20000010832 */
[-CC-:B------:R-:W-:Y:S01]  /*5e50*/  FFMA.FTZ R11, R57, R0.reuse, -R50.reuse ;  /* 0x00000000390b7223 */ /* 0x180fe20000010832 */
[-C--:B------:R-:W-:Y:S01]  /*5e60*/  FMUL.FTZ R3, R3, R0.reuse ;  /* 0x0000000003037220 */ /* 0x080fe20000410000 */
[-C--:B------:R-:W-:Y:S01]  /*5e70*/  FFMA.FTZ R178, R165, R0.reuse, -R50 ;  /* 0x00000000a5b27223 */ /* 0x080fe20000010832 */
[----:B------:R-:W-:Y:S01]  /*5e80*/  @!P1 PRMT R10, RZ, 0x654, R10 ;  /* 0x00000654ff0a9816 */ /* 0x000fe2000000000a */
        /* <DEDUP_REMOVED lines=19> */
[----:B0-----:R-:W-:Y:S01]  /*5fc0*/  FFMA.FTZ R57, R2, R5, R181 ;  /* 0x0000000502397223 */ /* 0x001fe200000100b5 */
[-CC-:B------:R-:W-:Y:S01]  /*5fd0*/  FFMA.FTZ R43, R43, R0.reuse, -R50.reuse ;  /* 0x000000002b2b7223 */ /* 0x180fe20000010832 */
[-CC-:B------:R-:W-:Y:S01]  /*5fe0*/  FFMA.FTZ R73, R73, R0.reuse, -R50.reuse ;  /* 0x0000000049497223 */ /* 0x180fe20000010832 */
[-CC-:B------:R-:W-:Y:S01]  /*5ff0*/  FFMA.FTZ R205, R205, R0.reuse, -R50.reuse ;  /* 0x00000000cdcd7223 */ /* 0x180fe20000010832 */
[-CC-:B------:R-:W-:Y:S01]  /*6000*/  FFMA.FTZ R77, R77, R0.reuse, -R50.reuse ;  /* 0x000000004d4d7223 */ /* 0x180fe20000010832 */
[-CC-:B------:R-:W-:Y:S01]  /*6010*/  FFMA.FTZ R207, R207, R0.reuse, -R50.reuse ;  /* 0x00000000cfcf7223 */ /* 0x180fe20000010832 */
[----:B------:R-:W-:Y:S01]  /*6020*/  FFMA.FTZ R81, R81, R0, -R50 ;  /* 0x0000000051517223 */ /* 0x000fe20000010832 */
[----:B------:R-:W0:Y:S01]  /*6030*/  MUFU.EX2 R182, R182 ;  /* 0x000000b600b67308 */ /* 0x000e220000000800 */
[----:B-1----:R-:W-:Y:S01]  /*6040*/  FFMA.FTZ R6, R3, R6, R180 ;  /* 0x0000000603067223 */ /* 0x002fe200000100b4 */
[-CC-:B------:R-:W-:Y:S01]  /*6050*/  FFMA.FTZ R209, R209, R0.reuse, -R50.reuse ;  /* 0x00000000d1d17223 */ /* 0x180fe20000010832 */
[----:B------:R-:W-:Y:S01]  /*6060*/  FFMA.FTZ R50, R85, R0, -R50 ;  /* 0x0000000055327223 */ /* 0x000fe20000010832 */
[----:B------:R-:W-:Y:S01]  /*6070*/  @!P1 VIADD R52, R54, 0x34860 ;  /* 0x0003486036349836 */ /* 0x000fe20000000000 */
[----:B------:R-:W-:Y:S01]  /*6080*/  UMOV UR6, UR36 ;  /* 0x0000002400067c82 */ /* 0x000fe20008000000 */
[----:B------:R-:W-:-:S02]  /*6090*/  F2FP.F16.F32.PACK_AB R181, R14, R181 ;  /* 0x000000b50eb5723e */ /* 0x000fc400000000ff */
[----:B------:R-:W1:Y:S01]  /*60a0*/  MUFU.EX2 R29, R29 ;  /* 0x0000001d001d7308 */ /* 0x000e620000000800 */
[C---:B--2---:R-:W-:Y:S01]  /*60b0*/  FADD.FTZ R59, R25.reuse, R6 ;  /* 0x00000006193b7221 */ /* 0x044fe20000010000 */
[----:B------:R-:W-:Y:S01]  /*60c0*/  FADD.FTZ R6, R14, R57 ;  /* 0x000000390e067221 */ /* 0x000fe20000010000 */
[----:B------:R-:W-:Y:S02]  /*60d0*/  F2FP.F16.F32.PACK_AB R180, R25, R180 ;  /* 0x000000b419b4723e */ /* 0x000fe400000000ff */
[----:B------:R-:W-:Y:S01]  /*60e0*/  @!P1 PRMT R52, RZ, 0x654, R52 ;  /* 0x00000654ff349816 */ /* 0x000fe20000000034 */
[----:B------:R-:W-:Y:S01]  /*60f0*/  FADD.FTZ R57, R183, R6 ;  /* 0x00000006b7397221 */ /* 0x000fe20000010000 */
[C---:B------:R-:W-:Y:S01]  /*6100*/  F2FP.F16.F32.PACK_AB R183, R20.reuse, R183 ;  /* 0x000000b714b7723e */ /* 0x040fe200000000ff */
[----:B------:R-:W2:Y:S01]  /*6110*/  MUFU.EX2 R176, R176 ;  /* 0x000000b000b07308 */ /* 0x000ea20000000800 */
[----:B------:R-:W-:Y:S01]  /*6120*/  F2FP.F16.F32.PACK_AB R171, R39, R36 ;  /* 0x0000002427ab723e */ /* 0x000fe200000000ff */
[----:B------:R-:W-:Y:S01]  /*6130*/  FADD.FTZ R6, R20, R57 ;  /* 0x0000003914067221 */ /* 0x000fe20000010000 */
[----:B------:R-:W-:-:S02]  /*6140*/  F2FP.F16.F32.PACK_AB R165, R40, R27 ;  /* 0x0000001b28a5723e */ /* 0x000fc400000000ff */
[----:B------:R-:W-:Y:S01]  /*6150*/  F2FP.F16.F32.PACK_AB R167, R51, R30 ;  /* 0x0000001e33a7723e */ /* 0x000fe200000000ff */
[----:B------:R-:W-:Y:S01]  /*6160*/  FADD.FTZ R57, R177, R6 ;  /* 0x00000006b1397221 */ /* 0x000fe20000010000 */
[----:B------:R-:W-:Y:S01]  /*6170*/  F2FP.F16.F32.PACK_AB R177, R24, R177 ;  /* 0x000000b118b1723e */ /* 0x000fe200000000ff */
[----:B------:R-:W3:Y:S01]  /*6180*/  MUFU.EX2 R33, R33 ;  /* 0x0000002100217308 */ /* 0x000ee20000000800 */
[----:B------:R-:W-:Y:S01]  /*6190*/  F2FP.F16.F32.PACK_AB R161, R38, R21 ;  /* 0x0000001526a1723e */ /* 0x000fe200000000ff */
[----:B------:R-:W-:Y:S01]  /*61a0*/  FADD.FTZ R6, R24, R57 ;  /* 0x0000003918067221 */ /* 0x000fe20000010000 */
[----:B------:R-:W-:Y:S02]  /*61b0*/  F2FP.F16.F32.PACK_AB R163, R42, R15 ;  /* 0x0000000f2aa3723e */ /* 0x000fe400000000ff */
[----:B------:R-:W-:Y:S01]  /*61c0*/  F2FP.F16.F32.PACK_AB R159, R55, R46 ;  /* 0x0000002e379f723e */ /* 0x000fe200000000ff */
[----:B------:R-:W-:Y:S01]  /*61d0*/  FADD.FTZ R57, R179, R6 ;  /* 0x00000006b3397221 */ /* 0x000fe20000010000 */
[C---:B------:R-:W-:Y:S01]  /*61e0*/  F2FP.F16.F32.PACK_AB R179, R26.reuse, R179 ;  /* 0x000000b31ab3723e */ /* 0x040fe200000000ff */
[----:B------:R-:W4:Y:S02]  /*61f0*/  MUFU.EX2 R178, R178 ;  /* 0x000000b200b27308 */ /* 0x000f240000000800 */
[----:B------:R-:W-:-:S04]  /*6200*/  FADD.FTZ R6, R26, R57 ;  /* 0x000000391a067221 */ /* 0x000fc80000010000 */
[----:B------:R-:W-:Y:S01]  /*6210*/  FADD.FTZ R57, R173, R6 ;  /* 0x00000006ad397221 */ /* 0x000fe20000010000 */
[C---:B------:R-:W-:Y:S01]  /*6220*/  F2FP.F16.F32.PACK_AB R173, R28.reuse, R173 ;  /* 0x000000ad1cad723e */ /* 0x040fe200000000ff */
[----:B------:R-:W5:Y:S02]  /*6230*/  MUFU.EX2 R37, R37 ;  /* 0x0000002500257308 */ /* 0x000f640000000800 */
[----:B------:R-:W-:-:S06]  /*6240*/  FADD.FTZ R6, R28, R57 ;  /* 0x000000391c067221 */ /* 0x000fcc0000010000 */
[----:B------:R-:W5:Y:S08]  /*6250*/  MUFU.EX2 R172, R172 ;  /* 0x000000ac00ac7308 */ /* 0x000f700000000800 */
[----:B------:R-:W5:Y:S08]  /*6260*/  MUFU.EX2 R41, R41 ;  /* 0x0000002900297308 */ /* 0x000f700000000800 */
[----:B------:R-:W5:Y:S08]  /*6270*/  MUFU.EX2 R174, R174 ;  /* 0x000000ae00ae7308 */ /* 0x000f700000000800 */
[----:B------:R-:W5:Y:S08]  /*6280*/  MUFU.EX2 R45, R45 ;  /* 0x0000002d002d7308 */ /* 0x000f700000000800 */
[----:B------:R-:W5:Y:S08]  /*6290*/  MUFU.EX2 R168, R168 ;  /* 0x000000a800a87308 */ /* 0x000f700000000800 */
[----:B------:R-:W5:Y:S08]  /*62a0*/  MUFU.EX2 R49, R49 ;  /* 0x0000003100317308 */ /* 0x000f700000000800 */
[----:B------:R-:W5:Y:S01]  /*62b0*/  MUFU.EX2 R170, R170 ;  /* 0x000000aa00aa7308 */ /* 0x000f620000000800 */
[----:B------:R-:W-:-:S02]  /*62c0*/  WARPGROUP.DEPBAR.LE gsb0, 0x0 ;  /* 0x00008000000079c5 */ /* 0x000fc40000010000 */
[----:B------:R0:W-:Y:S01]  /*62d0*/  @!P1 SYNCS.ARRIVE.TRANS64.RED.A1T0 RZ, [R10+URZ], RZ ;  /* 0x000000ff0aff99a7 */ /* 0x0001e2000810043f */
[----:B------:R-:W-:-:S04]  /*62e0*/  F2FP.F16.F32.PACK_AB R153, R48, R31 ;  /* 0x0000001f3099723e */ /* 0x000fc800000000ff */
[----:B------:R2:W-:Y:S01]  /*62f0*/  MUFU.EX2 R162, R47 ;  /* 0x0000002f00a27308 */ /* 0x0005e20000000800 */
[----:B0-----:R-:W-:Y:S01]  /*6300*/  FADD.FTZ R10, R182, R59 ;  /* 0x0000003bb60a7221 */ /* 0x001fe20000010000 */
[C---:B-1----:R-:W-:Y:S01]  /*6310*/  F2FP.F16.F32.PACK_AB R182, R29.reuse, R182 ;  /* 0x000000b61db6723e */ /* 0x042fe200000000ff */
[----:B------:R0:W-:Y:S05]  /*6320*/  @!P1 SYNCS.ARRIVE.TRANS64.RED.A1T0 RZ, [R52+URZ], RZ ;  /* 0x000000ff34ff99a7 */ /* 0x0001ea000810043f */
[----:B------:R-:W1:Y:S01]  /*6330*/  MUFU.EX2 R53, R53 ;  /* 0x0000003500357308 */ /* 0x000e620000000800 */
[----:B------:R-:W-:Y:S01]  /*6340*/  FADD.FTZ R59, R29, R10 ;  /* 0x0000000a1d3b7221 */ /* 0x000fe20000010000 */
[----:B--2---:R-:W-:Y:S01]  /*6350*/  FADD.FTZ R47, R175, R6 ;  /* 0x00000006af2f7221 */ /* 0x004fe20000010000 */
[----:B------:R-:W-:-:S02]  /*6360*/  F2FP.F16.F32.PACK_AB R175, R32, R175 ;  /* 0x000000af20af723e */ /* 0x000fc400000000ff */
[----:B------:R-:W-:Y:S01]  /*6370*/  FADD.FTZ R10, R176, R59 ;  /* 0x0000003bb00a7221 */ /* 0x000fe20000010000 */
[----:B------:R-:W-:Y:S01]  /*6380*/  FADD.FTZ R6, R32, R47 ;  /* 0x0000002f20067221 */ /* 0x000fe20000010000 */
[C---:B---3--:R-:W-:Y:S01]  /*6390*/  F2FP.F16.F32.PACK_AB R176, R33.reuse, R176 ;  /* 0x000000b021b0723e */ /* 0x048fe200000000ff */
[----:B------:R-:W2:Y:S01]  /*63a0*/  MUFU.EX2 R164, R164 ;  /* 0x000000a400a47308 */ /* 0x000ea20000000800 */
[----:B------:R-:W-:Y:S01]  /*63b0*/  FADD.FTZ R59, R33, R10 ;  /* 0x0000000a213b7221 */ /* 0x000fe20000010000 */
[----:B------:R-:W-:Y:S01]  /*63c0*/  FADD.FTZ R25, R169, R6 ;  /* 0x00000006a9197221 */ /* 0x000fe20000010000 */
[----:B------:R-:W-:Y:S02]  /*63d0*/  F2FP.F16.F32.PACK_AB R169, R34, R169 ;  /* 0x000000a922a9723e */ /* 0x000fe400000000ff */
[----:B----4-:R-:W-:Y:S01]  /*63e0*/  FADD.FTZ R10, R178, R59 ;  /* 0x0000003bb20a7221 */ /* 0x010fe20000010000 */
[----:B------:R-:W-:Y:S01]  /*63f0*/  FADD.FTZ R25, R34, R25 ;  /* 0x0000001922197221 */ /* 0x000fe20000010000 */
[C---:B-----5:R-:W-:Y:S01]  /*6400*/  F2FP.F16.F32.PACK_AB R178, R37.reuse, R178 ;  /* 0x000000b225b2723e */ /* 0x060fe200000000ff */
[----:B------:R-:W3:Y:S01]  /*6410*/  MUFU.EX2 R11, R11 ;  /* 0x0000000b000b7308 */ /* 0x000ee20000000800 */
[----:B------:R-:W-:-:S04]  /*6420*/  FADD.FTZ R59, R37, R10 ;  /* 0x0000000a253b7221 */ /* 0x000fc80000010000 */
[----:B------:R-:W-:Y:S01]  /*6430*/  FADD.FTZ R10, R172, R59 ;  /* 0x0000003bac0a7221 */ /* 0x000fe20000010000 */
[C---:B------:R-:W-:Y:S02]  /*6440*/  F2FP.F16.F32.PACK_AB R172, R41.reuse, R172 ;  /* 0x000000ac29ac723e */ /* 0x040fe400000000ff */
[----:B------:R-:W4:Y:S01]  /*6450*/  MUFU.EX2 R166, R166 ;  /* 0x000000a600a67308 */ /* 0x000f220000000800 */
[----:B------:R-:W-:-:S04]  /*6460*/  FADD.FTZ R59, R41, R10 ;  /* 0x0000000a293b7221 */ /* 0x000fc80000010000 */
[----:B------:R-:W-:Y:S01]  /*6470*/  FADD.FTZ R10, R174, R59 ;  /* 0x0000003bae0a7221 */ /* 0x000fe20000010000 */
[C---:B------:R-:W-:Y:S02]  /*6480*/  F2FP.F16.F32.PACK_AB R174, R45.reuse, R174 ;  /* 0x000000ae2dae723e */ /* 0x040fe400000000ff */
[----:B------:R-:W5:Y:S01]  /*6490*/  MUFU.EX2 R5, R61 ;  /* 0x0000003d00057308 */ /* 0x000f620000000800 */
[----:B------:R-:W-:-:S04]  /*64a0*/  FADD.FTZ R57, R45, R10 ;  /* 0x0000000a2d397221 */ /* 0x000fc80000010000 */
[----:B------:R-:W-:Y:S01]  /*64b0*/  FADD.FTZ R10, R168, R57 ;  /* 0x00000039a80a7221 */ /* 0x000fe20000010000 */
[C---:B------:R-:W-:Y:S02]  /*64c0*/  F2FP.F16.F32.PACK_AB R168, R49.reuse, R168 ;  /* 0x000000a831a8723e */ /* 0x040fe400000000ff */
[----:B------:R-:W0:Y:S01]  /*64d0*/  MUFU.EX2 R160, R160 ;  /* 0x000000a000a07308 */ /* 0x000e220000000800 */
[----:B------:R-:W-:Y:S01]  /*64e0*/  FADD.FTZ R47, R49, R10 ;  /* 0x0000000a312f7221 */ /* 0x000fe20000010000 */
[----:B------:R-:W-:-:S03]  /*64f0*/  FADD.FTZ R10, R36, R25 ;  /* 0x00000019240a7221 */ /* 0x000fc60000010000 */
[----:B------:R-:W-:Y:S01]  /*6500*/  FADD.FTZ R6, R170, R47 ;  /* 0x0000002faa067221 */ /* 0x000fe20000010000 */
[----:B------:R-:W-:Y:S01]  /*6510*/  FADD.FTZ R10, R39, R10 ;  /* 0x0000000a270a7221 */ /* 0x000fe20000010000 */
[C---:B-1----:R-:W-:Y:S01]  /*6520*/  F2FP.F16.F32.PACK_AB R170, R53.reuse, R170 ;  /* 0x000000aa35aa723e */ /* 0x042fe200000000ff */
[----:B------:R-:W1:Y:S01]  /*6530*/  MUFU.EX2 R65, R65 ;  /* 0x0000004100417308 */ /* 0x000e620000000800 */
[----:B------:R-:W-:-:S04]  /*6540*/  FADD.FTZ R25, R53, R6 ;  /* 0x0000000635197221 */ /* 0x000fc80000010000 */
[----:B--2---:R-:W-:Y:S01]  /*6550*/  FADD.FTZ R6, R164, R25 ;  /* 0x00000019a4067221 */ /* 0x004fe20000010000 */
[----:B------:R-:W-:Y:S01]  /*6560*/  FADD.FTZ R25, R27, R10 ;  /* 0x0000000a1b197221 */ /* 0x000fe20000010000 */
[C---:B---3--:R-:W-:Y:S01]  /*6570*/  F2FP.F16.F32.PACK_AB R164, R11.reuse, R164 ;  /* 0x000000a40ba4723e */ /* 0x048fe200000000ff */
[----:B------:R-:W2:Y:S01]  /*6580*/  MUFU.EX2 R69, R69 ;  /* 0x0000004500457308 */ /* 0x000ea20000000800 */
[----:B------:R-:W-:Y:S01]  /*6590*/  FADD.FTZ R29, R11, R6 ;  /* 0x000000060b1d7221 */ /* 0x000fe20000010000 */
[----:B------:R-:W-:Y:S01]  /*65a0*/  FADD.FTZ R25, R40, R25 ;  /* 0x0000001928197221 */ /* 0x000fe20000010000 */
[----:B------:R-:W-:Y:S02]  /*65b0*/  IMAD.MOV.U32 R11, RZ, RZ, R7 ;  /* 0x000000ffff0b7224 */ /* 0x000fe400078e0007 */
[----:B----4-:R-:W-:Y:S01]  /*65c0*/  FADD.FTZ R6, R166, R29 ;  /* 0x0000001da6067221 */ /* 0x010fe20000010000 */
[----:B------:R-:W-:Y:S01]  /*65d0*/  FADD.FTZ R10, R30, R25 ;  /* 0x000000191e0a7221 */ /* 0x000fe20000010000 */
[C---:B-----5:R-:W-:Y:S01]  /*65e0*/  F2FP.F16.F32.PACK_AB R166, R5.reuse, R166 ;  /* 0x000000a605a6723e */ /* 0x060fe200000000ff */
[----:B------:R-:W3:Y:S01]  /*65f0*/  MUFU.EX2 R156, R43 ;  /* 0x0000002b009c7308 */ /* 0x000ee20000000800 */
[----:B------:R-:W-:Y:S01]  /*6600*/  FADD.FTZ R25, R5, R6 ;  /* 0x0000000605197221 */ /* 0x000fe20000010000 */
[----:B------:R-:W-:-:S03]  /*6610*/  FADD.FTZ R10, R51, R10 ;  /* 0x0000000a330a7221 */ /* 0x000fc60000010000 */
[----:B0-----:R-:W-:Y:S01]  /*6620*/  FADD.FTZ R25, R160, R25 ;  /* 0x00000019a0197221 */ /* 0x001fe20000010000 */
[----:B------:R-:W-:Y:S01]  /*6630*/  FADD.FTZ R29, R21, R10 ;  /* 0x0000000a151d7221 */ /* 0x000fe20000010000 */
[C---:B-1----:R-:W-:Y:S01]  /*6640*/  F2FP.F16.F32.PACK_AB R160, R65.reuse, R160 ;  /* 0x000000a041a0723e */ /* 0x042fe200000000ff */
[----:B------:R-:W0:Y:S01]  /*6650*/  MUFU.EX2 R73, R73 ;  /* 0x0000004900497308 */ /* 0x000e220000000800 */
[----:B------:R-:W-:Y:S01]  /*6660*/  FADD.FTZ R25, R65, R25 ;  /* 0x0000001941197221 */ /* 0x000fe20000010000 */
[----:B------:R-:W-:Y:S01]  /*6670*/  FADD.FTZ R6, R38, R29 ;  /* 0x0000001d26067221 */ /* 0x000fe20000010000 */
[----:B------:R-:W-:Y:S02]  /*6680*/  IMAD.MOV.U32 R10, RZ, RZ, R4 ;  /* 0x000000ffff0a7224 */ /* 0x000fe400078e0004 */
[----:B------:R-:W-:Y:S01]  /*6690*/  FADD.FTZ R25, R162, R25 ;  /* 0x00000019a2197221 */ /* 0x000fe20000010000 */
[----:B------:R-:W-:Y:S01]  /*66a0*/  FADD.FTZ R5, R15, R6 ;  /* 0x000000060f057221 */ /* 0x000fe20000010000 */
[C---:B--2---:R-:W-:Y:S01]  /*66b0*/  F2FP.F16.F32.PACK_AB R162, R69.reuse, R162 ;  /* 0x000000a245a2723e */ /* 0x044fe200000000ff */
[----:B------:R-:W1:Y:S01]  /*66c0*/  MUFU.EX2 R158, R205 ;  /* 0x000000cd009e7308 */ /* 0x000e620000000800 */
[----:B------:R-:W-:Y:S01]  /*66d0*/  FADD.FTZ R25, R69, R25 ;  /* 0x0000001945197221 */ /* 0x000fe20000010000 */
[----:B------:R-:W-:-:S03]  /*66e0*/  FADD.FTZ R6, R42, R5 ;  /* 0x000000052a067221 */ /* 0x000fc60000010000 */
[----:B---3--:R-:W-:Y:S01]  /*66f0*/  FADD.FTZ R25, R156, R25 ;  /* 0x000000199c197221 */ /* 0x008fe20000010000 */
[----:B------:R-:W-:Y:S02]  /*6700*/  FADD.FTZ R5, R13, R6 ;  /* 0x000000060d057221 */ /* 0x000fe40000010000 */
[----:B------:R-:W2:Y:S01]  /*6710*/  MUFU.EX2 R77, R77 ;  /* 0x0000004d004d7308 */ /* 0x000ea20000000800 */
[C---:B0-----:R-:W-:Y:S01]  /*6720*/  FADD.FTZ R25, R73.reuse, R25 ;  /* 0x0000001949197221 */ /* 0x041fe20000010000 */
[----:B------:R-:W-:Y:S01]  /*6730*/  FADD.FTZ R5, R44, R5 ;  /* 0x000000052c057221 */ /* 0x000fe20000010000 */
[----:B------:R-:W-:-:S03]  /*6740*/  F2FP.F16.F32.PACK_AB R156, R73, R156 ;  /* 0x0000009c499c723e */ /* 0x000fc600000000ff */
[----:B------:R-:W-:Y:S02]  /*6750*/  FADD.FTZ R6, R46, R5 ;  /* 0x000000052e067221 */ /* 0x000fe40000010000 */
[----:B------:R-:W0:Y:S01]  /*6760*/  MUFU.EX2 R152, R207 ;  /* 0x000000cf00987308 */ /* 0x000e220000000800 */
[----:B-1----:R-:W-:Y:S01]  /*6770*/  FADD.FTZ R25, R158, R25 ;  /* 0x000000199e197221 */ /* 0x002fe20000010000 */
[----:B------:R-:W-:-:S04]  /*6780*/  FADD.FTZ R6, R55, R6 ;  /* 0x0000000637067221 */ /* 0x000fc80000010000 */
[----:B------:R-:W-:Y:S02]  /*6790*/  FADD.FTZ R5, R31, R6 ;  /* 0x000000061f057221 */ /* 0x000fe40000010000 */
[----:B------:R-:W1:Y:S01]  /*67a0*/  MUFU.EX2 R81, R81 ;  /* 0x0000005100517308 */ /* 0x000e620000000800 */
[C---:B--2---:R-:W-:Y:S01]  /*67b0*/  FADD.FTZ R25, R77.reuse, R25 ;  /* 0x000000194d197221 */ /* 0x044fe20000010000 */
[----:B------:R-:W-:Y:S01]  /*67c0*/  FADD.FTZ R6, R48, R5 ;  /* 0x0000000530067221 */ /* 0x000fe20000010000 */
[----:B------:R-:W-:-:S05]  /*67d0*/  F2FP.F16.F32.PACK_AB R158, R77, R158 ;  /* 0x0000009e4d9e723e */ /* 0x000fca00000000ff */
        /* <DEDUP_REMOVED lines=8> */
[----:B0-----:R-:W-:-:S04]  /*6860*/  FADD.FTZ R25, R154, R25 ;  /* 0x000000199a197221 */ /* 0x001fc80000010000 */
[C---:B-1----:R-:W-:Y:S01]  /*6870*/  FADD.FTZ R6, R50.reuse, R25 ;  /* 0x0000001932067221 */ /* 0x042fe20000010000 */
[----:B------:R-:W-:Y:S01]  /*6880*/  F2FP.F16.F32.PACK_AB R154, R50, R154 ;  /* 0x0000009a329a723e */ /* 0x000fe200000000ff */
[C---:B--2---:R-:W-:Y:S01]  /*6890*/  FADD.FTZ R5, R12.reuse, R5 ;  /* 0x000000050c057221 */ /* 0x044fe20000010000 */
[----:B------:R-:W-:Y:S01]  /*68a0*/  F2FP.F16.F32.PACK_AB R155, R12, R35 ;  /* 0x000000230c9b723e */ /* 0x000fe200000000ff */
[----:B------:R-:W-:Y:S06]  /*68b0*/  @P3 BRA `(.L_x_2260) ;  /* 0xffffffd4005c3947 */ /* 0x000fec000383ffff */
.L_x_2251:
[----:B------:R-:W-:-:S13]  /*68c0*/  ISETP.LE.AND P2, PT, RZ, UR4, PT ;  /* 0x00000004ff007c0c */ /* 0x000fda000bf43270 */
[----:B------:R-:W-:Y:S05]  /*68d0*/  @!P2 BRA `(.L_x_2261) ;  /* 0x000000200068a947 */ /* 0x000fea0003800000 */
[----:B------:R-:W-:Y:S01]  /*68e0*/  IMAD.MOV.U32 R11, RZ, RZ, R4 ;  /* 0x000000ffff0b7224 */ /* 0x000fe200078e0004 */
[----:B------:R-:W-:Y:S01]  /*68f0*/  UMOV UR5, UR37 ;  /* 0x0000002500057c82 */ /* 0x000fe20008000000 */
[----:B------:R-:W-:Y:S01]  /*6900*/  IMAD.MOV.U32 R10, RZ, RZ, R7 ;  /* 0x000000ffff0a7224 */ /* 0x000fe200078e0007 */
[----:B------:R-:W-:-:S06]  /*6910*/  UMOV UR6, UR36 ;  /* 0x0000002400067c82 */ /* 0x000fcc0008000000 */
.L_x_2270:
        /* <DEDUP_REMOVED lines=8> */
.L_x_2262:
[----:B------:R-:W-:Y:S01]  /*69a0*/  ULEA UR7, UR36, UR38, 0x3 ;  /* 0x0000002624077291 */ /* 0x000fe2000f8e183f */
[----:B------:R-:W-:-:S05]  /*69b0*/  IMAD.U32 R0, RZ, RZ, UR37 ;  /* 0x00000025ff007e24 */ /* 0x000fca000f8e00ff */
[----:B------:R-:W-:-:S04]  /*69c0*/  SHF.L.U32 R0, R0, 0x1f, RZ ;  /* 0x0000001f00007819 */ /* 0x000fc800000006ff */
[----:B------:R0:W1:Y:S01]  /*69d0*/  SYNCS.PHASECHK.TRANS64.TRYWAIT P2, [UR7+0x34830], R0 ;  /* 0x03483000ff0075a7 */ /* 0x0000620008040147 */
[----:B------:R-:W-:Y:S05]  /*69e0*/  @!P0 BRA `(.L_x_2263) ;  /* 0x0000000000048947 */ /* 0x000fea0003800000 */
[----:B------:R-:W-:Y:S01]  /*69f0*/  BPT.TRAP 0x1 ;  /* 0x000000040000795c */ /* 0x000fe20000300000 */
.L_x_2263:
[----:B-1----:R-:W-:Y:S05]  /*6a00*/  @P2 BRA `(.L_x_2264) ;  /* 0x0000000000082947 */ /* 0x002fea0003800000 */
[----:B------:R-:W1:Y:S02]  /*6a10*/  SYNCS.PHASECHK.TRANS64.TRYWAIT P2, [UR7+0x34830], R0 ;  /* 0x03483000ff0075a7 */ /* 0x000e640008040147 */
[----:B-1----:R-:W-:Y:S05]  /*6a20*/  @!P2 BRA `(.L_x_2265) ;  /* 0x000000980000a947 */ /* 0x002fea0003800000 */
.L_x_2264:
        /* <DEDUP_REMOVED lines=141> */
.L_x_2266:
[----:B------:R-:W-:Y:S01]  /*7300*/  ULEA UR11, UR6, UR38, 0x3 ;  /* 0x00000026060b7291 */ /* 0x000fe2000f8e183f */
[----:B01----:R-:W-:-:S05]  /*7310*/  IMAD.U32 R0, RZ, RZ, UR5 ;  /* 0x00000005ff007e24 */ /* 0x003fca000f8e00ff */
[----:B------:R-:W-:-:S04]  /*7320*/  SHF.L.U32 R0, R0, 0x1f, RZ ;  /* 0x0000001f00007819 */ /* 0x000fc800000006ff */
[----:B------:R0:W1:Y:S01]  /*7330*/  SYNCS.PHASECHK.TRANS64.TRYWAIT P2, [UR11+0x34850], R0 ;  /* 0x03485000ff0075a7 */ /* 0x000062000804014b */
[----:B------:R-:W-:Y:S05]  /*7340*/  @!P0 BRA `(.L_x_2267) ;  /* 0x0000000000048947 */ /* 0x000fea0003800000 */
[----:B------:R-:W-:Y:S01]  /*7350*/  BPT.TRAP 0x1 ;  /* 0x000000040000795c */ /* 0x000fe20000300000 */
.L_x_2267:
[----:B-1----:R-:W-:Y:S05]  /*7360*/  @P2 BRA `(.L_x_2268) ;  /* 0x0000000000082947 */ /* 0x002fea0003800000 */
[----:B------:R-:W1:Y:S02]  /*7370*/  SYNCS.PHASECHK.TRANS64.TRYWAIT P2, [UR11+0x34850], R0 ;  /* 0x03485000ff0075a7 */ /* 0x000e64000804014b */
[----:B-1----:R-:W-:Y:S05]  /*7380*/  @!P2 BRA `(.L_x_2269) ;  /* 0x0000008c00c0a947 */ /* 0x002fea0003800000 */
.L_x_2268:
[----:B------:R-:W-:Y:S01]  /*7390*/  UIADD3 UR5, UR38, 0x400, URZ ;  /* 0x0000040026057890 */ /* 0x000fe2000fffe03f */
[----:B------:R-:W-:Y:S01]  /*73a0*/  WARPGROUP.ARRIVE ;  /* 0x00000000000079c5 */ /* 0x000fe20000000000 */
[----:B------:R-:W-:Y:S01]  /*73b0*/  UMOV UR7, 0x40000040 ;  /* 0x4000004000077882 */ /* 0x000fe20000000000 */
[----:B01----:R-:W-:Y:S01]  /*73c0*/  FMNMX.FTZ R0, R24, R10, !PT ;  /* 0x0000000a18007209 */ /* 0x003fe20007810000 */
[----:B------:R-:W-:Y:S01]  /*73d0*/  USHF.R.U32.HI UR5, URZ, 0x4, UR5 ;  /* 0x000000043f057899 */ /* 0x000fe20008011605 */
[----:B------:R-:W-:Y:S02]  /*73e0*/  ISETP.LT.AND P2, PT, RZ, UR4, PT ;  /* 0x00000004ff007c0c */ /* 0x000fe4000bf41270 */
[----:B------:R-:W-:Y:S01]  /*73f0*/  FMNMX.FTZ R3, R25, R0, !PT ;  /* 0x0000000019037209 */ /* 0x000fe20007810000 */
[----:B------:R-:W-:-:S03]  /*7400*/  ULOP3.LUT UR5, UR5, 0x3fff, URZ, 0xc0, !UPT ;  /* 0x00003fff05057892 */ /* 0x000fc6000f8ec03f */
[----:B------:R-:W-:Y:S01]  /*7410*/  FMNMX.FTZ R0, R28, R3, !PT ;  /* 0x000000031c007209 */ /* 0x000fe20007810000 */
[----:B------:R-:W-:-:S03]  /*7420*/  ULOP3.LUT UR5, UR5, 0x4000000, URZ, 0xfc, !UPT ;  /* 0x0400000005057892 */ /* 0x000fc6000f8efc3f */
[----:B------:R-:W-:Y:S01]  /*7430*/  FMNMX.FTZ R3, R29, R0, !PT ;  /* 0x000000001d037209 */ /* 0x000fe20007810000 */
[----:B------:R-:W-:-:S03]  /*7440*/  ULEA UR5, UR6, UR5, 0xb ;  /* 0x0000000506057291 */ /* 0x000fc6000f8e583f */
[----:B------:R-:W-:-:S04]  /*7450*/  FMNMX.FTZ R0, R32, R3, !PT ;  /* 0x0000000320007209 */ /* 0x000fc80007810000 */
[----:B------:R-:W-:Y:S01]  /*7460*/  UMOV UR6, UR5 ;  /* 0x0000000500067c82 */ /* 0x000fe20008000000 */
[----:B------:R-:W-:Y:S01]  /*7470*/  FMNMX.FTZ R3, R33, R0, !PT ;  /* 0x0000000021037209 */ /* 0x000fe20007810000 */
[----:B------:R-:W-:Y:S01]  /*7480*/  HGMMA.64x128x16.F32 R88, R180, gdesc[UR4].tnspB, R88, gsb0 ;  /* 0x41e00004b4587df0 */ /* 0x000fe20008000858 */
[----:B------:R-:W-:Y:S01]  /*7490*/  UIADD3 UR6, UR5, 0x80, URZ ;  /* 0x0000008005067890 */ /* 0x000fe2000fffe03f */
[----:B------:R-:W-:Y:S01]  /*74a0*/  UMOV UR7, 0x40000040 ;  /* 0x4000004000077882 */ /* 0x000fe20000000000 */
        /* <DEDUP_REMOVED lines=26> */
[----:B------:R-:W0:Y:S03]  /*7650*/  LDC R0, c[0x0][0x988] ;  /* 0x00026200ff007b82 */ /* 0x000e260000000800 */
[----:B------:R-:W1:Y:S02]  /*7660*/  SHFL.BFLY PT, R3, R2, 0x2, 0x1f ;  /* 0x0c401f0002037f89 */ /* 0x000e6400000e0000 */
[----:B-1----:R-:W-:Y:S02]  /*7670*/  FMNMX.FTZ R4, R2, R3, !PT ;  /* 0x0000000302047209 */ /* 0x002fe40007810000 */
[----:B------:R-:W-:-:S03]  /*7680*/  FMNMX.FTZ R2, R26, R11, !PT ;  /* 0x0000000b1a027209 */ /* 0x000fc60007810000 */
[----:B------:R-:W1:Y:S01]  /*7690*/  SHFL.BFLY PT, R7, R4, 0x1, 0x1f ;  /* 0x0c201f0004077f89 */ /* 0x000e6200000e0000 */
[----:B------:R-:W-:Y:S01]  /*76a0*/  FMNMX.FTZ R21, R27, R2, !PT ;  /* 0x000000021b157209 */ /* 0x000fe20007810000 */
[----:B------:R-:W-:Y:S02]  /*76b0*/  WARPGROUP.DEPBAR.LE gsb0, 0x0 ;  /* 0x00008000000079c5 */ /* 0x000fe40000010000 */
[----:B------:R-:W-:Y:S01]  /*76c0*/  WARPGROUP.ARRIVE ;  /* 0x00000000000079c5 */ /* 0x000fe20000000000 */
[----:B------:R-:W-:-:S05]  /*76d0*/  FMNMX.FTZ R2, R30, R21, !PT ;  /* 0x000000151e027209 */ /* 0x000fca0007810000 */
[----:B------:R-:W-:Y:S01]  /*76e0*/  HGMMA.64x128x16.F32 R88, R176, gdesc[UR4].tnspB, R88, gsb0 ;  /* 0x41e00004b0587df0 */ /* 0x000fe20008000858 */
[----:B------:R-:W-:Y:S01]  /*76f0*/  UIADD3 UR6, UR5, 0x100, URZ ;  /* 0x0000010005067890 */ /* 0x000fe2000fffe03f */
[----:B------:R-:W-:Y:S01]  /*7700*/  UMOV UR7, 0x40000040 ;  /* 0x4000004000077882 */ /* 0x000fe20000000000 */
[----:B-1----:R-:W-:-:S05]  /*7710*/  FMNMX.FTZ R7, R4, R7, !PT ;  /* 0x0000000704077209 */ /* 0x002fca0007810000 */
[----:B------:R-:W-:-:S04]  /*7720*/  FADD.FTZ R3, -R7, R10 ;  /* 0x0000000a07037221 */ /* 0x000fc80000010100 */
[----:B0-----:R-:W-:-:S06]  /*7730*/  FMUL.FTZ R3, R3, R0 ;  /* 0x0000000003037220 */ /* 0x001fcc0000410000 */
[----:B------:R-:W-:Y:S01]  /*7740*/  MUFU.EX2 R3, R3 ;  /* 0x0000000300037308 */ /* 0x000fe20000000800 */
        /* <DEDUP_REMOVED lines=11> */
[----:B------:R-:W-:Y:S01]  /*7800*/  WARPGROUP.ARRIVE ;  /* 0x00000000000079c5 */ /* 0x000fe20000000000 */
[----:B------:R-:W-:-:S04]  /*7810*/  FMUL.FTZ R169, R7, R0 ;  /* 0x0000000007a97220 */ /* 0x000fc80000410000 */
[--C-:B------:R-:W-:Y:S02]  /*7820*/  FFMA.FTZ R13, R25, R0, -R169.reuse ;  /* 0x00000000190d7223 */ /* 0x100fe400000108a9 */
[----:B------:R-:W-:Y:S01]  /*7830*/  HGMMA.64x128x16.F32 R88, R164, gdesc[UR4].tnspB, R88, gsb0 ;  /* 0x41e00004a4587df0 */ /* 0x000fe20008000858 */
[----:B------:R-:W-:Y:S01]  /*7840*/  UIADD3 UR6, UR5, 0x280, URZ ;  /* 0x0000028005067890 */ /* 0x000fe2000fffe03f */
[----:B------:R-:W-:Y:S01]  /*7850*/  FMNMX.FTZ R25, R31, R2, !PT ;  /* 0x000000021f197209 */ /* 0x000fe20007810000 */
[----:B------:R-:W-:Y:S01]  /*7860*/  UMOV UR7, 0x40000040 ;  /* 0x4000004000077882 */ /* 0x000fe20000000000 */
[-CC-:B------:R-:W-:Y:S01]  /*7870*/  FFMA.FTZ R15, R29, R0.reuse, -R169.reuse ;  /* 0x000000001d0f7223 */ /* 0x180fe200000108a9 */
[-CC-:B------:R-:W-:Y:S01]  /*7880*/  FFMA.FTZ R33, R33, R0.reuse, -R169.reuse ;  /* 0x0000000021217223 */ /* 0x180fe200000108a9 */
[----:B------:R-:W-:Y:S01]  /*7890*/  FMNMX.FTZ R2, R34, R25, !PT ;  /* 0x0000001922027209 */ /* 0x000fe20007810000 */
[-CC-:B------:R-:W-:Y:S01]  /*78a0*/  FFMA.FTZ R37, R37, R0.reuse, -R169.reuse ;  /* 0x0000000025257223 */ /* 0x180fe200000108a9 */
[--C-:B------:R-:W-:Y:S01]  /*78b0*/  FFMA.FTZ R41, R41, R0, -R169.reuse ;  /* 0x0000000029297223 */ /* 0x100fe200000108a9 */
[----:B------:R0:W-:Y:S01]  /*78c0*/  MUFU.EX2 R21, R33 ;  /* 0x0000002100157308 */ /* 0x0001e20000000800 */
[----:B------:R-:W-:Y:S01]  /*78d0*/  FMNMX.FTZ R25, R35, R2, !PT ;  /* 0x0000000223197209 */ /* 0x000fe20007810000 */
[-CC-:B------:R-:W-:Y:S01]  /*78e0*/  FFMA.FTZ R45, R45, R0.reuse, -R169.reuse ;  /* 0x000000002d2d7223 */ /* 0x180fe200000108a9 */
[-CC-:B------:R-:W-:Y:S01]  /*78f0*/  FFMA.FTZ R49, R49, R0.reuse, -R169.reuse ;  /* 0x0000000031317223 */ /* 0x180fe200000108a9 */
[-CC-:B------:R-:W-:Y:S01]  /*7900*/  FFMA.FTZ R4, R61, R0.reuse, -R169.reuse ;  /* 0x000000003d047223 */ /* 0x180fe200000108a9 */
[----:B------:R-:W-:Y:S01]  /*7910*/  FMNMX.FTZ R2, R38, R25, !PT ;  /* 0x0000001926027209 */ /* 0x000fe20007810000 */
[-CC-:B------:R-:W-:Y:S01]  /*7920*/  FFMA.FTZ R180, R24, R0.reuse, -R169.reuse ;  /* 0x0000000018b47223 */ /* 0x180fe200000108a9 */
[--C-:B------:R-:W-:Y:S01]  /*7930*/  FFMA.FTZ R182, R28, R0, -R169.reuse ;  /* 0x000000001cb67223 */ /* 0x100fe200000108a9 */
[----:B------:R-:W-:Y:S01]  /*7940*/  MUFU.EX2 R25, R37 ;  /* 0x0000002500197308 */ /* 0x000fe20000000800 */
[----:B------:R-:W-:Y:S01]  /*7950*/  FMNMX.FTZ R29, R39, R2, !PT ;  /* 0x00000002271d7209 */ /* 0x000fe20007810000 */
[-CC-:B------:R-:W-:Y:S01]  /*7960*/  FFMA.FTZ R176, R32, R0.reuse, -R169.reuse ;  /* 0x0000000020b07223 */ /* 0x180fe200000108a9 */
[-CC-:B------:R-:W-:Y:S01]  /*7970*/  FFMA.FTZ R178, R36, R0.reuse, -R169.reuse ;  /* 0x0000000024b27223 */ /* 0x180fe200000108a9 */
[-CC-:B------:R-:W-:Y:S01]  /*7980*/  FFMA.FTZ R174, R44, R0.reuse, -R169.reuse ;  /* 0x000000002cae7223 */ /* 0x180fe200000108a9 */
[----:B------:R-:W-:Y:S01]  /*7990*/  FMNMX.FTZ R2, R42, R29, !PT ;  /* 0x0000001d2a027209 */ /* 0x000fe20007810000 */
[-CC-:B------:R-:W-:Y:S01]  /*79a0*/  FFMA.FTZ R172, R40, R0.reuse, -R169.reuse ;  /* 0x0000000028ac7223 */ /* 0x180fe200000108a9 */
[--C-:B------:R-:W-:Y:S01]  /*79b0*/  FFMA.FTZ R53, R53, R0, -R169.reuse ;  /* 0x0000000035357223 */ /* 0x100fe200000108a9 */
[----:B------:R-:W1:Y:S01]  /*79c0*/  MUFU.EX2 R180, R180 ;  /* 0x000000b400b47308 */ /* 0x000e620000000800 */
        /* <DEDUP_REMOVED lines=8> */
[----:B0-----:R-:W-:Y:S01]  /*7a50*/  FMNMX.FTZ R33, R47, R2, !PT ;  /* 0x000000022f217209 */ /* 0x001fe20007810000 */
[-CC-:B------:R-:W-:Y:S01]  /*7a60*/  FFMA.FTZ R14, R80, R0.reuse, -R169.reuse ;  /* 0x00000000500e7223 */ /* 0x180fe200000108a9 */
[-CC-:B------:R-:W-:Y:S01]  /*7a70*/  FFMA.FTZ R20, R84, R0.reuse, -R169.reuse ;  /* 0x0000000054147223 */ /* 0x180fe200000108a9 */
[----:B------:R-:W-:Y:S01]  /*7a80*/  FFMA.FTZ R85, R85, R0, -R169 ;  /* 0x0000000055557223 */ /* 0x000fe200000108a9 */
[----:B------:R-:W-:-:S03]  /*7a90*/  FMNMX.FTZ R2, R50, R33, !PT ;  /* 0x0000002132027209 */ /* 0x000fc60007810000 */
[----:B------:R-:W0:Y:S01]  /*7aa0*/  MUFU.EX2 R13, R13 ;  /* 0x0000000d000d7308 */ /* 0x000e220000000800 */
[----:B------:R-:W-:Y:S01]  /*7ab0*/  FMNMX.FTZ R33, R51, R2, !PT ;  /* 0x0000000233217209 */ /* 0x000fe20007810000 */
[----:B-1----:R-:W-:-:S03]  /*7ac0*/  FFMA.FTZ R6, R3, R6, R180 ;  /* 0x0000000603067223 */ /* 0x002fc600000100b4 */
[----:B------:R-:W-:-:S03]  /*7ad0*/  FMNMX.FTZ R2, R54, R33, !PT ;  /* 0x0000002136027209 */ /* 0x000fc60007810000 */
[----:B------:R1:W-:Y:S01]  /*7ae0*/  MUFU.EX2 R33, R45 ;  /* 0x0000002d00217308 */ /* 0x0003e20000000800 */
[----:B------:R-:W-:-:S04]  /*7af0*/  FMNMX.FTZ R37, R55, R2, !PT ;  /* 0x0000000237257209 */ /* 0x000fc80007810000 */
[----:B------:R-:W-:-:S03]  /*7b00*/  FMNMX.FTZ R2, R58, R37, !PT ;  /* 0x000000253a027209 */ /* 0x000fc60007810000 */
[----:B------:R-:W-:Y:S01]  /*7b10*/  MUFU.EX2 R182, R182 ;  /* 0x000000b600b67308 */ /* 0x000fe20000000800 */
[----:B------:R-:W-:Y:S02]  /*7b20*/  FMNMX.FTZ R37, R59, R2, !PT ;  /* 0x000000023b257209 */ /* 0x000fe40007810000 */
[----:B0-----:R-:W-:Y:S02]  /*7b30*/  F2FP.F16.F32.PACK_AB R180, R13, R180 ;  /* 0x000000b40db4723e */ /* 0x001fe400000000ff */
[----:B------:R-:W-:-:S03]  /*7b40*/  FMNMX.FTZ R2, R62, R37, !PT ;  /* 0x000000253e027209 */ /* 0x000fc60007810000 */
[----:B------:R0:W-:Y:S01]  /*7b50*/  MUFU.EX2 R37, R49 ;  /* 0x0000003100257308 */ /* 0x0001e20000000800 */
[----:B------:R-:W-:-:S04]  /*7b60*/  FMNMX.FTZ R41, R63, R2, !PT ;  /* 0x000000023f297209 */ /* 0x000fc80007810000 */
[----:B------:R-:W-:-:S03]  /*7b70*/  FMNMX.FTZ R2, R66, R41, !PT ;  /* 0x0000002942027209 */ /* 0x000fc60007810000 */
[----:B------:R-:W-:Y:S01]  /*7b80*/  MUFU.EX2 R15, R15 ;  /* 0x0000000f000f7308 */ /* 0x000fe20000000800 */
[----:B------:R-:W-:-:S04]  /*7b90*/  FMNMX.FTZ R41, R67, R2, !PT ;  /* 0x0000000243297209 */ /* 0x000fc80007810000 */
[----:B------:R-:W-:-:S03]  /*7ba0*/  FMNMX.FTZ R2, R70, R41, !PT ;  /* 0x0000002946027209 */ /* 0x000fc60007810000 */
[----:B------:R-:W-:Y:S01]  /*7bb0*/  MUFU.EX2 R176, R176 ;  /* 0x000000b000b07308 */ /* 0x000fe20000000800 */
[----:B-1----:R-:W-:-:S04]  /*7bc0*/  FMNMX.FTZ R45, R71, R2, !PT ;  /* 0x00000002472d7209 */ /* 0x002fc80007810000 */
[----:B------:R-:W-:-:S03]  /*7bd0*/  FMNMX.FTZ R2, R74, R45, !PT ;  /* 0x0000002d4a027209 */ /* 0x000fc60007810000 */
[----:B------:R-:W-:Y:S01]  /*7be0*/  MUFU.EX2 R178, R178 ;  /* 0x000000b200b27308 */ /* 0x000fe20000000800 */
[----:B------:R-:W-:-:S04]  /*7bf0*/  FMNMX.FTZ R45, R75, R2, !PT ;  /* 0x000000024b2d7209 */ /* 0x000fc80007810000 */
[----:B------:R-:W-:-:S03]  /*7c00*/  FMNMX.FTZ R2, R78, R45, !PT ;  /* 0x0000002d4e027209 */ /* 0x000fc60007810000 */
[----:B------:R-:W-:Y:S01]  /*7c10*/  MUFU.EX2 R172, R172 ;  /* 0x000000ac00ac7308 */ /* 0x000fe20000000800 */
[----:B0-----:R-:W-:-:S04]  /*7c20*/  FMNMX.FTZ R49, R79, R2, !PT ;  /* 0x000000024f317209 */ /* 0x001fc80007810000 */
[----:B------:R-:W-:-:S03]  /*7c30*/  FMNMX.FTZ R2, R82, R49, !PT ;  /* 0x0000003152027209 */ /* 0x000fc60007810000 */
[----:B------:R-:W-:Y:S01]  /*7c40*/  MUFU.EX2 R174, R174 ;  /* 0x000000ae00ae7308 */ /* 0x000fe20000000800 */
[----:B------:R-:W-:-:S04]  /*7c50*/  FMNMX.FTZ R49, R83, R2, !PT ;  /* 0x0000000253317209 */ /* 0x000fc80007810000 */
[----:B------:R-:W-:-:S03]  /*7c60*/  FMNMX.FTZ R2, R86, R49, !PT ;  /* 0x0000003156027209 */ /* 0x000fc60007810000 */
[----:B------:R0:W-:Y:S01]  /*7c70*/  MUFU.EX2 R49, R4 ;  /* 0x0000000400317308 */ /* 0x0001e20000000800 */
[----:B------:R-:W-:-:S05]  /*7c80*/  FMNMX.FTZ R2, R87, R2, !PT ;  /* 0x0000000257027209 */ /* 0x000fca0007810000 */
[----:B------:R-:W1:Y:S02]  /*7c90*/  SHFL.BFLY PT, R61, R2, 0x2, 0x1f ;  /* 0x0c401f00023d7f89 */ /* 0x000e6400000e0000 */
[----:B------:R2:W-:Y:S01]  /*7ca0*/  MUFU.EX2 R41, R53 ;  /* 0x0000003500297308 */ /* 0x0005e20000000800 */
[----:B0-----:R-:W-:-:S07]  /*7cb0*/  FFMA.FTZ R4, R73, R0, -R169 ;  /* 0x0000000049047223 */ /* 0x001fce00000108a9 */
[----:B------:R0:W-:Y:S01]  /*7cc0*/  MUFU.EX2 R45, R57 ;  /* 0x00000039002d7308 */ /* 0x0001e20000000800 */
[-CC-:B--2---:R-:W-:Y:S01]  /*7cd0*/  FFMA.FTZ R53, R65, R0.reuse, -R169.reuse ;  /* 0x0000000041357223 */ /* 0x184fe200000108a9 */
[----:B------:R-:W-:-:S06]  /*7ce0*/  FFMA.FTZ R65, R77, R0, -R169 ;  /* 0x000000004d417223 */ /* 0x000fcc00000108a9 */
[----:B------:R-:W-:Y:S01]  /*7cf0*/  MUFU.EX2 R168, R168 ;  /* 0x000000a800a87308 */ /* 0x000fe20000000800 */
[-CC-:B0-----:R-:W-:Y:S01]  /*7d00*/  FFMA.FTZ R57, R69, R0.reuse, -R169.reuse ;  /* 0x0000000045397223 */ /* 0x181fe200000108a9 */
[-CC-:B------:R-:W-:Y:S01]  /*7d10*/  FFMA.FTZ R69, R81, R0.reuse, -R169.reuse ;  /* 0x0000000051457223 */ /* 0x180fe200000108a9 */
[----:B------:R-:W-:Y:S02]  /*7d20*/  WARPGROUP.DEPBAR.LE gsb0, 0x0 ;  /* 0x00008000000079c5 */ /* 0x000fe40000010000 */
[----:B------:R-:W-:Y:S01]  /*7d30*/  WARPGROUP.ARRIVE ;  /* 0x00000000000079c5 */ /* 0x000fe20000000000 */
[----:B-1----:R-:W-:Y:S01]  /*7d40*/  FMNMX.FTZ R24, R2, R61, !PT ;  /* 0x0000003d02187209 */ /* 0x002fe20007810000 */
[-CC-:B------:R-:W-:Y:S01]  /*7d50*/  FFMA.FTZ R164, R56, R0.reuse, -R169.reuse ;  /* 0x0000000038a47223 */ /* 0x180fe200000108a9 */
[----:B------:R0:W-:Y:S01]  /*7d60*/  MUFU.EX2 R61, R4 ;  /* 0x00000004003d7308 */ /* 0x0001e20000000800 */
[----:B------:R-:W-:Y:S02]  /*7d70*/  FFMA.FTZ R166, R60, R0, -R169 ;  /* 0x000000003ca67223 */ /* 0x000fe400000108a9 */
[----:B------:R-:W-:Y:S01]  /*7d80*/  HGMMA.64x128x16.F32 R88, R160, gdesc[UR4].tnspB, R88, gsb0 ;  /* 0x41e00004a0587df0 */ /* 0x000fe20008000858 */
[----:B------:R-:W-:Y:S01]  /*7d90*/  UIADD3 UR6, UR5, 0x300, URZ ;  /* 0x0000030005067890 */ /* 0x000fe2000fffe03f */
[----:B------:R-:W0:Y:S01]  /*7da0*/  SHFL.BFLY PT, R73, R24, 0x1, 0x1f ;  /* 0x0c201f0018497f89 */ /* 0x000e2200000e0000 */
[----:B------:R-:W-:-:S02]  /*7db0*/  UMOV UR7, 0x40000040 ;  /* 0x4000004000077882 */ /* 0x000fc40000000000 */
[----:B------:R-:W-:Y:S08]  /*7dc0*/  MUFU.EX2 R170, R170 ;  /* 0x000000aa00aa7308 */ /* 0x000ff00000000800 */
[----:B------:R-:W-:Y:S08]  /*7dd0*/  MUFU.EX2 R164, R164 ;  /* 0x000000a400a47308 */ /* 0x000ff00000000800 */
[----:B------:R-:W-:Y:S01]  /*7de0*/  MUFU.EX2 R166, R166 ;  /* 0x000000a600a67308 */ /* 0x000fe20000000800 */
[----:B0-----:R-:W-:-:S07]  /*7df0*/  FMNMX.FTZ R4, R24, R73, !PT ;  /* 0x0000004918047209 */ /* 0x001fce0007810000 */
[----:B------:R-:W-:Y:S01]  /*7e00*/  MUFU.EX2 R53, R53 ;  /* 0x0000003500357308 */ /* 0x000fe20000000800 */
[----:B------:R-:W-:-:S04]  /*7e10*/  FADD.FTZ R73, -R4, R11 ;  /* 0x0000000b04497221 */ /* 0x000fc80000010100 */
[-C--:B------:R-:W-:Y:S01]  /*7e20*/  FMUL.FTZ R2, R73, R0.reuse ;  /* 0x0000000049027220 */ /* 0x080fe20000410000 */
[-C--:B------:R-:W-:Y:S02]  /*7e30*/  FMUL.FTZ R73, R4, R0.reuse ;  /* 0x0000000004497220 */ /* 0x080fe40000410000 */
[----:B------:R-:W-:Y:S02]  /*7e40*/  MUFU.EX2 R57, R57 ;  /* 0x0000003900397308 */ /* 0x000fe40000000800 */
[-CC-:B------:R-:W-:Y:S01]  /*7e50*/  FFMA.FTZ R24, R27, R0.reuse, -R73.reuse ;  /* 0x000000001b187223 */ /* 0x180fe20000010849 */
[-CC-:B------:R-:W-:Y:S01]  /*7e60*/  FFMA.FTZ R181, R26, R0.reuse, -R73.reuse ;  /* 0x000000001ab57223 */ /* 0x180fe20000010849 */
[----:B------:R-:W-:Y:S02]  /*7e70*/  IMAD.U32 R27, RZ, RZ, UR10 ;  /* 0x0000000aff1b7e24 */ /* 0x000fe4000f8e00ff */
[-CC-:B------:R-:W-:Y:S01]  /*7e80*/  FFMA.FTZ R183, R30, R0.reuse, -R73.reuse ;  /* 0x000000001eb77223 */ /* 0x180fe20000010849 */
[-CC-:B------:R-:W-:Y:S01]  /*7e90*/  FFMA.FTZ R26, R31, R0.reuse, -R73.reuse ;  /* 0x000000001f1a7223 */ /* 0x180fe20000010849 */
[----:B------:R-:W-:Y:S01]  /*7ea0*/  MUFU.EX2 R2, R2 ;  /* 0x0000000200027308 */ /* 0x000fe20000000800 */
[----:B------:R-:W-:Y:S01]  /*7eb0*/  FFMA.FTZ R177, R34, R0, -R73 ;  /* 0x0000000022b17223 */ /* 0x000fe20000010849 */
[----:B------:R-:W-:Y:S01]  /*7ec0*/  @!P1 LEA R27, R27, UR38, 0x3 ;  /* 0x000000261b1b9c11 */ /* 0x000fe2000f8e18ff */
[----:B------:R-:W-:-:S02]  /*7ed0*/  IMAD.U32 R31, RZ, RZ, UR11 ;  /* 0x0000000bff1f7e24 */ /* 0x000fc4000f8e00ff */
[-CC-:B------:R-:W-:Y:S01]  /*7ee0*/  FFMA.FTZ R28, R35, R0.reuse, -R73.reuse ;  /* 0x00000000231c7223 */ /* 0x180fe20000010849 */
[-CC-:B------:R-:W-:Y:S01]  /*7ef0*/  FFMA.FTZ R179, R38, R0.reuse, -R73.reuse ;  /* 0x0000000026b37223 */ /* 0x180fe20000010849 */
[-CC-:B------:R-:W-:Y:S01]  /*7f00*/  FFMA.FTZ R173, R42, R0.reuse, -R73.reuse ;  /* 0x000000002aad7223 */ /* 0x180fe20000010849 */
[----:B------:R-:W-:Y:S01]  /*7f10*/  @!P1 VIADD R27, R27, 0x34840 ;  /* 0x000348401b1b9836 */ /* 0x000fe20000000000 */
[----:B------:R-:W0:Y:S01]  /*7f20*/  MUFU.EX2 R181, R181 ;  /* 0x000000b500b57308 */ /* 0x000e220000000800 */
[-CC-:B------:R-:W-:Y:S01]  /*7f30*/  FFMA.FTZ R30, R39, R0.reuse, -R73.reuse ;  /* 0x00000000271e7223 */ /* 0x180fe20000010849 */
[-CC-:B------:R-:W-:Y:S01]  /*7f40*/  FFMA.FTZ R32, R43, R0.reuse, -R73.reuse ;  /* 0x000000002b207223 */ /* 0x180fe20000010849 */
[-C--:B------:R-:W-:Y:S01]  /*7f50*/  FFMA.FTZ R175, R46, R0.reuse, -R73 ;  /* 0x000000002eaf7223 */ /* 0x080fe20000010849 */
[----:B------:R-:W-:Y:S01]  /*7f60*/  @!P1 PRMT R27, RZ, 0x654, R27 ;  /* 0x00000654ff1b9816 */ /* 0x000fe2000000001b */
        /* <DEDUP_REMOVED lines=12> */
[----:B0-----:R-:W-:Y:S01]  /*8030*/  FFMA.FTZ R5, R2, R5, R181 ;  /* 0x0000000502057223 */ /* 0x001fe200000100b5 */
[-CC-:B------:R-:W-:Y:S01]  /*8040*/  FFMA.FTZ R71, R71, R0.reuse, -R73.reuse ;  /* 0x0000000047477223 */ /* 0x180fe20000010849 */
[-CC-:B------:R-:W-:Y:S01]  /*8050*/  FFMA.FTZ R74, R74, R0.reuse, -R73.reuse ;  /* 0x000000004a4a7223 */ /* 0x180fe20000010849 */
[-CC-:B------:R-:W-:Y:S01]  /*8060*/  FFMA.FTZ R75, R75, R0.reuse, -R73.reuse ;  /* 0x000000004b4b7223 */ /* 0x180fe20000010849 */
[-CC-:B------:R-:W-:Y:S01]  /*8070*/  FFMA.FTZ R78, R78, R0.reuse, -R73.reuse ;  /* 0x000000004e4e7223 */ /* 0x180fe20000010849 */
[-CC-:B------:R-:W-:Y:S01]  /*8080*/  FFMA.FTZ R79, R79, R0.reuse, -R73.reuse ;  /* 0x000000004f4f7223 */ /* 0x180fe20000010849 */
[-C--:B------:R-:W-:Y:S01]  /*8090*/  FFMA.FTZ R82, R82, R0.reuse, -R73 ;  /* 0x0000000052527223 */ /* 0x080fe20000010849 */
[----:B------:R-:W0:Y:S01]  /*80a0*/  MUFU.EX2 R26, R26 ;  /* 0x0000001a001a7308 */ /* 0x000e220000000800 */
[C---:B-1----:R-:W-:Y:S01]  /*80b0*/  FADD.FTZ R42, R24.reuse, R5 ;  /* 0x00000005182a7221 */ /* 0x042fe20000010000 */
[----:B------:R-:W-:Y:S01]  /*80c0*/  F2FP.F16.F32.PACK_AB R181, R24, R181 ;  /* 0x000000b518b5723e */ /* 0x000fe200000000ff */
[-CC-:B------:R-:W-:Y:S01]  /*80d0*/  FFMA.FTZ R83, R83, R0.reuse, -R73.reuse ;  /* 0x0000000053537223 */ /* 0x180fe20000010849 */
[----:B------:R-:W-:-:S04]  /*80e0*/  FFMA.FTZ R86, R86, R0, -R73 ;  /* 0x0000000056567223 */ /* 0x000fc80000010849 */
        /* <DEDUP_REMOVED lines=18> */
[----:B------:R-:W-:Y:S02]  /*8210*/  WARPGROUP.DEPBAR.LE gsb0, 0x0 ;  /* 0x00008000000079c5 */ /* 0x000fe40000010000 */
[----:B------:R-:W-:Y:S01]  /*8220*/  WARPGROUP.ARRIVE ;  /* 0x00000000000079c5 */ /* 0x000fe20000000000 */
[-CC-:B------:R-:W-:Y:S01]  /*8230*/  FFMA.FTZ R160, R64, R0.reuse, -R169.reuse ;  /* 0x0000000040a07223 */ /* 0x180fe200000108a9 */
[-C--:B------:R-:W-:Y:S01]  /*8240*/  FFMA.FTZ R162, R68, R0.reuse, -R169 ;  /* 0x0000000044a27223 */ /* 0x080fe200000108a9 */
[----:B------:R-:W-:Y:S01]  /*8250*/  FFMA.FTZ R169, R50, R0, -R73 ;  /* 0x0000000032a97223 */ /* 0x000fe20000010849 */
[C---:B0-----:R-:W-:Y:S01]  /*8260*/  FADD.FTZ R42, R32.reuse, R5 ;  /* 0x00000005202a7221 */ /* 0x041fe20000010000 */
[----:B------:R-:W-:Y:S01]  /*8270*/  MUFU.EX2 R36, R36 ;  /* 0x0000002400247308 */ /* 0x000fe20000000800 */
[----:B------:R-:W-:Y:S01]  /*8280*/  HGMMA.64x128x16.F32 R88, R156, gdesc[UR4].tnspB, R88, gsb0 ;  /* 0x41e000049c587df0 */ /* 0x000fe20008000858 */
[----:B------:R-:W-:Y:S01]  /*8290*/  UIADD3 UR6, UR5, 0x380, URZ ;  /* 0x0000038005067890 */ /* 0x000fe2000fffe03f */
[----:B-1----:R-:W-:Y:S01]  /*82a0*/  FADD.FTZ R5, R175, R42 ;  /* 0x0000002aaf057221 */ /* 0x002fe20000010000 */
[----:B------:R-:W-:Y:S01]  /*82b0*/  UMOV UR7, 0x40000040 ;  /* 0x4000004000077882 */ /* 0x000fe20000000000 */
[----:B------:R-:W-:Y:S01]  /*82c0*/  UMOV UR5, UR37 ;  /* 0x0000002500057c82 */ /* 0x000fe20008000000 */
[----:B------:R-:W-:-:S02]  /*82d0*/  F2FP.F16.F32.PACK_AB R173, R32, R173 ;  /* 0x000000ad20ad723e */ /* 0x000fc400000000ff */
[----:B------:R-:W0:Y:S01]  /*82e0*/  MUFU.EX2 R169, R169 ;  /* 0x000000a900a97308 */ /* 0x000e220000000800 */
[C---:B--2---:R-:W-:Y:S01]  /*82f0*/  FADD.FTZ R42, R34.reuse, R5 ;  /* 0x00000005222a7221 */ /* 0x044fe20000010000 */
[----:B------:R-:W-:-:S06]  /*8300*/  F2FP.F16.F32.PACK_AB R175, R34, R175 ;  /* 0x000000af22af723e */ /* 0x000fcc00000000ff */
[----:B------:R-:W1:Y:S08]  /*8310*/  MUFU.EX2 R171, R171 ;  /* 0x000000ab00ab7308 */ /* 0x000e700000000800 */
[----:B------:R-:W2:Y:S01]  /*8320*/  MUFU.EX2 R38, R38 ;  /* 0x0000002600267308 */ /* 0x000ea20000000800 */
[----:B0-----:R-:W-:Y:S01]  /*8330*/  FADD.FTZ R5, R169, R42 ;  /* 0x0000002aa9057221 */ /* 0x001fe20000010000 */
[----:B------:R-:W-:-:S03]  /*8340*/  F2FP.F16.F32.PACK_AB R169, R36, R169 ;  /* 0x000000a924a9723e */ /* 0x000fc600000000ff */
[----:B------:R-:W-:-:S03]  /*8350*/  FADD.FTZ R24, R36, R5 ;  /* 0x0000000524187221 */ /* 0x000fc60000010000 */
[----:B------:R-:W0:Y:S01]  /*8360*/  MUFU.EX2 R165, R165 ;  /* 0x000000a500a57308 */ /* 0x000e220000000800 */
[----:B-1----:R-:W-:-:S07]  /*8370*/  FADD.FTZ R5, R171, R24 ;  /* 0x00000018ab057221 */ /* 0x002fce0000010000 */
[----:B------:R-:W1:Y:S01]  /*8380*/  MUFU.EX2 R40, R40 ;  /* 0x0000002800287308 */ /* 0x000e620000000800 */
[C---:B--2---:R-:W-:Y:S01]  /*8390*/  FADD.FTZ R24, R38.reuse, R5 ;  /* 0x0000000526187221 */ /* 0x044fe20000010000 */
[----:B------:R-:W-:-:S06]  /*83a0*/  F2FP.F16.F32.PACK_AB R171, R38, R171 ;  /* 0x000000ab26ab723e */ /* 0x000fcc00000000ff */
[----:B------:R-:W2:Y:S01]  /*83b0*/  MUFU.EX2 R167, R167 ;  /* 0x000000a700a77308 */ /* 0x000ea20000000800 */
[----:B0-----:R-:W-:-:S07]  /*83c0*/  FADD.FTZ R5, R165, R24 ;  /* 0x00000018a5057221 */ /* 0x001fce0000010000 */
[----:B------:R-:W-:Y:S01]  /*83d0*/  MUFU.EX2 R160, R160 ;  /* 0x000000a000a07308 */ /* 0x000fe20000000800 */
[C---:B-1----:R-:W-:Y:S01]  /*83e0*/  FADD.FTZ R24, R40.reuse, R5 ;  /* 0x0000000528187221 */ /* 0x042fe20000010000 */
[----:B------:R-:W-:-:S06]  /*83f0*/  F2FP.F16.F32.PACK_AB R165, R40, R165 ;  /* 0x000000a528a5723e */ /* 0x000fcc00000000ff */
[----:B------:R-:W-:Y:S01]  /*8400*/  MUFU.EX2 R66, R66 ;  /* 0x0000004200427308 */ /* 0x000fe20000000800 */
[----:B--2---:R-:W-:-:S07]  /*8410*/  FADD.FTZ R5, R167, R24 ;  /* 0x00000018a7057221 */ /* 0x004fce0000010000 */
[----:B------:R-:W0:Y:S08]  /*8420*/  MUFU.EX2 R67, R67 ;  /* 0x0000004300437308 */ /* 0x000e300000000800 */
[----:B------:R-:W-:Y:S08]  /*8430*/  MUFU.EX2 R162, R162 ;  /* 0x000000a200a27308 */ /* 0x000ff00000000800 */
[----:B------:R-:W-:Y:S01]  /*8440*/  MUFU.EX2 R70, R70 ;  /* 0x0000004600467308 */ /* 0x000fe20000000800 */
[----:B0-----:R-:W-:-:S07]  /*8450*/  F2FP.F16.F32.PACK_AB R161, R67, R66 ;  /* 0x0000004243a1723e */ /* 0x001fce00000000ff */
[----:B------:R-:W0:Y:S08]  /*8460*/  MUFU.EX2 R71, R71 ;  /* 0x0000004700477308 */ /* 0x000e300000000800 */
[----:B------:R-:W1:Y:S08]  /*8470*/  MUFU.EX2 R10, R10 ;  /* 0x0000000a000a7308 */ /* 0x000e700000000800 */
[----:B------:R-:W-:Y:S01]  /*8480*/  MUFU.EX2 R74, R74 ;  /* 0x0000004a004a7308 */ /* 0x000fe20000000800 */
[----:B0-----:R-:W-:-:S07]  /*8490*/  F2FP.F16.F32.PACK_AB R163, R71, R70 ;  /* 0x0000004647a3723e */ /* 0x001fce00000000ff */
[----:B------:R-:W0:Y:S08]  /*84a0*/  MUFU.EX2 R75, R75 ;  /* 0x0000004b004b7308 */ /* 0x000e300000000800 */
[----:B------:R-:W-:Y:S08]  /*84b0*/  MUFU.EX2 R12, R12 ;  /* 0x0000000c000c7308 */ /* 0x000ff00000000800 */
[----:B------:R-:W-:Y:S01]  /*84c0*/  MUFU.EX2 R78, R78 ;  /* 0x0000004e004e7308 */ /* 0x000fe20000000800 */
[----:B------:R-:W-:-:S02]  /*84d0*/  WARPGROUP.DEPBAR.LE gsb0, 0x0 ;  /* 0x00008000000079c5 */ /* 0x000fc40000010000 */
[----:B------:R-:W-:-:S05]  /*84e0*/  WARPGROUP.ARRIVE ;  /* 0x00000000000079c5 */ /* 0x000fca0000000000 */
[----:B------:R-:W2:Y:S01]  /*84f0*/  MUFU.EX2 R65, R65 ;  /* 0x0000004100417308 */ /* 0x000ea20000000800 */
[----:B-1----:R-:W-:Y:S02]  /*8500*/  F2FP.F16.F32.PACK_AB R156, R61, R10 ;  /* 0x0000000a3d9c723e */ /* 0x002fe400000000ff */
[----:B0-----:R-:W-:Y:S01]  /*8510*/  F2FP.F16.F32.PACK_AB R157, R75, R74 ;  /* 0x0000004a4b9d723e */ /* 0x001fe200000000ff */
[----:B------:R-:W-:Y:S01]  /*8520*/  HGMMA.64x128x16.F32 R88, R152, gdesc[UR4].tnspB, R88, gsb0 ;  /* 0x41e0000498587df0 */ /* 0x000fe20008000858 */
[----:B------:R-:W-:-:S03]  /*8530*/  UIADD3 UR6, UR4, -0x1, URZ ;  /* 0xffffffff04067890 */ /* 0x000fc6000fffe03f */
[----:B------:R-:W0:Y:S04]  /*8540*/  MUFU.EX2 R79, R79 ;  /* 0x0000004f004f7308 */ /* 0x000e280000000800 */
[----:B------:R-:W-:Y:S01]  /*8550*/  UMOV UR4, UR6 ;  /* 0x0000000600047c82 */ /* 0x000fe20008000000 */
[----:B------:R-:W-:-:S03]  /*8560*/  UMOV UR6, UR36 ;  /* 0x0000002400067c82 */ /* 0x000fc60008000000 */
[----:B------:R-:W-:Y:S01]  /*8570*/  MUFU.EX2 R14, R14 ;  /* 0x0000000e000e7308 */ /* 0x000fe20000000800 */
[----:B--2---:R-:W-:-:S07]  /*8580*/  F2FP.F16.F32.PACK_AB R158, R65, R12 ;  /* 0x0000000c419e723e */ /* 0x004fce00000000ff */
[----:B------:R-:W-:Y:S01]  /*8590*/  MUFU.EX2 R82, R82 ;  /* 0x0000005200527308 */ /* 0x000fe20000000800 */
[----:B0-----:R-:W-:-:S07]  /*85a0*/  F2FP.F16.F32.PACK_AB R159, R79, R78 ;  /* 0x0000004e4f9f723e */ /* 0x001fce00000000ff */
[----:B------:R-:W-:Y:S08]  /*85b0*/  MUFU.EX2 R69, R69 ;  /* 0x0000004500457308 */ /* 0x000ff00000000800 */
[----:B------:R-:W-:Y:S08]  /*85c0*/  MUFU.EX2 R83, R83 ;  /* 0x0000005300537308 */ /* 0x000ff00000000800 */
[----:B------:R-:W-:Y:S08]  /*85d0*/  MUFU.EX2 R20, R20 ;  /* 0x0000001400147308 */ /* 0x000ff00000000800 */
[----:B------:R-:W-:Y:S08]  /*85e0*/  MUFU.EX2 R86, R86 ;  /* 0x0000005600567308 */ /* 0x000ff00000000800 */
[----:B------:R-:W0:Y:S01]  /*85f0*/  MUFU.EX2 R11, R85 ;  /* 0x00000055000b7308 */ /* 0x000e220000000800 */
[----:B------:R-:W-:-:S02]  /*8600*/  WARPGROUP.DEPBAR.LE gsb0, 0x0 ;  /* 0x00008000000079c5 */ /* 0x000fc40000010000 */
[----:B------:R1:W-:Y:S01]  /*8610*/  @!P1 SYNCS.ARRIVE.TRANS64.RED.A1T0 RZ, [R27+URZ], RZ ;  /* 0x000000ff1bff99a7 */ /* 0x0003e2000810043f */
[----:B0-----:R-:W-:Y:S02]  /*8620*/  F2FP.F16.F32.PACK_AB R154, R11, R20 ;  /* 0x000000140b9a723e */ /* 0x001fe400000000ff */
[----:B------:R-:W-:Y:S02]  /*8630*/  F2FP.F16.F32.PACK_AB R152, R69, R14 ;  /* 0x0000000e4598723e */ /* 0x000fe400000000ff */
[----:B------:R-:W-:Y:S01]  /*8640*/  F2FP.F16.F32.PACK_AB R153, R83, R82 ;  /* 0x000000525399723e */ /* 0x000fe200000000ff */
[----:B-1----:R-:W-:-:S05]  /*8650*/  @!P1 VIADD R27, R31, 0x34860 ;  /* 0x000348601f1b9836 */ /* 0x002fca0000000000 */
[----:B------:R-:W-:Y:S01]  /*8660*/  @!P1 PRMT R31, RZ, 0x654, R27 ;  /* 0x00000654ff1f9816 */ /* 0x000fe2000000001b */
[----:B------:R-:W-:Y:S01]  /*8670*/  FADD.FTZ R27, R13, R6 ;  /* 0x000000060d1b7221 */ /* 0x000fe20000010000 */
[-CC-:B------:R-:W-:Y:S01]  /*8680*/  FFMA.FTZ R6, R63, R0.reuse, -R73.reuse ;  /* 0x000000003f067223 */ /* 0x180fe20000010849 */
[----:B------:R-:W-:Y:S01]  /*8690*/  FFMA.FTZ R73, R87, R0, -R73 ;  /* 0x0000000057497223 */ /* 0x000fe20000010849 */
[----:B------:R0:W-:Y:S01]  /*86a0*/  @!P1 SYNCS.ARRIVE.TRANS64.RED.A1T0 RZ, [R31+URZ], RZ ;  /* 0x000000ff1fff99a7 */ /* 0x0001e2000810043f */
[----:B------:R-:W-:Y:S01]  /*86b0*/  FADD.FTZ R44, R182, R27 ;  /* 0x0000001bb62c7221 */ /* 0x000fe20000010000 */
[C---:B------:R-:W-:Y:S02]  /*86c0*/  F2FP.F16.F32.PACK_AB R182, R15.reuse, R182 ;  /* 0x000000b60fb6723e */ /* 0x040fe400000000ff */
[----:B------:R-:W1:Y:S01]  /*86d0*/  MUFU.EX2 R6, R6 ;  /* 0x0000000600067308 */ /* 0x000e620000000800 */
[----:B------:R-:W-:-:S04]  /*86e0*/  FADD.FTZ R27, R15, R44 ;  /* 0x0000002c0f1b7221 */ /* 0x000fc80000010000 */
[----:B------:R-:W-:Y:S01]  /*86f0*/  FADD.FTZ R44, R176, R27 ;  /* 0x0000001bb02c7221 */ /* 0x000fe20000010000 */
[C---:B------:R-:W-:Y:S02]  /*8700*/  F2FP.F16.F32.PACK_AB R176, R21.reuse, R176 ;  /* 0x000000b015b0723e */ /* 0x040fe400000000ff */
[----:B------:R-:W2:Y:S01]  /*8710*/  MUFU.EX2 R73, R73 ;  /* 0x0000004900497308 */ /* 0x000ea20000000800 */
[----:B------:R-:W-:-:S04]  /*8720*/  FADD.FTZ R27, R21, R44 ;  /* 0x0000002c151b7221 */ /* 0x000fc80000010000 */
[----:B------:R-:W-:Y:S01]  /*8730*/  FADD.FTZ R44, R178, R27 ;  /* 0x0000001bb22c7221 */ /* 0x000fe20000010000 */
[----:B------:R-:W-:-:S03]  /*8740*/  F2FP.F16.F32.PACK_AB R178, R25, R178 ;  /* 0x000000b219b2723e */ /* 0x000fc600000000ff */
[----:B------:R-:W-:Y:S01]  /*8750*/  FADD.FTZ R27, R25, R44 ;  /* 0x0000002c191b7221 */ /* 0x000fe20000010000 */
[C---:B-1----:R-:W-:Y:S01]  /*8760*/  FADD.FTZ R5, R6.reuse, R5 ;  /* 0x0000000506057221 */ /* 0x042fe20000010000 */
[----:B------:R-:W-:Y:S02]  /*8770*/  F2FP.F16.F32.PACK_AB R167, R6, R167 ;  /* 0x000000a706a7723e */ /* 0x000fe400000000ff */
[----:B------:R-:W-:Y:S01]  /*8780*/  FADD.FTZ R44, R172, R27 ;  /* 0x0000001bac2c7221 */ /* 0x000fe20000010000 */
[----:B------:R-:W-:Y:S01]  /*8790*/  FADD.FTZ R5, R66, R5 ;  /* 0x0000000542057221 */ /* 0x000fe20000010000 */
[C---:B------:R-:W-:Y:S02]  /*87a0*/  F2FP.F16.F32.PACK_AB R172, R29.reuse, R172 ;  /* 0x000000ac1dac723e */ /* 0x040fe400000000ff */
[----:B------:R-:W-:Y:S01]  /*87b0*/  FADD.FTZ R27, R29, R44 ;  /* 0x0000002c1d1b7221 */ /* 0x000fe20000010000 */
[----:B------:R-:W-:Y:S01]  /*87c0*/  FADD.FTZ R5, R67, R5 ;  /* 0x0000000543057221 */ /* 0x000fe20000010000 */
[----:B--2---:R-:W-:-:S02]  /*87d0*/  F2FP.F16.F32.PACK_AB R155, R73, R86 ;  /* 0x00000056499b723e */ /* 0x004fc400000000ff */
[----:B------:R-:W-:Y:S01]  /*87e0*/  FADD.FTZ R44, R174, R27 ;  /* 0x0000001bae2c7221 */ /* 0x000fe20000010000 */
[----:B------:R-:W-:Y:S01]  /*87f0*/  FADD.FTZ R5, R70, R5 ;  /* 0x0000000546057221 */ /* 0x000fe20000010000 */
[C---:B------:R-:W-:Y:S02]  /*8800*/  F2FP.F16.F32.PACK_AB R174, R33.reuse, R174 ;  /* 0x000000ae21ae723e */ /* 0x040fe400000000ff */
        /* <DEDUP_REMOVED lines=23> */
[----:B------:R-:W-:-:S03]  /*8980*/  F2FP.F16.F32.PACK_AB R160, R53, R160 ;  /* 0x000000a035a0723e */ /* 0x000fc600000000ff */
[----:B------:R-:W-:-:S04]  /*8990*/  FADD.FTZ R13, R53, R24 ;  /* 0x00000018350d7221 */ /* 0x000fc80000010000 */
[----:B------:R-:W-:Y:S01]  /*89a0*/  FADD.FTZ R24, R162, R13 ;  /* 0x0000000da2187221 */ /* 0x000fe20000010000 */
[----:B------:R-:W-:-:S03]  /*89b0*/  F2FP.F16.F32.PACK_AB R162, R57, R162 ;  /* 0x000000a239a2723e */ /* 0x000fc600000000ff */
[----:B------:R-:W-:-:S04]  /*89c0*/  FADD.FTZ R13, R57, R24 ;  /* 0x00000018390d7221 */ /* 0x000fc80000010000 */
[----:B------:R-:W-:Y:S01]  /*89d0*/  FADD.FTZ R6, R10, R13 ;  /* 0x0000000d0a067221 */ /* 0x000fe20000010000 */
[----:B------:R-:W-:-:S03]  /*89e0*/  IMAD.MOV.U32 R10, RZ, RZ, R7 ;  /* 0x000000ffff0a7224 */ /* 0x000fc600078e0007 */
        /* <DEDUP_REMOVED lines=8> */
[----:B0-----:R-:W-:Y:S06]  /*8a70*/  @P2 BRA `(.L_x_2270) ;  /* 0xffffffdc00a82947 */ /* 0x001fec000383ffff */
.L_x_2261:
        /* <DEDUP_REMOVED lines=67> */
.L_x_2271:
[----:B------:R-:W-:Y:S01]  /*8eb0*/  ULEA UR5, UR36, UR38, 0x3 ;  /* 0x0000002624057291 */ /* 0x000fe2000f8e183f */
[----:B------:R-:W-:-:S05]  /*8ec0*/  IMAD.U32 R2, RZ, RZ, UR37 ;  /* 0x00000025ff027e24 */ /* 0x000fca000f8e00ff */
[----:B------:R-:W-:-:S04]  /*8ed0*/  SHF.L.U32 R2, R2, 0x1f, RZ ;  /* 0x0000001f02027819 */ /* 0x000fc800000006ff */
[----:B------:R0:W1:Y:S01]  /*8ee0*/  SYNCS.PHASECHK.TRANS64.TRYWAIT P2, [UR5+0x34850], R2 ;  /* 0x03485002ff0075a7 */ /* 0x0000620008040145 */
[----:B------:R-:W-:Y:S05]  /*8ef0*/  @!P0 BRA `(.L_x_2272) ;  /* 0x0000000000048947 */ /* 0x000fea0003800000 */
[----:B------:R-:W-:Y:S01]  /*8f00*/  BPT.TRAP 0x1 ;  /* 0x000000040000795c */ /* 0x000fe20000300000 */
.L_x_2272:
[----:B-1----:R-:W-:Y:S05]  /*8f10*/  @P2 BRA `(.L_x_2273) ;  /* 0x0000000000082947 */ /* 0x002fea0003800000 */
[----:B------:R-:W1:Y:S02]  /*8f20*/  SYNCS.PHASECHK.TRANS64.TRYWAIT P0, [UR5+0x34850], R2 ;  /* 0x03485002ff0075a7 */ /* 0x000e640008000145 */
[----:B-1----:R-:W-:Y:S05]  /*8f30*/  @!P0 BRA `(.L_x_2274) ;  /* 0x0000007000ec8947 */ /* 0x002fea0003800000 */
.L_x_2273:
[----:B------:R-:W-:Y:S01]  /*8f40*/  UIADD3 UR38, UR38, 0x400, URZ ;  /* 0x0000040026267890 */ /* 0x000fe2000fffe03f */
[----:B------:R-:W-:Y:S01]  /*8f50*/  WARPGROUP.ARRIVE ;  /* 0x00000000000079c5 */ /* 0x000fe20000000000 */
[----:B------:R-:W-:Y:S01]  /*8f60*/  UMOV UR7, 0x40000040 ;  /* 0x4000004000077882 */ /* 0x000fe20000000000 */
[----:B-1----:R-:W1:Y:S01]  /*8f70*/  SHFL.BFLY PT, R3, R6, 0x2, 0x1f ;  /* 0x0c401f0006037f89 */ /* 0x002e6200000e0000 */
[----:B------:R-:W-:Y:S01]  /*8f80*/  USHF.R.U32.HI UR38, URZ, 0x4, UR38 ;  /* 0x000000043f267899 */ /* 0x000fe20008011626 */
[----:B------:R-:W-:Y:S01]  /*8f90*/  IMAD.U32 R13, RZ, RZ, UR5 ;  /* 0x00000005ff0d7e24 */ /* 0x000fe2000f8e00ff */
[----:B------:R-:W-:Y:S01]  /*8fa0*/  R2UR UR8, R186 ;  /* 0x00000000ba0872ca */ /* 0x000fe200000e0000 */
[----:B0-----:R-:W0:Y:S01]  /*8fb0*/  SHFL.BFLY PT, R2, R5, 0x2, 0x1f ;  /* 0x0c401f0005027f89 */ /* 0x001e2200000e0000 */
[----:B------:R-:W-:Y:S01]  /*8fc0*/  ULOP3.LUT UR38, UR38, 0x3fff, URZ, 0xc0, !UPT ;  /* 0x00003fff26267892 */ /* 0x000fe2000f8ec03f */
[----:B------:R-:W-:Y:S02]  /*8fd0*/  IMAD.MOV.U32 R89, RZ, RZ, -0x800000 ;  /* 0xff800000ff597424 */ /* 0x000fe400078e00ff */
[----:B------:R-:W-:Y:S01]  /*8fe0*/  IMAD.MOV.U32 R88, RZ, RZ, -0x800000 ;  /* 0xff800000ff587424 */ /* 0x000fe200078e00ff */
[----:B------:R-:W-:-:S04]  /*8ff0*/  ULOP3.LUT UR4, UR38, 0x4000000, URZ, 0xfc, !UPT ;  /* 0x0400000026047892 */ /* 0x000fc8000f8efc3f */
[----:B------:R-:W-:Y:S02]  /*9000*/  ULEA UR4, UR36, UR4, 0xb ;  /* 0x0000000424047291 */ /* 0x000fe4000f8e583f */
[----:B------:R-:W-:Y:S02]  /*9010*/  UIADD3 UR36, UR36, 0x1, URZ ;  /* 0x0000000124247890 */ /* 0x000fe4000fffe03f */
[----:B------:R-:W-:Y:S02]  /*9020*/  UIADD3 UR8, UR8, 0x1, URZ ;  /* 0x0000000108087890 */ /* 0x000fe4000fffe03f */
[----:B------:R-:W-:Y:S01]  /*9030*/  UISETP.NE.AND UP0, UPT, UR36, 0x2, UPT ;  /* 0x000000022400788c */ /* 0x000fe2000bf05270 */
[----:B------:R-:W-:Y:S02]  /*9040*/  UMOV UR6, UR4 ;  /* 0x0000000400067c82 */ /* 0x000fe40008000000 */
[----:B------:R-:W-:Y:S01]  /*9050*/  HGMMA.64x128x16.F32 R24, R180, gdesc[UR4].tnspB, R24, gsb0 ;  /* 0x41e00004b4187df0 */ /* 0x000fe20008000818 */
[----:B------:R-:W-:Y:S01]  /*9060*/  UIADD3 UR6, UR4, 0x80, URZ ;  /* 0x0000008004067890 */ /* 0x000fe2000fffe03f */
[----:B-1----:R-:W-:Y:S01]  /*9070*/  FADD.FTZ R3, R3, R6 ;  /* 0x0000000603037221 */ /* 0x002fe20000010000 */
[----:B------:R-:W-:Y:S01]  /*9080*/  UMOV UR7, 0x40000040 ;  /* 0x4000004000077882 */ /* 0x000fe20000000000 */
[----:B------:R-:W-:-:S02]  /*9090*/  IMAD.U32 R186, RZ, RZ, UR8 ;  /* 0x00000008ffba7e24 */ /* 0x000fc4000f8e00ff */
[----:B0-----:R-:W-:Y:S01]  /*90a0*/  FADD.FTZ R8, R2, R5 ;  /* 0x0000000502087221 */ /* 0x001fe20000010000 */
[----:B------:R-:W-:Y:S01]  /*90b0*/  IMAD.MOV.U32 R5, RZ, RZ, RZ ;  /* 0x000000ffff057224 */ /* 0x000fe200078e00ff */
[----:B------:R-:W0:Y:S01]  /*90c0*/  SHFL.BFLY PT, R2, R3, 0x1, 0x1f ;  /* 0x0c201f0003027f89 */ /* 0x000e2200000e0000 */
[----:B------:R-:W-:-:S03]  /*90d0*/  USEL UR36, UR36, URZ, UP0 ;  /* 0x0000003f24247287 */ /* 0x000fc60008000000 */
[----:B------:R-:W1:Y:S01]  /*90e0*/  SHFL.BFLY PT, R9, R8, 0x1, 0x1f ;  /* 0x0c201f0008097f89 */ /* 0x000e6200000e0000 */
[----:B0-----:R-:W-:Y:S01]  /*90f0*/  FADD.FTZ R11, R3, R2 ;  /* 0x00000002030b7221 */ /* 0x001fe20000010000 */
[----:B------:R-:W-:Y:S02]  /*9100*/  IMAD.MOV.U32 R2, RZ, RZ, RZ ;  /* 0x000000ffff027224 */ /* 0x000fe400078e00ff */
[----:B-1----:R-:W-:Y:S02]  /*9110*/  FADD.FTZ R12, R8, R9 ;  /* 0x00000009080c7221 */ /* 0x002fe40000010000 */
[----:B------:R-:W-:-:S03]  /*9120*/  FSETP.NE.FTZ.AND P0, PT, R11, RZ, PT ;  /* 0x000000ff0b00720b */ /* 0x000fc60003f15000 */
[----:B------:R-:W-:-:S10]  /*9130*/  FSETP.NE.FTZ.AND P2, PT, R12, RZ, PT ;  /* 0x000000ff0c00720b */ /* 0x000fd40003f55000 */
[C---:B------:R-:W-:Y:S01]  /*9140*/  @P0 FMUL.FTZ R6, R0.reuse, 0.69314718246459960938 ;  /* 0x3f31721800060820 */ /* 0x040fe20000410000 */
[----:B------:R-:W0:Y:S02]  /*9150*/  @P0 MUFU.LG2 R9, R11 ;  /* 0x0000000b00090308 */ /* 0x000e240000000c00 */
[----:B------:R-:W-:Y:S01]  /*9160*/  @P2 FMUL.FTZ R8, R0, 0.69314718246459960938 ;  /* 0x3f31721800082820 */ /* 0x000fe20000410000 */
[----:B------:R-:W-:-:S05]  /*9170*/  @!P1 VIADD R0, R13, 0x34860 ;  /* 0x000348600d009836 */ /* 0x000fca0000000000 */
        /* <DEDUP_REMOVED lines=111> */
.L_x_2244:
[----:B------:R-:W0:Y:S01]  /*9870*/  S2R R3, SR_CgaCtaId ;  /* 0x0000000000037919 */ /* 0x000e220000008800 */
[----:B------:R-:W-:Y:S01]  /*9880*/  MOV R0, 0x400 ;  /* 0x0000040000007802 */ /* 0x000fe20000000f00 */
[----:B------:R-:W-:Y:S01]  /*9890*/  BSSY B0, `(.L_x_2275) ;  /* 0x00001d8000007945 */ /* 0x000fe20003800000 */
[----:B------:R-:W-:Y:S02]  /*98a0*/  BAR.SYNC.DEFER_BLOCKING 0x5, 0x180 ;  /* 0x0146000000007b1d */ /* 0x000fe40000010000 */
[----:B0-----:R-:W-:-:S05]  /*98b0*/  LEA R0, R3, R0, 0x18 ;  /* 0x0000000003007211 */ /* 0x001fca00078ec0ff */
[----:B------:R-:W0:Y:S02]  /*98c0*/  LDS R2, [R0+0x348d0] ;  /* 0x0348d00000027984 */ /* 0x000e240000000800 */
[----:B0-----:R-:W-:Y:S01]  /*98d0*/  R2UR UR4, R2 ;  /* 0x00000000020472ca */ /* 0x001fe200000e0000 */
[----:B------:R-:W-:Y:S06]  /*98e0*/  BAR.ARV 0x4, 0x180 ;  /* 0x0106000000007b1d */ /* 0x000fec0000002000 */
[----:B------:R-:W-:Y:S08]  /*98f0*/  @P0 BRA `(.L_x_2276) ;  /* 0x0000001000c40947 */ /* 0x000ff00003800000 */
[----:B------:R-:W0:Y:S01]  /*9900*/  S2R R3, SR_SWINHI ;  /* 0x0000000000037919 */ /* 0x000e220000002f00 */
[----:B------:R-:W-:Y:S01]  /*9910*/  R2UR UR15, R23 ;  /* 0x00000000170f72ca */ /* 0x000fe200000e0000 */
[----:B------:R-:W-:Y:S01]  /*9920*/  ULDC.64 UR8, c[0x0][0xb90] ;  /* 0x0002e40000087ab9 */ /* 0x000fe20000000a00 */
[----:B------:R-:W-:Y:S01]  /*9930*/  R2UR UR14, R184 ;  /* 0x00000000b80e72ca */ /* 0x000fe200000e0000 */
[----:B------:R-:W-:Y:S01]  /*9940*/  ULDC.64 UR10, c[0x0][0xb98] ;  /* 0x0002e600000a7ab9 */ /* 0x000fe20000000a00 */
[----:B------:R-:W-:Y:S01]  /*9950*/  F2FP.F16.F32.PACK_AB R6, R97, R6 ;  /* 0x000000066106723e */ /* 0x000fe200000000ff */
[----:B------:R-:W-:Y:S01]  /*9960*/  ULDC.64 UR16, c[0x0][0x208] ;  /* 0x0000820000107ab9 */ /* 0x000fe20000000a00 */
[----:B------:R-:W-:Y:S02]  /*9970*/  F2FP.F16.F32.PACK_AB R72, R73, R72 ;  /* 0x000000484948723e */ /* 0x000fe400000000ff */
[----:B------:R-:W-:Y:S02]  /*9980*/  F2FP.F16.F32.PACK_AB R73, R75, R74 ;  /* 0x0000004a4b49723e */ /* 0x000fe400000000ff */
[----:B------:R-:W-:-:S02]  /*9990*/  F2FP.F16.F32.PACK_AB R80, R81, R80 ;  /* 0x000000505150723e */ /* 0x000fc400000000ff */
[----:B------:R-:W-:Y:S01]  /*99a0*/  F2FP.F16.F32.PACK_AB R74, R77, R76 ;  /* 0x0000004c4d4a723e */ /* 0x000fe200000000ff */
[----:B------:R-:W-:Y:S01]  /*99b0*/  USHF.R.S32.HI UR12, URZ, 0x1f, UR15 ;  /* 0x0000001f3f0c7899 */ /* 0x000fe2000801140f */
[----:B------:R-:W-:Y:S01]  /*99c0*/  F2FP.F16.F32.PACK_AB R75, R79, R78 ;  /* 0x0000004e4f4b723e */ /* 0x000fe200000000ff */
[----:B------:R-:W-:Y:S01]  /*99d0*/  USHF.R.S32.HI UR13, URZ, 0x1f, UR14 ;  /* 0x0000001f3f0d7899 */ /* 0x000fe2000801140e */
[----:B------:R-:W-:Y:S01]  /*99e0*/  F2FP.F16.F32.PACK_AB R81, R83, R82 ;  /* 0x000000525351723e */ /* 0x000fe200000000ff */
[----:B------:R-:W-:Y:S01]  /*99f0*/  UIMAD UR5, UR12, UR8, URZ ;  /* 0x000000080c0572a4 */ /* 0x000fe2000f8e023f */
[----:B------:R-:W-:Y:S01]  /*9a00*/  F2FP.F16.F32.PACK_AB R82, R85, R84 ;  /* 0x000000545552723e */ /* 0x000fe200000000ff */
[----:B------:R-:W-:Y:S01]  /*9a10*/  UIMAD.WIDE.U32 UR6, UR15, UR8, URZ ;  /* 0x000000080f0672a5 */ /* 0x000fe2000f8e003f */
[----:B------:R-:W-:Y:S01]  /*9a20*/  F2FP.F16.F32.PACK_AB R83, R87, R86 ;  /* 0x000000565753723e */ /* 0x000fe200000000ff */
[----:B------:R-:W-:Y:S02]  /*9a30*/  UIMAD UR5, UR15, UR9, UR5 ;  /* 0x000000090f0572a4 */ /* 0x000fe4000f8e0205 */
[----:B------:R-:W-:-:S02]  /*9a40*/  UIMAD UR8, UR13, UR10, URZ ;  /* 0x0000000a0d0872a4 */ /* 0x000fc4000f8e023f */
[----:B------:R-:W-:Y:S02]  /*9a50*/  UIADD3 UR7, UR7, UR5, URZ ;  /* 0x0000000507077290 */ /* 0x000fe4000fffe03f */
[----:B------:R-:W-:Y:S02]  /*9a60*/  UIMAD UR8, UR14, UR11, UR8 ;  /* 0x0000000b0e0872a4 */ /* 0x000fe4000f8e0208 */
[----:B------:R-:W-:Y:S01]  /*9a70*/  UIMAD.WIDE.U32 UR6, UR14, UR10, UR6 ;  /* 0x0000000a0e0672a5 */ /* 0x000fe2000f8e0006 */
[----:B------:R-:W-:Y:S02]  /*9a80*/  MOV R34, R0 ;  /* 0x0000000000227202 */ /* 0x000fe40000000f00 */
[----:B0-----:R-:W-:Y:S01]  /*9a90*/  MOV R35, R3 ;  /* 0x0000000300237202 */ /* 0x001fe20000000f00 */
[----:B------:R-:W-:Y:S01]  /*9aa0*/  IMAD R3, R185, 0x40, R16 ;  /* 0x00000040b9037824 */ /* 0x000fe200078e0210 */
[----:B------:R-:W-:Y:S01]  /*9ab0*/  ULDC UR5, c[0x0][0xa88] ;  /* 0x0002a20000057ab9 */ /* 0x000fe20000000800 */
[----:B------:R-:W-:Y:S01]  /*9ac0*/  ULDC.64 UR10, c[0x0][0xaf0] ;  /* 0x0002bc00000a7ab9 */ /* 0x000fe20000000a00 */
[----:B------:R-:W-:-:S04]  /*9ad0*/  IMAD.WIDE R4, R190, 0x2, R34 ;  /* 0x00000002be047825 */ /* 0x000fc800078e0222 */
[----:B------:R-:W-:Y:S01]  /*9ae0*/  IMAD.WIDE R34, R3, 0x2, R34 ;  /* 0x0000000203227825 */ /* 0x000fe200078e0222 */
[C---:B------:R-:W-:Y:S02]  /*9af0*/  IADD3 R23, P2, R4.reuse, 0x4020, RZ ;  /* 0x0000402004177810 */ /* 0x040fe40007f5e0ff */
[C---:B------:R-:W-:Y:S02]  /*9b00*/  LOP3.LUT R3, R4.reuse, 0x380, RZ, 0xc0, !PT ;  /* 0x0000038004037812 */ /* 0x040fe400078ec0ff */
[----:B------:R-:W-:Y:S01]  /*9b10*/  LOP3.LUT R12, R23, 0x380, RZ, 0xc0, !PT ;  /* 0x00000380170c7812 */ /* 0x000fe200078ec0ff */
[--C-:B------:R-:W-:Y:S01]  /*9b20*/  IMAD.X R37, RZ, RZ, R5.reuse, P2 ;  /* 0x000000ffff257224 */ /* 0x100fe200010e0605 */
[----:B------:R-:W-:Y:S02]  /*9b30*/  IADD3 R27, P1, R4, 0x4040, RZ ;  /* 0x00004040041b7810 */ /* 0x000fe40007f3e0ff */
[----:B------:R-:W-:Y:S02]  /*9b40*/  SHF.R.U64 R12, R12, 0x3, RZ ;  /* 0x000000030c0c7819 */ /* 0x000fe400000012ff */
[----:B------:R-:W-:Y:S01]  /*9b50*/  IADD3 R21, P6, R4, 0x20, RZ ;  /* 0x0000002004157810 */ /* 0x000fe20007fde0ff */
[----:B------:R-:W-:Y:S01]  /*9b60*/  IMAD.X R39, RZ, RZ, R5, P1 ;  /* 0x000000ffff277224 */ /* 0x000fe200008e0605 */
[----:B------:R-:W-:-:S02]  /*9b70*/  LOP3.LUT R36, R12, R23, RZ, 0x3c, !PT ;  /* 0x000000170c247212 */ /* 0x000fc400078e3cff */
[----:B------:R-:W0:Y:S01]  /*9b80*/  LDC R23, c[0x0][0xbe8] ;  /* 0x0002fa00ff177b82 */ /* 0x000e220000000800 */
[----:B------:R-:W-:Y:S01]  /*9b90*/  SHF.R.U64 R3, R3, 0x3, RZ ;  /* 0x0000000303037819 */ /* 0x000fe200000012ff */
[--C-:B------:R-:W-:Y:S01]  /*9ba0*/  IMAD.X R13, RZ, RZ, R5.reuse, P6 ;  /* 0x000000ffff0d7224 */ /* 0x100fe200030e0605 */
[C---:B------:R-:W-:Y:S02]  /*9bb0*/  IADD3 R10, P3, R4.reuse, 0x4000, RZ ;  /* 0x00004000040a7810 */ /* 0x040fe40007f7e0ff */
[C---:B------:R-:W-:Y:S02]  /*9bc0*/  IADD3 R41, P0, R4.reuse, 0x4060, RZ ;  /* 0x0000406004297810 */ /* 0x040fe40007f1e0ff */
[C---:B------:R-:W-:Y:S01]  /*9bd0*/  IADD3 R8, P4, R4.reuse, 0x60, RZ ;  /* 0x0000006004087810 */ /* 0x040fe20007f9e0ff */
[--C-:B------:R-:W-:Y:S01]  /*9be0*/  IMAD.X R15, RZ, RZ, R5.reuse, P3 ;  /* 0x000000ffff0f7224 */ /* 0x100fe200018e0605 */
[----:B------:R-:W-:Y:S02]  /*9bf0*/  IADD3 R25, P5, R4, 0x40, RZ ;  /* 0x0000004004197810 */ /* 0x000fe40007fbe0ff */
[----:B------:R-:W-:Y:S01]  /*9c00*/  LOP3.LUT R4, R3, R4, RZ, 0x3c, !PT ;  /* 0x0000000403047212 */ /* 0x000fe200078e3cff */
[--C-:B------:R-:W-:Y:S01]  /*9c10*/  IMAD.X R11, RZ, RZ, R5.reuse, P4 ;  /* 0x000000ffff0b7224 */ /* 0x100fe200020e0605 */
[----:B------:R-:W-:Y:S01]  /*9c20*/  LOP3.LUT R14, R27, 0x380, RZ, 0xc0, !PT ;  /* 0x000003801b0e7812 */ /* 0x000fe200078ec0ff */
[----:B------:R-:W-:Y:S01]  /*9c30*/  IMAD.X R9, RZ, RZ, R5, P5 ;  /* 0x000000ffff097224 */ /* 0x000fe200028e0605 */
[----:B------:R-:W-:-:S02]  /*9c40*/  LOP3.LUT R3, R10, 0x380, RZ, 0xc0, !PT ;  /* 0x000003800a037812 */ /* 0x000fc400078ec0ff */
[----:B------:R-:W-:Y:S02]  /*9c50*/  LOP3.LUT R2, R21, 0x380, RZ, 0xc0, !PT ;  /* 0x0000038015027812 */ /* 0x000fe400078ec0ff */
[----:B------:R-:W-:Y:S02]  /*9c60*/  IADD3 R33, P6, R34, 0x1000, RZ ;  /* 0x0000100022217810 */ /* 0x000fe40007fde0ff */
[----:B------:R-:W-:Y:S02]  /*9c70*/  SHF.R.U64 R14, R14, 0x3, RZ ;  /* 0x000000030e0e7819 */ /* 0x000fe400000012ff */
[----:B------:R-:W-:Y:S02]  /*9c80*/  SHF.R.U64 R3, R3, 0x3, RZ ;  /* 0x0000000303037819 */ /* 0x000fe400000012ff */
[----:B------:R-:W-:Y:S02]  /*9c90*/  SHF.R.U64 R2, R2, 0x3, RZ ;  /* 0x0000000302027819 */ /* 0x000fe400000012ff */
[----:B------:R-:W-:-:S02]  /*9ca0*/  LOP3.LUT R32, R33, 0x380, RZ, 0xc0, !PT ;  /* 0x0000038021207812 */ /* 0x000fc400078ec0ff */
[----:B------:R-:W-:Y:S02]  /*9cb0*/  LOP3.LUT R38, R14, R27, RZ, 0x3c, !PT ;  /* 0x0000001b0e267212 */ /* 0x000fe400078e3cff */
[----:B------:R-:W-:Y:S02]  /*9cc0*/  LOP3.LUT R14, R3, R10, RZ, 0x3c, !PT ;  /* 0x0000000a030e7212 */ /* 0x000fe400078e3cff */
[----:B------:R-:W-:Y:S02]  /*9cd0*/  LOP3.LUT R12, R2, R21, RZ, 0x3c, !PT ;  /* 0x00000015020c7212 */ /* 0x000fe400078e3cff */
[----:B------:R-:W-:Y:S02]  /*9ce0*/  LOP3.LUT R3, R8, 0x380, RZ, 0xc0, !PT ;  /* 0x0000038008037812 */ /* 0x000fe400078ec0ff */
[----:B------:R-:W-:Y:S02]  /*9cf0*/  SHF.R.U64 R32, R32, 0x3, RZ ;  /* 0x0000000320207819 */ /* 0x000fe400000012ff */
[----:B------:R-:W-:-:S02]  /*9d00*/  LOP3.LUT R2, R25, 0x380, RZ, 0xc0, !PT ;  /* 0x0000038019027812 */ /* 0x000fc400078ec0ff */
[----:B------:R-:W-:Y:S02]  /*9d10*/  SHF.R.U64 R3, R3, 0x3, RZ ;  /* 0x0000000303037819 */ /* 0x000fe400000012ff */
[----:B------:R-:W-:Y:S01]  /*9d20*/  LOP3.LUT R32, R32, R33, RZ, 0x3c, !PT ;  /* 0x0000002120207212 */ /* 0x000fe200078e3cff */
[----:B------:R-:W-:Y:S01]  /*9d30*/  IMAD.X R33, RZ, RZ, R35, P6 ;  /* 0x000000ffff217224 */ /* 0x000fe200030e0623 */
[----:B------:R-:W-:Y:S02]  /*9d40*/  SHF.R.U64 R2, R2, 0x3, RZ ;  /* 0x0000000302027819 */ /* 0x000fe400000012ff */
[----:B0-----:R-:W-:Y:S02]  /*9d50*/  ISETP.NE.AND P1, PT, R23, 0x1, PT ;  /* 0x000000011700780c */ /* 0x001fe40003f25270 */
[----:B------:R-:W-:Y:S02]  /*9d60*/  IADD3 R107, P6, R34, 0x7000, RZ ;  /* 0x00007000226b7810 */ /* 0x000fe40007fde0ff */
[----:B------:R-:W-:-:S02]  /*9d70*/  LOP3.LUT R10, R3, R8, RZ, 0x3c, !PT ;  /* 0x00000008030a7212 */ /* 0x000fc400078e3cff */
[----:B------:R-:W-:Y:S02]  /*9d80*/  LOP3.LUT R8, R2, R25, RZ, 0x3c, !PT ;  /* 0x0000001902087212 */ /* 0x000fe400078e3cff */
[----:B------:R-:W-:Y:S02]  /*9d90*/  LOP3.LUT R2, R107, 0x380, RZ, 0xc0, !PT ;  /* 0x000003806b027812 */ /* 0x000fe400078ec0ff */
[----:B------:R-:W-:Y:S02]  /*9da0*/  LOP3.LUT R40, R41, 0x380, RZ, 0xc0, !PT ;  /* 0x0000038029287812 */ /* 0x000fe400078ec0ff */
[----:B------:R-:W-:Y:S02]  /*9db0*/  SHF.R.U64 R2, R2, 0x3, RZ ;  /* 0x0000000302027819 */ /* 0x000fe400000012ff */
[----:B------:R-:W-:Y:S02]  /*9dc0*/  SHF.R.U64 R40, R40, 0x3, RZ ;  /* 0x0000000328287819 */ /* 0x000fe400000012ff */
[----:B------:R-:W-:-:S02]  /*9dd0*/  LOP3.LUT R2, R2, R107, RZ, 0x3c, !PT ;  /* 0x0000006b02027212 */ /* 0x000fc400078e3cff */
[----:B------:R-:W0:Y:S01]  /*9de0*/  @P1 LDC R107, c[0x0][0xbec] ;  /* 0x0002fb00ff6b1b82 */ /* 0x000e220000000800 */
[----:B------:R-:W-:Y:S01]  /*9df0*/  LOP3.LUT R40, R40, R41, RZ, 0x3c, !PT ;  /* 0x0000002928287212 */ /* 0x000fe200078e3cff */
[----:B------:R-:W-:Y:S01]  /*9e00*/  IMAD.X R41, RZ, RZ, R5, P0 ;  /* 0x000000ffff297224 */ /* 0x000fe200000e0605 */
[----:B------:R-:W-:Y:S02]  /*9e10*/  MOV R106, R4 ;  /* 0x00000004006a7202 */ /* 0x000fe40000000f00 */
[----:B------:R-:W-:Y:S02]  /*9e20*/  F2FP.F16.F32.PACK_AB R5, R104, R105 ;  /* 0x000000696805723e */ /* 0x000fe400000000ff */
[----:B------:R-:W-:Y:S01]  /*9e30*/  F2FP.F16.F32.PACK_AB R4, R96, R7 ;  /* 0x000000076004723e */ /* 0x000fe200000000ff */
[----:B------:R-:W1:Y:S01]  /*9e40*/  @P1 LDC R104, c[0x0][0xbf0] ;  /* 0x0002fc00ff681b82 */ /* 0x000e620000000800 */
[----:B------:R-:W-:-:S07]  /*9e50*/  F2FP.F16.F32.PACK_AB R7, R102, R103 ;  /* 0x000000676607723e */ /* 0x000fce00000000ff */
[----:B------:R-:W-:Y:S01]  /*9e60*/  BAR.SYNC.DEFER_BLOCKING 0x1, 0x100 ;  /* 0x0044000000007b1d */ /* 0x000fe20000010000 */
[----:B------:R-:W-:Y:S01]  /*9e70*/  MOV R97, R38 ;  /* 0x0000002600617202 */ /* 0x000fe20000000f00 */
[----:B------:R-:W-:Y:S01]  /*9e80*/  VIADD R38, R18, UR60 ;  /* 0x0000003c12267c36 */ /* 0x000fe20008000000 */
[----:B------:R-:W-:Y:S01]  /*9e90*/  IADD3 R21, P0, R34, 0x6000, RZ ;  /* 0x0000600022157810 */ /* 0x000fe20007f1e0ff */
[----:B------:R-:W-:Y:S01]  /*9ea0*/  VIADD R39, R189, UR60 ;  /* 0x0000003cbd277c36 */ /* 0x000fe20008000000 */
[----:B------:R-:W-:Y:S01]  /*9eb0*/  MOV R103, R14 ;  /* 0x0000000e00677202 */ /* 0x000fe20000000f00 */
[----:B------:R-:W-:Y:S01]  /*9ec0*/  IMAD.U32 R14, RZ, RZ, UR8 ;  /* 0x00000008ff0e7e24 */ /* 0x000fe2000f8e00ff */
[----:B------:R-:W-:Y:S01]  /*9ed0*/  LOP3.LUT R20, R21, 0x380, RZ, 0xc0, !PT ;  /* 0x0000038015147812 */ /* 0x000fe200078ec0ff */
[----:B------:R-:W-:Y:S01]  /*9ee0*/  ULDC.64 UR8, c[0x0][0xae8] ;  /* 0x0002ba0000087ab9 */ /* 0x000fe20000000a00 */
[----:B------:R-:W-:Y:S02]  /*9ef0*/  MOV R15, R12 ;  /* 0x0000000c000f7202 */ /* 0x000fe40000000f00 */
[----:B------:R-:W-:-:S02]  /*9f00*/  SHF.R.U64 R20, R20, 0x3, RZ ;  /* 0x0000000314147819 */ /* 0x000fc400000012ff */
[----:B------:R-:W-:Y:S02]  /*9f10*/  IADD3 R27, P3, R34, 0x4000, RZ ;  /* 0x00004000221b7810 */ /* 0x000fe40007f7e0ff */
[----:B------:R-:W-:Y:S01]  /*9f20*/  LOP3.LUT R20, R20, R21, RZ, 0x3c, !PT ;  /* 0x0000001514147212 */ /* 0x000fe200078e3cff */
[----:B------:R-:W-:Y:S01]  /*9f30*/  IMAD.X R21, RZ, RZ, R35, P0 ;  /* 0x000000ffff157224 */ /* 0x000fe200000e0623 */
[----:B------:R-:W-:Y:S02]  /*9f40*/  IADD3 R25, P2, R34, 0x5000, RZ ;  /* 0x0000500022197810 */ /* 0x000fe40007f5e0ff */
[----:B------:R-:W-:Y:S02]  /*9f50*/  LOP3.LUT R26, R27, 0x380, RZ, 0xc0, !PT ;  /* 0x000003801b1a7812 */ /* 0x000fe400078ec0ff */
[----:B------:R-:W-:Y:S02]  /*9f60*/  LOP3.LUT R24, R25, 0x380, RZ, 0xc0, !PT ;  /* 0x0000038019187812 */ /* 0x000fe400078ec0ff */
[----:B------:R-:W-:Y:S01]  /*9f70*/  SHF.R.U64 R26, R26, 0x3, RZ ;  /* 0x000000031a1a7819 */ /* 0x000fe200000012ff */
[----:B------:R0:W-:Y:S01]  /*9f80*/  STSM.16.M88.4 [R106], R4 ;  /* 0x000000046a007844 */ /* 0x0001e20000000200 */
[----:B------:R-:W-:-:S02]  /*9f90*/  MOV R102, R36 ;  /* 0x0000002400667202 */ /* 0x000fc40000000f00 */
[----:B------:R-:W-:Y:S02]  /*9fa0*/  SHF.R.U64 R24, R24, 0x3, RZ ;  /* 0x0000000318187819 */ /* 0x000fe400000012ff */
[----:B------:R-:W-:Y:S01]  /*9fb0*/  LOP3.LUT R26, R26, R27, RZ, 0x3c, !PT ;  /* 0x0000001b1a1a7212 */ /* 0x000fe200078e3cff */
[--C-:B------:R-:W-:Y:S01]  /*9fc0*/  IMAD.X R27, RZ, RZ, R35.reuse, P3 ;  /* 0x000000ffff1b7224 */ /* 0x100fe200018e0623 */
[----:B------:R-:W-:Y:S01]  /*9fd0*/  LOP3.LUT R24, R24, R25, RZ, 0x3c, !PT ;  /* 0x0000001918187212 */ /* 0x000fe200078e3cff */
[----:B------:R-:W-:Y:S01]  /*9fe0*/  IMAD.X R25, RZ, RZ, R35, P2 ;  /* 0x000000ffff197224 */ /* 0x000fe200010e0623 */
[----:B------:R-:W-:Y:S02]  /*9ff0*/  MOV R96, R40 ;  /* 0x0000002800607202 */ /* 0x000fe40000000f00 */
[C---:B------:R-:W-:Y:S02]  /*a000*/  IADD3 R29, P4, R34.reuse, 0x3000, RZ ;  /* 0x00003000221d7810 */ /* 0x040fe40007f9e0ff */
[----:B------:R-:W-:-:S02]  /*a010*/  LOP3.LUT R3, R34, 0x380, RZ, 0xc0, !PT ;  /* 0x0000038022037812 */ /* 0x000fc400078ec0ff */
[----:B------:R-:W-:Y:S01]  /*a020*/  LOP3.LUT R28, R29, 0x380, RZ, 0xc0, !PT ;  /* 0x000003801d1c7812 */ /* 0x000fe200078ec0ff */
[----:B0-----:R-:W-:Y:S01]  /*a030*/  @P1 IMAD.HI.U32 R5, R38, R107, RZ ;  /* 0x0000006b26051227 */ /* 0x001fe200078e00ff */
[----:B------:R-:W-:Y:S02]  /*a040*/  F2FP.F16.F32.PACK_AB R7, R98, R99 ;  /* 0x000000636207723e */ /* 0x000fe400000000ff */
[----:B------:R-:W-:Y:S01]  /*a050*/  SHF.R.U64 R28, R28, 0x3, RZ ;  /* 0x000000031c1c7819 */ /* 0x000fe200000012ff */
[----:B------:R-:W-:Y:S01]  /*a060*/  IMAD.MOV.U32 R4, RZ, RZ, R38 ;  /* 0x000000ffff047224 */ /* 0x000fe200078e0026 */
[----:B-1----:R-:W-:Y:S02]  /*a070*/  @P1 SHF.R.U32.HI R4, RZ, R104, R5 ;  /* 0x00000068ff041219 */ /* 0x002fe40000011605 */
[----:B------:R-:W-:Y:S02]  /*a080*/  MOV R104, R10 ;  /* 0x0000000a00687202 */ /* 0x000fe40000000f00 */
[--C-:B------:R-:W-:Y:S01]  /*a090*/  SHF.R.S32.HI R5, RZ, 0x1f, R4.reuse ;  /* 0x0000001fff057819 */ /* 0x100fe20000011404 */
[----:B------:R-:W-:Y:S01]  /*a0a0*/  IMAD.MOV R6, RZ, RZ, -R4 ;  /* 0x000000ffff067224 */ /* 0x000fe200078e0a04 */
[----:B------:R-:W-:-:S02]  /*a0b0*/  IADD3 R12, P0, R4, UR6, RZ ;  /* 0x00000006040c7c10 */ /* 0x000fc4000ff1e0ff */
[----:B------:R-:W-:Y:S01]  /*a0c0*/  F2FP.F16.F32.PACK_AB R4, R94, R93 ;  /* 0x0000005d5e04723e */ /* 0x000fe200000000ff */
[----:B------:R-:W-:Y:S01]  /*a0d0*/  IMAD R11, R23, R6, R38 ;  /* 0x00000006170b7224 */ /* 0x000fe200078e0226 */
[----:B------:R-:W-:Y:S01]  /*a0e0*/  IADD3.X R13, R5, UR7, R14, P0, !PT ;  /* 0x00000007050d7c10 */ /* 0x000fe200087fe40e */
[----:B------:R-:W-:Y:S01]  /*a0f0*/  ULDC.64 UR6, c[0x0][0xb88] ;  /* 0x0002e20000067ab9 */ /* 0x000fe20000000a00 */
[----:B------:R-:W-:Y:S02]  /*a100*/  F2FP.F16.F32.PACK_AB R5, R100, R101 ;  /* 0x000000656405723e */ /* 0x000fe400000000ff */
[----:B------:R-:W-:Y:S01]  /*a110*/  SHF.R.S32.HI R10, RZ, 0x1f, R11 ;  /* 0x0000001fff0a7819 */ /* 0x000fe2000001140b */
[----:B------:R-:W-:Y:S01]  /*a120*/  IMAD.WIDE.U32 R12, R11, UR6, R12 ;  /* 0x000000060b0c7c25 */ /* 0x000fe2000f8e000c */
[----:B------:R-:W-:Y:S02]  /*a130*/  F2FP.F16.F32.PACK_AB R6, R95, R92 ;  /* 0x0000005c5f06723e */ /* 0x000fe400000000ff */
[----:B------:R-:W-:Y:S01]  /*a140*/  MOV R14, R8 ;  /* 0x00000008000e7202 */ /* 0x000fe20000000f00 */
[----:B------:R-:W-:Y:S01]  /*a150*/  IMAD R10, R10, UR6, RZ ;  /* 0x000000060a0a7c24 */ /* 0x000fe2000f8e02ff */
[----:B------:R-:W-:Y:S01]  /*a160*/  LOP3.LUT P0, RZ, R187, 0x3, RZ, 0xc0, !PT ;  /* 0x00000003bbff7812 */ /* 0x000fe2000780c0ff */
[----:B------:R0:W-:Y:S01]  /*a170*/  STSM.16.M88.4 [R15], R4 ;  /* 0x000000040f007844 */ /* 0x0001e20000000200 */
[----:B------:R-:W-:Y:S01]  /*a180*/  IMAD R92, R23, UR5, RZ ;  /* 0x00000005175c7c24 */ /* 0x000fe2000f8e02ff */
[----:B------:R-:W-:Y:S01]  /*a190*/  F2FP.F16.F32.PACK_AB R8, R91, R90 ;  /* 0x0000005a5b08723e */ /* 0x000fe200000000ff */
[----:B------:R-:W-:Y:S01]  /*a1a0*/  IMAD R37, R11, UR7, R10 ;  /* 0x000000070b257c24 */ /* 0x000fe2000f8e020a */
[----:B------:R-:W-:Y:S01]  /*a1b0*/  ULDC.64 UR6, c[0x0][0xb50] ;  /* 0x0002d40000067ab9 */ /* 0x000fe20000000a00 */
[----:B------:R-:W-:-:S02]  /*a1c0*/  F2FP.F16.F32.PACK_AB R9, R43, R42 ;  /* 0x0000002a2b09723e */ /* 0x000fc400000000ff */
[----:B------:R-:W-:Y:S02]  /*a1d0*/  F2FP.F16.F32.PACK_AB R10, R45, R44 ;  /* 0x0000002c2d0a723e */ /* 0x000fe400000000ff */
[----:B------:R-:W-:Y:S02]  /*a1e0*/  F2FP.F16.F32.PACK_AB R11, R47, R46 ;  /* 0x0000002e2f0b723e */ /* 0x000fe400000000ff */
[----:B------:R-:W-:Y:S02]  /*a1f0*/  LEA R36, P3, R12, UR6, 0x2 ;  /* 0x000000060c247c11 */ /* 0x000fe4000f8610ff */
[C---:B------:R-:W-:Y:S01]  /*a200*/  ISETP.GE.OR P2, PT, R39.reuse, R92, P0 ;  /* 0x0000005c2700720c */ /* 0x040fe20000746670 */
[----:B------:R1:W-:Y:S01]  /*a210*/  STSM.16.M88.4 [R14], R8 ;  /* 0x000000080e007844 */ /* 0x0003e20000000200 */
[----:B------:R-:W-:Y:S01]  /*a220*/  LOP3.LUT R28, R28, R29, RZ, 0x3c, !PT ;  /* 0x0000001d1c1c7212 */ /* 0x000fe200078e3cff */
[----:B0-----:R-:W-:Y:S01]  /*a230*/  VIADD R5, R39, 0x8 ;  /* 0x0000000827057836 */ /* 0x001fe20000000000 */
[----:B------:R-:W-:Y:S01]  /*a240*/  F2FP.F16.F32.PACK_AB R4, R49, R48 ;  /* 0x000000303104723e */ /* 0x000fe200000000ff */
[----:B------:R-:W-:Y:S01]  /*a250*/  IMAD.IADD R7, R13, 0x1, R37 ;  /* 0x000000010d077824 */ /* 0x000fe200078e0225 */
[----:B------:R-:W-:Y:S01]  /*a260*/  F2FP.F16.F32.PACK_AB R6, R53, R52 ;  /* 0x000000343506723e */ /* 0x000fe200000000ff */
[----:B------:R-:W-:Y:S01]  /*a270*/  SHFL.IDX PT, R90, R36, RZ, 0x1c1f ;  /* 0x001c1fff245a7589 */ /* 0x000fe200000e0000 */
[----:B------:R-:W-:Y:S01]  /*a280*/  ISETP.GE.OR P0, PT, R5, R92, P0 ;  /* 0x0000005c0500720c */ /* 0x000fe20000706670 */
[----:B------:R-:W-:Y:S01]  /*a290*/  IMAD.X R29, RZ, RZ, R35, P4 ;  /* 0x000000ffff1d7224 */ /* 0x000fe200020e0623 */
[----:B------:R-:W-:-:S02]  /*a2a0*/  LEA.HI.X R37, R12, UR7, R7, 0x2, P3 ;  /* 0x000000070c257c11 */ /* 0x000fc400098f1407 */
        /* <DEDUP_REMOVED lines=11> */
[----:B------:R-:W-:Y:S01]  /*a360*/  F2FP.F16.F32.PACK_AB R9, R67, R66 ;  /* 0x000000424309723e */ /* 0x000fe200000000ff */
[----:B------:R-:W-:Y:S01]  /*a370*/  STSM.16.M88.4 [R103], R12 ;  /* 0x0000000c67007844 */ /* 0x000fe20000000200 */
[----:B------:R-:W-:Y:S01]  /*a380*/  F2FP.F16.F32.PACK_AB R10, R69, R68 ;  /* 0x00000044450a723e */ /* 0x000fe200000000ff */
[----:B------:R-:W2:Y:S01]  /*a390*/  @P1 LDC R61, c[0x0][0xbf0] ;  /* 0x0002fc00ff3d1b82 */ /* 0x000ea20000000800 */
[----:B------:R-:W-:Y:S01]  /*a3a0*/  F2FP.F16.F32.PACK_AB R11, R71, R70 ;  /* 0x00000046470b723e */ /* 0x000fe200000000ff */
[----:B------:R-:W3:Y:S01]  /*a3b0*/  SHFL.IDX PT, R57, R37, 0x1, 0x1c1f ;  /* 0x003c1f0025397f89 */ /* 0x000ee200000e0000 */
[----:B------:R-:W-:Y:S02]  /*a3c0*/  SHF.R.U64 R3, R3, 0x3, RZ ;  /* 0x0000000303037819 */ /* 0x000fe400000012ff */
[----:B------:R-:W-:Y:S01]  /*a3d0*/  IADD3 R31, P5, R34, 0x2000, RZ ;  /* 0x00002000221f7810 */ /* 0x000fe20007fbe0ff */
[----:B------:R4:W-:Y:S01]  /*a3e0*/  STSM.16.M88.4 [R102], R8 ;  /* 0x0000000866007844 */ /* 0x0009e20000000200 */
[----:B------:R-:W-:Y:S01]  /*a3f0*/  LOP3.LUT R34, R3, R34, RZ, 0x3c, !PT ;  /* 0x0000002203227212 */ /* 0x000fe200078e3cff */
[----:B------:R-:W-:Y:S01]  /*a400*/  IMAD.X R3, RZ, RZ, R35, P6 ;  /* 0x000000ffff037224 */ /* 0x000fe200030e0623 */
[----:B------:R-:W-:Y:S01]  /*a410*/  UIMAD UR5, UR12, UR8, URZ ;  /* 0x000000080c0572a4 */ /* 0x000fe2000f8e023f */
[----:B------:R0:W-:Y:S01]  /*a420*/  STSM.16.M88.4 [R97], R72 ;  /* 0x0000004861007844 */ /* 0x0001e20000000200 */
[----:B------:R-:W-:Y:S01]  /*a430*/  UIMAD.WIDE.U32 UR6, UR15, UR8, URZ ;  /* 0x000000080f0672a5 */ /* 0x000fe2000f8e003f */
[----:B------:R-:W-:-:S02]  /*a440*/  LOP3.LUT R30, R31, 0x380, RZ, 0xc0, !PT ;  /* 0x000003801f1e7812 */ /* 0x000fc400078ec0ff */
[----:B------:R1:W-:Y:S01]  /*a450*/  STSM.16.M88.4 [R96], R80 ;  /* 0x0000005060007844 */ /* 0x0003e20000000200 */
[----:B------:R-:W-:Y:S01]  /*a460*/  UIMAD UR5, UR15, UR9, UR5 ;  /* 0x000000090f0572a4 */ /* 0x000fe2000f8e0205 */
[----:B------:R-:W-:Y:S01]  /*a470*/  SHF.R.U64 R30, R30, 0x3, RZ ;  /* 0x000000031e1e7819 */ /* 0x000fe200000012ff */
[----:B------:R-:W-:Y:S01]  /*a480*/  BAR.SYNC.DEFER_BLOCKING 0x1, 0x100 ;  /* 0x0044000000007b1d */ /* 0x000fe20000010000 */
[----:B------:R-:W-:Y:S02]  /*a490*/  UIMAD UR8, UR13, UR10, URZ ;  /* 0x0000000a0d0872a4 */ /* 0x000fe4000f8e023f */
[----:B------:R-:W-:Y:S01]  /*a4a0*/  LOP3.LUT R30, R30, R31, RZ, 0x3c, !PT ;  /* 0x0000001f1e1e7212 */ /* 0x000fe200078e3cff */
[----:B------:R-:W-:Y:S01]  /*a4b0*/  UIADD3 UR7, UR7, UR5, URZ ;  /* 0x0000000507077290 */ /* 0x000fe2000fffe03f */
[----:B------:R-:W-:Y:S01]  /*a4c0*/  IMAD.X R31, RZ, RZ, R35, P5 ;  /* 0x000000ffff1f7224 */ /* 0x000fe200028e0623 */
[----:B------:R-:W-:Y:S02]  /*a4d0*/  UIMAD UR5, UR14, UR11, UR8 ;  /* 0x0000000b0e0572a4 */ /* 0x000fe4000f8e0208 */
[----:B------:R-:W-:Y:S01]  /*a4e0*/  UIMAD.WIDE.U32 UR6, UR14, UR10, UR6 ;  /* 0x0000000a0e0672a5 */ /* 0x000fe2000f8e0006 */
[----:B------:R-:W-:Y:S01]  /*a4f0*/  ULDC.64 UR8, c[0x0][0xae0] ;  /* 0x0002b80000087ab9 */ /* 0x000fe20000000a00 */
[----:B0-----:R0:W-:Y:S04]  /*a500*/  @!P2 ST.E desc[UR16][R90.64], R89 ;  /* 0x000000595a00a985 */ /* 0x0011e8000c101910 */
[----:B---3--:R0:W-:Y:S04]  /*a510*/  @!P0 ST.E desc[UR16][R56.64], R88 ;  /* 0x0000005838008985 */ /* 0x0081e8000c101910 */
[----:B------:R3:W5:Y:S04]  /*a520*/  LD.E.128 R4, desc[UR16][R28.64] ;  /* 0x000000101c047980 */ /* 0x000768000c101d00 */
[----:B----4-:R1:W5:Y:S04]  /*a530*/  LD.E.128 R8, desc[UR16][R2.64] ;  /* 0x0000001002087980 */ /* 0x010368000c101d00 */
[----:B------:R4:W5:Y:S01]  /*a540*/  LD.E.128 R12, desc[UR16][R20.64] ;  /* 0x00000010140c7980 */ /* 0x000962000c101d00 */
[----:B---3--:R-:W-:Y:S01]  /*a550*/  IMAD R28, R22, 0x20, R185 ;  /* 0x00000020161c7824 */ /* 0x008fe200078e02b9 */
[----:B------:R-:W-:-:S02]  /*a560*/  UIADD3 UR5, UR7, UR5, URZ ;  /* 0x0000000507057290 */ /* 0x000fc4000fffe03f */
[----:B------:R3:W5:Y:S01]  /*a570*/  LD.E.128 R48, desc[UR16][R24.64] ;  /* 0x0000001018307980 */ /* 0x000762000c101d00 */
[----:B------:R-:W-:-:S03]  /*a580*/  VIADD R28, R28, UR60 ;  /* 0x0000003c1c1c7c36 */ /* 0x000fc60008000000 */
[----:B------:R-:W5:Y:S01]  /*a590*/  LD.E.128 R44, desc[UR16][R34.64] ;  /* 0x00000010222c7980 */ /* 0x000f62000c101d00 */
[----:B-1----:R-:W-:-:S03]  /*a5a0*/  @P1 IMAD.HI.U32 R2, R28, R59, RZ ;  /* 0x0000003b1c021227 */ /* 0x002fc600078e00ff */
[----:B------:R-:W5:Y:S01]  /*a5b0*/  LD.E.128 R40, desc[UR16][R32.64] ;  /* 0x0000001020287980 */ /* 0x000f62000c101d00 */
[----:B----4-:R-:W-:Y:S01]  /*a5c0*/  IMAD.MOV.U32 R21, RZ, RZ, R28 ;  /* 0x000000ffff157224 */ /* 0x010fe200078e001c */
[----:B--2---:R-:W-:Y:S02]  /*a5d0*/  @P1 SHF.R.U32.HI R21, RZ, R61, R2 ;  /* 0x0000003dff151219 */ /* 0x004fe40000011602 */
[----:B------:R-:W5:Y:S02]  /*a5e0*/  LD.E.128 R36, desc[UR16][R30.64] ;  /* 0x000000101e247980 */ /* 0x000f64000c101d00 */
[--C-:B------:R-:W-:Y:S01]  /*a5f0*/  SHF.R.S32.HI R20, RZ, 0x1f, R21.reuse ;  /* 0x0000001fff147819 */ /* 0x100fe20000011415 */
[----:B---3--:R-:W-:Y:S01]  /*a600*/  IMAD.MOV R24, RZ, RZ, -R21 ;  /* 0x000000ffff187224 */ /* 0x008fe200078e0a15 */
[----:B------:R1:W5:Y:S01]  /*a610*/  LD.E.128 R52, desc[UR16][R26.64] ;  /* 0x000000101a347980 */ /* 0x000362000c101d00 */
[----:B------:R-:W-:Y:S02]  /*a620*/  IMAD.U32 R3, RZ, RZ, UR7 ;  /* 0x00000007ff037e24 */ /* 0x000fe4000f8e00ff */
[----:B------:R-:W-:Y:S01]  /*a630*/  IMAD R20, R20, UR8, RZ ;  /* 0x0000000814147c24 */ /* 0x000fe2000f8e02ff */
[----:B------:R-:W-:Y:S01]  /*a640*/  @!PT LDS RZ, [RZ] ;  /* 0x00000000fffff984 */ /* 0x000fe20000000800 */
[----:B------:R-:W-:Y:S01]  /*a650*/  @!PT LDS RZ, [RZ] ;  /* 0x00000000fffff984 */ /* 0x000fe20000000800 */
[----:B------:R-:W-:Y:S01]  /*a660*/  @!PT LDS RZ, [RZ] ;  /* 0x00000000fffff984 */ /* 0x000fe20000000800 */
[----:B------:R-:W-:Y:S01]  /*a670*/  @!PT LDS RZ, [RZ] ;  /* 0x00000000fffff984 */ /* 0x000fe20000000800 */
[----:B------:R2:W-:Y:S06]  /*a680*/  MEMBAR.ALL.CTA ;  /* 0x0000000000007992 */ /* 0x0005ec0000008000 */
[----:B--2---:R-:W2:Y:S01]  /*a690*/  FENCE.VIEW.ASYNC.S ;  /* 0x00000000000073c6 */ /* 0x004ea20000000000 */
[----:B------:R-:W-:-:S02]  /*a6a0*/  IMAD R23, R23, R24, R28 ;  /* 0x0000001817177224 */ /* 0x000fc400078e021c */
[----:B------:R-:W-:Y:S01]  /*a6b0*/  IMAD.U32 R2, RZ, RZ, UR6 ;  /* 0x00000006ff027e24 */ /* 0x000fe2000f8e00ff */
[----:B------:R-:W-:Y:S01]  /*a6c0*/  ULDC.64 UR6, c[0x0][0xad8] ;  /* 0x0002b60000067ab9 */ /* 0x000fe20000000a00 */
[----:B------:R-:W-:Y:S02]  /*a6d0*/  IMAD.U32 R3, RZ, RZ, UR5 ;  /* 0x00000005ff037e24 */ /* 0x000fe4000f8e00ff */
[C---:B------:R-:W-:Y:S01]  /*a6e0*/  IMAD R25, R21.reuse, UR9, R20 ;  /* 0x0000000915197c24 */ /* 0x040fe2000f8e0214 */
[----:B------:R-:W-:Y:S01]  /*a6f0*/  SHF.R.S32.HI R20, RZ, 0x1f, R23 ;  /* 0x0000001fff147819 */ /* 0x000fe20000011417 */
[----:B------:R-:W-:-:S04]  /*a700*/  IMAD.WIDE.U32 R2, R21, UR8, R2 ;  /* 0x0000000815027c25 */ /* 0x000fc8000f8e0002 */
[----:B------:R-:W-:Y:S02]  /*a710*/  IMAD.IADD R3, R3, 0x1, R25 ;  /* 0x0000000103037824 */ /* 0x000fe400078e0219 */
[----:B------:R-:W-:Y:S02]  /*a720*/  IMAD R20, R20, UR6, RZ ;  /* 0x0000000614147c24 */ /* 0x000fe4000f8e02ff */
[----:B-1----:R-:W-:Y:S02]  /*a730*/  VIADD R27, R185, UR60 ;  /* 0x0000003cb91b7c36 */ /* 0x002fe40008000000 */
[C---:B------:R-:W-:Y:S02]  /*a740*/  IMAD R25, R23.reuse, UR7, R20 ;  /* 0x0000000717197c24 */ /* 0x040fe4000f8e0214 */
[----:B------:R-:W-:Y:S01]  /*a750*/  IMAD.WIDE.U32 R2, R23, UR6, R2 ;  /* 0x0000000617027c25 */ /* 0x000fe2000f8e0002 */
[----:B------:R-:W-:Y:S01]  /*a760*/  ISETP.GE.AND P2, PT, R27, R92, PT ;  /* 0x0000005c1b00720c */ /* 0x000fe20003f46270 */
[----:B------:R-:W-:-:S02]  /*a770*/  ULDC.64 UR6, c[0x0][0xa80] ;  /* 0x0002a00000067ab9 */ /* 0x000fc40000000a00 */
[----:B------:R-:W-:Y:S01]  /*a780*/  VIADD R0, R0, 0x34820 ;  /* 0x0003482000007836 */ /* 0x000fe20000000000 */
[C---:B------:R-:W-:Y:S01]  /*a790*/  LEA R23, P3, R2.reuse, UR6, 0x1 ;  /* 0x0000000602177c11 */ /* 0x040fe2000f8608ff */
[----:B------:R-:W-:Y:S02]  /*a7a0*/  IMAD.IADD R3, R3, 0x1, R25 ;  /* 0x0000000103037824 */ /* 0x000fe400078e0219 */
[----:B------:R-:W-:Y:S01]  /*a7b0*/  VIADD R21, R27, 0x20 ;  /* 0x000000201b157836 */ /* 0x000fe20000000000 */
[----:B------:R-:W-:Y:S02]  /*a7c0*/  PRMT R0, RZ, 0x654, R0 ;  /* 0x00000654ff007816 */ /* 0x000fe40000000000 */
[----:B------:R-:W-:Y:S02]  /*a7d0*/  LEA.HI.X R24, R2, UR7, R3, 0x1, P3 ;  /* 0x0000000702187c11 */ /* 0x000fe400098f0c03 */
[-C--:B------:R-:W-:Y:S01]  /*a7e0*/  ISETP.GE.AND P0, PT, R21, R92.reuse, PT ;  /* 0x0000005c1500720c */ /* 0x080fe20003f06270 */
[----:B------:R-:W-:Y:S01]  /*a7f0*/  VIADD R21, R27, 0x40 ;  /* 0x000000401b157836 */ /* 0x000fe20000000000 */
[----:B--2---:R1:W-:Y:S01]  /*a800*/  SYNCS.ARRIVE.TRANS64.RED.A1T0 RZ, [R0+URZ], RZ ;  /* 0x000000ff00ff79a7 */ /* 0x0043e2000810043f */
[----:B------:R0:W2:Y:S01]  /*a810*/  SHFL.IDX PT, R20, R23, RZ, 0x181f ;  /* 0x00181fff17147589 */ /* 0x0000a200000e0000 */
[----:B------:R-:W-:Y:S02]  /*a820*/  BSSY B1, `(.L_x_2277) ;  /* 0x000000e000017945 */ /* 0x000fe40003800000 */
[----:B------:R-:W-:Y:S01]  /*a830*/  ISETP.GE.AND P1, PT, R21, R92, PT ;  /* 0x0000005c1500720c */ /* 0x000fe20003f26270 */
[----:B-1----:R0:W1:Y:S01]  /*a840*/  SHFL.IDX PT, R0, R24, RZ, 0x181f ;  /* 0x00181fff18007589 */ /* 0x00206200000e0000 */
[----:B------:R-:W-:Y:S11]  /*a850*/  @P2 BRA `(.L_x_2278) ;  /* 0x0000000000282947 */ /* 0x000ff60003800000 */
[----:B------:R-:W-:Y:S01]  /*a860*/  ULDC UR5, c[0x0][0xac8] ;  /* 0x0002b20000057ab9 */ /* 0x000fe20000000800 */
[----:B------:R-:W-:Y:S01]  /*a870*/  ULDC.64 UR6, c[0x0][0x208] ;  /* 0x0000820000067ab9 */ /* 0x000fe20000000a00 */
[----:B------:R-:W-:Y:S02]  /*a880*/  ISETP.GE.AND P2, PT, R16, UR5, PT ;  /* 0x0000000510007c0c */ /* 0x000fe4000bf46270 */
[----:B------:R-:W-:-:S11]  /*a890*/  ISETP.GE.AND P3, PT, R19, UR5, PT ;  /* 0x0000000513007c0c */ /* 0x000fd6000bf66270 */
[CC--:B--2---:R-:W-:Y:S02]  /*a8a0*/  @!P2 LEA R2, P4, R16.reuse, R20.reuse, 0x1 ;  /* 0x000000141002a211 */ /* 0x0c4fe400078808ff */
[C---:B------:R-:W-:Y:S02]  /*a8b0*/  @!P3 LEA R20, P5, R19.reuse, R20, 0x1 ;  /* 0x000000141314b211 */ /* 0x040fe400078a08ff */
[-C--:B-1----:R-:W-:Y:S02]  /*a8c0*/  @!P2 LEA.HI.X R3, R16, R0.reuse, R193, 0x1, P4 ;  /* 0x000000001003a211 */ /* 0x082fe400020f0cc1 */
[----:B------:R-:W-:-:S03]  /*a8d0*/  @!P3 LEA.HI.X R21, R19, R0, R192, 0x1, P5 ;  /* 0x000000001315b211 */ /* 0x000fc600028f0cc0 */
[----:B-----5:R3:W-:Y:S04]  /*a8e0*/  @!P2 ST.E.128 desc[UR6][R2.64], R44 ;  /* 0x0000002c0200a985 */ /* 0x0207e8000c101d06 */
[----:B------:R3:W-:Y:S02]  /*a8f0*/  @!P3 ST.E.128 desc[UR6][R20.64], R52 ;  /* 0x000000341400b985 */ /* 0x0007e4000c101d06 */
.L_x_2278:
[----:B------:R-:W-:Y:S05]  /*a900*/  BSYNC B1 ;  /* 0x0000000000017941 */ /* 0x000fea0003800000 */
.L_x_2277:
[----:B-1----:R1:W4:Y:S01]  /*a910*/  SHFL.IDX PT, R0, R24, 0x1, 0x181f ;  /* 0x00381f0018007f89 */ /* 0x00232200000e0000 */
[----:B------:R-:W-:Y:S03]  /*a920*/  BSSY B1, `(.L_x_2279) ;  /* 0x000000d000017945 */ /* 0x000fe60003800000 */
[----:B--23--:R1:W2:Y:S01]  /*a930*/  SHFL.IDX PT, R20, R23, 0x1, 0x181f ;  /* 0x00381f0017147f89 */ /* 0x00c2a200000e0000 */
[----:B------:R-:W-:Y:S05]  /*a940*/  @P0 BRA `(.L_x_2280) ;  /* 0x0000000000280947 */ /* 0x000fea0003800000 */
[----:B------:R-:W-:Y:S01]  /*a950*/  ULDC UR5, c[0x0][0xac8] ;  /* 0x0002b20000057ab9 */ /* 0x000fe20000000800 */
[----:B------:R-:W-:Y:S01]  /*a960*/  ULDC.64 UR6, c[0x0][0x208] ;  /* 0x0000820000067ab9 */ /* 0x000fe20000000a00 */
[----:B------:R-:W-:Y:S02]  /*a970*/  ISETP.GE.AND P3, PT, R16, UR5, PT ;  /* 0x0000000510007c0c */ /* 0x000fe4000bf66270 */
[----:B------:R-:W-:-:S11]  /*a980*/  ISETP.GE.AND P4, PT, R19, UR5, PT ;  /* 0x0000000513007c0c */ /* 0x000fd6000bf86270 */
[CC--:B--2---:R-:W-:Y:S02]  /*a990*/  @!P3 LEA R2, P0, R16.reuse, R20.reuse, 0x1 ;  /* 0x000000141002b211 */ /* 0x0c4fe400078008ff */
[C---:B------:R-:W-:Y:S02]  /*a9a0*/  @!P4 LEA R20, P2, R19.reuse, R20, 0x1 ;  /* 0x000000141314c211 */ /* 0x040fe400078408ff */
[-C--:B----4-:R-:W-:Y:S02]  /*a9b0*/  @!P3 LEA.HI.X R3, R16, R0.reuse, R193, 0x1, P0 ;  /* 0x000000001003b211 */ /* 0x090fe400000f0cc1 */
[----:B------:R-:W-:-:S03]  /*a9c0*/  @!P4 LEA.HI.X R21, R19, R0, R192, 0x1, P2 ;  /* 0x000000001315c211 */ /* 0x000fc600010f0cc0 */
[----:B-----5:R3:W-:Y:S04]  /*a9d0*/  @!P3 ST.E.128 desc[UR6][R2.64], R40 ;  /* 0x000000280200b985 */ /* 0x0207e8000c101d06 */
[----:B------:R3:W-:Y:S02]  /*a9e0*/  @!P4 ST.E.128 desc[UR6][R20.64], R48 ;  /* 0x000000301400c985 */ /* 0x0007e4000c101d06 */
.L_x_2280:
[----:B------:R-:W-:Y:S05]  /*a9f0*/  BSYNC B1 ;  /* 0x0000000000017941 */ /* 0x000fea0003800000 */
.L_x_2279:
[----:B----4-:R4:W0:Y:S01]  /*aa00*/  SHFL.IDX PT, R0, R24, 0x2, 0x181f ;  /* 0x00581f0018007f89 */ /* 0x01082200000e0000 */
        /* <DEDUP_REMOVED lines=11> */
[----:B-----5:R3:W-:Y:S04]  /*aac0*/  @!P2 ST.E.128 desc[UR6][R2.64], R36 ;  /* 0x000000240200a985 */ /* 0x0207e8000c101d06 */
[----:B------:R3:W-:Y:S02]  /*aad0*/  @!P3 ST.E.128 desc[UR6][R20.64], R12 ;  /* 0x0000000c1400b985 */ /* 0x0007e4000c101d06 */
.L_x_2282:
[----:B------:R-:W-:Y:S05]  /*aae0*/  BSYNC B1 ;  /* 0x0000000000017941 */ /* 0x000fea0003800000 */
.L_x_2281:
[----:B---3--:R-:W-:Y:S01]  /*aaf0*/  VIADD R3, R27, 0x60 ;  /* 0x000000601b037836 */ /* 0x008fe20000000000 */
[----:B01--4-:R-:W3:Y:S04]  /*ab00*/  SHFL.IDX PT, R24, R24, 0x3, 0x181f ;  /* 0x00781f0018187f89 */ /* 0x013ee800000e0000 */
[----:B------:R-:W-:Y:S01]  /*ab10*/  ISETP.GE.AND P0, PT, R3, R92, PT ;  /* 0x0000005c0300720c */ /* 0x000fe20003f06270 */
[----:B------:R-:W4:-:S12]  /*ab20*/  SHFL.IDX PT, R23, R23, 0x3, 0x181f ;  /* 0x00781f0017177f89 */ /* 0x000f1800000e0000 */
[----:B------:R-:W-:Y:S05]  /*ab30*/  @P0 BRA `(.L_x_2283) ;  /* 0x0000000800b40947 */ /* 0x000fea0003800000 */
[----:B------:R-:W-:Y:S01]  /*ab40*/  ULDC UR5, c[0x0][0xac8] ;  /* 0x0002b20000057ab9 */ /* 0x000fe20000000800 */
[----:B------:R-:W-:Y:S01]  /*ab50*/  ULDC.64 UR6, c[0x0][0x208] ;  /* 0x0000820000067ab9 */ /* 0x000fe20000000a00 */
[----:B------:R-:W-:-:S13]  /*ab60*/  ISETP.GE.AND P1, PT, R16, UR5, PT ;  /* 0x0000000510007c0c */ /* 0x000fda000bf26270 */
[----:B----4-:R-:W-:-:S04]  /*ab70*/  @!P1 LEA R2, P0, R16, R23, 0x1 ;  /* 0x0000001710029211 */ /* 0x010fc800078008ff */
[----:B---3--:R-:W-:Y:S02]  /*ab80*/  @!P1 LEA.HI.X R3, R16, R24, R193, 0x1, P0 ;  /* 0x0000001810039211 */ /* 0x008fe400000f0cc1 */
        /* <DEDUP_REMOVED lines=8> */
.L_x_2276:
[----:B------:R-:W0:Y:S01]  /*ac10*/  LDC R8, c[0x0][0xbe8] ;  /* 0x0002fa00ff087b82 */ /* 0x000e220000000800 */
[----:B------:R-:W-:Y:S01]  /*ac20*/  R2UR UR6, R23 ;  /* 0x00000000170672ca */ /* 0x000fe200000e0000 */
[----:B------:R-:W-:Y:S01]  /*ac30*/  BSSY B1, `(.L_x_2284) ;  /* 0x0000035000017945 */ /* 0x000fe20003800000 */
[----:B------:R-:W-:Y:S01]  /*ac40*/  R2UR UR5, R184 ;  /* 0x00000000b80572ca */ /* 0x000fe200000e0000 */
[----:B------:R-:W-:Y:S01]  /*ac50*/  IMAD R6, R22, 0x20, R185 ;  /* 0x0000002016067824 */ /* 0x000fe200078e02b9 */
[----:B------:R-:W-:-:S09]  /*ac60*/  ISETP.GE.AND P0, PT, R194, 0x80, PT ;  /* 0x00000080c200780c */ /* 0x000fd20003f06270 */
[----:B------:R-:W-:Y:S02]  /*ac70*/  USHF.R.S32.HI UR8, URZ, 0x1f, UR6 ;  /* 0x0000001f3f087899 */ /* 0x000fe40008011406 */
[----:B------:R-:W-:Y:S01]  /*ac80*/  USHF.R.S32.HI UR9, URZ, 0x1f, UR5 ;  /* 0x0000001f3f097899 */ /* 0x000fe20008011405 */
[----:B0-----:R-:W-:-:S13]  /*ac90*/  ISETP.NE.AND P1, PT, R8, 0x1, PT ;  /* 0x000000010800780c */ /* 0x001fda0003f25270 */
[----:B------:R-:W0:Y:S08]  /*aca0*/  @P1 LDC R9, c[0x0][0xbec] ;  /* 0x0002fb00ff091b82 */ /* 0x000e300000000800 */
[----:B------:R-:W1:Y:S01]  /*acb0*/  @P1 LDC R11, c[0x0][0xbf0] ;  /* 0x0002fc00ff0b1b82 */ /* 0x000e620000000800 */
[----:B------:R-:W-:Y:S05]  /*acc0*/  @P0 BRA `(.L_x_2285) ;  /* 0x0000000000ac0947 */ /* 0x000fea0003800000 */
[----:B------:R-:W2:Y:S01]  /*acd0*/  S2R R0, SR_TID.X ;  /* 0x0000000000007919 */ /* 0x000ea20000002100 */
[----:B------:R-:W3:Y:S01]  /*ace0*/  LDC R3, c[0x0][0xbe8] ;  /* 0x0002fa00ff037b82 */ /* 0x000ee20000000800 */
[----:B------:R-:W-:Y:S01]  /*acf0*/  IMAD.U32 R4, RZ, RZ, UR60 ;  /* 0x0000003cff047e24 */ /* 0x000fe2000f8e00ff */
[----:B------:R-:W-:Y:S02]  /*ad00*/  ULDC UR5, c[0x0][0xa88] ;  /* 0x0002a20000057ab9 */ /* 0x000fe40000000800 */
[----:B---3--:R-:W-:Y:S02]  /*ad10*/  IMAD R5, R3, UR5, RZ ;  /* 0x0000000503057c24 */ /* 0x008fe4000f8e02ff */
[----:B--2---:R-:W-:-:S04]  /*ad20*/  IADD3 R4, R4, -0x80, R0 ;  /* 0xffffff8004047810 */ /* 0x004fc80007ffe000 */
[----:B------:R-:W-:-:S13]  /*ad30*/  ISETP.GE.AND P0, PT, R4, R5, PT ;  /* 0x000000050400720c */ /* 0x000fda0003f06270 */
[----:B------:R-:W-:Y:S05]  /*ad40*/  @P0 BRA `(.L_x_2285) ;  /* 0x00000000008c0947 */ /* 0x000fea0003800000 */
[----:B------:R-:W-:Y:S01]  /*ad50*/  ISETP.NE.AND P0, PT, R3, 0x1, PT ;  /* 0x000000010300780c */ /* 0x000fe20003f05270 */
[----:B------:R-:W-:Y:S01]  /*ad60*/  ULDC.64 UR10, c[0x0][0xb90] ;  /* 0x0002e400000a7ab9 */ /* 0x000fe20000000a00 */
[----:B------:R-:W-:Y:S01]  /*ad70*/  R2UR UR13, R23 ;  /* 0x00000000170d72ca */ /* 0x000fe200000e0000 */
[----:B------:R-:W-:Y:S01]  /*ad80*/  UIMAD UR5, UR8, UR10, URZ ;  /* 0x0000000a080572a4 */ /* 0x000fe2000f8e023f */
[----:B------:R-:W-:Y:S01]  /*ad90*/  R2UR UR12, R184 ;  /* 0x00000000b80c72ca */ /* 0x000fe200000e0000 */
[----:B------:R-:W-:-:S08]  /*ada0*/  IMAD.MOV.U32 R2, RZ, RZ, R4 ;  /* 0x000000ffff027224 */ /* 0x000fd000078e0004 */
[----:B------:R-:W2:Y:S02]  /*adb0*/  @P0 LDC R5, c[0x0][0xbec] ;  /* 0x0002fb00ff050b82 */ /* 0x000ea40000000800 */
[----:B------:R-:W-:Y:S02]  /*adc0*/  UIMAD.WIDE.U32 UR6, UR13, UR10, URZ ;  /* 0x0000000a0d0672a5 */ /* 0x000fe4000f8e003f */
[----:B------:R-:W-:-:S03]  /*add0*/  UIMAD UR5, UR13, UR11, UR5 ;  /* 0x0000000b0d0572a4 */ /* 0x000fc6000f8e0205 */
[----:B------:R-:W-:Y:S01]  /*ade0*/  ULDC.64 UR10, c[0x0][0xb98] ;  /* 0x0002e600000a7ab9 */ /* 0x000fe20000000a00 */
[----:B------:R-:W3:Y:S01]  /*adf0*/  @P0 LDC R7, c[0x0][0xbf0] ;  /* 0x0002fc00ff070b82 */ /* 0x000ee20000000800 */
[----:B------:R-:W-:Y:S02]  /*ae00*/  UIADD3 UR7, UR7, UR5, URZ ;  /* 0x0000000507077290 */ /* 0x000fe4000fffe03f */
[----:B------:R-:W-:Y:S02]  /*ae10*/  UIMAD UR5, UR9, UR10, URZ ;  /* 0x0000000a090572a4 */ /* 0x000fe4000f8e023f */
[----:B------:R-:W-:Y:S02]  /*ae20*/  UIMAD.WIDE.U32 UR6, UR12, UR10, UR6 ;  /* 0x0000000a0c0672a5 */ /* 0x000fe4000f8e0006 */
[----:B------:R-:W-:-:S03]  /*ae30*/  UIMAD UR5, UR12, UR11, UR5 ;  /* 0x0000000b0c0572a4 */ /* 0x000fc6000f8e0205 */
[----:B------:R-:W-:Y:S01]  /*ae40*/  ULDC.64 UR10, c[0x0][0xb88] ;  /* 0x0002e200000a7ab9 */ /* 0x000fe20000000a00 */
[----:B------:R-:W-:Y:S01]  /*ae50*/  ULDC.64 UR12, c[0x0][0x208] ;  /* 0x00008200000c7ab9 */ /* 0x000fe20000000a00 */
[----:B--2---:R-:W-:-:S05]  /*ae60*/  @P0 IMAD.HI.U32 R0, R4, R5, RZ ;  /* 0x0000000504000227 */ /* 0x004fca00078e00ff */
[----:B---3--:R-:W-:-:S05]  /*ae70*/  @P0 SHF.R.U32.HI R2, RZ, R7, R0 ;  /* 0x00000007ff020219 */ /* 0x008fca0000011600 */
[----:B------:R-:W-:-:S04]  /*ae80*/  IMAD.MOV R5, RZ, RZ, -R2 ;  /* 0x000000ffff057224 */ /* 0x000fc800078e0a02 */
[----:B------:R-:W-:Y:S01]  /*ae90*/  IMAD R5, R3, R5, R4 ;  /* 0x0000000503057224 */ /* 0x000fe200078e0204 */
[----:B------:R-:W-:Y:S01]  /*aea0*/  SHF.R.S32.HI R3, RZ, 0x1f, R2 ;  /* 0x0000001fff037819 */ /* 0x000fe20000011402 */
[----:B------:R-:W-:Y:S01]  /*aeb0*/  IMAD.U32 R4, RZ, RZ, UR5 ;  /* 0x00000005ff047e24 */ /* 0x000fe2000f8e00ff */
        /* <DEDUP_REMOVED lines=12> */
.L_x_2285:
[----:B------:R-:W-:Y:S05]  /*af80*/  BSYNC B1 ;  /* 0x0000000000017941 */ /* 0x000fea0003800000 */
.L_x_2284:
[----:B------:R-:W-:Y:S01]  /*af90*/  R2UR UR13, R23 ;  /* 0x00000000170d72ca */ /* 0x000fe200000e0000 */
[----:B------:R-:W-:Y:S01]  /*afa0*/  ULDC.64 UR10, c[0x0][0xae8] ;  /* 0x0002ba00000a7ab9 */ /* 0x000fe20000000a00 */
[----:B------:R-:W-:Y:S01]  /*afb0*/  R2UR UR12, R184 ;  /* 0x00000000b80c72ca */ /* 0x000fe200000e0000 */
[----:B------:R-:W-:Y:S01]  /*afc0*/  UIMAD UR5, UR8, UR10, URZ ;  /* 0x0000000a080572a4 */ /* 0x000fe2000f8e023f */
[----:B------:R-:W-:Y:S01]  /*afd0*/  VIADD R6, R6, UR60 ;  /* 0x0000003c06067c36 */ /* 0x000fe20008000000 */
[----:B------:R-:W-:Y:S03]  /*afe0*/  BSSY B1, `(.L_x_2286) ;  /* 0x0000035000017945 */ /* 0x000fe60003800000 */
[----:B0-----:R-:W-:-:S04]  /*aff0*/  @P1 IMAD.HI.U32 R0, R6, R9, RZ ;  /* 0x0000000906001227 */ /* 0x001fc800078e00ff */
[----:B--2---:R-:W-:Y:S01]  /*b000*/  IMAD.MOV.U32 R5, RZ, RZ, R6 ;  /* 0x000000ffff057224 */ /* 0x004fe200078e0006 */
[----:B------:R-:W-:Y:S01]  /*b010*/  UIMAD.WIDE.U32 UR6, UR13, UR10, URZ ;  /* 0x0000000a0d0672a5 */ /* 0x000fe2000f8e003f */
[----:B-1----:R-:W-:Y:S01]  /*b020*/  @P1 SHF.R.U32.HI R5, RZ, R11, R0 ;  /* 0x0000000bff051219 */ /* 0x002fe20000011600 */
[----:B------:R-:W-:-:S03]  /*b030*/  UIMAD UR5, UR13, UR11, UR5 ;  /* 0x0000000b0d0572a4 */ /* 0x000fc6000f8e0205 */
[----:B------:R-:W-:Y:S01]  /*b040*/  ULDC.64 UR10, c[0x0][0xaf0] ;  /* 0x0002bc00000a7ab9 */ /* 0x000fe20000000a00 */
[----:B------:R-:W-:Y:S01]  /*b050*/  UIADD3 UR7, UR7, UR5, URZ ;  /* 0x0000000507077290 */ /* 0x000fe2000fffe03f */
[--C-:B------:R-:W-:Y:S01]  /*b060*/  SHF.R.S32.HI R0, RZ, 0x1f, R5.reuse ;  /* 0x0000001fff007819 */ /* 0x100fe20000011405 */
[----:B------:R-:W-:Y:S01]  /*b070*/  UIMAD UR5, UR9, UR10, URZ ;  /* 0x0000000a090572a4 */ /* 0x000fe2000f8e023f */
[----:B------:R-:W-:Y:S01]  /*b080*/  IMAD.MOV R7, RZ, RZ, -R5 ;  /* 0x000000ffff077224 */ /* 0x000fe200078e0a05 */
[----:B------:R-:W-:Y:S02]  /*b090*/  UIMAD.WIDE.U32 UR6, UR12, UR10, UR6 ;  /* 0x0000000a0c0672a5 */ /* 0x000fe4000f8e0006 */
[----:B------:R-:W-:Y:S01]  /*b0a0*/  UIMAD UR5, UR12, UR11, UR5 ;  /* 0x0000000b0c0572a4 */ /* 0x000fe2000f8e0205 */
[----:B------:R-:W-:Y:S01]  /*b0b0*/  IMAD R7, R8, R7, R6 ;  /* 0x0000000708077224 */ /* 0x000fe200078e0206 */
[----:B------:R-:W-:Y:S01]  /*b0c0*/  ULDC.64 UR8, c[0x0][0xae0] ;  /* 0x0002b80000087ab9 */ /* 0x000fe20000000a00 */
[----:B------:R-:W-:Y:S01]  /*b0d0*/  VIADD R6, R185, UR60 ;  /* 0x0000003cb9067c36 */ /* 0x000fe20008000000 */
[----:B------:R-:W-:Y:S01]  /*b0e0*/  UIADD3 UR5, UR7, UR5, URZ ;  /* 0x0000000507057290 */ /* 0x000fe2000fffe03f */
[----:B------:R-:W-:-:S02]  /*b0f0*/  IMAD R0, R0, UR8, RZ ;  /* 0x0000000800007c24 */ /* 0x000fc4000f8e02ff */
[----:B------:R-:W-:Y:S02]  /*b100*/  IMAD.U32 R3, RZ, RZ, UR7 ;  /* 0x00000007ff037e24 */ /* 0x000fe4000f8e00ff */
[----:B------:R-:W-:Y:S01]  /*b110*/  IMAD.U32 R2, RZ, RZ, UR6 ;  /* 0x00000006ff027e24 */ /* 0x000fe2000f8e00ff */
[----:B------:R-:W-:Y:S01]  /*b120*/  ULDC.64 UR6, c[0x0][0xad8] ;  /* 0x0002b60000067ab9 */ /* 0x000fe20000000a00 */
[----:B------:R-:W-:Y:S01]  /*b130*/  IMAD.U32 R3, RZ, RZ, UR5 ;  /* 0x00000005ff037e24 */ /* 0x000fe2000f8e00ff */
[----:B------:R-:W-:Y:S01]  /*b140*/  ULDC UR5, c[0x0][0xa88] ;  /* 0x0002a20000057ab9 */ /* 0x000fe20000000800 */
[C---:B------:R-:W-:Y:S01]  /*b150*/  IMAD R9, R5.reuse, UR9, R0 ;  /* 0x0000000905097c24 */ /* 0x040fe2000f8e0200 */
[----:B------:R-:W-:Y:S01]  /*b160*/  SHF.R.S32.HI R0, RZ, 0x1f, R7 ;  /* 0x0000001fff007819 */ /* 0x000fe20000011407 */
[----:B------:R-:W-:-:S04]  /*b170*/  IMAD.WIDE.U32 R2, R5, UR8, R2 ;  /* 0x0000000805027c25 */ /* 0x000fc8000f8e0002 */
[----:B------:R-:W-:Y:S02]  /*b180*/  IMAD.IADD R3, R3, 0x1, R9 ;  /* 0x0000000103037824 */ /* 0x000fe400078e0209 */
[----:B------:R-:W-:Y:S02]  /*b190*/  IMAD R4, R0, UR6, RZ ;  /* 0x0000000600047c24 */ /* 0x000fe4000f8e02ff */
[----:B------:R-:W-:Y:S02]  /*b1a0*/  IMAD R9, R8, UR5, RZ ;  /* 0x0000000508097c24 */ /* 0x000fe4000f8e02ff */
        /* <DEDUP_REMOVED lines=24> */
.L_x_2287:
[----:B------:R-:W-:Y:S05]  /*b330*/  BSYNC B1 ;  /* 0x0000000000017941 */ /* 0x000fea0003800000 */
.L_x_2286:
        /* <DEDUP_REMOVED lines=14> */
.L_x_2289:
[----:B------:R-:W-:Y:S05]  /*b420*/  BSYNC B1 ;  /* 0x0000000000017941 */ /* 0x000fea0003800000 */
.L_x_2288:
        /* <DEDUP_REMOVED lines=14> */
.L_x_2291:
[----:B------:R-:W-:Y:S05]  /*b510*/  BSYNC B1 ;  /* 0x0000000000017941 */ /* 0x000fea0003800000 */
.L_x_2290:
        /* <DEDUP_REMOVED lines=15> */
.L_x_2283:
[----:B------:R-:W-:Y:S05]  /*b610*/  BSYNC B0 ;  /* 0x0000000000007941 */ /* 0x000fea0003800000 */
.L_x_2275:
[----:B------:R-:W-:Y:S02]  /*b620*/  ULDC UR5, c[0x0][0xc38] ;  /* 0x00030e0000057ab9 */ /* 0x000fe40000000800 */
[----:B------:R-:W-:-:S06]  /*b630*/  UISETP.GE.AND UP0, UPT, UR4, UR5, UPT ;  /* 0x000000050400728c */ /* 0x000fcc000bf06270 */
[----:B------:R-:W-:-:S13]  /*b640*/  PLOP3.LUT P0, PT, PT, PT, UP0, 0x80, 0x0 ;  /* 0x000000000000781c */ /* 0x000fda0003f0f008 */
[----:B------:R-:W-:Y:S05]  /*b650*/  @!P0 BRA `(.L_x_2292) ;  /* 0xffffff5400d88947 */ /* 0x000fea000383ffff */
[----:B------:R-:W-:Y:S05]  /*b660*/  EXIT ;  /* 0x000000000000794d */ /* 0x000fea0003800000 */
.L_x_2240:
[----:B------:R-:W-:-:S08]  /*b670*/  NOP ;  /* 0x0000000000007918 */ /* 0x000fd00000000000 */
[----:B0-----:R-:W0:-:S00]  /*b680*/  USETMAXREG.DEALLOC.CTAPOOL 0x18 ;  /* 0x00000018000079c8 */ /* 0x001e0000080e0500 */
[----:B0-----:R-:W-:-:S06]  /*b690*/  LOP3.LUT R0, R0, 0x3, RZ, 0xc0, !PT ;  /* 0x0000000300007812 */ /* 0x001fcc00078ec0ff */
[----:B------:R-:W0:Y:S01]  /*b6a0*/  S2UR UR6, SR_CTAID.X ;  /* 0x00000000000679c3 */ /* 0x000e220000002500 */
[----:B------:R-:W-:Y:S01]  /*b6b0*/  IMAD.MOV.U32 R18, RZ, RZ, RZ ;  /* 0x000000ffff127224 */ /* 0x000fe200078e00ff */
[----:B------:R-:W1:Y:S02]  /*b6c0*/  SHFL.IDX PT, R0, R0, RZ, 0x1f ;  /* 0x00001fff00007589 */ /* 0x000e6400000e0000 */
[----:B-1----:R-:W-:-:S04]  /*b6d0*/  ISETP.NE.AND P0, PT, R0, RZ, PT ;  /* 0x000000ff0000720c */ /* 0x002fc80003f05270 */
[----:B------:R-:W0:Y:S01]  /*b6e0*/  LDC R0, c[0x0][0xc38] ;  /* 0x00030e00ff007b82 */ /* 0x000e220000000800 */
[----:B------:R-:W-:-:S05]  /*b6f0*/  P2R R2, PR, RZ, 0x1 ;  /* 0x00000001ff027803 */ /* 0x000fca0000000000 */
[----:B------:R1:W-:Y:S03]  /*b700*/  STL [R1+0x20], R2 ;  /* 0x0000200201007387 */ /* 0x0003e60000100800 */
[----:B------:R-:W-:Y:S06]  /*b710*/  @P0 BAR.ARV 0x4, 0x180 ;  /* 0x0106000000000b1d */ /* 0x000fec0000002000 */
[----:B------:R1:W-:Y:S01]  /*b720*/  STL [R1+0x1c], RZ ;  /* 0x00001cff01007387 */ /* 0x0003e20000100800 */
[----:B0-----:R-:W-:Y:S01]  /*b730*/  ISETP.LE.AND P0, PT, R0, UR6, PT ;  /* 0x0000000600007c0c */ /* 0x001fe2000bf03270 */
[----:B------:R-:W-:-:S05]  /*b740*/  IMAD.MOV.U32 R0, RZ, RZ, 0x1 ;  /* 0x00000001ff007424 */ /* 0x000fca00078e00ff */
[----:B------:R1:W-:Y:S07]  /*b750*/  STL [R1+0x4], R0 ;  /* 0x0000040001007387 */ /* 0x0003ee0000100800 */
[----:B------:R-:W-:Y:S05]  /*b760*/  @P0 BRA `(.L_x_2293) ;  /* 0x0000004400600947 */ /* 0x000fea0003800000 */
[----:B------:R-:W0:Y:S01]  /*b770*/  S2R R6, SR_TID.X ;  /* 0x0000000000067919 */ /* 0x000e220000002100 */
[----:B------:R-:W2:Y:S01]  /*b780*/  S2UR UR5, SR_CgaCtaId ;  /* 0x00000000000579c3 */ /* 0x000ea20000008800 */
[----:B------:R-:W-:Y:S01]  /*b790*/  UMOV UR4, 0x400 ;  /* 0x0000040000047882 */ /* 0x000fe20000000000 */
[----:B------:R-:W-:Y:S01]  /*b7a0*/  IMAD.MOV.U32 R18, RZ, RZ, RZ ;  /* 0x000000ffff127224 */ /* 0x000fe200078e00ff */
[----:B------:R-:W-:Y:S01]  /*b7b0*/  ULDC UR43, c[0x0][0xc] ;  /* 0x00000300002b7ab9 */ /* 0x000fe20000000800 */
[----:B------:R-:W-:Y:S01]  /*b7c0*/  ULDC.64 UR38, c[0x0][0x198] ;  /* 0x0000660000267ab9 */ /* 0x000fe20000000a00 */
[----:B--2---:R-:W-:-:S06]  /*b7d0*/  ULEA UR4, UR5, UR4, 0x18 ;  /* 0x0000000405047291 */ /* 0x004fcc000f8ec03f */
[----:B------:R-:W-:Y:S01]  /*b7e0*/  IMAD.U32 R17, RZ, RZ, UR4 ;  /* 0x00000004ff117e24 */ /* 0x000fe2000f8e00ff */
[C---:B0-----:R-:W-:Y:S01]  /*b7f0*/  LOP3.LUT R5, R6.reuse, 0x7f, RZ, 0xc0, !PT ;  /* 0x0000007f06057812 */ /* 0x041fe200078ec0ff */
[----:B-1----:R-:W-:-:S05]  /*b800*/  IMAD.SHL.U32 R0, R6, 0x8, RZ ;  /* 0x0000000806007824 */ /* 0x002fca00078e00ff */
        /* <DEDUP_REMOVED lines=13> */
[----:B------:R0:W-:Y:S04]  /*b8e0*/  STL [R1+0x4], R2 ;  /* 0x0000040201007387 */ /* 0x0001e80000100800 */
[----:B------:R1:W-:Y:S01]  /*b8f0*/  STL [R1+0x1c], RZ ;  /* 0x00001cff01007387 */ /* 0x0003e20000100800 */
[----:B0-----:R-:W-:-:S02]  /*b900*/  LOP3.LUT R2, R0, 0x40, RZ, 0xfc, !PT ;  /* 0x0000004000027812 */ /* 0x001fc400078efcff */
[----:B-1----:R-:W-:-:S07]  /*b910*/  LOP3.LUT R0, R0, 0x80, RZ, 0xfc, !PT ;  /* 0x0000008000007812 */ /* 0x002fce00078efcff */
.L_x_2383:
        /* <DEDUP_REMOVED lines=23> */
.L_x_2294:
[----:B------:R-:W-:Y:S01]  /*ba90*/  ULDC UR8, c[0x0][0xc54] ;  /* 0x0003150000087ab9 */ /* 0x000fe20000000800 */
[----:B------:R-:W-:Y:S01]  /*baa0*/  UMOV UR7, UR9 ;  /* 0x0000000900077c82 */ /* 0x000fe20008000000 */
[----:B------:R-:W-:-:S11]  /*bab0*/  UISETP.NE.AND UP0, UPT, UR8, 0x1, UPT ;  /* 0x000000010800788c */ /* 0x000fd6000bf05270 */
[----:B------:R-:W-:Y:S02]  /*bac0*/  @UP0 ULDC.64 UR10, c[0x0][0xc58] ;  /* 0x00031600000a0ab9 */ /* 0x000fe40000000a00 */
[----:B------:R-:W-:-:S04]  /*bad0*/  UIMAD.WIDE.U32 UR4, UR9, UR10, URZ ;  /* 0x0000000a090472a5 */ /* 0x000fc8000f8e003f */
[----:B------:R-:W-:-:S04]  /*bae0*/  @UP0 USHF.R.U32.HI UR7, URZ, UR11, UR5 ;  /* 0x0000000b3f070299 */ /* 0x000fc80008011605 */
[----:B------:R-:W-:-:S12]  /*baf0*/  UIMAD UR8, UR7, UR8, URZ ;  /* 0x00000008070872a4 */ /* 0x000fd8000f8e023f */
.L_x_2295:
[----:B------:R-:W-:Y:S01]  /*bb00*/  ULOP3.LUT UR42, URZ, UR7, URZ, 0x33, !UPT ;  /* 0x000000073f2a7292 */ /* 0x000fe2000f8e333f */
[----:B------:R-:W-:Y:S01]  /*bb10*/  BSSY B7, `(.L_x_2296) ;  /* 0x0000400000077945 */ /* 0x000fe20003800000 */
[----:B------:R-:W-:Y:S01]  /*bb20*/  ULDC UR5, c[0x0][0x448] ;  /* 0x0001120000057ab9 */ /* 0x000fe20000000800 */
[----:B------:R-:W-:Y:S01]  /*bb30*/  ULDC UR4, c[0x0][0xc3c] ;  /* 0x00030f0000047ab9 */ /* 0x000fe20000000800 */
[----:B------:R-:W-:Y:S02]  /*bb40*/  UISETP.NE.AND UP1, UPT, UR5, 0x1, UPT ;  /* 0x000000010500788c */ /* 0x000fe4000bf25270 */
[----:B------:R-:W-:Y:S01]  /*bb50*/  UIADD3 UR42, UR42, UR4, URZ ;  /* 0x000000042a2a7290 */ /* 0x000fe2000fffe03f */
[----:B------:R-:W-:Y:S01]  /*bb60*/  ULDC.64 UR10, c[0x0][0x418] ;  /* 0x00010600000a7ab9 */ /* 0x000fe20000000a00 */
[----:B------:R-:W-:Y:S01]  /*bb70*/  ULDC UR5, c[0x0][0x288] ;  /* 0x0000a20000057ab9 */ /* 0x000fe20000000800 */
[----:B------:R-:W-:Y:S02]  /*bb80*/  UISETP.NE.U32.AND UP0, UPT, UR10, URZ, UPT ;  /* 0x0000003f0a00728c */ /* 0x000fe4000bf05070 */
[----:B------:R-:W-:-:S02]  /*bb90*/  USHF.L.U32 UR7, UR42, 0x7, URZ ;  /* 0x000000072a077899 */ /* 0x000fc4000800063f */
[----:B------:R-:W-:Y:S02]  /*bba0*/  UISETP.NE.AND.EX UP0, UPT, UR11, URZ, UPT, UP0 ;  /* 0x0000003f0b00728c */ /* 0x000fe4000bf05300 */
[----:B------:R-:W-:Y:S01]  /*bbb0*/  UIADD3 UR7, UR7, 0x7f, URZ ;  /* 0x0000007f07077890 */ /* 0x000fe2000fffe03f */
[----:B------:R-:W-:Y:S01]  /*bbc0*/  ULDC UR4, c[0x0][0x424] ;  /* 0x0001090000047ab9 */ /* 0x000fe20000000800 */
[----:B------:R-:W-:Y:S02]  /*bbd0*/  UIADD3 UR13, -UR5, 0x80, URZ ;  /* 0x00000080050d7890 */ /* 0x000fe4000fffe13f */
[----:B------:R-:W-:Y:S01]  /*bbe0*/  USEL UR11, UR4, 0x1, UP0 ;  /* 0x00000001040b7887 */ /* 0x000fe20008000000 */
[----:B------:R-:W-:Y:S01]  /*bbf0*/  @UP1 ULDC UR5, c[0x0][0x44c] ;  /* 0x0001130000051ab9 */ /* 0x000fe20000000800 */
[----:B------:R-:W-:Y:S01]  /*bc00*/  ULDC UR12, c[0x0][0x2f0] ;  /* 0x0000bc00000c7ab9 */ /* 0x000fe20000000800 */
[----:B------:R-:W-:Y:S01]  /*bc10*/  UIMAD.WIDE.U32 UR4, UR7, UR5, URZ ;  /* 0x00000005070472a5 */ /* 0x000fe2000f8e003f */
[----:B------:R-:W-:Y:S01]  /*bc20*/  @UP1 ULDC UR14, c[0x0][0x450] ;  /* 0x00011400000e1ab9 */ /* 0x000fe20000000800 */
[----:B------:R-:W-:-:S02]  /*bc30*/  UIMAD UR13, UR11, UR12, UR13 ;  /* 0x0000000c0b0d72a4 */ /* 0x000fc4000f8e020d */
[----:B------:R-:W-:Y:S02]  /*bc40*/  @UP1 USHF.R.U32.HI UR7, URZ, UR14, UR5 ;  /* 0x0000000e3f071299 */ /* 0x000fe40008011605 */
[----:B------:R-:W-:Y:S02]  /*bc50*/  UIMAD UR11, UR11, UR12, 0x7f ;  /* 0x0000007f0b0b74a4 */ /* 0x000fe4000f8e020c */
[----:B------:R-:W-:Y:S02]  /*bc60*/  UIADD3 UR7, UR13, UR7, URZ ;  /* 0x000000070d077290 */ /* 0x000fe4000fffe03f */
[----:B------:R-:W-:Y:S02]  /*bc70*/  UIADD3 UR8, UR9, -UR8, URZ ;  /* 0x8000000809087290 */ /* 0x000fe4000fffe03f */
[----:B------:R-:W-:Y:S02]  /*bc80*/  USHF.R.S32.HI UR9, URZ, 0x1f, UR11 ;  /* 0x0000001f3f097899 */ /* 0x000fe4000801140b */
[----:B------:R-:W-:-:S02]  /*bc90*/  USHF.R.S32.HI UR4, URZ, 0x1f, UR7 ;  /* 0x0000001f3f047899 */ /* 0x000fc40008011407 */
[----:B------:R-:W-:Y:S02]  /*bca0*/  ULEA.HI UR9, UR9, UR11, URZ, 0x7 ;  /* 0x0000000b09097291 */ /* 0x000fe4000f8f383f */
[----:B------:R-:W-:Y:S01]  /*bcb0*/  ULEA.HI UR7, UR4, UR7, URZ, 0x7 ;  /* 0x0000000704077291 */ /* 0x000fe2000f8f383f */
[----:B------:R-:W-:Y:S01]  /*bcc0*/  ULDC UR10, c[0x0][0xc48] ;  /* 0x00031200000a7ab9 */ /* 0x000fe20000000800 */
[----:B------:R-:W-:Y:S02]  /*bcd0*/  USHF.R.S32.HI UR9, URZ, 0x7, UR9 ;  /* 0x000000073f097899 */ /* 0x000fe40008011409 */
[----:B------:R-:W-:Y:S02]  /*bce0*/  USHF.R.S32.HI UR7, URZ, 0x7, UR7 ;  /* 0x000000073f077899 */ /* 0x000fe40008011407 */
[----:B------:R-:W-:Y:S02]  /*bcf0*/  UISETP.NE.AND UP0, UPT, UR10, 0x1, UPT ;  /* 0x000000010a00788c */ /* 0x000fe4000bf05270 */
[----:B------:R-:W-:Y:S01]  /*bd00*/  UISETP.LT.AND UP1, UPT, UR9, UR7, UPT ;  /* 0x000000070900728c */ /* 0x000fe2000bf21270 */
[----:B------:R-:W-:-:S03]  /*bd10*/  ULDC UR5, c[0x0][0xc54] ;  /* 0x0003150000057ab9 */ /* 0x000fc60000000800 */
[----:B------:R-:W-:Y:S02]  /*bd20*/  USEL UR41, UR9, UR7, UP1 ;  /* 0x0000000709297287 */ /* 0x000fe40008800000 */
[----:B------:R-:W-:-:S03]  /*bd30*/  UIMAD UR8, UR6, UR5, UR8 ;  /* 0x00000005060872a4 */ /* 0x000fc6000f8e0208 */
[----:B------:R-:W-:Y:S01]  /*bd40*/  @UP0 ULDC UR5, c[0x0][0xc4c] ;  /* 0x0003130000050ab9 */ /* 0x000fe20000000800 */
[----:B------:R-:W-:Y:S01]  /*bd50*/  ISETP.LT.AND P0, PT, RZ, UR41, PT ;  /* 0x00000029ff007c0c */ /* 0x000fe2000bf01270 */
[----:B------:R-:W-:Y:S01]  /*bd60*/  UIMAD.WIDE.U32 UR4, UR8, UR5, URZ ;  /* 0x00000005080472a5 */ /* 0x000fe2000f8e003f */
[----:B------:R-:W-:Y:S01]  /*bd70*/  @UP0 ULDC UR6, c[0x0][0xc50] ;  /* 0x0003140000060ab9 */ /* 0x000fe20000000800 */
[----:B------:R-:W-:Y:S02]  /*bd80*/  UMOV UR40, UR8 ;  /* 0x0000000800287c82 */ /* 0x000fe40008000000 */
[----:B------:R-:W-:-:S04]  /*bd90*/  @UP0 USHF.R.U32.HI UR40, URZ, UR6, UR5 ;  /* 0x000000063f280299 */ /* 0x000fc80008011605 */
[----:B------:R-:W-:-:S04]  /*bda0*/  UIADD3 UR36, -UR40, URZ, URZ ;  /* 0x0000003f28247290 */ /* 0x000fc8000fffe13f */
[----:B------:R-:W-:Y:S01]  /*bdb0*/  UIMAD UR36, UR10, UR36, UR8 ;  /* 0x000000240a2472a4 */ /* 0x000fe2000f8e0208 */
[----:B------:R-:W-:Y:S11]  /*bdc0*/  @P0 BRA `(.L_x_2297) ;  /* 0x00000000004c0947 */ /* 0x000ff60003800000 */
        /* <DEDUP_REMOVED lines=19> */
.L_x_2297:
        /* <DEDUP_REMOVED lines=20> */
.L_x_2300:
[----:B------:R-:W-:Y:S05]  /*c040*/  BSYNC B6 ;  /* 0x0000000000067941 */ /* 0x000fea0003800000 */
.L_x_2299:
        /* <DEDUP_REMOVED lines=20> */
.L_x_2303:
        /* <DEDUP_REMOVED lines=15> */
.L_x_2302:
[----:B------:R-:W-:Y:S05]  /*c280*/  BSYNC B6 ;  /* 0x0000000000067941 */ /* 0x000fea0003800000 */
.L_x_2301:
[----:B------:R-:W-:Y:S01]  /*c290*/  ULDC.64 UR4, c[0x0][0x9f8] ;  /* 0x00027e0000047ab9 */ /* 0x000fe20000000a00 */
[----:B------:R-:W-:Y:S01]  /*c2a0*/  IMAD.U32 R7, RZ, RZ, UR40 ;  /* 0x00000028ff077e24 */ /* 0x000fe2000f8e00ff */
[----:B------:R-:W-:Y:S01]  /*c2b0*/  UISETP.NE.U32.AND UP0, UPT, UR4, URZ, UPT ;  /* 0x0000003f0400728c */ /* 0x000fe2000bf05070 */
[----:B------:R-:W-:-:S03]  /*c2c0*/  ULDC.64 UR6, c[0x0][0x208] ;  /* 0x0000820000067ab9 */ /* 0x000fc60000000a00 */
[----:B------:R-:W-:-:S06]  /*c2d0*/  UISETP.NE.AND.EX UP0, UPT, UR5, URZ, UPT, UP0 ;  /* 0x0000003f0500728c */ /* 0x000fcc000bf05300 */
[----:B------:R-:W-:-:S05]  /*c2e0*/  PLOP3.LUT P0, PT, PT, PT, UP0, 0x80, 0x0 ;  /* 0x000000000000781c */ /* 0x000fca0003f0f008 */
[----:B------:R-:W-:Y:S02]  /*c2f0*/  @UP0 ULDC.64 UR4, c[0x0][0x9f8] ;  /* 0x00027e0000040ab9 */ /* 0x000fe40000000a00 */
[----:B------:R-:W-:-:S06]  /*c300*/  @UP0 UIMAD.WIDE UR4, UR40, 0x4, UR4 ;  /* 0x00000004280408a5 */ /* 0x000fcc000f8e0204 */
[----:B------:R-:W-:Y:S02]  /*c310*/  IMAD.U32 R2, RZ, RZ, UR4 ;  /* 0x00000004ff027e24 */ /* 0x000fe4000f8e00ff */
[----:B------:R-:W-:-:S05]  /*c320*/  IMAD.U32 R3, RZ, RZ, UR5 ;  /* 0x00000005ff037e24 */ /* 0x000fca000f8e00ff */
[----:B------:R0:W2:Y:S01]  /*c330*/  @P0 LDG.E R7, desc[UR6][R2.64] ;  /* 0x0000000602070981 */ /* 0x0000a2000c1e1900 */
        /* <DEDUP_REMOVED lines=9> */
[----:B------:R-:W-:Y:S02]  /*c3d0*/  P2R R4, PR, RZ, 0x2 ;  /* 0x00000002ff047803 */ /* 0x000fe40000000000 */
[----:B--2---:R-:W-:Y:S01]  /*c3e0*/  SHF.R.S32.HI R8, RZ, 0x1f, R7 ;  /* 0x0000001fff087819 */ /* 0x004fe20000011407 */
[----:B------:R0:W-:Y:S01]  /*c3f0*/  STL [R1], R7 ;  /* 0x0000000701007387 */ /* 0x0001e20000100800 */
[----:B------:R-:W-:-:S03]  /*c400*/  SEL R16, R7, RZ, !P1 ;  /* 0x000000ff07107207 */ /* 0x000fc60004800000 */
[----:B------:R0:W-:Y:S04]  /*c410*/  STL [R1+0x10], R4 ;  /* 0x0000100401007387 */ /* 0x0001e80000100800 */
[----:B------:R0:W-:Y:S01]  /*c420*/  STL [R1+0x8], R8 ;  /* 0x0000080801007387 */ /* 0x0001e20000100800 */
[----:B------:R-:W-:Y:S05]  /*c430*/  BRA.DIV UR4, `(.L_x_2304) ;  /* 0x0000003e04c47947 */ /* 0x000fea000b800000 */
[----:B------:R1:W2:Y:S02]  /*c440*/  SHFL.IDX PT, R14, R0, RZ, 0x1f ;  /* 0x00001fff000e7589 */ /* 0x0002a400000e0000 */
.L_x_2398:
[----:B------:R-:W-:Y:S02]  /*c450*/  PLOP3.LUT P2, PT, PT, PT, PT, 0x8, 0x0 ;  /* 0x000000000000781c */ /* 0x000fe40003f4e170 */
[----:B--2---:R-:W-:Y:S02]  /*c460*/  ISETP.NE.AND P0, PT, R14, RZ, PT ;  /* 0x000000ff0e00720c */ /* 0x004fe40003f05270 */
[----:B-1----:R-:W-:-:S05]  /*c470*/  P2R R0, PR, RZ, 0x4 ;  /* 0x00000004ff007803 */ /* 0x002fca0000000000 */
[----:B------:R1:W-:Y:S06]  /*c480*/  STL [R1+0xc], R0 ;  /* 0x00000c0001007387 */ /* 0x0003ec0000100800 */
[----:B------:R-:W-:Y:S05]  /*c490*/  @P0 BRA `(.L_x_2305) ;  /* 0x0000000400200947 */ /* 0x000fea0003800000 */
[----:B------:R-:W-:-:S03]  /*c4a0*/  UMOV UR4, 0xffffffff ;  /* 0xffffffff00047882 */ /* 0x000fc60000000000 */
[----:B------:R-:W-:Y:S05]  /*c4b0*/  BRA.DIV UR4, `(.L_x_2306) ;  /* 0x0000003e04c47947 */ /* 0x000fea000b800000 */
[----:B------:R-:W-:-:S13]  /*c4c0*/  ELECT P6, URZ, PT ;  /* 0x00000000003f782f */ /* 0x000fda00038c0000 */
.L_x_2401:
[----:B------:R-:W-:Y:S05]  /*c4d0*/  @!P6 BRA `(.L_x_2305) ;  /* 0x000000040010e947 */ /* 0x000fea0003800000 */
[----:B------:R-:W-:Y:S01]  /*c4e0*/  IMAD.MOV.U32 R16, RZ, RZ, R7 ;  /* 0x000000ffff107224 */ /* 0x000fe200078e0007 */
[----:B------:R-:W-:Y:S06]  /*c4f0*/  @!P1 BRA `(.L_x_2307) ;  /* 0x0000000000489947 */ /* 0x000fec0003800000 */
[----:B------:R-:W2:Y:S01]  /*c500*/  LDC R6, c[0x0][0x43c] ;  /* 0x00010f00ff067b82 */ /* 0x000ea20000000800 */
[----:B------:R-:W-:Y:S01]  /*c510*/  ULDC.64 UR4, c[0x0][0x428] ;  /* 0x00010a0000047ab9 */ /* 0x000fe20000000a00 */
[----:B------:R-:W-:Y:S01]  /*c520*/  ULDC.64 UR6, c[0x0][0x208] ;  /* 0x0000820000067ab9 */ /* 0x000fe20000000a00 */
[----:B--2---:R-:W-:-:S13]  /*c530*/  ISETP.NE.AND P0, PT, R6, 0x1, PT ;  /* 0x000000010600780c */ /* 0x004fda0003f05270 */
[----:B0-----:R-:W1:Y:S02]  /*c540*/  @P0 LDC.64 R4, c[0x0][0x440] ;  /* 0x00011000ff040b82 */ /* 0x001e640000000a00 */
[----:B-1----:R-:W-:-:S04]  /*c550*/  @P0 IMAD.HI.U32 R0, R19, R4, RZ ;  /* 0x0000000413000227 */ /* 0x002fc800078e00ff */
        /* <DEDUP_REMOVED lines=12> */
.L_x_2307:
[----:B--2---:R-:W2:Y:S01]  /*c620*/  LDL R2, [R1+0x4] ;  /* 0x0000040001027983 */ /* 0x004ea20000100800 */
[----:B-1----:R-:W-:Y:S01]  /*c630*/  IMAD R0, R18, 0x8, R17 ;  /* 0x0000000812007824 */ /* 0x002fe200078e0211 */
[----:B--2---:R-:W-:-:S04]  /*c640*/  SHF.L.U32 R2, R2, 0x1f, RZ ;  /* 0x0000001f02027819 */ /* 0x004fc800000006ff */
[----:B------:R-:W1:Y:S02]  /*c650*/  SYNCS.PHASECHK.TRANS64.TRYWAIT P0, [R0+URZ+0x34840], R2 ;  /* 0x03484002000075a7 */ /* 0x000e64000800017f */
[----:B-1----:R-:W-:Y:S05]  /*c660*/  @!P0 BRA `(.L_x_2308) ;  /* 0x0000003c00788947 */ /* 0x002fea0003800000 */
.L_x_2402:
        /* <DEDUP_REMOVED lines=11> */
.L_x_2309:
[----:B------:R-:W-:Y:S01]  /*c720*/  R2UR UR33, R0 ;  /* 0x00000000002172ca */ /* 0x000fe200000e0000 */
[----:B-1----:R-:W-:Y:S01]  /*c730*/  IMAD R0, R18, 0xc000, R17 ;  /* 0x0000c00012007824 */ /* 0x002fe200078e0211 */
[----:B------:R-:W-:Y:S01]  /*c740*/  R2UR UR35, R19 ;  /* 0x00000000132372ca */ /* 0x000fe200000e0000 */
[----:B------:R-:W-:Y:S01]  /*c750*/  UIADD3 UR4, UP0, UR38, 0x370, URZ ;  /* 0x0000037026047890 */ /* 0x000fe2000ff1e03f */
[----:B-----5:R-:W-:Y:S01]  /*c760*/  R2UR UR37, R16 ;  /* 0x00000000102572ca */ /* 0x020fe200000e0000 */
[----:B------:R-:W-:Y:S01]  /*c770*/  UMOV UR6, 0x0 ;  /* 0x0000000000067882 */ /* 0x000fe20000000000 */
[----:B------:R-:W-:Y:S01]  /*c780*/  R2UR UR8, R0 ;  /* 0x00000000000872ca */ /* 0x000fe200000e0000 */
[----:B------:R-:W-:Y:S01]  /*c790*/  UIADD3.X UR5, URZ, UR39, URZ, UP0, !UPT ;  /* 0x000000273f057290 */ /* 0x000fe200087fe43f */
[----:B------:R-:W-:Y:S01]  /*c7a0*/  PLOP3.LUT P0, PT, PT, PT, PT, 0x80, 0x0 ;  /* 0x000000000000781c */ /* 0x000fe20003f0f070 */
[----:B------:R-:W-:Y:S01]  /*c7b0*/  UMOV UR7, 0x14f00000 ;  /* 0x14f0000000077882 */ /* 0x000fe20000000000 */
[----:B------:R-:W-:Y:S01]  /*c7c0*/  UMOV UR34, URZ ;  /* 0x0000003f00227c82 */ /* 0x000fe20008000000 */
[----:B------:R-:W-:Y:S01]  /*c7d0*/  UMOV UR18, 0x40 ;  /* 0x0000004000127882 */ /* 0x000fe20000000000 */
[----:B------:R-:W-:Y:S01]  /*c7e0*/  P2R R0, PR, RZ, 0x1 ;  /* 0x00000001ff007803 */ /* 0x000fe20000000000 */
[----:B------:R-:W-:-:S02]  /*c7f0*/  UIADD3 UR33, UR33, 0x34830, URZ ;  /* 0x0003483021217890 */ /* 0x000fc4000fffe03f */
[----:B------:R-:W-:Y:S01]  /*c800*/  USHF.L.U32 UR35, UR35, 0x7, URZ ;  /* 0x0000000723237899 */ /* 0x000fe2000800063f */
[----:B------:R-:W-:Y:S01]  /*c810*/  UMOV UR20, UR36 ;  /* 0x0000002400147c82 */ /* 0x000fe20008000000 */
[----:B------:R-:W-:Y:S02]  /*c820*/  UMOV UR21, UR37 ;  /* 0x0000002500157c82 */ /* 0x000fe40008000000 */
[----:B------:R-:W-:Y:S01]  /*c830*/  UIADD3 UR32, UR8, 0x1c400, URZ ;  /* 0x0001c40008207890 */ /* 0x000fe2000fffe03f */
[----:B------:R2:W-:Y:S01]  /*c840*/  STL [R1+0xc], R0 ;  /* 0x00000c0001007387 */ /* 0x0005e20000100800 */
[----:B------:R-:W-:Y:S02]  /*c850*/  UIADD3 UR16, UR8, 0x20400, URZ ;  /* 0x0002040008107890 */ /* 0x000fe4000fffe03f */
[----:B------:R-:W-:Y:S01]  /*c860*/  UIADD3 UR8, UR8, 0x24400, URZ ;  /* 0x0002440008087890 */ /* 0x000fe2000fffe03f */
[----:B------:R-:W-:Y:S01]  /*c870*/  UMOV UR17, UR33 ;  /* 0x0000002100117c82 */ /* 0x000fe20008000000 */
[----:B------:R-:W-:Y:S01]  /*c880*/  UMOV UR19, UR35 ;  /* 0x0000002300137c82 */ /* 0x000fe20008000000 */
[----:B------:R-:W-:Y:S01]  /*c890*/  UMOV UR10, 0x80 ;  /* 0x00000080000a7882 */ /* 0x000fe20000000000 */
[----:B------:R-:W-:Y:S01]  /*c8a0*/  UMOV UR12, UR36 ;  /* 0x00000024000c7c82 */ /* 0x000fe20008000000 */
[----:B------:R-:W-:Y:S01]  /*c8b0*/  UMOV UR13, UR37 ;  /* 0x00000025000d7c82 */ /* 0x000fe20008000000 */
[----:B------:R-:W-:Y:S01]  /*c8c0*/  UMOV UR9, UR33 ;  /* 0x0000002100097c82 */ /* 0x000fe20008000000 */
[----:B------:R-:W-:Y:S01]  /*c8d0*/  UMOV UR11, UR35 ;  /* 0x00000023000b7c82 */ /* 0x000fe20008000000 */
[----:B------:R2:W-:Y:S01]  /*c8e0*/  UTMALDG.4D [UR32], [UR4], desc[UR6] ;  /* 0x00000620040075b4 */ /* 0x0005e20008019000 */
[----:B------:R2:W-:Y:S01]  /*c8f0*/  UTMALDG.4D [UR16], [UR4], desc[UR6] ;  /* 0x00000610040075b4 */ /* 0x0005e20008019000 */
[----:B------:R2:W-:Y:S02]  /*c900*/  UTMALDG.4D [UR8], [UR4], desc[UR6] ;  /* 0x00000608040075b4 */ /* 0x0005e40008019000 */
[----:B--2---:R-:W-:Y:S01]  /*c910*/  NOP ;  /* 0x0000000000007918 */ /* 0x004fe20000000000 */
.L_x_2305:
[----:B-1----:R-:W-:Y:S01]  /*c920*/  VIADD R0, R17, 0x10400 ;  /* 0x0001040011007836 */ /* 0x002fe20000000000 */
[----:B------:R-:W-:Y:S05]  /*c930*/  WARPSYNC.ALL ;  /* 0x0000000000007948 */ /* 0x000fea0003800000 */
[----:B------:R-:W-:Y:S01]  /*c940*/  BAR.SYNC.DEFER_BLOCKING 0x8, 0x180 ;  /* 0x0206000000007b1d */ /* 0x000fe20000010000 */
[----:B------:R-:W-:-:S05]  /*c950*/  LOP3.LUT P0, RZ, R0, 0x3ff, RZ, 0xc0, !PT ;  /* 0x000003ff00ff7812 */ /* 0x000fca000780c0ff */
[----:B------:R-:W-:Y:S08]  /*c960*/  BSSY B6, `(.L_x_2310) ;  /* 0x0000012000067945 */ /* 0x000ff00003800000 */
        /* <DEDUP_REMOVED lines=17> */
.L_x_2311:
[----:B------:R-:W-:Y:S05]  /*ca80*/  BSYNC B6 ;  /* 0x0000000000067941 */ /* 0x000fea0003800000 */
.L_x_2310:
[----:B0-----:R-:W0:Y:S01]  /*ca90*/  LDC R7, c[0x0][0x448] ;  /* 0x00011200ff077b82 */ /* 0x001e220000000800 */
[----:B------:R-:W1:Y:S01]  /*caa0*/  S2R R0, SR_TID.X ;  /* 0x0000000000007919 */ /* 0x000e620000002100 */
[----:B------:R-:W-:Y:S01]  /*cab0*/  USHF.R.S32.HI UR4, URZ, 0x1f, UR36 ;  /* 0x0000001f3f047899 */ /* 0x000fe20008011424 */
[----:B------:R-:W-:Y:S01]  /*cac0*/  ULDC.64 UR8, c[0x0][0x2d8] ;  /* 0x0000b60000087ab9 */ /* 0x000fe20000000a00 */
[----:B------:R-:W2:Y:S02]  /*cad0*/  S2R R2, SR_TID.X ;  /* 0x0000000000027919 */ /* 0x000ea40000002100 */
[----:B------:R-:W-:Y:S02]  /*cae0*/  UIMAD UR6, UR4, UR8, URZ ;  /* 0x00000008040672a4 */ /* 0x000fe4000f8e023f */
[----:B------:R-:W-:Y:S01]  /*caf0*/  UIMAD.WIDE.U32 UR4, UR36, UR8, URZ ;  /* 0x00000008240472a5 */ /* 0x000fe2000f8e003f */
[----:B------:R-:W3:Y:S01]  /*cb00*/  S2R R8, SR_TID.X ;  /* 0x0000000000087919 */ /* 0x000ee20000002100 */
[----:B------:R-:W-:-:S02]  /*cb10*/  UIMAD UR6, UR36, UR9, UR6 ;  /* 0x00000009240672a4 */ /* 0x000fc4000f8e0206 */
[----:B------:R-:W-:Y:S01]  /*cb20*/  USHF.R.S32.HI UR7, URZ, 0x1f, UR40 ;  /* 0x0000001f3f077899 */ /* 0x000fe20008011428 */
[----:B------:R-:W4:Y:S01]  /*cb30*/  S2R R10, SR_TID.X ;  /* 0x00000000000a7919 */ /* 0x000f220000002100 */
[----:B------:R-:W-:Y:S01]  /*cb40*/  UIADD3 UR5, UR5, UR6, URZ ;  /* 0x0000000605057290 */ /* 0x000fe2000fffe03f */
[----:B------:R-:W-:-:S03]  /*cb50*/  ULDC.64 UR8, c[0x0][0x2e0] ;  /* 0x0000b80000087ab9 */ /* 0x000fc60000000a00 */
[----:B------:R-:W-:Y:S02]  /*cb60*/  UIMAD.WIDE.U32 UR4, UR40, UR8, UR4 ;  /* 0x00000008280472a5 */ /* 0x000fe4000f8e0004 */
[----:B------:R-:W-:Y:S01]  /*cb70*/  UIMAD UR6, UR7, UR8, URZ ;  /* 0x00000008070672a4 */ /* 0x000fe2000f8e023f */
[----:B0-----:R-:W-:-:S03]  /*cb80*/  ISETP.NE.AND P0, PT, R7, 0x1, PT ;  /* 0x000000010700780c */ /* 0x001fc60003f05270 */
[----:B------:R-:W-:Y:S01]  /*cb90*/  UIMAD UR6, UR40, UR9, UR6 ;  /* 0x00000009280672a4 */ /* 0x000fe2000f8e0206 */
[----:B------:R-:W-:-:S03]  /*cba0*/  IMAD.U32 R5, RZ, RZ, UR5 ;  /* 0x00000005ff057e24 */ /* 0x000fc6000f8e00ff */
[----:B------:R-:W-:Y:S01]  /*cbb0*/  UIADD3 UR6, UR5, UR6, URZ ;  /* 0x0000000605067290 */ /* 0x000fe2000fffe03f */
[----:B-1----:R-:W-:-:S05]  /*cbc0*/  IMAD.SHL.U32 R4, R0, 0x10, RZ ;  /* 0x0000001000047824 */ /* 0x002fca00078e00ff */
[----:B------:R-:W0:Y:S01]  /*cbd0*/  @P0 LDC R3, c[0x0][0x44c] ;  /* 0x00011300ff030b82 */ /* 0x000e220000000800 */
[----:B--2---:R-:W-:Y:S01]  /*cbe0*/  LOP3.LUT R2, R2, 0x7f, RZ, 0xc0, !PT ;  /* 0x0000007f02027812 */ /* 0x004fe200078ec0ff */
[----:B---3--:R-:W-:-:S03]  /*cbf0*/  IMAD.SHL.U32 R8, R8, 0x8, RZ ;  /* 0x0000000808087824 */ /* 0x008fc600078e00ff */
[----:B------:R-:W-:-:S03]  /*cc00*/  SHF.R.U32.HI R2, RZ, 0x3, R2 ;  /* 0x00000003ff027819 */ /* 0x000fc60000011602 */
[----:B------:R-:W1:Y:S01]  /*cc10*/  @P0 LDC R0, c[0x0][0x450] ;  /* 0x00011400ff000b82 */ /* 0x000e620000000800 */
[----:B------:R-:W-:Y:S01]  /*cc20*/  LOP3.LUT R4, R2, 0x70, R4, 0xf8, !PT ;  /* 0x0000007002047812 */ /* 0x000fe200078ef804 */
[----:B------:R-:W-:Y:S01]  /*cc30*/  IMAD.U32 R2, RZ, RZ, UR42 ;  /* 0x0000002aff027e24 */ /* 0x000fe2000f8e00ff */
[----:B------:R-:W-:Y:S01]  /*cc40*/  LOP3.LUT R8, R8, 0x38, RZ, 0xc0, !PT ;  /* 0x0000003808087812 */ /* 0x000fe200078ec0ff */
[----:B----4-:R-:W-:Y:S02]  /*cc50*/  IMAD.SHL.U32 R9, R10, 0x8, RZ ;  /* 0x000000080a097824 */ /* 0x010fe400078e00ff */
[----:B------:R-:W-:Y:S01]  /*cc60*/  IMAD R2, R2, 0x80, R4 ;  /* 0x0000008002027824 */ /* 0x000fe200078e0204 */
[C---:B------:R-:W-:Y:S01]  /*cc70*/  LOP3.LUT R11, R8.reuse, 0x40, RZ, 0xfc, !PT ;  /* 0x00000040080b7812 */ /* 0x040fe200078efcff */
[----:B------:R-:W-:Y:S01]  /*cc80*/  IMAD.U32 R4, RZ, RZ, UR4 ;  /* 0x00000004ff047e24 */ /* 0x000fe2000f8e00ff */
[----:B------:R-:W-:Y:S01]  /*cc90*/  ULDC.64 UR4, c[0x0][0x2d0] ;  /* 0x0000b40000047ab9 */ /* 0x000fe20000000a00 */
[----:B------:R-:W-:Y:S01]  /*cca0*/  IMAD.MOV.U32 R6, RZ, RZ, R2 ;  /* 0x000000ffff067224 */ /* 0x000fe200078e0002 */
[----:B------:R-:W-:-:S02]  /*ccb0*/  LOP3.LUT R8, R8, 0x80, RZ, 0xfc, !PT ;  /* 0x0000008008087812 */ /* 0x000fc400078efcff */
        /* <DEDUP_REMOVED lines=26> */
[----:B------:R-:W-:-:S02]  /*ce60*/  LOP3.LUT R10, R10, 0x7f, RZ, 0xc0, !PT ;  /* 0x0000007f0a0a7812 */ /* 0x000fc400078ec0ff */
[----:B------:R-:W-:Y:S02]  /*ce70*/  LEA.HI.X R4, R2, UR7, R4, 0x1, P3 ;  /* 0x0000000702047c11 */ /* 0x000fe400098f0c04 */
[----:B------:R-:W-:Y:S01]  /*ce80*/  SHF.R.U32.HI R10, RZ, 0x3, R10 ;  /* 0x00000003ff0a7819 */ /* 0x000fe2000001160a */
[----:B0-----:R-:W-:Y:S06]  /*ce90*/  BRA.DIV UR4, `(.L_x_2312) ;  /* 0x0000003604807947 */ /* 0x001fec000b800000 */
[----:B------:R-:W0:Y:S01]  /*cea0*/  SHFL.IDX PT, R6, R0, RZ, 0x181f ;  /* 0x00181fff00067589 */ /* 0x000e2200000e0000 */
[----:B------:R-:W-:Y:S01]  /*ceb0*/  IMAD.U32 R2, RZ, RZ, UR42 ;  /* 0x0000002aff027e24 */ /* 0x000fe2000f8e00ff */
[----:B------:R-:W-:Y:S01]  /*cec0*/  ULDC UR4, c[0x0][0x288] ;  /* 0x0000a20000047ab9 */ /* 0x000fe20000000800 */
[----:B------:R-:W-:Y:S01]  /*ced0*/  ULDC.64 UR6, c[0x0][0x208] ;  /* 0x0000820000067ab9 */ /* 0x000fe20000000a00 */
[----:B------:R-:W1:Y:S01]  /*cee0*/  SHFL.IDX PT, R5, R4, RZ, 0x181f ;  /* 0x00181fff04057589 */ /* 0x000e6200000e0000 */
[----:B------:R-:W-:Y:S02]  /*cef0*/  IMAD R3, R7, UR4, RZ ;  /* 0x0000000407037c24 */ /* 0x000fe4000f8e02ff */
[----:B------:R-:W-:-:S05]  /*cf00*/  IMAD R2, R2, 0x80, R10 ;  /* 0x0000008002027824 */ /* 0x000fca00078e020a */
[----:B------:R-:W-:-:S13]  /*cf10*/  ISETP.GE.AND P4, PT, R2, R3, PT ;  /* 0x000000030200720c */ /* 0x000fda0003f86270 */
[----:B0-----:R-:W-:-:S05]  /*cf20*/  @!P4 LEA R6, P3, R9, R6, 0x1 ;  /* 0x000000060906c211 */ /* 0x001fca00078608ff */
[----:B-1----:R-:W-:-:S04]  /*cf30*/  @!P4 IMAD.X R5, RZ, RZ, R5, P3 ;  /* 0x000000ffff05c224 */ /* 0x002fc800018e0605 */
[----:B------:R-:W-:Y:S02]  /*cf40*/  @!P4 IMAD.MOV.U32 R7, RZ, RZ, R5 ;  /* 0x000000ffff07c224 */ /* 0x000fe400078e0005 */
[----:B------:R-:W-:-:S03]  /*cf50*/  VIADD R5, R2, 0x10 ;  /* 0x0000001002057836 */ /* 0x000fc60000000000 */
[----:B------:R-:W-:Y:S01]  /*cf60*/  @!PT LDS RZ, [RZ] ;  /* 0x00000000fffff984 */ /* 0x000fe20000000800 */
[----:B-----5:R-:W-:Y:S04]  /*cf70*/  @!P4 LDGSTS.E.BYPASS.LTC128B.128 [R8+0x10400], desc[UR6][R6.64], !P0 ;  /* 0x104000000608cfae */ /* 0x020fe8000c101d46 */
        /* <DEDUP_REMOVED lines=63> */
.L_x_2419:
[----:B------:R-:W-:Y:S01]  /*d370*/  VIADD R2, R2, 0x70 ;  /* 0x0000007002027836 */ /* 0x000fe20000000000 */
[----:B------:R-:W-:Y:S04]  /*d380*/  BSSY B0, `(.L_x_2313) ;  /* 0x000000c000007945 */ /* 0x000fe80003800000 */
[----:B------:R-:W-:-:S13]  /*d390*/  ISETP.GE.AND P3, PT, R2, R3, PT ;  /* 0x000000030200720c */ /* 0x000fda0003f66270 */
[----:B------:R-:W-:Y:S05]  /*d3a0*/  @P3 BRA `(.L_x_2314) ;  /* 0x0000000000243947 */ /* 0x000fea0003800000 */
[----:B------:R-:W-:Y:S01]  /*d3b0*/  LEA R2, P3, R9, R0, 0x1 ;  /* 0x0000000009027211 */ /* 0x000fe200078608ff */
        /* <DEDUP_REMOVED lines=8> */
.L_x_2314:
[----:B------:R-:W-:Y:S05]  /*d440*/  BSYNC B0 ;  /* 0x0000000000007941 */ /* 0x000fea0003800000 */
.L_x_2313:
[----:B------:R-:W-:Y:S01]  /*d450*/  NOP ;  /* 0x0000000000007918 */ /* 0x000fe20000000000 */
[----:B------:R-:W-:Y:S01]  /*d460*/  PLOP3.LUT P0, PT, PT, PT, PT, 0x80, 0x0 ;  /* 0x000000000000781c */ /* 0x000fe20003f0f070 */
[----:B0-----:R-:W-:-:S12]  /*d470*/  VIADD R6, R17, 0x34800 ;  /* 0x0003480011067836 */ /* 0x001fd80000000000 */
.L_x_2315:
[----:B------:R-:W-:Y:S02]  /*d480*/  PLOP3.LUT P1, PT, P1, P0, PT, 0xa2, 0x0 ;  /* 0x000000000000781c */ /* 0x000fe40000f21472 */
[----:B------:R-:W-:-:S08]  /*d490*/  @P0 R2UR P1, UR4, R17 ;  /* 0x00000000110402ca */ /* 0x000fd00000020000 */
[----:B------:R-:W-:-:S05]  /*d4a0*/  @P0 PLOP3.LUT P0, PT, P1, PT, PT, 0x80, 0x0 ;  /* 0x000000000000081c */ /* 0x000fca0000f0f070 */
[----:B------:R-:W-:Y:S01]  /*d4b0*/  @!P1 SYNCS.ARRIVE.TRANS64.RED.A0T1 RZ, [UR4+0x34800], RZ ;  /* 0x034800ffffff99a7 */ /* 0x000fe20008200404 */
[----:B------:R-:W-:Y:S07]  /*d4c0*/  @!P1 ARRIVES.LDGSTSBAR.64.TRANSCNT [UR4+0x34800] ;  /* 0x03480000ff0099b0 */ /* 0x000fee0008000a84 */
[----:B------:R-:W-:Y:S05]  /*d4d0*/  @P0 BRA.U.ANY `(.L_x_2315) ;  /* 0xfffffffd00e80947 */ /* 0x000fea000393ffff */
[----:B-1----:R-:W2:Y:S02]  /*d4e0*/  LDL.LU R2, [R1+0x1c] ;  /* 0x00001c0001027983 */ /* 0x002ea40000300800 */
        /* <DEDUP_REMOVED lines=11> */
.L_x_2420:
[----:B------:R-:W-:Y:S05]  /*d5a0*/  BSYNC B0 ;  /* 0x0000000000007941 */ /* 0x000fea0003800000 */
.L_x_2316:
[----:B------:R-:W-:-:S06]  /*d5b0*/  UISETP.GE.AND UP0, UPT, UR41, 0x2, UPT ;  /* 0x000000022900788c */ /* 0x000fcc000bf06270 */
[----:B------:R-:W-:-:S13]  /*d5c0*/  PLOP3.LUT P0, PT, PT, PT, UP0, 0x80, 0x0 ;  /* 0x000000000000781c */ /* 0x000fda0003f0f008 */
[----:B------:R-:W-:Y:S05]  /*d5d0*/  @!P0 BRA `(.L_x_2318) ;  /* 0x0000001c00f88947 */ /* 0x000fea0003800000 */
[----:B------:R-:W-:Y:S02]  /*d5e0*/  ULOP3.LUT UR4, UR41, 0x1, URZ, 0xc0, !UPT ;  /* 0x0000000129047892 */ /* 0x000fe4000f8ec03f */
[----:B------:R-:W-:Y:S02]  /*d5f0*/  IMAD.U32 R7, RZ, RZ, UR41 ;  /* 0x00000029ff077e24 */ /* 0x000fe4000f8e00ff */
[----:B------:R-:W-:Y:S02]  /*d600*/  UISETP.NE.U32.AND UP0, UPT, UR4, 0x1, UPT ;  /* 0x000000010400788c */ /* 0x000fe4000bf05070 */
[----:B------:R-:W-:-:S04]  /*d610*/  VIADD R7, R7, 0xfffffffe ;  /* 0xfffffffe07077836 */ /* 0x000fc80000000000 */
[----:B0-----:R-:W-:Y:S01]  /*d620*/  IMAD.MOV.U32 R0, RZ, RZ, R7 ;  /* 0x000000ffff007224 */ /* 0x001fe200078e0007 */
[----:B------:R-:W-:-:S13]  /*d630*/  PLOP3.LUT P0, PT, PT, PT, UP0, 0x80, 0x0 ;  /* 0x000000000000781c */ /* 0x000fda0003f0f008 */
[----:B------:R-:W-:Y:S05]  /*d640*/  @!P0 BRA `(.L_x_2319) ;  /* 0x0000000800a08947 */ /* 0x000fea0003800000 */
[----:B------:R-:W2:Y:S04]  /*d650*/  LDL R3, [R1+0xc] ;  /* 0x00000c0001037983 */ /* 0x000ea80000100800 */
[----:B------:R-:W3:Y:S01]  /*d660*/  LDL R2, [R1+0x4] ;  /* 0x0000040001027983 */ /* 0x000ee20000100800 */
[----:B------:R-:W-:Y:S01]  /*d670*/  VIADD R0, R18, 0x1 ;  /* 0x0000000112007836 */ /* 0x000fe20000000000 */
[----:B------:R-:W-:Y:S04]  /*d680*/  BSSY B0, `(.L_x_2320) ;  /* 0x00000a0000007945 */ /* 0x000fe80003800000 */
[----:B------:R-:W-:-:S04]  /*d690*/  ISETP.NE.AND P0, PT, R0, 0x2, PT ;  /* 0x000000020000780c */ /* 0x000fc80003f05270 */
[----:B------:R-:W-:Y:S02]  /*d6a0*/  SEL R9, RZ, 0x1, P0 ;  /* 0x00000001ff097807 */ /* 0x000fe40000000000 */
[----:B------:R-:W-:Y:S02]  /*d6b0*/  SEL R0, R0, RZ, P0 ;  /* 0x000000ff00007207 */ /* 0x000fe40000000000 */
[----:B--2---:R-:W-:Y:S02]  /*d6c0*/  ISETP.NE.AND P1, PT, R3, RZ, PT ;  /* 0x000000ff0300720c */ /* 0x004fe40003f25270 */
[----:B---3--:R-:W-:-:S11]  /*d6d0*/  LOP3.LUT R9, R2, R9, RZ, 0x3c, !PT ;  /* 0x0000000902097212 */ /* 0x008fd600078e3cff */
[----:B------:R-:W-:Y:S05]  /*d6e0*/  @!P1 BRA `(.L_x_2321) ;  /* 0x0000000800649947 */ /* 0x000fea0003800000 */
[----:B------:R-:W2:Y:S01]  /*d6f0*/  LDL R2, [R1+0x10] ;  /* 0x0000100001027983 */ /* 0x000ea20000100800 */
[----:B------:R-:W-:Y:S02]  /*d700*/  IMAD.MOV.U32 R4, RZ, RZ, R16 ;  /* 0x000000ffff047224 */ /* 0x000fe400078e0010 */
[----:B------:R-:W-:Y:S01]  /*d710*/  IMAD.MOV.U32 R8, RZ, RZ, R7 ;  /* 0x000000ffff087224 */ /* 0x000fe200078e0007 */
[----:B--2---:R-:W-:-:S13]  /*d720*/  ISETP.NE.AND P1, PT, R2, RZ, PT ;  /* 0x000000ff0200720c */ /* 0x004fda0003f25270 */
        /* <DEDUP_REMOVED lines=10> */
[----:B------:R-:W-:Y:S02]  /*d7d0*/  @P0 SHF.R.U32.HI R4, RZ, R3, R2 ;  /* 0x00000003ff040219 */ /* 0x000fe40000011602 */
[----:B------:R-:W0:Y:S03]  /*d7e0*/  LDC.64 R2, c[0x0][0x418] ;  /* 0x00010600ff027b82 */ /* 0x000e260000000a00 */
[----:B------:R-:W-:-:S04]  /*d7f0*/  IMAD.MOV R8, RZ, RZ, -R4 ;  /* 0x000000ffff087224 */ /* 0x000fc800078e0a04 */
[----:B------:R-:W-:Y:S01]  /*d800*/  IMAD R8, R5, R8, R7 ;  /* 0x0000000805087224 */ /* 0x000fe200078e0207 */
[----:B------:R-:W-:Y:S01]  /*d810*/  SHF.R.S32.HI R5, RZ, 0x1f, R4 ;  /* 0x0000001fff057819 */ /* 0x000fe20000011404 */
[----:B--2---:R-:W-:-:S04]  /*d820*/  IMAD R10, R10, UR4, RZ ;  /* 0x000000040a0a7c24 */ /* 0x004fc8000f8e02ff */
[C---:B---3--:R-:W-:Y:S02]  /*d830*/  IMAD R10, R11.reuse, UR5, R10 ;  /* 0x000000050b0a7c24 */ /* 0x048fe4000f8e020a */
[----:B------:R-:W-:-:S04]  /*d840*/  IMAD.WIDE.U32 R4, R11, UR4, R4 ;  /* 0x000000040b047c25 */ /* 0x000fc8000f8e0004 */
[----:B------:R-:W-:Y:S01]  /*d850*/  IMAD.IADD R5, R10, 0x1, R5 ;  /* 0x000000010a057824 */ /* 0x000fe200078e0205 */
[----:B0-----:R-:W-:-:S04]  /*d860*/  LEA R2, P0, R4, R2, 0x2 ;  /* 0x0000000204027211 */ /* 0x001fc800078010ff */
[----:B------:R-:W-:-:S05]  /*d870*/  LEA.HI.X R3, R4, R3, R5, 0x2, P0 ;  /* 0x0000000304037211 */ /* 0x000fca00000f1405 */
[----:B------:R0:W5:Y:S04]  /*d880*/  LDG.E R4, desc[UR6][R2.64] ;  /* 0x0000000602047981 */ /* 0x000168000c1e1900 */
.L_x_2322:
[----:B0-----:R-:W-:Y:S01]  /*d890*/  IMAD R2, R0, 0x8, R17 ;  /* 0x0000000800027824 */ /* 0x001fe200078e0211 */
[----:B------:R-:W-:Y:S01]  /*d8a0*/  SHF.L.U32 R3, R9, 0x1f, RZ ;  /* 0x0000001f09037819 */ /* 0x000fe200000006ff */
[----:B------:R-:W-:Y:S03]  /*d8b0*/  BSSY B1, `(.L_x_2323) ;  /* 0x0000003000017945 */ /* 0x000fe60003800000 */
[----:B------:R-:W0:Y:S02]  /*d8c0*/  SYNCS.PHASECHK.TRANS64.TRYWAIT P0, [R2+URZ+0x34840], R3 ;  /* 0x03484003020075a7 */ /* 0x000e24000800017f */
[----:B0-----:R-:W-:Y:S05]  /*d8d0*/  @!P0 BRA `(.L_x_2324) ;  /* 0x0000003400cc8947 */ /* 0x001fea0003800000 */
.L_x_2421:
[----:B------:R-:W-:Y:S05]  /*d8e0*/  BSYNC B1 ;  /* 0x0000000000017941 */ /* 0x000fea0003800000 */
.L_x_2323:
        /* <DEDUP_REMOVED lines=12> */
.L_x_2326:
[----:B------:R-:W-:Y:S05]  /*d9b0*/  BSYNC B1 ;  /* 0x0000000000017941 */ /* 0x000fea0003800000 */
.L_x_2325:
[----:B------:R-:W-:Y:S01]  /*d9c0*/  IMAD.MOV.U32 R10, RZ, RZ, RZ ;  /* 0x000000ffff0a7224 */ /* 0x000fe200078e00ff */
[----:B------:R-:W-:Y:S01]  /*d9d0*/  R2UR UR11, R8 ;  /* 0x00000000080b72ca */ /* 0x000fe200000e0000 */
[----:B0-----:R-:W-:Y:S01]  /*d9e0*/  IMAD R3, R0, 0xc000, R17 ;  /* 0x0000c00000037824 */ /* 0x001fe200078e0211 */
[----:B------:R-:W-:Y:S01]  /*d9f0*/  UIADD3 UR4, UP0, UR38, 0x370, URZ ;  /* 0x0000037026047890 */ /* 0x000fe2000ff1e03f */
[----:B------:R-:W-:Y:S01]  /*da00*/  PLOP3.LUT P0, PT, PT, PT, PT, 0x80, 0x0 ;  /* 0x000000000000781c */ /* 0x000fe20003f0f070 */
[----:B------:R-:W-:Y:S01]  /*da10*/  VIADD R2, R2, 0x34830 ;  /* 0x0003483002027836 */ /* 0x000fe20000000000 */
[----:B------:R-:W-:Y:S01]  /*da20*/  R2UR UR10, R10 ;  /* 0x000000000a0a72ca */ /* 0x000fe200000e0000 */
[----:B------:R-:W-:Y:S01]  /*da30*/  VIADD R5, R3, 0x1c400 ;  /* 0x0001c40003057836 */ /* 0x000fe20000000000 */
[----:B------:R-:W-:Y:S01]  /*da40*/  UIADD3.X UR5, URZ, UR39, URZ, UP0, !UPT ;  /* 0x000000273f057290 */ /* 0x000fe200087fe43f */
[----:B------:R-:W-:Y:S01]  /*da50*/  UMOV UR6, 0x0 ;  /* 0x0000000000067882 */ /* 0x000fe20000000000 */
[----:B------:R-:W-:-:S04]  /*da60*/  UMOV UR7, 0x14f00000 ;  /* 0x14f0000000077882 */ /* 0x000fc80000000000 */
[----:B------:R-:W-:-:S12]  /*da70*/  USHF.L.U32 UR11, UR11, 0x7, URZ ;  /* 0x000000070b0b7899 */ /* 0x000fd8000800063f */
.L_x_2327:
[----:B------:R-:W-:-:S13]  /*da80*/  @P0 ELECT P2, URZ, PT ;  /* 0x00000000003f082f */ /* 0x000fda0003840000 */
[----:B-----5:R-:W-:Y:S01]  /*da90*/  @P2 R2UR UR13, R4 ;  /* 0x00000000040d22ca */ /* 0x020fe200000e0000 */
[----:B------:R-:W-:Y:S01]  /*daa0*/  UMOV UR12, UR36 ;  /* 0x00000024000c7c82 */ /* 0x000fe20008000000 */
        /* <DEDUP_REMOVED lines=12> */
.L_x_2328:
[----:B------:R-:W-:-:S13]  /*db70*/  @P0 ELECT P2, URZ, PT ;  /* 0x00000000003f082f */ /* 0x000fda0003840000 */
[----:B------:R-:W-:Y:S01]  /*db80*/  @P2 R2UR UR13, R4 ;  /* 0x00000000040d22ca */ /* 0x000fe200000e0000 */
[----:B------:R-:W-:Y:S01]  /*db90*/  UMOV UR12, UR36 ;  /* 0x00000024000c7c82 */ /* 0x000fe20008000000 */
        /* <DEDUP_REMOVED lines=11> */
.L_x_2329:
        /* <DEDUP_REMOVED lines=15> */
.L_x_2422:
[----:B------:R-:W-:Y:S05]  /*dd40*/  BSYNC B1 ;  /* 0x0000000000017941 */ /* 0x000fea0003800000 */
.L_x_2330:
        /* <DEDUP_REMOVED lines=12> */
.L_x_2333:
[----:B------:R-:W-:Y:S05]  /*de10*/  BSYNC B1 ;  /* 0x0000000000017941 */ /* 0x000fea0003800000 */
.L_x_2332:
[----:B------:R-:W-:Y:S01]  /*de20*/  R2UR UR6, R12 ;  /* 0x000000000c0672ca */ /* 0x000fe200000e0000 */
[C-C-:B0-----:R-:W-:Y:S01]  /*de30*/  IMAD R2, R18.reuse, 0x8, R17.reuse ;  /* 0x0000000812027824 */ /* 0x141fe200078e0211 */
[----:B------:R-:W-:Y:S01]  /*de40*/  R2UR UR7, R13 ;  /* 0x000000000d0772ca */ /* 0x000fe200000e0000 */
[----:B------:R-:W-:Y:S01]  /*de50*/  IMAD R3, R18, 0x8000, R17 ;  /* 0x0000800012037824 */ /* 0x000fe200078e0211 */
[----:B------:R-:W-:Y:S01]  /*de60*/  R2UR UR10, R10 ;  /* 0x000000000a0a72ca */ /* 0x000fe200000e0000 */
[----:B------:R-:W-:Y:S01]  /*de70*/  UIADD3 UR4, UP0, UR38, 0x470, URZ ;  /* 0x0000047026047890 */ /* 0x000fe2000ff1e03f */
[----:B------:R-:W-:Y:S01]  /*de80*/  PLOP3.LUT P0, PT, PT, PT, PT, 0x80, 0x0 ;  /* 0x000000000000781c */ /* 0x000fe20003f0f070 */
[----:B------:R-:W-:Y:S02]  /*de90*/  IMAD.SHL.U32 R5, R19, 0x80, RZ ;  /* 0x0000008013057824 */ /* 0x000fe400078e00ff */
[----:B------:R-:W-:Y:S01]  /*dea0*/  VIADD R2, R2, 0x34850 ;  /* 0x0003485002027836 */ /* 0x000fe20000000000 */
[----:B------:R-:W-:Y:S01]  /*deb0*/  UIADD3.X UR5, URZ, UR39, URZ, UP0, !UPT ;  /* 0x000000273f057290 */ /* 0x000fe200087fe43f */
[----:B------:R-:W-:-:S11]  /*dec0*/  VIADD R10, R3, 0x400 ;  /* 0x00000400030a7836 */ /* 0x000fd60000000000 */
.L_x_2334:
        /* <DEDUP_REMOVED lines=15> */
.L_x_2335:
        /* <DEDUP_REMOVED lines=12> */
.L_x_2321:
[----:B------:R-:W-:Y:S05]  /*e080*/  BSYNC B0 ;  /* 0x0000000000007941 */ /* 0x000fea0003800000 */
.L_x_2320:
[----:B------:R0:W-:Y:S01]  /*e090*/  STL [R1+0x4], R9 ;  /* 0x0000040901007387 */ /* 0x0001e20000100800 */
[----:B------:R-:W-:Y:S01]  /*e0a0*/  UIADD3 UR4, UR41, -0x3, URZ ;  /* 0xfffffffd29047890 */ /* 0x000fe2000fffe03f */
[----:B------:R-:W-:-:S05]  /*e0b0*/  IMAD.MOV.U32 R18, RZ, RZ, R0 ;  /* 0x000000ffff127224 */ /* 0x000fca00078e0000 */
[----:B------:R-:W-:-:S07]  /*e0c0*/  IMAD.U32 R0, RZ, RZ, UR4 ;  /* 0x00000004ff007e24 */ /* 0x000fce000f8e00ff */
.L_x_2319:
[----:B------:R-:W-:Y:S01]  /*e0d0*/  ISETP.NE.AND P0, PT, R7, RZ, PT ;  /* 0x000000ff0700720c */ /* 0x000fe20003f05270 */
[----:B------:R-:W-:-:S12]  /*e0e0*/  BSSY B0, `(.L_x_2318) ;  /* 0x000014d000007945 */ /* 0x000fd80003800000 */
[----:B------:R-:W-:Y:S05]  /*e0f0*/  @!P0 BRA `(.L_x_2336) ;  /* 0x00000014002c8947 */ /* 0x000fea0003800000 */
[----:B------:R-:W-:-:S07]  /*e100*/  IMAD.MOV.U32 R8, RZ, RZ, R16 ;  /* 0x000000ffff087224 */ /* 0x000fce00078e0010 */
.L_x_2369:
        /* <DEDUP_REMOVED lines=8> */
[----:B--2---:R-:W-:Y:S02]  /*e190*/  ISETP.NE.AND P1, PT, R3, RZ, PT ;  /* 0x000000ff0300720c */ /* 0x004fe40003f25270 */
[----:B---3--:R-:W-:-:S11]  /*e1a0*/  LOP3.LUT R5, R2, R5, RZ, 0x3c, !PT ;  /* 0x0000000502057212 */ /* 0x008fd600078e3cff */
[----:B-1----:R-:W-:Y:S05]  /*e1b0*/  @!P1 BRA `(.L_x_2338) ;  /* 0x0000000800609947 */ /* 0x002fea0003800000 */
[----:B------:R-:W2:Y:S01]  /*e1c0*/  LDL R2, [R1+0x10] ;  /* 0x0000100001027983 */ /* 0x000ea20000100800 */
[----:B------:R-:W-:Y:S01]  /*e1d0*/  IMAD.MOV.U32 R7, RZ, RZ, R0 ;  /* 0x000000ffff077224 */ /* 0x000fe200078e0000 */
[----:B--2---:R-:W-:-:S13]  /*e1e0*/  ISETP.NE.AND P1, PT, R2, RZ, PT ;  /* 0x000000ff0200720c */ /* 0x004fda0003f25270 */
[----:B------:R-:W-:Y:S05]  /*e1f0*/  @!P1 BRA `(.L_x_2339) ;  /* 0x0000000000549947 */ /* 0x000fea0003800000 */
[----:B------:R-:W2:Y:S01]  /*e200*/  LDL R10, [R1+0x8] ;  /* 0x00000800010a7983 */ /* 0x000ea20000100800 */
[----:B------:R-:W1:Y:S01]  /*e210*/  LDC R8, c[0x0][0x43c] ;  /* 0x00010f00ff087b82 */ /* 0x000e620000000800 */
[----:B------:R-:W-:Y:S02]  /*e220*/  ULDC.64 UR4, c[0x0][0x428] ;  /* 0x00010a0000047ab9 */ /* 0x000fe40000000a00 */
[----:B0-----:R-:W3:Y:S01]  /*e230*/  LDL R9, [R1] ;  /* 0x0000000001097983 */ /* 0x001ee20000100800 */
[----:B------:R-:W-:Y:S01]  /*e240*/  ULDC.64 UR6, c[0x0][0x208] ;  /* 0x0000820000067ab9 */ /* 0x000fe20000000a00 */
[----:B-1----:R-:W-:-:S13]  /*e250*/  ISETP.NE.AND P0, PT, R8, 0x1, PT ;  /* 0x000000010800780c */ /* 0x002fda0003f05270 */
        /* <DEDUP_REMOVED lines=15> */
.L_x_2339:
[----:B------:R-:W-:Y:S01]  /*e350*/  IMAD R3, R4, 0x8, R17 ;  /* 0x0000000804037824 */ /* 0x000fe200078e0211 */
[----:B------:R-:W-:Y:S01]  /*e360*/  SHF.L.U32 R2, R5, 0x1f, RZ ;  /* 0x0000001f05027819 */ /* 0x000fe200000006ff */
[----:B------:R-:W-:Y:S03]  /*e370*/  BSSY B2, `(.L_x_2340) ;  /* 0x0000003000027945 */ /* 0x000fe60003800000 */
[----:B------:R-:W2:Y:S02]  /*e380*/  SYNCS.PHASECHK.TRANS64.TRYWAIT P0, [R3+URZ+0x34840], R2 ;  /* 0x03484002030075a7 */ /* 0x000ea4000800017f */
[----:B--2---:R-:W-:Y:S05]  /*e390*/  @!P0 BRA `(.L_x_2341) ;  /* 0x0000002c00448947 */ /* 0x004fea0003800000 */
.L_x_2423:
[----:B------:R-:W-:Y:S05]  /*e3a0*/  BSYNC B2 ;  /* 0x0000000000027941 */ /* 0x000fea0003800000 */
.L_x_2340:
[----:B01----:R-:W0:Y:S01]  /*e3b0*/  S2R R9, SR_TID.X ;  /* 0x0000000000097919 */ /* 0x003e220000002100 */
        /* <DEDUP_REMOVED lines=9> */
[----:B-1----:R-:W-:Y:S05]  /*e450*/  @!P0 BRA `(.L_x_2343) ;  /* 0x0000000000048947 */ /* 0x002fea0003800000 */
[----:B------:R-:W-:Y:S01]  /*e460*/  BPT.TRAP 0x1 ;  /* 0x000000040000795c */ /* 0x000fe20000300000 */
.L_x_2343:
[----:B------:R-:W-:Y:S05]  /*e470*/  BSYNC B2 ;  /* 0x0000000000027941 */ /* 0x000fea0003800000 */
.L_x_2342:
[----:B------:R-:W-:Y:S01]  /*e480*/  IMAD.MOV.U32 R12, RZ, RZ, RZ ;  /* 0x000000ffff0c7224 */ /* 0x000fe200078e00ff */
[----:B------:R-:W-:Y:S01]  /*e490*/  UIADD3 UR4, UP0, UR38, 0x370, URZ ;  /* 0x0000037026047890 */ /* 0x000fe2000ff1e03f */
[----:B------:R-:W-:Y:S01]  /*e4a0*/  IMAD R9, R4, 0xc000, R17 ;  /* 0x0000c00004097824 */ /* 0x000fe200078e0211 */
[----:B------:R-:W-:Y:S01]  /*e4b0*/  PLOP3.LUT P0, PT, PT, PT, PT, 0x80, 0x0 ;  /* 0x000000000000781c */ /* 0x000fe20003f0f070 */
[----:B--2---:R-:W-:Y:S01]  /*e4c0*/  VIADD R3, R3, 0x34830 ;  /* 0x0003483003037836 */ /* 0x004fe20000000000 */
[----:B------:R-:W-:Y:S01]  /*e4d0*/  R2UR UR10, R12 ;  /* 0x000000000c0a72ca */ /* 0x000fe200000e0000 */
[----:B------:R-:W-:Y:S01]  /*e4e0*/  IMAD.SHL.U32 R2, R7, 0x80, RZ ;  /* 0x0000008007027824 */ /* 0x000fe200078e00ff */
[----:B------:R-:W-:Y:S01]  /*e4f0*/  UIADD3.X UR5, URZ, UR39, URZ, UP0, !UPT ;  /* 0x000000273f057290 */ /* 0x000fe200087fe43f */
[----:B------:R-:W-:Y:S01]  /*e500*/  VIADD R10, R9, 0x1c400 ;  /* 0x0001c400090a7836 */ /* 0x000fe20000000000 */
[----:B------:R-:W-:Y:S01]  /*e510*/  UMOV UR6, 0x0 ;  /* 0x0000000000067882 */ /* 0x000fe20000000000 */
[----:B------:R-:W-:-:S10]  /*e520*/  UMOV UR7, 0x14f00000 ;  /* 0x14f0000000077882 */ /* 0x000fd40000000000 */
.L_x_2344:
        /* <DEDUP_REMOVED lines=16> */
.L_x_2345:
        /* <DEDUP_REMOVED lines=15> */
.L_x_2346:
        /* <DEDUP_REMOVED lines=16> */
.L_x_2424:
[----:B------:R-:W-:Y:S05]  /*e820*/  BSYNC B2 ;  /* 0x0000000000027941 */ /* 0x000fea0003800000 */
.L_x_2347:
        /* <DEDUP_REMOVED lines=11> */
.L_x_2350:
[----:B------:R-:W-:Y:S05]  /*e8e0*/  BSYNC B2 ;  /* 0x0000000000027941 */ /* 0x000fea0003800000 */
.L_x_2349:
[----:B------:R-:W-:Y:S01]  /*e8f0*/  R2UR UR10, R12 ;  /* 0x000000000c0a72ca */ /* 0x000fe200000e0000 */
[----:B------:R-:W-:Y:S01]  /*e900*/  IMAD R18, R18, 0x8000, R17 ;  /* 0x0000800012127824 */ /* 0x000fe200078e0211 */
[----:B------:R-:W-:Y:S01]  /*e910*/  R2UR UR6, R10 ;  /* 0x000000000a0672ca */ /* 0x000fe200000e0000 */
[----:B------:R-:W-:Y:S01]  /*e920*/  UIADD3 UR4, UP0, UR38, 0x470, URZ ;  /* 0x0000047026047890 */ /* 0x000fe2000ff1e03f */
[----:B------:R-:W-:Y:S01]  /*e930*/  R2UR UR7, R11 ;  /* 0x000000000b0772ca */ /* 0x000fe200000e0000 */
[----:B0-----:R-:W-:Y:S01]  /*e940*/  IMAD.SHL.U32 R3, R19, 0x80, RZ ;  /* 0x0000008013037824 */ /* 0x001fe200078e00ff */
[----:B------:R-:W-:Y:S01]  /*e950*/  PLOP3.LUT P0, PT, PT, PT, PT, 0x80, 0x0 ;  /* 0x000000000000781c */ /* 0x000fe20003f0f070 */
[----:B------:R-:W-:Y:S01]  /*e960*/  VIADD R2, R2, 0x50 ;  /* 0x0000005002027836 */ /* 0x000fe20000000000 */
[----:B------:R-:W-:Y:S01]  /*e970*/  UIADD3.X UR5, URZ, UR39, URZ, UP0, !UPT ;  /* 0x000000273f057290 */ /* 0x000fe200087fe43f */
[----:B------:R-:W-:-:S11]  /*e980*/  VIADD R9, R18, 0x400 ;  /* 0x0000040012097836 */ /* 0x000fd60000000000 */
.L_x_2351:
        /* <DEDUP_REMOVED lines=15> */
.L_x_2352:
        /* <DEDUP_REMOVED lines=12> */
.L_x_2338:
[----:B------:R-:W-:Y:S05]  /*eb40*/  BSYNC B1 ;  /* 0x0000000000017941 */ /* 0x000fea0003800000 */
.L_x_2337:
[----:B------:R-:W2:Y:S01]  /*eb50*/  LDL R2, [R1+0xc] ;  /* 0x00000c0001027983 */ /* 0x000ea20000100800 */
[----:B------:R-:W-:Y:S01]  /*eb60*/  VIADD R18, R4, 0x1 ;  /* 0x0000000104127836 */ /* 0x000fe20000000000 */
[----:B------:R-:W-:Y:S04]  /*eb70*/  BSSY B1, `(.L_x_2353) ;  /* 0x00000a0000017945 */ /* 0x000fe80003800000 */
[----:B------:R-:W-:-:S04]  /*eb80*/  ISETP.NE.AND P0, PT, R18, 0x2, PT ;  /* 0x000000021200780c */ /* 0x000fc80003f05270 */
[----:B------:R-:W-:Y:S02]  /*eb90*/  SEL R18, R18, RZ, P0 ;  /* 0x000000ff12127207 */ /* 0x000fe40000000000 */
[----:B--2---:R-:W-:Y:S02]  /*eba0*/  ISETP.NE.AND P1, PT, R2, RZ, PT ;  /* 0x000000ff0200720c */ /* 0x004fe40003f25270 */
[----:B------:R-:W-:-:S04]  /*ebb0*/  SEL R2, RZ, 0x1, P0 ;  /* 0x00000001ff027807 */ /* 0x000fc80000000000 */
[----:B------:R-:W-:-:S05]  /*ebc0*/  LOP3.LUT R10, R5, R2, RZ, 0x3c, !PT ;  /* 0x00000002050a7212 */ /* 0x000fca00078e3cff */
[----:B------:R1:W-:Y:S02]  /*ebd0*/  STL [R1+0x4], R10 ;  /* 0x0000040a01007387 */ /* 0x0003e40000100800 */
[----:B------:R-:W-:Y:S05]  /*ebe0*/  @!P1 BRA `(.L_x_2354) ;  /* 0x0000000800609947 */ /* 0x000fea0003800000 */
[----:B------:R-:W2:Y:S01]  /*ebf0*/  LDL R3, [R1+0x10] ;  /* 0x0000100001037983 */ /* 0x000ea20000100800 */
[----:B------:R-:W-:Y:S01]  /*ec00*/  VIADD R7, R0, 0xffffffff ;  /* 0xffffffff00077836 */ /* 0x000fe20000000000 */
[----:B--2---:R-:W-:-:S13]  /*ec10*/  ISETP.NE.AND P1, PT, R3, RZ, PT ;  /* 0x000000ff0300720c */ /* 0x004fda0003f25270 */
[----:B------:R-:W-:Y:S05]  /*ec20*/  @!P1 BRA `(.L_x_2355) ;  /* 0x0000000000549947 */ /* 0x000fea0003800000 */
[----:B------:R-:W2:Y:S01]  /*ec30*/  LDL R12, [R1+0x8] ;  /* 0x00000800010c7983 */ /* 0x000ea20000100800 */
[----:B0-----:R-:W0:Y:S01]  /*ec40*/  LDC R9, c[0x0][0x43c] ;  /* 0x00010f00ff097b82 */ /* 0x001e220000000800 */
[----:B------:R-:W-:Y:S02]  /*ec50*/  ULDC.64 UR4, c[0x0][0x428] ;  /* 0x00010a0000047ab9 */ /* 0x000fe40000000a00 */
[----:B------:R-:W3:Y:S01]  /*ec60*/  LDL R11, [R1] ;  /* 0x00000000010b7983 */ /* 0x000ee20000100800 */
        /* <DEDUP_REMOVED lines=17> */
.L_x_2355:
[----:B------:R-:W-:Y:S01]  /*ed80*/  IMAD R2, R18, 0x8, R17 ;  /* 0x0000000812027824 */ /* 0x000fe200078e0211 */
[----:B------:R-:W-:Y:S01]  /*ed90*/  SHF.L.U32 R3, R10, 0x1f, RZ ;  /* 0x0000001f0a037819 */ /* 0x000fe200000006ff */
[----:B------:R-:W-:Y:S03]  /*eda0*/  BSSY B2, `(.L_x_2356) ;  /* 0x0000003000027945 */ /* 0x000fe60003800000 */
[----:B------:R-:W3:Y:S02]  /*edb0*/  SYNCS.PHASECHK.TRANS64.TRYWAIT P0, [R2+URZ+0x34840], R3 ;  /* 0x03484003020075a7 */ /* 0x000ee4000800017f */
[----:B---3--:R-:W-:Y:S05]  /*edc0*/  @!P0 BRA `(.L_x_2357) ;  /* 0x0000002000e08947 */ /* 0x008fea0003800000 */
.L_x_2425:
[----:B------:R-:W-:Y:S05]  /*edd0*/  BSYNC B2 ;  /* 0x0000000000027941 */ /* 0x000fea0003800000 */
.L_x_2356:
[----:B0-2---:R-:W0:Y:S01]  /*ede0*/  S2R R9, SR_TID.X ;  /* 0x0000000000097919 */ /* 0x005e220000002100 */
[----:B------:R-:W-:Y:S01]  /*edf0*/  BSSY B2, `(.L_x_2358) ;  /* 0x000000b000027945 */ /* 0x000fe20003800000 */
[----:B0-----:R-:W-:-:S04]  /*ee00*/  LOP3.LUT R9, R9, 0x7f, RZ, 0xc0, !PT ;  /* 0x0000007f09097812 */ /* 0x001fc800078ec0ff */
[----:B------:R-:W-:-:S13]  /*ee10*/  ISETP.NE.AND P1, PT, R9, RZ, PT ;  /* 0x000000ff0900720c */ /* 0x000fda0003f25270 */
[----:B------:R-:W-:Y:S05]  /*ee20*/  @P1 BRA `(.L_x_2359) ;  /* 0x00000000001c1947 */ /* 0x000fea0003800000 */
[----:B------:R-:W0:Y:S01]  /*ee30*/  S2R R9, SR_TID.X ;  /* 0x0000000000097919 */ /* 0x000e220000002100 */
[----:B---3--:R-:W-:-:S04]  /*ee40*/  IMAD.MOV.U32 R3, RZ, RZ, 0xc000 ;  /* 0x0000c000ff037424 */ /* 0x008fc800078e00ff */
[----:B------:R2:W-:Y:S01]  /*ee50*/  SYNCS.ARRIVE.TRANS64 RZ, [R2+URZ+0x34830], R3 ;  /* 0x0348300302ff79a7 */ /* 0x0005e2000800003f */
[----:B0-----:R-:W-:-:S04]  /*ee60*/  LOP3.LUT R9, R9, 0x1f, RZ, 0xc0, !PT ;  /* 0x0000001f09097812 */ /* 0x001fc800078ec0ff */
[----:B------:R-:W-:-:S13]  /*ee70*/  ISETP.NE.AND P0, PT, R9, RZ, PT ;  /* 0x000000ff0900720c */ /* 0x000fda0003f05270 */
[----:B--2---:R-:W-:Y:S05]  /*ee80*/  @!P0 BRA `(.L_x_2359) ;  /* 0x0000000000048947 */ /* 0x004fea0003800000 */
[----:B------:R-:W-:Y:S01]  /*ee90*/  BPT.TRAP 0x1 ;  /* 0x000000040000795c */ /* 0x000fe20000300000 */
.L_x_2359:
[----:B------:R-:W-:Y:S05]  /*eea0*/  BSYNC B2 ;  /* 0x0000000000027941 */ /* 0x000fea0003800000 */
.L_x_2358:
[----:B------:R-:W-:Y:S01]  /*eeb0*/  IMAD.MOV.U32 R12, RZ, RZ, RZ ;  /* 0x000000ffff0c7224 */ /* 0x000fe200078e00ff */
[----:B------:R-:W-:Y:S01]  /*eec0*/  UIADD3 UR4, UP0, UR38, 0x370, URZ ;  /* 0x0000037026047890 */ /* 0x000fe2000ff1e03f */
[C---:B---3--:R-:W-:Y:S01]  /*eed0*/  IMAD R3, R18.reuse, 0x8, R6 ;  /* 0x0000000812037824 */ /* 0x048fe200078e0206 */
        /* <DEDUP_REMOVED lines=9> */
.L_x_2360:
        /* <DEDUP_REMOVED lines=16> */
.L_x_2361:
        /* <DEDUP_REMOVED lines=15> */
.L_x_2362:
        /* <DEDUP_REMOVED lines=15> */
.L_x_2426:
[----:B------:R-:W-:Y:S05]  /*f250*/  BSYNC B2 ;  /* 0x0000000000027941 */ /* 0x000fea0003800000 */
.L_x_2363:
        /* <DEDUP_REMOVED lines=11> */
.L_x_2366:
[----:B------:R-:W-:Y:S05]  /*f310*/  BSYNC B2 ;  /* 0x0000000000027941 */ /* 0x000fea0003800000 */
.L_x_2365:
[----:B------:R-:W-:Y:S01]  /*f320*/  R2UR UR10, R12 ;  /* 0x000000000c0a72ca */ /* 0x000fe200000e0000 */
[----:B------:R-:W-:Y:S01]  /*f330*/  IMAD R4, R4, 0x8000, R17 ;  /* 0x0000800004047824 */ /* 0x000fe200078e0211 */
[----:B------:R-:W-:Y:S01]  /*f340*/  R2UR UR6, R10 ;  /* 0x000000000a0672ca */ /* 0x000fe200000e0000 */
[----:B------:R-:W-:Y:S01]  /*f350*/  UIADD3 UR4, UP0, UR38, 0x470, URZ ;  /* 0x0000047026047890 */ /* 0x000fe2000ff1e03f */
[----:B------:R-:W-:Y:S01]  /*f360*/  R2UR UR7, R11 ;  /* 0x000000000b0772ca */ /* 0x000fe200000e0000 */
[----:B------:R-:W-:Y:S01]  /*f370*/  IMAD.SHL.U32 R3, R19, 0x80, RZ ;  /* 0x0000008013037824 */ /* 0x000fe200078e00ff */
[----:B------:R-:W-:Y:S01]  /*f380*/  PLOP3.LUT P0, PT, PT, PT, PT, 0x80, 0x0 ;  /* 0x000000000000781c */ /* 0x000fe20003f0f070 */
[----:B0-----:R-:W-:Y:S01]  /*f390*/  VIADD R2, R2, 0x50 ;  /* 0x0000005002027836 */ /* 0x001fe20000000000 */
[----:B------:R-:W-:Y:S01]  /*f3a0*/  UIADD3.X UR5, URZ, UR39, URZ, UP0, !UPT ;  /* 0x000000273f057290 */ /* 0x000fe200087fe43f */
[----:B------:R-:W-:-:S11]  /*f3b0*/  VIADD R5, R4, 0x400 ;  /* 0x0000040004057836 */ /* 0x000fd60000000000 */
.L_x_2367:
        /* <DEDUP_REMOVED lines=15> */
.L_x_2368:
        /* <DEDUP_REMOVED lines=12> */
.L_x_2354:
[----:B------:R-:W-:Y:S05]  /*f570*/  BSYNC B1 ;  /* 0x0000000000017941 */ /* 0x000fea0003800000 */
.L_x_2353:
[C---:B------:R-:W-:Y:S01]  /*f580*/  ISETP.GT.AND P0, PT, R0.reuse, 0x1, PT ;  /* 0x000000010000780c */ /* 0x040fe20003f04270 */
[----:B------:R-:W-:-:S12]  /*f590*/  VIADD R0, R0, 0xfffffffe ;  /* 0xfffffffe00007836 */ /* 0x000fd80000000000 */
[----:B------:R-:W-:Y:S05]  /*f5a0*/  @P0 BRA `(.L_x_2369) ;  /* 0xffffffe800d80947 */ /* 0x000fea000383ffff */
.L_x_2336:
[----:B------:R-:W-:Y:S05]  /*f5b0*/  BSYNC B0 ;  /* 0x0000000000007941 */ /* 0x000fea0003800000 */
.L_x_2318:
[----:B0-----:R-:W0:Y:S01]  /*f5c0*/  S2R R0, SR_TID.X ;  /* 0x0000000000007919 */ /* 0x001e220000002100 */
[----:B------:R-:W-:Y:S01]  /*f5d0*/  BSSY B0, `(.L_x_2370) ;  /* 0x0000012000007945 */ /* 0x000fe20003800000 */
[----:B0-----:R-:W-:-:S04]  /*f5e0*/  LOP3.LUT R6, R0, 0x7f, RZ, 0xc0, !PT ;  /* 0x0000007f00067812 */ /* 0x001fc800078ec0ff */
[----:B------:R-:W-:-:S13]  /*f5f0*/  ISETP.NE.AND P1, PT, R6, RZ, PT ;  /* 0x000000ff0600720c */ /* 0x000fda0003f25270 */
[----:B------:R-:W-:Y:S05]  /*f600*/  @P1 BRA `(.L_x_2371) ;  /* 0x0000000000381947 */ /* 0x000fea0003800000 */
[----:B------:R-:W0:Y:S01]  /*f610*/  S2R R3, SR_LANEID ;  /* 0x0000000000037919 */ /* 0x000e220000000000 */
[----:B------:R-:W-:Y:S01]  /*f620*/  VOTEU.ANY UR4, UPT, PT ;  /* 0x0000000000047886 */ /* 0x000fe200038e0100 */
[----:B------:R-:W2:Y:S01]  /*f630*/  LDC.64 R4, c[0x0][0xc80] ;  /* 0x00032000ff047b82 */ /* 0x000ea20000000a00 */
[----:B------:R-:W0:Y:S01]  /*f640*/  FLO.U32 R0, UR4 ;  /* 0x0000000400007d00 */ /* 0x000e2200080e0000 */
[----:B------:R-:W-:-:S07]  /*f650*/  ULDC.64 UR6, c[0x0][0x208] ;  /* 0x0000820000067ab9 */ /* 0x000fce0000000a00 */
[----:B------:R-:W2:Y:S01]  /*f660*/  POPC R2, UR4 ;  /* 0x0000000400027d09 */ /* 0x000ea20008000000 */
[----:B0-----:R-:W-:-:S13]  /*f670*/  ISETP.EQ.U32.AND P0, PT, R0, R3, PT ;  /* 0x000000030000720c */ /* 0x001fda0003f02070 */
[----:B--2---:R-:W2:Y:S01]  /*f680*/  @P0 ATOMG.E.ADD.STRONG.GPU PT, R5, desc[UR6][R4.64], R2 ;  /* 0x00000002040509a8 */ /* 0x004ea200081ee1c6 */
[----:B------:R-:W0:Y:S02]  /*f690*/  S2R R3, SR_LTMASK ;  /* 0x0000000000037919 */ /* 0x000e240000003900 */
[----:B0-----:R-:W-:-:S06]  /*f6a0*/  LOP3.LUT R3, R3, UR4, RZ, 0xc0, !PT ;  /* 0x0000000403037c12 */ /* 0x001fcc000f8ec0ff */
[----:B------:R-:W0:Y:S01]  /*f6b0*/  POPC R3, R3 ;  /* 0x0000000300037309 */ /* 0x000e220000000000 */
[----:B--2---:R-:W0:Y:S02]  /*f6c0*/  SHFL.IDX PT, R0, R5, R0, 0x1f ;  /* 0x00001f0005007589 */ /* 0x004e2400000e0000 */
[----:B0-----:R-:W-:-:S05]  /*f6d0*/  IADD3 R0, R0, UR43, R3 ;  /* 0x0000002b00007c10 */ /* 0x001fca000fffe003 */
[----:B------:R0:W-:Y:S02]  /*f6e0*/  STL [R1+0x18], R0 ;  /* 0x0000180001007387 */ /* 0x0001e40000100800 */
.L_x_2371:
[----:B------:R-:W-:Y:S05]  /*f6f0*/  BSYNC B0 ;  /* 0x0000000000007941 */ /* 0x000fea0003800000 */
.L_x_2370:
[----:B0-----:R-:W2:Y:S01]  /*f700*/  LDL.LU R0, [R1+0xc] ;  /* 0x00000c0001007983 */ /* 0x001ea20000300800 */
[----:B------:R-:W-:Y:S01]  /*f710*/  BSSY B0, `(.L_x_2372) ;  /* 0x0000038000007945 */ /* 0x000fe20003800000 */
[----:B--2---:R-:W-:-:S13]  /*f720*/  ISETP.NE.AND P0, PT, R0, RZ, PT ;  /* 0x000000ff0000720c */ /* 0x004fda0003f05270 */
        /* <DEDUP_REMOVED lines=8> */
.L_x_2427:
[----:B------:R-:W-:Y:S05]  /*f7b0*/  BSYNC B1 ;  /* 0x0000000000017941 */ /* 0x000fea0003800000 */
.L_x_2374:
        /* <DEDUP_REMOVED lines=9> */
.L_x_2377:
[----:B------:R-:W-:Y:S05]  /*f850*/  BSYNC B1 ;  /* 0x0000000000017941 */ /* 0x000fea0003800000 */
.L_x_2376:
[----:B------:R-:W-:Y:S01]  /*f860*/  IMAD R2, R18, 0x8000, R17 ;  /* 0x0000800012027824 */ /* 0x000fe200078e0211 */
[----:B------:R-:W-:Y:S01]  /*f870*/  UIADD3 UR4, UP0, UR38, 0x470, URZ ;  /* 0x0000047026047890 */ /* 0x000fe2000ff1e03f */
[----:B------:R-:W-:Y:S01]  /*f880*/  IMAD.SHL.U32 R19, R19, 0x80, RZ ;  /* 0x0000008013137824 */ /* 0x000fe200078e00ff */
[----:B------:R-:W-:Y:S01]  /*f890*/  PLOP3.LUT P0, PT, PT, PT, PT, 0x80, 0x0 ;  /* 0x000000000000781c */ /* 0x000fe20003f0f070 */
[----:B0-----:R-:W-:Y:S01]  /*f8a0*/  VIADD R0, R0, 0x34850 ;  /* 0x0003485000007836 */ /* 0x001fe20000000000 */
[----:B------:R-:W-:Y:S01]  /*f8b0*/  UIADD3.X UR5, URZ, UR39, URZ, UP0, !UPT ;  /* 0x000000273f057290 */ /* 0x000fe200087fe43f */
[----:B------:R-:W-:Y:S01]  /*f8c0*/  VIADD R3, R2, 0x400 ;  /* 0x0000040002037836 */ /* 0x000fe20000000000 */
[----:B------:R-:W-:Y:S01]  /*f8d0*/  UMOV UR6, 0x0 ;  /* 0x0000000000067882 */ /* 0x000fe20000000000 */
[----:B------:R-:W-:Y:S01]  /*f8e0*/  UMOV UR7, 0x14f00000 ;  /* 0x14f0000000077882 */ /* 0x000fe20000000000 */
[----:B------:R-:W-:-:S08]  /*f8f0*/  UMOV UR10, URZ ;  /* 0x0000003f000a7c82 */ /* 0x000fd00008000000 */
.L_x_2378:
        /* <DEDUP_REMOVED lines=15> */
.L_x_2379:
        /* <DEDUP_REMOVED lines=10> */
.L_x_2373:
[----:B------:R-:W-:Y:S05]  /*fa90*/  BSYNC B0 ;  /* 0x0000000000007941 */ /* 0x000fea0003800000 */
.L_x_2372:
[----:B------:R-:W2:Y:S01]  /*faa0*/  LDL.LU R3, [R1+0x4] ;  /* 0x0000040001037983 */ /* 0x000ea20000300800 */
[----:B------:R-:W-:-:S05]  /*fab0*/  VIADD R18, R18, 0x1 ;  /* 0x0000000112127836 */ /* 0x000fca0000000000 */
[----:B------:R-:W-:-:S04]  /*fac0*/  ISETP.NE.AND P0, PT, R18, 0x2, PT ;  /* 0x000000021200780c */ /* 0x000fc80003f05270 */
[----:B------:R-:W-:Y:S02]  /*fad0*/  SEL R0, RZ, 0x1, P0 ;  /* 0x00000001ff007807 */ /* 0x000fe40000000000 */
[----:B------:R-:W-:Y:S02]  /*fae0*/  SEL R18, R18, RZ, P0 ;  /* 0x000000ff12127207 */ /* 0x000fe40000000000 */
[----:B--2---:R-:W-:-:S05]  /*faf0*/  LOP3.LUT R3, R3, R0, RZ, 0x3c, !PT ;  /* 0x0000000003037212 */ /* 0x004fca00078e3cff */
[----:B------:R2:W-:Y:S02]  /*fb00*/  STL [R1+0x4], R3 ;  /* 0x0000040301007387 */ /* 0x0005e40000100800 */
.L_x_2298:
[----:B------:R-:W-:Y:S05]  /*fb10*/  BSYNC B7 ;  /* 0x0000000000077941 */ /* 0x000fea0003800000 */
.L_x_2296:
[----:B0-----:R-:W3:Y:S04]  /*fb20*/  LDL R0, [R1+0x20] ;  /* 0x0000200001007983 */ /* 0x001ee80000100800 */
[----:B------:R0:W5:Y:S01]  /*fb30*/  LDL R2, [R1+0x18] ;  /* 0x0000180001027983 */ /* 0x0001620000100800 */
[----:B---3--:R-:W-:-:S13]  /*fb40*/  ISETP.NE.AND P0, PT, R0, RZ, PT ;  /* 0x000000ff0000720c */ /* 0x008fda0003f05270 */
[----:B0-----:R-:W-:Y:S05]  /*fb50*/  @!P0 BRA `(.L_x_2380) ;  /* 0x0000000000288947 */ /* 0x001fea0003800000 */
[----:B------:R-:W-:Y:S05]  /*fb60*/  WARPSYNC.ALL ;  /* 0x0000000000007948 */ /* 0x000fea0003800000 */
[----:B------:R-:W0:Y:S08]  /*fb70*/  S2UR UR5, SR_CgaCtaId ;  /* 0x00000000000579c3 */ /* 0x000e300000008800 */
[----:B------:R-:W-:Y:S06]  /*fb80*/  BAR.SYNC.DEFER_BLOCKING 0x5, 0x180 ;  /* 0x0146000000007b1d */ /* 0x000fec0000010000 */
[----:B------:R-:W-:-:S02]  /*fb90*/  UMOV UR4, 0x400 ;  /* 0x0000040000047882 */ /* 0x000fc40000000000 */
[----:B0-----:R-:W-:-:S06]  /*fba0*/  ULEA UR4, UR5, UR4, 0x18 ;  /* 0x0000000405047291 */ /* 0x001fcc000f8ec03f */
[----:B------:R-:W-:-:S05]  /*fbb0*/  IMAD.U32 R17, RZ, RZ, UR4 ;  /* 0x00000004ff117e24 */ /* 0x000fca000f8e00ff */
[----:B-----5:R-:W0:Y:S04]  /*fbc0*/  LDS R2, [R17+0x348d0] ;  /* 0x0348d00011027984 */ /* 0x020e280000000800 */
[----:B0-----:R0:W-:Y:S01]  /*fbd0*/  STL [R1+0x18], R2 ;  /* 0x0000180201007387 */ /* 0x0011e20000100800 */
[----:B------:R-:W-:Y:S06]  /*fbe0*/  BAR.ARV 0x4, 0x180 ;  /* 0x0106000000007b1d */ /* 0x000fec0000002000 */
[----:B------:R-:W-:Y:S05]  /*fbf0*/  BRA `(.L_x_2381) ;  /* 0x00000000002c7947 */ /* 0x000fea0003800000 */
.L_x_2380:
[----:B------:R-:W-:-:S03]  /*fc00*/  UMOV UR4, 0xffffffff ;  /* 0xffffffff00047882 */ /* 0x000fc60000000000 */
[----:B------:R-:W-:Y:S05]  /*fc10*/  BRA.DIV UR4, `(.L_x_2382) ;  /* 0x0000001604887947 */ /* 0x000fea000b800000 */
[----:B-----5:R0:W3:Y:S02]  /*fc20*/  SHFL.IDX PT, R14, R2, RZ, 0x1f ;  /* 0x00001fff020e7589 */ /* 0x0200e400000e0000 */
.L_x_2430:
[----:B--2---:R-:W2:Y:S01]  /*fc30*/  @!P1 S2R R3, SR_CgaCtaId ;  /* 0x0000000000039919 */ /* 0x004ea20000008800 */
[----:B------:R-:W-:Y:S05]  /*fc40*/  WARPSYNC.ALL ;  /* 0x0000000000007948 */ /* 0x000fea0003800000 */
[----:B------:R-:W-:Y:S01]  /*fc50*/  BAR.SYNC.DEFER_BLOCKING 0x4, 0x180 ;  /* 0x0106000000007b1d */ /* 0x000fe20000010000 */
[----:B------:R-:W-:-:S05]  /*fc60*/  @!P1 MOV R0, 0x400 ;  /* 0x0000040000009802 */ /* 0x000fca0000000f00 */
[----:B---3--:R3:W-:Y:S01]  /*fc70*/  STL [R1+0x18], R14 ;  /* 0x0000180e01007387 */ /* 0x0087e20000100800 */
[----:B--2---:R-:W-:-:S05]  /*fc80*/  @!P1 LEA R17, R3, R0, 0x18 ;  /* 0x0000000003119211 */ /* 0x004fca00078ec0ff */
[----:B------:R3:W-:Y:S01]  /*fc90*/  @!P1 STS [R17+0x348d0], R2 ;  /* 0x0348d00211009388 */ /* 0x0007e20000000800 */
[----:B------:R-:W-:Y:S06]  /*fca0*/  BAR.ARV 0x5, 0x180 ;  /* 0x0146000000007b1d */ /* 0x000fec0000002000 */
.L_x_2381:
[----:B------:R-:W4:Y:S01]  /*fcb0*/  LDL R0, [R1+0x18] ;  /* 0x0000180001007983 */ /* 0x000f220000100800 */
[----:B------:R-:W-:Y:S02]  /*fcc0*/  ULDC UR4, c[0x0][0xc38] ;  /* 0x00030e0000047ab9 */ /* 0x000fe40000000800 */
[----:B----4-:R-:W-:-:S13]  /*fcd0*/  ISETP.GE.AND P0, PT, R0, UR4, PT ;  /* 0x0000000400007c0c */ /* 0x010fda000bf06270 */
[----:B------:R-:W-:Y:S05]  /*fce0*/  @!P0 BRA `(.L_x_2383) ;  /* 0xffffffbc000c8947 */ /* 0x000fea000383ffff */
.L_x_2293:
[----:B-1----:R-:W4:Y:S01]  /*fcf0*/  LDL.LU R0, [R1+0x1c] ;  /* 0x00001c0001007983 */ /* 0x002f220000300800 */
[----:B------:R-:W-:Y:S01]  /*fd00*/  BSSY B0, `(.L_x_2384) ;  /* 0x000000b000007945 */ /* 0x000fe20003800000 */
[----:B------:R-:W1:Y:S01]  /*fd10*/  S2R R5, SR_CgaCtaId ;  /* 0x0000000000057919 */ /* 0x000e620000008800 */
[----:B----4-:R-:W-:-:S05]  /*fd20*/  VIADD R0, R0, 0x1 ;  /* 0x0000000100007836 */ /* 0x010fca0000000000 */
[----:B0--3--:R-:W-:-:S04]  /*fd30*/  LEA.HI R2, R0, R0, RZ, 0x1 ;  /* 0x0000000000027211 */ /* 0x009fc800078f08ff */
[----:B--2---:R-:W-:-:S05]  /*fd40*/  LOP3.LUT R3, R2, 0xfffffffe, RZ, 0xc0, !PT ;  /* 0xfffffffe02037812 */ /* 0x004fca00078ec0ff */
[----:B------:R-:W-:Y:S01]  /*fd50*/  IMAD.IADD R3, R0, 0x1, -R3 ;  /* 0x0000000100037824 */ /* 0x000fe200078e0a03 */
[----:B------:R-:W-:-:S04]  /*fd60*/  MOV R0, 0x400 ;  /* 0x0000040000007802 */ /* 0x000fc80000000f00 */
[----:B-1----:R-:W-:Y:S02]  /*fd70*/  LEA R0, R5, R0, 0x18 ;  /* 0x0000000005007211 */ /* 0x002fe400078ec0ff */
[----:B------:R-:W-:-:S04]  /*fd80*/  SHF.L.U32 R3, R3, 0x1f, RZ ;  /* 0x0000001f03037819 */ /* 0x000fc800000006ff */
[----:B------:R-:W0:Y:S02]  /*fd90*/  SYNCS.PHASECHK.TRANS64.TRYWAIT P0, [R0+URZ+0x34820], R3 ;  /* 0x03482003000075a7 */ /* 0x000e24000800017f */
[----:B0-----:R-:W-:Y:S05]  /*fda0*/  @!P0 BRA `(.L_x_2385) ;  /* 0x00000014004c8947 */ /* 0x001fea0003800000 */
.L_x_2431:
[----:B------:R-:W-:Y:S05]  /*fdb0*/  BSYNC B0 ;  /* 0x0000000000007941 */ /* 0x000fea0003800000 */
.L_x_2384:
[----:B------:R-:W-:-:S03]  /*fdc0*/  UMOV UR4, 0xffffffff ;  /* 0xffffffff00047882 */ /* 0x000fc60000000000 */
[----:B------:R-:W-:Y:S05]  /*fdd0*/  BRA.DIV UR4, `(.L_x_2386) ;  /* 0x0000001604547947 */ /* 0x000fea000b800000 */
[----:B------:R-:W1:Y:S02]  /*fde0*/  S2R R2, SR_TID.X ;  /* 0x0000000000027919 */ /* 0x000e640000002100 */
[----:B-1----:R-:W-:-:S04]  /*fdf0*/  SHF.R.U32.HI R2, RZ, 0x5, R2 ;  /* 0x00000005ff027819 */ /* 0x002fc80000011602 */
[----:B------:R-:W-:-:S05]  /*fe00*/  LOP3.LUT R2, R2, 0x3, RZ, 0xc0, !PT ;  /* 0x0000000302027812 */ /* 0x000fca00078ec0ff */
[----:B------:R1:W2:Y:S02]  /*fe10*/  SHFL.IDX PT, R14, R2, RZ, 0x1f ;  /* 0x00001fff020e7589 */ /* 0x0002a400000e0000 */
.L_x_2434:
[----:B--2---:R-:W-:Y:S01]  /*fe20*/  ISETP.NE.AND P0, PT, R14, RZ, PT ;  /* 0x000000ff0e00720c */ /* 0x004fe20003f05270 */
[----:B------:R-:W-:-:S12]  /*fe30*/  BSSY B0, `(.L_x_2387) ;  /* 0x0000027000007945 */ /* 0x000fd80003800000 */
[----:B------:R-:W-:Y:S05]  /*fe40*/  @P0 BRA `(.L_x_2388) ;  /* 0x0000000000940947 */ /* 0x000fea0003800000 */
[----:B------:R-:W-:-:S03]  /*fe50*/  UMOV UR4, 0xffffffff ;  /* 0xffffffff00047882 */ /* 0x000fc60000000000 */
[----:B------:R-:W-:Y:S05]  /*fe60*/  BRA.DIV UR4, `(.L_x_2389) ;  /* 0x0000001604647947 */ /* 0x000fea000b800000 */
[----:B------:R-:W-:-:S13]  /*fe70*/  ELECT P6, URZ, PT ;  /* 0x00000000003f782f */ /* 0x000fda00038c0000 */
.L_x_2437:
        /* <DEDUP_REMOVED lines=8> */
.L_x_2390:
        /* <DEDUP_REMOVED lines=13> */
.L_x_2438:
[----:B------:R-:W1:Y:S02]  /*ffd0*/  SYNCS.PHASECHK.TRANS64.TRYWAIT P0, [R3+URZ], R2 ;  /* 0x00000002030075a7 */ /* 0x000e64000800017f */
[----:B-1----:R-:W-:Y:S05]  /*ffe0*/  @!P0 BRA `(.L_x_2392) ;  /* 0x0000001400388947 */ /* 0x002fea0003800000 */
.L_x_2439:
[----:B------:R-:W-:Y:S05]  /*fff0*/  @!P2 BRA `(.L_x_2393) ;  /* 0x000000000004a947 */ /* 0x000fea0003800000 */
[----:B------:R-:W-:Y:S01]  /*10000*/  BPT.TRAP 0x1 ;  /* 0x000000040000795c */ /* 0x000fe20000300000 */
.L_x_2393:
[----:B-1----:R-:W-:-:S04]  /*10010*/  VIADD R3, R0, 0x34860 ;  /* 0x0003486000037836 */ /* 0x002fc80000000000 */
[----:B------:R-:W-:-:S04]  /*10020*/  IMAD R18, R18, 0x8, R3 ;  /* 0x0000000812127824 */ /* 0x000fc800078e0203 */
[----:B------:R-:W1:Y:S02]  /*10030*/  SYNCS.PHASECHK.TRANS64.TRYWAIT P0, [R18+URZ], R5 ;  /* 0x00000005120075a7 */ /* 0x000e64000800017f */
[----:B-1----:R-:W-:Y:S05]  /*10040*/  @!P0 BRA `(.L_x_2394) ;  /* 0x0000001400348947 */ /* 0x002fea0003800000 */
.L_x_2440:
[----:B------:R-:W-:-:S07]  /*10050*/  IMAD R3, R4, 0x8, R3 ;  /* 0x0000000804037824 */ /* 0x000fce00078e0203 */
.L_x_2395:
[----:B--2---:R2:W3:Y:S02]  /*10060*/  SYNCS.PHASECHK.TRANS64.TRYWAIT P0, [R3+URZ], R2 ;  /* 0x00000002030075a7 */ /* 0x0044e4000800017f */
[----:B---3--:R-:W-:Y:S05]  /*10070*/  @!P0 NANOSLEEP.SYNCS 0x989680 ;  /* 0x009896800000895d */ /* 0x008fea0003900000 */
[----:B------:R-:W3:Y:S02]  /*10080*/  @!P0 SYNCS.PHASECHK.TRANS64 P0, [R3+URZ], R2 ;  /* 0x00000002030085a7 */ /* 0x000ee4000800007f */
[----:B---3--:R-:W-:Y:S05]  /*10090*/  @!P0 BRA `(.L_x_2395) ;  /* 0xfffffffc00f08947 */ /* 0x008fea000383ffff */
.L_x_2388:
[----:B------:R-:W-:Y:S05]  /*100a0*/  BSYNC B0 ;  /* 0x0000000000007941 */ /* 0x000fea0003800000 */
.L_x_2387:
[----:B------:R-:W-:Y:S05]  /*100b0*/  EXIT ;  /* 0x000000000000794d */ /* 0x000fea0003800000 */
.L_x_2246:
[----:B0-----:R-:W-:-:S04]  /*100c0*/  IMAD.U32 R3, RZ, RZ, UR38 ;  /* 0x00000026ff037e24 */ /* 0x001fc8000f8e00ff */
[----:B------:R0:W1:Y:S03]  /*100d0*/  SYNCS.PHASECHK.TRANS64.TRYWAIT P1, [R3+URZ+0x34800], R0 ;  /* 0x03480000030075a7 */ /* 0x000066000802017f */
[----:B-1----:R-:W-:Y:S05]  /*100e0*/  @!P1 NANOSLEEP.SYNCS 0x989680 ;  /* 0x009896800000995d */ /* 0x002fea0003900000 */
[----:B------:R-:W1:Y:S02]  /*100f0*/  @!P1 SYNCS.PHASECHK.TRANS64 P1, [R3+URZ+0x34800], R0 ;  /* 0x03480000030095a7 */ /* 0x000e64000802007f */
[----:B-1----:R-:W-:Y:S05]  /*10100*/  @!P1 BRA `(.L_x_2246) ;  /* 0xfffffffc00ec9947 */ /* 0x002fea000383ffff */
[----:B------:R-:W-:Y:S05]  /*10110*/  BRA `(.L_x_2396) ;  /* 0xffffff1400887947 */ /* 0x000fea000383ffff */
.L_x_2250:
[----:B-1----:R1:W2:Y:S02]  /*10120*/  SYNCS.PHASECHK.TRANS64.TRYWAIT P2, [R2+URZ+0x34830], R3 ;  /* 0x03483003020075a7 */ /* 0x0022a4000804017f */
[----:B--2---:R-:W-:Y:S05]  /*10130*/  @!P2 NANOSLEEP.SYNCS 0x989680 ;  /* 0x009896800000a95d */ /* 0x004fea0003900000 */
[----:B------:R-:W2:Y:S02]  /*10140*/  @!P2 SYNCS.PHASECHK.TRANS64 P2, [R2+URZ+0x34830], R3 ;  /* 0x034830030200a5a7 */ /* 0x000ea4000804007f */
[----:B--2---:R-:W-:Y:S05]  /*10150*/  @!P2 BRA `(.L_x_2250) ;  /* 0xfffffffc00f0a947 */ /* 0x004fea000383ffff */
[----:B------:R-:W-:Y:S05]  /*10160*/  BRA `(.L_x_2249) ;  /* 0xffffff1400ac7947 */ /* 0x000fea000383ffff */
.L_x_2255:
[----:B-1----:R-:W-:-:S04]  /*10170*/  IMAD.U32 R7, RZ, RZ, UR7 ;  /* 0x00000007ff077e24 */ /* 0x002fc8000f8e00ff */
[----:B------:R1:W2:Y:S03]  /*10180*/  SYNCS.PHASECHK.TRANS64.TRYWAIT P3, [R7+URZ+0x34830], R0 ;  /* 0x03483000070075a7 */ /* 0x0002a6000806017f */
[----:B--2---:R-:W-:Y:S05]  /*10190*/  @!P3 NANOSLEEP.SYNCS 0x989680 ;  /* 0x009896800000b95d */ /* 0x004fea0003900000 */
[----:B------:R-:W2:Y:S02]  /*101a0*/  @!P3 SYNCS.PHASECHK.TRANS64 P3, [R7+URZ+0x34830], R0 ;  /* 0x034830000700b5a7 */ /* 0x000ea4000806007f */
[----:B--2---:R-:W-:Y:S05]  /*101b0*/  @!P3 BRA `(.L_x_2255) ;  /* 0xfffffffc00ecb947 */ /* 0x004fea000383ffff */
[----:B------:R-:W-:Y:S05]  /*101c0*/  BRA `(.L_x_2254) ;  /* 0xffffff3c00587947 */ /* 0x000fea000383ffff */
.L_x_2259:
[----:B-1----:R-:W-:-:S04]  /*101d0*/  IMAD.U32 R3, RZ, RZ, UR10 ;  /* 0x0000000aff037e24 */ /* 0x002fc8000f8e00ff */
[----:B------:R1:W2:Y:S03]  /*101e0*/  SYNCS.PHASECHK.TRANS64.TRYWAIT P3, [R3+URZ+0x34850], R0 ;  /* 0x03485000030075a7 */ /* 0x0002a6000806017f */
[----:B--2---:R-:W-:Y:S05]  /*101f0*/  @!P3 NANOSLEEP.SYNCS 0x989680 ;  /* 0x009896800000b95d */ /* 0x004fea0003900000 */
[----:B------:R-:W2:Y:S02]  /*10200*/  @!P3 SYNCS.PHASECHK.TRANS64 P3, [R3+URZ+0x34850], R0 ;  /* 0x034850000300b5a7 */ /* 0x000ea4000806007f */
[----:B--2---:R-:W-:Y:S05]  /*10210*/  @!P3 BRA `(.L_x_2259) ;  /* 0xfffffffc00ecb947 */ /* 0x004fea000383ffff */
[----:B------:R-:W-:Y:S05]  /*10220*/  BRA `(.L_x_2258) ;  /* 0xffffff4400987947 */ /* 0x000fea000383ffff */
.L_x_2265:
[----:B-1----:R-:W-:-:S04]  /*10230*/  IMAD.U32 R7, RZ, RZ, UR7 ;  /* 0x00000007ff077e24 */ /* 0x002fc8000f8e00ff */
[----:B------:R1:W2:Y:S03]  /*10240*/  SYNCS.PHASECHK.TRANS64.TRYWAIT P2, [R7+URZ+0x34830], R0 ;  /* 0x03483000070075a7 */ /* 0x0002a6000804017f */
[----:B--2---:R-:W-:Y:S05]  /*10250*/  @!P2 NANOSLEEP.SYNCS 0x989680 ;  /* 0x009896800000a95d */ /* 0x004fea0003900000 */
[----:B------:R-:W2:Y:S02]  /*10260*/  @!P2 SYNCS.PHASECHK.TRANS64 P2, [R7+URZ+0x34830], R0 ;  /* 0x034830000700a5a7 */ /* 0x000ea4000804007f */
[----:B--2---:R-:W-:Y:S05]  /*10270*/  @!P2 BRA `(.L_x_2265) ;  /* 0xfffffffc00eca947 */ /* 0x004fea000383ffff */
[----:B------:R-:W-:Y:S05]  /*10280*/  BRA `(.L_x_2264) ;  /* 0xffffff6400e87947 */ /* 0x000fea000383ffff */
.L_x_2269:
[----:B-1----:R-:W-:-:S04]  /*10290*/  IMAD.U32 R3, RZ, RZ, UR11 ;  /* 0x0000000bff037e24 */ /* 0x002fc8000f8e00ff */
[----:B------:R1:W2:Y:S03]  /*102a0*/  SYNCS.PHASECHK.TRANS64.TRYWAIT P2, [R3+URZ+0x34850], R0 ;  /* 0x03485000030075a7 */ /* 0x0002a6000804017f */
[----:B--2---:R-:W-:Y:S05]  /*102b0*/  @!P2 NANOSLEEP.SYNCS 0x989680 ;  /* 0x009896800000a95d */ /* 0x004fea0003900000 */
[----:B------:R-:W2:Y:S02]  /*102c0*/  @!P2 SYNCS.PHASECHK.TRANS64 P2, [R3+URZ+0x34850], R0 ;  /* 0x034850000300a5a7 */ /* 0x000ea4000804007f */
[----:B--2---:R-:W-:Y:S05]  /*102d0*/  @!P2 BRA `(.L_x_2269) ;  /* 0xfffffffc00eca947 */ /* 0x004fea000383ffff */
[----:B------:R-:W-:Y:S05]  /*102e0*/  BRA `(.L_x_2268) ;  /* 0xffffff7000287947 */ /* 0x000fea000383ffff */
.L_x_2274:
[----:B-1----:R-:W-:-:S04]  /*102f0*/  IMAD.U32 R3, RZ, RZ, UR5 ;  /* 0x00000005ff037e24 */ /* 0x002fc8000f8e00ff */
[----:B------:R1:W2:Y:S03]  /*10300*/  SYNCS.PHASECHK.TRANS64.TRYWAIT P0, [R3+URZ+0x34850], R2 ;  /* 0x03485002030075a7 */ /* 0x0002a6000800017f */
[----:B--2---:R-:W-:Y:S05]  /*10310*/  @!P0 NANOSLEEP.SYNCS 0x989680 ;  /* 0x009896800000895d */ /* 0x004fea0003900000 */
[----:B------:R-:W2:Y:S02]  /*10320*/  @!P0 SYNCS.PHASECHK.TRANS64 P0, [R3+URZ+0x34850], R2 ;  /* 0x03485002030085a7 */ /* 0x000ea4000800007f */
[----:B--2---:R-:W-:Y:S05]  /*10330*/  @!P0 BRA `(.L_x_2274) ;  /* 0xfffffffc00ec8947 */ /* 0x004fea000383ffff */
[----:B------:R-:W-:Y:S05]  /*10340*/  BRA `(.L_x_2273) ;  /* 0xffffff8800fc7947 */ /* 0x000fea000383ffff */
.L_x_2304:
[----:B------:R-:W-:Y:S02]  /*10350*/  IMAD.MOV.U32 R13, RZ, RZ, R0 ;  /* 0x000000ffff0d7224 */ /* 0x000fe400078e0000 */
[----:B------:R-:W-:Y:S02]  /*10360*/  IMAD.MOV.U32 R12, RZ, RZ, RZ ;  /* 0x000000ffff0c7224 */ /* 0x000fe400078e00ff */
[----:B------:R-:W-:Y:S02]  /*10370*/  IMAD.MOV.U32 R11, RZ, RZ, 0x1f ;  /* 0x0000001fff0b7424 */ /* 0x000fe400078e00ff */
[----:B------:R-:W-:-:S07]  /*10380*/  IMAD.MOV.U32 R15, RZ, RZ, -0x1 ;  /* 0xffffffffff0f7424 */ /* 0x000fce00078e00ff */
[----:B0-----:R-:W-:Y:S05]  /*10390*/  WARPSYNC.COLLECTIVE R15, `(.L_x_2397) ;  /* 0x000000000f087348 */ /* 0x001fea0003c00000 */
[----:B------:R1:W2:Y:S02]  /*103a0*/  SHFL.IDX P6, R14, R13, R12, R11 ;  /* 0x0000000c0d0e7389 */ /* 0x0002a400000c000b */
[----:B012---:R-:W-:Y:S01]  /*103b0*/  ENDCOLLECTIVE ;  /* 0x000000000000791b */ /* 0x007fe20003800000 */
.L_x_2397:
[----:B------:R-:W-:Y:S05]  /*103c0*/  BRA `(.L_x_2398) ;  /* 0xffffffc000207947 */ /* 0x000fea000383ffff */
.L_x_2306:
[----:B------:R-:W-:Y:S01]  /*103d0*/  BSSY B0, `(.L_x_2399) ;  /* 0x0000006000007945 */ /* 0x000fe20003800000 */
[----:B------:R-:W-:-:S07]  /*103e0*/  IMAD.MOV.U32 R15, RZ, RZ, -0x1 ;  /* 0xffffffffff0f7424 */ /* 0x000fce00078e00ff */
[----:B01----:R-:W-:Y:S05]  /*103f0*/  WARPSYNC.COLLECTIVE R15, `(.L_x_2400) ;  /* 0x000000000f0c7348 */ /* 0x003fea0003c00000 */
[----:B------:R-:W-:Y:S02]  /*10400*/  ELECT P6, UR62, PT ;  /* 0x00000000003e782f */ /* 0x000fe400038c0000 */
[----:B------:R-:W-:Y:S01]  /*10410*/  MOV R14, UR62 ;  /* 0x0000003e000e7c02 */ /* 0x000fe20008000f00 */
[----:B01----:R-:W-:Y:S10]  /*10420*/  ENDCOLLECTIVE ;  /* 0x000000000000791b */ /* 0x003ff40003800000 */
.L_x_2400:
[----:B------:R-:W-:Y:S05]  /*10430*/  BSYNC B0 ;  /* 0x0000000000007941 */ /* 0x000fea0003800000 */
.L_x_2399:
[----:B------:R-:W-:Y:S05]  /*10440*/  BRA `(.L_x_2401) ;  /* 0xffffffc000207947 */ /* 0x000fea000383ffff */
.L_x_2308:
[----:B-1----:R1:W2:Y:S02]  /*10450*/  SYNCS.PHASECHK.TRANS64.TRYWAIT P0, [R0+URZ+0x34840], R2 ;  /* 0x03484002000075a7 */ /* 0x0022a4000800017f */
[----:B--2---:R-:W-:Y:S05]  /*10460*/  @!P0 NANOSLEEP.SYNCS 0x989680 ;  /* 0x009896800000895d */ /* 0x004fea0003900000 */
[----:B------:R-:W2:Y:S02]  /*10470*/  @!P0 SYNCS.PHASECHK.TRANS64 P0, [R0+URZ+0x34840], R2 ;  /* 0x03484002000085a7 */ /* 0x000ea4000800007f */
[----:B--2---:R-:W-:Y:S05]  /*10480*/  @!P0 BRA `(.L_x_2308) ;  /* 0xfffffffc00f08947 */ /* 0x004fea000383ffff */
[----:B------:R-:W-:Y:S05]  /*10490*/  BRA `(.L_x_2402) ;  /* 0xffffffc000747947 */ /* 0x000fea000383ffff */
.L_x_2312:
[----:B------:R-:W-:Y:S02]  /*104a0*/  IMAD.MOV.U32 R13, RZ, RZ, R4 ;  /* 0x000000ffff0d7224 */ /* 0x000fe400078e0004 */
[----:B------:R-:W-:Y:S02]  /*104b0*/  IMAD.MOV.U32 R12, RZ, RZ, RZ ;  /* 0x000000ffff0c7224 */ /* 0x000fe400078e00ff */
[----:B------:R-:W-:Y:S02]  /*104c0*/  IMAD.MOV.U32 R11, RZ, RZ, 0x181f ;  /* 0x0000181fff0b7424 */ /* 0x000fe400078e00ff */
[----:B------:R-:W-:Y:S02]  /*104d0*/  IMAD.MOV.U32 R15, RZ, RZ, -0x1 ;  /* 0xffffffffff0f7424 */ /* 0x000fe400078e00ff */
[----:B------:R-:W-:-:S07]  /*104e0*/  IMAD.U32 R2, RZ, RZ, UR42 ;  /* 0x0000002aff027e24 */ /* 0x000fce000f8e00ff */
[----:B-----5:R-:W-:Y:S05]  /*104f0*/  WARPSYNC.COLLECTIVE R15, `(.L_x_2403) ;  /* 0x000000000f087348 */ /* 0x020fea0003c00000 */
[----:B------:R0:W1:Y:S02]  /*10500*/  SHFL.IDX P6, R14, R13, R12, R11 ;  /* 0x0000000c0d0e7389 */ /* 0x00006400000c000b */
[----:B01---5:R-:W-:Y:S01]  /*10510*/  ENDCOLLECTIVE ;  /* 0x000000000000791b */ /* 0x023fe20003800000 */
.L_x_2403:
[----:B------:R-:W-:Y:S02]  /*10520*/  IMAD R2, R2, 0x80, R10 ;  /* 0x0000008002027824 */ /* 0x000fe400078e020a */
[----:B------:R-:W-:Y:S02]  /*10530*/  IMAD.MOV.U32 R13, RZ, RZ, R0 ;  /* 0x000000ffff0d7224 */ /* 0x000fe400078e0000 */
[----:B------:R-:W-:-:S07]  /*10540*/  IMAD.MOV.U32 R5, RZ, RZ, R14 ;  /* 0x000000ffff057224 */ /* 0x000fce00078e000e */
[----:B------:R-:W-:Y:S05]  /*10550*/  WARPSYNC.COLLECTIVE R15, `(.L_x_2404) ;  /* 0x000000000f087348 */ /* 0x000fea0003c00000 */
[----:B------:R0:W1:Y:S02]  /*10560*/  SHFL.IDX P6, R14, R13, R12, R11 ;  /* 0x0000000c0d0e7389 */ /* 0x00006400000c000b */
[----:B01----:R-:W-:Y:S01]  /*10570*/  ENDCOLLECTIVE ;  /* 0x000000000000791b */ /* 0x003fe20003800000 */
.L_x_2404:
        /* <DEDUP_REMOVED lines=8> */
[----:B------:R-:W-:-:S04]  /*10600*/  @!P4 IMAD.X R5, RZ, RZ, R5, P3 ;  /* 0x000000ffff05c224 */ /* 0x000fc800018e0605 */
        /* <DEDUP_REMOVED lines=12> */
.L_x_2405:
[----:B------:R-:W-:Y:S02]  /*106d0*/  IMAD.MOV.U32 R13, RZ, RZ, R0 ;  /* 0x000000ffff0d7224 */ /* 0x000fe400078e0000 */
[----:B------:R-:W-:-:S07]  /*106e0*/  IMAD.MOV.U32 R5, RZ, RZ, R14 ;  /* 0x000000ffff057224 */ /* 0x000fce00078e000e */
[----:B------:R-:W-:Y:S05]  /*106f0*/  WARPSYNC.COLLECTIVE R15, `(.L_x_2406) ;  /* 0x000000000f087348 */ /* 0x000fea0003c00000 */
[----:B------:R0:W1:Y:S02]  /*10700*/  SHFL.IDX P6, R14, R13, R12, R11 ;  /* 0x0000000c0d0e7389 */ /* 0x00006400000c000b */
[----:B01----:R-:W-:Y:S01]  /*10710*/  ENDCOLLECTIVE ;  /* 0x000000000000791b */ /* 0x003fe20003800000 */
.L_x_2406:
[----:B------:R-:W-:Y:S01]  /*10720*/  ULDC.64 UR4, c[0x0][0x208] ;  /* 0x0000820000047ab9 */ /* 0x000fe20000000a00 */
[----:B------:R-:W-:Y:S02]  /*10730*/  IMAD.MOV.U32 R13, RZ, RZ, R4 ;  /* 0x000000ffff0d7224 */ /* 0x000fe400078e0004 */
[----:B------:R-:W-:Y:S02]  /*10740*/  IMAD.MOV.U32 R12, RZ, RZ, 0x2 ;  /* 0x00000002ff0c7424 */ /* 0x000fe400078e00ff */
[----:B------:R-:W-:-:S05]  /*10750*/  IMAD.MOV.U32 R6, RZ, RZ, R14 ;  /* 0x000000ffff067224 */ /* 0x000fca00078e000e */
        /* <DEDUP_REMOVED lines=14> */
.L_x_2407:
[----:B------:R-:W-:Y:S02]  /*10840*/  IMAD.MOV.U32 R13, RZ, RZ, R0 ;  /* 0x000000ffff0d7224 */ /* 0x000fe400078e0000 */
[----:B------:R-:W-:-:S07]  /*10850*/  IMAD.MOV.U32 R5, RZ, RZ, R14 ;  /* 0x000000ffff057224 */ /* 0x000fce00078e000e */
[----:B------:R-:W-:Y:S05]  /*10860*/  WARPSYNC.COLLECTIVE R15, `(.L_x_2408) ;  /* 0x000000000f087348 */ /* 0x000fea0003c00000 */
[----:B------:R0:W1:Y:S02]  /*10870*/  SHFL.IDX P6, R14, R13, R12, R11 ;  /* 0x0000000c0d0e7389 */ /* 0x00006400000c000b */
[----:B01----:R-:W-:Y:S01]  /*10880*/  ENDCOLLECTIVE ;  /* 0x000000000000791b */ /* 0x003fe20003800000 */
.L_x_2408:
        /* <DEDUP_REMOVED lines=18> */
.L_x_2409:
[----:B------:R-:W-:Y:S02]  /*109b0*/  IMAD.MOV.U32 R13, RZ, RZ, R0 ;  /* 0x000000ffff0d7224 */ /* 0x000fe400078e0000 */
[----:B------:R-:W-:-:S07]  /*109c0*/  IMAD.MOV.U32 R5, RZ, RZ, R14 ;  /* 0x000000ffff057224 */ /* 0x000fce00078e000e */
[----:B------:R-:W-:Y:S05]  /*109d0*/  WARPSYNC.COLLECTIVE R15, `(.L_x_2410) ;  /* 0x000000000f087348 */ /* 0x000fea0003c00000 */
[----:B------:R0:W1:Y:S02]  /*109e0*/  SHFL.IDX P6, R14, R13, R12, R11 ;  /* 0x0000000c0d0e7389 */ /* 0x00006400000c000b */
[----:B01----:R-:W-:Y:S01]  /*109f0*/  ENDCOLLECTIVE ;  /* 0x000000000000791b */ /* 0x003fe20003800000 */
.L_x_2410:
        /* <DEDUP_REMOVED lines=18> */
.L_x_2411:
[----:B------:R-:W-:Y:S02]  /*10b20*/  IMAD.MOV.U32 R13, RZ, RZ, R0 ;  /* 0x000000ffff0d7224 */ /* 0x000fe400078e0000 */
[----:B------:R-:W-:-:S07]  /*10b30*/  IMAD.MOV.U32 R5, RZ, RZ, R14 ;  /* 0x000000ffff057224 */ /* 0x000fce00078e000e */
[----:B------:R-:W-:Y:S05]  /*10b40*/  WARPSYNC.COLLECTIVE R15, `(.L_x_2412) ;  /* 0x000000000f087348 */ /* 0x000fea0003c00000 */
[----:B------:R0:W1:Y:S02]  /*10b50*/  SHFL.IDX P6, R14, R13, R12, R11 ;  /* 0x0000000c0d0e7389 */ /* 0x00006400000c000b */
[----:B01----:R-:W-:Y:S01]  /*10b60*/  ENDCOLLECTIVE ;  /* 0x000000000000791b */ /* 0x003fe20003800000 */
.L_x_2412:
        /* <DEDUP_REMOVED lines=18> */
.L_x_2413:
[----:B------:R-:W-:Y:S02]  /*10c90*/  IMAD.MOV.U32 R13, RZ, RZ, R0 ;  /* 0x000000ffff0d7224 */ /* 0x000fe400078e0000 */
[----:B------:R-:W-:-:S07]  /*10ca0*/  IMAD.MOV.U32 R5, RZ, RZ, R14 ;  /* 0x000000ffff057224 */ /* 0x000fce00078e000e */
[----:B------:R-:W-:Y:S05]  /*10cb0*/  WARPSYNC.COLLECTIVE R15, `(.L_x_2414) ;  /* 0x000000000f087348 */ /* 0x000fea0003c00000 */
[----:B------:R0:W1:Y:S02]  /*10cc0*/  SHFL.IDX P6, R14, R13, R12, R11 ;  /* 0x0000000c0d0e7389 */ /* 0x00006400000c000b */
[----:B01----:R-:W-:Y:S01]  /*10cd0*/  ENDCOLLECTIVE ;  /* 0x000000000000791b */ /* 0x003fe20003800000 */
.L_x_2414:
        /* <DEDUP_REMOVED lines=18> */
.L_x_2415:
[----:B------:R-:W-:Y:S02]  /*10e00*/  IMAD.MOV.U32 R13, RZ, RZ, R0 ;  /* 0x000000ffff0d7224 */ /* 0x000fe400078e0000 */
[----:B------:R-:W-:-:S07]  /*10e10*/  IMAD.MOV.U32 R5, RZ, RZ, R14 ;  /* 0x000000ffff057224 */ /* 0x000fce00078e000e */
[----:B------:R-:W-:Y:S05]  /*10e20*/  WARPSYNC.COLLECTIVE R15, `(.L_x_2416) ;  /* 0x000000000f087348 */ /* 0x000fea0003c00000 */
[----:B------:R0:W1:Y:S02]  /*10e30*/  SHFL.IDX P6, R14, R13, R12, R11 ;  /* 0x0000000c0d0e7389 */ /* 0x00006400000c000b */
[----:B01----:R-:W-:Y:S01]  /*10e40*/  ENDCOLLECTIVE ;  /* 0x000000000000791b */ /* 0x003fe20003800000 */
.L_x_2416:
[----:B------:R-:W-:Y:S01]  /*10e50*/  ULDC.64 UR4, c[0x0][0x208] ;  /* 0x0000820000047ab9 */ /* 0x000fe20000000a00 */
[----:B------:R-:W-:Y:S02]  /*10e60*/  IMAD.MOV.U32 R13, RZ, RZ, R4 ;  /* 0x000000ffff0d7224 */ /* 0x000fe400078e0004 */
[----:B------:R-:W-:Y:S02]  /*10e70*/  IMAD.MOV.U32 R12, RZ, RZ, 0x7 ;  /* 0x00000007ff0c7424 */ /* 0x000fe400078e00ff */
[----:B------:R-:W-:-:S05]  /*10e80*/  IMAD.MOV.U32 R6, RZ, RZ, R14 ;  /* 0x000000ffff067224 */ /* 0x000fca00078e000e */
[----:B------:R-:W-:-:S05]  /*10e90*/  @!P4 LEA R6, P3, R9, R6, 0x1 ;  /* 0x000000060906c211 */ /* 0x000fca00078608ff */
[----:B------:R-:W-:-:S04]  /*10ea0*/  @!P4 IMAD.X R5, RZ, RZ, R5, P3 ;  /* 0x000000ffff05c224 */ /* 0x000fc800018e0605 */
        /* <DEDUP_REMOVED lines=10> */
.L_x_2417:
[----:B------:R-:W-:Y:S02]  /*10f50*/  IMAD.MOV.U32 R13, RZ, RZ, R0 ;  /* 0x000000ffff0d7224 */ /* 0x000fe400078e0000 */
[----:B------:R-:W-:-:S07]  /*10f60*/  IMAD.MOV.U32 R4, RZ, RZ, R14 ;  /* 0x000000ffff047224 */ /* 0x000fce00078e000e */
[----:B------:R-:W-:Y:S05]  /*10f70*/  WARPSYNC.COLLECTIVE R15, `(.L_x_2418) ;  /* 0x000000000f087348 */ /* 0x000fea0003c00000 */
[----:B------:R0:W1:Y:S02]  /*10f80*/  SHFL.IDX P6, R14, R13, R12, R11 ;  /* 0x0000000c0d0e7389 */ /* 0x00006400000c000b */
[----:B01----:R-:W-:Y:S01]  /*10f90*/  ENDCOLLECTIVE ;  /* 0x000000000000791b */ /* 0x003fe20003800000 */
.L_x_2418:
[----:B------:R-:W-:Y:S01]  /*10fa0*/  IMAD.MOV.U32 R0, RZ, RZ, R14 ;  /* 0x000000ffff007224 */ /* 0x000fe200078e000e */
[----:B------:R-:W-:Y:S06]  /*10fb0*/  BRA `(.L_x_2419) ;  /* 0xffffffc000ec7947 */ /* 0x000fec000383ffff */
.L_x_2317:
[----:B0-----:R0:W1:Y:S02]  /*10fc0*/  SYNCS.PHASECHK.TRANS64.TRYWAIT P0, [R17+URZ+0x34820], R0 ;  /* 0x03482000110075a7 */ /* 0x001064000800017f */
[----:B-1----:R-:W-:Y:S05]  /*10fd0*/  @!P0 NANOSLEEP.SYNCS 0x989680 ;  /* 0x009896800000895d */ /* 0x002fea0003900000 */
[----:B------:R-:W1:Y:S02]  /*10fe0*/  @!P0 SYNCS.PHASECHK.TRANS64 P0, [R17+URZ+0x34820], R0 ;  /* 0x03482000110085a7 */ /* 0x000e64000800007f */
[----:B-1----:R-:W-:Y:S05]  /*10ff0*/  @!P0 BRA `(.L_x_2317) ;  /* 0xfffffffc00f08947 */ /* 0x002fea000383ffff */
[----:B------:R-:W-:Y:S05]  /*11000*/  BRA `(.L_x_2420) ;  /* 0xffffffc400647947 */ /* 0x000fea000383ffff */
.L_x_2324:
[----:B0-----:R0:W1:Y:S02]  /*11010*/  SYNCS.PHASECHK.TRANS64.TRYWAIT P0, [R2+URZ+0x34840], R3 ;  /* 0x03484003020075a7 */ /* 0x001064000800017f */
[----:B-1----:R-:W-:Y:S05]  /*11020*/  @!P0 NANOSLEEP.SYNCS 0x989680 ;  /* 0x009896800000895d */ /* 0x002fea0003900000 */
[----:B------:R-:W1:Y:S02]  /*11030*/  @!P0 SYNCS.PHASECHK.TRANS64 P0, [R2+URZ+0x34840], R3 ;  /* 0x03484003020085a7 */ /* 0x000e64000800007f */
[----:B-1----:R-:W-:Y:S05]  /*11040*/  @!P0 BRA `(.L_x_2324) ;  /* 0xfffffffc00f08947 */ /* 0x002fea000383ffff */
[----:B------:R-:W-:Y:S05]  /*11050*/  BRA `(.L_x_2421) ;  /* 0xffffffc800207947 */ /* 0x000fea000383ffff */
.L_x_2331:
[----:B0-----:R0:W1:Y:S02]  /*11060*/  SYNCS.PHASECHK.TRANS64.TRYWAIT P0, [R3+URZ+0x60], R2 ;  /* 0x00006002030075a7 */ /* 0x001064000800017f */
[----:B-1----:R-:W-:Y:S05]  /*11070*/  @!P0 NANOSLEEP.SYNCS 0x989680 ;  /* 0x009896800000895d */ /* 0x002fea0003900000 */
[----:B------:R-:W1:Y:S02]  /*11080*/  @!P0 SYNCS.PHASECHK.TRANS64 P0, [R3+URZ+0x60], R2 ;  /* 0x00006002030085a7 */ /* 0x000e64000800007f */
[----:B-1----:R-:W-:Y:S05]  /*11090*/  @!P0 BRA `(.L_x_2331) ;  /* 0xfffffffc00f08947 */ /* 0x002fea000383ffff */
[----:B------:R-:W-:Y:S05]  /*110a0*/  BRA `(.L_x_2422) ;  /* 0xffffffcc00247947 */ /* 0x000fea000383ffff */
.L_x_2341:
[----:B--2---:R2:W3:Y:S02]  /*110b0*/  SYNCS.PHASECHK.TRANS64.TRYWAIT P0, [R3+URZ+0x34840], R2 ;  /* 0x03484002030075a7 */ /* 0x0044e4000800017f */
[----:B---3--:R-:W-:Y:S05]  /*110c0*/  @!P0 NANOSLEEP.SYNCS 0x989680 ;  /* 0x009896800000895d */ /* 0x008fea0003900000 */
[----:B------:R-:W3:Y:S02]  /*110d0*/  @!P0 SYNCS.PHASECHK.TRANS64 P0, [R3+URZ+0x34840], R2 ;  /* 0x03484002030085a7 */ /* 0x000ee4000800007f */
[----:B---3--:R-:W-:Y:S05]  /*110e0*/  @!P0 BRA `(.L_x_2341) ;  /* 0xfffffffc00f08947 */ /* 0x008fea000383ffff */
[----:B------:R-:W-:Y:S05]  /*110f0*/  BRA `(.L_x_2423) ;  /* 0xffffffd000a87947 */ /* 0x000fea000383ffff */
.L_x_2348:
[----:B0-----:R0:W1:Y:S02]  /*11100*/  SYNCS.PHASECHK.TRANS64.TRYWAIT P0, [R2+URZ+0x60], R3 ;  /* 0x00006003020075a7 */ /* 0x001064000800017f */
[----:B-1----:R-:W-:Y:S05]  /*11110*/  @!P0 NANOSLEEP.SYNCS 0x989680 ;  /* 0x009896800000895d */ /* 0x002fea0003900000 */
[----:B------:R-:W1:Y:S02]  /*11120*/  @!P0 SYNCS.PHASECHK.TRANS64 P0, [R2+URZ+0x60], R3 ;  /* 0x00006003020085a7 */ /* 0x000e64000800007f */
[----:B-1----:R-:W-:Y:S05]  /*11130*/  @!P0 BRA `(.L_x_2348) ;  /* 0xfffffffc00f08947 */ /* 0x002fea000383ffff */
[----:B------:R-:W-:Y:S05]  /*11140*/  BRA `(.L_x_2424) ;  /* 0xffffffd400b47947 */ /* 0x000fea000383ffff */
.L_x_2357:
[----:B---3--:R3:W4:Y:S02]  /*11150*/  SYNCS.PHASECHK.TRANS64.TRYWAIT P0, [R2+URZ+0x34840], R3 ;  /* 0x03484003020075a7 */ /* 0x008724000800017f */
[----:B----4-:R-:W-:Y:S05]  /*11160*/  @!P0 NANOSLEEP.SYNCS 0x989680 ;  /* 0x009896800000895d */ /* 0x010fea0003900000 */
[----:B------:R-:W4:Y:S02]  /*11170*/  @!P0 SYNCS.PHASECHK.TRANS64 P0, [R2+URZ+0x34840], R3 ;  /* 0x03484003020085a7 */ /* 0x000f24000800007f */
[----:B----4-:R-:W-:Y:S05]  /*11180*/  @!P0 BRA `(.L_x_2357) ;  /* 0xfffffffc00f08947 */ /* 0x010fea000383ffff */
[----:B------:R-:W-:Y:S05]  /*11190*/  BRA `(.L_x_2425) ;  /* 0xffffffdc000c7947 */ /* 0x000fea000383ffff */
.L_x_2364:
[----:B0-----:R0:W1:Y:S02]  /*111a0*/  SYNCS.PHASECHK.TRANS64.TRYWAIT P0, [R2+URZ+0x60], R5 ;  /* 0x00006005020075a7 */ /* 0x001064000800017f */
[----:B-1----:R-:W-:Y:S05]  /*111b0*/  @!P0 NANOSLEEP.SYNCS 0x989680 ;  /* 0x009896800000895d */ /* 0x002fea0003900000 */
[----:B------:R-:W1:Y:S02]  /*111c0*/  @!P0 SYNCS.PHASECHK.TRANS64 P0, [R2+URZ+0x60], R5 ;  /* 0x00006005020085a7 */ /* 0x000e64000800007f */
[----:B-1----:R-:W-:Y:S05]  /*111d0*/  @!P0 BRA `(.L_x_2364) ;  /* 0xfffffffc00f08947 */ /* 0x002fea000383ffff */
[----:B------:R-:W-:Y:S05]  /*111e0*/  BRA `(.L_x_2426) ;  /* 0xffffffe000187947 */ /* 0x000fea000383ffff */
.L_x_2375:
[----:B0-----:R0:W2:Y:S02]  /*111f0*/  SYNCS.PHASECHK.TRANS64.TRYWAIT P0, [R0+URZ+0x34860], R3 ;  /* 0x03486003000075a7 */ /* 0x0010a4000800017f */
[----:B--2---:R-:W-:Y:S05]  /*11200*/  @!P0 NANOSLEEP.SYNCS 0x989680 ;  /* 0x009896800000895d */ /* 0x004fea0003900000 */
[----:B------:R-:W2:Y:S02]  /*11210*/  @!P0 SYNCS.PHASECHK.TRANS64 P0, [R0+URZ+0x34860], R3 ;  /* 0x03486003000085a7 */ /* 0x000ea4000800007f */
[----:B--2---:R-:W-:Y:S05]  /*11220*/  @!P0 BRA `(.L_x_2375) ;  /* 0xfffffffc00f08947 */ /* 0x004fea000383ffff */
[----:B------:R-:W-:Y:S05]  /*11230*/  BRA `(.L_x_2427) ;  /* 0xffffffe4005c7947 */ /* 0x000fea000383ffff */
.L_x_2382:
[----:B------:R-:W-:Y:S01]  /*11240*/  BSSY B0, `(.L_x_2428) ;  /* 0x0000008000007945 */ /* 0x000fe20003800000 */
[----:B-----5:R-:W-:Y:S02]  /*11250*/  IMAD.MOV.U32 R13, RZ, RZ, R2 ;  /* 0x000000ffff0d7224 */ /* 0x020fe400078e0002 */
[----:B------:R-:W-:Y:S02]  /*11260*/  IMAD.MOV.U32 R12, RZ, RZ, RZ ;  /* 0x000000ffff0c7224 */ /* 0x000fe400078e00ff */
[----:B------:R-:W-:Y:S02]  /*11270*/  IMAD.MOV.U32 R11, RZ, RZ, 0x1f ;  /* 0x0000001fff0b7424 */ /* 0x000fe400078e00ff */
[----:B------:R-:W-:-:S07]  /*11280*/  IMAD.MOV.U32 R15, RZ, RZ, -0x1 ;  /* 0xffffffffff0f7424 */ /* 0x000fce00078e00ff */
[----:B-12---:R-:W-:Y:S05]  /*11290*/  WARPSYNC.COLLECTIVE R15, `(.L_x_2429) ;  /* 0x000000000f087348 */ /* 0x006fea0003c00000 */
[----:B------:R0:W3:Y:S02]  /*112a0*/  SHFL.IDX P6, R14, R13, R12, R11 ;  /* 0x0000000c0d0e7389 */ /* 0x0000e400000c000b */
[----:B0123--:R-:W-:Y:S01]  /*112b0*/  ENDCOLLECTIVE ;  /* 0x000000000000791b */ /* 0x00ffe20003800000 */
.L_x_2429:
[----:B------:R-:W-:Y:S05]  /*112c0*/  BSYNC B0 ;  /* 0x0000000000007941 */ /* 0x000fea0003800000 */
.L_x_2428:
[----:B------:R-:W-:Y:S05]  /*112d0*/  BRA `(.L_x_2430) ;  /* 0xffffffe800547947 */ /* 0x000fea000383ffff */
.L_x_2385:
[----:B0-----:R0:W1:Y:S02]  /*112e0*/  SYNCS.PHASECHK.TRANS64.TRYWAIT P0, [R0+URZ+0x34820], R3 ;  /* 0x03482003000075a7 */ /* 0x001064000800017f */
[----:B-1----:R-:W-:Y:S05]  /*112f0*/  @!P0 NANOSLEEP.SYNCS 0x989680 ;  /* 0x009896800000895d */ /* 0x002fea0003900000 */
[----:B------:R-:W1:Y:S02]  /*11300*/  @!P0 SYNCS.PHASECHK.TRANS64 P0, [R0+URZ+0x34820], R3 ;  /* 0x03482003000085a7 */ /* 0x000e64000800007f */
[----:B-1----:R-:W-:Y:S05]  /*11310*/  @!P0 BRA `(.L_x_2385) ;  /* 0xfffffffc00f08947 */ /* 0x002fea000383ffff */
[----:B------:R-:W-:Y:S05]  /*11320*/  BRA `(.L_x_2431) ;  /* 0xffffffe800a07947 */ /* 0x000fea000383ffff */
.L_x_2386:
        /* <DEDUP_REMOVED lines=11> */
.L_x_2433:
[----:B------:R-:W-:Y:S05]  /*113e0*/  BSYNC B0 ;  /* 0x0000000000007941 */ /* 0x000fea0003800000 */
.L_x_2432:
[----:B------:R-:W-:Y:S05]  /*113f0*/  BRA `(.L_x_2434) ;  /* 0xffffffe800887947 */ /* 0x000fea000383ffff */
.L_x_2389:
[----:B------:R-:W-:Y:S01]  /*11400*/  BSSY B1, `(.L_x_2435) ;  /* 0x0000006000017945 */ /* 0x000fe20003800000 */
[----:B------:R-:W-:-:S07]  /*11410*/  IMAD.MOV.U32 R15, RZ, RZ, -0x1 ;  /* 0xffffffffff0f7424 */ /* 0x000fce00078e00ff */
[----:B01----:R-:W-:Y:S05]  /*11420*/  WARPSYNC.COLLECTIVE R15, `(.L_x_2436) ;  /* 0x000000000f0c7348 */ /* 0x003fea0003c00000 */
[----:B------:R-:W-:Y:S02]  /*11430*/  ELECT P6, UR62, PT ;  /* 0x00000000003e782f */ /* 0x000fe400038c0000 */
[----:B------:R-:W-:Y:S01]  /*11440*/  MOV R14, UR62 ;  /* 0x0000003e000e7c02 */ /* 0x000fe20008000f00 */
[----:B01----:R-:W-:Y:S10]  /*11450*/  ENDCOLLECTIVE ;  /* 0x000000000000791b */ /* 0x003ff40003800000 */
.L_x_2436:
[----:B------:R-:W-:Y:S05]  /*11460*/  BSYNC B1 ;  /* 0x0000000000017941 */ /* 0x000fea0003800000 */
.L_x_2435:
[----:B------:R-:W-:Y:S05]  /*11470*/  BRA `(.L_x_2437) ;  /* 0xffffffe800807947 */ /* 0x000fea000383ffff */
.L_x_2391:
[----:B0-----:R0:W1:Y:S02]  /*11480*/  SYNCS.PHASECHK.TRANS64.TRYWAIT P0, [R6+URZ], R5 ;  /* 0x00000005060075a7 */ /* 0x001064000800017f */
[----:B-1----:R-:W-:Y:S05]  /*11490*/  @!P0 NANOSLEEP.SYNCS 0x989680 ;  /* 0x009896800000895d */ /* 0x002fea0003900000 */
[----:B------:R-:W1:Y:S02]  /*114a0*/  @!P0 SYNCS.PHASECHK.TRANS64 P0, [R6+URZ], R5 ;  /* 0x00000005060085a7 */ /* 0x000e64000800007f */
[----:B-1----:R-:W-:Y:S05]  /*114b0*/  @!P0 BRA `(.L_x_2391) ;  /* 0xfffffffc00f08947 */ /* 0x002fea000383ffff */
[----:B------:R-:W-:Y:S05]  /*114c0*/  BRA `(.L_x_2438) ;  /* 0xffffffe800c07947 */ /* 0x000fea000383ffff */
.L_x_2392:
[----:B-1----:R1:W2:Y:S02]  /*114d0*/  SYNCS.PHASECHK.TRANS64.TRYWAIT P0, [R3+URZ], R2 ;  /* 0x00000002030075a7 */ /* 0x0022a4000800017f */
[----:B--2---:R-:W-:Y:S05]  /*114e0*/  @!P0 NANOSLEEP.SYNCS 0x989680 ;  /* 0x009896800000895d */ /* 0x004fea0003900000 */
[----:B------:R-:W2:Y:S02]  /*114f0*/  @!P0 SYNCS.PHASECHK.TRANS64 P0, [R3+URZ], R2 ;  /* 0x00000002030085a7 */ /* 0x000ea4000800007f */
[----:B--2---:R-:W-:Y:S05]  /*11500*/  @!P0 BRA `(.L_x_2392) ;  /* 0xfffffffc00f08947 */ /* 0x004fea000383ffff */
[----:B------:R-:W-:Y:S05]  /*11510*/  BRA `(.L_x_2439) ;  /* 0xffffffe800b47947 */ /* 0x000fea000383ffff */
.L_x_2394:
[----:B-1----:R1:W2:Y:S02]  /*11520*/  SYNCS.PHASECHK.TRANS64.TRYWAIT P0, [R18+URZ], R5 ;  /* 0x00000005120075a7 */ /* 0x0022a4000800017f */
[----:B--2---:R-:W-:Y:S05]  /*11530*/  @!P0 NANOSLEEP.SYNCS 0x989680 ;  /* 0x009896800000895d */ /* 0x004fea0003900000 */
[----:B------:R-:W2:Y:S02]  /*11540*/  @!P0 SYNCS.PHASECHK.TRANS64 P0, [R18+URZ], R5 ;  /* 0x00000005120085a7 */ /* 0x000ea4000800007f */
[----:B--2---:R-:W-:Y:S05]  /*11550*/  @!P0 BRA `(.L_x_2394) ;  /* 0xfffffffc00f08947 */ /* 0x004fea000383ffff */
[----:B------:R-:W-:Y:S05]  /*11560*/  BRA `(.L_x_2440) ;  /* 0xffffffe800b87947 */ /* 0x000fea000383ffff */
.L_x_2441:
        /* <DEDUP_REMOVED lines=9> */
.L_x_15113:


//--------------------- .text._ZN7cutlass13device_kernelIN5flash11enable_sm90INS1_16FlashAttnFwdSm90INS1_25CollectiveMainloopFwdSm90ILi2EN4cute5tupleIJNS5_1CILi1EEES8_S8_EEENS6_IJNS7_ILi128EEESA_NS7_ILi192EEEEEELi128ENS_6half_tEfNS_4arch4Sm90ELb1ELb0ELb0ELb1ELb0ELb0ELb0ELb1ELb1ELb1ELb0ELb0EEENS1_21CollectiveEpilogueFwdINS6_IJSA_SA_SA_EEES9_SD_SF_Li256ELb1ELb1ELb0ELb0EEENS1_36VarlenDynamicPersistentTileSchedulerILi128ELi128ELi256ELi128ELb0ELb1ELb1ELb1ELb1ELb1EEEEEEEEEvNT_6ParamsE --------------------------
	.section	.text._ZN7cutlass13device_kernelIN5flash11enable_sm90INS1_16FlashAttnFwdSm90INS1_25CollectiveMainloopFwdSm90ILi2EN4cute5tupleIJNS5_1CILi1EEES8_S8_EEENS6_IJNS7_ILi128EEESA_NS7_ILi192EEEEEELi128ENS_6half_tEfNS_4arch4Sm90ELb1ELb0ELb0ELb1ELb0ELb0ELb0ELb1ELb1ELb1ELb0ELb0EEENS1_21CollectiveEpilogueFwdINS6_IJSA_SA_SA_EEES9_SD_SF_Li256ELb1ELb1ELb0ELb0EEENS1_36VarlenDynamicPersistentTileSchedulerILi128ELi128ELi256ELi128ELb0ELb1ELb1ELb1ELb1ELb1EEEEEEEEEvNT_6ParamsE,"ax",@progbits
	.align	128
.text._ZN7cutlass13device_kernelIN5flash11enable_sm90INS1_16FlashAttnFwdSm90INS1_25CollectiveMainloopFwdSm90ILi2EN4cute5tupleIJNS5_1CILi1EEES8_S8_EEENS6_IJNS7_ILi128EEESA_NS7_ILi192EEEEEELi128ENS_6half_tEfNS_4arch4Sm90ELb1ELb0ELb0ELb1ELb0ELb0ELb0ELb1ELb1ELb1ELb0ELb0EEENS1_21CollectiveEpilogueFwdINS6_IJSA_SA_SA_EEES9_SD_SF_Li256ELb1ELb1ELb0ELb0EEENS1_36VarlenDynamicPersistentTileSchedulerILi128ELi128ELi256ELi128ELb0ELb1ELb1ELb1ELb1ELb1EEEEEEEEEvNT_6ParamsE:
        .type           _ZN7cutlass13device_kernelIN5flash11enable_sm90INS1_16FlashAttnFwdSm90INS1_25CollectiveMainloopFwdSm90ILi2EN4cute5tupleIJNS5_1CILi1EEES8_S8_EEENS6_IJNS7_ILi128EEESA_NS7_ILi192EEEEEELi128ENS_6half_tEfNS_4arch4Sm90ELb1ELb0ELb0ELb1ELb0ELb0ELb0ELb1ELb1ELb1ELb0ELb0EEENS1_21CollectiveEpilogueFwdINS6_IJSA_SA_SA_EEES9_SD_SF_Li256ELb1ELb1ELb0ELb0EEENS1_36VarlenDynamicPersistentTileSchedulerILi128ELi128ELi256ELi128ELb0ELb1ELb1ELb1ELb1ELb1EEEEEEEEEvNT_6ParamsE,@function
        .size           _ZN7cutlass13device_kernelIN5flash11enable_sm90INS1_16FlashAttnFwdSm90INS1_25CollectiveMainloopFwdSm90ILi2EN4cute5tupleIJNS5_1CILi1EEES8_S8_EEENS6_IJNS7_ILi128EEESA_NS7_ILi192EEEEEELi128ENS_6half_tEfNS_4arch4Sm90ELb1ELb0ELb0ELb1ELb0ELb0ELb0ELb1ELb1ELb1ELb0ELb0EEENS1_21CollectiveEpilogueFwdINS6_IJSA_SA_SA_EEES9_SD_SF_Li256ELb1ELb1ELb0ELb0EEENS1_36VarlenDynamicPersistentTileSchedulerILi128ELi128ELi256ELi128ELb0ELb1ELb1ELb1ELb1ELb1EEEEEEEEEvNT_6ParamsE,(.L_x_15114 - _ZN7cutlass13device_kernelIN5flash11enable_sm90INS1_16FlashAttnFwdSm90INS1_25CollectiveMainloopFwdSm90ILi2EN4cute5tupleIJNS5_1CILi1EEES8_S8_EEENS6_IJNS7_ILi128EEESA_NS7_ILi192EEEEEELi128ENS_6half_tEfNS_4arch4Sm90ELb1ELb0ELb0ELb1ELb0ELb0ELb0ELb1ELb1ELb1ELb0ELb0EEENS1_21CollectiveEpilogueFwdINS6_IJSA_SA_SA_EEES9_SD_SF_Li256ELb1ELb1ELb0ELb0EEENS1_36VarlenDynamicPersistentTileSchedulerILi128ELi128ELi256ELi128ELb0ELb1ELb1ELb1ELb1ELb1EEEEEEEEEvNT_6ParamsE)
        .other          _ZN7cutlass13device_kernelIN5flash11enable_sm90INS1_16FlashAttnFwdSm90INS1_25CollectiveMainloopFwdSm90ILi2EN4cute5tupleIJNS5_1CILi1EEES8_S8_EEENS6_IJNS7_ILi128EEESA_NS7_ILi192EEEEEELi128ENS_6half_tEfNS_4arch4Sm90ELb1ELb0ELb0ELb1ELb0ELb0ELb0ELb1ELb1ELb1ELb0ELb0EEENS1_21CollectiveEpilogueFwdINS6_IJSA_SA_SA_EEES9_SD_SF_Li256ELb1ELb1ELb0ELb0EEENS1_36VarlenDynamicPersistentTileSchedulerILi128ELi128ELi256ELi128ELb0ELb1ELb1ELb1ELb1ELb1EEEEEEEEEvNT_6ParamsE,@"STO_CUDA_ENTRY STV_DEFAULT"
_ZN7cutlass13device_kernelIN5flash11enable_sm90INS1_16FlashAttnFwdSm90INS1_25CollectiveMainloopFwdSm90ILi2EN4cute5tupleIJNS5_1CILi1EEES8_S8_EEENS6_IJNS7_ILi128EEESA_NS7_ILi192EEEEEELi128ENS_6half_tEfNS_4arch4Sm90ELb1ELb0ELb0ELb1ELb0ELb0ELb0ELb1ELb1ELb1ELb0ELb0EEENS1_21CollectiveEpilogueFwdINS6_IJSA_SA_SA_EEES9_SD_SF_Li256ELb1ELb1ELb0ELb0EEENS1_36VarlenDynamicPersistentTileSchedulerILi128ELi128ELi256ELi128ELb0ELb1ELb1ELb1ELb1ELb1EEEEEEEEEvNT_6ParamsE:
        /* <DEDUP_REMOVED lines=17> */
.L_x_2443:
[----:B------:R-:W-:Y:S05]  /*0110*/  BSYNC B0 ;  /* 0x0000000000007941 */ /* 0x000fea0003800000 */
.L_x_2442:
        /* <DEDUP_REMOVED lines=40> */
.L_x_2444:
        /* <DEDUP_REMOVED lines=22> */
.L_x_2445:
        /* <DEDUP_REMOVED lines=18> */
.L_x_2446:
        /* <DEDUP_REMOVED lines=22> */
.L_x_2447:
        /* <DEDUP_REMOVED lines=22> */
.L_x_2448:
        /* <DEDUP_REMOVED lines=8> */
.L_x_2450:
        /* <DEDUP_REMOVED lines=14> */
[----:B------:R-:W2:Y:S01]  /*0a40*/  LDL.LU R12, [R1+0x54] ;  /* 0x00005400010c7983 */ /* 0x000ea20000300800 */
[----:B------:R-:W1:Y:S02]  /*0a50*/  S2R R0, SR_TID.X ;  /* 0x0000000000007919 */ /* 0x000e640000002100 */
[----:B-1----:R-:W-:-:S05]  /*0a60*/  VIADD R198, R0, 0xffffff80 ;  /* 0xffffff8000c67836 */ /* 0x002fca0000000000 */
[----:B------:R-:W-:-:S04]  /*0a70*/  SHF.R.S32.HI R3, RZ, 0x1f, R198 ;  /* 0x0000001fff037819 */ /* 0x000fc800000114c6 */
[CC--:B------:R-:W-:Y:S02]  /*0a80*/  LEA.HI R0, R3.reuse, R198.reuse, RZ, 0x7 ;  /* 0x000000c603007211 */ /* 0x0c0fe400078f38ff */
[----:B0-----:R-:W-:Y:S02]  /*0a90*/  LEA.HI R2, R3, R198, RZ, 0x4 ;  /* 0x000000c603027211 */ /* 0x001fe400078f20ff */
[----:B------:R-:W-:Y:S02]  /*0aa0*/  LOP3.LUT R5, R0, 0xffffff80, RZ, 0xc0, !PT ;  /* 0xffffff8000057812 */ /* 0x000fe400078ec0ff */
[----:B------:R-:W-:-:S03]  /*0ab0*/  SHF.R.S32.HI R7, RZ, 0x4, R2 ;  /* 0x00000004ff077819 */ /* 0x000fc60000011402 */
[----:B------:R-:W-:Y:S01]  /*0ac0*/  IMAD.IADD R192, R198, 0x1, -R5 ;  /* 0x00000001c6c07824 */ /* 0x000fe200078e0a05 */
[C---:B------:R-:W-:Y:S02]  /*0ad0*/  LOP3.LUT R5, R2.reuse, 0x3fffff0, RZ, 0xc0, !PT ;  /* 0x03fffff002057812 */ /* 0x040fe400078ec0ff */
[----:B------:R-:W-:Y:S02]  /*0ae0*/  LEA.HI R2, R2, R7, RZ, 0x1 ;  /* 0x0000000702027211 */ /* 0x000fe400078f08ff */
[----:B------:R-:W-:Y:S02]  /*0af0*/  SHF.R.S32.HI R9, RZ, 0x1f, R192 ;  /* 0x0000001fff097819 */ /* 0x000fe400000114c0 */
[----:B------:R-:W-:Y:S02]  /*0b00*/  LEA.HI R4, R3, R198, RZ, 0x5 ;  /* 0x000000c603047211 */ /* 0x000fe400078f28ff */
[----:B------:R-:W-:Y:S02]  /*0b10*/  LEA.HI R6, R9, R192, RZ, 0x2 ;  /* 0x000000c009067211 */ /* 0x000fe400078f10ff */
[----:B------:R-:W-:-:S02]  /*0b20*/  LOP3.LUT R2, R2, 0x1ffffffe, RZ, 0xc0, !PT ;  /* 0x1ffffffe02027812 */ /* 0x000fc400078ec0ff */
[-C--:B------:R-:W-:Y:S01]  /*0b30*/  LEA.HI R10, R3, R198.reuse, RZ, 0x2 ;  /* 0x000000c6030a7211 */ /* 0x080fe200078f10ff */
[----:B------:R-:W-:Y:S01]  /*0b40*/  IMAD.SHL.U32 R4, R4, 0x20, RZ ;  /* 0x0000002004047824 */ /* 0x000fe200078e00ff */
[----:B------:R-:W-:Y:S01]  /*0b50*/  SHF.R.S32.HI R8, RZ, 0x2, R6 ;  /* 0x00000002ff087819 */ /* 0x000fe20000011406 */
[----:B------:R-:W-:Y:S01]  /*0b60*/  IMAD.IADD R2, R7, 0x1, -R2 ;  /* 0x0000000107027824 */ /* 0x000fe200078e0a02 */
[----:B------:R-:W-:Y:S02]  /*0b70*/  SHF.R.S32.HI R11, RZ, 0x1f, R6 ;  /* 0x0000001fff0b7819 */ /* 0x000fe40000011406 */
[----:B------:R-:W-:Y:S02]  /*0b80*/  LOP3.LUT R7, R10, 0xfffffffc, RZ, 0xc0, !PT ;  /* 0xfffffffc0a077812 */ /* 0x000fe400078ec0ff */
[----:B------:R-:W-:Y:S02]  /*0b90*/  LEA.HI R3, R3, R198, RZ, 0x3 ;  /* 0x000000c603037211 */ /* 0x000fe400078f18ff */
[----:B------:R-:W-:-:S02]  /*0ba0*/  LEA.HI R11, R11, R8, RZ, 0x3 ;  /* 0x000000080b0b7211 */ /* 0x000fc400078f18ff */
[----:B------:R-:W-:Y:S01]  /*0bb0*/  SHF.R.S32.HI R193, RZ, 0x7, R0 ;  /* 0x00000007ffc17819 */ /* 0x000fe20000011400 */
[----:B------:R-:W-:Y:S01]  /*0bc0*/  IMAD.IADD R5, R198, 0x1, -R5 ;  /* 0x00000001c6057824 */ /* 0x000fe200078e0a05 */
[----:B------:R-:W-:Y:S01]  /*0bd0*/  LOP3.LUT R4, R4, 0xfffffc00, RZ, 0xc0, !PT ;  /* 0xfffffc0004047812 */ /* 0x000fe200078ec0ff */
[----:B------:R-:W-:Y:S01]  /*0be0*/  IMAD.IADD R7, R198, 0x1, -R7 ;  /* 0x00000001c6077824 */ /* 0x000fe200078e0a07 */
[----:B------:R-:W-:Y:S02]  /*0bf0*/  LOP3.LUT R187, R3, 0xfffffff8, RZ, 0xc0, !PT ;  /* 0xfffffff803bb7812 */ /* 0x000fe400078ec0ff */
[----:B------:R-:W-:Y:S02]  /*0c00*/  LOP3.LUT R11, R11, 0xfffffff8, RZ, 0xc0, !PT ;  /* 0xfffffff80b0b7812 */ /* 0x000fe400078ec0ff */
[----:B------:R-:W-:Y:S02]  /*0c10*/  LEA.HI R9, R9, R192, RZ, 0x5 ;  /* 0x000000c009097211 */ /* 0x000fe400078f28ff */
[----:B------:R-:W-:Y:S01]  /*0c20*/  LEA.HI R0, R0, R193, RZ, 0x1 ;  /* 0x000000c100007211 */ /* 0x000fe200078f08ff */
[----:B------:R-:W-:Y:S01]  /*0c30*/  IMAD R5, R5, 0x40, R4 ;  /* 0x0000004005057824 */ /* 0x000fe200078e0204 */
[----:B------:R-:W-:Y:S01]  /*0c40*/  SHF.R.S32.HI R9, RZ, 0x5, R9 ;  /* 0x00000005ff097819 */ /* 0x000fe20000011409 */
[----:B------:R-:W-:Y:S01]  /*0c50*/  IMAD.IADD R187, R198, 0x1, -R187 ;  /* 0x00000001c6bb7824 */ /* 0x000fe200078e0abb */
[----:B------:R-:W-:Y:S01]  /*0c60*/  LEA.HI R4, R7, R7, RZ, 0x1 ;  /* 0x0000000707047211 */ /* 0x000fe200078f08ff */
[----:B------:R-:W-:Y:S01]  /*0c70*/  IMAD.IADD R8, R8, 0x1, -R11 ;  /* 0x0000000108087824 */ /* 0x000fe200078e0a0b */
[----:B------:R-:W-:Y:S01]  /*0c80*/  LOP3.LUT R0, R0, 0x3fffffe, RZ, 0xc0, !PT ;  /* 0x03fffffe00007812 */ /* 0x000fe200078ec0ff */
[----:B------:R-:W-:Y:S01]  /*0c90*/  IMAD.SHL.U32 R22, R187, 0x8, RZ ;  /* 0x00000008bb167824 */ /* 0x000fe200078e00ff */
[----:B------:R-:W-:Y:S01]  /*0ca0*/  LOP3.LUT R4, R4, 0x1ffffffe, RZ, 0xc0, !PT ;  /* 0x1ffffffe04047812 */ /* 0x000fe200078ec0ff */
[----:B------:R-:W-:-:S02]  /*0cb0*/  IMAD R9, R9, 0x10, R8 ;  /* 0x0000001009097824 */ /* 0x000fc400078e0208 */
[----:B------:R-:W-:Y:S01]  /*0cc0*/  IMAD.IADD R0, R193, 0x1, -R0 ;  /* 0x00000001c1007824 */ /* 0x000fe200078e0a00 */
[----:B------:R-:W-:Y:S01]  /*0cd0*/  LOP3.LUT R23, R6, 0x7ffffffc, RZ, 0xc0, !PT ;  /* 0x7ffffffc06177812 */ /* 0x000fe200078ec0ff */
[----:B------:R-:W-:Y:S02]  /*0ce0*/  VIADD R186, R22, 0x40 ;  /* 0x0000004016ba7836 */ /* 0x000fe40000000000 */
[----:B------:R-:W-:Y:S02]  /*0cf0*/  IMAD.IADD R7, R7, 0x1, -R4 ;  /* 0x0000000107077824 */ /* 0x000fe400078e0a04 */
[----:B------:R-:W-:Y:S01]  /*0d00*/  IMAD R194, R0, 0x40, R9 ;  /* 0x0000004000c27824 */ /* 0x000fe200078e0209 */
[----:B------:R-:W-:Y:S01]  /*0d10*/  SHF.R.S32.HI R190, RZ, 0x3, R3 ;  /* 0x00000003ffbe7819 */ /* 0x000fe20000011403 */
[----:B------:R-:W-:Y:S01]  /*0d20*/  IMAD R195, R2, 0x8, R5 ;  /* 0x0000000802c37824 */ /* 0x000fe200078e0205 */
[----:B------:R-:W-:Y:S01]  /*0d30*/  SHF.R.S32.HI R197, RZ, 0x1f, R22 ;  /* 0x0000001fffc57819 */ /* 0x000fe20000011416 */
[----:B------:R-:W-:Y:S01]  /*0d40*/  IMAD.MOV.U32 R191, RZ, RZ, RZ ;  /* 0x000000ffffbf7224 */ /* 0x000fe200078e00ff */
[----:B------:R-:W-:Y:S01]  /*0d50*/  SHF.R.S32.HI R196, RZ, 0x1f, R186 ;  /* 0x0000001fffc47819 */ /* 0x000fe200000114ba */
[----:B------:R-:W-:-:S02]  /*0d60*/  IMAD.IADD R23, R192, 0x1, -R23 ;  /* 0x00000001c0177824 */ /* 0x000fc400078e0a17 */
[----:B------:R-:W-:Y:S01]  /*0d70*/  IMAD R184, R7, 0x8, R194 ;  /* 0x0000000807b87824 */ /* 0x000fe200078e02c2 */
[----:B------:R-:W-:Y:S01]  /*0d80*/  UMOV UR38, URZ ;  /* 0x0000003f00267c82 */ /* 0x000fe20008000000 */
[----:B------:R-:W-:Y:S01]  /*0d90*/  UMOV UR36, URZ ;  /* 0x0000003f00247c82 */ /* 0x000fe20008000000 */
[----:B--2---:R-:W-:-:S07]  /*0da0*/  LOP3.LUT R19, R12, 0x1, RZ, 0xfc, !PT ;  /* 0x000000010c137812 */ /* 0x004fce00078efcff */
.L_x_2504:
[----:B0--3--:R-:W0:Y:S01]  /*0db0*/  LDC.64 R2, c[0x0][0xc88] ;  /* 0x00032200ff027b82 */ /* 0x009e220000000a00 */
[----:B------:R-:W-:Y:S01]  /*0dc0*/  ULDC.64 UR4, c[0x0][0xa28] ;  /* 0x00028a0000047ab9 */ /* 0x000fe20000000a00 */
[----:B------:R-:W-:Y:S01]  /*0dd0*/  ULDC.64 UR6, c[0x0][0xa18] ;  /* 0x0002860000067ab9 */ /* 0x000fe20000000a00 */
[----:B------:R-:W-:Y:S01]  /*0de0*/  IMAD.MOV.U32 R7, RZ, RZ, RZ ;  /* 0x000000ffff077224 */ /* 0x000fe200078e00ff */
[----:B------:R-:W-:Y:S01]  /*0df0*/  ULDC.64 UR8, c[0x0][0xa20] ;  /* 0x0002880000087ab9 */ /* 0x000fe20000000a00 */
[----:B0-----:R-:W-:-:S05]  /*0e00*/  IMAD.WIDE R2, R47, 0x4, R2 ;  /* 0x000000042f027825 */ /* 0x001fca00078e0202 */
[----:B--2---:R-:W2:Y:S01]  /*0e10*/  LDG.E R185, desc[UR56][R2.64] ;  /* 0x0000003802b97981 */ /* 0x004ea2000c1e1900 */
[----:B------:R-:W-:Y:S02]  /*0e20*/  ISETP.NE.U32.AND P0, PT, RZ, UR4, PT ;  /* 0x00000004ff007c0c */ /* 0x000fe4000bf05070 */
[----:B------:R-:W-:Y:S02]  /*0e30*/  ISETP.NE.U32.AND P1, PT, RZ, UR6, PT ;  /* 0x00000006ff007c0c */ /* 0x000fe4000bf25070 */
[----:B------:R-:W-:Y:S02]  /*0e40*/  ISETP.NE.AND.EX P0, PT, RZ, UR5, PT, P0 ;  /* 0x00000005ff007c0c */ /* 0x000fe4000bf05300 */
[----:B------:R-:W-:Y:S02]  /*0e50*/  ISETP.NE.AND.EX P1, PT, RZ, UR7, PT, P1 ;  /* 0x00000007ff007c0c */ /* 0x000fe4000bf25310 */
[----:B--2---:R-:W-:-:S09]  /*0e60*/  SHF.R.S32.HI R189, RZ, 0x1f, R185 ;  /* 0x0000001fffbd7819 */ /* 0x004fd200000114b9 */
[----:B------:R-:W-:Y:S01]  /*0e70*/  @P0 LEA R4, P2, R185, UR4, 0x2 ;  /* 0x00000004b9040c11 */ /* 0x000fe2000f8410ff */
[----:B------:R-:W-:-:S03]  /*0e80*/  ULDC UR4, c[0x0][0x288] ;  /* 0x0000a20000047ab9 */ /* 0x000fc60000000800 */
[C-C-:B------:R-:W-:Y:S02]  /*0e90*/  @P0 LEA.HI.X R5, R185.reuse, UR5, R189.reuse, 0x2, P2 ;  /* 0x00000005b9050c11 */ /* 0x140fe400090f14bd */
[C---:B------:R-:W-:Y:S01]  /*0ea0*/  @P1 LEA R2, P2, R185.reuse, UR6, 0x2 ;  /* 0x00000006b9021c11 */ /* 0x040fe2000f8410ff */
[----:B------:R-:W-:Y:S01]  /*0eb0*/  IMAD.U32 R17, RZ, RZ, UR4 ;  /* 0x00000004ff117e24 */ /* 0x000fe2000f8e00ff */
[----:B------:R-:W-:Y:S01]  /*0ec0*/  ULDC.64 UR4, c[0x0][0x418] ;  /* 0x0001060000047ab9 */ /* 0x000fe20000000a00 */
[----:B------:R0:W5:Y:S01]  /*0ed0*/  @P0 LDG.E R7, desc[UR56][R4.64] ;  /* 0x0000003804070981 */ /* 0x000162000c1e1900 */
[----:B------:R-:W-:-:S05]  /*0ee0*/  @P1 LEA.HI.X R3, R185, UR7, R189, 0x2, P2 ;  /* 0x00000007b9031c11 */ /* 0x000fca00090f14bd */
[----:B------:R0:W5:Y:S01]  /*0ef0*/  @P1 LDG.E R17, desc[UR56][R2.64] ;  /* 0x0000003802111981 */ /* 0x000162000c1e1900 */
[----:B------:R-:W-:Y:S01]  /*0f00*/  UISETP.NE.U32.AND UP0, UPT, UR4, URZ, UPT ;  /* 0x0000003f0400728c */ /* 0x000fe2000bf05070 */
[----:B------:R-:W-:Y:S02]  /*0f10*/  ISETP.NE.U32.AND P2, PT, RZ, UR8, PT ;  /* 0x00000008ff007c0c */ /* 0x000fe4000bf45070 */
[----:B------:R-:W-:Y:S01]  /*0f20*/  ULDC UR4, c[0x0][0x424] ;  /* 0x0001090000047ab9 */ /* 0x000fe20000000800 */
[----:B------:R-:W-:Y:S01]  /*0f30*/  UISETP.NE.AND.EX UP0, UPT, UR5, URZ, UPT, UP0 ;  /* 0x0000003f0500728c */ /* 0x000fe2000bf05300 */
[----:B------:R-:W-:Y:S02]  /*0f40*/  ISETP.NE.AND.EX P2, PT, RZ, UR9, PT, P2 ;  /* 0x00000009ff007c0c */ /* 0x000fe4000bf45320 */
[----:B------:R-:W-:Y:S01]  /*0f50*/  ULDC UR5, c[0x0][0x2f0] ;  /* 0x0000bc0000057ab9 */ /* 0x000fe20000000800 */
[----:B------:R-:W-:-:S04]  /*0f60*/  USEL UR4, UR4, 0x1, UP0 ;  /* 0x0000000104047887 */ /* 0x000fc80008000000 */
[----:B------:R-:W-:Y:S01]  /*0f70*/  UIMAD UR4, UR4, UR5, URZ ;  /* 0x00000005040472a4 */ /* 0x000fe2000f8e023f */
[----:B0---4-:R-:W-:Y:S11]  /*0f80*/  @P1 BRA `(.L_x_2451) ;  /* 0x0000000000241947 */ /* 0x011ff60003800000 */
        /* <DEDUP_REMOVED lines=9> */
.L_x_2451:
[----:B------:R-:W-:Y:S02]  /*1020*/  IMAD.U32 R16, RZ, RZ, UR4 ;  /* 0x00000004ff107e24 */ /* 0x000fe4000f8e00ff */
[----:B------:R-:W-:Y:S01]  /*1030*/  IMAD.MOV.U32 R188, RZ, RZ, R46 ;  /* 0x000000ffffbc7224 */ /* 0x000fe200078e002e */
[----:B------:R-:W-:Y:S06]  /*1040*/  @!P2 BRA `(.L_x_2452) ;  /* 0x000000000010a947 */ /* 0x000fec0003800000 */
[----:B------:R-:W-:-:S04]  /*1050*/  LEA R2, P0, R185, UR8, 0x2 ;  /* 0x00000008b9027c11 */ /* 0x000fc8000f8010ff */
[----:B------:R-:W-:-:S05]  /*1060*/  LEA.HI.X R3, R185, UR9, R189, 0x2, P0 ;  /* 0x00000009b9037c11 */ /* 0x000fca00080f14bd */
[----:B------:R0:W5:Y:S01]  /*1070*/  LDG.E R16, desc[UR56][R2.64] ;  /* 0x0000003802107981 */ /* 0x000162000c1e1900 */
[----:B------:R-:W-:Y:S05]  /*1080*/  BRA `(.L_x_2453) ;  /* 0x0000000000247947 */ /* 0x000fea0003800000 */
.L_x_2452:
        /* <DEDUP_REMOVED lines=9> */
.L_x_2453:
[----:B------:R-:W1:Y:S01]  /*1120*/  LDC R0, c[0x0][0x448] ;  /* 0x00011200ff007b82 */ /* 0x000e620000000800 */
[----:B------:R-:W-:Y:S01]  /*1130*/  IMAD.SHL.U32 R18, R45, 0x80, RZ ;  /* 0x000000802d127824 */ /* 0x000fe200078e00ff */
[----:B------:R-:W-:Y:S01]  /*1140*/  CS2R R86, SRZ ;  /* 0x0000000000567805 */ /* 0x000fe2000001ff00 */
[----:B-----5:R-:W-:Y:S01]  /*1150*/  IMAD.IADD R16, R16, 0x1, -R7 ;  /* 0x0000000110107824 */ /* 0x020fe200078e0a07 */
        /* <DEDUP_REMOVED lines=20> */
[----:B-1----:R-:W-:Y:S01]  /*12a0*/  ISETP.NE.AND P0, PT, R0, 0x1, PT ;  /* 0x000000010000780c */ /* 0x002fe20003f05270 */
[----:B------:R-:W-:Y:S01]  /*12b0*/  VIADD R0, R18, 0x7f ;  /* 0x0000007f12007836 */ /* 0x000fe20000000000 */
[----:B------:R-:W-:-:S02]  /*12c0*/  CS2R R32, SRZ ;  /* 0x0000000000207805 */ /* 0x000fc4000001ff00 */
[----:B------:R-:W-:Y:S02]  /*12d0*/  CS2R R42, SRZ ;  /* 0x00000000002a7805 */ /* 0x000fe4000001ff00 */
[----:B------:R-:W-:Y:S02]  /*12e0*/  CS2R R40, SRZ ;  /* 0x0000000000287805 */ /* 0x000fe4000001ff00 */
[----:B------:R-:W-:Y:S02]  /*12f0*/  CS2R R38, SRZ ;  /* 0x0000000000267805 */ /* 0x000fe4000001ff00 */
[----:B------:R-:W-:Y:S02]  /*1300*/  CS2R R36, SRZ ;  /* 0x0000000000247805 */ /* 0x000fe4000001ff00 */
[----:B------:R-:W-:Y:S01]  /*1310*/  CS2R R34, SRZ ;  /* 0x0000000000227805 */ /* 0x000fe2000001ff00 */
[----:B------:R-:W-:Y:S01]  /*1320*/  IMAD.MOV.U32 R89, RZ, RZ, RZ ;  /* 0x000000ffff597224 */ /* 0x000fe200078e00ff */
[----:B------:R-:W-:-:S02]  /*1330*/  CS2R R90, SRZ ;  /* 0x00000000005a7805 */ /* 0x000fc4000001ff00 */
[----:B------:R-:W-:Y:S01]  /*1340*/  CS2R R6, SRZ ;  /* 0x0000000000067805 */ /* 0x000fe2000001ff00 */
[----:B------:R-:W-:Y:S01]  /*1350*/  IMAD.MOV.U32 R30, RZ, RZ, RZ ;  /* 0x000000ffff1e7224 */ /* 0x000fe200078e00ff */
[----:B0-----:R-:W0:Y:S01]  /*1360*/  @P0 LDC R3, c[0x0][0x44c] ;  /* 0x00011300ff030b82 */ /* 0x001e220000000800 */
[----:B------:R-:W-:Y:S02]  /*1370*/  IMAD.MOV.U32 R8, RZ, RZ, RZ ;  /* 0x000000ffff087224 */ /* 0x000fe400078e00ff */
[----:B------:R-:W-:Y:S02]  /*1380*/  IMAD.MOV.U32 R93, RZ, RZ, RZ ;  /* 0x000000ffff5d7224 */ /* 0x000fe400078e00ff */
[----:B------:R-:W-:Y:S02]  /*1390*/  IMAD.MOV.U32 R10, RZ, RZ, RZ ;  /* 0x000000ffff0a7224 */ /* 0x000fe400078e00ff */
[----:B------:R-:W-:Y:S01]  /*13a0*/  IMAD.MOV.U32 R95, RZ, RZ, RZ ;  /* 0x000000ffff5f7224 */ /* 0x000fe200078e00ff */
[----:B------:R-:W1:Y:S01]  /*13b0*/  @P0 LDC R5, c[0x0][0x450] ;  /* 0x00011400ff050b82 */ /* 0x000e620000000800 */
[----:B0-----:R-:W-:Y:S01]  /*13c0*/  @P0 IMAD.HI.U32 R2, R0, R3, RZ ;  /* 0x0000000300020227 */ /* 0x001fe200078e00ff */
[----:B------:R-:W-:-:S04]  /*13d0*/  IADD3 R3, R16, 0x80, -R17 ;  /* 0x0000008010037810 */ /* 0x000fc80007ffe811 */
[----:B-1----:R-:W-:Y:S01]  /*13e0*/  @P0 SHF.R.U32.HI R0, RZ, R5, R2 ;  /* 0x00000005ff000219 */ /* 0x002fe20000011602 */
[----:B------:R-:W-:Y:S01]  /*13f0*/  VIADD R2, R16, 0x7f ;  /* 0x0000007f10027836 */ /* 0x000fe20000000000 */
[----:B------:R-:W-:-:S03]  /*1400*/  PLOP3.LUT P0, PT, PT, PT, PT, 0x80, 0x0 ;  /* 0x000000000000781c */ /* 0x000fc60003f0f070 */
[----:B------:R-:W-:Y:S01]  /*1410*/  IMAD.IADD R0, R3, 0x1, R0 ;  /* 0x0000000103007824 */ /* 0x000fe200078e0200 */
[----:B------:R-:W-:-:S04]  /*1420*/  SHF.R.S32.HI R3, RZ, 0x1f, R2 ;  /* 0x0000001fff037819 */ /* 0x000fc80000011402 */
[----:B------:R-:W-:Y:S02]  /*1430*/  SHF.R.S32.HI R5, RZ, 0x1f, R0 ;  /* 0x0000001fff057819 */ /* 0x000fe40000011400 */
[----:B------:R-:W-:Y:S02]  /*1440*/  LEA.HI R3, R3, R2, RZ, 0x7 ;  /* 0x0000000203037211 */ /* 0x000fe400078f38ff */
[----:B------:R-:W-:Y:S02]  /*1450*/  LEA.HI R5, R5, R0, RZ, 0x7 ;  /* 0x0000000005057211 */ /* 0x000fe400078f38ff */
[----:B------:R-:W-:Y:S02]  /*1460*/  SHF.R.S32.HI R3, RZ, 0x7, R3 ;  /* 0x00000007ff037819 */ /* 0x000fe40000011403 */
[----:B------:R-:W-:-:S04]  /*1470*/  SHF.R.S32.HI R88, RZ, 0x7, R5 ;  /* 0x00000007ff587819 */ /* 0x000fc80000011405 */
[----:B------:R-:W-:Y:S02]  /*1480*/  VIMNMX R88, R3, R88, PT ;  /* 0x0000005803587248 */ /* 0x000fe40003fe0100 */
[----:B------:R-:W-:Y:S02]  /*1490*/  CS2R R2, SRZ ;  /* 0x0000000000027805 */ /* 0x000fe4000001ff00 */
[----:B------:R-:W-:-:S13]  /*14a0*/  ISETP.GE.AND P1, PT, R88, 0x1, PT ;  /* 0x000000015800780c */ /* 0x000fda0003f26270 */
[----:B------:R-:W-:Y:S05]  /*14b0*/  @!P1 BRA `(.L_x_2454) ;  /* 0x0000008000089947 */ /* 0x000fea0003800000 */
        /* <DEDUP_REMOVED lines=31> */
.L_x_2455:
[----:B------:R-:W-:Y:S02]  /*16b0*/  LEA.HI R0, R191, R191, RZ, 0x1 ;  /* 0x000000bfbf007211 */ /* 0x000fe400078f08ff */
[----:B------:R-:W-:Y:S02]  /*16c0*/  ISETP.NE.AND P0, PT, R19, 0x3, PT ;  /* 0x000000031300780c */ /* 0x000fe40003f05270 */
[----:B------:R-:W-:-:S05]  /*16d0*/  LOP3.LUT R0, R0, 0xfffffffe, RZ, 0xc0, !PT ;  /* 0xfffffffe00007812 */ /* 0x000fca00078ec0ff */
[----:B------:R-:W-:-:S05]  /*16e0*/  IMAD.IADD R0, R191, 0x1, -R0 ;  /* 0x00000001bf007824 */ /* 0x000fca00078e0a00 */
[----:B------:R-:W-:-:S04]  /*16f0*/  SHF.L.U32 R0, R0, 0x1f, RZ ;  /* 0x0000001f00007819 */ /* 0x000fc800000006ff */
[----:B------:R-:W0:Y:S02]  /*1700*/  SYNCS.PHASECHK.TRANS64.TRYWAIT P1, [UR37+0x34800], R0 ;  /* 0x03480000ff0075a7 */ /* 0x000e240008020165 */
[----:B0-----:R-:W-:Y:S05]  /*1710*/  @!P1 BRA `(.L_x_2456) ;  /* 0x0000010000cc9947 */ /* 0x001fea0003800000 */
.L_x_2629:
[----:B------:R-:W-:Y:S05]  /*1720*/  @!P0 BRA `(.L_x_2457) ;  /* 0x0000000000048947 */ /* 0x000fea0003800000 */
[----:B------:R-:W-:Y:S01]  /*1730*/  BPT.TRAP 0x1 ;  /* 0x000000040000795c */ /* 0x000fe20000300000 */
.L_x_2457:
[----:B------:R-:W-:Y:S02]  /*1740*/  IMAD.U32 R2, RZ, RZ, UR36 ;  /* 0x00000024ff027e24 */ /* 0x000fe4000f8e00ff */
[----:B0-----:R-:W-:-:S03]  /*1750*/  IMAD.U32 R3, RZ, RZ, UR38 ;  /* 0x00000026ff037e24 */ /* 0x001fc6000f8e00ff */
[----:B------:R-:W-:Y:S02]  /*1760*/  LEA R2, R2, UR37, 0x3 ;  /* 0x0000002502027c11 */ /* 0x000fe4000f8e18ff */
[----:B------:R-:W-:-:S04]  /*1770*/  SHF.L.U32 R3, R3, 0x1f, RZ ;  /* 0x0000001f03037819 */ /* 0x000fc800000006ff */
[----:B------:R0:W1:Y:S01]  /*1780*/  SYNCS.PHASECHK.TRANS64.TRYWAIT P2, [R2+URZ+0x34830], R3 ;  /* 0x03483003020075a7 */ /* 0x000062000804017f */
[----:B------:R-:W-:Y:S05]  /*1790*/  @!P0 BRA `(.L_x_2458) ;  /* 0x0000000000048947 */ /* 0x000fea0003800000 */
[----:B------:R-:W-:Y:S01]  /*17a0*/  BPT.TRAP 0x1 ;  /* 0x000000040000795c */ /* 0x000fe20000300000 */
.L_x_2458:
[----:B------:R-:W2:Y:S02]  /*17b0*/  S2R R0, SR_TID.X ;  /* 0x0000000000007919 */ /* 0x000ea40000002100 */
[----:B--2---:R-:W-:Y:S01]  /*17c0*/  LOP3.LUT P1, RZ, R0, 0x7f, RZ, 0xc0, !PT ;  /* 0x0000007f00ff7812 */ /* 0x004fe2000782c0ff */
[----:B-1----:R-:W-:-:S12]  /*17d0*/  @P2 BRA `(.L_x_2459) ;  /* 0x0000000000082947 */ /* 0x002fd80003800000 */
[----:B------:R-:W1:Y:S02]  /*17e0*/  SYNCS.PHASECHK.TRANS64.TRYWAIT P2, [R2+URZ+0x34830], R3 ;  /* 0x03483003020075a7 */ /* 0x000e64000804017f */
[----:B-1----:R-:W-:Y:S05]  /*17f0*/  @!P2 BRA `(.L_x_2460) ;  /* 0x0000010000aca947 */ /* 0x002fea0003800000 */
.L_x_2459:
[----:B------:R-:W-:Y:S05]  /*1800*/  WARPSYNC.ALL ;  /* 0x0000000000007948 */ /* 0x000fea0003800000 */
[----:B------:R-:W-:Y:S01]  /*1810*/  UIADD3 UR4, UR37, 0x1c400, URZ ;  /* 0x0001c40025047890 */ /* 0x000fe2000fffe03f */
[----:B------:R-:W-:Y:S01]  /*1820*/  WARPGROUP.ARRIVE ;  /* 0x00000000000079c5 */ /* 0x000fe20000000000 */
[----:B------:R-:W-:Y:S01]  /*1830*/  ULOP3.LUT UR52, UR52, 0x10000, URZ, 0xfc, !UPT ;  /* 0x0001000034347892 */ /* 0x000fe2000f8efc3f */
[----:B------:R-:W2:Y:S01]  /*1840*/  LDC R0, c[0x0][0x448] ;  /* 0x00011200ff007b82 */ /* 0x000ea20000000800 */
[----:B------:R-:W-:Y:S01]  /*1850*/  USHF.R.U32.HI UR4, URZ, 0x4, UR4 ;  /* 0x000000043f047899 */ /* 0x000fe20008011604 */
[----:B01----:R-:W-:Y:S01]  /*1860*/  @!P1 VIADD R2, R2, 0x34840 ;  /* 0x0003484002029836 */ /* 0x003fe20000000000 */
[----:B------:R-:W-:Y:S01]  /*1870*/  UMOV UR53, 0x40000040 ;  /* 0x4000004000357882 */ /* 0x000fe20000000000 */
[----:B------:R-:W-:Y:S01]  /*1880*/  UMOV UR55, 0x40000040 ;  /* 0x4000004000377882 */ /* 0x000fe20000000000 */
[----:B------:R-:W-:Y:S01]  /*1890*/  ULOP3.LUT UR4, UR4, 0x3fff, URZ, 0xc0, !UPT ;  /* 0x00003fff04047892 */ /* 0x000fe2000f8ec03f */
[----:B------:R-:W-:Y:S01]  /*18a0*/  CS2R R150, SRZ ;  /* 0x0000000000967805 */ /* 0x000fe2000001ff00 */
[----:B------:R-:W-:Y:S01]  /*18b0*/  UMOV UR5, 0x40000040 ;  /* 0x4000004000057882 */ /* 0x000fe20000000000 */
[----:B------:R-:W-:Y:S01]  /*18c0*/  UMOV UR7, 0x40000040 ;  /* 0x4000004000077882 */ /* 0x000fe20000000000 */
[----:B------:R-:W-:Y:S01]  /*18d0*/  ULOP3.LUT UR39, UR4, 0x10000, URZ, 0xfc, !UPT ;  /* 0x0001000004277892 */ /* 0x000fe2000f8efc3f */
[----:B------:R-:W-:Y:S01]  /*18e0*/  @!P1 PRMT R2, RZ, 0x654, R2 ;  /* 0x00000654ff029816 */ /* 0x000fe20000000002 */
[----:B------:R-:W-:Y:S01]  /*18f0*/  UIADD3 UR4, UR52, 0x2, URZ ;  /* 0x0000000234047890 */ /* 0x000fe2000fffe03f */
[----:B------:R-:W-:Y:S01]  /*1900*/  CS2R R148, SRZ ;  /* 0x0000000000947805 */ /* 0x000fe2000001ff00 */
[----:B------:R-:W-:Y:S01]  /*1910*/  UIMAD UR54, UR36, 0xc00, UR39 ;  /* 0x00000c00243678a4 */ /* 0x000fe2000f8e0227 */
[----:B------:R-:W-:Y:S01]  /*1920*/  CS2R R146, SRZ ;  /* 0x0000000000927805 */ /* 0x000fe2000001ff00 */
[----:B------:R-:W-:Y:S01]  /*1930*/  UIADD3 UR8, UR52, 0x4, URZ ;  /* 0x0000000434087890 */ /* 0x000fe2000fffe03f */
[----:B------:R-:W-:Y:S01]  /*1940*/  CS2R R144, SRZ ;  /* 0x0000000000907805 */ /* 0x000fe2000001ff00 */
[----:B------:R-:W-:Y:S01]  /*1950*/  UIADD3 UR6, UR54, 0x2, URZ ;  /* 0x0000000236067890 */ /* 0x000fe2000fffe03f */
[----:B------:R-:W-:Y:S01]  /*1960*/  CS2R R142, SRZ ;  /* 0x00000000008e7805 */ /* 0x000fe2000001ff00 */
[----:B------:R-:W-:Y:S01]  /*1970*/  UIADD3 UR10, UR54, 0x4, URZ ;  /* 0x00000004360a7890 */ /* 0x000fe2000fffe03f */
[----:B------:R-:W-:Y:S01]  /*1980*/  CS2R R140, SRZ ;  /* 0x00000000008c7805 */ /* 0x000fe2000001ff00 */
[----:B------:R-:W-:Y:S01]  /*1990*/  UMOV UR9, 0x40000040 ;  /* 0x4000004000097882 */ /* 0x000fe20000000000 */
[----:B------:R-:W-:Y:S01]  /*19a0*/  HGMMA.64x128x16.F32 R24, gdesc[UR52], RZ, !UPT, gsb0 ;  /* 0x01e00000341879f0 */ /* 0x000fe2000c0008ff */
[----:B------:R-:W-:Y:S01]  /*19b0*/  UMOV UR11, 0x40000040 ;  /* 0x40000040000b7882 */ /* 0x000fe20000000000 */
[----:B------:R-:W-:Y:S01]  /*19c0*/  UIADD3 UR12, UR52, 0x6, URZ ;  /* 0x00000006340c7890 */ /* 0x000fe2000fffe03f */
[----:B--2---:R-:W-:Y:S01]  /*19d0*/  ISETP.NE.AND P2, PT, R0, 0x1, PT ;  /* 0x000000010000780c */ /* 0x004fe20003f45270 */
[----:B------:R-:W-:Y:S01]  /*19e0*/  UIADD3 UR14, UR54, 0x6, URZ ;  /* 0x00000006360e7890 */ /* 0x000fe2000fffe03f */
[----:B------:R-:W-:Y:S01]  /*19f0*/  IMAD.IADD R0, R184, 0x1, R18 ;  /* 0x00000001b8007824 */ /* 0x000fe200078e0212 */
        /* <DEDUP_REMOVED lines=11> */
[----:B------:R-:W0:Y:S01]  /*1ab0*/  @P2 LDC R3, c[0x0][0x44c] ;  /* 0x00011300ff032b82 */ /* 0x000e220000000800 */
        /* <DEDUP_REMOVED lines=9> */
[----:B------:R-:W1:Y:S01]  /*1b50*/  @P2 LDC R4, c[0x0][0x450] ;  /* 0x00011400ff042b82 */ /* 0x000e620000000800 */
        /* <DEDUP_REMOVED lines=13> */
[----:B0-----:R-:W-:Y:S01]  /*1c30*/  @P2 IMAD.HI.U32 R3, R0, R3, RZ ;  /* 0x0000000300032227 */ /* 0x001fe200078e00ff */
        /* <DEDUP_REMOVED lines=9> */
[----:B-1----:R-:W-:Y:S01]  /*1cd0*/  @P2 SHF.R.U32.HI R0, RZ, R4, R3 ;  /* 0x00000004ff002219 */ /* 0x002fe20000011603 */
[----:B------:R-:W-:Y:S01]  /*1ce0*/  UIADD3 UR50, UR54, 0x806, URZ ;  /* 0x0000080636327890 */ /* 0x000fe2000fffe03f */
[----:B------:R-:W-:Y:S01]  /*1cf0*/  IMAD.MOV.U32 R3, RZ, RZ, -0x80 ;  /* 0xffffff80ff037424 */ /* 0x000fe200078e00ff */
[----:B------:R-:W-:Y:S01]  /*1d00*/  UMOV UR49, 0x40000040 ;  /* 0x4000004000317882 */ /* 0x000fe20000000000 */
[----:B------:R-:W-:Y:S01]  /*1d10*/  UMOV UR51, 0x40000040 ;  /* 0x4000004000337882 */ /* 0x000fe20000000000 */
[----:B------:R-:W0:Y:S01]  /*1d20*/  SHFL.IDX PT, R5, R0, 0x1, 0x1c1f ;  /* 0x003c1f0000057f89 */ /* 0x000e2200000e0000 */
[----:B------:R-:W-:Y:S01]  /*1d30*/  IMAD R3, R88, R3, 0x80 ;  /* 0x0000008058037424 */ /* 0x000fe200078e0203 */
[----:B------:R-:W-:-:S03]  /*1d40*/  CS2R R116, SRZ ;  /* 0x0000000000747805 */ /* 0x000fc6000001ff00 */
[----:B------:R-:W-:Y:S02]  /*1d50*/  VIADD R6, R3, 0x1 ;  /* 0x0000000103067836 */ /* 0x000fe40000000000 */
[----:B------:R-:W-:Y:S02]  /*1d60*/  IMAD.IADD R4, R16, 0x1, R3 ;  /* 0x0000000110047824 */ /* 0x000fe400078e0203 */
[C---:B------:R-:W-:Y:S02]  /*1d70*/  IMAD R6, R23.reuse, -0x2, R6 ;  /* 0xfffffffe17067824 */ /* 0x040fe400078e0206 */
[----:B------:R-:W-:-:S03]  /*1d80*/  IMAD R3, R23, -0x2, R4 ;  /* 0xfffffffe17037824 */ /* 0x000fc600078e0204 */
[----:B------:R-:W-:-:S04]  /*1d90*/  IADD3 R6, -R17, R6, R16 ;  /* 0x0000000611067210 */ /* 0x000fc80007ffe110 */
[----:B0-----:R-:W-:-:S04]  /*1da0*/  VIADDMNMX R5, R5, R6, R3, PT ;  /* 0x0000000605057246 */ /* 0x001fc80003800103 */
[C---:B------:R-:W-:Y:S02]  /*1db0*/  ISETP.GT.AND P3, PT, R5.reuse, RZ, PT ;  /* 0x000000ff0500720c */ /* 0x040fe40003f64270 */
[C---:B------:R-:W-:Y:S02]  /*1dc0*/  ISETP.GT.AND P4, PT, R5.reuse, 0x1, PT ;  /* 0x000000010500780c */ /* 0x040fe40003f84270 */
[----:B------:R-:W-:Y:S01]  /*1dd0*/  ISETP.GT.AND P5, PT, R5, 0x8, PT ;  /* 0x000000080500780c */ /* 0x000fe20003fa4270 */
        /* <DEDUP_REMOVED lines=70> */
[----:B------:R-:W-:Y:S01]  /*2240*/  FMNMX.FTZ R4, R47, R4, !PT ;  /* 0x000000042f047209 */ /* 0x000fe20007810000 */
[----:B------:R-:W1:Y:S01]  /*2250*/  @P2 LDC R50, c[0x0][0x450] ;  /* 0x00011400ff322b82 */ /* 0x000e620000000800 */
        /* <DEDUP_REMOVED lines=54> */
[----:B------:R-:W-:Y:S02]  /*25c0*/  FSEL R87, R87, -INF , P3 ;  /* 0xff80000057577808 */ /* 0x000fe40001800000 */
[----:B------:R-:W-:-:S04]  /*25d0*/  FMNMX.FTZ R4, R115, R4, !PT ;  /* 0x0000000473047209 */ /* 0x000fc80007810000 */
[----:B------:R-:W-:-:S05]  /*25e0*/  FMNMX.FTZ R8, R87, R4, !PT ;  /* 0x0000000457087209 */ /* 0x000fca0007810000 */
[----:B------:R-:W2:Y:S02]  /*25f0*/  SHFL.BFLY PT, R5, R8, 0x2, 0x1f ;  /* 0x0c401f0008057f89 */ /* 0x000ea400000e0000 */
[----:B--2---:R-:W-:Y:S02]  /*2600*/  FMNMX.FTZ R10, R8, R5, !PT ;  /* 0x00000005080a7209 */ /* 0x004fe40007810000 */
[----:B------:R2:W3:Y:S04]  /*2610*/  SHFL.IDX PT, R5, R0, RZ, 0x1c1f ;  /* 0x001c1fff00057589 */ /* 0x0004e800000e0000 */
[----:B------:R-:W4:Y:S01]  /*2620*/  SHFL.BFLY PT, R11, R10, 0x1, 0x1f ;  /* 0x0c201f000a0b7f89 */ /* 0x000f2200000e0000 */
[----:B--2---:R-:W-:Y:S01]  /*2630*/  IMAD.U32 R0, RZ, RZ, UR6 ;  /* 0x00000006ff007e24 */ /* 0x004fe2000f8e00ff */
[----:B---3--:R-:W-:-:S02]  /*2640*/  VIADDMNMX R5, R5, R6, R3, PT ;  /* 0x0000000605057246 */ /* 0x008fc40003800103 */
[----:B----4-:R-:W-:Y:S02]  /*2650*/  FMNMX.FTZ R4, R10, R11, !PT ;  /* 0x0000000b0a047209 */ /* 0x010fe40007810000 */
[C---:B------:R-:W-:Y:S02]  /*2660*/  ISETP.GT.AND P4, PT, R5.reuse, 0x1, PT ;  /* 0x000000010500780c */ /* 0x040fe40003f84270 */
[C---:B------:R-:W-:Y:S01]  /*2670*/  FSETP.NEU.FTZ.AND P3, PT, R4.reuse, -INF , PT ;  /* 0xff8000000400780b */ /* 0x040fe20003f7d000 */
[----:B------:R-:W-:Y:S01]  /*2680*/  FMUL.FTZ R11, R4, R0 ;  /* 0x00000000040b7220 */ /* 0x000fe20000410000 */
[----:B------:R-:W-:Y:S02]  /*2690*/  ISETP.GT.AND P5, PT, R5, 0x8, PT ;  /* 0x000000080500780c */ /* 0x000fe40003fa4270 */
[----:B------:R-:W-:Y:S02]  /*26a0*/  FSEL R25, R25, -INF , P4 ;  /* 0xff80000019197808 */ /* 0x000fe40002000000 */
[----:B------:R-:W-:-:S02]  /*26b0*/  FSEL R42, R11, RZ, P3 ;  /* 0x000000ff0b2a7208 */ /* 0x000fc40001800000 */
[C---:B------:R-:W-:Y:S02]  /*26c0*/  ISETP.GT.AND P3, PT, R5.reuse, RZ, PT ;  /* 0x000000ff0500720c */ /* 0x040fe40003f64270 */
[----:B------:R-:W-:Y:S01]  /*26d0*/  ISETP.GT.AND P4, PT, R5, 0x10, PT ;  /* 0x000000100500780c */ /* 0x000fe20003f84270 */
        /* <DEDUP_REMOVED lines=8> */
[--C-:B------:R-:W-:Y:S01]  /*2760*/  FFMA.FTZ R8, R31, R0, -R42.reuse ;  /* 0x000000001f087223 */ /* 0x100fe2000001082a */
[----:B------:R-:W-:Y:S01]  /*2770*/  FSEL R29, R29, -INF , P3 ;  /* 0xff8000001d1d7808 */ /* 0x000fe20001800000 */
[----:B------:R-:W-:Y:S01]  /*2780*/  MUFU.EX2 R6, R27 ;  /* 0x0000001b00067308 */ /* 0x000fe20000000800 */
[----:B------:R-:W-:Y:S01]  /*2790*/  FMNMX.FTZ R10, R9, R10, !PT ;  /* 0x0000000a090a7209 */ /* 0x000fe20007810000 */
[-CC-:B------:R-:W-:Y:S01]  /*27a0*/  FFMA.FTZ R35, R35, R0.reuse, -R42.reuse ;  /* 0x0000000023237223 */ /* 0x180fe2000001082a */
[----:B------:R-:W-:Y:S01]  /*27b0*/  ISETP.GT.AND P3, PT, R5, 0x11, PT ;  /* 0x000000110500780c */ /* 0x000fe20003f64270 */
[-CC-:B------:R-:W-:Y:S01]  /*27c0*/  FFMA.FTZ R39, R39, R0.reuse, -R42.reuse ;  /* 0x0000000027277223 */ /* 0x180fe2000001082a */
[----:B------:R-:W-:Y:S01]  /*27d0*/  FSEL R11, R32, -INF , P4 ;  /* 0xff800000200b7808 */ /* 0x000fe20002000000 */
[--C-:B------:R-:W-:Y:S01]  /*27e0*/  FFMA.FTZ R43, R43, R0, -R42.reuse ;  /* 0x000000002b2b7223 */ /* 0x100fe2000001082a */
        /* <DEDUP_REMOVED lines=31> */
[----:B------:R-:W3:Y:S01]  /*29e0*/  MUFU.EX2 R8, R8 ;  /* 0x0000000800087308 */ /* 0x000ee20000000800 */
[----:B------:R-:W-:Y:S01]  /*29f0*/  ISETP.GT.AND P3, PT, R5, 0x29, PT ;  /* 0x000000290500780c */ /* 0x000fe20003f64270 */
[-CC-:B------:R-:W-:Y:S01]  /*2a00*/  FFMA.FTZ R32, R67, R0.reuse, -R42.reuse ;  /* 0x0000000043207223 */ /* 0x180fe2000001082a */
[----:B------:R-:W-:Y:S01]  /*2a10*/  FSEL R21, R44, -INF , P4 ;  /* 0xff8000002c157808 */ /* 0x000fe20002000000 */
[--C-:B------:R-:W-:Y:S01]  /*2a20*/  FFMA.FTZ R163, R107, R0, -R42.reuse ;  /* 0x000000006ba37223 */ /* 0x100fe2000001082a */
[----:B------:R-:W-:Y:S01]  /*2a30*/  FMNMX.FTZ R14, R41, R12, !PT ;  /* 0x0000000c290e7209 */ /* 0x000fe20007810000 */
[----:B------:R-:W-:Y:S01]  /*2a40*/  FFMA.FTZ R34, R71, R0, -R42 ;  /* 0x0000000047227223 */ /* 0x000fe2000001082a */
[----:B------:R-:W-:Y:S01]  /*2a50*/  ISETP.GT.AND P4, PT, R5, 0x30, PT ;  /* 0x000000300500780c */ /* 0x000fe20003f84270 */
[----:B------:R4:W-:Y:S01]  /*2a60*/  MUFU.EX2 R12, R39 ;  /* 0x00000027000c7308 */ /* 0x0009e20000000800 */
[----:B------:R-:W-:Y:S01]  /*2a70*/  FSEL R45, R45, -INF , P3 ;  /* 0xff8000002d2d7808 */ /* 0x000fe20001800000 */
[----:B--2---:R-:W-:Y:S01]  /*2a80*/  FADD.FTZ R46, R181, R6 ;  /* 0x00000006b52e7221 */ /* 0x004fe20000010000 */
        /* <DEDUP_REMOVED lines=13> */
[----:B------:R-:W5:Y:S01]  /*2b60*/  MUFU.EX2 R179, R179 ;  /* 0x000000b300b37308 */ /* 0x000f620000000800 */
[----:B------:R-:W-:Y:S01]  /*2b70*/  ISETP.GT.AND P3, PT, R5, 0x39, PT ;  /* 0x000000390500780c */ /* 0x000fe20003f64270 */
[----:B------:R-:W-:Y:S01]  /*2b80*/  FFMA.FTZ R155, R115, R0, -R42 ;  /* 0x00000000739b7223 */ /* 0x000fe2000001082a */
[----:B------:R-:W-:-:S02]  /*2b90*/  FSEL R31, R52, -INF , P4 ;  /* 0xff800000341f7808 */ /* 0x000fc40002000000 */
[----:B------:R-:W-:Y:S02]  /*2ba0*/  CS2R R114, SRZ ;  /* 0x0000000000727805 */ /* 0x000fe4000001ff00 */
[----:B------:R-:W-:Y:S02]  /*2bb0*/  FMNMX.FTZ R20, R49, R14, !PT ;  /* 0x0000000e31147209 */ /* 0x000fe40007810000 */
[----:B------:R-:W-:Y:S02]  /*2bc0*/  CS2R R112, SRZ ;  /* 0x0000000000707805 */ /* 0x000fe4000001ff00 */
[----:B------:R-:W-:Y:S01]  /*2bd0*/  ISETP.GT.AND P4, PT, R5, 0x40, PT ;  /* 0x000000400500780c */ /* 0x000fe20003f84270 */
[----:B------:R0:W-:Y:S01]  /*2be0*/  MUFU.EX2 R14, R43 ;  /* 0x0000002b000e7308 */ /* 0x0001e20000000800 */
[----:B------:R-:W-:Y:S02]  /*2bf0*/  FSEL R53, R53, -INF , P3 ;  /* 0xff80000035357808 */ /* 0x000fe40001800000 */
[----:B------:R-:W-:-:S02]  /*2c00*/  CS2R R110, SRZ ;  /* 0x00000000006e7805 */ /* 0x000fc4000001ff00 */
[----:B------:R-:W-:Y:S02]  /*2c10*/  FMNMX.FTZ R20, R31, R20, !PT ;  /* 0x000000141f147209 */ /* 0x000fe40007810000 */
[----:B------:R-:W-:Y:S02]  /*2c20*/  CS2R R108, SRZ ;  /* 0x00000000006c7805 */ /* 0x000fe4000001ff00 */
[----:B------:R-:W-:Y:S02]  /*2c30*/  ISETP.GT.AND P3, PT, R5, 0x41, PT ;  /* 0x000000410500780c */ /* 0x000fe40003f64270 */
[----:B------:R-:W-:Y:S02]  /*2c40*/  CS2R R106, SRZ ;  /* 0x00000000006a7805 */ /* 0x000fe4000001ff00 */
[----:B------:R-:W-:Y:S01]  /*2c50*/  FSEL R35, R56, -INF , P4 ;  /* 0xff80000038237808 */ /* 0x000fe20002000000 */
[----:B------:R-:W-:Y:S01]  /*2c60*/  MUFU.EX2 R173, R173 ;  /* 0x000000ad00ad7308 */ /* 0x000fe20000000800 */
[----:B------:R-:W-:-:S02]  /*2c70*/  FMNMX.FTZ R20, R53, R20, !PT ;  /* 0x0000001435147209 */ /* 0x000fc40007810000 */
[----:B------:R-:W-:Y:S02]  /*2c80*/  CS2R R104, SRZ ;  /* 0x0000000000687805 */ /* 0x000fe4000001ff00 */
        /* <DEDUP_REMOVED lines=8> */
[----:B----4-:R-:W-:Y:S02]  /*2d10*/  FSEL R39, R60, -INF , P4 ;  /* 0xff8000003c277808 */ /* 0x010fe40002000000 */
[----:B------:R-:W-:Y:S02]  /*2d20*/  CS2R R92, SRZ ;  /* 0x00000000005c7805 */ /* 0x000fe4000001ff00 */
[----:B------:R-:W-:Y:S02]  /*2d30*/  FMNMX.FTZ R24, R57, R20, !PT ;  /* 0x0000001439187209 */ /* 0x000fe40007810000 */
[----:B------:R-:W-:Y:S02]  /*2d40*/  CS2R R90, SRZ ;  /* 0x00000000005a7805 */ /* 0x000fe4000001ff00 */
[----:B------:R-:W-:Y:S01]  /*2d50*/  ISETP.GT.AND P4, PT, R5, 0x50, PT ;  /* 0x000000500500780c */ /* 0x000fe20003f84270 */
[----:B------:R4:W-:Y:S01]  /*2d60*/  MUFU.EX2 R20, R47 ;  /* 0x0000002f00147308 */ /* 0x0009e20000000800 */
[----:B------:R-:W-:-:S02]  /*2d70*/  FSEL R61, R61, -INF , P3 ;  /* 0xff8000003d3d7808 */ /* 0x000fc40001800000 */
[----:B------:R-:W-:Y:S02]  /*2d80*/  FMNMX.FTZ R24, R39, R24, !PT ;  /* 0x0000001827187209 */ /* 0x000fe40007810000 */
[----:B------:R-:W-:Y:S02]  /*2d90*/  ISETP.GT.AND P3, PT, R5, 0x51, PT ;  /* 0x000000510500780c */ /* 0x000fe40003f64270 */
[----:B0-----:R-:W-:Y:S01]  /*2da0*/  FSEL R43, R64, -INF , P4 ;  /* 0xff800000402b7808 */ /* 0x001fe20002000000 */
[----:B------:R-:W-:Y:S01]  /*2db0*/  MUFU.EX2 R169, R169 ;  /* 0x000000a900a97308 */ /* 0x000fe20000000800 */
[----:B------:R-:W-:Y:S02]  /*2dc0*/  FMNMX.FTZ R24, R61, R24, !PT ;  /* 0x000000183d187209 */ /* 0x000fe40007810000 */
[----:B------:R-:W-:Y:S02]  /*2dd0*/  ISETP.GT.AND P4, PT, R5, 0x58, PT ;  /* 0x000000580500780c */ /* 0x000fe40003f84270 */
[----:B------:R-:W-:-:S02]  /*2de0*/  FSEL R65, R65, -INF , P3 ;  /* 0xff80000041417808 */ /* 0x000fc40001800000 */
[----:B------:R-:W-:Y:S01]  /*2df0*/  FMNMX.FTZ R24, R43, R24, !PT ;  /* 0x000000182b187209 */ /* 0x000fe20007810000 */
[----:B------:R-:W-:Y:S01]  /*2e00*/  MUFU.EX2 R171, R171 ;  /* 0x000000ab00ab7308 */ /* 0x000fe20000000800 */
[----:B------:R-:W-:Y:S02]  /*2e10*/  ISETP.GT.AND P3, PT, R5, 0x59, PT ;  /* 0x000000590500780c */ /* 0x000fe40003f64270 */
[----:B----4-:R-:W-:Y:S02]  /*2e20*/  FSEL R47, R68, -INF , P4 ;  /* 0xff800000442f7808 */ /* 0x010fe40002000000 */
[----:B------:R-:W-:Y:S02]  /*2e30*/  FMNMX.FTZ R26, R65, R24, !PT ;  /* 0x00000018411a7209 */ /* 0x000fe40007810000 */
[----:B------:R-:W-:Y:S01]  /*2e40*/  ISETP.GT.AND P4, PT, R5, 0x60, PT ;  /* 0x000000600500780c */ /* 0x000fe20003f84270 */
[----:B------:R-:W-:Y:S01]  /*2e50*/  MUFU.EX2 R24, R7 ;  /* 0x0000000700187308 */ /* 0x000fe20000000800 */
[----:B------:R-:W-:-:S02]  /*2e60*/  FSEL R69, R69, -INF , P3 ;  /* 0xff80000045457808 */ /* 0x000fc40001800000 */
[----:B------:R-:W-:Y:S02]  /*2e70*/  FMNMX.FTZ R26, R47, R26, !PT ;  /* 0x0000001a2f1a7209 */ /* 0x000fe40007810000 */
[----:B------:R-:W-:Y:S02]  /*2e80*/  ISETP.GT.AND P3, PT, R5, 0x61, PT ;  /* 0x000000610500780c */ /* 0x000fe40003f64270 */
[----:B------:R-:W-:Y:S01]  /*2e90*/  FSEL R51, R72, -INF , P4 ;  /* 0xff80000048337808 */ /* 0x000fe20002000000 */
[----:B------:R-:W-:Y:S01]  /*2ea0*/  MUFU.EX2 R165, R165 ;  /* 0x000000a500a57308 */ /* 0x000fe20000000800 */
[----:B------:R-:W-:Y:S02]  /*2eb0*/  FMNMX.FTZ R26, R69, R26, !PT ;  /* 0x0000001a451a7209 */ /* 0x000fe40007810000 */
[----:B------:R-:W-:Y:S02]  /*2ec0*/  ISETP.GT.AND P4, PT, R5, 0x68, PT ;  /* 0x000000680500780c */ /* 0x000fe40003f84270 */
[----:B------:R-:W-:-:S02]  /*2ed0*/  FSEL R73, R73, -INF , P3 ;  /* 0xff80000049497808 */ /* 0x000fc40001800000 */
        /* <DEDUP_REMOVED lines=13> */
[----:B0-----:R-:W-:Y:S02]  /*2fb0*/  CS2R R96, SRZ ;  /* 0x0000000000607805 */ /* 0x001fe4000001ff00 */
        /* <DEDUP_REMOVED lines=12> */
[--C-:B------:R-:W-:Y:S02]  /*3080*/  FFMA.FTZ R30, R63, R0, -R42.reuse ;  /* 0x000000003f1e7223 */ /* 0x100fe4000001082a */
[----:B------:R-:W-:Y:S01]  /*3090*/  MUFU.EX2 R163, R163 ;  /* 0x000000a300a37308 */ /* 0x000fe20000000800 */
[----:B0-----:R-:W-:Y:S01]  /*30a0*/  CS2R R100, SRZ ;  /* 0x0000000000647805 */ /* 0x001fe2000001ff00 */
        /* <DEDUP_REMOVED lines=14> */
[----:B------:R-:W-:-:S06]  /*3190*/  FMUL.FTZ R40, R7, R0 ;  /* 0x0000000007287220 */ /* 0x000fcc0000410000 */
[----:B------:R-:W-:Y:S01]  /*31a0*/  MUFU.EX2 R44, R83 ;  /* 0x00000053002c7308 */ /* 0x000fe20000000800 */
[----:B------:R-:W-:-:S05]  /*31b0*/  FSEL R40, R40, RZ, P3 ;  /* 0x000000ff28287208 */ /* 0x000fca0001800000 */
        /* <DEDUP_REMOVED lines=13> */
[----:B------:R-:W4:Y:S01]  /*3290*/  MUFU.EX2 R3, R3 ;  /* 0x0000000300037308 */ /* 0x000f220000000800 */
        /* <DEDUP_REMOVED lines=8> */
[----:B--2---:R-:W-:Y:S01]  /*3320*/  FADD.FTZ R25, R177, R46 ;  /* 0x0000002eb1197221 */ /* 0x004fe20000010000 */
[-CC-:B------:R-:W-:Y:S01]  /*3330*/  FFMA.FTZ R57, R57, R0.reuse, -R40.reuse ;  /* 0x0000000039397223 */ /* 0x180fe20000010828 */
[-CC-:B------:R-:W-:Y:S01]  /*3340*/  FFMA.FTZ R39, R39, R0.reuse, -R40.reuse ;  /* 0x0000000027277223 */ /* 0x180fe20000010828 */
[-CC-:B------:R-:W-:Y:S01]  /*3350*/  FFMA.FTZ R61, R61, R0.reuse, -R40.reuse ;  /* 0x000000003d3d7223 */ /* 0x180fe20000010828 */
[----:B------:R-:W-:Y:S01]  /*3360*/  FADD.FTZ R46, R10, R25 ;  /* 0x000000190a2e7221 */ /* 0x000fe20000010000 */
[-CC-:B------:R-:W-:Y:S01]  /*3370*/  FFMA.FTZ R43, R43, R0.reuse, -R40.reuse ;  /* 0x000000002b2b7223 */ /* 0x180fe20000010828 */
[-C--:B------:R-:W-:Y:S01]  /*3380*/  FFMA.FTZ R65, R65, R0.reuse, -R40 ;  /* 0x0000000041417223 */ /* 0x080fe20000010828 */
[----:B------:R2:W3:Y:S01]  /*3390*/  MUFU.EX2 R182, R29 ;  /* 0x0000001d00b67308 */ /* 0x0004e20000000800 */
[----:B-----5:R-:W-:Y:S01]  /*33a0*/  FADD.FTZ R25, R179, R46 ;  /* 0x0000002eb3197221 */ /* 0x020fe20000010000 */
[----:B----4-:R-:W-:Y:S01]  /*33b0*/  FADD.FTZ R46, R3, R180 ;  /* 0x000000b4032e7221 */ /* 0x010fe20000010000 */
[-CC-:B------:R-:W-:Y:S01]  /*33c0*/  FFMA.FTZ R47, R47, R0.reuse, -R40.reuse ;  /* 0x000000002f2f7223 */ /* 0x180fe20000010828 */
[----:B------:R-:W-:Y:S01]  /*33d0*/  F2FP.F16.F32.PACK_AB R183, R8, R183 ;  /* 0x000000b708b7723e */ /* 0x000fe200000000ff */
[----:B------:R-:W-:Y:S01]  /*33e0*/  FADD.FTZ R48, R12, R25 ;  /* 0x000000190c307221 */ /* 0x000fe20000010000 */
[-CC-:B------:R-:W-:Y:S01]  /*33f0*/  FFMA.FTZ R69, R69, R0.reuse, -R40.reuse ;  /* 0x0000000045457223 */ /* 0x180fe20000010828 */
[-C--:B------:R-:W-:Y:S01]  /*3400*/  FFMA.FTZ R51, R51, R0.reuse, -R40 ;  /* 0x0000000033337223 */ /* 0x080fe20000010828 */
[----:B------:R-:W4:Y:S01]  /*3410*/  MUFU.EX2 R11, R11 ;  /* 0x0000000b000b7308 */ /* 0x000f220000000800 */
[----:B0-----:R-:W-:Y:S01]  /*3420*/  FADD.FTZ R25, R9, R46 ;  /* 0x0000002e09197221 */ /* 0x001fe20000010000 */
[----:B--2---:R-:W-:Y:S01]  /*3430*/  FADD.FTZ R29, R173, R48 ;  /* 0x00000030ad1d7221 */ /* 0x004fe20000010000 */
[-CC-:B------:R-:W-:Y:S01]  /*3440*/  FFMA.FTZ R73, R73, R0.reuse, -R40.reuse ;  /* 0x0000000049497223 */ /* 0x180fe20000010828 */
[-CC-:B------:R-:W-:Y:S01]  /*3450*/  FFMA.FTZ R55, R55, R0.reuse, -R40.reuse ;  /* 0x0000000037377223 */ /* 0x180fe20000010828 */
[-CC-:B------:R-:W-:Y:S01]  /*3460*/  FFMA.FTZ R77, R77, R0.reuse, -R40.reuse ;  /* 0x000000004d4d7223 */ /* 0x180fe20000010828 */
[----:B------:R-:W-:Y:S01]  /*3470*/  FADD.FTZ R46, R14, R29 ;  /* 0x0000001d0e2e7221 */ /* 0x000fe20000010000 */
[-C--:B------:R-:W-:Y:S01]  /*3480*/  FFMA.FTZ R59, R59, R0.reuse, -R40 ;  /* 0x000000003b3b7223 */ /* 0x080fe20000010828 */
[----:B------:R0:W2:Y:S01]  /*3490*/  MUFU.EX2 R176, R33 ;  /* 0x0000002100b07308 */ /* 0x0000a20000000800 */
[----:B---3--:R-:W-:Y:S01]  /*34a0*/  FADD.FTZ R2, R182, R25 ;  /* 0x00000019b6027221 */ /* 0x008fe20000010000 */
[----:B------:R-:W-:Y:S01]  /*34b0*/  FADD.FTZ R29, R175, R46 ;  /* 0x0000002eaf1d7221 */ /* 0x000fe20000010000 */
[----:B------:R-:W-:Y:S01]  /*34c0*/  FFMA.FTZ R81, R81, R0, -R40 ;  /* 0x0000000051517223 */ /* 0x000fe20000010828 */
[----:B------:R-:W-:-:S02]  /*34d0*/  F2FP.F16.F32.PACK_AB R177, R10, R177 ;  /* 0x000000b10ab1723e */ /* 0x000fc400000000ff */
[----:B------:R-:W-:Y:S01]  /*34e0*/  FADD.FTZ R46, R20, R29 ;  /* 0x0000001d142e7221 */ /* 0x000fe20000010000 */
[----:B------:R-:W-:Y:S01]  /*34f0*/  F2FP.F16.F32.PACK_AB R180, R180, R3 ;  /* 0x00000003b4b4723e */ /* 0x000fe200000000ff */
[----:B------:R-:W3:Y:S01]  /*3500*/  MUFU.EX2 R13, R13 ;  /* 0x0000000d000d7308 */ /* 0x000ee20000000800 */
[----:B----4-:R-:W-:Y:S01]  /*3510*/  FADD.FTZ R25, R11, R2 ;  /* 0x000000020b197221 */ /* 0x010fe20000010000 */
[----:B------:R-:W-:Y:S01]  /*3520*/  FADD.FTZ R29, R169, R46 ;  /* 0x0000002ea91d7221 */ /* 0x000fe20000010000 */
[----:B0-----:R-:W-:Y:S01]  /*3530*/  IMAD.MOV.U32 R33, RZ, RZ, R18 ;  /* 0x000000ffff217224 */ /* 0x001fe200078e0012 */
[----:B------:R-:W-:Y:S02]  /*3540*/  F2FP.F16.F32.PACK_AB R182, R182, R9 ;  /* 0x00000009b6b6723e */ /* 0x000fe400000000ff */
[----:B------:R-:W-:Y:S01]  /*3550*/  FADD.FTZ R46, R24, R29 ;  /* 0x0000001d182e7221 */ /* 0x000fe20000010000 */
[----:B------:R-:W-:Y:S01]  /*3560*/  F2FP.F16.F32.PACK_AB R179, R12, R179 ;  /* 0x000000b30cb3723e */ /* 0x000fe200000000ff */
[----:B------:R0:W4:Y:S01]  /*3570*/  MUFU.EX2 R178, R37 ;  /* 0x0000002500b27308 */ /* 0x0001220000000800 */
[C---:B--2---:R-:W-:Y:S01]  /*3580*/  FADD.FTZ R2, R176.reuse, R25 ;  /* 0x00000019b0027221 */ /* 0x044fe20000010000 */
[----:B------:R-:W-:Y:S01]  /*3590*/  FADD.FTZ R29, R171, R46 ;  /* 0x0000002eab1d7221 */ /* 0x000fe20000010000 */
[----:B------:R-:W-:Y:S01]  /*35a0*/  F2FP.F16.F32.PACK_AB R176, R176, R11 ;  /* 0x0000000bb0b0723e */ /* 0x000fe200000000ff */
[----:B------:R-:W-:Y:S01]  /*35b0*/  VIADD R11, R88, 0xfffffffe ;  /* 0xfffffffe580b7836 */ /* 0x000fe20000000000 */
[----:B------:R-:W-:Y:S01]  /*35c0*/  F2FP.F16.F32.PACK_AB R173, R14, R173 ;  /* 0x000000ad0ead723e */ /* 0x000fe200000000ff */
[----:B------:R-:W-:Y:S01]  /*35d0*/  FADD.FTZ R46, R26, R29 ;  /* 0x0000001d1a2e7221 */ /* 0x000fe20000010000 */
[----:B------:R-:W-:Y:S01]  /*35e0*/  F2FP.F16.F32.PACK_AB R175, R20, R175 ;  /* 0x000000af14af723e */ /* 0x000fe200000000ff */
[----:B------:R-:W2:Y:S01]  /*35f0*/  MUFU.EX2 R15, R15 ;  /* 0x0000000f000f7308 */ /* 0x000ea20000000800 */
[----:B---3--:R-:W-:Y:S01]  /*3600*/  FADD.FTZ R25, R13, R2 ;  /* 0x000000020d197221 */ /* 0x008fe20000010000 */
[----:B------:R-:W-:Y:S01]  /*3610*/  FADD.FTZ R29, R165, R46 ;  /* 0x0000002ea51d7221 */ /* 0x000fe20000010000 */
[----:B0-----:R-:W0:Y:S01]  /*3620*/  @P2 LDC R37, c[0x0][0x44c] ;  /* 0x00011300ff252b82 */ /* 0x001e220000000800 */
[----:B------:R-:W-:-:S02]  /*3630*/  F2FP.F16.F32.PACK_AB R169, R24, R169 ;  /* 0x000000a918a9723e */ /* 0x000fc400000000ff */
[----:B------:R-:W-:Y:S01]  /*3640*/  CS2R R88, SRZ ;  /* 0x0000000000587805 */ /* 0x000fe2000001ff00 */
[----:B------:R-:W-:Y:S01]  /*3650*/  FADD.FTZ R46, R28, R29 ;  /* 0x0000001d1c2e7221 */ /* 0x000fe20000010000 */
[----:B------:R-:W-:Y:S01]  /*3660*/  F2FP.F16.F32.PACK_AB R171, R26, R171 ;  /* 0x000000ab1aab723e */ /* 0x000fe200000000ff */
[----:B------:R-:W3:Y:S01]  /*3670*/  MUFU.EX2 R172, R41 ;  /* 0x0000002900ac7308 */ /* 0x000ee20000000800 */
[----:B----4-:R-:W-:Y:S01]  /*3680*/  FADD.FTZ R2, R178, R25 ;  /* 0x00000019b2027221 */ /* 0x010fe20000010000 */
[----:B------:R-:W-:Y:S01]  /*3690*/  FADD.FTZ R29, R167, R46 ;  /* 0x0000002ea71d7221 */ /* 0x000fe20000010000 */
[----:B------:R-:W-:Y:S02]  /*36a0*/  F2FP.F16.F32.PACK_AB R165, R28, R165 ;  /* 0x000000a51ca5723e */ /* 0x000fe400000000ff */
[C---:B------:R-:W-:Y:S01]  /*36b0*/  F2FP.F16.F32.PACK_AB R167, R30.reuse, R167 ;  /* 0x000000a71ea7723e */ /* 0x040fe200000000ff */
[----:B------:R-:W-:Y:S01]  /*36c0*/  FADD.FTZ R48, R30, R29 ;  /* 0x0000001d1e307221 */ /* 0x000fe20000010000 */
[----:B------:R-:W-:Y:S01]  /*36d0*/  F2FP.F16.F32.PACK_AB R178, R178, R13 ;  /* 0x0000000db2b2723e */ /* 0x000fe200000000ff */
[----:B------:R-:W4:Y:S01]  /*36e0*/  MUFU.EX2 R21, R21 ;  /* 0x0000001500157308 */ /* 0x000f220000000800 */
[----:B--2---:R-:W-:-:S07]  /*36f0*/  FADD.FTZ R25, R15, R2 ;  /* 0x000000020f197221 */ /* 0x004fce0000010000 */
[----:B------:R-:W2:Y:S01]  /*3700*/  MUFU.EX2 R174, R45 ;  /* 0x0000002d00ae7308 */ /* 0x000ea20000000800 */
[C---:B---3--:R-:W-:Y:S01]  /*3710*/  FADD.FTZ R2, R172.reuse, R25 ;  /* 0x00000019ac027221 */ /* 0x048fe20000010000 */
[----:B------:R-:W-:Y:S01]  /*3720*/  F2FP.F16.F32.PACK_AB R172, R172, R15 ;  /* 0x0000000facac723e */ /* 0x000fe200000000ff */
[----:B0-----:R-:W-:-:S05]  /*3730*/  @P2 IMAD.HI.U32 R37, R18, R37, RZ ;  /* 0x0000002512252227 */ /* 0x001fca00078e00ff */
[----:B------:R-:W0:Y:S01]  /*3740*/  MUFU.EX2 R27, R27 ;  /* 0x0000001b001b7308 */ /* 0x000e220000000800 */
[----:B----4-:R-:W-:Y:S01]  /*3750*/  FADD.FTZ R25, R21, R2 ;  /* 0x0000000215197221 */ /* 0x010fe20000010000 */
[----:B-1----:R-:W-:-:S04]  /*3760*/  @P2 SHF.R.U32.HI R33, RZ, R50, R37 ;  /* 0x00000032ff212219 */ /* 0x002fc80000011625 */
[----:B------:R-:W-:Y:S02]  /*3770*/  IADD3 R33, R33, R16, -R17 ;  /* 0x0000001021217210 */ /* 0x000fe40007ffe811 */
[----:B------:R-:W1:Y:S01]  /*3780*/  MUFU.EX2 R168, R49 ;  /* 0x0000003100a87308 */ /* 0x000e620000000800 */
[C---:B--2---:R-:W-:Y:S01]  /*3790*/  FADD.FTZ R2, R174.reuse, R25 ;  /* 0x00000019ae027221 */ /* 0x044fe20000010000 */
[----:B------:R-:W-:Y:S02]  /*37a0*/  SHF.R.S32.HI R50, RZ, 0x1f, R33 ;  /* 0x0000001fff327819 */ /* 0x000fe40000011421 */
[----:B------:R-:W-:Y:S02]  /*37b0*/  F2FP.F16.F32.PACK_AB R174, R174, R21 ;  /* 0x00000015aeae723e */ /* 0x000fe400000000ff */
[----:B------:R-:W-:Y:S02]  /*37c0*/  LEA.HI R50, R50, R33, RZ, 0x7 ;  /* 0x0000002132327211 */ /* 0x000fe400078f38ff */
[----:B------:R-:W2:Y:S01]  /*37d0*/  MUFU.EX2 R31, R31 ;  /* 0x0000001f001f7308 */ /* 0x000ea20000000800 */
[----:B0-----:R-:W-:Y:S01]  /*37e0*/  FADD.FTZ R25, R27, R2 ;  /* 0x000000021b197221 */ /* 0x001fe20000010000 */
[-C--:B------:R-:W-:Y:S01]  /*37f0*/  FFMA.FTZ R2, R5, R0.reuse, -R40 ;  /* 0x0000000005027223 */ /* 0x080fe20000010828 */
[----:B------:R-:W-:Y:S01]  /*3800*/  SHF.R.S32.HI R10, RZ, 0x7, R50 ;  /* 0x00000007ff0a7819 */ /* 0x000fe20000011432 */
[----:B------:R-:W-:-:S03]  /*3810*/  FFMA.FTZ R40, R85, R0, -R40 ;  /* 0x0000000055287223 */ /* 0x000fc60000010828 */
[----:B------:R-:W-:Y:S01]  /*3820*/  VIMNMX R10, RZ, R10, !PT ;  /* 0x0000000aff0a7248 */ /* 0x000fe20007fe0100 */
[----:B------:R-:W0:Y:S01]  /*3830*/  MUFU.EX2 R170, R53 ;  /* 0x0000003500aa7308 */ /* 0x000e220000000800 */
[----:B-1----:R-:W-:Y:S01]  /*3840*/  FADD.FTZ R46, R168, R25 ;  /* 0x00000019a82e7221 */ /* 0x002fe20000010000 */
[----:B------:R-:W-:Y:S01]  /*3850*/  FADD.FTZ R25, R161, R48 ;  /* 0x00000030a1197221 */ /* 0x000fe20000010000 */
[----:B------:R-:W-:Y:S02]  /*3860*/  ISETP.GE.AND P3, PT, R11, R10, PT ;  /* 0x0000000a0b00720c */ /* 0x000fe40003f66270 */
[C---:B------:R-:W-:Y:S01]  /*3870*/  F2FP.F16.F32.PACK_AB R161, R32.reuse, R161 ;  /* 0x000000a120a1723e */ /* 0x040fe200000000ff */
[----:B------:R-:W-:Y:S01]  /*3880*/  FADD.FTZ R48, R32, R25 ;  /* 0x0000001920307221 */ /* 0x000fe20000010000 */
[----:B------:R-:W-:Y:S01]  /*3890*/  F2FP.F16.F32.PACK_AB R168, R168, R27 ;  /* 0x0000001ba8a8723e */ /* 0x000fe200000000ff */
[----:B------:R-:W1:Y:S01]  /*38a0*/  MUFU.EX2 R35, R35 ;  /* 0x0000002300237308 */ /* 0x000e620000000800 */
[----:B--2---:R-:W-:Y:S01]  /*38b0*/  FADD.FTZ R5, R31, R46 ;  /* 0x0000002e1f057221 */ /* 0x004fe20000010000 */
[----:B------:R-:W-:Y:S01]  /*38c0*/  FADD.FTZ R25, R163, R48 ;  /* 0x00000030a3197221 */ /* 0x000fe20000010000 */
[----:B------:R-:W-:-:S03]  /*38d0*/  F2FP.F16.F32.PACK_AB R163, R34, R163 ;  /* 0x000000a322a3723e */ /* 0x000fc600000000ff */
[----:B------:R-:W-:Y:S02]  /*38e0*/  FADD.FTZ R8, R34, R25 ;  /* 0x0000001922087221 */ /* 0x000fe40000010000 */
        /* <DEDUP_REMOVED lines=51> */
[----:B------:R-:W-:-:S03]  /*3c20*/  F2FP.F16.F32.PACK_AB R152, R152, R59 ;  /* 0x0000003b9898723e */ /* 0x000fc600000000ff */
[----:B--2---:R-:W-:-:S04]  /*3c30*/  FADD.FTZ R6, R2, R9 ;  /* 0x0000000902067221 */ /* 0x004fc80000010000 */
        /* <DEDUP_REMOVED lines=9> */
[----:B------:R-:W-:Y:S02]  /*3cd0*/  IMAD.MOV.U32 R2, RZ, RZ, 0x3f800000 ;  /* 0x3f800000ff027424 */ /* 0x000fe400078e00ff */
[----:B------:R-:W-:-:S07]  /*3ce0*/  IMAD.MOV.U32 R151, RZ, RZ, RZ ;  /* 0x000000ffff977224 */ /* 0x000fce00078e00ff */
.L_x_2470:
[----:B------:R-:W-:-:S04]  /*3cf0*/  UIADD3 UR6, UR59, 0x1, URZ ;  /* 0x000000013b067890 */ /* 0x000fc8000fffe03f */
[----:B------:R-:W-:-:S04]  /*3d00*/  UISETP.NE.AND UP0, UPT, UR6, 0x2, UPT ;  /* 0x000000020600788c */ /* 0x000fc8000bf05270 */
[----:B------:R-:W-:Y:S02]  /*3d10*/  USEL UR38, URZ, 0x1, UP0 ;  /* 0x000000013f267887 */ /* 0x000fe40008000000 */
[----:B------:R-:W-:Y:S02]  /*3d20*/  USEL UR36, UR6, URZ, UP0 ;  /* 0x0000003f06247287 */ /* 0x000fe40008000000 */
[----:B------:R-:W-:Y:S01]  /*3d30*/  ULOP3.LUT UR38, UR60, UR38, URZ, 0x3c, !UPT ;  /* 0x000000263c267292 */ /* 0x000fe2000f8e3c3f */
[----:B------:R-:W-:Y:S11]  /*3d40*/  @!P0 BRA `(.L_x_2462) ;  /* 0x0000000000048947 */ /* 0x000ff60003800000 */
[----:B------:R-:W-:Y:S01]  /*3d50*/  BPT.TRAP 0x1 ;  /* 0x000000040000795c */ /* 0x000fe20000300000 */
.L_x_2462:
[----:B------:R-:W-:Y:S01]  /*3d60*/  ULEA UR58, UR36, UR37, 0x3 ;  /* 0x00000025243a7291 */ /* 0x000fe2000f8e183f */
[----:B------:R-:W-:-:S05]  /*3d70*/  IMAD.U32 R0, RZ, RZ, UR38 ;  /* 0x00000026ff007e24 */ /* 0x000fca000f8e00ff */
[----:B------:R-:W-:-:S04]  /*3d80*/  SHF.L.U32 R0, R0, 0x1f, RZ ;  /* 0x0000001f00007819 */ /* 0x000fc800000006ff */
[----:B------:R0:W1:Y:S01]  /*3d90*/  SYNCS.PHASECHK.TRANS64.TRYWAIT P3, [UR58+0x34830], R0 ;  /* 0x03483000ff0075a7 */ /* 0x000062000806017a */
[----:B------:R-:W-:Y:S05]  /*3da0*/  @!P0 BRA `(.L_x_2463) ;  /* 0x0000000000048947 */ /* 0x000fea0003800000 */
[----:B------:R-:W-:Y:S01]  /*3db0*/  BPT.TRAP 0x1 ;  /* 0x000000040000795c */ /* 0x000fe20000300000 */
.L_x_2463:
[----:B-1----:R-:W-:Y:S05]  /*3dc0*/  @P3 BRA `(.L_x_2464) ;  /* 0x0000000000083947 */ /* 0x002fea0003800000 */
[----:B------:R-:W1:Y:S02]  /*3dd0*/  SYNCS.PHASECHK.TRANS64.TRYWAIT P3, [UR58+0x34830], R0 ;  /* 0x03483000ff0075a7 */ /* 0x000e64000806017a */
[----:B-1----:R-:W-:Y:S05]  /*3de0*/  @!P3 BRA `(.L_x_2465) ;  /* 0x000000dc0044b947 */ /* 0x002fea0003800000 */
.L_x_2464:
[----:B------:R-:W-:Y:S01]  /*3df0*/  UIMAD UR54, UR36, 0xc00, UR39 ;  /* 0x00000c00243678a4 */ /* 0x000fe2000f8e0227 */
[----:B------:R-:W-:Y:S01]  /*3e00*/  WARPGROUP.ARRIVE ;  /* 0x00000000000079c5 */ /* 0x000fe20000000000 */
[----:B------:R-:W-:Y:S01]  /*3e10*/  UMOV UR55, 0x40000040 ;  /* 0x4000004000377882 */ /* 0x000fe20000000000 */
[----:B------:R-:W-:Y:S01]  /*3e20*/  UMOV UR7, 0x40000040 ;  /* 0x4000004000077882 */ /* 0x000fe20000000000 */
[----:B------:R-:W-:Y:S01]  /*3e30*/  UIADD3 UR6, UR54, 0x2, URZ ;  /* 0x0000000236067890 */ /* 0x000fe2000fffe03f */
[-C--:B------:R-:W-:Y:S01]  /*3e40*/  FMUL.FTZ R88, R88, R3.reuse ;  /* 0x0000000358587220 */ /* 0x080fe20000410000 */
[----:B------:R-:W-:Y:S01]  /*3e50*/  UIADD3 UR10, UR54, 0x4, URZ ;  /* 0x00000004360a7890 */ /* 0x000fe2000fffe03f */
[-C--:B------:R-:W-:Y:S01]  /*3e60*/  FMUL.FTZ R89, R89, R3.reuse ;  /* 0x0000000359597220 */ /* 0x080fe20000410000 */
[----:B------:R-:W-:Y:S01]  /*3e70*/  UMOV UR11, 0x40000040 ;  /* 0x40000040000b7882 */ /* 0x000fe20000000000 */
[----:B------:R-:W-:Y:S01]  /*3e80*/  HGMMA.64x128x16.F32 R24, gdesc[UR52], RZ, !UPT, gsb0 ;  /* 0x01e00000341879f0 */ /* 0x000fe2000c0008ff */
        /* <DEDUP_REMOVED lines=116> */
.L_x_2466:
[----:B------:R-:W-:Y:S01]  /*45d0*/  ULEA UR7, UR59, UR37, 0x3 ;  /* 0x000000253b077291 */ /* 0x000fe2000f8e183f */
[----:B01----:R-:W-:-:S05]  /*45e0*/  IMAD.U32 R0, RZ, RZ, UR60 ;  /* 0x0000003cff007e24 */ /* 0x003fca000f8e00ff */
[----:B------:R-:W-:-:S04]  /*45f0*/  SHF.L.U32 R0, R0, 0x1f, RZ ;  /* 0x0000001f00007819 */ /* 0x000fc800000006ff */
[----:B------:R0:W1:Y:S01]  /*4600*/  SYNCS.PHASECHK.TRANS64.TRYWAIT P3, [UR7+0x34850], R0 ;  /* 0x03485000ff0075a7 */ /* 0x0000620008060147 */
[----:B------:R-:W-:Y:S05]  /*4610*/  @!P0 BRA `(.L_x_2467) ;  /* 0x0000000000048947 */ /* 0x000fea0003800000 */
[----:B------:R-:W-:Y:S01]  /*4620*/  BPT.TRAP 0x1 ;  /* 0x000000040000795c */ /* 0x000fe20000300000 */
.L_x_2467:
[----:B-1----:R-:W-:Y:S05]  /*4630*/  @P3 BRA `(.L_x_2468) ;  /* 0x0000000000083947 */ /* 0x002fea0003800000 */
[----:B------:R-:W1:Y:S02]  /*4640*/  SYNCS.PHASECHK.TRANS64.TRYWAIT P3, [UR7+0x34850], R0 ;  /* 0x03485000ff0075a7 */ /* 0x000e640008060147 */
[----:B-1----:R-:W-:Y:S05]  /*4650*/  @!P3 BRA `(.L_x_2469) ;  /* 0x000000d40040b947 */ /* 0x002fea0003800000 */
.L_x_2468:
[----:B------:R-:W-:Y:S01]  /*4660*/  UIADD3 UR6, UR37, 0x400, URZ ;  /* 0x0000040025067890 */ /* 0x000fe2000fffe03f */
[----:B------:R-:W-:Y:S01]  /*4670*/  WARPGROUP.ARRIVE ;  /* 0x00000000000079c5 */ /* 0x000fe20000000000 */
[----:B------:R-:W-:Y:S01]  /*4680*/  UMOV UR11, 0x40000040 ;  /* 0x40000040000b7882 */ /* 0x000fe20000000000 */
[----:B-1----:R-:W1:Y:S01]  /*4690*/  @P2 LDC R3, c[0x0][0x44c] ;  /* 0x00011300ff032b82 */ /* 0x002e620000000800 */
[----:B------:R-:W-:Y:S01]  /*46a0*/  USHF.R.U32.HI UR6, URZ, 0x4, UR6 ;  /* 0x000000043f067899 */ /* 0x000fe20008011606 */
[----:B------:R-:W-:Y:S01]  /*46b0*/  IMAD.IADD R2, R184, 0x1, R18 ;  /* 0x00000001b8027824 */ /* 0x000fe200078e0212 */
[----:B------:R-:W-:Y:S02]  /*46c0*/  UMOV UR60, UR38 ;  /* 0x00000026003c7c82 */ /* 0x000fe40008000000 */
[----:B------:R-:W-:-:S03]  /*46d0*/  ULOP3.LUT UR6, UR6, 0x3fff, URZ, 0xc0, !UPT ;  /* 0x00003fff06067892 */ /* 0x000fc6000f8ec03f */
[----:B0-----:R-:W0:Y:S01]  /*46e0*/  @P2 LDC R0, c[0x0][0x450] ;  /* 0x00011400ff002b82 */ /* 0x001e220000000800 */
[----:B------:R-:W-:-:S04]  /*46f0*/  ULOP3.LUT UR6, UR6, 0x4000000, URZ, 0xfc, !UPT ;  /* 0x0400000006067892 */ /* 0x000fc8000f8efc3f */
[----:B------:R-:W-:-:S03]  /*4700*/  ULEA UR6, UR59, UR6, 0xb ;  /* 0x000000063b067291 */ /* 0x000fc6000f8e583f */
[----:B------:R-:W-:-:S04]  /*4710*/  UMOV UR59, UR36 ;  /* 0x00000024003b7c82 */ /* 0x000fc80008000000 */
[----:B------:R-:W-:Y:S02]  /*4720*/  UMOV UR10, UR6 ;  /* 0x00000006000a7c82 */ /* 0x000fe40008000000 */
[----:B------:R-:W-:Y:S01]  /*4730*/  HGMMA.64x128x16.F32 R88, R180, gdesc[UR8].tnspB, R88, gsb0 ;  /* 0x41e00008b4587df0 */ /* 0x000fe20008000858 */
[----:B------:R-:W-:Y:S01]  /*4740*/  UIADD3 UR10, UR6, 0x80, URZ ;  /* 0x00000080060a7890 */ /* 0x000fe2000fffe03f */
[----:B-1----:R-:W-:Y:S01]  /*4750*/  @P2 IMAD.HI.U32 R3, R2, R3, RZ ;  /* 0x0000000302032227 */ /* 0x002fe200078e00ff */
[----:B------:R-:W-:-:S04]  /*4760*/  UMOV UR11, 0x40000040 ;  /* 0x40000040000b7882 */ /* 0x000fc80000000000 */
[----:B0-----:R-:W-:Y:S01]  /*4770*/  @P2 SHF.R.U32.HI R2, RZ, R0, R3 ;  /* 0x00000000ff022219 */ /* 0x001fe20000011603 */
[----:B------:R-:W-:-:S04]  /*4780*/  IMAD.MOV.U32 R0, RZ, RZ, -0x80 ;  /* 0xffffff80ff007424 */ /* 0x000fc800078e00ff */
[----:B------:R-:W0:Y:S01]  /*4790*/  SHFL.IDX PT, R3, R2, 0x1, 0x1c1f ;  /* 0x003c1f0002037f89 */ /* 0x000e2200000e0000 */
[----:B------:R-:W-:-:S04]  /*47a0*/  IMAD R0, R11, R0, 0x1 ;  /* 0x000000010b007424 */ /* 0x000fc800078e0200 */
[----:B------:R-:W-:-:S05]  /*47b0*/  IMAD R0, R23, -0x2, R0 ;  /* 0xfffffffe17007824 */ /* 0x000fca00078e0200 */
[----:B------:R-:W-:-:S05]  /*47c0*/  IADD3 R12, -R17, R0, R16 ;  /* 0x00000000110c7210 */ /* 0x000fca0007ffe110 */
[----:B0-----:R-:W-:-:S05]  /*47d0*/  IMAD.IADD R0, R12, 0x1, R3 ;  /* 0x000000010c007824 */ /* 0x001fca00078e0203 */
        /* <DEDUP_REMOVED lines=65> */
[----:B------:R-:W-:Y:S01]  /*4bf0*/  FMNMX.FTZ R4, R51, R4, !PT ;  /* 0x0000000433047209 */ /* 0x000fe20007810000 */
[----:B------:R-:W-:Y:S01]  /*4c00*/  UMOV UR7, 0x40000040 ;  /* 0x4000004000077882 */ /* 0x000fe20000000000 */
        /* <DEDUP_REMOVED lines=57> */
[----:B------:R-:W-:Y:S01]  /*4fa0*/  UMOV UR11, 0x40000040 ;  /* 0x40000040000b7882 */ /* 0x000fe20000000000 */
[----:B------:R-:W-:Y:S01]  /*4fb0*/  UIADD3 UR6, UR6, 0x380, URZ ;  /* 0x0000038006067890 */ /* 0x000fe2000fffe03f */
[----:B-1----:R-:W-:-:S02]  /*4fc0*/  FMNMX.FTZ R20, R14, R165, !PT ;  /* 0x000000a50e147209 */ /* 0x002fc40007810000 */
[----:B------:R-:W1:Y:S04]  /*4fd0*/  SHFL.IDX PT, R165, R2, RZ, 0x1c1f ;  /* 0x001c1fff02a57589 */ /* 0x000e6800000e0000 */
[----:B------:R-:W2:Y:S01]  /*4fe0*/  SHFL.BFLY PT, R167, R20, 0x1, 0x1f ;  /* 0x0c201f0014a77f89 */ /* 0x000ea200000e0000 */
[----:B-1----:R-:W-:Y:S01]  /*4ff0*/  IMAD.IADD R30, R12, 0x1, R165 ;  /* 0x000000010c1e7824 */ /* 0x002fe200078e02a5 */
[----:B--2---:R-:W-:-:S04]  /*5000*/  FMNMX.FTZ R4, R20, R167, !PT ;  /* 0x000000a714047209 */ /* 0x004fc80007810000 */
[C---:B------:R-:W-:Y:S02]  /*5010*/  ISETP.GT.AND P4, PT, R30.reuse, RZ, PT ;  /* 0x000000ff1e00720c */ /* 0x040fe40003f84270 */
[----:B------:R-:W-:Y:S01]  /*5020*/  ISETP.GT.AND P5, PT, R30, 0x1, PT ;  /* 0x000000011e00780c */ /* 0x000fe20003fa4270 */
[----:B0-----:R-:W-:Y:S01]  /*5030*/  FMUL.FTZ R26, R4, R0 ;  /* 0x00000000041a7220 */ /* 0x001fe20000410000 */
        /* <DEDUP_REMOVED lines=8> */
[----:B------:R-:W-:Y:S02]  /*50c0*/  FSETP.NEU.FTZ.AND P3, PT, R4, -INF , PT ;  /* 0xff8000000400780b */ /* 0x000fe40003f7d000 */
[----:B------:R-:W-:-:S02]  /*50d0*/  FSEL R33, R33, -INF , P5 ;  /* 0xff80000021217808 */ /* 0x000fc40002800000 */
[----:B------:R-:W-:Y:S02]  /*50e0*/  ISETP.GT.AND P5, PT, R30, 0x19, PT ;  /* 0x000000191e00780c */ /* 0x000fe40003fa4270 */
[----:B------:R-:W-:Y:S02]  /*50f0*/  FSEL R12, R26, RZ, P3 ;  /* 0x000000ff1a0c7208 */ /* 0x000fe40001800000 */
[----:B------:R-:W-:Y:S02]  /*5100*/  FSEL R37, R37, -INF , P5 ;  /* 0xff80000025257808 */ /* 0x000fe40002800000 */
[C---:B------:R-:W-:Y:S01]  /*5110*/  ISETP.GT.AND P5, PT, R30.reuse, 0x21, PT ;  /* 0x000000211e00780c */ /* 0x040fe20003fa4270 */
[-CC-:B------:R-:W-:Y:S01]  /*5120*/  FFMA.FTZ R201, R201, R0.reuse, -R12.reuse ;  /* 0x00000000c9c97223 */ /* 0x180fe2000001080c */
[-CC-:B------:R-:W-:Y:S01]  /*5130*/  FFMA.FTZ R14, R203, R0.reuse, -R12.reuse ;  /* 0x00000000cb0e7223 */ /* 0x180fe2000001080c */
[-CC-:B------:R-:W-:Y:S01]  /*5140*/  FFMA.FTZ R34, R171, R0.reuse, -R12.reuse ;  /* 0x00000000ab227223 */ /* 0x180fe2000001080c */
[----:B------:R-:W-:Y:S01]  /*5150*/  FSEL R41, R41, -INF , P5 ;  /* 0xff80000029297808 */ /* 0x000fe20002800000 */
[-CC-:B------:R-:W-:Y:S01]  /*5160*/  FFMA.FTZ R175, R175, R0.reuse, -R12.reuse ;  /* 0x00000000afaf7223 */ /* 0x180fe2000001080c */
[----:B------:R-:W-:Y:S01]  /*5170*/  ISETP.GT.AND P5, PT, R30, 0x29, PT ;  /* 0x000000291e00780c */ /* 0x000fe20003fa4270 */
[-CC-:B------:R-:W-:Y:S01]  /*5180*/  FFMA.FTZ R38, R3, R0.reuse, -R12.reuse ;  /* 0x0000000003267223 */ /* 0x180fe2000001080c */
[----:B------:R-:W-:Y:S01]  /*5190*/  FSEL R3, R4, RZ, P3 ;  /* 0x000000ff04037208 */ /* 0x000fe20001800000 */
[-CC-:B------:R-:W-:Y:S01]  /*51a0*/  FFMA.FTZ R181, R181, R0.reuse, -R12.reuse ;  /* 0x00000000b5b57223 */ /* 0x180fe2000001080c */
[----:B------:R-:W-:Y:S01]  /*51b0*/  FSEL R45, R45, -INF , P5 ;  /* 0xff8000002d2d7808 */ /* 0x000fe20002800000 */
[-C--:B------:R-:W-:Y:S01]  /*51c0*/  FFMA.FTZ R183, R183, R0.reuse, -R12 ;  /* 0x00000000b7b77223 */ /* 0x080fe2000001080c */
[C---:B------:R-:W-:Y:S01]  /*51d0*/  ISETP.GT.AND P5, PT, R30.reuse, 0x31, PT ;  /* 0x000000311e00780c */ /* 0x040fe20003fa4270 */
[----:B------:R-:W-:Y:S01]  /*51e0*/  FADD.FTZ R3, -R3, R8 ;  /* 0x0000000803037221 */ /* 0x000fe20000010100 */
[----:B------:R-:W-:Y:S01]  /*51f0*/  IMAD.U32 R8, RZ, RZ, UR58 ;  /* 0x0000003aff087e24 */ /* 0x000fe2000f8e00ff */
[----:B------:R-:W-:Y:S01]  /*5200*/  MUFU.EX2 R181, R181 ;  /* 0x000000b500b57308 */ /* 0x000fe20000000800 */
[----:B------:R-:W-:Y:S01]  /*5210*/  FSEL R49, R49, -INF , P5 ;  /* 0xff80000031317808 */ /* 0x000fe20002800000 */
[----:B------:R-:W-:Y:S01]  /*5220*/  FFMA.FTZ R177, R177, R0, -R12 ;  /* 0x00000000b1b17223 */ /* 0x000fe2000001080c */
[----:B------:R-:W-:Y:S01]  /*5230*/  ISETP.GT.AND P5, PT, R30, 0x39, PT ;  /* 0x000000391e00780c */ /* 0x000fe20003fa4270 */
[----:B------:R-:W-:-:S02]  /*5240*/  @!P1 VIADD R8, R8, 0x34840 ;  /* 0x0003484008089836 */ /* 0x000fc40000000000 */
[-CC-:B------:R-:W-:Y:S01]  /*5250*/  FFMA.FTZ R179, R179, R0.reuse, -R12.reuse ;  /* 0x00000000b3b37223 */ /* 0x180fe2000001080c */
[-CC-:B------:R-:W-:Y:S01]  /*5260*/  FFMA.FTZ R173, R173, R0.reuse, -R12.reuse ;  /* 0x00000000adad7223 */ /* 0x180fe2000001080c */
[----:B------:R-:W-:Y:S01]  /*5270*/  FSEL R53, R53, -INF , P5 ;  /* 0xff80000035357808 */ /* 0x000fe20002800000 */
[----:B------:R-:W-:Y:S01]  /*5280*/  MUFU.EX2 R14, R14 ;  /* 0x0000000e000e7308 */ /* 0x000fe20000000800 */
[C---:B------:R-:W-:Y:S01]  /*5290*/  ISETP.GT.AND P5, PT, R30.reuse, 0x41, PT ;  /* 0x000000411e00780c */ /* 0x040fe20003fa4270 */
[-C--:B------:R-:W-:Y:S01]  /*52a0*/  FFMA.FTZ R51, R51, R0.reuse, -R12 ;  /* 0x0000000033337223 */ /* 0x080fe2000001080c */
[----:B------:R-:W-:Y:S01]  /*52b0*/  @!P1 PRMT R8, RZ, 0x654, R8 ;  /* 0x00000654ff089816 */ /* 0x000fe20000000008 */
        /* <DEDUP_REMOVED lines=9> */
[C---:B------:R-:W-:Y:S01]  /*5350*/  ISETP.GT.AND P5, PT, R30.reuse, 0x51, PT ;  /* 0x000000511e00780c */ /* 0x040fe20003fa4270 */
[-CC-:B------:R-:W-:Y:S01]  /*5360*/  FFMA.FTZ R31, R31, R0.reuse, -R12.reuse ;  /* 0x000000001f1f7223 */ /* 0x180fe2000001080c */
[-CC-:B------:R-:W-:Y:S01]  /*5370*/  FFMA.FTZ R46, R79, R0.reuse, -R12.reuse ;  /* 0x000000004f2e7223 */ /* 0x180fe2000001080c */
[----:B------:R-:W-:Y:S01]  /*5380*/  MUFU.EX2 R177, R177 ;  /* 0x000000b100b17308 */ /* 0x000fe20000000800 */
[----:B------:R-:W-:Y:S01]  /*5390*/  FSEL R65, R65, -INF , P5 ;  /* 0xff80000041417808 */ /* 0x000fe20002800000 */
[-CC-:B------:R-:W-:Y:S01]  /*53a0*/  FFMA.FTZ R35, R35, R0.reuse, -R12.reuse ;  /* 0x0000000023237223 */ /* 0x180fe2000001080c */
[C---:B------:R-:W-:Y:S01]  /*53b0*/  ISETP.GT.AND P5, PT, R30.reuse, 0x59, PT ;  /* 0x000000591e00780c */ /* 0x040fe20003fa4270 */
[----:B------:R-:W-:Y:S01]  /*53c0*/  FFMA.FTZ R39, R39, R0, -R12 ;  /* 0x0000000027277223 */ /* 0x000fe2000001080c */
[C---:B------:R-:W-:Y:S01]  /*53d0*/  ISETP.GT.AND P3, PT, R11.reuse, R10, PT ;  /* 0x0000000a0b00720c */ /* 0x040fe20003f64270 */
[----:B------:R-:W-:Y:S01]  /*53e0*/  VIADD R11, R11, 0xffffffff ;  /* 0xffffffff0b0b7836 */ /* 0x000fe20000000000 */
[----:B------:R-:W-:Y:S01]  /*53f0*/  FSEL R69, R69, -INF , P5 ;  /* 0xff80000045457808 */ /* 0x000fe20002800000 */
[----:B------:R-:W-:Y:S01]  /*5400*/  MUFU.EX2 R179, R179 ;  /* 0x000000b300b37308 */ /* 0x000fe20000000800 */
[----:B------:R-:W-:-:S04]  /*5410*/  ISETP.GT.AND P5, PT, R30, 0x61, PT ;  /* 0x000000611e00780c */ /* 0x000fc80003fa4270 */
[----:B------:R-:W-:Y:S02]  /*5420*/  FSEL R73, R73, -INF , P5 ;  /* 0xff80000049497808 */ /* 0x000fe40002800000 */
[C---:B------:R-:W-:Y:S01]  /*5430*/  ISETP.GT.AND P5, PT, R30.reuse, 0x69, PT ;  /* 0x000000691e00780c */ /* 0x040fe20003fa4270 */
[----:B------:R-:W-:Y:S03]  /*5440*/  MUFU.EX2 R173, R173 ;  /* 0x000000ad00ad7308 */ /* 0x000fe60000000800 */
[----:B------:R-:W-:Y:S02]  /*5450*/  FSEL R77, R77, -INF , P5 ;  /* 0xff8000004d4d7808 */ /* 0x000fe40002800000 */
[----:B------:R-:W-:Y:S01]  /*5460*/  ISETP.GT.AND P5, PT, R30, 0x71, PT ;  /* 0x000000711e00780c */ /* 0x000fe20003fa4270 */
[----:B------:R-:W-:Y:S02]  /*5470*/  WARPGROUP.DEPBAR.LE gsb0, 0x0 ;  /* 0x00008000000079c5 */ /* 0x000fe40000010000 */
[----:B------:R-:W-:Y:S01]  /*5480*/  FSEL R161, R28, -INF , P4 ;  /* 0xff8000001ca17808 */ /* 0x000fe20002000000 */
[----:B------:R-:W-:Y:S01]  /*5490*/  WARPGROUP.ARRIVE ;  /* 0x00000000000079c5 */ /* 0x000fe20000000000 */
[----:B------:R-:W-:Y:S01]  /*54a0*/  ISETP.GT.AND P4, PT, R30, 0x10, PT ;  /* 0x000000101e00780c */ /* 0x000fe20003f84270 */
[----:B------:R-:W-:Y:S01]  /*54b0*/  FFMA.FTZ R28, R199, R0, -R12 ;  /* 0x00000000c71c7223 */ /* 0x000fe2000001080c */
[----:B------:R-:W-:Y:S01]  /*54c0*/  FMNMX.FTZ R20, R161, R20, !PT ;  /* 0x00000014a1147209 */ /* 0x000fe20007810000 */
[----:B------:R-:W-:Y:S01]  /*54d0*/  MUFU.EX2 R21, R21 ;  /* 0x0000001500157308 */ /* 0x000fe20000000800 */
[----:B------:R-:W-:Y:S01]  /*54e0*/  FSEL R163, R32, -INF , P4 ;  /* 0xff80000020a37808 */ /* 0x000fe20002000000 */
[----:B------:R-:W-:Y:S01]  /*54f0*/  HGMMA.64x128x16.F32 R88, R156, gdesc[UR8].tnspB, R88, gsb0 ;  /* 0x41e000089c587df0 */ /* 0x000fe20008000858 */
[----:B------:R-:W-:-:S02]  /*5500*/  FMNMX.FTZ R20, R29, R20, !PT ;  /* 0x000000141d147209 */ /* 0x000fc40007810000 */
[----:B------:R-:W-:Y:S02]  /*5510*/  ISETP.GT.AND P4, PT, R30, 0x18, PT ;  /* 0x000000181e00780c */ /* 0x000fe40003f84270 */
[----:B------:R-:W-:Y:S01]  /*5520*/  FMNMX.FTZ R24, R163, R20, !PT ;  /* 0x00000014a3187209 */ /* 0x000fe20007810000 */
[----:B------:R-:W-:Y:S01]  /*5530*/  MUFU.EX2 R15, R15 ;  /* 0x0000000f000f7308 */ /* 0x000fe20000000800 */
[----:B------:R-:W-:Y:S01]  /*5540*/  FSEL R165, R36, -INF , P4 ;  /* 0xff80000024a57808 */ /* 0x000fe20002000000 */
[--C-:B------:R-:W-:Y:S01]  /*5550*/  FFMA.FTZ R36, R47, R0, -R12.reuse ;  /* 0x000000002f247223 */ /* 0x100fe2000001080c */
[----:B------:R-:W-:Y:S02]  /*5560*/  FMNMX.FTZ R24, R33, R24, !PT ;  /* 0x0000001821187209 */ /* 0x000fe40007810000 */
[----:B------:R-:W-:Y:S02]  /*5570*/  ISETP.GT.AND P4, PT, R30, 0x20, PT ;  /* 0x000000201e00780c */ /* 0x000fe40003f84270 */
[----:B------:R-:W-:Y:S01]  /*5580*/  FMNMX.FTZ R24, R165, R24, !PT ;  /* 0x00000018a5187209 */ /* 0x000fe20007810000 */
[----:B------:R0:W-:Y:S01]  /*5590*/  MUFU.EX2 R20, R201 ;  /* 0x000000c900147308 */ /* 0x0001e20000000800 */
[----:B------:R-:W-:Y:S01]  /*55a0*/  FSEL R167, R40, -INF , P4 ;  /* 0xff80000028a77808 */ /* 0x000fe20002000000 */
[----:B------:R-:W-:Y:S01]  /*55b0*/  FFMA.FTZ R40, R59, R0, -R12 ;  /* 0x000000003b287223 */ /* 0x000fe2000001080c */
[----:B------:R-:W-:-:S02]  /*55c0*/  FMNMX.FTZ R24, R37, R24, !PT ;  /* 0x0000001825187209 */ /* 0x000fc40007810000 */
[----:B------:R-:W-:Y:S02]  /*55d0*/  ISETP.GT.AND P4, PT, R30, 0x28, PT ;  /* 0x000000281e00780c */ /* 0x000fe40003f84270 */
[----:B------:R-:W-:Y:S01]  /*55e0*/  FMNMX.FTZ R26, R167, R24, !PT ;  /* 0x00000018a71a7209 */ /* 0x000fe20007810000 */
[----:B------:R-:W-:Y:S01]  /*55f0*/  MUFU.EX2 R40, R40 ;  /* 0x0000002800287308 */ /* 0x000fe20000000800 */
[----:B------:R-:W-:Y:S01]  /*5600*/  FSEL R199, R44, -INF , P4 ;  /* 0xff8000002cc77808 */ /* 0x000fe20002000000 */
[----:B------:R-:W-:Y:S01]  /*5610*/  FFMA.FTZ R44, R75, R0, -R12 ;  /* 0x000000004b2c7223 */ /* 0x000fe2000001080c */
[----:B------:R-:W-:Y:S02]  /*5620*/  FMNMX.FTZ R26, R41, R26, !PT ;  /* 0x0000001a291a7209 */ /* 0x000fe40007810000 */
[----:B------:R-:W-:Y:S02]  /*5630*/  ISETP.GT.AND P4, PT, R30, 0x30, PT ;  /* 0x000000301e00780c */ /* 0x000fe40003f84270 */
[----:B------:R-:W-:Y:S01]  /*5640*/  FMNMX.FTZ R26, R199, R26, !PT ;  /* 0x0000001ac71a7209 */ /* 0x000fe20007810000 */
[----:B------:R1:W-:Y:S01]  /*5650*/  MUFU.EX2 R24, R28 ;  /* 0x0000001c00187308 */ /* 0x0003e20000000800 */
[----:B0-----:R-:W-:-:S02]  /*5660*/  FSEL R201, R48, -INF , P4 ;  /* 0xff80000030c97808 */ /* 0x001fc40002000000 */
[----:B------:R-:W-:Y:S02]  /*5670*/  FMNMX.FTZ R26, R45, R26, !PT ;  /* 0x0000001a2d1a7209 */ /* 0x000fe40007810000 */
[----:B------:R-:W-:Y:S02]  /*5680*/  ISETP.GT.AND P4, PT, R30, 0x38, PT ;  /* 0x000000381e00780c */ /* 0x000fe40003f84270 */
[----:B------:R-:W-:Y:S01]  /*5690*/  FSEL R81, R81, -INF , P5 ;  /* 0xff80000051517808 */ /* 0x000fe20002800000 */
[----:B------:R-:W-:Y:S01]  /*56a0*/  MUFU.EX2 R38, R38 ;  /* 0x0000002600267308 */ /* 0x000fe20000000800 */
[----:B-1----:R-:W-:Y:S02]  /*56b0*/  FMNMX.FTZ R28, R201, R26, !PT ;  /* 0x0000001ac91c7209 */ /* 0x002fe40007810000 */
[----:B------:R-:W-:Y:S01]  /*56c0*/  FSEL R203, R52, -INF , P4 ;  /* 0xff80000034cb7808 */ /* 0x000fe20002000000 */
[----:B------:R-:W-:Y:S01]  /*56d0*/  FMUL.FTZ R52, R3, R0 ;  /* 0x0000000003347220 */ /* 0x000fe20000410000 */
        /* <DEDUP_REMOVED lines=8> */
[----:B------:R-:W-:Y:S01]  /*5760*/  FMNMX.FTZ R32, R205, R28, !PT ;  /* 0x0000001ccd207209 */ /* 0x000fe20007810000 */
[-CC-:B0-----:R-:W-:Y:S01]  /*5770*/  FFMA.FTZ R175, R169, R0.reuse, -R12.reuse ;  /* 0x00000000a9af7223 */ /* 0x181fe2000001080c */
[----:B------:R-:W-:Y:S01]  /*5780*/  FSEL R171, R60, -INF , P4 ;  /* 0xff8000003cab7808 */ /* 0x000fe20002000000 */
[----:B------:R-:W-:Y:S01]  /*5790*/  FFMA.FTZ R169, R43, R0, -R12 ;  /* 0x000000002ba97223 */ /* 0x000fe2000001080c */
        /* <DEDUP_REMOVED lines=17> */
[----:B------:R-:W-:Y:S01]  /*58b0*/  MUFU.EX2 R169, R169 ;  /* 0x000000a900a97308 */ /* 0x000fe20000000800 */
[----:B0-----:R-:W-:Y:S02]  /*58c0*/  FMNMX.FTZ R36, R43, R34, !PT ;  /* 0x000000222b247209 */ /* 0x001fe40007810000 */
[----:B------:R-:W-:Y:S02]  /*58d0*/  FSEL R209, R76, -INF , P4 ;  /* 0xff8000004cd17808 */ /* 0x000fe40002000000 */
[----:B------:R-:W-:Y:S02]  /*58e0*/  FMNMX.FTZ R36, R73, R36, !PT ;  /* 0x0000002449247209 */ /* 0x000fe40007810000 */
[----:B------:R-:W-:Y:S01]  /*58f0*/  ISETP.GT.AND P4, PT, R30, 0x70, PT ;  /* 0x000000701e00780c */ /* 0x000fe20003f84270 */
[----:B------:R0:W-:Y:S01]  /*5900*/  MUFU.EX2 R34, R51 ;  /* 0x0000003300227308 */ /* 0x0001e20000000800 */
[----:B------:R-:W-:-:S02]  /*5910*/  FMNMX.FTZ R36, R209, R36, !PT ;  /* 0x00000024d1247209 */ /* 0x000fc40007810000 */
[----:B------:R-:W-:Y:S02]  /*5920*/  FSEL R211, R80, -INF , P4 ;  /* 0xff80000050d37808 */ /* 0x000fe40002000000 */
[----:B------:R-:W-:Y:S02]  /*5930*/  FMNMX.FTZ R36, R77, R36, !PT ;  /* 0x000000244d247209 */ /* 0x000fe40007810000 */
[C---:B------:R-:W-:Y:S01]  /*5940*/  ISETP.GT.AND P4, PT, R30.reuse, 0x78, PT ;  /* 0x000000781e00780c */ /* 0x040fe20003f84270 */
[----:B------:R-:W-:Y:S01]  /*5950*/  MUFU.EX2 R27, R27 ;  /* 0x0000001b001b7308 */ /* 0x000fe20000000800 */
[----:B------:R-:W-:Y:S01]  /*5960*/  FMNMX.FTZ R36, R211, R36, !PT ;  /* 0x00000024d3247209 */ /* 0x000fe20007810000 */
[----:B0-----:R-:W-:Y:S01]  /*5970*/  FFMA.FTZ R51, R63, R0, -R12 ;  /* 0x000000003f337223 */ /* 0x001fe2000001080c */
[----:B------:R-:W-:Y:S02]  /*5980*/  ISETP.GT.AND P5, PT, R30, 0x79, PT ;  /* 0x000000791e00780c */ /* 0x000fe40003fa4270 */
[----:B------:R-:W-:-:S02]  /*5990*/  FSEL R213, R84, -INF , P4 ;  /* 0xff80000054d57808 */ /* 0x000fc40002000000 */
[----:B------:R-:W-:Y:S01]  /*59a0*/  FMNMX.FTZ R36, R81, R36, !PT ;  /* 0x0000002451247209 */ /* 0x000fe20007810000 */
[----:B------:R0:W-:Y:S01]  /*59b0*/  MUFU.EX2 R30, R55 ;  /* 0x00000037001e7308 */ /* 0x0001e20000000800 */
[----:B------:R-:W-:Y:S02]  /*59c0*/  FSEL R85, R85, -INF , P5 ;  /* 0xff80000055557808 */ /* 0x000fe40002800000 */
[----:B------:R-:W-:-:S04]  /*59d0*/  FMNMX.FTZ R36, R213, R36, !PT ;  /* 0x00000024d5247209 */ /* 0x000fc80007810000 */
[----:B------:R-:W-:Y:S01]  /*59e0*/  FMNMX.FTZ R42, R85, R36, !PT ;  /* 0x00000024552a7209 */ /* 0x000fe20007810000 */
[-CC-:B------:R-:W-:Y:S01]  /*59f0*/  FFMA.FTZ R36, R7, R0.reuse, -R12.reuse ;  /* 0x0000000007247223 */ /* 0x180fe2000001080c */
[----:B------:R-:W-:Y:S01]  /*5a00*/  MUFU.EX2 R51, R51 ;  /* 0x0000003300337308 */ /* 0x000fe20000000800 */
[----:B0-----:R-:W-:Y:S02]  /*5a10*/  FFMA.FTZ R55, R67, R0, -R12 ;  /* 0x0000000043377223 */ /* 0x001fe4000001080c */
[----:B------:R-:W0:Y:S05]  /*5a20*/  SHFL.BFLY PT, R59, R42, 0x2, 0x1f ;  /* 0x0c401f002a3b7f89 */ /* 0x000e2a00000e0000 */
[----:B------:R-:W-:Y:S08]  /*5a30*/  MUFU.EX2 R36, R36 ;  /* 0x0000002400247308 */ /* 0x000ff00000000800 */
[----:B------:R-:W-:Y:S01]  /*5a40*/  MUFU.EX2 R55, R55 ;  /* 0x0000003700377308 */ /* 0x000fe20000000800 */
[----:B------:R-:W-:-:S02]  /*5a50*/  WARPGROUP.DEPBAR.LE gsb0, 0x0 ;  /* 0x00008000000079c5 */ /* 0x000fc40000010000 */
[----:B------:R-:W-:-:S05]  /*5a60*/  WARPGROUP.ARRIVE ;  /* 0x00000000000079c5 */ /* 0x000fca0000000000 */
[----:B------:R-:W1:Y:S01]  /*5a70*/  MUFU.EX2 R44, R44 ;  /* 0x0000002c002c7308 */ /* 0x000e620000000800 */
[----:B0-----:R-:W-:Y:S01]  /*5a80*/  FMNMX.FTZ R59, R42, R59, !PT ;  /* 0x0000003b2a3b7209 */ /* 0x001fe20007810000 */
[----:B------:R-:W-:Y:S01]  /*5a90*/  FFMA.FTZ R42, R71, R0, -R12 ;  /* 0x00000000472a7223 */ /* 0x000fe2000001080c */
[----:B------:R-:W-:Y:S03]  /*5aa0*/  HGMMA.64x128x16.F32 R88, R152, gdesc[UR4].tnspB, R88, gsb0 ;  /* 0x41e0000498587df0 */ /* 0x000fe60008000858 */
[----:B------:R-:W0:Y:S02]  /*5ab0*/  SHFL.BFLY PT, R48, R59, 0x1, 0x1f ;  /* 0x0c201f003b307f89 */ /* 0x000e2400000e0000 */
[----:B------:R-:W-:Y:S08]  /*5ac0*/  MUFU.EX2 R42, R42 ;  /* 0x0000002a002a7308 */ /* 0x000ff00000000800 */
[----:B------:R-:W-:Y:S01]  /*5ad0*/  MUFU.EX2 R31, R31 ;  /* 0x0000001f001f7308 */ /* 0x000fe20000000800 */
[----:B-1----:R-:W-:-:S07]  /*5ae0*/  F2FP.F16.F32.PACK_AB R157, R44, R27 ;  /* 0x0000001b2c9d723e */ /* 0x002fce00000000ff */
[----:B------:R-:W1:Y:S01]  /*5af0*/  MUFU.EX2 R46, R46 ;  /* 0x0000002e002e7308 */ /* 0x000e620000000800 */
[----:B0-----:R-:W-:Y:S01]  /*5b00*/  FMNMX.FTZ R7, R59, R48, !PT ;  /* 0x000000303b077209 */ /* 0x001fe20007810000 */
[----:B------:R-:W-:-:S06]  /*5b10*/  FFMA.FTZ R48, R83, R0, -R12 ;  /* 0x0000000053307223 */ /* 0x000fcc000001080c */
[----:B------:R-:W-:Y:S01]  /*5b20*/  MUFU.EX2 R35, R35 ;  /* 0x0000002300237308 */ /* 0x000fe20000000800 */
[-C--:B------:R-:W-:Y:S01]  /*5b30*/  FFMA.FTZ R12, R87, R0.reuse, -R12 ;  /* 0x00000000570c7223 */ /* 0x080fe2000001080c */
[C---:B------:R-:W-:Y:S01]  /*5b40*/  FSETP.NEU.FTZ.AND P4, PT, R7.reuse, -INF , PT ;  /* 0xff8000000700780b */ /* 0x040fe20003f9d000 */
[----:B------:R-:W-:-:S05]  /*5b50*/  FMUL.FTZ R50, R7, R0 ;  /* 0x0000000007327220 */ /* 0x000fca0000410000 */
[----:B------:R-:W-:Y:S01]  /*5b60*/  FSEL R50, R50, RZ, P4 ;  /* 0x000000ff32327208 */ /* 0x000fe20002000000 */
[----:B------:R-:W-:Y:S01]  /*5b70*/  MUFU.EX2 R48, R48 ;  /* 0x0000003000307308 */ /* 0x000fe20000000800 */
[----:B-1----:R-:W-:-:S03]  /*5b80*/  F2FP.F16.F32.PACK_AB R159, R46, R31 ;  /* 0x0000001f2e9f723e */ /* 0x002fc600000000ff */
        /* <DEDUP_REMOVED lines=41> */
[----:B------:R-:W-:Y:S01]  /*5e20*/  FFMA.FTZ R50, R85, R0, -R50 ;  /* 0x0000000055327223 */ /* 0x000fe20000010832 */
[----:B------:R-:W-:-:S02]  /*5e30*/  F2FP.F16.F32.PACK_AB R181, R14, R181 ;  /* 0x000000b50eb5723e */ /* 0x000fc400000000ff */
[----:B------:R-:W-:Y:S02]  /*5e40*/  F2FP.F16.F32.PACK_AB R171, R30, R21 ;  /* 0x000000151eab723e */ /* 0x000fe400000000ff */
[----:B------:R-:W-:Y:S01]  /*5e50*/  F2FP.F16.F32.PACK_AB R165, R40, R15 ;  /* 0x0000000f28a5723e */ /* 0x000fe200000000ff */
[----:B------:R-:W1:Y:S01]  /*5e60*/  MUFU.EX2 R29, R29 ;  /* 0x0000001d001d7308 */ /* 0x000e620000000800 */
[C---:B--2---:R-:W-:Y:S01]  /*5e70*/  FADD.FTZ R59, R25.reuse, R6 ;  /* 0x00000006193b7221 */ /* 0x044fe20000010000 */
[----:B------:R-:W-:Y:S01]  /*5e80*/  FADD.FTZ R6, R14, R57 ;  /* 0x000000390e067221 */ /* 0x000fe20000010000 */
[----:B------:R-:W-:Y:S02]  /*5e90*/  F2FP.F16.F32.PACK_AB R180, R25, R180 ;  /* 0x000000b419b4723e */ /* 0x000fe400000000ff */
[----:B------:R-:W-:Y:S01]  /*5ea0*/  F2FP.F16.F32.PACK_AB R167, R51, R36 ;  /* 0x0000002433a7723e */ /* 0x000fe200000000ff */
[----:B------:R-:W-:Y:S01]  /*5eb0*/  FADD.FTZ R57, R183, R6 ;  /* 0x00000006b7397221 */ /* 0x000fe20000010000 */
[C---:B------:R-:W-:Y:S01]  /*5ec0*/  F2FP.F16.F32.PACK_AB R183, R20.reuse, R183 ;  /* 0x000000b714b7723e */ /* 0x040fe200000000ff */
[----:B------:R-:W2:Y:S01]  /*5ed0*/  MUFU.EX2 R176, R176 ;  /* 0x000000b000b07308 */ /* 0x000ea20000000800 */
[----:B------:R-:W-:Y:S01]  /*5ee0*/  F2FP.F16.F32.PACK_AB R161, R55, R38 ;  /* 0x0000002637a1723e */ /* 0x000fe200000000ff */
[----:B------:R-:W-:Y:S01]  /*5ef0*/  FADD.FTZ R6, R20, R57 ;  /* 0x0000003914067221 */ /* 0x000fe20000010000 */
[----:B------:R-:W-:-:S03]  /*5f00*/  F2FP.F16.F32.PACK_AB R163, R42, R13 ;  /* 0x0000000d2aa3723e */ /* 0x000fc600000000ff */
[----:B------:R-:W-:Y:S01]  /*5f10*/  FADD.FTZ R57, R177, R6 ;  /* 0x00000006b1397221 */ /* 0x000fe20000010000 */
[C---:B------:R-:W-:Y:S01]  /*5f20*/  F2FP.F16.F32.PACK_AB R177, R24.reuse, R177 ;  /* 0x000000b118b1723e */ /* 0x040fe200000000ff */
[----:B------:R-:W3:Y:S02]  /*5f30*/  MUFU.EX2 R33, R33 ;  /* 0x0000002100217308 */ /* 0x000ee40000000800 */
[----:B------:R-:W-:-:S04]  /*5f40*/  FADD.FTZ R6, R24, R57 ;  /* 0x0000003918067221 */ /* 0x000fc80000010000 */
        /* <DEDUP_REMOVED lines=9> */
[----:B------:R-:W5:Y:S01]  /*5fe0*/  MUFU.EX2 R41, R41 ;  /* 0x0000002900297308 */ /* 0x000f620000000800 */
[----:B------:R-:W-:Y:S02]  /*5ff0*/  WARPGROUP.DEPBAR.LE gsb0, 0x0 ;  /* 0x00008000000079c5 */ /* 0x000fe40000010000 */
[----:B------:R0:W-:Y:S05]  /*6000*/  @!P1 SYNCS.ARRIVE.TRANS64.RED.A1T0 RZ, [R8+URZ], RZ ;  /* 0x000000ff08ff99a7 */ /* 0x0001ea000810043f */
[----:B------:R-:W5:Y:S01]  /*6010*/  MUFU.EX2 R174, R174 ;  /* 0x000000ae00ae7308 */ /* 0x000f620000000800 */
[----:B------:R-:W-:Y:S01]  /*6020*/  F2FP.F16.F32.PACK_AB R153, R48, R35 ;  /* 0x000000233099723e */ /* 0x000fe200000000ff */
[----:B0-----:R-:W-:-:S06]  /*6030*/  @!P1 VIADD R8, R54, 0x34860 ;  /* 0x0003486036089836 */ /* 0x001fcc0000000000 */
[----:B------:R-:W0:Y:S01]  /*6040*/  MUFU.EX2 R45, R45 ;  /* 0x0000002d002d7308 */ /* 0x000e220000000800 */
[----:B------:R-:W-:-:S04]  /*6050*/  @!P1 PRMT R8, RZ, 0x654, R8 ;  /* 0x00000654ff089816 */ /* 0x000fc80000000008 */
[----:B------:R1:W-:Y:S03]  /*6060*/  @!P1 SYNCS.ARRIVE.TRANS64.RED.A1T0 RZ, [R8+URZ], RZ ;  /* 0x000000ff08ff99a7 */ /* 0x0003e6000810043f */
[----:B------:R-:W0:Y:S01]  /*6070*/  MUFU.EX2 R168, R168 ;  /* 0x000000a800a87308 */ /* 0x000e220000000800 */
[----:B-1----:R-:W-:-:S07]  /*6080*/  FADD.FTZ R8, R182, R59 ;  /* 0x0000003bb6087221 */ /* 0x002fce0000010000 */
[----:B------:R-:W1:Y:S01]  /*6090*/  MUFU.EX2 R49, R49 ;  /* 0x0000003100317308 */ /* 0x000e620000000800 */
[C---:B------:R-:W-:Y:S01]  /*60a0*/  F2FP.F16.F32.PACK_AB R182, R29.reuse, R182 ;  /* 0x000000b61db6723e */ /* 0x040fe200000000ff */
[----:B------:R-:W-:-:S04]  /*60b0*/  FADD.FTZ R59, R29, R8 ;  /* 0x000000081d3b7221 */ /* 0x000fc80000010000 */
[----:B--2---:R-:W-:Y:S02]  /*60c0*/  FADD.FTZ R8, R176, R59 ;  /* 0x0000003bb0087221 */ /* 0x004fe40000010000 */
[----:B------:R-:W2:Y:S01]  /*60d0*/  MUFU.EX2 R170, R170 ;  /* 0x000000aa00aa7308 */ /* 0x000ea20000000800 */
[C---:B---3--:R-:W-:Y:S01]  /*60e0*/  F2FP.F16.F32.PACK_AB R176, R33.reuse, R176 ;  /* 0x000000b021b0723e */ /* 0x048fe200000000ff */
[----:B------:R-:W-:-:S04]  /*60f0*/  FADD.FTZ R59, R33, R8 ;  /* 0x00000008213b7221 */ /* 0x000fc80000010000 */
[----:B----4-:R-:W-:Y:S02]  /*6100*/  FADD.FTZ R8, R178, R59 ;  /* 0x0000003bb2087221 */ /* 0x010fe40000010000 */
[----:B------:R3:W-:Y:S01]  /*6110*/  MUFU.EX2 R162, R47 ;  /* 0x0000002f00a27308 */ /* 0x0007e20000000800 */
[C---:B-----5:R-:W-:Y:S01]  /*6120*/  F2FP.F16.F32.PACK_AB R178, R37.reuse, R178 ;  /* 0x000000b225b2723e */ /* 0x060fe200000000ff */
[----:B------:R-:W-:-:S04]  /*6130*/  FADD.FTZ R59, R37, R8 ;  /* 0x00000008253b7221 */ /* 0x000fc80000010000 */
[----:B------:R-:W-:Y:S02]  /*6140*/  FADD.FTZ R8, R172, R59 ;  /* 0x0000003bac087221 */ /* 0x000fe40000010000 */
[----:B------:R-:W4:Y:S01]  /*6150*/  MUFU.EX2 R53, R53 ;  /* 0x0000003500357308 */ /* 0x000f220000000800 */
[----:B---3--:R-:W-:Y:S01]  /*6160*/  FADD.FTZ R47, R175, R6 ;  /* 0x00000006af2f7221 */ /* 0x008fe20000010000 */
[C---:B------:R-:W-:Y:S01]  /*6170*/  F2FP.F16.F32.PACK_AB R172, R41.reuse, R172 ;  /* 0x000000ac29ac723e */ /* 0x040fe200000000ff */
[----:B------:R-:W-:Y:S01]  /*6180*/  FADD.FTZ R59, R41, R8 ;  /* 0x00000008293b7221 */ /* 0x000fe20000010000 */
[C---:B------:R-:W-:Y:S01]  /*6190*/  F2FP.F16.F32.PACK_AB R175, R32.reuse, R175 ;  /* 0x000000af20af723e */ /* 0x040fe200000000ff */
[----:B------:R-:W-:Y:S02]  /*61a0*/  FADD.FTZ R6, R32, R47 ;  /* 0x0000002f20067221 */ /* 0x000fe40000010000 */
[----:B------:R-:W-:Y:S01]  /*61b0*/  FADD.FTZ R8, R174, R59 ;  /* 0x0000003bae087221 */ /* 0x000fe20000010000 */
[----:B------:R-:W3:Y:S01]  /*61c0*/  MUFU.EX2 R164, R164 ;  /* 0x000000a400a47308 */ /* 0x000ee20000000800 */
[----:B------:R-:W-:Y:S01]  /*61d0*/  FADD.FTZ R47, R169, R6 ;  /* 0x00000006a92f7221 */ /* 0x000fe20000010000 */
[C---:B0-----:R-:W-:Y:S01]  /*61e0*/  F2FP.F16.F32.PACK_AB R174, R45.reuse, R174 ;  /* 0x000000ae2dae723e */ /* 0x041fe200000000ff */
[----:B------:R-:W-:Y:S01]  /*61f0*/  FADD.FTZ R57, R45, R8 ;  /* 0x000000082d397221 */ /* 0x000fe20000010000 */
[C---:B------:R-:W-:Y:S01]  /*6200*/  F2FP.F16.F32.PACK_AB R169, R34.reuse, R169 ;  /* 0x000000a922a9723e */ /* 0x040fe200000000ff */
[----:B------:R-:W-:-:S02]  /*6210*/  FADD.FTZ R6, R34, R47 ;  /* 0x0000002f22067221 */ /* 0x000fc40000010000 */
[----:B------:R-:W-:Y:S01]  /*6220*/  FADD.FTZ R8, R168, R57 ;  /* 0x00000039a8087221 */ /* 0x000fe20000010000 */
[----:B------:R-:W0:Y:S01]  /*6230*/  MUFU.EX2 R9, R9 ;  /* 0x0000000900097308 */ /* 0x000e220000000800 */
[C---:B-1----:R-:W-:Y:S02]  /*6240*/  F2FP.F16.F32.PACK_AB R168, R49.reuse, R168 ;  /* 0x000000a831a8723e */ /* 0x042fe400000000ff */
[----:B------:R-:W-:-:S04]  /*6250*/  FADD.FTZ R25, R49, R8 ;  /* 0x0000000831197221 */ /* 0x000fc80000010000 */
[----:B--2---:R-:W-:Y:S01]  /*6260*/  FADD.FTZ R8, R170, R25 ;  /* 0x00000019aa087221 */ /* 0x004fe20000010000 */
[----:B------:R-:W1:Y:S01]  /*6270*/  MUFU.EX2 R166, R166 ;  /* 0x000000a600a67308 */ /* 0x000e620000000800 */
[----:B------:R-:W-:Y:S01]  /*6280*/  FADD.FTZ R25, R21, R6 ;  /* 0x0000000615197221 */ /* 0x000fe20000010000 */
[C---:B----4-:R-:W-:Y:S01]  /*6290*/  F2FP.F16.F32.PACK_AB R170, R53.reuse, R170 ;  /* 0x000000aa35aa723e */ /* 0x050fe200000000ff */
[----:B------:R-:W-:Y:S02]  /*62a0*/  FADD.FTZ R29, R53, R8 ;  /* 0x00000008351d7221 */ /* 0x000fe40000010000 */
[----:B------:R-:W-:Y:S02]  /*62b0*/  FADD.FTZ R6, R30, R25 ;  /* 0x000000191e067221 */ /* 0x000fe40000010000 */
[----:B---3--:R-:W-:Y:S01]  /*62c0*/  FADD.FTZ R8, R164, R29 ;  /* 0x0000001da4087221 */ /* 0x008fe20000010000 */
[----:B------:R-:W2:Y:S01]  /*62d0*/  MUFU.EX2 R5, R61 ;  /* 0x0000003d00057308 */ /* 0x000ea20000000800 */
[----:B------:R-:W-:Y:S01]  /*62e0*/  FADD.FTZ R25, R15, R6 ;  /* 0x000000060f197221 */ /* 0x000fe20000010000 */
[C---:B0-----:R-:W-:Y:S01]  /*62f0*/  F2FP.F16.F32.PACK_AB R164, R9.reuse, R164 ;  /* 0x000000a409a4723e */ /* 0x041fe200000000ff */
[----:B------:R-:W-:-:S02]  /*6300*/  FADD.FTZ R29, R9, R8 ;  /* 0x00000008091d7221 */ /* 0x000fc40000010000 */
[----:B------:R-:W-:-:S03]  /*6310*/  FADD.FTZ R25, R40, R25 ;  /* 0x0000001928197221 */ /* 0x000fc60000010000 */
[----:B------:R-:W0:Y:S01]  /*6320*/  MUFU.EX2 R160, R160 ;  /* 0x000000a000a07308 */ /* 0x000e220000000800 */
[----:B-1----:R-:W-:Y:S01]  /*6330*/  FADD.FTZ R6, R166, R29 ;  /* 0x0000001da6067221 */ /* 0x002fe20000010000 */
[----:B------:R-:W-:-:S04]  /*6340*/  FADD.FTZ R8, R36, R25 ;  /* 0x0000001924087221 */ /* 0x000fc80000010000 */
[----:B------:R-:W-:Y:S01]  /*6350*/  FADD.FTZ R29, R51, R8 ;  /* 0x00000008331d7221 */ /* 0x000fe20000010000 */
[----:B------:R-:W-:Y:S01]  /*6360*/  IMAD.MOV.U32 R8, RZ, RZ, R4 ;  /* 0x000000ffff087224 */ /* 0x000fe200078e0004 */
[----:B------:R-:W1:Y:S01]  /*6370*/  MUFU.EX2 R65, R65 ;  /* 0x0000004100417308 */ /* 0x000e620000000800 */
[C---:B--2---:R-:W-:Y:S01]  /*6380*/  FADD.FTZ R25, R5.reuse, R6 ;  /* 0x0000000605197221 */ /* 0x044fe20000010000 */
[----:B------:R-:W-:Y:S01]  /*6390*/  FADD.FTZ R6, R38, R29 ;  /* 0x0000001d26067221 */ /* 0x000fe20000010000 */
[----:B------:R-:W-:-:S03]  /*63a0*/  F2FP.F16.F32.PACK_AB R166, R5, R166 ;  /* 0x000000a605a6723e */ /* 0x000fc600000000ff */
[----:B------:R-:W-:Y:S02]  /*63b0*/  FADD.FTZ R6, R55, R6 ;  /* 0x0000000637067221 */ /* 0x000fe40000010000 */
[----:B------:R-:W2:Y:S01]  /*63c0*/  MUFU.EX2 R69, R69 ;  /* 0x0000004500457308 */ /* 0x000ea20000000800 */
[----:B0-----:R-:W-:Y:S01]  /*63d0*/  FADD.FTZ R25, R160, R25 ;  /* 0x00000019a0197221 */ /* 0x001fe20000010000 */
[----:B------:R-:W-:-:S04]  /*63e0*/  FADD.FTZ R9, R13, R6 ;  /* 0x000000060d097221 */ /* 0x000fc80000010000 */
[----:B------:R-:W-:Y:S01]  /*63f0*/  FADD.FTZ R6, R42, R9 ;  /* 0x000000092a067221 */ /* 0x000fe20000010000 */
[----:B------:R-:W-:Y:S01]  /*6400*/  IMAD.MOV.U32 R9, RZ, RZ, R7 ;  /* 0x000000ffff097224 */ /* 0x000fe200078e0007 */
[----:B------:R-:W0:Y:S01]  /*6410*/  MUFU.EX2 R156, R43 ;  /* 0x0000002b009c7308 */ /* 0x000e220000000800 */
[----:B-1----:R-:W-:Y:S01]  /*6420*/  FADD.FTZ R25, R65, R25 ;  /* 0x0000001941197221 */ /* 0x002fe20000010000 */
[----:B------:R-:W-:Y:S01]  /*6430*/  FADD.FTZ R5, R27, R6 ;  /* 0x000000061b057221 */ /* 0x000fe20000010000 */
[----:B------:R-:W-:Y:S02]  /*6440*/  F2FP.F16.F32.PACK_AB R160, R65, R160 ;  /* 0x000000a041a0723e */ /* 0x000fe400000000ff */
[----:B------:R-:W-:Y:S01]  /*6450*/  FADD.FTZ R25, R162, R25 ;  /* 0x00000019a2197221 */ /* 0x000fe20000010000 */
[----:B------:R-:W-:Y:S02]  /*6460*/  FADD.FTZ R6, R44, R5 ;  /* 0x000000052c067221 */ /* 0x000fe40000010000 */
[----:B------:R-:W1:Y:S01]  /*6470*/  MUFU.EX2 R73, R73 ;  /* 0x0000004900497308 */ /* 0x000e620000000800 */
[----:B--2---:R-:W-:Y:S01]  /*6480*/  FADD.FTZ R25, R69, R25 ;  /* 0x0000001945197221 */ /* 0x004fe20000010000 */
[----:B------:R-:W-:Y:S01]  /*6490*/  FADD.FTZ R5, R31, R6 ;  /* 0x000000061f057221 */ /* 0x000fe20000010000 */
[----:B------:R-:W-:-:S03]  /*64a0*/  F2FP.F16.F32.PACK_AB R162, R69, R162 ;  /* 0x000000a245a2723e */ /* 0x000fc600000000ff */
[----:B------:R-:W-:Y:S02]  /*64b0*/  FADD.FTZ R6, R46, R5 ;  /* 0x000000052e067221 */ /* 0x000fe40000010000 */
[----:B------:R-:W2:Y:S01]  /*64c0*/  MUFU.EX2 R158, R209 ;  /* 0x000000d1009e7308 */ /* 0x000ea20000000800 */
[----:B0-----:R-:W-:Y:S01]  /*64d0*/  FADD.FTZ R25, R156, R25 ;  /* 0x000000199c197221 */ /* 0x001fe20000010000 */
[----:B------:R-:W-:-:S04]  /*64e0*/  FADD.FTZ R5, R35, R6 ;  /* 0x0000000623057221 */ /* 0x000fc80000010000 */
[----:B------:R-:W-:Y:S02]  /*64f0*/  FADD.FTZ R6, R48, R5 ;  /* 0x0000000530067221 */ /* 0x000fe40000010000 */
        /* <DEDUP_REMOVED lines=16> */
[----:B-1----:R-:W-:-:S04]  /*6600*/  FADD.FTZ R25, R154, R25 ;  /* 0x000000199a197221 */ /* 0x002fc80000010000 */
[C---:B--2---:R-:W-:Y:S01]  /*6610*/  FADD.FTZ R6, R50.reuse, R25 ;  /* 0x0000001932067221 */ /* 0x044fe20000010000 */
[----:B------:R-:W-:Y:S01]  /*6620*/  F2FP.F16.F32.PACK_AB R154, R50, R154 ;  /* 0x0000009a329a723e */ /* 0x000fe200000000ff */
[C---:B0-----:R-:W-:Y:S01]  /*6630*/  FADD.FTZ R5, R12.reuse, R5 ;  /* 0x000000050c057221 */ /* 0x041fe20000010000 */
[----:B------:R-:W-:Y:S01]  /*6640*/  F2FP.F16.F32.PACK_AB R155, R12, R39 ;  /* 0x000000270c9b723e */ /* 0x000fe200000000ff */
[----:B------:R-:W-:Y:S06]  /*6650*/  @P3 BRA `(.L_x_2470) ;  /* 0xffffffd400a43947 */ /* 0x000fec000383ffff */
.L_x_2461:
[----:B------:R-:W-:-:S13]  /*6660*/  ISETP.GE.AND P2, PT, R11, RZ, PT ;  /* 0x000000ff0b00720c */ /* 0x000fda0003f46270 */
[----:B------:R-:W-:Y:S05]  /*6670*/  @!P2 BRA `(.L_x_2471) ;  /* 0x000000200024a947 */ /* 0x000fea0003800000 */
[----:B------:R-:W-:Y:S01]  /*6680*/  IMAD.MOV.U32 R9, RZ, RZ, R4 ;  /* 0x000000ffff097224 */ /* 0x000fe200078e0004 */
[----:B------:R-:W-:Y:S01]  /*6690*/  UMOV UR59, UR38 ;  /* 0x00000026003b7c82 */ /* 0x000fe20008000000 */
[----:B------:R-:W-:Y:S01]  /*66a0*/  IMAD.MOV.U32 R8, RZ, RZ, R7 ;  /* 0x000000ffff087224 */ /* 0x000fe200078e0007 */
[----:B------:R-:W-:-:S06]  /*66b0*/  UMOV UR58, UR36 ;  /* 0x00000024003a7c82 */ /* 0x000fcc0008000000 */
.L_x_2480:
[----:B------:R-:W-:-:S04]  /*66c0*/  UIADD3 UR36, UR58, 0x1, URZ ;  /* 0x000000013a247890 */ /* 0x000fc8000fffe03f */
[----:B------:R-:W-:-:S04]  /*66d0*/  UISETP.NE.AND UP0, UPT, UR36, 0x2, UPT ;  /* 0x000000022400788c */ /* 0x000fc8000bf05270 */
[----:B------:R-:W-:Y:S02]  /*66e0*/  USEL UR38, URZ, 0x1, UP0 ;  /* 0x000000013f267887 */ /* 0x000fe40008000000 */
[----:B------:R-:W-:Y:S02]  /*66f0*/  USEL UR36, UR36, URZ, UP0 ;  /* 0x0000003f24247287 */ /* 0x000fe40008000000 */
[----:B------:R-:W-:Y:S01]  /*6700*/  ULOP3.LUT UR38, UR59, UR38, URZ, 0x3c, !UPT ;  /* 0x000000263b267292 */ /* 0x000fe2000f8e3c3f */
[----:B------:R-:W-:Y:S11]  /*6710*/  @!P0 BRA `(.L_x_2472) ;  /* 0x0000000000048947 */ /* 0x000ff60003800000 */
[----:B------:R-:W-:Y:S01]  /*6720*/  BPT.TRAP 0x1 ;  /* 0x000000040000795c */ /* 0x000fe20000300000 */
.L_x_2472:
[----:B------:R-:W-:Y:S01]  /*6730*/  ULEA UR6, UR36, UR37, 0x3 ;  /* 0x0000002524067291 */ /* 0x000fe2000f8e183f */
[----:B------:R-:W-:-:S05]  /*6740*/  IMAD.U32 R0, RZ, RZ, UR38 ;  /* 0x00000026ff007e24 */ /* 0x000fca000f8e00ff */
[----:B------:R-:W-:-:S04]  /*6750*/  SHF.L.U32 R0, R0, 0x1f, RZ ;  /* 0x0000001f00007819 */ /* 0x000fc800000006ff */
[----:B------:R0:W1:Y:S01]  /*6760*/  SYNCS.PHASECHK.TRANS64.TRYWAIT P2, [UR6+0x34830], R0 ;  /* 0x03483000ff0075a7 */ /* 0x0000620008040146 */
[----:B------:R-:W-:Y:S05]  /*6770*/  @!P0 BRA `(.L_x_2473) ;  /* 0x0000000000048947 */ /* 0x000fea0003800000 */
[----:B------:R-:W-:Y:S01]  /*6780*/  BPT.TRAP 0x1 ;  /* 0x000000040000795c */ /* 0x000fe20000300000 */
.L_x_2473:
[----:B-1----:R-:W-:Y:S05]  /*6790*/  @P2 BRA `(.L_x_2474) ;  /* 0x0000000000082947 */ /* 0x002fea0003800000 */
[----:B------:R-:W1:Y:S02]  /*67a0*/  SYNCS.PHASECHK.TRANS64.TRYWAIT P2, [UR6+0x34830], R0 ;  /* 0x03483000ff0075a7 */ /* 0x000e640008040146 */
[----:B-1----:R-:W-:Y:S05]  /*67b0*/  @!P2 BRA `(.L_x_2475) ;  /* 0x000000b40000a947 */ /* 0x002fea0003800000 */
.L_x_2474:
        /* <DEDUP_REMOVED lines=126> */
.L_x_2476:
[----:B------:R-:W-:Y:S01]  /*6fa0*/  ULEA UR7, UR58, UR37, 0x3 ;  /* 0x000000253a077291 */ /* 0x000fe2000f8e183f */
[----:B01----:R-:W-:-:S05]  /*6fb0*/  IMAD.U32 R0, RZ, RZ, UR59 ;  /* 0x0000003bff007e24 */ /* 0x003fca000f8e00ff */
[----:B------:R-:W-:-:S04]  /*6fc0*/  SHF.L.U32 R0, R0, 0x1f, RZ ;  /* 0x0000001f00007819 */ /* 0x000fc800000006ff */
[----:B------:R0:W1:Y:S01]  /*6fd0*/  SYNCS.PHASECHK.TRANS64.TRYWAIT P2, [UR7+0x34850], R0 ;  /* 0x03485000ff0075a7 */ /* 0x0000620008040147 */
[----:B------:R-:W-:Y:S05]  /*6fe0*/  @!P0 BRA `(.L_x_2477) ;  /* 0x0000000000048947 */ /* 0x000fea0003800000 */
[----:B------:R-:W-:Y:S01]  /*6ff0*/  BPT.TRAP 0x1 ;  /* 0x000000040000795c */ /* 0x000fe20000300000 */
.L_x_2477:
[----:B-1----:R-:W-:Y:S05]  /*7000*/  @P2 BRA `(.L_x_2478) ;  /* 0x0000000000082947 */ /* 0x002fea0003800000 */
[----:B------:R-:W1:Y:S02]  /*7010*/  SYNCS.PHASECHK.TRANS64.TRYWAIT P2, [UR7+0x34850], R0 ;  /* 0x03485000ff0075a7 */ /* 0x000e640008040147 */
[----:B-1----:R-:W-:Y:S05]  /*7020*/  @!P2 BRA `(.L_x_2479) ;  /* 0x000000a800fca947 */ /* 0x002fea0003800000 */
.L_x_2478:
[----:B------:R-:W-:Y:S01]  /*7030*/  UIADD3 UR6, UR37, 0x400, URZ ;  /* 0x0000040025067890 */ /* 0x000fe2000fffe03f */
[----:B------:R-:W-:Y:S01]  /*7040*/  WARPGROUP.ARRIVE ;  /* 0x00000000000079c5 */ /* 0x000fe20000000000 */
[----:B------:R-:W-:Y:S01]  /*7050*/  UMOV UR11, 0x40000040 ;  /* 0x40000040000b7882 */ /* 0x000fe20000000000 */
[----:B01----:R-:W-:Y:S01]  /*7060*/  FMNMX.FTZ R0, R24, R8, !PT ;  /* 0x0000000818007209 */ /* 0x003fe20007810000 */
[----:B------:R-:W-:Y:S01]  /*7070*/  USHF.R.U32.HI UR6, URZ, 0x4, UR6 ;  /* 0x000000043f067899 */ /* 0x000fe20008011606 */
[----:B------:R-:W-:Y:S01]  /*7080*/  ISETP.GT.AND P2, PT, R11, RZ, PT ;  /* 0x000000ff0b00720c */ /* 0x000fe20003f44270 */
[----:B------:R-:W-:Y:S01]  /*7090*/  UMOV UR59, UR38 ;  /* 0x00000026003b7c82 */ /* 0x000fe20008000000 */
[----:B------:R-:W-:Y:S01]  /*70a0*/  FMNMX.FTZ R3, R25, R0, !PT ;  /* 0x0000000019037209 */ /* 0x000fe20007810000 */
[----:B------:R-:W-:Y:S01]  /*70b0*/  ULOP3.LUT UR6, UR6, 0x3fff, URZ, 0xc0, !UPT ;  /* 0x00003fff06067892 */ /* 0x000fe2000f8ec03f */
[----:B------:R-:W-:Y:S02]  /*70c0*/  VIADD R11, R11, 0xffffffff ;  /* 0xffffffff0b0b7836 */ /* 0x000fe40000000000 */
[----:B------:R-:W-:Y:S01]  /*70d0*/  FMNMX.FTZ R0, R28, R3, !PT ;  /* 0x000000031c007209 */ /* 0x000fe20007810000 */
[----:B------:R-:W-:-:S03]  /*70e0*/  ULOP3.LUT UR6, UR6, 0x4000000, URZ, 0xfc, !UPT ;  /* 0x0400000006067892 */ /* 0x000fc6000f8efc3f */
[----:B------:R-:W-:Y:S01]  /*70f0*/  FMNMX.FTZ R3, R29, R0, !PT ;  /* 0x000000001d037209 */ /* 0x000fe20007810000 */
[----:B------:R-:W-:-:S03]  /*7100*/  ULEA UR6, UR58, UR6, 0xb ;  /* 0x000000063a067291 */ /* 0x000fc6000f8e583f */
[----:B------:R-:W-:Y:S01]  /*7110*/  FMNMX.FTZ R0, R32, R3, !PT ;  /* 0x0000000320007209 */ /* 0x000fe20007810000 */
[----:B------:R-:W-:-:S03]  /*7120*/  UMOV UR58, UR36 ;  /* 0x00000024003a7c82 */ /* 0x000fc60008000000 */
        /* <DEDUP_REMOVED lines=39> */
[----:B------:R-:W-:-:S04]  /*73a0*/  FMNMX.FTZ R2, R30, R17, !PT ;  /* 0x000000111e027209 */ /* 0x000fc80007810000 */
[----:B------:R-:W-:Y:S01]  /*73b0*/  FMNMX.FTZ R21, R31, R2, !PT ;  /* 0x000000021f157209 */ /* 0x000fe20007810000 */
[----:B------:R-:W-:Y:S01]  /*73c0*/  HGMMA.64x128x16.F32 R88, R176, gdesc[UR8].tnspB, R88, gsb0 ;  /* 0x41e00008b0587df0 */ /* 0x000fe20008000858 */
[----:B------:R-:W-:Y:S01]  /*73d0*/  UIADD3 UR10, UR6, 0x100, URZ ;  /* 0x00000100060a7890 */ /* 0x000fe2000fffe03f */
[----:B------:R-:W-:Y:S01]  /*73e0*/  UMOV UR11, 0x40000040 ;  /* 0x40000040000b7882 */ /* 0x000fe20000000000 */
[----:B------:R-:W-:-:S04]  /*73f0*/  FMNMX.FTZ R2, R34, R21, !PT ;  /* 0x0000001522027209 */ /* 0x000fc80007810000 */
[----:B------:R-:W-:Y:S02]  /*7400*/  FMNMX.FTZ R21, R35, R2, !PT ;  /* 0x0000000223157209 */ /* 0x000fe40007810000 */
[----:B-1----:R-:W-:Y:S02]  /*7410*/  FMNMX.FTZ R7, R4, R7, !PT ;  /* 0x0000000704077209 */ /* 0x002fe40007810000 */
[----:B------:R-:W-:-:S03]  /*7420*/  FMNMX.FTZ R2, R38, R21, !PT ;  /* 0x0000001526027209 */ /* 0x000fc60007810000 */
        /* <DEDUP_REMOVED lines=54> */
[-CC-:B------:R-:W-:Y:S01]  /*7790*/  FFMA.FTZ R14, R84, R0.reuse, -R169.reuse ;  /* 0x00000000540e7223 */ /* 0x180fe200000108a9 */
[----:B------:R-:W-:Y:S01]  /*77a0*/  FMNMX.FTZ R2, R58, R33, !PT ;  /* 0x000000213a027209 */ /* 0x000fe20007810000 */
[----:B------:R-:W-:-:S02]  /*77b0*/  FFMA.FTZ R85, R85, R0, -R169 ;  /* 0x0000000055557223 */ /* 0x000fc400000108a9 */
[----:B------:R-:W0:Y:S01]  /*77c0*/  MUFU.EX2 R180, R180 ;  /* 0x000000b400b47308 */ /* 0x000e220000000800 */
[----:B------:R-:W-:-:S04]  /*77d0*/  FMNMX.FTZ R33, R59, R2, !PT ;  /* 0x000000023b217209 */ /* 0x000fc80007810000 */
[----:B------:R-:W-:-:S03]  /*77e0*/  FMNMX.FTZ R2, R62, R33, !PT ;  /* 0x000000213e027209 */ /* 0x000fc60007810000 */
[----:B------:R-:W2:Y:S01]  /*77f0*/  MUFU.EX2 R13, R13 ;  /* 0x0000000d000d7308 */ /* 0x000ea20000000800 */
[----:B-1----:R-:W-:-:S04]  /*7800*/  FMNMX.FTZ R37, R63, R2, !PT ;  /* 0x000000023f257209 */ /* 0x002fc80007810000 */
[----:B------:R-:W-:-:S03]  /*7810*/  FMNMX.FTZ R2, R66, R37, !PT ;  /* 0x0000002542027209 */ /* 0x000fc60007810000 */
[----:B------:R-:W-:Y:S01]  /*7820*/  MUFU.EX2 R182, R182 ;  /* 0x000000b600b67308 */ /* 0x000fe20000000800 */
[----:B------:R-:W-:Y:S01]  /*7830*/  FMNMX.FTZ R37, R67, R2, !PT ;  /* 0x0000000243257209 */ /* 0x000fe20007810000 */
[----:B0-----:R-:W-:-:S03]  /*7840*/  FFMA.FTZ R6, R3, R6, R180 ;  /* 0x0000000603067223 */ /* 0x001fc600000100b4 */
[----:B------:R-:W-:-:S03]  /*7850*/  FMNMX.FTZ R2, R70, R37, !PT ;  /* 0x0000002546027209 */ /* 0x000fc60007810000 */
[----:B------:R0:W-:Y:S01]  /*7860*/  MUFU.EX2 R37, R53 ;  /* 0x0000003500257308 */ /* 0x0001e20000000800 */
[----:B------:R-:W-:Y:S02]  /*7870*/  FMNMX.FTZ R41, R71, R2, !PT ;  /* 0x0000000247297209 */ /* 0x000fe40007810000 */
[----:B--2---:R-:W-:Y:S02]  /*7880*/  F2FP.F16.F32.PACK_AB R180, R13, R180 ;  /* 0x000000b40db4723e */ /* 0x004fe400000000ff */
        /* <DEDUP_REMOVED lines=12> */
[----:B------:R-:W-:-:S05]  /*7950*/  FMNMX.FTZ R2, R87, R2, !PT ;  /* 0x0000000257027209 */ /* 0x000fca0007810000 */
[----:B0-----:R-:W0:Y:S02]  /*7960*/  SHFL.BFLY PT, R57, R2, 0x2, 0x1f ;  /* 0x0c401f0002397f89 */ /* 0x001e2400000e0000 */
[----:B------:R-:W-:Y:S08]  /*7970*/  MUFU.EX2 R172, R172 ;  /* 0x000000ac00ac7308 */ /* 0x000ff00000000800 */
[----:B------:R-:W-:Y:S08]  /*7980*/  MUFU.EX2 R174, R174 ;  /* 0x000000ae00ae7308 */ /* 0x000ff00000000800 */
[----:B------:R1:W-:Y:S01]  /*7990*/  MUFU.EX2 R33, R49 ;  /* 0x0000003100217308 */ /* 0x0003e20000000800 */
[----:B0-----:R-:W-:-:S07]  /*79a0*/  FMNMX.FTZ R16, R2, R57, !PT ;  /* 0x0000003902107209 */ /* 0x001fce0007810000 */
[----:B------:R0:W-:Y:S01]  /*79b0*/  MUFU.EX2 R45, R61 ;  /* 0x0000003d002d7308 */ /* 0x0001e20000000800 */
[-CC-:B-1----:R-:W-:Y:S01]  /*79c0*/  FFMA.FTZ R49, R65, R0.reuse, -R169.reuse ;  /* 0x0000000041317223 */ /* 0x182fe200000108a9 */
[-CC-:B------:R-:W-:Y:S01]  /*79d0*/  FFMA.FTZ R65, R81, R0.reuse, -R169.reuse ;  /* 0x0000000051417223 */ /* 0x180fe200000108a9 */
[----:B------:R-:W1:Y:S05]  /*79e0*/  SHFL.BFLY PT, R69, R16, 0x1, 0x1f ;  /* 0x0c201f0010457f89 */ /* 0x000e6a00000e0000 */
[----:B------:R-:W-:Y:S01]  /*79f0*/  MUFU.EX2 R168, R168 ;  /* 0x000000a800a87308 */ /* 0x000fe20000000800 */
[----:B0-----:R-:W-:Y:S01]  /*7a00*/  FFMA.FTZ R61, R77, R0, -R169 ;  /* 0x000000004d3d7223 */ /* 0x001fe200000108a9 */
[----:B------:R-:W-:-:S02]  /*7a10*/  WARPGROUP.DEPBAR.LE gsb0, 0x0 ;  /* 0x00008000000079c5 */ /* 0x000fc40000010000 */
[----:B------:R-:W-:Y:S01]  /*7a20*/  WARPGROUP.ARRIVE ;  /* 0x00000000000079c5 */ /* 0x000fe20000000000 */
[-CC-:B------:R-:W-:Y:S01]  /*7a30*/  FFMA.FTZ R164, R56, R0.reuse, -R169.reuse ;  /* 0x0000000038a47223 */ /* 0x180fe200000108a9 */
[----:B------:R-:W-:Y:S02]  /*7a40*/  FFMA.FTZ R166, R60, R0, -R169 ;  /* 0x000000003ca67223 */ /* 0x000fe400000108a9 */
[----:B------:R-:W-:Y:S02]  /*7a50*/  MUFU.EX2 R170, R170 ;  /* 0x000000aa00aa7308 */ /* 0x000fe40000000800 */
[----:B------:R-:W-:Y:S01]  /*7a60*/  HGMMA.64x128x16.F32 R88, R160, gdesc[UR8].tnspB, R88, gsb0 ;  /* 0x41e00008a0587df0 */ /* 0x000fe20008000858 */
[----:B------:R-:W-:Y:S01]  /*7a70*/  UIADD3 UR10, UR6, 0x300, URZ ;  /* 0x00000300060a7890 */ /* 0x000fe2000fffe03f */
[----:B------:R-:W-:Y:S01]  /*7a80*/  UMOV UR11, 0x40000040 ;  /* 0x40000040000b7882 */ /* 0x000fe20000000000 */
[----:B------:R-:W-:-:S03]  /*7a90*/  UIADD3 UR6, UR6, 0x380, URZ ;  /* 0x0000038006067890 */ /* 0x000fc6000fffe03f */
[----:B------:R-:W-:Y:S01]  /*7aa0*/  MUFU.EX2 R164, R164 ;  /* 0x000000a400a47308 */ /* 0x000fe20000000800 */
[----:B-1----:R-:W-:-:S05]  /*7ab0*/  FMNMX.FTZ R4, R16, R69, !PT ;  /* 0x0000004510047209 */ /* 0x002fca0007810000 */
[C---:B------:R-:W-:Y:S02]  /*7ac0*/  FADD.FTZ R69, -R4.reuse, R9 ;  /* 0x0000000904457221 */ /* 0x040fe40000010100 */
[----:B------:R-:W-:Y:S02]  /*7ad0*/  MUFU.EX2 R166, R166 ;  /* 0x000000a600a67308 */ /* 0x000fe40000000800 */
[-C--:B------:R-:W-:Y:S01]  /*7ae0*/  FMUL.FTZ R2, R69, R0.reuse ;  /* 0x0000000045027220 */ /* 0x080fe20000410000 */
[----:B------:R-:W-:-:S04]  /*7af0*/  FMUL.FTZ R69, R4, R0 ;  /* 0x0000000004457220 */ /* 0x000fc80000410000 */
[-CC-:B------:R-:W-:Y:S01]  /*7b00*/  FFMA.FTZ R20, R31, R0.reuse, -R69.reuse ;  /* 0x000000001f147223 */ /* 0x180fe20000010845 */
[----:B------:R-:W-:Y:S01]  /*7b10*/  IMAD.U32 R31, RZ, RZ, UR7 ;  /* 0x00000007ff1f7e24 */ /* 0x000fe2000f8e00ff */
[----:B------:R-:W-:Y:S01]  /*7b20*/  UMOV UR7, 0x40000040 ;  /* 0x4000004000077882 */ /* 0x000fe20000000000 */
[-CC-:B------:R-:W-:Y:S01]  /*7b30*/  FFMA.FTZ R16, R27, R0.reuse, -R69.reuse ;  /* 0x000000001b107223 */ /* 0x180fe20000010845 */
[-CC-:B------:R-:W-:Y:S01]  /*7b40*/  FFMA.FTZ R181, R26, R0.reuse, -R69.reuse ;  /* 0x000000001ab57223 */ /* 0x180fe20000010845 */
[----:B------:R-:W-:Y:S01]  /*7b50*/  IMAD.U32 R27, RZ, RZ, UR36 ;  /* 0x00000024ff1b7e24 */ /* 0x000fe2000f8e00ff */
[----:B------:R-:W-:Y:S01]  /*7b60*/  MUFU.EX2 R2, R2 ;  /* 0x0000000200027308 */ /* 0x000fe20000000800 */
[-CC-:B------:R-:W-:Y:S01]  /*7b70*/  FFMA.FTZ R183, R30, R0.reuse, -R69.reuse ;  /* 0x000000001eb77223 */ /* 0x180fe20000010845 */
[-CC-:B------:R-:W-:Y:S01]  /*7b80*/  FFMA.FTZ R177, R34, R0.reuse, -R69.reuse ;  /* 0x0000000022b17223 */ /* 0x180fe20000010845 */
[-CC-:B------:R-:W-:Y:S01]  /*7b90*/  FFMA.FTZ R24, R35, R0.reuse, -R69.reuse ;  /* 0x0000000023187223 */ /* 0x180fe20000010845 */
[----:B------:R-:W-:Y:S01]  /*7ba0*/  @!P1 LEA R27, R27, UR37, 0x3 ;  /* 0x000000251b1b9c11 */ /* 0x000fe2000f8e18ff */
[-CC-:B------:R-:W-:Y:S01]  /*7bb0*/  FFMA.FTZ R179, R38, R0.reuse, -R69.reuse ;  /* 0x0000000026b37223 */ /* 0x180fe20000010845 */
[-CC-:B------:R-:W-:Y:S01]  /*7bc0*/  FFMA.FTZ R26, R39, R0.reuse, -R69.reuse ;  /* 0x00000000271a7223 */ /* 0x180fe20000010845 */
[----:B------:R-:W-:Y:S01]  /*7bd0*/  FFMA.FTZ R173, R42, R0, -R69 ;  /* 0x000000002aad7223 */ /* 0x000fe20000010845 */
[----:B------:R-:W0:Y:S01]  /*7be0*/  MUFU.EX2 R181, R181 ;  /* 0x000000b500b57308 */ /* 0x000e220000000800 */
[----:B------:R-:W-:-:S02]  /*7bf0*/  @!P1 VIADD R27, R27, 0x34840 ;  /* 0x000348401b1b9836 */ /* 0x000fc40000000000 */
[-CC-:B------:R-:W-:Y:S01]  /*7c00*/  FFMA.FTZ R28, R43, R0.reuse, -R69.reuse ;  /* 0x000000002b1c7223 */ /* 0x180fe20000010845 */
[-CC-:B------:R-:W-:Y:S01]  /*7c10*/  FFMA.FTZ R175, R46, R0.reuse, -R69.reuse ;  /* 0x000000002eaf7223 */ /* 0x180fe20000010845 */
[-CC-:B------:R-:W-:Y:S01]  /*7c20*/  FFMA.FTZ R30, R47, R0.reuse, -R69.reuse ;  /* 0x000000002f1e7223 */ /* 0x180fe20000010845 */
[-C--:B------:R-:W-:Y:S01]  /*7c30*/  FFMA.FTZ R32, R51, R0.reuse, -R69 ;  /* 0x0000000033207223 */ /* 0x080fe20000010845 */
[----:B------:R-:W-:Y:S01]  /*7c40*/  @!P1 PRMT R27, RZ, 0x654, R27 ;  /* 0x00000654ff1b9816 */ /* 0x000fe2000000001b */
        /* <DEDUP_REMOVED lines=42> */
[----:B------:R-:W-:Y:S01]  /*7ef0*/  MUFU.EX2 R32, R32 ;  /* 0x0000002000207308 */ /* 0x000fe20000000800 */
[----:B-1----:R-:W-:-:S07]  /*7f00*/  FADD.FTZ R5, R175, R38 ;  /* 0x00000026af057221 */ /* 0x002fce0000010000 */
[----:B------:R-:W-:Y:S01]  /*7f10*/  MUFU.EX2 R171, R171 ;  /* 0x000000ab00ab7308 */ /* 0x000fe20000000800 */
[C---:B--2---:R-:W-:Y:S01]  /*7f20*/  FADD.FTZ R38, R30.reuse, R5 ;  /* 0x000000051e267221 */ /* 0x044fe20000010000 */
[----:B------:R-:W-:Y:S01]  /*7f30*/  F2FP.F16.F32.PACK_AB R175, R30, R175 ;  /* 0x000000af1eaf723e */ /* 0x000fe200000000ff */
[----:B------:R-:W-:Y:S02]  /*7f40*/  WARPGROUP.DEPBAR.LE gsb0, 0x0 ;  /* 0x00008000000079c5 */ /* 0x000fe40000010000 */
[----:B------:R-:W-:Y:S01]  /*7f50*/  WARPGROUP.ARRIVE ;  /* 0x00000000000079c5 */ /* 0x000fe20000000000 */
[-CC-:B------:R-:W-:Y:S01]  /*7f60*/  FFMA.FTZ R160, R64, R0.reuse, -R169.reuse ;  /* 0x0000000040a07223 */ /* 0x180fe200000108a9 */
[-C--:B------:R-:W-:Y:S01]  /*7f70*/  FFMA.FTZ R162, R68, R0.reuse, -R169 ;  /* 0x0000000044a27223 */ /* 0x080fe200000108a9 */
[----:B------:R-:W-:Y:S01]  /*7f80*/  FFMA.FTZ R169, R50, R0, -R69 ;  /* 0x0000000032a97223 */ /* 0x000fe20000010845 */
[----:B------:R-:W-:Y:S02]  /*7f90*/  MUFU.EX2 R34, R34 ;  /* 0x0000002200227308 */ /* 0x000fe40000000800 */
[----:B------:R-:W-:Y:S06]  /*7fa0*/  HGMMA.64x128x16.F32 R88, R156, gdesc[UR8].tnspB, R88, gsb0 ;  /* 0x41e000089c587df0 */ /* 0x000fec0008000858 */
[----:B------:R-:W0:Y:S08]  /*7fb0*/  MUFU.EX2 R169, R169 ;  /* 0x000000a900a97308 */ /* 0x000e300000000800 */
[----:B------:R-:W1:Y:S08]  /*7fc0*/  MUFU.EX2 R165, R165 ;  /* 0x000000a500a57308 */ /* 0x000e700000000800 */
[----:B------:R-:W2:Y:S01]  /*7fd0*/  MUFU.EX2 R36, R36 ;  /* 0x0000002400247308 */ /* 0x000ea20000000800 */
[----:B0-----:R-:W-:Y:S01]  /*7fe0*/  FADD.FTZ R5, R169, R38 ;  /* 0x00000026a9057221 */ /* 0x001fe20000010000 */
[----:B------:R-:W-:-:S03]  /*7ff0*/  F2FP.F16.F32.PACK_AB R169, R32, R169 ;  /* 0x000000a920a9723e */ /* 0x000fc600000000ff */
[----:B------:R-:W-:-:S03]  /*8000*/  FADD.FTZ R16, R32, R5 ;  /* 0x0000000520107221 */ /* 0x000fc60000010000 */
[----:B------:R-:W0:Y:S01]  /*8010*/  MUFU.EX2 R167, R167 ;  /* 0x000000a700a77308 */ /* 0x000e220000000800 */
[----:B------:R-:W-:Y:S01]  /*8020*/  FADD.FTZ R5, R171, R16 ;  /* 0x00000010ab057221 */ /* 0x000fe20000010000 */
[----:B------:R-:W-:-:S03]  /*8030*/  F2FP.F16.F32.PACK_AB R171, R34, R171 ;  /* 0x000000ab22ab723e */ /* 0x000fc600000000ff */
[----:B------:R-:W-:-:S03]  /*8040*/  FADD.FTZ R16, R34, R5 ;  /* 0x0000000522107221 */ /* 0x000fc60000010000 */
[----:B------:R-:W-:Y:S01]  /*8050*/  MUFU.EX2 R160, R160 ;  /* 0x000000a000a07308 */ /* 0x000fe20000000800 */
[----:B-1----:R-:W-:Y:S01]  /*8060*/  FADD.FTZ R5, R165, R16 ;  /* 0x00000010a5057221 */ /* 0x002fe20000010000 */
[----:B--2---:R-:W-:-:S03]  /*8070*/  F2FP.F16.F32.PACK_AB R165, R36, R165 ;  /* 0x000000a524a5723e */ /* 0x004fc600000000ff */
[----:B------:R-:W-:-:S03]  /*8080*/  FADD.FTZ R16, R36, R5 ;  /* 0x0000000524107221 */ /* 0x000fc60000010000 */
[----:B------:R-:W-:Y:S01]  /*8090*/  MUFU.EX2 R66, R66 ;  /* 0x0000004200427308 */ /* 0x000fe20000000800 */
[----:B0-----:R-:W-:-:S07]  /*80a0*/  FADD.FTZ R5, R167, R16 ;  /* 0x00000010a7057221 */ /* 0x001fce0000010000 */
[----:B------:R-:W-:Y:S08]  /*80b0*/  MUFU.EX2 R49, R49 ;  /* 0x0000003100317308 */ /* 0x000ff00000000800 */
[----:B------:R-:W0:Y:S08]  /*80c0*/  MUFU.EX2 R67, R67 ;  /* 0x0000004300437308 */ /* 0x000e300000000800 */
[----:B------:R-:W-:Y:S08]  /*80d0*/  MUFU.EX2 R162, R162 ;  /* 0x000000a200a27308 */ /* 0x000ff00000000800 */
[----:B------:R-:W-:Y:S01]  /*80e0*/  MUFU.EX2 R70, R70 ;  /* 0x0000004600467308 */ /* 0x000fe20000000800 */
[----:B0-----:R-:W-:-:S07]  /*80f0*/  F2FP.F16.F32.PACK_AB R161, R67, R66 ;  /* 0x0000004243a1723e */ /* 0x001fce00000000ff */
[----:B------:R-:W-:Y:S08]  /*8100*/  MUFU.EX2 R53, R53 ;  /* 0x0000003500357308 */ /* 0x000ff00000000800 */
[----:B------:R-:W0:Y:S08]  /*8110*/  MUFU.EX2 R71, R71 ;  /* 0x0000004700477308 */ /* 0x000e300000000800 */
[----:B------:R-:W-:Y:S08]  /*8120*/  MUFU.EX2 R8, R8 ;  /* 0x0000000800087308 */ /* 0x000ff00000000800 */
[----:B------:R-:W-:Y:S01]  /*8130*/  MUFU.EX2 R74, R74 ;  /* 0x0000004a004a7308 */ /* 0x000fe20000000800 */
[----:B0-----:R-:W-:-:S07]  /*8140*/  F2FP.F16.F32.PACK_AB R163, R71, R70 ;  /* 0x0000004647a3723e */ /* 0x001fce00000000ff */
[----:B------:R-:W0:Y:S08]  /*8150*/  MUFU.EX2 R57, R73 ;  /* 0x0000004900397308 */ /* 0x000e300000000800 */
[----:B------:R-:W1:Y:S08]  /*8160*/  MUFU.EX2 R75, R75 ;  /* 0x0000004b004b7308 */ /* 0x000e700000000800 */
[----:B------:R-:W-:Y:S01]  /*8170*/  MUFU.EX2 R10, R10 ;  /* 0x0000000a000a7308 */ /* 0x000fe20000000800 */
[----:B------:R-:W-:-:S02]  /*8180*/  WARPGROUP.DEPBAR.LE gsb0, 0x0 ;  /* 0x00008000000079c5 */ /* 0x000fc40000010000 */
[----:B------:R-:W-:-:S05]  /*8190*/  WARPGROUP.ARRIVE ;  /* 0x00000000000079c5 */ /* 0x000fca0000000000 */
[----:B------:R-:W-:Y:S01]  /*81a0*/  MUFU.EX2 R78, R78 ;  /* 0x0000004e004e7308 */ /* 0x000fe20000000800 */
[----:B0-----:R-:W-:Y:S02]  /*81b0*/  F2FP.F16.F32.PACK_AB R156, R57, R8 ;  /* 0x00000008399c723e */ /* 0x001fe400000000ff */
[----:B-1----:R-:W-:Y:S01]  /*81c0*/  F2FP.F16.F32.PACK_AB R157, R75, R74 ;  /* 0x0000004a4b9d723e */ /* 0x002fe200000000ff */
[----:B------:R-:W-:Y:S04]  /*81d0*/  HGMMA.64x128x16.F32 R88, R152, gdesc[UR4].tnspB, R88, gsb0 ;  /* 0x41e0000498587df0 */ /* 0x000fe80008000858 */
[----:B------:R-:W0:Y:S08]  /*81e0*/  MUFU.EX2 R61, R61 ;  /* 0x0000003d003d7308 */ /* 0x000e300000000800 */
[----:B------:R-:W1:Y:S08]  /*81f0*/  MUFU.EX2 R79, R79 ;  /* 0x0000004f004f7308 */ /* 0x000e700000000800 */
[----:B------:R-:W-:Y:S01]  /*8200*/  MUFU.EX2 R12, R12 ;  /* 0x0000000c000c7308 */ /* 0x000fe20000000800 */
[----:B0-----:R-:W-:-:S07]  /*8210*/  F2FP.F16.F32.PACK_AB R158, R61, R10 ;  /* 0x0000000a3d9e723e */ /* 0x001fce00000000ff */
[----:B------:R-:W-:Y:S01]  /*8220*/  MUFU.EX2 R82, R82 ;  /* 0x0000005200527308 */ /* 0x000fe20000000800 */
[----:B-1----:R-:W-:-:S07]  /*8230*/  F2FP.F16.F32.PACK_AB R159, R79, R78 ;  /* 0x0000004e4f9f723e */ /* 0x002fce00000000ff */
        /* <DEDUP_REMOVED lines=77> */
.L_x_2471:
        /* <DEDUP_REMOVED lines=67> */
.L_x_2481:
[----:B------:R-:W-:Y:S01]  /*8b40*/  ULEA UR5, UR36, UR37, 0x3 ;  /* 0x0000002524057291 */ /* 0x000fe2000f8e183f */
[----:B------:R-:W-:-:S05]  /*8b50*/  IMAD.U32 R2, RZ, RZ, UR38 ;  /* 0x00000026ff027e24 */ /* 0x000fca000f8e00ff */
[----:B------:R-:W-:-:S04]  /*8b60*/  SHF.L.U32 R2, R2, 0x1f, RZ ;  /* 0x0000001f02027819 */ /* 0x000fc800000006ff */
[----:B------:R0:W1:Y:S01]  /*8b70*/  SYNCS.PHASECHK.TRANS64.TRYWAIT P2, [UR5+0x34850], R2 ;  /* 0x03485002ff0075a7 */ /* 0x0000620008040145 */
[----:B------:R-:W-:Y:S05]  /*8b80*/  @!P0 BRA `(.L_x_2482) ;  /* 0x0000000000048947 */ /* 0x000fea0003800000 */
[----:B------:R-:W-:Y:S01]  /*8b90*/  BPT.TRAP 0x1 ;  /* 0x000000040000795c */ /* 0x000fe20000300000 */
.L_x_2482:
[----:B-1----:R-:W-:Y:S05]  /*8ba0*/  @P2 BRA `(.L_x_2483) ;  /* 0x0000000000082947 */ /* 0x002fea0003800000 */
[----:B------:R-:W1:Y:S02]  /*8bb0*/  SYNCS.PHASECHK.TRANS64.TRYWAIT P0, [UR5+0x34850], R2 ;  /* 0x03485002ff0075a7 */ /* 0x000e640008000145 */
[----:B-1----:R-:W-:Y:S05]  /*8bc0*/  @!P0 BRA `(.L_x_2484) ;  /* 0x00000090002c8947 */ /* 0x002fea0003800000 */
.L_x_2483:
[----:B------:R-:W-:Y:S01]  /*8bd0*/  UIADD3 UR37, UR37, 0x400, URZ ;  /* 0x0000040025257890 */ /* 0x000fe2000fffe03f */
[----:B------:R-:W-:Y:S01]  /*8be0*/  WARPGROUP.ARRIVE ;  /* 0x00000000000079c5 */ /* 0x000fe20000000000 */
[----:B------:R-:W-:Y:S01]  /*8bf0*/  UMOV UR7, 0x40000040 ;  /* 0x4000004000077882 */ /* 0x000fe20000000000 */
[----:B-1----:R-:W1:Y:S01]  /*8c00*/  SHFL.BFLY PT, R3, R6, 0x2, 0x1f ;  /* 0x0c401f0006037f89 */ /* 0x002e6200000e0000 */
[----:B------:R-:W-:Y:S01]  /*8c10*/  USHF.R.U32.HI UR37, URZ, 0x4, UR37 ;  /* 0x000000043f257899 */ /* 0x000fe20008011625 */
[----:B------:R-:W-:Y:S02]  /*8c20*/  IMAD.U32 R15, RZ, RZ, UR5 ;  /* 0x00000005ff0f7e24 */ /* 0x000fe4000f8e00ff */
[----:B0-----:R-:W0:Y:S01]  /*8c30*/  SHFL.BFLY PT, R2, R5, 0x2, 0x1f ;  /* 0x0c401f0005027f89 */ /* 0x001e2200000e0000 */
[----:B------:R-:W-:Y:S01]  /*8c40*/  ULOP3.LUT UR37, UR37, 0x3fff, URZ, 0xc0, !UPT ;  /* 0x00003fff25257892 */ /* 0x000fe2000f8ec03f */
[----:B------:R-:W-:Y:S02]  /*8c50*/  IMAD.MOV.U32 R11, RZ, RZ, RZ ;  /* 0x000000ffff0b7224 */ /* 0x000fe400078e00ff */
[----:B------:R-:W-:Y:S01]  /*8c60*/  VIADD R191, R191, 0x1 ;  /* 0x00000001bfbf7836 */ /* 0x000fe20000000000 */
[----:B------:R-:W-:-:S04]  /*8c70*/  ULOP3.LUT UR4, UR37, 0x4000000, URZ, 0xfc, !UPT ;  /* 0x0400000025047892 */ /* 0x000fc8000f8efc3f */
[----:B------:R-:W-:Y:S02]  /*8c80*/  ULEA UR4, UR36, UR4, 0xb ;  /* 0x0000000424047291 */ /* 0x000fe4000f8e583f */
        /* <DEDUP_REMOVED lines=8> */
[----:B0-----:R-:W-:Y:S01]  /*8d10*/  FADD.FTZ R8, R2, R5 ;  /* 0x0000000502087221 */ /* 0x001fe20000010000 */
[----:B------:R-:W-:Y:S01]  /*8d20*/  IMAD.MOV.U32 R5, RZ, RZ, RZ ;  /* 0x000000ffff057224 */ /* 0x000fe200078e00ff */
[----:B------:R-:W0:Y:S04]  /*8d30*/  SHFL.BFLY PT, R2, R3, 0x1, 0x1f ;  /* 0x0c201f0003027f89 */ /* 0x000e2800000e0000 */
[----:B------:R-:W1:Y:S01]  /*8d40*/  SHFL.BFLY PT, R9, R8, 0x1, 0x1f ;  /* 0x0c201f0008097f89 */ /* 0x000e6200000e0000 */
[----:B0-----:R-:W-:Y:S01]  /*8d50*/  FADD.FTZ R12, R3, R2 ;  /* 0x00000002030c7221 */ /* 0x001fe20000010000 */
[----:B------:R-:W-:-:S02]  /*8d60*/  IMAD.MOV.U32 R3, RZ, RZ, -0x800000 ;  /* 0xff800000ff037424 */ /* 0x000fc400078e00ff */
[----:B------:R-:W-:Y:S02]  /*8d70*/  IMAD.MOV.U32 R2, RZ, RZ, -0x800000 ;  /* 0xff800000ff027424 */ /* 0x000fe400078e00ff */
[----:B-1----:R-:W-:Y:S01]  /*8d80*/  FADD.FTZ R14, R8, R9 ;  /* 0x00000009080e7221 */ /* 0x002fe20000010000 */
[----:B------:R-:W-:-:S04]  /*8d90*/  FSETP.NE.FTZ.AND P0, PT, R12, RZ, PT ;  /* 0x000000ff0c00720b */ /* 0x000fc80003f15000 */
        /* <DEDUP_REMOVED lines=116> */
.L_x_2454:
        /* <DEDUP_REMOVED lines=24> */
[----:B------:R-:W-:Y:S02]  /*9660*/  MOV R16, R0 ;  /* 0x0000000000107202 */ /* 0x000fe40000000f00 */
[----:B--2---:R-:W-:-:S03]  /*9670*/  MOV R17, R5 ;  /* 0x0000000500117202 */ /* 0x004fc60000000f00 */
[----:B------:R-:W-:-:S03]  /*9680*/  IMAD.WIDE R4, R195, 0x2, R16 ;  /* 0x00000002c3047825 */ /* 0x000fc600078e0210 */
[C---:B------:R-:W-:Y:S02]  /*9690*/  LOP3.LUT R9, R4.reuse, 0x380, RZ, 0xc0, !PT ;  /* 0x0000038004097812 */ /* 0x040fe400078ec0ff */
[C---:B------:R-:W-:Y:S02]  /*96a0*/  IADD3 R31, P6, R4.reuse, 0x20, RZ ;  /* 0x00000020041f7810 */ /* 0x040fe40007fde0ff */
[----:B------:R-:W-:Y:S02]  /*96b0*/  SHF.R.U64 R9, R9, 0x3, RZ ;  /* 0x0000000309097819 */ /* 0x000fe400000012ff */
[----:B------:R-:W-:Y:S01]  /*96c0*/  LOP3.LUT R12, R31, 0x380, RZ, 0xc0, !PT ;  /* 0x000003801f0c7812 */ /* 0x000fe200078ec0ff */
[----:B------:R-:W-:Y:S01]  /*96d0*/  IMAD.X R27, RZ, RZ, R5, P6 ;  /* 0x000000ffff1b7224 */ /* 0x000fe200030e0605 */
[----:B------:R-:W-:Y:S01]  /*96e0*/  BAR.SYNC.DEFER_BLOCKING 0x1, 0x100 ;  /* 0x0044000000007b1d */ /* 0x000fe20000010000 */
[C---:B------:R-:W-:Y:S02]  /*96f0*/  IADD3 R97, P5, R4.reuse, 0x40, RZ ;  /* 0x0000004004617810 */ /* 0x040fe40007fbe0ff */
[----:B------:R-:W-:-:S02]  /*9700*/  IADD3 R99, P4, R4, 0x60, RZ ;  /* 0x0000006004637810 */ /* 0x000fc40007f9e0ff */
        /* <DEDUP_REMOVED lines=12> */
[----:B------:R-:W-:-:S02]  /*97d0*/  MOV R94, R4 ;  /* 0x00000004005e7202 */ /* 0x000fc40000000f00 */
[----:B------:R-:W-:Y:S02]  /*97e0*/  F2FP.F16.F32.PACK_AB R5, R8, R93 ;  /* 0x0000005d0805723e */ /* 0x000fe400000000ff */
[----:B------:R-:W-:Y:S02]  /*97f0*/  LOP3.LUT R14, R97, 0x380, RZ, 0xc0, !PT ;  /* 0x00000380610e7812 */ /* 0x000fe400078ec0ff */
[----:B------:R-:W-:Y:S02]  /*9800*/  LOP3.LUT R26, R12, R31, RZ, 0x3c, !PT ;  /* 0x0000001f0c1a7212 */ /* 0x000fe400078e3cff */
[----:B------:R-:W-:Y:S02]  /*9810*/  F2FP.F16.F32.PACK_AB R4, R10, R95 ;  /* 0x0000005f0a04723e */ /* 0x000fe400000000ff */
[----:B------:R-:W-:Y:S02]  /*9820*/  LOP3.LUT R8, R103, 0x380, RZ, 0xc0, !PT ;  /* 0x0000038067087812 */ /* 0x000fe400078ec0ff */
[----:B------:R-:W-:Y:S01]  /*9830*/  LOP3.LUT R10, R105, 0x380, RZ, 0xc0, !PT ;  /* 0x00000380690a7812 */ /* 0x000fe200078ec0ff */
[----:B------:R2:W-:Y:S01]  /*9840*/  STSM.16.M88.4 [R94], R4 ;  /* 0x000000045e007844 */ /* 0x0005e20000000200 */
[----:B------:R-:W-:-:S02]  /*9850*/  LOP3.LUT R31, R88, 0x380, RZ, 0xc0, !PT ;  /* 0x00000380581f7812 */ /* 0x000fc400078ec0ff */
[----:B-1----:R-:W-:Y:S02]  /*9860*/  LOP3.LUT R44, R101, 0x380, RZ, 0xc0, !PT ;  /* 0x00000380652c7812 */ /* 0x002fe400078ec0ff */
[----:B------:R-:W-:Y:S02]  /*9870*/  LOP3.LUT R20, R99, 0x380, RZ, 0xc0, !PT ;  /* 0x0000038063147812 */ /* 0x000fe400078ec0ff */
[----:B------:R-:W-:Y:S02]  /*9880*/  SHF.R.U64 R14, R14, 0x3, RZ ;  /* 0x000000030e0e7819 */ /* 0x000fe400000012ff */
[----:B------:R-:W-:Y:S02]  /*9890*/  SHF.R.U64 R8, R8, 0x3, RZ ;  /* 0x0000000308087819 */ /* 0x000fe400000012ff */
[----:B------:R-:W-:Y:S02]  /*98a0*/  SHF.R.U64 R10, R10, 0x3, RZ ;  /* 0x000000030a0a7819 */ /* 0x000fe400000012ff */
[----:B------:R-:W-:-:S02]  /*98b0*/  SHF.R.U64 R31, R31, 0x3, RZ ;  /* 0x000000031f1f7819 */ /* 0x000fc400000012ff */
[----:B------:R-:W-:Y:S02]  /*98c0*/  SHF.R.U64 R44, R44, 0x3, RZ ;  /* 0x000000032c2c7819 */ /* 0x000fe400000012ff */
[----:B------:R-:W-:Y:S02]  /*98d0*/  SHF.R.U64 R20, R20, 0x3, RZ ;  /* 0x0000000314147819 */ /* 0x000fe400000012ff */
[----:B------:R-:W-:Y:S02]  /*98e0*/  LOP3.LUT R24, R14, R97, RZ, 0x3c, !PT ;  /* 0x000000610e187212 */ /* 0x000fe400078e3cff */
[----:B------:R-:W-:Y:S01]  /*98f0*/  LOP3.LUT R12, R8, R103, RZ, 0x3c, !PT ;  /* 0x00000067080c7212 */ /* 0x000fe200078e3cff */
[----:B------:R-:W1:Y:S01]  /*9900*/  LDC.64 R96, c[0x0][0xc00] ;  /* 0x00030000ff607b82 */ /* 0x000e620000000a00 */
[----:B------:R-:W-:Y:S02]  /*9910*/  LOP3.LUT R10, R10, R105, RZ, 0x3c, !PT ;  /* 0x000000690a0a7212 */ /* 0x000fe400078e3cff */
[----:B------:R-:W-:-:S02]  /*9920*/  LOP3.LUT R8, R31, R88, RZ, 0x3c, !PT ;  /* 0x000000581f087212 */ /* 0x000fc400078e3cff */
[----:B------:R-:W-:Y:S02]  /*9930*/  LOP3.LUT R14, R44, R101, RZ, 0x3c, !PT ;  /* 0x000000652c0e7212 */ /* 0x000fe400078e3cff */
[----:B------:R-:W-:Y:S02]  /*9940*/  LOP3.LUT R20, R20, R99, RZ, 0x3c, !PT ;  /* 0x0000006314147212 */ /* 0x000fe400078e3cff */
[----:B------:R-:W-:Y:S02]  /*9950*/  MOV R31, R10 ;  /* 0x0000000a001f7202 */ /* 0x000fe40000000f00 */
[----:B------:R-:W-:Y:S02]  /*9960*/  MOV R30, R8 ;  /* 0x00000008001e7202 */ /* 0x000fe40000000f00 */
[----:B------:R-:W-:Y:S02]  /*9970*/  MOV R93, R26 ;  /* 0x0000001a005d7202 */ /* 0x000fe40000000f00 */
[----:B------:R-:W-:-:S02]  /*9980*/  F2FP.F16.F32.PACK_AB R8, R89, R90 ;  /* 0x0000005a5908723e */ /* 0x000fc400000000ff */
[----:B------:R-:W-:Y:S02]  /*9990*/  F2FP.F16.F32.PACK_AB R9, R35, R34 ;  /* 0x000000222309723e */ /* 0x000fe400000000ff */
[----:B------:R-:W-:Y:S02]  /*99a0*/  F2FP.F16.F32.PACK_AB R10, R37, R36 ;  /* 0x00000024250a723e */ /* 0x000fe400000000ff */
[----:B------:R-:W-:Y:S02]  /*99b0*/  F2FP.F16.F32.PACK_AB R11, R39, R38 ;  /* 0x00000026270b723e */ /* 0x000fe400000000ff */
[----:B------:R-:W-:Y:S02]  /*99c0*/  MOV R92, R24 ;  /* 0x00000018005c7202 */ /* 0x000fe40000000f00 */
[----:B------:R-:W-:Y:S01]  /*99d0*/  MOV R88, R14 ;  /* 0x0000000e00587202 */ /* 0x000fe20000000f00 */
[----:B------:R-:W-:Y:S01]  /*99e0*/  STSM.16.M88.4 [R93], R8 ;  /* 0x000000085d007844 */ /* 0x000fe20000000200 */
[----:B------:R-:W-:-:S02]  /*99f0*/  MOV R44, R12 ;  /* 0x0000000c002c7202 */ /* 0x000fc40000000f00 */
[----:B--2---:R-:W-:Y:S02]  /*9a00*/  F2FP.F16.F32.PACK_AB R4, R41, R40 ;  /* 0x000000282904723e */ /* 0x004fe400000000ff */
[----:B------:R-:W-:Y:S02]  /*9a10*/  F2FP.F16.F32.PACK_AB R5, R43, R42 ;  /* 0x0000002a2b05723e */ /* 0x000fe400000000ff */
[----:B------:R-:W-:Y:S02]  /*9a20*/  F2FP.F16.F32.PACK_AB R6, R32, R33 ;  /* 0x000000212006723e */ /* 0x000fe400000000ff */
[----:B------:R-:W-:Y:S02]  /*9a30*/  F2FP.F16.F32.PACK_AB R7, R28, R29 ;  /* 0x0000001d1c07723e */ /* 0x000fe400000000ff */
[----:B------:R-:W-:Y:S02]  /*9a40*/  MOV R91, R20 ;  /* 0x00000014005b7202 */ /* 0x000fe40000000f00 */
[----:B------:R-:W-:Y:S01]  /*9a50*/  F2FP.F16.F32.PACK_AB R12, R49, R48 ;  /* 0x00000030310c723e */ /* 0x000fe200000000ff */
[----:B------:R2:W-:Y:S01]  /*9a60*/  STSM.16.M88.4 [R92], R4 ;  /* 0x000000045c007844 */ /* 0x0005e20000000200 */
[----:B------:R-:W-:Y:S01]  /*9a70*/  F2FP.F16.F32.PACK_AB R13, R51, R50 ;  /* 0x00000032330d723e */ /* 0x000fe200000000ff */
[----:B------:R-:W3:Y:S01]  /*9a80*/  LDC.64 R20, c[0x0][0xc00] ;  /* 0x00030000ff147b82 */ /* 0x000ee20000000a00 */
[----:B------:R-:W-:Y:S01]  /*9a90*/  F2FP.F16.F32.PACK_AB R14, R53, R52 ;  /* 0x00000034350e723e */ /* 0x000fe200000000ff */
[----:B------:R-:W-:Y:S01]  /*9aa0*/  IMAD.MOV.U32 R53, RZ, RZ, RZ ;  /* 0x000000ffff357224 */ /* 0x000fe200078e00ff */
[----:B------:R-:W-:-:S02]  /*9ab0*/  F2FP.F16.F32.PACK_AB R15, R55, R54 ;  /* 0x00000036370f723e */ /* 0x000fc400000000ff */
[----:B------:R-:W-:Y:S02]  /*9ac0*/  F2FP.F16.F32.PACK_AB R24, R57, R56 ;  /* 0x000000383918723e */ /* 0x000fe400000000ff */
[----:B------:R-:W-:Y:S01]  /*9ad0*/  F2FP.F16.F32.PACK_AB R25, R59, R58 ;  /* 0x0000003a3b19723e */ /* 0x000fe200000000ff */
[----:B------:R4:W-:Y:S01]  /*9ae0*/  STSM.16.M88.4 [R91], R12 ;  /* 0x0000000c5b007844 */ /* 0x0009e20000000200 */
[----:B------:R-:W-:Y:S01]  /*9af0*/  F2FP.F16.F32.PACK_AB R26, R61, R60 ;  /* 0x0000003c3d1a723e */ /* 0x000fe200000000ff */
[----:B------:R-:W0:Y:S01]  /*9b00*/  LDC R55, c[0x0][0xbe8] ;  /* 0x0002fa00ff377b82 */ /* 0x000e220000000800 */
[----:B------:R-:W-:Y:S02]  /*9b10*/  F2FP.F16.F32.PACK_AB R27, R63, R62 ;  /* 0x0000003e3f1b723e */ /* 0x000fe400000000ff */
[----:B------:R-:W-:Y:S02]  /*9b20*/  ISETP.NE.U32.AND P2, PT, RZ, UR4, PT ;  /* 0x00000004ff007c0c */ /* 0x000fe4000bf45070 */
[----:B-1----:R-:W-:Y:S01]  /*9b30*/  ISETP.NE.U32.AND P0, PT, R96, RZ, PT ;  /* 0x000000ff6000720c */ /* 0x002fe20003f05070 */
[----:B------:R4:W-:Y:S01]  /*9b40*/  STSM.16.M88.4 [R88], R24 ;  /* 0x0000001858007844 */ /* 0x0009e20000000200 */
[----:B------:R-:W-:-:S02]  /*9b50*/  ISETP.NE.AND.EX P2, PT, RZ, UR5, PT, P2 ;  /* 0x00000005ff007c0c */ /* 0x000fc4000bf45320 */
[----:B------:R-:W-:Y:S01]  /*9b60*/  ISETP.NE.AND.EX P0, PT, R97, RZ, PT, P0 ;  /* 0x000000ff6100720c */ /* 0x000fe20003f05300 */
[----:B------:R4:W-:Y:S04]  /*9b70*/  STSM.16.M88.4 [R44], R64 ;  /* 0x000000402c007844 */ /* 0x0009e80000000200 */
[----:B------:R4:W-:Y:S01]  /*9b80*/  STSM.16.M88.4 [R31], R72 ;  /* 0x000000481f007844 */ /* 0x0009e20000000200 */
[----:B---3--:R-:W-:-:S03]  /*9b90*/  IMAD.WIDE R20, R185, 0x4, R20 ;  /* 0x00000004b9147825 */ /* 0x008fc600078e0214 */
[----:B------:R4:W-:Y:S01]  /*9ba0*/  STSM.16.M88.4 [R30], R80 ;  /* 0x000000501e007844 */ /* 0x0009e20000000200 */
[----:B------:R-:W-:Y:S01]  /*9bb0*/  BAR.SYNC.DEFER_BLOCKING 0x1, 0x100 ;  /* 0x0044000000007b1d */ /* 0x000fe20000010000 */
[----:B--2---:R-:W-:-:S05]  /*9bc0*/  @P2 LEA R4, P3, R185, UR4, 0x2 ;  /* 0x00000004b9042c11 */ /* 0x004fca000f8610ff */
[----:B------:R-:W-:Y:S01]  /*9bd0*/  ULDC UR4, c[0x0][0xa88] ;  /* 0x0002a20000047ab9 */ /* 0x000fe20000000800 */
[----:B------:R-:W-:Y:S01]  /*9be0*/  @P2 LEA.HI.X R5, R185, UR5, R189, 0x2, P3 ;  /* 0x00000005b9052c11 */ /* 0x000fe200098f14bd */
[----:B------:R-:W-:Y:S01]  /*9bf0*/  IMAD.U32 R6, RZ, RZ, UR4 ;  /* 0x00000004ff067e24 */ /* 0x000fe2000f8e00ff */
[----:B------:R4:W5:Y:S01]  /*9c00*/  @P0 LDG.E R53, desc[UR56][R20.64] ;  /* 0x0000003814350981 */ /* 0x000962000c1e1900 */
[----:B0-----:R-:W-:-:S04]  /*9c10*/  ISETP.NE.AND P1, PT, R55, 0x1, PT ;  /* 0x000000013700780c */ /* 0x001fc80003f25270 */
[----:B------:R4:W5:Y:S09]  /*9c20*/  @P2 LDG.E R6, desc[UR56][R4.64] ;  /* 0x0000003804062981 */ /* 0x000972000c1e1900 */
[----:B------:R-:W0:Y:S08]  /*9c30*/  @P1 LDC R8, c[0x0][0xbec] ;  /* 0x0002fb00ff081b82 */ /* 0x000e300000000800 */
[----:B------:R-:W1:Y:S01]  /*9c40*/  @P1 LDC R9, c[0x0][0xbf0] ;  /* 0x0002fc00ff091b82 */ /* 0x000e620000000800 */
[----:B----4-:R-:W-:Y:S05]  /*9c50*/  @P2 BRA `(.L_x_2487) ;  /* 0x0000000000102947 */ /* 0x010fea0003800000 */
[----:B------:R-:W-:Y:S05]  /*9c60*/  @!P0 BRA `(.L_x_2487) ;  /* 0x00000000000c8947 */ /* 0x000fea0003800000 */
[----:B------:R-:W2:Y:S04]  /*9c70*/  LDG.E R5, desc[UR56][R20.64] ;  /* 0x0000003814057981 */ /* 0x000ea8000c1e1900 */
[----:B-----5:R-:W2:Y:S02]  /*9c80*/  LDG.E R6, desc[UR56][R20.64+0x4] ;  /* 0x0000043814067981 */ /* 0x020ea4000c1e1900 */
[----:B--2---:R-:W-:-:S07]  /*9c90*/  IMAD.IADD R6, R6, 0x1, -R5 ;  /* 0x0000000106067824 */ /* 0x004fce00078e0a05 */
.L_x_2487:
[----:B------:R-:W-:Y:S01]  /*9ca0*/  SHF.R.S32.HI R44, RZ, 0x1f, R188 ;  /* 0x0000001fff2c7819 */ /* 0x000fe200000114bc */
[----:B------:R-:W-:Y:S01]  /*9cb0*/  IMAD.IADD R13, R184, 0x1, R18 ;  /* 0x00000001b80d7824 */ /* 0x000fe200078e0212 */
[----:B------:R-:W-:Y:S01]  /*9cc0*/  ULDC.64 UR4, c[0x0][0xb90] ;  /* 0x0002e40000047ab9 */ /* 0x000fe20000000a00 */
[--C-:B-----5:R-:W-:Y:S01]  /*9cd0*/  SHF.R.S32.HI R21, RZ, 0x1f, R53.reuse ;  /* 0x0000001fff157819 */ /* 0x120fe20000011435 */
[----:B------:R-:W-:Y:S01]  /*9ce0*/  IMAD.MOV.U32 R20, RZ, RZ, R53 ;  /* 0x000000ffff147224 */ /* 0x000fe200078e0035 */
[----:B------:R-:W-:Y:S01]  /*9cf0*/  SEL R185, R185, RZ, !P0 ;  /* 0x000000ffb9b97207 */ /* 0x000fe20004000000 */
[----:B------:R-:W-:Y:S02]  /*9d00*/  IMAD R5, R44, UR4, RZ ;  /* 0x000000042c057c24 */ /* 0x000fe4000f8e02ff */
[----:B0-----:R-:W-:-:S04]  /*9d10*/  @P1 IMAD.HI.U32 R8, R13, R8, RZ ;  /* 0x000000080d081227 */ /* 0x001fc800078e00ff */
[----:B------:R-:W-:Y:S01]  /*9d20*/  IMAD.MOV.U32 R7, RZ, RZ, R13 ;  /* 0x000000ffff077224 */ /* 0x000fe200078e000d */
[----:B-1----:R-:W-:Y:S01]  /*9d30*/  @P1 SHF.R.U32.HI R7, RZ, R9, R8 ;  /* 0x00000009ff071219 */ /* 0x002fe20000011608 */
[C---:B------:R-:W-:Y:S02]  /*9d40*/  IMAD R11, R188.reuse, UR5, R5 ;  /* 0x00000005bc0b7c24 */ /* 0x040fe4000f8e0205 */
[----:B------:R-:W-:Y:S01]  /*9d50*/  IMAD.WIDE.U32 R4, R188, UR4, R20 ;  /* 0x00000004bc047c25 */ /* 0x000fe2000f8e0014 */
[----:B------:R-:W-:Y:S01]  /*9d60*/  SEL R20, R189, RZ, !P0 ;  /* 0x000000ffbd147207 */ /* 0x000fe20004000000 */
[----:B------:R-:W-:Y:S02]  /*9d70*/  ULDC.64 UR4, c[0x0][0xb98] ;  /* 0x0002e60000047ab9 */ /* 0x000fe40000000a00 */
[----:B------:R-:W-:Y:S02]  /*9d80*/  IMAD R9, R190, 0x40, R22 ;  /* 0x00000040be097824 */ /* 0x000fe400078e0216 */
[----:B------:R-:W-:Y:S01]  /*9d90*/  IMAD.IADD R5, R5, 0x1, R11 ;  /* 0x0000000105057824 */ /* 0x000fe200078e020b */
[--C-:B------:R-:W-:Y:S01]  /*9da0*/  SHF.R.S32.HI R11, RZ, 0x1f, R7.reuse ;  /* 0x0000001fff0b7819 */ /* 0x100fe20000011407 */
[----:B------:R-:W-:-:S02]  /*9db0*/  IMAD.MOV R10, RZ, RZ, -R7 ;  /* 0x000000ffff0a7224 */ /* 0x000fc400078e0a07 */
        /* <DEDUP_REMOVED lines=9> */
[----:B------:R-:W-:Y:S01]  /*9e50*/  IMAD.IADD R24, R194, 0x1, R18 ;  /* 0x00000001c2187824 */ /* 0x000fe200078e0212 */
[----:B------:R-:W-:Y:S01]  /*9e60*/  SHF.R.S32.HI R7, RZ, 0x1f, R9 ;  /* 0x0000001fff077819 */ /* 0x000fe20000011409 */
[----:B------:R-:W-:Y:S01]  /*9e70*/  IMAD R57, R6, R55, RZ ;  /* 0x0000003706397224 */ /* 0x000fe200078e02ff */
[----:B------:R-:W-:Y:S02]  /*9e80*/  IADD3.X R5, R11, R5, R8, P2, !PT ;  /* 0x000000050b057210 */ /* 0x000fe400017fe408 */
[----:B------:R-:W-:Y:S01]  /*9e90*/  LOP3.LUT R8, R13, 0x380, RZ, 0xc0, !PT ;  /* 0x000003800d087812 */ /* 0x000fe200078ec0ff */
[----:B------:R-:W-:Y:S01]  /*9ea0*/  IMAD R10, R7, UR4, RZ ;  /* 0x00000004070a7c24 */ /* 0x000fe2000f8e02ff */
[----:B------:R-:W-:Y:S01]  /*9eb0*/  IADD3 R7, P2, R16, 0x3000, RZ ;  /* 0x0000300010077810 */ /* 0x000fe20007f5e0ff */
[----:B------:R-:W-:Y:S01]  /*9ec0*/  IMAD.WIDE.U32 R4, R9, UR4, R4 ;  /* 0x0000000409047c25 */ /* 0x000fe2000f8e0004 */
[----:B------:R-:W-:-:S02]  /*9ed0*/  SHF.R.U64 R8, R8, 0x3, RZ ;  /* 0x0000000308087819 */ /* 0x000fc400000012ff */
[----:B------:R-:W-:Y:S01]  /*9ee0*/  LOP3.LUT R12, R15, 0x380, RZ, 0xc0, !PT ;  /* 0x000003800f0c7812 */ /* 0x000fe200078ec0ff */
[----:B------:R-:W-:Y:S01]  /*9ef0*/  IMAD R11, R9, UR5, R10 ;  /* 0x00000005090b7c24 */ /* 0x000fe2000f8e020a */
[----:B------:R-:W-:Y:S01]  /*9f00*/  ULDC.64 UR4, c[0x0][0xb50] ;  /* 0x0002d40000047ab9 */ /* 0x000fe20000000a00 */
[----:B------:R-:W-:Y:S01]  /*9f10*/  LOP3.LUT R8, R8, R13, RZ, 0x3c, !PT ;  /* 0x0000000d08087212 */ /* 0x000fe200078e3cff */
[----:B------:R-:W-:Y:S01]  /*9f20*/  IMAD.X R13, RZ, RZ, R17, P0 ;  /* 0x000000ffff0d7224 */ /* 0x000fe200000e0611 */
[----:B------:R-:W-:Y:S01]  /*9f30*/  LEA R10, P4, R4, UR4, 0x2 ;  /* 0x00000004040a7c11 */ /* 0x000fe2000f8810ff */
[----:B------:R-:W-:Y:S01]  /*9f40*/  IMAD.IADD R9, R5, 0x1, R11 ;  /* 0x0000000105097824 */ /* 0x000fe200078e020b */
[----:B------:R-:W-:Y:S02]  /*9f50*/  LOP3.LUT R5, R7, 0x380, RZ, 0xc0, !PT ;  /* 0x0000038007057812 */ /* 0x000fe400078ec0ff */
[----:B------:R-:W-:Y:S01]  /*9f60*/  LOP3.LUT P0, RZ, R192, 0x3, RZ, 0xc0, !PT ;  /* 0x00000003c0ff7812 */ /* 0x000fe2000780c0ff */
[----:B------:R-:W-:Y:S01]  /*9f70*/  SHFL.IDX PT, R48, R10, RZ, 0x1c1f ;  /* 0x001c1fff0a307589 */ /* 0x000fe200000e0000 */
[----:B------:R-:W-:Y:S01]  /*9f80*/  LEA.HI.X R14, R4, UR5, R9, 0x2, P4 ;  /* 0x00000005040e7c11 */ /* 0x000fe2000a0f1409 */
[--C-:B------:R-:W-:Y:S01]  /*9f90*/  IMAD.X R9, RZ, RZ, R17.reuse, P3 ;  /* 0x000000ffff097224 */ /* 0x100fe200018e0611 */
[----:B------:R-:W-:Y:S01]  /*9fa0*/  SHF.R.U64 R4, R5, 0x3, RZ ;  /* 0x0000000305047819 */ /* 0x000fe200000012ff */
[----:B------:R-:W-:Y:S01]  /*9fb0*/  SHFL.IDX PT, R50, R10, 0x1, 0x1c1f ;  /* 0x003c1f000a327f89 */ /* 0x000fe200000e0000 */
[----:B------:R-:W-:Y:S01]  /*9fc0*/  IMAD.X R5, RZ, RZ, R17, P2 ;  /* 0x000000ffff057224 */ /* 0x000fe200010e0611 */
[----:B------:R-:W-:Y:S01]  /*9fd0*/  ISETP.GE.OR P2, PT, R24, R57, P0 ;  /* 0x000000391800720c */ /* 0x000fe20000746670 */
[----:B------:R-:W-:Y:S01]  /*9fe0*/  ULDC.64 UR4, c[0x0][0xaa0] ;  /* 0x0002a80000047ab9 */ /* 0x000fe20000000a00 */
[----:B------:R-:W0:Y:S01]  /*9ff0*/  SHFL.IDX PT, R49, R14, RZ, 0x1c1f ;  /* 0x001c1fff0e317589 */ /* 0x000e2200000e0000 */
[----:B------:R-:W-:Y:S01]  /*a000*/  LOP3.LUT R4, R4, R7, RZ, 0x3c, !PT ;  /* 0x0000000704047212 */ /* 0x000fe200078e3cff */
[----:B------:R-:W-:Y:S01]  /*a010*/  VIADD R7, R24, 0x8 ;  /* 0x0000000818077836 */ /* 0x000fe20000000000 */
[----:B------:R-:W-:Y:S01]  /*a020*/  SHF.R.U64 R12, R12, 0x3, RZ ;  /* 0x000000030c0c7819 */ /* 0x000fe200000012ff */
[----:B------:R-:W1:Y:S01]  /*a030*/  SHFL.IDX PT, R51, R14, 0x1, 0x1c1f ;  /* 0x003c1f000e337f89 */ /* 0x000e6200000e0000 */
[----:B------:R-:W-:-:S02]  /*a040*/  IADD3 R41, P6, R16, 0x4000, RZ ;  /* 0x0000400010297810 */ /* 0x000fc40007fde0ff */
[----:B------:R-:W-:Y:S02]  /*a050*/  ISETP.GE.OR P0, PT, R7, R57, P0 ;  /* 0x000000390700720c */ /* 0x000fe40000706670 */
[----:B------:R-:W-:Y:S02]  /*a060*/  LOP3.LUT R12, R12, R15, RZ, 0x3c, !PT ;  /* 0x0000000f0c0c7212 */ /* 0x000fe400078e3cff */
[C---:B------:R-:W-:Y:S02]  /*a070*/  IADD3 R37, P5, R16.reuse, 0x5000, RZ ;  /* 0x0000500010257810 */ /* 0x040fe40007fbe0ff */
[C---:B------:R-:W-:Y:S02]  /*a080*/  IADD3 R33, P4, R16.reuse, 0x6000, RZ ;  /* 0x0000600010217810 */ /* 0x040fe40007f9e0ff */
[----:B------:R-:W-:Y:S02]  /*a090*/  LOP3.LUT R15, R16, 0x380, RZ, 0xc0, !PT ;  /* 0x00000380100f7812 */ /* 0x000fe400078ec0ff */
[----:B------:R-:W-:-:S02]  /*a0a0*/  LOP3.LUT R40, R41, 0x380, RZ, 0xc0, !PT ;  /* 0x0000038029287812 */ /* 0x000fc400078ec0ff */
[----:B------:R-:W-:Y:S02]  /*a0b0*/  LOP3.LUT R36, R37, 0x380, RZ, 0xc0, !PT ;  /* 0x0000038025247812 */ /* 0x000fe400078ec0ff */
[----:B------:R-:W-:Y:S02]  /*a0c0*/  LOP3.LUT R32, R33, 0x380, RZ, 0xc0, !PT ;  /* 0x0000038021207812 */ /* 0x000fe400078ec0ff */
[----:B------:R-:W-:Y:S01]  /*a0d0*/  SHF.R.U64 R15, R15, 0x3, RZ ;  /* 0x000000030f0f7819 */ /* 0x000fe200000012ff */
[----:B0-----:R0:W-:Y:S01]  /*a0e0*/  @!P2 ST.E desc[UR56][R48.64], R3 ;  /* 0x000000033000a985 */ /* 0x0011e2000c101938 */
[----:B------:R-:W-:Y:S02]  /*a0f0*/  IADD3 R11, P3, R16, 0x7000, RZ ;  /* 0x00007000100b7810 */ /* 0x000fe40007f7e0ff */
[----:B------:R-:W-:Y:S01]  /*a100*/  SHF.R.U64 R40, R40, 0x3, RZ ;  /* 0x0000000328287819 */ /* 0x000fe200000012ff */
[----:B-1----:R1:W-:Y:S01]  /*a110*/  @!P0 ST.E desc[UR56][R50.64], R2 ;  /* 0x0000000232008985 */ /* 0x0023e2000c101938 */
[----:B------:R-:W-:Y:S01]  /*a120*/  SHF.R.U64 R36, R36, 0x3, RZ ;  /* 0x0000000324247819 */ /* 0x000fe200000012ff */
[----:B------:R-:W-:Y:S01]  /*a130*/  IMAD.X R29, RZ, RZ, R17, P3 ;  /* 0x000000ffff1d7224 */ /* 0x000fe200018e0611 */
[----:B------:R-:W-:-:S02]  /*a140*/  SHF.R.U64 R32, R32, 0x3, RZ ;  /* 0x0000000320207819 */ /* 0x000fc400000012ff */
[----:B------:R-:W-:Y:S02]  /*a150*/  LOP3.LUT R16, R15, R16, RZ, 0x3c, !PT ;  /* 0x000000100f107212 */ /* 0x000fe400078e3cff */
[----:B------:R-:W-:Y:S01]  /*a160*/  LOP3.LUT R40, R40, R41, RZ, 0x3c, !PT ;  /* 0x0000002928287212 */ /* 0x000fe200078e3cff */
[----:B0-----:R-:W0:Y:S01]  /*a170*/  @P1 LDC R49, c[0x0][0xbec] ;  /* 0x0002fb00ff311b82 */ /* 0x001e220000000800 */
[----:B------:R-:W-:Y:S01]  /*a180*/  LOP3.LUT R36, R36, R37, RZ, 0x3c, !PT ;  /* 0x0000002524247212 */ /* 0x000fe200078e3cff */
[--C-:B------:R-:W-:Y:S01]  /*a190*/  IMAD.X R41, RZ, RZ, R17.reuse, P6 ;  /* 0x000000ffff297224 */ /* 0x100fe200030e0611 */
[----:B------:R-:W-:Y:S01]  /*a1a0*/  LOP3.LUT R32, R32, R33, RZ, 0x3c, !PT ;  /* 0x0000002120207212 */ /* 0x000fe200078e3cff */
[----:B-1----:R-:W-:Y:S01]  /*a1b0*/  IMAD R2, R21, UR4, RZ ;  /* 0x0000000415027c24 */ /* 0x002fe2000f8e02ff */
[----:B------:R1:W5:Y:S01]  /*a1c0*/  LD.E.128 R24, desc[UR56][R16.64] ;  /* 0x0000003810187980 */ /* 0x000362000c101d00 */
[--C-:B------:R-:W-:Y:S01]  /*a1d0*/  IMAD.X R37, RZ, RZ, R17.reuse, P5 ;  /* 0x000000ffff257224 */ /* 0x100fe200028e0611 */
[----:B------:R-:W-:Y:S01]  /*a1e0*/  LOP3.LUT R6, R11, 0x380, RZ, 0xc0, !PT ;  /* 0x000003800b067812 */ /* 0x000fe200078ec0ff */
[----:B------:R-:W2:Y:S01]  /*a1f0*/  @P1 LDC R51, c[0x0][0xbf0] ;  /* 0x0002fc00ff331b82 */ /* 0x000ea20000000800 */
[----:B------:R-:W-:Y:S01]  /*a200*/  IMAD.X R33, RZ, RZ, R17, P4 ;  /* 0x000000ffff217224 */ /* 0x000fe200020e0611 */
[----:B------:R-:W5:Y:S01]  /*a210*/  LD.E.128 R12, desc[UR56][R12.64] ;  /* 0x000000380c0c7980 */ /* 0x000f62000c101d00 */
[----:B------:R-:W-:-:S03]  /*a220*/  SHF.R.U64 R6, R6, 0x3, RZ ;  /* 0x0000000306067819 */ /* 0x000fc600000012ff */
[----:B------:R-:W5:Y:S01]  /*a230*/  LD.E.128 R40, desc[UR56][R40.64] ;  /* 0x0000003828287980 */ /* 0x000f62000c101d00 */
[C---:B-1----:R-:W-:Y:S01]  /*a240*/  IMAD R17, R53.reuse, UR5, R2 ;  /* 0x0000000535117c24 */ /* 0x042fe2000f8e0202 */
[----:B------:R-:W-:Y:S01]  /*a250*/  LOP3.LUT R28, R6, R11, RZ, 0x3c, !PT ;  /* 0x0000000b061c7212 */ /* 0x000fe200078e3cff */
[----:B------:R-:W-:Y:S01]  /*a260*/  IMAD.WIDE.U32 R2, R53, UR4, RZ ;  /* 0x0000000435027c25 */ /* 0x000fe2000f8e00ff */
[----:B------:R-:W-:Y:S01]  /*a270*/  ULDC.64 UR4, c[0x0][0xae8] ;  /* 0x0002ba0000047ab9 */ /* 0x000fe20000000a00 */
[----:B------:R-:W5:Y:S02]  /*a280*/  LD.E.128 R8, desc[UR56][R8.64] ;  /* 0x0000003808087980 */ /* 0x000f64000c101d00 */
[----:B------:R-:W-:Y:S02]  /*a290*/  IMAD.IADD R3, R3, 0x1, R17 ;  /* 0x0000000103037824 */ /* 0x000fe400078e0211 */
[----:B------:R-:W-:Y:S01]  /*a2a0*/  IMAD R17, R187, 0x20, R190 ;  /* 0x00000020bb117824 */ /* 0x000fe200078e02be */
[----:B------:R-:W5:Y:S01]  /*a2b0*/  LD.E.128 R4, desc[UR56][R4.64] ;  /* 0x0000003804047980 */ /* 0x000f62000c101d00 */
[----:B------:R-:W-:-:S02]  /*a2c0*/  IMAD R21, R44, UR4, RZ ;  /* 0x000000042c157c24 */ /* 0x000fc4000f8e02ff */
[----:B------:R-:W-:Y:S01]  /*a2d0*/  IMAD.IADD R44, R18, 0x1, R17 ;  /* 0x00000001122c7824 */ /* 0x000fe200078e0211 */
[----:B------:R-:W5:Y:S01]  /*a2e0*/  LD.E.128 R36, desc[UR56][R36.64] ;  /* 0x0000003824247980 */ /* 0x000f62000c101d00 */
[----:B------:R-:W-:Y:S02]  /*a2f0*/  IMAD R21, R188, UR5, R21 ;  /* 0x00000005bc157c24 */ /* 0x000fe4000f8e0215 */
[----:B0-----:R-:W-:Y:S01]  /*a300*/  @P1 IMAD.HI.U32 R16, R44, R49, RZ ;  /* 0x000000312c101227 */ /* 0x001fe200078e00ff */
[----:B------:R-:W5:Y:S03]  /*a310*/  LD.E.128 R32, desc[UR56][R32.64] ;  /* 0x0000003820207980 */ /* 0x000f66000c101d00 */
[----:B------:R-:W-:Y:S01]  /*a320*/  IMAD.WIDE.U32 R2, R188, UR4, R2 ;  /* 0x00000004bc027c25 */ /* 0x000fe2000f8e0002 */
[----:B------:R-:W-:Y:S01]  /*a330*/  ULDC.64 UR4, c[0x0][0xaf0] ;  /* 0x0002bc0000047ab9 */ /* 0x000fe20000000a00 */
[----:B------:R-:W5:Y:S02]  /*a340*/  LD.E.128 R28, desc[UR56][R28.64] ;  /* 0x000000381c1c7980 */ /* 0x000f64000c101d00 */
[----:B------:R-:W-:Y:S01]  /*a350*/  IMAD.MOV.U32 R17, RZ, RZ, R44 ;  /* 0x000000ffff117224 */ /* 0x000fe200078e002c */
[----:B--2---:R-:W-:Y:S01]  /*a360*/  @P1 SHF.R.U32.HI R17, RZ, R51, R16 ;  /* 0x00000033ff111219 */ /* 0x004fe20000011610 */
[----:B------:R-:W-:Y:S01]  /*a370*/  IMAD.IADD R3, R3, 0x1, R21 ;  /* 0x0000000103037824 */ /* 0x000fe200078e0215 */
[----:B------:R-:W-:Y:S01]  /*a380*/  @!PT LDS RZ, [RZ] ;  /* 0x00000000fffff984 */ /* 0x000fe20000000800 */
[----:B------:R-:W-:Y:S01]  /*a390*/  @!PT LDS RZ, [RZ] ;  /* 0x00000000fffff984 */ /* 0x000fe20000000800 */
[----:B------:R-:W-:Y:S01]  /*a3a0*/  @!PT LDS RZ, [RZ] ;  /* 0x00000000fffff984 */ /* 0x000fe20000000800 */
[----:B------:R-:W-:Y:S01]  /*a3b0*/  @!PT LDS RZ, [RZ] ;  /* 0x00000000fffff984 */ /* 0x000fe20000000800 */
[----:B------:R0:W-:Y:S06]  /*a3c0*/  MEMBAR.ALL.CTA ;  /* 0x0000000000007992 */ /* 0x0001ec0000008000 */
[----:B0-----:R-:W0:Y:S01]  /*a3d0*/  FENCE.VIEW.ASYNC.S ;  /* 0x00000000000073c6 */ /* 0x001e220000000000 */
        /* <DEDUP_REMOVED lines=14> */
[----:B------:R-:W-:Y:S02]  /*a4c0*/  IMAD.IADD R3, R3, 0x1, R49 ;  /* 0x0000000103037824 */ /* 0x000fe400078e0231 */
[----:B------:R-:W-:Y:S02]  /*a4d0*/  IMAD R18, R16, UR4, RZ ;  /* 0x0000000410127c24 */ /* 0x000fe4000f8e02ff */
[----:B------:R-:W-:Y:S01]  /*a4e0*/  IMAD.WIDE.U32 R2, R21, UR4, R2 ;  /* 0x0000000415027c25 */ /* 0x000fe2000f8e0002 */
[----:B------:R-:W-:-:S03]  /*a4f0*/  ISETP.GE.AND P2, PT, R44, R57, PT ;  /* 0x000000392c00720c */ /* 0x000fc60003f46270 */
[----:B------:R-:W-:Y:S01]  /*a500*/  IMAD R17, R21, UR5, R18 ;  /* 0x0000000515117c24 */ /* 0x000fe2000f8e0212 */
[----:B------:R-:W-:Y:S01]  /*a510*/  ULDC.64 UR4, c[0x0][0xa80] ;  /* 0x0002a00000047ab9 */ /* 0x000fe20000000a00 */
[----:B------:R-:W-:Y:S01]  /*a520*/  VIADD R0, R0, 0x34820 ;  /* 0x0003482000007836 */ /* 0x000fe20000000000 */
[----:B------:R-:W-:Y:S01]  /*a530*/  LEA R18, P3, R2, UR4, 0x1 ;  /* 0x0000000402127c11 */ /* 0x000fe2000f8608ff */
[----:B------:R-:W-:Y:S02]  /*a540*/  IMAD.IADD R3, R3, 0x1, R17 ;  /* 0x0000000103037824 */ /* 0x000fe400078e0211 */
[----:B------:R-:W-:Y:S01]  /*a550*/  VIADD R16, R44, 0x20 ;  /* 0x000000202c107836 */ /* 0x000fe20000000000 */
[----:B------:R-:W-:Y:S02]  /*a560*/  PRMT R0, RZ, 0x654, R0 ;  /* 0x00000654ff007816 */ /* 0x000fe40000000000 */
[----:B------:R-:W-:Y:S02]  /*a570*/  LEA.HI.X R20, R2, UR5, R3, 0x1, P3 ;  /* 0x0000000502147c11 */ /* 0x000fe400098f0c03 */
[-C--:B------:R-:W-:Y:S01]  /*a580*/  ISETP.GE.AND P0, PT, R16, R57.reuse, PT ;  /* 0x000000391000720c */ /* 0x080fe20003f06270 */
[----:B------:R-:W-:Y:S01]  /*a590*/  VIADD R16, R44, 0x40 ;  /* 0x000000402c107836 */ /* 0x000fe20000000000 */
[----:B0-----:R0:W-:Y:S01]  /*a5a0*/  SYNCS.ARRIVE.TRANS64.RED.A1T0 RZ, [R0+URZ], RZ ;  /* 0x000000ff00ff79a7 */ /* 0x0011e2000810043f */
[----:B------:R0:W1:Y:S01]  /*a5b0*/  SHFL.IDX PT, R3, R18, RZ, 0x181f ;  /* 0x00181fff12037589 */ /* 0x00006200000e0000 */
[----:B------:R-:W-:Y:S03]  /*a5c0*/  BSSY B1, `(.L_x_2488) ;  /* 0x000000d000017945 */ /* 0x000fe60003800000 */
[----:B------:R0:W2:Y:S01]  /*a5d0*/  SHFL.IDX PT, R17, R20, RZ, 0x181f ;  /* 0x00181fff14117589 */ /* 0x0000a200000e0000 */
[----:B------:R-:W-:Y:S01]  /*a5e0*/  ISETP.GE.AND P1, PT, R16, R57, PT ;  /* 0x000000391000720c */ /* 0x000fe20003f26270 */
[----:B------:R-:W-:-:S12]  /*a5f0*/  @P2 BRA `(.L_x_2489) ;  /* 0x0000000000242947 */ /* 0x000fd80003800000 */
[----:B------:R-:W-:Y:S02]  /*a600*/  ULDC UR4, c[0x0][0xac8] ;  /* 0x0002b20000047ab9 */ /* 0x000fe40000000800 */
[----:B------:R-:W-:Y:S02]  /*a610*/  ISETP.GE.AND P2, PT, R22, UR4, PT ;  /* 0x0000000416007c0c */ /* 0x000fe4000bf46270 */
[----:B------:R-:W-:-:S11]  /*a620*/  ISETP.GE.AND P3, PT, R186, UR4, PT ;  /* 0x00000004ba007c0c */ /* 0x000fd6000bf66270 */
[-C--:B-1----:R-:W-:Y:S02]  /*a630*/  @!P2 LEA R2, P4, R22, R3.reuse, 0x1 ;  /* 0x000000031602a211 */ /* 0x082fe400078808ff */
[----:B------:R-:W-:Y:S02]  /*a640*/  @!P3 LEA R16, P5, R186, R3, 0x1 ;  /* 0x00000003ba10b211 */ /* 0x000fe400078a08ff */
[-C--:B--2---:R-:W-:Y:S02]  /*a650*/  @!P2 LEA.HI.X R3, R22, R17.reuse, R197, 0x1, P4 ;  /* 0x000000111603a211 */ /* 0x084fe400020f0cc5 */
[----:B------:R-:W-:-:S03]  /*a660*/  @!P3 LEA.HI.X R17, R186, R17, R196, 0x1, P5 ;  /* 0x00000011ba11b211 */ /* 0x000fc600028f0cc4 */
[----:B-----5:R3:W-:Y:S04]  /*a670*/  @!P2 ST.E.128 desc[UR56][R2.64], R24 ;  /* 0x000000180200a985 */ /* 0x0207e8000c101d38 */
[----:B------:R3:W-:Y:S02]  /*a680*/  @!P3 ST.E.128 desc[UR56][R16.64], R40 ;  /* 0x000000281000b985 */ /* 0x0007e4000c101d38 */
.L_x_2489:
[----:B------:R-:W-:Y:S05]  /*a690*/  BSYNC B1 ;  /* 0x0000000000017941 */ /* 0x000fea0003800000 */
.L_x_2488:
[----:B--23--:R2:W3:Y:S01]  /*a6a0*/  SHFL.IDX PT, R17, R20, 0x1, 0x181f ;  /* 0x00381f0014117f89 */ /* 0x00c4e200000e0000 */
[----:B------:R-:W-:Y:S03]  /*a6b0*/  BSSY B1, `(.L_x_2490) ;  /* 0x000000c000017945 */ /* 0x000fe60003800000 */
[----:B-1----:R2:W1:Y:S01]  /*a6c0*/  SHFL.IDX PT, R3, R18, 0x1, 0x181f ;  /* 0x00381f0012037f89 */ /* 0x00246200000e0000 */
[----:B------:R-:W-:Y:S05]  /*a6d0*/  @P0 BRA `(.L_x_2491) ;  /* 0x0000000000240947 */ /* 0x000fea0003800000 */
[----:B------:R-:W-:Y:S02]  /*a6e0*/  ULDC UR4, c[0x0][0xac8] ;  /* 0x0002b20000047ab9 */ /* 0x000fe40000000800 */
[----:B------:R-:W-:Y:S02]  /*a6f0*/  ISETP.GE.AND P3, PT, R22, UR4, PT ;  /* 0x0000000416007c0c */ /* 0x000fe4000bf66270 */
[----:B------:R-:W-:-:S11]  /*a700*/  ISETP.GE.AND P4, PT, R186, UR4, PT ;  /* 0x00000004ba007c0c */ /* 0x000fd6000bf86270 */
[-C--:B-1----:R-:W-:Y:S02]  /*a710*/  @!P3 LEA R2, P0, R22, R3.reuse, 0x1 ;  /* 0x000000031602b211 */ /* 0x082fe400078008ff */
[----:B------:R-:W-:Y:S02]  /*a720*/  @!P4 LEA R16, P2, R186, R3, 0x1 ;  /* 0x00000003ba10c211 */ /* 0x000fe400078408ff */
[-C--:B---3--:R-:W-:Y:S02]  /*a730*/  @!P3 LEA.HI.X R3, R22, R17.reuse, R197, 0x1, P0 ;  /* 0x000000111603b211 */ /* 0x088fe400000f0cc5 */
[----:B------:R-:W-:-:S03]  /*a740*/  @!P4 LEA.HI.X R17, R186, R17, R196, 0x1, P2 ;  /* 0x00000011ba11c211 */ /* 0x000fc600010f0cc4 */
[----:B-----5:R4:W-:Y:S04]  /*a750*/  @!P3 ST.E.128 desc[UR56][R2.64], R12 ;  /* 0x0000000c0200b985 */ /* 0x0209e8000c101d38 */
[----:B------:R4:W-:Y:S02]  /*a760*/  @!P4 ST.E.128 desc[UR56][R16.64], R36 ;  /* 0x000000241000c985 */ /* 0x0009e4000c101d38 */
.L_x_2491:
[----:B------:R-:W-:Y:S05]  /*a770*/  BSYNC B1 ;  /* 0x0000000000017941 */ /* 0x000fea0003800000 */
.L_x_2490:
[----:B----45:R4:W0:Y:S01]  /*a780*/  SHFL.IDX PT, R13, R20, 0x2, 0x181f ;  /* 0x00581f00140d7f89 */ /* 0x03082200000e0000 */
        /* <DEDUP_REMOVED lines=8> */
[-C--:B0-----:R-:W-:Y:S02]  /*a810*/  @!P2 LEA.HI.X R3, R22, R13.reuse, R197, 0x1, P0 ;  /* 0x0000000d1603a211 */ /* 0x081fe400000f0cc5 */
[----:B------:R-:W-:-:S03]  /*a820*/  @!P3 LEA.HI.X R13, R186, R13, R196, 0x1, P1 ;  /* 0x0000000dba0db211 */ /* 0x000fc600008f0cc4 */
[----:B------:R0:W-:Y:S04]  /*a830*/  @!P2 ST.E.128 desc[UR56][R2.64], R8 ;  /* 0x000000080200a985 */ /* 0x0001e8000c101d38 */
[----:B------:R0:W-:Y:S02]  /*a840*/  @!P3 ST.E.128 desc[UR56][R12.64], R32 ;  /* 0x000000200c00b985 */ /* 0x0001e4000c101d38 */
.L_x_2493:
[----:B------:R-:W-:Y:S05]  /*a850*/  BSYNC B1 ;  /* 0x0000000000017941 */ /* 0x000fea0003800000 */
.L_x_2492:
[----:B0-----:R-:W-:Y:S01]  /*a860*/  VIADD R0, R44, 0x60 ;  /* 0x000000602c007836 */ /* 0x001fe20000000000 */
[----:B------:R0:W0:Y:S04]  /*a870*/  SHFL.IDX PT, R9, R20, 0x3, 0x181f ;  /* 0x00781f0014097f89 */ /* 0x00002800000e0000 */
[----:B------:R-:W-:Y:S01]  /*a880*/  ISETP.GE.AND P0, PT, R0, R57, PT ;  /* 0x000000390000720c */ /* 0x000fe20003f06270 */
[----:B------:R0:W0:-:S12]  /*a890*/  SHFL.IDX PT, R11, R18, 0x3, 0x181f ;  /* 0x00781f00120b7f89 */ /* 0x00001800000e0000 */
[----:B------:R-:W-:Y:S05]  /*a8a0*/  @P0 BRA `(.L_x_2494) ;  /* 0x0000000800e00947 */ /* 0x000fea0003800000 */
[----:B------:R-:W-:Y:S02]  /*a8b0*/  ULDC UR4, c[0x0][0xac8] ;  /* 0x0002b20000047ab9 */ /* 0x000fe40000000800 */
[----:B------:R-:W-:-:S13]  /*a8c0*/  ISETP.GE.AND P1, PT, R22, UR4, PT ;  /* 0x0000000416007c0c */ /* 0x000fda000bf26270 */
[----:B0-----:R-:W-:-:S04]  /*a8d0*/  @!P1 LEA R2, P0, R22, R11, 0x1 ;  /* 0x0000000b16029211 */ /* 0x001fc800078008ff */
[----:B-1----:R-:W-:Y:S02]  /*a8e0*/  @!P1 LEA.HI.X R3, R22, R9, R197, 0x1, P0 ;  /* 0x0000000916039211 */ /* 0x002fe400000f0cc5 */
[----:B------:R-:W-:-:S03]  /*a8f0*/  ISETP.GE.AND P0, PT, R186, UR4, PT ;  /* 0x00000004ba007c0c */ /* 0x000fc6000bf06270 */
[----:B------:R0:W-:Y:S10]  /*a900*/  @!P1 ST.E.128 desc[UR56][R2.64], R4 ;  /* 0x0000000402009985 */ /* 0x0001f4000c101d38 */
[----:B------:R-:W-:Y:S05]  /*a910*/  @P0 BRA `(.L_x_2494) ;  /* 0x0000000800c40947 */ /* 0x000fea0003800000 */
[----:B0-----:R-:W-:-:S04]  /*a920*/  LEA R2, P0, R186, R11, 0x1 ;  /* 0x0000000bba027211 */ /* 0x001fc800078008ff */
[----:B------:R-:W-:-:S05]  /*a930*/  LEA.HI.X R3, R186, R9, R196, 0x1, P0 ;  /* 0x00000009ba037211 */ /* 0x000fca00000f0cc4 */
[----:B------:R0:W-:Y:S01]  /*a940*/  ST.E.128 desc[UR56][R2.64], R28 ;  /* 0x0000001c02007985 */ /* 0x0001e2000c101d38 */
[----:B------:R-:W-:Y:S05]  /*a950*/  BRA `(.L_x_2494) ;  /* 0x0000000800b47947 */ /* 0x000fea0003800000 */
.L_x_2486:
[----:B------:R-:W2:Y:S01]  /*a960*/  LDC.64 R4, c[0x0][0xc00] ;  /* 0x00030000ff047b82 */ /* 0x000ea20000000a00 */
[C---:B------:R-:W-:Y:S01]  /*a970*/  IMAD.SHL.U32 R3, R185.reuse, 0x4, RZ ;  /* 0x00000004b9037824 */ /* 0x040fe200078e00ff */
[----:B0-----:R-:W-:Y:S01]  /*a980*/  SHF.L.U64.HI R0, R185, 0x2, R189 ;  /* 0x00000002b9007819 */ /* 0x001fe200000102bd */
[----:B------:R-:W-:Y:S01]  /*a990*/  ULDC.64 UR4, c[0x0][0xc08] ;  /* 0x0003020000047ab9 */ /* 0x000fe20000000a00 */
[----:B------:R-:W-:-:S04]  /*a9a0*/  IMAD.MOV.U32 R6, RZ, RZ, RZ ;  /* 0x000000ffff067224 */ /* 0x000fc800078e00ff */
[----:B------:R-:W0:Y:S01]  /*a9b0*/  LDC R17, c[0x0][0xbe8] ;  /* 0x0002fa00ff117b82 */ /* 0x000e220000000800 */
[----:B--2---:R-:W-:Y:S02]  /*a9c0*/  ISETP.NE.U32.AND P0, PT, R4, RZ, PT ;  /* 0x000000ff0400720c */ /* 0x004fe40003f05070 */
[----:B------:R-:W-:Y:S02]  /*a9d0*/  IADD3 R4, P1, R3, R4, RZ ;  /* 0x0000000403047210 */ /* 0x000fe40007f3e0ff */
[----:B------:R-:W-:-:S03]  /*a9e0*/  ISETP.NE.AND.EX P0, PT, R5, RZ, PT, P0 ;  /* 0x000000ff0500720c */ /* 0x000fc60003f05300 */
[----:B------:R-:W-:Y:S01]  /*a9f0*/  IMAD.X R5, R0, 0x1, R5, P1 ;  /* 0x0000000100057824 */ /* 0x000fe200008e0605 */
[----:B------:R-:W-:-:S04]  /*aa00*/  ISETP.NE.U32.AND P1, PT, RZ, UR4, PT ;  /* 0x00000004ff007c0c */ /* 0x000fc8000bf25070 */
[----:B------:R-:W-:-:S05]  /*aa10*/  ISETP.NE.AND.EX P1, PT, RZ, UR5, PT, P1 ;  /* 0x00000005ff007c0c */ /* 0x000fca000bf25310 */
[----:B------:R2:W5:Y:S08]  /*aa20*/  @P0 LDG.E R6, desc[UR56][R4.64] ;  /* 0x0000003804060981 */ /* 0x000570000c1e1900 */
[----:B------:R-:W-:Y:S01]  /*aa30*/  @P1 IADD3 R2, P2, R3, UR4, RZ ;  /* 0x0000000403021c10 */ /* 0x000fe2000ff5e0ff */
[----:B------:R-:W-:-:S03]  /*aa40*/  ULDC UR4, c[0x0][0xa88] ;  /* 0x0002a20000047ab9 */ /* 0x000fc60000000800 */
[----:B------:R-:W-:Y:S01]  /*aa50*/  @P1 IADD3.X R3, R0, UR5, RZ, P2, !PT ;  /* 0x0000000500031c10 */ /* 0x000fe200097fe4ff */
[----:B------:R-:W-:-:S06]  /*aa60*/  IMAD.U32 R0, RZ, RZ, UR4 ;  /* 0x00000004ff007e24 */ /* 0x000fcc000f8e00ff */
[----:B------:R2:W5:Y:S01]  /*aa70*/  @P1 LDG.E R0, desc[UR56][R2.64] ;  /* 0x0000003802001981 */ /* 0x000562000c1e1900 */
[----:B0-----:R-:W-:Y:S02]  /*aa80*/  ISETP.NE.AND P2, PT, R17, 0x1, PT ;  /* 0x000000011100780c */ /* 0x001fe40003f45270 */
[----:B------:R-:W-:-:S11]  /*aa90*/  ISETP.GE.AND P3, PT, R198, 0x80, PT ;  /* 0x00000080c600780c */ /* 0x000fd60003f66270 */
[----:B------:R-:W0:Y:S08]  /*aaa0*/  @P2 LDC R12, c[0x0][0xbec] ;  /* 0x0002fb00ff0c2b82 */ /* 0x000e300000000800 */
[----:B------:R-:W3:Y:S01]  /*aab0*/  @P2 LDC R21, c[0x0][0xbf0] ;  /* 0x0002fc00ff152b82 */ /* 0x000ee20000000800 */
[----:B--2---:R-:W-:Y:S05]  /*aac0*/  @P1 BRA `(.L_x_2495) ;  /* 0x0000000000101947 */ /* 0x004fea0003800000 */
[----:B------:R-:W-:Y:S05]  /*aad0*/  @!P0 BRA `(.L_x_2495) ;  /* 0x00000000000c8947 */ /* 0x000fea0003800000 */
[----:B------:R-:W2:Y:S04]  /*aae0*/  LDG.E R3, desc[UR56][R4.64] ;  /* 0x0000003804037981 */ /* 0x000ea8000c1e1900 */
[----:B-----5:R-:W2:Y:S02]  /*aaf0*/  LDG.E R0, desc[UR56][R4.64+0x4] ;  /* 0x0000043804007981 */ /* 0x020ea4000c1e1900 */
[----:B--2---:R-:W-:-:S07]  /*ab00*/  IMAD.IADD R0, R0, 0x1, -R3 ;  /* 0x0000000100007824 */ /* 0x004fce00078e0a03 */
.L_x_2495:
[----:B------:R-:W-:Y:S01]  /*ab10*/  BSSY B1, `(.L_x_2496) ;  /* 0x000002d000017945 */ /* 0x000fe20003800000 */
[----:B------:R-:W-:Y:S02]  /*ab20*/  SHF.R.S32.HI R10, RZ, 0x1f, R188 ;  /* 0x0000001fff0a7819 */ /* 0x000fe400000114bc */
[----:B------:R-:W-:Y:S02]  /*ab30*/  SEL R185, R185, RZ, !P0 ;  /* 0x000000ffb9b97207 */ /* 0x000fe40004000000 */
[----:B------:R-:W-:Y:S02]  /*ab40*/  SEL R189, R189, RZ, !P0 ;  /* 0x000000ffbdbd7207 */ /* 0x000fe40004000000 */
[----:B-----5:R-:W-:Y:S01]  /*ab50*/  SHF.R.S32.HI R11, RZ, 0x1f, R6 ;  /* 0x0000001fff0b7819 */ /* 0x020fe20000011406 */
[----:B------:R-:W-:Y:S06]  /*ab60*/  @P3 BRA `(.L_x_2497) ;  /* 0x00000000009c3947 */ /* 0x000fec0003800000 */
[----:B------:R-:W2:Y:S01]  /*ab70*/  S2R R3, SR_TID.X ;  /* 0x0000000000037919 */ /* 0x000ea20000002100 */
[----:B------:R-:W4:Y:S02]  /*ab80*/  LDC R9, c[0x0][0xbe8] ;  /* 0x0002fa00ff097b82 */ /* 0x000f240000000800 */
[----:B----4-:R-:W-:Y:S01]  /*ab90*/  IMAD R2, R0, R9, RZ ;  /* 0x0000000900027224 */ /* 0x010fe200078e02ff */
[----:B--2---:R-:W-:-:S04]  /*aba0*/  IADD3 R8, R18, -0x80, R3 ;  /* 0xffffff8012087810 */ /* 0x004fc80007ffe003 */
        /* <DEDUP_REMOVED lines=9> */
[----:B------:R-:W2:Y:S01]  /*ac40*/  @P0 LDC R13, c[0x0][0xbec] ;  /* 0x0002fb00ff0d0b82 */ /* 0x000ea20000000800 */
[----:B------:R-:W-:Y:S01]  /*ac50*/  IMAD R7, R188, UR5, R7 ;  /* 0x00000005bc077c24 */ /* 0x000fe2000f8e0207 */
[----:B------:R-:W-:-:S03]  /*ac60*/  ULDC.64 UR4, c[0x0][0xb98] ;  /* 0x0002e60000047ab9 */ /* 0x000fc60000000a00 */
[----:B------:R-:W-:-:S03]  /*ac70*/  IMAD.IADD R3, R3, 0x1, R7 ;  /* 0x0000000103037824 */ /* 0x000fc600078e0207 */
[----:B------:R-:W4:Y:S01]  /*ac80*/  @P0 LDC R15, c[0x0][0xbf0] ;  /* 0x0002fc00ff0f0b82 */ /* 0x000f220000000800 */
[----:B------:R-:W-:-:S04]  /*ac90*/  IMAD.WIDE.U32 R2, R185, UR4, R2 ;  /* 0x00000004b9027c25 */ /* 0x000fc8000f8e0002 */
[----:B--2---:R-:W-:-:S05]  /*aca0*/  @P0 IMAD.HI.U32 R4, R8, R13, RZ ;  /* 0x0000000d08040227 */ /* 0x004fca00078e00ff */
[----:B----4-:R-:W-:Y:S01]  /*acb0*/  @P0 SHF.R.U32.HI R5, RZ, R15, R4 ;  /* 0x0000000fff050219 */ /* 0x010fe20000011604 */
        /* <DEDUP_REMOVED lines=18> */
.L_x_2497:
[----:B------:R-:W-:Y:S05]  /*ade0*/  BSYNC B1 ;  /* 0x0000000000017941 */ /* 0x000fea0003800000 */
.L_x_2496:
[----:B------:R-:W-:Y:S01]  /*adf0*/  ULDC.64 UR4, c[0x0][0xaa0] ;  /* 0x0002a80000047ab9 */ /* 0x000fe20000000a00 */
[----:B------:R-:W-:Y:S01]  /*ae00*/  IMAD R7, R187, 0x20, R190 ;  /* 0x00000020bb077824 */ /* 0x000fe200078e02be */
[----:B------:R-:W-:Y:S01]  /*ae10*/  BSSY B1, `(.L_x_2498) ;  /* 0x0000037000017945 */ /* 0x000fe20003800000 */
[----:B--2---:R-:W-:Y:S02]  /*ae20*/  IMAD R3, R11, UR4, RZ ;  /* 0x000000040b037c24 */ /* 0x004fe4000f8e02ff */
[----:B------:R-:W-:Y:S02]  /*ae30*/  IMAD.IADD R9, R18, 0x1, R7 ;  /* 0x0000000112097824 */ /* 0x000fe400078e0207 */
[C---:B------:R-:W-:Y:S02]  /*ae40*/  IMAD R5, R6.reuse, UR5, R3 ;  /* 0x0000000506057c24 */ /* 0x040fe4000f8e0203 */
[----:B------:R-:W-:Y:S01]  /*ae50*/  IMAD.WIDE.U32 R2, R6, UR4, RZ ;  /* 0x0000000406027c25 */ /* 0x000fe2000f8e00ff */
[----:B------:R-:W-:-:S03]  /*ae60*/  ULDC.64 UR4, c[0x0][0xae8] ;  /* 0x0002ba0000047ab9 */ /* 0x000fc60000000a00 */
[----:B------:R-:W-:Y:S02]  /*ae70*/  IMAD.IADD R3, R3, 0x1, R5 ;  /* 0x0000000103037824 */ /* 0x000fe400078e0205 */
[----:B------:R-:W-:Y:S02]  /*ae80*/  IMAD R7, R10, UR4, RZ ;  /* 0x000000040a077c24 */ /* 0x000fe4000f8e02ff */
[----:B0-----:R-:W-:-:S04]  /*ae90*/  @P2 IMAD.HI.U32 R4, R9, R12, RZ ;  /* 0x0000000c09042227 */ /* 0x001fc800078e00ff */
        /* <DEDUP_REMOVED lines=27> */
[----:B------:R-:W-:Y:S01]  /*b050*/  IMAD.IADD R3, R3, 0x1, R5 ;  /* 0x0000000103037824 */ /* 0x000fe200078e0205 */
[----:B------:R-:W-:Y:S01]  /*b060*/  LEA R4, P3, R2, UR4, 0x1 ;  /* 0x0000000402047c11 */ /* 0x000fe2000f8608ff */
[----:B------:R-:W-:-:S03]  /*b070*/  VIADD R0, R18, 0x20 ;  /* 0x0000002012007836 */ /* 0x000fc60000000000 */
[----:B------:R-:W-:Y:S01]  /*b080*/  LEA.HI.X R5, R2, UR5, R3, 0x1, P3 ;  /* 0x0000000502057c11 */ /* 0x000fe200098f0c03 */
[----:B------:R0:W2:Y:S01]  /*b090*/  SHFL.IDX PT, R7, R4, RZ, 0x181f ;  /* 0x00181fff04077589 */ /* 0x0000a200000e0000 */
[-C--:B------:R-:W-:Y:S01]  /*b0a0*/  ISETP.GE.AND P1, PT, R0, R17.reuse, PT ;  /* 0x000000110000720c */ /* 0x080fe20003f26270 */
[----:B------:R-:W-:Y:S02]  /*b0b0*/  VIADD R0, R18, 0x40 ;  /* 0x0000004012007836 */ /* 0x000fe40000000000 */
[----:B------:R0:W3:Y:S03]  /*b0c0*/  SHFL.IDX PT, R3, R5, RZ, 0x181f ;  /* 0x00181fff05037589 */ /* 0x0000e600000e0000 */
[----:B------:R-:W-:Y:S01]  /*b0d0*/  ISETP.GE.AND P0, PT, R0, R17, PT ;  /* 0x000000110000720c */ /* 0x000fe20003f06270 */
[----:B------:R-:W-:-:S12]  /*b0e0*/  @P2 BRA `(.L_x_2499) ;  /* 0x0000000000242947 */ /* 0x000fd80003800000 */
[----:B------:R-:W-:Y:S02]  /*b0f0*/  ULDC UR4, c[0x0][0xac8] ;  /* 0x0002b20000047ab9 */ /* 0x000fe40000000800 */
[----:B------:R-:W-:Y:S02]  /*b100*/  ISETP.GE.AND P4, PT, R22, UR4, PT ;  /* 0x0000000416007c0c */ /* 0x000fe4000bf86270 */
[----:B------:R-:W-:-:S11]  /*b110*/  ISETP.GE.AND P5, PT, R186, UR4, PT ;  /* 0x00000004ba007c0c */ /* 0x000fd6000bfa6270 */
[-C--:B--2---:R-:W-:Y:S02]  /*b120*/  @!P4 LEA R6, P2, R22, R7.reuse, 0x1 ;  /* 0x000000071606c211 */ /* 0x084fe400078408ff */
[----:B------:R-:W-:Y:S02]  /*b130*/  @!P5 LEA R2, P3, R186, R7, 0x1 ;  /* 0x00000007ba02d211 */ /* 0x000fe400078608ff */
[-C--:B---3--:R-:W-:Y:S02]  /*b140*/  @!P4 LEA.HI.X R7, R22, R3.reuse, R197, 0x1, P2 ;  /* 0x000000031607c211 */ /* 0x088fe400010f0cc5 */
[----:B------:R-:W-:-:S03]  /*b150*/  @!P5 LEA.HI.X R3, R186, R3, R196, 0x1, P3 ;  /* 0x00000003ba03d211 */ /* 0x000fc600018f0cc4 */
[----:B------:R4:W-:Y:S04]  /*b160*/  @!P4 ST.E.128 desc[UR56][R6.64], RZ ;  /* 0x000000ff0600c985 */ /* 0x0009e8000c101d38 */
[----:B------:R4:W-:Y:S02]  /*b170*/  @!P5 ST.E.128 desc[UR56][R2.64], RZ ;  /* 0x000000ff0200d985 */ /* 0x0009e4000c101d38 */
.L_x_2499:
[----:B------:R-:W-:Y:S05]  /*b180*/  BSYNC B1 ;  /* 0x0000000000017941 */ /* 0x000fea0003800000 */
.L_x_2498:
[----:B---34-:R3:W4:Y:S01]  /*b190*/  SHFL.IDX PT, R3, R5, 0x1, 0x181f ;  /* 0x00381f0005037f89 */ /* 0x01872200000e0000 */
[----:B------:R-:W-:Y:S03]  /*b1a0*/  BSSY B1, `(.L_x_2500) ;  /* 0x000000c000017945 */ /* 0x000fe60003800000 */
[----:B--2---:R3:W2:Y:S01]  /*b1b0*/  SHFL.IDX PT, R7, R4, 0x1, 0x181f ;  /* 0x00381f0004077f89 */ /* 0x0046a200000e0000 */
[----:B------:R-:W-:Y:S05]  /*b1c0*/  @P1 BRA `(.L_x_2501) ;  /* 0x0000000000241947 */ /* 0x000fea0003800000 */
[----:B------:R-:W-:Y:S02]  /*b1d0*/  ULDC UR4, c[0x0][0xac8] ;  /* 0x0002b20000047ab9 */ /* 0x000fe40000000800 */
[----:B------:R-:W-:Y:S02]  /*b1e0*/  ISETP.GE.AND P3, PT, R22, UR4, PT ;  /* 0x0000000416007c0c */ /* 0x000fe4000bf66270 */
[----:B------:R-:W-:-:S11]  /*b1f0*/  ISETP.GE.AND P4, PT, R186, UR4, PT ;  /* 0x00000004ba007c0c */ /* 0x000fd6000bf86270 */
[-C--:B--2---:R-:W-:Y:S02]  /*b200*/  @!P3 LEA R6, P1, R22, R7.reuse, 0x1 ;  /* 0x000000071606b211 */ /* 0x084fe400078208ff */
[----:B------:R-:W-:Y:S02]  /*b210*/  @!P4 LEA R2, P2, R186, R7, 0x1 ;  /* 0x00000007ba02c211 */ /* 0x000fe400078408ff */
[-C--:B----4-:R-:W-:Y:S02]  /*b220*/  @!P3 LEA.HI.X R7, R22, R3.reuse, R197, 0x1, P1 ;  /* 0x000000031607b211 */ /* 0x090fe400008f0cc5 */
[----:B------:R-:W-:-:S03]  /*b230*/  @!P4 LEA.HI.X R3, R186, R3, R196, 0x1, P2 ;  /* 0x00000003ba03c211 */ /* 0x000fc600010f0cc4 */
[----:B------:R2:W-:Y:S04]  /*b240*/  @!P3 ST.E.128 desc[UR56][R6.64], RZ ;  /* 0x000000ff0600b985 */ /* 0x0005e8000c101d38 */
[----:B------:R2:W-:Y:S02]  /*b250*/  @!P4 ST.E.128 desc[UR56][R2.64], RZ ;  /* 0x000000ff0200c985 */ /* 0x0005e4000c101d38 */
.L_x_2501:
[----:B------:R-:W-:Y:S05]  /*b260*/  BSYNC B1 ;  /* 0x0000000000017941 */ /* 0x000fea0003800000 */
.L_x_2500:
[----:B--2-4-:R2:W4:Y:S01]  /*b270*/  SHFL.IDX PT, R3, R5, 0x2, 0x181f ;  /* 0x00581f0005037f89 */ /* 0x01452200000e0000 */
[----:B------:R-:W-:Y:S03]  /*b280*/  BSSY B1, `(.L_x_2502) ;  /* 0x000000c000017945 */ /* 0x000fe60003800000 */
[----:B------:R2:W0:Y:S01]  /*b290*/  SHFL.IDX PT, R7, R4, 0x2, 0x181f ;  /* 0x00581f0004077f89 */ /* 0x00042200000e0000 */
[----:B------:R-:W-:Y:S05]  /*b2a0*/  @P0 BRA `(.L_x_2503) ;  /* 0x0000000000240947 */ /* 0x000fea0003800000 */
[----:B------:R-:W-:Y:S02]  /*b2b0*/  ULDC UR4, c[0x0][0xac8] ;  /* 0x0002b20000047ab9 */ /* 0x000fe40000000800 */
[----:B------:R-:W-:Y:S02]  /*b2c0*/  ISETP.GE.AND P2, PT, R22, UR4, PT ;  /* 0x0000000416007c0c */ /* 0x000fe4000bf46270 */
[----:B------:R-:W-:-:S11]  /*b2d0*/  ISETP.GE.AND P3, PT, R186, UR4, PT ;  /* 0x00000004ba007c0c */ /* 0x000fd6000bf66270 */
[-C--:B0-----:R-:W-:Y:S02]  /*b2e0*/  @!P2 LEA R6, P0, R22, R7.reuse, 0x1 ;  /* 0x000000071606a211 */ /* 0x081fe400078008ff */
[----:B------:R-:W-:Y:S02]  /*b2f0*/  @!P3 LEA R2, P1, R186, R7, 0x1 ;  /* 0x00000007ba02b211 */ /* 0x000fe400078208ff */
[-C--:B----4-:R-:W-:Y:S02]  /*b300*/  @!P2 LEA.HI.X R7, R22, R3.reuse, R197, 0x1, P0 ;  /* 0x000000031607a211 */ /* 0x090fe400000f0cc5 */
[----:B------:R-:W-:-:S03]  /*b310*/  @!P3 LEA.HI.X R3, R186, R3, R196, 0x1, P1 ;  /* 0x00000003ba03b211 */ /* 0x000fc600008f0cc4 */
[----:B------:R0:W-:Y:S04]  /*b320*/  @!P2 ST.E.128 desc[UR56][R6.64], RZ ;  /* 0x000000ff0600a985 */ /* 0x0001e8000c101d38 */
[----:B------:R0:W-:Y:S02]  /*b330*/  @!P3 ST.E.128 desc[UR56][R2.64], RZ ;  /* 0x000000ff0200b985 */ /* 0x0001e4000c101d38 */
.L_x_2503:
[----:B------:R-:W-:Y:S05]  /*b340*/  BSYNC B1 ;  /* 0x0000000000017941 */ /* 0x000fea0003800000 */
.L_x_2502:
[----:B------:R-:W-:Y:S01]  /*b350*/  VIADD R0, R18, 0x60 ;  /* 0x0000006012007836 */ /* 0x000fe20000000000 */
[----:B0-23--:R-:W0:Y:S04]  /*b360*/  SHFL.IDX PT, R5, R5, 0x3, 0x181f ;  /* 0x00781f0005057f89 */ /* 0x00de2800000e0000 */
[----:B------:R-:W-:Y:S01]  /*b370*/  ISETP.GE.AND P0, PT, R0, R17, PT ;  /* 0x000000110000720c */ /* 0x000fe20003f06270 */
[----:B----4-:R2:W3:-:S12]  /*b380*/  SHFL.IDX PT, R3, R4, 0x3, 0x181f ;  /* 0x00781f0004037f89 */ /* 0x0104d800000e0000 */
[----:B--2---:R-:W-:Y:S05]  /*b390*/  @P0 BRA `(.L_x_2494) ;  /* 0x0000000000240947 */ /* 0x004fea0003800000 */
[----:B------:R-:W-:Y:S02]  /*b3a0*/  ULDC UR4, c[0x0][0xac8] ;  /* 0x0002b20000047ab9 */ /* 0x000fe40000000800 */
[----:B------:R-:W-:Y:S02]  /*b3b0*/  ISETP.GE.AND P2, PT, R22, UR4, PT ;  /* 0x0000000416007c0c */ /* 0x000fe4000bf46270 */
[----:B------:R-:W-:-:S11]  /*b3c0*/  ISETP.GE.AND P3, PT, R186, UR4, PT ;  /* 0x00000004ba007c0c */ /* 0x000fd6000bf66270 */
[-C--:B---3--:R-:W-:Y:S02]  /*b3d0*/  @!P2 LEA R6, P0, R22, R3.reuse, 0x1 ;  /* 0x000000031606a211 */ /* 0x088fe400078008ff */
[----:B------:R-:W-:Y:S02]  /*b3e0*/  @!P3 LEA R2, P1, R186, R3, 0x1 ;  /* 0x00000003ba02b211 */ /* 0x000fe400078208ff */
[-C--:B0-----:R-:W-:Y:S02]  /*b3f0*/  @!P2 LEA.HI.X R7, R22, R5.reuse, R197, 0x1, P0 ;  /* 0x000000051607a211 */ /* 0x081fe400000f0cc5 */
[----:B------:R-:W-:-:S03]  /*b400*/  @!P3 LEA.HI.X R3, R186, R5, R196, 0x1, P1 ;  /* 0x00000005ba03b211 */ /* 0x000fc600008f0cc4 */
[----:B------:R0:W-:Y:S04]  /*b410*/  @!P2 ST.E.128 desc[UR56][R6.64], RZ ;  /* 0x000000ff0600a985 */ /* 0x0001e8000c101d38 */
[----:B------:R0:W-:Y:S02]  /*b420*/  @!P3 ST.E.128 desc[UR56][R2.64], RZ ;  /* 0x000000ff0200b985 */ /* 0x0001e4000c101d38 */
.L_x_2494:
[----:B------:R-:W-:Y:S05]  /*b430*/  BSYNC B0 ;  /* 0x0000000000007941 */ /* 0x000fea0003800000 */
.L_x_2485:
[----:B------:R-:W-:Y:S02]  /*b440*/  ULDC UR4, c[0x0][0xc3c] ;  /* 0x00030f0000047ab9 */ /* 0x000fe40000000800 */
[----:B-1----:R-:W-:-:S13]  /*b450*/  ISETP.GE.AND P0, PT, R47, UR4, PT ;  /* 0x000000042f007c0c */ /* 0x002fda000bf06270 */
[----:B------:R-:W-:Y:S05]  /*b460*/  @!P0 BRA `(.L_x_2504) ;  /* 0xffffff5800508947 */ /* 0x000fea000383ffff */
[----:B------:R-:W-:Y:S05]  /*b470*/  EXIT ;  /* 0x000000000000794d */ /* 0x000fea0003800000 */
.L_x_2449:
[----:B------:R-:W-:-:S08]  /*b480*/  NOP ;  /* 0x0000000000007918 */ /* 0x000fd00000000000 */
[----:B0-----:R-:W0:-:S00]  /*b490*/  USETMAXREG.DEALLOC.CTAPOOL 0x18 ;  /* 0x00000018000079c8 */ /* 0x001e0000080e0500 */
[----:B0-----:R-:W-:Y:S01]  /*b4a0*/  LOP3.LUT R0, R0, 0x3, RZ, 0xc0, !PT ;  /* 0x0000000300007812 */ /* 0x001fe200078ec0ff */
[----:B------:R-:W-:-:S05]  /*b4b0*/  IMAD.MOV.U32 R5, RZ, RZ, RZ ;  /* 0x000000ffff057224 */ /* 0x000fca00078e00ff */
[----:B------:R-:W0:Y:S02]  /*b4c0*/  SHFL.IDX PT, R0, R0, RZ, 0x1f ;  /* 0x00001fff00007589 */ /* 0x000e2400000e0000 */
[----:B0-----:R-:W-:-:S04]  /*b4d0*/  ISETP.NE.AND P0, PT, R0, RZ, PT ;  /* 0x000000ff0000720c */ /* 0x001fc80003f05270 */
[----:B------:R-:W-:-:S05]  /*b4e0*/  P2R R0, PR, RZ, 0x1 ;  /* 0x00000001ff007803 */ /* 0x000fca0000000000 */
[----:B------:R0:W-:Y:S04]  /*b4f0*/  STL [R1+0x50], R0 ;  /* 0x0000500001007387 */ /* 0x0001e80000100800 */
        /* <DEDUP_REMOVED lines=8> */
.L_x_2505:
[----:B0-----:R-:W0:Y:S01]  /*b580*/  S2R R0, SR_TID.X ;  /* 0x0000000000007919 */ /* 0x001e220000002100 */
[----:B------:R-:W-:Y:S01]  /*b590*/  ULDC UR4, c[0x0][0xc3c] ;  /* 0x00030f0000047ab9 */ /* 0x000fe20000000800 */
[----:B------:R-:W1:Y:S01]  /*b5a0*/  S2UR UR6, SR_CTAID.X ;  /* 0x00000000000679c3 */ /* 0x000e620000002500 */
        /* <DEDUP_REMOVED lines=8> */
[----:B------:R-:W-:Y:S01]  /*b630*/  UMOV UR4, URZ ;  /* 0x0000003f00047c82 */ /* 0x000fe20008000000 */
[C---:B------:R-:W-:Y:S01]  /*b640*/  ISETP.GE.U32.AND P2, PT, R0.reuse, 0x2, PT ;  /* 0x000000020000780c */ /* 0x040fe20003f46070 */
[----:B------:R-:W-:Y:S01]  /*b650*/  IMAD.MOV.U32 R16, RZ, RZ, RZ ;  /* 0x000000ffff107224 */ /* 0x000fe200078e00ff */
[C---:B------:R-:W-:Y:S02]  /*b660*/  ISETP.GE.U32.AND P3, PT, R0.reuse, 0x4, PT ;  /* 0x000000040000780c */ /* 0x040fe40003f66070 */
[C---:B------:R-:W-:Y:S02]  /*b670*/  ISETP.GE.U32.AND P4, PT, R0.reuse, 0x8, PT ;  /* 0x000000080000780c */ /* 0x040fe40003f86070 */
[----:B------:R-:W-:Y:S01]  /*b680*/  ISETP.GE.U32.AND P5, PT, R0, 0x10, PT ;  /* 0x000000100000780c */ /* 0x000fe20003fa6070 */
[----:B--2---:R-:W0:Y:S02]  /*b690*/  SHFL.UP PT, R4, R5, 0x1, RZ ;  /* 0x0420000005047989 */ /* 0x004e2400000e00ff */
        /* <DEDUP_REMOVED lines=24> */
.L_x_2511:
        /* <DEDUP_REMOVED lines=12> */
.L_x_2510:
[----:B------:R-:W-:Y:S05]  /*b8e0*/  BSYNC B0 ;  /* 0x0000000000007941 */ /* 0x000fea0003800000 */
.L_x_2509:
        /* <DEDUP_REMOVED lines=21> */
.L_x_2507:
        /* <DEDUP_REMOVED lines=20> */
.L_x_2512:
        /* <DEDUP_REMOVED lines=57> */
.L_x_2508:
[----:B------:R-:W-:Y:S02]  /*bf10*/  IMAD.MOV.U32 R17, RZ, RZ, RZ ;  /* 0x000000ffff117224 */ /* 0x000fe400078e00ff */
[----:B------:R-:W-:Y:S02]  /*bf20*/  IMAD.U32 R16, RZ, RZ, UR6 ;  /* 0x00000006ff107e24 */ /* 0x000fe4000f8e00ff */
[----:B------:R-:W-:-:S07]  /*bf30*/  IMAD.MOV.U32 R18, RZ, RZ, RZ ;  /* 0x000000ffff127224 */ /* 0x000fce00078e00ff */
.L_x_2513:
[----:B------:R-:W-:-:S13]  /*bf40*/  ISETP.NE.AND P0, PT, R0, RZ, PT ;  /* 0x000000ff0000720c */ /* 0x000fda0003f05270 */
[----:B------:R-:W1:Y:S01]  /*bf50*/  @!P0 S2R R3, SR_CgaCtaId ;  /* 0x0000000000038919 */ /* 0x000e620000008800 */
[----:B------:R-:W-:-:S04]  /*bf60*/  @!P0 MOV R0, 0x400 ;  /* 0x0000040000008802 */ /* 0x000fc80000000f00 */
[----:B-1----:R-:W-:-:S05]  /*bf70*/  @!P0 LEA R0, R3, R0, 0x18 ;  /* 0x0000000003008211 */ /* 0x002fca00078ec0ff */
[----:B------:R1:W-:Y:S01]  /*bf80*/  @!P0 STS.128 [R0+0x348d0], R16 ;  /* 0x0348d01000008388 */ /* 0x0003e20000000c00 */
[----:B------:R-:W-:Y:S06]  /*bf90*/  BAR.ARV 0x5, 0x180 ;  /* 0x0146000000007b1d */ /* 0x000fec0000002000 */
.L_x_2506:
[----:B01----:R-:W-:Y:S01]  /*bfa0*/  IMAD.MOV.U32 R0, RZ, RZ, 0x1 ;  /* 0x00000001ff007424 */ /* 0x003fe200078e00ff */
[----:B------:R0:W-:Y:S01]  /*bfb0*/  STL [R1+0x48], RZ ;  /* 0x000048ff01007387 */ /* 0x0001e20000100800 */
[----:B------:R-:W-:Y:S02]  /*bfc0*/  ULDC UR4, c[0x0][0xc3c] ;  /* 0x00030f0000047ab9 */ /* 0x000fe40000000800 */
[----:B--2---:R-:W-:Y:S01]  /*bfd0*/  ISETP.GE.AND P0, PT, R19, UR4, PT ;  /* 0x0000000413007c0c */ /* 0x004fe2000bf06270 */
        /* <DEDUP_REMOVED lines=30> */
.L_x_2616:
[----:B0-----:R-:W0:Y:S02]  /*c1c0*/  LDC.64 R2, c[0x0][0xc88] ;  /* 0x00032200ff027b82 */ /* 0x001e240000000a00 */
[----:B0-----:R-:W-:-:S05]  /*c1d0*/  IMAD.WIDE R2, R19, 0x4, R2 ;  /* 0x0000000413027825 */ /* 0x001fca00078e0202 */
[----:B--2---:R-:W2:Y:S01]  /*c1e0*/  LDG.E R12, desc[UR56][R2.64] ;  /* 0x00000038020c7981 */ /* 0x004ea2000c1e1900 */
[----:B------:R-:W-:Y:S05]  /*c1f0*/  YIELD ;  /* 0x0000000000007946 */ /* 0x000fea0003800000 */
[----:B------:R-:W-:Y:S01]  /*c200*/  ULDC.64 UR4, c[0x0][0xa28] ;  /* 0x00028a0000047ab9 */ /* 0x000fe20000000a00 */
[----:B------:R-:W-:Y:S01]  /*c210*/  IMAD.MOV.U32 R0, RZ, RZ, RZ ;  /* 0x000000ffff007224 */ /* 0x000fe200078e00ff */
[----:B------:R-:W-:Y:S01]  /*c220*/  ISETP.NE.U32.AND P0, PT, RZ, UR4, PT ;  /* 0x00000004ff007c0c */ /* 0x000fe2000bf05070 */
[----:B------:R-:W-:Y:S01]  /*c230*/  IMAD.MOV.U32 R6, RZ, RZ, RZ ;  /* 0x000000ffff067224 */ /* 0x000fe200078e00ff */
[----:B------:R-:W-:Y:S01]  /*c240*/  ULDC.64 UR8, c[0x0][0xa18] ;  /* 0x0002860000087ab9 */ /* 0x000fe20000000a00 */
[----:B------:R-:W-:Y:S01]  /*c250*/  ULDC.64 UR6, c[0x0][0xa08] ;  /* 0x0002820000067ab9 */ /* 0x000fe20000000a00 */
[----:B------:R-:W-:-:S02]  /*c260*/  ISETP.NE.AND.EX P0, PT, RZ, UR5, PT, P0 ;  /* 0x00000005ff007c0c */ /* 0x000fc4000bf05300 */
        /* <DEDUP_REMOVED lines=45> */
.L_x_2515:
[----:B------:R-:W-:Y:S01]  /*c540*/  IMAD.MOV.U32 R2, RZ, RZ, R12 ;  /* 0x000000ffff027224 */ /* 0x000fe200078e000c */
[----:B------:R-:W-:Y:S01]  /*c550*/  ULDC.64 UR4, c[0x0][0xa20] ;  /* 0x0002880000047ab9 */ /* 0x000fe20000000a00 */
[----:B-----5:R-:W-:Y:S01]  /*c560*/  IMAD.IADD R3, R8, 0x1, R0 ;  /* 0x0000000108037824 */ /* 0x020fe200078e0200 */
[----:B------:R-:W-:Y:S02]  /*c570*/  ISETP.NE.U32.AND P1, PT, RZ, UR4, PT ;  /* 0x00000004ff007c0c */ /* 0x000fe4000bf25070 */
[----:B------:R2:W-:Y:S02]  /*c580*/  STL [R1+0x10], R2 ;  /* 0x0000100201007387 */ /* 0x0005e40000100800 */
[----:B------:R-:W-:Y:S02]  /*c590*/  ISETP.NE.AND.EX P1, PT, RZ, UR5, PT, P1 ;  /* 0x00000005ff007c0c */ /* 0x000fe4000bf25310 */
[----:B------:R2:W-:Y:S11]  /*c5a0*/  STL [R1+0x18], R3 ;  /* 0x0000180301007387 */ /* 0x0005f60000100800 */
[----:B--2---:R-:W-:Y:S05]  /*c5b0*/  @!P1 BRA `(.L_x_2516) ;  /* 0x0000000000109947 */ /* 0x004fea0003800000 */
[----:B------:R-:W-:-:S04]  /*c5c0*/  IADD3 R6, P0, R11, UR4, RZ ;  /* 0x000000040b067c10 */ /* 0x000fc8000ff1e0ff */
[----:B------:R-:W-:-:S05]  /*c5d0*/  IADD3.X R7, R10, UR5, RZ, P0, !PT ;  /* 0x000000050a077c10 */ /* 0x000fca00087fe4ff */
[----:B------:R2:W5:Y:S01]  /*c5e0*/  LDG.E R6, desc[UR56][R6.64] ;  /* 0x0000003806067981 */ /* 0x000562000c1e1900 */
[----:B------:R-:W-:Y:S05]  /*c5f0*/  BRA `(.L_x_2517) ;  /* 0x0000000000107947 */ /* 0x000fea0003800000 */
.L_x_2516:
[----:B------:R-:W-:Y:S05]  /*c600*/  @!P0 BRA `(.L_x_2517) ;  /* 0x00000000000c8947 */ /* 0x000fea0003800000 */
[----:B------:R-:W2:Y:S04]  /*c610*/  LDG.E R6, desc[UR56][R4.64] ;  /* 0x0000003804067981 */ /* 0x000ea8000c1e1900 */
[----:B------:R-:W2:Y:S02]  /*c620*/  LDG.E R4, desc[UR56][R4.64+0x4] ;  /* 0x0000043804047981 */ /* 0x000ea4000c1e1900 */
[----:B--2---:R-:W-:-:S07]  /*c630*/  IMAD.IADD R6, R4, 0x1, -R6 ;  /* 0x0000000104067824 */ /* 0x004fce00078e0a06 */
.L_x_2517:
[----:B-----5:R-:W-:Y:S01]  /*c640*/  IMAD.IADD R6, R6, 0x1, -R0 ;  /* 0x0000000106067824 */ /* 0x020fe200078e0a00 */
[----:B------:R-:W-:Y:S01]  /*c650*/  BSSY B7, `(.L_x_2518) ;  /* 0x000043b000077945 */ /* 0x000fe20003800000 */
[----:B------:R-:W3:Y:S02]  /*c660*/  LDC R0, c[0x0][0x448] ;  /* 0x00011200ff007b82 */ /* 0x000ee40000000800 */
[----:B---3--:R-:W-:Y:S01]  /*c670*/  ISETP.NE.AND P0, PT, R0, 0x1, PT ;  /* 0x000000010000780c */ /* 0x008fe20003f05270 */
[----:B------:R-:W-:-:S04]  /*c680*/  IMAD.SHL.U32 R0, R17, 0x80, RZ ;  /* 0x0000008011007824 */ /* 0x000fc800078e00ff */
[----:B------:R-:W-:-:S08]  /*c690*/  VIADD R0, R0, 0x7f ;  /* 0x0000007f00007836 */ /* 0x000fd00000000000 */
[----:B------:R-:W3:Y:S08]  /*c6a0*/  @P0 LDC R2, c[0x0][0x44c] ;  /* 0x00011300ff020b82 */ /* 0x000ef00000000800 */
[----:B------:R-:W4:Y:S01]  /*c6b0*/  @P0 LDC R3, c[0x0][0x450] ;  /* 0x00011400ff030b82 */ /* 0x000f220000000800 */
[----:B---3--:R-:W-:-:S05]  /*c6c0*/  @P0 IMAD.HI.U32 R2, R0, R2, RZ ;  /* 0x0000000200020227 */ /* 0x008fca00078e00ff */
[----:B----4-:R-:W-:Y:S02]  /*c6d0*/  @P0 SHF.R.U32.HI R0, RZ, R3, R2 ;  /* 0x00000003ff000219 */ /* 0x010fe40000011602 */
[C---:B------:R-:W-:Y:S01]  /*c6e0*/  IADD3 R2, R6.reuse, 0x80, -R9 ;  /* 0x0000008006027810 */ /* 0x040fe20007ffe809 */
[----:B------:R-:W-:-:S04]  /*c6f0*/  VIADD R6, R6, 0x7f ;  /* 0x0000007f06067836 */ /* 0x000fc80000000000 */
[----:B------:R-:W-:Y:S01]  /*c700*/  IMAD.IADD R0, R2, 0x1, R0 ;  /* 0x0000000102007824 */ /* 0x000fe200078e0200 */
[----:B------:R-:W-:-:S04]  /*c710*/  SHF.R.S32.HI R2, RZ, 0x1f, R6 ;  /* 0x0000001fff027819 */ /* 0x000fc80000011406 */
[----:B------:R-:W-:Y:S02]  /*c720*/  SHF.R.S32.HI R3, RZ, 0x1f, R0 ;  /* 0x0000001fff037819 */ /* 0x000fe40000011400 */
[----:B------:R-:W-:Y:S02]  /*c730*/  LEA.HI R2, R2, R6, RZ, 0x7 ;  /* 0x0000000602027211 */ /* 0x000fe400078f38ff */
[----:B------:R-:W-:Y:S02]  /*c740*/  LEA.HI R3, R3, R0, RZ, 0x7 ;  /* 0x0000000003037211 */ /* 0x000fe400078f38ff */
[----:B------:R-:W-:Y:S02]  /*c750*/  SHF.R.S32.HI R2, RZ, 0x7, R2 ;  /* 0x00000007ff027819 */ /* 0x000fe40000011402 */
[----:B------:R-:W-:-:S04]  /*c760*/  SHF.R.S32.HI R3, RZ, 0x7, R3 ;  /* 0x00000007ff037819 */ /* 0x000fc80000011403 */
[----:B------:R-:W-:-:S04]  /*c770*/  VIMNMX R4, R2, R3, PT ;  /* 0x0000000302047248 */ /* 0x000fc80003fe0100 */
[----:B------:R-:W-:Y:S01]  /*c780*/  ISETP.GT.AND P0, PT, R4, RZ, PT ;  /* 0x000000ff0400720c */ /* 0x000fe20003f04270 */
[----:B------:R3:W-:-:S12]  /*c790*/  STL [R1+0x2c], R4 ;  /* 0x00002c0401007387 */ /* 0x0007d80000100800 */
[----:B---3--:R-:W-:Y:S05]  /*c7a0*/  @P0 BRA `(.L_x_2519) ;  /* 0x0000000000440947 */ /* 0x008fea0003800000 */
[----:B------:R-:W3:Y:S02]  /*c7b0*/  S2R R4, SR_TID.X ;  /* 0x0000000000047919 */ /* 0x000ee40000002100 */
[----:B---3--:R-:W-:-:S04]  /*c7c0*/  LOP3.LUT R4, R4, 0x7f, RZ, 0xc0, !PT ;  /* 0x0000007f04047812 */ /* 0x008fc800078ec0ff */
[----:B------:R-:W-:-:S13]  /*c7d0*/  ISETP.NE.AND P0, PT, R4, RZ, PT ;  /* 0x000000ff0400720c */ /* 0x000fda0003f05270 */
[----:B------:R-:W-:Y:S05]  /*c7e0*/  @P0 BRA `(.L_x_2520) ;  /* 0x0000004000840947 */ /* 0x000fea0003800000 */
[----:B------:R-:W3:Y:S01]  /*c7f0*/  S2R R3, SR_LANEID ;  /* 0x0000000000037919 */ /* 0x000ee20000000000 */
[----:B------:R-:W-:Y:S02]  /*c800*/  VOTEU.ANY UR4, UPT, PT ;  /* 0x0000000000047886 */ /* 0x000fe400038e0100 */
[----:B------:R-:W3:Y:S08]  /*c810*/  FLO.U32 R0, UR4 ;  /* 0x0000000400007d00 */ /* 0x000ef000080e0000 */
[----:B------:R-:W4:Y:S01]  /*c820*/  POPC R5, UR4 ;  /* 0x0000000400057d09 */ /* 0x000f220008000000 */
[----:B---3--:R-:W-:-:S02]  /*c830*/  ISETP.EQ.U32.AND P0, PT, R0, R3, PT ;  /* 0x000000030000720c */ /* 0x008fc40003f02070 */
[----:B------:R-:W4:Y:S11]  /*c840*/  LDC.64 R2, c[0x0][0xc60] ;  /* 0x00031800ff027b82 */ /* 0x000f360000000a00 */
[----:B----4-:R-:W3:Y:S01]  /*c850*/  @P0 ATOMG.E.ADD.STRONG.GPU PT, R3, desc[UR56][R2.64], R5 ;  /* 0x00000005020309a8 */ /* 0x010ee200081ee1f8 */
[----:B------:R-:W4:Y:S02]  /*c860*/  S2R R4, SR_LTMASK ;  /* 0x0000000000047919 */ /* 0x000f240000003900 */
[----:B----4-:R-:W-:-:S04]  /*c870*/  LOP3.LUT R4, R4, UR4, RZ, 0xc0, !PT ;  /* 0x0000000404047c12 */ /* 0x010fc8000f8ec0ff */
[----:B--2---:R-:W2:Y:S01]  /*c880*/  POPC R7, R4 ;  /* 0x0000000400077309 */ /* 0x004ea20000000000 */
[----:B---3--:R-:W2:Y:S02]  /*c890*/  SHFL.IDX PT, R0, R3, R0, 0x1f ;  /* 0x00001f0003007589 */ /* 0x008ea400000e0000 */
[----:B--2---:R-:W-:Y:S01]  /*c8a0*/  IADD3 R16, R0, UR36, R7 ;  /* 0x0000002400107c10 */ /* 0x004fe2000fffe007 */
[----:B------:R-:W-:Y:S06]  /*c8b0*/  BRA `(.L_x_2520) ;  /* 0x0000004000507947 */ /* 0x000fec0003800000 */
.L_x_2519:
[----:B------:R-:W3:Y:S01]  /*c8c0*/  LDL R0, [R1+0x4] ;  /* 0x0000040001007983 */ /* 0x000ee20000100800 */
        /* <DEDUP_REMOVED lines=20> */
.L_x_2522:
[----:B------:R-:W-:Y:S05]  /*ca10*/  BSYNC B6 ;  /* 0x0000000000067941 */ /* 0x000fea0003800000 */
.L_x_2521:
        /* <DEDUP_REMOVED lines=21> */
.L_x_2525:
        /* <DEDUP_REMOVED lines=16> */
.L_x_2524:
[----:B------:R-:W-:Y:S05]  /*cc70*/  BSYNC B6 ;  /* 0x0000000000067941 */ /* 0x000fea0003800000 */
.L_x_2523:
[----:B------:R-:W3:Y:S01]  /*cc80*/  LDL.LU R2, [R1] ;  /* 0x0000000001027983 */ /* 0x000ee20000300800 */
[----:B------:R-:W-:-:S03]  /*cc90*/  ULDC.64 UR4, c[0x0][0x9f8] ;  /* 0x00027e0000047ab9 */ /* 0x000fc60000000a00 */
[----:B------:R-:W4:Y:S04]  /*cca0*/  LDL.LU R4, [R1+0xc] ;  /* 0x00000c0001047983 */ /* 0x000f280000300800 */
[----:B--2---:R-:W2:Y:S01]  /*ccb0*/  LDL R7, [R1+0x10] ;  /* 0x0000100001077983 */ /* 0x004ea20000100800 */
[----:B------:R-:W-:-:S03]  /*ccc0*/  ISETP.NE.U32.AND P0, PT, RZ, UR4, PT ;  /* 0x00000004ff007c0c */ /* 0x000fc6000bf05070 */
[----:B------:R-:W5:Y:S01]  /*ccd0*/  LDL R0, [R1+0x2c] ;  /* 0x00002c0001007983 */ /* 0x000f620000100800 */
[----:B------:R-:W-:-:S13]  /*cce0*/  ISETP.NE.AND.EX P0, PT, RZ, UR5, PT, P0 ;  /* 0x00000005ff007c0c */ /* 0x000fda000bf05300 */
[----:B---3--:R-:W-:-:S04]  /*ccf0*/  @P0 IADD3 R2, P1, R2, UR4, RZ ;  /* 0x0000000402020c10 */ /* 0x008fc8000ff3e0ff */
[----:B----4-:R-:W-:Y:S01]  /*cd00*/  @P0 IADD3.X R3, R4, UR5, RZ, P1, !PT ;  /* 0x0000000504030c10 */ /* 0x010fe20008ffe4ff */
[----:B------:R-:W-:-:S04]  /*cd10*/  ULDC.64 UR4, c[0x0][0xa08] ;  /* 0x0002820000047ab9 */ /* 0x000fc80000000a00 */
[----:B--2---:R2:W3:Y:S02]  /*cd20*/  @P0 LDG.E R7, desc[UR56][R2.64] ;  /* 0x0000003802070981 */ /* 0x0044e4000c1e1900 */
[----:B--2---:R-:W2:Y:S01]  /*cd30*/  LDC.64 R2, c[0x0][0x418] ;  /* 0x00010600ff027b82 */ /* 0x004ea20000000a00 */
[----:B-----5:R-:W-:Y:S01]  /*cd40*/  VIADD R4, R0, 0xffffffff ;  /* 0xffffffff00047836 */ /* 0x020fe20000000000 */
[----:B---3--:R-:W-:Y:S01]  /*cd50*/  SHF.R.S32.HI R8, RZ, 0x1f, R7 ;  /* 0x0000001fff087819 */ /* 0x008fe20000011407 */
[----:B------:R3:W-:Y:S04]  /*cd60*/  @P0 STL [R1+0x10], R7 ;  /* 0x0000100701000387 */ /* 0x0007e80000100800 */
[----:B------:R3:W-:Y:S01]  /*cd70*/  STL [R1+0x1c], R8 ;  /* 0x00001c0801007387 */ /* 0x0007e20000100800 */
[----:B--2---:R-:W-:Y:S01]  /*cd80*/  LOP3.LUT P0, RZ, R2, UR4, RZ, 0xfc, !PT ;  /* 0x0000000402ff7c12 */ /* 0x004fe2000f80fcff */
[----:B------:R-:W-:-:S03]  /*cd90*/  UMOV UR4, 0xffffffff ;  /* 0xffffffff00047882 */ /* 0x000fc60000000000 */
[----:B------:R-:W-:-:S04]  /*cda0*/  LOP3.LUT P0, RZ, R3, UR5, RZ, 0xfc, P0 ;  /* 0x0000000503ff7c12 */ /* 0x000fc8000800fcff */
[----:B------:R-:W-:Y:S01]  /*cdb0*/  SEL R0, R7, RZ, !P0 ;  /* 0x000000ff07007207 */ /* 0x000fe20004000000 */
[----:B---3--:R-:W-:Y:S08]  /*cdc0*/  BRA.DIV UR4, `(.L_x_2526) ;  /* 0x0000004e04c47947 */ /* 0x008ff0000b800000 */
[----:B------:R-:W2:Y:S02]  /*cdd0*/  S2R R5, SR_TID.X ;  /* 0x0000000000057919 */ /* 0x000ea40000002100 */
[----:B--2---:R-:W-:-:S04]  /*cde0*/  SHF.R.U32.HI R5, RZ, 0x5, R5 ;  /* 0x00000005ff057819 */ /* 0x004fc80000011605 */
[----:B------:R-:W-:-:S05]  /*cdf0*/  LOP3.LUT R5, R5, 0x3, RZ, 0xc0, !PT ;  /* 0x0000000305057812 */ /* 0x000fca00078ec0ff */
[----:B------:R2:W3:Y:S02]  /*ce00*/  SHFL.IDX PT, R14, R5, RZ, 0x1f ;  /* 0x00001fff050e7589 */ /* 0x0004e400000e0000 */
.L_x_2632:
[----:B------:R-:W-:Y:S01]  /*ce10*/  PLOP3.LUT P1, PT, PT, PT, PT, 0x8, 0x0 ;  /* 0x000000000000781c */ /* 0x000fe20003f2e170 */
[----:B------:R4:W-:Y:S01]  /*ce20*/  STL [R1], R0 ;  /* 0x0000000001007387 */ /* 0x0009e20000100800 */
[----:B---3--:R-:W-:-:S03]  /*ce30*/  ISETP.NE.AND P0, PT, R14, RZ, PT ;  /* 0x000000ff0e00720c */ /* 0x008fc60003f05270 */
[----:B------:R3:W-:Y:S01]  /*ce40*/  STL [R1+0xc], R4 ;  /* 0x00000c0401007387 */ /* 0x0007e20000100800 */
[----:B----4-:R-:W-:-:S05]  /*ce50*/  P2R R0, PR, RZ, 0x2 ;  /* 0x00000002ff007803 */ /* 0x010fca0000000000 */
[----:B------:R3:W-:Y:S04]  /*ce60*/  STL [R1+0x20], R0 ;  /* 0x0000200001007387 */ /* 0x0007e80000100800 */
[----:B------:R-:W-:Y:S05]  /*ce70*/  @P0 BRA `(.L_x_2527) ;  /* 0x0000000400480947 */ /* 0x000fea0003800000 */
[----:B------:R-:W-:-:S03]  /*ce80*/  UMOV UR4, 0xffffffff ;  /* 0xffffffff00047882 */ /* 0x000fc60000000000 */
[----:B------:R-:W-:Y:S05]  /*ce90*/  BRA.DIV UR4, `(.L_x_2528) ;  /* 0x0000004e04c47947 */ /* 0x000fea000b800000 */
[----:B------:R-:W-:-:S13]  /*cea0*/  ELECT P6, URZ, PT ;  /* 0x00000000003f782f */ /* 0x000fda00038c0000 */
.L_x_2635:
[----:B------:R-:W-:Y:S05]  /*ceb0*/  @!P6 BRA `(.L_x_2527) ;  /* 0x000000040038e947 */ /* 0x000fea0003800000 */
[----:B------:R-:W-:-:S04]  /*cec0*/  ISETP.NE.U32.AND P0, PT, R2, RZ, PT ;  /* 0x000000ff0200720c */ /* 0x000fc80003f05070 */
[----:B------:R-:W-:-:S13]  /*ced0*/  ISETP.NE.AND.EX P0, PT, R3, RZ, PT, P0 ;  /* 0x000000ff0300720c */ /* 0x000fda0003f05300 */
[----:B------:R-:W-:Y:S05]  /*cee0*/  @!P0 BRA `(.L_x_2529) ;  /* 0x0000000000548947 */ /* 0x000fea0003800000 */
[----:B------:R-:W4:Y:S01]  /*cef0*/  LDC R6, c[0x0][0x43c] ;  /* 0x00010f00ff067b82 */ /* 0x000f220000000800 */
[----:B01----:R-:W-:Y:S01]  /*cf00*/  IMAD.MOV.U32 R9, RZ, RZ, R4 ;  /* 0x000000ffff097224 */ /* 0x003fe200078e0004 */
[----:B------:R-:W-:-:S03]  /*cf10*/  ULDC.64 UR4, c[0x0][0x428] ;  /* 0x00010a0000047ab9 */ /* 0x000fc60000000a00 */
[----:B---3--:R-:W-:Y:S01]  /*cf20*/  IMAD.MOV.U32 R0, RZ, RZ, R9 ;  /* 0x000000ffff007224 */ /* 0x008fe200078e0009 */
[----:B----4-:R-:W-:-:S13]  /*cf30*/  ISETP.NE.AND P0, PT, R6, 0x1, PT ;  /* 0x000000010600780c */ /* 0x010fda0003f05270 */
[----:B--2---:R-:W0:Y:S02]  /*cf40*/  @P0 LDC.64 R4, c[0x0][0x440] ;  /* 0x00011000ff040b82 */ /* 0x004e240000000a00 */
        /* <DEDUP_REMOVED lines=13> */
[----:B------:R-:W2:Y:S04]  /*d020*/  LDG.E R0, desc[UR56][R2.64] ;  /* 0x0000003802007981 */ /* 0x000ea8000c1e1900 */
[----:B--2---:R4:W-:Y:S02]  /*d030*/  STL [R1], R0 ;  /* 0x0000000001007387 */ /* 0x0049e40000100800 */
.L_x_2529:
[----:B------:R-:W5:Y:S04]  /*d040*/  LDL R7, [R1+0x4] ;  /* 0x0000040001077983 */ /* 0x000f680000100800 */
[----:B---34-:R-:W5:Y:S04]  /*d050*/  LDL R0, [R1+0x8] ;  /* 0x0000080001007983 */ /* 0x018f680000100800 */
[----:B------:R-:W3:Y:S01]  /*d060*/  LDL R2, [R1+0x14] ;  /* 0x0000140001027983 */ /* 0x000ee20000100800 */
[----:B-----5:R-:W-:Y:S01]  /*d070*/  IMAD R0, R0, 0x8, R7 ;  /* 0x0000000800007824 */ /* 0x020fe200078e0207 */
[----:B---3--:R-:W-:-:S04]  /*d080*/  SHF.L.U32 R2, R2, 0x1f, RZ ;  /* 0x0000001f02027819 */ /* 0x008fc800000006ff */
[----:B------:R-:W3:Y:S02]  /*d090*/  SYNCS.PHASECHK.TRANS64.TRYWAIT P0, [R0+URZ+0x34840], R2 ;  /* 0x03484002000075a7 */ /* 0x000ee4000800017f */
[----:B---3--:R-:W-:Y:S05]  /*d0a0*/  @!P0 BRA `(.L_x_2530) ;  /* 0x0000004c00608947 */ /* 0x008fea0003800000 */
.L_x_2636:
[----:B------:R-:W4:Y:S02]  /*d0b0*/  S2R R3, SR_TID.X ;  /* 0x0000000000037919 */ /* 0x000f240000002100 */
[----:B----4-:R-:W-:-:S04]  /*d0c0*/  LOP3.LUT R3, R3, 0x7f, RZ, 0xc0, !PT ;  /* 0x0000007f03037812 */ /* 0x010fc800078ec0ff */
[----:B------:R-:W-:-:S13]  /*d0d0*/  ISETP.NE.AND P0, PT, R3, RZ, PT ;  /* 0x000000ff0300720c */ /* 0x000fda0003f05270 */
[----:B------:R-:W-:Y:S05]  /*d0e0*/  @P0 BRA `(.L_x_2531) ;  /* 0x00000000001c0947 */ /* 0x000fea0003800000 */
[----:B------:R-:W4:Y:S01]  /*d0f0*/  S2R R3, SR_TID.X ;  /* 0x0000000000037919 */ /* 0x000f220000002100 */
[----:B---3--:R-:W-:-:S04]  /*d100*/  IMAD.MOV.U32 R2, RZ, RZ, 0xc000 ;  /* 0x0000c000ff027424 */ /* 0x008fc800078e00ff */
[----:B------:R3:W-:Y:S01]  /*d110*/  SYNCS.ARRIVE.TRANS64 RZ, [R0+URZ+0x34830], R2 ;  /* 0x0348300200ff79a7 */ /* 0x0007e2000800003f */
[----:B----4-:R-:W-:-:S04]  /*d120*/  LOP3.LUT R3, R3, 0x1f, RZ, 0xc0, !PT ;  /* 0x0000001f03037812 */ /* 0x010fc800078ec0ff */
[----:B------:R-:W-:-:S13]  /*d130*/  ISETP.NE.AND P0, PT, R3, RZ, PT ;  /* 0x000000ff0300720c */ /* 0x000fda0003f05270 */
[----:B---3--:R-:W-:Y:S05]  /*d140*/  @!P0 BRA `(.L_x_2531) ;  /* 0x0000000000048947 */ /* 0x008fea0003800000 */
[----:B------:R-:W-:Y:S01]  /*d150*/  BPT.TRAP 0x1 ;  /* 0x000000040000795c */ /* 0x000fe20000300000 */
.L_x_2531:
[----:B------:R-:W4:Y:S04]  /*d160*/  LDL R6, [R1+0x4] ;  /* 0x0000040001067983 */ /* 0x000f280000100800 */
[----:B--2---:R-:W4:Y:S04]  /*d170*/  LDL R5, [R1+0x8] ;  /* 0x0000080001057983 */ /* 0x004f280000100800 */
[----:B------:R-:W2:Y:S04]  /*d180*/  LDL R4, [R1+0xc] ;  /* 0x00000c0001047983 */ /* 0x000ea80000100800 */
[----:B------:R-:W5:Y:S04]  /*d190*/  LDL R3, [R1+0x18] ;  /* 0x0000180001037983 */ /* 0x000f680000100800 */
[----:B---3--:R-:W3:Y:S01]  /*d1a0*/  LDL R2, [R1] ;  /* 0x0000000001027983 */ /* 0x008ee20000100800 */
        /* <DEDUP_REMOVED lines=9> */
[----:B----4-:R-:W-:Y:S01]  /*d240*/  IMAD R0, R5, 0xc000, R6 ;  /* 0x0000c00005007824 */ /* 0x010fe200078e0206 */
[----:B--2---:R-:W-:-:S04]  /*d250*/  R2UR UR11, R4 ;  /* 0x00000000040b72ca */ /* 0x004fc800000e0000 */
[----:B------:R-:W-:Y:S02]  /*d260*/  R2UR UR8, R0 ;  /* 0x00000000000872ca */ /* 0x000fe400000e0000 */
[----:B-----5:R-:W-:Y:S02]  /*d270*/  R2UR UR5, R3 ;  /* 0x00000000030572ca */ /* 0x020fe400000e0000 */
[----:B------:R-:W-:Y:S02]  /*d280*/  P2R R0, PR, RZ, 0x1 ;  /* 0x00000001ff007803 */ /* 0x000fe40000000000 */
[----:B---3--:R-:W-:-:S03]  /*d290*/  R2UR UR13, R2 ;  /* 0x00000000020d72ca */ /* 0x008fc600000e0000 */
[----:B------:R4:W-:Y:S04]  /*d2a0*/  STL [R1+0x20], R0 ;  /* 0x0000200001007387 */ /* 0x0009e80000100800 */
[----:B------:R-:W-:Y:S02]  /*d2b0*/  UIADD3 UR14, UR8, 0x1c400, URZ ;  /* 0x0001c400080e7890 */ /* 0x000fe4000fffe03f */
[----:B------:R-:W-:Y:S02]  /*d2c0*/  ULEA UR11, UR11, UR5, 0x7 ;  /* 0x000000050b0b7291 */ /* 0x000fe4000f8e383f */
[----:B------:R-:W-:Y:S02]  /*d2d0*/  UIADD3.X UR5, URZ, UR39, URZ, UP0, !UPT ;  /* 0x000000273f057290 */ /* 0x000fe400087fe43f */
[----:B------:R-:W-:-:S02]  /*d2e0*/  UIADD3 UR15, UR8, 0x20400, URZ ;  /* 0x00020400080f7890 */ /* 0x000fc4000fffe03f */
        /* <DEDUP_REMOVED lines=10> */
[----:B----4-:R-:W-:Y:S01]  /*d390*/  NOP ;  /* 0x0000000000007918 */ /* 0x010fe20000000000 */
.L_x_2527:
[----:B------:R-:W4:Y:S04]  /*d3a0*/  LDL R2, [R1+0x4] ;  /* 0x0000040001027983 */ /* 0x000f280000100800 */
[----:B------:R-:W5:Y:S04]  /*d3b0*/  LDL.LU R3, [R1+0x30] ;  /* 0x0000300001037983 */ /* 0x000f680000300800 */
[----:B--2---:R-:W2:Y:S04]  /*d3c0*/  LDL.LU R5, [R1+0x28] ;  /* 0x0000280001057983 */ /* 0x004ea80000300800 */
[----:B---3--:R-:W3:Y:S01]  /*d3d0*/  LDL.LU R4, [R1+0x38] ;  /* 0x0000380001047983 */ /* 0x008ee20000300800 */
[----:B------:R-:W-:Y:S05]  /*d3e0*/  WARPSYNC.ALL ;  /* 0x0000000000007948 */ /* 0x000fea0003800000 */
[----:B------:R-:W-:Y:S01]  /*d3f0*/  ULDC.64 UR4, c[0x0][0x298] ;  /* 0x0000a60000047ab9 */ /* 0x000fe20000000a00 */
[----:B------:R-:W-:Y:S01]  /*d400*/  ULDC.64 UR6, c[0x0][0xa00] ;  /* 0x0002800000067ab9 */ /* 0x000fe20000000a00 */
[----:B------:R-:W-:Y:S01]  /*d410*/  BSSY B6, `(.L_x_2532) ;  /* 0x0000024000067945 */ /* 0x000fe20003800000 */
[----:B------:R-:W-:Y:S01]  /*d420*/  BAR.SYNC.DEFER_BLOCKING 0x8, 0x180 ;  /* 0x0206000000007b1d */ /* 0x000fe20000010000 */
[----:B------:R-:W-:-:S04]  /*d430*/  ISETP.NE.U32.AND P0, PT, RZ, UR6, PT ;  /* 0x00000006ff007c0c */ /* 0x000fc8000bf05070 */
[----:B------:R-:W-:Y:S01]  /*d440*/  ISETP.NE.AND.EX P0, PT, RZ, UR7, PT, P0 ;  /* 0x00000007ff007c0c */ /* 0x000fe2000bf05300 */
[----:B----4-:R-:W-:Y:S01]  /*d450*/  VIADD R2, R2, 0x10400 ;  /* 0x0001040002027836 */ /* 0x010fe20000000000 */
[----:B-----5:R-:W-:-:S04]  /*d460*/  SHF.R.S32.HI R0, RZ, 0x1f, R3 ;  /* 0x0000001fff007819 */ /* 0x020fc80000011403 */
[----:B------:R-:W-:Y:S02]  /*d470*/  LOP3.LUT P1, RZ, R2, 0x3ff, RZ, 0xc0, !PT ;  /* 0x000003ff02ff7812 */ /* 0x000fe4000782c0ff */
[----:B--2---:R-:W-:Y:S01]  /*d480*/  SEL R5, R5, RZ, !P0 ;  /* 0x000000ff05057207 */ /* 0x004fe20004000000 */
[----:B------:R-:W-:Y:S01]  /*d490*/  IMAD R0, R0, UR4, RZ ;  /* 0x0000000400007c24 */ /* 0x000fe2000f8e02ff */
[----:B---3--:R-:W-:-:S03]  /*d4a0*/  SEL R4, R4, RZ, !P0 ;  /* 0x000000ff04047207 */ /* 0x008fc60004000000 */
[C---:B------:R-:W-:Y:S02]  /*d4b0*/  IMAD R0, R3.reuse, UR5, R0 ;  /* 0x0000000503007c24 */ /* 0x040fe4000f8e0200 */
[----:B------:R-:W-:-:S05]  /*d4c0*/  IMAD.WIDE.U32 R2, R3, UR4, RZ ;  /* 0x0000000403027c25 */ /* 0x000fca000f8e00ff */
[----:B------:R2:W-:Y:S04]  /*d4d0*/  STL.64 [R1+0x40], R2 ;  /* 0x0000400201007387 */ /* 0x0005e80000100a00 */
[----:B------:R3:W-:Y:S04]  /*d4e0*/  STL [R1+0x28], R5 ;  /* 0x0000280501007387 */ /* 0x0007e80000100800 */
[----:B------:R3:W-:Y:S01]  /*d4f0*/  STL [R1+0x4c], R4 ;  /* 0x00004c0401007387 */ /* 0x0007e20000100800 */
[----:B--2---:R-:W-:Y:S01]  /*d500*/  IMAD.IADD R2, R3, 0x1, R0 ;  /* 0x0000000103027824 */ /* 0x004fe200078e0200 */
[----:B------:R-:W-:-:S05]  /*d510*/  SHF.R.S32.HI R0, RZ, 0x1f, R18 ;  /* 0x0000001fff007819 */ /* 0x000fca0000011412 */
[----:B------:R3:W-:Y:S04]  /*d520*/  STL [R1+0x38], R0 ;  /* 0x0000380001007387 */ /* 0x0007e80000100800 */
[----:B------:R3:W-:Y:S01]  /*d530*/  STL [R1+0x30], R2 ;  /* 0x0000300201007387 */ /* 0x0007e20000100800 */
[----:B------:R-:W-:Y:S05]  /*d540*/  @!P1 BRA `(.L_x_2533) ;  /* 0x0000000000409947 */ /* 0x000fea0003800000 */
[----:B---3--:R-:W-:Y:S01]  /*d550*/  MOV R2, 0x0 ;  /* 0x0000000000027802 */ /* 0x008fe20000000f00 */
[----:B------:R-:W-:Y:S01]  /*d560*/  ULDC.64 UR6, c[0x4][0x118] ;  /* 0x0100460000067ab9 */ /* 0x000fe20000000a00 */
[----:B------:R-:W-:Y:S01]  /*d570*/  ULDC.64 UR8, c[0x4][0x120] ;  /* 0x0100480000087ab9 */ /* 0x000fe20000000a00 */
[----:B------:R-:W-:Y:S01]  /*d580*/  ULDC.64 UR4, c[0x4][0x88] ;  /* 0x0100220000047ab9 */ /* 0x000fe20000000a00 */
[----:B------:R-:W-:Y:S02]  /*d590*/  IMAD.U32 R4, RZ, RZ, UR6 ;  /* 0x00000006ff047e24 */ /* 0x000fe4000f8e00ff */
[----:B------:R-:W2:Y:S01]  /*d5a0*/  LDC.64 R2, c[0x4][R2] ;  /* 0x0100000002027b82 */ /* 0x000ea20000000a00 */
        /* <DEDUP_REMOVED lines=10> */
.L_x_2533:
[----:B------:R-:W-:Y:S05]  /*d650*/  BSYNC B6 ;  /* 0x0000000000067941 */ /* 0x000fea0003800000 */
.L_x_2532:
[----:B---3--:R-:W2:Y:S01]  /*d660*/  LDL.LU R5, [R1+0x30] ;  /* 0x0000300001057983 */ /* 0x008ea20000300800 */
[----:B------:R-:W-:Y:S01]  /*d670*/  ULDC.64 UR4, c[0x0][0x2d8] ;  /* 0x0000b60000047ab9 */ /* 0x000fe20000000a00 */
[----:B------:R-:W3:Y:S01]  /*d680*/  LDC R7, c[0x0][0x448] ;  /* 0x00011200ff077b82 */ /* 0x000ee20000000800 */
[----:B------:R-:W-:Y:S01]  /*d690*/  ULDC.64 UR6, c[0x0][0x280] ;  /* 0x0000a00000067ab9 */ /* 0x000fe20000000a00 */
[----:B------:R-:W2:Y:S04]  /*d6a0*/  LDL.LU.64 R2, [R1+0x40] ;  /* 0x0000400001027983 */ /* 0x000ea80000300a00 */
[----:B------:R-:W4:Y:S04]  /*d6b0*/  LDL.LU R0, [R1+0x38] ;  /* 0x0000380001007983 */ /* 0x000f280000300800 */
[----:B------:R-:W4:Y:S04]  /*d6c0*/  LDL.LU R6, [R1+0x4c] ;  /* 0x00004c0001067983 */ /* 0x000f280000300800 */
[----:B------:R-:W4:Y:S01]  /*d6d0*/  LDL.LU R4, [R1+0x28] ;  /* 0x0000280001047983 */ /* 0x000f220000300800 */
[----:B01----:R-:W0:Y:S01]  /*d6e0*/  S2R R9, SR_TID.X ;  /* 0x0000000000097919 */ /* 0x003e220000002100 */
[----:B------:R-:W1:Y:S01]  /*d6f0*/  S2R R8, SR_TID.X ;  /* 0x0000000000087919 */ /* 0x000e620000002100 */
[----:B---3--:R-:W-:Y:S01]  /*d700*/  ISETP.NE.AND P0, PT, R7, 0x1, PT ;  /* 0x000000010700780c */ /* 0x008fe20003f05270 */
[----:B0-----:R-:W-:-:S02]  /*d710*/  IMAD.SHL.U32 R9, R9, 0x8, RZ ;  /* 0x0000000809097824 */ /* 0x001fc400078e00ff */
[----:B-1----:R-:W-:-:S03]  /*d720*/  IMAD.SHL.U32 R10, R8, 0x8, RZ ;  /* 0x00000008080a7824 */ /* 0x002fc600078e00ff */
[----:B------:R-:W-:-:S04]  /*d730*/  LOP3.LUT R9, R9, 0x38, RZ, 0xc0, !PT ;  /* 0x0000003809097812 */ /* 0x000fc800078ec0ff */
[C---:B------:R-:W-:Y:S02]  /*d740*/  LOP3.LUT R11, R9.reuse, 0x40, RZ, 0xfc, !PT ;  /* 0x00000040090b7812 */ /* 0x040fe400078efcff */
[----:B------:R-:W-:Y:S02]  /*d750*/  LOP3.LUT R9, R9, 0x80, RZ, 0xfc, !PT ;  /* 0x0000008009097812 */ /* 0x000fe400078efcff */
[----:B------:R-:W-:Y:S01]  /*d760*/  LOP3.LUT R10, R10, 0x38, RZ, 0xc0, !PT ;  /* 0x000000380a0a7812 */ /* 0x000fe200078ec0ff */
[----:B--2---:R-:W-:Y:S02]  /*d770*/  IMAD.MOV.U32 R3, RZ, RZ, R5 ;  /* 0x000000ffff037224 */ /* 0x004fe400078e0005 */
[----:B------:R-:W0:Y:S01]  /*d780*/  S2R R5, SR_TID.X ;  /* 0x0000000000057919 */ /* 0x000e220000002100 */
[----:B----4-:R-:W-:Y:S02]  /*d790*/  IMAD R0, R0, UR4, RZ ;  /* 0x0000000400007c24 */ /* 0x010fe4000f8e02ff */
[----:B------:R-:W-:-:S04]  /*d7a0*/  IMAD.WIDE.U32 R2, R18, UR4, R2 ;  /* 0x0000000412027c25 */ /* 0x000fc8000f8e0002 */
[----:B------:R-:W-:Y:S01]  /*d7b0*/  IMAD R0, R18, UR5, R0 ;  /* 0x0000000512007c24 */ /* 0x000fe2000f8e0200 */
[----:B------:R-:W-:-:S03]  /*d7c0*/  ULDC.64 UR4, c[0x0][0x2e0] ;  /* 0x0000b80000047ab9 */ /* 0x000fc60000000a00 */
[----:B------:R-:W-:Y:S02]  /*d7d0*/  IMAD.IADD R3, R3, 0x1, R0 ;  /* 0x0000000103037824 */ /* 0x000fe400078e0200 */
[----:B------:R-:W-:Y:S02]  /*d7e0*/  IMAD R0, R6, UR4, RZ ;  /* 0x0000000406007c24 */ /* 0x000fe4000f8e02ff */
[C---:B------:R-:W-:Y:S01]  /*d7f0*/  IMAD.WIDE.U32 R2, R4.reuse, UR4, R2 ;  /* 0x0000000404027c25 */ /* 0x040fe2000f8e0002 */
[----:B------:R-:W1:Y:S03]  /*d800*/  @P0 LDC R6, c[0x0][0x450] ;  /* 0x00011400ff060b82 */ /* 0x000e660000000800 */
[----:B------:R-:W-:Y:S01]  /*d810*/  IMAD R0, R4, UR5, R0 ;  /* 0x0000000504007c24 */ /* 0x000fe2000f8e0200 */
[----:B------:R-:W-:Y:S01]  /*d820*/  ULDC.64 UR4, c[0x0][0x2d0] ;  /* 0x0000b40000047ab9 */ /* 0x000fe20000000a00 */
[----:B------:R-:W2:Y:S02]  /*d830*/  S2R R4, SR_TID.X ;  /* 0x0000000000047919 */ /* 0x000ea40000002100 */
[----:B------:R-:W-:Y:S01]  /*d840*/  IMAD.IADD R3, R3, 0x1, R0 ;  /* 0x0000000103037824 */ /* 0x000fe200078e0200 */
[----:B0-----:R-:W-:-:S04]  /*d850*/  LOP3.LUT R5, R5, 0x7f, RZ, 0xc0, !PT ;  /* 0x0000007f05057812 */ /* 0x001fc800078ec0ff */
[----:B------:R-:W-:Y:S01]  /*d860*/  SHF.R.U32.HI R5, RZ, 0x3, R5 ;  /* 0x00000003ff057819 */ /* 0x000fe20000011605 */
[----:B--2---:R-:W-:-:S05]  /*d870*/  IMAD.SHL.U32 R4, R4, 0x10, RZ ;  /* 0x0000001004047824 */ /* 0x004fca00078e00ff */
[----:B------:R-:W-:Y:S02]  /*d880*/  LOP3.LUT R4, R5, 0x70, R4, 0xf8, !PT ;  /* 0x0000007005047812 */ /* 0x000fe400078ef804 */
[----:B------:R-:W0:Y:S03]  /*d890*/  @P0 LDC R5, c[0x0][0x44c] ;  /* 0x00011300ff050b82 */ /* 0x000e260000000800 */
[----:B------:R-:W-:-:S04]  /*d8a0*/  IMAD R0, R17, 0x80, R4 ;  /* 0x0000008011007824 */ /* 0x000fc800078e0204 */
        /* <DEDUP_REMOVED lines=11> */
[----:B------:R-:W-:-:S05]  /*d960*/  SHF.R.S32.HI R4, RZ, 0x1f, R0 ;  /* 0x0000001fff047819 */ /* 0x000fca0000011400 */
[----:B------:R-:W-:Y:S02]  /*d970*/  IMAD R6, R4, UR4, RZ ;  /* 0x0000000404067c24 */ /* 0x000fe4000f8e02ff */
[C---:B------:R-:W-:Y:S01]  /*d980*/  IMAD.WIDE.U32 R4, R0.reuse, UR4, R2 ;  /* 0x0000000400047c25 */ /* 0x040fe2000f8e0002 */
[----:B------:R-:W-:Y:S02]  /*d990*/  ULDC UR4, c[0x0][0x2b8] ;  /* 0x0000ae0000047ab9 */ /* 0x000fe40000000800 */
[----:B------:R-:W-:Y:S01]  /*d9a0*/  ISETP.GE.AND P0, PT, R9, UR4, PT ;  /* 0x0000000409007c0c */ /* 0x000fe2000bf06270 */
[----:B------:R-:W-:Y:S01]  /*d9b0*/  IMAD R0, R0, UR5, R6 ;  /* 0x0000000500007c24 */ /* 0x000fe2000f8e0206 */
[----:B------:R0:W5:Y:S01]  /*d9c0*/  LDL R9, [R1+0x24] ;  /* 0x0000240001097983 */ /* 0x0001620000100800 */
[----:B------:R-:W-:Y:S02]  /*d9d0*/  LEA R3, P3, R4, UR6, 0x1 ;  /* 0x0000000604037c11 */ /* 0x000fe4000f8608ff */
[----:B------:R-:W-:Y:S01]  /*d9e0*/  IMAD.IADD R0, R5, 0x1, R0 ;  /* 0x0000000105007824 */ /* 0x000fe200078e0200 */
[----:B------:R-:W-:-:S02]  /*d9f0*/  ISETP.GE.AND P2, PT, R10, UR4, PT ;  /* 0x000000040a007c0c */ /* 0x000fc4000bf46270 */
[----:B------:R-:W-:Y:S01]  /*da00*/  ISETP.GE.AND P1, PT, R11, UR4, PT ;  /* 0x000000040b007c0c */ /* 0x000fe2000bf26270 */
[----:B------:R-:W-:Y:S01]  /*da10*/  UMOV UR4, 0xffffffff ;  /* 0xffffffff00047882 */ /* 0x000fe20000000000 */
[----:B------:R-:W-:Y:S02]  /*da20*/  LEA.HI.X R0, R4, UR7, R0, 0x1, P3 ;  /* 0x0000000704007c11 */ /* 0x000fe400098f0c00 */
[----:B0-----:R-:W-:Y:S09]  /*da30*/  BRA.DIV UR4, `(.L_x_2534) ;  /* 0x0000004604107947 */ /* 0x001ff2000b800000 */
[----:B------:R-:W0:Y:S02]  /*da40*/  S2R R4, SR_TID.X ;  /* 0x0000000000047919 */ /* 0x000e240000002100 */
[----:B0-----:R-:W-:-:S04]  /*da50*/  LOP3.LUT R4, R4, 0x7f, RZ, 0xc0, !PT ;  /* 0x0000007f04047812 */ /* 0x001fc800078ec0ff */
[----:B------:R-:W-:Y:S02]  /*da60*/  SHF.R.U32.HI R5, RZ, 0x3, R4 ;  /* 0x00000003ff057819 */ /* 0x000fe40000011604 */
[----:B------:R-:W2:Y:S03]  /*da70*/  LDL.LU R4, [R1+0x34] ;  /* 0x0000340001047983 */ /* 0x000ea60000300800 */
[----:B------:R-:W-:Y:S01]  /*da80*/  IMAD R17, R17, 0x80, R5 ;  /* 0x0000008011117824 */ /* 0x000fe200078e0205 */
[----:B------:R-:W-:Y:S04]  /*da90*/  SHFL.IDX PT, R6, R3, 0x1, 0x181f ;  /* 0x00381f0003067f89 */ /* 0x000fe800000e0000 */
[----:B------:R-:W0:Y:S04]  /*daa0*/  SHFL.IDX PT, R5, R3, RZ, 0x181f ;  /* 0x00181fff03057589 */ /* 0x000e2800000e0000 */
[----:B------:R-:W-:Y:S01]  /*dab0*/  SHFL.IDX PT, R8, R0, 0x1, 0x181f ;  /* 0x00381f0000087f89 */ /* 0x000fe200000e0000 */
[----:B--2---:R-:W-:-:S02]  /*dac0*/  IMAD R2, R4, R7, RZ ;  /* 0x0000000704027224 */ /* 0x004fc400078e02ff */
[----:B------:R-:W-:-:S03]  /*dad0*/  VIADD R4, R17, 0x10 ;  /* 0x0000001011047836 */ /* 0x000fc60000000000 */
[-C--:B------:R-:W-:Y:S02]  /*dae0*/  ISETP.GE.AND P4, PT, R17, R2.reuse, PT ;  /* 0x000000021100720c */ /* 0x080fe40003f86270 */
[----:B------:R-:W-:Y:S02]  /*daf0*/  ISETP.GE.AND P3, PT, R4, R2, PT ;  /* 0x000000020400720c */ /* 0x000fe40003f66270 */
[----:B------:R-:W1:Y:S09]  /*db00*/  SHFL.IDX PT, R4, R0, RZ, 0x181f ;  /* 0x00181fff00047589 */ /* 0x000e7200000e0000 */
[----:B0-----:R-:W-:-:S05]  /*db10*/  @!P4 LEA R5, P5, R10, R5, 0x1 ;  /* 0x000000050a05c211 */ /* 0x001fca00078a08ff */
[----:B-1----:R-:W-:Y:S01]  /*db20*/  @!P4 IMAD.X R4, RZ, RZ, R4, P5 ;  /* 0x000000ffff04c224 */ /* 0x002fe200028e0604 */
[----:B------:R-:W-:-:S04]  /*db30*/  @!P3 LEA R7, P5, R10, R6, 0x1 ;  /* 0x000000060a07b211 */ /* 0x000fc800078a08ff */
        /* <DEDUP_REMOVED lines=9> */
[----:B------:R-:W0:Y:S04]  /*dbd0*/  SHFL.IDX PT, R7, R3, 0x2, 0x181f ;  /* 0x00581f0003077f89 */ /* 0x000e2800000e0000 */
[----:B------:R-:W-:Y:S04]  /*dbe0*/  @!P3 LDGSTS.E.BYPASS.LTC128B.128 [R9+0x10c00], desc[UR56][R4.64], !P2 ;  /* 0x10c000000409bfae */ /* 0x000fe8000d101d78 */
[----:B------:R-:W-:Y:S04]  /*dbf0*/  @!P3 LDGSTS.E.BYPASS.LTC128B.128 [R9+0x14c00], desc[UR56][R4.64+0x80], !P1 ;  /* 0x14c000800409bfae */ /* 0x000fe8000c901d78 */
[----:B------:R1:W-:Y:S04]  /*dc00*/  @!P3 LDGSTS.E.BYPASS.LTC128B.128 [R9+0x18c00], desc[UR56][R4.64+0x100], !P0 ;  /* 0x18c001000409bfae */ /* 0x0003e8000c101d78 */
[----:B------:R-:W2:Y:S01]  /*dc10*/  SHFL.IDX PT, R6, R0, 0x2, 0x181f ;  /* 0x00581f0000067f89 */ /* 0x000ea200000e0000 */
[----:B-1----:R-:W-:-:S05]  /*dc20*/  VIADD R4, R17, 0x20 ;  /* 0x0000002011047836 */ /* 0x002fca0000000000 */
[----:B------:R-:W-:-:S13]  /*dc30*/  ISETP.GE.AND P3, PT, R4, R2, PT ;  /* 0x000000020400720c */ /* 0x000fda0003f66270 */
[----:B0-----:R-:W-:-:S05]  /*dc40*/  @!P3 LEA R7, P4, R10, R7, 0x1 ;  /* 0x000000070a07b211 */ /* 0x001fca00078808ff */
[----:B--2---:R-:W-:-:S04]  /*dc50*/  @!P3 IMAD.X R4, RZ, RZ, R6, P4 ;  /* 0x000000ffff04b224 */ /* 0x004fc800020e0606 */
[----:B------:R-:W-:Y:S02]  /*dc60*/  @!P3 IMAD.MOV.U32 R5, RZ, RZ, R4 ;  /* 0x000000ffff05b224 */ /* 0x000fe400078e0004 */
[----:B------:R-:W-:-:S05]  /*dc70*/  @!P3 IMAD.MOV.U32 R4, RZ, RZ, R7 ;  /* 0x000000ffff04b224 */ /* 0x000fca00078e0007 */
        /* <DEDUP_REMOVED lines=53> */
.L_x_2653:
        /* <DEDUP_REMOVED lines=12> */
.L_x_2536:
[----:B------:R-:W-:Y:S05]  /*e090*/  BSYNC B0 ;  /* 0x0000000000007941 */ /* 0x000fea0003800000 */
.L_x_2535:
[----:B012---:R-:W2:Y:S01]  /*e0a0*/  LDL R9, [R1+0x4] ;  /* 0x0000040001097983 */ /* 0x007ea20000100800 */
[----:B------:R-:W-:Y:S01]  /*e0b0*/  PLOP3.LUT P0, PT, PT, PT, PT, 0x80, 0x0 ;  /* 0x000000000000781c */ /* 0x000fe20003f0f070 */
[----:B------:R-:W-:Y:S01]  /*e0c0*/  NOP ;  /* 0x0000000000007918 */ /* 0x000fe20000000000 */
[----:B--2---:R-:W-:-:S11]  /*e0d0*/  VIADD R6, R9, 0x34800 ;  /* 0x0003480009067836 */ /* 0x004fd60000000000 */
.L_x_2537:
        /* <DEDUP_REMOVED lines=19> */
.L_x_2654:
[----:B------:R-:W-:Y:S05]  /*e210*/  BSYNC B0 ;  /* 0x0000000000007941 */ /* 0x000fea0003800000 */
.L_x_2538:
[----:B0-----:R-:W2:Y:S01]  /*e220*/  LDL R2, [R1+0x2c] ;  /* 0x00002c0001027983 */ /* 0x001ea20000100800 */
[----:B------:R-:W-:Y:S01]  /*e230*/  BSSY B0, `(.L_x_2540) ;  /* 0x000021f000007945 */ /* 0x000fe20003800000 */
[----:B--2---:R-:W-:-:S13]  /*e240*/  ISETP.GE.AND P0, PT, R2, 0x2, PT ;  /* 0x000000020200780c */ /* 0x004fda0003f06270 */
[----:B------:R-:W-:Y:S05]  /*e250*/  @!P0 BRA `(.L_x_2541) ;  /* 0x0000002000708947 */ /* 0x000fea0003800000 */
[C---:B------:R-:W-:Y:S01]  /*e260*/  LOP3.LUT R0, R2.reuse, 0x1, RZ, 0xc0, !PT ;  /* 0x0000000102007812 */ /* 0x040fe200078ec0ff */
[----:B------:R-:W-:Y:S01]  /*e270*/  VIADD R4, R2, 0xfffffffe ;  /* 0xfffffffe02047836 */ /* 0x000fe20000000000 */
[----:B------:R-:W-:Y:S02]  /*e280*/  BSSY B2, `(.L_x_2542) ;  /* 0x00000b9000027945 */ /* 0x000fe40003800000 */
[----:B------:R-:W-:Y:S01]  /*e290*/  ISETP.NE.U32.AND P0, PT, R0, 0x1, PT ;  /* 0x000000010000780c */ /* 0x000fe20003f05070 */
[----:B------:R-:W-:-:S12]  /*e2a0*/  IMAD.MOV.U32 R0, RZ, RZ, R4 ;  /* 0x000000ffff007224 */ /* 0x000fd800078e0004 */
[----:B------:R-:W-:Y:S05]  /*e2b0*/  @!P0 BRA `(.L_x_2543) ;  /* 0x0000000800d48947 */ /* 0x000fea0003800000 */
[----:B------:R-:W2:Y:S04]  /*e2c0*/  LDL R5, [R1+0x20] ;  /* 0x0000200001057983 */ /* 0x000ea80000100800 */
[----:B------:R-:W3:Y:S04]  /*e2d0*/  LDL R3, [R1+0x8] ;  /* 0x0000080001037983 */ /* 0x000ee80000100800 */
[----:B------:R-:W4:Y:S01]  /*e2e0*/  LDL R2, [R1+0x14] ;  /* 0x0000140001027983 */ /* 0x000f220000100800 */
[----:B------:R-:W-:Y:S01]  /*e2f0*/  BSSY B1, `(.L_x_2544) ;  /* 0x00000ad000017945 */ /* 0x000fe20003800000 */
[----:B--2---:R-:W-:Y:S01]  /*e300*/  ISETP.NE.AND P1, PT, R5, RZ, PT ;  /* 0x000000ff0500720c */ /* 0x004fe20003f25270 */
        /* <DEDUP_REMOVED lines=9> */
[----:B------:R-:W-:Y:S01]  /*e3a0*/  ISETP.NE.AND.EX P0, PT, RZ, UR5, PT, P0 ;  /* 0x00000005ff007c0c */ /* 0x000fe2000bf05300 */
[----:B------:R-:W-:-:S12]  /*e3b0*/  IMAD.MOV.U32 R8, RZ, RZ, R4 ;  /* 0x000000ffff087224 */ /* 0x000fd800078e0004 */
[----:B0-----:R-:W-:Y:S05]  /*e3c0*/  @!P0 BRA `(.L_x_2546) ;  /* 0x0000000000508947 */ /* 0x001fea0003800000 */
[----:B------:R-:W2:Y:S01]  /*e3d0*/  LDL R10, [R1+0x1c] ;  /* 0x00001c00010a7983 */ /* 0x000ea20000100800 */
[----:B------:R-:W0:Y:S03]  /*e3e0*/  LDC R5, c[0x0][0x43c] ;  /* 0x00010f00ff057b82 */ /* 0x000e260000000800 */
[----:B------:R-:W3:Y:S01]  /*e3f0*/  LDL R7, [R1+0x10] ;  /* 0x0000100001077983 */ /* 0x000ee20000100800 */
[----:B------:R-:W-:Y:S01]  /*e400*/  IMAD.MOV.U32 R0, RZ, RZ, R4 ;  /* 0x000000ffff007224 */ /* 0x000fe200078e0004 */
[----:B------:R-:W-:Y:S01]  /*e410*/  ULDC.64 UR6, c[0x0][0x428] ;  /* 0x00010a0000067ab9 */ /* 0x000fe20000000a00 */
[----:B0-----:R-:W-:-:S13]  /*e420*/  ISETP.NE.AND P0, PT, R5, 0x1, PT ;  /* 0x000000010500780c */ /* 0x001fda0003f05270 */
[----:B-----5:R-:W0:Y:S02]  /*e430*/  @P0 LDC.64 R2, c[0x0][0x440] ;  /* 0x00011000ff020b82 */ /* 0x020e240000000a00 */
[----:B0-----:R-:W-:-:S05]  /*e440*/  @P0 IMAD.HI.U32 R2, R4, R2, RZ ;  /* 0x0000000204020227 */ /* 0x001fca00078e00ff */
[----:B------:R-:W-:-:S04]  /*e450*/  @P0 SHF.R.U32.HI R0, RZ, R3, R2 ;  /* 0x00000003ff000219 */ /* 0x000fc80000011602 */
[--C-:B------:R-:W-:Y:S01]  /*e460*/  SHF.R.S32.HI R3, RZ, 0x1f, R0.reuse ;  /* 0x0000001fff037819 */ /* 0x100fe20000011400 */
[----:B------:R-:W-:-:S04]  /*e470*/  IMAD.MOV R8, RZ, RZ, -R0 ;  /* 0x000000ffff087224 */ /* 0x000fc800078e0a00 */
[----:B------:R-:W-:Y:S02]  /*e480*/  IMAD R8, R5, R8, R4 ;  /* 0x0000000805087224 */ /* 0x000fe400078e0204 */
[----:B--2---:R-:W-:-:S04]  /*e490*/  IMAD R2, R10, UR6, RZ ;  /* 0x000000060a027c24 */ /* 0x004fc8000f8e02ff */
[----:B---3--:R-:W-:Y:S02]  /*e4a0*/  IMAD R5, R7, UR7, R2 ;  /* 0x0000000707057c24 */ /* 0x008fe4000f8e0202 */
[----:B------:R-:W-:-:S04]  /*e4b0*/  IMAD.MOV.U32 R2, RZ, RZ, R0 ;  /* 0x000000ffff027224 */ /* 0x000fc800078e0000 */
[----:B------:R-:W-:-:S04]  /*e4c0*/  IMAD.WIDE.U32 R2, R7, UR6, R2 ;  /* 0x0000000607027c25 */ /* 0x000fc8000f8e0002 */
[----:B------:R-:W-:Y:S01]  /*e4d0*/  IMAD.IADD R0, R5, 0x1, R3 ;  /* 0x0000000105007824 */ /* 0x000fe200078e0203 */
[----:B------:R-:W-:-:S04]  /*e4e0*/  LEA R10, P0, R2, UR4, 0x2 ;  /* 0x00000004020a7c11 */ /* 0x000fc8000f8010ff */
[----:B------:R-:W-:-:S05]  /*e4f0*/  LEA.HI.X R11, R2, UR5, R0, 0x2, P0 ;  /* 0x00000005020b7c11 */ /* 0x000fca00080f1400 */
[----:B------:R0:W5:Y:S04]  /*e500*/  LDG.E R3, desc[UR56][R10.64] ;  /* 0x000000380a037981 */ /* 0x000168000c1e1900 */
.L_x_2546:
[----:B------:R-:W2:Y:S01]  /*e510*/  LDL R0, [R1+0x4] ;  /* 0x0000040001007983 */ /* 0x000ea20000100800 */
[----:B------:R-:W-:Y:S01]  /*e520*/  BSSY B3, `(.L_x_2547) ;  /* 0x0000005000037945 */ /* 0x000fe20003800000 */
[----:B--2---:R-:W-:Y:S01]  /*e530*/  IMAD R2, R9, 0x8, R0 ;  /* 0x0000000809027824 */ /* 0x004fe200078e0200 */
[----:B------:R-:W-:-:S04]  /*e540*/  SHF.L.U32 R0, R12, 0x1f, RZ ;  /* 0x0000001f0c007819 */ /* 0x000fc800000006ff */
[----:B------:R-:W1:Y:S02]  /*e550*/  SYNCS.PHASECHK.TRANS64.TRYWAIT P0, [R2+URZ+0x34840], R0 ;  /* 0x03484000020075a7 */ /* 0x000e64000800017f */
[----:B-1----:R-:W-:Y:S05]  /*e560*/  @!P0 BRA `(.L_x_2548) ;  /* 0x00000044003c8947 */ /* 0x002fea0003800000 */
.L_x_2655:
[----:B------:R-:W-:Y:S05]  /*e570*/  BSYNC B3 ;  /* 0x0000000000037941 */ /* 0x000fea0003800000 */
.L_x_2547:
        /* <DEDUP_REMOVED lines=12> */
.L_x_2550:
[----:B------:R-:W-:Y:S05]  /*e640*/  BSYNC B3 ;  /* 0x0000000000037941 */ /* 0x000fea0003800000 */
.L_x_2549:
        /* <DEDUP_REMOVED lines=13> */
.L_x_2551:
        /* <DEDUP_REMOVED lines=12> */
[----:B------:R-:W-:Y:S01]  /*e7e0*/  VIADD R5, R7, 0x20400 ;  /* 0x0002040007057836 */ /* 0x000fe20000000000 */
[----:B------:R-:W-:Y:S01]  /*e7f0*/  UMOV UR6, 0x0 ;  /* 0x0000000000067882 */ /* 0x000fe20000000000 */
[----:B------:R-:W-:Y:S01]  /*e800*/  UMOV UR7, 0x14f00000 ;  /* 0x14f0000000077882 */ /* 0x000fe20000000000 */
[----:B------:R-:W-:-:S15]  /*e810*/  R2UR UR10, R14 ;  /* 0x000000000e0a72ca */ /* 0x000fde00000e0000 */
.L_x_2552:
        /* <DEDUP_REMOVED lines=15> */
.L_x_2553:
        /* <DEDUP_REMOVED lines=10> */
[----:B0-----:R-:W2:Y:S04]  /*e9b0*/  LDL.LU R10, [R1+0x14] ;  /* 0x00001400010a7983 */ /* 0x001ea80000300800 */
[----:B------:R-:W3:Y:S01]  /*e9c0*/  LDL R5, [R1+0x8] ;  /* 0x0000080001057983 */ /* 0x000ee20000100800 */
[----:B------:R-:W-:Y:S01]  /*e9d0*/  BSSY B3, `(.L_x_2554) ;  /* 0x0000005000037945 */ /* 0x000fe20003800000 */
[----:B--2---:R-:W-:Y:S01]  /*e9e0*/  SHF.L.U32 R0, R10, 0x1f, RZ ;  /* 0x0000001f0a007819 */ /* 0x004fe200000006ff */
[----:B---3--:R-:W-:-:S04]  /*e9f0*/  IMAD R2, R5, 0x8, R6 ;  /* 0x0000000805027824 */ /* 0x008fc800078e0206 */
[----:B------:R-:W0:Y:S02]  /*ea00*/  SYNCS.PHASECHK.TRANS64.TRYWAIT P0, [R2+URZ+0x60], R0 ;  /* 0x00006000020075a7 */ /* 0x000e24000800017f */
[----:B0-----:R-:W-:Y:S05]  /*ea10*/  @!P0 BRA `(.L_x_2555) ;  /* 0x0000004000248947 */ /* 0x001fea0003800000 */
.L_x_2656:
[----:B------:R-:W-:Y:S05]  /*ea20*/  BSYNC B3 ;  /* 0x0000000000037941 */ /* 0x000fea0003800000 */
.L_x_2554:
        /* <DEDUP_REMOVED lines=14> */
.L_x_2557:
[----:B------:R-:W-:Y:S05]  /*eb10*/  BSYNC B3 ;  /* 0x0000000000037941 */ /* 0x000fea0003800000 */
.L_x_2556:
        /* <DEDUP_REMOVED lines=13> */
.L_x_2558:
        /* <DEDUP_REMOVED lines=16> */
.L_x_2559:
        /* <DEDUP_REMOVED lines=13> */
.L_x_2545:
[----:B------:R-:W-:Y:S05]  /*edc0*/  BSYNC B1 ;  /* 0x0000000000017941 */ /* 0x000fea0003800000 */
.L_x_2544:
[----:B------:R-:W2:Y:S04]  /*edd0*/  LDL.LU R0, [R1+0x2c] ;  /* 0x00002c0001007983 */ /* 0x000ea80000300800 */
[----:B------:R3:W-:Y:S04]  /*ede0*/  STL [R1+0x8], R9 ;  /* 0x0000080901007387 */ /* 0x0007e80000100800 */
[----:B------:R3:W-:Y:S02]  /*edf0*/  STL [R1+0x14], R12 ;  /* 0x0000140c01007387 */ /* 0x0007e40000100800 */
[----:B--23--:R-:W-:-:S07]  /*ee00*/  VIADD R0, R0, 0xfffffffd ;  /* 0xfffffffd00007836 */ /* 0x00cfce0000000000 */
.L_x_2543:
[----:B------:R-:W-:Y:S05]  /*ee10*/  BSYNC B2 ;  /* 0x0000000000027941 */ /* 0x000fea0003800000 */
.L_x_2542:
[----:B------:R-:W-:-:S13]  /*ee20*/  ISETP.NE.AND P0, PT, R4, RZ, PT ;  /* 0x000000ff0400720c */ /* 0x000fda0003f05270 */
[----:B------:R-:W-:Y:S05]  /*ee30*/  @!P0 BRA `(.L_x_2541) ;  /* 0x0000001400788947 */ /* 0x000fea0003800000 */
[----:B0-----:R0:W5:Y:S02]  /*ee40*/  LDL R8, [R1] ;  /* 0x0000000001087983 */ /* 0x0011640000100800 */
.L_x_2592:
[----:B--2---:R-:W2:Y:S04]  /*ee50*/  LDL R4, [R1+0x20] ;  /* 0x0000200001047983 */ /* 0x004ea80000100800 */
[----:B---3--:R-:W3:Y:S04]  /*ee60*/  LDL R3, [R1+0x8] ;  /* 0x0000080001037983 */ /* 0x008ee80000100800 */
[----:B----4-:R-:W4:Y:S01]  /*ee70*/  LDL R2, [R1+0x14] ;  /* 0x0000140001027983 */ /* 0x010f220000100800 */
[----:B------:R-:W-:Y:S05]  /*ee80*/  YIELD ;  /* 0x0000000000007946 */ /* 0x000fea0003800000 */
        /* <DEDUP_REMOVED lines=32> */
.L_x_2562:
[----:B------:R-:W3:Y:S01]  /*f090*/  LDL R2, [R1+0x4] ;  /* 0x0000040001027983 */ /* 0x000ee20000100800 */
[----:B------:R-:W-:Y:S01]  /*f0a0*/  BSSY B2, `(.L_x_2563) ;  /* 0x0000005000027945 */ /* 0x000fe20003800000 */
[----:B---3--:R-:W-:Y:S01]  /*f0b0*/  IMAD R3, R4, 0x8, R2 ;  /* 0x0000000804037824 */ /* 0x008fe200078e0202 */
[----:B------:R-:W-:-:S04]  /*f0c0*/  SHF.L.U32 R2, R5, 0x1f, RZ ;  /* 0x0000001f05027819 */ /* 0x000fc800000006ff */
[----:B------:R-:W3:Y:S02]  /*f0d0*/  SYNCS.PHASECHK.TRANS64.TRYWAIT P0, [R3+URZ+0x34840], R2 ;  /* 0x03484002030075a7 */ /* 0x000ee4000800017f */
[----:B---3--:R-:W-:Y:S05]  /*f0e0*/  @!P0 BRA `(.L_x_2564) ;  /* 0x0000003800848947 */ /* 0x008fea0003800000 */
.L_x_2657:
[----:B------:R-:W-:Y:S05]  /*f0f0*/  BSYNC B2 ;  /* 0x0000000000027941 */ /* 0x000fea0003800000 */
.L_x_2563:
        /* <DEDUP_REMOVED lines=12> */
.L_x_2566:
[----:B------:R-:W-:Y:S05]  /*f1c0*/  BSYNC B2 ;  /* 0x0000000000027941 */ /* 0x000fea0003800000 */
.L_x_2565:
        /* <DEDUP_REMOVED lines=13> */
.L_x_2567:
        /* <DEDUP_REMOVED lines=16> */
.L_x_2568:
        /* <DEDUP_REMOVED lines=15> */
.L_x_2569:
        /* <DEDUP_REMOVED lines=17> */
.L_x_2658:
[----:B------:R-:W-:Y:S05]  /*f5a0*/  BSYNC B2 ;  /* 0x0000000000027941 */ /* 0x000fea0003800000 */
.L_x_2570:
        /* <DEDUP_REMOVED lines=11> */
.L_x_2573:
[----:B------:R-:W-:Y:S05]  /*f660*/  BSYNC B2 ;  /* 0x0000000000027941 */ /* 0x000fea0003800000 */
.L_x_2572:
        /* <DEDUP_REMOVED lines=14> */
.L_x_2574:
        /* <DEDUP_REMOVED lines=16> */
.L_x_2575:
        /* <DEDUP_REMOVED lines=13> */
.L_x_2561:
[----:B------:R-:W-:Y:S05]  /*f920*/  BSYNC B1 ;  /* 0x0000000000017941 */ /* 0x000fea0003800000 */
.L_x_2560:
[----:B------:R-:W3:Y:S01]  /*f930*/  LDL R2, [R1+0x20] ;  /* 0x0000200001027983 */ /* 0x000ee20000100800 */
[----:B------:R-:W-:Y:S01]  /*f940*/  VIADD R3, R4, 0x1 ;  /* 0x0000000104037836 */ /* 0x000fe20000000000 */
[----:B------:R-:W-:Y:S04]  /*f950*/  BSSY B1, `(.L_x_2576) ;  /* 0x00000a9000017945 */ /* 0x000fe80003800000 */
[----:B------:R-:W-:-:S04]  /*f960*/  ISETP.NE.AND P0, PT, R3, 0x2, PT ;  /* 0x000000020300780c */ /* 0x000fc80003f05270 */
[----:B------:R-:W-:Y:S02]  /*f970*/  SEL R11, R3, RZ, P0 ;  /* 0x000000ff030b7207 */ /* 0x000fe40000000000 */
[----:B---3--:R-:W-:Y:S02]  /*f980*/  ISETP.NE.AND P1, PT, R2, RZ, PT ;  /* 0x000000ff0200720c */ /* 0x008fe40003f25270 */
        /* <DEDUP_REMOVED lines=29> */
.L_x_2578:
[----:B------:R-:W4:Y:S01]  /*fb60*/  LDL R2, [R1+0x4] ;  /* 0x0000040001027983 */ /* 0x000f220000100800 */
[----:B------:R-:W-:Y:S01]  /*fb70*/  SHF.L.U32 R3, R10, 0x1f, RZ ;  /* 0x0000001f0a037819 */ /* 0x000fe200000006ff */
[----:B------:R-:W-:Y:S01]  /*fb80*/  BSSY B2, `(.L_x_2579) ;  /* 0x0000004000027945 */ /* 0x000fe20003800000 */
[----:B----4-:R-:W-:-:S04]  /*fb90*/  IMAD R2, R11, 0x8, R2 ;  /* 0x000000080b027824 */ /* 0x010fc800078e0202 */
[----:B------:R-:W4:Y:S02]  /*fba0*/  SYNCS.PHASECHK.TRANS64.TRYWAIT P0, [R2+URZ+0x34840], R3 ;  /* 0x03484003020075a7 */ /* 0x000f24000800017f */
[----:B----4-:R-:W-:Y:S05]  /*fbb0*/  @!P0 BRA `(.L_x_2580) ;  /* 0x0000002c00f88947 */ /* 0x010fea0003800000 */
.L_x_2659:
[----:B------:R-:W-:Y:S05]  /*fbc0*/  BSYNC B2 ;  /* 0x0000000000027941 */ /* 0x000fea0003800000 */
.L_x_2579:
        /* <DEDUP_REMOVED lines=12> */
.L_x_2582:
[----:B------:R-:W-:Y:S05]  /*fc90*/  BSYNC B2 ;  /* 0x0000000000027941 */ /* 0x000fea0003800000 */
.L_x_2581:
        /* <DEDUP_REMOVED lines=15> */
.L_x_2583:
        /* <DEDUP_REMOVED lines=16> */
.L_x_2584:
        /* <DEDUP_REMOVED lines=15> */
.L_x_2585:
        /* <DEDUP_REMOVED lines=15> */
.L_x_2660:
[----:B------:R-:W-:Y:S05]  /*10070*/  BSYNC B2 ;  /* 0x0000000000027941 */ /* 0x000fea0003800000 */
.L_x_2586:
        /* <DEDUP_REMOVED lines=11> */
.L_x_2589:
[----:B------:R-:W-:Y:S05]  /*10130*/  BSYNC B2 ;  /* 0x0000000000027941 */ /* 0x000fea0003800000 */
.L_x_2588:
        /* <DEDUP_REMOVED lines=13> */
.L_x_2590:
        /* <DEDUP_REMOVED lines=16> */
.L_x_2591:
        /* <DEDUP_REMOVED lines=13> */
.L_x_2577:
[----:B------:R-:W-:Y:S05]  /*103e0*/  BSYNC B1 ;  /* 0x0000000000017941 */ /* 0x000fea0003800000 */
.L_x_2576:
[C---:B------:R-:W-:Y:S01]  /*103f0*/  ISETP.GT.AND P0, PT, R0.reuse, 0x1, PT ;  /* 0x000000010000780c */ /* 0x040fe20003f04270 */
[----:B------:R-:W-:-:S12]  /*10400*/  VIADD R0, R0, 0xfffffffe ;  /* 0xfffffffe00007836 */ /* 0x000fd80000000000 */
[----:B------:R-:W-:Y:S05]  /*10410*/  @P0 BRA `(.L_x_2592) ;  /* 0xffffffe8008c0947 */ /* 0x000fea000383ffff */
.L_x_2541:
[----:B------:R-:W-:Y:S05]  /*10420*/  BSYNC B0 ;  /* 0x0000000000007941 */ /* 0x000fea0003800000 */
.L_x_2540:
        /* <DEDUP_REMOVED lines=8> */
[----:B------:R-:W0:Y:S02]  /*104b0*/  FLO.U32 R0, UR4 ;  /* 0x0000000400007d00 */ /* 0x000e2400080e0000 */
        /* <DEDUP_REMOVED lines=8> */
.L_x_2594:
[----:B------:R-:W-:Y:S05]  /*10540*/  BSYNC B0 ;  /* 0x0000000000007941 */ /* 0x000fea0003800000 */
.L_x_2593:
[----:B------:R-:W2:Y:S01]  /*10550*/  LDL.LU R0, [R1+0x20] ;  /* 0x0000200001007983 */ /* 0x000ea20000300800 */
[----:B------:R-:W-:Y:S01]  /*10560*/  BSSY B0, `(.L_x_2595) ;  /* 0x0000040000007945 */ /* 0x000fe20003800000 */
[----:B--2---:R-:W-:-:S13]  /*10570*/  ISETP.NE.AND P0, PT, R0, RZ, PT ;  /* 0x000000ff0000720c */ /* 0x004fda0003f05270 */
        /* <DEDUP_REMOVED lines=10> */
.L_x_2661:
[----:B------:R-:W-:Y:S05]  /*10620*/  BSYNC B1 ;  /* 0x0000000000017941 */ /* 0x000fea0003800000 */
.L_x_2597:
        /* <DEDUP_REMOVED lines=9> */
.L_x_2600:
[----:B------:R-:W-:Y:S05]  /*106c0*/  BSYNC B1 ;  /* 0x0000000000017941 */ /* 0x000fea0003800000 */
.L_x_2599:
[----:B------:R-:W2:Y:S04]  /*106d0*/  LDL.LU R5, [R1+0x18] ;  /* 0x0000180001057983 */ /* 0x000ea80000300800 */
[----:B------:R-:W2:Y:S04]  /*106e0*/  LDL.LU R3, [R1+0xc] ;  /* 0x00000c0001037983 */ /* 0x000ea80000300800 */
[----:B------:R-:W3:Y:S04]  /*106f0*/  LDL R4, [R1+0x4] ;  /* 0x0000040001047983 */ /* 0x000ee80000100800 */
[----:B0-----:R-:W3:Y:S01]  /*10700*/  LDL R2, [R1+0x8] ;  /* 0x0000080001027983 */ /* 0x001ee20000100800 */
        /* <DEDUP_REMOVED lines=10> */
.L_x_2601:
        /* <DEDUP_REMOVED lines=16> */
.L_x_2602:
        /* <DEDUP_REMOVED lines=11> */
.L_x_2596:
[----:B------:R-:W-:Y:S05]  /*10960*/  BSYNC B0 ;  /* 0x0000000000007941 */ /* 0x000fea0003800000 */
.L_x_2595:
        /* <DEDUP_REMOVED lines=9> */
.L_x_2520:
[----:B------:R-:W-:Y:S05]  /*10a00*/  BSYNC B7 ;  /* 0x0000000000077941 */ /* 0x000fea0003800000 */
.L_x_2518:
[----:B0-----:R-:W3:Y:S02]  /*10a10*/  LDL R0, [R1+0x50] ;  /* 0x0000500001007983 */ /* 0x001ee40000100800 */
[----:B---3--:R-:W-:-:S13]  /*10a20*/  ISETP.NE.AND P0, PT, R0, RZ, PT ;  /* 0x000000ff0000720c */ /* 0x008fda0003f05270 */
[----:B------:R-:W-:Y:S05]  /*10a30*/  @!P0 BRA `(.L_x_2603) ;  /* 0x0000000000288947 */ /* 0x000fea0003800000 */
[----:B------:R-:W-:Y:S05]  /*10a40*/  WARPSYNC.ALL ;  /* 0x0000000000007948 */ /* 0x000fea0003800000 */
[----:B------:R-:W0:Y:S08]  /*10a50*/  S2UR UR5, SR_CgaCtaId ;  /* 0x00000000000579c3 */ /* 0x000e300000008800 */
[----:B------:R-:W-:Y:S06]  /*10a60*/  BAR.SYNC.DEFER_BLOCKING 0x5, 0x180 ;  /* 0x0146000000007b1d */ /* 0x000fec0000010000 */
[----:B------:R-:W-:-:S02]  /*10a70*/  UMOV UR4, 0x400 ;  /* 0x0000040000047882 */ /* 0x000fc40000000000 */
[----:B0-----:R-:W-:-:S06]  /*10a80*/  ULEA UR4, UR5, UR4, 0x18 ;  /* 0x0000000405047291 */ /* 0x001fcc000f8ec03f */
[----:B------:R-:W-:-:S05]  /*10a90*/  IMAD.U32 R0, RZ, RZ, UR4 ;  /* 0x00000004ff007e24 */ /* 0x000fca000f8e00ff */
[----:B------:R0:W3:Y:S04]  /*10aa0*/  LDS.128 R16, [R0+0x348d0] ;  /* 0x0348d00000107984 */ /* 0x0000e80000000c00 */
[----:B------:R0:W-:Y:S01]  /*10ab0*/  STL [R1+0x4], R0 ;  /* 0x0000040001007387 */ /* 0x0001e20000100800 */
[----:B------:R-:W-:Y:S06]  /*10ac0*/  BAR.ARV 0x4, 0x180 ;  /* 0x0106000000007b1d */ /* 0x000fec0000002000 */
[----:B------:R-:W-:Y:S05]  /*10ad0*/  BRA `(.L_x_2604) ;  /* 0x0000000800d87947 */ /* 0x000fea0003800000 */
.L_x_2603:
[----:B------:R-:W0:Y:S01]  /*10ae0*/  S2R R0, SR_TID.X ;  /* 0x0000000000007919 */ /* 0x000e220000002100 */
[----:B------:R-:W-:Y:S01]  /*10af0*/  UMOV UR4, 0xffffffff ;  /* 0xffffffff00047882 */ /* 0x000fe20000000000 */
[----:B0-----:R-:W-:-:S04]  /*10b00*/  LOP3.LUT R6, R0, 0x1f, RZ, 0xc0, !PT ;  /* 0x0000001f00067812 */ /* 0x001fc800078ec0ff */
[----:B------:R-:W-:Y:S01]  /*10b10*/  ISETP.NE.AND P0, PT, R6, 0x1f, PT ;  /* 0x0000001f0600780c */ /* 0x000fe20003f05270 */
[----:B------:R-:W-:-:S12]  /*10b20*/  BRA.DIV UR4, `(.L_x_2605) ;  /* 0x0000002204587947 */ /* 0x000fd8000b800000 */
[----:B------:R-:W-:Y:S01]  /*10b30*/  IMAD.IADD R5, R19, 0x1, R6 ;  /* 0x0000000113057824 */ /* 0x000fe200078e0206 */
[----:B------:R-:W-:-:S04]  /*10b40*/  ULDC UR4, c[0x0][0xc3c] ;  /* 0x00030f0000047ab9 */ /* 0x000fc80000000800 */
[----:B------:R-:W-:-:S13]  /*10b50*/  ISETP.GE.OR P1, PT, R5, UR4, !P0 ;  /* 0x0000000405007c0c */ /* 0x000fda000c726670 */
[----:B------:R-:W0:Y:S02]  /*10b60*/  @!P1 LDC.64 R2, c[0x0][0xc80] ;  /* 0x00032000ff029b82 */ /* 0x000e240000000a00 */
[----:B0-----:R-:W-:-:S06]  /*10b70*/  @!P1 IMAD.WIDE R2, R5, 0x4, R2 ;  /* 0x0000000405029825 */ /* 0x001fcc00078e0202 */
[----:B------:R0:W3:Y:S01]  /*10b80*/  @!P1 LDG.E R3, desc[UR56][R2.64] ;  /* 0x0000003802039981 */ /* 0x0000e2000c1e1900 */
[C---:B------:R-:W-:Y:S02]  /*10b90*/  ISETP.GE.U32.AND P2, PT, R6.reuse, 0x2, PT ;  /* 0x000000020600780c */ /* 0x040fe40003f46070 */
[C---:B------:R-:W-:Y:S01]  /*10ba0*/  ISETP.GE.U32.AND P3, PT, R6.reuse, 0x4, PT ;  /* 0x000000040600780c */ /* 0x040fe20003f66070 */
[----:B------:R-:W-:Y:S01]  /*10bb0*/  SHFL.IDX PT, R0, R16, RZ, 0x1f ;  /* 0x00001fff10007589 */ /* 0x000fe200000e0000 */
[C---:B------:R-:W-:Y:S02]  /*10bc0*/  ISETP.GE.U32.AND P4, PT, R6.reuse, 0x8, PT ;  /* 0x000000080600780c */ /* 0x040fe40003f86070 */
[C---:B------:R-:W-:Y:S01]  /*10bd0*/  ISETP.GE.U32.AND P5, PT, R6.reuse, 0x10, PT ;  /* 0x000000100600780c */ /* 0x040fe20003fa6070 */
[----:B0-----:R-:W-:Y:S02]  /*10be0*/  IMAD.MOV.U32 R2, RZ, RZ, RZ ;  /* 0x000000ffff027224 */ /* 0x001fe400078e00ff */
[----:B---3--:R-:W-:Y:S01]  /*10bf0*/  @!P1 IMAD.MOV.U32 R2, RZ, RZ, R3 ;  /* 0x000000ffff029224 */ /* 0x008fe200078e0003 */
[----:B------:R-:W-:-:S04]  /*10c00*/  ISETP.NE.AND P1, PT, R6, RZ, PT ;  /* 0x000000ff0600720c */ /* 0x000fc80003f25270 */
[----:B------:R-:W0:Y:S02]  /*10c10*/  SHFL.UP PT, R14, R2, 0x1, RZ ;  /* 0x04200000020e7989 */ /* 0x000e2400000e00ff */
[----:B0-----:R-:W-:-:S05]  /*10c20*/  SEL R5, R14, RZ, P1 ;  /* 0x000000ff0e057207 */ /* 0x001fca0000800000 */
[----:B------:R-:W-:Y:S02]  /*10c30*/  IMAD.IADD R3, R2, 0x1, R5 ;  /* 0x0000000102037824 */ /* 0x000fe400078e0205 */
[----:B------:R-:W-:Y:S04]  /*10c40*/  SHFL.IDX PT, R5, R16, 0x1, 0x1f ;  /* 0x00201f0010057f89 */ /* 0x000fe800000e0000 */
        /* <DEDUP_REMOVED lines=12> */
[----:B------:R0:W3:Y:S02]  /*10d10*/  SHFL.IDX PT, R16, R3, 0x1f, 0x1f ;  /* 0x03e01f0003107f89 */ /* 0x0000e400000e0000 */
.L_x_2671:
[----:B------:R-:W-:Y:S02]  /*10d20*/  ULDC UR4, c[0x0][0xc38] ;  /* 0x00030e0000047ab9 */ /* 0x000fe40000000800 */
[----:B------:R-:W-:-:S04]  /*10d30*/  IMAD.U32 R4, RZ, RZ, UR4 ;  /* 0x00000004ff047e24 */ /* 0x000fc8000f8e00ff */
[----:B---3--:R-:W-:-:S04]  /*10d40*/  IMAD R16, R16, R4, RZ ;  /* 0x0000000410107224 */ /* 0x008fc800078e02ff */
[----:B------:R-:W-:-:S05]  /*10d50*/  IMAD.IADD R5, R5, 0x1, R16 ;  /* 0x0000000105057824 */ /* 0x000fca00078e0210 */
[----:B------:R-:W-:-:S13]  /*10d60*/  ISETP.GT.AND P6, PT, R5, R0, PT ;  /* 0x000000000500720c */ /* 0x000fda0003fc4270 */
[----:B------:R-:W-:Y:S05]  /*10d70*/  @P6 BRA `(.L_x_2606) ;  /* 0x00000000009c6947 */ /* 0x000fea0003800000 */
.L_x_2611:
[----:B------:R-:W3:Y:S01]  /*10d80*/  LDC R2, c[0x0][0xc3c] ;  /* 0x00030f00ff027b82 */ /* 0x000ee20000000800 */
[----:B------:R-:W-:-:S05]  /*10d90*/  VIADD R19, R19, 0x1f ;  /* 0x0000001f13137836 */ /* 0x000fca0000000000 */
[----:B---3--:R-:W-:-:S13]  /*10da0*/  ISETP.GE.AND P6, PT, R19, R2, PT ;  /* 0x000000021300720c */ /* 0x008fda0003fc6270 */
[----:B------:R-:W-:Y:S05]  /*10db0*/  @P6 BRA `(.L_x_2607) ;  /* 0x0000000400d46947 */ /* 0x000fea0003800000 */
[----:B0-----:R-:W0:Y:S01]  /*10dc0*/  S2R R3, SR_TID.X ;  /* 0x0000000000037919 */ /* 0x001e220000002100 */
        /* <DEDUP_REMOVED lines=9> */
.L_x_2609:
[----:B------:R-:W-:Y:S05]  /*10e60*/  BSYNC B0 ;  /* 0x0000000000007941 */ /* 0x000fea0003800000 */
.L_x_2608:
        /* <DEDUP_REMOVED lines=18> */
.L_x_2679:
[----:B------:R-:W-:Y:S02]  /*10f90*/  ULDC UR4, c[0x0][0xc38] ;  /* 0x00030e0000047ab9 */ /* 0x000fe40000000800 */
[----:B------:R-:W-:-:S04]  /*10fa0*/  IMAD.U32 R4, RZ, RZ, UR4 ;  /* 0x00000004ff047e24 */ /* 0x000fc8000f8e00ff */
[----:B---3--:R-:W-:-:S04]  /*10fb0*/  IMAD R16, R16, R4, RZ ;  /* 0x0000000410107224 */ /* 0x008fc800078e02ff */
[----:B------:R-:W-:-:S05]  /*10fc0*/  IMAD.IADD R5, R16, 0x1, R5 ;  /* 0x0000000110057824 */ /* 0x000fca00078e0205 */
[----:B------:R-:W-:-:S13]  /*10fd0*/  ISETP.GT.AND P6, PT, R5, R0, PT ;  /* 0x000000000500720c */ /* 0x000fda0003fc4270 */
[----:B------:R-:W-:Y:S05]  /*10fe0*/  @!P6 BRA `(.L_x_2611) ;  /* 0xfffffffc0064e947 */ /* 0x000fea000383ffff */
.L_x_2606:
[----:B------:R-:W-:Y:S01]  /*10ff0*/  IMAD.IADD R16, R5, 0x1, -R16 ;  /* 0x0000000105107824 */ /* 0x000fe200078e0a10 */
[----:B------:R-:W-:-:S03]  /*11000*/  UMOV UR4, 0xffffffff ;  /* 0xffffffff00047882 */ /* 0x000fc60000000000 */
[----:B------:R-:W-:-:S05]  /*11010*/  IMAD R5, R3, R4, R16 ;  /* 0x0000000403057224 */ /* 0x000fca00078e0210 */
[----:B------:R-:W-:Y:S01]  /*11020*/  ISETP.GT.AND P6, PT, R5, R0, PT ;  /* 0x000000000500720c */ /* 0x000fe20003fc4270 */
[----:B------:R-:W-:-:S12]  /*11030*/  BRA.DIV UR4, `(.L_x_2612) ;  /* 0x0000002604107947 */ /* 0x000fd8000b800000 */
[----:B------:R-:W-:-:S04]  /*11040*/  VOTE.ANY R5, PT, !P6 ;  /* 0x0000000000057806 */ /* 0x000fc800070e0100 */
[----:B------:R-:W3:Y:S02]  /*11050*/  POPC R6, R5 ;  /* 0x0000000500067309 */ /* 0x000ee40000000000 */
[----:B---3--:R3:W0:Y:S02]  /*11060*/  SHFL.IDX PT, R17, R2, R6, 0x1f ;  /* 0x00001f0602117589 */ /* 0x00862400000e0000 */
.L_x_2683:
[----:B------:R-:W-:Y:S01]  /*11070*/  ISETP.NE.AND P0, PT, R5, RZ, PT ;  /* 0x000000ff0500720c */ /* 0x000fe20003f05270 */
[----:B------:R-:W-:-:S12]  /*11080*/  IMAD.MOV.U32 R5, RZ, RZ, RZ ;  /* 0x000000ffff057224 */ /* 0x000fd800078e00ff */
[----:B------:R-:W-:Y:S05]  /*11090*/  @!P0 BRA `(.L_x_2613) ;  /* 0x0000000000148947 */ /* 0x000fea0003800000 */
[----:B------:R-:W-:Y:S01]  /*110a0*/  UMOV UR4, 0xffffffff ;  /* 0xffffffff00047882 */ /* 0x000fe20000000000 */
[----:B------:R-:W-:Y:S02]  /*110b0*/  VIADD R12, R6, 0xffffffff ;  /* 0xffffffff060c7836 */ /* 0x000fe40000000000 */
[----:B------:R-:W-:Y:S05]  /*110c0*/  BRA.DIV UR4, `(.L_x_2614) ;  /* 0x0000002604347947 */ /* 0x000fea000b800000 */
[----:B0-----:R0:W0:Y:S02]  /*110d0*/  SHFL.IDX PT, R3, R3, R12, 0x1f ;  /* 0x00001f0c03037589 */ /* 0x00102400000e0000 */
.L_x_2686:
[----:B0-----:R-:W-:-:S07]  /*110e0*/  IMAD.MOV.U32 R5, RZ, RZ, R3 ;  /* 0x000000ffff057224 */ /* 0x001fce00078e0003 */
.L_x_2613:
[----:B0--3--:R-:W0:Y:S01]  /*110f0*/  LDC.64 R2, c[0x0][0xc90] ;  /* 0x00032400ff027b82 */ /* 0x009e220000000a00 */
[----:B------:R-:W-:-:S04]  /*11100*/  IMAD.IADD R19, R6, 0x1, R19 ;  /* 0x0000000106137824 */ /* 0x000fc800078e0213 */
[----:B0-----:R-:W-:-:S05]  /*11110*/  IMAD.WIDE R2, R19, 0x4, R2 ;  /* 0x0000000413027825 */ /* 0x001fca00078e0202 */
[----:B--2-4-:R-:W2:Y:S01]  /*11120*/  LDG.E R7, desc[UR56][R2.64] ;  /* 0x0000003802077981 */ /* 0x014ea2000c1e1900 */
[----:B------:R-:W-:-:S04]  /*11130*/  IMAD R16, R5, R4, R16 ;  /* 0x0000000405107224 */ /* 0x000fc800078e0210 */
[----:B------:R-:W-:Y:S02]  /*11140*/  IMAD.IADD R0, R0, 0x1, -R16 ;  /* 0x0000000100007824 */ /* 0x000fe400078e0a10 */
[----:B--2---:R-:W-:-:S05]  /*11150*/  IMAD R6, R17, R7, RZ ;  /* 0x0000000711067224 */ /* 0x004fca00078e02ff */
[----:B-----5:R-:W-:-:S04]  /*11160*/  IABS R8, R6 ;  /* 0x0000000600087213 */ /* 0x020fc80000000000 */
        /* <DEDUP_REMOVED lines=58> */
.L_x_2607:
[----:B------:R-:W-:Y:S01]  /*11510*/  UMOV UR4, URZ ;  /* 0x0000003f00047c82 */ /* 0x000fe20008000000 */
[----:B------:R-:W-:Y:S01]  /*11520*/  UMOV UR5, URZ ;  /* 0x0000003f00057c82 */ /* 0x000fe20008000000 */
[----:B------:R-:W-:Y:S01]  /*11530*/  ULDC UR6, c[0x0][0xc3c] ;  /* 0x00030f0000067ab9 */ /* 0x000fe20000000800 */
[----:B------:R-:W-:Y:S02]  /*11540*/  IMAD.MOV.U32 R16, RZ, RZ, R0 ;  /* 0x000000ffff107224 */ /* 0x000fe400078e0000 */
[----:B------:R-:W-:Y:S02]  /*11550*/  IMAD.U32 R17, RZ, RZ, UR4 ;  /* 0x00000004ff117e24 */ /* 0x000fe4000f8e00ff */
[----:B------:R-:W-:Y:S02]  /*11560*/  IMAD.U32 R18, RZ, RZ, UR5 ;  /* 0x00000005ff127e24 */ /* 0x000fe4000f8e00ff */
[----:B------:R-:W-:-:S07]  /*11570*/  IMAD.U32 R19, RZ, RZ, UR6 ;  /* 0x00000006ff137e24 */ /* 0x000fce000f8e00ff */
.L_x_2615:
        /* <DEDUP_REMOVED lines=12> */
.L_x_2604:
[----:B------:R-:W-:Y:S02]  /*11640*/  ULDC UR4, c[0x0][0xc3c] ;  /* 0x00030f0000047ab9 */ /* 0x000fe40000000800 */
[----:B---3--:R-:W-:-:S13]  /*11650*/  ISETP.GE.AND P0, PT, R19, UR4, PT ;  /* 0x0000000413007c0c */ /* 0x008fda000bf06270 */
[----:B------:R-:W-:Y:S05]  /*11660*/  @!P0 BRA `(.L_x_2616) ;  /* 0xffffffa800d48947 */ /* 0x000fea000383ffff */
[----:B------:R-:W-:Y:S05]  /*11670*/  BSYNC B8 ;  /* 0x0000000000087941 */ /* 0x000fea0003800000 */
.L_x_2514:
[----:B0-----:R-:W3:Y:S01]  /*11680*/  LDL.LU R0, [R1+0x48] ;  /* 0x0000480001007983 */ /* 0x001ee20000300800 */
[----:B------:R-:W-:Y:S01]  /*11690*/  BSSY B0, `(.L_x_2617) ;  /* 0x000000b000007945 */ /* 0x000fe20003800000 */
[----:B------:R-:W0:Y:S01]  /*116a0*/  S2R R5, SR_CgaCtaId ;  /* 0x0000000000057919 */ /* 0x000e220000008800 */
[----:B---3--:R-:W-:-:S05]  /*116b0*/  VIADD R0, R0, 0x1 ;  /* 0x0000000100007836 */ /* 0x008fca0000000000 */
[----:B------:R-:W-:-:S04]  /*116c0*/  LEA.HI R2, R0, R0, RZ, 0x1 ;  /* 0x0000000000027211 */ /* 0x000fc800078f08ff */
[----:B------:R-:W-:-:S05]  /*116d0*/  LOP3.LUT R3, R2, 0xfffffffe, RZ, 0xc0, !PT ;  /* 0xfffffffe02037812 */ /* 0x000fca00078ec0ff */
[----:B------:R-:W-:Y:S01]  /*116e0*/  IMAD.IADD R3, R0, 0x1, -R3 ;  /* 0x0000000100037824 */ /* 0x000fe200078e0a03 */
[----:B------:R-:W-:-:S04]  /*116f0*/  MOV R0, 0x400 ;  /* 0x0000040000007802 */ /* 0x000fc80000000f00 */
[----:B0-----:R-:W-:Y:S02]  /*11700*/  LEA R0, R5, R0, 0x18 ;  /* 0x0000000005007211 */ /* 0x001fe400078ec0ff */
[----:B------:R-:W-:-:S04]  /*11710*/  SHF.L.U32 R3, R3, 0x1f, RZ ;  /* 0x0000001f03037819 */ /* 0x000fc800000006ff */
[----:B------:R-:W0:Y:S02]  /*11720*/  SYNCS.PHASECHK.TRANS64.TRYWAIT P0, [R0+URZ+0x34820], R3 ;  /* 0x03482003000075a7 */ /* 0x000e24000800017f */
[----:B0-----:R-:W-:Y:S05]  /*11730*/  @!P0 BRA `(.L_x_2618) ;  /* 0x0000001c00c08947 */ /* 0x001fea0003800000 */
.L_x_2687:
[----:B------:R-:W-:Y:S05]  /*11740*/  BSYNC B0 ;  /* 0x0000000000007941 */ /* 0x000fea0003800000 */
.L_x_2617:
[----:B------:R-:W-:-:S03]  /*11750*/  UMOV UR4, 0xffffffff ;  /* 0xffffffff00047882 */ /* 0x000fc60000000000 */
[----:B------:R-:W-:Y:S05]  /*11760*/  BRA.DIV UR4, `(.L_x_2619) ;  /* 0x0000001e04c87947 */ /* 0x000fea000b800000 */
[----:B------:R-:W3:Y:S02]  /*11770*/  S2R R2, SR_TID.X ;  /* 0x0000000000027919 */ /* 0x000ee40000002100 */
[----:B---3--:R-:W-:-:S04]  /*11780*/  SHF.R.U32.HI R2, RZ, 0x5, R2 ;  /* 0x00000005ff027819 */ /* 0x008fc80000011602 */
[----:B------:R-:W-:-:S05]  /*11790*/  LOP3.LUT R2, R2, 0x3, RZ, 0xc0, !PT ;  /* 0x0000000302027812 */ /* 0x000fca00078ec0ff */
[----:B------:R3:W0:Y:S02]  /*117a0*/  SHFL.IDX PT, R14, R2, RZ, 0x1f ;  /* 0x00001fff020e7589 */ /* 0x00062400000e0000 */
.L_x_2690:
[----:B0-----:R-:W-:Y:S01]  /*117b0*/  ISETP.NE.AND P0, PT, R14, RZ, PT ;  /* 0x000000ff0e00720c */ /* 0x001fe20003f05270 */
[----:B------:R-:W-:-:S12]  /*117c0*/  BSSY B0, `(.L_x_2620) ;  /* 0x0000027000007945 */ /* 0x000fd80003800000 */
[----:B------:R-:W-:Y:S05]  /*117d0*/  @P0 BRA `(.L_x_2621) ;  /* 0x0000000000940947 */ /* 0x000fea0003800000 */
[----:B------:R-:W-:-:S03]  /*117e0*/  UMOV UR4, 0xffffffff ;  /* 0xffffffff00047882 */ /* 0x000fc60000000000 */
[----:B------:R-:W-:Y:S05]  /*117f0*/  BRA.DIV UR4, `(.L_x_2622) ;  /* 0x0000001e04d87947 */ /* 0x000fea000b800000 */
[----:B------:R-:W-:-:S13]  /*11800*/  ELECT P6, URZ, PT ;  /* 0x00000000003f782f */ /* 0x000fda00038c0000 */
.L_x_2693:
[----:B------:R-:W-:Y:S05]  /*11810*/  @!P6 BRA `(.L_x_2621) ;  /* 0x000000000084e947 */ /* 0x000fea0003800000 */
[----:B---3--:R-:W3:Y:S02]  /*11820*/  LDL.LU R2, [R1+0x54] ;  /* 0x0000540001027983 */ /* 0x008ee40000300800 */
[----:B---3--:R-:W-:-:S04]  /*11830*/  LOP3.LUT R2, R2, 0x2, RZ, 0xfc, !PT ;  /* 0x0000000202027812 */ /* 0x008fc800078efcff */
[----:B------:R-:W-:-:S13]  /*11840*/  ISETP.NE.AND P2, PT, R2, 0x3, PT ;  /* 0x000000030200780c */ /* 0x000fda0003f45270 */
[----:B------:R-:W-:Y:S05]  /*11850*/  @!P2 BRA `(.L_x_2623) ;  /* 0x000000000004a947 */ /* 0x000fea0003800000 */
[----:B------:R-:W-:Y:S01]  /*11860*/  BPT.TRAP 0x1 ;  /* 0x000000040000795c */ /* 0x000fe20000300000 */
.L_x_2623:
[----:B------:R-:W3:Y:S04]  /*11870*/  LDL R3, [R1+0x8] ;  /* 0x0000080001037983 */ /* 0x000ee80000100800 */
[----:B--2-4-:R-:W2:Y:S01]  /*11880*/  LDL.LU R7, [R1+0x14] ;  /* 0x0000140001077983 */ /* 0x014ea20000300800 */
[----:B------:R-:W-:-:S04]  /*11890*/  VIADD R2, R0, 0x34840 ;  /* 0x0003484000027836 */ /* 0x000fc80000000000 */
[C---:B---3--:R-:W-:Y:S02]  /*118a0*/  IMAD R6, R3.reuse, 0x8, R2 ;  /* 0x0000000803067824 */ /* 0x048fe400078e0202 */
        /* <DEDUP_REMOVED lines=10> */
.L_x_2694:
[----:B------:R-:W2:Y:S02]  /*11950*/  SYNCS.PHASECHK.TRANS64.TRYWAIT P0, [R7+URZ], R2 ;  /* 0x00000002070075a7 */ /* 0x000ea4000800017f */
[----:B--2---:R-:W-:Y:S05]  /*11960*/  @!P0 BRA `(.L_x_2625) ;  /* 0x0000001c00b08947 */ /* 0x004fea0003800000 */
.L_x_2695:
[----:B------:R-:W-:Y:S05]  /*11970*/  @!P2 BRA `(.L_x_2626) ;  /* 0x000000000004a947 */ /* 0x000fea0003800000 */
[----:B------:R-:W-:Y:S01]  /*11980*/  BPT.TRAP 0x1 ;  /* 0x000000040000795c */ /* 0x000fe20000300000 */
.L_x_2626:
[----:B------:R-:W3:Y:S01]  /*11990*/  LDL.LU R4, [R1+0x8] ;  /* 0x0000080001047983 */ /* 0x000ee20000300800 */
[----:B------:R-:W-:-:S04]  /*119a0*/  VIADD R0, R0, 0x34860 ;  /* 0x0003486000007836 */ /* 0x000fc80000000000 */
[----:B---3--:R-:W-:-:S04]  /*119b0*/  IMAD R4, R4, 0x8, R0 ;  /* 0x0000000804047824 */ /* 0x008fc800078e0200 */
[----:B------:R-:W3:Y:S02]  /*119c0*/  SYNCS.PHASECHK.TRANS64.TRYWAIT P0, [R4+URZ], R5 ;  /* 0x00000005040075a7 */ /* 0x000ee4000800017f */
[----:B---3--:R-:W-:Y:S05]  /*119d0*/  @!P0 BRA `(.L_x_2627) ;  /* 0x0000001c00a88947 */ /* 0x008fea0003800000 */
.L_x_2696:
[----:B------:R-:W-:-:S07]  /*119e0*/  IMAD R3, R3, 0x8, R0 ;  /* 0x0000000803037824 */ /* 0x000fce00078e0200 */
.L_x_2628:
[----:B----4-:R4:W0:Y:S02]  /*119f0*/  SYNCS.PHASECHK.TRANS64.TRYWAIT P0, [R3+URZ], R2 ;  /* 0x00000002030075a7 */ /* 0x010824000800017f */
[----:B0-----:R-:W-:Y:S05]  /*11a00*/  @!P0 NANOSLEEP.SYNCS 0x989680 ;  /* 0x009896800000895d */ /* 0x001fea0003900000 */
[----:B------:R-:W0:Y:S02]  /*11a10*/  @!P0 SYNCS.PHASECHK.TRANS64 P0, [R3+URZ], R2 ;  /* 0x00000002030085a7 */ /* 0x000e24000800007f */
[----:B0-----:R-:W-:Y:S05]  /*11a20*/  @!P0 BRA `(.L_x_2628) ;  /* 0xfffffffc00f08947 */ /* 0x001fea000383ffff */
.L_x_2621:
[----:B------:R-:W-:Y:S05]  /*11a30*/  BSYNC B0 ;  /* 0x0000000000007941 */ /* 0x000fea0003800000 */
.L_x_2620:
[----:B------:R-:W-:Y:S05]  /*11a40*/  EXIT ;  /* 0x000000000000794d */ /* 0x000fea0003800000 */
.L_x_2456:
[----:B0-----:R-:W-:-:S04]  /*11a50*/  IMAD.U32 R3, RZ, RZ, UR37 ;  /* 0x00000025ff037e24 */ /* 0x001fc8000f8e00ff */
[----:B------:R0:W1:Y:S03]  /*11a60*/  SYNCS.PHASECHK.TRANS64.TRYWAIT P1, [R3+URZ+0x34800], R0 ;  /* 0x03480000030075a7 */ /* 0x000066000802017f */
[----:B-1----:R-:W-:Y:S05]  /*11a70*/  @!P1 NANOSLEEP.SYNCS 0x989680 ;  /* 0x009896800000995d */ /* 0x002fea0003900000 */
[----:B------:R-:W1:Y:S02]  /*11a80*/  @!P1 SYNCS.PHASECHK.TRANS64 P1, [R3+URZ+0x34800], R0 ;  /* 0x03480000030095a7 */ /* 0x000e64000802007f */
[----:B-1----:R-:W-:Y:S05]  /*11a90*/  @!P1 BRA `(.L_x_2456) ;  /* 0xfffffffc00ec9947 */ /* 0x002fea000383ffff */
[----:B------:R-:W-:Y:S05]  /*11aa0*/  BRA `(.L_x_2629) ;  /* 0xfffffefc001c7947 */ /* 0x000fea000383ffff */
.L_x_2460:
[----:B-1----:R1:W2:Y:S02]  /*11ab0*/  SYNCS.PHASECHK.TRANS64.TRYWAIT P2, [R2+URZ+0x34830], R3 ;  /* 0x03483003020075a7 */ /* 0x0022a4000804017f */
[----:B--2---:R-:W-:Y:S05]  /*11ac0*/  @!P2 NANOSLEEP.SYNCS 0x989680 ;  /* 0x009896800000a95d */ /* 0x004fea0003900000 */
[----:B------:R-:W2:Y:S02]  /*11ad0*/  @!P2 SYNCS.PHASECHK.TRANS64 P2, [R2+URZ+0x34830], R3 ;  /* 0x034830030200a5a7 */ /* 0x000ea4000804007f */
[----:B--2---:R-:W-:Y:S05]  /*11ae0*/  @!P2 BRA `(.L_x_2460) ;  /* 0xfffffffc00f0a947 */ /* 0x004fea000383ffff */
[----:B------:R-:W-:Y:S05]  /*11af0*/  BRA `(.L_x_2459) ;  /* 0xfffffefc00407947 */ /* 0x000fea000383ffff */
.L_x_2465:
[----:B-1----:R-:W-:-:S04]  /*11b00*/  IMAD.U32 R7, RZ, RZ, UR58 ;  /* 0x0000003aff077e24 */ /* 0x002fc8000f8e00ff */
[----:B------:R1:W2:Y:S03]  /*11b10*/  SYNCS.PHASECHK.TRANS64.TRYWAIT P3, [R7+URZ+0x34830], R0 ;  /* 0x03483000070075a7 */ /* 0x0002a6000806017f */
[----:B--2---:R-:W-:Y:S05]  /*11b20*/  @!P3 NANOSLEEP.SYNCS 0x989680 ;  /* 0x009896800000b95d */ /* 0x004fea0003900000 */
[----:B------:R-:W2:Y:S02]  /*11b30*/  @!P3 SYNCS.PHASECHK.TRANS64 P3, [R7+URZ+0x34830], R0 ;  /* 0x034830000700b5a7 */ /* 0x000ea4000806007f */
[----:B--2---:R-:W-:Y:S05]  /*11b40*/  @!P3 BRA `(.L_x_2465) ;  /* 0xfffffffc00ecb947 */ /* 0x004fea000383ffff */
[----:B------:R-:W-:Y:S05]  /*11b50*/  BRA `(.L_x_2464) ;  /* 0xffffff2000a47947 */ /* 0x000fea000383ffff */
.L_x_2469:
[----:B-1----:R-:W-:-:S04]  /*11b60*/  IMAD.U32 R3, RZ, RZ, UR7 ;  /* 0x00000007ff037e24 */ /* 0x002fc8000f8e00ff */
[----:B------:R1:W2:Y:S03]  /*11b70*/  SYNCS.PHASECHK.TRANS64.TRYWAIT P3, [R3+URZ+0x34850], R0 ;  /* 0x03485000030075a7 */ /* 0x0002a6000806017f */
[----:B--2---:R-:W-:Y:S05]  /*11b80*/  @!P3 NANOSLEEP.SYNCS 0x989680 ;  /* 0x009896800000b95d */ /* 0x004fea0003900000 */
[----:B------:R-:W2:Y:S02]  /*11b90*/  @!P3 SYNCS.PHASECHK.TRANS64 P3, [R3+URZ+0x34850], R0 ;  /* 0x034850000300b5a7 */ /* 0x000ea4000806007f */
[----:B--2---:R-:W-:Y:S05]  /*11ba0*/  @!P3 BRA `(.L_x_2469) ;  /* 0xfffffffc00ecb947 */ /* 0x004fea000383ffff */
[----:B------:R-:W-:Y:S05]  /*11bb0*/  BRA `(.L_x_2468) ;  /* 0xffffff2800a87947 */ /* 0x000fea000383ffff */
.L_x_2475:
[----:B-1----:R-:W-:-:S04]  /*11bc0*/  IMAD.U32 R7, RZ, RZ, UR6 ;  /* 0x00000006ff077e24 */ /* 0x002fc8000f8e00ff */
[----:B------:R1:W2:Y:S03]  /*11bd0*/  SYNCS.PHASECHK.TRANS64.TRYWAIT P2, [R7+URZ+0x34830], R0 ;  /* 0x03483000070075a7 */ /* 0x0002a6000804017f */
[----:B--2---:R-:W-:Y:S05]  /*11be0*/  @!P2 NANOSLEEP.SYNCS 0x989680 ;  /* 0x009896800000a95d */ /* 0x004fea0003900000 */
[----:B------:R-:W2:Y:S02]  /*11bf0*/  @!P2 SYNCS.PHASECHK.TRANS64 P2, [R7+URZ+0x34830], R0 ;  /* 0x034830000700a5a7 */ /* 0x000ea4000804007f */
[----:B--2---:R-:W-:Y:S05]  /*11c00*/  @!P2 BRA `(.L_x_2475) ;  /* 0xfffffffc00eca947 */ /* 0x004fea000383ffff */
[----:B------:R-:W-:Y:S05]  /*11c10*/  BRA `(.L_x_2474) ;  /* 0xffffff4800e87947 */ /* 0x000fea000383ffff */
.L_x_2479:
[----:B-1----:R-:W-:-:S04]  /*11c20*/  IMAD.U32 R3, RZ, RZ, UR7 ;  /* 0x00000007ff037e24 */ /* 0x002fc8000f8e00ff */
[----:B------:R1:W2:Y:S03]  /*11c30*/  SYNCS.PHASECHK.TRANS64.TRYWAIT P2, [R3+URZ+0x34850], R0 ;  /* 0x03485000030075a7 */ /* 0x0002a6000804017f */
[----:B--2---:R-:W-:Y:S05]  /*11c40*/  @!P2 NANOSLEEP.SYNCS 0x989680 ;  /* 0x009896800000a95d */ /* 0x004fea0003900000 */
[----:B------:R-:W2:Y:S02]  /*11c50*/  @!P2 SYNCS.PHASECHK.TRANS64 P2, [R3+URZ+0x34850], R0 ;  /* 0x034850000300a5a7 */ /* 0x000ea4000804007f */
[----:B--2---:R-:W-:Y:S05]  /*11c60*/  @!P2 BRA `(.L_x_2479) ;  /* 0xfffffffc00eca947 */ /* 0x004fea000383ffff */
[----:B------:R-:W-:Y:S05]  /*11c70*/  BRA `(.L_x_2478) ;  /* 0xffffff5000ec7947 */ /* 0x000fea000383ffff */
.L_x_2484:
[----:B-1----:R-:W-:-:S04]  /*11c80*/  IMAD.U32 R3, RZ, RZ, UR5 ;  /* 0x00000005ff037e24 */ /* 0x002fc8000f8e00ff */
[----:B------:R1:W2:Y:S03]  /*11c90*/  SYNCS.PHASECHK.TRANS64.TRYWAIT P0, [R3+URZ+0x34850], R2 ;  /* 0x03485002030075a7 */ /* 0x0002a6000800017f */
[----:B--2---:R-:W-:Y:S05]  /*11ca0*/  @!P0 NANOSLEEP.SYNCS 0x989680 ;  /* 0x009896800000895d */ /* 0x004fea0003900000 */
[----:B------:R-:W2:Y:S02]  /*11cb0*/  @!P0 SYNCS.PHASECHK.TRANS64 P0, [R3+URZ+0x34850], R2 ;  /* 0x03485002030085a7 */ /* 0x000ea4000800007f */
[----:B--2---:R-:W-:Y:S05]  /*11cc0*/  @!P0 BRA `(.L_x_2484) ;  /* 0xfffffffc00ec8947 */ /* 0x004fea000383ffff */
[----:B------:R-:W-:Y:S05]  /*11cd0*/  BRA `(.L_x_2483) ;  /* 0xffffff6c00bc7947 */ /* 0x000fea000383ffff */
.L_x_2526:
        /* <DEDUP_REMOVED lines=11> */
.L_x_2631:
[----:B------:R-:W-:Y:S05]  /*11d90*/  BSYNC B0 ;  /* 0x0000000000007941 */ /* 0x000fea0003800000 */
.L_x_2630:
[----:B------:R-:W-:Y:S05]  /*11da0*/  BRA `(.L_x_2632) ;  /* 0xffffffb000187947 */ /* 0x000fea000383ffff */
.L_x_2528:
[----:B------:R-:W-:Y:S01]  /*11db0*/  BSSY B0, `(.L_x_2633) ;  /* 0x0000006000007945 */ /* 0x000fe20003800000 */
[----:B------:R-:W-:-:S07]  /*11dc0*/  IMAD.MOV.U32 R15, RZ, RZ, -0x1 ;  /* 0xffffffffff0f7424 */ /* 0x000fce00078e00ff */
[----:B0123--:R-:W-:Y:S05]  /*11dd0*/  WARPSYNC.COLLECTIVE R15, `(.L_x_2634) ;  /* 0x000000000f0c7348 */ /* 0x00ffea0003c00000 */
[----:B------:R-:W-:Y:S02]  /*11de0*/  ELECT P6, UR62, PT ;  /* 0x00000000003e782f */ /* 0x000fe400038c0000 */
[----:B------:R-:W-:Y:S01]  /*11df0*/  MOV R14, UR62 ;  /* 0x0000003e000e7c02 */ /* 0x000fe20008000f00 */
[----:B0123--:R-:W-:Y:S10]  /*11e00*/  ENDCOLLECTIVE ;  /* 0x000000000000791b */ /* 0x00fff40003800000 */
.L_x_2634:
[----:B------:R-:W-:Y:S05]  /*11e10*/  BSYNC B0 ;  /* 0x0000000000007941 */ /* 0x000fea0003800000 */
.L_x_2633:
[----:B------:R-:W-:Y:S05]  /*11e20*/  BRA `(.L_x_2635) ;  /* 0xffffffb000207947 */ /* 0x000fea000383ffff */
.L_x_2530:
[----:B---3--:R3:W4:Y:S02]  /*11e30*/  SYNCS.PHASECHK.TRANS64.TRYWAIT P0, [R0+URZ+0x34840], R2 ;  /* 0x03484002000075a7 */ /* 0x008724000800017f */
[----:B----4-:R-:W-:Y:S05]  /*11e40*/  @!P0 NANOSLEEP.SYNCS 0x989680 ;  /* 0x009896800000895d */ /* 0x010fea0003900000 */
[----:B------:R-:W4:Y:S02]  /*11e50*/  @!P0 SYNCS.PHASECHK.TRANS64 P0, [R0+URZ+0x34840], R2 ;  /* 0x03484002000085a7 */ /* 0x000f24000800007f */
[----:B----4-:R-:W-:Y:S05]  /*11e60*/  @!P0 BRA `(.L_x_2530) ;  /* 0xfffffffc00f08947 */ /* 0x010fea000383ffff */
[----:B------:R-:W-:Y:S05]  /*11e70*/  BRA `(.L_x_2636) ;  /* 0xffffffb0008c7947 */ /* 0x000fea000383ffff */
.L_x_2534:
[----:B------:R-:W2:Y:S01]  /*11e80*/  LDL.LU R11, [R1+0x34] ;  /* 0x00003400010b7983 */ /* 0x000ea20000300800 */
[----:B------:R-:W-:Y:S01]  /*11e90*/  IMAD.MOV.U32 R13, RZ, RZ, R0 ;  /* 0x000000ffff0d7224 */ /* 0x000fe200078e0000 */
[----:B------:R-:W-:Y:S01]  /*11ea0*/  LOP3.LUT R8, R8, 0x7f, RZ, 0xc0, !PT ;  /* 0x0000007f08087812 */ /* 0x000fe200078ec0ff */
[----:B------:R-:W-:Y:S02]  /*11eb0*/  IMAD.MOV.U32 R12, RZ, RZ, RZ ;  /* 0x000000ffff0c7224 */ /* 0x000fe400078e00ff */
[----:B------:R-:W-:Y:S01]  /*11ec0*/  IMAD.MOV.U32 R15, RZ, RZ, -0x1 ;  /* 0xffffffffff0f7424 */ /* 0x000fe200078e00ff */
[----:B------:R-:W-:-:S05]  /*11ed0*/  SHF.R.U32.HI R6, RZ, 0x3, R8 ;  /* 0x00000003ff067819 */ /* 0x000fca0000011608 */
[----:B------:R-:W-:Y:S02]  /*11ee0*/  IMAD R17, R17, 0x80, R6 ;  /* 0x0000008011117824 */ /* 0x000fe400078e0206 */
[----:B--2---:R-:W-:Y:S02]  /*11ef0*/  IMAD R2, R11, R7, RZ ;  /* 0x000000070b027224 */ /* 0x004fe400078e02ff */
[----:B------:R-:W-:-:S03]  /*11f00*/  IMAD.MOV.U32 R11, RZ, RZ, 0x181f ;  /* 0x0000181fff0b7424 */ /* 0x000fc600078e00ff */
[----:B------:R-:W-:-:S13]  /*11f10*/  ISETP.GE.AND P3, PT, R17, R2, PT ;  /* 0x000000021100720c */ /* 0x000fda0003f66270 */
[----:B-----5:R-:W-:Y:S05]  /*11f20*/  WARPSYNC.COLLECTIVE R15, `(.L_x_2637) ;  /* 0x000000000f087348 */ /* 0x020fea0003c00000 */
[----:B------:R0:W1:Y:S02]  /*11f30*/  SHFL.IDX P6, R14, R13, R12, R11 ;  /* 0x0000000c0d0e7389 */ /* 0x00006400000c000b */
[----:B01---5:R-:W-:Y:S01]  /*11f40*/  ENDCOLLECTIVE ;  /* 0x000000000000791b */ /* 0x023fe20003800000 */
.L_x_2637:
[----:B------:R-:W-:Y:S02]  /*11f50*/  IMAD.MOV.U32 R13, RZ, RZ, R3 ;  /* 0x000000ffff0d7224 */ /* 0x000fe400078e0003 */
[----:B------:R-:W-:-:S07]  /*11f60*/  IMAD.MOV.U32 R4, RZ, RZ, R14 ;  /* 0x000000ffff047224 */ /* 0x000fce00078e000e */
[----:B------:R-:W-:Y:S05]  /*11f70*/  WARPSYNC.COLLECTIVE R15, `(.L_x_2638) ;  /* 0x000000000f087348 */ /* 0x000fea0003c00000 */
[----:B------:R0:W1:Y:S02]  /*11f80*/  SHFL.IDX P6, R14, R13, R12, R11 ;  /* 0x0000000c0d0e7389 */ /* 0x00006400000c000b */
[----:B01----:R-:W-:Y:S01]  /*11f90*/  ENDCOLLECTIVE ;  /* 0x000000000000791b */ /* 0x003fe20003800000 */
.L_x_2638:
[----:B------:R-:W-:Y:S02]  /*11fa0*/  IMAD.MOV.U32 R13, RZ, RZ, R0 ;  /* 0x000000ffff0d7224 */ /* 0x000fe400078e0000 */
[----:B------:R-:W-:Y:S02]  /*11fb0*/  IMAD.MOV.U32 R12, RZ, RZ, 0x1 ;  /* 0x00000001ff0c7424 */ /* 0x000fe400078e00ff */
[----:B------:R-:W-:-:S07]  /*11fc0*/  IMAD.MOV.U32 R5, RZ, RZ, R14 ;  /* 0x000000ffff057224 */ /* 0x000fce00078e000e */
[----:B------:R-:W-:Y:S05]  /*11fd0*/  WARPSYNC.COLLECTIVE R15, `(.L_x_2639) ;  /* 0x000000000f087348 */ /* 0x000fea0003c00000 */
[----:B------:R0:W1:Y:S02]  /*11fe0*/  SHFL.IDX P6, R14, R13, R12, R11 ;  /* 0x0000000c0d0e7389 */ /* 0x00006400000c000b */
[----:B01----:R-:W-:Y:S01]  /*11ff0*/  ENDCOLLECTIVE ;  /* 0x000000000000791b */ /* 0x003fe20003800000 */
.L_x_2639:
        /* <DEDUP_REMOVED lines=10> */
.L_x_2640:
[----:B------:R-:W-:Y:S01]  /*120a0*/  @!PT LDS RZ, [RZ] ;  /* 0x00000000fffff984 */ /* 0x000fe20000000800 */
[----:B------:R-:W-:Y:S01]  /*120b0*/  @!PT LDS RZ, [RZ] ;  /* 0x00000000fffff984 */ /* 0x000fe20000000800 */
[----:B------:R-:W-:Y:S01]  /*120c0*/  @!PT LDS RZ, [RZ] ;  /* 0x00000000fffff984 */ /* 0x000fe20000000800 */
[----:B------:R-:W-:Y:S04]  /*120d0*/  @!P3 LDGSTS.E.BYPASS.LTC128B.128 [R9+0x10400], desc[UR56][R4.64], !P2 ;  /* 0x104000000409bfae */ /* 0x000fe8000d101d78 */
[----:B------:R-:W-:Y:S04]  /*120e0*/  @!P3 LDGSTS.E.BYPASS.LTC128B.128 [R9+0x14400], desc[UR56][R4.64+0x80], !P1 ;  /* 0x144000800409bfae */ /* 0x000fe8000c901d78 */
[----:B------:R0:W-:Y:S01]  /*120f0*/  @!P3 LDGSTS.E.BYPASS.LTC128B.128 [R9+0x18400], desc[UR56][R4.64+0x100], !P0 ;  /* 0x184001000409bfae */ /* 0x0001e2000c101d78 */
[----:B------:R-:W-:Y:S02]  /*12100*/  IMAD.MOV.U32 R13, RZ, RZ, R0 ;  /* 0x000000ffff0d7224 */ /* 0x000fe400078e0000 */
[----:B------:R-:W-:-:S02]  /*12110*/  IMAD.MOV.U32 R12, RZ, RZ, 0x2 ;  /* 0x00000002ff0c7424 */ /* 0x000fc400078e00ff */
[----:B0-----:R-:W-:Y:S02]  /*12120*/  VIADD R4, R17, 0x10 ;  /* 0x0000001011047836 */ /* 0x001fe40000000000 */
[----:B------:R-:W-:-:S07]  /*12130*/  IMAD.MOV.U32 R6, RZ, RZ, R14 ;  /* 0x000000ffff067224 */ /* 0x000fce00078e000e */
[----:B------:R-:W-:Y:S05]  /*12140*/  WARPSYNC.COLLECTIVE R15, `(.L_x_2641) ;  /* 0x000000000f087348 */ /* 0x000fea0003c00000 */
[----:B------:R0:W1:Y:S02]  /*12150*/  SHFL.IDX P6, R14, R13, R12, R11 ;  /* 0x0000000c0d0e7389 */ /* 0x00006400000c000b */
[----:B01----:R-:W-:Y:S01]  /*12160*/  ENDCOLLECTIVE ;  /* 0x000000000000791b */ /* 0x003fe20003800000 */
.L_x_2641:
[----:B------:R-:W-:-:S13]  /*12170*/  ISETP.GE.AND P3, PT, R4, R2, PT ;  /* 0x000000020400720c */ /* 0x000fda0003f66270 */
[----:B------:R-:W-:Y:S01]  /*12180*/  @!P3 LEA R7, P5, R10, R6, 0x1 ;  /* 0x000000060a07b211 */ /* 0x000fe200078a08ff */
[----:B------:R-:W-:-:S04]  /*12190*/  IMAD.MOV.U32 R13, RZ, RZ, R3 ;  /* 0x000000ffff0d7224 */ /* 0x000fc800078e0003 */
[----:B------:R-:W-:Y:S02]  /*121a0*/  @!P3 IMAD.X R6, RZ, RZ, R8, P5 ;  /* 0x000000ffff06b224 */ /* 0x000fe400028e0608 */
[----:B------:R-:W-:Y:S02]  /*121b0*/  @!P3 IMAD.MOV.U32 R4, RZ, RZ, R7 ;  /* 0x000000ffff04b224 */ /* 0x000fe400078e0007 */
[----:B------:R-:W-:Y:S02]  /*121c0*/  @!P3 IMAD.MOV.U32 R5, RZ, RZ, R6 ;  /* 0x000000ffff05b224 */ /* 0x000fe400078e0006 */
[----:B------:R-:W-:-:S07]  /*121d0*/  IMAD.MOV.U32 R6, RZ, RZ, R14 ;  /* 0x000000ffff067224 */ /* 0x000fce00078e000e */
[----:B------:R-:W-:Y:S05]  /*121e0*/  WARPSYNC.COLLECTIVE R15, `(.L_x_2642) ;  /* 0x000000000f087348 */ /* 0x000fea0003c00000 */
[----:B------:R0:W1:Y:S02]  /*121f0*/  SHFL.IDX P6, R14, R13, R12, R11 ;  /* 0x0000000c0d0e7389 */ /* 0x00006400000c000b */
[----:B01----:R-:W-:Y:S01]  /*12200*/  ENDCOLLECTIVE ;  /* 0x000000000000791b */ /* 0x003fe20003800000 */
.L_x_2642:
        /* <DEDUP_REMOVED lines=13> */
.L_x_2643:
[----:B------:R-:W-:-:S13]  /*122e0*/  ISETP.GE.AND P3, PT, R4, R2, PT ;  /* 0x000000020400720c */ /* 0x000fda0003f66270 */
[----:B------:R-:W-:Y:S01]  /*122f0*/  @!P3 LEA R7, P4, R10, R7, 0x1 ;  /* 0x000000070a07b211 */ /* 0x000fe200078808ff */
[----:B------:R-:W-:-:S04]  /*12300*/  IMAD.MOV.U32 R13, RZ, RZ, R3 ;  /* 0x000000ffff0d7224 */ /* 0x000fc800078e0003 */
[----:B------:R-:W-:-:S04]  /*12310*/  @!P3 IMAD.X R4, RZ, RZ, R6, P4 ;  /* 0x000000ffff04b224 */ /* 0x000fc800020e0606 */
[----:B------:R-:W-:Y:S02]  /*12320*/  @!P3 IMAD.MOV.U32 R5, RZ, RZ, R4 ;  /* 0x000000ffff05b224 */ /* 0x000fe400078e0004 */
[----:B------:R-:W-:Y:S02]  /*12330*/  @!P3 IMAD.MOV.U32 R4, RZ, RZ, R7 ;  /* 0x000000ffff04b224 */ /* 0x000fe400078e0007 */
[----:B------:R-:W-:-:S03]  /*12340*/  VIADD R7, R17, 0x60 ;  /* 0x0000006011077836 */ /* 0x000fc60000000000 */
[----:B------:R-:W-:Y:S01]  /*12350*/  @!PT LDS RZ, [RZ] ;  /* 0x00000000fffff984 */ /* 0x000fe20000000800 */
[----:B------:R-:W-:Y:S01]  /*12360*/  @!PT LDS RZ, [RZ] ;  /* 0x00000000fffff984 */ /* 0x000fe20000000800 */
[----:B------:R-:W-:Y:S01]  /*12370*/  @!PT LDS RZ, [RZ] ;  /* 0x00000000fffff984 */ /* 0x000fe20000000800 */
[----:B------:R-:W-:Y:S04]  /*12380*/  @!P3 LDGSTS.E.BYPASS.LTC128B.128 [R9+0x11400], desc[UR56][R4.64], !P2 ;  /* 0x114000000409bfae */ /* 0x000fe8000d101d78 */
[----:B------:R-:W-:Y:S04]  /*12390*/  @!P3 LDGSTS.E.BYPASS.LTC128B.128 [R9+0x15400], desc[UR56][R4.64+0x80], !P1 ;  /* 0x154000800409bfae */ /* 0x000fe8000c901d78 */
[----:B------:R0:W-:Y:S02]  /*123a0*/  @!P3 LDGSTS.E.BYPASS.LTC128B.128 [R9+0x19400], desc[UR56][R4.64+0x100], !P0 ;  /* 0x194001000409bfae */ /* 0x0001e4000c101d78 */
[----:B0-----:R-:W-:-:S05]  /*123b0*/  VIADD R4, R17, 0x30 ;  /* 0x0000003011047836 */ /* 0x001fca0000000000 */
[----:B------:R-:W-:Y:S01]  /*123c0*/  ISETP.GE.AND P3, PT, R4, R2, PT ;  /* 0x000000020400720c */ /* 0x000fe20003f66270 */
[----:B------:R-:W-:-:S12]  /*123d0*/  IMAD.MOV.U32 R4, RZ, RZ, R14 ;  /* 0x000000ffff047224 */ /* 0x000fd800078e000e */
[----:B------:R-:W-:Y:S05]  /*123e0*/  WARPSYNC.COLLECTIVE R15, `(.L_x_2644) ;  /* 0x000000000f087348 */ /* 0x000fea0003c00000 */
[----:B------:R0:W1:Y:S02]  /*123f0*/  SHFL.IDX P6, R14, R13, R12, R11 ;  /* 0x0000000c0d0e7389 */ /* 0x00006400000c000b */
[----:B01----:R-:W-:Y:S01]  /*12400*/  ENDCOLLECTIVE ;  /* 0x000000000000791b */ /* 0x003fe20003800000 */
.L_x_2644:
[----:B------:R-:W-:Y:S02]  /*12410*/  IMAD.MOV.U32 R13, RZ, RZ, R0 ;  /* 0x000000ffff0d7224 */ /* 0x000fe400078e0000 */
[----:B------:R-:W-:Y:S02]  /*12420*/  IMAD.MOV.U32 R12, RZ, RZ, 0x4 ;  /* 0x00000004ff0c7424 */ /* 0x000fe400078e00ff */
[----:B------:R-:W-:-:S07]  /*12430*/  IMAD.MOV.U32 R5, RZ, RZ, R14 ;  /* 0x000000ffff057224 */ /* 0x000fce00078e000e */
[----:B------:R-:W-:Y:S05]  /*12440*/  WARPSYNC.COLLECTIVE R15, `(.L_x_2645) ;  /* 0x000000000f087348 */ /* 0x000fea0003c00000 */
[----:B------:R0:W1:Y:S02]  /*12450*/  SHFL.IDX P6, R14, R13, R12, R11 ;  /* 0x0000000c0d0e7389 */ /* 0x00006400000c000b */
[----:B01----:R-:W-:Y:S01]  /*12460*/  ENDCOLLECTIVE ;  /* 0x000000000000791b */ /* 0x003fe20003800000 */
.L_x_2645:
        /* <DEDUP_REMOVED lines=18> */
.L_x_2646:
[----:B------:R-:W-:Y:S02]  /*12590*/  IMAD.MOV.U32 R13, RZ, RZ, R0 ;  /* 0x000000ffff0d7224 */ /* 0x000fe400078e0000 */
[----:B------:R-:W-:Y:S02]  /*125a0*/  IMAD.MOV.U32 R12, RZ, RZ, 0x5 ;  /* 0x00000005ff0c7424 */ /* 0x000fe400078e00ff */
[----:B------:R-:W-:-:S07]  /*125b0*/  IMAD.MOV.U32 R5, RZ, RZ, R14 ;  /* 0x000000ffff057224 */ /* 0x000fce00078e000e */
[----:B------:R-:W-:Y:S05]  /*125c0*/  WARPSYNC.COLLECTIVE R15, `(.L_x_2647) ;  /* 0x000000000f087348 */ /* 0x000fea0003c00000 */
[----:B------:R0:W1:Y:S02]  /*125d0*/  SHFL.IDX P6, R14, R13, R12, R11 ;  /* 0x0000000c0d0e7389 */ /* 0x00006400000c000b */
[----:B01----:R-:W-:Y:S01]  /*125e0*/  ENDCOLLECTIVE ;  /* 0x000000000000791b */ /* 0x003fe20003800000 */
.L_x_2647:
        /* <DEDUP_REMOVED lines=18> */
.L_x_2648:
[----:B------:R-:W-:Y:S02]  /*12710*/  IMAD.MOV.U32 R13, RZ, RZ, R0 ;  /* 0x000000ffff0d7224 */ /* 0x000fe400078e0000 */
[----:B------:R-:W-:Y:S02]  /*12720*/  IMAD.MOV.U32 R12, RZ, RZ, 0x6 ;  /* 0x00000006ff0c7424 */ /* 0x000fe400078e00ff */
[----:B------:R-:W-:-:S07]  /*12730*/  IMAD.MOV.U32 R5, RZ, RZ, R14 ;  /* 0x000000ffff057224 */ /* 0x000fce00078e000e */
[----:B------:R-:W-:Y:S05]  /*12740*/  WARPSYNC.COLLECTIVE R15, `(.L_x_2649) ;  /* 0x000000000f087348 */ /* 0x000fea0003c00000 */
[----:B------:R0:W1:Y:S02]  /*12750*/  SHFL.IDX P6, R14, R13, R12, R11 ;  /* 0x0000000c0d0e7389 */ /* 0x00006400000c000b */
[----:B01----:R-:W-:Y:S01]  /*12760*/  ENDCOLLECTIVE ;  /* 0x000000000000791b */ /* 0x003fe20003800000 */
.L_x_2649:
[----:B------:R-:W-:-:S05]  /*12770*/  @!P3 LEA R5, P4, R10, R5, 0x1 ;  /* 0x000000050a05b211 */ /* 0x000fca00078808ff */
[----:B------:R-:W-:Y:S01]  /*12780*/  @!P3 IMAD.X R4, RZ, RZ, R4, P4 ;  /* 0x000000ffff04b224 */ /* 0x000fe200020e0604 */
[----:B------:R-:W-:-:S04]  /*12790*/  ISETP.GE.AND P4, PT, R7, R2, PT ;  /* 0x000000020700720c */ /* 0x000fc80003f86270 */
        /* <DEDUP_REMOVED lines=14> */
.L_x_2650:
[----:B------:R-:W-:Y:S02]  /*12880*/  IMAD.MOV.U32 R13, RZ, RZ, R0 ;  /* 0x000000ffff0d7224 */ /* 0x000fe400078e0000 */
[----:B------:R-:W-:Y:S02]  /*12890*/  IMAD.MOV.U32 R12, RZ, RZ, 0x7 ;  /* 0x00000007ff0c7424 */ /* 0x000fe400078e00ff */
[----:B------:R-:W-:-:S07]  /*128a0*/  IMAD.MOV.U32 R5, RZ, RZ, R14 ;  /* 0x000000ffff057224 */ /* 0x000fce00078e000e */
[----:B------:R-:W-:Y:S05]  /*128b0*/  WARPSYNC.COLLECTIVE R15, `(.L_x_2651) ;  /* 0x000000000f087348 */ /* 0x000fea0003c00000 */
[----:B------:R0:W1:Y:S02]  /*128c0*/  SHFL.IDX P6, R14, R13, R12, R11 ;  /* 0x0000000c0d0e7389 */ /* 0x00006400000c000b */
[----:B01----:R-:W-:Y:S01]  /*128d0*/  ENDCOLLECTIVE ;  /* 0x000000000000791b */ /* 0x003fe20003800000 */
.L_x_2651:
        /* <DEDUP_REMOVED lines=10> */
.L_x_2652:
        /* <DEDUP_REMOVED lines=8> */
.L_x_2539:
[----:B0-----:R-:W2:Y:S02]  /*12a00*/  LDL R2, [R1+0x4] ;  /* 0x0000040001027983 */ /* 0x001ea40000100800 */
[----:B--2---:R0:W1:Y:S02]  /*12a10*/  SYNCS.PHASECHK.TRANS64.TRYWAIT P0, [R2+URZ+0x34820], R0 ;  /* 0x03482000020075a7 */ /* 0x004064000800017f */
[----:B-1----:R-:W-:Y:S05]  /*12a20*/  @!P0 NANOSLEEP.SYNCS 0x989680 ;  /* 0x009896800000895d */ /* 0x002fea0003900000 */
[----:B------:R-:W1:Y:S02]  /*12a30*/  @!P0 SYNCS.PHASECHK.TRANS64 P0, [R2+URZ+0x34820], R0 ;  /* 0x03482000020085a7 */ /* 0x000e64000800007f */
[----:B-1----:R-:W-:Y:S05]  /*12a40*/  @!P0 BRA `(.L_x_2539) ;  /* 0xfffffffc00ec8947 */ /* 0x002fea000383ffff */
[----:B------:R-:W-:Y:S05]  /*12a50*/  BRA `(.L_x_2654) ;  /* 0xffffffb400ec7947 */ /* 0x000fea000383ffff */
.L_x_2548:
[----:B-1----:R1:W2:Y:S02]  /*12a60*/  SYNCS.PHASECHK.TRANS64.TRYWAIT P0, [R2+URZ+0x34840], R0 ;  /* 0x03484000020075a7 */ /* 0x0022a4000800017f */
[----:B--2---:R-:W-:Y:S05]  /*12a70*/  @!P0 NANOSLEEP.SYNCS 0x989680 ;  /* 0x009896800000895d */ /* 0x004fea0003900000 */
[----:B------:R-:W2:Y:S02]  /*12a80*/  @!P0 SYNCS.PHASECHK.TRANS64 P0, [R2+URZ+0x34840], R0 ;  /* 0x03484000020085a7 */ /* 0x000ea4000800007f */
[----:B--2---:R-:W-:Y:S05]  /*12a90*/  @!P0 BRA `(.L_x_2548) ;  /* 0xfffffffc00f08947 */ /* 0x004fea000383ffff */
[----:B------:R-:W-:Y:S05]  /*12aa0*/  BRA `(.L_x_2655) ;  /* 0xffffffb800b07947 */ /* 0x000fea000383ffff */
.L_x_2555:
[----:B0-----:R0:W1:Y:S02]  /*12ab0*/  SYNCS.PHASECHK.TRANS64.TRYWAIT P0, [R2+URZ+0x60], R0 ;  /* 0x00006000020075a7 */ /* 0x001064000800017f */
[----:B-1----:R-:W-:Y:S05]  /*12ac0*/  @!P0 NANOSLEEP.SYNCS 0x989680 ;  /* 0x009896800000895d */ /* 0x002fea0003900000 */
[----:B------:R-:W1:Y:S02]  /*12ad0*/  @!P0 SYNCS.PHASECHK.TRANS64 P0, [R2+URZ+0x60], R0 ;  /* 0x00006000020085a7 */ /* 0x000e64000800007f */
[----:B-1----:R-:W-:Y:S05]  /*12ae0*/  @!P0 BRA `(.L_x_2555) ;  /* 0xfffffffc00f08947 */ /* 0x002fea000383ffff */
[----:B------:R-:W-:Y:S05]  /*12af0*/  BRA `(.L_x_2656) ;  /* 0xffffffbc00c87947 */ /* 0x000fea000383ffff */
.L_x_2564:
[----:B---3--:R3:W4:Y:S02]  /*12b00*/  SYNCS.PHASECHK.TRANS64.TRYWAIT P0, [R3+URZ+0x34840], R2 ;  /* 0x03484002030075a7 */ /* 0x008724000800017f */
[----:B----4-:R-:W-:Y:S05]  /*12b10*/  @!P0 NANOSLEEP.SYNCS 0x989680 ;  /* 0x009896800000895d */ /* 0x010fea0003900000 */
[----:B------:R-:W4:Y:S02]  /*12b20*/  @!P0 SYNCS.PHASECHK.TRANS64 P0, [R3+URZ+0x34840], R2 ;  /* 0x03484002030085a7 */ /* 0x000f24000800007f */
[----:B----4-:R-:W-:Y:S05]  /*12b30*/  @!P0 BRA `(.L_x_2564) ;  /* 0xfffffffc00f08947 */ /* 0x010fea000383ffff */
[----:B------:R-:W-:Y:S05]  /*12b40*/  BRA `(.L_x_2657) ;  /* 0xffffffc400687947 */ /* 0x000fea000383ffff */
.L_x_2571:
[----:B--2---:R2:W3:Y:S02]  /*12b50*/  SYNCS.PHASECHK.TRANS64.TRYWAIT P0, [R2+URZ+0x60], R3 ;  /* 0x00006003020075a7 */ /* 0x0044e4000800017f */
[----:B---3--:R-:W-:Y:S05]  /*12b60*/  @!P0 NANOSLEEP.SYNCS 0x989680 ;  /* 0x009896800000895d */ /* 0x008fea0003900000 */
[----:B------:R-:W3:Y:S02]  /*12b70*/  @!P0 SYNCS.PHASECHK.TRANS64 P0, [R2+URZ+0x60], R3 ;  /* 0x00006003020085a7 */ /* 0x000ee4000800007f */
[----:B---3--:R-:W-:Y:S05]  /*12b80*/  @!P0 BRA `(.L_x_2571) ;  /* 0xfffffffc00f08947 */ /* 0x008fea000383ffff */
[----:B------:R-:W-:Y:S05]  /*12b90*/  BRA `(.L_x_2658) ;  /* 0xffffffc800807947 */ /* 0x000fea000383ffff */
.L_x_2580:
[----:B----4-:R4:W0:Y:S02]  /*12ba0*/  SYNCS.PHASECHK.TRANS64.TRYWAIT P0, [R2+URZ+0x34840], R3 ;  /* 0x03484003020075a7 */ /* 0x010824000800017f */
[----:B0-----:R-:W-:Y:S05]  /*12bb0*/  @!P0 NANOSLEEP.SYNCS 0x989680 ;  /* 0x009896800000895d */ /* 0x001fea0003900000 */
[----:B------:R-:W0:Y:S02]  /*12bc0*/  @!P0 SYNCS.PHASECHK.TRANS64 P0, [R2+URZ+0x34840], R3 ;  /* 0x03484003020085a7 */ /* 0x000e24000800007f */
[----:B0-----:R-:W-:Y:S05]  /*12bd0*/  @!P0 BRA `(.L_x_2580) ;  /* 0xfffffffc00f08947 */ /* 0x001fea000383ffff */
[----:B------:R-:W-:Y:S05]  /*12be0*/  BRA `(.L_x_2659) ;  /* 0xffffffcc00f47947 */ /* 0x000fea000383ffff */
.L_x_2587:
[----:B--2---:R2:W3:Y:S02]  /*12bf0*/  SYNCS.PHASECHK.TRANS64.TRYWAIT P0, [R2+URZ+0x60], R5 ;  /* 0x00006005020075a7 */ /* 0x0044e4000800017f */
[----:B---3--:R-:W-:Y:S05]  /*12c00*/  @!P0 NANOSLEEP.SYNCS 0x989680 ;  /* 0x009896800000895d */ /* 0x008fea0003900000 */
[----:B------:R-:W3:Y:S02]  /*12c10*/  @!P0 SYNCS.PHASECHK.TRANS64 P0, [R2+URZ+0x60], R5 ;  /* 0x00006005020085a7 */ /* 0x000ee4000800007f */
[----:B---3--:R-:W-:Y:S05]  /*12c20*/  @!P0 BRA `(.L_x_2587) ;  /* 0xfffffffc00f08947 */ /* 0x008fea000383ffff */
[----:B------:R-:W-:Y:S05]  /*12c30*/  BRA `(.L_x_2660) ;  /* 0xffffffd4000c7947 */ /* 0x000fea000383ffff */
.L_x_2598:
[----:B0-----:R0:W2:Y:S02]  /*12c40*/  SYNCS.PHASECHK.TRANS64.TRYWAIT P0, [R0+URZ+0x34860], R2 ;  /* 0x03486002000075a7 */ /* 0x0010a4000800017f */
[----:B--2---:R-:W-:Y:S05]  /*12c50*/  @!P0 NANOSLEEP.SYNCS 0x989680 ;  /* 0x009896800000895d */ /* 0x004fea0003900000 */
[----:B------:R-:W2:Y:S02]  /*12c60*/  @!P0 SYNCS.PHASECHK.TRANS64 P0, [R0+URZ+0x34860], R2 ;  /* 0x03486002000085a7 */ /* 0x000ea4000800007f */
[----:B--2---:R-:W-:Y:S05]  /*12c70*/  @!P0 BRA `(.L_x_2598) ;  /* 0xfffffffc00f08947 */ /* 0x004fea000383ffff */
[----:B------:R-:W-:Y:S05]  /*12c80*/  BRA `(.L_x_2661) ;  /* 0xffffffd800647947 */ /* 0x000fea000383ffff */
.L_x_2605:
[----:B------:R-:W-:Y:S01]  /*12c90*/  BSSY B0, `(.L_x_2662) ;  /* 0x0000008000007945 */ /* 0x000fe20003800000 */
[----:B------:R-:W-:Y:S02]  /*12ca0*/  IMAD.MOV.U32 R13, RZ, RZ, R16 ;  /* 0x000000ffff0d7224 */ /* 0x000fe400078e0010 */
[----:B------:R-:W-:Y:S02]  /*12cb0*/  IMAD.MOV.U32 R12, RZ, RZ, RZ ;  /* 0x000000ffff0c7224 */ /* 0x000fe400078e00ff */
[----:B------:R-:W-:Y:S02]  /*12cc0*/  IMAD.MOV.U32 R11, RZ, RZ, 0x1f ;  /* 0x0000001fff0b7424 */ /* 0x000fe400078e00ff */
[----:B------:R-:W-:-:S07]  /*12cd0*/  IMAD.MOV.U32 R15, RZ, RZ, -0x1 ;  /* 0xffffffffff0f7424 */ /* 0x000fce00078e00ff */
[----:B-12-45:R-:W-:Y:S05]  /*12ce0*/  WARPSYNC.COLLECTIVE R15, `(.L_x_2663) ;  /* 0x000000000f087348 */ /* 0x036fea0003c00000 */
[----:B------:R0:W3:Y:S02]  /*12cf0*/  SHFL.IDX P6, R14, R13, R12, R11 ;  /* 0x0000000c0d0e7389 */ /* 0x0000e400000c000b */
[----:B012345:R-:W-:Y:S01]  /*12d00*/  ENDCOLLECTIVE ;  /* 0x000000000000791b */ /* 0x03ffe20003800000 */
.L_x_2663:
[----:B------:R-:W-:Y:S05]  /*12d10*/  BSYNC B0 ;  /* 0x0000000000007941 */ /* 0x000fea0003800000 */
.L_x_2662:
        /* <DEDUP_REMOVED lines=9> */
.L_x_2664:
        /* <DEDUP_REMOVED lines=18> */
.L_x_2665:
[----:B------:R-:W-:Y:S01]  /*12ed0*/  IMAD.MOV.U32 R12, RZ, RZ, 0x2 ;  /* 0x00000002ff0c7424 */ /* 0x000fe200078e00ff */
[----:B------:R-:W-:-:S05]  /*12ee0*/  SEL R7, R14, RZ, P1 ;  /* 0x000000ff0e077207 */ /* 0x000fca0000800000 */
[----:B------:R-:W-:-:S04]  /*12ef0*/  IMAD.IADD R3, R2, 0x1, R7 ;  /* 0x0000000102037824 */ /* 0x000fc800078e0207 */
[----:B------:R-:W-:-:S07]  /*12f00*/  IMAD.MOV.U32 R13, RZ, RZ, R3 ;  /* 0x000000ffff0d7224 */ /* 0x000fce00078e0003 */
[----:B------:R-:W-:Y:S05]  /*12f10*/  WARPSYNC.COLLECTIVE R15, `(.L_x_2666) ;  /* 0x000000000f087348 */ /* 0x000fea0003c00000 */
[----:B------:R0:W1:Y:S02]  /*12f20*/  SHFL.UP P6, R14, R13, R12, R11 ;  /* 0x0400000c0d0e7389 */ /* 0x00006400000c000b */
[----:B01----:R-:W-:Y:S01]  /*12f30*/  ENDCOLLECTIVE ;  /* 0x000000000000791b */ /* 0x003fe20003800000 */
.L_x_2666:
        /* <DEDUP_REMOVED lines=8> */
.L_x_2667:
        /* <DEDUP_REMOVED lines=8> */
.L_x_2668:
        /* <DEDUP_REMOVED lines=8> */
.L_x_2669:
        /* <DEDUP_REMOVED lines=9> */
.L_x_2670:
[----:B------:R-:W-:Y:S01]  /*13150*/  IMAD.MOV.U32 R16, RZ, RZ, R14 ;  /* 0x000000ffff107224 */ /* 0x000fe200078e000e */
[----:B------:R-:W-:Y:S06]  /*13160*/  BRA `(.L_x_2671) ;  /* 0xffffffd800ec7947 */ /* 0x000fec000383ffff */
.L_x_2610:
[----:B------:R-:W-:Y:S01]  /*13170*/  BSSY B0, `(.L_x_2672) ;  /* 0x0000008000007945 */ /* 0x000fe20003800000 */
[----:B-----5:R-:W-:Y:S02]  /*13180*/  IMAD.MOV.U32 R13, RZ, RZ, R2 ;  /* 0x000000ffff0d7224 */ /* 0x020fe400078e0002 */
[----:B------:R-:W-:Y:S02]  /*13190*/  IMAD.MOV.U32 R12, RZ, RZ, 0x1 ;  /* 0x00000001ff0c7424 */ /* 0x000fe400078e00ff */
[----:B------:R-:W-:Y:S02]  /*131a0*/  IMAD.MOV.U32 R11, RZ, RZ, RZ ;  /* 0x000000ffff0b7224 */ /* 0x000fe400078e00ff */
[----:B------:R-:W-:-:S07]  /*131b0*/  IMAD.MOV.U32 R15, RZ, RZ, -0x1 ;  /* 0xffffffffff0f7424 */ /* 0x000fce00078e00ff */
[----:B012-4-:R-:W-:Y:S05]  /*131c0*/  WARPSYNC.COLLECTIVE R15, `(.L_x_2673) ;  /* 0x000000000f087348 */ /* 0x017fea0003c00000 */
[----:B------:R3:W0:Y:S02]  /*131d0*/  SHFL.UP P6, R14, R13, R12, R11 ;  /* 0x0400000c0d0e7389 */ /* 0x00062400000c000b */
[----:B01234-:R-:W-:Y:S01]  /*131e0*/  ENDCOLLECTIVE ;  /* 0x000000000000791b */ /* 0x01ffe20003800000 */
.L_x_2673:
[----:B------:R-:W-:Y:S05]  /*131f0*/  BSYNC B0 ;  /* 0x0000000000007941 */ /* 0x000fea0003800000 */
.L_x_2672:
        /* <DEDUP_REMOVED lines=9> */
.L_x_2674:
[----:B------:R-:W-:Y:S01]  /*13290*/  IMAD.MOV.U32 R12, RZ, RZ, 0x4 ;  /* 0x00000004ff0c7424 */ /* 0x000fe200078e00ff */
[----:B------:R-:W-:-:S05]  /*132a0*/  SEL R14, R14, RZ, P2 ;  /* 0x000000ff0e0e7207 */ /* 0x000fca0001000000 */
[----:B------:R-:W-:-:S04]  /*132b0*/  IMAD.IADD R3, R3, 0x1, R14 ;  /* 0x0000000103037824 */ /* 0x000fc800078e020e */
[----:B------:R-:W-:-:S07]  /*132c0*/  IMAD.MOV.U32 R13, RZ, RZ, R3 ;  /* 0x000000ffff0d7224 */ /* 0x000fce00078e0003 */
[----:B------:R-:W-:Y:S05]  /*132d0*/  WARPSYNC.COLLECTIVE R15, `(.L_x_2675) ;  /* 0x000000000f087348 */ /* 0x000fea0003c00000 */
[----:B------:R0:W1:Y:S02]  /*132e0*/  SHFL.UP P6, R14, R13, R12, R11 ;  /* 0x0400000c0d0e7389 */ /* 0x00006400000c000b */
[----:B01----:R-:W-:Y:S01]  /*132f0*/  ENDCOLLECTIVE ;  /* 0x000000000000791b */ /* 0x003fe20003800000 */
.L_x_2675:
[----:B------:R-:W-:Y:S01]  /*13300*/  IMAD.MOV.U32 R12, RZ, RZ, 0x8 ;  /* 0x00000008ff0c7424 */ /* 0x000fe200078e00ff */
[----:B------:R-:W-:-:S05]  /*13310*/  SEL R14, R14, RZ, P3 ;  /* 0x000000ff0e0e7207 */ /* 0x000fca0001800000 */
[----:B------:R-:W-:-:S04]  /*13320*/  IMAD.IADD R3, R3, 0x1, R14 ;  /* 0x0000000103037824 */ /* 0x000fc800078e020e */
[----:B------:R-:W-:-:S07]  /*13330*/  IMAD.MOV.U32 R13, RZ, RZ, R3 ;  /* 0x000000ffff0d7224 */ /* 0x000fce00078e0003 */
[----:B------:R-:W-:Y:S05]  /*13340*/  WARPSYNC.COLLECTIVE R15, `(.L_x_2676) ;  /* 0x000000000f087348 */ /* 0x000fea0003c00000 */
[----:B------:R0:W1:Y:S02]  /*13350*/  SHFL.UP P6, R14, R13, R12, R11 ;  /* 0x0400000c0d0e7389 */ /* 0x00006400000c000b */
[----:B01----:R-:W-:Y:S01]  /*13360*/  ENDCOLLECTIVE ;  /* 0x000000000000791b */ /* 0x003fe20003800000 */
.L_x_2676:
[----:B------:R-:W-:Y:S01]  /*13370*/  IMAD.MOV.U32 R12, RZ, RZ, 0x10 ;  /* 0x00000010ff0c7424 */ /* 0x000fe200078e00ff */
[----:B------:R-:W-:-:S05]  /*13380*/  SEL R14, R14, RZ, P4 ;  /* 0x000000ff0e0e7207 */ /* 0x000fca0002000000 */
[----:B------:R-:W-:-:S04]  /*13390*/  IMAD.IADD R3, R3, 0x1, R14 ;  /* 0x0000000103037824 */ /* 0x000fc800078e020e */
[----:B------:R-:W-:-:S07]  /*133a0*/  IMAD.MOV.U32 R13, RZ, RZ, R3 ;  /* 0x000000ffff0d7224 */ /* 0x000fce00078e0003 */
[----:B------:R-:W-:Y:S05]  /*133b0*/  WARPSYNC.COLLECTIVE R15, `(.L_x_2677) ;  /* 0x000000000f087348 */ /* 0x000fea0003c00000 */
[----:B------:R0:W1:Y:S02]  /*133c0*/  SHFL.UP P6, R14, R13, R12, R11 ;  /* 0x0400000c0d0e7389 */ /* 0x00006400000c000b */
[----:B01----:R-:W-:Y:S01]  /*133d0*/  ENDCOLLECTIVE ;  /* 0x000000000000791b */ /* 0x003fe20003800000 */
.L_x_2677:
        /* <DEDUP_REMOVED lines=8> */
.L_x_2678:
[----:B------:R-:W-:Y:S01]  /*13460*/  IMAD.MOV.U32 R16, RZ, RZ, R14 ;  /* 0x000000ffff107224 */ /* 0x000fe200078e000e */
[----:B------:R-:W-:Y:S06]  /*13470*/  BRA `(.L_x_2679) ;  /* 0xffffffd800c47947 */ /* 0x000fec000383ffff */
.L_x_2612:
[----:B------:R-:W-:Y:S01]  /*13480*/  BSSY B0, `(.L_x_2680) ;  /* 0x0000006000007945 */ /* 0x000fe20003800000 */
[----:B------:R-:W-:Y:S01]  /*13490*/  PLOP3.LUT P6, PT, P6, PT, PT, 0x8, 0x0 ;  /* 0x000000000000781c */ /* 0x000fe200037ce170 */
[----:B------:R-:W-:-:S12]  /*134a0*/  IMAD.MOV.U32 R15, RZ, RZ, -0x1 ;  /* 0xffffffffff0f7424 */ /* 0x000fd800078e00ff */
[----:B012-45:R-:W-:Y:S05]  /*134b0*/  WARPSYNC.COLLECTIVE R15, `(.L_x_2681) ;  /* 0x000000000f087348 */ /* 0x037fea0003c00000 */
[----:B------:R-:W-:Y:S01]  /*134c0*/  VOTE.ANY R14, PT, P6 ;  /* 0x00000000000e7806 */ /* 0x000fe200030e0100 */
[----:B012-45:R-:W-:Y:S06]  /*134d0*/  ENDCOLLECTIVE ;  /* 0x000000000000791b */ /* 0x037fec0003800000 */
.L_x_2681:
[----:B------:R-:W-:Y:S05]  /*134e0*/  BSYNC B0 ;  /* 0x0000000000007941 */ /* 0x000fea0003800000 */
.L_x_2680:
        /* <DEDUP_REMOVED lines=9> */
.L_x_2682:
[----:B------:R-:W-:Y:S01]  /*13580*/  IMAD.MOV.U32 R17, RZ, RZ, R14 ;  /* 0x000000ffff117224 */ /* 0x000fe200078e000e */
[----:B------:R-:W-:Y:S06]  /*13590*/  BRA `(.L_x_2683) ;  /* 0xffffffd800b47947 */ /* 0x000fec000383ffff */
.L_x_2614:
[----:B------:R-:W-:Y:S01]  /*135a0*/  BSSY B0, `(.L_x_2684) ;  /* 0x0000007000007945 */ /* 0x000fe20003800000 */
[----:B------:R-:W-:Y:S02]  /*135b0*/  IMAD.MOV.U32 R13, RZ, RZ, R3 ;  /* 0x000000ffff0d7224 */ /* 0x000fe400078e0003 */
[----:B------:R-:W-:Y:S02]  /*135c0*/  IMAD.MOV.U32 R11, RZ, RZ, 0x1f ;  /* 0x0000001fff0b7424 */ /* 0x000fe400078e00ff */
[----:B------:R-:W-:-:S07]  /*135d0*/  IMAD.MOV.U32 R15, RZ, RZ, -0x1 ;  /* 0xffffffffff0f7424 */ /* 0x000fce00078e00ff */
[----:B012345:R-:W-:Y:S05]  /*135e0*/  WARPSYNC.COLLECTIVE R15, `(.L_x_2685) ;  /* 0x000000000f087348 */ /* 0x03ffea0003c00000 */
[----:B------:R0:W0:Y:S02]  /*135f0*/  SHFL.IDX P6, R14, R13, R12, R11 ;  /* 0x0000000c0d0e7389 */ /* 0x00002400000c000b */
[----:B012345:R-:W-:Y:S01]  /*13600*/  ENDCOLLECTIVE ;  /* 0x000000000000791b */ /* 0x03ffe20003800000 */
.L_x_2685:
[----:B------:R-:W-:Y:S05]  /*13610*/  BSYNC B0 ;  /* 0x0000000000007941 */ /* 0x000fea0003800000 */
.L_x_2684:
[----:B------:R-:W-:Y:S01]  /*13620*/  IMAD.MOV.U32 R3, RZ, RZ, R14 ;  /* 0x000000ffff037224 */ /* 0x000fe200078e000e */
[----:B------:R-:W-:Y:S06]  /*13630*/  BRA `(.L_x_2686) ;  /* 0xffffffd800a87947 */ /* 0x000fec000383ffff */
.L_x_2618:
[----:B0-----:R0:W3:Y:S02]  /*13640*/  SYNCS.PHASECHK.TRANS64.TRYWAIT P0, [R0+URZ+0x34820], R3 ;  /* 0x03482003000075a7 */ /* 0x0010e4000800017f */
[----:B---3--:R-:W-:Y:S05]  /*13650*/  @!P0 NANOSLEEP.SYNCS 0x989680 ;  /* 0x009896800000895d */ /* 0x008fea0003900000 */
[----:B------:R-:W3:Y:S02]  /*13660*/  @!P0 SYNCS.PHASECHK.TRANS64 P0, [R0+URZ+0x34820], R3 ;  /* 0x03482003000085a7 */ /* 0x000ee4000800007f */
[----:B---3--:R-:W-:Y:S05]  /*13670*/  @!P0 BRA `(.L_x_2618) ;  /* 0xfffffffc00f08947 */ /* 0x008fea000383ffff */
[----:B------:R-:W-:Y:S05]  /*13680*/  BRA `(.L_x_2687) ;  /* 0xffffffe0002c7947 */ /* 0x000fea000383ffff */
.L_x_2619:
        /* <DEDUP_REMOVED lines=8> */
[----:B012-45:R-:W-:Y:S05]  /*13710*/  WARPSYNC.COLLECTIVE R15, `(.L_x_2689) ;  /* 0x000000000f087348 */ /* 0x037fea0003c00000 */
[----:B------:R3:W0:Y:S02]  /*13720*/  SHFL.IDX P6, R14, R13, R12, R11 ;  /* 0x0000000c0d0e7389 */ /* 0x00062400000c000b */
[----:B012345:R-:W-:Y:S01]  /*13730*/  ENDCOLLECTIVE ;  /* 0x000000000000791b */ /* 0x03ffe20003800000 */
.L_x_2689:
[----:B------:R-:W-:Y:S05]  /*13740*/  BSYNC B0 ;  /* 0x0000000000007941 */ /* 0x000fea0003800000 */
.L_x_2688:
[----:B------:R-:W-:Y:S05]  /*13750*/  BRA `(.L_x_2690) ;  /* 0xffffffe000147947 */ /* 0x000fea000383ffff */
.L_x_2622:
[----:B------:R-:W-:Y:S01]  /*13760*/  BSSY B1, `(.L_x_2691) ;  /* 0x0000006000017945 */ /* 0x000fe20003800000 */
[----:B------:R-:W-:-:S07]  /*13770*/  IMAD.MOV.U32 R15, RZ, RZ, -0x1 ;  /* 0xffffffffff0f7424 */ /* 0x000fce00078e00ff */
[----:B-12345:R-:W-:Y:S05]  /*13780*/  WARPSYNC.COLLECTIVE R15, `(.L_x_2692) ;  /* 0x000000000f0c7348 */ /* 0x03efea0003c00000 */
[----:B------:R-:W-:Y:S02]  /*13790*/  ELECT P6, UR62, PT ;  /* 0x00000000003e782f */ /* 0x000fe400038c0000 */
[----:B------:R-:W-:Y:S01]  /*137a0*/  MOV R14, UR62 ;  /* 0x0000003e000e7c02 */ /* 0x000fe20008000f00 */
[----:B-12345:R-:W-:Y:S10]  /*137b0*/  ENDCOLLECTIVE ;  /* 0x000000000000791b */ /* 0x03eff40003800000 */
.L_x_2692:
[----:B------:R-:W-:Y:S05]  /*137c0*/  BSYNC B1 ;  /* 0x0000000000017941 */ /* 0x000fea0003800000 */
.L_x_2691:
[----:B------:R-:W-:Y:S05]  /*137d0*/  BRA `(.L_x_2693) ;  /* 0xffffffe0000c7947 */ /* 0x000fea000383ffff */
.L_x_2624:
[----:B0-----:R0:W2:Y:S02]  /*137e0*/  SYNCS.PHASECHK.TRANS64.TRYWAIT P0, [R6+URZ], R5 ;  /* 0x00000005060075a7 */ /* 0x0010a4000800017f */
[----:B--2---:R-:W-:Y:S05]  /*137f0*/  @!P0 NANOSLEEP.SYNCS 0x989680 ;  /* 0x009896800000895d */ /* 0x004fea0003900000 */
[----:B------:R-:W2:Y:S02]  /*13800*/  @!P0 SYNCS.PHASECHK.TRANS64 P0, [R6+URZ], R5 ;  /* 0x00000005060085a7 */ /* 0x000ea4000800007f */
[----:B--2---:R-:W-:Y:S05]  /*13810*/  @!P0 BRA `(.L_x_2624) ;  /* 0xfffffffc00f08947 */ /* 0x004fea000383ffff */
[----:B------:R-:W-:Y:S05]  /*13820*/  BRA `(.L_x_2694) ;  /* 0xffffffe000487947 */ /* 0x000fea000383ffff */
.L_x_2625:
[----:B--2---:R2:W3:Y:S02]  /*13830*/  SYNCS.PHASECHK.TRANS64.TRYWAIT P0, [R7+URZ], R2 ;  /* 0x00000002070075a7 */ /* 0x0044e4000800017f */
[----:B---3--:R-:W-:Y:S05]  /*13840*/  @!P0 NANOSLEEP.SYNCS 0x989680 ;  /* 0x009896800000895d */ /* 0x008fea0003900000 */
[----:B------:R-:W3:Y:S02]  /*13850*/  @!P0 SYNCS.PHASECHK.TRANS64 P0, [R7+URZ], R2 ;  /* 0x00000002070085a7 */ /* 0x000ee4000800007f */
[----:B---3--:R-:W-:Y:S05]  /*13860*/  @!P0 BRA `(.L_x_2625) ;  /* 0xfffffffc00f08947 */ /* 0x008fea000383ffff */
[----:B------:R-:W-:Y:S05]  /*13870*/  BRA `(.L_x_2695) ;  /* 0xffffffe0003c7947 */ /* 0x000fea000383ffff */
.L_x_2627:
[----:B---3--:R3:W4:Y:S02]  /*13880*/  SYNCS.PHASECHK.TRANS64.TRYWAIT P0, [R4+URZ], R5 ;  /* 0x00000005040075a7 */ /* 0x008724000800017f */
[----:B----4-:R-:W-:Y:S05]  /*13890*/  @!P0 NANOSLEEP.SYNCS 0x989680 ;  /* 0x009896800000895d */ /* 0x010fea0003900000 */
[----:B------:R-:W4:Y:S02]  /*138a0*/  @!P0 SYNCS.PHASECHK.TRANS64 P0, [R4+URZ], R5 ;  /* 0x00000005040085a7 */ /* 0x000f24000800007f */
[----:B----4-:R-:W-:Y:S05]  /*138b0*/  @!P0 BRA `(.L_x_2627) ;  /* 0xfffffffc00f08947 */ /* 0x010fea000383ffff */
[----:B------:R-:W-:Y:S05]  /*138c0*/  BRA `(.L_x_2696) ;  /* 0xffffffe000447947 */ /* 0x000fea000383ffff */
.L_x_2697:
        /* <DEDUP_REMOVED lines=11> */
.L_x_15114:


//--------------------- .text._ZN7cutlass13device_kernelIN5flash11enable_sm90INS1_16FlashAttnFwdSm90INS1_25CollectiveMainloopFwdSm90ILi2EN4cute5tupleIJNS5_1CILi1EEES8_S8_EEENS6_IJNS7_ILi128EEESA_NS7_ILi192EEEEEELi128ENS_6half_tEfNS_4arch4Sm90ELb1ELb0ELb0ELb1ELb0ELb1ELb0ELb1ELb1ELb1ELb0ELb0EEENS1_21CollectiveEpilogueFwdINS6_IJSA_SA_SA_EEES9_SD_SF_Li256ELb1ELb1ELb0ELb0EEENS1_36VarlenDynamicPersistentTileSchedulerILi128ELi128ELi256ELi128ELb0ELb1ELb1ELb1ELb1ELb1EEEEEEEEEvNT_6ParamsE --------------------------
	.section	.text._ZN7cutlass13device_kernelIN5flash11enable_sm90INS1_16FlashAttnFwdSm90INS1_25CollectiveMainloopFwdSm90ILi2EN4cute5tupleIJNS5_1CILi1EEES8_S8_EEENS6_IJNS7_ILi128EEESA_NS7_ILi192EEEEEELi128ENS_6half_tEfNS_4arch4Sm90ELb1ELb0ELb0ELb1ELb0ELb1ELb0ELb1ELb1ELb1ELb0ELb0EEENS1_21CollectiveEpilogueFwdINS6_IJSA_SA_SA_EEES9_SD_SF_Li256ELb1ELb1ELb0ELb0EEENS1_36VarlenDynamicPersistentTileSchedulerILi128ELi128ELi256ELi128ELb0ELb1ELb1ELb1ELb1ELb1EEEEEEEEEvNT_6ParamsE,"ax",@progbits
	.align	128
.text._ZN7cutlass13device_kernelIN5flash11enable_sm90INS1_16FlashAttnFwdSm90INS1_25CollectiveMainloopFwdSm90ILi2EN4cute5tupleIJNS5_1CILi1EEES8_S8_EEENS6_IJNS7_ILi128EEESA_NS7_ILi192EEEEEELi128ENS_6half_tEfNS_4arch4Sm90ELb1ELb0ELb0ELb1ELb0ELb1ELb0ELb1ELb1ELb1ELb0ELb0EEENS1_21CollectiveEpilogueFwdINS6_IJSA_SA_SA_EEES9_SD_SF_Li256ELb1ELb1ELb0ELb0EEENS1_36VarlenDynamicPersistentTileSchedulerILi128ELi128ELi256ELi128ELb0ELb1ELb1ELb1ELb1ELb1EEEEEEEEEvNT_6ParamsE:
        .type           _ZN7cutlass13device_kernelIN5flash11enable_sm90INS1_16FlashAttnFwdSm90INS1_25CollectiveMainloopFwdSm90ILi2EN4cute5tupleIJNS5_1CILi1EEES8_S8_EEENS6_IJNS7_ILi128EEESA_NS7_ILi192EEEEEELi128ENS_6half_tEfNS_4arch4Sm90ELb1ELb0ELb0ELb1ELb0ELb1ELb0ELb1ELb1ELb1ELb0ELb0EEENS1_21CollectiveEpilogueFwdINS6_IJSA_SA_SA_EEES9_SD_SF_Li256ELb1ELb1ELb0ELb0EEENS1_36VarlenDynamicPersistentTileSchedulerILi128ELi128ELi256ELi128ELb0ELb1ELb1ELb1ELb1ELb1EEEEEEEEEvNT_6ParamsE,@function
        .size           _ZN7cutlass13device_kernelIN5flash11enable_sm90INS1_16FlashAttnFwdSm90INS1_25CollectiveMainloopFwdSm90ILi2EN4cute5tupleIJNS5_1CILi1EEES8_S8_EEENS6_IJNS7_ILi128EEESA_NS7_ILi192EEEEEELi128ENS_6half_tEfNS_4arch4Sm90ELb1ELb0ELb0ELb1ELb0ELb1ELb0ELb1ELb1ELb1ELb0ELb0EEENS1_21CollectiveEpilogueFwdINS6_IJSA_SA_SA_EEES9_SD_SF_Li256ELb1ELb1ELb0ELb0EEENS1_36VarlenDynamicPersistentTileSchedulerILi128ELi128ELi256ELi128ELb0ELb1ELb1ELb1ELb1ELb1EEEEEEEEEvNT_6ParamsE,(.L_x_15115 - _ZN7cutlass13device_kernelIN5flash11enable_sm90INS1_16FlashAttnFwdSm90INS1_25CollectiveMainloopFwdSm90ILi2EN4cute5tupleIJNS5_1CILi1EEES8_S8_EEENS6_IJNS7_ILi128EEESA_NS7_ILi192EEEEEELi128ENS_6half_tEfNS_4arch4Sm90ELb1ELb0ELb0ELb1ELb0ELb1ELb0ELb1ELb1ELb1ELb0ELb0EEENS1_21CollectiveEpilogueFwdINS6_IJSA_SA_SA_EEES9_SD_SF_Li256ELb1ELb1ELb0ELb0EEENS1_36VarlenDynamicPersistentTileSchedulerILi128ELi128ELi256ELi128ELb0ELb1ELb1ELb1ELb1ELb1EEEEEEEEEvNT_6ParamsE)
        .other          _ZN7cutlass13device_kernelIN5flash11enable_sm90INS1_16FlashAttnFwdSm90INS1_25CollectiveMainloopFwdSm90ILi2EN4cute5tupleIJNS5_1CILi1EEES8_S8_EEENS6_IJNS7_ILi128EEESA_NS7_ILi192EEEEEELi128ENS_6half_tEfNS_4arch4Sm90ELb1ELb0ELb0ELb1ELb0ELb1ELb0ELb1ELb1ELb1ELb0ELb0EEENS1_21CollectiveEpilogueFwdINS6_IJSA_SA_SA_EEES9_SD_SF_Li256ELb1ELb1ELb0ELb0EEENS1_36VarlenDynamicPersistentTileSchedulerILi128ELi128ELi256ELi128ELb0ELb1ELb1ELb1ELb1ELb1EEEEEEEEEvNT_6ParamsE,@"STO_CUDA_ENTRY STV_DEFAULT"
_ZN7cutlass13device_kernelIN5flash11enable_sm90INS1_16FlashAttnFwdSm90INS1_25CollectiveMainloopFwdSm90ILi2EN4cute5tupleIJNS5_1CILi1EEES8_S8_EEENS6_IJNS7_ILi128EEESA_NS7_ILi192EEEEEELi128ENS_6half_tEfNS_4arch4Sm90ELb1ELb0ELb0ELb1ELb0ELb1ELb0ELb1ELb1ELb1ELb0ELb0EEENS1_21CollectiveEpilogueFwdINS6_IJSA_SA_SA_EEES9_SD_SF_Li256ELb1ELb1ELb0ELb0EEENS1_36VarlenDynamicPersistentTileSchedulerILi128ELi128ELi256ELi128ELb0ELb1ELb1ELb1ELb1ELb1EEEEEEEEEvNT_6ParamsE:
        /* <DEDUP_REMOVED lines=24> */
.L_x_2699:
[----:B------:R-:W-:Y:S05]  /*0180*/  BSYNC B0 ;  /* 0x0000000000007941 */ /* 0x000fea0003800000 */
.L_x_2698:
        /* <DEDUP_REMOVED lines=41> */
.L_x_2700:
        /* <DEDUP_REMOVED lines=22> */
.L_x_2701:
        /* <DEDUP_REMOVED lines=18> */
.L_x_2702:
        /* <DEDUP_REMOVED lines=22> */
.L_x_2703:
        /* <DEDUP_REMOVED lines=22> */
.L_x_2704:
[----:B0-----:R-:W-:Y:S01]  /*0960*/  UMOV UR4, 0x1 ;  /* 0x0000000100047882 */ /* 0x001fe20000000000 */
[----:B------:R-:W-:Y:S01]  /*0970*/  PLOP3.LUT P0, PT, PT, PT, UP0, 0x80, 0x0 ;  /* 0x000000000000781c */ /* 0x000fe20003f0f008 */
[----:B------:R-:W-:Y:S01]  /*0980*/  USEL UR4, UR4, 0x2, !UP0 ;  /* 0x0000000204047887 */ /* 0x000fe2000c000000 */
[----:B------:R-:W-:Y:S01]  /*0990*/  NOP ;  /* 0x0000000000007918 */ /* 0x000fe20000000000 */
[----:B------:R-:W-:Y:S01]  /*09a0*/  ULDC.64 UR60, c[0x0][0x208] ;  /* 0x00008200003c7ab9 */ /* 0x000fe20000000a00 */
[----:B------:R-:W-:Y:S03]  /*09b0*/  BSSY B9, `(.L_x_2705) ;  /* 0x0002369000097945 */ /* 0x000fe60003800000 */
[----:B------:R-:W-:-:S05]  /*09c0*/  IMAD.U32 R2, RZ, RZ, UR4 ;  /* 0x00000004ff027e24 */ /* 0x000fca000f8e00ff */
[----:B------:R0:W-:Y:S01]  /*09d0*/  STL [R1+0x58], R2 ;  /* 0x0000580201007387 */ /* 0x0001e20000100800 */
[----:B-12-4-:R-:W-:Y:S06]  /*09e0*/  BAR.SYNC.DEFER_BLOCKING 0x0 ;  /* 0x0000000000007b1d */ /* 0x016fec0000010000 */
[----:B------:R-:W-:Y:S05]  /*09f0*/  @!P0 BRA `(.L_x_2706) ;  /* 0x000001b800008947 */ /* 0x000fea0003800000 */
.L_x_2707:
        /* <DEDUP_REMOVED lines=8> */
[----:B-1----:R-:W-:-:S06]  /*0a80*/  ULEA UR4, UR5, UR4, 0x18 ;  /* 0x0000000405047291 */ /* 0x002fcc000f8ec03f */
[----:B------:R-:W-:Y:S01]  /*0a90*/  IMAD.U32 R16, RZ, RZ, UR4 ;  /* 0x00000004ff107e24 */ /* 0x000fe2000f8e00ff */
[----:B------:R-:W-:-:S04]  /*0aa0*/  ULDC UR4, c[0x0][0xc3c] ;  /* 0x00030f0000047ab9 */ /* 0x000fc80000000800 */
[----:B------:R-:W1:Y:S01]  /*0ab0*/  LDS.128 R24, [R16+0x348d0] ;  /* 0x0348d00010187984 */ /* 0x000e620000000c00 */
[----:B------:R-:W-:Y:S06]  /*0ac0*/  BAR.ARV 0x4, 0x180 ;  /* 0x0106000000007b1d */ /* 0x000fec0000002000 */
[----:B-1----:R-:W-:-:S13]  /*0ad0*/  ISETP.GE.AND P0, PT, R27, UR4, PT ;  /* 0x000000041b007c0c */ /* 0x002fda000bf06270 */
[----:B------:R-:W-:Y:S05]  /*0ae0*/  @P0 BRA `(.L_x_2708) ;  /* 0x0000023400540947 */ /* 0x000fea0003800000 */
[----:B------:R-:W2:Y:S01]  /*0af0*/  LDL R0, [R1+0x58] ;  /* 0x0000580001007983 */ /* 0x000ea20000100800 */
[----:B------:R-:W-:Y:S01]  /*0b00*/  VIADD R237, R4, 0xffffff80 ;  /* 0xffffff8004ed7836 */ /* 0x000fe20000000000 */
[----:B------:R-:W-:Y:S01]  /*0b10*/  R2UR UR4, R16 ;  /* 0x00000000100472ca */ /* 0x000fe200000e0000 */
[----:B------:R-:W-:Y:S01]  /*0b20*/  IMAD.MOV.U32 R212, RZ, RZ, RZ ;  /* 0x000000ffffd47224 */ /* 0x000fe200078e00ff */
[----:B------:R-:W-:Y:S01]  /*0b30*/  CS2R R188, SRZ ;  /* 0x0000000000bc7805 */ /* 0x000fe2000001ff00 */
[----:B------:R-:W-:Y:S01]  /*0b40*/  IMAD.MOV.U32 R17, RZ, RZ, RZ ;  /* 0x000000ffff117224 */ /* 0x000fe200078e00ff */
[----:B------:R-:W-:-:S09]  /*0b50*/  MOV R185, RZ ;  /* 0x000000ff00b97202 */ /* 0x000fd20000000f00 */
[----:B------:R-:W-:Y:S01]  /*0b60*/  UIADD3 UR4, UR4, 0x10400, URZ ;  /* 0x0001040004047890 */ /* 0x000fe2000fffe03f */
[----:B--2---:R-:W-:Y:S02]  /*0b70*/  R2UR UR5, R0 ;  /* 0x00000000000572ca */ /* 0x004fe400000e0000 */
[----:B------:R-:W-:-:S04]  /*0b80*/  SHF.R.S32.HI R0, RZ, 0x1f, R237 ;  /* 0x0000001fff007819 */ /* 0x000fc800000114ed */
[CC--:B------:R-:W-:Y:S02]  /*0b90*/  LEA.HI R3, R0.reuse, R237.reuse, RZ, 0x7 ;  /* 0x000000ed00037211 */ /* 0x0c0fe400078f38ff */
[----:B0-----:R-:W-:Y:S02]  /*0ba0*/  LEA.HI R2, R0, R237, RZ, 0x4 ;  /* 0x000000ed00027211 */ /* 0x001fe400078f20ff */
[----:B------:R-:W-:Y:S02]  /*0bb0*/  LOP3.LUT R4, R3, 0xffffff80, RZ, 0xc0, !PT ;  /* 0xffffff8003047812 */ /* 0x000fe400078ec0ff */
[----:B------:R-:W-:Y:S01]  /*0bc0*/  SHF.R.S32.HI R5, RZ, 0x4, R2 ;  /* 0x00000004ff057819 */ /* 0x000fe20000011402 */
[----:B------:R-:W-:Y:S01]  /*0bd0*/  ULOP3.LUT UR5, UR5, 0x1, URZ, 0xfc, !UPT ;  /* 0x0000000105057892 */ /* 0x000fe2000f8efc3f */
[----:B------:R-:W-:Y:S02]  /*0be0*/  IADD3 R225, R237, -R4, RZ ;  /* 0x80000004ede17210 */ /* 0x000fe40007ffe0ff */
[----:B------:R-:W-:-:S02]  /*0bf0*/  LOP3.LUT R4, R2, 0x3fffff0, RZ, 0xc0, !PT ;  /* 0x03fffff002047812 */ /* 0x000fc400078ec0ff */
[----:B------:R-:W-:Y:S02]  /*0c00*/  LEA.HI R2, R2, R5, RZ, 0x1 ;  /* 0x0000000502027211 */ /* 0x000fe400078f08ff */
[----:B------:R-:W-:Y:S01]  /*0c10*/  LEA.HI R197, R0, R237, RZ, 0x5 ;  /* 0x000000ed00c57211 */ /* 0x000fe200078f28ff */
[----:B------:R-:W-:Y:S01]  /*0c20*/  IMAD.IADD R4, R237, 0x1, -R4 ;  /* 0x00000001ed047824 */ /* 0x000fe200078e0a04 */
[----:B------:R-:W-:Y:S02]  /*0c30*/  LOP3.LUT R2, R2, 0x1ffffffe, RZ, 0xc0, !PT ;  /* 0x1ffffffe02027812 */ /* 0x000fe400078ec0ff */
[----:B------:R-:W-:Y:S02]  /*0c40*/  SHF.R.S32.HI R197, RZ, 0x5, R197 ;  /* 0x00000005ffc57819 */ /* 0x000fe400000114c5 */
[----:B------:R-:W-:Y:S01]  /*0c50*/  SHF.R.S32.HI R6, RZ, 0x1f, R225 ;  /* 0x0000001fff067819 */ /* 0x000fe200000114e1 */
[----:B------:R-:W-:Y:S01]  /*0c60*/  IMAD.IADD R2, R5, 0x1, -R2 ;  /* 0x0000000105027824 */ /* 0x000fe200078e0a02 */
[----:B------:R-:W-:Y:S01]  /*0c70*/  SHF.R.S32.HI R232, RZ, 0x7, R3 ;  /* 0x00000007ffe87819 */ /* 0x000fe20000011403 */
[----:B------:R-:W-:Y:S01]  /*0c80*/  IMAD R5, R197, 0x10, R4 ;  /* 0x00000010c5057824 */ /* 0x000fe200078e0204 */
[----:B------:R-:W-:-:S02]  /*0c90*/  LEA.HI R7, R6, R225, RZ, 0x2 ;  /* 0x000000e106077211 */ /* 0x000fc400078f10ff */
[----:B------:R-:W-:Y:S01]  /*0ca0*/  LEA.HI R6, R6, R225, RZ, 0x5 ;  /* 0x000000e106067211 */ /* 0x000fe200078f28ff */
[----:B------:R-:W-:Y:S01]  /*0cb0*/  IMAD R234, R5, 0x8, R2 ;  /* 0x0000000805ea7824 */ /* 0x000fe200078e0202 */
[----:B------:R-:W-:Y:S02]  /*0cc0*/  LEA.HI R2, R0, R237, RZ, 0x2 ;  /* 0x000000ed00027211 */ /* 0x000fe400078f10ff */
[--C-:B------:R-:W-:Y:S02]  /*0cd0*/  SHF.R.S32.HI R8, RZ, 0x2, R7.reuse ;  /* 0x00000002ff087819 */ /* 0x100fe40000011407 */
[----:B------:R-:W-:Y:S02]  /*0ce0*/  SHF.R.S32.HI R9, RZ, 0x1f, R7 ;  /* 0x0000001fff097819 */ /* 0x000fe40000011407 */
[----:B------:R-:W-:Y:S02]  /*0cf0*/  LOP3.LUT R214, R2, 0xfffffffc, RZ, 0xc0, !PT ;  /* 0xfffffffc02d67812 */ /* 0x000fe400078ec0ff */
[----:B------:R-:W-:-:S02]  /*0d00*/  LEA.HI R9, R9, R8, RZ, 0x3 ;  /* 0x0000000809097211 */ /* 0x000fc400078f18ff */
[----:B------:R-:W-:Y:S01]  /*0d10*/  SHF.R.S32.HI R184, RZ, 0x2, R2 ;  /* 0x00000002ffb87819 */ /* 0x000fe20000011402 */
[----:B------:R-:W-:Y:S01]  /*0d20*/  IMAD.IADD R214, R237, 0x1, -R214 ;  /* 0x00000001edd67824 */ /* 0x000fe200078e0ad6 */
[----:B------:R-:W-:Y:S02]  /*0d30*/  LOP3.LUT R9, R9, 0xfffffff8, RZ, 0xc0, !PT ;  /* 0xfffffff809097812 */ /* 0x000fe400078ec0ff */
[----:B------:R-:W-:Y:S01]  /*0d40*/  LEA.HI R3, R3, R232, RZ, 0x1 ;  /* 0x000000e803037211 */ /* 0x000fe200078f08ff */
[----:B------:R-:W-:Y:S01]  /*0d50*/  IMAD.SHL.U32 R22, R214, 0x4, RZ ;  /* 0x00000004d6167824 */ /* 0x000fe200078e00ff */
[----:B------:R-:W-:Y:S01]  /*0d60*/  SHF.R.S32.HI R5, RZ, 0x1f, R2 ;  /* 0x0000001fff057819 */ /* 0x000fe20000011402 */
[----:B------:R-:W-:Y:S01]  /*0d70*/  VIADD R213, R184, 0x40 ;  /* 0x00000040b8d57836 */ /* 0x000fe20000000000 */
[----:B------:R-:W-:Y:S01]  /*0d80*/  IADD3 R9, R8, -R9, RZ ;  /* 0x8000000908097210 */ /* 0x000fe20007ffe0ff */
[C---:B------:R-:W-:Y:S01]  /*0d90*/  VIADD R191, R22.reuse, 0x20 ;  /* 0x0000002016bf7836 */ /* 0x040fe20000000000 */
[----:B------:R-:W-:Y:S01]  /*0da0*/  SHF.R.S32.HI R6, RZ, 0x5, R6 ;  /* 0x00000005ff067819 */ /* 0x000fe20000011406 */
[----:B------:R-:W-:Y:S01]  /*0db0*/  IMAD.SHL.U32 R195, R213, 0x40, RZ ;  /* 0x00000040d5c37824 */ /* 0x000fe200078e00ff */
[----:B------:R-:W-:Y:S01]  /*0dc0*/  LOP3.LUT R3, R3, 0x3fffffe, RZ, 0xc0, !PT ;  /* 0x03fffffe03037812 */ /* 0x000fe200078ec0ff */
[----:B------:R-:W-:Y:S01]  /*0dd0*/  IMAD.IADD R186, R22, 0x1, R191 ;  /* 0x0000000116ba7824 */ /* 0x000fe200078e02bf */
[----:B------:R-:W-:Y:S01]  /*0de0*/  LEA.HI R5, R5, R184, RZ, 0x3 ;  /* 0x000000b805057211 */ /* 0x000fe200078f18ff */
[----:B------:R-:W-:Y:S01]  /*0df0*/  IMAD R6, R6, 0x10, R9 ;  /* 0x0000001006067824 */ /* 0x000fe200078e0209 */
[----:B------:R-:W-:Y:S01]  /*0e00*/  SHF.R.S32.HI R2, RZ, 0x1f, R213 ;  /* 0x0000001fff027819 */ /* 0x000fe200000114d5 */
[----:B------:R-:W-:Y:S01]  /*0e10*/  IMAD.IADD R3, R232, 0x1, -R3 ;  /* 0x00000001e8037824 */ /* 0x000fe200078e0a03 */
[----:B------:R-:W-:Y:S01]  /*0e20*/  LOP3.LUT R5, R5, 0xfffffff8, RZ, 0xc0, !PT ;  /* 0xfffffff805057812 */ /* 0x000fe200078ec0ff */
[----:B------:R-:W-:Y:S01]  /*0e30*/  IMAD.SHL.U32 R18, R214, 0x8, RZ ;  /* 0x00000008d6127824 */ /* 0x000fe200078e00ff */
[----:B------:R-:W-:Y:S01]  /*0e40*/  LEA.HI R2, R2, R213, RZ, 0x3 ;  /* 0x000000d502027211 */ /* 0x000fe200078f18ff */
[----:B------:R-:W-:Y:S01]  /*0e50*/  VIADD R193, R22, 0x10 ;  /* 0x0000001016c17836 */ /* 0x000fe20000000000 */
[----:B------:R-:W-:Y:S01]  /*0e60*/  LEA R233, R3, R6, 0x6 ;  /* 0x0000000603e97211 */ /* 0x000fe200078e30ff */
[----:B------:R-:W-:Y:S01]  /*0e70*/  IMAD.IADD R224, R184, 0x1, -R5 ;  /* 0x00000001b8e07824 */ /* 0x000fe200078e0a05 */
[----:B------:R-:W-:Y:S01]  /*0e80*/  IADD3 R190, R22, 0x40, RZ ;  /* 0x0000004016be7810 */ /* 0x000fe20007ffe0ff */
[----:B------:R-:W-:Y:S01]  /*0e90*/  IMAD.SHL.U32 R2, R2, 0x40, RZ ;  /* 0x0000004002027824 */ /* 0x000fe200078e00ff */
[----:B------:R-:W-:Y:S01]  /*0ea0*/  SHF.R.S32.HI R3, RZ, 0x1f, R186 ;  /* 0x0000001fff037819 */ /* 0x000fe200000114ba */
[----:B------:R-:W-:Y:S01]  /*0eb0*/  IMAD.SHL.U32 R196, R224, 0x40, RZ ;  /* 0x00000040e0c47824 */ /* 0x000fe200078e00ff */
[----:B------:R-:W-:Y:S01]  /*0ec0*/  LOP3.LUT R195, R195, 0x1c0, RZ, 0xc0, !PT ;  /* 0x000001c0c3c37812 */ /* 0x000fe200078ec0ff */
[C---:B------:R-:W-:Y:S01]  /*0ed0*/  IMAD.IADD R187, R22.reuse, 0x1, R190 ;  /* 0x0000000116bb7824 */ /* 0x040fe200078e02be */
[CC--:B------:R-:W-:Y:S01]  /*0ee0*/  LEA.HI R217, R3.reuse, R186.reuse, RZ, 0x3 ;  /* 0x000000ba03d97211 */ /* 0x0c0fe200078f18ff */
[C---:B------:R-:W-:Y:S01]  /*0ef0*/  VIADD R192, R22.reuse, 0x30 ;  /* 0x0000003016c07836 */ /* 0x040fe20000000000 */
[----:B------:R-:W-:Y:S01]  /*0f00*/  LEA.HI R3, R3, R186, RZ, 0x6 ;  /* 0x000000ba03037211 */ /* 0x000fe200078f30ff */
[----:B------:R-:W-:Y:S01]  /*0f10*/  VIADD R194, R22, 0x50 ;  /* 0x0000005016c27836 */ /* 0x000fe20000000000 */
[----:B------:R-:W-:-:S02]  /*0f20*/  LOP3.LUT R199, R2, 0xfffffe00, RZ, 0xc0, !PT ;  /* 0xfffffe0002c77812 */ /* 0x000fc400078ec0ff */
[----:B------:R-:W-:Y:S02]  /*0f30*/  LOP3.LUT R196, R196, 0x1c0, RZ, 0xc0, !PT ;  /* 0x000001c0c4c47812 */ /* 0x000fe400078ec0ff */
[----:B------:R-:W-:Y:S02]  /*0f40*/  SHF.L.U32 R2, R3, 0x7, RZ ;  /* 0x0000000703027819 */ /* 0x000fe400000006ff */
[----:B------:R-:W-:Y:S02]  /*0f50*/  SHF.R.U32.HI R231, RZ, 0x3, R195 ;  /* 0x00000003ffe77819 */ /* 0x000fe400000116c3 */
[----:B------:R-:W-:Y:S02]  /*0f60*/  SHF.R.S32.HI R4, RZ, 0x1f, R187 ;  /* 0x0000001fff047819 */ /* 0x000fe400000114bb */
[----:B------:R-:W-:Y:S02]  /*0f70*/  LOP3.LUT R10, R195, 0x38, R217, 0xf8, !PT ;  /* 0x00000038c30a7812 */ /* 0x000fe400078ef8d9 */
[----:B------:R-:W-:-:S02]  /*0f80*/  SHF.R.U32.HI R198, RZ, 0x3, R196 ;  /* 0x00000003ffc67819 */ /* 0x000fc400000116c4 */
[----:B------:R-:W-:Y:S02]  /*0f90*/  LOP3.LUT R3, R196, 0x38, R217, 0xf8, !PT ;  /* 0x00000038c4037812 */ /* 0x000fe400078ef8d9 */
[----:B------:R-:W-:Y:S02]  /*0fa0*/  LOP3.LUT R2, R2, 0xffffe000, RZ, 0xc0, !PT ;  /* 0xffffe00002027812 */ /* 0x000fe400078ec0ff */
[----:B------:R-:W-:Y:S02]  /*0fb0*/  LEA.HI R5, R4, R187, RZ, 0x6 ;  /* 0x000000bb04057211 */ /* 0x000fe400078f30ff */
[----:B------:R-:W-:Y:S02]  /*0fc0*/  LOP3.LUT R9, R10, R231, RZ, 0x3c, !PT ;  /* 0x000000e70a097212 */ /* 0x000fe400078e3cff */
[----:B------:R-:W-:Y:S01]  /*0fd0*/  LEA.HI R0, R0, R237, RZ, 0x3 ;  /* 0x000000ed00007211 */ /* 0x000fe200078f18ff */
[----:B------:R-:W-:Y:S01]  /*0fe0*/  IMAD.SHL.U32 R8, R5, 0x80, RZ ;  /* 0x0000008005087824 */ /* 0x000fe200078e00ff */
[----:B------:R-:W-:Y:S01]  /*0ff0*/  LOP3.LUT R6, R3, R198, RZ, 0x3c, !PT ;  /* 0x000000c603067212 */ /* 0x000fe200078e3cff */
[----:B------:R-:W-:Y:S01]  /*1000*/  IMAD R3, R197, 0x200, R2 ;  /* 0x00000200c5037824 */ /* 0x000fe200078e0202 */
[----:B------:R-:W-:-:S02]  /*1010*/  IADD3 R9, R9, R2, R199 ;  /* 0x0000000209097210 */ /* 0x000fc40007ffe0c7 */
[----:B------:R-:W-:Y:S01]  /*1020*/  LOP3.LUT R2, R0, 0xfffffff8, RZ, 0xc0, !PT ;  /* 0xfffffff800027812 */ /* 0x000fe200078ec0ff */
[----:B------:R-:W-:Y:S01]  /*1030*/  IMAD.IADD R6, R3, 0x1, R6 ;  /* 0x0000000103067824 */ /* 0x000fe200078e0206 */
[----:B------:R-:W-:Y:S01]  /*1040*/  LEA.HI R4, R4, R187, RZ, 0x3 ;  /* 0x000000bb04047211 */ /* 0x000fe200078f18ff */
[----:B------:R-:W-:Y:S01]  /*1050*/  IMAD.U32 R3, RZ, RZ, UR5 ;  /* 0x00000005ff037e24 */ /* 0x000fe2000f8e00ff */
[----:B------:R-:W-:Y:S01]  /*1060*/  LOP3.LUT R8, R8, 0xffffe000, RZ, 0xc0, !PT ;  /* 0xffffe00008087812 */ /* 0x000fe200078ec0ff */
[----:B------:R-:W-:Y:S01]  /*1070*/  IMAD.IADD R207, R237, 0x1, -R2 ;  /* 0x00000001edcf7824 */ /* 0x000fe200078e0a02 */
[--C-:B------:R-:W-:Y:S02]  /*1080*/  LOP3.LUT R5, R196, 0x38, R4.reuse, 0xf8, !PT ;  /* 0x00000038c4057812 */ /* 0x100fe400078ef804 */
[----:B------:R-:W-:Y:S01]  /*1090*/  LEA.HI R2, R214, R214, RZ, 0x1 ;  /* 0x000000d6d6027211 */ /* 0x000fe200078f08ff */
[----:B------:R0:W-:Y:S01]  /*10a0*/  STL [R1+0xc], R3 ;  /* 0x00000c0301007387 */ /* 0x0001e20000100800 */
[----:B------:R-:W-:Y:S01]  /*10b0*/  LOP3.LUT R12, R195, 0x38, R4, 0xf8, !PT ;  /* 0x00000038c30c7812 */ /* 0x000fe200078ef804 */
[----:B------:R-:W-:Y:S01]  /*10c0*/  IMAD.SHL.U32 R203, R207, 0x8, RZ ;  /* 0x00000008cfcb7824 */ /* 0x000fe200078e00ff */
[----:B------:R-:W-:Y:S01]  /*10d0*/  SHF.R.S32.HI R215, RZ, 0x3, R0 ;  /* 0x00000003ffd77819 */ /* 0x000fe20000011400 */
[----:B------:R-:W-:Y:S01]  /*10e0*/  IMAD.U32 R0, RZ, RZ, UR4 ;  /* 0x00000004ff007e24 */ /* 0x000fe2000f8e00ff */
[----:B------:R-:W-:Y:S01]  /*10f0*/  LOP3.LUT R10, R5, R198, RZ, 0x3c, !PT ;  /* 0x000000c6050a7212 */ /* 0x000fe200078e3cff */
[----:B------:R-:W-:Y:S01]  /*1100*/  IMAD R5, R197, 0x200, R8 ;  /* 0x00000200c5057824 */ /* 0x000fe200078e0208 */
[----:B------:R-:W-:-:S02]  /*1110*/  LOP3.LUT R12, R12, R231, RZ, 0x3c, !PT ;  /* 0x000000e70c0c7212 */ /* 0x000fc400078e3cff */
[----:B------:R1:W-:Y:S01]  /*1120*/  STL [R1+0x40], R0 ;  /* 0x0000400001007387 */ /* 0x0003e20000100800 */
[----:B0-----:R-:W-:Y:S02]  /*1130*/  LOP3.LUT R3, R2, 0x1ffffffe, RZ, 0xc0, !PT ;  /* 0x1ffffffe02037812 */ /* 0x001fe400078ec0ff */
[----:B------:R-:W-:Y:S02]  /*1140*/  LOP3.LUT R2, R195, 0x38, R18, 0xf8, !PT ;  /* 0x00000038c3027812 */ /* 0x000fe400078ef812 */
[----:B------:R-:W-:Y:S02]  /*1150*/  LOP3.LUT R204, R7, 0x7ffffffc, RZ, 0xc0, !PT ;  /* 0x7ffffffc07cc7812 */ /* 0x000fe400078ec0ff */
[----:B------:R-:W-:Y:S02]  /*1160*/  IADD3 R12, R12, R8, R199 ;  /* 0x000000080c0c7210 */ /* 0x000fe40007ffe0c7 */
[----:B------:R-:W-:Y:S01]  /*1170*/  IADD3 R5, R5, R10, RZ ;  /* 0x0000000a05057210 */ /* 0x000fe20007ffe0ff */
[----:B-1----:R-:W-:Y:S01]  /*1180*/  IMAD.IADD R0, R214, 0x1, -R3 ;  /* 0x00000001d6007824 */ /* 0x002fe200078e0a03 */
[----:B------:R-:W-:Y:S01]  /*1190*/  IADD3 R206, R203, 0x40, RZ ;  /* 0x00000040cbce7810 */ /* 0x000fe20007ffe0ff */
[----:B------:R-:W-:Y:S01]  /*11a0*/  IMAD.IADD R204, R225, 0x1, -R204 ;  /* 0x00000001e1cc7824 */ /* 0x000fe200078e0acc */
[----:B------:R-:W-:Y:S01]  /*11b0*/  LOP3.LUT R2, R199, R2, R231, 0xf6, !PT ;  /* 0x00000002c7027212 */ /* 0x000fe200078ef6e7 */
[----:B------:R-:W-:Y:S01]  /*11c0*/  IMAD R205, R0, 0x8, R233 ;  /* 0x0000000800cd7824 */ /* 0x000fe200078e02e9 */
[----:B------:R-:W-:-:S02]  /*11d0*/  SHF.R.S32.HI R236, RZ, 0x1f, R203 ;  /* 0x0000001fffec7819 */ /* 0x000fc400000114cb */
[----:B------:R-:W-:Y:S02]  /*11e0*/  SHF.R.S32.HI R223, RZ, 0x1f, R193 ;  /* 0x0000001fffdf7819 */ /* 0x000fe400000114c1 */
[----:B------:R-:W-:Y:S02]  /*11f0*/  SHF.R.S32.HI R235, RZ, 0x1f, R206 ;  /* 0x0000001fffeb7819 */ /* 0x000fe400000114ce */
[----:B------:R-:W-:Y:S02]  /*1200*/  SHF.R.S32.HI R222, RZ, 0x1f, R191 ;  /* 0x0000001fffde7819 */ /* 0x000fe400000114bf */
[----:B------:R-:W-:Y:S02]  /*1210*/  SHF.R.S32.HI R221, RZ, 0x1f, R192 ;  /* 0x0000001fffdd7819 */ /* 0x000fe400000114c0 */
[----:B------:R-:W-:Y:S02]  /*1220*/  SHF.R.S32.HI R220, RZ, 0x1f, R190 ;  /* 0x0000001fffdc7819 */ /* 0x000fe400000114be */
[----:B------:R-:W-:-:S02]  /*1230*/  SHF.R.S32.HI R219, RZ, 0x1f, R194 ;  /* 0x0000001fffdb7819 */ /* 0x000fc400000114c2 */
[----:B------:R-:W-:Y:S02]  /*1240*/  SHF.L.U32 R234, R234, 0x3, RZ ;  /* 0x00000003eaea7819 */ /* 0x000fe400000006ff */
[----:B------:R-:W-:Y:S02]  /*1250*/  SHF.R.S32.HI R217, RZ, 0x3, R217 ;  /* 0x00000003ffd97819 */ /* 0x000fe400000114d9 */
[----:B------:R-:W-:Y:S02]  /*1260*/  SHF.R.S32.HI R218, RZ, 0x3, R4 ;  /* 0x00000003ffda7819 */ /* 0x000fe40000011404 */
[----:B------:R-:W-:Y:S02]  /*1270*/  LEA R229, R2, UR4, 0x1 ;  /* 0x0000000402e57c11 */ /* 0x000fe4000f8e08ff */
[----:B------:R-:W-:Y:S02]  /*1280*/  LEA R227, R9, UR4, 0x1 ;  /* 0x0000000409e37c11 */ /* 0x000fe4000f8e08ff */
[----:B------:R-:W-:-:S02]  /*1290*/  LEA R226, R12, UR4, 0x1 ;  /* 0x000000040ce27c11 */ /* 0x000fc4000f8e08ff */
[----:B------:R-:W-:Y:S02]  /*12a0*/  LEA R230, R6, UR4, 0x1 ;  /* 0x0000000406e67c11 */ /* 0x000fe4000f8e08ff */
[----:B------:R-:W-:-:S07]  /*12b0*/  LEA R228, R5, UR4, 0x1 ;  /* 0x0000000405e47c11 */ /* 0x000fce000f8e08ff */
.L_x_2932:
[----:B0-2-4-:R-:W0:Y:S01]  /*12c0*/  LDC.64 R2, c[0x0][0xc88] ;  /* 0x00032200ff027b82 */ /* 0x015e220000000a00 */
[----:B------:R-:W-:Y:S01]  /*12d0*/  ULDC.64 UR4, c[0x0][0xa28] ;  /* 0x00028a0000047ab9 */ /* 0x000fe20000000a00 */
[----:B------:R-:W-:Y:S01]  /*12e0*/  ULDC.64 UR8, c[0x0][0xa18] ;  /* 0x0002860000087ab9 */ /* 0x000fe20000000a00 */
[----:B------:R-:W-:Y:S01]  /*12f0*/  ULDC.64 UR6, c[0x0][0xa08] ;  /* 0x0002820000067ab9 */ /* 0x000fe20000000a00 */
[----:B0-----:R-:W-:-:S05]  /*1300*/  IMAD.WIDE R2, R27, 0x4, R2 ;  /* 0x000000041b027825 */ /* 0x001fca00078e0202 */
[----:B------:R-:W2:Y:S01]  /*1310*/  LDG.E R211, desc[UR60][R2.64] ;  /* 0x0000003c02d37981 */ /* 0x000ea2000c1e1900 */
[----:B------:R-:W-:Y:S01]  /*1320*/  ISETP.NE.U32.AND P2, PT, RZ, UR4, PT ;  /* 0x00000004ff007c0c */ /* 0x000fe2000bf45070 */
[----:B------:R-:W-:Y:S01]  /*1330*/  IMAD.MOV.U32 R9, RZ, RZ, RZ ;  /* 0x000000ffff097224 */ /* 0x000fe200078e00ff */
[----:B------:R-:W-:Y:S01]  /*1340*/  ISETP.NE.U32.AND P1, PT, RZ, UR8, PT ;  /* 0x00000008ff007c0c */ /* 0x000fe2000bf25070 */
[----:B------:R-:W-:Y:S01]  /*1350*/  IMAD.MOV.U32 R117, RZ, RZ, RZ ;  /* 0x000000ffff757224 */ /* 0x000fe200078e00ff */
[----:B------:R-:W-:Y:S02]  /*1360*/  ISETP.NE.AND.EX P2, PT, RZ, UR5, PT, P2 ;  /* 0x00000005ff007c0c */ /* 0x000fe4000bf45320 */
[----:B------:R-:W-:Y:S02]  /*1370*/  ISETP.NE.AND.EX P1, PT, RZ, UR9, PT, P1 ;  /* 0x00000009ff007c0c */ /* 0x000fe4000bf25310 */
[----:B------:R-:W-:-:S04]  /*1380*/  ISETP.NE.U32.AND P0, PT, RZ, UR6, PT ;  /* 0x00000006ff007c0c */ /* 0x000fc8000bf05070 */
        /* <DEDUP_REMOVED lines=9> */
[----:B---3--:R-:W-:Y:S02]  /*1420*/  @P1 IADD3 R4, P2, R209, UR8, RZ ;  /* 0x00000008d1041c10 */ /* 0x008fe4000ff5e0ff */
[----:B------:R-:W-:Y:S01]  /*1430*/  MOV R201, UR4 ;  /* 0x0000000400c97c02 */ /* 0x000fe20008000f00 */
[----:B------:R-:W-:Y:S01]  /*1440*/  ULDC.64 UR4, c[0x0][0x418] ;  /* 0x0001060000047ab9 */ /* 0x000fe20000000a00 */
[C---:B------:R-:W-:Y:S02]  /*1450*/  IADD3.X R7, R210.reuse, UR7, RZ, P4, !PT ;  /* 0x00000007d2077c10 */ /* 0x040fe4000a7fe4ff */
[----:B------:R-:W-:Y:S01]  /*1460*/  @P1 IADD3.X R5, R210, UR9, RZ, P2, !PT ;  /* 0x00000009d2051c10 */ /* 0x000fe200097fe4ff */
[----:B------:R-:W-:Y:S02]  /*1470*/  UISETP.NE.U32.AND UP0, UPT, UR4, URZ, UPT ;  /* 0x0000003f0400728c */ /* 0x000fe4000bf05070 */
[----:B------:R0:W5:Y:S01]  /*1480*/  @P0 LDG.E R117, desc[UR60][R6.64] ;  /* 0x0000003c06750981 */ /* 0x000162000c1e1900 */
[----:B------:R-:W-:Y:S01]  /*1490*/  ULDC UR4, c[0x0][0x424] ;  /* 0x0001090000047ab9 */ /* 0x000fe20000000800 */
[----:B------:R-:W-:-:S02]  /*14a0*/  ULDC.64 UR8, c[0x0][0xa20] ;  /* 0x0002880000087ab9 */ /* 0x000fc40000000a00 */
[----:B------:R0:W5:Y:S01]  /*14b0*/  @P1 LDG.E R201, desc[UR60][R4.64] ;  /* 0x0000003c04c91981 */ /* 0x000162000c1e1900 */
[----:B------:R-:W-:Y:S01]  /*14c0*/  UISETP.NE.AND.EX UP0, UPT, UR5, URZ, UPT, UP0 ;  /* 0x0000003f0500728c */ /* 0x000fe2000bf05300 */
[----:B------:R-:W-:Y:S02]  /*14d0*/  ISETP.NE.U32.AND P2, PT, RZ, UR8, PT ;  /* 0x00000008ff007c0c */ /* 0x000fe4000bf45070 */
[----:B------:R-:W-:Y:S01]  /*14e0*/  ULDC UR5, c[0x0][0x2f0] ;  /* 0x0000bc0000057ab9 */ /* 0x000fe20000000800 */
[----:B------:R-:W-:Y:S01]  /*14f0*/  USEL UR4, UR4, 0x1, UP0 ;  /* 0x0000000104047887 */ /* 0x000fe20008000000 */
[----:B------:R-:W-:-:S03]  /*1500*/  ISETP.NE.AND.EX P2, PT, RZ, UR9, PT, P2 ;  /* 0x00000009ff007c0c */ /* 0x000fc6000bf45320 */
[----:B------:R-:W-:-:S03]  /*1510*/  UIMAD UR4, UR4, UR5, URZ ;  /* 0x00000005040472a4 */ /* 0x000fc6000f8e023f */
[----:B------:R-:W-:Y:S01]  /*1520*/  ULDC UR5, c[0x0][0x348] ;  /* 0x0000d20000057ab9 */ /* 0x000fe20000000800 */
[----:B------:R-:W-:Y:S02]  /*1530*/  IMAD.MOV.U32 R208, RZ, RZ, R26 ;  /* 0x000000ffffd07224 */ /* 0x000fe400078e001a */
        /* <DEDUP_REMOVED lines=11> */
.L_x_2709:
[----:B------:R-:W-:Y:S01]  /*15f0*/  IMAD.U32 R24, RZ, RZ, UR5 ;  /* 0x00000005ff187e24 */ /* 0x000fe2000f8e00ff */
[----:B------:R-:W-:Y:S01]  /*1600*/  MOV R28, UR4 ;  /* 0x00000004001c7c02 */ /* 0x000fe20008000f00 */
[----:B------:R-:W-:Y:S06]  /*1610*/  @!P2 BRA `(.L_x_2710) ;  /* 0x000000000010a947 */ /* 0x000fec0003800000 */
[----:B------:R-:W-:-:S04]  /*1620*/  IADD3 R2, P0, R209, UR8, RZ ;  /* 0x00000008d1027c10 */ /* 0x000fc8000ff1e0ff */
[----:B------:R-:W-:-:S05]  /*1630*/  IADD3.X R3, R210, UR9, RZ, P0, !PT ;  /* 0x00000009d2037c10 */ /* 0x000fca00087fe4ff */
[----:B------:R0:W5:Y:S01]  /*1640*/  LDG.E R28, desc[UR60][R2.64] ;  /* 0x0000003c021c7981 */ /* 0x000162000c1e1900 */
[----:B------:R-:W-:Y:S05]  /*1650*/  BRA `(.L_x_2711) ;  /* 0x0000000000107947 */ /* 0x000fea0003800000 */
.L_x_2710:
[----:B------:R-:W-:Y:S05]  /*1660*/  @!P0 BRA `(.L_x_2711) ;  /* 0x00000000000c8947 */ /* 0x000fea0003800000 */
[----:B------:R-:W2:Y:S04]  /*1670*/  LDG.E R3, desc[UR60][R6.64] ;  /* 0x0000003c06037981 */ /* 0x000ea8000c1e1900 */
[----:B------:R-:W2:Y:S02]  /*1680*/  LDG.E R28, desc[UR60][R6.64+0x4] ;  /* 0x0000043c061c7981 */ /* 0x000ea4000c1e1900 */
[----:B--2---:R-:W-:-:S07]  /*1690*/  IMAD.IADD R28, R28, 0x1, -R3 ;  /* 0x000000011c1c7824 */ /* 0x004fce00078e0a03 */
.L_x_2711:
[----:B------:R-:W-:Y:S01]  /*16a0*/  ULDC.64 UR4, c[0x0][0xa10] ;  /* 0x0002840000047ab9 */ /* 0x000fe20000000a00 */
[----:B------:R-:W1:Y:S01]  /*16b0*/  LDC R6, c[0x0][0x448] ;  /* 0x00011200ff067b82 */ /* 0x000e620000000800 */
[----:B------:R-:W-:-:S04]  /*16c0*/  ISETP.NE.U32.AND P0, PT, RZ, UR4, PT ;  /* 0x00000004ff007c0c */ /* 0x000fc8000bf05070 */
[----:B------:R-:W-:Y:S01]  /*16d0*/  ISETP.NE.AND.EX P0, PT, RZ, UR5, PT, P0 ;  /* 0x00000005ff007c0c */ /* 0x000fe2000bf05300 */
[----:B------:R-:W-:-:S12]  /*16e0*/  ULDC.64 UR4, c[0x0][0xa30] ;  /* 0x00028c0000047ab9 */ /* 0x000fd80000000a00 */
[----:B0-----:R-:W0:Y:S02]  /*16f0*/  @P0 LDC.64 R2, c[0x0][0xa10] ;  /* 0x00028400ff020b82 */ /* 0x001e240000000a00 */
[----:B0-----:R-:W-:-:S05]  /*1700*/  @P0 IMAD.WIDE R2, R27, 0x4, R2 ;  /* 0x000000041b020825 */ /* 0x001fca00078e0202 */
[----:B------:R-:W2:Y:S04]  /*1710*/  @P0 LDG.E R0, desc[UR60][R2.64] ;  /* 0x0000003c02000981 */ /* 0x000ea8000c1e1900 */
[----:B------:R0:W2:Y:S01]  /*1720*/  @P0 LDG.E R7, desc[UR60][R2.64+0x4] ;  /* 0x0000043c02070981 */ /* 0x0000a2000c1e1900 */
[----:B------:R-:W-:Y:S01]  /*1730*/  ISETP.NE.U32.AND P1, PT, RZ, UR4, PT ;  /* 0x00000004ff007c0c */ /* 0x000fe2000bf25070 */
[----:B-----5:R-:W-:-:S03]  /*1740*/  IMAD.MOV.U32 R140, RZ, RZ, R28 ;  /* 0x000000ffff8c7224 */ /* 0x020fc600078e001c */
[----:B------:R-:W-:-:S13]  /*1750*/  ISETP.NE.AND.EX P1, PT, RZ, UR5, PT, P1 ;  /* 0x00000005ff007c0c */ /* 0x000fda000bf25310 */
[----:B------:R-:W-:-:S04]  /*1760*/  @P1 IADD3 R4, P2, R209, UR4, RZ ;  /* 0x00000004d1041c10 */ /* 0x000fc8000ff5e0ff */
[----:B------:R-:W-:-:S05]  /*1770*/  @P1 IADD3.X R5, R210, UR5, RZ, P2, !PT ;  /* 0x00000005d2051c10 */ /* 0x000fca00097fe4ff */
[----:B------:R3:W5:Y:S01]  /*1780*/  @P1 LDG.E R140, desc[UR60][R4.64] ;  /* 0x0000003c048c1981 */ /* 0x000762000c1e1900 */
[----:B-1----:R-:W-:Y:S01]  /*1790*/  ISETP.NE.AND P1, PT, R6, 0x1, PT ;  /* 0x000000010600780c */ /* 0x002fe20003f25270 */
[----:B------:R-:W-:Y:S02]  /*17a0*/  IMAD.SHL.U32 R200, R25, 0x80, RZ ;  /* 0x0000008019c87824 */ /* 0x000fe400078e00ff */
[----:B------:R-:W-:Y:S02]  /*17b0*/  IMAD.IADD R9, R28, 0x1, -R9 ;  /* 0x000000011c097824 */ /* 0x000fe400078e0a09 */
[----:B0-----:R-:W-:-:S03]  /*17c0*/  VIADD R2, R200, 0x7f ;  /* 0x0000007fc8027836 */ /* 0x001fc60000000000 */
[----:B------:R-:W-:-:S04]  /*17d0*/  IADD3 R120, -R9, RZ, RZ ;  /* 0x000000ff09787210 */ /* 0x000fc80007ffe1ff */
[----:B------:R-:W-:Y:S01]  /*17e0*/  VIMNMX R120, RZ, R120, !PT ;  /* 0x00000078ff787248 */ /* 0x000fe20007fe0100 */
[----:B------:R-:W0:Y:S08]  /*17f0*/  @P1 LDC R11, c[0x0][0x44c] ;  /* 0x00011300ff0b1b82 */ /* 0x000e300000000800 */
[----:B------:R-:W1:Y:S01]  /*1800*/  @P1 LDC R3, c[0x0][0x450] ;  /* 0x00011400ff031b82 */ /* 0x000e620000000800 */
[----:B--2---:R-:W-:Y:S01]  /*1810*/  @P0 IADD3 R24, -R0, R7, RZ ;  /* 0x0000000700180210 */ /* 0x004fe20007ffe1ff */
[----:B0-----:R-:W-:-:S04]  /*1820*/  @P1 IMAD.HI.U32 R0, R2, R11, RZ ;  /* 0x0000000b02001227 */ /* 0x001fc800078e00ff */
[----:B------:R-:W-:Y:S01]  /*1830*/  IMAD.IADD R202, R9, 0x1, R24 ;  /* 0x0000000109ca7824 */ /* 0x000fe200078e0218 */
[----:B-1----:R-:W-:-:S03]  /*1840*/  @P1 SHF.R.U32.HI R2, RZ, R3, R0 ;  /* 0x00000003ff021219 */ /* 0x002fc60000011600 */
[C---:B------:R-:W-:Y:S01]  /*1850*/  VIADD R0, R202.reuse, 0x7f ;  /* 0x0000007fca007836 */ /* 0x040fe20000000000 */
[----:B------:R-:W-:-:S04]  /*1860*/  IADD3 R145, R202, 0x80, -R201 ;  /* 0x00000080ca917810 */ /* 0x000fc80007ffe8c9 */
[----:B------:R-:W-:Y:S01]  /*1870*/  SHF.R.S32.HI R3, RZ, 0x1f, R0 ;  /* 0x0000001fff037819 */ /* 0x000fe20000011400 */
[----:B------:R-:W-:-:S03]  /*1880*/  IMAD.IADD R2, R145, 0x1, R2 ;  /* 0x0000000191027824 */ /* 0x000fc600078e0202 */
[----:B------:R-:W-:Y:S02]  /*1890*/  LEA.HI R3, R3, R0, RZ, 0x7 ;  /* 0x0000000003037211 */ /* 0x000fe400078f38ff */
[----:B---3--:R-:W-:Y:S02]  /*18a0*/  SHF.R.S32.HI R5, RZ, 0x1f, R2 ;  /* 0x0000001fff057819 */ /* 0x008fe40000011402 */
[----:B------:R-:W-:Y:S02]  /*18b0*/  SHF.R.S32.HI R146, RZ, 0x7, R3 ;  /* 0x00000007ff927819 */ /* 0x000fe40000011403 */
[----:B------:R-:W-:-:S04]  /*18c0*/  LEA.HI R5, R5, R2, RZ, 0x7 ;  /* 0x0000000205057211 */ /* 0x000fc800078f38ff */
[----:B------:R-:W-:-:S04]  /*18d0*/  SHF.R.S32.HI R5, RZ, 0x7, R5 ;  /* 0x00000007ff057819 */ /* 0x000fc80000011405 */
[----:B------:R-:W-:-:S05]  /*18e0*/  VIMNMX R5, R146, R5, PT ;  /* 0x0000000592057248 */ /* 0x000fca0003fe0100 */
[----:B------:R-:W-:-:S05]  /*18f0*/  IMAD R5, R5, 0x80, -R9 ;  /* 0x0000008005057824 */ /* 0x000fca00078e0a09 */
[----:B------:R-:W-:-:S04]  /*1900*/  VIMNMX R5, R5, R24, PT ;  /* 0x0000001805057248 */ /* 0x000fc80003fe0100 */
[----:B------:R-:W-:Y:S02]  /*1910*/  ISETP.GT.AND P0, PT, R5, R120, PT ;  /* 0x000000780500720c */ /* 0x000fe40003f04270 */
[----:B------:R-:W-:-:S05]  /*1920*/  SHF.R.U32.HI R120, RZ, 0x7, R120 ;  /* 0x00000007ff787819 */ /* 0x000fca0000011678 */
[----:B------:R-:W-:-:S06]  /*1930*/  IMAD.MOV.U32 R2, RZ, RZ, R120 ;  /* 0x000000ffff027224 */ /* 0x000fcc00078e0078 */
[----:B------:R-:W-:-:S05]  /*1940*/  @P0 VIADD R0, R5, 0x7f ;  /* 0x0000007f05000836 */ /* 0x000fca0000000000 */
[----:B------:R-:W-:-:S04]  /*1950*/  @P0 SHF.R.S32.HI R3, RZ, 0x1f, R0 ;  /* 0x0000001fff030819 */ /* 0x000fc80000011400 */
[----:B------:R-:W-:-:S04]  /*1960*/  @P0 LEA.HI R3, R3, R0, RZ, 0x7 ;  /* 0x0000000003030211 */ /* 0x000fc800078f38ff */
[----:B------:R-:W-:Y:S02]  /*1970*/  @P0 SHF.R.S32.HI R2, RZ, 0x7, R3 ;  /* 0x00000007ff020819 */ /* 0x000fe40000011403 */
        /* <DEDUP_REMOVED lines=23> */
.L_x_2714:
[----:B------:R-:W-:Y:S05]  /*1af0*/  BSYNC B6 ;  /* 0x0000000000067941 */ /* 0x000fea0003800000 */
.L_x_2713:
        /* <DEDUP_REMOVED lines=20> */
.L_x_2716:
[----:B------:R-:W-:Y:S05]  /*1c40*/  BSYNC B6 ;  /* 0x0000000000067941 */ /* 0x000fea0003800000 */
.L_x_2715:
[----:B------:R-:W-:Y:S01]  /*1c50*/  ULDC.64 UR4, c[0x0][0x9f8] ;  /* 0x00027e0000047ab9 */ /* 0x000fe20000000a00 */
[----:B------:R-:W2:Y:S01]  /*1c60*/  LDL.LU R20, [R1+0x8] ;  /* 0x0000080001147983 */ /* 0x000ea20000300800 */
[----:B------:R-:W-:Y:S01]  /*1c70*/  ISETP.NE.U32.AND P0, PT, RZ, UR4, PT ;  /* 0x00000004ff007c0c */ /* 0x000fe2000bf05070 */
[----:B------:R-:W0:Y:S01]  /*1c80*/  LDC.64 R128, c[0x0][0x300] ;  /* 0x0000c000ff807b82 */ /* 0x000e220000000a00 */
[----:B------:R-:W-:Y:S01]  /*1c90*/  IMAD.IADD R117, R117, 0x1, R28 ;  /* 0x0000000175757824 */ /* 0x000fe200078e021c */
[----:B------:R-:W-:Y:S01]  /*1ca0*/  SHF.R.S32.HI R8, RZ, 0x1f, R26 ;  /* 0x0000001fff087819 */ /* 0x000fe2000001141a */
[----:B------:R-:W-:Y:S01]  /*1cb0*/  ULDC.64 UR6, c[0x0][0x330] ;  /* 0x0000cc0000067ab9 */ /* 0x000fe20000000a00 */
[----:B------:R-:W-:Y:S01]  /*1cc0*/  ISETP.NE.AND.EX P0, PT, RZ, UR5, PT, P0 ;  /* 0x00000005ff007c0c */ /* 0x000fe2000bf05300 */
[C---:B------:R-:W-:Y:S01]  /*1cd0*/  VIADD R3, R18.reuse, 0xa0 ;  /* 0x000000a012037836 */ /* 0x040fe20000000000 */
[----:B------:R-:W-:Y:S01]  /*1ce0*/  SHF.R.S32.HI R19, RZ, 0x1f, R18 ;  /* 0x0000001fff137819 */ /* 0x000fe20000011412 */
[C---:B------:R-:W-:Y:S01]  /*1cf0*/  VIADD R91, R18.reuse, 0x60 ;  /* 0x00000060125b7836 */ /* 0x040fe20000000000 */
[----:B------:R-:W-:Y:S01]  /*1d00*/  IADD3 R0, R18, 0x80, RZ ;  /* 0x0000008012007810 */ /* 0x000fe20007ffe0ff */
[----:B------:R-:W1:Y:S08]  /*1d10*/  LDC.64 R28, c[0x0][0x408] ;  /* 0x00010200ff1c7b82 */ /* 0x000e700000000a00 */
[----:B------:R-:W-:Y:S01]  /*1d20*/  @P0 IADD3 R4, P1, R209, UR4, RZ ;  /* 0x00000004d1040c10 */ /* 0x000fe2000ff3e0ff */
[----:B------:R-:W-:Y:S01]  /*1d30*/  ULDC UR4, c[0x0][0x2f4] ;  /* 0x0000bd0000047ab9 */ /* 0x000fe20000000800 */
[----:B------:R-:W3:Y:S02]  /*1d40*/  LDC R119, c[0x0][0x3f4] ;  /* 0x0000fd00ff777b82 */ /* 0x000ee40000000800 */
[----:B------:R-:W-:-:S05]  /*1d50*/  @P0 IADD3.X R5, R210, UR5, RZ, P1, !PT ;  /* 0x00000005d2050c10 */ /* 0x000fca0008ffe4ff */
[----:B------:R4:W2:Y:S01]  /*1d60*/  @P0 LDG.E R27, desc[UR60][R4.64] ;  /* 0x0000003c041b0981 */ /* 0x0008a2000c1e1900 */
[----:B------:R-:W-:Y:S01]  /*1d70*/  ISETP.GE.AND P2, PT, R186, UR4, PT ;  /* 0x00000004ba007c0c */ /* 0x000fe2000bf46270 */
[----:B------:R-:W-:Y:S01]  /*1d80*/  IMAD R7, R8, UR6, RZ ;  /* 0x0000000608077c24 */ /* 0x000fe2000f8e02ff */
[----:B------:R-:W-:Y:S01]  /*1d90*/  ISETP.GE.AND P1, PT, R3, UR4, PT ;  /* 0x0000000403007c0c */ /* 0x000fe2000bf26270 */
[----:B------:R-:W-:Y:S01]  /*1da0*/  IMAD.WIDE.U32 R94, R26, UR6, R18 ;  /* 0x000000061a5e7c25 */ /* 0x000fe2000f8e0012 */
[----:B------:R-:W-:Y:S01]  /*1db0*/  ISETP.GE.AND P0, PT, R18, UR4, PT ;  /* 0x0000000412007c0c */ /* 0x000fe2000bf06270 */
[----:B------:R-:W3:Y:S01]  /*1dc0*/  S2R R147, SR_TID.X ;  /* 0x0000000000937919 */ /* 0x000ee20000002100 */
[----:B------:R-:W-:Y:S01]  /*1dd0*/  SHF.R.S32.HI R3, RZ, 0x1f, R117 ;  /* 0x0000001fff037819 */ /* 0x000fe20000011475 */
[----:B------:R-:W-:Y:S01]  /*1de0*/  IMAD R7, R26, UR7, R7 ;  /* 0x000000071a077c24 */ /* 0x000fe2000f8e0207 */
[----:B------:R-:W-:Y:S01]  /*1df0*/  ISETP.GE.AND P3, PT, R0, UR4, PT ;  /* 0x0000000400007c0c */ /* 0x000fe2000bf66270 */
[----:B------:R-:W-:Y:S01]  /*1e00*/  ULDC.64 UR6, c[0x0][0xa08] ;  /* 0x0002820000067ab9 */ /* 0x000fe20000000a00 */
[----:B----4-:R-:W-:Y:S01]  /*1e10*/  SEL R4, RZ, 0xffffffff, P2 ;  /* 0xffffffffff047807 */ /* 0x010fe20001000000 */
[-C--:B0-----:R-:W-:Y:S01]  /*1e20*/  IMAD R10, R3, R128.reuse, RZ ;  /* 0x00000080030a7224 */ /* 0x081fe200078e02ff */
[----:B------:R-:W-:Y:S01]  /*1e30*/  SEL R0, RZ, 0x1, P0 ;  /* 0x00000001ff007807 */ /* 0x000fe20000000000 */
[----:B------:R-:W-:Y:S01]  /*1e40*/  IMAD.IADD R95, R95, 0x1, R7 ;  /* 0x000000015f5f7824 */ /* 0x000fe200078e0207 */
[----:B------:R-:W-:Y:S01]  /*1e50*/  ISETP.GE.AND P0, PT, R187, UR4, PT ;  /* 0x00000004bb007c0c */ /* 0x000fe2000bf06270 */
[----:B------:R-:W-:Y:S01]  /*1e60*/  IMAD.SHL.U32 R5, R4, 0x2, RZ ;  /* 0x0000000204057824 */ /* 0x000fe200078e00ff */
[----:B------:R-:W-:Y:S01]  /*1e70*/  ISETP.GE.AND P2, PT, R91, UR4, PT ;  /* 0x000000045b007c0c */ /* 0x000fe2000bf46270 */
[----:B------:R-:W-:Y:S01]  /*1e80*/  IMAD R9, R117, R129, R10 ;  /* 0x0000008175097224 */ /* 0x000fe200078e020a */
[----:B------:R-:W-:Y:S01]  /*1e90*/  SEL R7, RZ, 0x4, P0 ;  /* 0x00000004ff077807 */ /* 0x000fe20000000000 */
[----:B------:R-:W-:Y:S01]  /*1ea0*/  ULDC.64 UR4, c[0x0][0x308] ;  /* 0x0000c20000047ab9 */ /* 0x000fe20000000a00 */
[----:B------:R-:W-:Y:S01]  /*1eb0*/  LOP3.LUT R0, R5, 0x2, R0, 0xe2, !PT ;  /* 0x0000000205007812 */ /* 0x000fe200078ee200 */
[----:B------:R-:W-:Y:S01]  /*1ec0*/  IMAD.WIDE.U32 R4, R117, R128, RZ ;  /* 0x0000008075047225 */ /* 0x000fe200078e00ff */
[----:B------:R-:W-:-:S02]  /*1ed0*/  SEL R6, RZ, 0x8, P2 ;  /* 0x00000008ff067807 */ /* 0x000fc40001000000 */
[----:B------:R-:W-:Y:S01]  /*1ee0*/  SEL R11, RZ, 0x10, P3 ;  /* 0x00000010ff0b7807 */ /* 0x000fe20001800000 */
[----:B-1----:R-:W-:Y:S01]  /*1ef0*/  IMAD.WIDE.U32 R98, R184, R28, R18 ;  /* 0x0000001cb8627225 */ /* 0x002fe200078e0012 */
[----:B------:R-:W-:Y:S02]  /*1f00*/  LOP3.LUT R0, R6, R0, R7, 0xfe, !PT ;  /* 0x0000000006007212 */ /* 0x000fe400078efe07 */
[----:B------:R-:W-:Y:S01]  /*1f10*/  IADD3 R5, R5, R9, RZ ;  /* 0x0000000905057210 */ /* 0x000fe20007ffe0ff */
[----:B------:R-:W-:Y:S01]  /*1f20*/  IMAD R7, R8, UR4, RZ ;  /* 0x0000000408077c24 */ /* 0x000fe2000f8e02ff */
[----:B------:R-:W-:Y:S01]  /*1f30*/  ISETP.NE.U32.AND P0, PT, RZ, UR6, PT ;  /* 0x00000006ff007c0c */ /* 0x000fe2000bf05070 */
        /* <DEDUP_REMOVED lines=9> */
[----:B------:R-:W-:-:S02]  /*1fd0*/  SHF.R.S32.HI R23, RZ, 0x1f, R22 ;  /* 0x0000001fff177819 */ /* 0x000fc40000011416 */
[-C--:B---3--:R-:W-:Y:S01]  /*1fe0*/  ISETP.GE.AND P3, PT, R18, R119.reuse, PT ;  /* 0x000000771200720c */ /* 0x088fe20003f66270 */
[-C--:B------:R-:W-:Y:S01]  /*1ff0*/  IMAD R8, R142, R28.reuse, RZ ;  /* 0x0000001c8e087224 */ /* 0x080fe200078e02ff */
[-C--:B------:R-:W-:Y:S01]  /*2000*/  ISETP.GE.AND P2, PT, R186, R119.reuse, PT ;  /* 0x00000077ba00720c */ /* 0x080fe20003f46270 */
[CC--:B------:R-:W-:Y:S01]  /*2010*/  IMAD.WIDE.U32 R96, R184.reuse, R28.reuse, R22 ;  /* 0x0000001cb8607225 */ /* 0x0c0fe200078e0016 */
[----:B------:R-:W-:Y:S02]  /*2020*/  ISETP.GE.AND P4, PT, R187, R119, PT ;  /* 0x00000077bb00720c */ /* 0x000fe40003f86270 */
[----:B------:R-:W-:Y:S01]  /*2030*/  MOV R121, 0x20 ;  /* 0x0000002000797802 */ /* 0x000fe20000000f00 */
[----:B------:R-:W-:Y:S01]  /*2040*/  IMAD R13, R184, R29, R8 ;  /* 0x0000001db80d7224 */ /* 0x000fe200078e0208 */
[C---:B------:R-:W-:Y:S02]  /*2050*/  SHF.L.U64.HI R126, R128.reuse, 0x7, R129 ;  /* 0x00000007807e7819 */ /* 0x040fe40000010281 */
[----:B------:R-:W-:Y:S01]  /*2060*/  SHF.L.U32 R132, R128, 0x6, RZ ;  /* 0x0000000680847819 */ /* 0x000fe200000006ff */
[----:B------:R-:W-:Y:S01]  /*2070*/  IMAD.IADD R97, R97, 0x1, R13 ;  /* 0x0000000161617824 */ /* 0x000fe200078e020d */
[----:B------:R-:W-:Y:S01]  /*2080*/  SHF.R.S32.HI R143, RZ, 0x1f, R213 ;  /* 0x0000001fff8f7819 */ /* 0x000fe200000114d5 */
[----:B------:R-:W-:Y:S01]  /*2090*/  IMAD.IADD R99, R13, 0x1, R99 ;  /* 0x000000010d637824 */ /* 0x000fe200078e0263 */
[----:B------:R-:W-:Y:S01]  /*20a0*/  LEA.HI R147, R147, 0x8, RZ, 0x19 ;  /* 0x0000000893937811 */ /* 0x000fe200078fc8ff */
[----:B-----5:R-:W-:-:S04]  /*20b0*/  IMAD.WIDE.U32 R96, R140, R28, R96 ;  /* 0x0000001c8c607225 */ /* 0x020fc800078e0060 */
[-C--:B0-----:R-:W-:Y:S01]  /*20c0*/  IMAD.WIDE.U32 R100, R184, R4.reuse, R22 ;  /* 0x00000004b8647225 */ /* 0x081fe200078e0016 */
[C-C-:B------:R-:W-:Y:S02]  /*20d0*/  SHF.L.U64.HI R127, R4.reuse, 0x7, R5.reuse ;  /* 0x00000007047f7819 */ /* 0x140fe40000010205 */
[----:B------:R-:W-:Y:S01]  /*20e0*/  SHF.L.U64.HI R104, R4, 0x6, R5 ;  /* 0x0000000604687819 */ /* 0x000fe20000010205 */
[----:B------:R-:W-:-:S04]  /*20f0*/  IMAD.WIDE.U32 R102, R184, R4, R18 ;  /* 0x00000004b8667225 */ /* 0x000fc800078e0012 */
[----:B------:R-:W-:-:S04]  /*2100*/  IMAD.WIDE.U32 R98, R140, R28, R98 ;  /* 0x0000001c8c627225 */ /* 0x000fc800078e0062 */
[----:B------:R-:W-:Y:S01]  /*2110*/  IMAD.SHL.U32 R105, R4, 0x40, RZ ;  /* 0x0000004004697824 */ /* 0x000fe200078e00ff */
[----:B--2---:R-:W-:-:S04]  /*2120*/  LOP3.LUT R20, R20, 0xfffffffe, RZ, 0xc0, !PT ;  /* 0xfffffffe14147812 */ /* 0x004fc800078ec0ff */
[----:B------:R-:W-:-:S05]  /*2130*/  @P4 LOP3.LUT R20, R20, 0x1, RZ, 0xfc, !PT ;  /* 0x0000000114144812 */ /* 0x000fca00078efcff */
[----:B------:R0:W-:Y:S01]  /*2140*/  STL [R1+0x8], R20 ;  /* 0x0000081401007387 */ /* 0x0001e20000100800 */
[----:B------:R-:W-:Y:S02]  /*2150*/  SHF.R.S32.HI R0, RZ, 0x1f, R27 ;  /* 0x0000001fff007819 */ /* 0x000fe4000001141b */
[----:B------:R-:W-:Y:S01]  /*2160*/  SEL R9, R27, RZ, !P0 ;  /* 0x000000ff1b097207 */ /* 0x000fe20004000000 */
[----:B------:R-:W-:Y:S01]  /*2170*/  IMAD.SHL.U32 R27, R4, 0x80, RZ ;  /* 0x00000080041b7824 */ /* 0x000fe200078e00ff */
[----:B------:R-:W-:-:S03]  /*2180*/  SEL R0, R0, RZ, !P0 ;  /* 0x000000ff00007207 */ /* 0x000fc60004000000 */
[----:B------:R-:W-:-:S04]  /*2190*/  IMAD.WIDE.U32 R92, R9, UR4, R6 ;  /* 0x00000004095c7c25 */ /* 0x000fc8000f8e0006 */
[----:B------:R-:W-:Y:S02]  /*21a0*/  IMAD R10, R0, UR4, RZ ;  /* 0x00000004000a7c24 */ /* 0x000fe4000f8e02ff */
[----:B------:R-:W-:-:S04]  /*21b0*/  IMAD.WIDE.U32 R6, R184, R128, R18 ;  /* 0x00000080b8067225 */ /* 0x000fc800078e0012 */
[----:B------:R-:W-:Y:S01]  /*21c0*/  IMAD R89, R9, UR5, R10 ;  /* 0x0000000509597c24 */ /* 0x000fe2000f8e020a */
[----:B------:R-:W-:Y:S01]  /*21d0*/  ULDC.64 UR4, c[0x0][0x338] ;  /* 0x0000ce0000047ab9 */ /* 0x000fe20000000a00 */
[----:B------:R-:W-:Y:S01]  /*21e0*/  IMAD R10, R142, R128, RZ ;  /* 0x000000808e0a7224 */ /* 0x000fe200078e02ff */
[----:B------:R-:W-:Y:S01]  /*21f0*/  IADD3 R90, P0, R92, R6, RZ ;  /* 0x000000065c5a7210 */ /* 0x000fe20007f1e0ff */
[----:B------:R-:W-:Y:S02]  /*2200*/  IMAD R0, R0, UR4, RZ ;  /* 0x0000000400007c24 */ /* 0x000fe4000f8e02ff */
[----:B------:R-:W-:Y:S01]  /*2210*/  IMAD R10, R184, R129, R10 ;  /* 0x00000081b80a7224 */ /* 0x000fe200078e020a */
[----:B------:R-:W-:Y:S01]  /*2220*/  SHF.L.U64.HI R129, R128, 0x6, R129 ;  /* 0x0000000680817819 */ /* 0x000fe20000010281 */
[----:B------:R-:W-:Y:S01]  /*2230*/  IMAD.IADD R89, R93, 0x1, R89 ;  /* 0x000000015d597824 */ /* 0x000fe200078e0259 */
[----:B------:R-:W-:Y:S01]  /*2240*/  SHF.L.U64.HI R128, R28, 0x7, R29 ;  /* 0x000000071c807819 */ /* 0x000fe2000001021d */
[----:B------:R-:W-:-:S02]  /*2250*/  IMAD R33, R9, UR5, R0 ;  /* 0x0000000509217c24 */ /* 0x000fc4000f8e0200 */
[-C--:B------:R-:W-:Y:S01]  /*2260*/  IMAD R0, R142, R4.reuse, RZ ;  /* 0x000000048e007224 */ /* 0x080fe200078e02ff */
[----:B------:R-:W-:Y:S01]  /*2270*/  IADD3.X R88, R89, R7, R10, P0, !PT ;  /* 0x0000000759587210 */ /* 0x000fe200007fe40a */
[----:B------:R-:W-:Y:S01]  /*2280*/  IMAD.WIDE.U32 R94, R9, UR4, R94 ;  /* 0x00000004095e7c25 */ /* 0x000fe2000f8e005e */
[C---:B------:R-:W-:Y:S02]  /*2290*/  SEL R7, R119.reuse, RZ, P3 ;  /* 0x000000ff77077207 */ /* 0x040fe40001800000 */
[C---:B------:R-:W-:Y:S01]  /*22a0*/  SEL R9, R119.reuse, RZ, P2 ;  /* 0x000000ff77097207 */ /* 0x040fe20001000000 */
[----:B------:R-:W-:Y:S01]  /*22b0*/  IMAD R13, R184, R5, R0 ;  /* 0x00000005b80d7224 */ /* 0x000fe200078e0200 */
[----:B------:R-:W-:Y:S01]  /*22c0*/  SEL R0, R119, RZ, P4 ;  /* 0x000000ff77007207 */ /* 0x000fe20002000000 */
[----:B------:R-:W-:Y:S01]  /*22d0*/  IMAD.IADD R7, R18, 0x1, R7 ;  /* 0x0000000112077824 */ /* 0x000fe200078e0207 */
[----:B------:R-:W-:Y:S01]  /*22e0*/  LOP3.LUT P0, RZ, R224, 0x4, RZ, 0xc0, !PT ;  /* 0x00000004e0ff7812 */ /* 0x000fe2000780c0ff */
[----:B------:R-:W-:Y:S01]  /*22f0*/  IMAD.IADD R9, R186, 0x1, R9 ;  /* 0x00000001ba097824 */ /* 0x000fe200078e0209 */
[----:B------:R-:W-:Y:S01]  /*2300*/  IADD3 R101, R101, R13, RZ ;  /* 0x0000000d65657210 */ /* 0x000fe20007ffe0ff */
[----:B------:R-:W-:Y:S01]  /*2310*/  IMAD.IADD R8, R187, 0x1, R0 ;  /* 0x00000001bb087824 */ /* 0x000fe200078e0200 */
[----:B------:R-:W-:Y:S01]  /*2320*/  SHF.R.S32.HI R0, RZ, 0x1f, R7 ;  /* 0x0000001fff007819 */ /* 0x000fe20000011407 */
[----:B------:R-:W-:Y:S01]  /*2330*/  IMAD.IADD R103, R13, 0x1, R103 ;  /* 0x000000010d677824 */ /* 0x000fe200078e0267 */
[----:B------:R-:W-:Y:S01]  /*2340*/  SHF.R.S32.HI R6, RZ, 0x1f, R9 ;  /* 0x0000001fff067819 */ /* 0x000fe20000011409 */
[----:B------:R-:W-:Y:S01]  /*2350*/  IMAD.WIDE.U32 R100, R140, R4, R100 ;  /* 0x000000048c647225 */ /* 0x000fe200078e0064 */
[----:B------:R-:W-:-:S02]  /*2360*/  LEA.HI R14, R0, R7, RZ, 0x3 ;  /* 0x00000007000e7211 */ /* 0x000fc400078f18ff */
[----:B------:R-:W-:Y:S01]  /*2370*/  LEA.HI R0, R0, R7, RZ, 0x6 ;  /* 0x0000000700007211 */ /* 0x000fe200078f30ff */
[----:B------:R-:W-:Y:S01]  /*2380*/  IMAD.WIDE.U32 R102, R140, R4, R102 ;  /* 0x000000048c667225 */ /* 0x000fe200078e0066 */
[----:B------:R-:W-:Y:S02]  /*2390*/  SHF.R.S32.HI R15, RZ, 0x1f, R8 ;  /* 0x0000001fff0f7819 */ /* 0x000fe40000011408 */
[CC--:B------:R-:W-:Y:S01]  /*23a0*/  LEA.HI R13, R6.reuse, R9.reuse, RZ, 0x3 ;  /* 0x00000009060d7211 */ /* 0x0c0fe200078f18ff */
[----:B------:R-:W-:Y:S01]  /*23b0*/  IMAD.SHL.U32 R119, R119, 0x2, RZ ;  /* 0x0000000277777824 */ /* 0x000fe200078e00ff */
[----:B------:R-:W-:Y:S02]  /*23c0*/  LEA.HI R6, R6, R9, RZ, 0x6 ;  /* 0x0000000906067211 */ /* 0x000fe400078f30ff */
[----:B------:R-:W-:Y:S02]  /*23d0*/  SHF.L.U32 R0, R0, 0x7, RZ ;  /* 0x0000000700007819 */ /* 0x000fe400000006ff */
[----:B------:R-:W-:-:S02]  /*23e0*/  LOP3.LUT R7, R196, 0x38, R14, 0xf8, !PT ;  /* 0x00000038c4077812 */ /* 0x000fc400078ef80e */
[-C--:B------:R-:W-:Y:S02]  /*23f0*/  LEA.HI R12, R15, R8.reuse, RZ, 0x3 ;  /* 0x000000080f0c7211 */ /* 0x080fe400078f18ff */
[----:B------:R-:W-:Y:S02]  /*2400*/  LOP3.LUT R10, R195, 0x38, R14, 0xf8, !PT ;  /* 0x00000038c30a7812 */ /* 0x000fe400078ef80e */
[----:B------:R-:W-:Y:S01]  /*2410*/  LEA.HI R15, R15, R8, RZ, 0x6 ;  /* 0x000000080f0f7211 */ /* 0x000fe200078f30ff */
[----:B------:R-:W-:Y:S01]  /*2420*/  IMAD.SHL.U32 R8, R6, 0x80, RZ ;  /* 0x0000008006087824 */ /* 0x000fe200078e00ff */
[----:B------:R-:W-:Y:S02]  /*2430*/  LOP3.LUT R0, R0, 0xffffe000, RZ, 0xc0, !PT ;  /* 0xffffe00000007812 */ /* 0x000fe400078ec0ff */
[----:B------:R-:W-:Y:S01]  /*2440*/  LOP3.LUT R6, R7, R198, RZ, 0x3c, !PT ;  /* 0x000000c607067212 */ /* 0x000fe200078e3cff */
[----:B0-----:R-:W-:Y:S01]  /*2450*/  IMAD.SHL.U32 R20, R15, 0x80, RZ ;  /* 0x000000800f147824 */ /* 0x001fe200078e00ff */
[----:B------:R-:W-:Y:S01]  /*2460*/  LOP3.LUT R10, R10, R231, RZ, 0x3c, !PT ;  /* 0x000000e70a0a7212 */ /* 0x000fe200078e3cff */
[----:B------:R-:W-:Y:S01]  /*2470*/  IMAD R139, R197, 0x200, R0 ;  /* 0x00000200c58b7824 */ /* 0x000fe200078e0200 */
[----:B------:R-:W-:-:S02]  /*2480*/  SHF.R.S32.HI R7, RZ, 0x1f, R140 ;  /* 0x0000001fff077819 */ /* 0x000fc4000001148c */
[----:B------:R-:W-:Y:S01]  /*2490*/  IADD3 R137, R10, R0, R199 ;  /* 0x000000000a897210 */ /* 0x000fe20007ffe0c7 */
[----:B------:R-:W-:Y:S01]  /*24a0*/  IMAD.IADD R139, R139, 0x1, R6 ;  /* 0x000000018b8b7824 */ /* 0x000fe200078e0206 */
[----:B------:R-:W-:Y:S01]  /*24b0*/  LOP3.LUT R26, R195, 0x38, R13, 0xf8, !PT ;  /* 0x00000038c31a7812 */ /* 0x000fe200078ef80d */
[C---:B------:R-:W-:Y:S01]  /*24c0*/  IMAD R0, R7.reuse, R28, RZ ;  /* 0x0000001c07007224 */ /* 0x040fe200078e02ff */
[----:B------:R-:W-:Y:S01]  /*24d0*/  LOP3.LUT R8, R8, 0xffffe000, RZ, 0xc0, !PT ;  /* 0xffffe00008087812 */ /* 0x000fe200078ec0ff */
[----:B------:R-:W-:Y:S01]  /*24e0*/  IMAD R7, R7, R4, RZ ;  /* 0x0000000407077224 */ /* 0x000fe200078e02ff */
[----:B------:R-:W-:Y:S01]  /*24f0*/  LOP3.LUT R26, R26, R231, RZ, 0x3c, !PT ;  /* 0x000000e71a1a7212 */ /* 0x000fe200078e3cff */
[----:B------:R-:W-:Y:S01]  /*2500*/  IMAD R21, R140, R29, R0 ;  /* 0x0000001d8c157224 */ /* 0x000fe200078e0200 */
[----:B------:R-:W-:Y:S01]  /*2510*/  LOP3.LUT R15, R196, 0x38, R12, 0xf8, !PT ;  /* 0x00000038c40f7812 */ /* 0x000fe200078ef80c */
[----:B------:R-:W-:Y:S01]  /*2520*/  IMAD R7, R140, R5, R7 ;  /* 0x000000058c077224 */ /* 0x000fe200078e0207 */
[----:B------:R-:W-:Y:S01]  /*2530*/  LOP3.LUT R5, R196, 0x18, R18, 0xf8, !PT ;  /* 0x00000018c4057812 */ /* 0x000fe200078ef812 */
[----:B------:R-:W-:Y:S01]  /*2540*/  IMAD R138, R197, 0x200, R8 ;  /* 0x00000200c58a7824 */ /* 0x000fe200078e0208 */
[----:B------:R-:W-:-:S02]  /*2550*/  LOP3.LUT R30, R195, 0x38, R12, 0xf8, !PT ;  /* 0x00000038c31e7812 */ /* 0x000fc400078ef80c */
[----:B------:R-:W-:Y:S02]  /*2560*/  LOP3.LUT R20, R20, 0xffffe000, RZ, 0xc0, !PT ;  /* 0xffffe00014147812 */ /* 0x000fe400078ec0ff */
[----:B------:R-:W-:Y:S02]  /*2570*/  LOP3.LUT R9, R196, 0x38, R13, 0xf8, !PT ;  /* 0x00000038c4097812 */ /* 0x000fe400078ef80d */
[----:B------:R-:W-:Y:S02]  /*2580*/  IADD3 R135, R26, R8, R199 ;  /* 0x000000081a877210 */ /* 0x000fe40007ffe0c7 */
[-C--:B------:R-:W-:Y:S01]  /*2590*/  LOP3.LUT R26, R5, R198.reuse, RZ, 0x3c, !PT ;  /* 0x000000c6051a7212 */ /* 0x080fe200078e3cff */
[----:B------:R-:W-:Y:S01]  /*25a0*/  IMAD.IADD R5, R95, 0x1, R33 ;  /* 0x000000015f057824 */ /* 0x000fe200078e0221 */
[----:B------:R-:W-:Y:S02]  /*25b0*/  SEL R0, RZ, 0x20, P1 ;  /* 0x00000020ff007807 */ /* 0x000fe40000800000 */
[----:B------:R-:W-:Y:S01]  /*25c0*/  LOP3.LUT R15, R15, R198, RZ, 0x3c, !PT ;  /* 0x000000c60f0f7212 */ /* 0x000fe200078e3cff */
[----:B------:R-:W-:Y:S01]  /*25d0*/  IMAD R26, R197, 0x200, R26 ;  /* 0x00000200c51a7824 */ /* 0x000fe200078e021a */
[----:B------:R-:W-:-:S02]  /*25e0*/  LOP3.LUT R30, R30, R231, RZ, 0x3c, !PT ;  /* 0x000000e71e1e7212 */ /* 0x000fc400078e3cff */
[----:B------:R-:W-:Y:S02]  /*25f0*/  LEA R136, R197, R20, 0x9 ;  /* 0x00000014c5887211 */ /* 0x000fe400078e48ff */
[----:B------:R-:W-:Y:S02]  /*2600*/  LOP3.LUT R9, R9, R198, RZ, 0x3c, !PT ;  /* 0x000000c609097212 */ /* 0x000fe400078e3cff */
[----:B------:R-:W-:Y:S01]  /*2610*/  IADD3 R116, P4, R184, R117, RZ ;  /* 0x00000075b8747210 */ /* 0x000fe20007f9e0ff */
[----:B------:R-:W-:Y:S01]  /*2620*/  IMAD.IADD R136, R136, 0x1, R15 ;  /* 0x0000000188887824 */ /* 0x000fe200078e020f */
[----:B------:R-:W-:Y:S01]  /*2630*/  SEL R121, R121, 0xffffffe0, !P0 ;  /* 0xffffffe079797807 */ /* 0x000fe20004000000 */
[----:B------:R-:W-:Y:S01]  /*2640*/  IMAD.IADD R138, R138, 0x1, R9 ;  /* 0x000000018a8a7824 */ /* 0x000fe200078e0209 */
[----:B------:R-:W-:Y:S01]  /*2650*/  SHF.R.S32.HI R111, RZ, 0x3, R14 ;  /* 0x00000003ff6f7819 */ /* 0x000fe2000001140e */
[----:B------:R-:W-:Y:S01]  /*2660*/  IMAD.IADD R15, R7, 0x1, R103 ;  /* 0x00000001070f7824 */ /* 0x000fe200078e0267 */
[----:B------:R-:W-:Y:S01]  /*2670*/  SHF.R.S32.HI R110, RZ, 0x3, R13 ;  /* 0x00000003ff6e7819 */ /* 0x000fe2000001140d */
[----:B------:R-:W-:Y:S01]  /*2680*/  IMAD.X R117, R3, 0x1, R142, P4 ;  /* 0x0000000103757824 */ /* 0x000fe200020e068e */
[----:B------:R-:W-:Y:S01]  /*2690*/  SHF.R.S32.HI R109, RZ, 0x3, R12 ;  /* 0x00000003ff6d7819 */ /* 0x000fe2000001140c */
[----:B------:R-:W-:Y:S01]  /*26a0*/  IMAD.IADD R133, R121, 0x1, R26 ;  /* 0x0000000179857824 */ /* 0x000fe200078e021a */
[----:B------:R-:W-:-:S02]  /*26b0*/  LOP3.LUT R14, R14, 0xfffffff8, RZ, 0xc0, !PT ;  /* 0xfffffff80e0e7812 */ /* 0x000fc400078ec0ff */
[----:B------:R-:W-:Y:S02]  /*26c0*/  LOP3.LUT R13, R13, 0xfffffff8, RZ, 0xc0, !PT ;  /* 0xfffffff80d0d7812 */ /* 0x000fe400078ec0ff */
[----:B------:R-:W-:Y:S02]  /*26d0*/  LOP3.LUT R12, R12, 0xfffffff8, RZ, 0xc0, !PT ;  /* 0xfffffff80c0c7812 */ /* 0x000fe400078ec0ff */
[----:B------:R-:W-:Y:S02]  /*26e0*/  LOP3.LUT R0, R11, R0, RZ, 0xfc, !PT ;  /* 0x000000000b007212 */ /* 0x000fe400078efcff */
[----:B------:R-:W-:Y:S01]  /*26f0*/  IADD3 R134, R30, R20, R199 ;  /* 0x000000141e867210 */ /* 0x000fe20007ffe0c7 */
[----:B------:R-:W-:Y:S01]  /*2700*/  IMAD.IADD R20, R101, 0x1, R7 ;  /* 0x0000000165147824 */ /* 0x000fe200078e0207 */
[C---:B------:R-:W-:Y:S01]  /*2710*/  SHF.L.U64.HI R30, R28.reuse, 0x6, R29 ;  /* 0x000000061c1e7819 */ /* 0x040fe2000001021d */
[C---:B------:R-:W-:Y:S01]  /*2720*/  IMAD.SHL.U32 R29, R28.reuse, 0x80, RZ ;  /* 0x000000801c1d7824 */ /* 0x040fe200078e00ff */
[----:B------:R-:W-:Y:S01]  /*2730*/  IADD3 R25, R97, R21, RZ ;  /* 0x0000001561197210 */ /* 0x000fe20007ffe0ff */
[----:B------:R-:W-:Y:S01]  /*2740*/  IMAD.SHL.U32 R28, R28, 0x40, RZ ;  /* 0x000000401c1c7824 */ /* 0x000fe200078e00ff */
[----:B------:R-:W-:Y:S01]  /*2750*/  LOP3.LUT R11, R11, 0x1, RZ, 0xc0, !PT ;  /* 0x000000010b0b7812 */ /* 0x000fe200078ec0ff */
[----:B------:R-:W-:Y:S01]  /*2760*/  IMAD.IADD R21, R21, 0x1, R99 ;  /* 0x0000000115157824 */ /* 0x000fe200078e0263 */
        /* <DEDUP_REMOVED lines=8> */
.L_x_2816:
        /* <DEDUP_REMOVED lines=20> */
[----:B------:R-:W-:Y:S02]  /*2930*/  LEA.HI.X R45, R3, R115, R4, 0x1, P0 ;  /* 0x00000073032d7211 */ /* 0x000fe400000f0c04 */
[----:B-1----:R-:W-:-:S02]  /*2940*/  ISETP.GE.AND P0, PT, R118, 0x1, PT ;  /* 0x000000017600780c */ /* 0x002fc40003f06270 */
[----:B------:R-:W-:Y:S01]  /*2950*/  LEA.HI.X R41, R0, R115, R2, 0x1, P5 ;  /* 0x0000007300297211 */ /* 0x000fe200028f0c02 */
[----:B------:R-:W-:Y:S01]  /*2960*/  IMAD R0, R17, 0x6000, R26 ;  /* 0x0000600011007824 */ /* 0x000fe200078e021a */
[----:B------:R-:W-:-:S03]  /*2970*/  MOV R2, R32 ;  /* 0x0000002000027202 */ /* 0x000fc60000000f00 */
        /* <DEDUP_REMOVED lines=9> */
[C---:B------:R-:W-:Y:S02]  /*2a10*/  IMAD R33, R34.reuse, R29, R4 ;  /* 0x0000001d22217224 */ /* 0x040fe400078e0204 */
[----:B------:R-:W-:Y:S02]  /*2a20*/  IMAD R3, R34, R27, R0 ;  /* 0x0000001b22037224 */ /* 0x000fe400078e0200 */
[----:B------:R-:W-:Y:S02]  /*2a30*/  IMAD R4, R2, -0x80, R24 ;  /* 0xffffff8002047824 */ /* 0x000fe400078e0218 */
[----:B------:R-:W-:-:S03]  /*2a40*/  IMAD.WIDE.U32 R82, R27, R32, RZ ;  /* 0x000000201b527225 */ /* 0x000fc600078e00ff */
[----:B------:R-:W-:Y:S01]  /*2a50*/  VIMNMX R4, R4, 0x80, PT ;  /* 0x0000008004047848 */ /* 0x000fe20003fe0100 */
        /* <DEDUP_REMOVED lines=22> */
[----:B0-----:R-:W-:Y:S01]  /*2bc0*/  IADD3 R35, P1, R96, R80, RZ ;  /* 0x0000005060237210 */ /* 0x001fe20007f3e0ff */
[----:B------:R-:W-:Y:S01]  /*2bd0*/  ULDC.64 UR6, c[0x0][0x400] ;  /* 0x0001000000067ab9 */ /* 0x000fe20000000a00 */
[----:B------:R-:W-:Y:S01]  /*2be0*/  CS2R R122, SRZ ;  /* 0x00000000007a7805 */ /* 0x000fe2000001ff00 */
[----:B------:R-:W-:Y:S01]  /*2bf0*/  IMAD.X R34, R0, 0x1, R20, P4 ;  /* 0x0000000100227824 */ /* 0x000fe200020e0614 */
[----:B------:R-:W-:Y:S01]  /*2c00*/  LEA R32, P4, R33, UR4, 0x1 ;  /* 0x0000000421207c11 */ /* 0x000fe2000f8808ff */
[----:B------:R-:W-:Y:S01]  /*2c10*/  IMAD.X R38, R3, 0x1, R25, P1 ;  /* 0x0000000103267824 */ /* 0x000fe200008e0619 */
[----:B------:R-:W-:Y:S02]  /*2c20*/  ISETP.GE.AND P1, PT, R22, R118, PT ;  /* 0x000000761600720c */ /* 0x000fe40003f26270 */
[----:B------:R-:W-:-:S02]  /*2c30*/  CS2R R86, SRZ ;  /* 0x0000000000567805 */ /* 0x000fc4000001ff00 */
[----:B------:R-:W-:Y:S02]  /*2c40*/  LEA.HI.X R33, R33, UR5, R34, 0x1, P4 ;  /* 0x0000000521217c11 */ /* 0x000fe4000a0f0c22 */
[----:B------:R-:W-:Y:S02]  /*2c50*/  CS2R R124, SRZ ;  /* 0x00000000007c7805 */ /* 0x000fe4000001ff00 */
[C---:B------:R-:W-:Y:S02]  /*2c60*/  LEA R34, P4, R35.reuse, UR6, 0x1 ;  /* 0x0000000623227c11 */ /* 0x040fe4000f8808ff */
[----:B------:R-:W-:Y:S02]  /*2c70*/  CS2R R114, SRZ ;  /* 0x0000000000727805 */ /* 0x000fe4000001ff00 */
[----:B------:R-:W-:Y:S02]  /*2c80*/  LEA.HI.X R35, R35, UR7, R38, 0x1, P4 ;  /* 0x0000000723237c11 */ /* 0x000fe4000a0f0c26 */
        /* <DEDUP_REMOVED lines=25> */
.L_x_2721:
[----:B------:R-:W-:Y:S05]  /*2e20*/  BSYNC B1 ;  /* 0x0000000000017941 */ /* 0x000fea0003800000 */
.L_x_2720:
        /* <DEDUP_REMOVED lines=26> */
[----:B------:R-:W-:-:S04]  /*2fd0*/  LEA R34, P1, R80, UR6, 0x1 ;  /* 0x0000000650227c11 */ /* 0x000fc8000f8208ff */
[----:B0-----:R-:W-:Y:S02]  /*2fe0*/  LEA.HI.X R35, R80, UR7, R3, 0x1, P1 ;  /* 0x0000000750237c11 */ /* 0x001fe400088f0c03 */
        /* <DEDUP_REMOVED lines=28> */
.L_x_2723:
[----:B------:R-:W-:Y:S05]  /*31b0*/  BSYNC B1 ;  /* 0x0000000000017941 */ /* 0x000fea0003800000 */
.L_x_2722:
[----:B------:R-:W3:Y:S01]  /*31c0*/  LDL R0, [R1+0xc] ;  /* 0x00000c0001007983 */ /* 0x000ee20000100800 */
[----:B------:R-:W-:Y:S01]  /*31d0*/  IMAD.MOV.U32 R3, RZ, RZ, R71 ;  /* 0x000000ffff037224 */ /* 0x000fe200078e0047 */
[----:B------:R-:W-:Y:S01]  /*31e0*/  PRMT R148, R130, 0x5410, R131 ;  /* 0x0000541082947816 */ /* 0x000fe20000000083 */
[----:B-12---:R-:W-:Y:S02]  /*31f0*/  IMAD.MOV.U32 R32, RZ, RZ, R74 ;  /* 0x000000ffff207224 */ /* 0x006fe400078e004a */
[----:B------:R-:W-:Y:S01]  /*3200*/  IMAD.MOV.U32 R33, RZ, RZ, R86 ;  /* 0x000000ffff217224 */ /* 0x000fe200078e0056 */
[----:B------:R-:W-:Y:S01]  /*3210*/  PRMT R157, R3, 0x7610, R157 ;  /* 0x00007610039d7816 */ /* 0x000fe2000000009d */
[----:B------:R-:W-:Y:S01]  /*3220*/  IMAD.MOV.U32 R3, RZ, RZ, R78 ;  /* 0x000000ffff037224 */ /* 0x000fe200078e004e */
[----:B------:R-:W-:Y:S01]  /*3230*/  PRMT R161, R161, 0x5410, R32 ;  /* 0x00005410a1a17816 */ /* 0x000fe20000000020 */
[----:B------:R-:W-:Y:S01]  /*3240*/  IMAD.MOV.U32 R32, RZ, RZ, R79 ;  /* 0x000000ffff207224 */ /* 0x000fe200078e004f */
[----:B------:R-:W-:Y:S01]  /*3250*/  PRMT R163, R33, 0x7610, R163 ;  /* 0x0000761021a37816 */ /* 0x000fe200000000a3 */
[----:B------:R-:W-:-:S03]  /*3260*/  IMAD.MOV.U32 R33, RZ, RZ, R68 ;  /* 0x000000ffff217224 */ /* 0x000fc600078e0044 */
[----:B------:R-:W-:Y:S01]  /*3270*/  PRMT R162, R3, 0x5410, R32 ;  /* 0x0000541003a27816 */ /* 0x000fe20000000020 */
[----:B------:R-:W-:Y:S01]  /*3280*/  IMAD.MOV.U32 R32, RZ, RZ, R123 ;  /* 0x000000ffff207224 */ /* 0x000fe200078e007b */
[----:B------:R-:W-:Y:S02]  /*3290*/  MOV R3, R122 ;  /* 0x0000007a00037202 */ /* 0x000fe40000000f00 */
        /* <DEDUP_REMOVED lines=8> */
[----:B------:R-:W-:-:S04]  /*3320*/  MOV R33, R114 ;  /* 0x0000007200217202 */ /* 0x000fc80000000f00 */
[----:B------:R-:W-:Y:S01]  /*3330*/  PRMT R167, R33, 0x7610, R167 ;  /* 0x0000761021a77816 */ /* 0x000fe200000000a7 */
[----:B-----5:R-:W-:-:S05]  /*3340*/  IMAD.MOV.U32 R33, RZ, RZ, R36 ;  /* 0x000000ffff217224 */ /* 0x020fca00078e0024 */
[----:B------:R-:W-:Y:S01]  /*3350*/  PRMT R80, R80, 0x5410, R33 ;  /* 0x0000541050507816 */ /* 0x000fe20000000021 */
[----:B------:R-:W-:Y:S01]  /*3360*/  IMAD.MOV.U32 R33, RZ, RZ, R47 ;  /* 0x000000ffff217224 */ /* 0x000fe200078e002f */
[----:B---3--:R-:W-:Y:S01]  /*3370*/  R2UR UR4, R0 ;  /* 0x00000000000472ca */ /* 0x008fe200000e0000 */
[----:B------:R-:W-:-:S05]  /*3380*/  IMAD.MOV.U32 R0, RZ, RZ, R70 ;  /* 0x000000ffff007224 */ /* 0x000fca00078e0046 */
[----:B------:R-:W-:Y:S02]  /*3390*/  PRMT R158, R158, 0x5410, R0 ;  /* 0x000054109e9e7816 */ /* 0x000fe40000000000 */
[----:B------:R-:W-:Y:S02]  /*33a0*/  MOV R0, R75 ;  /* 0x0000004b00007202 */ /* 0x000fe40000000f00 */
[----:B------:R-:W-:Y:S01]  /*33b0*/  PRMT R158, R3, 0x7610, R158 ;  /* 0x00007610039e7816 */ /* 0x000fe2000000009e */
[----:B------:R-:W-:Y:S01]  /*33c0*/  IMAD.MOV.U32 R3, RZ, RZ, R84 ;  /* 0x000000ffff037224 */ /* 0x000fe200078e0054 */
[----:B------:R-:W-:Y:S01]  /*33d0*/  PRMT R161, R0, 0x7610, R161 ;  /* 0x0000761000a17816 */ /* 0x000fe200000000a1 */
[----:B------:R-:W-:Y:S01]  /*33e0*/  IMAD.MOV.U32 R0, RZ, RZ, R87 ;  /* 0x000000ffff007224 */ /* 0x000fe200078e0057 */
[----:B------:R-:W-:Y:S02]  /*33f0*/  UISETP.NE.AND UP0, UPT, UR4, 0x3, UPT ;  /* 0x000000030400788c */ /* 0x000fe4000bf05270 */
[----:B------:R-:W-:Y:S01]  /*3400*/  PRMT R166, R3, 0x5410, R32 ;  /* 0x0000541003a67816 */ /* 0x000fe20000000020 */
[----:B------:R-:W-:Y:S01]  /*3410*/  IMAD.MOV.U32 R3, RZ, RZ, R124 ;  /* 0x000000ffff037224 */ /* 0x000fe200078e007c */
[----:B------:R-:W-:Y:S01]  /*3420*/  PRMT R163, R163, 0x5410, R0 ;  /* 0x00005410a3a37816 */ /* 0x000fe20000000000 */
[----:B------:R-:W-:Y:S01]  /*3430*/  IMAD.MOV.U32 R0, RZ, RZ, R69 ;  /* 0x000000ffff007224 */ /* 0x000fe200078e0045 */
[----:B------:R-:W-:Y:S01]  /*3440*/  PLOP3.LUT P1, PT, PT, PT, UP0, 0x80, 0x0 ;  /* 0x000000000000781c */ /* 0x000fe20003f2f008 */
[----:B------:R-:W-:-:S03]  /*3450*/  IMAD.MOV.U32 R32, RZ, RZ, R125 ;  /* 0x000000ffff207224 */ /* 0x000fc600078e007d */
        /* <DEDUP_REMOVED lines=27> */
[----:B------:R-:W-:-:S02]  /*3610*/  PRMT R81, R0, 0x7610, R81 ;  /* 0x0000761000517816 */ /* 0x000fc40000000051 */
        /* <DEDUP_REMOVED lines=16> */
[----:B------:R-:W-:Y:S02]  /*3720*/  PRMT R159, R0, 0x5410, R3 ;  /* 0x00005410009f7816 */ /* 0x000fe40000000003 */
[----:B------:R-:W-:Y:S01]  /*3730*/  PRMT R160, R32, 0x5410, R33 ;  /* 0x0000541020a07816 */ /* 0x000fe20000000021 */
[----:B------:R-:W-:Y:S06]  /*3740*/  @!P1 BRA `(.L_x_2724) ;  /* 0x0000000000049947 */ /* 0x000fec0003800000 */
[----:B------:R-:W-:Y:S01]  /*3750*/  BPT.TRAP 0x1 ;  /* 0x000000040000795c */ /* 0x000fe20000300000 */
.L_x_2724:
[----:B------:R-:W-:Y:S01]  /*3760*/  IMAD R3, R17, 0x8, R16 ;  /* 0x0000000811037824 */ /* 0x000fe200078e0210 */
[----:B------:R-:W-:Y:S01]  /*3770*/  SHF.L.U32 R0, R189, 0x1f, RZ ;  /* 0x0000001fbd007819 */ /* 0x000fe200000006ff */
[----:B------:R-:W-:Y:S03]  /*3780*/  BSSY B1, `(.L_x_2725) ;  /* 0x0000003000017945 */ /* 0x000fe60003800000 */
[----:B------:R-:W1:Y:S02]  /*3790*/  SYNCS.PHASECHK.TRANS64.TRYWAIT P5, [R3+URZ+0x34890], R0 ;  /* 0x03489000030075a7 */ /* 0x000e6400080a017f */
[----:B-1----:R-:W-:Y:S05]  /*37a0*/  @!P5 BRA `(.L_x_2726) ;  /* 0x00000208002cd947 */ /* 0x002fea0003800000 */
.L_x_3097:
[----:B------:R-:W-:Y:S05]  /*37b0*/  BSYNC B1 ;  /* 0x0000000000017941 */ /* 0x000fea0003800000 */
.L_x_2725:
        /* <DEDUP_REMOVED lines=49> */
.L_x_2732:
[----:B------:R-:W-:Y:S05]  /*3ad0*/  BSYNC B3 ;  /* 0x0000000000037941 */ /* 0x000fea0003800000 */
.L_x_2731:
[----:B--2---:R2:W-:Y:S02]  /*3ae0*/  STG.E.128 desc[UR60][R44.64], R32 ;  /* 0x000000202c007986 */ /* 0x0045e4000c101d3c */
.L_x_2730:
[----:B------:R-:W-:Y:S05]  /*3af0*/  BSYNC B2 ;  /* 0x0000000000027941 */ /* 0x000fea0003800000 */
.L_x_2729:
        /* <DEDUP_REMOVED lines=48> */
.L_x_2736:
[----:B------:R-:W-:Y:S05]  /*3e00*/  BSYNC B3 ;  /* 0x0000000000037941 */ /* 0x000fea0003800000 */
.L_x_2735:
[----:B--2---:R3:W-:Y:S02]  /*3e10*/  STG.E.128 desc[UR60][R44.64+0x40], R32 ;  /* 0x000040202c007986 */ /* 0x0047e4000c101d3c */
.L_x_2734:
[----:B------:R-:W-:Y:S05]  /*3e20*/  BSYNC B2 ;  /* 0x0000000000027941 */ /* 0x000fea0003800000 */
.L_x_2733:
[----:B------:R-:W-:Y:S01]  /*3e30*/  ISETP.NE.AND P0, PT, R9, RZ, PT ;  /* 0x000000ff0900720c */ /* 0x000fe20003f05270 */
[----:B------:R-:W-:-:S12]  /*3e40*/  BSSY B2, `(.L_x_2737) ;  /* 0x0000031000027945 */ /* 0x000fd80003800000 */
[----:B------:R-:W-:Y:S05]  /*3e50*/  @!P0 BRA `(.L_x_2738) ;  /* 0x0000000000bc8947 */ /* 0x000fea0003800000 */
[----:B0-23--:R0:W2:Y:S01]  /*3e60*/  LDS.128 R32, [R43+0x4000] ;  /* 0x004000002b207984 */ /* 0x00d0a20000000c00 */
[----:B------:R-:W-:Y:S01]  /*3e70*/  ISETP.GE.AND P0, PT, R191, R118, PT ;  /* 0x00000076bf00720c */ /* 0x000fe20003f06270 */
[----:B------:R-:W-:-:S12]  /*3e80*/  BSSY B3, `(.L_x_2739) ;  /* 0x000002b000037945 */ /* 0x000fd80003800000 */
[----:B0-----:R-:W-:Y:S05]  /*3e90*/  @P0 BRA `(.L_x_2740) ;  /* 0x0000000000a40947 */ /* 0x001fea0003800000 */
[--C-:B------:R-:W-:Y:S01]  /*3ea0*/  SHF.R.U64 R86, R78, 0x10, R79.reuse ;  /* 0x000000104e567819 */ /* 0x100fe2000000124f */
[--C-:B--2---:R-:W-:Y:S01]  /*3eb0*/  HADD2.F32 R114, -RZ, R35.reuse.H0_H0 ;  /* 0x20000023ff727230 */ /* 0x104fe20000004100 */
[----:B------:R-:W-:Y:S01]  /*3ec0*/  SHF.R.U32.HI R78, RZ, 0x10, R79 ;  /* 0x00000010ff4e7819 */ /* 0x000fe2000001164f */
[----:B------:R-:W-:Y:S01]  /*3ed0*/  HADD2.F32 R123, -RZ, R162.H1_H1 ;  /* 0x300000a2ff7b7230 */ /* 0x000fe20000004100 */
[--C-:B------:R-:W-:Y:S01]  /*3ee0*/  SHF.R.U32.HI R87, RZ, 0x10, R85.reuse ;  /* 0x00000010ff577819 */ /* 0x100fe20000011655 */
[----:B------:R-:W-:Y:S01]  /*3ef0*/  HADD2.F32 R86, -RZ, R86.H0_H0 ;  /* 0x20000056ff567230 */ /* 0x000fe20000004100 */
[----:B------:R-:W-:Y:S01]  /*3f00*/  SHF.R.U64 R79, R84, 0x10, R85 ;  /* 0x00000010544f7819 */ /* 0x000fe20000001255 */
[----:B------:R-:W-:Y:S02]  /*3f10*/  HADD2.F32 R84, -RZ, R35.H1_H1 ;  /* 0x30000023ff547230 */ /* 0x000fe40000004100 */
[----:B------:R-:W-:Y:S02]  /*3f20*/  HADD2.F32 R87, -RZ, R87.H0_H0 ;  /* 0x20000057ff577230 */ /* 0x000fe40000004100 */
[----:B------:R-:W-:-:S02]  /*3f30*/  HADD2.F32 R122, -RZ, R79.H0_H0 ;  /* 0x2000004fff7a7230 */ /* 0x000fc40000004100 */
[--C-:B------:R-:W-:Y:S02]  /*3f40*/  HADD2.F32 R79, -RZ, R33.reuse.H1_H1 ;  /* 0x30000021ff4f7230 */ /* 0x100fe40000004100 */
[-C--:B------:R-:W-:Y:S01]  /*3f50*/  FMUL.FTZ R35, R84, R87.reuse ;  /* 0x0000005754237220 */ /* 0x080fe20000410000 */
[----:B------:R-:W-:Y:S02]  /*3f60*/  HADD2.F32 R33, -RZ, R33.H0_H0 ;  /* 0x20000021ff217230 */ /* 0x000fe40000004100 */
[C---:B------:R-:W-:Y:S01]  /*3f70*/  FMUL.FTZ R87, R114.reuse, R87 ;  /* 0x0000005772577220 */ /* 0x040fe20000410000 */
[----:B------:R-:W-:Y:S02]  /*3f80*/  HADD2.F32 R85, -RZ, R78.H0_H0 ;  /* 0x2000004eff557230 */ /* 0x000fe40000004100 */
[-C--:B------:R-:W-:Y:S01]  /*3f90*/  FMUL.FTZ R78, R79, R122.reuse ;  /* 0x0000007a4f4e7220 */ /* 0x080fe20000410000 */
[C---:B------:R-:W-:Y:S02]  /*3fa0*/  FMUL.FTZ R122, R33.reuse, R122 ;  /* 0x0000007a217a7220 */ /* 0x040fe40000410000 */
[-C--:B------:R-:W-:Y:S01]  /*3fb0*/  FFMA.FTZ R35, R114, R85.reuse, -R35 ;  /* 0x0000005572237223 */ /* 0x080fe20000010823 */
[----:B------:R-:W-:Y:S01]  /*3fc0*/  FFMA.FTZ R84, R84, R85, R87 ;  /* 0x0000005554547223 */ /* 0x000fe20000010057 */
[----:B------:R-:W-:Y:S01]  /*3fd0*/  FFMA.FTZ R33, R33, R86, -R78 ;  /* 0x0000005621217223 */ /* 0x000fe2000001084e */
[----:B------:R-:W-:-:S02]  /*3fe0*/  HADD2.F32 R85, -RZ, R166.H0_H0 ;  /* 0x200000a6ff557230 */ /* 0x000fc40000004100 */
[----:B------:R-:W-:Y:S01]  /*3ff0*/  FFMA.FTZ R78, R79, R86, R122 ;  /* 0x000000564f4e7223 */ /* 0x000fe2000001007a */
[--C-:B------:R-:W-:Y:S01]  /*4000*/  HADD2.F32 R87, -RZ, R32.reuse.H1_H1 ;  /* 0x30000020ff577230 */ /* 0x100fe20000004100 */
[----:B------:R-:W-:Y:S01]  /*4010*/  F2FP.F16.F32.PACK_AB R35, R84, R35 ;  /* 0x000000235423723e */ /* 0x000fe200000000ff */
[----:B------:R-:W-:Y:S02]  /*4020*/  HADD2.F32 R114, -RZ, R32.H0_H0 ;  /* 0x20000020ff727230 */ /* 0x000fe40000004100 */
        /* <DEDUP_REMOVED lines=8> */
[----:B------:R-:W-:Y:S02]  /*40b0*/  FMUL.FTZ R79, R34, R79 ;  /* 0x0000004f224f7220 */ /* 0x000fe40000410000 */
[-C--:B------:R-:W-:Y:S01]  /*40c0*/  FFMA.FTZ R115, R114, R86.reuse, -R115 ;  /* 0x0000005672737223 */ /* 0x080fe20000010873 */
[----:B------:R-:W-:Y:S01]  /*40d0*/  FFMA.FTZ R122, R87, R86, R122 ;  /* 0x00000056577a7223 */ /* 0x000fe2000001007a */
[-C--:B------:R-:W-:Y:S01]  /*40e0*/  FFMA.FTZ R85, R34, R123.reuse, -R85 ;  /* 0x0000007b22557223 */ /* 0x080fe20000010855 */
[----:B------:R-:W-:-:S03]  /*40f0*/  FFMA.FTZ R32, R32, R123, R79 ;  /* 0x0000007b20207223 */ /* 0x000fc6000001004f */
[----:B------:R-:W-:Y:S02]  /*4100*/  F2FP.F16.F32.PACK_AB R122, R122, R115 ;  /* 0x000000737a7a723e */ /* 0x000fe400000000ff */
[----:B------:R-:W-:Y:S02]  /*4110*/  F2FP.F16.F32.PACK_AB R34, R32, R85 ;  /* 0x000000552022723e */ /* 0x000fe400000000ff */
[----:B------:R-:W-:-:S07]  /*4120*/  MOV R32, R122 ;  /* 0x0000007a00207202 */ /* 0x000fce0000000f00 */
.L_x_2740:
[----:B------:R-:W-:Y:S05]  /*4130*/  BSYNC B3 ;  /* 0x0000000000037941 */ /* 0x000fea0003800000 */
.L_x_2739:
[----:B--2---:R4:W-:Y:S02]  /*4140*/  STG.E.128 desc[UR60][R44.64+0x80], R32 ;  /* 0x000080202c007986 */ /* 0x0049e4000c101d3c */
.L_x_2738:
[----:B------:R-:W-:Y:S05]  /*4150*/  BSYNC B2 ;  /* 0x0000000000027941 */ /* 0x000fea0003800000 */
.L_x_2737:
        /* <DEDUP_REMOVED lines=48> */
.L_x_2744:
[----:B------:R-:W-:Y:S05]  /*4460*/  BSYNC B3 ;  /* 0x0000000000037941 */ /* 0x000fea0003800000 */
.L_x_2743:
[----:B--2---:R0:W-:Y:S02]  /*4470*/  STG.E.128 desc[UR60][R44.64+0xc0], R32 ;  /* 0x0000c0202c007986 */ /* 0x0041e4000c101d3c */
.L_x_2742:
[----:B------:R-:W-:Y:S05]  /*4480*/  BSYNC B2 ;  /* 0x0000000000027941 */ /* 0x000fea0003800000 */
.L_x_2741:
[----:B------:R-:W-:Y:S01]  /*4490*/  ISETP.NE.AND P0, PT, R7, RZ, PT ;  /* 0x000000ff0700720c */ /* 0x000fe20003f05270 */
[----:B------:R-:W-:-:S12]  /*44a0*/  BSSY B2, `(.L_x_2745) ;  /* 0x0000031000027945 */ /* 0x000fd80003800000 */
[----:B------:R-:W-:Y:S05]  /*44b0*/  @!P0 BRA `(.L_x_2746) ;  /* 0x0000000000bc8947 */ /* 0x000fea0003800000 */
[----:B0-234-:R0:W2:Y:S01]  /*44c0*/  LDS.128 R32, [R43+0x8000] ;  /* 0x008000002b207984 */ /* 0x01d0a20000000c00 */
[----:B------:R-:W-:Y:S01]  /*44d0*/  ISETP.GE.AND P0, PT, R190, R118, PT ;  /* 0x00000076be00720c */ /* 0x000fe20003f06270 */
[----:B------:R-:W-:-:S12]  /*44e0*/  BSSY B3, `(.L_x_2747) ;  /* 0x000002b000037945 */ /* 0x000fd80003800000 */
[----:B0-----:R-:W-:Y:S05]  /*44f0*/  @P0 BRA `(.L_x_2748) ;  /* 0x0000000000a40947 */ /* 0x001fea0003800000 */
[--C-:B------:R-:W-:Y:S02]  /*4500*/  SHF.R.U64 R74, R70, 0x10, R71.reuse ;  /* 0x00000010464a7819 */ /* 0x100fe40000001247 */
[----:B------:R-:W-:Y:S01]  /*4510*/  SHF.R.U32.HI R70, RZ, 0x10, R71 ;  /* 0x00000010ff467819 */ /* 0x000fe20000011647 */
[----:B--2---:R-:W-:Y:S01]  /*4520*/  IMAD.MOV.U32 R71, RZ, RZ, R35 ;  /* 0x000000ffff477224 */ /* 0x004fe200078e0023 */
[--C-:B------:R-:W-:Y:S01]  /*4530*/  SHF.R.U64 R76, R72, 0x10, R73.reuse ;  /* 0x00000010484c7819 */ /* 0x100fe20000001249 */
[--C-:B------:R-:W-:Y:S01]  /*4540*/  HADD2.F32 R35, -RZ, R33.reuse.H1_H1 ;  /* 0x30000021ff237230 */ /* 0x100fe20000004100 */
[----:B------:R-:W-:Y:S01]  /*4550*/  SHF.R.U32.HI R75, RZ, 0x10, R73 ;  /* 0x00000010ff4b7819 */ /* 0x000fe20000011649 */
[----:B------:R-:W-:Y:S02]  /*4560*/  HADD2.F32 R33, -RZ, R33.H0_H0 ;  /* 0x20000021ff217230 */ /* 0x000fe40000004100 */
[----:B------:R-:W-:Y:S02]  /*4570*/  HADD2.F32 R76, -RZ, R76.H0_H0 ;  /* 0x2000004cff4c7230 */ /* 0x000fe40000004100 */
[----:B------:R-:W-:-:S02]  /*4580*/  HADD2.F32 R75, -RZ, R75.H0_H0 ;  /* 0x2000004bff4b7230 */ /* 0x000fc40000004100 */
        /* <DEDUP_REMOVED lines=12> */
[----:B------:R-:W-:Y:S02]  /*4650*/  HADD2.F32 R75, -RZ, R158.H0_H0 ;  /* 0x2000009eff4b7230 */ /* 0x000fe40000004100 */
[----:B------:R-:W-:Y:S01]  /*4660*/  HADD2.F32 R76, -RZ, R157.H1_H1 ;  /* 0x3000009dff4c7230 */ /* 0x000fe20000004100 */
[----:B------:R-:W-:Y:S01]  /*4670*/  F2FP.F16.F32.PACK_AB R33, R70, R33 ;  /* 0x000000214621723e */ /* 0x000fe200000000ff */
[----:B------:R-:W-:Y:S01]  /*4680*/  HADD2.F32 R74, -RZ, R32.H1_H1 ;  /* 0x30000020ff4a7230 */ /* 0x000fe20000004100 */
[----:B------:R-:W-:Y:S01]  /*4690*/  F2FP.F16.F32.PACK_AB R35, R72, R35 ;  /* 0x000000234823723e */ /* 0x000fe200000000ff */
[----:B------:R-:W-:-:S02]  /*46a0*/  HADD2.F32 R73, -RZ, R34.H1_H1 ;  /* 0x30000022ff497230 */ /* 0x000fc40000004100 */
[----:B------:R-:W-:Y:S02]  /*46b0*/  HADD2.F32 R32, -RZ, R32.H0_H0 ;  /* 0x20000020ff207230 */ /* 0x000fe40000004100 */
[-C--:B------:R-:W-:Y:S01]  /*46c0*/  FMUL.FTZ R77, R74, R75.reuse ;  /* 0x0000004b4a4d7220 */ /* 0x080fe20000410000 */
[----:B------:R-:W-:Y:S02]  /*46d0*/  HADD2.F32 R34, -RZ, R34.H0_H0 ;  /* 0x20000022ff227230 */ /* 0x000fe40000004100 */
[CC--:B------:R-:W-:Y:S01]  /*46e0*/  FMUL.FTZ R79, R73.reuse, R76.reuse ;  /* 0x0000004c494f7220 */ /* 0x0c0fe20000410000 */
[----:B------:R-:W-:Y:S02]  /*46f0*/  HADD2.F32 R71, -RZ, R158.H1_H1 ;  /* 0x3000009eff477230 */ /* 0x000fe40000004100 */
[----:B------:R-:W-:Y:S01]  /*4700*/  FMUL.FTZ R75, R32, R75 ;  /* 0x0000004b204b7220 */ /* 0x000fe20000410000 */
[----:B------:R-:W-:Y:S02]  /*4710*/  HADD2.F32 R157, -RZ, R157.H0_H0 ;  /* 0x2000009dff9d7230 */ /* 0x000fe40000004100 */
[----:B------:R-:W-:Y:S01]  /*4720*/  FMUL.FTZ R76, R34, R76 ;  /* 0x0000004c224c7220 */ /* 0x000fe20000410000 */
[-C--:B------:R-:W-:Y:S01]  /*4730*/  FFMA.FTZ R77, R32, R71.reuse, -R77 ;  /* 0x00000047204d7223 */ /* 0x080fe2000001084d */
[----:B------:R-:W-:Y:S01]  /*4740*/  FFMA.FTZ R74, R74, R71, R75 ;  /* 0x000000474a4a7223 */ /* 0x000fe2000001004b */
[-C--:B------:R-:W-:Y:S01]  /*4750*/  FFMA.FTZ R79, R34, R157.reuse, -R79 ;  /* 0x0000009d224f7223 */ /* 0x080fe2000001084f */
[----:B------:R-:W-:-:S03]  /*4760*/  FFMA.FTZ R76, R73, R157, R76 ;  /* 0x0000009d494c7223 */ /* 0x000fc6000001004c */
[----:B------:R-:W-:Y:S02]  /*4770*/  F2FP.F16.F32.PACK_AB R32, R74, R77 ;  /* 0x0000004d4a20723e */ /* 0x000fe400000000ff */
[----:B------:R-:W-:-:S07]  /*4780*/  F2FP.F16.F32.PACK_AB R34, R76, R79 ;  /* 0x0000004f4c22723e */ /* 0x000fce00000000ff */
.L_x_2748:
[----:B------:R-:W-:Y:S05]  /*4790*/  BSYNC B3 ;  /* 0x0000000000037941 */ /* 0x000fea0003800000 */
.L_x_2747:
[----:B--2---:R0:W-:Y:S02]  /*47a0*/  STG.E.128 desc[UR60][R44.64+0x100], R32 ;  /* 0x000100202c007986 */ /* 0x0041e4000c101d3c */
.L_x_2746:
[----:B------:R-:W-:Y:S05]  /*47b0*/  BSYNC B2 ;  /* 0x0000000000027941 */ /* 0x000fea0003800000 */
.L_x_2745:
        /* <DEDUP_REMOVED lines=9> */
[----:B------:R-:W-:Y:S01]  /*4850*/  IMAD.MOV.U32 R67, RZ, RZ, R35 ;  /* 0x000000ffff437224 */ /* 0x000fe200078e0023 */
[--C-:B------:R-:W-:Y:S01]  /*4860*/  SHF.R.U64 R71, R68, 0x10, R69.reuse ;  /* 0x0000001044477819 */ /* 0x100fe20000001245 */
[--C-:B------:R-:W-:Y:S01]  /*4870*/  HADD2.F32 R35, -RZ, R33.reuse.H1_H1 ;  /* 0x30000021ff237230 */ /* 0x100fe20000004100 */
[----:B------:R-:W-:Y:S01]  /*4880*/  SHF.R.U32.HI R72, RZ, 0x10, R69 ;  /* 0x00000010ff487819 */ /* 0x000fe20000011645 */
[----:B------:R-:W-:Y:S02]  /*4890*/  HADD2.F32 R32, -RZ, R33.H0_H0 ;  /* 0x20000021ff207230 */ /* 0x000fe40000004100 */
[----:B------:R-:W-:Y:S02]  /*48a0*/  HADD2.F32 R71, -RZ, R71.H0_H0 ;  /* 0x20000047ff477230 */ /* 0x000fe40000004100 */
[----:B------:R-:W-:-:S02]  /*48b0*/  HADD2.F32 R68, -RZ, R67.H1_H1 ;  /* 0x30000043ff447230 */ /* 0x000fc40000004100 */
[----:B------:R-:W-:Y:S02]  /*48c0*/  HADD2.F32 R72, -RZ, R72.H0_H0 ;  /* 0x20000048ff487230 */ /* 0x000fe40000004100 */
[-C--:B------:R-:W-:Y:S01]  /*48d0*/  FMUL.FTZ R33, R35, R71.reuse ;  /* 0x0000004723217220 */ /* 0x080fe20000410000 */
[----:B------:R-:W-:Y:S02]  /*48e0*/  HADD2.F32 R67, -RZ, R67.H0_H0 ;  /* 0x20000043ff437230 */ /* 0x000fe40000004100 */
[----:B------:R-:W-:Y:S01]  /*48f0*/  FMUL.FTZ R74, R32, R71 ;  /* 0x00000047204a7220 */ /* 0x000fe20000410000 */
        /* <DEDUP_REMOVED lines=8> */
[----:B------:R-:W-:-:S02]  /*4980*/  HADD2.F32 R70, -RZ, R149.H0_H0 ;  /* 0x20000095ff467230 */ /* 0x000fc40000004100 */
[----:B------:R-:W-:Y:S01]  /*4990*/  HADD2.F32 R149, -RZ, R149.H1_H1 ;  /* 0x30000095ff957230 */ /* 0x000fe20000004100 */
[----:B------:R-:W-:Y:S01]  /*49a0*/  F2FP.F16.F32.PACK_AB R33, R33, R32 ;  /* 0x000000202121723e */ /* 0x000fe200000000ff */
[----:B------:R-:W-:Y:S01]  /*49b0*/  HADD2.F32 R67, -RZ, R66.H1_H1 ;  /* 0x30000042ff437230 */ /* 0x000fe20000004100 */
[----:B------:R-:W-:Y:S01]  /*49c0*/  F2FP.F16.F32.PACK_AB R35, R72, R35 ;  /* 0x000000234823723e */ /* 0x000fe200000000ff */
[----:B------:R-:W-:Y:S02]  /*49d0*/  HADD2.F32 R68, -RZ, R34.H1_H1 ;  /* 0x30000022ff447230 */ /* 0x000fe40000004100 */
[----:B------:R-:W-:Y:S02]  /*49e0*/  HADD2.F32 R66, -RZ, R66.H0_H0 ;  /* 0x20000042ff427230 */ /* 0x000fe40000004100 */
[----:B------:R-:W-:Y:S01]  /*49f0*/  FMUL.FTZ R73, R67, R70 ;  /* 0x0000004643497220 */ /* 0x000fe20000410000 */
[----:B------:R-:W-:Y:S02]  /*4a00*/  HADD2.F32 R34, -RZ, R34.H0_H0 ;  /* 0x20000022ff227230 */ /* 0x000fe40000004100 */
[----:B------:R-:W-:Y:S01]  /*4a10*/  FMUL.FTZ R75, R68, R149 ;  /* 0x00000095444b7220 */ /* 0x000fe20000410000 */
[----:B------:R-:W-:-:S02]  /*4a20*/  HADD2.F32 R69, -RZ, R148.H0_H0 ;  /* 0x20000094ff457230 */ /* 0x000fc40000004100 */
[----:B------:R-:W-:Y:S01]  /*4a30*/  FMUL.FTZ R70, R66, R70 ;  /* 0x0000004642467220 */ /* 0x000fe20000410000 */
        /* <DEDUP_REMOVED lines=8> */
.L_x_2750:
[----:B------:R-:W-:Y:S05]  /*4ac0*/  BSYNC B2 ;  /* 0x0000000000027941 */ /* 0x000fea0003800000 */
.L_x_2749:
[----:B--2---:R0:W-:Y:S02]  /*4ad0*/  STG.E.128 desc[UR60][R44.64+0x140], R32 ;  /* 0x000140202c007986 */ /* 0x0041e4000c101d3c */
.L_x_2728:
[----:B------:R-:W-:Y:S05]  /*4ae0*/  BSYNC B1 ;  /* 0x0000000000017941 */ /* 0x000fea0003800000 */
.L_x_2727:
        /* <DEDUP_REMOVED lines=49> */
.L_x_2755:
[----:B------:R-:W-:Y:S05]  /*4e00*/  BSYNC B2 ;  /* 0x0000000000027941 */ /* 0x000fea0003800000 */
.L_x_2754:
[----:B--2---:R0:W-:Y:S02]  /*4e10*/  STG.E.128 desc[UR60][R40.64], R32 ;  /* 0x0000002028007986 */ /* 0x0041e4000c101d3c */
.L_x_2753:
[----:B------:R-:W-:Y:S05]  /*4e20*/  BSYNC B1 ;  /* 0x0000000000017941 */ /* 0x000fea0003800000 */
.L_x_2752:
        /* <DEDUP_REMOVED lines=48> */
.L_x_2759:
[----:B------:R-:W-:Y:S05]  /*5130*/  BSYNC B2 ;  /* 0x0000000000027941 */ /* 0x000fea0003800000 */
.L_x_2758:
[----:B--2---:R0:W-:Y:S02]  /*5140*/  STG.E.128 desc[UR60][R40.64+0x40], R32 ;  /* 0x0000402028007986 */ /* 0x0041e4000c101d3c */
.L_x_2757:
[----:B------:R-:W-:Y:S05]  /*5150*/  BSYNC B1 ;  /* 0x0000000000017941 */ /* 0x000fea0003800000 */
.L_x_2756:
        /* <DEDUP_REMOVED lines=23> */
[----:B------:R-:W-:Y:S01]  /*52d0*/  FMUL.FTZ R58, R35, R58 ;  /* 0x0000003a233a7220 */ /* 0x000fe20000410000 */
[----:B------:R-:W-:Y:S01]  /*52e0*/  FFMA.FTZ R60, R33, R54, -R60 ;  /* 0x00000036213c7223 */ /* 0x000fe2000001083c */
[----:B------:R-:W-:-:S02]  /*52f0*/  HADD2.F32 R154, -RZ, R154.H1_H1 ;  /* 0x3000009aff9a7230 */ /* 0x000fc40000004100 */
[----:B------:R-:W-:Y:S01]  /*5300*/  FFMA.FTZ R57, R34, R54, R55 ;  /* 0x0000003622397223 */ /* 0x000fe20000010037 */
[-C--:B------:R-:W-:Y:S01]  /*5310*/  FFMA.FTZ R61, R45, R56.reuse, R58 ;  /* 0x000000382d3d7223 */ /* 0x080fe2000001003a */
[----:B------:R-:W-:Y:S02]  /*5320*/  HADD2.F32 R45, -RZ, R156.H1_H1 ;  /* 0x3000009cff2d7230 */ /* 0x000fe40000004100 */
[----:B------:R-:W-:Y:S01]  /*5330*/  FFMA.FTZ R62, R35, R56, -R62 ;  /* 0x00000038233e7223 */ /* 0x000fe2000001083e */
[----:B------:R-:W-:Y:S02]  /*5340*/  HADD2.F32 R33, -RZ, R32.H1_H1 ;  /* 0x30000020ff217230 */ /* 0x000fe40000004100 */
        /* <DEDUP_REMOVED lines=17> */
.L_x_2763:
[----:B------:R-:W-:Y:S05]  /*5460*/  BSYNC B2 ;  /* 0x0000000000027941 */ /* 0x000fea0003800000 */
.L_x_2762:
[----:B--2---:R0:W-:Y:S02]  /*5470*/  STG.E.128 desc[UR60][R40.64+0x80], R32 ;  /* 0x0000802028007986 */ /* 0x0041e4000c101d3c */
.L_x_2761:
[----:B------:R-:W-:Y:S05]  /*5480*/  BSYNC B1 ;  /* 0x0000000000017941 */ /* 0x000fea0003800000 */
.L_x_2760:
        /* <DEDUP_REMOVED lines=48> */
.L_x_2767:
[----:B------:R-:W-:Y:S05]  /*5790*/  BSYNC B2 ;  /* 0x0000000000027941 */ /* 0x000fea0003800000 */
.L_x_2766:
[----:B--2---:R0:W-:Y:S02]  /*57a0*/  STG.E.128 desc[UR60][R40.64+0xc0], R32 ;  /* 0x0000c02028007986 */ /* 0x0041e4000c101d3c */
.L_x_2765:
[----:B------:R-:W-:Y:S05]  /*57b0*/  BSYNC B1 ;  /* 0x0000000000017941 */ /* 0x000fea0003800000 */
.L_x_2764:
        /* <DEDUP_REMOVED lines=24> */
[----:B------:R-:W-:Y:S01]  /*5940*/  FFMA.FTZ R49, R44, R46, R49 ;  /* 0x0000002e2c317223 */ /* 0x000fe20000010031 */
[----:B------:R-:W-:-:S02]  /*5950*/  HADD2.F32 R44, -RZ, R83.H0_H0 ;  /* 0x20000053ff2c7230 */ /* 0x000fc40000004100 */
[-C--:B------:R-:W-:Y:S01]  /*5960*/  FFMA.FTZ R50, R33, R45.reuse, -R50 ;  /* 0x0000002d21327223 */ /* 0x080fe20000010832 */
        /* <DEDUP_REMOVED lines=21> */
.L_x_2771:
[----:B------:R-:W-:Y:S05]  /*5ac0*/  BSYNC B2 ;  /* 0x0000000000027941 */ /* 0x000fea0003800000 */
.L_x_2770:
[----:B--2---:R0:W-:Y:S02]  /*5ad0*/  STG.E.128 desc[UR60][R40.64+0x100], R32 ;  /* 0x0001002028007986 */ /* 0x0041e4000c101d3c */
.L_x_2769:
[----:B------:R-:W-:Y:S05]  /*5ae0*/  BSYNC B1 ;  /* 0x0000000000017941 */ /* 0x000fea0003800000 */
.L_x_2768:
[----:B------:R-:W-:-:S13]  /*5af0*/  ISETP.NE.AND P0, PT, R6, RZ, PT ;  /* 0x000000ff0600720c */ /* 0x000fda0003f05270 */
[----:B------:R-:W-:Y:S05]  /*5b00*/  @!P0 BRA `(.L_x_2751) ;  /* 0x0000004000948947 */ /* 0x000fea0003800000 */
[----:B0-234-:R0:W2:Y:S01]  /*5b10*/  LDS.128 R32, [R42+0xa000] ;  /* 0x00a000002a207984 */ /* 0x01d0a20000000c00 */
[----:B------:R-:W-:Y:S01]  /*5b20*/  ISETP.GE.AND P0, PT, R194, R118, PT ;  /* 0x00000076c200720c */ /* 0x000fe20003f06270 */
[----:B------:R-:W-:-:S12]  /*5b30*/  BSSY B1, `(.L_x_2772) ;  /* 0x000002b000017945 */ /* 0x000fd80003800000 */
[----:B0-----:R-:W-:Y:S05]  /*5b40*/  @P0 BRA `(.L_x_2773) ;  /* 0x0000000000a40947 */ /* 0x001fea0003800000 */
[--C-:B------:R-:W-:Y:S02]  /*5b50*/  SHF.R.U64 R43, R36, 0x10, R37.reuse ;  /* 0x00000010242b7819 */ /* 0x100fe40000001225 */
[----:B------:R-:W-:Y:S02]  /*5b60*/  SHF.R.U32.HI R42, RZ, 0x10, R37 ;  /* 0x00000010ff2a7819 */ /* 0x000fe40000011625 */
[--C-:B------:R-:W-:Y:S01]  /*5b70*/  SHF.R.U64 R37, R38, 0x10, R39.reuse ;  /* 0x0000001026257819 */ /* 0x100fe20000001227 */
[----:B------:R-:W-:Y:S01]  /*5b80*/  HADD2.F32 R38, -RZ, R43.H0_H0 ;  /* 0x2000002bff267230 */ /* 0x000fe20000004100 */
[----:B------:R-:W-:Y:S01]  /*5b90*/  SHF.R.U32.HI R44, RZ, 0x10, R39 ;  /* 0x00000010ff2c7819 */ /* 0x000fe20000011627 */
[----:B------:R-:W-:Y:S01]  /*5ba0*/  HADD2.F32 R42, -RZ, R42.H0_H0 ;  /* 0x2000002aff2a7230 */ /* 0x000fe20000004100 */
[----:B--2---:R-:W-:Y:S01]  /*5bb0*/  MOV R36, R34 ;  /* 0x0000002200247202 */ /* 0x004fe20000000f00 */
[----:B------:R-:W-:Y:S02]  /*5bc0*/  HADD2.F32 R39, -RZ, R37.H0_H0 ;  /* 0x20000025ff277230 */ /* 0x000fe40000004100 */
[----:B------:R-:W-:-:S02]  /*5bd0*/  HADD2.F32 R34, -RZ, R33.H1_H1 ;  /* 0x30000021ff227230 */ /* 0x000fc40000004100 */
[----:B------:R-:W-:Y:S02]  /*5be0*/  HADD2.F32 R33, -RZ, R33.H0_H0 ;  /* 0x20000021ff217230 */ /* 0x000fe40000004100 */
[----:B------:R-:W-:Y:S02]  /*5bf0*/  HADD2.F32 R44, -RZ, R44.H0_H0 ;  /* 0x2000002cff2c7230 */ /* 0x000fe40000004100 */
[-C--:B------:R-:W-:Y:S01]  /*5c00*/  FMUL.FTZ R46, R34, R39.reuse ;  /* 0x00000027222e7220 */ /* 0x080fe20000410000 */
[--C-:B------:R-:W-:Y:S02]  /*5c10*/  HADD2.F32 R37, -RZ, R35.reuse.H1_H1 ;  /* 0x30000023ff257230 */ /* 0x100fe40000004100 */
[C---:B------:R-:W-:Y:S01]  /*5c20*/  FMUL.FTZ R39, R33.reuse, R39 ;  /* 0x0000002721277220 */ /* 0x040fe20000410000 */
[----:B------:R-:W-:Y:S02]  /*5c30*/  HADD2.F32 R35, -RZ, R35.H0_H0 ;  /* 0x20000023ff237230 */ /* 0x000fe40000004100 */
[----:B------:R-:W-:Y:S01]  /*5c40*/  FFMA.FTZ R46, R33, R38, -R46 ;  /* 0x00000026212e7223 */ /* 0x000fe2000001082e */
[----:B------:R-:W-:-:S02]  /*5c50*/  HADD2.F32 R33, -RZ, R32.H1_H1 ;  /* 0x30000020ff217230 */ /* 0x000fc40000004100 */
[----:B------:R-:W-:Y:S01]  /*5c60*/  FFMA.FTZ R43, R34, R38, R39 ;  /* 0x00000026222b7223 */ /* 0x000fe20000010027 */
[-C--:B------:R-:W-:Y:S01]  /*5c70*/  FMUL.FTZ R48, R37, R44.reuse ;  /* 0x0000002c25307220 */ /* 0x080fe20000410000 */
[--C-:B------:R-:W-:Y:S02]  /*5c80*/  HADD2.F32 R38, -RZ, R81.reuse.H0_H0 ;  /* 0x20000051ff267230 */ /* 0x100fe40000004100 */
        /* <DEDUP_REMOVED lines=21> */
.L_x_2773:
[----:B------:R-:W-:Y:S05]  /*5de0*/  BSYNC B1 ;  /* 0x0000000000017941 */ /* 0x000fea0003800000 */
.L_x_2772:
[----:B--2---:R0:W-:Y:S01]  /*5df0*/  STG.E.128 desc[UR60][R40.64+0x140], R32 ;  /* 0x0001402028007986 */ /* 0x0041e2000c101d3c */
[----:B------:R-:W-:Y:S05]  /*5e00*/  BRA `(.L_x_2751) ;  /* 0x0000003c00d47947 */ /* 0x000fea0003800000 */
.L_x_2719:
        /* <DEDUP_REMOVED lines=47> */
.L_x_2775:
[----:B------:R-:W-:Y:S05]  /*6100*/  BSYNC B1 ;  /* 0x0000000000017941 */ /* 0x000fea0003800000 */
.L_x_2774:
        /* <DEDUP_REMOVED lines=47> */
.L_x_2777:
[----:B------:R-:W-:Y:S05]  /*6400*/  BSYNC B1 ;  /* 0x0000000000017941 */ /* 0x000fea0003800000 */
.L_x_2776:
[----:B------:R-:W2:Y:S01]  /*6410*/  LDL R0, [R1+0xc] ;  /* 0x00000c0001007983 */ /* 0x000ea20000100800 */
[----:B------:R-:W-:Y:S01]  /*6420*/  IMAD.MOV.U32 R3, RZ, RZ, R33 ;  /* 0x000000ffff037224 */ /* 0x000fe200078e0021 */
[----:B------:R-:W-:Y:S01]  /*6430*/  PRMT R170, R85, 0x5410, R86 ;  /* 0x0000541055aa7816 */ /* 0x000fe20000000056 */
[----:B0-----:R-:W-:Y:S02]  /*6440*/  IMAD.MOV.U32 R80, RZ, RZ, R38 ;  /* 0x000000ffff507224 */ /* 0x001fe400078e0026 */
[----:B------:R-:W-:-:S03]  /*6450*/  IMAD.MOV.U32 R81, RZ, RZ, R42 ;  /* 0x000000ffff517224 */ /* 0x000fc600078e002a */
[----:B------:R-:W-:Y:S02]  /*6460*/  PRMT R174, R174, 0x5410, R80 ;  /* 0x00005410aeae7816 */ /* 0x000fe40000000050 */
[----:B------:R-:W-:Y:S02]  /*6470*/  MOV R80, R37 ;  /* 0x0000002500507202 */ /* 0x000fe40000000f00 */
[----:B------:R-:W-:Y:S02]  /*6480*/  PRMT R177, R81, 0x7610, R177 ;  /* 0x0000761051b17816 */ /* 0x000fe400000000b1 */
[----:B------:R-:W-:-:S04]  /*6490*/  MOV R81, R46 ;  /* 0x0000002e00517202 */ /* 0x000fc80000000f00 */
[----:B------:R-:W-:Y:S01]  /*64a0*/  PRMT R172, R81, 0x7610, R172 ;  /* 0x0000761051ac7816 */ /* 0x000fe200000000ac */
[----:B------:R-:W-:-:S05]  /*64b0*/  IMAD.MOV.U32 R81, RZ, RZ, R50 ;  /* 0x000000ffff517224 */ /* 0x000fca00078e0032 */
[----:B------:R-:W-:Y:S01]  /*64c0*/  PRMT R174, R81, 0x7610, R174 ;  /* 0x0000761051ae7816 */ /* 0x000fe200000000ae */
[----:B------:R-:W-:Y:S01]  /*64d0*/  IMAD.MOV.U32 R81, RZ, RZ, R54 ;  /* 0x000000ffff517224 */ /* 0x000fe200078e0036 */
[----:B--2---:R-:W-:Y:S02]  /*64e0*/  R2UR UR4, R0 ;  /* 0x00000000000472ca */ /* 0x004fe400000e0000 */
[----:B------:R-:W-:-:S04]  /*64f0*/  MOV R0, R32 ;  /* 0x0000002000007202 */ /* 0x000fc80000000f00 */
[----:B------:R-:W-:Y:S01]  /*6500*/  PRMT R171, R0, 0x5410, R3 ;  /* 0x0000541000ab7816 */ /* 0x000fe20000000003 */
[----:B------:R-:W-:Y:S02]  /*6510*/  IMAD.MOV.U32 R0, RZ, RZ, R39 ;  /* 0x000000ffff007224 */ /* 0x000fe400078e0027 */
[----:B------:R-:W-:-:S03]  /*6520*/  IMAD.MOV.U32 R3, RZ, RZ, R36 ;  /* 0x000000ffff037224 */ /* 0x000fc600078e0024 */
[----:B------:R-:W-:Y:S01]  /*6530*/  PRMT R176, R0, 0x5410, R80 ;  /* 0x0000541000b07816 */ /* 0x000fe20000000050 */
[----:B------:R-:W-:Y:S01]  /*6540*/  IMAD.MOV.U32 R80, RZ, RZ, R41 ;  /* 0x000000ffff507224 */ /* 0x000fe200078e0029 */
[----:B------:R-:W-:Y:S01]  /*6550*/  PRMT R175, R3, 0x7610, R175 ;  /* 0x0000761003af7816 */ /* 0x000fe200000000af */
[----:B------:R-:W-:Y:S01]  /*6560*/  IMAD.MOV.U32 R3, RZ, RZ, R40 ;  /* 0x000000ffff037224 */ /* 0x000fe200078e0028 */
[----:B------:R-:W-:Y:S01]  /*6570*/  UISETP.NE.AND UP0, UPT, UR4, 0x3, UPT ;  /* 0x000000030400788c */ /* 0x000fe2000bf05270 */
[----:B------:R-:W-:Y:S01]  /*6580*/  IMAD.MOV.U32 R0, RZ, RZ, R43 ;  /* 0x000000ffff007224 */ /* 0x000fe200078e002b */
[----:B------:R-:W-:Y:S01]  /*6590*/  PRMT R161, R80, 0x7610, R161 ;  /* 0x0000761050a17816 */ /* 0x000fe200000000a1 */
[----:B------:R-:W-:Y:S01]  /*65a0*/  IMAD.MOV.U32 R80, RZ, RZ, R45 ;  /* 0x000000ffff507224 */ /* 0x000fe200078e002d */
[----:B------:R-:W-:Y:S01]  /*65b0*/  PRMT R163, R3, 0x7610, R163 ;  /* 0x0000761003a37816 */ /* 0x000fe200000000a3 */
[----:B------:R-:W-:Y:S01]  /*65c0*/  IMAD.MOV.U32 R3, RZ, RZ, R44 ;  /* 0x000000ffff037224 */ /* 0x000fe200078e002c */
[----:B------:R-:W-:Y:S01]  /*65d0*/  PRMT R162, R0, 0x7610, R162 ;  /* 0x0000761000a27816 */ /* 0x000fe200000000a2 */
[----:B------:R-:W-:Y:S01]  /*65e0*/  IMAD.MOV.U32 R0, RZ, RZ, R47 ;  /* 0x000000ffff007224 */ /* 0x000fe200078e002f */
[----:B------:R-:W-:-:S02]  /*65f0*/  PLOP3.LUT P1, PT, PT, PT, UP0, 0x80, 0x0 ;  /* 0x000000000000781c */ /* 0x000fc40003f2f008 */
        /* <DEDUP_REMOVED lines=10> */
[----:B------:R-:W-:Y:S01]  /*66a0*/  MOV R3, R52 ;  /* 0x0000003400037202 */ /* 0x000fe20000000f00 */
[----:B-----5:R-:W-:Y:S01]  /*66b0*/  IMAD.MOV.U32 R81, RZ, RZ, R58 ;  /* 0x000000ffff517224 */ /* 0x020fe200078e003a */
        /* <DEDUP_REMOVED lines=43> */
[----:B------:R-:W-:Y:S06]  /*6970*/  @!P1 BRA `(.L_x_2778) ;  /* 0x0000000000049947 */ /* 0x000fec0003800000 */
[----:B------:R-:W-:Y:S01]  /*6980*/  BPT.TRAP 0x1 ;  /* 0x000000040000795c */ /* 0x000fe20000300000 */
.L_x_2778:
[----:B------:R-:W-:Y:S01]  /*6990*/  IMAD R3, R17, 0x8, R16 ;  /* 0x0000000811037824 */ /* 0x000fe200078e0210 */
[----:B------:R-:W-:Y:S01]  /*69a0*/  SHF.L.U32 R0, R189, 0x1f, RZ ;  /* 0x0000001fbd007819 */ /* 0x000fe200000006ff */
[----:B------:R-:W0:Y:S01]  /*69b0*/  LDC R141, c[0x0][0x2f4] ;  /* 0x0000bd00ff8d7b82 */ /* 0x000e220000000800 */
[----:B------:R-:W-:Y:S02]  /*69c0*/  BSSY B1, `(.L_x_2779) ;  /* 0x0000004000017945 */ /* 0x000fe40003800000 */
[----:B------:R-:W1:Y:S05]  /*69d0*/  SYNCS.PHASECHK.TRANS64.TRYWAIT P5, [R3+URZ+0x34890], R0 ;  /* 0x03489000030075a7 */ /* 0x000e6a00080a017f */
[----:B------:R-:W2:Y:S01]  /*69e0*/  LDC.64 R122, c[0x0][0x300] ;  /* 0x0000c000ff7a7b82 */ /* 0x000ea20000000a00 */
[----:B-1----:R-:W-:Y:S05]  /*69f0*/  @!P5 BRA `(.L_x_2780) ;  /* 0x000001d400acd947 */ /* 0x002fea0003800000 */
.L_x_3098:
[----:B------:R-:W-:Y:S05]  /*6a00*/  BSYNC B1 ;  /* 0x0000000000017941 */ /* 0x000fea0003800000 */
.L_x_2779:
[----:B------:R-:W-:Y:S01]  /*6a10*/  BSSY B1, `(.L_x_2781) ;  /* 0x0000182000017945 */ /* 0x000fe20003800000 */
[----:B0-----:R-:W-:Y:S02]  /*6a20*/  IMAD.IADD R144, R141, 0x1, -R119 ;  /* 0x000000018d907824 */ /* 0x001fe400078e0a77 */
[----:B------:R-:W-:Y:S01]  /*6a30*/  IMAD.MOV.U32 R125, RZ, RZ, R84 ;  /* 0x000000ffff7d7224 */ /* 0x000fe200078e0054 */
[----:B------:R-:W-:Y:S06]  /*6a40*/  @P4 BRA `(.L_x_2782) ;  /* 0x0000001400f84947 */ /* 0x000fec0003800000 */
        /* <DEDUP_REMOVED lines=29> */
[----:B--2---:R-:W-:Y:S01]  /*6c20*/  IMAD.MOV.U32 R159, RZ, RZ, R85 ;  /* 0x000000ffff9f7224 */ /* 0x004fe200078e0055 */
[----:B------:R-:W-:Y:S01]  /*6c30*/  SHF.R.U64 R40, R40, 0x10, R41 ;  /* 0x0000001028287819 */ /* 0x000fe20000001229 */
[----:B0-----:R-:W-:Y:S01]  /*6c40*/  IMAD.MOV.U32 R85, RZ, RZ, R81 ;  /* 0x000000ffff557224 */ /* 0x001fe200078e0051 */
[----:B------:R-:W-:Y:S01]  /*6c50*/  SHF.R.U64 R54, R54, 0x10, R55 ;  /* 0x0000001036367819 */ /* 0x000fe20000001237 */
[----:B------:R-:W-:Y:S01]  /*6c60*/  HADD2.F32 R160, -RZ, R160.H0_H0 ;  /* 0x200000a0ffa07230 */ /* 0x000fe20000004100 */
[----:B------:R-:W-:Y:S01]  /*6c70*/  SHF.R.U64 R42, R42, 0x10, R43 ;  /* 0x000000102a2a7819 */ /* 0x000fe2000000122b */
[----:B------:R-:W-:Y:S02]  /*6c80*/  HADD2.F32 R157, -RZ, R159.H0_H0 ;  /* 0x2000009fff9d7230 */ /* 0x000fe40000004100 */
[----:B------:R-:W-:Y:S02]  /*6c90*/  HADD2.F32 R158, -RZ, R85.H0_H0 ;  /* 0x20000055ff9e7230 */ /* 0x000fe40000004100 */
[----:B------:R-:W-:-:S02]  /*6ca0*/  HADD2.F32 R81, -RZ, R161.H0_H0 ;  /* 0x200000a1ff517230 */ /* 0x000fc40000004100 */
[CC--:B------:R-:W-:Y:S01]  /*6cb0*/  FMUL.FTZ R161, R157.reuse, R160.reuse ;  /* 0x000000a09da17220 */ /* 0x0c0fe20000410000 */
[----:B------:R-:W-:Y:S02]  /*6cc0*/  HADD2.F32 R85, -RZ, R85.H1_H1 ;  /* 0x30000055ff557230 */ /* 0x000fe40000004100 */
        /* <DEDUP_REMOVED lines=35> */
[----:B------:R-:W-:-:S02]  /*6f00*/  IMAD.MOV.U32 R81, RZ, RZ, R85 ;  /* 0x000000ffff517224 */ /* 0x000fc400078e0055 */
[----:B------:R-:W-:Y:S02]  /*6f10*/  HADD2.F32 R160, -RZ, R160.H0_H0 ;  /* 0x200000a0ffa07230 */ /* 0x000fe40000004100 */
[----:B------:R-:W-:Y:S02]  /*6f20*/  HADD2.F32 R87, -RZ, R87.H0_H0 ;  /* 0x20000057ff577230 */ /* 0x000fe40000004100 */
[----:B------:R-:W-:Y:S02]  /*6f30*/  IMAD.MOV.U32 R85, RZ, RZ, R157 ;  /* 0x000000ffff557224 */ /* 0x000fe400078e009d */
        /* <DEDUP_REMOVED lines=11> */
[CC--:B------:R-:W-:Y:S01]  /*6ff0*/  FMUL.FTZ R163, R87.reuse, R164.reuse ;  /* 0x000000a457a37220 */ /* 0x0c0fe20000410000 */
[-C--:B------:R-:W-:Y:S01]  /*7000*/  FMUL.FTZ R41, R84, R159.reuse ;  /* 0x0000009f54297220 */ /* 0x080fe20000410000 */
[----:B------:R-:W-:Y:S01]  /*7010*/  FMUL.FTZ R164, R162, R164 ;  /* 0x000000a4a2a47220 */ /* 0x000fe20000410000 */
[----:B------:R-:W-:Y:S01]  /*7020*/  FMUL.FTZ R159, R80, R159 ;  /* 0x0000009f509f7220 */ /* 0x000fe20000410000 */
[----:B------:R-:W-:Y:S01]  /*7030*/  FFMA.FTZ R163, R162, R160, -R163 ;  /* 0x000000a0a2a37223 */ /* 0x000fe200000108a3 */
[----:B------:R-:W-:Y:S01]  /*7040*/  FFMA.FTZ R41, R80, R40, -R41 ;  /* 0x0000002850297223 */ /* 0x000fe20000010829 */
        /* <DEDUP_REMOVED lines=11> */
[----:B------:R-:W-:Y:S01]  /*7100*/  FFMA.FTZ R84, R80, R55, -R84 ;  /* 0x0000003750547223 */ /* 0x000fe20000010854 */
[----:B------:R-:W-:Y:S02]  /*7110*/  MOV R80, R41 ;  /* 0x0000002900507202 */ /* 0x000fe40000000f00 */
        /* <DEDUP_REMOVED lines=8> */
[----:B------:R-:W-:Y:S01]  /*71a0*/  IMAD.MOV.U32 R82, RZ, RZ, R40 ;  /* 0x000000ffff527224 */ /* 0x000fe200078e0028 */
[----:B------:R-:W-:Y:S01]  /*71b0*/  MOV R86, R87 ;  /* 0x0000005700567202 */ /* 0x000fe20000000f00 */
[----:B------:R-:W-:-:S07]  /*71c0*/  IMAD.MOV.U32 R87, RZ, RZ, R52 ;  /* 0x000000ffff577224 */ /* 0x000fce00078e0034 */
.L_x_2786:
[----:B------:R-:W-:Y:S05]  /*71d0*/  BSYNC B3 ;  /* 0x0000000000037941 */ /* 0x000fea0003800000 */
.L_x_2785:
[----:B------:R-:W-:-:S04]  /*71e0*/  IADD3 R41, P4, P5, R92, R130, R14 ;  /* 0x000000825c297210 */ /* 0x000fc80007d9e00e */
        /* <DEDUP_REMOVED lines=11> */
.L_x_2784:
[----:B------:R-:W-:Y:S05]  /*72a0*/  BSYNC B2 ;  /* 0x0000000000027941 */ /* 0x000fea0003800000 */
.L_x_2783:
        /* <DEDUP_REMOVED lines=111> */
[----:B------:R-:W-:Y:S01]  /*79a0*/  FFMA.FTZ R37, R43, R40, -R37 ;  /* 0x000000282b257223 */ /* 0x000fe20000010825 */
[----:B------:R-:W-:Y:S01]  /*79b0*/  FFMA.FTZ R36, R39, R52, -R36 ;  /* 0x0000003427247223 */ /* 0x000fe20000010824 */
[----:B------:R-:W-:Y:S01]  /*79c0*/  FFMA.FTZ R87, R49, R40, R87 ;  /* 0x0000002831577223 */ /* 0x000fe20000010057 */
[----:B------:R-:W-:Y:S01]  /*79d0*/  FFMA.FTZ R50, R54, R52, R50 ;  /* 0x0000003436327223 */ /* 0x000fe20000010032 */
[----:B------:R-:W-:Y:S01]  /*79e0*/  F2FP.F16.F32.PACK_AB R48, R51, R48 ;  /* 0x000000303330723e */ /* 0x000fe200000000ff */
[----:B------:R-:W-:Y:S01]  /*79f0*/  IMAD.MOV.U32 R52, RZ, RZ, R42 ;  /* 0x000000ffff347224 */ /* 0x000fe200078e002a */
[----:B------:R-:W-:Y:S01]  /*7a00*/  F2FP.F16.F32.PACK_AB R36, R36, R37 ;  /* 0x000000252424723e */ /* 0x000fe200000000ff */
[----:B------:R-:W-:Y:S01]  /*7a10*/  IMAD.MOV.U32 R43, RZ, RZ, R38 ;  /* 0x000000ffff2b7224 */ /* 0x000fe200078e0026 */
[----:B------:R-:W-:Y:S01]  /*7a20*/  F2FP.F16.F32.PACK_AB R50, R50, R87 ;  /* 0x000000573232723e */ /* 0x000fe200000000ff */
[----:B------:R-:W-:Y:S01]  /*7a30*/  IMAD.MOV.U32 R55, RZ, RZ, R158 ;  /* 0x000000ffff377224 */ /* 0x000fe200078e009e */
[----:B------:R-:W-:Y:S01]  /*7a40*/  MOV R40, R48 ;  /* 0x0000003000287202 */ /* 0x000fe20000000f00 */
[----:B------:R-:W-:Y:S01]  /*7a50*/  IMAD.MOV.U32 R42, RZ, RZ, R36 ;  /* 0x000000ffff2a7224 */ /* 0x000fe200078e0024 */
[----:B------:R-:W-:-:S07]  /*7a60*/  MOV R54, R50 ;  /* 0x0000003200367202 */ /* 0x000fce0000000f00 */
.L_x_2790:
[----:B------:R-:W-:Y:S05]  /*7a70*/  BSYNC B3 ;  /* 0x0000000000037941 */ /* 0x000fea0003800000 */
.L_x_2789:
[----:B0-----:R3:W-:Y:S04]  /*7a80*/  STG.E.128 desc[UR60][R80.64], R40 ;  /* 0x0000002850007986 */ /* 0x0017e8000c101d3c */
[----:B--2---:R3:W-:Y:S02]  /*7a90*/  @!P4 STG.E.128 desc[UR60][R82.64], R52 ;  /* 0x000000345200c986 */ /* 0x0047e4000c101d3c */
.L_x_2788:
[----:B------:R-:W-:Y:S05]  /*7aa0*/  BSYNC B2 ;  /* 0x0000000000027941 */ /* 0x000fea0003800000 */
.L_x_2787:
[----:B------:R-:W-:-:S13]  /*7ab0*/  ISETP.NE.AND P4, PT, R9, RZ, PT ;  /* 0x000000ff0900720c */ /* 0x000fda0003f85270 */
[----:B------:R-:W-:Y:S05]  /*7ac0*/  @!P4 BRA `(.L_x_2782) ;  /* 0x0000000400d8c947 */ /* 0x000fea0003800000 */
[----:B------:R-:W2:Y:S01]  /*7ad0*/  LDL R36, [R1+0x8] ;  /* 0x0000080001247983 */ /* 0x000ea20000100800 */
[----:B------:R-:W-:Y:S01]  /*7ae0*/  IADD3 R39, P4, P5, R92, R130, R12 ;  /* 0x000000825c277210 */ /* 0x000fe20007d9e00c */
[----:B------:R-:W-:Y:S03]  /*7af0*/  BSSY B2, `(.L_x_2791) ;  /* 0x0000071000027945 */ /* 0x000fe60003800000 */
[----:B------:R-:W-:Y:S02]  /*7b00*/  IADD3.X R38, R89, R152, R106, P4, P5 ;  /* 0x0000009859267210 */ /* 0x000fe400027ea46a */
[----:B--2---:R-:W-:-:S04]  /*7b10*/  LOP3.LUT P6, RZ, R36, 0x1, RZ, 0xc0, !PT ;  /* 0x0000000124ff7812 */ /* 0x004fc800078cc0ff */
[----:B------:R-:W-:-:S04]  /*7b20*/  SEL R36, R119, R144, !P6 ;  /* 0x0000009077247207 */ /* 0x000fc80007000000 */
[----:B------:R-:W-:-:S04]  /*7b30*/  SHF.R.S32.HI R37, RZ, 0x1f, R36 ;  /* 0x0000001fff257819 */ /* 0x000fc80000011424 */
[----:B------:R-:W-:-:S04]  /*7b40*/  LEA.HI R36, R37, R36, RZ, 0x4 ;  /* 0x0000002425247211 */ /* 0x000fc800078f20ff */
[----:B------:R-:W-:-:S05]  /*7b50*/  LEA.HI.SX32 R36, R36, R109, 0x1c ;  /* 0x0000006d24247211 */ /* 0x000fca00078fe2ff */
[----:B------:R-:W-:-:S05]  /*7b60*/  IMAD.SHL.U32 R37, R36, 0x8, RZ ;  /* 0x0000000824257824 */ /* 0x000fca00078e00ff */
[----:B------:R-:W-:-:S13]  /*7b70*/  ISETP.GE.AND P4, PT, R37, R141, PT ;  /* 0x0000008d2500720c */ /* 0x000fda0003f86270 */
[--C-:B0--3--:R-:W-:Y:S02]  /*7b80*/  @!P4 SHF.R.S32.HI R40, RZ, 0x1f, R37.reuse ;  /* 0x0000001fff28c819 */ /* 0x109fe40000011425 */
[--C-:B------:R-:W-:Y:S02]  /*7b90*/  @!P4 IADD3 R130, P5, P6, R92, R130, R37.reuse ;  /* 0x000000825c82c210 */ /* 0x100fe40007ebe025 */
[----:B------:R-:W-:Y:S02]  /*7ba0*/  LOP3.LUT R37, R196, 0x38, R37, 0xf8, !PT ;  /* 0x00000038c4257812 */ /* 0x000fe400078ef825 */
[----:B------:R-:W-:Y:S02]  /*7bb0*/  @!P4 IADD3.X R40, R89, R152, R40, P5, P6 ;  /* 0x000000985928c210 */ /* 0x000fe40002fec428 */
[----:B------:R-:W-:Y:S02]  /*7bc0*/  LEA R48, P5, R39, R114, 0x1 ;  /* 0x0000007227307211 */ /* 0x000fe400078a08ff */
[----:B------:R-:W-:-:S02]  /*7bd0*/  LOP3.LUT R37, R37, R198, RZ, 0x3c, !PT ;  /* 0x000000c625257212 */ /* 0x000fc400078e3cff */
[-C--:B------:R-:W-:Y:S02]  /*7be0*/  LEA.HI.X R49, R39, R115.reuse, R38, 0x1, P5 ;  /* 0x0000007327317211 */ /* 0x080fe400028f0c26 */
[----:B------:R-:W-:Y:S02]  /*7bf0*/  SHF.R.S32.HI R39, RZ, 0x1f, R36 ;  /* 0x0000001fff277819 */ /* 0x000fe40000011424 */
[C---:B------:R-:W-:Y:S02]  /*7c00*/  @!P4 LEA R50, P5, R130.reuse, R114, 0x1 ;  /* 0x000000728232c211 */ /* 0x040fe400078a08ff */
[----:B------:R-:W-:Y:S02]  /*7c10*/  LEA.HI R39, R39, R36, RZ, 0x3 ;  /* 0x0000002427277211 */ /* 0x000fe400078f18ff */
[----:B------:R-:W-:Y:S02]  /*7c20*/  @!P4 LEA.HI.X R51, R130, R115, R40, 0x1, P5 ;  /* 0x000000738233c211 */ /* 0x000fe400028f0c28 */
[----:B------:R-:W-:Y:S01]  /*7c30*/  ISETP.GE.AND P5, PT, R187, R118, PT ;  /* 0x00000076bb00720c */ /* 0x000fe20003fa6270 */
        /* <DEDUP_REMOVED lines=38> */
[----:B------:R-:W-:Y:S02]  /*7ea0*/  HADD2.F32 R43, -RZ, R39.H0_H0 ;  /* 0x20000027ff2b7230 */ /* 0x000fe40000004100 */
[----:B------:R-:W-:Y:S02]  /*7eb0*/  HADD2.F32 R46, -RZ, R46.H0_H0 ;  /* 0x2000002eff2e7230 */ /* 0x000fe40000004100 */
[----:B------:R-:W-:-:S02]  /*7ec0*/  HADD2.F32 R55, -RZ, R35.H0_H0 ;  /* 0x20000023ff377230 */ /* 0x000fc40000004100 */
[-C--:B------:R-:W-:Y:S01]  /*7ed0*/  FMUL.FTZ R35, R47, R41.reuse ;  /* 0x000000292f237220 */ /* 0x080fe20000410000 */
[----:B------:R-:W-:Y:S02]  /*7ee0*/  HADD2.F32 R39, -RZ, R39.H1_H1 ;  /* 0x30000027ff277230 */ /* 0x000fe40000004100 */
[----:B------:R-:W-:Y:S01]  /*7ef0*/  FMUL.FTZ R80, R43, R41 ;  /* 0x000000292b507220 */ /* 0x000fe20000410000 */
[----:B------:R-:W-:Y:S02]  /*7f00*/  HADD2.F32 R37, -RZ, R170.H1_H1 ;  /* 0x300000aaff257230 */ /* 0x000fe40000004100 */
[-C--:B------:R-:W-:Y:S01]  /*7f10*/  FMUL.FTZ R41, R54, R46.reuse ;  /* 0x0000002e36297220 */ /* 0x080fe20000410000 */
[----:B------:R-:W-:Y:S02]  /*7f20*/  HADD2.F32 R173, -RZ, R173.H0_H0 ;  /* 0x200000adffad7230 */ /* 0x000fe40000004100 */
[----:B------:R-:W-:Y:S01]  /*7f30*/  FMUL.FTZ R46, R39, R46 ;  /* 0x0000002e272e7220 */ /* 0x000fe20000410000 */
[----:B------:R-:W-:-:S02]  /*7f40*/  HADD2.F32 R33, -RZ, R33.H0_H0 ;  /* 0x20000021ff217230 */ /* 0x000fc40000004100 */
[----:B------:R-:W-:Y:S01]  /*7f50*/  FFMA.FTZ R41, R39, R55, -R41 ;  /* 0x0000003727297223 */ /* 0x000fe20000010829 */
[-C--:B------:R-:W-:Y:S01]  /*7f60*/  FFMA.FTZ R35, R43, R37.reuse, -R35 ;  /* 0x000000252b237223 */ /* 0x080fe20000010823 */
[----:B------:R-:W-:Y:S01]  /*7f70*/  FFMA.FTZ R80, R47, R37, R80 ;  /* 0x000000252f507223 */ /* 0x000fe20000010050 */
[----:B------:R-:W-:Y:S02]  /*7f80*/  HADD2.F32 R39, -RZ, R40.H0_H0 ;  /* 0x20000028ff277230 */ /* 0x000fe40000004100 */
[----:B------:R-:W-:Y:S01]  /*7f90*/  FFMA.FTZ R46, R54, R55, R46 ;  /* 0x00000037362e7223 */ /* 0x000fe2000001002e */
[----:B------:R-:W-:Y:S02]  /*7fa0*/  HADD2.F32 R37, -RZ, R36.H0_H0 ;  /* 0x20000024ff257230 */ /* 0x000fe40000004100 */
[----:B------:R-:W-:Y:S02]  /*7fb0*/  HADD2.F32 R40, -RZ, R40.H1_H1 ;  /* 0x30000028ff287230 */ /* 0x000fe40000004100 */
[----:B------:R-:W-:Y:S01]  /*7fc0*/  HADD2.F32 R36, -RZ, R36.H1_H1 ;  /* 0x30000024ff247230 */ /* 0x000fe20000004100 */
[----:B------:R-:W-:Y:S01]  /*7fd0*/  F2FP.F16.F32.PACK_AB R46, R46, R80 ;  /* 0x000000502e2e723e */ /* 0x000fe200000000ff */
[----:B------:R-:W-:-:S02]  /*7fe0*/  HADD2.F32 R171, -RZ, R171.H0_H0 ;  /* 0x200000abffab7230 */ /* 0x000fc40000004100 */
[----:B------:R-:W-:Y:S01]  /*7ff0*/  FMUL.FTZ R47, R40, R33 ;  /* 0x00000021282f7220 */ /* 0x000fe20000410000 */
[----:B------:R-:W-:Y:S02]  /*8000*/  HADD2.F32 R43, -RZ, R32.H0_H0 ;  /* 0x20000020ff2b7230 */ /* 0x000fe40000004100 */
[----:B------:R-:W-:Y:S01]  /*8010*/  FMUL.FTZ R32, R39, R173 ;  /* 0x000000ad27207220 */ /* 0x000fe20000410000 */
[----:B------:R-:W-:Y:S01]  /*8020*/  FMUL.FTZ R33, R36, R33 ;  /* 0x0000002124217220 */ /* 0x000fe20000410000 */
[C---:B------:R-:W-:Y:S01]  /*8030*/  FMUL.FTZ R173, R37.reuse, R173 ;  /* 0x000000ad25ad7220 */ /* 0x040fe20000410000 */
[----:B------:R-:W-:Y:S02]  /*8040*/  HADD2.F32 R172, -RZ, R172.H0_H0 ;  /* 0x200000acffac7230 */ /* 0x000fe40000004100 */
[----:B------:R-:W-:Y:S01]  /*8050*/  FFMA.FTZ R32, R37, R171, -R32 ;  /* 0x000000ab25207223 */ /* 0x000fe20000010820 */
[----:B------:R-:W-:Y:S01]  /*8060*/  FFMA.FTZ R40, R40, R43, R33 ;  /* 0x0000002b28287223 */ /* 0x000fe20000010021 */
[----:B------:R-:W-:-:S02]  /*8070*/  HADD2.F32 R37, -RZ, R42.H0_H0 ;  /* 0x2000002aff257230 */ /* 0x000fc40000004100 */
[----:B------:R-:W-:Y:S01]  /*8080*/  FFMA.FTZ R173, R39, R171, R173 ;  /* 0x000000ab27ad7223 */ /* 0x000fe200000100ad */
[----:B------:R-:W-:Y:S02]  /*8090*/  HADD2.F32 R45, -RZ, R45.H0_H0 ;  /* 0x2000002dff2d7230 */ /* 0x000fe40000004100 */
[----:B------:R-:W-:Y:S01]  /*80a0*/  FFMA.FTZ R47, R36, R43, -R47 ;  /* 0x0000002b242f7223 */ /* 0x000fe2000001082f */
[----:B------:R-:W-:Y:S02]  /*80b0*/  HADD2.F32 R33, -RZ, R38.H0_H0 ;  /* 0x20000026ff217230 */ /* 0x000fe40000004100 */
[----:B------:R-:W-:Y:S01]  /*80c0*/  HADD2.F32 R42, -RZ, R42.H1_H1 ;  /* 0x3000002aff2a7230 */ /* 0x000fe20000004100 */
[----:B------:R-:W-:Y:S01]  /*80d0*/  F2FP.F16.F32.PACK_AB R40, R40, R173 ;  /* 0x000000ad2828723e */ /* 0x000fe200000000ff */
[----:B------:R-:W-:Y:S01]  /*80e0*/  HADD2.F32 R38, -RZ, R38.H1_H1 ;  /* 0x30000026ff267230 */ /* 0x000fe20000004100 */
[----:B------:R-:W-:Y:S01]  /*80f0*/  F2FP.F16.F32.PACK_AB R36, R47, R32 ;  /* 0x000000202f24723e */ /* 0x000fe200000000ff */
[----:B------:R-:W-:-:S02]  /*8100*/  HADD2.F32 R170, -RZ, R170.H0_H0 ;  /* 0x200000aaffaa7230 */ /* 0x000fc40000004100 */
[-C--:B------:R-:W-:Y:S01]  /*8110*/  FMUL.FTZ R43, R42, R45.reuse ;  /* 0x0000002d2a2b7220 */ /* 0x080fe20000410000 */
[----:B------:R-:W-:Y:S02]  /*8120*/  HADD2.F32 R39, -RZ, R34.H0_H0 ;  /* 0x20000022ff277230 */ /* 0x000fe40000004100 */
[-C--:B------:R-:W-:Y:S01]  /*8130*/  FMUL.FTZ R34, R37, R172.reuse ;  /* 0x000000ac25227220 */ /* 0x080fe20000410000 */
[C---:B------:R-:W-:Y:S01]  /*8140*/  FMUL.FTZ R172, R33.reuse, R172 ;  /* 0x000000ac21ac7220 */ /* 0x040fe20000410000 */
[C---:B------:R-:W-:Y:S02]  /*8150*/  FMUL.FTZ R45, R38.reuse, R45 ;  /* 0x0000002d262d7220 */ /* 0x040fe40000410000 */
[-C--:B------:R-:W-:Y:S01]  /*8160*/  FFMA.FTZ R34, R33, R170.reuse, -R34 ;  /* 0x000000aa21227223 */ /* 0x080fe20000010822 */
[-C--:B------:R-:W-:Y:S01]  /*8170*/  FFMA.FTZ R43, R38, R39.reuse, -R43 ;  /* 0x00000027262b7223 */ /* 0x080fe2000001082b */
[----:B------:R-:W-:Y:S01]  /*8180*/  FFMA.FTZ R172, R37, R170, R172 ;  /* 0x000000aa25ac7223 */ /* 0x000fe200000100ac */
[----:B------:R-:W-:Y:S01]  /*8190*/  FFMA.FTZ R45, R42, R39, R45 ;  /* 0x000000272a2d7223 */ /* 0x000fe2000001002d */
[----:B------:R-:W-:-:S02]  /*81a0*/  F2FP.F16.F32.PACK_AB R39, R41, R35 ;  /* 0x000000232927723e */ /* 0x000fc400000000ff */
[----:B------:R-:W-:Y:S01]  /*81b0*/  F2FP.F16.F32.PACK_AB R38, R43, R34 ;  /* 0x000000222b26723e */ /* 0x000fe200000000ff */
[----:B------:R-:W-:Y:S01]  /*81c0*/  IMAD.MOV.U32 R43, RZ, RZ, R46 ;  /* 0x000000ffff2b7224 */ /* 0x000fe200078e002e */
[----:B------:R-:W-:Y:S02]  /*81d0*/  F2FP.F16.F32.PACK_AB R37, R53, R52 ;  /* 0x000000343525723e */ /* 0x000fe400000000ff */
[----:B------:R-:W-:Y:S02]  /*81e0*/  F2FP.F16.F32.PACK_AB R41, R44, R81 ;  /* 0x000000512c29723e */ /* 0x000fe400000000ff */
[----:B------:R-:W-:-:S07]  /*81f0*/  F2FP.F16.F32.PACK_AB R42, R45, R172 ;  /* 0x000000ac2d2a723e */ /* 0x000fce00000000ff */
.L_x_2792:
[----:B------:R-:W-:Y:S05]  /*8200*/  BSYNC B2 ;  /* 0x0000000000027941 */ /* 0x000fea0003800000 */
.L_x_2791:
[----:B0-----:R4:W-:Y:S04]  /*8210*/  STG.E.128 desc[UR60][R48.64], R36 ;  /* 0x0000002430007986 */ /* 0x0019e8000c101d3c */
[----:B--2---:R4:W-:Y:S02]  /*8220*/  @!P4 STG.E.128 desc[UR60][R50.64], R40 ;  /* 0x000000283200c986 */ /* 0x0049e4000c101d3c */
.L_x_2782:
[----:B------:R-:W-:Y:S05]  /*8230*/  BSYNC B1 ;  /* 0x0000000000017941 */ /* 0x000fea0003800000 */
.L_x_2781:
        /* <DEDUP_REMOVED lines=15> */
[----:B------:R-:W-:Y:S02]  /*8330*/  SHF.L.U32 R33, R32, 0x3, RZ ;  /* 0x0000000320217819 */ /* 0x000fe400000006ff */
[----:B------:R-:W-:Y:S02]  /*8340*/  SHF.R.S32.HI R35, RZ, 0x1f, R32 ;  /* 0x0000001fff237819 */ /* 0x000fe40000011420 */
[----:B------:R-:W-:Y:S02]  /*8350*/  ISETP.GE.AND P0, PT, R33, R141, PT ;  /* 0x0000008d2100720c */ /* 0x000fe40003f06270 */
[----:B------:R-:W-:Y:S02]  /*8360*/  LEA.HI R35, R35, R32, RZ, 0x3 ;  /* 0x0000002023237211 */ /* 0x000fe400078f18ff */
[----:B------:R-:W-:-:S03]  /*8370*/  LOP3.LUT R32, R195, 0x38, R33, 0xf8, !PT ;  /* 0x00000038c3207812 */ /* 0x000fc600078ef821 */
[----:B------:R-:W-:Y:S01]  /*8380*/  IMAD.SHL.U32 R35, R35, 0x400, RZ ;  /* 0x0000040023237824 */ /* 0x000fe200078e00ff */
[----:B------:R-:W-:-:S04]  /*8390*/  LOP3.LUT R32, R32, R231, RZ, 0x3c, !PT ;  /* 0x000000e720207212 */ /* 0x000fc800078e3cff */
[----:B------:R-:W-:Y:S02]  /*83a0*/  LOP3.LUT R35, R35, 0x7fffe000, RZ, 0xc0, !PT ;  /* 0x7fffe00023237812 */ /* 0x000fe400078ec0ff */
[--C-:B------:R-:W-:Y:S02]  /*83b0*/  @!P0 SHF.R.S32.HI R37, RZ, 0x1f, R33.reuse ;  /* 0x0000001fff258819 */ /* 0x100fe40000011421 */
[----:B------:R-:W-:Y:S01]  /*83c0*/  @!P0 IADD3 R34, P4, P5, R92, R124, R33 ;  /* 0x0000007c5c228210 */ /* 0x000fe20007d9e021 */
[----:B------:R-:W-:Y:S01]  /*83d0*/  IMAD R33, R17, 0x6000, R137 ;  /* 0x0000600011217824 */ /* 0x000fe200078e0289 */
[----:B------:R-:W-:Y:S02]  /*83e0*/  IADD3 R32, R32, R35, R199 ;  /* 0x0000002320207210 */ /* 0x000fe40007ffe0c7 */
[----:B------:R-:W-:Y:S01]  /*83f0*/  @!P0 IADD3.X R37, R89, R44, R37, P4, P5 ;  /* 0x0000002c59258210 */ /* 0x000fe200027ea425 */
[----:B------:R-:W-:Y:S01]  /*8400*/  IMAD R33, R33, 0x2, R16 ;  /* 0x0000000221217824 */ /* 0x000fe200078e0210 */
[----:B0--3--:R-:W-:Y:S01]  /*8410*/  LEA R40, P4, R36, R114, 0x1 ;  /* 0x0000007224287211 */ /* 0x009fe200078808ff */
[----:B------:R-:W-:-:S03]  /*8420*/  IMAD R35, R17, 0x6000, R32 ;  /* 0x0000600011237824 */ /* 0x000fc600078e0220 */
        /* <DEDUP_REMOVED lines=13> */
[----:B0-----:R-:W-:Y:S01]  /*8500*/  HADD2.F32 R50, -RZ, R33.H1_H1 ;  /* 0x30000021ff327230 */ /* 0x001fe20000004100 */
[----:B------:R-:W-:Y:S01]  /*8510*/  MOV R37, R35 ;  /* 0x0000002300257202 */ /* 0x000fe20000000f00 */
[--C-:B------:R-:W-:Y:S01]  /*8520*/  HADD2.F32 R51, -RZ, R49.reuse.H0_H0 ;  /* 0x20000031ff337230 */ /* 0x100fe20000004100 */
[----:B------:R-:W-:Y:S01]  /*8530*/  SHF.R.U32.HI R64, RZ, 0x10, R65 ;  /* 0x00000010ff407819 */ /* 0x000fe20000011641 */
[----:B------:R-:W-:Y:S01]  /*8540*/  HADD2.F32 R49, -RZ, R49.H1_H1 ;  /* 0x30000031ff317230 */ /* 0x000fe20000004100 */
[----:B------:R-:W-:Y:S01]  /*8550*/  SHF.R.U64 R48, R78, 0x10, R79 ;  /* 0x000000104e307819 */ /* 0x000fe2000000124f */
[----:B------:R-:W-:-:S02]  /*8560*/  HADD2.F32 R35, -RZ, R33.H0_H0 ;  /* 0x20000021ff237230 */ /* 0x000fc40000004100 */
[-C--:B------:R-:W-:Y:S01]  /*8570*/  FMUL.FTZ R80, R51, R54.reuse ;  /* 0x0000003633507220 */ /* 0x080fe20000410000 */
[----:B------:R-:W-:Y:S01]  /*8580*/  HADD2.F32 R76, -RZ, R76.H0_H0 ;  /* 0x2000004cff4c7230 */ /* 0x000fe20000004100 */
[----:B------:R-:W-:Y:S01]  /*8590*/  SHF.R.U32.HI R78, RZ, 0x10, R79 ;  /* 0x00000010ff4e7819 */ /* 0x000fe2000001164f */
[----:B------:R-:W-:Y:S02]  /*85a0*/  HADD2.F32 R52, -RZ, R167.H1_H1 ;  /* 0x300000a7ff347230 */ /* 0x000fe40000004100 */
[----:B------:R-:W-:Y:S01]  /*85b0*/  FMUL.FTZ R54, R35, R54 ;  /* 0x0000003623367220 */ /* 0x000fe20000410000 */
[----:B------:R-:W-:Y:S02]  /*85c0*/  HADD2.F32 R64, -RZ, R64.H0_H0 ;  /* 0x20000040ff407230 */ /* 0x000fe40000004100 */
[-C--:B------:R-:W-:Y:S01]  /*85d0*/  FMUL.FTZ R53, R49, R76.reuse ;  /* 0x0000004c31357220 */ /* 0x080fe20000410000 */
[----:B------:R-:W-:Y:S01]  /*85e0*/  FMUL.FTZ R76, R50, R76 ;  /* 0x0000004c324c7220 */ /* 0x000fe20000410000 */
        /* <DEDUP_REMOVED lines=10> */
[----:B------:R-:W-:Y:S02]  /*8690*/  HADD2.F32 R53, -RZ, R78.H0_H0 ;  /* 0x2000004eff357230 */ /* 0x000fe40000004100 */
[--C-:B------:R-:W-:Y:S02]  /*86a0*/  HADD2.F32 R39, -RZ, R37.reuse.H0_H0 ;  /* 0x20000025ff277230 */ /* 0x100fe40000004100 */
[----:B------:R-:W-:Y:S02]  /*86b0*/  HADD2.F32 R54, -RZ, R37.H1_H1 ;  /* 0x30000025ff367230 */ /* 0x000fe40000004100 */
[----:B------:R-:W-:Y:S01]  /*86c0*/  FMUL.FTZ R55, R64, R53 ;  /* 0x0000003540377220 */ /* 0x000fe20000410000 */
[----:B------:R-:W-:-:S02]  /*86d0*/  HADD2.F32 R76, -RZ, R166.H1_H1 ;  /* 0x300000a6ff4c7230 */ /* 0x000fc40000004100 */
[----:B------:R-:W-:Y:S02]  /*86e0*/  HADD2.F32 R51, -RZ, R66.H0_H0 ;  /* 0x20000042ff337230 */ /* 0x000fe40000004100 */
[-C--:B------:R-:W-:Y:S01]  /*86f0*/  FMUL.FTZ R66, R49, R80.reuse ;  /* 0x0000005031427220 */ /* 0x080fe20000410000 */
[C---:B------:R-:W-:Y:S01]  /*8700*/  FMUL.FTZ R80, R39.reuse, R80 ;  /* 0x0000005027507220 */ /* 0x040fe20000410000 */
[----:B------:R-:W-:Y:S01]  /*8710*/  FMUL.FTZ R53, R54, R53 ;  /* 0x0000003536357220 */ /* 0x000fe20000410000 */
[----:B------:R-:W-:Y:S02]  /*8720*/  HADD2.F32 R169, -RZ, R169.H0_H0 ;  /* 0x200000a9ffa97230 */ /* 0x000fe40000004100 */
[-C--:B------:R-:W-:Y:S01]  /*8730*/  FFMA.FTZ R37, R39, R76.reuse, -R66 ;  /* 0x0000004c27257223 */ /* 0x080fe20000010842 */
[----:B------:R-:W-:Y:S01]  /*8740*/  FFMA.FTZ R39, R49, R76, R80 ;  /* 0x0000004c31277223 */ /* 0x000fe20000010050 */
[----:B------:R-:W-:Y:S01]  /*8750*/  FFMA.FTZ R64, R64, R51, R53 ;  /* 0x0000003340407223 */ /* 0x000fe20000010035 */
[----:B------:R-:W-:-:S02]  /*8760*/  HADD2.F32 R76, -RZ, R46.H0_H0 ;  /* 0x2000002eff4c7230 */ /* 0x000fc40000004100 */
[----:B------:R-:W-:Y:S01]  /*8770*/  FFMA.FTZ R54, R54, R51, -R55 ;  /* 0x0000003336367223 */ /* 0x000fe20000010837 */
[----:B------:R-:W-:Y:S02]  /*8780*/  HADD2.F32 R53, -RZ, R36.H1_H1 ;  /* 0x30000024ff357230 */ /* 0x000fe40000004100 */
[----:B------:R-:W-:Y:S01]  /*8790*/  HADD2.F32 R49, -RZ, R32.H1_H1 ;  /* 0x30000020ff317230 */ /* 0x000fe20000004100 */
[----:B------:R-:W-:Y:S01]  /*87a0*/  F2FP.F16.F32.PACK_AB R39, R64, R39 ;  /* 0x000000274027723e */ /* 0x000fe200000000ff */
[----:B------:R-:W-:Y:S02]  /*87b0*/  HADD2.F32 R51, -RZ, R36.H0_H0 ;  /* 0x20000024ff337230 */ /* 0x000fe40000004100 */
[-C--:B------:R-:W-:Y:S01]  /*87c0*/  FMUL.FTZ R78, R53, R76.reuse ;  /* 0x0000004c354e7220 */ /* 0x080fe20000410000 */
[----:B------:R-:W-:Y:S02]  /*87d0*/  HADD2.F32 R46, -RZ, R32.H0_H0 ;  /* 0x20000020ff2e7230 */ /* 0x000fe40000004100 */
[----:B------:R-:W-:Y:S01]  /*87e0*/  FMUL.FTZ R76, R49, R76 ;  /* 0x0000004c314c7220 */ /* 0x000fe20000410000 */
[----:B------:R-:W-:-:S02]  /*87f0*/  HADD2.F32 R66, -RZ, R45.H0_H0 ;  /* 0x2000002dff427230 */ /* 0x000fc40000004100 */
[-C--:B------:R-:W-:Y:S01]  /*8800*/  FMUL.FTZ R45, R51, R169.reuse ;  /* 0x000000a9332d7220 */ /* 0x080fe20000410000 */
[----:B------:R-:W-:Y:S02]  /*8810*/  HADD2.F32 R167, -RZ, R167.H0_H0 ;  /* 0x200000a7ffa77230 */ /* 0x000fe40000004100 */
[C---:B------:R-:W-:Y:S01]  /*8820*/  FMUL.FTZ R36, R46.reuse, R169 ;  /* 0x000000a92e247220 */ /* 0x040fe20000410000 */
[----:B------:R-:W-:Y:S02]  /*8830*/  HADD2.F32 R47, -RZ, R47.H0_H0 ;  /* 0x2000002fff2f7230 */ /* 0x000fe40000004100 */
[----:B------:R-:W-:Y:S01]  /*8840*/  FFMA.FTZ R55, R53, R66, R76 ;  /* 0x0000004235377223 */ /* 0x000fe2000001004c */
[----:B------:R-:W-:Y:S02]  /*8850*/  HADD2.F32 R53, -RZ, R48.H0_H0 ;  /* 0x20000030ff357230 */ /* 0x000fe40000004100 */
[-C--:B------:R-:W-:Y:S01]  /*8860*/  FFMA.FTZ R32, R46, R167.reuse, -R45 ;  /* 0x000000a72e207223 */ /* 0x080fe2000001082d */
[----:B------:R-:W-:Y:S01]  /*8870*/  FFMA.FTZ R36, R51, R167, R36 ;  /* 0x000000a733247223 */ /* 0x000fe20000010024 */
[----:B------:R-:W-:-:S02]  /*8880*/  HADD2.F32 R48, -RZ, R38.H0_H0 ;  /* 0x20000026ff307230 */ /* 0x000fc40000004100 */
[----:B------:R-:W-:Y:S01]  /*8890*/  FFMA.FTZ R45, R49, R66, -R78 ;  /* 0x00000042312d7223 */ /* 0x000fe2000001084e */
[----:B------:R-:W-:Y:S01]  /*88a0*/  HADD2.F32 R51, -RZ, R168.H0_H0 ;  /* 0x200000a8ff337230 */ /* 0x000fe20000004100 */
[----:B------:R-:W-:Y:S01]  /*88b0*/  F2FP.F16.F32.PACK_AB R54, R54, R37 ;  /* 0x000000253636723e */ /* 0x000fe200000000ff */
        /* <DEDUP_REMOVED lines=8> */
[----:B------:R-:W-:Y:S01]  /*8940*/  F2FP.F16.F32.PACK_AB R32, R45, R32 ;  /* 0x000000202d20723e */ /* 0x000fe200000000ff */
[----:B------:R-:W-:Y:S01]  /*8950*/  FMUL.FTZ R53, R34, R53 ;  /* 0x0000003522357220 */ /* 0x000fe20000410000 */
[----:B------:R-:W-:Y:S01]  /*8960*/  F2FP.F16.F32.PACK_AB R36, R55, R36 ;  /* 0x000000243724723e */ /* 0x000fe200000000ff */
[-C--:B------:R-:W-:Y:S01]  /*8970*/  FFMA.FTZ R65, R46, R49.reuse, -R65 ;  /* 0x000000312e417223 */ /* 0x080fe20000010841 */
[----:B------:R-:W-:Y:S01]  /*8980*/  FFMA.FTZ R51, R48, R49, R51 ;  /* 0x0000003130337223 */ /* 0x000fe20000010033 */
[-C--:B------:R-:W-:Y:S01]  /*8990*/  FFMA.FTZ R34, R34, R47.reuse, -R67 ;  /* 0x0000002f22227223 */ /* 0x080fe20000010843 */
[----:B------:R-:W-:Y:S01]  /*89a0*/  FFMA.FTZ R38, R38, R47, R53 ;  /* 0x0000002f26267223 */ /* 0x000fe20000010035 */
[----:B------:R-:W-:-:S03]  /*89b0*/  IMAD.MOV.U32 R35, RZ, RZ, R54 ;  /* 0x000000ffff237224 */ /* 0x000fc600078e0036 */
[----:B------:R-:W-:Y:S02]  /*89c0*/  F2FP.F16.F32.PACK_AB R34, R34, R65 ;  /* 0x000000412222723e */ /* 0x000fe400000000ff */
[----:B------:R-:W-:-:S07]  /*89d0*/  F2FP.F16.F32.PACK_AB R38, R38, R51 ;  /* 0x000000332626723e */ /* 0x000fce00000000ff */
.L_x_2796:
[----:B------:R-:W-:Y:S05]  /*89e0*/  BSYNC B2 ;  /* 0x0000000000027941 */ /* 0x000fea0003800000 */
.L_x_2795:
[----:B0-----:R0:W-:Y:S04]  /*89f0*/  STG.E.128 desc[UR60][R40.64], R32 ;  /* 0x0000002028007986 */ /* 0x0011e8000c101d3c */
[----:B--2---:R0:W-:Y:S02]  /*8a00*/  @!P0 STG.E.128 desc[UR60][R42.64], R36 ;  /* 0x000000242a008986 */ /* 0x0041e4000c101d3c */
.L_x_2794:
[----:B------:R-:W-:Y:S05]  /*8a10*/  BSYNC B1 ;  /* 0x0000000000017941 */ /* 0x000fea0003800000 */
.L_x_2793:
        /* <DEDUP_REMOVED lines=10> */
[----:B---3--:R-:W-:Y:S01]  /*8ac0*/  SHF.R.S32.HI R40, RZ, 0x1f, R33 ;  /* 0x0000001fff287819 */ /* 0x008fe20000011421 */
[----:B------:R-:W-:-:S03]  /*8ad0*/  IMAD.SHL.U32 R32, R33, 0x8, RZ ;  /* 0x0000000821207824 */ /* 0x000fc600078e00ff */
[----:B------:R-:W-:Y:S01]  /*8ae0*/  LEA.HI R40, R40, R33, RZ, 0x3 ;  /* 0x0000002128287211 */ /* 0x000fe200078f18ff */
[----:B------:R-:W-:Y:S01]  /*8af0*/  IMAD R33, R17, 0x6000, R135 ;  /* 0x0000600011217824 */ /* 0x000fe200078e0287 */
[----:B------:R-:W-:-:S03]  /*8b00*/  ISETP.GE.AND P0, PT, R32, R141, PT ;  /* 0x0000008d2000720c */ /* 0x000fc60003f06270 */
[----:B------:R-:W-:Y:S02]  /*8b10*/  IMAD.SHL.U32 R40, R40, 0x400, RZ ;  /* 0x0000040028287824 */ /* 0x000fe400078e00ff */
[----:B------:R-:W-:-:S03]  /*8b20*/  IMAD R33, R33, 0x2, R16 ;  /* 0x0000000221217824 */ /* 0x000fc600078e0210 */
[----:B------:R-:W-:-:S05]  /*8b30*/  LOP3.LUT R40, R40, 0x7fffe000, RZ, 0xc0, !PT ;  /* 0x7fffe00028287812 */ /* 0x000fca00078ec0ff */
[--C-:B------:R-:W-:Y:S02]  /*8b40*/  @!P0 SHF.R.S32.HI R37, RZ, 0x1f, R32.reuse ;  /* 0x0000001fff258819 */ /* 0x100fe40000011420 */
[--C-:B------:R-:W-:Y:S02]  /*8b50*/  @!P0 IADD3 R34, P4, P5, R92, R124, R32.reuse ;  /* 0x0000007c5c228210 */ /* 0x100fe40007d9e020 */
[----:B------:R-:W-:Y:S02]  /*8b60*/  LOP3.LUT R32, R195, 0x38, R32, 0xf8, !PT ;  /* 0x00000038c3207812 */ /* 0x000fe400078ef820 */
[----:B------:R-:W-:Y:S02]  /*8b70*/  @!P0 IADD3.X R37, R89, R44, R37, P4, P5 ;  /* 0x0000002c59258210 */ /* 0x000fe400027ea425 */
[----:B------:R-:W-:-:S04]  /*8b80*/  LOP3.LUT R32, R32, R231, RZ, 0x3c, !PT ;  /* 0x000000e720207212 */ /* 0x000fc800078e3cff */
[----:B------:R-:W-:Y:S02]  /*8b90*/  IADD3 R32, R32, R40, R199 ;  /* 0x0000002820207210 */ /* 0x000fe40007ffe0c7 */
[----:B------:R-:W-:-:S03]  /*8ba0*/  LEA R40, P4, R36, R114, 0x1 ;  /* 0x0000007224287211 */ /* 0x000fc600078808ff */
[----:B------:R-:W-:Y:S01]  /*8bb0*/  IMAD R35, R17, 0x6000, R32 ;  /* 0x0000600011237824 */ /* 0x000fe200078e0220 */
[-C--:B------:R-:W-:Y:S02]  /*8bc0*/  LEA.HI.X R41, R36, R115.reuse, R38, 0x1, P4 ;  /* 0x0000007324297211 */ /* 0x080fe400020f0c26 */
[C---:B------:R-:W-:Y:S02]  /*8bd0*/  @!P0 LEA R42, P4, R34.reuse, R114, 0x1 ;  /* 0x00000072222a8211 */ /* 0x040fe400078808ff */
[----:B------:R-:W-:Y:S02]  /*8be0*/  LEA R36, R35, R16, 0x1 ;  /* 0x0000001023247211 */ /* 0x000fe400078e08ff */
[----:B------:R-:W-:Y:S02]  /*8bf0*/  @!P0 LEA.HI.X R43, R34, R115, R37, 0x1, P4 ;  /* 0x00000073222b8211 */ /* 0x000fe400020f0c25 */
[----:B------:R-:W0:Y:S01]  /*8c00*/  LDS.128 R32, [R33+0x1c400] ;  /* 0x01c4000021207984 */ /* 0x000e220000000c00 */
[----:B------:R-:W-:-:S03]  /*8c10*/  ISETP.GE.AND P4, PT, R186, R118, PT ;  /* 0x00000076ba00720c */ /* 0x000fc60003f86270 */
[----:B------:R-:W2:Y:S10]  /*8c20*/  LDS.128 R36, [R36+0x1c400] ;  /* 0x01c4000024247984 */ /* 0x000eb40000000c00 */
[----:B------:R-:W-:Y:S05]  /*8c30*/  @P4 BRA `(.L_x_2800) ;  /* 0x00000004005c4947 */ /* 0x000fea0003800000 */
[----:B0-----:R-:W-:Y:S01]  /*8c40*/  IMAD.MOV.U32 R49, RZ, RZ, R32 ;  /* 0x000000ffff317224 */ /* 0x001fe200078e0020 */
[----:B------:R-:W-:Y:S01]  /*8c50*/  SHF.R.U32.HI R54, RZ, 0x10, R73 ;  /* 0x00000010ff367819 */ /* 0x000fe20000011649 */
[----:B--2---:R-:W-:Y:S01]  /*8c60*/  IMAD.MOV.U32 R32, RZ, RZ, R37 ;  /* 0x000000ffff207224 */ /* 0x004fe200078e0025 */
[----:B------:R-:W-:Y:S01]  /*8c70*/  MOV R51, R39 ;  /* 0x0000002700337202 */ /* 0x000fe20000000f00 */
[----:B------:R-:W-:Y:S01]  /*8c80*/  IMAD.MOV.U32 R50, RZ, RZ, R36 ;  /* 0x000000ffff327224 */ /* 0x000fe200078e0024 */
[--C-:B------:R-:W-:Y:S01]  /*8c90*/  SHF.R.U32.HI R52, RZ, 0x10, R61.reuse ;  /* 0x00000010ff347819 */ /* 0x100fe2000001163d */
[----:B------:R-:W-:Y:S01]  /*8ca0*/  HADD2.F32 R55, -RZ, R165.H1_H1 ;  /* 0x300000a5ff377230 */ /* 0x000fe20000004100 */
[----:B------:R-:W-:Y:S01]  /*8cb0*/  SHF.R.U64 R46, R60, 0x10, R61 ;  /* 0x000000103c2e7819 */ /* 0x000fe2000000123d */
[--C-:B------:R-:W-:Y:S01]  /*8cc0*/  HADD2.F32 R36, -RZ, R32.reuse.H0_H0 ;  /* 0x20000020ff247230 */ /* 0x100fe20000004100 */
[--C-:B------:R-:W-:Y:S01]  /*8cd0*/  SHF.R.U64 R47, R74, 0x10, R75.reuse ;  /* 0x000000104a2f7819 */ /* 0x100fe2000000124b */
[----:B------:R-:W-:Y:S01]  /*8ce0*/  HADD2.F32 R39, -RZ, R32.H1_H1 ;  /* 0x30000020ff277230 */ /* 0x000fe20000004100 */
[----:B------:R-:W-:Y:S01]  /*8cf0*/  SHF.R.U32.HI R74, RZ, 0x10, R75 ;  /* 0x00000010ff4a7819 */ /* 0x000fe2000001164b */
[----:B------:R-:W-:Y:S01]  /*8d00*/  IMAD.MOV.U32 R37, RZ, RZ, R35 ;  /* 0x000000ffff257224 */ /* 0x000fe200078e0023 */
[--C-:B------:R-:W-:Y:S01]  /*8d10*/  SHF.R.U64 R45, R62, 0x10, R63.reuse ;  /* 0x000000103e2d7819 */ /* 0x100fe2000000123f */
[--C-:B------:R-:W-:Y:S01]  /*8d20*/  HADD2.F32 R32, -RZ, R33.reuse.H0_H0 ;  /* 0x20000021ff207230 */ /* 0x100fe20000004100 */
[----:B------:R-:W-:Y:S01]  /*8d30*/  SHF.R.U32.HI R62, RZ, 0x10, R63 ;  /* 0x00000010ff3e7819 */ /* 0x000fe2000001163f */
[----:B------:R-:W-:Y:S01]  /*8d40*/  HADD2.F32 R54, -RZ, R54.H0_H0 ;  /* 0x20000036ff367230 */ /* 0x000fe20000004100 */
[----:B------:R-:W-:Y:S01]  /*8d50*/  SHF.R.U64 R48, R72, 0x10, R73 ;  /* 0x0000001048307819 */ /* 0x000fe20000001249 */
[----:B------:R-:W-:-:S02]  /*8d60*/  HADD2.F32 R35, -RZ, R33.H1_H1 ;  /* 0x30000021ff237230 */ /* 0x000fc40000004100 */
        /* <DEDUP_REMOVED lines=16> */
[----:B------:R-:W-:Y:S02]  /*8e70*/  HADD2.F32 R39, -RZ, R37.H0_H0 ;  /* 0x20000025ff277230 */ /* 0x000fe40000004100 */
        /* <DEDUP_REMOVED lines=25> */
[CC--:B------:R-:W-:Y:S01]  /*9010*/  FMUL.FTZ R53, R51.reuse, R165.reuse ;  /* 0x000000a533357220 */ /* 0x0c0fe20000410000 */
[----:B------:R-:W-:Y:S01]  /*9020*/  FFMA.FTZ R55, R50, R46, R55 ;  /* 0x0000002e32377223 */ /* 0x000fe20000010037 */
[----:B------:R-:W-:Y:S02]  /*9030*/  HADD2.F32 R47, -RZ, R38.H0_H0 ;  /* 0x20000026ff2f7230 */ /* 0x000fe40000004100 */
[C---:B------:R-:W-:Y:S01]  /*9040*/  FMUL.FTZ R54, R48.reuse, R165 ;  /* 0x000000a530367220 */ /* 0x040fe20000410000 */
[----:B------:R-:W-:Y:S02]  /*9050*/  HADD2.F32 R46, -RZ, R34.H0_H0 ;  /* 0x20000022ff2e7230 */ /* 0x000fe40000004100 */
[-C--:B------:R-:W-:Y:S01]  /*9060*/  FFMA.FTZ R53, R48, R154.reuse, -R53 ;  /* 0x0000009a30357223 */ /* 0x080fe20000010835 */
[----:B------:R-:W-:Y:S02]  /*9070*/  HADD2.F32 R38, -RZ, R38.H1_H1 ;  /* 0x30000026ff267230 */ /* 0x000fe40000004100 */
[----:B------:R-:W-:Y:S01]  /*9080*/  FFMA.FTZ R54, R51, R154, R54 ;  /* 0x0000009a33367223 */ /* 0x000fe20000010036 */
[----:B------:R-:W-:-:S02]  /*9090*/  HADD2.F32 R155, -RZ, R155.H0_H0 ;  /* 0x2000009bff9b7230 */ /* 0x000fc40000004100 */
[----:B------:R-:W-:Y:S02]  /*90a0*/  HADD2.F32 R34, -RZ, R34.H1_H1 ;  /* 0x30000022ff227230 */ /* 0x000fe40000004100 */
[----:B------:R-:W-:Y:S01]  /*90b0*/  FMUL.FTZ R61, R38, R49 ;  /* 0x00000031263d7220 */ /* 0x000fe20000410000 */
[----:B------:R-:W-:Y:S02]  /*90c0*/  HADD2.F32 R153, -RZ, R153.H0_H0 ;  /* 0x20000099ff997230 */ /* 0x000fe40000004100 */
[-C--:B------:R-:W-:Y:S01]  /*90d0*/  FMUL.FTZ R51, R47, R155.reuse ;  /* 0x0000009b2f337220 */ /* 0x080fe20000410000 */
[----:B------:R-:W-:Y:S02]  /*90e0*/  HADD2.F32 R45, -RZ, R45.H0_H0 ;  /* 0x2000002dff2d7230 */ /* 0x000fe40000004100 */
[----:B------:R-:W-:Y:S01]  /*90f0*/  FMUL.FTZ R48, R46, R155 ;  /* 0x0000009b2e307220 */ /* 0x000fe20000410000 */
[----:B------:R-:W-:Y:S01]  /*9100*/  FMUL.FTZ R49, R34, R49 ;  /* 0x0000003122317220 */ /* 0x000fe20000410000 */
[----:B------:R-:W-:Y:S01]  /*9110*/  FFMA.FTZ R51, R46, R153, -R51 ;  /* 0x000000992e337223 */ /* 0x000fe20000010833 */
[----:B------:R-:W-:-:S02]  /*9120*/  IMAD.MOV.U32 R33, RZ, RZ, R35 ;  /* 0x000000ffff217224 */ /* 0x000fc400078e0023 */
        /* <DEDUP_REMOVED lines=8> */
.L_x_2800:
[----:B------:R-:W-:Y:S05]  /*91b0*/  BSYNC B2 ;  /* 0x0000000000027941 */ /* 0x000fea0003800000 */
.L_x_2799:
[----:B0-----:R0:W-:Y:S04]  /*91c0*/  STG.E.128 desc[UR60][R40.64], R32 ;  /* 0x0000002028007986 */ /* 0x0011e8000c101d3c */
[----:B--2---:R0:W-:Y:S02]  /*91d0*/  @!P0 STG.E.128 desc[UR60][R42.64], R36 ;  /* 0x000000242a008986 */ /* 0x0041e4000c101d3c */
.L_x_2798:
[----:B------:R-:W-:Y:S05]  /*91e0*/  BSYNC B1 ;  /* 0x0000000000017941 */ /* 0x000fea0003800000 */
.L_x_2797:
        /* <DEDUP_REMOVED lines=12> */
[C---:B------:R-:W-:Y:S02]  /*92b0*/  LEA R40, P0, R41.reuse, R114, 0x1 ;  /* 0x0000007229287211 */ /* 0x040fe400078008ff */
[----:B------:R-:W-:Y:S01]  /*92c0*/  SHF.R.S32.HI R33, RZ, 0x1f, R144 ;  /* 0x0000001fff217819 */ /* 0x000fe20000011490 */
[----:B------:R-:W-:Y:S01]  /*92d0*/  IMAD.SHL.U32 R42, R144, 0x8, RZ ;  /* 0x00000008902a7824 */ /* 0x000fe200078e00ff */
[----:B------:R-:W-:Y:S02]  /*92e0*/  LEA.HI.X R41, R41, R115, R46, 0x1, P0 ;  /* 0x0000007329297211 */ /* 0x000fe400000f0c2e */
[----:B------:R-:W-:Y:S02]  /*92f0*/  LEA.HI R33, R33, R144, RZ, 0x3 ;  /* 0x0000009021217211 */ /* 0x000fe400078f18ff */
[----:B------:R-:W-:-:S03]  /*9300*/  LOP3.LUT R32, R195, 0x38, R42, 0xf8, !PT ;  /* 0x00000038c3207812 */ /* 0x000fc600078ef82a */
[----:B------:R-:W-:Y:S01]  /*9310*/  IMAD.SHL.U32 R33, R33, 0x400, RZ ;  /* 0x0000040021217824 */ /* 0x000fe200078e00ff */
[----:B------:R-:W-:-:S04]  /*9320*/  LOP3.LUT R32, R32, R231, RZ, 0x3c, !PT ;  /* 0x000000e720207212 */ /* 0x000fc800078e3cff */
[----:B------:R-:W-:-:S04]  /*9330*/  LOP3.LUT R33, R33, 0x7fffe000, RZ, 0xc0, !PT ;  /* 0x7fffe00021217812 */ /* 0x000fc800078ec0ff */
[----:B------:R-:W-:Y:S01]  /*9340*/  IADD3 R32, R32, R33, R199 ;  /* 0x0000002120207210 */ /* 0x000fe20007ffe0c7 */
[----:B------:R-:W-:-:S04]  /*9350*/  IMAD R33, R17, 0x6000, R134 ;  /* 0x0000600011217824 */ /* 0x000fc800078e0286 */
[----:B------:R-:W-:Y:S01]  /*9360*/  IMAD R35, R17, 0x6000, R32 ;  /* 0x0000600011237824 */ /* 0x000fe200078e0220 */
[----:B------:R-:W-:-:S03]  /*9370*/  LEA R33, R33, R16, 0x1 ;  /* 0x0000001021217211 */ /* 0x000fc600078e08ff */
[----:B------:R-:W-:-:S03]  /*9380*/  IMAD R36, R35, 0x2, R16 ;  /* 0x0000000223247824 */ /* 0x000fc600078e0210 */
        /* <DEDUP_REMOVED lines=23> */
[----:B------:R-:W-:Y:S01]  /*9500*/  FMUL.FTZ R33, R39, R51 ;  /* 0x0000003327217220 */ /* 0x000fe20000410000 */
[----:B------:R-:W-:Y:S02]  /*9510*/  HADD2.F32 R50, -RZ, R149.H1_H1 ;  /* 0x30000095ff327230 */ /* 0x000fe40000004100 */
[----:B------:R-:W-:Y:S01]  /*9520*/  FFMA.FTZ R54, R37, R52, R54 ;  /* 0x0000003425367223 */ /* 0x000fe20000010036 */
[----:B------:R-:W-:-:S02]  /*9530*/  HADD2.F32 R37, -RZ, R49.H0_H0 ;  /* 0x20000031ff257230 */ /* 0x000fc40000004100 */
[C---:B------:R-:W-:Y:S01]  /*9540*/  FMUL.FTZ R56, R32.reuse, R51 ;  /* 0x0000003320387220 */ /* 0x040fe20000410000 */
[----:B------:R-:W-:Y:S01]  /*9550*/  FFMA.FTZ R53, R35, R52, -R58 ;  /* 0x0000003423357223 */ /* 0x000fe2000001083a */
[----:B------:R-:W-:Y:S02]  /*9560*/  HADD2.F32 R49, -RZ, R49.H1_H1 ;  /* 0x30000031ff317230 */ /* 0x000fe40000004100 */
[-C--:B------:R-:W-:Y:S01]  /*9570*/  FFMA.FTZ R32, R32, R50.reuse, -R33 ;  /* 0x0000003220207223 */ /* 0x080fe20000010821 */
[----:B------:R-:W-:Y:S02]  /*9580*/  HADD2.F32 R51, -RZ, R70.H0_H0 ;  /* 0x20000046ff337230 */ /* 0x000fe40000004100 */
[----:B------:R-:W-:Y:S01]  /*9590*/  FFMA.FTZ R33, R39, R50, R56 ;  /* 0x0000003227217223 */ /* 0x000fe20000010038 */
[----:B------:R-:W-:Y:S01]  /*95a0*/  HADD2.F32 R52, -RZ, R150.H1_H1 ;  /* 0x30000096ff347230 */ /* 0x000fe20000004100 */
[----:B------:R-:W-:Y:S01]  /*95b0*/  SHF.R.U64 R57, R68, 0x10, R69 ;  /* 0x0000001044397819 */ /* 0x000fe20000001245 */
[----:B------:R-:W-:-:S02]  /*95c0*/  HADD2.F32 R35, -RZ, R36.H0_H0 ;  /* 0x20000024ff237230 */ /* 0x000fc40000004100 */
[-C--:B------:R-:W-:Y:S01]  /*95d0*/  FMUL.FTZ R55, R49, R51.reuse ;  /* 0x0000003331377220 */ /* 0x080fe20000410000 */
[----:B------:R-:W-:Y:S02]  /*95e0*/  HADD2.F32 R36, -RZ, R36.H1_H1 ;  /* 0x30000024ff247230 */ /* 0x000fe40000004100 */
[-C--:B------:R-:W-:Y:S01]  /*95f0*/  FMUL.FTZ R56, R37, R52.reuse ;  /* 0x0000003425387220 */ /* 0x080fe20000410000 */
[----:B------:R-:W-:Y:S02]  /*9600*/  HADD2.F32 R39, -RZ, R59.H0_H0 ;  /* 0x2000003bff277230 */ /* 0x000fe40000004100 */
[----:B------:R-:W-:Y:S01]  /*9610*/  FMUL.FTZ R52, R35, R52 ;  /* 0x0000003423347220 */ /* 0x000fe20000410000 */
[----:B------:R-:W-:Y:S02]  /*9620*/  HADD2.F32 R50, -RZ, R148.H1_H1 ;  /* 0x30000094ff327230 */ /* 0x000fe40000004100 */
[----:B------:R-:W-:Y:S01]  /*9630*/  FMUL.FTZ R58, R36, R51 ;  /* 0x00000033243a7220 */ /* 0x000fe20000410000 */
[----:B------:R-:W-:-:S02]  /*9640*/  HADD2.F32 R151, -RZ, R151.H0_H0 ;  /* 0x20000097ff977230 */ /* 0x000fc40000004100 */
[----:B------:R-:W-:Y:S01]  /*9650*/  FFMA.FTZ R55, R36, R39, -R55 ;  /* 0x0000002724377223 */ /* 0x000fe20000010837 */
[----:B------:R-:W-:Y:S02]  /*9660*/  HADD2.F32 R36, -RZ, R48.H0_H0 ;  /* 0x20000030ff247230 */ /* 0x000fe40000004100 */
[-C--:B------:R-:W-:Y:S01]  /*9670*/  FFMA.FTZ R56, R35, R50.reuse, -R56 ;  /* 0x0000003223387223 */ /* 0x080fe20000010838 */
[----:B------:R-:W-:Y:S02]  /*9680*/  HADD2.F32 R35, -RZ, R47.H0_H0 ;  /* 0x2000002fff237230 */ /* 0x000fe40000004100 */
        /* <DEDUP_REMOVED lines=9> */
[----:B------:R-:W-:Y:S02]  /*9720*/  HADD2.F32 R46, -RZ, R46.H0_H0 ;  /* 0x2000002eff2e7230 */ /* 0x000fe40000004100 */
[----:B------:R-:W-:Y:S01]  /*9730*/  FMUL.FTZ R52, R48, R37 ;  /* 0x0000002530347220 */ /* 0x000fe20000410000 */
[----:B------:R-:W-:-:S02]  /*9740*/  HADD2.F32 R36, -RZ, R38.H0_H0 ;  /* 0x20000026ff247230 */ /* 0x000fc40000004100 */
[----:B------:R-:W-:Y:S01]  /*9750*/  FMUL.FTZ R37, R47, R37 ;  /* 0x000000252f257220 */ /* 0x000fe20000410000 */
[----:B------:R-:W-:Y:S02]  /*9760*/  HADD2.F32 R45, -RZ, R45.H0_H0 ;  /* 0x2000002dff2d7230 */ /* 0x000fe40000004100 */
[----:B------:R-:W-:Y:S01]  /*9770*/  FFMA.FTZ R58, R49, R39, R58 ;  /* 0x00000027313a7223 */ /* 0x000fe2000001003a */
[----:B------:R-:W-:Y:S02]  /*9780*/  HADD2.F32 R35, -RZ, R34.H0_H0 ;  /* 0x20000022ff237230 */ /* 0x000fe40000004100 */
[-C--:B------:R-:W-:Y:S01]  /*9790*/  FFMA.FTZ R47, R47, R46.reuse, -R52 ;  /* 0x0000002e2f2f7223 */ /* 0x080fe20000010834 */
[----:B------:R-:W-:Y:S02]  /*97a0*/  HADD2.F32 R38, -RZ, R38.H1_H1 ;  /* 0x30000026ff267230 */ /* 0x000fe40000004100 */
[----:B------:R-:W-:Y:S01]  /*97b0*/  FFMA.FTZ R46, R48, R46, R37 ;  /* 0x0000002e302e7223 */ /* 0x000fe20000010025 */
[----:B------:R-:W-:Y:S01]  /*97c0*/  HADD2.F32 R150, -RZ, R150.H0_H0 ;  /* 0x20000096ff967230 */ /* 0x000fe20000004100 */
[----:B------:R-:W-:Y:S01]  /*97d0*/  F2FP.F16.F32.PACK_AB R53, R53, R32 ;  /* 0x000000203535723e */ /* 0x000fe200000000ff */
[----:B------:R-:W-:-:S02]  /*97e0*/  HADD2.F32 R34, -RZ, R34.H1_H1 ;  /* 0x30000022ff227230 */ /* 0x000fc40000004100 */
[-C--:B------:R-:W-:Y:S01]  /*97f0*/  FMUL.FTZ R39, R38, R45.reuse ;  /* 0x0000002d26277220 */ /* 0x080fe20000410000 */
[----:B------:R-:W-:Y:S02]  /*9800*/  HADD2.F32 R148, -RZ, R148.H0_H0 ;  /* 0x20000094ff947230 */ /* 0x000fe40000004100 */
[-C--:B------:R-:W-:Y:S01]  /*9810*/  FMUL.FTZ R48, R36, R150.reuse ;  /* 0x0000009624307220 */ /* 0x080fe20000410000 */
[----:B------:R-:W-:Y:S02]  /*9820*/  HADD2.F32 R43, -RZ, R43.H0_H0 ;  /* 0x2000002bff2b7230 */ /* 0x000fe40000004100 */
[C---:B------:R-:W-:Y:S01]  /*9830*/  FMUL.FTZ R37, R35.reuse, R150 ;  /* 0x0000009623257220 */ /* 0x040fe20000410000 */
[----:B------:R-:W-:Y:S01]  /*9840*/  FMUL.FTZ R45, R34, R45 ;  /* 0x0000002d222d7220 */ /* 0x000fe20000410000 */
[-C--:B------:R-:W-:Y:S01]  /*9850*/  FFMA.FTZ R48, R35, R148.reuse, -R48 ;  /* 0x0000009423307223 */ /* 0x080fe20000010830 */
[----:B------:R-:W-:Y:S01]  /*9860*/  F2FP.F16.F32.PACK_AB R54, R54, R33 ;  /* 0x000000213636723e */ /* 0x000fe200000000ff */
[----:B------:R-:W-:Y:S01]  /*9870*/  FFMA.FTZ R37, R36, R148, R37 ;  /* 0x0000009424257223 */ /* 0x000fe20000010025 */
[-C--:B------:R-:W-:Y:S01]  /*9880*/  FFMA.FTZ R39, R34, R43.reuse, -R39 ;  /* 0x0000002b22277223 */ /* 0x080fe20000010827 */
[----:B------:R-:W-:Y:S01]  /*9890*/  FFMA.FTZ R38, R38, R43, R45 ;  /* 0x0000002b26267223 */ /* 0x000fe2000001002d */
[----:B------:R-:W-:Y:S01]  /*98a0*/  F2FP.F16.F32.PACK_AB R51, R58, R51 ;  /* 0x000000333a33723e */ /* 0x000fe200000000ff */
[----:B------:R-:W-:Y:S01]  /*98b0*/  IMAD.MOV.U32 R33, RZ, RZ, R53 ;  /* 0x000000ffff217224 */ /* 0x000fe200078e0035 */
[----:B------:R-:W-:-:S02]  /*98c0*/  F2FP.F16.F32.PACK_AB R35, R55, R56 ;  /* 0x000000383723723e */ /* 0x000fc400000000ff */
[----:B------:R-:W-:Y:S01]  /*98d0*/  F2FP.F16.F32.PACK_AB R34, R39, R48 ;  /* 0x000000302722723e */ /* 0x000fe200000000ff */
[----:B------:R-:W-:Y:S01]  /*98e0*/  IMAD.MOV.U32 R39, RZ, RZ, R51 ;  /* 0x000000ffff277224 */ /* 0x000fe200078e0033 */
[----:B------:R-:W-:Y:S01]  /*98f0*/  F2FP.F16.F32.PACK_AB R38, R38, R37 ;  /* 0x000000252626723e */ /* 0x000fe200000000ff */
[----:B------:R-:W-:Y:S01]  /*9900*/  IMAD.MOV.U32 R37, RZ, RZ, R54 ;  /* 0x000000ffff257224 */ /* 0x000fe200078e0036 */
[----:B------:R-:W-:Y:S02]  /*9910*/  F2FP.F16.F32.PACK_AB R32, R47, R50 ;  /* 0x000000322f20723e */ /* 0x000fe400000000ff */
[----:B------:R-:W-:-:S07]  /*9920*/  F2FP.F16.F32.PACK_AB R36, R46, R151 ;  /* 0x000000972e24723e */ /* 0x000fce00000000ff */
.L_x_2802:
[----:B------:R-:W-:Y:S05]  /*9930*/  BSYNC B1 ;  /* 0x0000000000017941 */ /* 0x000fea0003800000 */
.L_x_2801:
        /* <DEDUP_REMOVED lines=10> */
.L_x_2718:
[----:B------:R-:W2:Y:S02]  /*99e0*/  LDL R32, [R1+0xc] ;  /* 0x00000c0001207983 */ /* 0x000ea40000100800 */
[----:B--2---:R-:W-:-:S13]  /*99f0*/  R2UR UR4, R32 ;  /* 0x00000000200472ca */ /* 0x004fda00000e0000 */
[----:B------:R-:W-:-:S06]  /*9a00*/  UISETP.NE.AND UP0, UPT, UR4, 0x3, UPT ;  /* 0x000000030400788c */ /* 0x000fcc000bf05270 */
[----:B------:R-:W-:-:S13]  /*9a10*/  PLOP3.LUT P1, PT, PT, PT, UP0, 0x80, 0x0 ;  /* 0x000000000000781c */ /* 0x000fda0003f2f008 */
[----:B------:R-:W-:Y:S05]  /*9a20*/  @!P1 BRA `(.L_x_2803) ;  /* 0x0000000000049947 */ /* 0x000fea0003800000 */
[----:B------:R-:W-:Y:S01]  /*9a30*/  BPT.TRAP 0x1 ;  /* 0x000000040000795c */ /* 0x000fe20000300000 */
.L_x_2803:
        /* <DEDUP_REMOVED lines=8> */
.L_x_3099:
[----:B------:R-:W-:Y:S05]  /*9ac0*/  BSYNC B1 ;  /* 0x0000000000017941 */ /* 0x000fea0003800000 */
.L_x_2804:
        /* <DEDUP_REMOVED lines=20> */
.L_x_2807:
[----:B------:R-:W-:Y:S05]  /*9c10*/  BSYNC B1 ;  /* 0x0000000000017941 */ /* 0x000fea0003800000 */
.L_x_2806:
        /* <DEDUP_REMOVED lines=20> */
.L_x_2751:
[----:B------:R-:W-:Y:S05]  /*9d60*/  BSYNC B0 ;  /* 0x0000000000007941 */ /* 0x000fea0003800000 */
.L_x_2717:
        /* <DEDUP_REMOVED lines=12> */
[----:B------:R-:W-:-:S04]  /*9e30*/  @!P0 IADD3 R32, R3, 0x348a0, RZ ;  /* 0x000348a003208810 */ /* 0x000fc80007ffe0ff */
[----:B------:R-:W-:-:S04]  /*9e40*/  @!P0 PRMT R32, RZ, 0x654, R32 ;  /* 0x00000654ff208816 */ /* 0x000fc80000000020 */
[----:B------:R0:W-:Y:S01]  /*9e50*/  @!P0 SYNCS.ARRIVE.TRANS64.RED.A1T0 RZ, [R32+URZ], RZ ;  /* 0x000000ff20ff89a7 */ /* 0x0001e2000810043f */
[----:B------:R-:W-:Y:S05]  /*9e60*/  @!P1 BRA `(.L_x_2809) ;  /* 0x0000000000049947 */ /* 0x000fea0003800000 */
[----:B------:R-:W-:Y:S01]  /*9e70*/  BPT.TRAP 0x1 ;  /* 0x000000040000795c */ /* 0x000fe20000300000 */
.L_x_2809:
[----:B------:R-:W-:Y:S05]  /*9e80*/  BSYNC B0 ;  /* 0x0000000000007941 */ /* 0x000fea0003800000 */
.L_x_2808:
[----:B------:R-:W2:Y:S01]  /*9e90*/  SYNCS.PHASECHK.TRANS64.TRYWAIT P4, [R3+URZ+0x348b0], R0 ;  /* 0x0348b000030075a7 */ /* 0x000ea2000808017f */
[----:B0-----:R-:W-:Y:S01]  /*9ea0*/  IMAD R32, R17, 0x4000, R26 ;  /* 0x0000400011207824 */ /* 0x001fe200078e021a */
[----:B------:R-:W-:Y:S01]  /*9eb0*/  ULDC.64 UR56, c[0x0][0x328] ;  /* 0x0000ca0000387ab9 */ /* 0x000fe20000000a00 */
[----:B------:R-:W-:Y:S01]  /*9ec0*/  ULDC.64 UR58, c[0x0][0x318] ;  /* 0x0000c600003a7ab9 */ /* 0x000fe20000000a00 */
[----:B------:R-:W-:Y:S01]  /*9ed0*/  BSSY B0, `(.L_x_2810) ;  /* 0x0000004000007945 */ /* 0x000fe20003800000 */
[----:B------:R-:W-:Y:S01]  /*9ee0*/  ISETP.GE.AND P1, PT, R184, R4, PT ;  /* 0x00000004b800720c */ /* 0x000fe20003f26270 */
[----:B------:R-:W-:Y:S02]  /*9ef0*/  IMAD.IADD R33, R121, 0x1, R32 ;  /* 0x0000000179217824 */ /* 0x000fe400078e0220 */
[----:B--2---:R-:W-:Y:S10]  /*9f00*/  @!P4 BRA `(.L_x_2811) ;  /* 0x000001a00090c947 */ /* 0x004ff40003800000 */
.L_x_3100:
[----:B------:R-:W-:Y:S05]  /*9f10*/  BSYNC B0 ;  /* 0x0000000000007941 */ /* 0x000fea0003800000 */
.L_x_2810:
[----:B------:R-:W-:Y:S01]  /*9f20*/  BSSY B0, `(.L_x_2812) ;  /* 0x000001a000007945 */ /* 0x000fe20003800000 */
[----:B01----:R-:W-:Y:S02]  /*9f30*/  IMAD R0, R32, 0x2, R112 ;  /* 0x0000000220007824 */ /* 0x003fe400078e0270 */
[----:B------:R-:W-:-:S04]  /*9f40*/  IMAD.WIDE R40, R2, 0x80, R116 ;  /* 0x0000008002287825 */ /* 0x000fc800078e0274 */
[----:B------:R-:W-:Y:S01]  /*9f50*/  IMAD R44, R33, 0x2, R112 ;  /* 0x00000002212c7824 */ /* 0x000fe200078e0270 */
[----:B------:R-:W-:Y:S06]  /*9f60*/  @P1 BRA `(.L_x_2813) ;  /* 0x0000000000541947 */ /* 0x000fec0003800000 */
[----:B------:R-:W-:Y:S01]  /*9f70*/  MOV R32, R94 ;  /* 0x0000005e00207202 */ /* 0x000fe20000000f00 */
[----:B------:R-:W-:Y:S01]  /*9f80*/  IMAD R35, R41, UR56, RZ ;  /* 0x0000003829237c24 */ /* 0x000fe2000f8e02ff */
[----:B------:R-:W-:Y:S01]  /*9f90*/  ULDC UR4, c[0x0][0x320] ;  /* 0x0000c80000047ab9 */ /* 0x000fe20000000800 */
[----:B------:R-:W-:Y:S01]  /*9fa0*/  IMAD.MOV.U32 R33, RZ, RZ, R5 ;  /* 0x000000ffff217224 */ /* 0x000fe200078e0005 */
[----:B------:R-:W-:Y:S01]  /*9fb0*/  ISETP.GE.AND P4, PT, R18, UR4, PT ;  /* 0x0000000412007c0c */ /* 0x000fe2000bf86270 */
        /* <DEDUP_REMOVED lines=16> */
.L_x_2813:
[----:B------:R-:W-:Y:S05]  /*a0c0*/  BSYNC B0 ;  /* 0x0000000000007941 */ /* 0x000fea0003800000 */
.L_x_2812:
[----:B------:R-:W-:Y:S01]  /*a0d0*/  ISETP.GE.AND P1, PT, R213, R4, PT ;  /* 0x00000004d500720c */ /* 0x000fe20003f26270 */
[----:B------:R-:W-:-:S12]  /*a0e0*/  BSSY B0, `(.L_x_2814) ;  /* 0x0000018000007945 */ /* 0x000fd80003800000 */
[----:B------:R-:W-:Y:S05]  /*a0f0*/  @P1 BRA `(.L_x_2815) ;  /* 0x0000000000581947 */ /* 0x000fea0003800000 */
[----:B0-----:R-:W-:Y:S01]  /*a100*/  IADD3 R35, P1, R40, 0x40, RZ ;  /* 0x0000004028237810 */ /* 0x001fe20007f3e0ff */
[----:B------:R-:W-:Y:S01]  /*a110*/  IMAD.MOV.U32 R4, RZ, RZ, R94 ;  /* 0x000000ffff047224 */ /* 0x000fe200078e005e */
[----:B------:R-:W-:Y:S02]  /*a120*/  ULDC UR4, c[0x0][0x320] ;  /* 0x0000c80000047ab9 */ /* 0x000fe40000000800 */
[----:B------:R-:W-:Y:S01]  /*a130*/  ISETP.GE.AND P4, PT, R18, UR4, PT ;  /* 0x0000000412007c0c */ /* 0x000fe2000bf86270 */
[----:B------:R-:W-:Y:S02]  /*a140*/  IMAD.X R40, RZ, RZ, R41, P1 ;  /* 0x000000ffff287224 */ /* 0x000fe400008e0629 */
[----:B------:R-:W-:-:S04]  /*a150*/  IMAD.WIDE.U32 R32, R35, UR56, R4 ;  /* 0x0000003823207c25 */ /* 0x000fc8000f8e0004 */
[----:B------:R-:W-:-:S04]  /*a160*/  IMAD R40, R40, UR56, RZ ;  /* 0x0000003828287c24 */ /* 0x000fc8000f8e02ff */
[----:B------:R-:W-:Y:S01]  /*a170*/  IMAD R35, R35, UR57, R40 ;  /* 0x0000003923237c24 */ /* 0x000fe2000f8e0228 */
[----:B------:R-:W-:-:S04]  /*a180*/  LEA R40, P1, R32, UR58, 0x1 ;  /* 0x0000003a20287c11 */ /* 0x000fc8000f8208ff */
[----:B------:R-:W-:-:S04]  /*a190*/  IADD3 R33, R33, R35, RZ ;  /* 0x0000002321217210 */ /* 0x000fc80007ffe0ff */
        /* <DEDUP_REMOVED lines=12> */
.L_x_2815:
[----:B------:R-:W-:Y:S05]  /*a260*/  BSYNC B0 ;  /* 0x0000000000007941 */ /* 0x000fea0003800000 */
.L_x_2814:
[----:B------:R-:W3:Y:S01]  /*a270*/  LDL R0, [R1+0x8] ;  /* 0x0000080001007983 */ /* 0x000ee20000100800 */
[----:B------:R-:W-:Y:S02]  /*a280*/  VIADD R17, R17, 0x1 ;  /* 0x0000000111117836 */ /* 0x000fe40000000000 */
[----:B------:R-:W-:Y:S01]  /*a290*/  @!P0 VIADD R3, R3, 0x348c0 ;  /* 0x000348c003038836 */ /* 0x000fe20000000000 */
        /* <DEDUP_REMOVED lines=16> */
.L_x_2712:
[----:B------:R-:W1:Y:S01]  /*a3a0*/  LDC R0, c[0x0][0x448] ;  /* 0x00011200ff007b82 */ /* 0x000e620000000800 */
[----:B------:R-:W-:Y:S01]  /*a3b0*/  BSSY B0, `(.L_x_2817) ;  /* 0x0000036000007945 */ /* 0x000fe20003800000 */
[----:B------:R-:W-:Y:S02]  /*a3c0*/  CS2R R88, SRZ ;  /* 0x0000000000587805 */ /* 0x000fe4000001ff00 */
[----:B------:R-:W-:Y:S02]  /*a3d0*/  CS2R R86, SRZ ;  /* 0x0000000000567805 */ /* 0x000fe4000001ff00 */
[----:B------:R-:W-:Y:S02]  /*a3e0*/  CS2R R84, SRZ ;  /* 0x0000000000547805 */ /* 0x000fe4000001ff00 */
[----:B------:R-:W-:Y:S02]  /*a3f0*/  CS2R R82, SRZ ;  /* 0x0000000000527805 */ /* 0x000fe4000001ff00 */
[----:B------:R-:W-:-:S02]  /*a400*/  CS2R R80, SRZ ;  /* 0x0000000000507805 */ /* 0x000fc4000001ff00 */
[----:B0-2---:R-:W-:Y:S01]  /*a410*/  MOV R39, RZ ;  /* 0x000000ff00277202 */ /* 0x005fe20000000f00 */
[----:B------:R-:W-:Y:S01]  /*a420*/  IMAD.MOV.U32 R78, RZ, RZ, RZ ;  /* 0x000000ffff4e7224 */ /* 0x000fe200078e00ff */
[----:B------:R-:W-:Y:S02]  /*a430*/  CS2R R76, SRZ ;  /* 0x00000000004c7805 */ /* 0x000fe4000001ff00 */
[----:B------:R-:W-:Y:S02]  /*a440*/  CS2R R74, SRZ ;  /* 0x00000000004a7805 */ /* 0x000fe4000001ff00 */
[----:B------:R-:W-:Y:S02]  /*a450*/  CS2R R72, SRZ ;  /* 0x0000000000487805 */ /* 0x000fe4000001ff00 */
[----:B------:R-:W-:Y:S02]  /*a460*/  CS2R R36, SRZ ;  /* 0x0000000000247805 */ /* 0x000fe4000001ff00 */
[----:B------:R-:W-:Y:S01]  /*a470*/  CS2R R34, SRZ ;  /* 0x0000000000227805 */ /* 0x000fe2000001ff00 */
[----:B------:R-:W-:Y:S01]  /*a480*/  IMAD.MOV.U32 R70, RZ, RZ, RZ ;  /* 0x000000ffff467224 */ /* 0x000fe200078e00ff */
        /* <DEDUP_REMOVED lines=9> */
[----:B-1----:R-:W-:Y:S01]  /*a520*/  ISETP.NE.AND P1, PT, R0, 0x1, PT ;  /* 0x000000010000780c */ /* 0x002fe20003f25270 */
[----:B------:R-:W-:Y:S01]  /*a530*/  VIADD R0, R200, 0x7f ;  /* 0x0000007fc8007836 */ /* 0x000fe20000000000 */
        /* <DEDUP_REMOVED lines=8> */
[----:B------:R-:W-:Y:S02]  /*a5c0*/  MOV R95, RZ ;  /* 0x000000ff005f7202 */ /* 0x000fe40000000f00 */
[----:B------:R-:W-:Y:S01]  /*a5d0*/  CS2R R90, SRZ ;  /* 0x00000000005a7805 */ /* 0x000fe2000001ff00 */
[----:B------:R-:W-:Y:S01]  /*a5e0*/  IMAD.MOV.U32 R28, RZ, RZ, RZ ;  /* 0x000000ffff1c7224 */ /* 0x000fe200078e00ff */
[----:B------:R-:W0:Y:S01]  /*a5f0*/  @P1 LDC R3, c[0x0][0x44c] ;  /* 0x00011300ff031b82 */ /* 0x000e220000000800 */
[----:B------:R-:W-:-:S02]  /*a600*/  IMAD.MOV.U32 R97, RZ, RZ, RZ ;  /* 0x000000ffff617224 */ /* 0x000fc400078e00ff */
[----:B------:R-:W-:Y:S02]  /*a610*/  IMAD.MOV.U32 R10, RZ, RZ, RZ ;  /* 0x000000ffff0a7224 */ /* 0x000fe400078e00ff */
[----:B------:R-:W-:-:S03]  /*a620*/  IMAD.MOV.U32 R99, RZ, RZ, RZ ;  /* 0x000000ffff637224 */ /* 0x000fc600078e00ff */
[----:B------:R-:W1:Y:S01]  /*a630*/  @P1 LDC R2, c[0x0][0x450] ;  /* 0x00011400ff021b82 */ /* 0x000e620000000800 */
[----:B0-----:R-:W-:-:S05]  /*a640*/  @P1 IMAD.HI.U32 R3, R0, R3, RZ ;  /* 0x0000000300031227 */ /* 0x001fca00078e00ff */
[----:B-1----:R-:W-:Y:S02]  /*a650*/  @P1 SHF.R.U32.HI R0, RZ, R2, R3 ;  /* 0x00000002ff001219 */ /* 0x002fe40000011603 */
[----:B------:R-:W-:-:S03]  /*a660*/  PLOP3.LUT P1, PT, PT, PT, PT, 0x80, 0x0 ;  /* 0x000000000000781c */ /* 0x000fc60003f2f070 */
[----:B------:R-:W-:-:S05]  /*a670*/  IMAD.IADD R0, R145, 0x1, R0 ;  /* 0x0000000191007824 */ /* 0x000fca00078e0200 */
[----:B------:R-:W-:-:S04]  /*a680*/  SHF.R.S32.HI R3, RZ, 0x1f, R0 ;  /* 0x0000001fff037819 */ /* 0x000fc80000011400 */
[----:B------:R-:W-:Y:S01]  /*a690*/  LEA.HI R3, R3, R0, RZ, 0x7 ;  /* 0x0000000003037211 */ /* 0x000fe200078f38ff */
[----:B------:R-:W-:-:S03]  /*a6a0*/  IMAD.MOV.U32 R0, RZ, RZ, RZ ;  /* 0x000000ffff007224 */ /* 0x000fc600078e00ff */
[----:B------:R-:W-:-:S04]  /*a6b0*/  SHF.R.S32.HI R3, RZ, 0x7, R3 ;  /* 0x00000007ff037819 */ /* 0x000fc80000011403 */
[----:B------:R-:W-:-:S04]  /*a6c0*/  VIMNMX R146, R146, R3, PT ;  /* 0x0000000392927248 */ /* 0x000fc80003fe0100 */
[----:B------:R-:W-:Y:S01]  /*a6d0*/  ISETP.GE.AND P2, PT, R146, 0x1, PT ;  /* 0x000000019200780c */ /* 0x000fe20003f46270 */
[----:B------:R-:W-:-:S12]  /*a6e0*/  @P0 BRA `(.L_x_2818) ;  /* 0x0000000000080947 */ /* 0x000fd80003800000 */
[----:B------:R-:W0:Y:S02]  /*a6f0*/  FENCE.VIEW.ASYNC.G ;  /* 0x00000000000073c6 */ /* 0x000e240000000100 */
[----:B0-----:R-:W-:Y:S06]  /*a700*/  BAR.ARV 0xc, 0x180 ;  /* 0x0306000000007b1d */ /* 0x001fec0000002000 */
.L_x_2818:
[----:B------:R-:W-:Y:S05]  /*a710*/  BSYNC B0 ;  /* 0x0000000000007941 */ /* 0x000fea0003800000 */
.L_x_2817:
[----:B------:R-:W-:Y:S01]  /*a720*/  MOV R20, RZ ;  /* 0x000000ff00147202 */ /* 0x000fe20000000f00 */
[----:B------:R-:W-:Y:S01]  /*a730*/  IMAD.MOV.U32 R11, RZ, RZ, RZ ;  /* 0x000000ffff0b7224 */ /* 0x000fe200078e00ff */
[----:B------:R-:W-:Y:S06]  /*a740*/  @!P2 BRA `(.L_x_2819) ;  /* 0x000000f800cca947 */ /* 0x000fec0003800000 */
[----:B------:R-:W2:Y:S04]  /*a750*/  LDL R2, [R1+0x40] ;  /* 0x0000400001027983 */ /* 0x000ea80000100800 */
[----:B------:R-:W0:Y:S01]  /*a760*/  SHFL.IDX PT, R0, R232, RZ, 0x1f ;  /* 0x00001fffe8007589 */ /* 0x000e2200000e0000 */
[----:B--2---:R-:W-:Y:S02]  /*a770*/  R2UR UR4, R2 ;  /* 0x00000000020472ca */ /* 0x004fe400000e0000 */
[----:B0-----:R-:W-:-:S04]  /*a780*/  LEA.HI R2, R0, R0, RZ, 0x1 ;  /* 0x0000000000027211 */ /* 0x001fc800078f08ff */
[----:B------:R-:W-:-:S05]  /*a790*/  LOP3.LUT R3, R2, 0x1e, RZ, 0xc0, !PT ;  /* 0x0000001e02037812 */ /* 0x000fca00078ec0ff */
[----:B------:R-:W-:Y:S02]  /*a7a0*/  IMAD.IADD R3, R0, 0x1, -R3 ;  /* 0x0000000100037824 */ /* 0x000fe400078e0a03 */
        /* <DEDUP_REMOVED lines=23> */
.L_x_2820:
        /* <DEDUP_REMOVED lines=12> */
.L_x_2824:
[----:B-1----:R1:W2:Y:S02]  /*a9e0*/  SYNCS.PHASECHK.TRANS64.TRYWAIT P0, [R16+URZ+0x34800], R3 ;  /* 0x03480003100075a7 */ /* 0x0022a4000800017f */
[----:B--2---:R-:W-:Y:S05]  /*a9f0*/  @!P0 NANOSLEEP.SYNCS 0x989680 ;  /* 0x009896800000895d */ /* 0x004fea0003900000 */
[----:B------:R-:W2:Y:S02]  /*aa00*/  @!P0 SYNCS.PHASECHK.TRANS64 P0, [R16+URZ+0x34800], R3 ;  /* 0x03480003100085a7 */ /* 0x000ea4000800007f */
[----:B--2---:R-:W-:Y:S05]  /*aa10*/  @!P0 BRA `(.L_x_2824) ;  /* 0xfffffffc00f08947 */ /* 0x004fea000383ffff */
.L_x_2823:
[----:B------:R-:W-:Y:S05]  /*aa20*/  BSYNC B0 ;  /* 0x0000000000007941 */ /* 0x000fea0003800000 */
.L_x_2822:
[----:B------:R-:W-:Y:S05]  /*aa30*/  BRA `(.L_x_2825) ;  /* 0x0000006c00047947 */ /* 0x000fea0003800000 */
.L_x_2821:
[----:B------:R-:W-:Y:S01]  /*aa40*/  ISETP.NE.AND P0, PT, R24, RZ, PT ;  /* 0x000000ff1800720c */ /* 0x000fe20003f05270 */
[----:B------:R-:W-:Y:S01]  /*aa50*/  ULDC.64 UR4, c[0x0][0x3f8] ;  /* 0x0000fe0000047ab9 */ /* 0x000fe20000000a00 */
[----:B-----5:R-:W-:Y:S01]  /*aa60*/  SHF.R.S32.HI R0, RZ, 0x1f, R140 ;  /* 0x0000001fff007819 */ /* 0x020fe2000001148c */
[----:B------:R-:W-:Y:S01]  /*aa70*/  ULDC.64 UR6, c[0x0][0x408] ;  /* 0x0001020000067ab9 */ /* 0x000fe20000000a00 */
[----:B------:R-:W-:-:S04]  /*aa80*/  IMAD.WIDE.U32 R24, R140, UR4, RZ ;  /* 0x000000048c187c25 */ /* 0x000fc8000f8e00ff */
[C---:B------:R-:W-:Y:S02]  /*aa90*/  IMAD R3, R0.reuse, UR4, RZ ;  /* 0x0000000400037c24 */ /* 0x040fe4000f8e02ff */
[----:B------:R-:W-:Y:S02]  /*aaa0*/  IMAD R5, R0, UR6, RZ ;  /* 0x0000000600057c24 */ /* 0x000fe4000f8e02ff */
[C---:B------:R-:W-:Y:S02]  /*aab0*/  IMAD R3, R140.reuse, UR5, R3 ;  /* 0x000000058c037c24 */ /* 0x040fe4000f8e0203 */
[C---:B------:R-:W-:Y:S02]  /*aac0*/  IMAD R5, R140.reuse, UR7, R5 ;  /* 0x000000078c057c24 */ /* 0x040fe4000f8e0205 */
[----:B------:R-:W-:-:S04]  /*aad0*/  IMAD.WIDE.U32 R140, R140, UR6, RZ ;  /* 0x000000068c8c7c25 */ /* 0x000fc8000f8e00ff */
[----:B------:R-:W-:Y:S01]  /*aae0*/  IMAD.IADD R27, R3, 0x1, R25 ;  /* 0x00000001031b7824 */ /* 0x000fe200078e0219 */
[----:B------:R-:W-:Y:S01]  /*aaf0*/  IADD3 R29, R5, R141, RZ ;  /* 0x0000008d051d7210 */ /* 0x000fe20007ffe0ff */
        /* <DEDUP_REMOVED lines=17> */
.L_x_2826:
[----:B------:R-:W-:Y:S01]  /*ac10*/  ULDC.U8 UR4, c[0x0][0x410] ;  /* 0x0001040000047ab9 */ /* 0x000fe20000000000 */
[----:B------:R-:W-:Y:S01]  /*ac20*/  BSSY B0, `(.L_x_2827) ;  /* 0x000069a000007945 */ /* 0x000fe20003800000 */
[----:B------:R-:W-:Y:S02]  /*ac30*/  ISETP.NE.AND P0, PT, RZ, UR4, PT ;  /* 0x00000004ff007c0c */ /* 0x000fe4000bf05270 */
[----:B------:R-:W-:-:S11]  /*ac40*/  IADD3 R21, R184, R200, RZ ;  /* 0x000000c8b8157210 */ /* 0x000fd60007ffe0ff */
[----:B------:R-:W-:Y:S05]  /*ac50*/  @!P0 BRA `(.L_x_2828) ;  /* 0x0000003400648947 */ /* 0x000fea0003800000 */
[----:B------:R-:W0:Y:S01]  /*ac60*/  LDC R20, c[0x0][0x448] ;  /* 0x00011200ff147b82 */ /* 0x000e220000000800 */
[----:B------:R-:W-:Y:S01]  /*ac70*/  IMAD R3, R214, 0x40, R21 ;  /* 0x00000040d6037824 */ /* 0x000fe200078e0215 */
[----:B------:R-:W-:Y:S01]  /*ac80*/  ULDC.64 UR4, c[0x0][0x3f8] ;  /* 0x0000fe0000047ab9 */ /* 0x000fe20000000a00 */
[----:B------:R-:W-:Y:S01]  /*ac90*/  ULDC.64 UR6, c[0x0][0x408] ;  /* 0x0001020000067ab9 */ /* 0x000fe20000000a00 */
[----:B------:R-:W-:Y:S01]  /*aca0*/  MOV R11, R29 ;  /* 0x0000001d000b7202 */ /* 0x000fe20000000f00 */
        /* <DEDUP_REMOVED lines=29> */
.L_x_3106:
        /* <DEDUP_REMOVED lines=20> */
[----:B------:R-:W-:Y:S02]  /*afc0*/  ISETP.GE.AND P2, PT, R191, UR4, PT ;  /* 0x00000004bf007c0c */ /* 0x000fe4000bf46270 */
        /* <DEDUP_REMOVED lines=10> */
[----:B-1----:R-:W-:Y:S01]  /*b070*/  @!P4 IMAD.MOV.U32 R11, RZ, RZ, R3 ;  /* 0x000000ffff0bc224 */ /* 0x002fe200078e0003 */
[----:B------:R-:W-:Y:S01]  /*b080*/  @!P1 SHF.L.U32 R39, R192, 0x1, RZ ;  /* 0x00000001c0279819 */ /* 0x000fe200000006ff */
[--C-:B------:R-:W-:Y:S01]  /*b090*/  @!P3 IMAD.X R25, R3, 0x1, R12.reuse, P6 ;  /* 0x000000010319b824 */ /* 0x100fe200030e060c */
[-C--:B------:R-:W-:Y:S01]  /*b0a0*/  @!P2 IADD3 R28, P6, R0, R31.reuse, RZ ;  /* 0x0000001f001ca210 */ /* 0x080fe20007fde0ff */
[----:B---3--:R-:W-:Y:S01]  /*b0b0*/  @!P3 IMAD.X R27, R5, 0x1, R12, P5 ;  /* 0x00000001051bb824 */ /* 0x008fe200028e060c */
[----:B------:R-:W-:-:S02]  /*b0c0*/  @!P2 IADD3 R30, P5, R14, R31, RZ ;  /* 0x0000001f0e1ea210 */ /* 0x000fc40007fbe0ff */
[----:B------:R-:W-:Y:S01]  /*b0d0*/  @!P1 SHF.L.U64.HI R12, R192, 0x1, R221 ;  /* 0x00000001c00c9819 */ /* 0x000fe200000102dd */
[--C-:B------:R-:W-:Y:S01]  /*b0e0*/  @!P2 IMAD.X R29, R3, 0x1, R10.reuse, P6 ;  /* 0x00000001031da824 */ /* 0x100fe200030e060a */
[-C--:B------:R-:W-:Y:S01]  /*b0f0*/  @!P1 IADD3 R36, P6, R0, R39.reuse, RZ ;  /* 0x0000002700249210 */ /* 0x080fe20007fde0ff */
[----:B------:R-:W-:Y:S01]  /*b100*/  @!P2 IMAD.X R31, R5, 0x1, R10, P5 ;  /* 0x00000001051fa824 */ /* 0x000fe200028e060a */
[----:B------:R-:W-:Y:S01]  /*b110*/  ISETP.GE.AND P5, PT, R194, UR4, PT ;  /* 0x00000004c2007c0c */ /* 0x000fe2000bfa6270 */
[----:B------:R-:W-:Y:S01]  /*b120*/  @!P4 IMAD.MOV.U32 R10, RZ, RZ, R0 ;  /* 0x000000ffff0ac224 */ /* 0x000fe200078e0000 */
[----:B------:R-:W-:Y:S02]  /*b130*/  @!P1 IADD3.X R37, R3, R12, RZ, P6, !PT ;  /* 0x0000000c03259210 */ /* 0x000fe400037fe4ff */
[----:B------:R-:W-:Y:S01]  /*b140*/  @!P1 IADD3 R38, P6, R14, R39, RZ ;  /* 0x000000270e269210 */ /* 0x000fe20007fde0ff */
[----:B------:R-:W-:Y:S01]  /*b150*/  @!P4 IMAD.WIDE R10, R22, 0x2, R10 ;  /* 0x00000002160ac825 */ /* 0x000fe200078e020a */
[----:B------:R-:W-:-:S02]  /*b160*/  @!P0 SHF.L.U64.HI R32, R190, 0x1, R220 ;  /* 0x00000001be208819 */ /* 0x000fc400000102dc */
[----:B------:R-:W-:Y:S01]  /*b170*/  @!P4 MOV R15, R5 ;  /* 0x00000005000fc202 */ /* 0x000fe20000000f00 */
[----:B------:R-:W-:Y:S01]  /*b180*/  @!P1 IMAD.X R39, R5, 0x1, R12, P6 ;  /* 0x0000000105279824 */ /* 0x000fe200030e060c */
[----:B------:R-:W-:Y:S01]  /*b190*/  @!P0 IADD3 R44, P6, R0, R65, RZ ;  /* 0x00000041002c8210 */ /* 0x000fe20007fde0ff */
[----:B------:R1:W5:Y:S01]  /*b1a0*/  @!P4 LD.E.64 R60, desc[UR60][R10.64] ;  /* 0x0000003c0a3cc980 */ /* 0x000362000c101b00 */
[----:B------:R-:W-:-:S04]  /*b1b0*/  @!P4 IMAD.WIDE R12, R22, 0x2, R14 ;  /* 0x00000002160cc825 */ /* 0x000fc800078e020e */
[--C-:B------:R-:W-:Y:S01]  /*b1c0*/  @!P0 IMAD.X R45, R3, 0x1, R32.reuse, P6 ;  /* 0x00000001032d8824 */ /* 0x100fe200030e0620 */
[----:B------:R-:W-:Y:S01]  /*b1d0*/  @!P0 IADD3 R64, P6, R14, R65, RZ ;  /* 0x000000410e408210 */ /* 0x000fe20007fde0ff */
[C---:B------:R-:W-:Y:S01]  /*b1e0*/  @!P5 IMAD.SHL.U32 R15, R194.reuse, 0x2, RZ ;  /* 0x00000002c20fd824 */ /* 0x040fe200078e00ff */
[----:B------:R1:W5:Y:S01]  /*b1f0*/  @!P4 LD.E.64 R58, desc[UR60][R12.64] ;  /* 0x0000003c0c3ac980 */ /* 0x000362000c101b00 */
[----:B------:R-:W-:Y:S02]  /*b200*/  @!P5 SHF.L.U64.HI R20, R194, 0x1, R219 ;  /* 0x00000001c214d819 */ /* 0x000fe400000102db */
[----:B------:R-:W-:Y:S01]  /*b210*/  @!P0 IMAD.X R65, R5, 0x1, R32, P6 ;  /* 0x0000000105418824 */ /* 0x000fe200030e0620 */
[-C--:B------:R-:W-:Y:S02]  /*b220*/  @!P5 IADD3 R66, P4, R0, R15.reuse, RZ ;  /* 0x0000000f0042d210 */ /* 0x080fe40007f9e0ff */
[----:B------:R-:W-:Y:S02]  /*b230*/  @!P5 IADD3 R14, P6, R14, R15, RZ ;  /* 0x0000000f0e0ed210 */ /* 0x000fe40007fde0ff */
        /* <DEDUP_REMOVED lines=10> */
[----:B------:R-:W-:Y:S01]  /*b2e0*/  @!P5 IMAD.X R67, R3, 0x1, R20, P4 ;  /* 0x000000010343d824 */ /* 0x000fe200020e0614 */
[----:B------:R-:W-:Y:S01]  /*b2f0*/  @!P5 IADD3.X R15, R5, R20, RZ, P6, !PT ;  /* 0x00000014050fd210 */ /* 0x000fe200037fe4ff */
        /* <DEDUP_REMOVED lines=10> */
.L_x_2831:
[----:B------:R-:W-:Y:S05]  /*b3a0*/  BSYNC B1 ;  /* 0x0000000000017941 */ /* 0x000fea0003800000 */
.L_x_2830:
[----:B-1---5:R-:W-:Y:S01]  /*b3b0*/  IMAD.MOV.U32 R3, RZ, RZ, R59 ;  /* 0x000000ffff037224 */ /* 0x022fe200078e003b */
[----:B------:R-:W-:Y:S01]  /*b3c0*/  UMOV UR4, 0xffffffff ;  /* 0xffffffff00047882 */ /* 0x000fe20000000000 */
[----:B---3--:R-:W-:Y:S01]  /*b3d0*/  IMAD.MOV.U32 R5, RZ, RZ, R54 ;  /* 0x000000ffff057224 */ /* 0x008fe200078e0036 */
[----:B------:R-:W-:Y:S01]  /*b3e0*/  CS2R R30, SRZ ;  /* 0x00000000001e7805 */ /* 0x000fe2000001ff00 */
[----:B------:R-:W-:Y:S01]  /*b3f0*/  IMAD.MOV.U32 R9, RZ, RZ, R55 ;  /* 0x000000ffff097224 */ /* 0x000fe200078e0037 */
[----:B------:R-:W-:Y:S01]  /*b400*/  PRMT R86, R86, 0x5410, R3 ;  /* 0x0000541056567816 */ /* 0x000fe20000000003 */
[----:B--2---:R-:W-:Y:S02]  /*b410*/  IMAD.MOV.U32 R0, RZ, RZ, R58 ;  /* 0x000000ffff007224 */ /* 0x004fe400078e003a */
        /* <DEDUP_REMOVED lines=31> */
[----:B------:R-:W-:Y:S02]  /*b610*/  PRMT R79, R0, 0x5410, R3 ;  /* 0x00005410004f7816 */ /* 0x000fe40000000003 */
[----:B------:R-:W-:Y:S01]  /*b620*/  PRMT R77, R5, 0x5410, R9 ;  /* 0x00005410054d7816 */ /* 0x000fe20000000009 */
[----:B------:R-:W-:Y:S06]  /*b630*/  BRA.DIV UR4, `(.L_x_2832) ;  /* 0x0000018e04487947 */ /* 0x000fec000b800000 */
[----:B------:R1:W2:Y:S04]  /*b640*/  SHFL.IDX PT, R3, R7, 0x1, 0x1c1f ;  /* 0x003c1f0007037f89 */ /* 0x0002a800000e0000 */
[----:B------:R1:W3:Y:S04]  /*b650*/  SHFL.IDX PT, R0, R6, 0x1, 0x1c1f ;  /* 0x003c1f0006007f89 */ /* 0x0002e800000e0000 */
[----:B------:R1:W1:Y:S04]  /*b660*/  SHFL.IDX PT, R5, R8, 0x1, 0x1c1f ;  /* 0x003c1f0008057f89 */ /* 0x00026800000e0000 */
[----:B0-----:R-:W0:Y:S02]  /*b670*/  SHFL.IDX PT, R4, R4, 0x1, 0x1c1f ;  /* 0x003c1f0004047f89 */ /* 0x001e2400000e0000 */
.L_x_3112:
[----:B-1----:R-:W-:Y:S01]  /*b680*/  VIADD R6, R21, 0x40 ;  /* 0x0000004015067836 */ /* 0x002fe20000000000 */
[----:B------:R-:W-:Y:S01]  /*b690*/  LOP3.LUT R7, R196, 0x18, R18, 0xf8, !PT ;  /* 0x00000018c4077812 */ /* 0x000fe200078ef812 */
        /* <DEDUP_REMOVED lines=10> */
[----:B------:R-:W-:Y:S01]  /*b740*/  IMAD R7, R197, 0x200, R6 ;  /* 0x00000200c5077824 */ /* 0x000fe200078e0206 */
[----:B------:R-:W-:Y:S02]  /*b750*/  CS2R R38, SRZ ;  /* 0x0000000000267805 */ /* 0x000fe4000001ff00 */
[----:B------:R-:W-:-:S02]  /*b760*/  CS2R R28, SRZ ;  /* 0x00000000001c7805 */ /* 0x000fc4000001ff00 */
[----:B------:R-:W-:Y:S02]  /*b770*/  CS2R R24, SRZ ;  /* 0x0000000000187805 */ /* 0x000fe4000001ff00 */
[----:B----4-:R-:W-:Y:S01]  /*b780*/  CS2R R14, SRZ ;  /* 0x00000000000e7805 */ /* 0x010fe2000001ff00 */
[----:B------:R-:W-:Y:S01]  /*b790*/  IMAD R62, R7, 0x2, R16 ;  /* 0x00000002073e7824 */ /* 0x000fe200078e0210 */
        /* <DEDUP_REMOVED lines=8> */
[----:B------:R-:W-:-:S05]  /*b820*/  ISETP.GE.AND P1, PT, R190, UR4, PT ;  /* 0x00000004be007c0c */ /* 0x000fca000bf26270 */
[C---:B------:R-:W-:Y:S02]  /*b830*/  @!P4 SHF.L.U32 R9, R193.reuse, 0x1, RZ ;  /* 0x00000001c109c819 */ /* 0x040fe400000006ff */
[----:B------:R-:W-:Y:S02]  /*b840*/  @!P4 SHF.L.U64.HI R6, R193, 0x1, R223 ;  /* 0x00000001c106c819 */ /* 0x000fe400000102df */
[C---:B------:R-:W-:Y:S01]  /*b850*/  @!P3 IMAD.SHL.U32 R71, R191.reuse, 0x2, RZ ;  /* 0x00000002bf47b824 */ /* 0x040fe200078e00ff */
[-C--:B---3--:R-:W-:Y:S01]  /*b860*/  @!P4 IADD3 R10, P5, R0, R9.reuse, RZ ;  /* 0x00000009000ac210 */ /* 0x088fe20007fbe0ff */
[----:B------:R-:W-:Y:S01]  /*b870*/  @!P2 IMAD.SHL.U32 R67, R192, 0x2, RZ ;  /* 0x00000002c043a824 */ /* 0x000fe200078e00ff */
[----:B------:R-:W-:Y:S01]  /*b880*/  @!P3 SHF.L.U64.HI R12, R191, 0x1, R222 ;  /* 0x00000001bf0cb819 */ /* 0x000fe200000102de */
[----:B------:R-:W-:Y:S01]  /*b890*/  @!P1 IMAD.SHL.U32 R7, R190, 0x2, RZ ;  /* 0x00000002be079824 */ /* 0x000fe200078e00ff */
[----:B0-----:R-:W-:Y:S01]  /*b8a0*/  @!P4 IADD3 R8, P6, R4, R9, RZ ;  /* 0x000000090408c210 */ /* 0x001fe20007fde0ff */
[----:B--2---:R-:W-:Y:S01]  /*b8b0*/  @!P4 IMAD.X R11, R3, 0x1, R6, P5 ;  /* 0x00000001030bc824 */ /* 0x004fe200028e0606 */
[----:B------:R-:W-:-:S02]  /*b8c0*/  @!P3 IADD3 R74, P5, R0, R71, RZ ;  /* 0x00000047004ab210 */ /* 0x000fc40007fbe0ff */
[----:B------:R-:W-:Y:S02]  /*b8d0*/  @!P4 IADD3.X R9, R5, R6, RZ, P6, !PT ;  /* 0x000000060509c210 */ /* 0x000fe400037fe4ff */
[----:B------:R-:W-:Y:S01]  /*b8e0*/  @!P3 IADD3 R70, P6, R4, R71, RZ ;  /* 0x000000470446b210 */ /* 0x000fe20007fde0ff */
[--C-:B------:R-:W-:Y:S01]  /*b8f0*/  @!P3 IMAD.X R75, R3, 0x1, R12.reuse, P5 ;  /* 0x00000001034bb824 */ /* 0x100fe200028e060c */
[----:B------:R-:W-:Y:S02]  /*b900*/  @!P2 SHF.L.U64.HI R14, R192, 0x1, R221 ;  /* 0x00000001c00ea819 */ /* 0x000fe400000102dd */
[----:B------:R-:W-:Y:S01]  /*b910*/  @!P2 IADD3 R68, P5, R0, R67, RZ ;  /* 0x000000430044a210 */ /* 0x000fe20007fbe0ff */
[----:B------:R-:W-:Y:S01]  /*b920*/  @!P3 IMAD.X R71, R5, 0x1, R12, P6 ;  /* 0x000000010547b824 */ /* 0x000fe200030e060c */
[----:B------:R-:W-:Y:S02]  /*b930*/  @!P1 SHF.L.U64.HI R20, R190, 0x1, R220 ;  /* 0x00000001be149819 */ /* 0x000fe400000102dc */
[----:B------:R-:W-:-:S02]  /*b940*/  @!P2 IADD3.X R69, R3, R14, RZ, P5, !PT ;  /* 0x0000000e0345a210 */ /* 0x000fc40002ffe4ff */
[----:B------:R-:W-:Y:S02]  /*b950*/  @!P2 IADD3 R66, P6, R4, R67, RZ ;  /* 0x000000430442a210 */ /* 0x000fe40007fde0ff */
        /* <DEDUP_REMOVED lines=23> */
[----:B------:R-:W-:Y:S01]  /*bad0*/  @!P5 IADD3.X R5, R5, R20, RZ, P6, !PT ;  /* 0x000000140505d210 */ /* 0x000fe200037fe4ff */
[----:B------:R3:W5:Y:S01]  /*bae0*/  @!P4 LD.E.64 R36, desc[UR60][R8.64] ;  /* 0x0000003c0824c980 */ /* 0x000762000c101b00 */
[----:B------:R-:W-:Y:S02]  /*baf0*/  CS2R R24, SRZ ;  /* 0x0000000000187805 */ /* 0x000fe4000001ff00 */
        /* <DEDUP_REMOVED lines=13> */
.L_x_2834:
[----:B------:R-:W-:Y:S05]  /*bbd0*/  BSYNC B1 ;  /* 0x0000000000017941 */ /* 0x000fea0003800000 */
.L_x_2833:
[----:B-1----:R-:W-:Y:S01]  /*bbe0*/  VIADD R5, R62, 0x10400 ;  /* 0x000104003e057836 */ /* 0x002fe20000000000 */
[----:B--2---:R-:W-:Y:S01]  /*bbf0*/  LEA.HI R3, R212, R212, RZ, 0x1 ;  /* 0x000000d4d4037211 */ /* 0x004fe200078f08ff */
[----:B---3--:R-:W-:Y:S01]  /*bc00*/  VIADD R0, R62, 0x10440 ;  /* 0x000104403e007836 */ /* 0x008fe20000000000 */
[----:B------:R-:W-:Y:S01]  /*bc10*/  VIADDMNMX R68, R63, -R200, 0x80, PT ;  /* 0x000000803f447446 */ /* 0x000fe200038009c8 */
[----:B-----5:R-:W-:Y:S01]  /*bc20*/  IMAD.MOV.U32 R6, RZ, RZ, R37 ;  /* 0x000000ffff067224 */ /* 0x020fe200078e0025 */
[----:B------:R-:W-:Y:S01]  /*bc30*/  LOP3.LUT R3, R3, 0xfffffffe, RZ, 0xc0, !PT ;  /* 0xfffffffe03037812 */ /* 0x000fe200078ec0ff */
[----:B0-----:R-:W-:Y:S01]  /*bc40*/  IMAD.MOV.U32 R4, RZ, RZ, R30 ;  /* 0x000000ffff047224 */ /* 0x001fe200078e001e */
[----:B------:R-:W-:Y:S01]  /*bc50*/  @P0 IADD3 R0, R5, -0x40, RZ ;  /* 0xffffffc005000810 */ /* 0x000fe20007ffe0ff */
[----:B------:R-:W-:Y:S01]  /*bc60*/  IMAD.MOV.U32 R5, RZ, RZ, R36 ;  /* 0x000000ffff057224 */ /* 0x000fe200078e0024 */
[----:B------:R-:W-:Y:S01]  /*bc70*/  IADD3 R3, R212, -R3, RZ ;  /* 0x80000003d4037210 */ /* 0x000fe20007ffe0ff */
[----:B------:R-:W-:Y:S01]  /*bc80*/  IMAD.MOV.U32 R7, RZ, RZ, R20 ;  /* 0x000000ffff077224 */ /* 0x000fe200078e0014 */
[----:B------:R-:W-:Y:S01]  /*bc90*/  PRMT R73, R4, 0x7610, R73 ;  /* 0x0000761004497816 */ /* 0x000fe20000000049 */
[----:B------:R-:W-:Y:S01]  /*bca0*/  IMAD.MOV.U32 R4, RZ, RZ, R31 ;  /* 0x000000ffff047224 */ /* 0x000fe200078e001f */
[----:B------:R-:W-:Y:S01]  /*bcb0*/  PRMT R71, R5, 0x5410, R6 ;  /* 0x0000541005477816 */ /* 0x000fe20000000006 */
[----:B------:R-:W-:Y:S01]  /*bcc0*/  IMAD.MOV.U32 R6, RZ, RZ, R27 ;  /* 0x000000ffff067224 */ /* 0x000fe200078e001b */
[----:B------:R-:W-:Y:S01]  /*bcd0*/  SHF.L.U32 R5, R3, 0x1f, RZ ;  /* 0x0000001f03057819 */ /* 0x000fe200000006ff */
[----:B------:R-:W-:Y:S01]  /*bce0*/  IMAD.MOV.U32 R65, RZ, RZ, R38 ;  /* 0x000000ffff417224 */ /* 0x000fe200078e0026 */
[----:B------:R-:W-:Y:S01]  /*bcf0*/  PRMT R73, R73, 0x5410, R4 ;  /* 0x0000541049497816 */ /* 0x000fe20000000004 */
[----:B------:R-:W-:Y:S01]  /*bd00*/  IMAD.MOV.U32 R4, RZ, RZ, R26 ;  /* 0x000000ffff047224 */ /* 0x000fe200078e001a */
[----:B------:R-:W0:Y:S01]  /*bd10*/  SYNCS.PHASECHK.TRANS64.TRYWAIT P0, [R16+URZ+0x34800], R5 ;  /* 0x03480005100075a7 */ /* 0x000e22000800017f */
        /* <DEDUP_REMOVED lines=11> */
[----:B------:R-:W-:Y:S01]  /*bdd0*/  BSSY B1, `(.L_x_2835) ;  /* 0x0000014000017945 */ /* 0x000fe20003800000 */
[----:B------:R-:W-:Y:S01]  /*bde0*/  PRMT R64, R4, 0x5410, R6 ;  /* 0x0000541004407816 */ /* 0x000fe20000000006 */
[----:B------:R-:W-:Y:S01]  /*bdf0*/  IMAD.MOV.U32 R6, RZ, RZ, R44 ;  /* 0x000000ffff067224 */ /* 0x000fe200078e002c */
[----:B------:R-:W-:-:S02]  /*be00*/  MOV R4, R9 ;  /* 0x0000000900047202 */ /* 0x000fc40000000f00 */
[----:B------:R-:W-:Y:S02]  /*be10*/  ISETP.GE.AND P1, PT, R184, R68, PT ;  /* 0x00000044b800720c */ /* 0x000fe40003f26270 */
[----:B------:R-:W-:Y:S02]  /*be20*/  PRMT R3, R3, 0x5410, R4 ;  /* 0x0000541003037816 */ /* 0x000fe40000000004 */
        /* <DEDUP_REMOVED lines=8> */
[----:B------:R-:W-:-:S04]  /*beb0*/  MOV R6, R25 ;  /* 0x0000001900067202 */ /* 0x000fc80000000f00 */
[----:B------:R-:W-:Y:S01]  /*bec0*/  PRMT R67, R4, 0x5410, R6 ;  /* 0x0000541004437816 */ /* 0x000fe20000000006 */
[----:B------:R-:W-:Y:S01]  /*bed0*/  IMAD.MOV.U32 R4, RZ, RZ, R10 ;  /* 0x000000ffff047224 */ /* 0x000fe200078e000a */
[----:B------:R-:W-:Y:S02]  /*bee0*/  PRMT R65, R7, 0x5410, R63 ;  /* 0x0000541007417816 */ /* 0x000fe4000000003f */
[----:B------:R-:W-:Y:S01]  /*bef0*/  MOV R6, R11 ;  /* 0x0000000b00067202 */ /* 0x000fe20000000f00 */
[----:B0-----:R-:W-:Y:S06]  /*bf00*/  @!P0 BRA `(.L_x_2836) ;  /* 0x0000018400888947 */ /* 0x001fec0003800000 */
.L_x_3113:
[----:B------:R-:W-:Y:S05]  /*bf10*/  BSYNC B1 ;  /* 0x0000000000017941 */ /* 0x000fea0003800000 */
.L_x_2835:
        /* <DEDUP_REMOVED lines=15> */
[----:B------:R-:W-:Y:S01]  /*c010*/  SHF.R.U32.HI R89, RZ, 0x10, R59 ;  /* 0x00000010ff597819 */ /* 0x000fe2000001163b */
        /* <DEDUP_REMOVED lines=9> */
[----:B------:R-:W-:Y:S02]  /*c0b0*/  HADD2.F32 R4, -RZ, R4.H1_H1 ;  /* 0x30000004ff047230 */ /* 0x000fe40000004100 */
[-C--:B------:R-:W-:Y:S01]  /*c0c0*/  FMUL.FTZ R91, R61, R89.reuse ;  /* 0x000000593d5b7220 */ /* 0x080fe20000410000 */
[--C-:B------:R-:W-:Y:S02]  /*c0d0*/  HADD2.F32 R58, -RZ, R6.reuse.H0_H0 ;  /* 0x20000006ff3a7230 */ /* 0x100fe40000004100 */
[----:B------:R-:W-:Y:S01]  /*c0e0*/  FFMA.FTZ R94, R60, R89, R92 ;  /* 0x000000593c5e7223 */ /* 0x000fe2000001005c */
[----:B------:R-:W-:-:S02]  /*c0f0*/  HADD2.F32 R59, -RZ, R6.H1_H1 ;  /* 0x30000006ff3b7230 */ /* 0x000fc40000004100 */
[----:B------:R-:W-:Y:S01]  /*c100*/  FMUL.FTZ R90, R4, R88 ;  /* 0x00000058045a7220 */ /* 0x000fe20000410000 */
[--C-:B------:R-:W-:Y:S02]  /*c110*/  HADD2.F32 R61, -RZ, R86.reuse.H1_H1 ;  /* 0x30000056ff3d7230 */ /* 0x100fe40000004100 */
[----:B------:R-:W-:Y:S01]  /*c120*/  FFMA.FTZ R91, R60, R87, -R91 ;  /* 0x000000573c5b7223 */ /* 0x000fe2000001085b */
[--C-:B------:R-:W-:Y:S02]  /*c130*/  HADD2.F32 R6, -RZ, R5.reuse.H0_H0 ;  /* 0x20000005ff067230 */ /* 0x100fe40000004100 */
[-C--:B------:R-:W-:Y:S01]  /*c140*/  FMUL.FTZ R92, R4, R75.reuse ;  /* 0x0000004b045c7220 */ /* 0x080fe20000410000 */
[----:B------:R-:W-:Y:S02]  /*c150*/  HADD2.F32 R86, -RZ, R86.H0_H0 ;  /* 0x20000056ff567230 */ /* 0x000fe40000004100 */
[----:B------:R-:W-:Y:S01]  /*c160*/  FFMA.FTZ R90, R7, R75, -R90 ;  /* 0x0000004b075a7223 */ /* 0x000fe2000001085a */
[----:B------:R-:W-:-:S02]  /*c170*/  HADD2.F32 R5, -RZ, R5.H1_H1 ;  /* 0x30000005ff057230 */ /* 0x000fc40000004100 */
[----:B------:R-:W-:Y:S01]  /*c180*/  FFMA.FTZ R75, R7, R88, R92 ;  /* 0x00000058074b7223 */ /* 0x000fe2000001005c */
[----:B------:R-:W-:Y:S02]  /*c190*/  HADD2.F32 R60, -RZ, R93.H0_H0 ;  /* 0x2000005dff3c7230 */ /* 0x000fe40000004100 */
[CC--:B------:R-:W-:Y:S01]  /*c1a0*/  FMUL.FTZ R87, R59.reuse, R61.reuse ;  /* 0x0000003d3b577220 */ /* 0x0c0fe20000410000 */
[----:B------:R-:W-:Y:S02]  /*c1b0*/  HADD2.F32 R4, -RZ, R95.H0_H0 ;  /* 0x2000005fff047230 */ /* 0x000fe40000004100 */
[----:B------:R-:W-:Y:S01]  /*c1c0*/  FMUL.FTZ R88, R59, R86 ;  /* 0x000000563b587220 */ /* 0x000fe20000410000 */
        /* <DEDUP_REMOVED lines=11> */
.L_x_2840:
[----:B------:R-:W-:Y:S05]  /*c280*/  BSYNC B2 ;  /* 0x0000000000027941 */ /* 0x000fea0003800000 */
.L_x_2839:
[----:B------:R-:W-:Y:S04]  /*c290*/  BSSY B2, `(.L_x_2841) ;  /* 0x000002c000027945 */ /* 0x000fe80003800000 */
[----:B------:R-:W-:Y:S05]  /*c2a0*/  @P1 BRA `(.L_x_2842) ;  /* 0x0000000000a81947 */ /* 0x000fea0003800000 */
[----:B0-----:R-:W0:Y:S01]  /*c2b0*/  LDS.128 R4, [R0] ;  /* 0x0000000000047984 */ /* 0x001e220000000c00 */
        /* <DEDUP_REMOVED lines=41> */
.L_x_2842:
[----:B------:R-:W-:Y:S05]  /*c550*/  BSYNC B2 ;  /* 0x0000000000027941 */ /* 0x000fea0003800000 */
.L_x_2841:
        /* <DEDUP_REMOVED lines=44> */
.L_x_2844:
[----:B------:R-:W-:Y:S05]  /*c820*/  BSYNC B2 ;  /* 0x0000000000027941 */ /* 0x000fea0003800000 */
.L_x_2843:
        /* <DEDUP_REMOVED lines=44> */
.L_x_2846:
[----:B------:R-:W-:Y:S05]  /*caf0*/  BSYNC B2 ;  /* 0x0000000000027941 */ /* 0x000fea0003800000 */
.L_x_2845:
        /* <DEDUP_REMOVED lines=44> */
.L_x_2848:
[----:B------:R-:W-:Y:S05]  /*cdc0*/  BSYNC B2 ;  /* 0x0000000000027941 */ /* 0x000fea0003800000 */
.L_x_2847:
[----:B------:R-:W-:Y:S05]  /*cdd0*/  @P5 BRA `(.L_x_2838) ;  /* 0x0000000000a85947 */ /* 0x000fea0003800000 */
[----:B01234-:R-:W0:Y:S01]  /*cde0*/  LDS.128 R4, [R0+0x8000] ;  /* 0x0080000000047984 */ /* 0x01fe220000000c00 */
[----:B------:R-:W-:Y:S01]  /*cdf0*/  SHF.R.U32.HI R41, RZ, 0x10, R33 ;  /* 0x00000010ff297819 */ /* 0x000fe20000011621 */
[----:B------:R-:W-:Y:S01]  /*ce00*/  HADD2.F32 R40, -RZ, R77.H0_H0 ;  /* 0x2000004dff287230 */ /* 0x000fe20000004100 */
[--C-:B------:R-:W-:Y:S01]  /*ce10*/  SHF.R.U32.HI R43, RZ, 0x10, R35.reuse ;  /* 0x00000010ff2b7819 */ /* 0x100fe20000011623 */
        /* <DEDUP_REMOVED lines=38> */
.L_x_2838:
[----:B------:R-:W-:Y:S05]  /*d080*/  BSYNC B1 ;  /* 0x0000000000017941 */ /* 0x000fea0003800000 */
.L_x_2837:
        /* <DEDUP_REMOVED lines=53> */
.L_x_2851:
[----:B------:R-:W-:Y:S05]  /*d3e0*/  BSYNC B1 ;  /* 0x0000000000017941 */ /* 0x000fea0003800000 */
.L_x_2850:
        /* <DEDUP_REMOVED lines=44> */
.L_x_2853:
[----:B------:R-:W-:Y:S05]  /*d6b0*/  BSYNC B1 ;  /* 0x0000000000017941 */ /* 0x000fea0003800000 */
.L_x_2852:
        /* <DEDUP_REMOVED lines=44> */
.L_x_2855:
[----:B------:R-:W-:Y:S05]  /*d980*/  BSYNC B1 ;  /* 0x0000000000017941 */ /* 0x000fea0003800000 */
.L_x_2854:
        /* <DEDUP_REMOVED lines=44> */
.L_x_2857:
[----:B------:R-:W-:Y:S05]  /*dc50*/  BSYNC B1 ;  /* 0x0000000000017941 */ /* 0x000fea0003800000 */
.L_x_2856:
        /* <DEDUP_REMOVED lines=44> */
.L_x_2859:
[----:B------:R-:W-:Y:S05]  /*df20*/  BSYNC B1 ;  /* 0x0000000000017941 */ /* 0x000fea0003800000 */
.L_x_2858:
        /* <DEDUP_REMOVED lines=44> */
.L_x_2828:
        /* <DEDUP_REMOVED lines=34> */
[----:B0-----:R-:W-:Y:S01]  /*e410*/  IMAD.MOV.U32 R13, RZ, RZ, R3 ;  /* 0x000000ffff0d7224 */ /* 0x001fe200078e0003 */
[----:B-12---:R-:W-:-:S07]  /*e420*/  MOV R12, R0 ;  /* 0x00000000000c7202 */ /* 0x006fce0000000f00 */
.L_x_3119:
[----:B------:R-:W-:Y:S01]  /*e430*/  IMAD R68, R201, R68, RZ ;  /* 0x00000044c9447224 */ /* 0x000fe200078e02ff */
[----:B------:R-:W-:Y:S01]  /*e440*/  BSSY B1, `(.L_x_2861) ;  /* 0x000002f000017945 */ /* 0x000fe20003800000 */
[----:B----4-:R-:W-:Y:S01]  /*e450*/  IMAD.MOV.U32 R50, RZ, RZ, R14 ;  /* 0x000000ffff327224 */ /* 0x010fe200078e000e */
[----:B------:R-:W-:Y:S01]  /*e460*/  CS2R R44, SRZ ;  /* 0x00000000002c7805 */ /* 0x000fe2000001ff00 */
[----:B---3--:R-:W-:Y:S01]  /*e470*/  IMAD.MOV.U32 R51, RZ, RZ, R5 ;  /* 0x000000ffff337224 */ /* 0x008fe200078e0005 */
        /* <DEDUP_REMOVED lines=19> */
[----:B------:R-:W-:-:S02]  /*e5b0*/  CS2R R44, SRZ ;  /* 0x00000000002c7805 */ /* 0x000fc4000001ff00 */
[----:B------:R-:W-:Y:S02]  /*e5c0*/  CS2R R46, SRZ ;  /* 0x00000000002e7805 */ /* 0x000fe4000001ff00 */
[----:B------:R-:W-:Y:S02]  /*e5d0*/  CS2R R28, SRZ ;  /* 0x00000000001c7805 */ /* 0x000fe4000001ff00 */
[----:B------:R-:W-:Y:S01]  /*e5e0*/  CS2R R30, SRZ ;  /* 0x00000000001e7805 */ /* 0x000fe2000001ff00 */
[----:B------:R-:W-:Y:S02]  /*e5f0*/  @!P0 IMAD.WIDE R4, R18, 0x2, R12 ;  /* 0x0000000212048825 */ /* 0x000fe400078e020c */
[----:B------:R-:W-:Y:S02]  /*e600*/  @!P1 SHF.L.U32 R3, R217, 0x3, RZ ;  /* 0x00000003d9039819 */ /* 0x000fe400000006ff */
[----:B------:R-:W-:Y:S01]  /*e610*/  @!P2 IMAD.SHL.U32 R49, R218, 0x8, RZ ;  /* 0x00000008da31a824 */ /* 0x000fe200078e00ff */
[----:B------:R0:W5:Y:S01]  /*e620*/  @!P0 LD.E.128 R32, desc[UR60][R4.64] ;  /* 0x0000003c04208980 */ /* 0x000162000c101d00 */
[----:B------:R-:W-:-:S02]  /*e630*/  CS2R R40, SRZ ;  /* 0x0000000000287805 */ /* 0x000fc4000001ff00 */
[----:B------:R-:W-:Y:S01]  /*e640*/  CS2R R42, SRZ ;  /* 0x00000000002a7805 */ /* 0x000fe2000001ff00 */
[--C-:B------:R-:W-:Y:S01]  /*e650*/  @!P1 IMAD.WIDE R10, R3, 0x2, R12.reuse ;  /* 0x00000002030a9825 */ /* 0x100fe200078e020c */
[----:B------:R-:W-:Y:S02]  /*e660*/  CS2R R24, SRZ ;  /* 0x0000000000187805 */ /* 0x000fe4000001ff00 */
[----:B------:R-:W-:Y:S02]  /*e670*/  CS2R R26, SRZ ;  /* 0x00000000001a7805 */ /* 0x000fe4000001ff00 */
[----:B------:R-:W-:Y:S01]  /*e680*/  CS2R R36, SRZ ;  /* 0x0000000000247805 */ /* 0x000fe2000001ff00 */
[----:B------:R-:W-:Y:S01]  /*e690*/  @!P2 IMAD.WIDE R14, R49, 0x2, R12 ;  /* 0x00000002310ea825 */ /* 0x000fe200078e020c */
[----:B------:R-:W-:Y:S01]  /*e6a0*/  CS2R R38, SRZ ;  /* 0x0000000000267805 */ /* 0x000fe2000001ff00 */
[----:B------:R1:W5:Y:S02]  /*e6b0*/  @!P1 LD.E.128 R28, desc[UR60][R10.64] ;  /* 0x0000003c0a1c9980 */ /* 0x000364000c101d00 */
[----:B------:R-:W-:-:S02]  /*e6c0*/  @!P1 IMAD.WIDE R12, R3, 0x2, R50 ;  /* 0x00000002030c9825 */ /* 0x000fc400078e0232 */
[----:B------:R1:W5:Y:S02]  /*e6d0*/  @!P2 LD.E.128 R24, desc[UR60][R14.64] ;  /* 0x0000003c0e18a980 */ /* 0x000364000c101d00 */
[--C-:B------:R-:W-:Y:S02]  /*e6e0*/  @!P2 IMAD.WIDE R48, R49, 0x2, R50.reuse ;  /* 0x000000023130a825 */ /* 0x100fe400078e0232 */
[----:B------:R1:W5:Y:S02]  /*e6f0*/  @!P1 LD.E.128 R40, desc[UR60][R12.64] ;  /* 0x0000003c0c289980 */ /* 0x000364000c101d00 */
[----:B0-----:R-:W-:Y:S02]  /*e700*/  @!P0 IMAD.WIDE R4, R18, 0x2, R50 ;  /* 0x0000000212048825 */ /* 0x001fe400078e0232 */
[----:B------:R1:W5:Y:S04]  /*e710*/  @!P2 LD.E.128 R36, desc[UR60][R48.64] ;  /* 0x0000003c3024a980 */ /* 0x000368000c101d00 */
[----:B------:R1:W5:Y:S02]  /*e720*/  @!P0 LD.E.128 R44, desc[UR60][R4.64] ;  /* 0x0000003c042c8980 */ /* 0x000364000c101d00 */
.L_x_2862:
[----:B------:R-:W-:Y:S05]  /*e730*/  BSYNC B1 ;  /* 0x0000000000017941 */ /* 0x000fea0003800000 */
.L_x_2861:
[----:B-1---5:R-:W-:Y:S01]  /*e740*/  IMAD.MOV.U32 R5, RZ, RZ, R47 ;  /* 0x000000ffff057224 */ /* 0x022fe200078e002f */
[----:B------:R-:W-:Y:S01]  /*e750*/  MOV R4, R46 ;  /* 0x0000002e00047202 */ /* 0x000fe20000000f00 */
[----:B------:R-:W-:Y:S01]  /*e760*/  IMAD.MOV.U32 R0, RZ, RZ, R44 ;  /* 0x000000ffff007224 */ /* 0x000fe200078e002c */
[----:B------:R-:W-:Y:S01]  /*e770*/  UMOV UR4, 0xffffffff ;  /* 0xffffffff00047882 */ /* 0x000fe20000000000 */
        /* <DEDUP_REMOVED lines=35> */
[----:B------:R-:W-:Y:S02]  /*e9b0*/  PRMT R76, R4, 0x5410, R5 ;  /* 0x00005410044c7816 */ /* 0x000fe40000000005 */
[----:B------:R-:W-:Y:S02]  /*e9c0*/  CS2R R4, SRZ ;  /* 0x0000000000047805 */ /* 0x000fe4000001ff00 */
[----:B------:R-:W-:Y:S01]  /*e9d0*/  PRMT R75, R0, 0x5410, R3 ;  /* 0x00005410004b7816 */ /* 0x000fe20000000003 */
[----:B------:R-:W-:Y:S06]  /*e9e0*/  BRA.DIV UR4, `(.L_x_2863) ;  /* 0x0000015e045c7947 */ /* 0x000fec000b800000 */
[----:B------:R-:W0:Y:S04]  /*e9f0*/  SHFL.IDX PT, R3, R8, 0x1, 0x1c1f ;  /* 0x003c1f0008037f89 */ /* 0x000e2800000e0000 */
[----:B------:R-:W1:Y:S04]  /*ea00*/  SHFL.IDX PT, R0, R6, 0x1, 0x1c1f ;  /* 0x003c1f0006007f89 */ /* 0x000e6800000e0000 */
[----:B------:R-:W2:Y:S04]  /*ea10*/  SHFL.IDX PT, R7, R7, 0x1, 0x1c1f ;  /* 0x003c1f0007077f89 */ /* 0x000ea800000e0000 */
[----:B------:R3:W4:Y:S01]  /*ea20*/  SHFL.IDX PT, R14, R9, 0x1, 0x1c1f ;  /* 0x003c1f00090e7f89 */ /* 0x00072200000e0000 */
[----:B0-----:R-:W-:-:S02]  /*ea30*/  IMAD.MOV.U32 R61, RZ, RZ, R3 ;  /* 0x000000ffff3d7224 */ /* 0x001fc400078e0003 */
[----:B-1-3--:R-:W-:-:S07]  /*ea40*/  IMAD.MOV.U32 R60, RZ, RZ, R0 ;  /* 0x000000ffff3c7224 */ /* 0x00afce00078e0000 */
.L_x_3125:
[----:B------:R-:W-:Y:S01]  /*ea50*/  IADD3 R21, R21, 0x40, RZ ;  /* 0x0000004015157810 */ /* 0x000fe20007ffe0ff */
[----:B------:R-:W-:Y:S01]  /*ea60*/  BSSY B1, `(.L_x_2864) ;  /* 0x000002e000017945 */ /* 0x000fe20003800000 */
[----:B----4-:R-:W-:Y:S01]  /*ea70*/  IMAD.MOV.U32 R62, RZ, RZ, R14 ;  /* 0x000000ffff3e7224 */ /* 0x010fe200078e000e */
[----:B------:R-:W-:Y:S02]  /*ea80*/  CS2R R8, SRZ ;  /* 0x0000000000087805 */ /* 0x000fe4000001ff00 */
[----:B------:R-:W-:Y:S01]  /*ea90*/  ISETP.GE.AND P0, PT, R21, R68, PT ;  /* 0x000000441500720c */ /* 0x000fe20003f06270 */
[----:B--2---:R-:W-:Y:S01]  /*eaa0*/  IMAD.MOV.U32 R63, RZ, RZ, R7 ;  /* 0x000000ffff3f7224 */ /* 0x004fe200078e0007 */
        /* <DEDUP_REMOVED lines=41> */
.L_x_2865:
[----:B------:R-:W-:Y:S05]  /*ed40*/  BSYNC B1 ;  /* 0x0000000000017941 */ /* 0x000fea0003800000 */
.L_x_2864:
[----:B-----5:R-:W-:Y:S01]  /*ed50*/  IMAD.MOV.U32 R3, RZ, RZ, R4 ;  /* 0x000000ffff037224 */ /* 0x020fe200078e0004 */
[----:B------:R-:W-:Y:S01]  /*ed60*/  LEA.HI R0, R212, R212, RZ, 0x1 ;  /* 0x000000d4d4007211 */ /* 0x000fe200078f08ff */
[----:B-1----:R-:W-:Y:S01]  /*ed70*/  IMAD.MOV.U32 R20, RZ, RZ, R5 ;  /* 0x000000ffff147224 */ /* 0x002fe200078e0005 */
[----:B------:R-:W-:Y:S01]  /*ed80*/  MOV R60, R7 ;  /* 0x00000007003c7202 */ /* 0x000fe20000000f00 */
[----:B------:R-:W-:Y:S01]  /*ed90*/  IMAD.MOV.U32 R21, RZ, RZ, R6 ;  /* 0x000000ffff157224 */ /* 0x000fe200078e0006 */
[----:B------:R-:W-:Y:S01]  /*eda0*/  MOV R62, R50 ;  /* 0x00000032003e7202 */ /* 0x000fe20000000f00 */
[----:B------:R-:W-:Y:S01]  /*edb0*/  IMAD.MOV.U32 R61, RZ, RZ, R49 ;  /* 0x000000ffff3d7224 */ /* 0x000fe200078e0031 */
[----:B------:R-:W-:Y:S01]  /*edc0*/  PRMT R78, R3, 0x5410, R20 ;  /* 0x00005410034e7816 */ /* 0x000fe20000000014 */
[----:B------:R-:W-:Y:S01]  /*edd0*/  IMAD.MOV.U32 R20, RZ, RZ, R9 ;  /* 0x000000ffff147224 */ /* 0x000fe200078e0009 */
[----:B------:R-:W-:Y:S01]  /*ede0*/  LOP3.LUT R3, R0, 0xfffffffe, RZ, 0xc0, !PT ;  /* 0xfffffffe00037812 */ /* 0x000fe200078ec0ff */
[----:B------:R-:W-:Y:S01]  /*edf0*/  IMAD.MOV.U32 R0, RZ, RZ, R8 ;  /* 0x000000ffff007224 */ /* 0x000fe200078e0008 */
[----:B------:R-:W-:Y:S01]  /*ee00*/  PRMT R79, R21, 0x5410, R60 ;  /* 0x00005410154f7816 */ /* 0x000fe2000000003c */
[----:B------:R-:W-:Y:S01]  /*ee10*/  BSSY B1, `(.L_x_2866) ;  /* 0x0000023000017945 */ /* 0x000fe20003800000 */
        /* <DEDUP_REMOVED lines=8> */
[----:B------:R-:W-:-:S02]  /*eea0*/  MOV R60, R14 ;  /* 0x0000000e003c7202 */ /* 0x000fc40000000f00 */
[----:B------:R-:W0:Y:S01]  /*eeb0*/  SYNCS.PHASECHK.TRANS64.TRYWAIT P0, [R16+URZ+0x34800], R21 ;  /* 0x03480015100075a7 */ /* 0x000e22000800017f */
[----:B------:R-:W-:Y:S02]  /*eec0*/  PRMT R70, R70, 0x5410, R0 ;  /* 0x0000541046467816 */ /* 0x000fe40000000000 */
        /* <DEDUP_REMOVED lines=10> */
[----:B------:R-:W-:Y:S01]  /*ef70*/  VIADDMNMX R68, R68, -R200, 0x80, PT ;  /* 0x0000008044447446 */ /* 0x000fe200038009c8 */
[----:B------:R-:W-:Y:S01]  /*ef80*/  IMAD.MOV.U32 R61, RZ, RZ, R53 ;  /* 0x000000ffff3d7224 */ /* 0x000fe200078e0035 */
[----:B------:R-:W-:-:S02]  /*ef90*/  PRMT R81, R81, 0x5410, R20 ;  /* 0x0000541051517816 */ /* 0x000fc40000000014 */
[----:B------:R-:W-:Y:S02]  /*efa0*/  MOV R20, R54 ;  /* 0x0000003600147202 */ /* 0x000fe40000000f00 */
[----:B------:R-:W-:Y:S01]  /*efb0*/  PRMT R71, R60, 0x5410, R61 ;  /* 0x000054103c477816 */ /* 0x000fe2000000003d */
[----:B------:R-:W-:Y:S01]  /*efc0*/  IMAD.MOV.U32 R60, RZ, RZ, R55 ;  /* 0x000000ffff3c7224 */ /* 0x000fe200078e0037 */
[----:B------:R-:W-:Y:S01]  /*efd0*/  ISETP.GE.AND P1, PT, R184, R68, PT ;  /* 0x00000044b800720c */ /* 0x000fe20003f26270 */
[----:B------:R-:W-:-:S03]  /*efe0*/  IMAD.MOV.U32 R61, RZ, RZ, R56 ;  /* 0x000000ffff3d7224 */ /* 0x000fc600078e0038 */
[----:B------:R-:W-:Y:S02]  /*eff0*/  PRMT R72, R20, 0x5410, R60 ;  /* 0x0000541014487816 */ /* 0x000fe4000000003c */
[----:B------:R-:W-:Y:S01]  /*f000*/  PRMT R20, R61, 0x5410, R62 ;  /* 0x000054103d147816 */ /* 0x000fe2000000003e */
[----:B------:R-:W-:Y:S01]  /*f010*/  IMAD.MOV.U32 R61, RZ, RZ, R59 ;  /* 0x000000ffff3d7224 */ /* 0x000fe200078e003b */
[----:B------:R-:W-:Y:S01]  /*f020*/  MOV R60, R58 ;  /* 0x0000003a003c7202 */ /* 0x000fe20000000f00 */
[----:B0-----:R-:W-:Y:S06]  /*f030*/  @!P0 BRA `(.L_x_2867) ;  /* 0x0000015800408947 */ /* 0x001fec0003800000 */
.L_x_3126:
[----:B------:R-:W-:Y:S05]  /*f040*/  BSYNC B1 ;  /* 0x0000000000017941 */ /* 0x000fea0003800000 */
.L_x_2866:
        /* <DEDUP_REMOVED lines=10> */
[--C-:B------:R-:W-:Y:S01]  /*f0f0*/  HADD2.F32 R95, -RZ, R91.reuse.H1_H1 ;  /* 0x3000005bff5f7230 */ /* 0x100fe20000004100 */
[----:B------:R-:W-:Y:S01]  /*f100*/  LOP3.LUT R61, R196, 0x38, R18, 0xf8, !PT ;  /* 0x00000038c43d7812 */ /* 0x000fe200078ef812 */
[----:B------:R-:W-:Y:S01]  /*f110*/  HADD2.F32 R97, -RZ, R91.H0_H0 ;  /* 0x2000005bff617230 */ /* 0x000fe20000004100 */
[----:B------:R-:W-:Y:S01]  /*f120*/  SHF.R.S32.HI R63, RZ, 0x1f, R62 ;  /* 0x0000001fff3f7819 */ /* 0x000fe2000001143e */
[--C-:B------:R-:W-:Y:S01]  /*f130*/  HADD2.F32 R98, -RZ, R90.reuse.H1_H1 ;  /* 0x3000005aff627230 */ /* 0x100fe20000004100 */
[----:B------:R-:W-:Y:S01]  /*f140*/  LOP3.LUT R60, R61, R198, RZ, 0x3c, !PT ;  /* 0x000000c63d3c7212 */ /* 0x000fe200078e3cff */
[----:B------:R-:W-:Y:S01]  /*f150*/  HADD2.F32 R90, -RZ, R90.H0_H0 ;  /* 0x2000005aff5a7230 */ /* 0x000fe20000004100 */
[----:B------:R-:W-:Y:S01]  /*f160*/  LEA.HI R64, R63, R62, RZ, 0x3 ;  /* 0x0000003e3f407211 */ /* 0x000fe200078f18ff */
[----:B------:R-:W-:Y:S01]  /*f170*/  IMAD.SHL.U32 R63, R62, 0x8, RZ ;  /* 0x000000083e3f7824 */ /* 0x000fe200078e00ff */
[----:B------:R-:W-:-:S02]  /*f180*/  LEA R61, R197, R60, 0x9 ;  /* 0x0000003cc53d7211 */ /* 0x000fc400078e48ff */
[----:B------:R-:W-:Y:S01]  /*f190*/  SHF.R.U32.HI R100, RZ, 0x10, R45 ;  /* 0x00000010ff647819 */ /* 0x000fe2000001162d */
[----:B------:R-:W-:Y:S01]  /*f1a0*/  IMAD.SHL.U32 R64, R64, 0x400, RZ ;  /* 0x0000040040407824 */ /* 0x000fe200078e00ff */
[----:B------:R-:W-:Y:S01]  /*f1b0*/  LOP3.LUT R63, R196, 0x38, R63, 0xf8, !PT ;  /* 0x00000038c43f7812 */ /* 0x000fe200078ef83f */
[----:B------:R-:W-:Y:S01]  /*f1c0*/  IMAD R86, R61, 0x2, R16 ;  /* 0x000000023d567824 */ /* 0x000fe200078e0210 */
[----:B------:R-:W-:Y:S01]  /*f1d0*/  SHF.R.U32.HI R96, RZ, 0x10, R33 ;  /* 0x00000010ff607819 */ /* 0x000fe20000011621 */
[----:B------:R-:W-:Y:S01]  /*f1e0*/  HADD2.F32 R100, -RZ, R100.H0_H0 ;  /* 0x20000064ff647230 */ /* 0x000fe20000004100 */
[----:B------:R-:W-:Y:S02]  /*f1f0*/  LOP3.LUT R64, R64, 0x7fffe000, RZ, 0xc0, !PT ;  /* 0x7fffe00040407812 */ /* 0x000fe400078ec0ff */
[----:B------:R-:W-:Y:S01]  /*f200*/  LOP3.LUT R65, R63, R198, RZ, 0x3c, !PT ;  /* 0x000000c63f417212 */ /* 0x000fe200078e3cff */
[----:B------:R-:W-:Y:S01]  /*f210*/  HADD2.F32 R96, -RZ, R96.H0_H0 ;  /* 0x20000060ff607230 */ /* 0x000fe20000004100 */
[----:B------:R-:W0:Y:S01]  /*f220*/  LDS.128 R60, [R86+0x10400] ;  /* 0x01040000563c7984 */ /* 0x000e220000000c00 */
[----:B------:R-:W-:Y:S01]  /*f230*/  IMAD R64, R197, 0x200, R64 ;  /* 0x00000200c5407824 */ /* 0x000fe200078e0240 */
[----:B------:R-:W-:-:S02]  /*f240*/  SHF.R.U64 R44, R44, 0x10, R45 ;  /* 0x000000102c2c7819 */ /* 0x000fc4000000122d */
[----:B------:R-:W-:Y:S01]  /*f250*/  SHF.R.U64 R32, R32, 0x10, R33 ;  /* 0x0000001020207819 */ /* 0x000fe20000001221 */
[----:B------:R-:W-:Y:S01]  /*f260*/  IMAD.IADD R65, R64, 0x1, R65 ;  /* 0x0000000140417824 */ /* 0x000fe200078e0241 */
[----:B------:R-:W-:Y:S02]  /*f270*/  SHF.R.U64 R33, R34, 0x10, R35 ;  /* 0x0000001022217819 */ /* 0x000fe40000001223 */
[----:B------:R-:W-:Y:S02]  /*f280*/  SHF.R.U64 R34, R46, 0x10, R47 ;  /* 0x000000102e227819 */ /* 0x000fe4000000122f */
[----:B------:R-:W-:Y:S01]  /*f290*/  LEA R88, R65, R16, 0x1 ;  /* 0x0000001041587211 */ /* 0x000fe200078e08ff */
[----:B------:R-:W-:Y:S01]  /*f2a0*/  HADD2.F32 R33, -RZ, R33.H0_H0 ;  /* 0x20000021ff217230 */ /* 0x000fe20000004100 */
[----:B------:R-:W-:Y:S02]  /*f2b0*/  SHF.R.U32.HI R105, RZ, 0x10, R35 ;  /* 0x00000010ff697819 */ /* 0x000fe40000011623 */
[----:B------:R-:W-:Y:S01]  /*f2c0*/  SHF.R.U32.HI R103, RZ, 0x10, R47 ;  /* 0x00000010ff677819 */ /* 0x000fe2000001162f */
[----:B------:R-:W1:Y:S01]  /*f2d0*/  LDS.128 R64, [R88+0x10400] ;  /* 0x0104000058407984 */ /* 0x000e620000000c00 */
[----:B0-----:R-:W-:-:S02]  /*f2e0*/  HADD2.F32 R46, -RZ, R61.H0_H0 ;  /* 0x2000003dff2e7230 */ /* 0x001fc40000004100 */
[----:B------:R-:W-:Y:S02]  /*f2f0*/  HADD2.F32 R61, -RZ, R61.H1_H1 ;  /* 0x3000003dff3d7230 */ /* 0x000fe40000004100 */
[----:B------:R-:W-:Y:S02]  /*f300*/  HADD2.F32 R35, -RZ, R60.H0_H0 ;  /* 0x2000003cff237230 */ /* 0x000fe40000004100 */
[----:B------:R-:W-:Y:S02]  /*f310*/  HADD2.F32 R47, -RZ, R62.H0_H0 ;  /* 0x2000003eff2f7230 */ /* 0x000fe40000004100 */
[--C-:B------:R-:W-:Y:S02]  /*f320*/  HADD2.F32 R92, -RZ, R63.reuse.H0_H0 ;  /* 0x2000003fff5c7230 */ /* 0x100fe40000004100 */
[----:B------:R-:W-:Y:S02]  /*f330*/  HADD2.F32 R63, -RZ, R63.H1_H1 ;  /* 0x3000003fff3f7230 */ /* 0x000fe40000004100 */
[----:B------:R-:W-:-:S02]  /*f340*/  HADD2.F32 R60, -RZ, R60.H1_H1 ;  /* 0x3000003cff3c7230 */ /* 0x000fc40000004100 */
[----:B------:R-:W-:Y:S02]  /*f350*/  HADD2.F32 R62, -RZ, R62.H1_H1 ;  /* 0x3000003eff3e7230 */ /* 0x000fe40000004100 */
[--C-:B-1----:R-:W-:Y:S02]  /*f360*/  HADD2.F32 R45, -RZ, R65.reuse.H0_H0 ;  /* 0x20000041ff2d7230 */ /* 0x102fe40000004100 */
[----:B------:R-:W-:Y:S02]  /*f370*/  HADD2.F32 R91, -RZ, R65.H1_H1 ;  /* 0x30000041ff5b7230 */ /* 0x000fe40000004100 */
[----:B------:R-:W-:Y:S02]  /*f380*/  HADD2.F32 R65, -RZ, R64.H0_H0 ;  /* 0x20000040ff417230 */ /* 0x000fe40000004100 */
[C---:B------:R-:W-:Y:S01]  /*f390*/  FMUL.FTZ R99, R45.reuse, R97 ;  /* 0x000000612d637220 */ /* 0x040fe20000410000 */
[-C--:B------:R-:W-:Y:S01]  /*f3a0*/  FMUL.FTZ R101, R45, R95.reuse ;  /* 0x0000005f2d657220 */ /* 0x080fe20000410000 */
[C---:B------:R-:W-:Y:S01]  /*f3b0*/  FMUL.FTZ R102, R91.reuse, R100 ;  /* 0x000000645b667220 */ /* 0x040fe20000410000 */
[----:B------:R-:W-:Y:S01]  /*f3c0*/  FMUL.FTZ R104, R91, R96 ;  /* 0x000000605b687220 */ /* 0x000fe20000410000 */
[C---:B------:R-:W-:Y:S01]  /*f3d0*/  FFMA.FTZ R45, R46.reuse, R95, -R99 ;  /* 0x0000005f2e2d7223 */ /* 0x040fe20000010863 */
[----:B------:R-:W-:Y:S01]  /*f3e0*/  FFMA.FTZ R101, R46, R97, R101 ;  /* 0x000000612e657223 */ /* 0x000fe20000010065 */
[C---:B------:R-:W-:Y:S01]  /*f3f0*/  FMUL.FTZ R46, R65.reuse, R98 ;  /* 0x00000062412e7220 */ /* 0x040fe20000410000 */
[----:B------:R-:W-:Y:S01]  /*f400*/  FMUL.FTZ R91, R65, R90 ;  /* 0x0000005a415b7220 */ /* 0x000fe20000410000 */
[----:B------:R-:W-:Y:S01]  /*f410*/  FFMA.FTZ R102, R61, R96, -R102 ;  /* 0x000000603d667223 */ /* 0x000fe20000010866 */
[----:B------:R-:W-:-:S02]  /*f420*/  HADD2.F32 R93, -RZ, R66.H0_H0 ;  /* 0x20000042ff5d7230 */ /* 0x000fc40000004100 */
[C---:B------:R-:W-:Y:S01]  /*f430*/  FFMA.FTZ R65, R35.reuse, R90, -R46 ;  /* 0x0000005a23417223 */ /* 0x040fe2000001082e */
[----:B------:R-:W-:Y:S02]  /*f440*/  HADD2.F32 R96, -RZ, R89.H1_H1 ;  /* 0x30000059ff607230 */ /* 0x000fe40000004100 */
[----:B------:R-:W-:Y:S01]  /*f450*/  FFMA.FTZ R91, R35, R98, R91 ;  /* 0x00000062235b7223 */ /* 0x000fe2000001005b */
[----:B------:R-:W-:Y:S02]  /*f460*/  HADD2.F32 R35, -RZ, R87.H1_H1 ;  /* 0x30000057ff237230 */ /* 0x000fe40000004100 */
[----:B------:R-:W-:Y:S01]  /*f470*/  FFMA.FTZ R104, R61, R100, R104 ;  /* 0x000000643d687223 */ /* 0x000fe20000010068 */
[----:B------:R-:W-:Y:S02]  /*f480*/  HADD2.F32 R94, -RZ, R67.H0_H0 ;  /* 0x20000043ff5e7230 */ /* 0x000fe40000004100 */
[----:B------:R-:W-:Y:S01]  /*f490*/  FMUL.FTZ R90, R93, R96 ;  /* 0x000000605d5a7220 */ /* 0x000fe20000410000 */
[----:B------:R-:W-:-:S02]  /*f4a0*/  HADD2.F32 R46, -RZ, R89.H0_H0 ;  /* 0x20000059ff2e7230 */ /* 0x000fc40000004100 */
[----:B------:R-:W-:Y:S02]  /*f4b0*/  HADD2.F32 R87, -RZ, R87.H0_H0 ;  /* 0x20000057ff577230 */ /* 0x000fe40000004100 */
[----:B------:R-:W-:Y:S02]  /*f4c0*/  HADD2.F32 R67, -RZ, R67.H1_H1 ;  /* 0x30000043ff437230 */ /* 0x000fe40000004100 */
[-C--:B------:R-:W-:Y:S01]  /*f4d0*/  FMUL.FTZ R98, R93, R46.reuse ;  /* 0x0000002e5d627220 */ /* 0x080fe20000410000 */
[----:B------:R-:W-:Y:S01]  /*f4e0*/  FFMA.FTZ R89, R47, R46, -R90 ;  /* 0x0000002e2f597223 */ /* 0x000fe2000001085a */
[C---:B------:R-:W-:Y:S01]  /*f4f0*/  FMUL.FTZ R61, R94.reuse, R87 ;  /* 0x000000575e3d7220 */ /* 0x040fe20000410000 */
[----:B------:R-:W-:Y:S02]  /*f500*/  HADD2.F32 R90, -RZ, R103.H0_H0 ;  /* 0x20000067ff5a7230 */ /* 0x000fe40000004100 */
[----:B------:R-:W-:Y:S01]  /*f510*/  FMUL.FTZ R94, R94, R35 ;  /* 0x000000235e5e7220 */ /* 0x000fe20000410000 */
[----:B------:R-:W-:-:S02]  /*f520*/  HADD2.F32 R46, -RZ, R105.H0_H0 ;  /* 0x20000069ff2e7230 */ /* 0x000fc40000004100 */
[----:B------:R-:W-:Y:S01]  /*f530*/  FFMA.FTZ R98, R47, R96, R98 ;  /* 0x000000602f627223 */ /* 0x000fe20000010062 */
[C---:B------:R-:W-:Y:S01]  /*f540*/  FFMA.FTZ R93, R92.reuse, R35, -R61 ;  /* 0x000000235c5d7223 */ /* 0x040fe2000001083d */
[----:B------:R-:W-:Y:S01]  /*f550*/  FFMA.FTZ R94, R92, R87, R94 ;  /* 0x000000575c5e7223 */ /* 0x000fe2000001005e */
[----:B------:R-:W-:Y:S02]  /*f560*/  HADD2.F32 R64, -RZ, R64.H1_H1 ;  /* 0x30000040ff407230 */ /* 0x000fe40000004100 */
[C---:B------:R-:W-:Y:S01]  /*f570*/  FMUL.FTZ R96, R67.reuse, R90 ;  /* 0x0000005a43607220 */ /* 0x040fe20000410000 */
[----:B------:R-:W-:Y:S02]  /*f580*/  HADD2.F32 R66, -RZ, R66.H1_H1 ;  /* 0x30000042ff427230 */ /* 0x000fe40000004100 */
[-C--:B------:R-:W-:Y:S01]  /*f590*/  FMUL.FTZ R92, R67, R46.reuse ;  /* 0x0000002e435c7220 */ /* 0x080fe20000410000 */
[----:B------:R-:W-:Y:S02]  /*f5a0*/  HADD2.F32 R47, -RZ, R44.H0_H0 ;  /* 0x2000002cff2f7230 */ /* 0x000fe40000004100 */
[----:B------:R-:W-:Y:S01]  /*f5b0*/  FFMA.FTZ R96, R63, R46, -R96 ;  /* 0x0000002e3f607223 */ /* 0x000fe20000010860 */
[----:B------:R-:W-:-:S02]  /*f5c0*/  HADD2.F32 R61, -RZ, R34.H0_H0 ;  /* 0x20000022ff3d7230 */ /* 0x000fc40000004100 */
[----:B------:R-:W-:Y:S01]  /*f5d0*/  FFMA.FTZ R87, R63, R90, R92 ;  /* 0x0000005a3f577223 */ /* 0x000fe2000001005c */
[----:B------:R-:W-:Y:S02]  /*f5e0*/  HADD2.F32 R35, -RZ, R32.H0_H0 ;  /* 0x20000020ff237230 */ /* 0x000fe40000004100 */
[----:B------:R-:W-:Y:S01]  /*f5f0*/  FMUL.FTZ R63, R64, R47 ;  /* 0x0000002f403f7220 */ /* 0x000fe20000410000 */
[C---:B------:R-:W-:Y:S01]  /*f600*/  FMUL.FTZ R67, R66.reuse, R61 ;  /* 0x0000003d42437220 */ /* 0x040fe20000410000 */
[----:B------:R-:W-:Y:S01]  /*f610*/  FMUL.FTZ R66, R66, R33 ;  /* 0x0000002142427220 */ /* 0x000fe20000410000 */
[-C--:B------:R-:W-:Y:S01]  /*f620*/  FMUL.FTZ R64, R64, R35.reuse ;  /* 0x0000002340407220 */ /* 0x080fe20000410000 */
[----:B------:R-:W-:Y:S01]  /*f630*/  FFMA.FTZ R32, R60, R35, -R63 ;  /* 0x000000233c207223 */ /* 0x000fe2000001083f */
[C---:B------:R-:W-:Y:S01]  /*f640*/  FFMA.FTZ R34, R62.reuse, R33, -R67 ;  /* 0x000000213e227223 */ /* 0x040fe20000010843 */
        /* <DEDUP_REMOVED lines=8> */
[----:B------:R0:W-:Y:S01]  /*f6d0*/  STS.128 [R86+0x10400], R32 ;  /* 0x0104002056007388 */ /* 0x0001e20000000c00 */
[----:B------:R-:W-:-:S02]  /*f6e0*/  F2FP.F16.F32.PACK_AB R44, R44, R91 ;  /* 0x0000005b2c2c723e */ /* 0x000fc400000000ff */
[----:B------:R-:W-:-:S05]  /*f6f0*/  F2FP.F16.F32.PACK_AB R46, R61, R98 ;  /* 0x000000623d2e723e */ /* 0x000fca00000000ff */
[----:B------:R0:W-:Y:S02]  /*f700*/  STS.128 [R88+0x10400], R44 ;  /* 0x0104002c58007388 */ /* 0x0001e40000000c00 */
.L_x_2871:
[----:B------:R-:W-:Y:S05]  /*f710*/  BSYNC B2 ;  /* 0x0000000000027941 */ /* 0x000fea0003800000 */
.L_x_2870:
[----:B------:R-:W-:Y:S04]  /*f720*/  BSSY B2, `(.L_x_2872) ;  /* 0x0000061000027945 */ /* 0x000fe80003800000 */
[----:B------:R-:W-:Y:S05]  /*f730*/  @P1 BRA `(.L_x_2873) ;  /* 0x00000004007c1947 */ /* 0x000fea0003800000 */
[----:B0-----:R-:W-:Y:S01]  /*f740*/  LEA.HI R32, R77, R217, RZ, 0x1d ;  /* 0x000000d94d207211 */ /* 0x001fe200078fe8ff */
[----:B------:R-:W-:Y:S01]  /*f750*/  HADD2.F32 R62, -RZ, R84.H1_H1 ;  /* 0x30000054ff3e7230 */ /* 0x000fe20000004100 */
[--C-:B------:R-:W-:Y:S01]  /*f760*/  SHF.R.U64 R90, R40, 0x10, R41.reuse ;  /* 0x00000010285a7819 */ /* 0x100fe20000001229 */
[----:B------:R-:W-:Y:S01]  /*f770*/  HADD2.F32 R64, -RZ, R82.H1_H1 ;  /* 0x30000052ff407230 */ /* 0x000fe20000004100 */
[----:B------:R-:W-:Y:S02]  /*f780*/  SHF.R.S32.HI R33, RZ, 0x1f, R32 ;  /* 0x0000001fff217819 */ /* 0x000fe40000011420 */
[----:B------:R-:W-:Y:S02]  /*f790*/  SHF.R.U32.HI R66, RZ, 0x10, R41 ;  /* 0x00000010ff427819 */ /* 0x000fe40000011629 */
[----:B------:R-:W-:Y:S01]  /*f7a0*/  LEA.HI R34, R33, R32, RZ, 0x3 ;  /* 0x0000002021227211 */ /* 0x000fe200078f18ff */
[----:B------:R-:W-:Y:S01]  /*f7b0*/  IMAD.SHL.U32 R33, R32, 0x8, RZ ;  /* 0x0000000820217824 */ /* 0x000fe200078e00ff */
[--C-:B------:R-:W-:Y:S01]  /*f7c0*/  SHF.R.U64 R93, R28, 0x10, R29.reuse ;  /* 0x000000101c5d7819 */ /* 0x100fe2000000121d */
[----:B------:R-:W-:Y:S01]  /*f7d0*/  HADD2.F32 R66, -RZ, R66.H0_H0 ;  /* 0x20000042ff427230 */ /* 0x000fe20000004100 */
[----:B------:R-:W-:Y:S01]  /*f7e0*/  SHF.R.U32.HI R61, RZ, 0x10, R29 ;  /* 0x00000010ff3d7819 */ /* 0x000fe2000001161d */
[----:B------:R-:W-:Y:S01]  /*f7f0*/  IMAD.SHL.U32 R34, R34, 0x400, RZ ;  /* 0x0000040022227824 */ /* 0x000fe200078e00ff */
[----:B------:R-:W-:-:S02]  /*f800*/  LOP3.LUT R33, R196, 0x38, R33, 0xf8, !PT ;  /* 0x00000038c4217812 */ /* 0x000fc400078ef821 */
[--C-:B------:R-:W-:Y:S02]  /*f810*/  SHF.R.U64 R89, R42, 0x10, R43.reuse ;  /* 0x000000102a597819 */ /* 0x100fe4000000122b */
[----:B------:R-:W-:Y:S02]  /*f820*/  LOP3.LUT R34, R34, 0x7fffe000, RZ, 0xc0, !PT ;  /* 0x7fffe00022227812 */ /* 0x000fe400078ec0ff */
[----:B------:R-:W-:Y:S02]  /*f830*/  LOP3.LUT R45, R33, R198, RZ, 0x3c, !PT ;  /* 0x000000c6212d7212 */ /* 0x000fe400078e3cff */
[----:B------:R-:W-:Y:S01]  /*f840*/  SHF.R.U32.HI R87, RZ, 0x10, R43 ;  /* 0x00000010ff577819 */ /* 0x000fe2000001162b */
[----:B------:R-:W-:Y:S01]  /*f850*/  IMAD R44, R197, 0x200, R34 ;  /* 0x00000200c52c7824 */ /* 0x000fe200078e0222 */
[--C-:B------:R-:W-:Y:S01]  /*f860*/  SHF.R.U32.HI R91, RZ, 0x10, R31.reuse ;  /* 0x00000010ff5b7819 */ /* 0x100fe2000001161f */
[----:B------:R-:W0:Y:S01]  /*f870*/  LDS.128 R32, [R230] ;  /* 0x00000000e6207984 */ /* 0x000e220000000c00 */
[----:B------:R-:W-:-:S02]  /*f880*/  SHF.R.U64 R92, R30, 0x10, R31 ;  /* 0x000000101e5c7819 */ /* 0x000fc4000000121f */
[----:B------:R-:W-:-:S05]  /*f890*/  IADD3 R45, R44, R45, RZ ;  /* 0x0000002d2c2d7210 */ /* 0x000fca0007ffe0ff */
[----:B------:R-:W-:-:S05]  /*f8a0*/  IMAD R60, R45, 0x2, R16 ;  /* 0x000000022d3c7824 */ /* 0x000fca00078e0210 */
        /* <DEDUP_REMOVED lines=17> */
[----:B------:R-:W-:Y:S01]  /*f9c0*/  FMUL.FTZ R82, R45, R66 ;  /* 0x000000422d527220 */ /* 0x000fe20000410000 */
[----:B------:R-:W-:Y:S02]  /*f9d0*/  HADD2.F32 R62, -RZ, R61.H0_H0 ;  /* 0x2000003dff3e7230 */ /* 0x000fe40000004100 */
[C---:B------:R-:W-:Y:S01]  /*f9e0*/  FMUL.FTZ R61, R40.reuse, R41 ;  /* 0x00000029283d7220 */ /* 0x040fe20000410000 */
[----:B------:R-:W-:Y:S02]  /*f9f0*/  HADD2.F32 R42, -RZ, R46.H0_H0 ;  /* 0x2000002eff2a7230 */ /* 0x000fe40000004100 */
[----:B------:R-:W-:Y:S01]  /*fa00*/  FMUL.FTZ R40, R40, R29 ;  /* 0x0000001d28287220 */ /* 0x000fe20000410000 */
[----:B------:R-:W-:-:S02]  /*fa10*/  HADD2.F32 R43, -RZ, R47.H0_H0 ;  /* 0x2000002fff2b7230 */ /* 0x000fc40000004100 */
[-C--:B------:R-:W-:Y:S01]  /*fa20*/  FMUL.FTZ R64, R45, R62.reuse ;  /* 0x0000003e2d407220 */ /* 0x080fe20000410000 */
[C---:B------:R-:W-:Y:S01]  /*fa30*/  FFMA.FTZ R61, R28.reuse, R29, -R61 ;  /* 0x0000001d1c3d7223 */ /* 0x040fe2000001083d */
[C---:B------:R-:W-:Y:S01]  /*fa40*/  FFMA.FTZ R65, R33.reuse, R62, -R82 ;  /* 0x0000003e21417223 */ /* 0x040fe20000010852 */
[----:B------:R-:W-:Y:S02]  /*fa50*/  HADD2.F32 R45, -RZ, R83.H0_H0 ;  /* 0x20000053ff2d7230 */ /* 0x000fe40000004100 */
[----:B------:R-:W-:Y:S01]  /*fa60*/  FFMA.FTZ R63, R28, R41, R40 ;  /* 0x000000291c3f7223 */ /* 0x000fe20000010028 */
[----:B------:R-:W-:Y:S02]  /*fa70*/  HADD2.F32 R29, -RZ, R85.H0_H0 ;  /* 0x20000055ff1d7230 */ /* 0x000fe40000004100 */
[----:B------:R-:W-:Y:S01]  /*fa80*/  FFMA.FTZ R67, R33, R66, R64 ;  /* 0x0000004221437223 */ /* 0x000fe20000010040 */
[----:B------:R-:W-:Y:S02]  /*fa90*/  HADD2.F32 R62, -RZ, R83.H1_H1 ;  /* 0x30000053ff3e7230 */ /* 0x000fe40000004100 */
[----:B------:R-:W-:Y:S01]  /*faa0*/  FMUL.FTZ R33, R42, R45 ;  /* 0x0000002d2a217220 */ /* 0x000fe20000410000 */
[----:B------:R-:W-:-:S02]  /*fab0*/  HADD2.F32 R28, -RZ, R85.H1_H1 ;  /* 0x30000055ff1c7230 */ /* 0x000fc40000004100 */
[-C--:B------:R-:W-:Y:S01]  /*fac0*/  FMUL.FTZ R41, R42, R29.reuse ;  /* 0x0000001d2a297220 */ /* 0x080fe20000410000 */
[----:B------:R-:W-:Y:S02]  /*fad0*/  HADD2.F32 R47, -RZ, R47.H1_H1 ;  /* 0x3000002fff2f7230 */ /* 0x000fe40000004100 */
[C---:B------:R-:W-:Y:S01]  /*fae0*/  FMUL.FTZ R66, R43.reuse, R62 ;  /* 0x0000003e2b427220 */ /* 0x040fe20000410000 */
[----:B------:R-:W-:Y:S02]  /*faf0*/  HADD2.F32 R42, -RZ, R87.H0_H0 ;  /* 0x20000057ff2a7230 */ /* 0x000fe40000004100 */
[-C--:B------:R-:W-:Y:S01]  /*fb00*/  FMUL.FTZ R43, R43, R28.reuse ;  /* 0x0000001c2b2b7220 */ /* 0x080fe20000410000 */
[----:B------:R-:W-:Y:S02]  /*fb10*/  HADD2.F32 R40, -RZ, R91.H0_H0 ;  /* 0x2000005bff287230 */ /* 0x000fe40000004100 */
[C---:B------:R-:W-:Y:S01]  /*fb20*/  FFMA.FTZ R64, R30.reuse, R29, -R33 ;  /* 0x0000001d1e407223 */ /* 0x040fe20000010821 */
[----:B------:R-:W-:Y:S01]  /*fb30*/  FFMA.FTZ R45, R30, R45, R41 ;  /* 0x0000002d1e2d7223 */ /* 0x000fe20000010029 */
[----:B------:R-:W-:Y:S01]  /*fb40*/  FFMA.FTZ R66, R31, R28, -R66 ;  /* 0x0000001c1f427223 */ /* 0x000fe20000010842 */
[----:B------:R-:W-:-:S02]  /*fb50*/  HADD2.F32 R44, -RZ, R44.H1_H1 ;  /* 0x3000002cff2c7230 */ /* 0x000fc40000004100 */
[----:B------:R-:W-:Y:S01]  /*fb60*/  FMUL.FTZ R30, R47, R42 ;  /* 0x0000002a2f1e7220 */ /* 0x000fe20000410000 */
[----:B------:R-:W-:Y:S02]  /*fb70*/  HADD2.F32 R46, -RZ, R46.H1_H1 ;  /* 0x3000002eff2e7230 */ /* 0x000fe40000004100 */
        /* <DEDUP_REMOVED lines=27> */
.L_x_2873:
[----:B------:R-:W-:Y:S05]  /*fd30*/  BSYNC B2 ;  /* 0x0000000000027941 */ /* 0x000fea0003800000 */
.L_x_2872:
[----:B------:R-:W-:Y:S05]  /*fd40*/  @P2 BRA `(.L_x_2869) ;  /* 0x00000004007c2947 */ /* 0x000fea0003800000 */
[----:B------:R-:W-:Y:S01]  /*fd50*/  LEA.HI R77, R77, R218, RZ, 0x1d ;  /* 0x000000da4d4d7211 */ /* 0x000fe200078fe8ff */
[----:B------:R-:W-:Y:S01]  /*fd60*/  HADD2.F32 R41, -RZ, R73.H1_H1 ;  /* 0x30000049ff297230 */ /* 0x000fe20000004100 */
[----:B------:R-:W-:Y:S01]  /*fd70*/  SHF.R.U64 R61, R36, 0x10, R37 ;  /* 0x00000010243d7819 */ /* 0x000fe20000001225 */
[----:B------:R-:W-:Y:S01]  /*fd80*/  HADD2.F32 R40, -RZ, R75.H1_H1 ;  /* 0x3000004bff287230 */ /* 0x000fe20000004100 */
[----:B-1----:R-:W-:Y:S01]  /*fd90*/  SHF.R.S32.HI R28, RZ, 0x1f, R77 ;  /* 0x0000001fff1c7819 */ /* 0x002fe2000001144d */
[----:B------:R-:W-:Y:S01]  /*fda0*/  HADD2.F32 R73, -RZ, R73.H0_H0 ;  /* 0x20000049ff497230 */ /* 0x000fe20000004100 */
[----:B------:R-:W-:Y:S01]  /*fdb0*/  SHF.R.U32.HI R42, RZ, 0x10, R37 ;  /* 0x00000010ff2a7819 */ /* 0x000fe20000011625 */
[----:B------:R-:W-:Y:S01]  /*fdc0*/  HADD2.F32 R75, -RZ, R75.H0_H0 ;  /* 0x2000004bff4b7230 */ /* 0x000fe20000004100 */
[----:B------:R-:W-:Y:S01]  /*fdd0*/  LEA.HI R28, R28, R77, RZ, 0x3 ;  /* 0x0000004d1c1c7211 */ /* 0x000fe200078f18ff */
[----:B------:R-:W-:Y:S01]  /*fde0*/  IMAD.SHL.U32 R77, R77, 0x8, RZ ;  /* 0x000000084d4d7824 */ /* 0x000fe200078e00ff */
[--C-:B------:R-:W-:Y:S01]  /*fdf0*/  SHF.R.U64 R64, R24, 0x10, R25.reuse ;  /* 0x0000001018407819 */ /* 0x100fe20000001219 */
[----:B------:R-:W-:Y:S01]  /*fe00*/  HADD2.F32 R42, -RZ, R42.H0_H0 ;  /* 0x2000002aff2a7230 */ /* 0x000fe20000004100 */
[----:B------:R-:W-:Y:S01]  /*fe10*/  SHF.R.U32.HI R43, RZ, 0x10, R25 ;  /* 0x00000010ff2b7819 */ /* 0x000fe20000011619 */
[----:B------:R-:W-:Y:S01]  /*fe20*/  IMAD.SHL.U32 R28, R28, 0x400, RZ ;  /* 0x000004001c1c7824 */ /* 0x000fe200078e00ff */
[----:B------:R-:W-:-:S02]  /*fe30*/  LOP3.LUT R77, R196, 0x38, R77, 0xf8, !PT ;  /* 0x00000038c44d7812 */ /* 0x000fc400078ef84d */
[--C-:B0-----:R-:W-:Y:S02]  /*fe40*/  SHF.R.U64 R47, R38, 0x10, R39.reuse ;  /* 0x00000010262f7819 */ /* 0x101fe40000001227 */
[----:B------:R-:W-:Y:S02]  /*fe50*/  LOP3.LUT R28, R28, 0x7fffe000, RZ, 0xc0, !PT ;  /* 0x7fffe0001c1c7812 */ /* 0x000fe400078ec0ff */
[----:B------:R-:W-:Y:S02]  /*fe60*/  LOP3.LUT R77, R77, R198, RZ, 0x3c, !PT ;  /* 0x000000c64d4d7212 */ /* 0x000fe400078e3cff */
[----:B------:R-:W-:Y:S02]  /*fe70*/  LEA R32, R197, R28, 0x9 ;  /* 0x0000001cc5207211 */ /* 0x000fe400078e48ff */
[----:B------:R-:W0:Y:S01]  /*fe80*/  LDS.128 R28, [R228] ;  /* 0x00000000e41c7984 */ /* 0x000e220000000c00 */
[----:B------:R-:W-:Y:S02]  /*fe90*/  SHF.R.U32.HI R45, RZ, 0x10, R39 ;  /* 0x00000010ff2d7819 */ /* 0x000fe40000011627 */
[----:B------:R-:W-:Y:S01]  /*fea0*/  IMAD.IADD R77, R32, 0x1, R77 ;  /* 0x00000001204d7824 */ /* 0x000fe200078e024d */
[----:B------:R-:W-:-:S02]  /*feb0*/  SHF.R.U32.HI R62, RZ, 0x10, R27 ;  /* 0x00000010ff3e7819 */ /* 0x000fc4000001161b */
[----:B------:R-:W-:Y:S01]  /*fec0*/  SHF.R.U64 R63, R26, 0x10, R27 ;  /* 0x000000101a3f7819 */ /* 0x000fe2000000121b */
[----:B------:R-:W-:-:S05]  /*fed0*/  IMAD R77, R77, 0x2, R16 ;  /* 0x000000024d4d7824 */ /* 0x000fca00078e0210 */
[----:B------:R-:W1:Y:S01]  /*fee0*/  LDS.128 R32, [R77+0x10400] ;  /* 0x010400004d207984 */ /* 0x000e620000000c00 */
[--C-:B0-----:R-:W-:Y:S02]  /*fef0*/  HADD2.F32 R25, -RZ, R29.reuse.H0_H0 ;  /* 0x2000001dff197230 */ /* 0x101fe40000004100 */
[----:B------:R-:W-:Y:S02]  /*ff00*/  HADD2.F32 R29, -RZ, R29.H1_H1 ;  /* 0x3000001dff1d7230 */ /* 0x000fe40000004100 */
[----:B------:R-:W-:Y:S02]  /*ff10*/  HADD2.F32 R24, -RZ, R28.H0_H0 ;  /* 0x2000001cff187230 */ /* 0x000fe40000004100 */
[----:B------:R-:W-:Y:S02]  /*ff20*/  HADD2.F32 R26, -RZ, R30.H0_H0 ;  /* 0x2000001eff1a7230 */ /* 0x000fe40000004100 */
[--C-:B------:R-:W-:Y:S02]  /*ff30*/  HADD2.F32 R27, -RZ, R31.reuse.H0_H0 ;  /* 0x2000001fff1b7230 */ /* 0x100fe40000004100 */
[----:B------:R-:W-:-:S02]  /*ff40*/  HADD2.F32 R31, -RZ, R31.H1_H1 ;  /* 0x3000001fff1f7230 */ /* 0x000fc40000004100 */
[--C-:B-1----:R-:W-:Y:S02]  /*ff50*/  HADD2.F32 R36, -RZ, R33.reuse.H0_H0 ;  /* 0x20000021ff247230 */ /* 0x102fe40000004100 */
[----:B------:R-:W-:Y:S02]  /*ff60*/  HADD2.F32 R37, -RZ, R33.H1_H1 ;  /* 0x30000021ff257230 */ /* 0x000fe40000004100 */
[----:B------:R-:W-:Y:S02]  /*ff70*/  HADD2.F32 R33, -RZ, R32.H0_H0 ;  /* 0x20000020ff217230 */ /* 0x000fe40000004100 */
[CC--:B------:R-:W-:Y:S01]  /*ff80*/  FMUL.FTZ R44, R36.reuse, R41.reuse ;  /* 0x00000029242c7220 */ /* 0x0c0fe20000410000 */
[-C--:B------:R-:W-:Y:S01]  /*ff90*/  FMUL.FTZ R46, R36, R40.reuse ;  /* 0x00000028242e7220 */ /* 0x080fe20000410000 */
[----:B------:R-:W-:Y:S02]  /*ffa0*/  HADD2.F32 R36, -RZ, R43.H0_H0 ;  /* 0x2000002bff247230 */ /* 0x000fe40000004100 */
[----:B------:R-:W-:Y:S01]  /*ffb0*/  FFMA.FTZ R44, R25, R40, -R44 ;  /* 0x00000028192c7223 */ /* 0x000fe2000001082c */
[----:B------:R-:W-:Y:S01]  /*ffc0*/  FMUL.FTZ R40, R37, R42 ;  /* 0x0000002a25287220 */ /* 0x000fe20000410000 */
[----:B------:R-:W-:Y:S01]  /*ffd0*/  FFMA.FTZ R46, R25, R41, R46 ;  /* 0x00000029192e7223 */ /* 0x000fe2000001002e */
[----:B------:R-:W-:Y:S01]  /*ffe0*/  FMUL.FTZ R25, R33, R73 ;  /* 0x0000004921197220 */ /* 0x000fe20000410000 */
[-C--:B------:R-:W-:Y:S01]  /*fff0*/  FMUL.FTZ R60, R37, R36.reuse ;  /* 0x00000024253c7220 */ /* 0x080fe20000410000 */
[----:B------:R-:W-:Y:S01]  /*10000*/  FFMA.FTZ R41, R29, R36, -R40 ;  /* 0x000000241d297223 */ /* 0x000fe20000010828 */
[----:B------:R-:W-:Y:S01]  /*10010*/  FMUL.FTZ R36, R33, R75 ;  /* 0x0000004b21247220 */ /* 0x000fe20000410000 */
[----:B------:R-:W-:-:S02]  /*10020*/  HADD2.F32 R37, -RZ, R74.H0_H0 ;  /* 0x2000004aff257230 */ /* 0x000fc40000004100 */
[C---:B------:R-:W-:Y:S01]  /*10030*/  FFMA.FTZ R75, R24.reuse, R75, -R25 ;  /* 0x0000004b184b7223 */ /* 0x040fe20000010819 */
[----:B------:R-:W-:Y:S02]  /*10040*/  HADD2.F32 R38, -RZ, R34.H0_H0 ;  /* 0x20000022ff267230 */ /* 0x000fe40000004100 */
[----:B------:R-:W-:Y:S01]  /*10050*/  FFMA.FTZ R43, R29, R42, R60 ;  /* 0x0000002a1d2b7223 */ /* 0x000fe2000001003c */
[----:B------:R-:W-:Y:S02]  /*10060*/  HADD2.F32 R39, -RZ, R35.H0_H0 ;  /* 0x20000023ff277230 */ /* 0x000fe40000004100 */
[----:B------:R-:W-:Y:S01]  /*10070*/  FFMA.FTZ R73, R24, R73, R36 ;  /* 0x0000004918497223 */ /* 0x000fe20000010024 */
[----:B------:R-:W-:Y:S02]  /*10080*/  HADD2.F32 R25, -RZ, R76.H0_H0 ;  /* 0x2000004cff197230 */ /* 0x000fe40000004100 */
[----:B------:R-:W-:Y:S01]  /*10090*/  FMUL.FTZ R29, R38, R37 ;  /* 0x00000025261d7220 */ /* 0x000fe20000410000 */
[----:B------:R-:W-:-:S02]  /*100a0*/  HADD2.F32 R74, -RZ, R74.H1_H1 ;  /* 0x3000004aff4a7230 */ /* 0x000fc40000004100 */
[----:B------:R-:W-:Y:S02]  /*100b0*/  HADD2.F32 R76, -RZ, R76.H1_H1 ;  /* 0x3000004cff4c7230 */ /* 0x000fe40000004100 */
[-C--:B------:R-:W-:Y:S01]  /*100c0*/  FMUL.FTZ R33, R38, R25.reuse ;  /* 0x0000001926217220 */ /* 0x080fe20000410000 */
[----:B------:R-:W-:Y:S02]  /*100d0*/  HADD2.F32 R35, -RZ, R35.H1_H1 ;  /* 0x30000023ff237230 */ /* 0x000fe40000004100 */
[C---:B------:R-:W-:Y:S01]  /*100e0*/  FMUL.FTZ R40, R39.reuse, R74 ;  /* 0x0000004a27287220 */ /* 0x040fe20000410000 */
[----:B------:R-:W-:Y:S02]  /*100f0*/  HADD2.F32 R36, -RZ, R45.H0_H0 ;  /* 0x2000002dff247230 */ /* 0x000fe40000004100 */
[----:B------:R-:W-:Y:S01]  /*10100*/  FMUL.FTZ R39, R39, R76 ;  /* 0x0000004c27277220 */ /* 0x000fe20000410000 */
[----:B------:R-:W-:Y:S02]  /*10110*/  HADD2.F32 R24, -RZ, R62.H0_H0 ;  /* 0x2000003eff187230 */ /* 0x000fe40000004100 */
        /* <DEDUP_REMOVED lines=17> */
[----:B------:R-:W-:Y:S01]  /*10230*/  FMUL.FTZ R32, R32, R25 ;  /* 0x0000001920207220 */ /* 0x000fe20000410000 */
[----:B------:R-:W-:Y:S02]  /*10240*/  HADD2.F32 R30, -RZ, R30.H1_H1 ;  /* 0x3000001eff1e7230 */ /* 0x000fe40000004100 */
        /* <DEDUP_REMOVED lines=15> */
.L_x_2869:
[----:B------:R-:W-:Y:S05]  /*10340*/  BSYNC B1 ;  /* 0x0000000000017941 */ /* 0x000fea0003800000 */
.L_x_2868:
        /* <DEDUP_REMOVED lines=20> */
[----:B------:R-:W-:-:S02]  /*10490*/  SHF.L.U32 R25, R25, 0xa, RZ ;  /* 0x0000000a19197819 */ /* 0x000fc400000006ff */
[----:B------:R-:W-:Y:S02]  /*104a0*/  LOP3.LUT R28, R24, R231, RZ, 0x3c, !PT ;  /* 0x000000e7181c7212 */ /* 0x000fe400078e3cff */
[----:B------:R-:W-:Y:S02]  /*104b0*/  LOP3.LUT R29, R25, 0x7fffe000, RZ, 0xc0, !PT ;  /* 0x7fffe000191d7812 */ /* 0x000fe400078ec0ff */
[----:B------:R-:W0:Y:S01]  /*104c0*/  LDS.128 R24, [R229] ;  /* 0x00000000e5187984 */ /* 0x000e220000000c00 */
[----:B------:R-:W-:Y:S02]  /*104d0*/  SHF.R.U64 R60, R48, 0x10, R49 ;  /* 0x00000010303c7819 */ /* 0x000fe40000001231 */
[----:B------:R-:W-:Y:S02]  /*104e0*/  IADD3 R29, R28, R29, R199 ;  /* 0x0000001d1c1d7210 */ /* 0x000fe40007ffe0c7 */
[----:B------:R-:W-:Y:S02]  /*104f0*/  SHF.R.U64 R48, R4, 0x10, R5 ;  /* 0x0000001004307819 */ /* 0x000fe40000001205 */
[----:B------:R-:W-:Y:S01]  /*10500*/  SHF.R.U64 R49, R50, 0x10, R51 ;  /* 0x0000001032317819 */ /* 0x000fe20000001233 */
[----:B------:R-:W-:Y:S01]  /*10510*/  IMAD R32, R29, 0x2, R16 ;  /* 0x000000021d207824 */ /* 0x000fe200078e0210 */
[----:B------:R-:W-:-:S02]  /*10520*/  SHF.R.U64 R47, R6, 0x10, R7 ;  /* 0x00000010062f7819 */ /* 0x000fc40000001207 */
[----:B------:R-:W-:Y:S02]  /*10530*/  SHF.R.U32.HI R50, RZ, 0x10, R51 ;  /* 0x00000010ff327819 */ /* 0x000fe40000011633 */
[----:B------:R-:W1:Y:S01]  /*10540*/  LDS.128 R28, [R32+0x10400] ;  /* 0x01040000201c7984 */ /* 0x000e620000000c00 */
[----:B------:R-:W-:Y:S01]  /*10550*/  SHF.R.U32.HI R43, RZ, 0x10, R7 ;  /* 0x00000010ff2b7819 */ /* 0x000fe20000011607 */
[--C-:B0-----:R-:W-:Y:S02]  /*10560*/  HADD2.F32 R5, -RZ, R25.reuse.H0_H0 ;  /* 0x20000019ff057230 */ /* 0x101fe40000004100 */
[----:B------:R-:W-:Y:S02]  /*10570*/  HADD2.F32 R4, -RZ, R24.H0_H0 ;  /* 0x20000018ff047230 */ /* 0x000fe40000004100 */
[----:B------:R-:W-:Y:S02]  /*10580*/  HADD2.F32 R25, -RZ, R25.H1_H1 ;  /* 0x30000019ff197230 */ /* 0x000fe40000004100 */
[----:B------:R-:W-:-:S02]  /*10590*/  HADD2.F32 R6, -RZ, R26.H0_H0 ;  /* 0x2000001aff067230 */ /* 0x000fc40000004100 */
[--C-:B------:R-:W-:Y:S02]  /*105a0*/  HADD2.F32 R7, -RZ, R27.reuse.H0_H0 ;  /* 0x2000001bff077230 */ /* 0x100fe40000004100 */
[----:B------:R-:W-:Y:S02]  /*105b0*/  HADD2.F32 R27, -RZ, R27.H1_H1 ;  /* 0x3000001bff1b7230 */ /* 0x000fe40000004100 */
[----:B------:R-:W-:Y:S02]  /*105c0*/  HADD2.F32 R24, -RZ, R24.H1_H1 ;  /* 0x30000018ff187230 */ /* 0x000fe40000004100 */
[--C-:B-1----:R-:W-:Y:S02]  /*105d0*/  HADD2.F32 R34, -RZ, R29.reuse.H0_H0 ;  /* 0x2000001dff227230 */ /* 0x102fe40000004100 */
[----:B------:R-:W-:Y:S02]  /*105e0*/  HADD2.F32 R35, -RZ, R29.H1_H1 ;  /* 0x3000001dff237230 */ /* 0x000fe40000004100 */
[----:B------:R-:W-:-:S02]  /*105f0*/  HADD2.F32 R29, -RZ, R28.H0_H0 ;  /* 0x2000001cff1d7230 */ /* 0x000fc40000004100 */
        /* <DEDUP_REMOVED lines=8> */
[----:B------:R-:W-:Y:S02]  /*10680*/  HADD2.F32 R36, -RZ, R30.H0_H0 ;  /* 0x2000001eff247230 */ /* 0x000fe40000004100 */
[----:B------:R-:W-:Y:S01]  /*10690*/  FMUL.FTZ R29, R29, R80 ;  /* 0x000000501d1d7220 */ /* 0x000fe20000410000 */
[----:B------:R-:W-:-:S02]  /*106a0*/  HADD2.F32 R35, -RZ, R79.H0_H0 ;  /* 0x2000004fff237230 */ /* 0x000fc40000004100 */
        /* <DEDUP_REMOVED lines=11> */
[C---:B------:R-:W-:Y:S01]  /*10760*/  FFMA.FTZ R40, R6.reuse, R5, -R25 ;  /* 0x0000000506287223 */ /* 0x040fe20000010819 */
[----:B------:R-:W-:Y:S02]  /*10770*/  HADD2.F32 R36, -RZ, R43.H0_H0 ;  /* 0x2000002bff247230 */ /* 0x000fe40000004100 */
[C---:B------:R-:W-:Y:S01]  /*10780*/  FMUL.FTZ R46, R37.reuse, R38 ;  /* 0x00000026252e7220 */ /* 0x040fe20000410000 */
[----:B------:R-:W-:Y:S02]  /*10790*/  HADD2.F32 R34, -RZ, R50.H0_H0 ;  /* 0x20000032ff227230 */ /* 0x000fe40000004100 */
[-C--:B------:R-:W-:Y:S01]  /*107a0*/  FMUL.FTZ R5, R37, R4.reuse ;  /* 0x0000000425057220 */ /* 0x080fe20000410000 */
        /* <DEDUP_REMOVED lines=32> */
.L_x_2875:
[----:B------:R-:W-:Y:S05]  /*109b0*/  BSYNC B1 ;  /* 0x0000000000017941 */ /* 0x000fea0003800000 */
.L_x_2874:
        /* <DEDUP_REMOVED lines=21> */
[----:B------:R-:W-:Y:S02]  /*10b10*/  LEA R28, R25, R16, 0x1 ;  /* 0x00000010191c7211 */ /* 0x000fe400078e08ff */
[----:B------:R-:W-:Y:S02]  /*10b20*/  SHF.R.U32.HI R54, RZ, 0x10, R55 ;  /* 0x00000010ff367819 */ /* 0x000fe40000011637 */
[----:B------:R-:W-:Y:S01]  /*10b30*/  SHF.R.U32.HI R41, RZ, 0x10, R11 ;  /* 0x00000010ff297819 */ /* 0x000fe2000001160b */
[----:B------:R-:W1:Y:S01]  /*10b40*/  LDS.128 R24, [R28+0x10400] ;  /* 0x010400001c187984 */ /* 0x000e620000000c00 */
[--C-:B0-----:R-:W-:Y:S02]  /*10b50*/  HADD2.F32 R8, -RZ, R5.reuse.H0_H0 ;  /* 0x20000005ff087230 */ /* 0x101fe40000004100 */
[----:B------:R-:W-:-:S02]  /*10b60*/  HADD2.F32 R9, -RZ, R5.H1_H1 ;  /* 0x30000005ff097230 */ /* 0x000fc40000004100 */
[----:B------:R-:W-:Y:S02]  /*10b70*/  HADD2.F32 R5, -RZ, R4.H0_H0 ;  /* 0x20000004ff057230 */ /* 0x000fe40000004100 */
[----:B------:R-:W-:Y:S02]  /*10b80*/  HADD2.F32 R10, -RZ, R6.H0_H0 ;  /* 0x20000006ff0a7230 */ /* 0x000fe40000004100 */
[--C-:B------:R-:W-:Y:S02]  /*10b90*/  HADD2.F32 R11, -RZ, R7.reuse.H0_H0 ;  /* 0x20000007ff0b7230 */ /* 0x100fe40000004100 */
[----:B------:R-:W-:Y:S02]  /*10ba0*/  HADD2.F32 R7, -RZ, R7.H1_H1 ;  /* 0x30000007ff077230 */ /* 0x000fe40000004100 */
[--C-:B-1----:R-:W-:Y:S02]  /*10bb0*/  HADD2.F32 R29, -RZ, R25.reuse.H0_H0 ;  /* 0x20000019ff1d7230 */ /* 0x102fe40000004100 */
[----:B------:R-:W-:-:S02]  /*10bc0*/  HADD2.F32 R30, -RZ, R25.H1_H1 ;  /* 0x30000019ff1e7230 */ /* 0x000fc40000004100 */
[----:B------:R-:W-:Y:S02]  /*10bd0*/  HADD2.F32 R25, -RZ, R24.H0_H0 ;  /* 0x20000018ff197230 */ /* 0x000fe40000004100 */
[CC--:B------:R-:W-:Y:S01]  /*10be0*/  FMUL.FTZ R37, R29.reuse, R35.reuse ;  /* 0x000000231d257220 */ /* 0x0c0fe20000410000 */
[----:B------:R-:W-:Y:S01]  /*10bf0*/  FMUL.FTZ R39, R29, R34 ;  /* 0x000000221d277220 */ /* 0x000fe20000410000 */
[----:B------:R-:W-:Y:S02]  /*10c00*/  HADD2.F32 R29, -RZ, R52.H0_H0 ;  /* 0x20000034ff1d7230 */ /* 0x000fe40000004100 */
[----:B------:R-:W-:Y:S01]  /*10c10*/  FMUL.FTZ R38, R30, R36 ;  /* 0x000000241e267220 */ /* 0x000fe20000410000 */
[C---:B------:R-:W-:Y:S01]  /*10c20*/  FFMA.FTZ R37, R8.reuse, R34, -R37 ;  /* 0x0000002208257223 */ /* 0x040fe20000010825 */
[----:B------:R-:W-:Y:S02]  /*10c30*/  HADD2.F32 R34, -RZ, R69.H0_H0 ;  /* 0x20000045ff227230 */ /* 0x000fe40000004100 */
[----:B------:R-:W-:Y:S01]  /*10c40*/  FFMA.FTZ R39, R8, R35, R39 ;  /* 0x0000002308277223 */ /* 0x000fe20000010027 */
[----:B------:R-:W-:-:S02]  /*10c50*/  HADD2.F32 R8, -RZ, R71.H0_H0 ;  /* 0x20000047ff087230 */ /* 0x000fc40000004100 */
[-C--:B------:R-:W-:Y:S01]  /*10c60*/  FMUL.FTZ R40, R30, R29.reuse ;  /* 0x0000001d1e287220 */ /* 0x080fe20000410000 */
[----:B------:R-:W-:Y:S01]  /*10c70*/  FFMA.FTZ R38, R9, R29, -R38 ;  /* 0x0000001d09267223 */ /* 0x000fe20000010826 */
[C---:B------:R-:W-:Y:S01]  /*10c80*/  FMUL.FTZ R30, R25.reuse, R34 ;  /* 0x00000022191e7220 */ /* 0x040fe20000410000 */
[----:B------:R-:W-:Y:S02]  /*10c90*/  HADD2.F32 R31, -RZ, R26.H0_H0 ;  /* 0x2000001aff1f7230 */ /* 0x000fe40000004100 */
[-C--:B------:R-:W-:Y:S01]  /*10ca0*/  FMUL.FTZ R25, R25, R8.reuse ;  /* 0x0000000819197220 */ /* 0x080fe20000410000 */
[----:B------:R-:W-:Y:S02]  /*10cb0*/  HADD2.F32 R29, -RZ, R70.H0_H0 ;  /* 0x20000046ff1d7230 */ /* 0x000fe40000004100 */
[C---:B------:R-:W-:Y:S01]  /*10cc0*/  FFMA.FTZ R35, R5.reuse, R8, -R30 ;  /* 0x0000000805237223 */ /* 0x040fe2000001081e */
[----:B------:R-:W-:Y:S02]  /*10cd0*/  HADD2.F32 R8, -RZ, R72.H0_H0 ;  /* 0x20000048ff087230 */ /* 0x000fe40000004100 */
[----:B------:R-:W-:Y:S01]  /*10ce0*/  FFMA.FTZ R34, R5, R34, R25 ;  /* 0x0000002205227223 */ /* 0x000fe20000010019 */
[----:B------:R-:W-:-:S02]  /*10cf0*/  HADD2.F32 R32, -RZ, R27.H0_H0 ;  /* 0x2000001bff207230 */ /* 0x000fc40000004100 */
[----:B------:R-:W-:Y:S01]  /*10d00*/  FMUL.FTZ R5, R31, R29 ;  /* 0x0000001d1f057220 */ /* 0x000fe20000410000 */
[----:B------:R-:W-:Y:S02]  /*10d10*/  HADD2.F32 R72, -RZ, R72.H1_H1 ;  /* 0x30000048ff487230 */ /* 0x000fe40000004100 */
[----:B------:R-:W-:Y:S01]  /*10d20*/  FFMA.FTZ R40, R9, R36, R40 ;  /* 0x0000002409287223 */ /* 0x000fe20000010028 */
[----:B------:R-:W-:Y:S02]  /*10d30*/  HADD2.F32 R70, -RZ, R70.H1_H1 ;  /* 0x30000046ff467230 */ /* 0x000fe40000004100 */
[-C--:B------:R-:W-:Y:S01]  /*10d40*/  FMUL.FTZ R9, R31, R8.reuse ;  /* 0x000000081f097220 */ /* 0x080fe20000410000 */
[----:B------:R-:W-:Y:S01]  /*10d50*/  FFMA.FTZ R31, R10, R8, -R5 ;  /* 0x000000080a1f7223 */ /* 0x000fe20000010805 */
[----:B------:R-:W-:Y:S02]  /*10d60*/  HADD2.F32 R27, -RZ, R27.H1_H1 ;  /* 0x3000001bff1b7230 */ /* 0x000fe40000004100 */
[----:B------:R-:W-:Y:S01]  /*10d70*/  FMUL.FTZ R5, R32, R72 ;  /* 0x0000004820057220 */ /* 0x000fe20000410000 */
[----:B------:R-:W-:-:S02]  /*10d80*/  HADD2.F32 R30, -RZ, R41.H0_H0 ;  /* 0x20000029ff1e7230 */ /* 0x000fc40000004100 */
[-C--:B------:R-:W-:Y:S01]  /*10d90*/  FMUL.FTZ R36, R32, R70.reuse ;  /* 0x0000004620247220 */ /* 0x080fe20000410000 */
[----:B------:R-:W-:Y:S02]  /*10da0*/  HADD2.F32 R8, -RZ, R54.H0_H0 ;  /* 0x20000036ff087230 */ /* 0x000fe40000004100 */
[C---:B------:R-:W-:Y:S01]  /*10db0*/  FFMA.FTZ R70, R11.reuse, R70, R5 ;  /* 0x000000460b467223 */ /* 0x040fe20000010005 */
[----:B------:R-:W-:Y:S02]  /*10dc0*/  HADD2.F32 R24, -RZ, R24.H1_H1 ;  /* 0x30000018ff187230 */ /* 0x000fe40000004100 */
[----:B------:R-:W-:Y:S01]  /*10dd0*/  FFMA.FTZ R36, R11, R72, -R36 ;  /* 0x000000480b247223 */ /* 0x000fe20000010824 */
[C---:B------:R-:W-:Y:S01]  /*10de0*/  FMUL.FTZ R32, R27.reuse, R30 ;  /* 0x0000001e1b207220 */ /* 0x040fe20000410000 */
[----:B------:R-:W-:Y:S01]  /*10df0*/  FMUL.FTZ R42, R27, R8 ;  /* 0x000000081b2a7220 */ /* 0x000fe20000410000 */
[----:B------:R-:W-:Y:S02]  /*10e00*/  HADD2.F32 R11, -RZ, R44.H0_H0 ;  /* 0x2000002cff0b7230 */ /* 0x000fe40000004100 */
[----:B------:R-:W-:Y:S01]  /*10e10*/  FFMA.FTZ R10, R10, R29, R9 ;  /* 0x0000001d0a0a7223 */ /* 0x000fe20000010009 */
[----:B------:R-:W-:-:S02]  /*10e20*/  HADD2.F32 R5, -RZ, R46.H0_H0 ;  /* 0x2000002eff057230 */ /* 0x000fc40000004100 */
[C---:B------:R-:W-:Y:S01]  /*10e30*/  FFMA.FTZ R41, R7.reuse, R8, -R32 ;  /* 0x0000000807297223 */ /* 0x040fe20000010820 */
[----:B------:R-:W-:Y:S02]  /*10e40*/  HADD2.F32 R26, -RZ, R26.H1_H1 ;  /* 0x3000001aff1a7230 */ /* 0x000fe40000004100 */
[----:B------:R-:W-:Y:S02]  /*10e50*/  HADD2.F32 R25, -RZ, R43.H0_H0 ;  /* 0x2000002bff197230 */ /* 0x000fe40000004100 */
[----:B------:R-:W-:Y:S01]  /*10e60*/  FFMA.FTZ R43, R7, R30, R42 ;  /* 0x0000001e072b7223 */ /* 0x000fe2000001002a */
[----:B------:R-:W-:Y:S02]  /*10e70*/  HADD2.F32 R9, -RZ, R45.H0_H0 ;  /* 0x2000002dff097230 */ /* 0x000fe40000004100 */
[C---:B------:R-:W-:Y:S01]  /*10e80*/  FMUL.FTZ R7, R24.reuse, R11 ;  /* 0x0000000b18077220 */ /* 0x040fe20000410000 */
[----:B------:R-:W-:Y:S02]  /*10e90*/  HADD2.F32 R4, -RZ, R4.H1_H1 ;  /* 0x30000004ff047230 */ /* 0x000fe40000004100 */
[----:B------:R-:W-:Y:S01]  /*10ea0*/  FMUL.FTZ R24, R24, R5 ;  /* 0x0000000518187220 */ /* 0x000fe20000410000 */
[----:B------:R-:W-:-:S02]  /*10eb0*/  HADD2.F32 R6, -RZ, R6.H1_H1 ;  /* 0x30000006ff067230 */ /* 0x000fc40000004100 */
[C---:B------:R-:W-:Y:S01]  /*10ec0*/  FMUL.FTZ R29, R26.reuse, R25 ;  /* 0x000000191a1d7220 */ /* 0x040fe20000410000 */
[----:B------:R-:W-:Y:S01]  /*10ed0*/  FMUL.FTZ R26, R26, R9 ;  /* 0x000000091a1a7220 */ /* 0x000fe20000410000 */
[C---:B------:R-:W-:Y:S01]  /*10ee0*/  FFMA.FTZ R27, R4.reuse, R11, R24 ;  /* 0x0000000b041b7223 */ /* 0x040fe20000010018 */
[----:B------:R-:W-:Y:S01]  /*10ef0*/  FFMA.FTZ R8, R4, R5, -R7 ;  /* 0x0000000504087223 */ /* 0x000fe20000010807 */
[C---:B------:R-:W-:Y:S01]  /*10f00*/  FFMA.FTZ R24, R6.reuse, R9, -R29 ;  /* 0x0000000906187223 */ /* 0x040fe2000001081d */
[----:B------:R-:W-:Y:S01]  /*10f10*/  FFMA.FTZ R25, R6, R25, R26 ;  /* 0x0000001906197223 */ /* 0x000fe2000001001a */
[----:B------:R-:W-:Y:S02]  /*10f20*/  F2FP.F16.F32.PACK_AB R7, R41, R36 ;  /* 0x000000242907723e */ /* 0x000fe400000000ff */
[----:B------:R-:W-:Y:S02]  /*10f30*/  F2FP.F16.F32.PACK_AB R5, R38, R37 ;  /* 0x000000252605723e */ /* 0x000fe400000000ff */
[----:B------:R-:W-:-:S02]  /*10f40*/  F2FP.F16.F32.PACK_AB R4, R8, R35 ;  /* 0x000000230804723e */ /* 0x000fc400000000ff */
[----:B------:R-:W-:Y:S02]  /*10f50*/  F2FP.F16.F32.PACK_AB R6, R24, R31 ;  /* 0x0000001f1806723e */ /* 0x000fe400000000ff */
[----:B------:R-:W-:Y:S02]  /*10f60*/  F2FP.F16.F32.PACK_AB R11, R43, R70 ;  /* 0x000000462b0b723e */ /* 0x000fe400000000ff */
[----:B------:R-:W-:Y:S01]  /*10f70*/  F2FP.F16.F32.PACK_AB R9, R40, R39 ;  /* 0x000000272809723e */ /* 0x000fe200000000ff */
[----:B------:R1:W-:Y:S01]  /*10f80*/  STS.128 [R227], R4 ;  /* 0x00000004e3007388 */ /* 0x0003e20000000c00 */
[----:B------:R-:W-:Y:S02]  /*10f90*/  F2FP.F16.F32.PACK_AB R8, R27, R34 ;  /* 0x000000221b08723e */ /* 0x000fe400000000ff */
[----:B------:R-:W-:-:S05]  /*10fa0*/  F2FP.F16.F32.PACK_AB R10, R25, R10 ;  /* 0x0000000a190a723e */ /* 0x000fca00000000ff */
[----:B------:R1:W-:Y:S02]  /*10fb0*/  STS.128 [R28+0x10400], R8 ;  /* 0x010400081c007388 */ /* 0x0003e40000000c00 */
.L_x_2877:
[----:B------:R-:W-:Y:S05]  /*10fc0*/  BSYNC B1 ;  /* 0x0000000000017941 */ /* 0x000fea0003800000 */
.L_x_2876:
[----:B------:R-:W-:Y:S05]  /*10fd0*/  @P2 BRA `(.L_x_2849) ;  /* 0x0000000400782947 */ /* 0x000fea0003800000 */
[----:B------:R-:W-:Y:S01]  /*10fe0*/  LEA.HI R33, R33, R218, RZ, 0x1d ;  /* 0x000000da21217211 */ /* 0x000fe200078fe8ff */
[----:B--2---:R-:W-:Y:S01]  /*10ff0*/  HADD2.F32 R29, -RZ, R20.H1_H1 ;  /* 0x30000014ff1d7230 */ /* 0x004fe20000004100 */
[----:B0-----:R-:W-:Y:S01]  /*11000*/  SHF.R.U32.HI R32, RZ, 0x10, R13 ;  /* 0x00000010ff207819 */ /* 0x001fe2000001160d */
[----:B------:R-:W-:Y:S01]  /*11010*/  HADD2.F32 R31, -RZ, R0.H1_H1 ;  /* 0x30000000ff1f7230 */ /* 0x000fe20000004100 */
[----:B-1----:R-:W-:Y:S01]  /*11020*/  SHF.R.S32.HI R6, RZ, 0x1f, R33 ;  /* 0x0000001fff067819 */ /* 0x002fe20000011421 */
[----:B------:R-:W-:Y:S01]  /*11030*/  IMAD.SHL.U32 R4, R33, 0x8, RZ ;  /* 0x0000000821047824 */ /* 0x000fe200078e00ff */
[--C-:B------:R-:W-:Y:S01]  /*11040*/  SHF.R.U64 R40, R56, 0x10, R57.reuse ;  /* 0x0000001038287819 */ /* 0x100fe20000001239 */
[----:B------:R-:W-:Y:S01]  /*11050*/  HADD2.F32 R32, -RZ, R32.H0_H0 ;  /* 0x20000020ff207230 */ /* 0x000fe20000004100 */
[----:B------:R-:W-:Y:S01]  /*11060*/  LEA.HI R6, R6, R33, RZ, 0x3 ;  /* 0x0000002106067211 */ /* 0x000fe200078f18ff */
[----:B------:R-:W-:Y:S01]  /*11070*/  HADD2.F32 R30, -RZ, R0.H0_H0 ;  /* 0x20000000ff1e7230 */ /* 0x000fe20000004100 */
[----:B------:R-:W-:Y:S01]  /*11080*/  LOP3.LUT R4, R195, 0x38, R4, 0xf8, !PT ;  /* 0x00000038c3047812 */ /* 0x000fe200078ef804 */
[----:B------:R-:W-:Y:S01]  /*11090*/  HADD2.F32 R20, -RZ, R20.H0_H0 ;  /* 0x20000014ff147230 */ /* 0x000fe20000004100 */
[----:B------:R-:W-:Y:S01]  /*110a0*/  SHF.R.U32.HI R56, RZ, 0x10, R57 ;  /* 0x00000010ff387819 */ /* 0x000fe20000011639 */
[----:B------:R-:W-:Y:S01]  /*110b0*/  IMAD.SHL.U32 R6, R6, 0x400, RZ ;  /* 0x0000040006067824 */ /* 0x000fe200078e00ff */
[----:B------:R-:W-:-:S02]  /*110c0*/  LOP3.LUT R8, R4, R231, RZ, 0x3c, !PT ;  /* 0x000000e704087212 */ /* 0x000fc400078e3cff */
[----:B------:R-:W-:Y:S02]  /*110d0*/  SHF.R.U64 R38, R12, 0x10, R13 ;  /* 0x000000100c267819 */ /* 0x000fe4000000120d */
[----:B------:R-:W-:Y:S02]  /*110e0*/  LOP3.LUT R9, R6, 0x7fffe000, RZ, 0xc0, !PT ;  /* 0x7fffe00006097812 */ /* 0x000fe400078ec0ff */
[----:B------:R-:W0:Y:S01]  /*110f0*/  LDS.128 R4, [R226] ;  /* 0x00000000e2047984 */ /* 0x000e220000000c00 */
[----:B------:R-:W-:Y:S02]  /*11100*/  SHF.R.U64 R37, R14, 0x10, R15 ;  /* 0x000000100e257819 */ /* 0x000fe4000000120f */
[----:B------:R-:W-:Y:S02]  /*11110*/  IADD3 R9, R8, R9, R199 ;  /* 0x0000000908097210 */ /* 0x000fe40007ffe0c7 */
[--C-:B------:R-:W-:Y:S02]  /*11120*/  SHF.R.U64 R39, R58, 0x10, R59.reuse ;  /* 0x000000103a277819 */ /* 0x100fe4000000123b */
[----:B------:R-:W-:Y:S01]  /*11130*/  SHF.R.U32.HI R58, RZ, 0x10, R59 ;  /* 0x00000010ff3a7819 */ /* 0x000fe2000001163b */
[----:B------:R-:W-:Y:S01]  /*11140*/  IMAD R24, R9, 0x2, R16 ;  /* 0x0000000209187824 */ /* 0x000fe200078e0210 */
[----:B------:R-:W-:-:S04]  /*11150*/  SHF.R.U32.HI R36, RZ, 0x10, R15 ;  /* 0x00000010ff247819 */ /* 0x000fc8000001160f */
[----:B------:R-:W1:Y:S01]  /*11160*/  LDS.128 R8, [R24+0x10400] ;  /* 0x0104000018087984 */ /* 0x000e620000000c00 */
[--C-:B0-----:R-:W-:Y:S02]  /*11170*/  HADD2.F32 R13, -RZ, R5.reuse.H1_H1 ;  /* 0x30000005ff0d7230 */ /* 0x101fe40000004100 */
[----:B------:R-:W-:Y:S02]  /*11180*/  HADD2.F32 R12, -RZ, R5.H0_H0 ;  /* 0x20000005ff0c7230 */ /* 0x000fe40000004100 */
        /* <DEDUP_REMOVED lines=14> */
[----:B------:R-:W-:Y:S02]  /*11270*/  HADD2.F32 R27, -RZ, R10.H0_H0 ;  /* 0x2000000aff1b7230 */ /* 0x000fe40000004100 */
[-C--:B------:R-:W-:Y:S01]  /*11280*/  FMUL.FTZ R34, R26, R25.reuse ;  /* 0x000000191a227220 */ /* 0x080fe20000410000 */
[----:B------:R-:W-:Y:S01]  /*11290*/  FFMA.FTZ R26, R13, R25, -R0 ;  /* 0x000000190d1a7223 */ /* 0x000fe20000010800 */
[C---:B------:R-:W-:Y:S01]  /*112a0*/  FMUL.FTZ R0, R9.reuse, R30 ;  /* 0x0000001e09007220 */ /* 0x040fe20000410000 */
[----:B------:R-:W-:Y:S02]  /*112b0*/  HADD2.F32 R12, -RZ, R3.H0_H0 ;  /* 0x20000003ff0c7230 */ /* 0x000fe40000004100 */
[----:B------:R-:W-:Y:S01]  /*112c0*/  FMUL.FTZ R9, R9, R20 ;  /* 0x0000001409097220 */ /* 0x000fe20000410000 */
[----:B------:R-:W-:Y:S01]  /*112d0*/  FFMA.FTZ R34, R13, R32, R34 ;  /* 0x000000200d227223 */ /* 0x000fe20000010022 */
[----:B------:R-:W-:Y:S01]  /*112e0*/  FFMA.FTZ R13, R5, R20, -R0 ;  /* 0x00000014050d7223 */ /* 0x000fe20000010800 */
[----:B------:R-:W-:-:S02]  /*112f0*/  HADD2.F32 R0, -RZ, R21.H0_H0 ;  /* 0x20000015ff007230 */ /* 0x000fc40000004100 */
[----:B------:R-:W-:Y:S01]  /*11300*/  FFMA.FTZ R30, R5, R30, R9 ;  /* 0x0000001e051e7223 */ /* 0x000fe20000010009 */
[C---:B------:R-:W-:Y:S01]  /*11310*/  FMUL.FTZ R5, R27.reuse, R12 ;  /* 0x0000000c1b057220 */ /* 0x040fe20000410000 */
[----:B------:R-:W-:Y:S02]  /*11320*/  HADD2.F32 R28, -RZ, R11.H0_H0 ;  /* 0x2000000bff1c7230 */ /* 0x000fe40000004100 */
[----:B------:R-:W-:Y:S02]  /*11330*/  HADD2.F32 R3, -RZ, R3.H1_H1 ;  /* 0x30000003ff037230 */ /* 0x000fe40000004100 */
[-C--:B------:R-:W-:Y:S01]  /*11340*/  FMUL.FTZ R27, R27, R0.reuse ;  /* 0x000000001b1b7220 */ /* 0x080fe20000410000 */
[----:B------:R-:W-:Y:S02]  /*11350*/  HADD2.F32 R21, -RZ, R21.H1_H1 ;  /* 0x30000015ff157230 */ /* 0x000fe40000004100 */
[----:B------:R-:W-:Y:S01]  /*11360*/  FFMA.FTZ R25, R14, R0, -R5 ;  /* 0x000000000e197223 */ /* 0x000fe20000010805 */
[----:B------:R-:W-:-:S02]  /*11370*/  HADD2.F32 R11, -RZ, R11.H1_H1 ;  /* 0x3000000bff0b7230 */ /* 0x000fc40000004100 */
[C---:B------:R-:W-:Y:S01]  /*11380*/  FMUL.FTZ R32, R28.reuse, R3 ;  /* 0x000000031c207220 */ /* 0x040fe20000410000 */
[----:B------:R-:W-:Y:S02]  /*11390*/  HADD2.F32 R20, -RZ, R36.H0_H0 ;  /* 0x20000024ff147230 */ /* 0x000fe40000004100 */
[----:B------:R-:W-:Y:S01]  /*113a0*/  FMUL.FTZ R28, R28, R21 ;  /* 0x000000151c1c7220 */ /* 0x000fe20000410000 */
[----:B------:R-:W-:Y:S02]  /*113b0*/  HADD2.F32 R0, -RZ, R58.H0_H0 ;  /* 0x2000003aff007230 */ /* 0x000fe40000004100 */
[----:B------:R-:W-:Y:S01]  /*113c0*/  FFMA.FTZ R27, R14, R12, R27 ;  /* 0x0000000c0e1b7223 */ /* 0x000fe2000001001b */
[----:B------:R-:W-:Y:S02]  /*113d0*/  HADD2.F32 R8, -RZ, R8.H1_H1 ;  /* 0x30000008ff087230 */ /* 0x000fe40000004100 */
[----:B------:R-:W-:Y:S01]  /*113e0*/  FMUL.FTZ R12, R11, R20 ;  /* 0x000000140b0c7220 */ /* 0x000fe20000410000 */
[----:B------:R-:W-:-:S02]  /*113f0*/  HADD2.F32 R10, -RZ, R10.H1_H1 ;  /* 0x3000000aff0a7230 */ /* 0x000fc40000004100 */
[-C--:B------:R-:W-:Y:S01]  /*11400*/  FMUL.FTZ R14, R11, R0.reuse ;  /* 0x000000000b0e7220 */ /* 0x080fe20000410000 */
[C---:B------:R-:W-:Y:S01]  /*11410*/  FFMA.FTZ R28, R15.reuse, R3, R28 ;  /* 0x000000030f1c7223 */ /* 0x040fe2000001001c */
[----:B------:R-:W-:Y:S02]  /*11420*/  HADD2.F32 R9, -RZ, R38.H0_H0 ;  /* 0x20000026ff097230 */ /* 0x000fe40000004100 */
[----:B------:R-:W-:Y:S01]  /*11430*/  FFMA.FTZ R32, R15, R21, -R32 ;  /* 0x000000150f207223 */ /* 0x000fe20000010820 */
[----:B------:R-:W-:Y:S02]  /*11440*/  HADD2.F32 R11, -RZ, R37.H0_H0 ;  /* 0x20000025ff0b7230 */ /* 0x000fe40000004100 */
[C---:B------:R-:W-:Y:S01]  /*11450*/  FFMA.FTZ R21, R7.reuse, R0, -R12 ;  /* 0x0000000007157223 */ /* 0x040fe2000001080c */
[----:B------:R-:W-:Y:S02]  /*11460*/  HADD2.F32 R3, -RZ, R40.H0_H0 ;  /* 0x20000028ff037230 */ /* 0x000fe40000004100 */
[----:B------:R-:W-:Y:S01]  /*11470*/  FFMA.FTZ R29, R7, R20, R14 ;  /* 0x00000014071d7223 */ /* 0x000fe2000001000e */
[----:B------:R-:W-:-:S02]  /*11480*/  HADD2.F32 R5, -RZ, R39.H0_H0 ;  /* 0x20000027ff057230 */ /* 0x000fc40000004100 */
        /* <DEDUP_REMOVED lines=19> */
.L_x_2849:
[----:B------:R-:W-:Y:S05]  /*115c0*/  BSYNC B0 ;  /* 0x0000000000007941 */ /* 0x000fea0003800000 */
.L_x_2827:
        /* <DEDUP_REMOVED lines=8> */
.L_x_2825:
[----:B01-3--:R-:W3:Y:S02]  /*11650*/  LDL R0, [R1+0xc] ;  /* 0x00000c0001007983 */ /* 0x00bee40000100800 */
[----:B---3--:R-:W-:-:S13]  /*11660*/  R2UR UR4, R0 ;  /* 0x00000000000472ca */ /* 0x008fda00000e0000 */
[----:B------:R-:W-:-:S04]  /*11670*/  MOV R0, UR4 ;  /* 0x0000000400007c02 */ /* 0x000fc80008000f00 */
[----:B------:R-:W-:-:S13]  /*11680*/  ISETP.NE.AND P0, PT, R0, 0x3, PT ;  /* 0x000000030000780c */ /* 0x000fda0003f05270 */
[----:B------:R-:W-:Y:S05]  /*11690*/  @!P0 BRA `(.L_x_2878) ;  /* 0x0000000000048947 */ /* 0x000fea0003800000 */
[----:B------:R-:W-:Y:S01]  /*116a0*/  BPT.TRAP 0x1 ;  /* 0x000000040000795c */ /* 0x000fe20000300000 */
.L_x_2878:
[----:B------:R-:W-:Y:S01]  /*116b0*/  IMAD R3, R185, 0x8, R16 ;  /* 0x00000008b9037824 */ /* 0x000fe200078e0210 */
[----:B------:R-:W-:-:S04]  /*116c0*/  SHF.L.U32 R0, R188, 0x1f, RZ ;  /* 0x0000001fbc007819 */ /* 0x000fc800000006ff */
[----:B------:R0:W1:Y:S01]  /*116d0*/  SYNCS.PHASECHK.TRANS64.TRYWAIT P2, [R3+URZ+0x34830], R0 ;  /* 0x03483000030075a7 */ /* 0x000062000804017f */
[----:B------:R-:W-:Y:S05]  /*116e0*/  @!P0 BRA `(.L_x_2879) ;  /* 0x0000000000048947 */ /* 0x000fea0003800000 */
[----:B------:R-:W-:Y:S01]  /*116f0*/  BPT.TRAP 0x1 ;  /* 0x000000040000795c */ /* 0x000fe20000300000 */
.L_x_2879:
[----:B--2-4-:R-:W2:Y:S02]  /*11700*/  S2R R4, SR_TID.X ;  /* 0x0000000000047919 */ /* 0x014ea40000002100 */
[----:B--2---:R-:W-:-:S04]  /*11710*/  LOP3.LUT R4, R4, 0x7f, RZ, 0xc0, !PT ;  /* 0x0000007f04047812 */ /* 0x004fc800078ec0ff */
[----:B------:R-:W-:Y:S01]  /*11720*/  ISETP.NE.AND P1, PT, R4, RZ, PT ;  /* 0x000000ff0400720c */ /* 0x000fe20003f25270 */
[----:B-1----:R-:W-:-:S12]  /*11730*/  @P2 BRA `(.L_x_2880) ;  /* 0x0000000000082947 */ /* 0x002fd80003800000 */
[----:B------:R-:W1:Y:S02]  /*11740*/  SYNCS.PHASECHK.TRANS64.TRYWAIT P2, [R3+URZ+0x34830], R0 ;  /* 0x03483000030075a7 */ /* 0x000e64000804017f */
[----:B-1----:R-:W-:Y:S05]  /*11750*/  @!P2 BRA `(.L_x_2881) ;  /* 0x00000130008ca947 */ /* 0x002fea0003800000 */
.L_x_2880:
        /* <DEDUP_REMOVED lines=9> */
[----:B------:R-:W-:Y:S01]  /*117f0*/  IMAD.U32 R11, RZ, RZ, UR9 ;  /* 0x00000009ff0b7e24 */ /* 0x000fe2000f8e00ff */
[----:B------:R-:W-:Y:S01]  /*11800*/  LOP3.LUT R0, R0, 0x3fff, RZ, 0xc0, !PT ;  /* 0x00003fff00007812 */ /* 0x000fe200078ec0ff */
[----:B------:R-:W-:Y:S01]  /*11810*/  UMOV UR53, 0x40000040 ;  /* 0x4000004000357882 */ /* 0x000fe20000000000 */
[----:B------:R-:W-:Y:S01]  /*11820*/  UMOV UR49, 0x40000040 ;  /* 0x4000004000317882 */ /* 0x000fe20000000000 */
[----:B------:R-:W-:Y:S01]  /*11830*/  UMOV UR45, 0x40000040 ;  /* 0x40000040002d7882 */ /* 0x000fe20000000000 */
[----:B------:R-:W-:Y:S01]  /*11840*/  LOP3.LUT R8, R0, 0x10000, RZ, 0xfc, !PT ;  /* 0x0001000000087812 */ /* 0x000fe200078efcff */
[----:B------:R-:W-:Y:S01]  /*11850*/  ULOP3.LUT UR4, UR4, 0x10000, URZ, 0xfc, !UPT ;  /* 0x0001000004047892 */ /* 0x000fe2000f8efc3f */
[----:B------:R-:W-:Y:S01]  /*11860*/  IMAD.MOV.U32 R5, RZ, RZ, 0x40000040 ;  /* 0x40000040ff057424 */ /* 0x000fe200078e00ff */
[----:B------:R-:W-:Y:S01]  /*11870*/  UMOV UR41, 0x40000040 ;  /* 0x4000004000297882 */ /* 0x000fe20000000000 */
[----:B------:R-:W-:Y:S01]  /*11880*/  UMOV UR37, 0x40000040 ;  /* 0x4000004000257882 */ /* 0x000fe20000000000 */
[----:B------:R-:W-:Y:S01]  /*11890*/  IMAD R4, R185, 0xc00, R8 ;  /* 0x00000c00b9047824 */ /* 0x000fe200078e0208 */
[----:B------:R-:W-:Y:S01]  /*118a0*/  UIADD3 UR5, UR4, 0x2, URZ ;  /* 0x0000000204057890 */ /* 0x000fe2000fffe03f */
[----:B------:R-:W-:Y:S01]  /*118b0*/  R2UR UR39, R5 ;  /* 0x00000000052772ca */ /* 0x000fe200000e0000 */
[----:B------:R-:W-:Y:S01]  /*118c0*/  UMOV UR8, UR4 ;  /* 0x0000000400087c82 */ /* 0x000fe20008000000 */
[C---:B------:R-:W-:Y:S01]  /*118d0*/  VIADD R6, R4.reuse, 0x2 ;  /* 0x0000000204067836 */ /* 0x040fe20000000000 */
[----:B------:R-:W-:Y:S01]  /*118e0*/  R2UR UR10, R4 ;  /* 0x00000000040a72ca */ /* 0x000fe200000e0000 */
[----:B------:R-:W-:Y:S01]  /*118f0*/  UIADD3 UR52, UR4, 0x406, URZ ;  /* 0x0000040604347890 */ /* 0x000fe2000fffe03f */
[----:B------:R-:W-:Y:S01]  /*11900*/  MOV R10, UR8 ;  /* 0x00000008000a7c02 */ /* 0x000fe20008000f00 */
[----:B------:R-:W-:Y:S01]  /*11910*/  UIADD3 UR48, UR4, 0x800, URZ ;  /* 0x0000080004307890 */ /* 0x000fe2000fffe03f */
[----:B------:R-:W0:Y:S01]  /*11920*/  LDC R0, c[0x0][0x448] ;  /* 0x00011200ff007b82 */ /* 0x000e220000000800 */
[----:B------:R-:W-:Y:S01]  /*11930*/  UIADD3 UR44, UR4, 0x802, URZ ;  /* 0x00000802042c7890 */ /* 0x000fe2000fffe03f */
[----:B------:R-:W-:Y:S01]  /*11940*/  @!P1 VIADD R3, R3, 0x34840 ;  /* 0x0003484003039836 */ /* 0x000fe20000000000 */
[----:B------:R1:W-:Y:S01]  /*11950*/  STL.64 [R1+0x38], R10 ;  /* 0x0000380a01007387 */ /* 0x0003e20000100a00 */
[----:B------:R-:W-:Y:S01]  /*11960*/  UIADD3 UR40, UR4, 0x804, URZ ;  /* 0x0000080404287890 */ /* 0x000fe2000fffe03f */
[----:B------:R-:W-:Y:S01]  /*11970*/  BSSY B0, `(.L_x_2882) ;  /* 0x000054b000007945 */ /* 0x000fe20003800000 */
[----:B------:R-:W-:Y:S01]  /*11980*/  UIADD3 UR36, UR4, 0x806, URZ ;  /* 0x0000080604247890 */ /* 0x000fe2000fffe03f */
[----:B------:R-:W-:-:S02]  /*11990*/  @!P1 PRMT R3, RZ, 0x654, R3 ;  /* 0x00000654ff039816 */ /* 0x000fc40000000003 */
[----:B------:R-:W-:Y:S01]  /*119a0*/  CS2R R150, SRZ ;  /* 0x0000000000967805 */ /* 0x000fe2000001ff00 */
[----:B------:R-:W-:Y:S01]  /*119b0*/  HGMMA.64x128x16.F32 R24, gdesc[UR8], RZ, !UPT, gsb0 ;  /* 0x01e00000081879f0 */ /* 0x000fe2000c0008ff */
        /* <DEDUP_REMOVED lines=8> */
[----:B------:R-:W-:Y:S01]  /*11a40*/  IMAD.U32 R11, RZ, RZ, UR9 ;  /* 0x00000009ff0b7e24 */ /* 0x000fe2000f8e00ff */
[----:B------:R-:W-:-:S02]  /*11a50*/  CS2R R148, SRZ ;  /* 0x0000000000947805 */ /* 0x000fc4000001ff00 */
[----:B------:R-:W-:Y:S02]  /*11a60*/  CS2R R144, SRZ ;  /* 0x0000000000907805 */ /* 0x000fe4000001ff00 */
[----:B------:R-:W-:Y:S02]  /*11a70*/  CS2R R142, SRZ ;  /* 0x00000000008e7805 */ /* 0x000fe4000001ff00 */
[----:B-----5:R-:W-:Y:S01]  /*11a80*/  CS2R R140, SRZ ;  /* 0x00000000008c7805 */ /* 0x020fe2000001ff00 */
[----:B------:R1:W-:Y:S01]  /*11a90*/  STL.64 [R1+0x30], R10 ;  /* 0x0000300a01007387 */ /* 0x0003e20000100a00 */
[----:B0-----:R-:W-:Y:S02]  /*11aa0*/  ISETP.NE.AND P2, PT, R0, 0x1, PT ;  /* 0x000000010000780c */ /* 0x001fe40003f45270 */
[----:B------:R-:W-:Y:S02]  /*11ab0*/  CS2R R138, SRZ ;  /* 0x00000000008a7805 */ /* 0x000fe4000001ff00 */
[----:B------:R-:W-:-:S02]  /*11ac0*/  IADD3 R0, R205, R200, RZ ;  /* 0x000000c8cd007210 */ /* 0x000fc40007ffe0ff */
        /* <DEDUP_REMOVED lines=10> */
[----:B------:R-:W0:Y:S01]  /*11b70*/  @P2 LDC R5, c[0x0][0x44c] ;  /* 0x00011300ff052b82 */ /* 0x000e220000000800 */
[----:B------:R-:W-:Y:S02]  /*11b80*/  CS2R R116, SRZ ;  /* 0x0000000000747805 */ /* 0x000fe4000001ff00 */
[----:B------:R-:W-:-:S02]  /*11b90*/  CS2R R114, SRZ ;  /* 0x0000000000727805 */ /* 0x000fc4000001ff00 */
[----:B------:R-:W-:Y:S01]  /*11ba0*/  CS2R R112, SRZ ;  /* 0x0000000000707805 */ /* 0x000fe2000001ff00 */
[----:B0-----:R-:W-:-:S04]  /*11bb0*/  @P2 IMAD.HI.U32 R2, R0, R5, RZ ;  /* 0x0000000500022227 */ /* 0x001fc800078e00ff */
[----:B------:R-:W-:-:S04]  /*11bc0*/  IMAD.MOV.U32 R5, RZ, RZ, -0x80 ;  /* 0xffffff80ff057424 */ /* 0x000fc800078e00ff */
[----:B------:R-:W-:Y:S01]  /*11bd0*/  IMAD R5, R146, R5, 0x80 ;  /* 0x0000008092057424 */ /* 0x000fe200078e0205 */
        /* <DEDUP_REMOVED lines=51> */
[----:B------:R-:W-:-:S04]  /*11f10*/  ULDC UR4, c[0x0][0x988] ;  /* 0x0002620000047ab9 */ /* 0x000fc80000000800 */
        /* <DEDUP_REMOVED lines=9> */
[----:B0-----:R-:W-:Y:S01]  /*11fb0*/  MOV R10, UR8 ;  /* 0x00000008000a7c02 */ /* 0x001fe20008000f00 */
[----:B------:R-:W-:Y:S02]  /*11fc0*/  IMAD.MOV.U32 R7, RZ, RZ, 0x40000040 ;  /* 0x40000040ff077424 */ /* 0x000fe400078e00ff */
[----:B------:R-:W-:Y:S01]  /*11fd0*/  IMAD.U32 R11, RZ, RZ, UR9 ;  /* 0x00000009ff0b7e24 */ /* 0x000fe2000f8e00ff */
[----:B------:R-:W-:-:S02]  /*11fe0*/  R2UR UR54, R6 ;  /* 0x00000000063672ca */ /* 0x000fc400000e0000 */
[----:B------:R-:W-:Y:S01]  /*11ff0*/  R2UR UR55, R7 ;  /* 0x00000000073772ca */ /* 0x000fe200000e0000 */
[----:B------:R-:W-:Y:S01]  /*12000*/  IMAD.MOV.U32 R7, RZ, RZ, 0x40000040 ;  /* 0x40000040ff077424 */ /* 0x000fe200078e00ff */
[----:B------:R-:W-:Y:S01]  /*12010*/  IADD3 R6, R4, 0x800, RZ ;  /* 0x0000080004067810 */ /* 0x000fe20007ffe0ff */
[----:B------:R-:W-:Y:S03]  /*12020*/  STL.64 [R1], R10 ;  /* 0x0000000a01007387 */ /* 0x000fe60000100a00 */
[----:B------:R-:W-:Y:S01]  /*12030*/  R2UR UR50, R6 ;  /* 0x00000000063272ca */ /* 0x000fe200000e0000 */
[----:B------:R-:W-:Y:S01]  /*12040*/  VIADD R6, R4, 0x802 ;  /* 0x0000080204067836 */ /* 0x000fe20000000000 */
[----:B------:R-:W-:Y:S01]  /*12050*/  R2UR UR51, R7 ;  /* 0x00000000073372ca */ /* 0x000fe200000e0000 */
[----:B------:R-:W-:-:S03]  /*12060*/  IMAD.MOV.U32 R7, RZ, RZ, 0x40000040 ;  /* 0x40000040ff077424 */ /* 0x000fc600078e00ff */
[----:B------:R-:W-:Y:S02]  /*12070*/  R2UR UR46, R6 ;  /* 0x00000000062e72ca */ /* 0x000fe400000e0000 */
[----:B------:R-:W-:Y:S01]  /*12080*/  R2UR UR47, R7 ;  /* 0x00000000072f72ca */ /* 0x000fe200000e0000 */
[----:B------:R-:W-:Y:S01]  /*12090*/  IMAD.MOV.U32 R7, RZ, RZ, 0x40000040 ;  /* 0x40000040ff077424 */ /* 0x000fe200078e00ff */
[C---:B------:R-:W-:Y:S01]  /*120a0*/  IADD3 R6, R4.reuse, 0x804, RZ ;  /* 0x0000080404067810 */ /* 0x040fe20007ffe0ff */
[----:B------:R-:W-:-:S03]  /*120b0*/  VIADD R4, R4, 0x806 ;  /* 0x0000080604047836 */ /* 0x000fc60000000000 */
[----:B------:R-:W-:Y:S02]  /*120c0*/  R2UR UR42, R6 ;  /* 0x00000000062a72ca */ /* 0x000fe400000e0000 */
[----:B------:R-:W-:Y:S02]  /*120d0*/  R2UR UR43, R7 ;  /* 0x00000000072b72ca */ /* 0x000fe400000e0000 */
[----:B------:R-:W-:Y:S01]  /*120e0*/  R2UR UR38, R4 ;  /* 0x00000000042672ca */ /* 0x000fe200000e0000 */
[----:B------:R-:W0:Y:S02]  /*120f0*/  @P2 LDC R7, c[0x0][0x450] ;  /* 0x00011400ff072b82 */ /* 0x000e240000000800 */
[----:B0-----:R-:W-:Y:S01]  /*12100*/  @P2 SHF.R.U32.HI R0, RZ, R7, R2 ;  /* 0x00000007ff002219 */ /* 0x001fe20000011602 */
[----:B------:R-:W-:Y:S02]  /*12110*/  VIADD R7, R5, 0x1 ;  /* 0x0000000105077836 */ /* 0x000fe40000000000 */
[----:B------:R-:W-:-:S02]  /*12120*/  IMAD.IADD R5, R202, 0x1, R5 ;  /* 0x00000001ca057824 */ /* 0x000fc400078e0205 */
[----:B------:R-:W0:Y:S01]  /*12130*/  SHFL.IDX PT, R2, R0, 0x1, 0x1c1f ;  /* 0x003c1f0000027f89 */ /* 0x000e2200000e0000 */
        /* <DEDUP_REMOVED lines=63> */
[----:B------:R-:W-:Y:S01]  /*12530*/  FMNMX.FTZ R6, R47, R6, !PT ;  /* 0x000000062f067209 */ /* 0x000fe20007810000 */
[----:B------:R-:W1:Y:S01]  /*12540*/  @P2 LDC R50, c[0x0][0x450] ;  /* 0x00011400ff322b82 */ /* 0x000e620000000800 */
        /* <DEDUP_REMOVED lines=52> */
[----:B------:R-:W-:Y:S01]  /*12890*/  FSEL R27, R86, -INF , P4 ;  /* 0xff800000561b7808 */ /* 0x000fe20002000000 */
[----:B------:R2:W3:Y:S01]  /*128a0*/  SHFL.IDX PT, R2, R0, RZ, 0x1c1f ;  /* 0x001c1fff00027589 */ /* 0x0004e200000e0000 */
[----:B------:R-:W-:-:S02]  /*128b0*/  FMNMX.FTZ R6, R83, R6, !PT ;  /* 0x0000000653067209 */ /* 0x000fc40007810000 */
[----:B------:R-:W-:Y:S02]  /*128c0*/  FSEL R87, R87, -INF , P3 ;  /* 0xff80000057577808 */ /* 0x000fe40001800000 */
[----:B------:R-:W-:Y:S02]  /*128d0*/  FMNMX.FTZ R6, R27, R6, !PT ;  /* 0x000000061b067209 */ /* 0x000fe40007810000 */
[----:B--2---:R-:W-:Y:S02]  /*128e0*/  MOV R0, UR4 ;  /* 0x0000000400007c02 */ /* 0x004fe40008000f00 */
[----:B------:R-:W-:-:S05]  /*128f0*/  FMNMX.FTZ R6, R87, R6, !PT ;  /* 0x0000000657067209 */ /* 0x000fca0007810000 */
[----:B------:R-:W2:Y:S01]  /*12900*/  SHFL.BFLY PT, R5, R6, 0x2, 0x1f ;  /* 0x0c401f0006057f89 */ /* 0x000ea200000e0000 */
[----:B---3--:R-:W-:-:S04]  /*12910*/  VIADDMNMX R4, R2, R89, R4, PT ;  /* 0x0000005902047246 */ /* 0x008fc80003800104 */
[C---:B------:R-:W-:Y:S02]  /*12920*/  ISETP.GT.AND P4, PT, R4.reuse, 0x1, PT ;  /* 0x000000010400780c */ /* 0x040fe40003f84270 */
[----:B------:R-:W-:Y:S02]  /*12930*/  ISETP.GT.AND P5, PT, R4, 0x8, PT ;  /* 0x000000080400780c */ /* 0x000fe40003fa4270 */
[----:B------:R-:W-:Y:S02]  /*12940*/  FSEL R20, R25, -INF , P4 ;  /* 0xff80000019147808 */ /* 0x000fe40002000000 */
[----:B------:R-:W-:Y:S02]  /*12950*/  FSEL R25, R28, -INF , P5 ;  /* 0xff8000001c197808 */ /* 0x000fe40002800000 */
[----:B------:R-:W-:Y:S02]  /*12960*/  ISETP.GT.AND P4, PT, R4, 0x10, PT ;  /* 0x000000100400780c */ /* 0x000fe40003f84270 */
[----:B--2---:R-:W-:-:S02]  /*12970*/  FMNMX.FTZ R10, R6, R5, !PT ;  /* 0x00000005060a7209 */ /* 0x004fc40007810000 */
[----:B------:R-:W-:Y:S02]  /*12980*/  FSEL R89, R32, -INF , P4 ;  /* 0xff80000020597808 */ /* 0x000fe40002000000 */
[----:B------:R-:W-:Y:S01]  /*12990*/  ISETP.GT.AND P4, PT, R4, 0x18, PT ;  /* 0x000000180400780c */ /* 0x000fe20003f84270 */
[----:B------:R-:W2:Y:S02]  /*129a0*/  SHFL.BFLY PT, R5, R10, 0x1, 0x1f ;  /* 0x0c201f000a057f89 */ /* 0x000ea400000e0000 */
[----:B--2---:R-:W-:-:S04]  /*129b0*/  FMNMX.FTZ R5, R10, R5, !PT ;  /* 0x000000050a057209 */ /* 0x004fc80007810000 */
[C---:B------:R-:W-:Y:S01]  /*129c0*/  FSETP.NEU.FTZ.AND P3, PT, R5.reuse, -INF , PT ;  /* 0xff8000000500780b */ /* 0x040fe20003f7d000 */
[----:B------:R-:W-:-:S05]  /*129d0*/  FMUL.FTZ R12, R5, R0 ;  /* 0x00000000050c7220 */ /* 0x000fca0000410000 */
[----:B------:R-:W-:Y:S02]  /*129e0*/  FSEL R12, R12, RZ, P3 ;  /* 0x000000ff0c0c7208 */ /* 0x000fe40001800000 */
[----:B------:R-:W-:-:S03]  /*129f0*/  ISETP.GT.AND P3, PT, R4, RZ, PT ;  /* 0x000000ff0400720c */ /* 0x000fc60003f64270 */
[-CC-:B------:R-:W-:Y:S01]  /*12a00*/  FFMA.FTZ R181, R93, R0.reuse, -R12.reuse ;  /* 0x000000005db57223 */ /* 0x180fe2000001080c */
[----:B------:R-:W-:Y:S01]  /*12a10*/  FSEL R43, R24, -INF , P3 ;  /* 0xff800000182b7808 */ /* 0x000fe20001800000 */
[-CC-:B------:R-:W-:Y:S01]  /*12a20*/  FFMA.FTZ R97, R97, R0.reuse, -R12.reuse ;  /* 0x0000000061617223 */ /* 0x180fe2000001080c */
[C---:B------:R-:W-:Y:S01]  /*12a30*/  ISETP.GT.AND P3, PT, R4.reuse, 0x9, PT ;  /* 0x000000090400780c */ /* 0x040fe20003f64270 */
[--C-:B------:R-:W-:Y:S01]  /*12a40*/  FFMA.FTZ R179, R101, R0, -R12.reuse ;  /* 0x0000000065b37223 */ /* 0x100fe2000001080c */
[----:B------:R-:W-:Y:S01]  /*12a50*/  FMNMX.FTZ R10, R43, R20, !PT ;  /* 0x000000142b0a7209 */ /* 0x000fe20007810000 */
[----:B------:R2:W-:Y:S01]  /*12a60*/  MUFU.EX2 R2, R97 ;  /* 0x0000006100027308 */ /* 0x0005e20000000800 */
[----:B------:R-:W-:Y:S01]  /*12a70*/  FSEL R29, R29, -INF , P3 ;  /* 0xff8000001d1d7808 */ /* 0x000fe20001800000 */
[--C-:B------:R-:W-:Y:S01]  /*12a80*/  FFMA.FTZ R26, R103, R0, -R12.reuse ;  /* 0x00000000671a7223 */ /* 0x100fe2000001080c */
[----:B------:R-:W-:Y:S01]  /*12a90*/  FMNMX.FTZ R10, R25, R10, !PT ;  /* 0x0000000a190a7209 */ /* 0x000fe20007810000 */
[-CC-:B------:R-:W-:Y:S01]  /*12aa0*/  FFMA.FTZ R173, R99, R0.reuse, -R12.reuse ;  /* 0x0000000063ad7223 */ /* 0x180fe2000001080c */
[C---:B------:R-:W-:Y:S01]  /*12ab0*/  ISETP.GT.AND P3, PT, R4.reuse, 0x11, PT ;  /* 0x000000110400780c */ /* 0x040fe20003f64270 */
[--C-:B------:R-:W-:Y:S01]  /*12ac0*/  FFMA.FTZ R28, R95, R0, -R12.reuse ;  /* 0x000000005f1c7223 */ /* 0x100fe2000001080c */
[----:B------:R-:W-:Y:S01]  /*12ad0*/  FMNMX.FTZ R10, R29, R10, !PT ;  /* 0x0000000a1d0a7209 */ /* 0x000fe20007810000 */
        /* <DEDUP_REMOVED lines=11> */
[C---:B------:R-:W-:Y:S01]  /*12b90*/  ISETP.GT.AND P4, PT, R4.reuse, 0x20, PT ;  /* 0x000000200400780c */ /* 0x040fe20003f84270 */
[-CC-:B------:R-:W-:Y:S01]  /*12ba0*/  FFMA.FTZ R165, R9, R0.reuse, -R12.reuse ;  /* 0x0000000009a57223 */ /* 0x180fe2000001080c */
[----:B------:R-:W-:Y:S01]  /*12bb0*/  FSEL R37, R37, -INF , P3 ;  /* 0xff80000025257808 */ /* 0x000fe20001800000 */
[--C-:B------:R-:W-:Y:S01]  /*12bc0*/  FFMA.FTZ R167, R7, R0, -R12.reuse ;  /* 0x0000000007a77223 */ /* 0x100fe2000001080c */
[----:B------:R-:W-:Y:S01]  /*12bd0*/  FMNMX.FTZ R14, R93, R14, !PT ;  /* 0x0000000e5d0e7209 */ /* 0x000fe20007810000 */
[-CC-:B------:R-:W-:Y:S01]  /*12be0*/  FFMA.FTZ R183, R105, R0.reuse, -R12.reuse ;  /* 0x0000000069b77223 */ /* 0x180fe2000001080c */
[----:B------:R-:W-:Y:S01]  /*12bf0*/  ISETP.GT.AND P3, PT, R4, 0x21, PT ;  /* 0x000000210400780c */ /* 0x000fe20003f64270 */
[----:B------:R-:W3:Y:S01]  /*12c00*/  MUFU.EX2 R181, R181 ;  /* 0x000000b500b57308 */ /* 0x000ee20000000800 */
[----:B--2---:R-:W-:Y:S01]  /*12c10*/  FSEL R97, R40, -INF , P4 ;  /* 0xff80000028617808 */ /* 0x004fe20002000000 */
[--C-:B------:R-:W-:Y:S01]  /*12c20*/  FFMA.FTZ R6, R107, R0, -R12.reuse ;  /* 0x000000006b067223 */ /* 0x100fe2000001080c */
[----:B------:R-:W-:Y:S01]  /*12c30*/  FMNMX.FTZ R14, R37, R14, !PT ;  /* 0x0000000e250e7209 */ /* 0x000fe20007810000 */
[-CC-:B------:R-:W-:Y:S01]  /*12c40*/  FFMA.FTZ R177, R109, R0.reuse, -R12.reuse ;  /* 0x000000006db17223 */ /* 0x180fe2000001080c */
[C---:B------:R-:W-:Y:S01]  /*12c50*/  ISETP.GT.AND P4, PT, R4.reuse, 0x28, PT ;  /* 0x000000280400780c */ /* 0x040fe20003f84270 */
        /* <DEDUP_REMOVED lines=10> */
[----:B------:R-:W4:Y:S01]  /*12d00*/  MUFU.EX2 R6, R6 ;  /* 0x0000000600067308 */ /* 0x000f220000000800 */
[C---:B------:R-:W-:Y:S01]  /*12d10*/  ISETP.GT.AND P4, PT, R4.reuse, 0x30, PT ;  /* 0x000000300400780c */ /* 0x040fe20003f84270 */
        /* <DEDUP_REMOVED lines=11> */
[C---:B------:R-:W-:Y:S01]  /*12dd0*/  ISETP.GT.AND P4, PT, R4.reuse, 0x38, PT ;  /* 0x000000380400780c */ /* 0x040fe20003f84270 */
[--C-:B------:R-:W-:Y:S01]  /*12de0*/  FFMA.FTZ R38, R71, R0, -R12.reuse ;  /* 0x0000000047267223 */ /* 0x100fe2000001080c */
[----:B------:R-:W-:Y:S01]  /*12df0*/  FSEL R49, R49, -INF , P3 ;  /* 0xff80000031317808 */ /* 0x000fe20001800000 */
[----:B------:R-:W1:Y:S01]  /*12e00*/  MUFU.EX2 R177, R177 ;  /* 0x000000b100b17308 */ /* 0x000e620000000800 */
[----:B------:R-:W-:Y:S01]  /*12e10*/  FMNMX.FTZ R24, R103, R24, !PT ;  /* 0x0000001867187209 */ /* 0x000fe20007810000 */
[-CC-:B------:R-:W-:Y:S01]  /*12e20*/  FFMA.FTZ R40, R75, R0.reuse, -R12.reuse ;  /* 0x000000004b287223 */ /* 0x180fe2000001080c */
[----:B------:R-:W-:Y:S01]  /*12e30*/  ISETP.GT.AND P3, PT, R4, 0x39, PT ;  /* 0x000000390400780c */ /* 0x000fe20003f64270 */
[-CC-:B------:R-:W-:Y:S01]  /*12e40*/  FFMA.FTZ R42, R79, R0.reuse, -R12.reuse ;  /* 0x000000004f2a7223 */ /* 0x180fe2000001080c */
[----:B------:R-:W-:Y:S01]  /*12e50*/  FSEL R99, R52, -INF , P4 ;  /* 0xff80000034637808 */ /* 0x000fe20002000000 */
[----:B------:R-:W-:Y:S01]  /*12e60*/  FFMA.FTZ R44, R83, R0, -R12 ;  /* 0x00000000532c7223 */ /* 0x000fe2000001080c */
[----:B0-----:R-:W-:Y:S01]  /*12e70*/  FMNMX.FTZ R26, R49, R24, !PT ;  /* 0x00000018311a7209 */ /* 0x001fe20007810000 */
[----:B------:R0:W1:Y:S01]  /*12e80*/  MUFU.EX2 R10, R111 ;  /* 0x0000006f000a7308 */ /* 0x0000620000000800 */
[----:B------:R-:W-:-:S02]  /*12e90*/  ISETP.GT.AND P4, PT, R4, 0x40, PT ;  /* 0x000000400400780c */ /* 0x000fc40003f84270 */
[----:B------:R-:W-:Y:S02]  /*12ea0*/  CS2R R108, SRZ ;  /* 0x00000000006c7805 */ /* 0x000fe4000001ff00 */
[----:B------:R-:W-:Y:S02]  /*12eb0*/  FSEL R53, R53, -INF , P3 ;  /* 0xff80000035357808 */ /* 0x000fe40001800000 */
[----:B------:R-:W-:Y:S02]  /*12ec0*/  CS2R R106, SRZ ;  /* 0x00000000006a7805 */ /* 0x000fe4000001ff00 */
[----:B------:R-:W-:Y:S02]  /*12ed0*/  FMNMX.FTZ R26, R99, R26, !PT ;  /* 0x0000001a631a7209 */ /* 0x000fe40007810000 */
[----:B------:R-:W-:Y:S02]  /*12ee0*/  CS2R R104, SRZ ;  /* 0x0000000000687805 */ /* 0x000fe4000001ff00 */
[----:B------:R-:W-:Y:S01]  /*12ef0*/  ISETP.GT.AND P3, PT, R4, 0x41, PT ;  /* 0x000000410400780c */ /* 0x000fe20003f64270 */
[----:B------:R3:W-:Y:S01]  /*12f00*/  MUFU.EX2 R24, R28 ;  /* 0x0000001c00187308 */ /* 0x0007e20000000800 */
[----:B------:R-:W-:-:S02]  /*12f10*/  FSEL R95, R56, -INF , P4 ;  /* 0xff800000385f7808 */ /* 0x000fc40002000000 */
[----:B0-----:R-:W-:Y:S02]  /*12f20*/  CS2R R110, SRZ ;  /* 0x00000000006e7805 */ /* 0x001fe4000001ff00 */
[----:B------:R-:W-:Y:S02]  /*12f30*/  FMNMX.FTZ R26, R53, R26, !PT ;  /* 0x0000001a351a7209 */ /* 0x000fe40007810000 */
[C---:B------:R-:W-:Y:S02]  /*12f40*/  ISETP.GT.AND P4, PT, R4.reuse, 0x48, PT ;  /* 0x000000480400780c */ /* 0x040fe40003f84270 */
[----:B------:R-:W-:Y:S01]  /*12f50*/  FSEL R57, R57, -INF , P3 ;  /* 0xff80000039397808 */ /* 0x000fe20001800000 */
[----:B------:R-:W0:Y:S01]  /*12f60*/  MUFU.EX2 R179, R179 ;  /* 0x000000b300b37308 */ /* 0x000e220000000800 */
[----:B------:R-:W-:Y:S02]  /*12f70*/  FMNMX.FTZ R26, R95, R26, !PT ;  /* 0x0000001a5f1a7209 */ /* 0x000fe40007810000 */
[----:B------:R-:W-:-:S02]  /*12f80*/  ISETP.GT.AND P3, PT, R4, 0x49, PT ;  /* 0x000000490400780c */ /* 0x000fc40003f64270 */
[----:B------:R-:W-:Y:S02]  /*12f90*/  FSEL R91, R60, -INF , P4 ;  /* 0xff8000003c5b7808 */ /* 0x000fe40002000000 */
[----:B---3--:R-:W-:Y:S01]  /*12fa0*/  FMNMX.FTZ R28, R57, R26, !PT ;  /* 0x0000001a391c7209 */ /* 0x008fe20007810000 */
[----:B------:R-:W-:Y:S01]  /*12fb0*/  MUFU.EX2 R173, R173 ;  /* 0x000000ad00ad7308 */ /* 0x000fe20000000800 */
[C---:B------:R-:W-:Y:S02]  /*12fc0*/  ISETP.GT.AND P4, PT, R4.reuse, 0x50, PT ;  /* 0x000000500400780c */ /* 0x040fe40003f84270 */
[----:B------:R-:W-:Y:S02]  /*12fd0*/  FSEL R61, R61, -INF , P3 ;  /* 0xff8000003d3d7808 */ /* 0x000fe40001800000 */
[----:B------:R-:W-:Y:S02]  /*12fe0*/  FMNMX.FTZ R28, R91, R28, !PT ;  /* 0x0000001c5b1c7209 */ /* 0x000fe40007810000 */
[----:B------:R-:W-:Y:S01]  /*12ff0*/  ISETP.GT.AND P3, PT, R4, 0x51, PT ;  /* 0x000000510400780c */ /* 0x000fe20003f64270 */
[----:B------:R3:W-:Y:S01]  /*13000*/  MUFU.EX2 R26, R30 ;  /* 0x0000001e001a7308 */ /* 0x0007e20000000800 */
[----:B------:R-:W-:-:S02]  /*13010*/  FSEL R47, R64, -INF , P4 ;  /* 0xff800000402f7808 */ /* 0x000fc40002000000 */
[----:B------:R-:W-:Y:S02]  /*13020*/  FMNMX.FTZ R28, R61, R28, !PT ;  /* 0x0000001c3d1c7209 */ /* 0x000fe40007810000 */
[C---:B------:R-:W-:Y:S02]  /*13030*/  ISETP.GT.AND P4, PT, R4.reuse, 0x58, PT ;  /* 0x000000580400780c */ /* 0x040fe40003f84270 */
[----:B------:R-:W-:Y:S01]  /*13040*/  FSEL R65, R65, -INF , P3 ;  /* 0xff80000041417808 */ /* 0x000fe20001800000 */
[----:B------:R-:W-:Y:S01]  /*13050*/  MUFU.EX2 R175, R175 ;  /* 0x000000af00af7308 */ /* 0x000fe20000000800 */
[----:B------:R-:W-:Y:S02]  /*13060*/  FMNMX.FTZ R28, R47, R28, !PT ;  /* 0x0000001c2f1c7209 */ /* 0x000fe40007810000 */
[----:B------:R-:W-:Y:S02]  /*13070*/  ISETP.GT.AND P3, PT, R4, 0x59, PT ;  /* 0x000000590400780c */ /* 0x000fe40003f64270 */
[----:B------:R-:W-:-:S02]  /*13080*/  FSEL R39, R68, -INF , P4 ;  /* 0xff80000044277808 */ /* 0x000fc40002000000 */
        /* <DEDUP_REMOVED lines=27> */
[----:B------:R-:W-:Y:S01]  /*13240*/  FMNMX.FTZ R32, R55, R32, !PT ;  /* 0x0000002037207209 */ /* 0x000fe20007810000 */
[-CC-:B---3--:R-:W-:Y:S01]  /*13250*/  FFMA.FTZ R34, R63, R0.reuse, -R12.reuse ;  /* 0x000000003f227223 */ /* 0x188fe2000001080c */
[----:B------:R-:W-:Y:S01]  /*13260*/  ISETP.GT.AND P3, PT, R4, 0x79, PT ;  /* 0x000000790400780c */ /* 0x000fe20003f64270 */
[----:B------:R-:W-:Y:S01]  /*13270*/  FFMA.FTZ R12, R87, R0, -R12 ;  /* 0x00000000570c7223 */ /* 0x000fe2000001080c */
[----:B------:R-:W-:-:S02]  /*13280*/  FSEL R9, R84, -INF , P4 ;  /* 0xff80000054097808 */ /* 0x000fc40002000000 */
[----:B------:R-:W-:Y:S01]  /*13290*/  FMNMX.FTZ R4, R81, R32, !PT ;  /* 0x0000002051047209 */ /* 0x000fe20007810000 */
[----:B------:R-:W-:Y:S01]  /*132a0*/  MUFU.EX2 R34, R34 ;  /* 0x0000002200227308 */ /* 0x000fe20000000800 */
[----:B------:R-:W-:Y:S02]  /*132b0*/  FSEL R85, R85, -INF , P3 ;  /* 0xff80000055557808 */ /* 0x000fe40001800000 */
[----:B------:R-:W-:-:S04]  /*132c0*/  FMNMX.FTZ R4, R9, R4, !PT ;  /* 0x0000000409047209 */ /* 0x000fc80007810000 */
[----:B------:R-:W-:Y:S01]  /*132d0*/  FMNMX.FTZ R4, R85, R4, !PT ;  /* 0x0000000455047209 */ /* 0x000fe20007810000 */
[----:B------:R-:W-:Y:S04]  /*132e0*/  MUFU.EX2 R32, R59 ;  /* 0x0000003b00207308 */ /* 0x000fe80000000800 */
[----:B------:R-:W3:Y:S04]  /*132f0*/  SHFL.BFLY PT, R7, R4, 0x2, 0x1f ;  /* 0x0c401f0004077f89 */ /* 0x000ee800000e0000 */
[----:B------:R-:W-:Y:S08]  /*13300*/  MUFU.EX2 R161, R161 ;  /* 0x000000a100a17308 */ /* 0x000ff00000000800 */
[----:B------:R-:W-:Y:S08]  /*13310*/  MUFU.EX2 R36, R36 ;  /* 0x0000002400247308 */ /* 0x000ff00000000800 */
[----:B------:R-:W-:Y:S01]  /*13320*/  MUFU.EX2 R163, R163 ;  /* 0x000000a300a37308 */ /* 0x000fe20000000800 */
[----:B---3--:R-:W-:-:S07]  /*13330*/  FMNMX.FTZ R7, R4, R7, !PT ;  /* 0x0000000704077209 */ /* 0x008fce0007810000 */
[----:B------:R-:W-:Y:S01]  /*13340*/  MUFU.EX2 R38, R38 ;  /* 0x0000002600267308 */ /* 0x000fe20000000800 */
[----:B------:R-:W3:Y:S07]  /*13350*/  SHFL.BFLY PT, R4, R7, 0x1, 0x1f ;  /* 0x0c201f0007047f89 */ /* 0x000eee00000e0000 */
[----:B------:R-:W-:Y:S08]  /*13360*/  MUFU.EX2 R157, R157 ;  /* 0x0000009d009d7308 */ /* 0x000ff00000000800 */
[----:B------:R-:W-:Y:S08]  /*13370*/  MUFU.EX2 R40, R40 ;  /* 0x0000002800287308 */ /* 0x000ff00000000800 */
[----:B------:R-:W-:Y:S01]  /*13380*/  MUFU.EX2 R159, R159 ;  /* 0x0000009f009f7308 */ /* 0x000fe20000000800 */
[----:B---3--:R-:W-:-:S04]  /*13390*/  FMNMX.FTZ R4, R7, R4, !PT ;  /* 0x0000000407047209 */ /* 0x008fc80007810000 */
[C---:B------:R-:W-:Y:S01]  /*133a0*/  FSETP.NEU.FTZ.AND P3, PT, R4.reuse, -INF , PT ;  /* 0xff8000000400780b */ /* 0x040fe20003f7d000 */
[----:B------:R-:W-:Y:S02]  /*133b0*/  FMUL.FTZ R46, R4, R0 ;  /* 0x00000000042e7220 */ /* 0x000fe40000410000 */
[----:B------:R-:W-:Y:S03]  /*133c0*/  MUFU.EX2 R42, R42 ;  /* 0x0000002a002a7308 */ /* 0x000fe60000000800 */
[----:B------:R-:W-:-:S05]  /*133d0*/  FSEL R46, R46, RZ, P3 ;  /* 0x000000ff2e2e7208 */ /* 0x000fca0001800000 */
[-CC-:B------:R-:W-:Y:S01]  /*133e0*/  FFMA.FTZ R180, R43, R0.reuse, -R46.reuse ;  /* 0x000000002bb47223 */ /* 0x180fe2000001082e */
[-C--:B------:R-:W-:Y:S01]  /*133f0*/  FFMA.FTZ R7, R20, R0.reuse, -R46 ;  /* 0x0000000014077223 */ /* 0x080fe2000001082e */
[----:B------:R-:W-:Y:S01]  /*13400*/  FADD.FTZ R20, R181, R2 ;  /* 0x00000002b5147221 */ /* 0x000fe20000010000 */
[-CC-:B------:R-:W-:Y:S01]  /*13410*/  FFMA.FTZ R182, R25, R0.reuse, -R46.reuse ;  /* 0x0000000019b67223 */ /* 0x180fe2000001082e */
[-CC-:B------:R-:W-:Y:S01]  /*13420*/  FFMA.FTZ R15, R29, R0.reuse, -R46.reuse ;  /* 0x000000001d0f7223 */ /* 0x180fe2000001082e */
[-C--:B------:R-:W-:Y:S01]  /*13430*/  FFMA.FTZ R176, R89, R0.reuse, -R46 ;  /* 0x0000000059b07223 */ /* 0x080fe2000001082e */
[----:B------:R-:W-:Y:S01]  /*13440*/  MUFU.EX2 R180, R180 ;  /* 0x000000b400b47308 */ /* 0x000fe20000000800 */
[----:B--2---:R-:W-:Y:S01]  /*13450*/  FADD.FTZ R11, R183, R20 ;  /* 0x00000014b70b7221 */ /* 0x004fe20000010000 */
[-CC-:B------:R-:W-:Y:S01]  /*13460*/  FFMA.FTZ R27, R41, R0.reuse, -R46.reuse ;  /* 0x00000000291b7223 */ /* 0x180fe2000001082e */
[-CC-:B------:R-:W-:Y:S01]  /*13470*/  FFMA.FTZ R21, R33, R0.reuse, -R46.reuse ;  /* 0x0000000021157223 */ /* 0x180fe2000001082e */
[----:B------:R-:W2:Y:S01]  /*13480*/  @P2 LDC R41, c[0x0][0x44c] ;  /* 0x00011300ff292b82 */ /* 0x000ea20000000800 */
[----:B----4-:R-:W-:Y:S01]  /*13490*/  FADD.FTZ R20, R6, R11 ;  /* 0x0000000b06147221 */ /* 0x010fe20000010000 */
[-CC-:B------:R-:W-:Y:S01]  /*134a0*/  FFMA.FTZ R178, R93, R0.reuse, -R46.reuse ;  /* 0x000000005db27223 */ /* 0x180fe2000001082e */
[-C--:B------:R-:W-:Y:S01]  /*134b0*/  FFMA.FTZ R25, R37, R0.reuse, -R46 ;  /* 0x0000000025197223 */ /* 0x080fe2000001082e */
[----:B------:R-:W3:Y:S01]  /*134c0*/  MUFU.EX2 R7, R7 ;  /* 0x0000000700077308 */ /* 0x000ee20000000800 */
[----:B-1----:R-:W-:Y:S01]  /*134d0*/  FADD.FTZ R11, R177, R20 ;  /* 0x00000014b10b7221 */ /* 0x002fe20000010000 */
[-CC-:B------:R-:W-:Y:S01]  /*134e0*/  FFMA.FTZ R172, R97, R0.reuse, -R46.reuse ;  /* 0x0000000061ac7223 */ /* 0x180fe2000001082e */
[-CC-:B------:R-:W-:Y:S01]  /*134f0*/  FFMA.FTZ R174, R101, R0.reuse, -R46.reuse ;  /* 0x0000000065ae7223 */ /* 0x180fe2000001082e */
[-CC-:B------:R-:W-:Y:S01]  /*13500*/  FFMA.FTZ R29, R45, R0.reuse, -R46.reuse ;  /* 0x000000002d1d7223 */ /* 0x180fe2000001082e */
[----:B------:R-:W-:Y:S01]  /*13510*/  FADD.FTZ R20, R10, R11 ;  /* 0x0000000b0a147221 */ /* 0x000fe20000010000 */
[-C--:B------:R-:W-:Y:S01]  /*13520*/  FFMA.FTZ R168, R103, R0.reuse, -R46 ;  /* 0x0000000067a87223 */ /* 0x080fe2000001082e */
[----:B------:R-:W-:Y:S01]  /*13530*/  IMAD.MOV.U32 R43, RZ, RZ, R200 ;  /* 0x000000ffff2b7224 */ /* 0x000fe200078e00c8 */
[----:B------:R-:W1:Y:S01]  /*13540*/  MUFU.EX2 R182, R182 ;  /* 0x000000b600b67308 */ /* 0x000e620000000800 */
[----:B0-----:R-:W-:Y:S01]  /*13550*/  FADD.FTZ R37, R179, R20 ;  /* 0x00000014b3257221 */ /* 0x001fe20000010000 */
[-CC-:B------:R-:W-:Y:S01]  /*13560*/  FFMA.FTZ R31, R49, R0.reuse, -R46.reuse ;  /* 0x00000000311f7223 */ /* 0x180fe2000001082e */
[-CC-:B------:R-:W-:Y:S01]  /*13570*/  FFMA.FTZ R170, R99, R0.reuse, -R46.reuse ;  /* 0x0000000063aa7223 */ /* 0x180fe2000001082e */
[-CC-:B------:R-:W-:Y:S01]  /*13580*/  FFMA.FTZ R33, R53, R0.reuse, -R46.reuse ;  /* 0x0000000035217223 */ /* 0x180fe2000001082e */
[----:B------:R-:W-:Y:S01]  /*13590*/  FADD.FTZ R48, R14, R37 ;  /* 0x000000250e307221 */ /* 0x000fe20000010000 */
[-CC-:B------:R-:W-:Y:S01]  /*135a0*/  FFMA.FTZ R164, R95, R0.reuse, -R46.reuse ;  /* 0x000000005fa47223 */ /* 0x180fe2000001082e */
[-C--:B------:R-:W-:Y:S01]  /*135b0*/  FFMA.FTZ R35, R57, R0.reuse, -R46 ;  /* 0x0000000039237223 */ /* 0x080fe2000001082e */
[----:B------:R-:W0:Y:S01]  /*135c0*/  MUFU.EX2 R15, R15 ;  /* 0x0000000f000f7308 */ /* 0x000e220000000800 */
[----:B---3--:R-:W-:Y:S01]  /*135d0*/  FADD.FTZ R11, R180, R7 ;  /* 0x00000007b40b7221 */ /* 0x008fe20000010000 */
[----:B------:R-:W-:Y:S01]  /*135e0*/  FADD.FTZ R37, R173, R48 ;  /* 0x00000030ad257221 */ /* 0x000fe20000010000 */
[----:B------:R-:W-:Y:S01]  /*135f0*/  FFMA.FTZ R166, R91, R0, -R46 ;  /* 0x000000005ba67223 */ /* 0x000fe2000001082e */
[----:B--2---:R-:W-:-:S04]  /*13600*/  @P2 IMAD.HI.U32 R41, R200, R41, RZ ;  /* 0x00000029c8292227 */ /* 0x004fc800078e00ff */
[-CC-:B------:R-:W-:Y:S01]  /*13610*/  FFMA.FTZ R61, R61, R0.reuse, -R46.reuse ;  /* 0x000000003d3d7223 */ /* 0x180fe2000001082e */
[----:B------:R-:W-:Y:S01]  /*13620*/  FADD.FTZ R48, R24, R37 ;  /* 0x0000002518307221 */ /* 0x000fe20000010000 */
[----:B------:R-:W-:Y:S01]  /*13630*/  FFMA.FTZ R160, R47, R0, -R46 ;  /* 0x000000002fa07223 */ /* 0x000fe2000001082e */
[----:B------:R-:W2:Y:S01]  /*13640*/  MUFU.EX2 R176, R176 ;  /* 0x000000b000b07308 */ /* 0x000ea20000000800 */
[----:B-1----:R-:W-:Y:S01]  /*13650*/  FADD.FTZ R20, R182, R11 ;  /* 0x0000000bb6147221 */ /* 0x002fe20000010000 */
[----:B------:R-:W-:Y:S01]  /*13660*/  FADD.FTZ R37, R175, R48 ;  /* 0x00000030af257221 */ /* 0x000fe20000010000 */
[----:B------:R-:W-:Y:S01]  /*13670*/  @P2 SHF.R.U32.HI R43, RZ, R50, R41 ;  /* 0x00000032ff2b2219 */ /* 0x000fe20000011629 */
[----:B------:R-:W-:Y:S01]  /*13680*/  FFMA.FTZ R39, R39, R0, -R46 ;  /* 0x0000000027277223 */ /* 0x000fe2000001082e */
[----:B------:R-:W-:Y:S01]  /*13690*/  F2FP.F16.F32.PACK_AB R181, R2, R181 ;  /* 0x000000b502b5723e */ /* 0x000fe200000000ff */
[----:B------:R-:W-:Y:S01]  /*136a0*/  FADD.FTZ R48, R26, R37 ;  /* 0x000000251a307221 */ /* 0x000fe20000010000 */
[----:B------:R-:W-:Y:S01]  /*136b0*/  IADD3 R45, R43, R202, -R201 ;  /* 0x000000ca2b2d7210 */ /* 0x000fe20007ffe8c9 */
[----:B------:R-:W1:Y:S01]  /*136c0*/  MUFU.EX2 R21, R21 ;  /* 0x0000001500157308 */ /* 0x000e620000000800 */
[----:B0-----:R-:W-:Y:S01]  /*136d0*/  FADD.FTZ R11, R15, R20 ;  /* 0x000000140f0b7221 */ /* 0x001fe20000010000 */
[----:B------:R-:W-:Y:S01]  /*136e0*/  FADD.FTZ R41, R169, R48 ;  /* 0x00000030a9297221 */ /* 0x000fe20000010000 */
[-CC-:B------:R-:W-:Y:S01]  /*136f0*/  FFMA.FTZ R37, R65, R0.reuse, -R46.reuse ;  /* 0x0000000041257223 */ /* 0x180fe2000001082e */
[----:B------:R-:W-:Y:S01]  /*13700*/  F2FP.F16.F32.PACK_AB R183, R6, R183 ;  /* 0x000000b706b7723e */ /* 0x000fe200000000ff */
[-CC-:B------:R-:W-:Y:S01]  /*13710*/  FFMA.FTZ R69, R69, R0.reuse, -R46.reuse ;  /* 0x0000000045457223 */ /* 0x180fe2000001082e */
[----:B------:R-:W-:Y:S01]  /*13720*/  FADD.FTZ R48, R28, R41 ;  /* 0x000000291c307221 */ /* 0x000fe20000010000 */
[-C--:B------:R-:W-:Y:S01]  /*13730*/  FFMA.FTZ R51, R51, R0.reuse, -R46 ;  /* 0x0000000033337223 */ /* 0x080fe2000001082e */
[----:B------:R-:W0:Y:S01]  /*13740*/  MUFU.EX2 R178, R178 ;  /* 0x000000b200b27308 */ /* 0x000e220000000800 */
[----:B--2---:R-:W-:Y:S01]  /*13750*/  FADD.FTZ R20, R176, R11 ;  /* 0x0000000bb0147221 */ /* 0x004fe20000010000 */
[----:B------:R-:W-:Y:S01]  /*13760*/  FADD.FTZ R41, R171, R48 ;  /* 0x00000030ab297221 */ /* 0x000fe20000010000 */
[-CC-:B------:R-:W-:Y:S01]  /*13770*/  FFMA.FTZ R73, R73, R0.reuse, -R46.reuse ;  /* 0x0000000049497223 */ /* 0x180fe2000001082e */
[-CC-:B------:R-:W-:Y:S01]  /*13780*/  FFMA.FTZ R13, R13, R0.reuse, -R46.reuse ;  /* 0x000000000d0d7223 */ /* 0x180fe2000001082e */
[-CC-:B------:R-:W-:Y:S01]  /*13790*/  FFMA.FTZ R77, R77, R0.reuse, -R46.reuse ;  /* 0x000000004d4d7223 */ /* 0x180fe2000001082e */
[----:B------:R-:W-:Y:S01]  /*137a0*/  FADD.FTZ R48, R30, R41 ;  /* 0x000000291e307221 */ /* 0x000fe20000010000 */
[-C--:B------:R-:W-:Y:S01]  /*137b0*/  FFMA.FTZ R55, R55, R0.reuse, -R46 ;  /* 0x0000000037377223 */ /* 0x080fe2000001082e */
[----:B------:R-:W2:Y:S01]  /*137c0*/  MUFU.EX2 R25, R25 ;  /* 0x0000001900197308 */ /* 0x000ea20000000800 */
[----:B-1----:R-:W-:Y:S01]  /*137d0*/  FADD.FTZ R11, R21, R20 ;  /* 0x00000014150b7221 */ /* 0x002fe20000010000 */
[----:B------:R-:W-:Y:S01]  /*137e0*/  FADD.FTZ R41, R165, R48 ;  /* 0x00000030a5297221 */ /* 0x000fe20000010000 */
[-CC-:B------:R-:W-:Y:S01]  /*137f0*/  FFMA.FTZ R81, R81, R0.reuse, -R46.reuse ;  /* 0x0000000051517223 */ /* 0x180fe2000001082e */
[-CC-:B------:R-:W-:Y:S01]  /*13800*/  FFMA.FTZ R9, R9, R0.reuse, -R46.reuse ;  /* 0x0000000009097223 */ /* 0x180fe2000001082e */
[----:B------:R-:W-:Y:S01]  /*13810*/  FFMA.FTZ R46, R85, R0, -R46 ;  /* 0x00000000552e7223 */ /* 0x000fe2000001082e */
[----:B------:R-:W-:Y:S01]  /*13820*/  FADD.FTZ R48, R32, R41 ;  /* 0x0000002920307221 */ /* 0x000fe20000010000 */
[----:B------:R-:W-:Y:S01]  /*13830*/  F2FP.F16.F32.PACK_AB R180, R7, R180 ;  /* 0x000000b407b4723e */ /* 0x000fe200000000ff */
[----:B------:R-:W1:Y:S01]  /*13840*/  MUFU.EX2 R172, R172 ;  /* 0x000000ac00ac7308 */ /* 0x000e620000000800 */
[----:B0-----:R-:W-:Y:S01]  /*13850*/  FADD.FTZ R20, R178, R11 ;  /* 0x0000000bb2147221 */ /* 0x001fe20000010000 */
[----:B------:R-:W-:Y:S01]  /*13860*/  FADD.FTZ R41, R167, R48 ;  /* 0x00000030a7297221 */ /* 0x000fe20000010000 */
[----:B------:R-:W-:-:S02]  /*13870*/  SHF.R.S32.HI R50, RZ, 0x1f, R45 ;  /* 0x0000001fff327819 */ /* 0x000fc4000001142d */
[----:B------:R-:W-:Y:S02]  /*13880*/  CS2R R102, SRZ ;  /* 0x0000000000667805 */ /* 0x000fe4000001ff00 */
[----:B------:R-:W-:Y:S01]  /*13890*/  F2FP.F16.F32.PACK_AB R179, R14, R179 ;  /* 0x000000b30eb3723e */ /* 0x000fe200000000ff */
[----:B------:R-:W-:Y:S01]  /*138a0*/  FADD.FTZ R48, R34, R41 ;  /* 0x0000002922307221 */ /* 0x000fe20000010000 */
[----:B------:R-:W-:Y:S01]  /*138b0*/  F2FP.F16.F32.PACK_AB R177, R10, R177 ;  /* 0x000000b10ab1723e */ /* 0x000fe200000000ff */
[----:B------:R-:W0:Y:S01]  /*138c0*/  MUFU.EX2 R27, R27 ;  /* 0x0000001b001b7308 */ /* 0x000e220000000800 */
[----:B--2---:R-:W-:Y:S01]  /*138d0*/  FADD.FTZ R11, R25, R20 ;  /* 0x00000014190b7221 */ /* 0x004fe20000010000 */
[----:B------:R-:W-:Y:S01]  /*138e0*/  FADD.FTZ R43, R161, R48 ;  /* 0x00000030a12b7221 */ /* 0x000fe20000010000 */
[----:B------:R-:W-:Y:S02]  /*138f0*/  F2FP.F16.F32.PACK_AB R173, R24, R173 ;  /* 0x000000ad18ad723e */ /* 0x000fe400000000ff */
[----:B------:R-:W-:-:S02]  /*13900*/  CS2R R100, SRZ ;  /* 0x0000000000647805 */ /* 0x000fc4000001ff00 */
[----:B------:R-:W-:Y:S02]  /*13910*/  F2FP.F16.F32.PACK_AB R175, R26, R175 ;  /* 0x000000af1aaf723e */ /* 0x000fe400000000ff */
[----:B------:R-:W-:Y:S02]  /*13920*/  CS2R R98, SRZ ;  /* 0x0000000000627805 */ /* 0x000fe4000001ff00 */
[----:B------:R-:W-:Y:S01]  /*13930*/  F2FP.F16.F32.PACK_AB R169, R28, R169 ;  /* 0x000000a91ca9723e */ /* 0x000fe200000000ff */
[----:B------:R-:W2:Y:S01]  /*13940*/  MUFU.EX2 R174, R174 ;  /* 0x000000ae00ae7308 */ /* 0x000ea20000000800 */
[----:B-1----:R-:W-:Y:S01]  /*13950*/  FADD.FTZ R20, R172, R11 ;  /* 0x0000000bac147221 */ /* 0x002fe20000010000 */
[----:B------:R-:W-:Y:S02]  /*13960*/  F2FP.F16.F32.PACK_AB R171, R30, R171 ;  /* 0x000000ab1eab723e */ /* 0x000fe400000000ff */
[----:B------:R-:W-:Y:S02]  /*13970*/  CS2R R96, SRZ ;  /* 0x0000000000607805 */ /* 0x000fe4000001ff00 */
[----:B------:R-:W-:-:S02]  /*13980*/  F2FP.F16.F32.PACK_AB R165, R32, R165 ;  /* 0x000000a520a5723e */ /* 0x000fc400000000ff */
[----:B------:R-:W-:Y:S02]  /*13990*/  CS2R R94, SRZ ;  /* 0x00000000005e7805 */ /* 0x000fe4000001ff00 */
[----:B------:R-:W-:Y:S02]  /*139a0*/  F2FP.F16.F32.PACK_AB R167, R34, R167 ;  /* 0x000000a722a7723e */ /* 0x000fe400000000ff */
[----:B------:R-:W-:Y:S01]  /*139b0*/  CS2R R92, SRZ ;  /* 0x00000000005c7805 */ /* 0x000fe2000001ff00 */
[----:B------:R-:W1:Y:S01]  /*139c0*/  MUFU.EX2 R29, R29 ;  /* 0x0000001d001d7308 */ /* 0x000e620000000800 */
[----:B0-----:R-:W-:Y:S01]  /*139d0*/  FADD.FTZ R11, R27, R20 ;  /* 0x000000141b0b7221 */ /* 0x001fe20000010000 */
[----:B------:R-:W-:Y:S02]  /*139e0*/  F2FP.F16.F32.PACK_AB R161, R36, R161 ;  /* 0x000000a124a1723e */ /* 0x000fe400000000ff */
[----:B------:R-:W-:Y:S02]  /*139f0*/  CS2R R90, SRZ ;  /* 0x00000000005a7805 */ /* 0x000fe4000001ff00 */
[----:B------:R-:W-:-:S02]  /*13a00*/  F2FP.F16.F32.PACK_AB R182, R15, R182 ;  /* 0x000000b60fb6723e */ /* 0x000fc400000000ff */
[----:B------:R-:W-:Y:S02]  /*13a10*/  CS2R R88, SRZ ;  /* 0x0000000000587805 */ /* 0x000fe4000001ff00 */
[----:B------:R-:W-:Y:S01]  /*13a20*/  F2FP.F16.F32.PACK_AB R176, R21, R176 ;  /* 0x000000b015b0723e */ /* 0x000fe200000000ff */
[----:B------:R-:W0:Y:S01]  /*13a30*/  MUFU.EX2 R168, R168 ;  /* 0x000000a800a87308 */ /* 0x000e220000000800 */
[----:B--2---:R-:W-:Y:S01]  /*13a40*/  FADD.FTZ R20, R174, R11 ;  /* 0x0000000bae147221 */ /* 0x004fe20000010000 */
[----:B------:R-:W-:Y:S02]  /*13a50*/  F2FP.F16.F32.PACK_AB R178, R25, R178 ;  /* 0x000000b219b2723e */ /* 0x000fe400000000ff */
[----:B------:R-:W-:-:S04]  /*13a60*/  F2FP.F16.F32.PACK_AB R172, R27, R172 ;  /* 0x000000ac1bac723e */ /* 0x000fc800000000ff */
        /* <DEDUP_REMOVED lines=10> */
[----:B------:R-:W-:-:S04]  /*13b10*/  LEA.HI R11, R50, R45, RZ, 0x7 ;  /* 0x0000002d320b7211 */ /* 0x000fc800078f38ff */
[----:B------:R-:W-:Y:S02]  /*13b20*/  SHF.R.S32.HI R11, RZ, 0x7, R11 ;  /* 0x00000007ff0b7819 */ /* 0x000fe4000001140b */
[----:B------:R-:W1:Y:S01]  /*13b30*/  MUFU.EX2 R35, R35 ;  /* 0x0000002300237308 */ /* 0x000e620000000800 */
[C---:B0-----:R-:W-:Y:S01]  /*13b40*/  FADD.FTZ R41, R33.reuse, R20 ;  /* 0x0000001421297221 */ /* 0x041fe20000010000 */
[----:B------:R-:W-:Y:S01]  /*13b50*/  FADD.FTZ R20, R36, R43 ;  /* 0x0000002b24147221 */ /* 0x000fe20000010000 */
[----:B------:R-:W-:Y:S02]  /*13b60*/  VIMNMX R14, RZ, R11, !PT ;  /* 0x0000000bff0e7248 */ /* 0x000fe40007fe0100 */
[----:B------:R-:W-:Y:S01]  /*13b70*/  F2FP.F16.F32.PACK_AB R170, R33, R170 ;  /* 0x000000aa21aa723e */ /* 0x000fe200000000ff */
[----:B------:R-:W-:Y:S01]  /*13b80*/  FADD.FTZ R43, R163, R20 ;  /* 0x00000014a32b7221 */ /* 0x000fe20000010000 */
[----:B------:R-:W-:Y:S01]  /*13b90*/  F2FP.F16.F32.PACK_AB R163, R38, R163 ;  /* 0x000000a326a3723e */ /* 0x000fe200000000ff */
[----:B------:R-:W0:Y:S01]  /*13ba0*/  MUFU.EX2 R166, R166 ;  /* 0x000000a600a67308 */ /* 0x000e220000000800 */
[----:B--2---:R-:W-:Y:S01]  /*13bb0*/  FADD.FTZ R2, R164, R41 ;  /* 0x00000029a4027221 */ /* 0x004fe20000010000 */
[----:B------:R-:W-:-:S04]  /*13bc0*/  FADD.FTZ R6, R38, R43 ;  /* 0x0000002b26067221 */ /* 0x000fc80000010000 */
[----:B------:R-:W-:Y:S01]  /*13bd0*/  FADD.FTZ R43, R157, R6 ;  /* 0x000000069d2b7221 */ /* 0x000fe20000010000 */
[C---:B------:R-:W-:Y:S01]  /*13be0*/  F2FP.F16.F32.PACK_AB R157, R40.reuse, R157 ;  /* 0x0000009d289d723e */ /* 0x040fe200000000ff */
[----:B------:R-:W2:Y:S01]  /*13bf0*/  MUFU.EX2 R3, R61 ;  /* 0x0000003d00037308 */ /* 0x000ea20000000800 */
[C---:B-1----:R-:W-:Y:S01]  /*13c00*/  FADD.FTZ R41, R35.reuse, R2 ;  /* 0x0000000223297221 */ /* 0x042fe20000010000 */
[----:B------:R-:W-:Y:S01]  /*13c10*/  FADD.FTZ R6, R40, R43 ;  /* 0x0000002b28067221 */ /* 0x000fe20000010000 */
[----:B------:R-:W-:-:S05]  /*13c20*/  F2FP.F16.F32.PACK_AB R164, R35, R164 ;  /* 0x000000a423a4723e */ /* 0x000fca00000000ff */
[----:B------:R-:W1:Y:S01]  /*13c30*/  MUFU.EX2 R160, R160 ;  /* 0x000000a000a07308 */ /* 0x000e620000000800 */
[----:B0-----:R-:W-:-:S07]  /*13c40*/  FADD.FTZ R2, R166, R41 ;  /* 0x00000029a6027221 */ /* 0x001fce0000010000 */
[----:B------:R-:W0:Y:S01]  /*13c50*/  MUFU.EX2 R37, R37 ;  /* 0x0000002500257308 */ /* 0x000e220000000800 */
[C---:B--2---:R-:W-:Y:S01]  /*13c60*/  FADD.FTZ R41, R3.reuse, R2 ;  /* 0x0000000203297221 */ /* 0x044fe20000010000 */
[----:B------:R-:W-:Y:S01]  /*13c70*/  F2FP.F16.F32.PACK_AB R166, R3, R166 ;  /* 0x000000a603a6723e */ /* 0x000fe200000000ff */
[----:B------:R-:W-:-:S05]  /*13c80*/  IMAD.MOV.U32 R3, RZ, RZ, 0x3f800000 ;  /* 0x3f800000ff037424 */ /* 0x000fca00078e00ff */
[----:B------:R-:W2:Y:S01]  /*13c90*/  MUFU.EX2 R39, R39 ;  /* 0x0000002700277308 */ /* 0x000ea20000000800 */
[----:B-1----:R-:W-:Y:S01]  /*13ca0*/  FADD.FTZ R2, R160, R41 ;  /* 0x00000029a0027221 */ /* 0x002fe20000010000 */
[----:B------:R-:W-:Y:S01]  /*13cb0*/  FADD.FTZ R41, R159, R6 ;  /* 0x000000069f297221 */ /* 0x000fe20000010000 */
[----:B------:R-:W-:-:S03]  /*13cc0*/  F2FP.F16.F32.PACK_AB R159, R42, R159 ;  /* 0x0000009f2a9f723e */ /* 0x000fc600000000ff */
[----:B------:R-:W-:Y:S02]  /*13cd0*/  FADD.FTZ R6, R42, R41 ;  /* 0x000000292a067221 */ /* 0x000fe40000010000 */
        /* <DEDUP_REMOVED lines=25> */
[----:B------:R-:W-:-:S06]  /*13e70*/  MOV R2, 0x3f800000 ;  /* 0x3f80000000027802 */ /* 0x000fcc0000000f00 */
[----:B------:R-:W0:Y:S01]  /*13e80*/  MUFU.EX2 R44, R44 ;  /* 0x0000002c002c7308 */ /* 0x000e220000000800 */
[----:B--2---:R-:W-:Y:S01]  /*13e90*/  F2FP.F16.F32.PACK_AB R154, R46, R9 ;  /* 0x000000092e9a723e */ /* 0x004fe200000000ff */
[----:B------:R-:W-:Y:S02]  /*13ea0*/  VIADD R9, R146, 0xfffffffe ;  /* 0xfffffffe92097836 */ /* 0x000fe40000000000 */
[----:B------:R-:W-:Y:S01]  /*13eb0*/  FADD.FTZ R7, R46, R7 ;  /* 0x000000072e077221 */ /* 0x000fe20000010000 */
[----:B------:R-:W-:Y:S02]  /*13ec0*/  CS2R R146, SRZ ;  /* 0x0000000000927805 */ /* 0x000fe4000001ff00 */
[----:B------:R-:W-:Y:S01]  /*13ed0*/  ISETP.GE.AND P3, PT, R9, R14, PT ;  /* 0x0000000e0900720c */ /* 0x000fe20003f66270 */
[----:B------:R-:W2:Y:S01]  /*13ee0*/  MUFU.EX2 R155, R155 ;  /* 0x0000009b009b7308 */ /* 0x000ea20000000800 */
[----:B-1----:R-:W-:-:S07]  /*13ef0*/  FADD.FTZ R43, R153, R6 ;  /* 0x00000006992b7221 */ /* 0x002fce0000010000 */
[----:B------:R-:W1:Y:S01]  /*13f00*/  MUFU.EX2 R12, R12 ;  /* 0x0000000c000c7308 */ /* 0x000e620000000800 */
[C---:B0-----:R-:W-:Y:S01]  /*13f10*/  FADD.FTZ R6, R44.reuse, R43 ;  /* 0x0000002b2c067221 */ /* 0x041fe20000010000 */
[----:B------:R-:W-:-:S03]  /*13f20*/  F2FP.F16.F32.PACK_AB R153, R44, R153 ;  /* 0x000000992c99723e */ /* 0x000fc600000000ff */
[----:B--2---:R-:W-:-:S04]  /*13f30*/  FADD.FTZ R43, R155, R6 ;  /* 0x000000069b2b7221 */ /* 0x004fc80000010000 */
[C---:B-1----:R-:W-:Y:S01]  /*13f40*/  FADD.FTZ R6, R12.reuse, R43 ;  /* 0x0000002b0c067221 */ /* 0x042fe20000010000 */
[----:B------:R-:W-:Y:S01]  /*13f50*/  F2FP.F16.F32.PACK_AB R155, R12, R155 ;  /* 0x0000009b0c9b723e */ /* 0x000fe200000000ff */
[----:B------:R-:W-:Y:S06]  /*13f60*/  @!P3 BRA `(.L_x_2883) ;  /* 0x0000002c00acb947 */ /* 0x000fec0003800000 */
[----:B------:R-:W-:Y:S01]  /*13f70*/  BSSY B1, `(.L_x_2883) ;  /* 0x00002ea000017945 */ /* 0x000fe20003800000 */
[----:B------:R-:W-:Y:S01]  /*13f80*/  IMAD.MOV.U32 R11, RZ, RZ, R5 ;  /* 0x000000ffff0b7224 */ /* 0x000fe200078e0005 */
[----:B------:R-:W-:Y:S01]  /*13f90*/  MOV R20, R188 ;  /* 0x000000bc00147202 */ /* 0x000fe20000000f00 */
[----:B------:R-:W-:Y:S02]  /*13fa0*/  IMAD.MOV.U32 R10, RZ, RZ, R4 ;  /* 0x000000ffff0a7224 */ /* 0x000fe400078e0004 */
[----:B------:R-:W-:Y:S02]  /*13fb0*/  IMAD.MOV.U32 R21, RZ, RZ, R185 ;  /* 0x000000ffff157224 */ /* 0x000fe400078e00b9 */
[----:B------:R-:W-:Y:S02]  /*13fc0*/  IMAD.MOV.U32 R2, RZ, RZ, 0x3f800000 ;  /* 0x3f800000ff027424 */ /* 0x000fe400078e00ff */
[----:B------:R-:W-:-:S07]  /*13fd0*/  IMAD.MOV.U32 R151, RZ, RZ, RZ ;  /* 0x000000ffff977224 */ /* 0x000fce00078e00ff */
.L_x_2894:
[----:B------:R-:W-:-:S04]  /*13fe0*/  IADD3 R0, R21, 0x1, RZ ;  /* 0x0000000115007810 */ /* 0x000fc80007ffe0ff */
[----:B------:R-:W-:-:S04]  /*13ff0*/  ISETP.NE.AND P3, PT, R0, 0x2, PT ;  /* 0x000000020000780c */ /* 0x000fc80003f65270 */
[----:B------:R-:W-:Y:S02]  /*14000*/  SEL R5, RZ, 0x1, P3 ;  /* 0x00000001ff057807 */ /* 0x000fe40001800000 */
[----:B------:R-:W-:Y:S02]  /*14010*/  SEL R185, R0, RZ, P3 ;  /* 0x000000ff00b97207 */ /* 0x000fe40001800000 */
[----:B------:R-:W-:Y:S01]  /*14020*/  LOP3.LUT R188, R20, R5, RZ, 0x3c, !PT ;  /* 0x0000000514bc7212 */ /* 0x000fe200078e3cff */
[----:B------:R-:W-:Y:S06]  /*14030*/  @!P0 BRA `(.L_x_2884) ;  /* 0x0000000000048947 */ /* 0x000fec0003800000 */
[----:B------:R-:W-:Y:S01]  /*14040*/  BPT.TRAP 0x1 ;  /* 0x000000040000795c */ /* 0x000fe20000300000 */
.L_x_2884:
[----:B------:R-:W-:Y:S01]  /*14050*/  IMAD R15, R185, 0x8, R16 ;  /* 0x00000008b90f7824 */ /* 0x000fe200078e0210 */
[----:B------:R-:W-:-:S04]  /*14060*/  SHF.L.U32 R0, R188, 0x1f, RZ ;  /* 0x0000001fbc007819 */ /* 0x000fc800000006ff */
[----:B------:R0:W1:Y:S01]  /*14070*/  SYNCS.PHASECHK.TRANS64.TRYWAIT P3, [R15+URZ+0x34830], R0 ;  /* 0x034830000f0075a7 */ /* 0x000062000806017f */
[----:B------:R-:W-:Y:S05]  /*14080*/  @!P0 BRA `(.L_x_2885) ;  /* 0x0000000000048947 */ /* 0x000fea0003800000 */
[----:B------:R-:W-:Y:S01]  /*14090*/  BPT.TRAP 0x1 ;  /* 0x000000040000795c */ /* 0x000fe20000300000 */
.L_x_2885:
[----:B------:R-:W-:Y:S01]  /*140a0*/  BSSY B2, `(.L_x_2886) ;  /* 0x0000006000027945 */ /* 0x000fe20003800000 */
[----:B------:R-:W-:Y:S02]  /*140b0*/  IMAD R4, R185, 0xc00, R8 ;  /* 0x00000c00b9047824 */ /* 0x000fe400078e0208 */
[----:B------:R-:W-:Y:S01]  /*140c0*/  IMAD.MOV.U32 R5, RZ, RZ, 0x40000040 ;  /* 0x40000040ff057424 */ /* 0x000fe200078e00ff */
[----:B-1----:R-:W-:Y:S06]  /*140d0*/  @P3 BRA `(.L_x_2887) ;  /* 0x0000000000083947 */ /* 0x002fec0003800000 */
[----:B------:R-:W1:Y:S02]  /*140e0*/  SYNCS.PHASECHK.TRANS64.TRYWAIT P3, [R15+URZ+0x34830], R0 ;  /* 0x034830000f0075a7 */ /* 0x000e64000806017f */
[----:B-1----:R-:W-:Y:S05]  /*140f0*/  @!P3 BRA `(.L_x_2888) ;  /* 0x000001080038b947 */ /* 0x002fea0003800000 */
.L_x_2887:
[----:B------:R-:W-:Y:S05]  /*14100*/  BSYNC B2 ;  /* 0x0000000000027941 */ /* 0x000fea0003800000 */
.L_x_2886:
[----:B------:R-:W2:Y:S04]  /*14110*/  LDL.64 R24, [R1+0x38] ;  /* 0x0000380001187983 */ /* 0x000ea80000100a00 */
[----:B------:R3:W-:Y:S04]  /*14120*/  STL.64 [R1+0x70], R10 ;  /* 0x0000700a01007387 */ /* 0x0007e80000100a00 */
[----:B---3--:R-:W3:Y:S04]  /*14130*/  LDL.64 R10, [R1+0x30] ;  /* 0x00003000010a7983 */ /* 0x008ee80000100a00 */
[----:B------:R4:W-:Y:S04]  /*14140*/  STL.64 [R1+0x68], R8 ;  /* 0x0000680801007387 */ /* 0x0009e80000100a00 */
[----:B----4-:R-:W4:Y:S01]  /*14150*/  LDL.64 R8, [R1+0x28] ;  /* 0x0000280001087983 */ /* 0x010f220000100a00 */
[----:B------:R-:W-:-:S02]  /*14160*/  R2UR UR6, R4 ;  /* 0x00000000040672ca */ /* 0x000fc400000e0000 */
[----:B------:R-:W-:Y:S01]  /*14170*/  R2UR UR7, R5 ;  /* 0x00000000050772ca */ /* 0x000fe200000e0000 */
[----:B------:R0:W-:Y:S04]  /*14180*/  STL.64 [R1+0x60], R6 ;  /* 0x0000600601007387 */ /* 0x0001e80000100a00 */
[----:B0-----:R-:W4:Y:S01]  /*14190*/  LDL.64 R6, [R1+0x20] ;  /* 0x0000200001067983 */ /* 0x001f220000100a00 */
[----:B------:R-:W-:Y:S01]  /*141a0*/  VIADD R12, R4, 0x2 ;  /* 0x00000002040c7836 */ /* 0x000fe20000000000 */
[----:B------:R-:W-:Y:S02]  /*141b0*/  MOV R13, 0x40000040 ;  /* 0x40000040000d7802 */ /* 0x000fe40000000f00 */
[----:B--2---:R-:W-:Y:S02]  /*141c0*/  R2UR UR4, R24 ;  /* 0x00000000180472ca */ /* 0x004fe400000e0000 */
[----:B------:R-:W-:-:S02]  /*141d0*/  R2UR UR5, R25 ;  /* 0x00000000190572ca */ /* 0x000fc400000e0000 */
[----:B------:R-:W-:-:S11]  /*141e0*/  WARPGROUP.ARRIVE ;  /* 0x00000000000079c5 */ /* 0x000fd60000000000 */
[----:B------:R-:W-:Y:S01]  /*141f0*/  HGMMA.64x128x16.F32 R24, gdesc[UR4], RZ, !UPT, gsb0 ;  /* 0x01e00000041879f0 */ /* 0x000fe2000c0008ff */
[----:B------:R-:W-:Y:S02]  /*14200*/  R2UR UR6, R12 ;  /* 0x000000000c0672ca */ /* 0x000fe400000e0000 */
[----:B------:R-:W-:Y:S02]  /*14210*/  R2UR UR7, R13 ;  /* 0x000000000d0772ca */ /* 0x000fe400000e0000 */
[----:B---3--:R-:W-:Y:S02]  /*14220*/  R2UR UR4, R10 ;  /* 0x000000000a0472ca */ /* 0x008fe400000e0000 */
[----:B------:R-:W-:Y:S02]  /*14230*/  R2UR UR5, R11 ;  /* 0x000000000b0572ca */ /* 0x000fe400000e0000 */
[----:B------:R-:W2:Y:S01]  /*14240*/  LDL.64 R10, [R1+0x18] ;  /* 0x00001800010a7983 */ /* 0x000ea20000100a00 */
[----:B------:R-:W-:-:S02]  /*14250*/  VIADD R12, R4, 0x4 ;  /* 0x00000004040c7836 */ /* 0x000fc40000000000 */
[----:B------:R-:W-:Y:S01]  /*14260*/  IMAD.MOV.U32 R13, RZ, RZ, 0x40000040 ;  /* 0x40000040ff0d7424 */ /* 0x000fe200078e00ff */
[----:B------:R-:W-:Y:S02]  /*14270*/  WARPGROUP.DEPBAR.LE gsb0, 0x0 ;  /* 0x00008000000079c5 */ /* 0x000fe40000010000 */
[----:B------:R-:W-:-:S06]  /*14280*/  WARPGROUP.ARRIVE ;  /* 0x00000000000079c5 */ /* 0x000fcc0000000000 */
[----:B------:R-:W-:Y:S01]  /*14290*/  HGMMA.64x128x16.F32 R24, gdesc[UR4], R24, gsb0 ;  /* 0x01e00000041879f0 */ /* 0x000fe20008000818 */
[----:B------:R-:W-:Y:S02]  /*142a0*/  R2UR UR6, R12 ;  /* 0x000000000c0672ca */ /* 0x000fe400000e0000 */
[----:B------:R-:W-:Y:S02]  /*142b0*/  R2UR UR7, R13 ;  /* 0x000000000d0772ca */ /* 0x000fe400000e0000 */
[----:B----4-:R-:W-:Y:S02]  /*142c0*/  R2UR UR4, R8 ;  /* 0x00000000080472ca */ /* 0x010fe400000e0000 */
[----:B------:R-:W-:Y:S02]  /*142d0*/  R2UR UR5, R9 ;  /* 0x00000000090572ca */ /* 0x000fe400000e0000 */
[----:B------:R-:W3:Y:S01]  /*142e0*/  LDL.64 R8, [R1+0x10] ;  /* 0x0000100001087983 */ /* 0x000ee20000100a00 */
[----:B------:R-:W-:Y:S01]  /*142f0*/  VIADD R12, R4, 0x6 ;  /* 0x00000006040c7836 */ /* 0x000fe20000000000 */
[----:B------:R-:W-:Y:S01]  /*14300*/  MOV R13, 0x40000040 ;  /* 0x40000040000d7802 */ /* 0x000fe20000000f00 */
[----:B------:R-:W-:-:S02]  /*14310*/  WARPGROUP.DEPBAR.LE gsb0, 0x0 ;  /* 0x00008000000079c5 */ /* 0x000fc40000010000 */
[----:B------:R-:W-:-:S06]  /*14320*/  WARPGROUP.ARRIVE ;  /* 0x00000000000079c5 */ /* 0x000fcc0000000000 */
[----:B------:R-:W-:Y:S01]  /*14330*/  HGMMA.64x128x16.F32 R24, gdesc[UR4], R24, gsb0 ;  /* 0x01e00000041879f0 */ /* 0x000fe20008000818 */
[----:B------:R-:W-:Y:S02]  /*14340*/  R2UR UR6, R12 ;  /* 0x000000000c0672ca */ /* 0x000fe400000e0000 */
[----:B------:R-:W-:Y:S02]  /*14350*/  R2UR UR7, R13 ;  /* 0x000000000d0772ca */ /* 0x000fe400000e0000 */
[----:B------:R-:W-:Y:S02]  /*14360*/  R2UR UR4, R6 ;  /* 0x00000000060472ca */ /* 0x000fe400000e0000 */
[----:B------:R-:W-:Y:S02]  /*14370*/  R2UR UR5, R7 ;  /* 0x00000000070572ca */ /* 0x000fe400000e0000 */
[----:B------:R-:W4:Y:S01]  /*14380*/  LDL.64 R6, [R1] ;  /* 0x0000000001067983 */ /* 0x000f220000100a00 */
[----:B------:R-:W-:-:S02]  /*14390*/  VIADD R12, R4, 0x400 ;  /* 0x00000400040c7836 */ /* 0x000fc40000000000 */
[----:B------:R-:W-:Y:S01]  /*143a0*/  IMAD.MOV.U32 R13, RZ, RZ, 0x40000040 ;  /* 0x40000040ff0d7424 */ /* 0x000fe200078e00ff */
[----:B------:R-:W-:Y:S02]  /*143b0*/  WARPGROUP.DEPBAR.LE gsb0, 0x0 ;  /* 0x00008000000079c5 */ /* 0x000fe40000010000 */
[----:B------:R-:W-:-:S06]  /*143c0*/  WARPGROUP.ARRIVE ;  /* 0x00000000000079c5 */ /* 0x000fcc0000000000 */
[----:B------:R-:W-:Y:S01]  /*143d0*/  HGMMA.64x128x16.F32 R24, gdesc[UR4], R24, gsb0 ;  /* 0x01e00000041879f0 */ /* 0x000fe20008000818 */
[----:B------:R-:W-:Y:S02]  /*143e0*/  R2UR UR6, R12 ;  /* 0x000000000c0672ca */ /* 0x000fe400000e0000 */
[----:B------:R-:W-:Y:S02]  /*143f0*/  R2UR UR7, R13 ;  /* 0x000000000d0772ca */ /* 0x000fe400000e0000 */
[----:B--2---:R-:W-:Y:S02]  /*14400*/  R2UR UR4, R10 ;  /* 0x000000000a0472ca */ /* 0x004fe400000e0000 */
[----:B------:R-:W-:Y:S01]  /*14410*/  R2UR UR5, R11 ;  /* 0x000000000b0572ca */ /* 0x000fe200000e0000 */
[----:B------:R-:W-:Y:S01]  /*14420*/  VIADD R12, R4, 0x402 ;  /* 0x00000402040c7836 */ /* 0x000fe20000000000 */
[----:B------:R-:W-:Y:S01]  /*14430*/  MOV R13, 0x40000040 ;  /* 0x40000040000d7802 */ /* 0x000fe20000000f00 */
[----:B------:R0:W5:Y:S01]  /*14440*/  LDL.LU.64 R10, [R1+0x70] ;  /* 0x00007000010a7983 */ /* 0x0001620000300a00 */
[----:B------:R-:W-:-:S02]  /*14450*/  WARPGROUP.DEPBAR.LE gsb0, 0x0 ;  /* 0x00008000000079c5 */ /* 0x000fc40000010000 */
[----:B------:R-:W-:-:S07]  /*14460*/  WARPGROUP.ARRIVE ;  /* 0x00000000000079c5 */ /* 0x000fce0000000000 */
[----:B------:R-:W-:Y:S01]  /*14470*/  HGMMA.64x128x16.F32 R24, gdesc[UR4], R24, gsb0 ;  /* 0x01e00000041879f0 */ /* 0x000fe20008000818 */
[----:B------:R-:W-:Y:S02]  /*14480*/  R2UR UR6, R12 ;  /* 0x000000000c0672ca */ /* 0x000fe400000e0000 */
[----:B------:R-:W-:Y:S02]  /*14490*/  R2UR UR7, R13 ;  /* 0x000000000d0772ca */ /* 0x000fe400000e0000 */
[----:B---3--:R-:W-:Y:S02]  /*144a0*/  R2UR UR4, R8 ;  /* 0x00000000080472ca */ /* 0x008fe400000e0000 */
[----:B------:R-:W-:Y:S01]  /*144b0*/  R2UR UR5, R9 ;  /* 0x00000000090572ca */ /* 0x000fe200000e0000 */
[----:B------:R-:W-:Y:S01]  /*144c0*/  VIADD R12, R4, 0x404 ;  /* 0x00000404040c7836 */ /* 0x000fe20000000000 */
[----:B------:R0:W5:Y:S01]  /*144d0*/  LDL.LU.64 R8, [R1+0x68] ;  /* 0x0000680001087983 */ /* 0x0001620000300a00 */
[----:B------:R-:W-:Y:S01]  /*144e0*/  IMAD.MOV.U32 R13, RZ, RZ, 0x40000040 ;  /* 0x40000040ff0d7424 */ /* 0x000fe200078e00ff */
[----:B------:R-:W-:-:S02]  /*144f0*/  WARPGROUP.DEPBAR.LE gsb0, 0x0 ;  /* 0x00008000000079c5 */ /* 0x000fc40000010000 */
[----:B------:R-:W-:-:S07]  /*14500*/  WARPGROUP.ARRIVE ;  /* 0x00000000000079c5 */ /* 0x000fce0000000000 */
[----:B------:R-:W-:Y:S01]  /*14510*/  HGMMA.64x128x16.F32 R24, gdesc[UR4], R24, gsb0 ;  /* 0x01e00000041879f0 */ /* 0x000fe20008000818 */
[----:B------:R-:W-:Y:S02]  /*14520*/  R2UR UR6, R12 ;  /* 0x000000000c0672ca */ /* 0x000fe400000e0000 */
[----:B------:R-:W-:Y:S02]  /*14530*/  R2UR UR7, R13 ;  /* 0x000000000d0772ca */ /* 0x000fe400000e0000 */
[----:B----4-:R-:W-:Y:S02]  /*14540*/  R2UR UR4, R6 ;  /* 0x00000000060472ca */ /* 0x010fe400000e0000 */
        /* <DEDUP_REMOVED lines=15> */
[----:B------:R-:W-:Y:S01]  /*14640*/  HGMMA.64x128x16.F32 R24, gdesc[UR4], R24, gsb0 ;  /* 0x01e00000041879f0 */ /* 0x000fe20008000818 */
        /* <DEDUP_REMOVED lines=101> */
.L_x_2889:
[----:B-1----:R-:W-:Y:S01]  /*14ca0*/  SHF.L.U32 R0, R20, 0x1f, RZ ;  /* 0x0000001f14007819 */ /* 0x002fe200000006ff */
[----:B------:R-:W-:-:S04]  /*14cb0*/  IMAD R12, R21, 0x8, R16 ;  /* 0x00000008150c7824 */ /* 0x000fc800078e0210 */
[----:B------:R0:W1:Y:S01]  /*14cc0*/  SYNCS.PHASECHK.TRANS64.TRYWAIT P3, [R12+URZ+0x34850], R0 ;  /* 0x034850000c0075a7 */ /* 0x000062000806017f */
[----:B------:R-:W-:Y:S05]  /*14cd0*/  @!P0 BRA `(.L_x_2890) ;  /* 0x0000000000048947 */ /* 0x000fea0003800000 */
[----:B------:R-:W-:Y:S01]  /*14ce0*/  BPT.TRAP 0x1 ;  /* 0x000000040000795c */ /* 0x000fe20000300000 */
.L_x_2890:
[----:B------:R-:W-:Y:S04]  /*14cf0*/  BSSY B2, `(.L_x_2891) ;  /* 0x0000004000027945 */ /* 0x000fe80003800000 */
[----:B-1----:R-:W-:Y:S05]  /*14d00*/  @P3 BRA `(.L_x_2892) ;  /* 0x0000000000083947 */ /* 0x002fea0003800000 */
[----:B------:R-:W1:Y:S02]  /*14d10*/  SYNCS.PHASECHK.TRANS64.TRYWAIT P3, [R12+URZ+0x34850], R0 ;  /* 0x034850000c0075a7 */ /* 0x000e64000806017f */
[----:B-1----:R-:W-:Y:S05]  /*14d20*/  @!P3 BRA `(.L_x_2893) ;  /* 0x000000fc0040b947 */ /* 0x002fea0003800000 */
.L_x_2892:
[----:B------:R-:W-:Y:S05]  /*14d30*/  BSYNC B2 ;  /* 0x0000000000027941 */ /* 0x000fea0003800000 */
.L_x_2891:
[----:B01----:R-:W-:Y:S01]  /*14d40*/  VIADD R0, R16, 0x400 ;  /* 0x0000040010007836 */ /* 0x003fe20000000000 */
[----:B------:R-:W-:Y:S01]  /*14d50*/  MOV R3, 0x40000040 ;  /* 0x4000004000037802 */ /* 0x000fe20000000f00 */
[----:B------:R-:W-:Y:S01]  /*14d60*/  WARPGROUP.ARRIVE ;  /* 0x00000000000079c5 */ /* 0x000fe20000000000 */
[----:B------:R-:W-:Y:S01]  /*14d70*/  IMAD.MOV.U32 R5, RZ, RZ, 0x40000040 ;  /* 0x40000040ff057424 */ /* 0x000fe200078e00ff */
[----:B------:R-:W-:Y:S01]  /*14d80*/  @!P1 IADD3 R15, R15, 0x34840, RZ ;  /* 0x000348400f0f9810 */ /* 0x000fe20007ffe0ff */
[----:B------:R-:W-:Y:S01]  /*14d90*/  IMAD.IADD R13, R205, 0x1, R200 ;  /* 0x00000001cd0d7824 */ /* 0x000fe200078e02c8 */
[----:B------:R-:W-:Y:S02]  /*14da0*/  SHF.R.U32.HI R0, RZ, 0x4, R0 ;  /* 0x00000004ff007819 */ /* 0x000fe40000011600 */
[----:B------:R-:W-:Y:S02]  /*14db0*/  R2UR UR7, R3 ;  /* 0x00000000030772ca */ /* 0x000fe400000e0000 */
[----:B------:R-:W-:Y:S01]  /*14dc0*/  LOP3.LUT R0, R0, 0x3fff, RZ, 0xc0, !PT ;  /* 0x00003fff00007812 */ /* 0x000fe200078ec0ff */
[----:B------:R-:W0:Y:S01]  /*14dd0*/  @P2 LDC R3, c[0x0][0x44c] ;  /* 0x00011300ff032b82 */ /* 0x000e220000000800 */
[----:B------:R-:W-:-:S02]  /*14de0*/  @!P1 PRMT R15, RZ, 0x654, R15 ;  /* 0x00000654ff0f9816 */ /* 0x000fc4000000000f */
[----:B------:R-:W-:-:S05]  /*14df0*/  LOP3.LUT R0, R0, 0x4000000, RZ, 0xfc, !PT ;  /* 0x0400000000007812 */ /* 0x000fca00078efcff */
[----:B------:R-:W-:Y:S01]  /*14e00*/  IMAD R2, R21, 0x800, R0 ;  /* 0x0000080015027824 */ /* 0x000fe200078e0200 */
[----:B------:R-:W-:Y:S01]  /*14e10*/  MOV R21, 0x40000040 ;  /* 0x4000004000157802 */ /* 0x000fe20000000f00 */
[----:B------:R-:W1:Y:S02]  /*14e20*/  @P2 LDC R0, c[0x0][0x450] ;  /* 0x00011400ff002b82 */ /* 0x000e640000000800 */
[C---:B------:R-:W-:Y:S01]  /*14e30*/  VIADD R4, R2.reuse, 0x80 ;  /* 0x0000008002047836 */ /* 0x040fe20000000000 */
[C---:B------:R-:W-:Y:S01]  /*14e40*/  R2UR UR6, R2.reuse ;  /* 0x00000000020672ca */ /* 0x040fe200000e0000 */
[----:B------:R-:W-:Y:S02]  /*14e50*/  VIADD R20, R2, 0x200 ;  /* 0x0000020002147836 */ /* 0x000fe40000000000 */
[----:B0-----:R-:W-:-:S10]  /*14e60*/  @P2 IMAD.HI.U32 R3, R13, R3, RZ ;  /* 0x000000030d032227 */ /* 0x001fd400078e00ff */
[----:B------:R-:W-:Y:S01]  /*14e70*/  HGMMA.64x128x16.F32 R88, R180, gdesc[UR4].tnspB, R88, gsb0 ;  /* 0x41e00004b4587df0 */ /* 0x000fe20008000858 */
[----:B------:R-:W-:Y:S01]  /*14e80*/  R2UR UR6, R4 ;  /* 0x00000000040672ca */ /* 0x000fe200000e0000 */
[----:B------:R-:W-:Y:S01]  /*14e90*/  VIADD R4, R2, 0x100 ;  /* 0x0000010002047836 */ /* 0x000fe20000000000 */
[----:B------:R-:W-:Y:S02]  /*14ea0*/  R2UR UR7, R5 ;  /* 0x00000000050772ca */ /* 0x000fe400000e0000 */
[----:B------:R-:W-:Y:S02]  /*14eb0*/  MOV R5, 0x40000040 ;  /* 0x4000004000057802 */ /* 0x000fe40000000f00 */
[----:B-1----:R-:W-:Y:S02]  /*14ec0*/  @P2 SHF.R.U32.HI R13, RZ, R0, R3 ;  /* 0x00000000ff0d2219 */ /* 0x002fe40000011603 */
[----:B------:R-:W-:-:S03]  /*14ed0*/  MOV R3, 0xffffff80 ;  /* 0xffffff8000037802 */ /* 0x000fc60000000f00 */
[----:B------:R-:W0:Y:S02]  /*14ee0*/  SHFL.IDX PT, R0, R13, RZ, 0x1c1f ;  /* 0x001c1fff0d007589 */ /* 0x000e2400000e0000 */
[----:B-----5:R-:W-:-:S04]  /*14ef0*/  IMAD R3, R9, R3, 0x1 ;  /* 0x0000000109037424 */ /* 0x020fc800078e0203 */
[----:B------:R-:W-:-:S05]  /*14f00*/  IMAD R3, R204, -0x2, R3 ;  /* 0xfffffffecc037824 */ /* 0x000fca00078e0203 */
[----:B------:R-:W-:-:S05]  /*14f10*/  IADD3 R3, -R201, R3, R202 ;  /* 0x00000003c9037210 */ /* 0x000fca0007ffe1ca */
[----:B0-----:R-:W-:-:S05]  /*14f20*/  IMAD.IADD R0, R3, 0x1, R0 ;  /* 0x0000000103007824 */ /* 0x001fca00078e0200 */
[C---:B------:R-:W-:Y:S02]  /*14f30*/  ISETP.GT.AND P3, PT, R0.reuse, RZ, PT ;  /* 0x000000ff0000720c */ /* 0x040fe40003f64270 */
[----:B------:R-:W-:Y:S02]  /*14f40*/  ISETP.GT.AND P4, PT, R0, 0x1, PT ;  /* 0x000000010000780c */ /* 0x000fe40003f84270 */
[----:B------:R-:W-:Y:S02]  /*14f50*/  FSEL R24, R24, -INF , P3 ;  /* 0xff80000018187808 */ /* 0x000fe40001800000 */
[C---:B------:R-:W-:Y:S02]  /*14f60*/  ISETP.GT.AND P3, PT, R0.reuse, 0x8, PT ;  /* 0x000000080000780c */ /* 0x040fe40003f64270 */
[----:B------:R-:W-:Y:S02]  /*14f70*/  FSEL R25, R25, -INF , P4 ;  /* 0xff80000019197808 */ /* 0x000fe40002000000 */
[----:B------:R-:W-:-:S02]  /*14f80*/  ISETP.GT.AND P4, PT, R0, 0x9, PT ;  /* 0x000000090000780c */ /* 0x000fc40003f84270 */
[----:B------:R-:W-:Y:S02]  /*14f90*/  FSEL R28, R28, -INF , P3 ;  /* 0xff8000001c1c7808 */ /* 0x000fe40001800000 */
[C---:B------:R-:W-:Y:S02]  /*14fa0*/  ISETP.GT.AND P3, PT, R0.reuse, 0x10, PT ;  /* 0x000000100000780c */ /* 0x040fe40003f64270 */
[----:B------:R-:W-:Y:S02]  /*14fb0*/  FSEL R29, R29, -INF , P4 ;  /* 0xff8000001d1d7808 */ /* 0x000fe40002000000 */
[----:B------:R-:W-:Y:S02]  /*14fc0*/  ISETP.GT.AND P4, PT, R0, 0x11, PT ;  /* 0x000000110000780c */ /* 0x000fe40003f84270 */
[----:B------:R-:W-:Y:S02]  /*14fd0*/  FSEL R32, R32, -INF , P3 ;  /* 0xff80000020207808 */ /* 0x000fe40001800000 */
[----:B------:R-:W-:-:S02]  /*14fe0*/  ISETP.GT.AND P3, PT, R0, 0x18, PT ;  /* 0x000000180000780c */ /* 0x000fc40003f64270 */
[----:B------:R-:W-:Y:S02]  /*14ff0*/  FSEL R33, R33, -INF , P4 ;  /* 0xff80000021217808 */ /* 0x000fe40002000000 */
        /* <DEDUP_REMOVED lines=36> */
[----:B------:R-:W-:Y:S01]  /*15240*/  ISETP.GT.AND P4, PT, R0, 0x61, PT ;  /* 0x000000610000780c */ /* 0x000fe20003f84270 */
[----:B------:R-:W-:Y:S02]  /*15250*/  WARPGROUP.DEPBAR.LE gsb0, 0x0 ;  /* 0x00008000000079c5 */ /* 0x000fe40000010000 */
[----:B------:R-:W-:Y:S01]  /*15260*/  WARPGROUP.ARRIVE ;  /* 0x00000000000079c5 */ /* 0x000fe20000000000 */
[----:B------:R-:W-:Y:S02]  /*15270*/  FSEL R72, R72, -INF , P3 ;  /* 0xff80000048487808 */ /* 0x000fe40001800000 */
[----:B------:R-:W-:Y:S02]  /*15280*/  ISETP.GT.AND P3, PT, R0, 0x68, PT ;  /* 0x000000680000780c */ /* 0x000fe40003f64270 */
[----:B------:R-:W-:Y:S01]  /*15290*/  FSEL R73, R73, -INF , P4 ;  /* 0xff80000049497808 */ /* 0x000fe20002000000 */
[----:B------:R-:W-:Y:S01]  /*152a0*/  HGMMA.64x128x16.F32 R88, R176, gdesc[UR4].tnspB, R88, gsb0 ;  /* 0x41e00004b0587df0 */ /* 0x000fe20008000858 */
[----:B------:R-:W-:Y:S01]  /*152b0*/  R2UR UR6, R4 ;  /* 0x00000000040672ca */ /* 0x000fe200000e0000 */
[----:B------:R-:W-:Y:S01]  /*152c0*/  VIADD R4, R2, 0x180 ;  /* 0x0000018002047836 */ /* 0x000fe20000000000 */
[----:B------:R-:W-:Y:S01]  /*152d0*/  R2UR UR7, R5 ;  /* 0x00000000050772ca */ /* 0x000fe200000e0000 */
[----:B------:R-:W-:Y:S01]  /*152e0*/  IMAD.MOV.U32 R5, RZ, RZ, 0x40000040 ;  /* 0x40000040ff057424 */ /* 0x000fe200078e00ff */
        /* <DEDUP_REMOVED lines=10> */
[----:B------:R-:W-:Y:S01]  /*15390*/  FSEL R85, R85, -INF , P4 ;  /* 0xff80000055557808 */ /* 0x000fe20002000000 */
[----:B------:R-:W-:Y:S02]  /*153a0*/  WARPGROUP.DEPBAR.LE gsb0, 0x0 ;  /* 0x00008000000079c5 */ /* 0x000fe40000010000 */
[----:B------:R-:W-:-:S06]  /*153b0*/  WARPGROUP.ARRIVE ;  /* 0x00000000000079c5 */ /* 0x000fcc0000000000 */
[----:B------:R-:W-:Y:S01]  /*153c0*/  HGMMA.64x128x16.F32 R88, R172, gdesc[UR4].tnspB, R88, gsb0 ;  /* 0x41e00004ac587df0 */ /* 0x000fe20008000858 */
[----:B------:R-:W-:Y:S02]  /*153d0*/  R2UR UR6, R4 ;  /* 0x00000000040672ca */ /* 0x000fe400000e0000 */
[----:B------:R-:W-:Y:S02]  /*153e0*/  FMNMX.FTZ R4, R24, R10, !PT ;  /* 0x0000000a18047209 */ /* 0x000fe40007810000 */
        /* <DEDUP_REMOVED lines=40> */
[----:B0-----:R-:W-:Y:S01]  /*15670*/  FMNMX.FTZ R4, R4, R0, !PT ;  /* 0x0000000004047209 */ /* 0x001fe20007810000 */
[----:B------:R-:W-:Y:S01]  /*15680*/  IMAD.U32 R0, RZ, RZ, UR39 ;  /* 0x00000027ff007e24 */ /* 0x000fe2000f8e00ff */
[----:B------:R-:W-:Y:S02]  /*15690*/  R2UR UR10, R20 ;  /* 0x00000000140a72ca */ /* 0x000fe400000e0000 */
[----:B------:R-:W-:Y:S01]  /*156a0*/  R2UR UR11, R21 ;  /* 0x00000000150b72ca */ /* 0x000fe200000e0000 */
[----:B------:R-:W0:Y:S02]  /*156b0*/  SHFL.BFLY PT, R5, R4, 0x1, 0x1f ;  /* 0x0c201f0004057f89 */ /* 0x000e2400000e0000 */
[----:B0-----:R-:W-:-:S02]  /*156c0*/  FMNMX.FTZ R4, R4, R5, !PT ;  /* 0x0000000504047209 */ /* 0x001fc40007810000 */
[----:B------:R-:W0:Y:S02]  /*156d0*/  SHFL.IDX PT, R5, R13, 0x1, 0x1c1f ;  /* 0x003c1f000d057f89 */ /* 0x000e2400000e0000 */
[----:B------:R-:W-:Y:S01]  /*156e0*/  FSETP.NEU.FTZ.AND P3, PT, R4, -INF , PT ;  /* 0xff8000000400780b */ /* 0x000fe20003f7d000 */
[----:B0-----:R-:W-:-:S05]  /*156f0*/  IMAD.IADD R3, R3, 0x1, R5 ;  /* 0x0000000103037824 */ /* 0x001fca00078e0205 */
[C---:B------:R-:W-:Y:S02]  /*15700*/  ISETP.GT.AND P4, PT, R3.reuse, RZ, PT ;  /* 0x000000ff0300720c */ /* 0x040fe40003f84270 */
        /* <DEDUP_REMOVED lines=36> */
[C---:B------:R-:W-:Y:S01]  /*15950*/  ISETP.GT.AND P5, PT, R3.reuse, 0x49, PT ;  /* 0x000000490300780c */ /* 0x040fe20003fa4270 */
[----:B------:R-:W-:Y:S02]  /*15960*/  WARPGROUP.DEPBAR.LE gsb0, 0x0 ;  /* 0x00008000000079c5 */ /* 0x000fe40000010000 */
[----:B------:R-:W-:Y:S01]  /*15970*/  WARPGROUP.ARRIVE ;  /* 0x00000000000079c5 */ /* 0x000fe20000000000 */
[----:B------:R-:W-:Y:S01]  /*15980*/  FMUL.FTZ R169, R4, R0 ;  /* 0x0000000004a97220 */ /* 0x000fe20000410000 */
[----:B------:R-:W-:Y:S02]  /*15990*/  FSEL R62, R62, -INF , P4 ;  /* 0xff8000003e3e7808 */ /* 0x000fe40002000000 */
[----:B------:R-:W-:Y:S02]  /*159a0*/  ISETP.GT.AND P4, PT, R3, 0x50, PT ;  /* 0x000000500300780c */ /* 0x000fe40003f84270 */
[----:B------:R-:W-:Y:S01]  /*159b0*/  HGMMA.64x128x16.F32 R88, R164, gdesc[UR4].tnspB, R88, gsb0 ;  /* 0x41e00004a4587df0 */ /* 0x000fe20008000858 */
[----:B------:R-:W-:-:S02]  /*159c0*/  FSEL R169, R169, RZ, P3 ;  /* 0x000000ffa9a97208 */ /* 0x000fc40001800000 */
[----:B------:R-:W-:Y:S02]  /*159d0*/  FSEL R63, R63, -INF , P5 ;  /* 0xff8000003f3f7808 */ /* 0x000fe40002800000 */
[----:B------:R-:W-:Y:S01]  /*159e0*/  ISETP.GT.AND P5, PT, R3, 0x51, PT ;  /* 0x000000510300780c */ /* 0x000fe20003fa4270 */
[-CC-:B------:R-:W-:Y:S01]  /*159f0*/  FFMA.FTZ R180, R24, R0.reuse, -R169.reuse ;  /* 0x0000000018b47223 */ /* 0x180fe200000108a9 */
[----:B------:R-:W-:Y:S01]  /*15a00*/  FMNMX.FTZ R24, R26, R11, !PT ;  /* 0x0000000b1a187209 */ /* 0x000fe20007810000 */
[-CC-:B------:R-:W-:Y:S01]  /*15a10*/  FFMA.FTZ R182, R28, R0.reuse, -R169.reuse ;  /* 0x000000001cb67223 */ /* 0x180fe200000108a9 */
[----:B------:R-:W-:Y:S01]  /*15a20*/  FSEL R66, R66, -INF , P4 ;  /* 0xff80000042427808 */ /* 0x000fe20002000000 */
[--C-:B------:R-:W-:Y:S01]  /*15a30*/  FFMA.FTZ R20, R29, R0, -R169.reuse ;  /* 0x000000001d147223 */ /* 0x100fe200000108a9 */
[----:B------:R-:W-:Y:S01]  /*15a40*/  FMNMX.FTZ R5, R27, R24, !PT ;  /* 0x000000181b057209 */ /* 0x000fe20007810000 */
[----:B------:R-:W-:Y:S01]  /*15a50*/  IMAD.MOV.U32 R29, RZ, RZ, 0x40000040 ;  /* 0x40000040ff1d7424 */ /* 0x000fe200078e00ff */
[----:B------:R-:W-:Y:S01]  /*15a60*/  ISETP.GT.AND P4, PT, R3, 0x58, PT ;  /* 0x000000580300780c */ /* 0x000fe20003f84270 */
[-CC-:B------:R-:W-:Y:S01]  /*15a70*/  FFMA.FTZ R168, R48, R0.reuse, -R169.reuse ;  /* 0x0000000030a87223 */ /* 0x180fe200000108a9 */
        /* <DEDUP_REMOVED lines=57> */
[----:B------:R-:W-:Y:S01]  /*15e10*/  FFMA.FTZ R57, R84, R0, -R169 ;  /* 0x0000000054397223 */ /* 0x000fe200000108a9 */
[----:B------:R-:W-:-:S02]  /*15e20*/  FSEL R82, R82, -INF , P4 ;  /* 0xff80000052527808 */ /* 0x000fc40002000000 */
[----:B------:R-:W-:Y:S01]  /*15e30*/  FMNMX.FTZ R5, R59, R28, !PT ;  /* 0x0000001c3b057209 */ /* 0x000fe20007810000 */
[----:B------:R-:W-:Y:S01]  /*15e40*/  MUFU.EX2 R24, R24 ;  /* 0x0000001800187308 */ /* 0x000fe20000000800 */
[----:B------:R-:W-:Y:S02]  /*15e50*/  ISETP.GT.AND P4, PT, R3, 0x78, PT ;  /* 0x000000780300780c */ /* 0x000fe40003f84270 */
[----:B------:R-:W-:Y:S02]  /*15e60*/  FMNMX.FTZ R28, R62, R5, !PT ;  /* 0x000000053e1c7209 */ /* 0x000fe40007810000 */
[----:B------:R-:W-:Y:S02]  /*15e70*/  FSEL R83, R83, -INF , P5 ;  /* 0xff80000053537808 */ /* 0x000fe40002800000 */
[----:B------:R-:W-:Y:S01]  /*15e80*/  FMNMX.FTZ R5, R63, R28, !PT ;  /* 0x0000001c3f057209 */ /* 0x000fe20007810000 */
[----:B------:R-:W-:Y:S01]  /*15e90*/  MUFU.EX2 R172, R172 ;  /* 0x000000ac00ac7308 */ /* 0x000fe20000000800 */
[----:B------:R-:W-:-:S02]  /*15ea0*/  ISETP.GT.AND P5, PT, R3, 0x79, PT ;  /* 0x000000790300780c */ /* 0x000fc40003fa4270 */
[----:B------:R-:W-:Y:S02]  /*15eb0*/  FMNMX.FTZ R28, R66, R5, !PT ;  /* 0x00000005421c7209 */ /* 0x000fe40007810000 */
[----:B------:R-:W-:Y:S02]  /*15ec0*/  FSEL R86, R86, -INF , P4 ;  /* 0xff80000056567808 */ /* 0x000fe40002000000 */
[----:B------:R-:W-:Y:S01]  /*15ed0*/  FMNMX.FTZ R5, R67, R28, !PT ;  /* 0x0000001c43057209 */ /* 0x000fe20007810000 */
[----:B------:R-:W-:Y:S01]  /*15ee0*/  MUFU.EX2 R25, R25 ;  /* 0x0000001900197308 */ /* 0x000fe20000000800 */
[----:B------:R-:W-:Y:S02]  /*15ef0*/  FSEL R87, R87, -INF , P5 ;  /* 0xff80000057577808 */ /* 0x000fe40002800000 */
[----:B------:R-:W-:Y:S02]  /*15f00*/  FMNMX.FTZ R28, R70, R5, !PT ;  /* 0x00000005461c7209 */ /* 0x000fe40007810000 */
[----:B------:R-:W-:-:S02]  /*15f10*/  R2UR UR7, R29 ;  /* 0x000000001d0772ca */ /* 0x000fc400000e0000 */
        /* <DEDUP_REMOVED lines=13> */
[----:B------:R-:W-:Y:S04]  /*15ff0*/  MUFU.EX2 R170, R170 ;  /* 0x000000aa00aa7308 */ /* 0x000fe80000000800 */
[----:B------:R-:W0:Y:S04]  /*16000*/  SHFL.BFLY PT, R28, R3, 0x2, 0x1f ;  /* 0x0c401f00031c7f89 */ /* 0x000e2800000e0000 */
        /* <DEDUP_REMOVED lines=8> */
[----:B------:R-:W-:Y:S07]  /*16090*/  HGMMA.64x128x16.F32 R88, R160, gdesc[UR8].tnspB, R88, gsb0 ;  /* 0x41e00008a0587df0 */ /* 0x000fee0008000858 */
[----:B------:R-:W-:Y:S01]  /*160a0*/  MUFU.EX2 R164, R164 ;  /* 0x000000a400a47308 */ /* 0x000fe20000000800 */
[----:B0-----:R-:W-:-:S02]  /*160b0*/  FMNMX.FTZ R28, R3, R28, !PT ;  /* 0x0000001c031c7209 */ /* 0x001fc40007810000 */
[----:B------:R-:W-:Y:S02]  /*160c0*/  FSEL R3, R4, RZ, P3 ;  /* 0x000000ff04037208 */ /* 0x000fe40001800000 */
[----:B------:R-:W-:Y:S01]  /*160d0*/  ISETP.GT.AND P3, PT, R9, R14, PT ;  /* 0x0000000e0900720c */ /* 0x000fe20003f64270 */
[----:B------:R-:W0:Y:S02]  /*160e0*/  SHFL.BFLY PT, R5, R28, 0x1, 0x1f ;  /* 0x0c201f001c057f89 */ /* 0x000e2400000e0000 */
[----:B------:R-:W-:Y:S01]  /*160f0*/  MUFU.EX2 R166, R166 ;  /* 0x000000a600a67308 */ /* 0x000fe20000000800 */
[----:B------:R-:W-:Y:S01]  /*16100*/  FADD.FTZ R3, -R3, R10 ;  /* 0x0000000a03037221 */ /* 0x000fe20000010100 */
[----:B------:R-:W-:-:S03]  /*16110*/  VIADD R9, R9, 0xffffffff ;  /* 0xffffffff09097836 */ /* 0x000fc60000000000 */
[----:B------:R-:W-:-:S03]  /*16120*/  FMUL.FTZ R3, R3, R0 ;  /* 0x0000000003037220 */ /* 0x000fc60000410000 */
[----:B------:R-:W-:Y:S08]  /*16130*/  MUFU.EX2 R48, R48 ;  /* 0x0000003000307308 */ /* 0x000ff00000000800 */
[----:B------:R-:W1:Y:S01]  /*16140*/  MUFU.EX2 R3, R3 ;  /* 0x0000000300037308 */ /* 0x000e620000000800 */
[----:B0-----:R-:W-:-:S07]  /*16150*/  FMNMX.FTZ R5, R28, R5, !PT ;  /* 0x000000051c057209 */ /* 0x001fce0007810000 */
[----:B------:R-:W-:Y:S01]  /*16160*/  MUFU.EX2 R45, R45 ;  /* 0x0000002d002d7308 */ /* 0x000fe20000000800 */
[----:B------:R-:W-:Y:S02]  /*16170*/  IADD3 R28, R2, 0x300, RZ ;  /* 0x00000300021c7810 */ /* 0x000fe40007ffe0ff */
[C---:B------:R-:W-:Y:S01]  /*16180*/  FSETP.NEU.FTZ.AND P4, PT, R5.reuse, -INF , PT ;  /* 0xff8000000500780b */ /* 0x040fe20003f9d000 */
[C---:B------:R-:W-:Y:S01]  /*16190*/  FMUL.FTZ R61, R5.reuse, R0 ;  /* 0x00000000053d7220 */ /* 0x040fe20000410000 */
[----:B------:R-:W-:Y:S02]  /*161a0*/  R2UR UR6, R28 ;  /* 0x000000001c0672ca */ /* 0x000fe400000e0000 */
[----:B------:R-:W-:Y:S01]  /*161b0*/  FSEL R10, R5, RZ, P4 ;  /* 0x000000ff050a7208 */ /* 0x000fe20002000000 */
[----:B------:R-:W-:Y:S01]  /*161c0*/  MUFU.EX2 R41, R41 ;  /* 0x0000002900297308 */ /* 0x000fe20000000800 */
[----:B------:R-:W-:-:S03]  /*161d0*/  FSEL R61, R61, RZ, P4 ;  /* 0x000000ff3d3d7208 */ /* 0x000fc60002000000 */
[----:B------:R-:W-:Y:S01]  /*161e0*/  FADD.FTZ R11, -R10, R11 ;  /* 0x0000000b0a0b7221 */ /* 0x000fe20000010100 */
[----:B------:R-:W-:Y:S02]  /*161f0*/  VIADD R10, R2, 0x380 ;  /* 0x00000380020a7836 */ /* 0x000fe40000000000 */
[-CC-:B------:R-:W-:Y:S01]  /*16200*/  FFMA.FTZ R181, R26, R0.reuse, -R61.reuse ;  /* 0x000000001ab57223 */ /* 0x180fe2000001083d */
[-CC-:B------:R-:W-:Y:S01]  /*16210*/  FFMA.FTZ R26, R27, R0.reuse, -R61.reuse ;  /* 0x000000001b1a7223 */ /* 0x180fe2000001083d */
[-C--:B------:R-:W-:Y:S01]  /*16220*/  FMUL.FTZ R2, R11, R0.reuse ;  /* 0x000000000b027220 */ /* 0x080fe20000410000 */
[----:B------:R-:W-:Y:S02]  /*16230*/  IMAD.MOV.U32 R11, RZ, RZ, 0x40000040 ;  /* 0x40000040ff0b7424 */ /* 0x000fe400078e00ff */
[-CC-:B------:R-:W-:Y:S01]  /*16240*/  FFMA.FTZ R183, R30, R0.reuse, -R61.reuse ;  /* 0x000000001eb77223 */ /* 0x180fe2000001083d */
[-CC-:B------:R-:W-:Y:S01]  /*16250*/  FFMA.FTZ R31, R31, R0.reuse, -R61.reuse ;  /* 0x000000001f1f7223 */ /* 0x180fe2000001083d */
[----:B------:R-:W-:Y:S01]  /*16260*/  MUFU.EX2 R181, R181 ;  /* 0x000000b500b57308 */ /* 0x000fe20000000800 */
[-CC-:B------:R-:W-:Y:S01]  /*16270*/  FFMA.FTZ R177, R34, R0.reuse, -R61.reuse ;  /* 0x0000000022b17223 */ /* 0x180fe2000001083d */
[-CC-:B------:R-:W-:Y:S01]  /*16280*/  FFMA.FTZ R27, R35, R0.reuse, -R61.reuse ;  /* 0x00000000231b7223 */ /* 0x180fe2000001083d */
[-CC-:B------:R-:W-:Y:S01]  /*16290*/  FFMA.FTZ R179, R38, R0.reuse, -R61.reuse ;  /* 0x0000000026b37223 */ /* 0x180fe2000001083d */
[----:B-1----:R-:W-:Y:S01]  /*162a0*/  FFMA.FTZ R38, R3, R7, R180 ;  /* 0x0000000703267223 */ /* 0x002fe200000100b4 */
        /* <DEDUP_REMOVED lines=18> */
[----:B------:R-:W-:Y:S01]  /*163d0*/  FFMA.FTZ R86, R86, R0, -R61 ;  /* 0x0000000056567223 */ /* 0x000fe2000001083d */
[----:B------:R-:W2:Y:S01]  /*163e0*/  MUFU.EX2 R183, R183 ;  /* 0x000000b700b77308 */ /* 0x000ea20000000800 */
[----:B0-----:R-:W-:Y:S01]  /*163f0*/  FFMA.FTZ R7, R2, R6, R181 ;  /* 0x0000000602077223 */ /* 0x001fe200000100b5 */
[----:B------:R-:W-:Y:S01]  /*16400*/  @!P1 VIADD R6, R12, 0x34860 ;  /* 0x000348600c069836 */ /* 0x000fe20000000000 */
[----:B------:R-:W-:-:S05]  /*16410*/  F2FP.F16.F32.PACK_AB R180, R13, R180 ;  /* 0x000000b40db4723e */ /* 0x000fca00000000ff */
[----:B------:R-:W0:Y:S01]  /*16420*/  MUFU.EX2 R31, R31 ;  /* 0x0000001f001f7308 */ /* 0x000e220000000800 */
[C---:B-1----:R-:W-:Y:S01]  /*16430*/  FADD.FTZ R12, R26.reuse, R7 ;  /* 0x000000071a0c7221 */ /* 0x042fe20000010000 */
[----:B------:R-:W-:Y:S01]  /*16440*/  @!P1 PRMT R7, RZ, 0x654, R6 ;  /* 0x00000654ff079816 */ /* 0x000fe20000000006 */
[----:B------:R-:W-:Y:S01]  /*16450*/  FFMA.FTZ R6, R63, R0, -R61 ;  /* 0x000000003f067223 */ /* 0x000fe2000001083d */
[----:B------:R-:W-:-:S04]  /*16460*/  F2FP.F16.F32.PACK_AB R181, R26, R181 ;  /* 0x000000b51ab5723e */ /* 0x000fc800000000ff */
[----:B------:R-:W1:Y:S01]  /*16470*/  MUFU.EX2 R177, R177 ;  /* 0x000000b100b17308 */ /* 0x000e620000000800 */
[----:B--2---:R-:W-:-:S07]  /*16480*/  FADD.FTZ R12, R183, R12 ;  /* 0x0000000cb70c7221 */ /* 0x004fce0000010000 */
[----:B------:R-:W2:Y:S01]  /*16490*/  MUFU.EX2 R27, R27 ;  /* 0x0000001b001b7308 */ /* 0x000ea20000000800 */
[----:B0-----:R-:W-:-:S07]  /*164a0*/  F2FP.F16.F32.PACK_AB R183, R31, R183 ;  /* 0x000000b71fb7723e */ /* 0x001fce00000000ff */
        /* <DEDUP_REMOVED lines=12> */
[----:B------:R-:W-:Y:S01]  /*16570*/  R2UR UR6, R10 ;  /* 0x000000000a0672ca */ /* 0x000fe200000e0000 */
[-CC-:B------:R-:W-:Y:S01]  /*16580*/  FFMA.FTZ R10, R59, R0.reuse, -R61.reuse ;  /* 0x000000003b0a7223 */ /* 0x180fe2000001083d */
[----:B------:R-:W-:Y:S01]  /*16590*/  R2UR UR7, R11 ;  /* 0x000000000b0772ca */ /* 0x000fe200000e0000 */
[----:B------:R-:W-:Y:S01]  /*165a0*/  FADD.FTZ R11, R13, R38 ;  /* 0x000000260d0b7221 */ /* 0x000fe20000010000 */
[----:B------:R-:W-:Y:S01]  /*165b0*/  FADD.FTZ R38, R31, R12 ;  /* 0x0000000c1f267221 */ /* 0x000fe20000010000 */
[----:B------:R-:W-:Y:S01]  /*165c0*/  MUFU.EX2 R28, R28 ;  /* 0x0000001c001c7308 */ /* 0x000fe20000000800 */
[----:B------:R-:W-:Y:S01]  /*165d0*/  FFMA.FTZ R12, R67, R0, -R61 ;  /* 0x00000000430c7223 */ /* 0x000fe2000001083d */
[----:B------:R-:W-:Y:S01]  /*165e0*/  FADD.FTZ R11, R182, R11 ;  /* 0x0000000bb60b7221 */ /* 0x000fe20000010000 */
[----:B-1----:R-:W-:Y:S01]  /*165f0*/  FADD.FTZ R38, R177, R38 ;  /* 0x00000026b1267221 */ /* 0x002fe20000010000 */
[----:B------:R-:W-:Y:S01]  /*16600*/  F2FP.F16.F32.PACK_AB R182, R20, R182 ;  /* 0x000000b614b6723e */ /* 0x000fe200000000ff */
[----:B------:R-:W-:Y:S01]  /*16610*/  FFMA.FTZ R163, R70, R0, -R61 ;  /* 0x0000000046a37223 */ /* 0x000fe2000001083d */
[----:B------:R-:W-:Y:S01]  /*16620*/  FADD.FTZ R11, R20, R11 ;  /* 0x0000000b140b7221 */ /* 0x000fe20000010000 */
[----:B--2---:R-:W-:Y:S01]  /*16630*/  F2FP.F16.F32.PACK_AB R177, R27, R177 ;  /* 0x000000b11bb1723e */ /* 0x004fe200000000ff */
[----:B------:R-:W-:Y:S02]  /*16640*/  MUFU.EX2 R169, R169 ;  /* 0x000000a900a97308 */ /* 0x000fe40000000800 */
[----:B------:R-:W-:Y:S01]  /*16650*/  FADD.FTZ R42, R176, R11 ;  /* 0x0000000bb02a7221 */ /* 0x000fe20000010000 */
[----:B------:R-:W-:-:S05]  /*16660*/  F2FP.F16.F32.PACK_AB R176, R21, R176 ;  /* 0x000000b015b0723e */ /* 0x000fca00000000ff */
        /* <DEDUP_REMOVED lines=16> */
[----:B------:R-:W-:-:S05]  /*16770*/  WARPGROUP.ARRIVE ;  /* 0x00000000000079c5 */ /* 0x000fca0000000000 */
[----:B------:R-:W1:Y:S01]  /*16780*/  MUFU.EX2 R75, R75 ;  /* 0x0000004b004b7308 */ /* 0x000e620000000800 */
[----:B------:R-:W-:Y:S01]  /*16790*/  HGMMA.64x128x16.F32 R88, R152, gdesc[UR4].tnspB, R88, gsb0 ;  /* 0x41e0000498587df0 */ /* 0x000fe20008000858 */
[----:B0-----:R-:W-:-:S06]  /*167a0*/  F2FP.F16.F32.PACK_AB R156, R44, R40 ;  /* 0x000000282c9c723e */ /* 0x001fcc00000000ff */
[----:B------:R-:W-:Y:S08]  /*167b0*/  MUFU.EX2 R49, R49 ;  /* 0x0000003100317308 */ /* 0x000ff00000000800 */
[----:B------:R-:W-:Y:S01]  /*167c0*/  MUFU.EX2 R78, R78 ;  /* 0x0000004e004e7308 */ /* 0x000fe20000000800 */
[----:B-1----:R-:W-:-:S07]  /*167d0*/  F2FP.F16.F32.PACK_AB R157, R75, R74 ;  /* 0x0000004a4b9d723e */ /* 0x002fce00000000ff */
[----:B------:R-:W0:Y:S08]  /*167e0*/  MUFU.EX2 R52, R52 ;  /* 0x0000003400347308 */ /* 0x000e300000000800 */
[----:B------:R-:W1:Y:S08]  /*167f0*/  MUFU.EX2 R79, R79 ;  /* 0x0000004f004f7308 */ /* 0x000e700000000800 */
[----:B------:R-:W-:Y:S01]  /*16800*/  MUFU.EX2 R53, R53 ;  /* 0x0000003500357308 */ /* 0x000fe20000000800 */
[----:B0-----:R-:W-:-:S07]  /*16810*/  F2FP.F16.F32.PACK_AB R158, R52, R49 ;  /* 0x00000031349e723e */ /* 0x001fce00000000ff */
[----:B------:R-:W0:Y:S01]  /*16820*/  MUFU.EX2 R56, R56 ;  /* 0x0000003800387308 */ /* 0x000e220000000800 */
[----:B-1----:R-:W-:-:S07]  /*16830*/  F2FP.F16.F32.PACK_AB R159, R79, R78 ;  /* 0x0000004e4f9f723e */ /* 0x002fce00000000ff */
[----:B------:R-:W-:Y:S08]  /*16840*/  MUFU.EX2 R83, R83 ;  /* 0x0000005300537308 */ /* 0x000ff00000000800 */
[----:B------:R-:W-:Y:S08]  /*16850*/  MUFU.EX2 R57, R57 ;  /* 0x0000003900397308 */ /* 0x000ff00000000800 */
[----:B------:R-:W1:Y:S01]  /*16860*/  MUFU.EX2 R60, R60 ;  /* 0x0000003c003c7308 */ /* 0x000e620000000800 */
[----:B------:R-:W-:-:S02]  /*16870*/  WARPGROUP.DEPBAR.LE gsb0, 0x0 ;  /* 0x00008000000079c5 */ /* 0x000fc40000010000 */
[----:B------:R-:W-:Y:S05]  /*16880*/  @!P1 SYNCS.ARRIVE.TRANS64.RED.A1T0 RZ, [R15+URZ], RZ ;  /* 0x000000ff0fff99a7 */ /* 0x000fea000810043f */
[----:B------:R-:W-:Y:S01]  /*16890*/  MUFU.EX2 R153, R82 ;  /* 0x0000005200997308 */ /* 0x000fe20000000800 */
[----:B0-----:R-:W-:Y:S02]  /*168a0*/  F2FP.F16.F32.PACK_AB R152, R56, R53 ;  /* 0x000000353898723e */ /* 0x001fe400000000ff */
[----:B-1----:R-:W-:Y:S01]  /*168b0*/  F2FP.F16.F32.PACK_AB R154, R60, R57 ;  /* 0x000000393c9a723e */ /* 0x002fe200000000ff */
[----:B------:R0:W-:Y:S04]  /*168c0*/  @!P1 SYNCS.ARRIVE.TRANS64.RED.A1T0 RZ, [R7+URZ], RZ ;  /* 0x000000ff07ff99a7 */ /* 0x0001e8000810043f */
[----:B------:R-:W-:Y:S01]  /*168d0*/  MUFU.EX2 R155, R86 ;  /* 0x00000056009b7308 */ /* 0x000fe20000000800 */
[----:B0-----:R-:W-:Y:S01]  /*168e0*/  FADD.FTZ R7, R21, R42 ;  /* 0x0000002a15077221 */ /* 0x001fe20000010000 */
[----:B------:R-:W-:Y:S01]  /*168f0*/  FADD.FTZ R42, R27, R38 ;  /* 0x000000261b2a7221 */ /* 0x000fe20000010000 */
[-CC-:B------:R-:W-:Y:S01]  /*16900*/  FFMA.FTZ R38, R71, R0.reuse, -R61.reuse ;  /* 0x0000000047267223 */ /* 0x180fe2000001083d */
[----:B------:R-:W-:Y:S01]  /*16910*/  FFMA.FTZ R61, R87, R0, -R61 ;  /* 0x00000000573d7223 */ /* 0x000fe2000001083d */
[----:B------:R-:W-:Y:S01]  /*16920*/  FADD.FTZ R7, R178, R7 ;  /* 0x00000007b2077221 */ /* 0x000fe20000010000 */
[----:B------:R-:W-:Y:S01]  /*16930*/  FADD.FTZ R42, R179, R42 ;  /* 0x0000002ab32a7221 */ /* 0x000fe20000010000 */
[----:B------:R-:W-:-:S02]  /*16940*/  F2FP.F16.F32.PACK_AB R178, R24, R178 ;  /* 0x000000b218b2723e */ /* 0x000fc400000000ff */
[----:B------:R-:W-:Y:S01]  /*16950*/  FADD.FTZ R7, R24, R7 ;  /* 0x0000000718077221 */ /* 0x000fe20000010000 */
[C---:B------:R-:W-:Y:S01]  /*16960*/  FADD.FTZ R42, R29.reuse, R42 ;  /* 0x0000002a1d2a7221 */ /* 0x040fe20000010000 */
[----:B------:R-:W0:Y:S01]  /*16970*/  MUFU.EX2 R38, R38 ;  /* 0x0000002600267308 */ /* 0x000e220000000800 */
[----:B------:R-:W-:Y:S01]  /*16980*/  F2FP.F16.F32.PACK_AB R179, R29, R179 ;  /* 0x000000b31db3723e */ /* 0x000fe200000000ff */
[----:B------:R-:W-:Y:S01]  /*16990*/  FADD.FTZ R46, R172, R7 ;  /* 0x00000007ac2e7221 */ /* 0x000fe20000010000 */
[----:B------:R-:W-:Y:S01]  /*169a0*/  FADD.FTZ R7, R173, R42 ;  /* 0x0000002aad077221 */ /* 0x000fe20000010000 */
[C---:B------:R-:W-:Y:S02]  /*169b0*/  F2FP.F16.F32.PACK_AB R172, R25.reuse, R172 ;  /* 0x000000ac19ac723e */ /* 0x040fe400000000ff */
[----:B------:R-:W-:Y:S01]  /*169c0*/  FADD.FTZ R11, R25, R46 ;  /* 0x0000002e190b7221 */ /* 0x000fe20000010000 */
[C---:B------:R-:W-:Y:S01]  /*169d0*/  FADD.FTZ R42, R34.reuse, R7 ;  /* 0x00000007222a7221 */ /* 0x040fe20000010000 */
[----:B------:R-:W1:Y:S01]  /*169e0*/  MUFU.EX2 R61, R61 ;  /* 0x0000003d003d7308 */ /* 0x000e620000000800 */
[----:B------:R-:W-:Y:S01]  /*169f0*/  F2FP.F16.F32.PACK_AB R173, R34, R173 ;  /* 0x000000ad22ad723e */ /* 0x000fe200000000ff */
        /* <DEDUP_REMOVED lines=21> */
[C---:B------:R-:W-:Y:S01]  /*16b50*/  FADD.FTZ R11, R37.reuse, R26 ;  /* 0x0000001a250b7221 */ /* 0x040fe20000010000 */
[----:B------:R-:W-:Y:S01]  /*16b60*/  FADD.FTZ R20, R10, R7 ;  /* 0x000000070a147221 */ /* 0x000fe20000010000 */
[----:B------:R-:W-:Y:S02]  /*16b70*/  F2FP.F16.F32.PACK_AB R164, R37, R164 ;  /* 0x000000a425a4723e */ /* 0x000fe400000000ff */
        /* <DEDUP_REMOVED lines=17> */
[C---:B0-----:R-:W-:Y:S01]  /*16c90*/  FADD.FTZ R7, R38.reuse, R7 ;  /* 0x0000000726077221 */ /* 0x041fe20000010000 */
[----:B------:R-:W-:Y:S02]  /*16ca0*/  F2FP.F16.F32.PACK_AB R163, R38, R163 ;  /* 0x000000a326a3723e */ /* 0x000fe400000000ff */
[----:B------:R-:W-:Y:S01]  /*16cb0*/  FADD.FTZ R11, R40, R11 ;  /* 0x0000000b280b7221 */ /* 0x000fe20000010000 */
[----:B------:R-:W-:Y:S01]  /*16cc0*/  FADD.FTZ R6, R74, R7 ;  /* 0x000000074a067221 */ /* 0x000fe20000010000 */
[----:B------:R-:W-:Y:S02]  /*16cd0*/  MOV R21, R185 ;  /* 0x000000b900157202 */ /* 0x000fe40000000f00 */
        /* <DEDUP_REMOVED lines=8> */
[----:B------:R-:W-:Y:S01]  /*16d60*/  FADD.FTZ R6, R153, R6 ;  /* 0x0000000699067221 */ /* 0x000fe20000010000 */
[C---:B------:R-:W-:Y:S02]  /*16d70*/  F2FP.F16.F32.PACK_AB R153, R83.reuse, R153 ;  /* 0x000000995399723e */ /* 0x040fe400000000ff */
[----:B------:R-:W-:Y:S01]  /*16d80*/  FADD.FTZ R10, R56, R7 ;  /* 0x00000007380a7221 */ /* 0x000fe20000010000 */
[----:B------:R-:W-:-:S03]  /*16d90*/  FADD.FTZ R6, R83, R6 ;  /* 0x0000000653067221 */ /* 0x000fc60000010000 */
[----:B------:R-:W-:Y:S01]  /*16da0*/  FADD.FTZ R7, R57, R10 ;  /* 0x0000000a39077221 */ /* 0x000fe20000010000 */
[----:B------:R-:W-:Y:S01]  /*16db0*/  FADD.FTZ R6, R155, R6 ;  /* 0x000000069b067221 */ /* 0x000fe20000010000 */
[C---:B-1----:R-:W-:Y:S01]  /*16dc0*/  F2FP.F16.F32.PACK_AB R155, R61.reuse, R155 ;  /* 0x0000009b3d9b723e */ /* 0x042fe200000000ff */
[----:B------:R-:W-:Y:S02]  /*16dd0*/  IMAD.MOV.U32 R10, RZ, RZ, R4 ;  /* 0x000000ffff0a7224 */ /* 0x000fe400078e0004 */
[----:B------:R-:W-:Y:S01]  /*16de0*/  FADD.FTZ R7, R60, R7 ;  /* 0x000000073c077221 */ /* 0x000fe20000010000 */
[----:B------:R-:W-:Y:S01]  /*16df0*/  FADD.FTZ R6, R61, R6 ;  /* 0x000000063d067221 */ /* 0x000fe20000010000 */
[----:B------:R-:W-:Y:S06]  /*16e00*/  @P3 BRA `(.L_x_2894) ;  /* 0xffffffd000743947 */ /* 0x000fec000383ffff */
[----:B------:R-:W-:Y:S05]  /*16e10*/  BSYNC B1 ;  /* 0x0000000000017941 */ /* 0x000fea0003800000 */
.L_x_2883:
[----:B------:R-:W-:Y:S05]  /*16e20*/  BSYNC B0 ;  /* 0x0000000000007941 */ /* 0x000fea0003800000 */
.L_x_2882:
[----:B------:R-:W-:Y:S01]  /*16e30*/  ISETP.GE.AND P2, PT, R9, RZ, PT ;  /* 0x000000ff0900720c */ /* 0x000fe20003f46270 */
[----:B------:R-:W-:-:S12]  /*16e40*/  BSSY B0, `(.L_x_2895) ;  /* 0x0000258000007945 */ /* 0x000fd80003800000 */
[----:B------:R-:W-:Y:S05]  /*16e50*/  @!P2 BRA `(.L_x_2896) ;  /* 0x000000240058a947 */ /* 0x000fea0003800000 */
[----:B------:R-:W-:Y:S01]  /*16e60*/  IMAD.MOV.U32 R13, RZ, RZ, R5 ;  /* 0x000000ffff0d7224 */ /* 0x000fe200078e0005 */
[----:B------:R-:W-:Y:S01]  /*16e70*/  MOV R12, R4 ;  /* 0x00000004000c7202 */ /* 0x000fe20000000f00 */
[----:B------:R-:W-:Y:S02]  /*16e80*/  IMAD.MOV.U32 R15, RZ, RZ, R188 ;  /* 0x000000ffff0f7224 */ /* 0x000fe400078e00bc */
[----:B------:R-:W-:-:S07]  /*16e90*/  IMAD.MOV.U32 R20, RZ, RZ, R185 ;  /* 0x000000ffff147224 */ /* 0x000fce00078e00b9 */
.L_x_2907:
[----:B------:R-:W-:-:S05]  /*16ea0*/  VIADD R14, R20, 0x1 ;  /* 0x00000001140e7836 */ /* 0x000fca0000000000 */
[----:B------:R-:W-:-:S04]  /*16eb0*/  ISETP.NE.AND P2, PT, R14, 0x2, PT ;  /* 0x000000020e00780c */ /* 0x000fc80003f45270 */
[----:B------:R-:W-:Y:S02]  /*16ec0*/  SEL R188, RZ, 0x1, P2 ;  /* 0x00000001ffbc7807 */ /* 0x000fe40001000000 */
[----:B------:R-:W-:Y:S02]  /*16ed0*/  SEL R14, R14, RZ, P2 ;  /* 0x000000ff0e0e7207 */ /* 0x000fe40001000000 */
[----:B------:R-:W-:Y:S02]  /*16ee0*/  LOP3.LUT R188, R15, R188, RZ, 0x3c, !PT ;  /* 0x000000bc0fbc7212 */ /* 0x000fe400078e3cff */
[----:B------:R-:W-:Y:S01]  /*16ef0*/  MOV R185, R14 ;  /* 0x0000000e00b97202 */ /* 0x000fe20000000f00 */
[----:B------:R-:W-:Y:S06]  /*16f00*/  @!P0 BRA `(.L_x_2897) ;  /* 0x0000000000048947 */ /* 0x000fec0003800000 */
[----:B------:R-:W-:Y:S01]  /*16f10*/  BPT.TRAP 0x1 ;  /* 0x000000040000795c */ /* 0x000fe20000300000 */
.L_x_2897:
[----:B------:R-:W-:Y:S01]  /*16f20*/  IMAD R0, R185, 0x8, R16 ;  /* 0x00000008b9007824 */ /* 0x000fe200078e0210 */
[----:B------:R-:W-:-:S04]  /*16f30*/  SHF.L.U32 R11, R188, 0x1f, RZ ;  /* 0x0000001fbc0b7819 */ /* 0x000fc800000006ff */
[----:B------:R0:W1:Y:S01]  /*16f40*/  SYNCS.PHASECHK.TRANS64.TRYWAIT P2, [R0+URZ+0x34830], R11 ;  /* 0x0348300b000075a7 */ /* 0x000062000804017f */
[----:B------:R-:W-:Y:S05]  /*16f50*/  @!P0 BRA `(.L_x_2898) ;  /* 0x0000000000048947 */ /* 0x000fea0003800000 */
[----:B------:R-:W-:Y:S01]  /*16f60*/  BPT.TRAP 0x1 ;  /* 0x000000040000795c */ /* 0x000fe20000300000 */
.L_x_2898:
[----:B------:R-:W-:Y:S01]  /*16f70*/  BSSY B1, `(.L_x_2899) ;  /* 0x0000006000017945 */ /* 0x000fe20003800000 */
[----:B------:R-:W-:Y:S02]  /*16f80*/  IMAD R4, R185, 0xc00, R8 ;  /* 0x00000c00b9047824 */ /* 0x000fe400078e0208 */
[----:B------:R-:W-:Y:S01]  /*16f90*/  IMAD.MOV.U32 R5, RZ, RZ, 0x40000040 ;  /* 0x40000040ff057424 */ /* 0x000fe200078e00ff */
[----:B-1----:R-:W-:Y:S06]  /*16fa0*/  @P2 BRA `(.L_x_2900) ;  /* 0x0000000000082947 */ /* 0x002fec0003800000 */
[----:B------:R-:W1:Y:S02]  /*16fb0*/  SYNCS.PHASECHK.TRANS64.TRYWAIT P2, [R0+URZ+0x34830], R11 ;  /* 0x0348300b000075a7 */ /* 0x000e64000804017f */
[----:B-1----:R-:W-:Y:S05]  /*16fc0*/  @!P2 BRA `(.L_x_2901) ;  /* 0x000000d800aca947 */ /* 0x002fea0003800000 */
.L_x_2900:
[----:B------:R-:W-:Y:S05]  /*16fd0*/  BSYNC B1 ;  /* 0x0000000000017941 */ /* 0x000fea0003800000 */
.L_x_2899:
        /* <DEDUP_REMOVED lines=10> */
[----:B-1----:R-:W-:Y:S02]  /*17080*/  MOV R11, 0x40000040 ;  /* 0x40000040000b7802 */ /* 0x002fe40000000f00 */
        /* <DEDUP_REMOVED lines=174> */
.L_x_2902:
[----:B------:R-:W-:Y:S01]  /*17b70*/  SHF.L.U32 R0, R15, 0x1f, RZ ;  /* 0x0000001f0f007819 */ /* 0x000fe200000006ff */
[----:B------:R-:W-:-:S04]  /*17b80*/  IMAD R15, R20, 0x8, R16 ;  /* 0x00000008140f7824 */ /* 0x000fc800078e0210 */
[----:B------:R0:W1:Y:S01]  /*17b90*/  SYNCS.PHASECHK.TRANS64.TRYWAIT P2, [R15+URZ+0x34850], R0 ;  /* 0x034850000f0075a7 */ /* 0x000062000804017f */
[----:B------:R-:W-:Y:S05]  /*17ba0*/  @!P0 BRA `(.L_x_2903) ;  /* 0x0000000000048947 */ /* 0x000fea0003800000 */
[----:B------:R-:W-:Y:S01]  /*17bb0*/  BPT.TRAP 0x1 ;  /* 0x000000040000795c */ /* 0x000fe20000300000 */
.L_x_2903:
[----:B------:R-:W-:Y:S04]  /*17bc0*/  BSSY B1, `(.L_x_2904) ;  /* 0x0000004000017945 */ /* 0x000fe80003800000 */
[----:B-1----:R-:W-:Y:S05]  /*17bd0*/  @P2 BRA `(.L_x_2905) ;  /* 0x0000000000082947 */ /* 0x002fea0003800000 */
[----:B------:R-:W1:Y:S02]  /*17be0*/  SYNCS.PHASECHK.TRANS64.TRYWAIT P2, [R15+URZ+0x34850], R0 ;  /* 0x034850000f0075a7 */ /* 0x000e64000804017f */
[----:B-1----:R-:W-:Y:S05]  /*17bf0*/  @!P2 BRA `(.L_x_2906) ;  /* 0x000000cc00b4a947 */ /* 0x002fea0003800000 */
.L_x_2905:
[----:B------:R-:W-:Y:S05]  /*17c00*/  BSYNC B1 ;  /* 0x0000000000017941 */ /* 0x000fea0003800000 */
.L_x_2904:
[----:B01----:R-:W-:Y:S01]  /*17c10*/  VIADD R0, R16, 0x400 ;  /* 0x0000040010007836 */ /* 0x003fe20000000000 */
[----:B------:R-:W-:Y:S01]  /*17c20*/  MOV R11, 0x40000040 ;  /* 0x40000040000b7802 */ /* 0x000fe20000000f00 */
[----:B------:R-:W-:Y:S01]  /*17c30*/  WARPGROUP.ARRIVE ;  /* 0x00000000000079c5 */ /* 0x000fe20000000000 */
[----:B------:R-:W-:Y:S01]  /*17c40*/  IMAD.MOV.U32 R3, RZ, RZ, 0x40000040 ;  /* 0x40000040ff037424 */ /* 0x000fe200078e00ff */
[----:B-----5:R-:W-:Y:S01]  /*17c50*/  ISETP.GT.AND P2, PT, R9, RZ, PT ;  /* 0x000000ff0900720c */ /* 0x020fe20003f44270 */
[----:B------:R-:W-:Y:S01]  /*17c60*/  IMAD.MOV.U32 R21, RZ, RZ, 0x40000040 ;  /* 0x40000040ff157424 */ /* 0x000fe200078e00ff */
[----:B------:R-:W-:Y:S01]  /*17c70*/  SHF.R.U32.HI R0, RZ, 0x4, R0 ;  /* 0x00000004ff007819 */ /* 0x000fe20000011600 */
[----:B------:R-:W-:Y:S01]  /*17c80*/  @!P1 VIADD R15, R15, 0x34860 ;  /* 0x000348600f0f9836 */ /* 0x000fe20000000000 */
[----:B------:R-:W-:Y:S01]  /*17c90*/  R2UR UR7, R11 ;  /* 0x000000000b0772ca */ /* 0x000fe200000e0000 */
[----:B------:R-:W-:Y:S01]  /*17ca0*/  VIADD R9, R9, 0xffffffff ;  /* 0xffffffff09097836 */ /* 0x000fe20000000000 */
[----:B------:R-:W-:-:S02]  /*17cb0*/  LOP3.LUT R0, R0, 0x3fff, RZ, 0xc0, !PT ;  /* 0x00003fff00007812 */ /* 0x000fc400078ec0ff */
[----:B------:R-:W-:Y:S02]  /*17cc0*/  @!P1 PRMT R15, RZ, 0x654, R15 ;  /* 0x00000654ff0f9816 */ /* 0x000fe4000000000f */
[----:B------:R-:W-:-:S05]  /*17cd0*/  LOP3.LUT R0, R0, 0x4000000, RZ, 0xfc, !PT ;  /* 0x0400000000007812 */ /* 0x000fca00078efcff */
[----:B------:R-:W-:Y:S01]  /*17ce0*/  IMAD R10, R20, 0x800, R0 ;  /* 0x00000800140a7824 */ /* 0x000fe200078e0200 */
[----:B------:R-:W-:-:S03]  /*17cf0*/  FMNMX.FTZ R0, R24, R12, !PT ;  /* 0x0000000c18007209 */ /* 0x000fc60007810000 */
[C---:B------:R-:W-:Y:S01]  /*17d00*/  VIADD R2, R10.reuse, 0x80 ;  /* 0x000000800a027836 */ /* 0x040fe20000000000 */
[C---:B------:R-:W-:Y:S02]  /*17d10*/  R2UR UR6, R10.reuse ;  /* 0x000000000a0672ca */ /* 0x040fe400000e0000 */
[----:B------:R-:W-:Y:S02]  /*17d20*/  FMNMX.FTZ R0, R25, R0, !PT ;  /* 0x0000000019007209 */ /* 0x000fe40007810000 */
[----:B------:R-:W-:Y:S02]  /*17d30*/  IADD3 R20, R10, 0x200, RZ ;  /* 0x000002000a147810 */ /* 0x000fe40007ffe0ff */
[----:B------:R-:W-:-:S04]  /*17d40*/  FMNMX.FTZ R0, R28, R0, !PT ;  /* 0x000000001c007209 */ /* 0x000fc80007810000 */
[----:B------:R-:W-:-:S03]  /*17d50*/  FMNMX.FTZ R0, R29, R0, !PT ;  /* 0x000000001d007209 */ /* 0x000fc60007810000 */
[----:B------:R-:W-:Y:S01]  /*17d60*/  HGMMA.64x128x16.F32 R88, R180, gdesc[UR4].tnspB, R88, gsb0 ;  /* 0x41e00004b4587df0 */ /* 0x000fe20008000858 */
[----:B------:R-:W-:Y:S01]  /*17d70*/  R2UR UR6, R2 ;  /* 0x00000000020672ca */ /* 0x000fe200000e0000 */
[----:B------:R-:W-:Y:S01]  /*17d80*/  VIADD R2, R10, 0x100 ;  /* 0x000001000a027836 */ /* 0x000fe20000000000 */
[----:B------:R-:W-:Y:S02]  /*17d90*/  R2UR UR7, R3 ;  /* 0x00000000030772ca */ /* 0x000fe400000e0000 */
[----:B------:R-:W-:Y:S02]  /*17da0*/  MOV R3, 0x40000040 ;  /* 0x4000004000037802 */ /* 0x000fe40000000f00 */
[----:B------:R-:W-:-:S04]  /*17db0*/  FMNMX.FTZ R0, R32, R0, !PT ;  /* 0x0000000020007209 */ /* 0x000fc80007810000 */
[----:B------:R-:W-:-:S04]  /*17dc0*/  FMNMX.FTZ R0, R33, R0, !PT ;  /* 0x0000000021007209 */ /* 0x000fc80007810000 */
[----:B------:R-:W-:Y:S01]  /*17dd0*/  FMNMX.FTZ R0, R36, R0, !PT ;  /* 0x0000000024007209 */ /* 0x000fe20007810000 */
[----:B------:R-:W-:Y:S02]  /*17de0*/  WARPGROUP.DEPBAR.LE gsb0, 0x0 ;  /* 0x00008000000079c5 */ /* 0x000fe40000010000 */
[----:B------:R-:W-:-:S06]  /*17df0*/  WARPGROUP.ARRIVE ;  /* 0x00000000000079c5 */ /* 0x000fcc0000000000 */
        /* <DEDUP_REMOVED lines=23> */
[----:B------:R-:W-:-:S04]  /*17f70*/  FMNMX.FTZ R0, R73, R0, !PT ;  /* 0x0000000049007209 */ /* 0x000fc80007810000 */
[----:B------:R-:W-:-:S04]  /*17f80*/  FMNMX.FTZ R0, R76, R0, !PT ;  /* 0x000000004c007209 */ /* 0x000fc80007810000 */
[----:B------:R-:W-:-:S04]  /*17f90*/  FMNMX.FTZ R0, R77, R0, !PT ;  /* 0x000000004d007209 */ /* 0x000fc80007810000 */
[----:B------:R-:W-:Y:S01]  /*17fa0*/  FMNMX.FTZ R0, R80, R0, !PT ;  /* 0x0000000050007209 */ /* 0x000fe20007810000 */
[----:B------:R-:W-:Y:S02]  /*17fb0*/  WARPGROUP.DEPBAR.LE gsb0, 0x0 ;  /* 0x00008000000079c5 */ /* 0x000fe40000010000 */
[----:B------:R-:W-:-:S06]  /*17fc0*/  WARPGROUP.ARRIVE ;  /* 0x00000000000079c5 */ /* 0x000fcc0000000000 */
[----:B------:R-:W-:Y:S01]  /*17fd0*/  HGMMA.64x128x16.F32 R88, R172, gdesc[UR4].tnspB, R88, gsb0 ;  /* 0x41e00004ac587df0 */ /* 0x000fe20008000858 */
[----:B------:R-:W-:Y:S02]  /*17fe0*/  R2UR UR6, R2 ;  /* 0x00000000020672ca */ /* 0x000fe400000e0000 */
[----:B------:R-:W-:Y:S02]  /*17ff0*/  R2UR UR7, R3 ;  /* 0x00000000030772ca */ /* 0x000fe400000e0000 */
[----:B------:R-:W-:-:S04]  /*18000*/  FMNMX.FTZ R3, R81, R0, !PT ;  /* 0x0000000051037209 */ /* 0x000fc80007810000 */
[----:B------:R-:W-:-:S04]  /*18010*/  FMNMX.FTZ R0, R84, R3, !PT ;  /* 0x0000000354007209 */ /* 0x000fc80007810000 */
[----:B------:R-:W-:Y:S01]  /*18020*/  FMNMX.FTZ R2, R85, R0, !PT ;  /* 0x0000000055027209 */ /* 0x000fe20007810000 */
[----:B------:R-:W-:-:S04]  /*18030*/  IMAD.U32 R0, RZ, RZ, UR38 ;  /* 0x00000026ff007e24 */ /* 0x000fc8000f8e00ff */
[----:B------:R-:W0:Y:S02]  /*18040*/  SHFL.BFLY PT, R3, R2, 0x2, 0x1f ;  /* 0x0c401f0002037f89 */ /* 0x000e2400000e0000 */
[----:B0-----:R-:W-:Y:S02]  /*18050*/  FMNMX.FTZ R5, R2, R3, !PT ;  /* 0x0000000302057209 */ /* 0x001fe40007810000 */
[----:B------:R-:W-:-:S03]  /*18060*/  FMNMX.FTZ R2, R26, R13, !PT ;  /* 0x0000000d1a027209 */ /* 0x000fc60007810000 */
[----:B------:R-:W0:Y:S02]  /*18070*/  SHFL.BFLY PT, R4, R5, 0x1, 0x1f ;  /* 0x0c201f0005047f89 */ /* 0x000e2400000e0000 */
[----:B0-----:R-:W-:Y:S02]  /*18080*/  FMNMX.FTZ R4, R5, R4, !PT ;  /* 0x0000000405047209 */ /* 0x001fe40007810000 */
[----:B------:R-:W-:-:S03]  /*18090*/  FMNMX.FTZ R5, R27, R2, !PT ;  /* 0x000000021b057209 */ /* 0x000fc60007810000 */
[-C--:B------:R-:W-:Y:S01]  /*180a0*/  FMUL.FTZ R11, R4, R0.reuse ;  /* 0x00000000040b7220 */ /* 0x080fe20000410000 */
[----:B------:R-:W-:Y:S01]  /*180b0*/  FMNMX.FTZ R2, R30, R5, !PT ;  /* 0x000000051e027209 */ /* 0x000fe20007810000 */
[----:B------:R-:W-:Y:S02]  /*180c0*/  FADD.FTZ R3, -R4, R12 ;  /* 0x0000000c04037221 */ /* 0x000fe40000010100 */
        /* <DEDUP_REMOVED lines=23> */
[-C--:B------:R-:W-:Y:S01]  /*18240*/  FFMA.FTZ R85, R85, R0.reuse, -R11 ;  /* 0x0000000055557223 */ /* 0x080fe2000001080b */
[----:B------:R-:W-:Y:S01]  /*18250*/  FMUL.FTZ R3, R3, R0 ;  /* 0x0000000003037220 */ /* 0x000fe20000410000 */
[----:B------:R-:W-:Y:S01]  /*18260*/  FMNMX.FTZ R5, R43, R2, !PT ;  /* 0x000000022b057209 */ /* 0x000fe20007810000 */
[----:B------:R-:W-:Y:S03]  /*18270*/  MUFU.EX2 R180, R180 ;  /* 0x000000b400b47308 */ /* 0x000fe60000000800 */
[----:B------:R-:W-:-:S04]  /*18280*/  FMNMX.FTZ R2, R46, R5, !PT ;  /* 0x000000052e027209 */ /* 0x000fc80007810000 */
[----:B------:R-:W-:Y:S01]  /*18290*/  FMNMX.FTZ R5, R47, R2, !PT ;  /* 0x000000022f057209 */ /* 0x000fe20007810000 */
[----:B------:R-:W0:Y:S03]  /*182a0*/  MUFU.EX2 R3, R3 ;  /* 0x0000000300037308 */ /* 0x000e260000000800 */
[----:B------:R-:W-:-:S04]  /*182b0*/  FMNMX.FTZ R2, R50, R5, !PT ;  /* 0x0000000532027209 */ /* 0x000fc80007810000 */
[----:B------:R-:W-:Y:S01]  /*182c0*/  FMNMX.FTZ R5, R51, R2, !PT ;  /* 0x0000000233057209 */ /* 0x000fe20007810000 */
[----:B------:R-:W1:Y:S03]  /*182d0*/  MUFU.EX2 R12, R12 ;  /* 0x0000000c000c7308 */ /* 0x000e660000000800 */
[----:B------:R-:W-:-:S04]  /*182e0*/  FMNMX.FTZ R2, R54, R5, !PT ;  /* 0x0000000536027209 */ /* 0x000fc80007810000 */
[----:B------:R-:W-:Y:S01]  /*182f0*/  FMNMX.FTZ R5, R55, R2, !PT ;  /* 0x0000000237057209 */ /* 0x000fe20007810000 */
[----:B------:R-:W2:Y:S01]  /*18300*/  MUFU.EX2 R182, R182 ;  /* 0x000000b600b67308 */ /* 0x000ea20000000800 */
[----:B0-----:R-:W-:Y:S02]  /*18310*/  FFMA.FTZ R7, R3, R7, R180 ;  /* 0x0000000703077223 */ /* 0x001fe400000100b4 */
[----:B------:R-:W-:-:S04]  /*18320*/  FMNMX.FTZ R2, R58, R5, !PT ;  /* 0x000000053a027209 */ /* 0x000fc80007810000 */
[----:B------:R-:W-:Y:S01]  /*18330*/  FMNMX.FTZ R5, R59, R2, !PT ;  /* 0x000000023b057209 */ /* 0x000fe20007810000 */
[----:B------:R-:W0:Y:S01]  /*18340*/  MUFU.EX2 R24, R24 ;  /* 0x0000001800187308 */ /* 0x000e220000000800 */
[C---:B-1----:R-:W-:Y:S01]  /*18350*/  FADD.FTZ R7, R12.reuse, R7 ;  /* 0x000000070c077221 */ /* 0x042fe20000010000 */
[----:B------:R-:W-:Y:S01]  /*18360*/  F2FP.F16.F32.PACK_AB R180, R12, R180 ;  /* 0x000000b40cb4723e */ /* 0x000fe200000000ff */
[----:B------:R-:W-:Y:S02]  /*18370*/  WARPGROUP.DEPBAR.LE gsb0, 0x0 ;  /* 0x00008000000079c5 */ /* 0x000fe40000010000 */
[----:B------:R-:W-:Y:S01]  /*18380*/  WARPGROUP.ARRIVE ;  /* 0x00000000000079c5 */ /* 0x000fe20000000000 */
[----:B------:R-:W-:Y:S01]  /*18390*/  FMNMX.FTZ R2, R62, R5, !PT ;  /* 0x000000053e027209 */ /* 0x000fe20007810000 */
[-CC-:B------:R-:W-:Y:S01]  /*183a0*/  FFMA.FTZ R172, R40, R0.reuse, -R11.reuse ;  /* 0x0000000028ac7223 */ /* 0x180fe2000001080b */
[-CC-:B------:R-:W-:Y:S01]  /*183b0*/  FFMA.FTZ R174, R44, R0.reuse, -R11.reuse ;  /* 0x000000002cae7223 */ /* 0x180fe2000001080b */
[--C-:B------:R-:W-:Y:S01]  /*183c0*/  FFMA.FTZ R40, R57, R0, -R11.reuse ;  /* 0x0000000039287223 */ /* 0x100fe2000001080b */
[----:B------:R-:W-:Y:S01]  /*183d0*/  FMNMX.FTZ R5, R63, R2, !PT ;  /* 0x000000023f057209 */ /* 0x000fe20007810000 */
[----:B------:R-:W-:Y:S01]  /*183e0*/  HGMMA.64x128x16.F32 R88, R168, gdesc[UR4].tnspB, R88, gsb0 ;  /* 0x41e00004a8587df0 */ /* 0x000fe20008000858 */
[----:B------:R-:W-:Y:S01]  /*183f0*/  R2UR UR6, R20 ;  /* 0x00000000140672ca */ /* 0x000fe200000e0000 */
[----:B------:R-:W-:Y:S01]  /*18400*/  VIADD R20, R10, 0x280 ;  /* 0x000002800a147836 */ /* 0x000fe20000000000 */
[----:B------:R-:W-:Y:S01]  /*18410*/  R2UR UR7, R21 ;  /* 0x00000000150772ca */ /* 0x000fe200000e0000 */
[----:B------:R-:W-:Y:S01]  /*18420*/  IMAD.MOV.U32 R21, RZ, RZ, 0x40000040 ;  /* 0x40000040ff157424 */ /* 0x000fe200078e00ff */
[----:B------:R-:W-:Y:S01]  /*18430*/  FMNMX.FTZ R2, R66, R5, !PT ;  /* 0x0000000542027209 */ /* 0x000fe20007810000 */
[-CC-:B------:R-:W-:Y:S01]  /*18440*/  FFMA.FTZ R44, R73, R0.reuse, -R11.reuse ;  /* 0x00000000492c7223 */ /* 0x180fe2000001080b */
[----:B------:R-:W-:Y:S01]  /*18450*/  FFMA.FTZ R57, R84, R0, -R11 ;  /* 0x0000000054397223 */ /* 0x000fe2000001080b */
[----:B------:R-:W1:Y:S01]  /*18460*/  MUFU.EX2 R176, R176 ;  /* 0x000000b000b07308 */ /* 0x000e620000000800 */
[----:B------:R-:W-:Y:S01]  /*18470*/  FMNMX.FTZ R5, R67, R2, !PT ;  /* 0x0000000243057209 */ /* 0x000fe20007810000 */
[----:B--2---:R-:W-:Y:S01]  /*18480*/  FADD.FTZ R7, R182, R7 ;  /* 0x00000007b6077221 */ /* 0x004fe20000010000 */
[----:B0-----:R-:W-:-:S02]  /*18490*/  F2FP.F16.F32.PACK_AB R182, R24, R182 ;  /* 0x000000b618b6723e */ /* 0x001fc400000000ff */
[----:B------:R-:W-:Y:S01]  /*184a0*/  FMNMX.FTZ R2, R70, R5, !PT ;  /* 0x0000000546027209 */ /* 0x000fe20007810000 */
[----:B------:R-:W-:Y:S02]  /*184b0*/  FADD.FTZ R7, R24, R7 ;  /* 0x0000000718077221 */ /* 0x000fe40000010000 */
[----:B------:R-:W0:Y:S01]  /*184c0*/  MUFU.EX2 R25, R25 ;  /* 0x0000001900197308 */ /* 0x000e220000000800 */
[----:B------:R-:W-:-:S04]  /*184d0*/  FMNMX.FTZ R5, R71, R2, !PT ;  /* 0x0000000247057209 */ /* 0x000fc80007810000 */
[----:B------:R-:W-:-:S03]  /*184e0*/  FMNMX.FTZ R2, R74, R5, !PT ;  /* 0x000000054a027209 */ /* 0x000fc60007810000 */
[----:B------:R-:W2:Y:S01]  /*184f0*/  MUFU.EX2 R178, R178 ;  /* 0x000000b200b27308 */ /* 0x000ea20000000800 */
[----:B------:R-:W-:-:S04]  /*18500*/  FMNMX.FTZ R5, R75, R2, !PT ;  /* 0x000000024b057209 */ /* 0x000fc80007810000 */
[----:B------:R-:W-:-:S03]  /*18510*/  FMNMX.FTZ R2, R78, R5, !PT ;  /* 0x000000054e027209 */ /* 0x000fc60007810000 */
[----:B------:R-:W3:Y:S01]  /*18520*/  MUFU.EX2 R33, R33 ;  /* 0x0000002100217308 */ /* 0x000ee20000000800 */
[----:B------:R-:W-:-:S04]  /*18530*/  FMNMX.FTZ R5, R79, R2, !PT ;  /* 0x000000024f057209 */ /* 0x000fc80007810000 */
[----:B------:R-:W-:-:S03]  /*18540*/  FMNMX.FTZ R2, R82, R5, !PT ;  /* 0x0000000552027209 */ /* 0x000fc60007810000 */
[----:B------:R-:W-:Y:S01]  /*18550*/  MUFU.EX2 R172, R172 ;  /* 0x000000ac00ac7308 */ /* 0x000fe20000000800 */
[----:B------:R-:W-:-:S04]  /*18560*/  FMNMX.FTZ R5, R83, R2, !PT ;  /* 0x0000000253057209 */ /* 0x000fc80007810000 */
[----:B------:R-:W-:-:S03]  /*18570*/  FMNMX.FTZ R2, R86, R5, !PT ;  /* 0x0000000556027209 */ /* 0x000fc60007810000 */
[----:B------:R-:W-:Y:S01]  /*18580*/  MUFU.EX2 R29, R29 ;  /* 0x0000001d001d7308 */ /* 0x000fe20000000800 */
[----:B------:R-:W-:-:S05]  /*18590*/  FMNMX.FTZ R2, R87, R2, !PT ;  /* 0x0000000257027209 */ /* 0x000fca0007810000 */
[----:B------:R-:W4:Y:S02]  /*185a0*/  SHFL.BFLY PT, R5, R2, 0x2, 0x1f ;  /* 0x0c401f0002057f89 */ /* 0x000f2400000e0000 */
[----:B------:R-:W-:Y:S08]  /*185b0*/  MUFU.EX2 R174, R174 ;  /* 0x000000ae00ae7308 */ /* 0x000ff00000000800 */
[----:B------:R-:W-:Y:S08]  /*185c0*/  MUFU.EX2 R28, R28 ;  /* 0x0000001c001c7308 */ /* 0x000ff00000000800 */
[----:B------:R-:W-:Y:S01]  /*185d0*/  MUFU.EX2 R32, R32 ;  /* 0x0000002000207308 */ /* 0x000fe20000000800 */
[----:B----4-:R-:W-:-:S07]  /*185e0*/  FMNMX.FTZ R5, R2, R5, !PT ;  /* 0x0000000502057209 */ /* 0x010fce0007810000 */
[----:B------:R-:W-:Y:S01]  /*185f0*/  MUFU.EX2 R36, R36 ;  /* 0x0000002400247308 */ /* 0x000fe20000000800 */
[----:B------:R-:W4:Y:S07]  /*18600*/  SHFL.BFLY PT, R2, R5, 0x1, 0x1f ;  /* 0x0c201f0005027f89 */ /* 0x000f2e00000e0000 */
[----:B------:R-:W-:Y:S08]  /*18610*/  MUFU.EX2 R40, R40 ;  /* 0x0000002800287308 */ /* 0x000ff00000000800 */
[----:B------:R-:W-:Y:S08]  /*18620*/  MUFU.EX2 R45, R45 ;  /* 0x0000002d002d7308 */ /* 0x000ff00000000800 */
[----:B------:R-:W-:Y:S01]  /*18630*/  MUFU.EX2 R41, R41 ;  /* 0x0000002900297308 */ /* 0x000fe20000000800 */
[----:B----4-:R-:W-:-:S07]  /*18640*/  FMNMX.FTZ R5, R5, R2, !PT ;  /* 0x0000000205057209 */ /* 0x010fce0007810000 */
[----:B------:R-:W-:Y:S08]  /*18650*/  MUFU.EX2 R37, R37 ;  /* 0x0000002500257308 */ /* 0x000ff00000000800 */
[----:B------:R-:W4:Y:S08]  /*18660*/  MUFU.EX2 R44, R44 ;  /* 0x0000002c002c7308 */ /* 0x000f300000000800 */
        /* <DEDUP_REMOVED lines=11> */
[----:B------:R-:W-:Y:S01]  /*18720*/  R2UR UR7, R21 ;  /* 0x00000000150772ca */ /* 0x000fe200000e0000 */
[----:B------:R-:W-:Y:S01]  /*18730*/  IMAD.MOV.U32 R21, RZ, RZ, 0x40000040 ;  /* 0x40000040ff157424 */ /* 0x000fe200078e00ff */
[C---:B------:R-:W-:Y:S01]  /*18740*/  IADD3 R20, R10.reuse, 0x300, RZ ;  /* 0x000003000a147810 */ /* 0x040fe20007ffe0ff */
[----:B------:R-:W-:Y:S01]  /*18750*/  VIADD R10, R10, 0x380 ;  /* 0x000003800a0a7836 */ /* 0x000fe20000000000 */
        /* <DEDUP_REMOVED lines=10> */
[----:B------:R-:W-:Y:S01]  /*18800*/  R2UR UR6, R20 ;  /* 0x00000000140672ca */ /* 0x000fe200000e0000 */
[----:B------:R-:W-:Y:S01]  /*18810*/  MUFU.EX2 R164, R164 ;  /* 0x000000a400a47308 */ /* 0x000fe20000000800 */
[----:B------:R-:W-:Y:S01]  /*18820*/  R2UR UR7, R21 ;  /* 0x00000000150772ca */ /* 0x000fe200000e0000 */
        /* <DEDUP_REMOVED lines=12> */
[-C--:B------:R-:W-:Y:S01]  /*188f0*/  FFMA.FTZ R175, R46, R0.reuse, -R21 ;  /* 0x000000002eaf7223 */ /* 0x080fe20000010815 */
[----:B-1----:R-:W-:Y:S01]  /*18900*/  FADD.FTZ R46, R176, R7 ;  /* 0x00000007b02e7221 */ /* 0x002fe20000010000 */
[-CC-:B------:R-:W-:Y:S01]  /*18910*/  FFMA.FTZ R34, R47, R0.reuse, -R21.reuse ;  /* 0x000000002f227223 */ /* 0x180fe20000010815 */
[----:B------:R-:W-:Y:S01]  /*18920*/  MUFU.EX2 R20, R20 ;  /* 0x0000001400147308 */ /* 0x000fe20000000800 */
[-CC-:B------:R-:W-:Y:S01]  /*18930*/  FFMA.FTZ R169, R50, R0.reuse, -R21.reuse ;  /* 0x0000000032a97223 */ /* 0x180fe20000010815 */
[----:B0-----:R-:W-:Y:S01]  /*18940*/  FADD.FTZ R7, R25, R46 ;  /* 0x0000002e19077221 */ /* 0x001fe20000010000 */
[-CC-:B------:R-:W-:Y:S01]  /*18950*/  FFMA.FTZ R35, R51, R0.reuse, -R21.reuse ;  /* 0x0000000033237223 */ /* 0x180fe20000010815 */
[-CC-:B------:R-:W-:Y:S01]  /*18960*/  FFMA.FTZ R171, R54, R0.reuse, -R21.reuse ;  /* 0x0000000036ab7223 */ /* 0x180fe20000010815 */
[-C--:B------:R-:W-:Y:S01]  /*18970*/  FFMA.FTZ R38, R55, R0.reuse, -R21 ;  /* 0x0000000037267223 */ /* 0x080fe20000010815 */
[----:B--2---:R-:W-:Y:S01]  /*18980*/  FADD.FTZ R50, R178, R7 ;  /* 0x00000007b2327221 */ /* 0x004fe20000010000 */
        /* <DEDUP_REMOVED lines=11> */
[----:B------:R-:W-:Y:S01]  /*18a40*/  FFMA.FTZ R86, R86, R0, -R21 ;  /* 0x0000000056567223 */ /* 0x000fe20000010815 */
[----:B------:R-:W-:-:S02]  /*18a50*/  F2FP.F16.F32.PACK_AB R176, R25, R176 ;  /* 0x000000b019b0723e */ /* 0x000fc400000000ff */
[----:B---3--:R-:W-:-:S03]  /*18a60*/  F2FP.F16.F32.PACK_AB R178, R33, R178 ;  /* 0x000000b221b2723e */ /* 0x008fc600000000ff */
        /* <DEDUP_REMOVED lines=18> */
[-CC-:B------:R-:W-:Y:S01]  /*18b90*/  FFMA.FTZ R161, R66, R0.reuse, -R21.reuse ;  /* 0x0000000042a17223 */ /* 0x180fe20000010815 */
[----:B------:R-:W-:Y:S01]  /*18ba0*/  HGMMA.64x128x16.F32 R88, R156, gdesc[UR4].tnspB, R88, gsb0 ;  /* 0x41e000049c587df0 */ /* 0x000fe20008000858 */
[-C--:B------:R-:W-:Y:S01]  /*18bb0*/  FMUL.FTZ R11, R11, R0.reuse ;  /* 0x000000000b0b7220 */ /* 0x080fe20000410000 */
[----:B------:R-:W-:Y:S01]  /*18bc0*/  R2UR UR6, R10 ;  /* 0x000000000a0672ca */ /* 0x000fe200000e0000 */
[----:B------:R-:W-:Y:S01]  /*18bd0*/  FFMA.FTZ R163, R70, R0, -R21 ;  /* 0x0000000046a37223 */ /* 0x000fe20000010815 */
[----:B------:R-:W-:-:S02]  /*18be0*/  @!P1 LEA R10, R14, R16, 0x3 ;  /* 0x000000100e0a9211 */ /* 0x000fc400078e18ff */
[----:B------:R0:W-:Y:S03]  /*18bf0*/  MUFU.EX2 R2, R11 ;  /* 0x0000000b00027308 */ /* 0x0001e60000000800 */
[----:B------:R-:W-:-:S05]  /*18c00*/  @!P1 VIADD R10, R10, 0x34840 ;  /* 0x000348400a0a9836 */ /* 0x000fca0000000000 */
[----:B------:R-:W-:Y:S01]  /*18c10*/  MUFU.EX2 R166, R166 ;  /* 0x000000a600a67308 */ /* 0x000fe20000000800 */
[----:B0-----:R-:W-:-:S05]  /*18c20*/  IMAD.MOV.U32 R11, RZ, RZ, 0x40000040 ;  /* 0x40000040ff0b7424 */ /* 0x001fca00078e00ff */
[----:B------:R-:W-:Y:S02]  /*18c30*/  R2UR UR7, R11 ;  /* 0x000000000b0772ca */ /* 0x000fe400000e0000 */
[----:B------:R-:W-:Y:S01]  /*18c40*/  @!P1 PRMT R11, RZ, 0x654, R10 ;  /* 0x00000654ff0b9816 */ /* 0x000fe2000000000a */
[----:B------:R-:W-:Y:S08]  /*18c50*/  MUFU.EX2 R167, R167 ;  /* 0x000000a700a77308 */ /* 0x000ff00000000800 */
[----:B------:R-:W-:Y:S08]  /*18c60*/  MUFU.EX2 R10, R59 ;  /* 0x0000003b000a7308 */ /* 0x000ff00000000800 */
[----:B------:R-:W-:Y:S08]  /*18c70*/  MUFU.EX2 R160, R160 ;  /* 0x000000a000a07308 */ /* 0x000ff00000000800 */
[----:B------:R-:W-:Y:S08]  /*18c80*/  MUFU.EX2 R161, R161 ;  /* 0x000000a100a17308 */ /* 0x000ff00000000800 */
[----:B------:R-:W-:Y:S08]  /*18c90*/  MUFU.EX2 R162, R162 ;  /* 0x000000a200a27308 */ /* 0x000ff00000000800 */
[----:B------:R-:W-:Y:S08]  /*18ca0*/  MUFU.EX2 R163, R163 ;  /* 0x000000a300a37308 */ /* 0x000ff00000000800 */
[----:B------:R-:W-:Y:S08]  /*18cb0*/  MUFU.EX2 R74, R74 ;  /* 0x0000004a004a7308 */ /* 0x000ff00000000800 */
[----:B------:R-:W0:Y:S08]  /*18cc0*/  MUFU.EX2 R75, R75 ;  /* 0x0000004b004b7308 */ /* 0x000e300000000800 */
[----:B------:R-:W-:Y:S08]  /*18cd0*/  MUFU.EX2 R78, R78 ;  /* 0x0000004e004e7308 */ /* 0x000ff00000000800 */
[----:B------:R-:W1:Y:S08]  /*18ce0*/  MUFU.EX2 R79, R79 ;  /* 0x0000004f004f7308 */ /* 0x000e700000000800 */
[----:B------:R-:W-:Y:S08]  /*18cf0*/  MUFU.EX2 R56, R56 ;  /* 0x0000003800387308 */ /* 0x000ff00000000800 */
[----:B------:R-:W-:Y:S08]  /*18d00*/  MUFU.EX2 R83, R83 ;  /* 0x0000005300537308 */ /* 0x000ff00000000800 */
[----:B------:R-:W2:Y:S01]  /*18d10*/  MUFU.EX2 R13, R85 ;  /* 0x00000055000d7308 */ /* 0x000ea20000000800 */
[----:B------:R-:W-:-:S02]  /*18d20*/  WARPGROUP.DEPBAR.LE gsb0, 0x0 ;  /* 0x00008000000079c5 */ /* 0x000fc40000010000 */
[----:B------:R-:W-:Y:S01]  /*18d30*/  WARPGROUP.ARRIVE ;  /* 0x00000000000079c5 */ /* 0x000fe20000000000 */
[----:B----4-:R-:W-:Y:S02]  /*18d40*/  F2FP.F16.F32.PACK_AB R156, R44, R37 ;  /* 0x000000252c9c723e */ /* 0x010fe400000000ff */
[----:B0-----:R-:W-:Y:S02]  /*18d50*/  F2FP.F16.F32.PACK_AB R157, R75, R74 ;  /* 0x0000004a4b9d723e */ /* 0x001fe400000000ff */
[----:B------:R-:W-:Y:S01]  /*18d60*/  F2FP.F16.F32.PACK_AB R158, R52, R49 ;  /* 0x00000031349e723e */ /* 0x000fe200000000ff */
[----:B------:R-:W-:Y:S01]  /*18d70*/  HGMMA.64x128x16.F32 R88, R152, gdesc[UR4].tnspB, R88, gsb0 ;  /* 0x41e0000498587df0 */ /* 0x000fe20008000858 */
[----:B-1----:R-:W-:Y:S02]  /*18d80*/  F2FP.F16.F32.PACK_AB R159, R79, R78 ;  /* 0x0000004e4f9f723e */ /* 0x002fe400000000ff */
[----:B------:R-:W-:Y:S02]  /*18d90*/  WARPGROUP.DEPBAR.LE gsb0, 0x0 ;  /* 0x00008000000079c5 */ /* 0x000fe40000010000 */
[----:B------:R0:W-:Y:S01]  /*18da0*/  @!P1 SYNCS.ARRIVE.TRANS64.RED.A1T0 RZ, [R11+URZ], RZ ;  /* 0x000000ff0bff99a7 */ /* 0x0001e2000810043f */
[----:B------:R-:W-:Y:S01]  /*18db0*/  MUFU.EX2 R153, R82 ;  /* 0x0000005200997308 */ /* 0x000fe20000000800 */
[----:B--2---:R-:W-:-:S02]  /*18dc0*/  F2FP.F16.F32.PACK_AB R154, R13, R57 ;  /* 0x000000390d9a723e */ /* 0x004fc400000000ff */
[----:B------:R-:W-:Y:S01]  /*18dd0*/  F2FP.F16.F32.PACK_AB R152, R56, R53 ;  /* 0x000000353898723e */ /* 0x000fe200000000ff */
[----:B0-----:R-:W-:Y:S01]  /*18de0*/  FFMA.FTZ R11, R2, R6, R181 ;  /* 0x00000006020b7223 */ /* 0x001fe200000100b5 */
[-C--:B------:R-:W-:Y:S01]  /*18df0*/  FFMA.FTZ R6, R63, R0.reuse, -R21 ;  /* 0x000000003f067223 */ /* 0x080fe20000010815 */
[C---:B------:R-:W-:Y:S02]  /*18e00*/  F2FP.F16.F32.PACK_AB R181, R20.reuse, R181 ;  /* 0x000000b514b5723e */ /* 0x040fe400000000ff */
[----:B------:R-:W-:Y:S01]  /*18e10*/  MUFU.EX2 R155, R86 ;  /* 0x00000056009b7308 */ /* 0x000fe20000000800 */
[----:B------:R-:W-:Y:S01]  /*18e20*/  FADD.FTZ R14, R20, R11 ;  /* 0x0000000b140e7221 */ /* 0x000fe20000010000 */
[----:B------:R0:W-:Y:S03]  /*18e30*/  @!P1 SYNCS.ARRIVE.TRANS64.RED.A1T0 RZ, [R15+URZ], RZ ;  /* 0x000000ff0fff99a7 */ /* 0x0001e6000810043f */
[----:B------:R-:W-:Y:S01]  /*18e40*/  FADD.FTZ R11, R183, R14 ;  /* 0x0000000eb70b7221 */ /* 0x000fe20000010000 */
[----:B------:R-:W-:Y:S01]  /*18e50*/  FFMA.FTZ R14, R67, R0, -R21 ;  /* 0x00000000430e7223 */ /* 0x000fe20000010815 */
[C---:B------:R-:W-:Y:S01]  /*18e60*/  F2FP.F16.F32.PACK_AB R183, R26.reuse, R183 ;  /* 0x000000b71ab7723e */ /* 0x040fe200000000ff */
[----:B------:R-:W1:Y:S01]  /*18e70*/  MUFU.EX2 R6, R6 ;  /* 0x0000000600067308 */ /* 0x000e620000000800 */
[----:B------:R-:W-:Y:S01]  /*18e80*/  FADD.FTZ R42, R26, R11 ;  /* 0x0000000b1a2a7221 */ /* 0x000fe20000010000 */
[----:B------:R-:W-:Y:S01]  /*18e90*/  FADD.FTZ R11, R33, R50 ;  /* 0x00000032210b7221 */ /* 0x000fe20000010000 */
[----:B0-----:R-:W-:-:S02]  /*18ea0*/  MOV R15, R188 ;  /* 0x000000bc000f7202 */ /* 0x001fc40000000f00 */
[----:B------:R-:W-:Y:S01]  /*18eb0*/  FADD.FTZ R42, R177, R42 ;  /* 0x0000002ab12a7221 */ /* 0x000fe20000010000 */
[----:B------:R-:W-:Y:S01]  /*18ec0*/  FADD.FTZ R50, R172, R11 ;  /* 0x0000000bac327221 */ /* 0x000fe20000010000 */
[C---:B------:R-:W-:Y:S01]  /*18ed0*/  F2FP.F16.F32.PACK_AB R177, R27.reuse, R177 ;  /* 0x000000b11bb1723e */ /* 0x040fe200000000ff */
[----:B------:R-:W0:Y:S01]  /*18ee0*/  MUFU.EX2 R14, R14 ;  /* 0x0000000e000e7308 */ /* 0x000e220000000800 */
[----:B------:R-:W-:Y:S01]  /*18ef0*/  FADD.FTZ R46, R27, R42 ;  /* 0x0000002a1b2e7221 */ /* 0x000fe20000010000 */
[-CC-:B------:R-:W-:Y:S01]  /*18f00*/  FFMA.FTZ R42, R71, R0.reuse, -R21.reuse ;  /* 0x00000000472a7223 */ /* 0x180fe20000010815 */
[----:B------:R-:W-:Y:S01]  /*18f10*/  FFMA.FTZ R21, R87, R0, -R21 ;  /* 0x0000000057157223 */ /* 0x000fe20000010815 */
[----:B------:R-:W-:Y:S01]  /*18f20*/  F2FP.F16.F32.PACK_AB R172, R29, R172 ;  /* 0x000000ac1dac723e */ /* 0x000fe200000000ff */
[----:B------:R-:W-:Y:S01]  /*18f30*/  FADD.FTZ R7, R179, R46 ;  /* 0x0000002eb3077221 */ /* 0x000fe20000010000 */
[C---:B------:R-:W-:Y:S02]  /*18f40*/  F2FP.F16.F32.PACK_AB R179, R30.reuse, R179 ;  /* 0x000000b31eb3723e */ /* 0x040fe400000000ff */
[----:B------:R-:W2:Y:S01]  /*18f50*/  MUFU.EX2 R42, R42 ;  /* 0x0000002a002a7308 */ /* 0x000ea20000000800 */
[----:B------:R-:W-:Y:S01]  /*18f60*/  FADD.FTZ R46, R30, R7 ;  /* 0x000000071e2e7221 */ /* 0x000fe20000010000 */
[----:B------:R-:W-:-:S03]  /*18f70*/  FADD.FTZ R7, R29, R50 ;  /* 0x000000321d077221 */ /* 0x000fc60000010000 */
[----:B------:R-:W-:Y:S01]  /*18f80*/  FADD.FTZ R46, R173, R46 ;  /* 0x0000002ead2e7221 */ /* 0x000fe20000010000 */
[----:B------:R-:W-:Y:S01]  /*18f90*/  FADD.FTZ R7, R174, R7 ;  /* 0x00000007ae077221 */ /* 0x000fe20000010000 */
[C---:B------:R-:W-:Y:S01]  /*18fa0*/  F2FP.F16.F32.PACK_AB R173, R31.reuse, R173 ;  /* 0x000000ad1fad723e */ /* 0x040fe200000000ff */
[----:B------:R-:W3:Y:S01]  /*18fb0*/  MUFU.EX2 R21, R21 ;  /* 0x0000001500157308 */ /* 0x000ee20000000800 */
        /* <DEDUP_REMOVED lines=29> */
[C---:B-1----:R-:W-:Y:S02]  /*19190*/  F2FP.F16.F32.PACK_AB R167, R6.reuse, R167 ;  /* 0x000000a706a7723e */ /* 0x042fe400000000ff */
[----:B------:R-:W-:Y:S01]  /*191a0*/  FADD.FTZ R12, R6, R11 ;  /* 0x0000000b060c7221 */ /* 0x000fe20000010000 */
[C---:B------:R-:W-:Y:S01]  /*191b0*/  FADD.FTZ R11, R45.reuse, R20 ;  /* 0x000000142d0b7221 */ /* 0x040fe20000010000 */
[----:B------:R-:W-:-:S02]  /*191c0*/  F2FP.F16.F32.PACK_AB R160, R45, R160 ;  /* 0x000000a02da0723e */ /* 0x000fc400000000ff */
[----:B------:R-:W-:Y:S01]  /*191d0*/  FADD.FTZ R7, R161, R12 ;  /* 0x0000000ca1077221 */ /* 0x000fe20000010000 */
[----:B------:R-:W-:Y:S01]  /*191e0*/  FADD.FTZ R20, R162, R11 ;  /* 0x0000000ba2147221 */ /* 0x000fe20000010000 */
[C---:B0-----:R-:W-:Y:S02]  /*191f0*/  F2FP.F16.F32.PACK_AB R161, R14.reuse, R161 ;  /* 0x000000a10ea1723e */ /* 0x041fe400000000ff */
[----:B------:R-:W-:Y:S01]  /*19200*/  FADD.FTZ R12, R14, R7 ;  /* 0x000000070e0c7221 */ /* 0x000fe20000010000 */
[C---:B------:R-:W-:Y:S01]  /*19210*/  FADD.FTZ R20, R41.reuse, R20 ;  /* 0x0000001429147221 */ /* 0x040fe20000010000 */
[----:B------:R-:W-:Y:S02]  /*19220*/  F2FP.F16.F32.PACK_AB R162, R41, R162 ;  /* 0x000000a229a2723e */ /* 0x000fe400000000ff */
[----:B------:R-:W-:Y:S01]  /*19230*/  FADD.FTZ R7, R163, R12 ;  /* 0x0000000ca3077221 */ /* 0x000fe20000010000 */
[----:B------:R-:W-:Y:S01]  /*19240*/  FADD.FTZ R11, R37, R20 ;  /* 0x00000014250b7221 */ /* 0x000fe20000010000 */
[----:B--2---:R-:W-:Y:S01]  /*19250*/  F2FP.F16.F32.PACK_AB R163, R42, R163 ;  /* 0x000000a32aa3723e */ /* 0x004fe200000000ff */
[----:B------:R-:W-:-:S02]  /*19260*/  IMAD.MOV.U32 R20, RZ, RZ, R185 ;  /* 0x000000ffff147224 */ /* 0x000fc400078e00b9 */
        /* <DEDUP_REMOVED lines=15> */
[----:B------:R-:W-:Y:S01]  /*19360*/  FADD.FTZ R7, R13, R10 ;  /* 0x0000000a0d077221 */ /* 0x000fe20000010000 */
[----:B------:R-:W-:Y:S02]  /*19370*/  IMAD.MOV.U32 R13, RZ, RZ, R5 ;  /* 0x000000ffff0d7224 */ /* 0x000fe400078e0005 */
[----:B------:R-:W-:Y:S01]  /*19380*/  FADD.FTZ R6, R155, R6 ;  /* 0x000000069b067221 */ /* 0x000fe20000010000 */
[----:B---3--:R-:W-:-:S03]  /*19390*/  F2FP.F16.F32.PACK_AB R155, R21, R155 ;  /* 0x0000009b159b723e */ /* 0x008fc600000000ff */
[----:B------:R-:W-:Y:S01]  /*193a0*/  FADD.FTZ R6, R21, R6 ;  /* 0x0000000615067221 */ /* 0x000fe20000010000 */
[----:B------:R-:W-:Y:S06]  /*193b0*/  @P2 BRA `(.L_x_2907) ;  /* 0xffffffd800b82947 */ /* 0x000fec000383ffff */
.L_x_2896:
[----:B------:R-:W-:Y:S05]  /*193c0*/  BSYNC B0 ;  /* 0x0000000000007941 */ /* 0x000fea0003800000 */
.L_x_2895:
        /* <DEDUP_REMOVED lines=67> */
.L_x_2908:
[----:B------:R-:W-:Y:S02]  /*19800*/  LEA R11, R185, R16, 0x3 ;  /* 0x00000010b90b7211 */ /* 0x000fe400078e18ff */
[----:B------:R-:W-:-:S04]  /*19810*/  SHF.L.U32 R2, R188, 0x1f, RZ ;  /* 0x0000001fbc027819 */ /* 0x000fc800000006ff */
[----:B------:R0:W1:Y:S01]  /*19820*/  SYNCS.PHASECHK.TRANS64.TRYWAIT P2, [R11+URZ+0x34850], R2 ;  /* 0x034850020b0075a7 */ /* 0x000062000804017f */
[----:B------:R-:W-:Y:S05]  /*19830*/  @!P0 BRA `(.L_x_2909) ;  /* 0x0000000000048947 */ /* 0x000fea0003800000 */
[----:B------:R-:W-:Y:S01]  /*19840*/  BPT.TRAP 0x1 ;  /* 0x000000040000795c */ /* 0x000fe20000300000 */
.L_x_2909:
        /* <DEDUP_REMOVED lines=9> */
.L_x_2911:
[----:B------:R-:W-:Y:S05]  /*198e0*/  BSYNC B0 ;  /* 0x0000000000007941 */ /* 0x000fea0003800000 */
.L_x_2910:
[----:B01----:R-:W-:Y:S01]  /*198f0*/  IMAD.MOV.U32 R2, RZ, RZ, R8 ;  /* 0x000000ffff027224 */ /* 0x003fe200078e0008 */
[----:B------:R-:W-:Y:S01]  /*19900*/  MOV R3, 0x40000040 ;  /* 0x4000004000037802 */ /* 0x000fe20000000f00 */
[----:B------:R-:W-:Y:S01]  /*19910*/  WARPGROUP.ARRIVE ;  /* 0x00000000000079c5 */ /* 0x000fe20000000000 */
[----:B------:R-:W-:Y:S02]  /*19920*/  VIADD R185, R185, 0x1 ;  /* 0x00000001b9b97836 */ /* 0x000fe40000000000 */
[----:B------:R-:W-:Y:S01]  /*19930*/  R2UR UR6, R2 ;  /* 0x00000000020672ca */ /* 0x000fe200000e0000 */
[----:B------:R-:W-:Y:S01]  /*19940*/  VIADD R2, R8, 0x80 ;  /* 0x0000008008027836 */ /* 0x000fe20000000000 */
[----:B------:R-:W-:Y:S01]  /*19950*/  R2UR UR7, R3 ;  /* 0x00000000030772ca */ /* 0x000fe200000e0000 */
[----:B------:R-:W-:Y:S01]  /*19960*/  IMAD.MOV.U32 R3, RZ, RZ, 0x40000040 ;  /* 0x40000040ff037424 */ /* 0x000fe200078e00ff */
[----:B------:R-:W-:Y:S01]  /*19970*/  ISETP.NE.AND P0, PT, R185, 0x2, PT ;  /* 0x00000002b900780c */ /* 0x000fe20003f05270 */
[----:B------:R-:W-:-:S02]  /*19980*/  IMAD.MOV.U32 R89, RZ, RZ, -0x800000 ;  /* 0xff800000ff597424 */ /* 0x000fc400078e00ff */
[----:B------:R-:W-:Y:S01]  /*19990*/  IMAD.MOV.U32 R88, RZ, RZ, -0x800000 ;  /* 0xff800000ff587424 */ /* 0x000fe200078e00ff */
[----:B------:R-:W-:Y:S01]  /*199a0*/  SEL R185, R185, RZ, P0 ;  /* 0x000000ffb9b97207 */ /* 0x000fe20000000000 */
[----:B------:R-:W-:-:S06]  /*199b0*/  VIADD R212, R212, 0x1 ;  /* 0x00000001d4d47836 */ /* 0x000fcc0000000000 */
        /* <DEDUP_REMOVED lines=45> */
[----:B------:R-:W0:Y:S04]  /*19c90*/  SHFL.BFLY PT, R2, R7, 0x2, 0x1f ;  /* 0x0c401f0007027f89 */ /* 0x000e2800000e0000 */
[----:B------:R-:W1:Y:S01]  /*19ca0*/  SHFL.BFLY PT, R3, R6, 0x2, 0x1f ;  /* 0x0c401f0006037f89 */ /* 0x000e6200000e0000 */
[----:B0-----:R-:W-:Y:S01]  /*19cb0*/  FADD.FTZ R2, R2, R7 ;  /* 0x0000000702027221 */ /* 0x001fe20000010000 */
[----:B------:R-:W-:Y:S01]  /*19cc0*/  SEL R7, RZ, 0x1, P0 ;  /* 0x00000001ff077807 */ /* 0x000fe20000000000 */
[----:B-1----:R-:W-:-:S03]  /*19cd0*/  FADD.FTZ R8, R3, R6 ;  /* 0x0000000603087221 */ /* 0x002fc60000010000 */
[----:B------:R-:W-:Y:S01]  /*19ce0*/  LOP3.LUT R188, R188, R7, RZ, 0x3c, !PT ;  /* 0x00000007bcbc7212 */ /* 0x000fe200078e3cff */
[----:B------:R-:W0:Y:S04]  /*19cf0*/  SHFL.BFLY PT, R3, R2, 0x1, 0x1f ;  /* 0x0c201f0002037f89 */ /* 0x000e2800000e0000 */
[----:B------:R-:W1:Y:S01]  /*19d00*/  SHFL.BFLY PT, R9, R8, 0x1, 0x1f ;  /* 0x0c201f0008097f89 */ /* 0x000e6200000e0000 */
[----:B0-----:R-:W-:Y:S01]  /*19d10*/  FADD.FTZ R10, R2, R3 ;  /* 0x00000003020a7221 */ /* 0x001fe20000010000 */
[----:B------:R-:W-:Y:S01]  /*19d20*/  CS2R R2, SRZ ;  /* 0x0000000000027805 */ /* 0x000fe2000001ff00 */
[----:B-1----:R-:W-:-:S03]  /*19d30*/  FADD.FTZ R12, R8, R9 ;  /* 0x00000009080c7221 */ /* 0x002fc60000010000 */
[----:B------:R-:W-:Y:S02]  /*19d40*/  FSETP.NE.FTZ.AND P2, PT, R10, RZ, PT ;  /* 0x000000ff0a00720b */ /* 0x000fe40003f55000 */
[----:B------:R-:W-:Y:S02]  /*19d50*/  @!P1 IADD3 R8, R11, 0x34860, RZ ;  /* 0x000348600b089810 */ /* 0x000fe40007ffe0ff */
[----:B------:R-:W-:Y:S02]  /*19d60*/  FSETP.NE.FTZ.AND P3, PT, R12, RZ, PT ;  /* 0x000000ff0c00720b */ /* 0x000fe40003f75000 */
[----:B------:R-:W-:-:S07]  /*19d70*/  @!P1 PRMT R8, RZ, 0x654, R8 ;  /* 0x00000654ff089816 */ /* 0x000fce0000000008 */
[----:B------:R-:W0:Y:S01]  /*19d80*/  @P2 MUFU.LG2 R9, R10 ;  /* 0x0000000a00092308 */ /* 0x000e220000000c00 */
[----:B------:R-:W-:-:S03]  /*19d90*/  @P2 FMUL.FTZ R7, R0, 0.69314718246459960938 ;  /* 0x3f31721800072820 */ /* 0x000fc60000410000 */
[----:B------:R-:W-:-:S04]  /*19da0*/  @P3 FMUL.FTZ R11, R0, 0.69314718246459960938 ;  /* 0x3f317218000b3820 */ /* 0x000fc80000410000 */
[----:B------:R-:W1:Y:S08]  /*19db0*/  @P3 MUFU.LG2 R6, R12 ;  /* 0x0000000c00063308 */ /* 0x000e700000000c00 */
[----:B------:R-:W2:Y:S01]  /*19dc0*/  @P2 MUFU.RCP R3, R10 ;  /* 0x0000000a00032308 */ /* 0x000ea20000001000 */
[----:B0-----:R-:W-:-:S04]  /*19dd0*/  @P2 FMUL.FTZ R0, R9, 0.69314718246459960938 ;  /* 0x3f31721809002820 */ /* 0x001fc80000410000 */
[----:B------:R-:W-:-:S03]  /*19de0*/  @P2 FFMA.FTZ R89, R7, R4, R0 ;  /* 0x0000000407592223 */ /* 0x000fc60000010000 */
[----:B------:R-:W0:Y:S01]  /*19df0*/  @P3 MUFU.RCP R2, R12 ;  /* 0x0000000c00023308 */ /* 0x000e220000001000 */
[----:B-1----:R-:W-:-:S04]  /*19e00*/  @P3 FMUL.FTZ R6, R6, 0.69314718246459960938 ;  /* 0x3f31721806063820 */ /* 0x002fc80000410000 */
[----:B------:R-:W-:Y:S01]  /*19e10*/  @P3 FFMA.FTZ R88, R11, R5, R6 ;  /* 0x000000050b583223 */ /* 0x000fe20000010006 */
[----:B------:R-:W-:Y:S02]  /*19e20*/  WARPGROUP.DEPBAR.LE gsb0, 0x0 ;  /* 0x00008000000079c5 */ /* 0x000fe40000010000 */
[----:B------:R-:W-:-:S06]  /*19e30*/  WARPGROUP.ARRIVE ;  /* 0x00000000000079c5 */ /* 0x000fcc0000000000 */
[----:B------:R-:W-:Y:S03]  /*19e40*/  HGMMA.64x128x16.F32 R24, R152, gdesc[UR4].tnspB, R24, gsb0 ;  /* 0x41e0000498187df0 */ /* 0x000fe60008000818 */
[----:B------:R-:W-:Y:S02]  /*19e50*/  WARPGROUP.DEPBAR.LE gsb0, 0x0 ;  /* 0x00008000000079c5 */ /* 0x000fe40000010000 */
[-C--:B--2---:R-:W-:Y:S01]  /*19e60*/  FMUL.FTZ R90, R32, R3.reuse ;  /* 0x00000003205a7220 */ /* 0x084fe20000410000 */
[-C--:B------:R-:W-:Y:S01]  /*19e70*/  FMUL.FTZ R0, R36, R3.reuse ;  /* 0x0000000324007220 */ /* 0x080fe20000410000 */
[-C--:B------:R-:W-:Y:S01]  /*19e80*/  FMUL.FTZ R32, R64, R3.reuse ;  /* 0x0000000340207220 */ /* 0x080fe20000410000 */
[-C--:B0-----:R-:W-:Y:S01]  /*19e90*/  FMUL.FTZ R95, R34, R2.reuse ;  /* 0x00000002225f7220 */ /* 0x081fe20000410000 */
        /* <DEDUP_REMOVED lines=32> */
[----:B------:R-:W-:Y:S01]  /*1a0a0*/  PLOP3.LUT P1, PT, PT, PT, PT, 0x8, 0x0 ;  /* 0x000000000000781c */ /* 0x000fe20003f2e170 */
        /* <DEDUP_REMOVED lines=29> */
.L_x_2819:
        /* <DEDUP_REMOVED lines=26> */
[--C-:B------:R-:W-:Y:S01]  /*1a420*/  IMAD.X R7, RZ, RZ, R9.reuse, P5 ;  /* 0x000000ffff077224 */ /* 0x100fe200028e0609 */
[C---:B------:R-:W-:Y:S01]  /*1a430*/  IADD3 R105, P2, R8.reuse, 0x4020, RZ ;  /* 0x0000402008697810 */ /* 0x040fe20007f5e0ff */
[----:B------:R-:W-:Y:S01]  /*1a440*/  IMAD.X R13, RZ, RZ, R9, P4 ;  /* 0x000000ffff0d7224 */ /* 0x000fe200020e0609 */
[----:B------:R-:W-:Y:S01]  /*1a450*/  BAR.SYNC.DEFER_BLOCKING 0x1, 0x100 ;  /* 0x0044000000007b1d */ /* 0x000fe20000010000 */
[----:B------:R-:W-:-:S02]  /*1a460*/  IADD3 R107, P1, R8, 0x4040, RZ ;  /* 0x00004040086b7810 */ /* 0x000fc40007f3e0ff */
[----:B------:R-:W-:Y:S01]  /*1a470*/  IADD3 R109, P0, R8, 0x4060, RZ ;  /* 0x00004060086d7810 */ /* 0x000fe20007f1e0ff */
[--C-:B------:R-:W-:Y:S01]  /*1a480*/  IMAD.X R29, RZ, RZ, R9.reuse, P2 ;  /* 0x000000ffff1d7224 */ /* 0x100fe200010e0609 */
[----:B------:R-:W-:Y:S01]  /*1a490*/  LOP3.LUT R8, R15, R8, RZ, 0x3c, !PT ;  /* 0x000000080f087212 */ /* 0x000fe200078e3cff */
[--C-:B------:R-:W-:Y:S01]  /*1a4a0*/  IMAD.X R31, RZ, RZ, R9.reuse, P1 ;  /* 0x000000ffff1f7224 */ /* 0x100fe200008e0609 */
[----:B------:R-:W-:Y:S01]  /*1a4b0*/  LOP3.LUT R4, R71, 0x380, RZ, 0xc0, !PT ;  /* 0x0000038047047812 */ /* 0x000fe200078ec0ff */
[----:B------:R-:W-:Y:S01]  /*1a4c0*/  IMAD.X R21, RZ, RZ, R9, P0 ;  /* 0x000000ffff157224 */ /* 0x000fe200000e0609 */
[----:B------:R-:W-:Y:S02]  /*1a4d0*/  LOP3.LUT R6, R79, 0x380, RZ, 0xc0, !PT ;  /* 0x000003804f067812 */ /* 0x000fe400078ec0ff */
[----:B------:R-:W-:Y:S02]  /*1a4e0*/  MOV R92, R8 ;  /* 0x00000008005c7202 */ /* 0x000fe40000000f00 */
[----:B------:R-:W-:-:S02]  /*1a4f0*/  F2FP.F16.F32.PACK_AB R8, R20, R11 ;  /* 0x0000000b1408723e */ /* 0x000fc400000000ff */
[----:B------:R-:W-:Y:S02]  /*1a500*/  LOP3.LUT R20, R105, 0x380, RZ, 0xc0, !PT ;  /* 0x0000038069147812 */ /* 0x000fe400078ec0ff */
[----:B------:R-:W-:Y:S02]  /*1a510*/  LOP3.LUT R38, R109, 0x380, RZ, 0xc0, !PT ;  /* 0x000003806d267812 */ /* 0x000fe400078ec0ff */
[----:B------:R-:W-:Y:S02]  /*1a520*/  SHF.R.U64 R4, R4, 0x3, RZ ;  /* 0x0000000304047819 */ /* 0x000fe400000012ff */
[----:B------:R-:W-:Y:S02]  /*1a530*/  SHF.R.U64 R6, R6, 0x3, RZ ;  /* 0x0000000306067819 */ /* 0x000fe400000012ff */
[----:B------:R-:W-:Y:S02]  /*1a540*/  LOP3.LUT R12, R101, 0x380, RZ, 0xc0, !PT ;  /* 0x00000380650c7812 */ /* 0x000fe400078ec0ff */
[----:B------:R-:W-:-:S02]  /*1a550*/  LOP3.LUT R14, R103, 0x380, RZ, 0xc0, !PT ;  /* 0x00000380670e7812 */ /* 0x000fc400078ec0ff */
[----:B------:R-:W-:Y:S02]  /*1a560*/  SHF.R.U64 R20, R20, 0x3, RZ ;  /* 0x0000000314147819 */ /* 0x000fe400000012ff */
[----:B------:R-:W-:Y:S02]  /*1a570*/  IADD3.X R15, RZ, R9, RZ, P3, !PT ;  /* 0x00000009ff0f7210 */ /* 0x000fe40001ffe4ff */
[----:B-1----:R-:W-:Y:S02]  /*1a580*/  LOP3.LUT R24, R107, 0x380, RZ, 0xc0, !PT ;  /* 0x000003806b187812 */ /* 0x002fe400078ec0ff */
[----:B------:R-:W-:Y:S02]  /*1a590*/  SHF.R.U64 R38, R38, 0x3, RZ ;  /* 0x0000000326267819 */ /* 0x000fe400000012ff */
[----:B------:R-:W-:Y:S02]  /*1a5a0*/  LOP3.LUT R4, R4, R71, RZ, 0x3c, !PT ;  /* 0x0000004704047212 */ /* 0x000fe400078e3cff */
[----:B------:R-:W-:-:S02]  /*1a5b0*/  LOP3.LUT R6, R6, R79, RZ, 0x3c, !PT ;  /* 0x0000004f06067212 */ /* 0x000fc400078e3cff */
[----:B------:R-:W-:Y:S02]  /*1a5c0*/  F2FP.F16.F32.PACK_AB R9, R72, R99 ;  /* 0x000000634809723e */ /* 0x000fe400000000ff */
[----:B------:R-:W-:Y:S02]  /*1a5d0*/  F2FP.F16.F32.PACK_AB R11, R28, R97 ;  /* 0x000000611c0b723e */ /* 0x000fe400000000ff */
[----:B------:R-:W-:Y:S02]  /*1a5e0*/  SHF.R.U64 R12, R12, 0x3, RZ ;  /* 0x000000030c0c7819 */ /* 0x000fe400000012ff */
[----:B------:R-:W-:Y:S01]  /*1a5f0*/  SHF.R.U64 R14, R14, 0x3, RZ ;  /* 0x000000030e0e7819 */ /* 0x000fe200000012ff */
[----:B------:R1:W-:Y:S01]  /*1a600*/  STSM.16.M88.4 [R92], R8 ;  /* 0x000000085c007844 */ /* 0x0003e20000000200 */
[----:B------:R-:W-:Y:S02]  /*1a610*/  LOP3.LUT R28, R20, R105, RZ, 0x3c, !PT ;  /* 0x00000069141c7212 */ /* 0x000fe400078e3cff */
[----:B------:R-:W-:-:S02]  /*1a620*/  SHF.R.U64 R24, R24, 0x3, RZ ;  /* 0x0000000318187819 */ /* 0x000fc400000012ff */
[----:B------:R-:W-:Y:S02]  /*1a630*/  LOP3.LUT R20, R38, R109, RZ, 0x3c, !PT ;  /* 0x0000006d26147212 */ /* 0x000fe400078e3cff */
        /* <DEDUP_REMOVED lines=8> */
[----:B------:R-:W-:Y:S01]  /*1a6c0*/  STSM.16.M88.4 [R91], R4 ;  /* 0x000000045b007844 */ /* 0x000fe20000000200 */
[----:B-1----:R-:W-:Y:S02]  /*1a6d0*/  F2FP.F16.F32.PACK_AB R8, R41, R40 ;  /* 0x000000282908723e */ /* 0x002fe400000000ff */
[----:B------:R-:W-:Y:S02]  /*1a6e0*/  F2FP.F16.F32.PACK_AB R9, R43, R42 ;  /* 0x0000002a2b09723e */ /* 0x000fe400000000ff */
[----:B------:R-:W-:-:S02]  /*1a6f0*/  F2FP.F16.F32.PACK_AB R10, R45, R44 ;  /* 0x0000002c2d0a723e */ /* 0x000fc400000000ff */
[----:B------:R-:W-:Y:S02]  /*1a700*/  F2FP.F16.F32.PACK_AB R11, R47, R46 ;  /* 0x0000002e2f0b723e */ /* 0x000fe400000000ff */
[----:B------:R-:W-:Y:S02]  /*1a710*/  LOP3.LUT R30, R24, R107, RZ, 0x3c, !PT ;  /* 0x0000006b181e7212 */ /* 0x000fe400078e3cff */
[----:B------:R-:W-:Y:S01]  /*1a720*/  MOV R79, R12 ;  /* 0x0000000c004f7202 */ /* 0x000fe20000000f00 */
[----:B------:R1:W-:Y:S01]  /*1a730*/  STSM.16.M88.4 [R38], R8 ;  /* 0x0000000826007844 */ /* 0x0003e20000000200 */
[----:B------:R-:W-:Y:S02]  /*1a740*/  MOV R72, R14 ;  /* 0x0000000e00487202 */ /* 0x000fe40000000f00 */
[----:B------:R-:W-:Y:S02]  /*1a750*/  MOV R71, R28 ;  /* 0x0000001c00477202 */ /* 0x000fe40000000f00 */
[----:B------:R-:W-:-:S02]  /*1a760*/  MOV R24, R30 ;  /* 0x0000001e00187202 */ /* 0x000fc40000000f00 */
[----:B------:R-:W-:Y:S02]  /*1a770*/  F2FP.F16.F32.PACK_AB R12, R49, R48 ;  /* 0x00000030310c723e */ /* 0x000fe400000000ff */
[----:B------:R-:W-:Y:S02]  /*1a780*/  F2FP.F16.F32.PACK_AB R13, R51, R50 ;  /* 0x00000032330d723e */ /* 0x000fe400000000ff */
[----:B------:R-:W-:Y:S02]  /*1a790*/  F2FP.F16.F32.PACK_AB R14, R53, R52 ;  /* 0x00000034350e723e */ /* 0x000fe400000000ff */
[----:B------:R-:W-:Y:S01]  /*1a7a0*/  F2FP.F16.F32.PACK_AB R15, R55, R54 ;  /* 0x00000036370f723e */ /* 0x000fe200000000ff */
[----:B------:R-:W2:Y:S01]  /*1a7b0*/  LDC R53, c[0x0][0xbe8] ;  /* 0x0002fa00ff357b82 */ /* 0x000ea20000000800 */
[----:B------:R-:W-:Y:S02]  /*1a7c0*/  F2FP.F16.F32.PACK_AB R28, R57, R56 ;  /* 0x00000038391c723e */ /* 0x000fe400000000ff */
[----:B------:R-:W-:Y:S01]  /*1a7d0*/  F2FP.F16.F32.PACK_AB R29, R59, R58 ;  /* 0x0000003a3b1d723e */ /* 0x000fe200000000ff */
[----:B------:R3:W-:Y:S01]  /*1a7e0*/  STSM.16.M88.4 [R79], R12 ;  /* 0x0000000c4f007844 */ /* 0x0007e20000000200 */
[----:B------:R-:W-:-:S02]  /*1a7f0*/  F2FP.F16.F32.PACK_AB R30, R61, R60 ;  /* 0x0000003c3d1e723e */ /* 0x000fc400000000ff */
[----:B------:R-:W-:Y:S02]  /*1a800*/  F2FP.F16.F32.PACK_AB R31, R63, R62 ;  /* 0x0000003e3f1f723e */ /* 0x000fe400000000ff */
[----:B------:R-:W-:Y:S02]  /*1a810*/  ISETP.NE.U32.AND P0, PT, RZ, UR4, PT ;  /* 0x00000004ff007c0c */ /* 0x000fe4000bf05070 */
[----:B-1----:R-:W-:Y:S01]  /*1a820*/  IADD3 R10, P1, R209, UR4, RZ ;  /* 0x00000004d10a7c10 */ /* 0x002fe2000ff3e0ff */
[----:B------:R1:W-:Y:S01]  /*1a830*/  STSM.16.M88.4 [R72], R28 ;  /* 0x0000001c48007844 */ /* 0x0003e20000000200 */
[----:B------:R-:W-:Y:S02]  /*1a840*/  F2FP.F16.F32.PACK_AB R33, R67, R66 ;  /* 0x000000424321723e */ /* 0x000fe400000000ff */
[----:B------:R-:W-:Y:S02]  /*1a850*/  F2FP.F16.F32.PACK_AB R34, R69, R68 ;  /* 0x000000444522723e */ /* 0x000fe400000000ff */
[----:B------:R-:W-:-:S02]  /*1a860*/  F2FP.F16.F32.PACK_AB R37, R75, R74 ;  /* 0x0000004a4b25723e */ /* 0x000fc400000000ff */
[----:B------:R-:W-:Y:S01]  /*1a870*/  F2FP.F16.F32.PACK_AB R38, R77, R76 ;  /* 0x0000004c4d26723e */ /* 0x000fe200000000ff */
[----:B------:R1:W-:Y:S01]  /*1a880*/  STSM.16.M88.4 [R71], R32 ;  /* 0x0000002047007844 */ /* 0x0003e20000000200 */
[----:B------:R-:W-:Y:S02]  /*1a890*/  MOV R21, R20 ;  /* 0x0000001400157202 */ /* 0x000fe40000000f00 */
[----:B------:R-:W-:Y:S01]  /*1a8a0*/  F2FP.F16.F32.PACK_AB R4, R81, R80 ;  /* 0x000000505104723e */ /* 0x000fe200000000ff */
[----:B------:R1:W-:Y:S01]  /*1a8b0*/  STSM.16.M88.4 [R24], R36 ;  /* 0x0000002418007844 */ /* 0x0003e20000000200 */
[----:B------:R-:W-:Y:S02]  /*1a8c0*/  F2FP.F16.F32.PACK_AB R5, R83, R82 ;  /* 0x000000525305723e */ /* 0x000fe400000000ff */
[----:B------:R-:W-:Y:S02]  /*1a8d0*/  F2FP.F16.F32.PACK_AB R6, R85, R84 ;  /* 0x000000545506723e */ /* 0x000fe400000000ff */
[----:B------:R-:W-:-:S02]  /*1a8e0*/  F2FP.F16.F32.PACK_AB R7, R87, R86 ;  /* 0x000000565707723e */ /* 0x000fc400000000ff */
[----:B------:R-:W-:Y:S02]  /*1a8f0*/  ISETP.NE.AND.EX P0, PT, RZ, UR5, PT, P0 ;  /* 0x00000005ff007c0c */ /* 0x000fe4000bf05300 */
[----:B------:R-:W-:Y:S01]  /*1a900*/  IADD3.X R11, R210, UR5, RZ, P1, !PT ;  /* 0x00000005d20b7c10 */ /* 0x000fe20008ffe4ff */
[----:B------:R-:W-:Y:S01]  /*1a910*/  ULDC.64 UR4, c[0x0][0xc08] ;  /* 0x0003020000047ab9 */ /* 0x000fe20000000a00 */
[----:B------:R1:W-:Y:S01]  /*1a920*/  STSM.16.M88.4 [R21], R4 ;  /* 0x0000000415007844 */ /* 0x0003e20000000200 */
[----:B------:R-:W-:Y:S01]  /*1a930*/  BAR.SYNC.DEFER_BLOCKING 0x1, 0x100 ;  /* 0x0044000000007b1d */ /* 0x000fe20000010000 */
[----:B------:R-:W-:Y:S02]  /*1a940*/  ISETP.NE.U32.AND P2, PT, RZ, UR4, PT ;  /* 0x00000004ff007c0c */ /* 0x000fe4000bf45070 */
[----:B------:R-:W-:Y:S02]  /*1a950*/  MOV R20, RZ ;  /* 0x000000ff00147202 */ /* 0x000fe40000000f00 */
[----:B------:R-:W-:-:S13]  /*1a960*/  ISETP.NE.AND.EX P2, PT, RZ, UR5, PT, P2 ;  /* 0x00000005ff007c0c */ /* 0x000fda000bf45320 */
[----:B------:R-:W-:Y:S01]  /*1a970*/  @P2 IADD3 R8, P3, R209, UR4, RZ ;  /* 0x00000004d1082c10 */ /* 0x000fe2000ff7e0ff */
[----:B------:R-:W-:Y:S02]  /*1a980*/  ULDC UR4, c[0x0][0xa88] ;  /* 0x0002a20000047ab9 */ /* 0x000fe40000000800 */
[----:B------:R-:W-:Y:S01]  /*1a990*/  IMAD.U32 R0, RZ, RZ, UR4 ;  /* 0x00000004ff007e24 */ /* 0x000fe2000f8e00ff */
[----:B------:R-:W-:Y:S01]  /*1a9a0*/  @P2 IADD3.X R9, R210, UR5, RZ, P3, !PT ;  /* 0x00000005d2092c10 */ /* 0x000fe20009ffe4ff */
[----:B------:R1:W5:Y:S01]  /*1a9b0*/  @P0 LDG.E R20, desc[UR60][R10.64] ;  /* 0x0000003c0a140981 */ /* 0x000362000c1e1900 */
[----:B--2---:R-:W-:-:S03]  /*1a9c0*/  ISETP.NE.AND P1, PT, R53, 0x1, PT ;  /* 0x000000013500780c */ /* 0x004fc60003f25270 */
[----:B------:R1:W5:Y:S10]  /*1a9d0*/  @P2 LDG.E R0, desc[UR60][R8.64] ;  /* 0x0000003c08002981 */ /* 0x000374000c1e1900 */
[----:B---3--:R-:W2:Y:S08]  /*1a9e0*/  @P1 LDC R12, c[0x0][0xbec] ;  /* 0x0002fb00ff0c1b82 */ /* 0x008eb00000000800 */
[----:B------:R-:W3:Y:S01]  /*1a9f0*/  @P1 LDC R13, c[0x0][0xbf0] ;  /* 0x0002fc00ff0d1b82 */ /* 0x000ee20000000800 */
[----:B-1----:R-:W-:Y:S05]  /*1aa00*/  @P2 BRA `(.L_x_2915) ;  /* 0x0000000000102947 */ /* 0x002fea0003800000 */
[----:B------:R-:W-:Y:S05]  /*1aa10*/  @!P0 BRA `(.L_x_2915) ;  /* 0x00000000000c8947 */ /* 0x000fea0003800000 */
[----:B------:R-:W4:Y:S04]  /*1aa20*/  LDG.E R5, desc[UR60][R10.64] ;  /* 0x0000003c0a057981 */ /* 0x000f28000c1e1900 */
[----:B-----5:R-:W4:Y:S02]  /*1aa30*/  LDG.E R0, desc[UR60][R10.64+0x4] ;  /* 0x0000043c0a007981 */ /* 0x020f24000c1e1900 */
[----:B----4-:R-:W-:-:S07]  /*1aa40*/  IMAD.IADD R0, R0, 0x1, -R5 ;  /* 0x0000000100007824 */ /* 0x010fce00078e0a05 */
.L_x_2915:
[----:B------:R-:W-:Y:S01]  /*1aa50*/  SHF.R.S32.HI R24, RZ, 0x1f, R208 ;  /* 0x0000001fff187819 */ /* 0x000fe200000114d0 */
[----:B------:R-:W-:Y:S01]  /*1aa60*/  IMAD.IADD R15, R205, 0x1, R200 ;  /* 0x00000001cd0f7824 */ /* 0x000fe200078e02c8 */
[----:B------:R-:W-:Y:S01]  /*1aa70*/  ULDC.64 UR4, c[0x0][0xb90] ;  /* 0x0002e40000047ab9 */ /* 0x000fe20000000a00 */
[----:B-----5:R-:W-:Y:S01]  /*1aa80*/  SHF.R.S32.HI R21, RZ, 0x1f, R20 ;  /* 0x0000001fff157819 */ /* 0x020fe20000011414 */
[----:B------:R-:W-:Y:S01]  /*1aa90*/  IMAD R9, R215, 0x40, R203 ;  /* 0x00000040d7097824 */ /* 0x000fe200078e02cb */
[----:B------:R-:W-:Y:S01]  /*1aaa0*/  SEL R216, R216, RZ, !P0 ;  /* 0x000000ffd8d87207 */ /* 0x000fe20004000000 */
[----:B--2---:R-:W-:Y:S01]  /*1aab0*/  @P1 IMAD.HI.U32 R6, R15, R12, RZ ;  /* 0x0000000c0f061227 */ /* 0x004fe200078e00ff */
[----:B------:R-:W-:Y:S01]  /*1aac0*/  MOV R7, R15 ;  /* 0x0000000f00077202 */ /* 0x000fe20000000f00 */
[----:B------:R-:W1:Y:S01]  /*1aad0*/  @P1 LDC R57, c[0x0][0xbec] ;  /* 0x0002fb00ff391b82 */ /* 0x000e620000000800 */
[----:B------:R-:W-:Y:S01]  /*1aae0*/  SEL R211, R211, RZ, !P0 ;  /* 0x000000ffd3d37207 */ /* 0x000fe20004000000 */
[----:B------:R-:W-:Y:S01]  /*1aaf0*/  IMAD R5, R24, UR4, RZ ;  /* 0x0000000418057c24 */ /* 0x000fe2000f8e02ff */
[----:B---3--:R-:W-:Y:S01]  /*1ab00*/  @P1 SHF.R.U32.HI R7, RZ, R13, R6 ;  /* 0x0000000dff071219 */ /* 0x008fe20000011606 */
[----:B------:R-:W-:-:S04]  /*1ab10*/  IMAD.WIDE R2, R9, 0x2, R2 ;  /* 0x0000000209027825 */ /* 0x000fc800078e0202 */
[----:B------:R-:W-:Y:S01]  /*1ab20*/  IMAD R11, R208, UR5, R5 ;  /* 0x00000005d00b7c24 */ /* 0x000fe2000f8e0205 */
[----:B------:R-:W-:Y:S01]  /*1ab30*/  IADD3 R13, P3, R2, 0x2000, RZ ;  /* 0x00002000020d7810 */ /* 0x000fe20007f7e0ff */
[----:B------:R-:W-:Y:S01]  /*1ab40*/  IMAD.WIDE.U32 R4, R208, UR4, R20 ;  /* 0x00000004d0047c25 */ /* 0x000fe2000f8e0014 */
[----:B------:R-:W-:Y:S01]  /*1ab50*/  ULDC.64 UR4, c[0x0][0xb98] ;  /* 0x0002e60000047ab9 */ /* 0x000fe20000000a00 */
[----:B------:R-:W-:Y:S02]  /*1ab60*/  IADD3 R33, P6, R2, 0x4000, RZ ;  /* 0x0000400002217810 */ /* 0x000fe40007fde0ff */
[----:B------:R-:W-:Y:S01]  /*1ab70*/  IMAD.IADD R5, R5, 0x1, R11 ;  /* 0x0000000105057824 */ /* 0x000fe200078e020b */
[--C-:B------:R-:W-:Y:S01]  /*1ab80*/  SHF.R.S32.HI R11, RZ, 0x1f, R7.reuse ;  /* 0x0000001fff0b7819 */ /* 0x100fe20000011407 */
[----:B------:R-:W-:Y:S01]  /*1ab90*/  IMAD.MOV R8, RZ, RZ, -R7 ;  /* 0x000000ffff087224 */ /* 0x000fe200078e0a07 */
[----:B------:R-:W-:Y:S01]  /*1aba0*/  LOP3.LUT R12, R13, 0x380, RZ, 0xc0, !PT ;  /* 0x000003800d0c7812 */ /* 0x000fe200078ec0ff */
[----:B------:R-:W-:Y:S01]  /*1abb0*/  IMAD R6, R216, UR4, RZ ;  /* 0x00000004d8067c24 */ /* 0x000fe2000f8e02ff */
[----:B------:R-:W-:Y:S01]  /*1abc0*/  IADD3 R37, P5, R2, 0x5000, RZ ;  /* 0x0000500002257810 */ /* 0x000fe20007fbe0ff */
[----:B------:R-:W-:Y:S01]  /*1abd0*/  IMAD.WIDE.U32 R4, R211, UR4, R4 ;  /* 0x00000004d3047c25 */ /* 0x000fe2000f8e0004 */
[----:B------:R-:W-:-:S02]  /*1abe0*/  SHF.R.U64 R12, R12, 0x3, RZ ;  /* 0x000000030c0c7819 */ /* 0x000fc400000012ff */
[----:B------:R-:W-:Y:S01]  /*1abf0*/  LOP3.LUT R32, R33, 0x380, RZ, 0xc0, !PT ;  /* 0x0000038021207812 */ /* 0x000fe200078ec0ff */
[----:B------:R-:W-:Y:S01]  /*1ac00*/  IMAD R9, R53, R8, R15 ;  /* 0x0000000835097224 */ /* 0x000fe200078e020f */
[----:B------:R-:W-:Y:S01]  /*1ac10*/  IADD3 R4, P2, R7, R4, RZ ;  /* 0x0000000407047210 */ /* 0x000fe20007f5e0ff */
[----:B------:R-:W-:Y:S01]  /*1ac20*/  IMAD R8, R211, UR5, R6 ;  /* 0x00000005d3087c24 */ /* 0x000fe2000f8e0206 */
[----:B------:R-:W-:Y:S01]  /*1ac30*/  ULDC.64 UR4, c[0x0][0xb88] ;  /* 0x0002e20000047ab9 */ /* 0x000fe20000000a00 */
[----:B------:R-:W-:Y:S01]  /*1ac40*/  IADD3 R7, P0, R2, 0x1000, RZ ;  /* 0x0000100002077810 */ /* 0x000fe20007f1e0ff */
[----:B------:R-:W-:Y:S01]  /*1ac50*/  IMAD.IADD R14, R233, 0x1, R200 ;  /* 0x00000001e90e7824 */ /* 0x000fe200078e02c8 */
[----:B------:R-:W-:Y:S01]  /*1ac60*/  SHF.R.S32.HI R6, RZ, 0x1f, R9 ;  /* 0x0000001fff067819 */ /* 0x000fe20000011409 */
[----:B------:R-:W-:Y:S01]  /*1ac70*/  IMAD R55, R0, R53, RZ ;  /* 0x0000003500377224 */ /* 0x000fe200078e02ff */
        /* <DEDUP_REMOVED lines=11> */
[C---:B------:R-:W-:Y:S02]  /*1ad30*/  LEA R6, P4, R4.reuse, UR4, 0x2 ;  /* 0x0000000404067c11 */ /* 0x040fe4000f8810ff */
[----:B------:R-:W-:Y:S02]  /*1ad40*/  IADD3 R5, R5, R11, RZ ;  /* 0x0000000b05057210 */ /* 0x000fe40007ffe0ff */
[----:B------:R-:W-:Y:S01]  /*1ad50*/  LOP3.LUT P0, RZ, R225, 0x3, RZ, 0xc0, !PT ;  /* 0x00000003e1ff7812 */ /* 0x000fe2000780c0ff */
[----:B------:R-:W-:Y:S01]  /*1ad60*/  SHFL.IDX PT, R48, R6, RZ, 0x1c1f ;  /* 0x001c1fff06307589 */ /* 0x000fe200000e0000 */
[----:B------:R-:W-:Y:S01]  /*1ad70*/  LEA.HI.X R10, R4, UR5, R5, 0x2, P4 ;  /* 0x00000005040a7c11 */ /* 0x000fe2000a0f1405 */
[----:B------:R-:W-:Y:S01]  /*1ad80*/  VIADD R4, R14, 0x8 ;  /* 0x000000080e047836 */ /* 0x000fe20000000000 */
[----:B------:R-:W-:Y:S01]  /*1ad90*/  LOP3.LUT R28, R28, R29, RZ, 0x3c, !PT ;  /* 0x0000001d1c1c7212 */ /* 0x000fe200078e3cff */
[----:B------:R-:W-:Y:S01]  /*1ada0*/  SHFL.IDX PT, R50, R6, 0x1, 0x1c1f ;  /* 0x003c1f0006327f89 */ /* 0x000fe200000e0000 */
[----:B------:R-:W-:Y:S01]  /*1adb0*/  IMAD.X R29, RZ, RZ, R3, P2 ;  /* 0x000000ffff1d7224 */ /* 0x000fe200010e0603 */
[-C--:B------:R-:W-:Y:S01]  /*1adc0*/  ISETP.GE.OR P2, PT, R14, R55.reuse, P0 ;  /* 0x000000370e00720c */ /* 0x080fe20000746670 */
[----:B------:R-:W-:Y:S01]  /*1add0*/  ULDC.64 UR4, c[0x0][0xaa0] ;  /* 0x0002a80000047ab9 */ /* 0x000fe20000000a00 */
[----:B------:R-:W2:Y:S01]  /*1ade0*/  SHFL.IDX PT, R49, R10, RZ, 0x1c1f ;  /* 0x001c1fff0a317589 */ /* 0x000ea200000e0000 */
[----:B------:R-:W-:-:S02]  /*1adf0*/  ISETP.GE.OR P0, PT, R4, R55, P0 ;  /* 0x000000370400720c */ /* 0x000fc40000706670 */
[----:B------:R-:W-:Y:S01]  /*1ae00*/  LOP3.LUT R12, R12, R13, RZ, 0x3c, !PT ;  /* 0x0000000d0c0c7212 */ /* 0x000fe200078e3cff */
[----:B------:R-:W3:Y:S01]  /*1ae10*/  SHFL.IDX PT, R51, R10, 0x1, 0x1c1f ;  /* 0x003c1f000a337f89 */ /* 0x000ee200000e0000 */
[----:B------:R-:W-:Y:S02]  /*1ae20*/  LOP3.LUT R8, R8, R7, RZ, 0x3c, !PT ;  /* 0x0000000708087212 */ /* 0x000fe400078e3cff */
[----:B------:R-:W-:Y:S02]  /*1ae30*/  IADD3.X R13, RZ, R3, RZ, P3, !PT ;  /* 0x00000003ff0d7210 */ /* 0x000fe40001ffe4ff */
[C---:B------:R-:W-:Y:S02]  /*1ae40*/  IADD3 R41, P4, R2.reuse, 0x6000, RZ ;  /* 0x0000600002297810 */ /* 0x040fe40007f9e0ff */
[C---:B------:R-:W-:Y:S02]  /*1ae50*/  LOP3.LUT R7, R2.reuse, 0x380, RZ, 0xc0, !PT ;  /* 0x0000038002077812 */ /* 0x040fe400078ec0ff */
[----:B------:R-:W-:-:S02]  /*1ae60*/  IADD3 R5, P3, R2, 0x7000, RZ ;  /* 0x0000700002057810 */ /* 0x000fc40007f7e0ff */
[----:B------:R-:W-:Y:S02]  /*1ae70*/  LOP3.LUT R36, R37, 0x380, RZ, 0xc0, !PT ;  /* 0x0000038025247812 */ /* 0x000fe400078ec0ff */
[----:B------:R-:W-:Y:S02]  /*1ae80*/  LOP3.LUT R40, R41, 0x380, RZ, 0xc0, !PT ;  /* 0x0000038029287812 */ /* 0x000fe400078ec0ff */
[----:B------:R-:W-:Y:S01]  /*1ae90*/  SHF.R.U64 R32, R32, 0x3, RZ ;  /* 0x0000000320207819 */ /* 0x000fe200000012ff */
[----:B------:R-:W-:Y:S01]  /*1aea0*/  IMAD R21, R21, UR4, RZ ;  /* 0x0000000415157c24 */ /* 0x000fe2000f8e02ff */
[----:B------:R-:W-:Y:S01]  /*1aeb0*/  SHF.R.U64 R7, R7, 0x3, RZ ;  /* 0x0000000307077819 */ /* 0x000fe200000012ff */
[----:B------:R-:W-:Y:S01]  /*1aec0*/  IMAD.X R45, RZ, RZ, R3, P3 ;  /* 0x000000ffff2d7224 */ /* 0x000fe200018e0603 */
[----:B------:R-:W-:Y:S01]  /*1aed0*/  LOP3.LUT R0, R5, 0x380, RZ, 0xc0, !PT ;  /* 0x0000038005007812 */ /* 0x000fe200078ec0ff */
[----:B--2---:R-:W-:Y:S01]  /*1aee0*/  @!P2 ST.E desc[UR60][R48.64], R89 ;  /* 0x000000593000a985 */ /* 0x004fe2000c10193c */
[----:B------:R-:W-:-:S02]  /*1aef0*/  SHF.R.U64 R36, R36, 0x3, RZ ;  /* 0x0000000324247819 */ /* 0x000fc400000012ff */
[----:B------:R-:W-:Y:S01]  /*1af00*/  SHF.R.U64 R40, R40, 0x3, RZ ;  /* 0x0000000328287819 */ /* 0x000fe200000012ff */
[----:B---3--:R2:W-:Y:S01]  /*1af10*/  @!P0 ST.E desc[UR60][R50.64], R88 ;  /* 0x0000005832008985 */ /* 0x0085e2000c10193c */
[----:B------:R-:W-:Y:S02]  /*1af20*/  LOP3.LUT R2, R7, R2, RZ, 0x3c, !PT ;  /* 0x0000000207027212 */ /* 0x000fe400078e3cff */
[----:B------:R-:W-:Y:S02]  /*1af30*/  SHF.R.U64 R0, R0, 0x3, RZ ;  /* 0x0000000300007819 */ /* 0x000fe400000012ff */
[----:B------:R-:W-:Y:S01]  /*1af40*/  LOP3.LUT R32, R32, R33, RZ, 0x3c, !PT ;  /* 0x0000002120207212 */ /* 0x000fe200078e3cff */
[--C-:B------:R-:W-:Y:S01]  /*1af50*/  IMAD.X R33, RZ, RZ, R3.reuse, P6 ;  /* 0x000000ffff217224 */ /* 0x100fe200030e0603 */
[----:B------:R-:W-:Y:S01]  /*1af60*/  LOP3.LUT R36, R36, R37, RZ, 0x3c, !PT ;  /* 0x0000002524247212 */ /* 0x000fe200078e3cff */
[----:B------:R-:W-:Y:S01]  /*1af70*/  IMAD.X R37, RZ, RZ, R3, P5 ;  /* 0x000000ffff257224 */ /* 0x000fe200028e0603 */
[----:B------:R-:W-:Y:S01]  /*1af80*/  LOP3.LUT R40, R40, R41, RZ, 0x3c, !PT ;  /* 0x0000002928287212 */ /* 0x000fe200078e3cff */
[----:B------:R-:W-:Y:S01]  /*1af90*/  IMAD R21, R20, UR5, R21 ;  /* 0x0000000514157c24 */ /* 0x000fe2000f8e0215 */
[----:B------:R-:W-:Y:S01]  /*1afa0*/  LOP3.LUT R44, R0, R5, RZ, 0x3c, !PT ;  /* 0x00000005002c7212 */ /* 0x000fe200078e3cff */
[----:B--2---:R-:W2:Y:S01]  /*1afb0*/  @P1 LDC R51, c[0x0][0xbf0] ;  /* 0x0002fc00ff331b82 */ /* 0x004ea20000000800 */
[----:B------:R-:W-:Y:S01]  /*1afc0*/  IADD3.X R41, RZ, R3, RZ, P4, !PT ;  /* 0x00000003ff297210 */ /* 0x000fe200027fe4ff */
[----:B------:R3:W5:Y:S04]  /*1afd0*/  LD.E.128 R4, desc[UR60][R2.64] ;  /* 0x0000003c02047980 */ /* 0x000768000c101d00 */
[----:B------:R-:W5:Y:S04]  /*1afe0*/  LD.E.128 R8, desc[UR60][R8.64] ;  /* 0x0000003c08087980 */ /* 0x000f68000c101d00 */
[----:B------:R-:W5:Y:S01]  /*1aff0*/  LD.E.128 R12, desc[UR60][R12.64] ;  /* 0x0000003c0c0c7980 */ /* 0x000f62000c101d00 */
[----:B---3--:R-:W-:Y:S01]  /*1b000*/  IMAD.WIDE.U32 R2, R20, UR4, RZ ;  /* 0x0000000414027c25 */ /* 0x008fe2000f8e00ff */
[----:B------:R-:W-:-:S02]  /*1b010*/  ULDC.64 UR4, c[0x0][0xae8] ;  /* 0x0002ba0000047ab9 */ /* 0x000fc40000000a00 */
[----:B------:R-:W5:Y:S01]  /*1b020*/  LD.E.128 R28, desc[UR60][R28.64] ;  /* 0x0000003c1c1c7980 */ /* 0x000f62000c101d00 */
[----:B------:R-:W-:Y:S02]  /*1b030*/  IMAD.IADD R3, R3, 0x1, R21 ;  /* 0x0000000103037824 */ /* 0x000fe400078e0215 */
[----:B------:R-:W-:Y:S01]  /*1b040*/  IMAD R21, R207, 0x20, R215 ;  /* 0x00000020cf157824 */ /* 0x000fe200078e02d7 */
[----:B------:R-:W5:Y:S01]  /*1b050*/  LD.E.128 R32, desc[UR60][R32.64] ;  /* 0x0000003c20207980 */ /* 0x000f62000c101d00 */
[----:B------:R-:W-:-:S03]  /*1b060*/  IMAD R49, R24, UR4, RZ ;  /* 0x0000000418317c24 */ /* 0x000fc6000f8e02ff */
[----:B------:R-:W-:Y:S01]  /*1b070*/  IADD3 R24, R200, R21, RZ ;  /* 0x00000015c8187210 */ /* 0x000fe20007ffe0ff */
[C---:B------:R-:W-:Y:S01]  /*1b080*/  IMAD R49, R208.reuse, UR5, R49 ;  /* 0x00000005d0317c24 */ /* 0x040fe2000f8e0231 */
[----:B------:R-:W5:Y:S01]  /*1b090*/  LD.E.128 R36, desc[UR60][R36.64] ;  /* 0x0000003c24247980 */ /* 0x000f62000c101d00 */
[----:B------:R-:W-:Y:S01]  /*1b0a0*/  IMAD.WIDE.U32 R2, R208, UR4, R2 ;  /* 0x00000004d0027c25 */ /* 0x000fe2000f8e0002 */
[----:B------:R-:W-:Y:S02]  /*1b0b0*/  ULDC.64 UR4, c[0x0][0xaf0] ;  /* 0x0002bc0000047ab9 */ /* 0x000fe40000000a00 */
[----:B------:R-:W5:Y:S01]  /*1b0c0*/  LD.E.128 R40, desc[UR60][R40.64] ;  /* 0x0000003c28287980 */ /* 0x000f62000c101d00 */
[----:B-1----:R-:W-:-:S03]  /*1b0d0*/  @P1 IMAD.HI.U32 R0, R24, R57, RZ ;  /* 0x0000003918001227 */ /* 0x002fc600078e00ff */
[----:B------:R-:W5:Y:S01]  /*1b0e0*/  LD.E.128 R44, desc[UR60][R44.64] ;  /* 0x0000003c2c2c7980 */ /* 0x000f62000c101d00 */
[----:B------:R-:W-:Y:S01]  /*1b0f0*/  IMAD.IADD R3, R3, 0x1, R49 ;  /* 0x0000000103037824 */ /* 0x000fe200078e0231 */
[----:B------:R-:W-:Y:S01]  /*1b100*/  BSSY B1, `(.L_x_2916) ;  /* 0x0000033000017945 */ /* 0x000fe20003800000 */
[----:B------:R-:W-:Y:S01]  /*1b110*/  IMAD.MOV.U32 R21, RZ, RZ, R24 ;  /* 0x000000ffff157224 */ /* 0x000fe200078e0018 */
[----:B--2---:R-:W-:Y:S01]  /*1b120*/  @P1 SHF.R.U32.HI R21, RZ, R51, R0 ;  /* 0x00000033ff151219 */ /* 0x004fe20000011600 */
[----:B------:R-:W-:Y:S01]  /*1b130*/  IMAD R20, R216, UR4, RZ ;  /* 0x00000004d8147c24 */ /* 0x000fe2000f8e02ff */
[----:B------:R-:W-:Y:S01]  /*1b140*/  @!PT LDS RZ, [RZ] ;  /* 0x00000000fffff984 */ /* 0x000fe20000000800 */
[----:B------:R-:W-:Y:S01]  /*1b150*/  @!PT LDS RZ, [RZ] ;  /* 0x00000000fffff984 */ /* 0x000fe20000000800 */
[----:B------:R-:W-:Y:S01]  /*1b160*/  @!PT LDS RZ, [RZ] ;  /* 0x00000000fffff984 */ /* 0x000fe20000000800 */
[----:B------:R-:W-:Y:S01]  /*1b170*/  @!PT LDS RZ, [RZ] ;  /* 0x00000000fffff984 */ /* 0x000fe20000000800 */
[----:B------:R1:W-:Y:S06]  /*1b180*/  MEMBAR.ALL.CTA ;  /* 0x0000000000007992 */ /* 0x0003ec0000008000 */
[----:B-1----:R-:W1:Y:S01]  /*1b190*/  FENCE.VIEW.ASYNC.S ;  /* 0x00000000000073c6 */ /* 0x002e620000000000 */
[----:B------:R-:W-:Y:S01]  /*1b1a0*/  IMAD.WIDE.U32 R2, R211, UR4, R2 ;  /* 0x00000004d3027c25 */ /* 0x000fe2000f8e0002 */
[----:B------:R-:W-:-:S03]  /*1b1b0*/  SHF.R.S32.HI R0, RZ, 0x1f, R21 ;  /* 0x0000001fff007819 */ /* 0x000fc60000011415 */
[----:B------:R-:W-:Y:S01]  /*1b1c0*/  IMAD R49, R211, UR5, R20 ;  /* 0x00000005d3317c24 */ /* 0x000fe2000f8e0214 */
[----:B------:R-:W-:Y:S01]  /*1b1d0*/  ULDC.64 UR4, c[0x0][0xae0] ;  /* 0x0002b80000047ab9 */ /* 0x000fe20000000a00 */
[----:B------:R-:W-:Y:S02]  /*1b1e0*/  IMAD.MOV R20, RZ, RZ, -R21 ;  /* 0x000000ffff147224 */ /* 0x000fe400078e0a15 */
[----:B------:R-:W-:Y:S01]  /*1b1f0*/  IMAD R0, R0, UR4, RZ ;  /* 0x0000000400007c24 */ /* 0x000fe2000f8e02ff */
[----:B------:R-:W-:Y:S01]  /*1b200*/  IADD3 R3, R3, R49, RZ ;  /* 0x0000003103037210 */ /* 0x000fe20007ffe0ff */
[----:B------:R-:W-:Y:S02]  /*1b210*/  IMAD R49, R53, R20, R24 ;  /* 0x0000001435317224 */ /* 0x000fe400078e0218 */
[C---:B------:R-:W-:Y:S02]  /*1b220*/  IMAD R51, R21.reuse, UR5, R0 ;  /* 0x0000000515337c24 */ /* 0x040fe4000f8e0200 */
[----:B------:R-:W-:Y:S01]  /*1b230*/  IMAD.WIDE.U32 R2, R21, UR4, R2 ;  /* 0x0000000415027c25 */ /* 0x000fe2000f8e0002 */
[----:B------:R-:W-:Y:S01]  /*1b240*/  SHF.R.S32.HI R0, RZ, 0x1f, R49 ;  /* 0x0000001fff007819 */ /* 0x000fe20000011431 */
[----:B------:R-:W-:-:S02]  /*1b250*/  ULDC.64 UR4, c[0x0][0xad8] ;  /* 0x0002b60000047ab9 */ /* 0x000fc40000000a00 */
[----:B------:R-:W-:Y:S02]  /*1b260*/  IMAD.IADD R200, R215, 0x1, R200 ;  /* 0x00000001d7c87824 */ /* 0x000fe400078e02c8 */
[----:B------:R-:W-:Y:S02]  /*1b270*/  IMAD.IADD R3, R3, 0x1, R51 ;  /* 0x0000000103037824 */ /* 0x000fe400078e0233 */
[----:B------:R-:W-:Y:S01]  /*1b280*/  IMAD R20, R0, UR4, RZ ;  /* 0x0000000400147c24 */ /* 0x000fe2000f8e02ff */
[CC--:B------:R-:W-:Y:S01]  /*1b290*/  ISETP.GE.AND P2, PT, R200.reuse, R55.reuse, PT ;  /* 0x00000037c800720c */ /* 0x0c0fe20003f46270 */
[----:B------:R-:W-:Y:S02]  /*1b2a0*/  VIADD R0, R200, 0x20 ;  /* 0x00000020c8007836 */ /* 0x000fe40000000000 */
[C---:B------:R-:W-:Y:S02]  /*1b2b0*/  IMAD R21, R49.reuse, UR5, R20 ;  /* 0x0000000531157c24 */ /* 0x040fe4000f8e0214 */
[----:B------:R-:W-:Y:S01]  /*1b2c0*/  IMAD.WIDE.U32 R2, R49, UR4, R2 ;  /* 0x0000000431027c25 */ /* 0x000fe2000f8e0002 */
[----:B------:R-:W-:Y:S01]  /*1b2d0*/  ISETP.GE.AND P0, PT, R0, R55, PT ;  /* 0x000000370000720c */ /* 0x000fe20003f06270 */
[----:B------:R-:W-:Y:S01]  /*1b2e0*/  ULDC.64 UR4, c[0x0][0xa80] ;  /* 0x0002a00000047ab9 */ /* 0x000fe20000000a00 */
[----:B------:R-:W-:Y:S01]  /*1b2f0*/  IADD3 R0, R16, 0x34820, RZ ;  /* 0x0003482010007810 */ /* 0x000fe20007ffe0ff */
[----:B------:R-:W-:Y:S01]  /*1b300*/  IMAD.IADD R3, R3, 0x1, R21 ;  /* 0x0000000103037824 */ /* 0x000fe200078e0215 */
[----:B------:R-:W-:Y:S01]  /*1b310*/  LEA R24, P3, R2, UR4, 0x1 ;  /* 0x0000000402187c11 */ /* 0x000fe2000f8608ff */
[----:B------:R-:W-:Y:S01]  /*1b320*/  VIADD R20, R200, 0x40 ;  /* 0x00000040c8147836 */ /* 0x000fe20000000000 */
[----:B------:R-:W-:-:S02]  /*1b330*/  PRMT R0, RZ, 0x654, R0 ;  /* 0x00000654ff007816 */ /* 0x000fc40000000000 */
[----:B------:R-:W-:Y:S02]  /*1b340*/  LEA.HI.X R48, R2, UR5, R3, 0x1, P3 ;  /* 0x0000000502307c11 */ /* 0x000fe400098f0c03 */
[----:B------:R-:W-:Y:S01]  /*1b350*/  ISETP.GE.AND P1, PT, R20, R55, PT ;  /* 0x000000371400720c */ /* 0x000fe20003f26270 */
[----:B-1----:R1:W-:Y:S01]  /*1b360*/  SYNCS.ARRIVE.TRANS64.RED.A1T0 RZ, [R0+URZ], RZ ;  /* 0x000000ff00ff79a7 */ /* 0x0023e2000810043f */
[----:B------:R2:W3:Y:S04]  /*1b370*/  SHFL.IDX PT, R20, R24, RZ, 0x181f ;  /* 0x00181fff18147589 */ /* 0x0004e800000e0000 */
[----:B-1----:R2:W1:Y:S01]  /*1b380*/  SHFL.IDX PT, R0, R48, RZ, 0x181f ;  /* 0x00181fff30007589 */ /* 0x00246200000e0000 */
[----:B------:R-:W-:Y:S06]  /*1b390*/  @P2 BRA `(.L_x_2917) ;  /* 0x0000000000242947 */ /* 0x000fec0003800000 */
[----:B------:R-:W-:Y:S02]  /*1b3a0*/  ULDC UR4, c[0x0][0xac8] ;  /* 0x0002b20000047ab9 */ /* 0x000fe40000000800 */
        /* <DEDUP_REMOVED lines=8> */
.L_x_2917:
[----:B------:R-:W-:Y:S05]  /*1b430*/  BSYNC B1 ;  /* 0x0000000000017941 */ /* 0x000fea0003800000 */
.L_x_2916:
[----:B-1----:R1:W0:Y:S01]  /*1b440*/  SHFL.IDX PT, R0, R48, 0x1, 0x181f ;  /* 0x00381f0030007f89 */ /* 0x00222200000e0000 */
[----:B------:R-:W-:Y:S03]  /*1b450*/  BSSY B1, `(.L_x_2918) ;  /* 0x000000c000017945 */ /* 0x000fe60003800000 */
[----:B----45:R1:W4:Y:S01]  /*1b460*/  SHFL.IDX PT, R4, R24, 0x1, 0x181f ;  /* 0x00381f0018047f89 */ /* 0x03032200000e0000 */
        /* <DEDUP_REMOVED lines=10> */
.L_x_2919:
[----:B------:R-:W-:Y:S05]  /*1b510*/  BSYNC B1 ;  /* 0x0000000000017941 */ /* 0x000fea0003800000 */
.L_x_2918:
[----:B0-----:R0:W0:Y:S01]  /*1b520*/  SHFL.IDX PT, R0, R48, 0x2, 0x181f ;  /* 0x00581f0030007f89 */ /* 0x00102200000e0000 */
[----:B------:R-:W-:Y:S03]  /*1b530*/  BSSY B1, `(.L_x_2920) ;  /* 0x000000c000017945 */ /* 0x000fe60003800000 */
[----:B----4-:R4:W0:Y:S01]  /*1b540*/  SHFL.IDX PT, R4, R24, 0x2, 0x181f ;  /* 0x00581f0018047f89 */ /* 0x01082200000e0000 */
        /* <DEDUP_REMOVED lines=10> */
.L_x_2921:
[----:B------:R-:W-:Y:S05]  /*1b5f0*/  BSYNC B1 ;  /* 0x0000000000017941 */ /* 0x000fea0003800000 */
.L_x_2920:
[----:B0-----:R-:W-:Y:S01]  /*1b600*/  VIADD R0, R200, 0x60 ;  /* 0x00000060c8007836 */ /* 0x001fe20000000000 */
[----:B-12---:R-:W0:Y:S04]  /*1b610*/  SHFL.IDX PT, R48, R48, 0x3, 0x181f ;  /* 0x00781f0030307f89 */ /* 0x006e2800000e0000 */
[----:B------:R-:W-:Y:S01]  /*1b620*/  ISETP.GE.AND P0, PT, R0, R55, PT ;  /* 0x000000370000720c */ /* 0x000fe20003f06270 */
[----:B----4-:R-:W1:-:S12]  /*1b630*/  SHFL.IDX PT, R24, R24, 0x3, 0x181f ;  /* 0x00781f0018187f89 */ /* 0x010e5800000e0000 */
[----:B------:R-:W-:Y:S05]  /*1b640*/  @P0 BRA `(.L_x_2922) ;  /* 0x0000000800d80947 */ /* 0x000fea0003800000 */
[----:B------:R-:W-:Y:S02]  /*1b650*/  ULDC UR4, c[0x0][0xac8] ;  /* 0x0002b20000047ab9 */ /* 0x000fe40000000800 */
[----:B------:R-:W-:-:S13]  /*1b660*/  ISETP.GE.AND P1, PT, R203, UR4, PT ;  /* 0x00000004cb007c0c */ /* 0x000fda000bf26270 */
[----:B-1----:R-:W-:-:S04]  /*1b670*/  @!P1 LEA R2, P0, R203, R24, 0x1 ;  /* 0x00000018cb029211 */ /* 0x002fc800078008ff */
[----:B0-----:R-:W-:Y:S02]  /*1b680*/  @!P1 LEA.HI.X R3, R203, R48, R236, 0x1, P0 ;  /* 0x00000030cb039211 */ /* 0x001fe400000f0cec */
[----:B------:R-:W-:-:S03]  /*1b690*/  ISETP.GE.AND P0, PT, R206, UR4, PT ;  /* 0x00000004ce007c0c */ /* 0x000fc6000bf06270 */
[----:B------:R2:W-:Y:S10]  /*1b6a0*/  @!P1 ST.E.128 desc[UR60][R2.64], R28 ;  /* 0x0000001c02009985 */ /* 0x0005f4000c101d3c */
[----:B------:R-:W-:Y:S05]  /*1b6b0*/  @P0 BRA `(.L_x_2922) ;  /* 0x0000000800bc0947 */ /* 0x000fea0003800000 */
[----:B--2---:R-:W-:-:S04]  /*1b6c0*/  LEA R2, P0, R206, R24, 0x1 ;  /* 0x00000018ce027211 */ /* 0x004fc800078008ff */
[----:B------:R-:W-:-:S05]  /*1b6d0*/  LEA.HI.X R3, R206, R48, R235, 0x1, P0 ;  /* 0x00000030ce037211 */ /* 0x000fca00000f0ceb */
[----:B------:R4:W-:Y:S01]  /*1b6e0*/  ST.E.128 desc[UR60][R2.64], R44 ;  /* 0x0000002c02007985 */ /* 0x0009e2000c101d3c */
[----:B------:R-:W-:Y:S05]  /*1b6f0*/  BRA `(.L_x_2922) ;  /* 0x0000000800ac7947 */ /* 0x000fea0003800000 */
.L_x_2914:
[----:B------:R-:W-:Y:S01]  /*1b700*/  ULDC.64 UR4, c[0x0][0xc00] ;  /* 0x0003000000047ab9 */ /* 0x000fe20000000a00 */
[----:B------:R-:W-:Y:S01]  /*1b710*/  MOV R6, RZ ;  /* 0x000000ff00067202 */ /* 0x000fe20000000f00 */
[----:B------:R-:W2:Y:S01]  /*1b720*/  LDC R21, c[0x0][0xbe8] ;  /* 0x0002fa00ff157b82 */ /* 0x000ea20000000800 */
[----:B------:R-:W-:Y:S02]  /*1b730*/  ISETP.NE.U32.AND P0, PT, RZ, UR4, PT ;  /* 0x00000004ff007c0c */ /* 0x000fe4000bf05070 */
[----:B------:R-:W-:Y:S02]  /*1b740*/  IADD3 R2, P1, R209, UR4, RZ ;  /* 0x00000004d1027c10 */ /* 0x000fe4000ff3e0ff */
[----:B------:R-:W-:Y:S02]  /*1b750*/  ISETP.NE.AND.EX P0, PT, RZ, UR5, PT, P0 ;  /* 0x00000005ff007c0c */ /* 0x000fe4000bf05300 */
[----:B------:R-:W-:Y:S01]  /*1b760*/  IADD3.X R3, R210, UR5, RZ, P1, !PT ;  /* 0x00000005d2037c10 */ /* 0x000fe20008ffe4ff */
[----:B------:R-:W-:-:S02]  /*1b770*/  ULDC.64 UR4, c[0x0][0xc08] ;  /* 0x0003020000047ab9 */ /* 0x000fc40000000a00 */
        /* <DEDUP_REMOVED lines=8> */
[----:B--2---:R-:W-:Y:S02]  /*1b800*/  ISETP.NE.AND P2, PT, R21, 0x1, PT ;  /* 0x000000011500780c */ /* 0x004fe40003f45270 */
[----:B------:R-:W-:-:S11]  /*1b810*/  ISETP.GE.AND P3, PT, R237, 0x80, PT ;  /* 0x00000080ed00780c */ /* 0x000fd60003f66270 */
[----:B------:R-:W2:Y:S08]  /*1b820*/  @P2 LDC R12, c[0x0][0xbec] ;  /* 0x0002fb00ff0c2b82 */ /* 0x000eb00000000800 */
[----:B------:R-:W4:Y:S01]  /*1b830*/  @P2 LDC R29, c[0x0][0xbf0] ;  /* 0x0002fc00ff1d2b82 */ /* 0x000f220000000800 */
[----:B---3--:R-:W-:Y:S05]  /*1b840*/  @P1 BRA `(.L_x_2923) ;  /* 0x0000000000101947 */ /* 0x008fea0003800000 */
[----:B------:R-:W-:Y:S05]  /*1b850*/  @!P0 BRA `(.L_x_2923) ;  /* 0x00000000000c8947 */ /* 0x000fea0003800000 */
[----:B------:R-:W3:Y:S04]  /*1b860*/  LDG.E R5, desc[UR60][R2.64] ;  /* 0x0000003c02057981 */ /* 0x000ee8000c1e1900 */
[----:B-----5:R-:W3:Y:S02]  /*1b870*/  LDG.E R0, desc[UR60][R2.64+0x4] ;  /* 0x0000043c02007981 */ /* 0x020ee4000c1e1900 */
[----:B---3--:R-:W-:-:S07]  /*1b880*/  IMAD.IADD R0, R0, 0x1, -R5 ;  /* 0x0000000100007824 */ /* 0x008fce00078e0a05 */
.L_x_2923:
[----:B------:R-:W-:Y:S01]  /*1b890*/  BSSY B1, `(.L_x_2924) ;  /* 0x000002d000017945 */ /* 0x000fe20003800000 */
[----:B------:R-:W-:Y:S02]  /*1b8a0*/  SHF.R.S32.HI R10, RZ, 0x1f, R208 ;  /* 0x0000001fff0a7819 */ /* 0x000fe400000114d0 */
[----:B------:R-:W-:Y:S02]  /*1b8b0*/  SEL R211, R211, RZ, !P0 ;  /* 0x000000ffd3d37207 */ /* 0x000fe40004000000 */
[----:B------:R-:W-:Y:S02]  /*1b8c0*/  SEL R216, R216, RZ, !P0 ;  /* 0x000000ffd8d87207 */ /* 0x000fe40004000000 */
[----:B-----5:R-:W-:Y:S01]  /*1b8d0*/  SHF.R.S32.HI R11, RZ, 0x1f, R6 ;  /* 0x0000001fff0b7819 */ /* 0x020fe20000011406 */
[----:B------:R-:W-:Y:S06]  /*1b8e0*/  @P3 BRA `(.L_x_2925) ;  /* 0x00000000009c3947 */ /* 0x000fec0003800000 */
[----:B------:R-:W3:Y:S01]  /*1b8f0*/  S2R R3, SR_TID.X ;  /* 0x0000000000037919 */ /* 0x000ee20000002100 */
[----:B------:R-:W5:Y:S02]  /*1b900*/  LDC R9, c[0x0][0xbe8] ;  /* 0x0002fa00ff097b82 */ /* 0x000f640000000800 */
[----:B-----5:R-:W-:Y:S01]  /*1b910*/  IMAD R2, R0, R9, RZ ;  /* 0x0000000900027224 */ /* 0x020fe200078e02ff */
[----:B---3--:R-:W-:-:S04]  /*1b920*/  IADD3 R8, R200, -0x80, R3 ;  /* 0xffffff80c8087810 */ /* 0x008fc80007ffe003 */
        /* <DEDUP_REMOVED lines=9> */
[----:B------:R-:W3:Y:S01]  /*1b9c0*/  @P0 LDC R13, c[0x0][0xbec] ;  /* 0x0002fb00ff0d0b82 */ /* 0x000ee20000000800 */
[----:B------:R-:W-:Y:S01]  /*1b9d0*/  IMAD R7, R208, UR5, R7 ;  /* 0x00000005d0077c24 */ /* 0x000fe2000f8e0207 */
[----:B------:R-:W-:-:S03]  /*1b9e0*/  ULDC.64 UR4, c[0x0][0xb98] ;  /* 0x0002e60000047ab9 */ /* 0x000fc60000000a00 */
[----:B------:R-:W-:-:S03]  /*1b9f0*/  IMAD.IADD R3, R3, 0x1, R7 ;  /* 0x0000000103037824 */ /* 0x000fc600078e0207 */
[----:B------:R-:W5:Y:S01]  /*1ba00*/  @P0 LDC R15, c[0x0][0xbf0] ;  /* 0x0002fc00ff0f0b82 */ /* 0x000f620000000800 */
[----:B------:R-:W-:-:S04]  /*1ba10*/  IMAD.WIDE.U32 R2, R211, UR4, R2 ;  /* 0x00000004d3027c25 */ /* 0x000fc8000f8e0002 */
[----:B---3--:R-:W-:-:S05]  /*1ba20*/  @P0 IMAD.HI.U32 R4, R8, R13, RZ ;  /* 0x0000000d08040227 */ /* 0x008fca00078e00ff */
[----:B-----5:R-:W-:Y:S01]  /*1ba30*/  @P0 SHF.R.U32.HI R5, RZ, R15, R4 ;  /* 0x0000000fff050219 */ /* 0x020fe20000011604 */
        /* <DEDUP_REMOVED lines=18> */
.L_x_2925:
[----:B------:R-:W-:Y:S05]  /*1bb60*/  BSYNC B1 ;  /* 0x0000000000017941 */ /* 0x000fea0003800000 */
.L_x_2924:
[----:B------:R-:W-:Y:S01]  /*1bb70*/  ULDC.64 UR4, c[0x0][0xaa0] ;  /* 0x0002a80000047ab9 */ /* 0x000fe20000000a00 */
[----:B------:R-:W-:Y:S01]  /*1bb80*/  IMAD R7, R207, 0x20, R215 ;  /* 0x00000020cf077824 */ /* 0x000fe200078e02d7 */
[----:B------:R-:W-:Y:S01]  /*1bb90*/  BSSY B1, `(.L_x_2926) ;  /* 0x0000037000017945 */ /* 0x000fe20003800000 */
[----:B---3--:R-:W-:-:S03]  /*1bba0*/  IMAD R3, R11, UR4, RZ ;  /* 0x000000040b037c24 */ /* 0x008fc6000f8e02ff */
[----:B------:R-:W-:Y:S01]  /*1bbb0*/  IADD3 R9, R200, R7, RZ ;  /* 0x00000007c8097210 */ /* 0x000fe20007ffe0ff */
        /* <DEDUP_REMOVED lines=14> */
[C---:B------:R-:W-:Y:S02]  /*1bca0*/  IMAD R7, R211.reuse, UR5, R6 ;  /* 0x00000005d3077c24 */ /* 0x040fe4000f8e0206 */
[----:B------:R-:W-:Y:S01]  /*1bcb0*/  IMAD.WIDE.U32 R2, R211, UR4, R2 ;  /* 0x00000004d3027c25 */ /* 0x000fe2000f8e0002 */
[----:B------:R-:W-:-:S03]  /*1bcc0*/  ULDC.64 UR4, c[0x0][0xae0] ;  /* 0x0002b80000047ab9 */ /* 0x000fc60000000a00 */
[----:B------:R-:W-:Y:S01]  /*1bcd0*/  IMAD.MOV R6, RZ, RZ, -R5 ;  /* 0x000000ffff067224 */ /* 0x000fe200078e0a05 */
[----:B------:R-:W-:Y:S01]  /*1bce0*/  IADD3 R3, R3, R7, RZ ;  /* 0x0000000703037210 */ /* 0x000fe20007ffe0ff */
        /* <DEDUP_REMOVED lines=17> */
[-C--:B------:R-:W-:Y:S02]  /*1be00*/  ISETP.GE.AND P1, PT, R0, R21.reuse, PT ;  /* 0x000000150000720c */ /* 0x080fe40003f26270 */
[----:B------:R-:W-:Y:S02]  /*1be10*/  IADD3 R0, R200, 0x40, RZ ;  /* 0x00000040c8007810 */ /* 0x000fe40007ffe0ff */
[----:B------:R-:W-:Y:S02]  /*1be20*/  LEA.HI.X R5, R2, UR5, R3, 0x1, P3 ;  /* 0x0000000502057c11 */ /* 0x000fe400098f0c03 */
[----:B------:R-:W-:Y:S01]  /*1be30*/  ISETP.GE.AND P0, PT, R0, R21, PT ;  /* 0x000000150000720c */ /* 0x000fe20003f06270 */
[----:B------:R2:W3:Y:S04]  /*1be40*/  SHFL.IDX PT, R2, R4, RZ, 0x181f ;  /* 0x00181fff04027589 */ /* 0x0004e800000e0000 */
[----:B------:R2:W4:Y:S01]  /*1be50*/  SHFL.IDX PT, R0, R5, RZ, 0x181f ;  /* 0x00181fff05007589 */ /* 0x00052200000e0000 */
[----:B------:R-:W-:Y:S07]  /*1be60*/  @P2 BRA `(.L_x_2927) ;  /* 0x0000000000242947 */ /* 0x000fee0003800000 */
[----:B------:R-:W-:Y:S02]  /*1be70*/  ULDC UR4, c[0x0][0xac8] ;  /* 0x0002b20000047ab9 */ /* 0x000fe40000000800 */
        /* <DEDUP_REMOVED lines=8> */
.L_x_2927:
[----:B------:R-:W-:Y:S05]  /*1bf00*/  BSYNC B1 ;  /* 0x0000000000017941 */ /* 0x000fea0003800000 */
.L_x_2926:
[----:B----4-:R4:W0:Y:S01]  /*1bf10*/  SHFL.IDX PT, R0, R5, 0x1, 0x181f ;  /* 0x00381f0005007f89 */ /* 0x01082200000e0000 */
[----:B------:R-:W-:Y:S03]  /*1bf20*/  BSSY B1, `(.L_x_2928) ;  /* 0x000000c000017945 */ /* 0x000fe60003800000 */
[----:B---3--:R4:W3:Y:S01]  /*1bf30*/  SHFL.IDX PT, R2, R4, 0x1, 0x181f ;  /* 0x00381f0004027f89 */ /* 0x0088e200000e0000 */
        /* <DEDUP_REMOVED lines=10> */
.L_x_2929:
[----:B------:R-:W-:Y:S05]  /*1bfe0*/  BSYNC B1 ;  /* 0x0000000000017941 */ /* 0x000fea0003800000 */
.L_x_2928:
        /* <DEDUP_REMOVED lines=11> */
[----:B------:R0:W-:Y:S04]  /*1c0a0*/  @!P2 ST.E.128 desc[UR60][R6.64], RZ ;  /* 0x000000ff0600a985 */ /* 0x0001e8000c101d3c */
[----:B------:R0:W-:Y:S02]  /*1c0b0*/  @!P3 ST.E.128 desc[UR60][R2.64], RZ ;  /* 0x000000ff0200b985 */ /* 0x0001e4000c101d3c */
.L_x_2931:
[----:B------:R-:W-:Y:S05]  /*1c0c0*/  BSYNC B1 ;  /* 0x0000000000017941 */ /* 0x000fea0003800000 */
.L_x_2930:
[----:B0-----:R-:W-:Y:S01]  /*1c0d0*/  VIADD R0, R200, 0x60 ;  /* 0x00000060c8007836 */ /* 0x001fe20000000000 */
[----:B--2-4-:R-:W0:Y:S04]  /*1c0e0*/  SHFL.IDX PT, R5, R5, 0x3, 0x181f ;  /* 0x00781f0005057f89 */ /* 0x014e2800000e0000 */
[----:B------:R-:W-:Y:S01]  /*1c0f0*/  ISETP.GE.AND P0, PT, R0, R21, PT ;  /* 0x000000150000720c */ /* 0x000fe20003f06270 */
[----:B------:R2:W4:-:S12]  /*1c100*/  SHFL.IDX PT, R2, R4, 0x3, 0x181f ;  /* 0x00781f0004027f89 */ /* 0x00051800000e0000 */
[----:B--2---:R-:W-:Y:S05]  /*1c110*/  @P0 BRA `(.L_x_2922) ;  /* 0x0000000000240947 */ /* 0x004fea0003800000 */
        /* <DEDUP_REMOVED lines=9> */
.L_x_2922:
[----:B------:R-:W-:Y:S05]  /*1c1b0*/  BSYNC B0 ;  /* 0x0000000000007941 */ /* 0x000fea0003800000 */
.L_x_2913:
[----:B------:R-:W-:Y:S02]  /*1c1c0*/  ULDC UR4, c[0x0][0xc3c] ;  /* 0x00030f0000047ab9 */ /* 0x000fe40000000800 */
[----:B-1----:R-:W-:-:S13]  /*1c1d0*/  ISETP.GE.AND P0, PT, R27, UR4, PT ;  /* 0x000000041b007c0c */ /* 0x002fda000bf06270 */
[----:B------:R-:W-:Y:S05]  /*1c1e0*/  @!P0 BRA `(.L_x_2932) ;  /* 0xfffffe5000348947 */ /* 0x000fea000383ffff */
[----:B------:R-:W-:Y:S05]  /*1c1f0*/  BRA `(.L_x_2708) ;  /* 0x0000007c00907947 */ /* 0x000fea0003800000 */
.L_x_2706:
        /* <DEDUP_REMOVED lines=18> */
.L_x_2933:
        /* <DEDUP_REMOVED lines=41> */
.L_x_2939:
        /* <DEDUP_REMOVED lines=12> */
.L_x_2938:
[----:B------:R-:W-:Y:S05]  /*1c670*/  BSYNC B0 ;  /* 0x0000000000007941 */ /* 0x000fea0003800000 */
.L_x_2937:
        /* <DEDUP_REMOVED lines=16> */
[----:B0-----:R-:W-:-:S05]  /*1c780*/  IMAD R8, R3, UR5, RZ ;  /* 0x0000000503087c24 */ /* 0x001fca000f8e02ff */
[----:B------:R-:W-:-:S04]  /*1c790*/  IADD3 R7, R8, R7, RZ ;  /* 0x0000000708077210 */ /* 0x000fc80007ffe0ff */
[----:B------:R-:W-:-:S13]  /*1c7a0*/  ISETP.GT.AND P6, PT, R7, UR6, PT ;  /* 0x0000000607007c0c */ /* 0x000fda000bfc4270 */
[----:B------:R-:W-:Y:S05]  /*1c7b0*/  @!P6 BRA `(.L_x_2939) ;  /* 0xfffffffc007ce947 */ /* 0x000fea000383ffff */
[----:B------:R-:W-:-:S07]  /*1c7c0*/  IMAD.MOV.U32 R5, RZ, RZ, R11 ;  /* 0x000000ffff057224 */ /* 0x000fce00078e000b */
.L_x_2935:
        /* <DEDUP_REMOVED lines=15> */
[----:B0-----:R-:W-:-:S06]  /*1c8c0*/  IADD3 R14, R13, 0xffffffe, RZ ;  /* 0x0ffffffe0d0e7810 */ /* 0x001fcc0007ffe0ff */
[----:B------:R0:W1:Y:S01]  /*1c8d0*/  F2I.FTZ.U32.TRUNC.NTZ R3, R14 ;  /* 0x0000000e00037305 */ /* 0x000062000021f000 */
[----:B------:R-:W-:Y:S05]  /*1c8e0*/  @!P0 BRA `(.L_x_2940) ;  /* 0x0000000000088947 */ /* 0x000fea0003800000 */
[----:B------:R-:W-:-:S06]  /*1c8f0*/  VIADD R16, R7, 0xffffffff ;  /* 0xffffffff07107836 */ /* 0x000fcc0000000000 */
[----:B------:R2:W3:Y:S02]  /*1c900*/  SHFL.IDX PT, R16, R5, R16, 0x1f ;  /* 0x00001f1005107589 */ /* 0x0004e400000e0000 */
.L_x_2940:
[----:B-12---:R-:W-:Y:S01]  /*1c910*/  IMAD.MOV R5, RZ, RZ, -R3 ;  /* 0x000000ffff057224 */ /* 0x006fe200078e0a03 */
[----:B------:R-:W-:Y:S01]  /*1c920*/  IABS R7, R9 ;  /* 0x0000000900077213 */ /* 0x000fe20000000000 */
[----:B---3--:R-:W-:Y:S02]  /*1c930*/  IMAD R16, R16, UR5, R8 ;  /* 0x0000000510107c24 */ /* 0x008fe4000f8e0208 */
[----:B------:R-:W-:Y:S01]  /*1c940*/  IMAD R5, R5, R10, RZ ;  /* 0x0000000a05057224 */ /* 0x000fe200078e02ff */
[----:B------:R-:W-:Y:S01]  /*1c950*/  IADD3 R7, RZ, -R7, RZ ;  /* 0x80000007ff077210 */ /* 0x000fe20007ffe0ff */
[----:B------:R-:W-:-:S04]  /*1c960*/  IMAD.MOV.U32 R2, RZ, RZ, RZ ;  /* 0x000000ffff027224 */ /* 0x000fc800078e00ff */
[----:B------:R-:W-:Y:S01]  /*1c970*/  IMAD.HI.U32 R3, R3, R5, R2 ;  /* 0x0000000503037227 */ /* 0x000fe200078e0002 */
[----:B------:R-:W-:-:S04]  /*1c980*/  IADD3 R2, -R16, UR6, RZ ;  /* 0x0000000610027c10 */ /* 0x000fc8000fffe1ff */
[----:B------:R-:W-:-:S05]  /*1c990*/  IABS R5, R2 ;  /* 0x0000000200057213 */ /* 0x000fca0000000000 */
        /* <DEDUP_REMOVED lines=10> */
[----:B------:R-:W-:Y:S02]  /*1ca40*/  @!P2 IADD3 R8, -R8, RZ, RZ ;  /* 0x000000ff0808a210 */ /* 0x000fe40007ffe1ff */
[----:B------:R-:W-:-:S05]  /*1ca50*/  @!P1 LOP3.LUT R8, RZ, R9, RZ, 0x33, !PT ;  /* 0x00000009ff089212 */ /* 0x000fca00078e33ff */
[----:B------:R-:W-:Y:S02]  /*1ca60*/  IMAD R5, R11, R8, RZ ;  /* 0x000000080b057224 */ /* 0x000fe400078e02ff */
[----:B------:R-:W-:Y:S02]  /*1ca70*/  IMAD.MOV R8, RZ, RZ, -R8 ;  /* 0x000000ffff087224 */ /* 0x000fe400078e0a08 */
[----:B------:R-:W-:Y:S02]  /*1ca80*/  IMAD.MOV R10, RZ, RZ, -R5 ;  /* 0x000000ffff0a7224 */ /* 0x000fe400078e0a05 */
[----:B------:R-:W-:-:S03]  /*1ca90*/  IMAD R8, R9, R8, R2 ;  /* 0x0000000809087224 */ /* 0x000fc600078e0202 */
[----:B------:R-:W-:Y:S01]  /*1caa0*/  VIADDMNMX R11, R10, UR5, R11, PT ;  /* 0x000000050a0b7c46 */ /* 0x000fe2000b80010b */
[----:B------:R-:W-:-:S03]  /*1cab0*/  IMAD.IADD R5, R8, 0x1, R5 ;  /* 0x0000000108057824 */ /* 0x000fc600078e0205 */
        /* <DEDUP_REMOVED lines=12> */
[----:B------:R-:W-:-:S03]  /*1cb80*/  LOP3.LUT R3, R8, R11, RZ, 0x3c, !PT ;  /* 0x0000000b08037212 */ /* 0x000fc600078e3cff */
[----:B------:R-:W-:Y:S01]  /*1cb90*/  IMAD.HI.U32 R2, R2, R9, RZ ;  /* 0x0000000902027227 */ /* 0x000fe200078e00ff */
[----:B------:R-:W-:-:S03]  /*1cba0*/  ISETP.GE.AND P2, PT, R3, RZ, PT ;  /* 0x000000ff0300720c */ /* 0x000fc60003f46270 */
[----:B------:R-:W-:-:S05]  /*1cbb0*/  IMAD R10, R2, R10, R9 ;  /* 0x0000000a020a7224 */ /* 0x000fca00078e0209 */
[----:B------:R-:W-:-:S13]  /*1cbc0*/  ISETP.GT.U32.AND P1, PT, R7, R10, PT ;  /* 0x0000000a0700720c */ /* 0x000fda0003f24070 */
[----:B------:R-:W-:Y:S01]  /*1cbd0*/  @!P1 IMAD.IADD R10, R10, 0x1, -R7 ;  /* 0x000000010a0a9824 */ /* 0x000fe200078e0a07 */
[----:B------:R-:W-:Y:S02]  /*1cbe0*/  @!P1 IADD3 R2, R2, 0x1, RZ ;  /* 0x0000000102029810 */ /* 0x000fe40007ffe0ff */
[----:B------:R-:W-:Y:S02]  /*1cbf0*/  ISETP.NE.AND P1, PT, R11, RZ, PT ;  /* 0x000000ff0b00720c */ /* 0x000fe40003f25270 */
[----:B------:R-:W-:-:S13]  /*1cc00*/  ISETP.GE.U32.AND P0, PT, R10, R7, PT ;  /* 0x000000070a00720c */ /* 0x000fda0003f06070 */
[----:B------:R-:W-:-:S04]  /*1cc10*/  @P0 VIADD R2, R2, 0x1 ;  /* 0x0000000102020836 */ /* 0x000fc80000000000 */
[----:B------:R-:W-:Y:S01]  /*1cc20*/  @!P2 IMAD.MOV R2, RZ, RZ, -R2 ;  /* 0x000000ffff02a224 */ /* 0x000fe200078e0a02 */
[----:B------:R-:W-:Y:S02]  /*1cc30*/  @!P1 LOP3.LUT R2, RZ, R11, RZ, 0x33, !PT ;  /* 0x0000000bff029212 */ /* 0x000fe400078e33ff */
[----:B------:R-:W-:Y:S02]  /*1cc40*/  IADD3 R11, -R11, RZ, RZ ;  /* 0x000000ff0b0b7210 */ /* 0x000fe40007ffe1ff */
[----:B------:R-:W-:-:S03]  /*1cc50*/  LOP3.LUT R17, RZ, R2, RZ, 0x33, !PT ;  /* 0x00000002ff117212 */ /* 0x000fc600078e33ff */
[----:B------:R-:W-:Y:S02]  /*1cc60*/  IMAD R18, R2, R11, R5 ;  /* 0x0000000b02127224 */ /* 0x000fe400078e0205 */
[----:B------:R-:W-:Y:S01]  /*1cc70*/  IMAD.IADD R17, R6, 0x1, R17 ;  /* 0x0000000106117824 */ /* 0x000fe200078e0211 */
[----:B------:R-:W-:Y:S06]  /*1cc80*/  BRA `(.L_x_2941) ;  /* 0x00000000000c7947 */ /* 0x000fec0003800000 */
.L_x_2936:
[----:B------:R-:W-:Y:S01]  /*1cc90*/  IMAD.MOV.U32 R17, RZ, RZ, RZ ;  /* 0x000000ffff117224 */ /* 0x000fe200078e00ff */
[----:B------:R-:W-:Y:S01]  /*1cca0*/  MOV R18, RZ ;  /* 0x000000ff00127202 */ /* 0x000fe20000000f00 */
[----:B------:R-:W-:-:S07]  /*1ccb0*/  IMAD.U32 R16, RZ, RZ, UR6 ;  /* 0x00000006ff107e24 */ /* 0x000fce000f8e00ff */
.L_x_2941:
[----:B------:R-:W-:-:S13]  /*1ccc0*/  ISETP.NE.AND P0, PT, R0, RZ, PT ;  /* 0x000000ff0000720c */ /* 0x000fda0003f05270 */
[----:B------:R-:W1:Y:S01]  /*1ccd0*/  @!P0 S2R R3, SR_CgaCtaId ;  /* 0x0000000000038919 */ /* 0x000e620000008800 */
[----:B------:R-:W-:-:S04]  /*1cce0*/  @!P0 MOV R0, 0x400 ;  /* 0x0000040000008802 */ /* 0x000fc80000000f00 */
[----:B-1----:R-:W-:-:S05]  /*1ccf0*/  @!P0 LEA R0, R3, R0, 0x18 ;  /* 0x0000000003008211 */ /* 0x002fca00078ec0ff */
[----:B------:R1:W-:Y:S01]  /*1cd00*/  @!P0 STS.128 [R0+0x348d0], R16 ;  /* 0x0348d01000008388 */ /* 0x0003e20000000c00 */
[----:B------:R-:W-:Y:S06]  /*1cd10*/  BAR.ARV 0x5, 0x180 ;  /* 0x0146000000007b1d */ /* 0x000fec0000002000 */
.L_x_2934:
[----:B-1----:R-:W-:Y:S01]  /*1cd20*/  IMAD.MOV.U32 R0, RZ, RZ, 0x1 ;  /* 0x00000001ff007424 */ /* 0x002fe200078e00ff */
[----:B------:R1:W-:Y:S01]  /*1cd30*/  STL [R1+0xc], RZ ;  /* 0x00000cff01007387 */ /* 0x0003e20000100800 */
[----:B------:R-:W-:Y:S02]  /*1cd40*/  ULDC UR4, c[0x0][0xc3c] ;  /* 0x00030f0000047ab9 */ /* 0x000fe40000000800 */
[----:B--2---:R-:W-:Y:S01]  /*1cd50*/  ISETP.GE.AND P0, PT, R19, UR4, PT ;  /* 0x0000000413007c0c */ /* 0x004fe2000bf06270 */
[----:B------:R1:W-:Y:S04]  /*1cd60*/  STL [R1+0x1c], R0 ;  /* 0x00001c0001007387 */ /* 0x0003e80000100800 */
[----:B------:R1:W-:Y:S08]  /*1cd70*/  STL [R1+0x50], RZ ;  /* 0x000050ff01007387 */ /* 0x0003f00000100800 */
[----:B-1----:R-:W-:Y:S05]  /*1cd80*/  @P0 BRA `(.L_x_2942) ;  /* 0x0000006c00bc0947 */ /* 0x002fea0003800000 */
[----:B------:R-:W2:Y:S04]  /*1cd90*/  LDL R0, [R1+0x58] ;  /* 0x0000580001007983 */ /* 0x000ea80000100800 */
[----:B------:R-:W3:Y:S01]  /*1cda0*/  LDL.LU R5, [R1+0x8] ;  /* 0x0000080001057983 */ /* 0x000ee20000300800 */
[----:B------:R-:W1:Y:S01]  /*1cdb0*/  S2UR UR5, SR_CgaCtaId ;  /* 0x00000000000579c3 */ /* 0x000e620000008800 */
[----:B------:R-:W-:Y:S01]  /*1cdc0*/  LOP3.LUT R7, R4, 0x7f, RZ, 0xc0, !PT ;  /* 0x0000007f04077812 */ /* 0x000fe200078ec0ff */
[----:B------:R-:W-:Y:S01]  /*1cdd0*/  UMOV UR4, 0x400 ;  /* 0x0000040000047882 */ /* 0x000fe20000000000 */
[----:B------:R-:W-:Y:S01]  /*1cde0*/  BSSY B8, `(.L_x_2942) ;  /* 0x00006e9000087945 */ /* 0x000fe20003800000 */
[----:B------:R-:W-:Y:S01]  /*1cdf0*/  ULDC.64 UR36, c[0x0][0x198] ;  /* 0x0000660000247ab9 */ /* 0x000fe20000000a00 */
[C---:B------:R-:W-:Y:S01]  /*1ce00*/  ISETP.NE.AND P1, PT, R7.reuse, RZ, PT ;  /* 0x000000ff0700720c */ /* 0x040fe20003f25270 */
[----:B0-----:R-:W-:Y:S01]  /*1ce10*/  IMAD.SHL.U32 R2, R7, 0x8, RZ ;  /* 0x0000000807027824 */ /* 0x001fe200078e00ff */
[----:B------:R-:W-:Y:S01]  /*1ce20*/  SHF.R.U32.HI R6, RZ, 0x3, R7 ;  /* 0x00000003ff067819 */ /* 0x000fe20000011607 */
[----:B------:R-:W-:Y:S01]  /*1ce30*/  ULDC UR39, c[0x0][0xc] ;  /* 0x0000030000277ab9 */ /* 0x000fe20000000800 */
[----:B-1----:R-:W-:Y:S01]  /*1ce40*/  ULEA UR4, UR5, UR4, 0x18 ;  /* 0x0000000405047291 */ /* 0x002fe2000f8ec03f */
[----:B--2---:R-:W-:Y:S01]  /*1ce50*/  R2UR UR6, R0 ;  /* 0x00000000000672ca */ /* 0x004fe200000e0000 */
[----:B------:R-:W-:Y:S01]  /*1ce60*/  IMAD.SHL.U32 R0, R4, 0x8, RZ ;  /* 0x0000000804007824 */ /* 0x000fe200078e00ff */
[----:B---3--:R-:W-:-:S04]  /*1ce70*/  LOP3.LUT R5, R5, 0xfffffffd, RZ, 0xc0, !PT ;  /* 0xfffffffd05057812 */ /* 0x008fc800078ec0ff */
[----:B------:R-:W-:Y:S02]  /*1ce80*/  LOP3.LUT R3, R0, 0x1f8, RZ, 0xc0, !PT ;  /* 0x000001f800037812 */ /* 0x000fe400078ec0ff */
[----:B------:R-:W-:Y:S02]  /*1ce90*/  @P1 LOP3.LUT R5, R5, 0x2, RZ, 0xfc, !PT ;  /* 0x0000000205051812 */ /* 0x000fe400078efcff */
[----:B------:R-:W-:Y:S02]  /*1cea0*/  LOP3.LUT R3, R3, 0x38, R4, 0x78, !PT ;  /* 0x0000003803037812 */ /* 0x000fe400078e7804 */
[----:B------:R-:W-:Y:S01]  /*1ceb0*/  LOP3.LUT R5, R5, 0xfffffffe, RZ, 0xc0, !PT ;  /* 0xfffffffe05057812 */ /* 0x000fe200078ec0ff */
[----:B------:R-:W-:Y:S01]  /*1cec0*/  ULOP3.LUT UR38, UR6, 0x2, URZ, 0xfc, !UPT ;  /* 0x0000000206267892 */ /* 0x000fe2000f8efc3f */
[----:B------:R-:W-:Y:S02]  /*1ced0*/  LOP3.LUT R2, R3, 0x200, R2, 0xf8, !PT ;  /* 0x0000020003027812 */ /* 0x000fe400078ef802 */
[----:B------:R-:W-:-:S02]  /*1cee0*/  LOP3.LUT P0, R3, R4, 0x1f, RZ, 0xc0, !PT ;  /* 0x0000001f04037812 */ /* 0x000fc4000780c0ff */
[----:B------:R-:W-:Y:S02]  /*1cef0*/  LOP3.LUT R0, R0, 0x38, RZ, 0xc0, !PT ;  /* 0x0000003800007812 */ /* 0x000fe400078ec0ff */
[----:B------:R-:W-:Y:S01]  /*1cf00*/  SHF.L.U32 R4, R4, 0x4, RZ ;  /* 0x0000000404047819 */ /* 0x000fe200000006ff */
[----:B------:R0:W-:Y:S03]  /*1cf10*/  STL [R1+0x2c], R3 ;  /* 0x00002c0301007387 */ /* 0x0001e60000100800 */
[----:B------:R-:W-:-:S05]  /*1cf20*/  LOP3.LUT R4, R6, 0x70, R4, 0xf8, !PT ;  /* 0x0000007006047812 */ /* 0x000fca00078ef804 */
[----:B------:R-:W-:Y:S02]  /*1cf30*/  @P0 LOP3.LUT R5, R5, 0x1, RZ, 0xfc, !PT ;  /* 0x0000000105050812 */ /* 0x000fe400078efcff */
[----:B------:R-:W-:Y:S01]  /*1cf40*/  ISETP.NE.OR P0, PT, R7, RZ, !P0 ;  /* 0x000000ff0700720c */ /* 0x000fe20004705670 */
[----:B0-----:R-:W-:Y:S01]  /*1cf50*/  IMAD.U32 R3, RZ, RZ, UR4 ;  /* 0x00000004ff037e24 */ /* 0x001fe2000f8e00ff */
[----:B------:R-:W-:-:S03]  /*1cf60*/  LOP3.LUT R5, R5, 0xfffffff7, RZ, 0xc0, !PT ;  /* 0xfffffff705057812 */ /* 0x000fc600078ec0ff */
[----:B------:R-:W-:Y:S01]  /*1cf70*/  IMAD R2, R2, 0x2, R3 ;  /* 0x0000000202027824 */ /* 0x000fe200078e0203 */
[----:B------:R0:W-:Y:S04]  /*1cf80*/  STL [R1+0x4], R3 ;  /* 0x0000040301007387 */ /* 0x0001e80000100800 */
[----:B------:R1:W-:Y:S03]  /*1cf90*/  STL [R1+0x30], R2 ;  /* 0x0000300201007387 */ /* 0x0003e60000100800 */
[----:B------:R-:W-:Y:S01]  /*1cfa0*/  @P0 LOP3.LUT R5, R5, 0x8, RZ, 0xfc, !PT ;  /* 0x0000000805050812 */ /* 0x000fe200078efcff */
[----:B------:R-:W-:Y:S01]  /*1cfb0*/  STL [R1+0x10], RZ ;  /* 0x000010ff01007387 */ /* 0x000fe20000100800 */
[----:B0-----:R-:W-:-:S03]  /*1cfc0*/  MOV R3, 0x1 ;  /* 0x0000000100037802 */ /* 0x001fc60000000f00 */
[----:B------:R-:W-:Y:S01]  /*1cfd0*/  STL [R1+0x8], R5 ;  /* 0x0000080501007387 */ /* 0x000fe20000100800 */
[----:B-1----:R-:W-:-:S05]  /*1cfe0*/  IMAD.MOV.U32 R2, RZ, RZ, 0x1 ;  /* 0x00000001ff027424 */ /* 0x002fca00078e00ff */
[----:B------:R0:W-:Y:S04]  /*1cff0*/  STL [R1+0x24], R2 ;  /* 0x0000240201007387 */ /* 0x0001e80000100800 */
[----:B------:R1:W-:Y:S04]  /*1d000*/  STL [R1+0x50], RZ ;  /* 0x000050ff01007387 */ /* 0x0003e80000100800 */
[----:B------:R1:W-:Y:S01]  /*1d010*/  STL [R1+0xc], RZ ;  /* 0x00000cff01007387 */ /* 0x0003e20000100800 */
[----:B0-----:R-:W-:-:S03]  /*1d020*/  LOP3.LUT R2, R0, 0x40, RZ, 0xfc, !PT ;  /* 0x0000004000027812 */ /* 0x001fc600078efcff */
[----:B------:R1:W-:Y:S01]  /*1d030*/  STL [R1+0x1c], R3 ;  /* 0x00001c0301007387 */ /* 0x0003e20000100800 */
[----:B------:R-:W-:-:S07]  /*1d040*/  LOP3.LUT R0, R0, 0x80, RZ, 0xfc, !PT ;  /* 0x0000008000007812 */ /* 0x000fce00078efcff */
.L_x_3086:
[----:B01-3--:R-:W0:Y:S02]  /*1d050*/  LDC.64 R2, c[0x0][0xc88] ;  /* 0x00032200ff027b82 */ /* 0x00be240000000a00 */
[----:B0-----:R-:W-:-:S05]  /*1d060*/  IMAD.WIDE R2, R19, 0x4, R2 ;  /* 0x0000000413027825 */ /* 0x001fca00078e0202 */
[----:B--2---:R-:W2:Y:S01]  /*1d070*/  LDG.E R4, desc[UR60][R2.64] ;  /* 0x0000003c02047981 */ /* 0x004ea2000c1e1900 */
[----:B------:R-:W-:Y:S05]  /*1d080*/  YIELD ;  /* 0x0000000000007946 */ /* 0x000fea0003800000 */
[----:B------:R-:W-:Y:S01]  /*1d090*/  ULDC.64 UR4, c[0x0][0xa28] ;  /* 0x00028a0000047ab9 */ /* 0x000fe20000000a00 */
[----:B------:R-:W-:Y:S01]  /*1d0a0*/  ULDC.64 UR10, c[0x0][0xa18] ;  /* 0x00028600000a7ab9 */ /* 0x000fe20000000a00 */
[----:B------:R-:W-:Y:S01]  /*1d0b0*/  ISETP.NE.U32.AND P0, PT, RZ, UR4, PT ;  /* 0x00000004ff007c0c */ /* 0x000fe2000bf05070 */
[----:B------:R-:W-:Y:S01]  /*1d0c0*/  ULDC.64 UR6, c[0x0][0xa08] ;  /* 0x0002820000067ab9 */ /* 0x000fe20000000a00 */
[----:B------:R-:W-:Y:S01]  /*1d0d0*/  ISETP.NE.U32.AND P3, PT, RZ, UR10, PT ;  /* 0x0000000aff007c0c */ /* 0x000fe2000bf65070 */
[----:B------:R-:W-:Y:S01]  /*1d0e0*/  IMAD.MOV.U32 R0, RZ, RZ, RZ ;  /* 0x000000ffff007224 */ /* 0x000fe200078e00ff */
[----:B------:R-:W-:Y:S01]  /*1d0f0*/  ISETP.NE.AND.EX P0, PT, RZ, UR5, PT, P0 ;  /* 0x00000005ff007c0c */ /* 0x000fe2000bf05300 */
[----:B------:R-:W-:Y:S01]  /*1d100*/  IMAD.MOV.U32 R12, RZ, RZ, RZ ;  /* 0x000000ffff0c7224 */ /* 0x000fe200078e00ff */
[----:B------:R-:W-:Y:S01]  /*1d110*/  ISETP.NE.AND.EX P3, PT, RZ, UR11, PT, P3 ;  /* 0x0000000bff007c0c */ /* 0x000fe2000bf65330 */
[----:B------:R-:W-:Y:S01]  /*1d120*/  ULDC.64 UR8, c[0x0][0xa10] ;  /* 0x0002840000087ab9 */ /* 0x000fe20000000a00 */
[----:B--2---:R-:W-:Y:S01]  /*1d130*/  SHF.R.S32.HI R5, RZ, 0x1f, R4 ;  /* 0x0000001fff057819 */ /* 0x004fe20000011404 */
[----:B------:R-:W-:-:S08]  /*1d140*/  IMAD.SHL.U32 R15, R4, 0x4, RZ ;  /* 0x00000004040f7824 */ /* 0x000fd000078e00ff */
[C---:B------:R-:W-:Y:S01]  /*1d150*/  @P0 LEA R2, P1, R4.reuse, UR4, 0x2 ;  /* 0x0000000404020c11 */ /* 0x040fe2000f8210ff */
[----:B------:R0:W-:Y:S01]  /*1d160*/  STL [R1+0x34], R4 ;  /* 0x0000340401007387 */ /* 0x0001e20000100800 */
[C-C-:B------:R-:W-:Y:S02]  /*1d170*/  SHF.L.U64.HI R14, R4.reuse, 0x2, R5.reuse ;  /* 0x00000002040e7819 */ /* 0x140fe40000010205 */
[----:B------:R-:W-:Y:S01]  /*1d180*/  @P0 LEA.HI.X R3, R4, UR5, R5, 0x2, P1 ;  /* 0x0000000504030c11 */ /* 0x000fe200088f1405 */
[----:B------:R-:W-:Y:S01]  /*1d190*/  ULDC.64 UR4, c[0x0][0xa00] ;  /* 0x0002800000047ab9 */ /* 0x000fe20000000a00 */
[C---:B-----5:R-:W-:Y:S01]  /*1d1a0*/  @P3 IADD3 R8, P1, R15.reuse, UR10, RZ ;  /* 0x0000000a0f083c10 */ /* 0x060fe2000ff3e0ff */
[----:B------:R1:W-:Y:S03]  /*1d1b0*/  STL [R1+0x44], R5 ;  /* 0x0000440501007387 */ /* 0x0003e60000100800 */
[----:B------:R-:W-:Y:S01]  /*1d1c0*/  @P3 IADD3.X R9, R14, UR11, RZ, P1, !PT ;  /* 0x0000000b0e093c10 */ /* 0x000fe20008ffe4ff */
[----:B------:R2:W5:Y:S01]  /*1d1d0*/  @P0 LDG.E R0, desc[UR60][R2.64] ;  /* 0x0000003c02000981 */ /* 0x000562000c1e1900 */
        /* <DEDUP_REMOVED lines=9> */
[----:B--2---:R-:W-:-:S04]  /*1d270*/  IADD3 R2, P0, R15, UR4, RZ ;  /* 0x000000040f027c10 */ /* 0x004fc8000ff1e0ff */
[----:B------:R-:W-:Y:S01]  /*1d280*/  IADD3.X R3, R14, UR5, RZ, P0, !PT ;  /* 0x000000050e037c10 */ /* 0x000fe200087fe4ff */
[----:B------:R-:W-:Y:S01]  /*1d290*/  ULDC UR4, c[0x0][0x288] ;  /* 0x0000a20000047ab9 */ /* 0x000fe20000000800 */
[----:B0-----:R-:W-:-:S03]  /*1d2a0*/  IADD3 R4, P0, R15, UR8, RZ ;  /* 0x000000080f047c10 */ /* 0x001fc6000ff1e0ff */
[----:B------:R0:W5:Y:S01]  /*1d2b0*/  @P2 LDG.E R11, desc[UR60][R6.64] ;  /* 0x0000003c060b2981 */ /* 0x000162000c1e1900 */
[----:B-1----:R-:W-:Y:S02]  /*1d2c0*/  IADD3.X R5, R14, UR9, RZ, P0, !PT ;  /* 0x000000090e057c10 */ /* 0x002fe400087fe4ff */
[----:B------:R-:W-:Y:S01]  /*1d2d0*/  ISETP.NE.U32.AND P0, PT, RZ, UR8, PT ;  /* 0x00000008ff007c0c */ /* 0x000fe2000bf05070 */
[----:B------:R-:W2:Y:S03]  /*1d2e0*/  @P1 LDG.E R12, desc[UR60][R2.64] ;  /* 0x0000003c020c1981 */ /* 0x000ea6000c1e1900 */
[----:B------:R-:W-:-:S13]  /*1d2f0*/  ISETP.NE.AND.EX P0, PT, RZ, UR9, PT, P0 ;  /* 0x00000009ff007c0c */ /* 0x000fda000bf05300 */
[----:B------:R0:W5:Y:S04]  /*1d300*/  @P0 LDG.E R10, desc[UR60][R4.64] ;  /* 0x0000003c040a0981 */ /* 0x000168000c1e1900 */
[----:B--2---:R1:W-:Y:S02]  /*1d310*/  STL [R1+0x3c], R12 ;  /* 0x00003c0c01007387 */ /* 0x0043e40000100800 */
[----:B-1----:R-:W-:Y:S01]  /*1d320*/  MOV R12, UR4 ;  /* 0x00000004000c7c02 */ /* 0x002fe20008000f00 */
[----:B------:R-:W-:-:S05]  /*1d330*/  ULDC.64 UR4, c[0x0][0x418] ;  /* 0x0001060000047ab9 */ /* 0x000fca0000000a00 */
[----:B------:R-:W2:Y:S01]  /*1d340*/  @P3 LDG.E R12, desc[UR60][R8.64] ;  /* 0x0000003c080c3981 */ /* 0x000ea2000c1e1900 */
[----:B------:R-:W-:-:S03]  /*1d350*/  UISETP.NE.U32.AND UP0, UPT, UR4, URZ, UPT ;  /* 0x0000003f0400728c */ /* 0x000fc6000bf05070 */
[----:B------:R-:W-:Y:S01]  /*1d360*/  ULDC UR4, c[0x0][0x424] ;  /* 0x0001090000047ab9 */ /* 0x000fe20000000800 */
[----:B------:R-:W-:-:S03]  /*1d370*/  UISETP.NE.AND.EX UP0, UPT, UR5, URZ, UPT, UP0 ;  /* 0x0000003f0500728c */ /* 0x000fc6000bf05300 */
[----:B------:R-:W-:Y:S01]  /*1d380*/  ULDC UR5, c[0x0][0x2f0] ;  /* 0x0000bc0000057ab9 */ /* 0x000fe20000000800 */
[----:B------:R-:W-:Y:S01]  /*1d390*/  USEL UR4, UR4, 0x1, UP0 ;  /* 0x0000000104047887 */ /* 0x000fe20008000000 */
[----:B--2---:R0:W-:Y:S04]  /*1d3a0*/  STL [R1+0x40], R12 ;  /* 0x0000400c01007387 */ /* 0x0041e80000100800 */
[----:B------:R0:W5:Y:S01]  /*1d3b0*/  LDL R13, [R1+0x40] ;  /* 0x00004000010d7983 */ /* 0x0001620000100800 */
[----:B------:R-:W-:-:S03]  /*1d3c0*/  UIMAD UR4, UR4, UR5, URZ ;  /* 0x00000005040472a4 */ /* 0x000fc6000f8e023f */
[----:B------:R-:W-:Y:S02]  /*1d3d0*/  ULDC UR5, c[0x0][0x348] ;  /* 0x0000d20000057ab9 */ /* 0x000fe40000000800 */
[----:B------:R-:W-:Y:S02]  /*1d3e0*/  IMAD.U32 R8, RZ, RZ, UR5 ;  /* 0x00000005ff087e24 */ /* 0x000fe4000f8e00ff */
[----:B------:R-:W-:Y:S01]  /*1d3f0*/  IMAD.U32 R9, RZ, RZ, UR4 ;  /* 0x00000004ff097e24 */ /* 0x000fe2000f8e00ff */
[----:B0-----:R-:W-:Y:S06]  /*1d400*/  @P3 BRA `(.L_x_2943) ;  /* 0x0000000000143947 */ /* 0x001fec0003800000 */
[----:B------:R-:W-:Y:S05]  /*1d410*/  @!P1 BRA `(.L_x_2943) ;  /* 0x0000000000109947 */ /* 0x000fea0003800000 */
[----:B------:R-:W2:Y:S04]  /*1d420*/  LDG.E R12, desc[UR60][R2.64] ;  /* 0x0000003c020c7981 */ /* 0x000ea8000c1e1900 */
[----:B------:R-:W2:Y:S02]  /*1d430*/  LDG.E R2, desc[UR60][R2.64+0x4] ;  /* 0x0000043c02027981 */ /* 0x000ea4000c1e1900 */
[----:B--2--5:R-:W-:-:S05]  /*1d440*/  IMAD.IADD R13, R2, 0x1, -R12 ;  /* 0x00000001020d7824 */ /* 0x024fca00078e0a0c */
[----:B------:R0:W-:Y:S02]  /*1d450*/  STL [R1+0x40], R13 ;  /* 0x0000400d01007387 */ /* 0x0001e40000100800 */
.L_x_2943:
[----:B------:R-:W2:Y:S01]  /*1d460*/  LDL R12, [R1+0x34] ;  /* 0x00003400010c7983 */ /* 0x000ea20000100800 */
[----:B-----5:R-:W-:Y:S01]  /*1d470*/  IADD3 R2, R11, R0, RZ ;  /* 0x000000000b027210 */ /* 0x020fe20007ffe0ff */
[----:B------:R-:W-:Y:S02]  /*1d480*/  ULDC.64 UR4, c[0x0][0xa20] ;  /* 0x0002880000047ab9 */ /* 0x000fe40000000a00 */
[----:B------:R-:W-:Y:S02]  /*1d490*/  ISETP.NE.U32.AND P1, PT, RZ, UR4, PT ;  /* 0x00000004ff007c0c */ /* 0x000fe4000bf25070 */
[----:B------:R1:W-:Y:S02]  /*1d4a0*/  STL [R1+0x20], R2 ;  /* 0x0000200201007387 */ /* 0x0003e40000100800 */
[----:B------:R-:W-:Y:S02]  /*1d4b0*/  ISETP.NE.AND.EX P1, PT, RZ, UR5, PT, P1 ;  /* 0x00000005ff007c0c */ /* 0x000fe4000bf25310 */
[----:B--2---:R1:W-:Y:S11]  /*1d4c0*/  STL [R1+0x18], R12 ;  /* 0x0000180c01007387 */ /* 0x0043f60000100800 */
[----:B------:R-:W-:Y:S05]  /*1d4d0*/  @!P1 BRA `(.L_x_2944) ;  /* 0x0000000000109947 */ /* 0x000fea0003800000 */
[----:B-1----:R-:W-:-:S04]  /*1d4e0*/  IADD3 R2, P1, R15, UR4, RZ ;  /* 0x000000040f027c10 */ /* 0x002fc8000ff3e0ff */
[----:B------:R-:W-:-:S05]  /*1d4f0*/  IADD3.X R3, R14, UR5, RZ, P1, !PT ;  /* 0x000000050e037c10 */ /* 0x000fca0008ffe4ff */
[----:B------:R1:W5:Y:S01]  /*1d500*/  LDG.E R9, desc[UR60][R2.64] ;  /* 0x0000003c02097981 */ /* 0x000362000c1e1900 */
[----:B------:R-:W-:Y:S05]  /*1d510*/  BRA `(.L_x_2945) ;  /* 0x0000000000107947 */ /* 0x000fea0003800000 */
.L_x_2944:
[----:B------:R-:W-:Y:S05]  /*1d520*/  @!P2 BRA `(.L_x_2945) ;  /* 0x00000000000ca947 */ /* 0x000fea0003800000 */
[----:B------:R-:W2:Y:S04]  /*1d530*/  LDG.E R9, desc[UR60][R6.64] ;  /* 0x0000003c06097981 */ /* 0x000ea8000c1e1900 */
[----:B------:R-:W2:Y:S02]  /*1d540*/  LDG.E R6, desc[UR60][R6.64+0x4] ;  /* 0x0000043c06067981 */ /* 0x000ea4000c1e1900 */
[----:B--2---:R-:W-:-:S07]  /*1d550*/  IMAD.IADD R9, R6, 0x1, -R9 ;  /* 0x0000000106097824 */ /* 0x004fce00078e0a09 */
.L_x_2945:
[----:B-1----:R-:W2:Y:S01]  /*1d560*/  @P0 LDG.E R2, desc[UR60][R4.64] ;  /* 0x0000003c04020981 */ /* 0x002ea2000c1e1900 */
[----:B------:R-:W1:Y:S01]  /*1d570*/  LDC R3, c[0x0][0x448] ;  /* 0x00011200ff037b82 */ /* 0x000e620000000800 */
[----:B-----5:R-:W-:Y:S02]  /*1d580*/  IMAD.IADD R0, R9, 0x1, -R0 ;  /* 0x0000000109007824 */ /* 0x020fe400078e0a00 */
[----:B------:R3:W2:Y:S01]  /*1d590*/  @P0 LDG.E R4, desc[UR60][R4.64+0x4] ;  /* 0x0000043c04040981 */ /* 0x0006a2000c1e1900 */
[----:B-1----:R-:W-:-:S13]  /*1d5a0*/  ISETP.NE.AND P1, PT, R3, 0x1, PT ;  /* 0x000000010300780c */ /* 0x002fda0003f25270 */
[----:B---3--:R-:W1:Y:S01]  /*1d5b0*/  @P1 LDC R5, c[0x0][0x450] ;  /* 0x00011400ff051b82 */ /* 0x008e620000000800 */
[----:B------:R-:W-:-:S05]  /*1d5c0*/  IMAD.MOV R9, RZ, RZ, -R0 ;  /* 0x000000ffff097224 */ /* 0x000fca00078e0a00 */
[----:B------:R-:W-:Y:S01]  /*1d5d0*/  VIMNMX R9, RZ, R9, !PT ;  /* 0x00000009ff097248 */ /* 0x000fe20007fe0100 */
[----:B------:R-:W-:Y:S01]  /*1d5e0*/  BSSY B0, `(.L_x_2946) ;  /* 0x0000158000007945 */ /* 0x000fe20003800000 */
[----:B------:R-:W-:Y:S01]  /*1d5f0*/  PLOP3.LUT P5, PT, PT, PT, PT, 0x80, 0x0 ;  /* 0x000000000000781c */ /* 0x000fe20003faf070 */
[----:B--2---:R-:W-:Y:S02]  /*1d600*/  @P0 IMAD.IADD R8, R4, 0x1, -R2 ;  /* 0x0000000104080824 */ /* 0x004fe400078e0a02 */
[----:B------:R-:W2:Y:S01]  /*1d610*/  @P1 LDC R4, c[0x0][0x44c] ;  /* 0x00011300ff041b82 */ /* 0x000ea20000000800 */
[----:B------:R-:W-:-:S05]  /*1d620*/  SHF.L.U32 R2, R17, 0x7, RZ ;  /* 0x0000000711027819 */ /* 0x000fca00000006ff */
[----:B------:R-:W-:-:S04]  /*1d630*/  VIADD R2, R2, 0x7f ;  /* 0x0000007f02027836 */ /* 0x000fc80000000000 */
[----:B------:R-:W-:Y:S02]  /*1d640*/  IMAD.MOV.U32 R3, RZ, RZ, R2 ;  /* 0x000000ffff037224 */ /* 0x000fe400078e0002 */
[----:B--2---:R-:W-:-:S04]  /*1d650*/  @P1 IMAD.HI.U32 R4, R2, R4, RZ ;  /* 0x0000000402041227 */ /* 0x004fc800078e00ff */
[----:B------:R-:W-:Y:S01]  /*1d660*/  IMAD.IADD R2, R0, 0x1, R8 ;  /* 0x0000000100027824 */ /* 0x000fe200078e0208 */
[----:B-1----:R-:W-:-:S04]  /*1d670*/  @P1 SHF.R.U32.HI R3, RZ, R5, R4 ;  /* 0x00000005ff031219 */ /* 0x002fc80000011604 */
[C---:B------:R-:W-:Y:S02]  /*1d680*/  IADD3 R21, R2.reuse, 0x80, -R13 ;  /* 0x0000008002157810 */ /* 0x040fe40007ffe80d */
[----:B------:R-:W-:-:S03]  /*1d690*/  IADD3 R4, R2, 0x7f, RZ ;  /* 0x0000007f02047810 */ /* 0x000fc60007ffe0ff */
[----:B------:R-:W-:Y:S01]  /*1d6a0*/  IMAD.IADD R2, R21, 0x1, R3 ;  /* 0x0000000115027824 */ /* 0x000fe200078e0203 */
[----:B------:R-:W-:-:S04]  /*1d6b0*/  SHF.R.S32.HI R3, RZ, 0x1f, R4 ;  /* 0x0000001fff037819 */ /* 0x000fc80000011404 */
[----:B------:R-:W-:Y:S02]  /*1d6c0*/  LEA.HI R20, R3, R4, RZ, 0x7 ;  /* 0x0000000403147211 */ /* 0x000fe400078f38ff */
[----:B------:R-:W-:-:S04]  /*1d6d0*/  SHF.R.S32.HI R3, RZ, 0x1f, R2 ;  /* 0x0000001fff037819 */ /* 0x000fc80000011402 */
[----:B------:R-:W-:Y:S02]  /*1d6e0*/  LEA.HI R2, R3, R2, RZ, 0x7 ;  /* 0x0000000203027211 */ /* 0x000fe400078f38ff */
[----:B------:R-:W-:Y:S02]  /*1d6f0*/  SHF.R.S32.HI R20, RZ, 0x7, R20 ;  /* 0x00000007ff147819 */ /* 0x000fe40000011414 */
[----:B------:R-:W-:-:S04]  /*1d700*/  SHF.R.S32.HI R2, RZ, 0x7, R2 ;  /* 0x00000007ff027819 */ /* 0x000fc80000011402 */
[----:B------:R-:W-:-:S05]  /*1d710*/  VIMNMX R2, R20, R2, PT ;  /* 0x0000000214027248 */ /* 0x000fca0003fe0100 */
[----:B------:R-:W-:-:S05]  /*1d720*/  IMAD R2, R2, 0x80, -R0 ;  /* 0x0000008002027824 */ /* 0x000fca00078e0a00 */
[----:B------:R-:W-:-:S04]  /*1d730*/  VIMNMX R0, R2, R8, PT ;  /* 0x0000000802007248 */ /* 0x000fc80003fe0100 */
[----:B------:R-:W-:Y:S02]  /*1d740*/  ISETP.GT.AND P1, PT, R0, R9, PT ;  /* 0x000000090000720c */ /* 0x000fe40003f24270 */
[----:B------:R-:W-:-:S11]  /*1d750*/  SHF.R.U32.HI R9, RZ, 0x7, R9 ;  /* 0x00000007ff097819 */ /* 0x000fd60000011609 */
[----:B------:R-:W-:-:S04]  /*1d760*/  @P1 IADD3 R0, R0, 0x7f, RZ ;  /* 0x0000007f00001810 */ /* 0x000fc80007ffe0ff */
[----:B------:R-:W-:Y:S01]  /*1d770*/  @P1 SHF.R.S32.HI R2, RZ, 0x1f, R0 ;  /* 0x0000001fff021819 */ /* 0x000fe20000011400 */
[----:B------:R-:W-:-:S03]  /*1d780*/  IMAD.MOV.U32 R6, RZ, RZ, R9 ;  /* 0x000000ffff067224 */ /* 0x000fc600078e0009 */
[----:B------:R-:W-:-:S04]  /*1d790*/  @P1 LEA.HI R0, R2, R0, RZ, 0x7 ;  /* 0x0000000002001211 */ /* 0x000fc800078f38ff */
[----:B------:R-:W-:-:S04]  /*1d7a0*/  @P1 SHF.R.S32.HI R6, RZ, 0x7, R0 ;  /* 0x00000007ff061819 */ /* 0x000fc80000011400 */
        /* <DEDUP_REMOVED lines=9> */
.L_x_3129:
[----:B--2---:R-:W-:Y:S02]  /*1d840*/  ISETP.NE.AND P0, PT, R14, RZ, PT ;  /* 0x000000ff0e00720c */ /* 0x004fe40003f05270 */
[----:B------:R-:W-:-:S11]  /*1d850*/  PLOP3.LUT P2, PT, PT, PT, PT, 0x8, 0x0 ;  /* 0x000000000000781c */ /* 0x000fd60003f4e170 */
[----:B------:R-:W-:Y:S05]  /*1d860*/  @P0 BRA `(.L_x_2949) ;  /* 0x00000000000c0947 */ /* 0x000fea0003800000 */
[----:B------:R-:W-:-:S03]  /*1d870*/  UMOV UR4, 0xffffffff ;  /* 0xffffffff00047882 */ /* 0x000fc60000000000 */
[----:B------:R-:W-:Y:S05]  /*1d880*/  BRA.DIV UR4, `(.L_x_2950) ;  /* 0x0000007204ec7947 */ /* 0x000fea000b800000 */
[----:B------:R-:W-:-:S13]  /*1d890*/  ELECT P2, URZ, PT ;  /* 0x00000000003f782f */ /* 0x000fda0003840000 */
.L_x_2949:
[----:B-1----:R-:W2:Y:S04]  /*1d8a0*/  LDL R2, [R1+0x50] ;  /* 0x0000500001027983 */ /* 0x002ea80000100800 */
[----:B------:R-:W3:Y:S01]  /*1d8b0*/  LDL R4, [R1+0x4] ;  /* 0x0000040001047983 */ /* 0x000ee20000100800 */
        /* <DEDUP_REMOVED lines=8> */
.L_x_3132:
[----:B------:R-:W-:Y:S05]  /*1d940*/  BSYNC B1 ;  /* 0x0000000000017941 */ /* 0x000fea0003800000 */
.L_x_2951:
[----:B------:R-:W-:Y:S04]  /*1d950*/  BSSY B1, `(.L_x_2953) ;  /* 0x0000085000017945 */ /* 0x000fe80003800000 */
[----:B------:R-:W-:Y:S05]  /*1d960*/  @!P2 BRA `(.L_x_2954) ;  /* 0x00000008000ca947 */ /* 0x000fea0003800000 */
[----:B------:R-:W2:Y:S04]  /*1d970*/  LDL R7, [R1+0x4] ;  /* 0x0000040001077983 */ /* 0x000ea80000100800 */
        /* <DEDUP_REMOVED lines=10> */
.L_x_3133:
[----:B------:R-:W-:Y:S05]  /*1da20*/  BSYNC B2 ;  /* 0x0000000000027941 */ /* 0x000fea0003800000 */
.L_x_2955:
        /* <DEDUP_REMOVED lines=8> */
.L_x_2958:
[----:B------:R-:W-:Y:S05]  /*1dab0*/  BSYNC B2 ;  /* 0x0000000000027941 */ /* 0x000fea0003800000 */
.L_x_2957:
[----:B------:R-:W3:Y:S04]  /*1dac0*/  LDL R5, [R1+0x4] ;  /* 0x0000040001057983 */ /* 0x000ee80000100800 */
[----:B--2---:R-:W3:Y:S01]  /*1dad0*/  LDL R2, [R1+0x10] ;  /* 0x0000100001027983 */ /* 0x004ee20000100800 */
[----:B------:R-:W-:Y:S01]  /*1dae0*/  IMAD.MOV.U32 R11, RZ, RZ, RZ ;  /* 0x000000ffff0b7224 */ /* 0x000fe200078e00ff */
[----:B------:R-:W-:Y:S01]  /*1daf0*/  UIADD3 UR4, UP0, UR36, 0x570, URZ ;  /* 0x0000057024047890 */ /* 0x000fe2000ff1e03f */
[----:B------:R-:W-:Y:S01]  /*1db00*/  IMAD R3, R6, 0x80, R10 ;  /* 0x0000008006037824 */ /* 0x000fe200078e020a */
[----:B------:R-:W-:Y:S01]  /*1db10*/  PLOP3.LUT P0, PT, PT, PT, PT, 0x80, 0x0 ;  /* 0x000000000000781c */ /* 0x000fe20003f0f070 */
[----:B------:R-:W-:Y:S01]  /*1db20*/  UMOV UR6, 0x0 ;  /* 0x0000000000067882 */ /* 0x000fe20000000000 */
[----:B------:R-:W-:Y:S01]  /*1db30*/  R2UR UR10, R11 ;  /* 0x000000000b0a72ca */ /* 0x000fe200000e0000 */
[----:B------:R-:W-:Y:S01]  /*1db40*/  UIADD3.X UR5, URZ, UR37, URZ, UP0, !UPT ;  /* 0x000000253f057290 */ /* 0x000fe200087fe43f */
[----:B------:R-:W-:Y:S01]  /*1db50*/  IADD3 R3, R3, -0x80, RZ ;  /* 0xffffff8003037810 */ /* 0x000fe20007ffe0ff */
[----:B------:R-:W-:Y:S01]  /*1db60*/  UMOV UR7, 0x12f00000 ;  /* 0x12f0000000077882 */ /* 0x000fe20000000000 */
[----:B---3--:R-:W-:-:S02]  /*1db70*/  IMAD R7, R2, 0xc000, R5 ;  /* 0x0000c00002077824 */ /* 0x008fc400078e0205 */
[----:B------:R-:W-:Y:S02]  /*1db80*/  VIADD R2, R4, 0x34890 ;  /* 0x0003489004027836 */ /* 0x000fe40000000000 */
[----:B------:R-:W-:-:S07]  /*1db90*/  VIADD R5, R7, 0x1c400 ;  /* 0x0001c40007057836 */ /* 0x000fce0000000000 */
.L_x_2959:
        /* <DEDUP_REMOVED lines=16> */
.L_x_2960:
        /* <DEDUP_REMOVED lines=15> */
.L_x_2961:
        /* <DEDUP_REMOVED lines=13> */
.L_x_3134:
[----:B------:R-:W-:Y:S05]  /*1de60*/  BSYNC B2 ;  /* 0x0000000000027941 */ /* 0x000fea0003800000 */
.L_x_2962:
[----:B------:R-:W-:Y:S01]  /*1de70*/  BSSY B2, `(.L_x_2964) ;  /* 0x000000a000027945 */ /* 0x000fe20003800000 */
[----:B------:R-:W-:Y:S02]  /*1de80*/  IMAD.MOV.U32 R12, RZ, RZ, 0x0 ;  /* 0x00000000ff0c7424 */ /* 0x000fe400078e00ff */
[----:B0-----:R-:W-:Y:S01]  /*1de90*/  IMAD.MOV.U32 R13, RZ, RZ, 0x12f00000 ;  /* 0x12f00000ff0d7424 */ /* 0x001fe200078e00ff */
[----:B------:R-:W-:Y:S06]  /*1dea0*/  @P4 BRA `(.L_x_2965) ;  /* 0x0000000000184947 */ /* 0x000fec0003800000 */
[----:B------:R-:W3:Y:S02]  /*1deb0*/  LDL R2, [R1+0x8] ;  /* 0x0000080001027983 */ /* 0x000ee40000100800 */
[----:B---3--:R-:W-:Y:S02]  /*1dec0*/  LOP3.LUT P0, RZ, R2, 0x1, RZ, 0xc0, !PT ;  /* 0x0000000102ff7812 */ /* 0x008fe4000780c0ff */
[----:B------:R-:W-:-:S04]  /*1ded0*/  MOV R2, 0x8000 ;  /* 0x0000800000027802 */ /* 0x000fc80000000f00 */
[----:B------:R0:W-:Y:S07]  /*1dee0*/  SYNCS.ARRIVE.TRANS64 RZ, [R4+URZ+0x348b0], R2 ;  /* 0x0348b00204ff79a7 */ /* 0x0001ee000800003f */
[----:B------:R-:W-:Y:S05]  /*1def0*/  @!P0 BRA `(.L_x_2965) ;  /* 0x0000000000048947 */ /* 0x000fea0003800000 */
[----:B------:R-:W-:Y:S01]  /*1df00*/  BPT.TRAP 0x1 ;  /* 0x000000040000795c */ /* 0x000fe20000300000 */
.L_x_2965:
[----:B------:R-:W-:Y:S05]  /*1df10*/  BSYNC B2 ;  /* 0x0000000000027941 */ /* 0x000fea0003800000 */
.L_x_2964:
[----:B------:R-:W3:Y:S04]  /*1df20*/  LDL R5, [R1+0x4] ;  /* 0x0000040001057983 */ /* 0x000ee80000100800 */
[----:B0-----:R-:W4:Y:S01]  /*1df30*/  LDL R2, [R1+0x10] ;  /* 0x0000100001027983 */ /* 0x001f220000100800 */
[----:B------:R-:W-:Y:S01]  /*1df40*/  R2UR UR10, R11 ;  /* 0x000000000b0a72ca */ /* 0x000fe200000e0000 */
[----:B------:R-:W-:Y:S01]  /*1df50*/  UIADD3 UR4, UP0, UR36, 0x670, URZ ;  /* 0x0000067024047890 */ /* 0x000fe2000ff1e03f */
[----:B------:R-:W-:Y:S01]  /*1df60*/  R2UR UR6, R12 ;  /* 0x000000000c0672ca */ /* 0x000fe200000e0000 */
[----:B-12---:R-:W-:Y:S01]  /*1df70*/  VIADD R4, R4, 0x348b0 ;  /* 0x000348b004047836 */ /* 0x006fe20000000000 */
[----:B------:R-:W-:Y:S01]  /*1df80*/  R2UR UR7, R13 ;  /* 0x000000000d0772ca */ /* 0x000fe200000e0000 */
[----:B------:R-:W-:Y:S01]  /*1df90*/  UIADD3.X UR5, URZ, UR37, URZ, UP0, !UPT ;  /* 0x000000253f057290 */ /* 0x000fe200087fe43f */
[----:B------:R-:W-:Y:S01]  /*1dfa0*/  PLOP3.LUT P0, PT, PT, PT, PT, 0x80, 0x0 ;  /* 0x000000000000781c */ /* 0x000fe20003f0f070 */
[----:B---3--:R-:W-:-:S04]  /*1dfb0*/  VIADD R5, R5, 0x400 ;  /* 0x0000040005057836 */ /* 0x008fc80000000000 */
[----:B----4-:R-:W-:-:S08]  /*1dfc0*/  IMAD R2, R2, 0x8000, R5 ;  /* 0x0000800002027824 */ /* 0x010fd000078e0205 */
.L_x_2966:
        /* <DEDUP_REMOVED lines=11> */
[----:B------:R-:W-:Y:S02]  /*1e080*/  MOV R2, 0x6000 ;  /* 0x0000600000027802 */ /* 0x000fe40000000f00 */
[----:B------:R-:W-:Y:S02]  /*1e090*/  R2UR UR10, R14 ;  /* 0x000000000e0a72ca */ /* 0x000fe400000e0000 */
[----:B------:R-:W-:Y:S02]  /*1e0a0*/  R2UR UR6, R12 ;  /* 0x000000000c0672ca */ /* 0x000fe400000e0000 */
[----:B------:R-:W-:Y:S02]  /*1e0b0*/  R2UR UR7, R13 ;  /* 0x000000000d0772ca */ /* 0x000fe400000e0000 */
[----:B------:R-:W-:Y:S01]  /*1e0c0*/  PLOP3.LUT P0, PT, PT, PT, PT, 0x80, 0x0 ;  /* 0x000000000000781c */ /* 0x000fe20003f0f070 */
[----:B--2---:R-:W-:-:S04]  /*1e0d0*/  IMAD R2, R7, R2, 0x2000 ;  /* 0x0000200007027424 */ /* 0x004fc800078e0202 */
[----:B------:R-:W-:-:S04]  /*1e0e0*/  IMAD R2, R7, -0x2000, R2 ;  /* 0xffffe00007027824 */ /* 0x000fc800078e0202 */
[----:B------:R-:W-:-:S07]  /*1e0f0*/  IMAD R2, R2, 0x2, R5 ;  /* 0x0000000202027824 */ /* 0x000fce00078e0205 */
.L_x_2967:
        /* <DEDUP_REMOVED lines=10> */
.L_x_2954:
[----:B------:R-:W-:Y:S05]  /*1e1a0*/  BSYNC B1 ;  /* 0x0000000000017941 */ /* 0x000fea0003800000 */
.L_x_2953:
[----:B------:R-:W1:Y:S04]  /*1e1b0*/  LDL.LU R7, [R1+0x10] ;  /* 0x0000100001077983 */ /* 0x000e680000300800 */
[----:B------:R-:W2:Y:S01]  /*1e1c0*/  LDL.LU R5, [R1+0x24] ;  /* 0x0000240001057983 */ /* 0x000ea20000300800 */
[----:B------:R-:W-:Y:S01]  /*1e1d0*/  PLOP3.LUT P5, PT, PT, PT, PT, 0x8, 0x0 ;  /* 0x000000000000781c */ /* 0x000fe20003fae170 */
[----:B-1----:R-:W-:Y:S02]  /*1e1e0*/  VIADD R2, R7, 0x1 ;  /* 0x0000000107027836 */ /* 0x002fe40000000000 */
        /* <DEDUP_REMOVED lines=9> */
.L_x_2983:
[----:B------:R-:W-:Y:S05]  /*1e280*/  YIELD ;  /* 0x0000000000007946 */ /* 0x000fea0003800000 */
[----:B------:R-:W-:Y:S04]  /*1e290*/  BSSY B1, `(.L_x_2968) ;  /* 0x0000080000017945 */ /* 0x000fe80003800000 */
[----:B--2---:R-:W-:Y:S05]  /*1e2a0*/  @!P2 BRA `(.L_x_2969) ;  /* 0x0000000400f8a947 */ /* 0x004fea0003800000 */
[----:B-1----:R-:W2:Y:S04]  /*1e2b0*/  LDL R5, [R1+0x4] ;  /* 0x0000040001057983 */ /* 0x002ea80000100800 */
[----:B------:R-:W2:Y:S04]  /*1e2c0*/  LDL R4, [R1+0x10] ;  /* 0x0000100001047983 */ /* 0x000ea80000100800 */
[----:B------:R-:W3:Y:S01]  /*1e2d0*/  LDL R3, [R1+0x24] ;  /* 0x0000240001037983 */ /* 0x000ee20000100800 */
[----:B------:R-:W-:Y:S01]  /*1e2e0*/  BSSY B2, `(.L_x_2970) ;  /* 0x0000008000027945 */ /* 0x000fe20003800000 */
[----:B------:R-:W1:Y:S02]  /*1e2f0*/  S2R R2, SR_TID.X ;  /* 0x0000000000027919 */ /* 0x000e640000002100 */
[----:B-1----:R-:W-:-:S04]  /*1e300*/  LOP3.LUT R2, R2, 0x7f, RZ, 0xc0, !PT ;  /* 0x0000007f02027812 */ /* 0x002fc800078ec0ff */
[----:B------:R-:W-:Y:S02]  /*1e310*/  ISETP.NE.AND P1, PT, R2, RZ, PT ;  /* 0x000000ff0200720c */ /* 0x000fe40003f25270 */
[----:B--2---:R-:W-:Y:S02]  /*1e320*/  LEA R6, R4, R5, 0x3 ;  /* 0x0000000504067211 */ /* 0x004fe400078e18ff */
[----:B---3--:R-:W-:-:S04]  /*1e330*/  SHF.L.U32 R5, R3, 0x1f, RZ ;  /* 0x0000001f03057819 */ /* 0x008fc800000006ff */
[----:B------:R-:W1:Y:S02]  /*1e340*/  SYNCS.PHASECHK.TRANS64.TRYWAIT P0, [R6+URZ+0x348a0], R5 ;  /* 0x0348a005060075a7 */ /* 0x000e64000800017f */
[----:B-1----:R-:W-:Y:S05]  /*1e350*/  @!P0 BRA `(.L_x_2971) ;  /* 0x00000068009c8947 */ /* 0x002fea0003800000 */
.L_x_3135:
[----:B------:R-:W-:Y:S05]  /*1e360*/  BSYNC B2 ;  /* 0x0000000000027941 */ /* 0x000fea0003800000 */
.L_x_2970:
        /* <DEDUP_REMOVED lines=8> */
.L_x_2973:
[----:B------:R-:W-:Y:S05]  /*1e3f0*/  BSYNC B2 ;  /* 0x0000000000027941 */ /* 0x000fea0003800000 */
.L_x_2972:
[----:B------:R-:W3:Y:S04]  /*1e400*/  LDL R3, [R1+0x4] ;  /* 0x0000040001037983 */ /* 0x000ee80000100800 */
        /* <DEDUP_REMOVED lines=8> */
[----:B---3--:R-:W-:Y:S01]  /*1e490*/  IMAD R4, R2, 0xc000, R3 ;  /* 0x0000c00002047824 */ /* 0x008fe200078e0203 */
[----:B------:R-:W-:Y:S01]  /*1e4a0*/  IADD3 R2, R6, 0x34890, RZ ;  /* 0x0003489006027810 */ /* 0x000fe20007ffe0ff */
[----:B------:R-:W-:-:S02]  /*1e4b0*/  IMAD R3, R7, 0x80, R10 ;  /* 0x0000008007037824 */ /* 0x000fc400078e020a */
[----:B------:R-:W-:-:S09]  /*1e4c0*/  VIADD R8, R4, 0x1c400 ;  /* 0x0001c40004087836 */ /* 0x000fd20000000000 */
.L_x_2974:
        /* <DEDUP_REMOVED lines=16> */
.L_x_2975:
        /* <DEDUP_REMOVED lines=10> */
[----:B------:R-:W-:Y:S01]  /*1e670*/  IADD3 R4, R4, 0x24400, RZ ;  /* 0x0002440004047810 */ /* 0x000fe20007ffe0ff */
[----:B------:R-:W-:Y:S01]  /*1e680*/  UMOV UR6, 0x0 ;  /* 0x0000000000067882 */ /* 0x000fe20000000000 */
[----:B------:R-:W-:Y:S01]  /*1e690*/  PLOP3.LUT P0, PT, PT, PT, PT, 0x80, 0x0 ;  /* 0x000000000000781c */ /* 0x000fe20003f0f070 */
[----:B------:R-:W-:Y:S01]  /*1e6a0*/  UMOV UR7, 0x12f00000 ;  /* 0x12f0000000077882 */ /* 0x000fe20000000000 */
[----:B------:R-:W-:-:S11]  /*1e6b0*/  UMOV UR10, 0x80 ;  /* 0x00000080000a7882 */ /* 0x000fd60000000000 */
.L_x_2976:
        /* <DEDUP_REMOVED lines=13> */
.L_x_3136:
[----:B------:R-:W-:Y:S05]  /*1e790*/  BSYNC B2 ;  /* 0x0000000000027941 */ /* 0x000fea0003800000 */
.L_x_2977:
[----:B------:R-:W-:Y:S01]  /*1e7a0*/  BSSY B2, `(.L_x_2979) ;  /* 0x000000a000027945 */ /* 0x000fe20003800000 */
[----:B------:R-:W-:Y:S02]  /*1e7b0*/  IMAD.MOV.U32 R4, RZ, RZ, 0x0 ;  /* 0x00000000ff047424 */ /* 0x000fe400078e00ff */
[----:B-12---:R-:W-:Y:S01]  /*1e7c0*/  IMAD.MOV.U32 R5, RZ, RZ, 0x12f00000 ;  /* 0x12f00000ff057424 */ /* 0x006fe200078e00ff */
[----:B------:R-:W-:Y:S06]  /*1e7d0*/  @P1 BRA `(.L_x_2980) ;  /* 0x0000000000181947 */ /* 0x000fec0003800000 */
[----:B------:R-:W2:Y:S02]  /*1e7e0*/  LDL R2, [R1+0x8] ;  /* 0x0000080001027983 */ /* 0x000ea40000100800 */
[----:B--2---:R-:W-:Y:S01]  /*1e7f0*/  LOP3.LUT P0, RZ, R2, 0x1, RZ, 0xc0, !PT ;  /* 0x0000000102ff7812 */ /* 0x004fe2000780c0ff */
[----:B------:R-:W-:-:S04]  /*1e800*/  IMAD.MOV.U32 R2, RZ, RZ, 0x8000 ;  /* 0x00008000ff027424 */ /* 0x000fc800078e00ff */
[----:B------:R1:W-:Y:S08]  /*1e810*/  SYNCS.ARRIVE.TRANS64 RZ, [R6+URZ+0x348b0], R2 ;  /* 0x0348b00206ff79a7 */ /* 0x0003f0000800003f */
[----:B------:R-:W-:Y:S05]  /*1e820*/  @!P0 BRA `(.L_x_2980) ;  /* 0x0000000000048947 */ /* 0x000fea0003800000 */
[----:B------:R-:W-:Y:S01]  /*1e830*/  BPT.TRAP 0x1 ;  /* 0x000000040000795c */ /* 0x000fe20000300000 */
.L_x_2980:
[----:B------:R-:W-:Y:S05]  /*1e840*/  BSYNC B2 ;  /* 0x0000000000027941 */ /* 0x000fea0003800000 */
.L_x_2979:
[----:B-1----:R-:W2:Y:S04]  /*1e850*/  LDL R2, [R1+0x4] ;  /* 0x0000040001027983 */ /* 0x002ea80000100800 */
        /* <DEDUP_REMOVED lines=10> */
.L_x_2981:
        /* <DEDUP_REMOVED lines=10> */
[----:B------:R-:W-:Y:S01]  /*1e9a0*/  R2UR UR10, R12 ;  /* 0x000000000c0a72ca */ /* 0x000fe200000e0000 */
[----:B------:R-:W-:Y:S01]  /*1e9b0*/  VIADD R2, R2, 0x4000 ;  /* 0x0000400002027836 */ /* 0x000fe20000000000 */
[----:B------:R-:W-:Y:S02]  /*1e9c0*/  R2UR UR6, R4 ;  /* 0x00000000040672ca */ /* 0x000fe400000e0000 */
[----:B------:R-:W-:Y:S02]  /*1e9d0*/  R2UR UR7, R5 ;  /* 0x00000000050772ca */ /* 0x000fe400000e0000 */
[----:B------:R-:W-:-:S13]  /*1e9e0*/  PLOP3.LUT P0, PT, PT, PT, PT, 0x80, 0x0 ;  /* 0x000000000000781c */ /* 0x000fda0003f0f070 */
.L_x_2982:
        /* <DEDUP_REMOVED lines=10> */
.L_x_2969:
[----:B------:R-:W-:Y:S05]  /*1ea90*/  BSYNC B1 ;  /* 0x0000000000017941 */ /* 0x000fea0003800000 */
.L_x_2968:
[----:B-1----:R-:W2:Y:S04]  /*1eaa0*/  LDL.LU R5, [R1+0x10] ;  /* 0x0000100001057983 */ /* 0x002ea80000300800 */
[----:B------:R-:W3:Y:S01]  /*1eab0*/  LDL.LU R4, [R1+0x24] ;  /* 0x0000240001047983 */ /* 0x000ee20000300800 */
[----:B--2---:R-:W-:-:S04]  /*1eac0*/  IADD3 R2, R5, 0x1, RZ ;  /* 0x0000000105027810 */ /* 0x004fc80007ffe0ff */
        /* <DEDUP_REMOVED lines=9> */
.L_x_2947:
[----:B------:R-:W-:Y:S05]  /*1eb60*/  BSYNC B0 ;  /* 0x0000000000007941 */ /* 0x000fea0003800000 */
.L_x_2946:
[----:B------:R-:W3:Y:S01]  /*1eb70*/  LDC R0, c[0x0][0x448] ;  /* 0x00011200ff007b82 */ /* 0x000ee20000000800 */
[----:B------:R-:W-:Y:S05]  /*1eb80*/  @!P5 WARPSYNC.ALL ;  /* 0x000000000000d948 */ /* 0x000fea0003800000 */
[----:B------:R-:W-:Y:S02]  /*1eb90*/  BSSY B7, `(.L_x_2984) ;  /* 0x0000447000077945 */ /* 0x000fe40003800000 */
[----:B------:R-:W-:Y:S01]  /*1eba0*/  @!P5 BAR.SYNC.DEFER_BLOCKING 0xc, 0x180 ;  /* 0x030600000000db1d */ /* 0x000fe20000010000 */
[----:B---3--:R-:W-:Y:S02]  /*1ebb0*/  ISETP.NE.AND P0, PT, R0, 0x1, PT ;  /* 0x000000010000780c */ /* 0x008fe40003f05270 */
[----:B------:R-:W-:-:S11]  /*1ebc0*/  LEA R0, R17, 0x7f, 0x7 ;  /* 0x0000007f11007811 */ /* 0x000fd600078e38ff */
[----:B--2---:R-:W2:Y:S08]  /*1ebd0*/  @P0 LDC R2, c[0x0][0x44c] ;  /* 0x00011300ff020b82 */ /* 0x004eb00000000800 */
[----:B-1----:R-:W1:Y:S01]  /*1ebe0*/  @P0 LDC R3, c[0x0][0x450] ;  /* 0x00011400ff030b82 */ /* 0x002e620000000800 */
[----:B--2---:R-:W-:-:S05]  /*1ebf0*/  @P0 IMAD.HI.U32 R2, R0, R2, RZ ;  /* 0x0000000200020227 */ /* 0x004fca00078e00ff */
[----:B-1----:R-:W-:-:S05]  /*1ec00*/  @P0 SHF.R.U32.HI R0, RZ, R3, R2 ;  /* 0x00000003ff000219 */ /* 0x002fca0000011602 */
[----:B------:R-:W-:-:S05]  /*1ec10*/  IMAD.IADD R0, R21, 0x1, R0 ;  /* 0x0000000115007824 */ /* 0x000fca00078e0200 */
[----:B------:R-:W-:-:S04]  /*1ec20*/  SHF.R.S32.HI R2, RZ, 0x1f, R0 ;  /* 0x0000001fff027819 */ /* 0x000fc80000011400 */
[----:B------:R-:W-:-:S04]  /*1ec30*/  LEA.HI R0, R2, R0, RZ, 0x7 ;  /* 0x0000000002007211 */ /* 0x000fc800078f38ff */
[----:B------:R-:W-:-:S04]  /*1ec40*/  SHF.R.S32.HI R0, RZ, 0x7, R0 ;  /* 0x00000007ff007819 */ /* 0x000fc80000011400 */
[----:B------:R-:W-:-:S04]  /*1ec50*/  VIMNMX R4, R20, R0, PT ;  /* 0x0000000014047248 */ /* 0x000fc80003fe0100 */
[----:B------:R-:W-:Y:S01]  /*1ec60*/  ISETP.GT.AND P0, PT, R4, RZ, PT ;  /* 0x000000ff0400720c */ /* 0x000fe20003f04270 */
[----:B------:R1:W-:-:S12]  /*1ec70*/  STL [R1+0x38], R4 ;  /* 0x0000380401007387 */ /* 0x0003d80000100800 */
[----:B-1----:R-:W-:Y:S05]  /*1ec80*/  @P0 BRA `(.L_x_2985) ;  /* 0x0000000000440947 */ /* 0x002fea0003800000 */
[----:B------:R-:W1:Y:S02]  /*1ec90*/  S2R R4, SR_TID.X ;  /* 0x0000000000047919 */ /* 0x000e640000002100 */
[----:B-1----:R-:W-:-:S04]  /*1eca0*/  LOP3.LUT R4, R4, 0x7f, RZ, 0xc0, !PT ;  /* 0x0000007f04047812 */ /* 0x002fc800078ec0ff */
[----:B------:R-:W-:-:S13]  /*1ecb0*/  ISETP.NE.AND P1, PT, R4, RZ, PT ;  /* 0x000000ff0400720c */ /* 0x000fda0003f25270 */
[----:B------:R-:W-:Y:S05]  /*1ecc0*/  @P1 BRA `(.L_x_2986) ;  /* 0x0000004000cc1947 */ /* 0x000fea0003800000 */
[----:B------:R-:W1:Y:S01]  /*1ecd0*/  S2R R3, SR_LANEID ;  /* 0x0000000000037919 */ /* 0x000e620000000000 */
[----:B------:R-:W-:Y:S02]  /*1ece0*/  VOTEU.ANY UR4, UPT, PT ;  /* 0x0000000000047886 */ /* 0x000fe400038e0100 */
[----:B------:R-:W1:Y:S08]  /*1ecf0*/  FLO.U32 R0, UR4 ;  /* 0x0000000400007d00 */ /* 0x000e7000080e0000 */
[----:B------:R-:W2:Y:S01]  /*1ed00*/  POPC R4, UR4 ;  /* 0x0000000400047d09 */ /* 0x000ea20008000000 */
[----:B-1----:R-:W-:-:S02]  /*1ed10*/  ISETP.EQ.U32.AND P0, PT, R0, R3, PT ;  /* 0x000000030000720c */ /* 0x002fc40003f02070 */
[----:B------:R-:W2:Y:S11]  /*1ed20*/  LDC.64 R2, c[0x0][0xc60] ;  /* 0x00031800ff027b82 */ /* 0x000eb60000000a00 */
[----:B--2---:R-:W2:Y:S01]  /*1ed30*/  @P0 ATOMG.E.ADD.STRONG.GPU PT, R3, desc[UR60][R2.64], R4 ;  /* 0x00000004020309a8 */ /* 0x004ea200081ee1fc */
[----:B------:R-:W1:Y:S02]  /*1ed40*/  S2R R5, SR_LTMASK ;  /* 0x0000000000057919 */ /* 0x000e640000003900 */
[----:B-1----:R-:W-:-:S06]  /*1ed50*/  LOP3.LUT R5, R5, UR4, RZ, 0xc0, !PT ;  /* 0x0000000405057c12 */ /* 0x002fcc000f8ec0ff */
[----:B------:R-:W1:Y:S01]  /*1ed60*/  POPC R5, R5 ;  /* 0x0000000500057309 */ /* 0x000e620000000000 */
[----:B--2---:R-:W1:Y:S02]  /*1ed70*/  SHFL.IDX PT, R0, R3, R0, 0x1f ;  /* 0x00001f0003007589 */ /* 0x004e6400000e0000 */
[----:B-1----:R-:W-:Y:S01]  /*1ed80*/  IADD3 R16, R0, UR39, R5 ;  /* 0x0000002700107c10 */ /* 0x002fe2000fffe005 */
[----:B------:R-:W-:Y:S06]  /*1ed90*/  BRA `(.L_x_2986) ;  /* 0x0000004000987947 */ /* 0x000fec0003800000 */
.L_x_2985:
        /* <DEDUP_REMOVED lines=9> */
[----:B------:R-:W-:Y:S01]  /*1ee30*/  MOV R4, UR6 ;  /* 0x0000000600047c02 */ /* 0x000fe20008000f00 */
[----:B------:R-:W-:Y:S01]  /*1ee40*/  IMAD.U32 R5, RZ, RZ, UR7 ;  /* 0x00000007ff057e24 */ /* 0x000fe2000f8e00ff */
[----:B------:R-:W1:Y:S01]  /*1ee50*/  LDC.64 R2, c[0x4][R2] ;  /* 0x0100000002027b82 */ /* 0x000e620000000a00 */
[----:B------:R-:W-:Y:S01]  /*1ee60*/  IMAD.U32 R6, RZ, RZ, UR8 ;  /* 0x00000008ff067e24 */ /* 0x000fe2000f8e00ff */
[----:B------:R-:W-:Y:S01]  /*1ee70*/  MOV R10, UR4 ;  /* 0x00000004000a7c02 */ /* 0x000fe20008000f00 */
[----:B------:R-:W-:Y:S01]  /*1ee80*/  IMAD.U32 R7, RZ, RZ, UR9 ;  /* 0x00000009ff077e24 */ /* 0x000fe2000f8e00ff */
[----:B0-----:R-:W-:Y:S01]  /*1ee90*/  MOV R13, RZ ;  /* 0x000000ff000d7202 */ /* 0x001fe20000000f00 */
[----:B------:R-:W-:-:S02]  /*1eea0*/  IMAD.U32 R11, RZ, RZ, UR5 ;  /* 0x00000005ff0b7e24 */ /* 0x000fc4000f8e00ff */
[----:B------:R-:W-:Y:S02]  /*1eeb0*/  IMAD.MOV.U32 R8, RZ, RZ, 0x70 ;  /* 0x00000070ff087424 */ /* 0x000fe400078e00ff */
[----:B------:R-:W-:-:S07]  /*1eec0*/  IMAD.MOV.U32 R12, RZ, RZ, 0x1 ;  /* 0x00000001ff0c7424 */ /* 0x000fce00078e00ff */
[----:B------:R-:W-:-:S07]  /*1eed0*/  LEPC R20, `(.L_x_2988) ;  /* 0x000000001014794e */ /* 0x000fce0000000000 */
[----:B-1----:R-:W-:Y:S05]  /*1eee0*/  CALL.ABS.NOINC R2 ;  /* 0x0000000002007343 */ /* 0x002fea0003c00000 */
.L_x_2988:
[----:B------:R-:W-:Y:S05]  /*1eef0*/  BSYNC B6 ;  /* 0x0000000000067941 */ /* 0x000fea0003800000 */
.L_x_2987:
        /* <DEDUP_REMOVED lines=12> */
[----:B------:R-:W-:Y:S01]  /*1efc0*/  IMAD.U32 R5, RZ, RZ, UR7 ;  /* 0x00000007ff057e24 */ /* 0x000fe2000f8e00ff */
[----:B------:R-:W-:Y:S01]  /*1efd0*/  MOV R8, 0x70 ;  /* 0x0000007000087802 */ /* 0x000fe20000000f00 */
[----:B------:R-:W-:Y:S02]  /*1efe0*/  IMAD.U32 R7, RZ, RZ, UR9 ;  /* 0x00000009ff077e24 */ /* 0x000fe4000f8e00ff */
[----:B------:R-:W-:-:S02]  /*1eff0*/  IMAD.U32 R10, RZ, RZ, UR4 ;  /* 0x00000004ff0a7e24 */ /* 0x000fc4000f8e00ff */
[----:B------:R-:W-:Y:S02]  /*1f000*/  IMAD.U32 R11, RZ, RZ, UR5 ;  /* 0x00000005ff0b7e24 */ /* 0x000fe4000f8e00ff */
[----:B------:R-:W-:Y:S02]  /*1f010*/  IMAD.MOV.U32 R12, RZ, RZ, 0x1 ;  /* 0x00000001ff0c7424 */ /* 0x000fe400078e00ff */
[----:B01----:R-:W-:-:S07]  /*1f020*/  IMAD.MOV.U32 R13, RZ, RZ, RZ ;  /* 0x000000ffff0d7224 */ /* 0x003fce00078e00ff */
[----:B------:R-:W-:-:S07]  /*1f030*/  LEPC R20, `(.L_x_2991) ;  /* 0x000000001014794e */ /* 0x000fce0000000000 */
[----:B--2---:R-:W-:Y:S05]  /*1f040*/  CALL.ABS.NOINC R2 ;  /* 0x0000000002007343 */ /* 0x004fea0003c00000 */
.L_x_2991:
        /* <DEDUP_REMOVED lines=9> */
[----:B------:R-:W-:Y:S02]  /*1f0e0*/  IMAD.U32 R7, RZ, RZ, UR7 ;  /* 0x00000007ff077e24 */ /* 0x000fe4000f8e00ff */
[----:B------:R-:W-:-:S02]  /*1f0f0*/  IMAD.U32 R10, RZ, RZ, UR8 ;  /* 0x00000008ff0a7e24 */ /* 0x000fc4000f8e00ff */
[----:B------:R-:W-:Y:S02]  /*1f100*/  IMAD.MOV.U32 R8, RZ, RZ, 0x70 ;  /* 0x00000070ff087424 */ /* 0x000fe400078e00ff */
[----:B------:R-:W-:Y:S02]  /*1f110*/  IMAD.MOV.U32 R12, RZ, RZ, 0x1 ;  /* 0x00000001ff0c7424 */ /* 0x000fe400078e00ff */
[----:B------:R-:W-:-:S07]  /*1f120*/  IMAD.MOV.U32 R13, RZ, RZ, RZ ;  /* 0x000000ffff0d7224 */ /* 0x000fce00078e00ff */
[----:B------:R-:W-:-:S07]  /*1f130*/  LEPC R20, `(.L_x_2990) ;  /* 0x000000001014794e */ /* 0x000fce0000000000 */
[----:B0-----:R-:W-:Y:S05]  /*1f140*/  CALL.ABS.NOINC R2 ;  /* 0x0000000002007343 */ /* 0x001fea0003c00000 */
.L_x_2990:
[----:B------:R-:W-:Y:S05]  /*1f150*/  BSYNC B6 ;  /* 0x0000000000067941 */ /* 0x000fea0003800000 */
.L_x_2989:
[----:B------:R-:W2:Y:S01]  /*1f160*/  LDL.LU R2, [R1] ;  /* 0x0000000001027983 */ /* 0x000ea20000300800 */
[----:B------:R-:W-:-:S03]  /*1f170*/  ULDC.64 UR4, c[0x0][0x9f8] ;  /* 0x00027e0000047ab9 */ /* 0x000fc60000000a00 */
[----:B------:R-:W3:Y:S04]  /*1f180*/  LDL.LU R4, [R1+0x14] ;  /* 0x0000140001047983 */ /* 0x000ee80000300800 */
[----:B------:R-:W4:Y:S01]  /*1f190*/  LDL R7, [R1+0x18] ;  /* 0x0000180001077983 */ /* 0x000f220000100800 */
[----:B------:R-:W-:-:S03]  /*1f1a0*/  ISETP.NE.U32.AND P0, PT, RZ, UR4, PT ;  /* 0x00000004ff007c0c */ /* 0x000fc6000bf05070 */
[----:B------:R-:W5:Y:S01]  /*1f1b0*/  LDL R0, [R1+0x38] ;  /* 0x0000380001007983 */ /* 0x000f620000100800 */
[----:B------:R-:W-:-:S13]  /*1f1c0*/  ISETP.NE.AND.EX P0, PT, RZ, UR5, PT, P0 ;  /* 0x00000005ff007c0c */ /* 0x000fda000bf05300 */
[----:B--2---:R-:W-:-:S04]  /*1f1d0*/  @P0 IADD3 R2, P1, R2, UR4, RZ ;  /* 0x0000000402020c10 */ /* 0x004fc8000ff3e0ff */
[----:B---3--:R-:W-:Y:S01]  /*1f1e0*/  @P0 IADD3.X R3, R4, UR5, RZ, P1, !PT ;  /* 0x0000000504030c10 */ /* 0x008fe20008ffe4ff */
[----:B------:R-:W-:-:S04]  /*1f1f0*/  ULDC.64 UR4, c[0x0][0xa08] ;  /* 0x0002820000047ab9 */ /* 0x000fc80000000a00 */
[----:B----4-:R1:W2:Y:S02]  /*1f200*/  @P0 LDG.E R7, desc[UR60][R2.64] ;  /* 0x0000003c02070981 */ /* 0x0102a4000c1e1900 */
[----:B-1----:R-:W1:Y:S01]  /*1f210*/  LDC.64 R2, c[0x0][0x418] ;  /* 0x00010600ff027b82 */ /* 0x002e620000000a00 */
[----:B-----5:R-:W-:Y:S02]  /*1f220*/  IADD3 R4, R0, -0x1, RZ ;  /* 0xffffffff00047810 */ /* 0x020fe40007ffe0ff */
[----:B--2---:R-:W-:Y:S01]  /*1f230*/  SHF.R.S32.HI R8, RZ, 0x1f, R7 ;  /* 0x0000001fff087819 */ /* 0x004fe20000011407 */
[----:B------:R2:W-:Y:S04]  /*1f240*/  @P0 STL [R1+0x18], R7 ;  /* 0x0000180701000387 */ /* 0x0005e80000100800 */
        /* <DEDUP_REMOVED lines=10> */
.L_x_3139:
[----:B-1----:R-:W3:Y:S01]  /*1f2f0*/  LDL.LU R5, [R1+0x8] ;  /* 0x0000080001057983 */ /* 0x002ee20000300800 */
[----:B------:R-:W-:Y:S02]  /*1f300*/  PLOP3.LUT P1, PT, PT, PT, PT, 0x8, 0x0 ;  /* 0x000000000000781c */ /* 0x000fe40003f2e170 */
[----:B--2---:R-:W-:Y:S01]  /*1f310*/  ISETP.NE.AND P0, PT, R14, RZ, PT ;  /* 0x000000ff0e00720c */ /* 0x004fe20003f05270 */
[----:B------:R1:W-:Y:S04]  /*1f320*/  STL [R1], R0 ;  /* 0x0000000001007387 */ /* 0x0003e80000100800 */
[----:B------:R1:W-:Y:S01]  /*1f330*/  STL [R1+0x14], R4 ;  /* 0x0000140401007387 */ /* 0x0003e20000100800 */
[----:B---3--:R-:W-:-:S05]  /*1f340*/  LOP3.LUT R5, R5, 0xfffffffb, RZ, 0xc0, !PT ;  /* 0xfffffffb05057812 */ /* 0x008fca00078ec0ff */
[----:B------:R-:W-:-:S05]  /*1f350*/  @P1 LOP3.LUT R5, R5, 0x4, RZ, 0xfc, !PT ;  /* 0x0000000405051812 */ /* 0x000fca00078efcff */
[----:B------:R1:W-:Y:S01]  /*1f360*/  STL [R1+0x8], R5 ;  /* 0x0000080501007387 */ /* 0x0003e20000100800 */
[----:B------:R-:W-:Y:S05]  /*1f370*/  @P0 BRA `(.L_x_2993) ;  /* 0x0000000400480947 */ /* 0x000fea0003800000 */
[----:B------:R-:W-:-:S03]  /*1f380*/  UMOV UR4, 0xffffffff ;  /* 0xffffffff00047882 */ /* 0x000fc60000000000 */
[----:B------:R-:W-:Y:S05]  /*1f390*/  BRA.DIV UR4, `(.L_x_2994) ;  /* 0x0000005a04e87947 */ /* 0x000fea000b800000 */
[----:B------:R-:W-:-:S13]  /*1f3a0*/  ELECT P6, URZ, PT ;  /* 0x00000000003f782f */ /* 0x000fda00038c0000 */
.L_x_3142:
[----:B------:R-:W-:Y:S05]  /*1f3b0*/  @!P6 BRA `(.L_x_2993) ;  /* 0x000000040038e947 */ /* 0x000fea0003800000 */
[----:B------:R-:W-:-:S04]  /*1f3c0*/  ISETP.NE.U32.AND P0, PT, R2, RZ, PT ;  /* 0x000000ff0200720c */ /* 0x000fc80003f05070 */
[----:B------:R-:W-:-:S13]  /*1f3d0*/  ISETP.NE.AND.EX P0, PT, R3, RZ, PT, P0 ;  /* 0x000000ff0300720c */ /* 0x000fda0003f05300 */
[----:B------:R-:W-:Y:S05]  /*1f3e0*/  @!P0 BRA `(.L_x_2995) ;  /* 0x0000000000548947 */ /* 0x000fea0003800000 */
[----:B------:R-:W2:Y:S01]  /*1f3f0*/  LDC R6, c[0x0][0x43c] ;  /* 0x00010f00ff067b82 */ /* 0x000ea20000000800 */
[----:B------:R-:W-:Y:S01]  /*1f400*/  IMAD.MOV.U32 R9, RZ, RZ, R4 ;  /* 0x000000ffff097224 */ /* 0x000fe200078e0004 */
[----:B------:R-:W-:-:S03]  /*1f410*/  ULDC.64 UR4, c[0x0][0x428] ;  /* 0x00010a0000047ab9 */ /* 0x000fc60000000a00 */
[----:B-1----:R-:W-:Y:S01]  /*1f420*/  IMAD.MOV.U32 R0, RZ, RZ, R9 ;  /* 0x000000ffff007224 */ /* 0x002fe200078e0009 */
[----:B--2---:R-:W-:-:S13]  /*1f430*/  ISETP.NE.AND P0, PT, R6, 0x1, PT ;  /* 0x000000010600780c */ /* 0x004fda0003f05270 */
[----:B------:R-:W1:Y:S02]  /*1f440*/  @P0 LDC.64 R4, c[0x0][0x440] ;  /* 0x00011000ff040b82 */ /* 0x000e640000000a00 */
[----:B-1----:R-:W-:-:S05]  /*1f450*/  @P0 IMAD.HI.U32 R4, R9, R4, RZ ;  /* 0x0000000409040227 */ /* 0x002fca00078e00ff */
[----:B------:R-:W-:-:S04]  /*1f460*/  @P0 SHF.R.U32.HI R0, RZ, R5, R4 ;  /* 0x00000005ff000219 */ /* 0x000fc80000011604 */
[--C-:B------:R-:W-:Y:S01]  /*1f470*/  SHF.R.S32.HI R5, RZ, 0x1f, R0.reuse ;  /* 0x0000001fff057819 */ /* 0x100fe20000011400 */
[----:B------:R-:W-:-:S04]  /*1f480*/  IMAD.MOV R4, RZ, RZ, -R0 ;  /* 0x000000ffff047224 */ /* 0x000fc800078e0a00 */
[----:B------:R-:W-:Y:S01]  /*1f490*/  IMAD R9, R6, R4, R9 ;  /* 0x0000000406097224 */ /* 0x000fe200078e0209 */
[----:B------:R-:W-:Y:S01]  /*1f4a0*/  MOV R4, R0 ;  /* 0x0000000000047202 */ /* 0x000fe20000000f00 */
[----:B------:R-:W-:-:S03]  /*1f4b0*/  IMAD R6, R8, UR4, RZ ;  /* 0x0000000408067c24 */ /* 0x000fc6000f8e02ff */
[----:B------:R2:W-:Y:S01]  /*1f4c0*/  STL [R1+0x14], R9 ;  /* 0x0000140901007387 */ /* 0x0005e20000100800 */
[----:B------:R-:W-:-:S04]  /*1f4d0*/  IMAD.WIDE.U32 R4, R7, UR4, R4 ;  /* 0x0000000407047c25 */ /* 0x000fc8000f8e0004 */
[----:B------:R-:W-:Y:S01]  /*1f4e0*/  IMAD R0, R7, UR5, R6 ;  /* 0x0000000507007c24 */ /* 0x000fe2000f8e0206 */
[----:B------:R-:W-:-:S03]  /*1f4f0*/  LEA R2, P0, R4, R2, 0x2 ;  /* 0x0000000204027211 */ /* 0x000fc600078010ff */
[----:B------:R-:W-:-:S05]  /*1f500*/  IMAD.IADD R0, R5, 0x1, R0 ;  /* 0x0000000105007824 */ /* 0x000fca00078e0200 */
[----:B------:R-:W-:-:S05]  /*1f510*/  LEA.HI.X R3, R4, R3, R0, 0x2, P0 ;  /* 0x0000000304037211 */ /* 0x000fca00000f1400 */
[----:B------:R-:W3:Y:S04]  /*1f520*/  LDG.E R0, desc[UR60][R2.64] ;  /* 0x0000003c02007981 */ /* 0x000ee8000c1e1900 */
[----:B---3--:R2:W-:Y:S02]  /*1f530*/  STL [R1], R0 ;  /* 0x0000000001007387 */ /* 0x0085e40000100800 */
.L_x_2995:
[----:B------:R-:W3:Y:S04]  /*1f540*/  LDL R7, [R1+0x4] ;  /* 0x0000040001077983 */ /* 0x000ee80000100800 */
[----:B-12---:R-:W3:Y:S04]  /*1f550*/  LDL R0, [R1+0xc] ;  /* 0x00000c0001007983 */ /* 0x006ee80000100800 */
[----:B------:R-:W2:Y:S01]  /*1f560*/  LDL R2, [R1+0x1c] ;  /* 0x00001c0001027983 */ /* 0x000ea20000100800 */
[----:B---3--:R-:W-:Y:S01]  /*1f570*/  IMAD R0, R0, 0x8, R7 ;  /* 0x0000000800007824 */ /* 0x008fe200078e0207 */
[----:B--2---:R-:W-:-:S04]  /*1f580*/  SHF.L.U32 R2, R2, 0x1f, RZ ;  /* 0x0000001f02027819 */ /* 0x004fc800000006ff */
[----:B------:R-:W1:Y:S02]  /*1f590*/  SYNCS.PHASECHK.TRANS64.TRYWAIT P0, [R0+URZ+0x34840], R2 ;  /* 0x03484002000075a7 */ /* 0x000e64000800017f */
[----:B-1----:R-:W-:Y:S05]  /*1f5a0*/  @!P0 BRA `(.L_x_2996) ;  /* 0x0000005800848947 */ /* 0x002fea0003800000 */
.L_x_3143:
        /* <DEDUP_REMOVED lines=10> */
.L_x_2997:
[----:B------:R-:W3:Y:S04]  /*1f650*/  LDL R7, [R1+0x4] ;  /* 0x0000040001077983 */ /* 0x000ee80000100800 */
[----:B------:R-:W3:Y:S04]  /*1f660*/  LDL R6, [R1+0xc] ;  /* 0x00000c0001067983 */ /* 0x000ee80000100800 */
[----:B------:R-:W4:Y:S04]  /*1f670*/  LDL R5, [R1+0x14] ;  /* 0x0000140001057983 */ /* 0x000f280000100800 */
[----:B------:R-:W4:Y:S04]  /*1f680*/  LDL R4, [R1+0x20] ;  /* 0x0000200001047983 */ /* 0x000f280000100800 */
[----:B-12---:R-:W2:Y:S01]  /*1f690*/  LDL R2, [R1] ;  /* 0x0000000001027983 */ /* 0x006ea20000100800 */
        /* <DEDUP_REMOVED lines=12> */
[----:B---3--:R-:W-:Y:S01]  /*1f760*/  IMAD R0, R6, 0xc000, R7 ;  /* 0x0000c00006007824 */ /* 0x008fe200078e0207 */
[----:B----4-:R-:W-:-:S04]  /*1f770*/  R2UR UR11, R5 ;  /* 0x00000000050b72ca */ /* 0x010fc800000e0000 */
[----:B------:R-:W-:Y:S02]  /*1f780*/  R2UR UR8, R0 ;  /* 0x00000000000872ca */ /* 0x000fe400000e0000 */
[----:B------:R-:W-:Y:S02]  /*1f790*/  R2UR UR5, R4 ;  /* 0x00000000040572ca */ /* 0x000fe400000e0000 */
[----:B--2---:R-:W-:-:S09]  /*1f7a0*/  R2UR UR13, R2 ;  /* 0x00000000020d72ca */ /* 0x004fd200000e0000 */
        /* <DEDUP_REMOVED lines=15> */
.L_x_2993:
[----:B------:R-:W2:Y:S04]  /*1f8a0*/  LDL R2, [R1+0x4] ;  /* 0x0000040001027983 */ /* 0x000ea80000100800 */
[----:B------:R-:W3:Y:S04]  /*1f8b0*/  LDL.LU R3, [R1+0x3c] ;  /* 0x00003c0001037983 */ /* 0x000ee80000300800 */
[----:B-1----:R-:W4:Y:S04]  /*1f8c0*/  LDL.LU R5, [R1+0x34] ;  /* 0x0000340001057983 */ /* 0x002f280000300800 */
[----:B------:R-:W5:Y:S01]  /*1f8d0*/  LDL.LU R4, [R1+0x44] ;  /* 0x0000440001047983 */ /* 0x000f620000300800 */
        /* <DEDUP_REMOVED lines=27> */
[----:B------:R-:W-:Y:S01]  /*1fa90*/  IMAD.U32 R4, RZ, RZ, UR4 ;  /* 0x00000004ff047e24 */ /* 0x000fe2000f8e00ff */
[----:B------:R-:W-:Y:S01]  /*1faa0*/  MOV R6, UR6 ;  /* 0x0000000600067c02 */ /* 0x000fe20008000f00 */
[----:B------:R-:W1:Y:S01]  /*1fab0*/  LDC.64 R2, c[0x4][R2] ;  /* 0x0100000002027b82 */ /* 0x000e620000000a00 */
        /* <DEDUP_REMOVED lines=8> */
[----:B-1----:R-:W-:Y:S05]  /*1fb40*/  CALL.ABS.NOINC R2 ;  /* 0x0000000002007343 */ /* 0x002fea0003c00000 */
.L_x_2999:
[----:B------:R-:W-:Y:S05]  /*1fb50*/  BSYNC B6 ;  /* 0x0000000000067941 */ /* 0x000fea0003800000 */
.L_x_2998:
[----:B------:R-:W3:Y:S01]  /*1fb60*/  LDL.LU R6, [R1+0x3c] ;  /* 0x00003c0001067983 */ /* 0x000ee20000300800 */
[----:B------:R-:W-:Y:S01]  /*1fb70*/  ULDC.64 UR4, c[0x0][0x2d8] ;  /* 0x0000b60000047ab9 */ /* 0x000fe20000000a00 */
[----:B------:R-:W1:Y:S02]  /*1fb80*/  LDC R7, c[0x0][0x448] ;  /* 0x00011200ff077b82 */ /* 0x000e640000000800 */
[----:B--2---:R-:W3:Y:S04]  /*1fb90*/  LDL.LU.64 R2, [R1+0x48] ;  /* 0x0000480001027983 */ /* 0x004ee80000300a00 */
[----:B------:R-:W2:Y:S04]  /*1fba0*/  LDL.LU R0, [R1+0x44] ;  /* 0x0000440001007983 */ /* 0x000ea80000300800 */
[----:B------:R-:W4:Y:S04]  /*1fbb0*/  LDL.LU R4, [R1+0x54] ;  /* 0x0000540001047983 */ /* 0x000f280000300800 */
[----:B------:R-:W5:Y:S01]  /*1fbc0*/  LDL.LU R5, [R1+0x34] ;  /* 0x0000340001057983 */ /* 0x000f620000300800 */
[----:B------:R-:W0:Y:S01]  /*1fbd0*/  S2R R9, SR_TID.X ;  /* 0x0000000000097919 */ /* 0x000e220000002100 */
[----:B------:R-:W0:Y:S01]  /*1fbe0*/  S2R R8, SR_TID.X ;  /* 0x0000000000087919 */ /* 0x000e220000002100 */
[----:B-1----:R-:W-:Y:S01]  /*1fbf0*/  ISETP.NE.AND P0, PT, R7, 0x1, PT ;  /* 0x000000010700780c */ /* 0x002fe20003f05270 */
[----:B------:R-:W1:Y:S01]  /*1fc00*/  S2R R10, SR_TID.X ;  /* 0x00000000000a7919 */ /* 0x000e620000002100 */
[----:B0-----:R-:W-:Y:S01]  /*1fc10*/  IMAD.SHL.U32 R9, R9, 0x8, RZ ;  /* 0x0000000809097824 */ /* 0x001fe200078e00ff */
[----:B------:R-:W-:-:S04]  /*1fc20*/  SHF.L.U32 R8, R8, 0x3, RZ ;  /* 0x0000000308087819 */ /* 0x000fc800000006ff */
[----:B------:R-:W-:Y:S02]  /*1fc30*/  LOP3.LUT R9, R9, 0x38, RZ, 0xc0, !PT ;  /* 0x0000003809097812 */ /* 0x000fe400078ec0ff */
[----:B------:R-:W-:Y:S02]  /*1fc40*/  LOP3.LUT R8, R8, 0x38, RZ, 0xc0, !PT ;  /* 0x0000003808087812 */ /* 0x000fe400078ec0ff */
[C---:B------:R-:W-:Y:S02]  /*1fc50*/  LOP3.LUT R11, R9.reuse, 0x40, RZ, 0xfc, !PT ;  /* 0x00000040090b7812 */ /* 0x040fe400078efcff */
[----:B------:R-:W-:Y:S02]  /*1fc60*/  LOP3.LUT R9, R9, 0x80, RZ, 0xfc, !PT ;  /* 0x0000008009097812 */ /* 0x000fe400078efcff */
[----:B-1----:R-:W-:-:S04]  /*1fc70*/  LOP3.LUT R10, R10, 0x7f, RZ, 0xc0, !PT ;  /* 0x0000007f0a0a7812 */ /* 0x002fc800078ec0ff */
[----:B------:R-:W-:Y:S01]  /*1fc80*/  SHF.R.U32.HI R10, RZ, 0x3, R10 ;  /* 0x00000003ff0a7819 */ /* 0x000fe2000001160a */
[----:B---3--:R-:W-:Y:S02]  /*1fc90*/  IMAD.MOV.U32 R3, RZ, RZ, R6 ;  /* 0x000000ffff037224 */ /* 0x008fe400078e0006 */
[----:B------:R-:W0:Y:S01]  /*1fca0*/  @P0 LDC R6, c[0x0][0x450] ;  /* 0x00011400ff060b82 */ /* 0x000e220000000800 */
[----:B--2---:R-:W-:Y:S02]  /*1fcb0*/  IMAD R0, R0, UR4, RZ ;  /* 0x0000000400007c24 */ /* 0x004fe4000f8e02ff */
[----:B------:R-:W-:-:S04]  /*1fcc0*/  IMAD.WIDE.U32 R2, R18, UR4, R2 ;  /* 0x0000000412027c25 */ /* 0x000fc8000f8e0002 */
[----:B------:R-:W-:Y:S01]  /*1fcd0*/  IMAD R0, R18, UR5, R0 ;  /* 0x0000000512007c24 */ /* 0x000fe2000f8e0200 */
[----:B------:R-:W-:-:S04]  /*1fce0*/  ULDC.64 UR4, c[0x0][0x2e0] ;  /* 0x0000b80000047ab9 */ /* 0x000fc80000000a00 */
[----:B------:R-:W-:Y:S01]  /*1fcf0*/  IADD3 R3, R3, R0, RZ ;  /* 0x0000000003037210 */ /* 0x000fe20007ffe0ff */
[----:B----4-:R-:W-:Y:S02]  /*1fd00*/  IMAD R0, R4, UR4, RZ ;  /* 0x0000000404007c24 */ /* 0x010fe4000f8e02ff */
[----:B------:R-:W1:Y:S02]  /*1fd10*/  S2R R4, SR_TID.X ;  /* 0x0000000000047919 */ /* 0x000e640000002100 */
[C---:B-----5:R-:W-:Y:S02]  /*1fd20*/  IMAD R0, R5.reuse, UR5, R0 ;  /* 0x0000000505007c24 */ /* 0x060fe4000f8e0200 */
[----:B------:R-:W-:Y:S01]  /*1fd30*/  IMAD.WIDE.U32 R2, R5, UR4, R2 ;  /* 0x0000000405027c25 */ /* 0x000fe2000f8e0002 */
[----:B------:R-:W-:-:S03]  /*1fd40*/  ULDC.64 UR4, c[0x0][0x2d0] ;  /* 0x0000b40000047ab9 */ /* 0x000fc60000000a00 */
[----:B------:R-:W-:Y:S01]  /*1fd50*/  IMAD.IADD R3, R3, 0x1, R0 ;  /* 0x0000000103037824 */ /* 0x000fe200078e0200 */
[----:B-1----:R-:W-:-:S04]  /*1fd60*/  LOP3.LUT R4, R4, 0x7f, RZ, 0xc0, !PT ;  /* 0x0000007f04047812 */ /* 0x002fc800078ec0ff */
[----:B------:R-:W-:Y:S02]  /*1fd70*/  SHF.R.U32.HI R5, RZ, 0x3, R4 ;  /* 0x00000003ff057819 */ /* 0x000fe40000011604 */
[----:B------:R-:W1:Y:S02]  /*1fd80*/  S2R R4, SR_TID.X ;  /* 0x0000000000047919 */ /* 0x000e640000002100 */
[----:B-1----:R-:W-:-:S05]  /*1fd90*/  IMAD.SHL.U32 R4, R4, 0x10, RZ ;  /* 0x0000001004047824 */ /* 0x002fca00078e00ff */
[----:B------:R-:W-:Y:S02]  /*1fda0*/  LOP3.LUT R4, R5, 0x70, R4, 0xf8, !PT ;  /* 0x0000007005047812 */ /* 0x000fe400078ef804 */
[----:B------:R-:W1:Y:S03]  /*1fdb0*/  @P0 LDC R5, c[0x0][0x44c] ;  /* 0x00011300ff050b82 */ /* 0x000e660000000800 */
[----:B------:R-:W-:-:S05]  /*1fdc0*/  IMAD R4, R17, 0x80, R4 ;  /* 0x0000008011047824 */ /* 0x000fca00078e0204 */
[----:B------:R-:W-:Y:S01]  /*1fdd0*/  MOV R0, R4 ;  /* 0x0000000400007202 */ /* 0x000fe20000000f00 */
        /* <DEDUP_REMOVED lines=26> */
[----:B------:R-:W-:-:S03]  /*1ff80*/  IMAD R17, R17, 0x80, R10 ;  /* 0x0000008011117824 */ /* 0x000fc600078e020a */
[----:B------:R-:W-:Y:S04]  /*1ff90*/  SHFL.IDX PT, R4, R2, RZ, 0x181f ;  /* 0x00181fff02047589 */ /* 0x000fe800000e0000 */
[----:B------:R-:W-:Y:S01]  /*1ffa0*/  SHFL.IDX PT, R6, R2, 0x1, 0x181f ;  /* 0x00381f0002067f89 */ /* 0x000fe200000e0000 */
[----:B--2---:R-:W-:-:S03]  /*1ffb0*/  IMAD R0, R5, R7, RZ ;  /* 0x0000000705007224 */ /* 0x004fc600078e02ff */
[----:B------:R-:W0:Y:S02]  /*1ffc0*/  SHFL.IDX PT, R5, R3, RZ, 0x181f ;  /* 0x00181fff03057589 */ /* 0x000e2400000e0000 */
[----:B------:R-:W-:-:S13]  /*1ffd0*/  ISETP.GE.AND P2, PT, R17, R0, PT ;  /* 0x000000001100720c */ /* 0x000fda0003f46270 */
[----:B0-----:R-:W-:-:S05]  /*1ffe0*/  @!P2 LEA R5, P4, R8, R5, 0x1 ;  /* 0x000000050805a211 */ /* 0x001fca00078808ff */
[----:B------:R-:W-:-:S05]  /*1fff0*/  @!P2 IMAD.X R4, RZ, RZ, R4, P4 ;  /* 0x000000ffff04a224 */ /* 0x000fca00020e0604 */
[----:B------:R-:W-:-:S04]  /*20000*/  @!P2 LOP3.LUT R5, R5, R4, RZ, 0x3c, !PT ;  /* 0x000000040505a212 */ /* 0x000fc800078e3cff */
[----:B------:R-:W-:-:S04]  /*20010*/  @!P2 LOP3.LUT R4, R5, R4, RZ, 0x3c, !PT ;  /* 0x000000040504a212 */ /* 0x000fc800078e3cff */
[----:B------:R-:W-:-:S05]  /*20020*/  @!P2 LOP3.LUT R5, R5, R4, RZ, 0x3c, !PT ;  /* 0x000000040505a212 */ /* 0x000fca00078e3cff */
[----:B---3--:R-:W-:Y:S04]  /*20030*/  @!P2 LDGSTS.E.BYPASS.LTC128B.128 [R9+0x10400], desc[UR60][R4.64], !P3 ;  /* 0x104000000409afae */ /* 0x008fe8000d901d7c */
[----:B------:R-:W-:Y:S04]  /*20040*/  @!P2 LDGSTS.E.BYPASS.LTC128B.128 [R9+0x14400], desc[UR60][R4.64+0x80], !P0 ;  /* 0x144000800409afae */ /* 0x000fe8000c101d7c */
[----:B------:R0:W-:Y:S02]  /*20050*/  @!P2 LDGSTS.E.BYPASS.LTC128B.128 [R9+0x18400], desc[UR60][R4.64+0x100], !P1 ;  /* 0x184001000409afae */ /* 0x0001e4000c901d7c */
[----:B0-----:R-:W-:-:S04]  /*20060*/  IADD3 R4, R17, 0x10, RZ ;  /* 0x0000001011047810 */ /* 0x001fc80007ffe0ff */
[----:B------:R-:W-:Y:S02]  /*20070*/  ISETP.GE.AND P2, PT, R4, R0, PT ;  /* 0x000000000400720c */ /* 0x000fe40003f46270 */
[----:B------:R-:W0:Y:S11]  /*20080*/  SHFL.IDX PT, R4, R3, 0x1, 0x181f ;  /* 0x00381f0003047f89 */ /* 0x000e3600000e0000 */
[----:B0-----:R-:W-:-:S05]  /*20090*/  @!P2 LEA R5, P4, R8, R4, 0x1 ;  /* 0x000000040805a211 */ /* 0x001fca00078808ff */
[----:B------:R-:W-:Y:S02]  /*200a0*/  @!P2 IMAD.X R4, RZ, RZ, R6, P4 ;  /* 0x000000ffff04a224 */ /* 0x000fe400020e0606 */
[----:B------:R-:W-:Y:S03]  /*200b0*/  SHFL.IDX PT, R6, R2, 0x2, 0x181f ;  /* 0x00581f0002067f89 */ /* 0x000fe600000e0000 */
[----:B------:R-:W-:-:S04]  /*200c0*/  @!P2 LOP3.LUT R5, R5, R4, RZ, 0x3c, !PT ;  /* 0x000000040505a212 */ /* 0x000fc800078e3cff */
[----:B------:R-:W-:-:S04]  /*200d0*/  @!P2 LOP3.LUT R4, R5, R4, RZ, 0x3c, !PT ;  /* 0x000000040504a212 */ /* 0x000fc800078e3cff */
[----:B------:R-:W-:-:S05]  /*200e0*/  @!P2 LOP3.LUT R5, R5, R4, RZ, 0x3c, !PT ;  /* 0x000000040505a212 */ /* 0x000fca00078e3cff */
[----:B------:R-:W-:Y:S04]  /*200f0*/  @!P2 LDGSTS.E.BYPASS.LTC128B.128 [R9+0x10c00], desc[UR60][R4.64], !P3 ;  /* 0x10c000000409afae */ /* 0x000fe8000d901d7c */
[----:B------:R-:W-:Y:S04]  /*20100*/  @!P2 LDGSTS.E.BYPASS.LTC128B.128 [R9+0x14c00], desc[UR60][R4.64+0x80], !P0 ;  /* 0x14c000800409afae */ /* 0x000fe8000c101d7c */
[----:B------:R0:W-:Y:S02]  /*20110*/  @!P2 LDGSTS.E.BYPASS.LTC128B.128 [R9+0x18c00], desc[UR60][R4.64+0x100], !P1 ;  /* 0x18c001000409afae */ /* 0x0001e4000c901d7c */
[----:B0-----:R-:W-:-:S05]  /*20120*/  VIADD R4, R17, 0x20 ;  /* 0x0000002011047836 */ /* 0x001fca0000000000 */
        /* <DEDUP_REMOVED lines=49> */
[----:B------:R-:W0:Y:S04]  /*20440*/  SHFL.IDX PT, R4, R3, 0x6, 0x181f ;  /* 0x00d81f0003047f89 */ /* 0x000e2800000e0000 */
[----:B------:R-:W1:Y:S07]  /*20450*/  SHFL.IDX PT, R3, R3, 0x7, 0x181f ;  /* 0x00f81f0003037f89 */ /* 0x000e6e00000e0000 */
[----:B0-----:R-:W-:-:S05]  /*20460*/  @!P2 LEA R5, P4, R8, R4, 0x1 ;  /* 0x000000040805a211 */ /* 0x001fca00078808ff */
[----:B------:R-:W-:-:S05]  /*20470*/  @!P2 IMAD.X R4, RZ, RZ, R6, P4 ;  /* 0x000000ffff04a224 */ /* 0x000fca00020e0606 */
[----:B------:R-:W-:-:S04]  /*20480*/  @!P2 LOP3.LUT R5, R5, R4, RZ, 0x3c, !PT ;  /* 0x000000040505a212 */ /* 0x000fc800078e3cff */
[----:B------:R-:W-:-:S04]  /*20490*/  @!P2 LOP3.LUT R4, R5, R4, RZ, 0x3c, !PT ;  /* 0x000000040504a212 */ /* 0x000fc800078e3cff */
[----:B------:R-:W-:-:S05]  /*204a0*/  @!P2 LOP3.LUT R5, R5, R4, RZ, 0x3c, !PT ;  /* 0x000000040505a212 */ /* 0x000fca00078e3cff */
[----:B------:R-:W-:Y:S04]  /*204b0*/  @!P2 LDGSTS.E.BYPASS.LTC128B.128 [R9+0x13400], desc[UR60][R4.64], !P3 ;  /* 0x134000000409afae */ /* 0x000fe8000d901d7c */
[----:B------:R-:W-:Y:S04]  /*204c0*/  @!P2 LDGSTS.E.BYPASS.LTC128B.128 [R9+0x17400], desc[UR60][R4.64+0x80], !P0 ;  /* 0x174000800409afae */ /* 0x000fe8000c101d7c */
[----:B------:R0:W-:Y:S04]  /*204d0*/  @!P2 LDGSTS.E.BYPASS.LTC128B.128 [R9+0x1b400], desc[UR60][R4.64+0x100], !P1 ;  /* 0x1b4001000409afae */ /* 0x0001e8000c901d7c */
[----:B01----:R0:W2:Y:S02]  /*204e0*/  SHFL.IDX PT, R4, R2, 0x7, 0x181f ;  /* 0x00f81f0002047f89 */ /* 0x0030a400000e0000 */
.L_x_3160:
[----:B------:R-:W-:Y:S01]  /*204f0*/  IADD3 R17, R17, 0x70, RZ ;  /* 0x0000007011117810 */ /* 0x000fe20007ffe0ff */
[----:B------:R-:W-:Y:S03]  /*20500*/  BSSY B0, `(.L_x_3001) ;  /* 0x000000c000007945 */ /* 0x000fe60003800000 */
[----:B------:R-:W-:-:S13]  /*20510*/  ISETP.GE.AND P2, PT, R17, R0, PT ;  /* 0x000000001100720c */ /* 0x000fda0003f46270 */
[----:B------:R-:W-:Y:S05]  /*20520*/  @P2 BRA `(.L_x_3002) ;  /* 0x0000000000242947 */ /* 0x000fea0003800000 */
[----:B------:R-:W3:Y:S01]  /*20530*/  LDL R5, [R1+0x30] ;  /* 0x0000300001057983 */ /* 0x000ee20000100800 */
[----:B0-----:R-:W-:-:S05]  /*20540*/  LEA R2, P2, R8, R3, 0x1 ;  /* 0x0000000308027211 */ /* 0x001fca00078408ff */
[----:B--2---:R-:W-:-:S05]  /*20550*/  IMAD.X R3, RZ, RZ, R4, P2 ;  /* 0x000000ffff037224 */ /* 0x004fca00010e0604 */
[----:B------:R-:W-:Y:S01]  /*20560*/  @!PT LDS RZ, [RZ] ;  /* 0x00000000fffff984 */ /* 0x000fe20000000800 */
[----:B------:R-:W-:Y:S01]  /*20570*/  @!PT LDS RZ, [RZ] ;  /* 0x00000000fffff984 */ /* 0x000fe20000000800 */
[----:B------:R-:W-:Y:S01]  /*20580*/  @!PT LDS RZ, [RZ] ;  /* 0x00000000fffff984 */ /* 0x000fe20000000800 */
[----:B---3--:R1:W-:Y:S04]  /*20590*/  LDGSTS.E.BYPASS.LTC128B.128 [R5+0x13c00], desc[UR60][R2.64], !P3 ;  /* 0x13c0000002057fae */ /* 0x0083e8000d901d7c */
[----:B------:R1:W-:Y:S04]  /*205a0*/  LDGSTS.E.BYPASS.LTC128B.128 [R5+0x17c00], desc[UR60][R2.64+0x80], !P0 ;  /* 0x17c0008002057fae */ /* 0x0003e8000c101d7c */
[----:B------:R1:W-:Y:S02]  /*205b0*/  LDGSTS.E.BYPASS.LTC128B.128 [R5+0x1bc00], desc[UR60][R2.64+0x100], !P1 ;  /* 0x1bc0010002057fae */ /* 0x0003e4000c901d7c */
.L_x_3002:
[----:B------:R-:W-:Y:S05]  /*205c0*/  BSYNC B0 ;  /* 0x0000000000007941 */ /* 0x000fea0003800000 */
.L_x_3001:
[----:B------:R3:W5:Y:S01]  /*205d0*/  LDL R8, [R1+0x4] ;  /* 0x0000040001087983 */ /* 0x0007620000100800 */
[----:B------:R-:W-:Y:S01]  /*205e0*/  PLOP3.LUT P0, PT, PT, PT, PT, 0x80, 0x0 ;  /* 0x000000000000781c */ /* 0x000fe20003f0f070 */
[----:B------:R-:W-:-:S12]  /*205f0*/  NOP ;  /* 0x0000000000007918 */ /* 0x000fd80000000000 */
.L_x_3003:
[----:B01----:R-:W4:Y:S01]  /*20600*/  LDL R2, [R1+0x4] ;  /* 0x0000040001027983 */ /* 0x003f220000100800 */
[----:B------:R-:W-:Y:S02]  /*20610*/  PLOP3.LUT P1, PT, P1, P0, PT, 0xa2, 0x0 ;  /* 0x000000000000781c */ /* 0x000fe40000f21472 */
[----:B----4-:R-:W-:-:S08]  /*20620*/  @P0 R2UR P1, UR4, R2 ;  /* 0x00000000020402ca */ /* 0x010fd00000020000 */
[----:B------:R-:W-:-:S05]  /*20630*/  @P0 PLOP3.LUT P0, PT, P1, PT, PT, 0x80, 0x0 ;  /* 0x000000000000081c */ /* 0x000fca0000f0f070 */
[----:B------:R-:W-:Y:S01]  /*20640*/  @!P1 SYNCS.ARRIVE.TRANS64.RED.A0T1 RZ, [UR4+0x34800], RZ ;  /* 0x034800ffffff99a7 */ /* 0x000fe20008200404 */
[----:B------:R-:W-:Y:S07]  /*20650*/  @!P1 ARRIVES.LDGSTSBAR.64.TRANSCNT [UR4+0x34800] ;  /* 0x03480000ff0099b0 */ /* 0x000fee0008000a84 */
[----:B------:R-:W-:Y:S05]  /*20660*/  @P0 BRA.U.ANY `(.L_x_3003) ;  /* 0xfffffffd00e40947 */ /* 0x000fea000393ffff */
[----:B------:R-:W4:Y:S02]  /*20670*/  LDL.LU R3, [R1+0x50] ;  /* 0x0000500001037983 */ /* 0x000f240000300800 */
[----:B----4-:R-:W-:-:S05]  /*20680*/  VIADD R3, R3, 0x1 ;  /* 0x0000000103037836 */ /* 0x010fca0000000000 */
        /* <DEDUP_REMOVED lines=10> */
.L_x_3161:
[----:B------:R-:W-:Y:S05]  /*20730*/  BSYNC B0 ;  /* 0x0000000000007941 */ /* 0x000fea0003800000 */
.L_x_3004:
[----:B0-----:R-:W4:Y:S01]  /*20740*/  LDL R2, [R1+0x38] ;  /* 0x0000380001027983 */ /* 0x001f220000100800 */
[----:B------:R-:W-:Y:S01]  /*20750*/  BSSY B0, `(.L_x_3006) ;  /* 0x0000228000007945 */ /* 0x000fe20003800000 */
[----:B----4-:R-:W-:-:S13]  /*20760*/  ISETP.GE.AND P0, PT, R2, 0x2, PT ;  /* 0x000000020200780c */ /* 0x010fda0003f06270 */
[----:B------:R-:W-:Y:S05]  /*20770*/  @!P0 BRA `(.L_x_3007) ;  /* 0x0000002000948947 */ /* 0x000fea0003800000 */
[C---:B------:R-:W-:Y:S01]  /*20780*/  LOP3.LUT R0, R2.reuse, 0x1, RZ, 0xc0, !PT ;  /* 0x0000000102007812 */ /* 0x040fe200078ec0ff */
[----:B------:R-:W-:Y:S01]  /*20790*/  BSSY B2, `(.L_x_3008) ;  /* 0x00000bc000027945 */ /* 0x000fe20003800000 */
[----:B------:R-:W-:Y:S02]  /*207a0*/  IADD3 R2, R2, -0x2, RZ ;  /* 0xfffffffe02027810 */ /* 0x000fe40007ffe0ff */
[----:B------:R-:W-:-:S03]  /*207b0*/  ISETP.NE.U32.AND P0, PT, R0, 0x1, PT ;  /* 0x000000010000780c */ /* 0x000fc60003f05070 */
[----:B------:R-:W-:-:S10]  /*207c0*/  IMAD.MOV.U32 R0, RZ, RZ, R2 ;  /* 0x000000ffff007224 */ /* 0x000fd400078e0002 */
[----:B------:R-:W-:Y:S05]  /*207d0*/  @!P0 BRA `(.L_x_3009) ;  /* 0x0000000800dc8947 */ /* 0x000fea0003800000 */
[----:B------:R-:W4:Y:S04]  /*207e0*/  LDL R5, [R1+0x8] ;  /* 0x0000080001057983 */ /* 0x000f280000100800 */
[----:B--2---:R-:W2:Y:S04]  /*207f0*/  LDL R4, [R1+0xc] ;  /* 0x00000c0001047983 */ /* 0x004ea80000100800 */
[----:B------:R-:W3:Y:S01]  /*20800*/  LDL R3, [R1+0x1c] ;  /* 0x00001c0001037983 */ /* 0x000ee20000100800 */
[----:B------:R-:W-:Y:S01]  /*20810*/  BSSY B1, `(.L_x_3010) ;  /* 0x00000af000017945 */ /* 0x000fe20003800000 */
[----:B----4-:R-:W-:Y:S01]  /*20820*/  LOP3.LUT P1, RZ, R5, 0x4, RZ, 0xc0, !PT ;  /* 0x0000000405ff7812 */ /* 0x010fe2000782c0ff */
[----:B--2--5:R-:W-:-:S05]  /*20830*/  VIADD R8, R4, 0x1 ;  /* 0x0000000104087836 */ /* 0x024fca0000000000 */
[----:B------:R-:W-:-:S04]  /*20840*/  ISETP.NE.AND P0, PT, R8, 0x2, PT ;  /* 0x000000020800780c */ /* 0x000fc80003f05270 */
[----:B------:R-:W-:Y:S02]  /*20850*/  SEL R9, RZ, 0x1, P0 ;  /* 0x00000001ff097807 */ /* 0x000fe40000000000 */
[----:B------:R-:W-:Y:S02]  /*20860*/  SEL R8, R8, RZ, P0 ;  /* 0x000000ff08087207 */ /* 0x000fe40000000000 */
[----:B---3--:R-:W-:Y:S01]  /*20870*/  LOP3.LUT R9, R3, R9, RZ, 0x3c, !PT ;  /* 0x0000000903097212 */ /* 0x008fe200078e3cff */
[----:B------:R-:W-:Y:S06]  /*20880*/  @!P1 BRA `(.L_x_3011) ;  /* 0x00000008009c9947 */ /* 0x000fec0003800000 */
[----:B------:R0:W5:Y:S01]  /*20890*/  LDL R4, [R1] ;  /* 0x0000000001047983 */ /* 0x0001620000100800 */
[----:B------:R-:W-:Y:S01]  /*208a0*/  ULDC.64 UR4, c[0x0][0x418] ;  /* 0x0001060000047ab9 */ /* 0x000fe20000000a00 */
[----:B------:R-:W-:Y:S01]  /*208b0*/  IMAD.MOV.U32 R7, RZ, RZ, R2 ;  /* 0x000000ffff077224 */ /* 0x000fe200078e0002 */
[----:B------:R-:W-:-:S04]  /*208c0*/  ISETP.NE.U32.AND P0, PT, RZ, UR4, PT ;  /* 0x00000004ff007c0c */ /* 0x000fc8000bf05070 */
[----:B------:R-:W-:-:S13]  /*208d0*/  ISETP.NE.AND.EX P0, PT, RZ, UR5, PT, P0 ;  /* 0x00000005ff007c0c */ /* 0x000fda000bf05300 */
[----:B0-----:R-:W-:Y:S05]  /*208e0*/  @!P0 BRA `(.L_x_3012) ;  /* 0x0000000000508947 */ /* 0x001fea0003800000 */
[----:B------:R-:W2:Y:S01]  /*208f0*/  LDL R10, [R1+0x28] ;  /* 0x00002800010a7983 */ /* 0x000ea20000100800 */
[----:B------:R-:W0:Y:S03]  /*20900*/  LDC R3, c[0x0][0x43c] ;  /* 0x00010f00ff037b82 */ /* 0x000e260000000800 */
[----:B------:R-:W3:Y:S01]  /*20910*/  LDL R6, [R1+0x18] ;  /* 0x0000180001067983 */ /* 0x000ee20000100800 */
[----:B------:R-:W-:Y:S01]  /*20920*/  MOV R0, R2 ;  /* 0x0000000200007202 */ /* 0x000fe20000000f00 */
[----:B------:R-:W-:Y:S01]  /*20930*/  ULDC.64 UR6, c[0x0][0x428] ;  /* 0x00010a0000067ab9 */ /* 0x000fe20000000a00 */
[----:B0-----:R-:W-:-:S13]  /*20940*/  ISETP.NE.AND P0, PT, R3, 0x1, PT ;  /* 0x000000010300780c */ /* 0x001fda0003f05270 */
[----:B-----5:R-:W0:Y:S02]  /*20950*/  @P0 LDC.64 R4, c[0x0][0x440] ;  /* 0x00011000ff040b82 */ /* 0x020e240000000a00 */
[----:B0-----:R-:W-:-:S05]  /*20960*/  @P0 IMAD.HI.U32 R4, R2, R4, RZ ;  /* 0x0000000402040227 */ /* 0x001fca00078e00ff */
[----:B------:R-:W-:-:S04]  /*20970*/  @P0 SHF.R.U32.HI R0, RZ, R5, R4 ;  /* 0x00000005ff000219 */ /* 0x000fc80000011604 */
[--C-:B------:R-:W-:Y:S01]  /*20980*/  SHF.R.S32.HI R5, RZ, 0x1f, R0.reuse ;  /* 0x0000001fff057819 */ /* 0x100fe20000011400 */
[--C-:B------:R-:W-:Y:S02]  /*20990*/  IMAD.MOV R7, RZ, RZ, -R0.reuse ;  /* 0x000000ffff077224 */ /* 0x100fe400078e0a00 */
[----:B------:R-:W-:Y:S02]  /*209a0*/  IMAD.MOV.U32 R4, RZ, RZ, R0 ;  /* 0x000000ffff047224 */ /* 0x000fe400078e0000 */
        /* <DEDUP_REMOVED lines=8> */
.L_x_3012:
[----:B------:R-:W2:Y:S01]  /*20a30*/  LDL R0, [R1+0x4] ;  /* 0x0000040001007983 */ /* 0x000ea20000100800 */
[----:B------:R-:W-:Y:S01]  /*20a40*/  BSSY B3, `(.L_x_3013) ;  /* 0x0000005000037945 */ /* 0x000fe20003800000 */
[----:B--2---:R-:W-:Y:S02]  /*20a50*/  LEA R3, R8, R0, 0x3 ;  /* 0x0000000008037211 */ /* 0x004fe400078e18ff */
[----:B------:R-:W-:-:S04]  /*20a60*/  SHF.L.U32 R0, R9, 0x1f, RZ ;  /* 0x0000001f09007819 */ /* 0x000fc800000006ff */
[----:B------:R-:W1:Y:S02]  /*20a70*/  SYNCS.PHASECHK.TRANS64.TRYWAIT P0, [R3+URZ+0x34840], R0 ;  /* 0x03484000030075a7 */ /* 0x000e64000800017f */
[----:B-1----:R-:W-:Y:S05]  /*20a80*/  @!P0 BRA `(.L_x_3014) ;  /* 0x0000005000688947 */ /* 0x002fea0003800000 */
.L_x_3162:
[----:B------:R-:W-:Y:S05]  /*20a90*/  BSYNC B3 ;  /* 0x0000000000037941 */ /* 0x000fea0003800000 */
.L_x_3013:
        /* <DEDUP_REMOVED lines=11> */
.L_x_3016:
[----:B------:R-:W-:Y:S05]  /*20b50*/  BSYNC B3 ;  /* 0x0000000000037941 */ /* 0x000fea0003800000 */
.L_x_3015:
[----:B------:R-:W2:Y:S04]  /*20b60*/  LDL R5, [R1+0x4] ;  /* 0x0000040001057983 */ /* 0x000ea80000100800 */
[----:B-1----:R-:W3:Y:S01]  /*20b70*/  LDL R0, [R1+0x20] ;  /* 0x0000200001007983 */ /* 0x002ee20000100800 */
[----:B0-----:R-:W-:Y:S01]  /*20b80*/  IMAD.MOV.U32 R10, RZ, RZ, RZ ;  /* 0x000000ffff0a7224 */ /* 0x001fe200078e00ff */
[----:B------:R-:W-:Y:S01]  /*20b90*/  UIADD3 UR4, UP0, UR36, 0x370, URZ ;  /* 0x0000037024047890 */ /* 0x000fe2000ff1e03f */
[----:B------:R-:W-:Y:S01]  /*20ba0*/  PLOP3.LUT P0, PT, PT, PT, PT, 0x80, 0x0 ;  /* 0x000000000000781c */ /* 0x000fe20003f0f070 */
[----:B------:R-:W-:Y:S01]  /*20bb0*/  VIADD R3, R3, 0x34830 ;  /* 0x0003483003037836 */ /* 0x000fe20000000000 */
[----:B------:R-:W-:Y:S01]  /*20bc0*/  UMOV UR6, 0x0 ;  /* 0x0000000000067882 */ /* 0x000fe20000000000 */
[----:B------:R-:W-:Y:S01]  /*20bd0*/  R2UR UR10, R10 ;  /* 0x000000000a0a72ca */ /* 0x000fe200000e0000 */
[----:B------:R-:W-:Y:S01]  /*20be0*/  UIADD3.X UR5, URZ, UR37, URZ, UP0, !UPT ;  /* 0x000000253f057290 */ /* 0x000fe200087fe43f */
[----:B------:R-:W-:Y:S01]  /*20bf0*/  UMOV UR7, 0x14f00000 ;  /* 0x14f0000000077882 */ /* 0x000fe20000000000 */
[----:B--2---:R-:W-:Y:S01]  /*20c00*/  IMAD R6, R8, 0xc000, R5 ;  /* 0x0000c00008067824 */ /* 0x004fe200078e0205 */
[----:B---3--:R-:W-:-:S03]  /*20c10*/  LEA R0, R7, R0, 0x7 ;  /* 0x0000000007007211 */ /* 0x008fc600078e38ff */
[----:B------:R-:W-:-:S08]  /*20c20*/  VIADD R5, R6, 0x1c400 ;  /* 0x0001c40006057836 */ /* 0x000fd00000000000 */
.L_x_3017:
        /* <DEDUP_REMOVED lines=16> */
.L_x_3018:
        /* <DEDUP_REMOVED lines=15> */
.L_x_3019:
        /* <DEDUP_REMOVED lines=18> */
.L_x_3163:
[----:B------:R-:W-:Y:S05]  /*20f40*/  BSYNC B3 ;  /* 0x0000000000037941 */ /* 0x000fea0003800000 */
.L_x_3020:
        /* <DEDUP_REMOVED lines=10> */
.L_x_3022:
[----:B------:R-:W2:Y:S01]  /*20ff0*/  LDL R3, [R1+0x8] ;  /* 0x0000080001037983 */ /* 0x000ea20000100800 */
[----:B------:R-:W-:Y:S01]  /*21000*/  BSSY B3, `(.L_x_3023) ;  /* 0x0000004000037945 */ /* 0x000fe20003800000 */
[----:B--2---:R-:W-:-:S13]  /*21010*/  LOP3.LUT P0, RZ, R3, 0x8, RZ, 0xc0, !PT ;  /* 0x0000000803ff7812 */ /* 0x004fda000780c0ff */
[----:B------:R-:W-:Y:S05]  /*21020*/  @P0 BRA `(.L_x_3024) ;  /* 0x0000000000040947 */ /* 0x000fea0003800000 */
[----:B------:R-:W-:Y:S01]  /*21030*/  BPT.TRAP 0x1 ;  /* 0x000000040000795c */ /* 0x000fe20000300000 */
.L_x_3024:
[----:B------:R-:W-:Y:S05]  /*21040*/  BSYNC B3 ;  /* 0x0000000000037941 */ /* 0x000fea0003800000 */
.L_x_3023:
        /* <DEDUP_REMOVED lines=14> */
.L_x_3025:
        /* <DEDUP_REMOVED lines=16> */
.L_x_3026:
        /* <DEDUP_REMOVED lines=13> */
.L_x_3011:
[----:B------:R-:W-:Y:S05]  /*21300*/  BSYNC B1 ;  /* 0x0000000000017941 */ /* 0x000fea0003800000 */
.L_x_3010:
[----:B------:R-:W2:Y:S04]  /*21310*/  LDL.LU R0, [R1+0x38] ;  /* 0x0000380001007983 */ /* 0x000ea80000300800 */
[----:B------:R1:W-:Y:S04]  /*21320*/  STL [R1+0x1c], R9 ;  /* 0x00001c0901007387 */ /* 0x0003e80000100800 */
[----:B------:R1:W-:Y:S02]  /*21330*/  STL [R1+0xc], R8 ;  /* 0x00000c0801007387 */ /* 0x0003e40000100800 */
[----:B-12---:R-:W-:-:S07]  /*21340*/  IADD3 R0, R0, -0x3, RZ ;  /* 0xfffffffd00007810 */ /* 0x006fce0007ffe0ff */
.L_x_3009:
[----:B------:R-:W-:Y:S05]  /*21350*/  BSYNC B2 ;  /* 0x0000000000027941 */ /* 0x000fea0003800000 */
.L_x_3008:
[----:B------:R-:W-:-:S13]  /*21360*/  ISETP.NE.AND P0, PT, R2, RZ, PT ;  /* 0x000000ff0200720c */ /* 0x000fda0003f05270 */
[----:B------:R-:W-:Y:S05]  /*21370*/  @!P0 BRA `(.L_x_3007) ;  /* 0x0000001400948947 */ /* 0x000fea0003800000 */
[----:B-----5:R1:W5:Y:S02]  /*21380*/  LDL R8, [R1] ;  /* 0x0000000001087983 */ /* 0x0203640000100800 */
.L_x_3061:
[----:B0-2---:R-:W2:Y:S04]  /*21390*/  LDL R4, [R1+0x8] ;  /* 0x0000080001047983 */ /* 0x005ea80000100800 */
[----:B------:R-:W4:Y:S04]  /*213a0*/  LDL R3, [R1+0xc] ;  /* 0x00000c0001037983 */ /* 0x000f280000100800 */
[----:B---3--:R-:W3:Y:S01]  /*213b0*/  LDL R2, [R1+0x1c] ;  /* 0x00001c0001027983 */ /* 0x008ee20000100800 */
[----:B------:R-:W-:Y:S05]  /*213c0*/  YIELD ;  /* 0x0000000000007946 */ /* 0x000fea0003800000 */
[----:B------:R-:W-:Y:S01]  /*213d0*/  BSSY B1, `(.L_x_3027) ;  /* 0x00000ad000017945 */ /* 0x000fe20003800000 */
[----:B--2---:R-:W-:Y:S01]  /*213e0*/  LOP3.LUT P1, RZ, R4, 0x4, RZ, 0xc0, !PT ;  /* 0x0000000404ff7812 */ /* 0x004fe2000782c0ff */
[----:B----4-:R-:W-:-:S05]  /*213f0*/  VIADD R4, R3, 0x1 ;  /* 0x0000000103047836 */ /* 0x010fca0000000000 */
[----:B------:R-:W-:-:S04]  /*21400*/  ISETP.NE.AND P0, PT, R4, 0x2, PT ;  /* 0x000000020400780c */ /* 0x000fc80003f05270 */
[----:B------:R-:W-:Y:S02]  /*21410*/  SEL R5, RZ, 0x1, P0 ;  /* 0x00000001ff057807 */ /* 0x000fe40000000000 */
[----:B------:R-:W-:Y:S02]  /*21420*/  SEL R4, R4, RZ, P0 ;  /* 0x000000ff04047207 */ /* 0x000fe40000000000 */
[----:B---3--:R-:W-:Y:S01]  /*21430*/  LOP3.LUT R5, R2, R5, RZ, 0x3c, !PT ;  /* 0x0000000502057212 */ /* 0x008fe200078e3cff */
        /* <DEDUP_REMOVED lines=25> */
.L_x_3029:
[----:B------:R-:W2:Y:S01]  /*215d0*/  LDL R2, [R1+0x4] ;  /* 0x0000040001027983 */ /* 0x000ea20000100800 */
[----:B------:R-:W-:Y:S01]  /*215e0*/  BSSY B2, `(.L_x_3030) ;  /* 0x0000005000027945 */ /* 0x000fe20003800000 */
[----:B--2---:R-:W-:Y:S01]  /*215f0*/  IMAD R3, R4, 0x8, R2 ;  /* 0x0000000804037824 */ /* 0x004fe200078e0202 */
[----:B------:R-:W-:-:S04]  /*21600*/  SHF.L.U32 R2, R5, 0x1f, RZ ;  /* 0x0000001f05027819 */ /* 0x000fc800000006ff */
[----:B------:R-:W2:Y:S02]  /*21610*/  SYNCS.PHASECHK.TRANS64.TRYWAIT P0, [R3+URZ+0x34840], R2 ;  /* 0x03484002030075a7 */ /* 0x000ea4000800017f */
[----:B--2---:R-:W-:Y:S05]  /*21620*/  @!P0 BRA `(.L_x_3031) ;  /* 0x0000004400a88947 */ /* 0x004fea0003800000 */
.L_x_3164:
[----:B------:R-:W-:Y:S05]  /*21630*/  BSYNC B2 ;  /* 0x0000000000027941 */ /* 0x000fea0003800000 */
.L_x_3030:
[----:B------:R-:W3:Y:S01]  /*21640*/  S2R R7, SR_TID.X ;  /* 0x0000000000077919 */ /* 0x000ee20000002100 */
[----:B------:R-:W-:Y:S01]  /*21650*/  BSSY B2, `(.L_x_3032) ;  /* 0x000000a000027945 */ /* 0x000fe20003800000 */
[----:B---3--:R-:W-:-:S04]  /*21660*/  LOP3.LUT R7, R7, 0x7f, RZ, 0xc0, !PT ;  /* 0x0000007f07077812 */ /* 0x008fc800078ec0ff */
[----:B------:R-:W-:-:S13]  /*21670*/  ISETP.NE.AND P0, PT, R7, RZ, PT ;  /* 0x000000ff0700720c */ /* 0x000fda0003f05270 */
[----:B------:R-:W-:Y:S05]  /*21680*/  @P0 BRA `(.L_x_3033) ;  /* 0x0000000000180947 */ /* 0x000fea0003800000 */
[----:B------:R-:W3:Y:S01]  /*21690*/  LDL R7, [R1+0x8] ;  /* 0x0000080001077983 */ /* 0x000ee20000100800 */
[----:B--2---:R-:W-:-:S04]  /*216a0*/  IMAD.MOV.U32 R2, RZ, RZ, 0xc000 ;  /* 0x0000c000ff027424 */ /* 0x004fc800078e00ff */
[----:B------:R4:W-:Y:S01]  /*216b0*/  SYNCS.ARRIVE.TRANS64 RZ, [R3+URZ+0x34830], R2 ;  /* 0x0348300203ff79a7 */ /* 0x0009e2000800003f */
[----:B---3--:R-:W-:-:S13]  /*216c0*/  LOP3.LUT P1, RZ, R7, 0x1, RZ, 0xc0, !PT ;  /* 0x0000000107ff7812 */ /* 0x008fda000782c0ff */
[----:B----4-:R-:W-:Y:S05]  /*216d0*/  @!P1 BRA `(.L_x_3033) ;  /* 0x0000000000049947 */ /* 0x010fea0003800000 */
[----:B------:R-:W-:Y:S01]  /*216e0*/  BPT.TRAP 0x1 ;  /* 0x000000040000795c */ /* 0x000fe20000300000 */
.L_x_3033:
[----:B------:R-:W-:Y:S05]  /*216f0*/  BSYNC B2 ;  /* 0x0000000000027941 */ /* 0x000fea0003800000 */
.L_x_3032:
[----:B------:R-:W3:Y:S04]  /*21700*/  LDL R7, [R1+0x4] ;  /* 0x0000040001077983 */ /* 0x000ee80000100800 */
[----:B--2---:R-:W2:Y:S01]  /*21710*/  LDL R2, [R1+0x20] ;  /* 0x0000200001027983 */ /* 0x004ea20000100800 */
[----:B------:R-:W-:Y:S01]  /*21720*/  MOV R10, RZ ;  /* 0x000000ff000a7202 */ /* 0x000fe20000000f00 */
[----:B------:R-:W-:Y:S01]  /*21730*/  UIADD3 UR4, UP0, UR36, 0x370, URZ ;  /* 0x0000037024047890 */ /* 0x000fe2000ff1e03f */
[----:B------:R-:W-:Y:S01]  /*21740*/  PLOP3.LUT P0, PT, PT, PT, PT, 0x80, 0x0 ;  /* 0x000000000000781c */ /* 0x000fe20003f0f070 */
[----:B------:R-:W-:Y:S01]  /*21750*/  VIADD R3, R3, 0x34830 ;  /* 0x0003483003037836 */ /* 0x000fe20000000000 */
[----:B------:R-:W-:Y:S01]  /*21760*/  R2UR UR10, R10 ;  /* 0x000000000a0a72ca */ /* 0x000fe200000e0000 */
[----:B------:R-:W-:Y:S01]  /*21770*/  UIADD3.X UR5, URZ, UR37, URZ, UP0, !UPT ;  /* 0x000000253f057290 */ /* 0x000fe200087fe43f */
[----:B------:R-:W-:Y:S01]  /*21780*/  UMOV UR6, 0x0 ;  /* 0x0000000000067882 */ /* 0x000fe20000000000 */
[----:B------:R-:W-:Y:S01]  /*21790*/  UMOV UR7, 0x14f00000 ;  /* 0x14f0000000077882 */ /* 0x000fe20000000000 */
[----:B---3--:R-:W-:-:S02]  /*217a0*/  IMAD R7, R4, 0xc000, R7 ;  /* 0x0000c00004077824 */ /* 0x008fc400078e0207 */
[----:B--2---:R-:W-:Y:S02]  /*217b0*/  IMAD R2, R6, 0x80, R2 ;  /* 0x0000008006027824 */ /* 0x004fe400078e0202 */
[----:B0-----:R-:W-:-:S07]  /*217c0*/  VIADD R9, R7, 0x1c400 ;  /* 0x0001c40007097836 */ /* 0x001fce0000000000 */
.L_x_3034:
        /* <DEDUP_REMOVED lines=16> */
.L_x_3035:
        /* <DEDUP_REMOVED lines=15> */
.L_x_3036:
        /* <DEDUP_REMOVED lines=18> */
.L_x_3165:
[----:B------:R-:W-:Y:S05]  /*21ae0*/  BSYNC B2 ;  /* 0x0000000000027941 */ /* 0x000fea0003800000 */
.L_x_3037:
        /* <DEDUP_REMOVED lines=10> */
.L_x_3039:
[----:B------:R-:W2:Y:S01]  /*21b90*/  LDL R3, [R1+0x8] ;  /* 0x0000080001037983 */ /* 0x000ea20000100800 */
[----:B------:R-:W-:Y:S01]  /*21ba0*/  BSSY B2, `(.L_x_3040) ;  /* 0x0000004000027945 */ /* 0x000fe20003800000 */
[----:B--2---:R-:W-:-:S13]  /*21bb0*/  LOP3.LUT P0, RZ, R3, 0x8, RZ, 0xc0, !PT ;  /* 0x0000000803ff7812 */ /* 0x004fda000780c0ff */
[----:B------:R-:W-:Y:S05]  /*21bc0*/  @P0 BRA `(.L_x_3041) ;  /* 0x0000000000040947 */ /* 0x000fea0003800000 */
[----:B------:R-:W-:Y:S01]  /*21bd0*/  BPT.TRAP 0x1 ;  /* 0x000000040000795c */ /* 0x000fe20000300000 */
.L_x_3041:
[----:B------:R-:W-:Y:S05]  /*21be0*/  BSYNC B2 ;  /* 0x0000000000027941 */ /* 0x000fea0003800000 */
.L_x_3040:
        /* <DEDUP_REMOVED lines=12> */
[----:B---3--:R-:W-:-:S03]  /*21cb0*/  IMAD R7, R7, 0x80, R9 ;  /* 0x0000008007077824 */ /* 0x008fc600078e0209 */
[----:B------:R-:W-:-:S07]  /*21cc0*/  IADD3 R9, R3, 0x400, RZ ;  /* 0x0000040003097810 */ /* 0x000fce0007ffe0ff */
.L_x_3042:
        /* <DEDUP_REMOVED lines=16> */
.L_x_3043:
        /* <DEDUP_REMOVED lines=13> */
.L_x_3028:
[----:B------:R-:W-:Y:S05]  /*21ea0*/  BSYNC B1 ;  /* 0x0000000000017941 */ /* 0x000fea0003800000 */
.L_x_3027:
[----:B------:R-:W2:Y:S01]  /*21eb0*/  LDL R2, [R1+0x8] ;  /* 0x0000080001027983 */ /* 0x000ea20000100800 */
[----:B------:R-:W-:Y:S01]  /*21ec0*/  VIADD R3, R4, 0x1 ;  /* 0x0000000104037836 */ /* 0x000fe20000000000 */
[----:B------:R-:W-:Y:S04]  /*21ed0*/  BSSY B1, `(.L_x_3044) ;  /* 0x00000ac000017945 */ /* 0x000fe80003800000 */
        /* <DEDUP_REMOVED lines=9> */
[----:B0-----:R-:W-:Y:S01]  /*21f70*/  VIADD R6, R0, 0xffffffff ;  /* 0xffffffff00067836 */ /* 0x001fe20000000000 */
[----:B------:R-:W-:-:S04]  /*21f80*/  ISETP.NE.U32.AND P0, PT, RZ, UR4, PT ;  /* 0x00000004ff007c0c */ /* 0x000fc8000bf05070 */
[----:B------:R-:W-:-:S13]  /*21f90*/  ISETP.NE.AND.EX P0, PT, RZ, UR5, PT, P0 ;  /* 0x00000005ff007c0c */ /* 0x000fda000bf05300 */
[----:B------:R-:W-:Y:S05]  /*21fa0*/  @!P0 BRA `(.L_x_3046) ;  /* 0x00000000004c8947 */ /* 0x000fea0003800000 */
[----:B------:R-:W3:Y:S01]  /*21fb0*/  LDL R12, [R1+0x28] ;  /* 0x00002800010c7983 */ /* 0x000ee20000100800 */
[----:B-----5:R-:W0:Y:S01]  /*21fc0*/  LDC R8, c[0x0][0x43c] ;  /* 0x00010f00ff087b82 */ /* 0x020e220000000800 */
[----:B------:R-:W-:Y:S02]  /*21fd0*/  ULDC.64 UR6, c[0x0][0x428] ;  /* 0x00010a0000067ab9 */ /* 0x000fe40000000a00 */
[----:B------:R-:W4:Y:S01]  /*21fe0*/  LDL R9, [R1+0x18] ;  /* 0x0000180001097983 */ /* 0x000f220000100800 */
[----:B0-----:R-:W-:-:S13]  /*21ff0*/  ISETP.NE.AND P0, PT, R8, 0x1, PT ;  /* 0x000000010800780c */ /* 0x001fda0003f05270 */
[----:B------:R-:W0:Y:S02]  /*22000*/  @P0 LDC.64 R2, c[0x0][0x440] ;  /* 0x00011000ff020b82 */ /* 0x000e240000000a00 */
[----:B0-----:R-:W-:Y:S01]  /*22010*/  @P0 IMAD.HI.U32 R7, R6, R2, RZ ;  /* 0x0000000206070227 */ /* 0x001fe200078e00ff */
[----:B------:R-:W-:-:S04]  /*22020*/  MOV R2, R6 ;  /* 0x0000000600027202 */ /* 0x000fc80000000f00 */
[----:B------:R-:W-:-:S05]  /*22030*/  @P0 SHF.R.U32.HI R2, RZ, R3, R7 ;  /* 0x00000003ff020219 */ /* 0x000fca0000011607 */
[----:B------:R-:W-:-:S04]  /*22040*/  IMAD.MOV R3, RZ, RZ, -R2 ;  /* 0x000000ffff037224 */ /* 0x000fc800078e0a02 */
[----:B------:R-:W-:Y:S01]  /*22050*/  IMAD R6, R8, R3, R6 ;  /* 0x0000000308067224 */ /* 0x000fe200078e0206 */
[----:B------:R-:W-:Y:S01]  /*22060*/  SHF.R.S32.HI R3, RZ, 0x1f, R2 ;  /* 0x0000001fff037819 */ /* 0x000fe20000011402 */
[----:B---3--:R-:W-:-:S04]  /*22070*/  IMAD R7, R12, UR6, RZ ;  /* 0x000000060c077c24 */ /* 0x008fc8000f8e02ff */
[C---:B----4-:R-:W-:Y:S02]  /*22080*/  IMAD R7, R9.reuse, UR7, R7 ;  /* 0x0000000709077c24 */ /* 0x050fe4000f8e0207 */
[----:B------:R-:W-:-:S04]  /*22090*/  IMAD.WIDE.U32 R2, R9, UR6, R2 ;  /* 0x0000000609027c25 */ /* 0x000fc8000f8e0002 */
[----:B------:R-:W-:Y:S01]  /*220a0*/  IMAD.IADD R3, R7, 0x1, R3 ;  /* 0x0000000107037824 */ /* 0x000fe200078e0203 */
[----:B------:R-:W-:-:S04]  /*220b0*/  LEA R8, P0, R2, UR4, 0x2 ;  /* 0x0000000402087c11 */ /* 0x000fc8000f8010ff */
[----:B------:R-:W-:-:S05]  /*220c0*/  LEA.HI.X R9, R2, UR5, R3, 0x2, P0 ;  /* 0x0000000502097c11 */ /* 0x000fca00080f1403 */
[----:B------:R0:W5:Y:S04]  /*220d0*/  LDG.E R8, desc[UR60][R8.64] ;  /* 0x0000003c08087981 */ /* 0x000168000c1e1900 */
.L_x_3046:
[----:B------:R-:W3:Y:S01]  /*220e0*/  LDL R2, [R1+0x4] ;  /* 0x0000040001027983 */ /* 0x000ee20000100800 */
[----:B------:R-:W-:Y:S01]  /*220f0*/  BSSY B2, `(.L_x_3047) ;  /* 0x0000005000027945 */ /* 0x000fe20003800000 */
[----:B---3--:R-:W-:Y:S01]  /*22100*/  IMAD R3, R11, 0x8, R2 ;  /* 0x000000080b037824 */ /* 0x008fe200078e0202 */
[----:B------:R-:W-:-:S04]  /*22110*/  SHF.L.U32 R2, R10, 0x1f, RZ ;  /* 0x0000001f0a027819 */ /* 0x000fc800000006ff */
[----:B------:R-:W3:Y:S02]  /*22120*/  SYNCS.PHASECHK.TRANS64.TRYWAIT P0, [R3+URZ+0x34840], R2 ;  /* 0x03484002030075a7 */ /* 0x000ee4000800017f */
[----:B---3--:R-:W-:Y:S05]  /*22130*/  @!P0 BRA `(.L_x_3048) ;  /* 0x0000003c000c8947 */ /* 0x008fea0003800000 */
.L_x_3166:
[----:B------:R-:W-:Y:S05]  /*22140*/  BSYNC B2 ;  /* 0x0000000000027941 */ /* 0x000fea0003800000 */
.L_x_3047:
[----:B------:R-:W4:Y:S01]  /*22150*/  S2R R7, SR_TID.X ;  /* 0x0000000000077919 */ /* 0x000f220000002100 */
[----:B------:R-:W-:Y:S01]  /*22160*/  BSSY B2, `(.L_x_3049) ;  /* 0x000000a000027945 */ /* 0x000fe20003800000 */
[----:B----4-:R-:W-:-:S04]  /*22170*/  LOP3.LUT R7, R7, 0x7f, RZ, 0xc0, !PT ;  /* 0x0000007f07077812 */ /* 0x010fc800078ec0ff */
[----:B------:R-:W-:-:S13]  /*22180*/  ISETP.NE.AND P0, PT, R7, RZ, PT ;  /* 0x000000ff0700720c */ /* 0x000fda0003f05270 */
[----:B------:R-:W-:Y:S05]  /*22190*/  @P0 BRA `(.L_x_3050) ;  /* 0x0000000000180947 */ /* 0x000fea0003800000 */
[----:B------:R-:W4:Y:S01]  /*221a0*/  LDL R7, [R1+0x8] ;  /* 0x0000080001077983 */ /* 0x000f220000100800 */
[----:B---3--:R-:W-:-:S04]  /*221b0*/  MOV R2, 0xc000 ;  /* 0x0000c00000027802 */ /* 0x008fc80000000f00 */
[----:B------:R3:W-:Y:S01]  /*221c0*/  SYNCS.ARRIVE.TRANS64 RZ, [R3+URZ+0x34830], R2 ;  /* 0x0348300203ff79a7 */ /* 0x0007e2000800003f */
[----:B----4-:R-:W-:-:S13]  /*221d0*/  LOP3.LUT P1, RZ, R7, 0x1, RZ, 0xc0, !PT ;  /* 0x0000000107ff7812 */ /* 0x010fda000782c0ff */
[----:B---3--:R-:W-:Y:S05]  /*221e0*/  @!P1 BRA `(.L_x_3050) ;  /* 0x0000000000049947 */ /* 0x008fea0003800000 */
[----:B------:R-:W-:Y:S01]  /*221f0*/  BPT.TRAP 0x1 ;  /* 0x000000040000795c */ /* 0x000fe20000300000 */
.L_x_3050:
[----:B------:R-:W-:Y:S05]  /*22200*/  BSYNC B2 ;  /* 0x0000000000027941 */ /* 0x000fea0003800000 */
.L_x_3049:
[----:B0-----:R-:W4:Y:S04]  /*22210*/  LDL R9, [R1+0x4] ;  /* 0x0000040001097983 */ /* 0x001f280000100800 */
[----:B------:R-:W4:Y:S04]  /*22220*/  LDL R7, [R1+0xc] ;  /* 0x00000c0001077983 */ /* 0x000f280000100800 */
[----:B---3--:R-:W3:Y:S01]  /*22230*/  LDL R2, [R1+0x20] ;  /* 0x0000200001027983 */ /* 0x008ee20000100800 */
[----:B--2---:R-:W-:Y:S01]  /*22240*/  IMAD.MOV.U32 R10, RZ, RZ, RZ ;  /* 0x000000ffff0a7224 */ /* 0x004fe200078e00ff */
[----:B------:R-:W-:Y:S01]  /*22250*/  UIADD3 UR4, UP0, UR36, 0x370, URZ ;  /* 0x0000037024047890 */ /* 0x000fe2000ff1e03f */
[----:B------:R-:W-:Y:S01]  /*22260*/  PLOP3.LUT P0, PT, PT, PT, PT, 0x80, 0x0 ;  /* 0x000000000000781c */ /* 0x000fe20003f0f070 */
[----:B------:R-:W-:Y:S01]  /*22270*/  VIADD R3, R3, 0x34830 ;  /* 0x0003483003037836 */ /* 0x000fe20000000000 */
[----:B------:R-:W-:Y:S01]  /*22280*/  UMOV UR6, 0x0 ;  /* 0x0000000000067882 */ /* 0x000fe20000000000 */
[----:B------:R-:W-:Y:S01]  /*22290*/  R2UR UR10, R10 ;  /* 0x000000000a0a72ca */ /* 0x000fe200000e0000 */
[----:B------:R-:W-:Y:S01]  /*222a0*/  UIADD3.X UR5, URZ, UR37, URZ, UP0, !UPT ;  /* 0x000000253f057290 */ /* 0x000fe200087fe43f */
[----:B------:R-:W-:Y:S01]  /*222b0*/  UMOV UR7, 0x14f00000 ;  /* 0x14f0000000077882 */ /* 0x000fe20000000000 */
[----:B----4-:R-:W-:-:S02]  /*222c0*/  IMAD R7, R7, 0xc000, R9 ;  /* 0x0000c00007077824 */ /* 0x010fc400078e0209 */
[----:B---3--:R-:W-:-:S03]  /*222d0*/  IMAD R2, R6, 0x80, R2 ;  /* 0x0000008006027824 */ /* 0x008fc600078e0202 */
[----:B------:R-:W-:-:S07]  /*222e0*/  IADD3 R9, R7, 0x1c400, RZ ;  /* 0x0001c40007097810 */ /* 0x000fce0007ffe0ff */
.L_x_3051:
        /* <DEDUP_REMOVED lines=16> */
.L_x_3052:
        /* <DEDUP_REMOVED lines=15> */
.L_x_3053:
        /* <DEDUP_REMOVED lines=13> */
[----:B--2---:R-:W-:-:S04]  /*225b0*/  LEA R2, R4, R9, 0x3 ;  /* 0x0000000904027211 */ /* 0x004fc800078e18ff */
[----:B------:R-:W0:Y:S02]  /*225c0*/  SYNCS.PHASECHK.TRANS64.TRYWAIT P0, [R2+URZ+0x34860], R5 ;  /* 0x03486005020075a7 */ /* 0x000e24000800017f */
[----:B0-----:R-:W-:Y:S05]  /*225d0*/  @!P0 BRA `(.L_x_3055) ;  /* 0x0000003400f88947 */ /* 0x001fea0003800000 */
.L_x_3167:
[----:B------:R-:W-:Y:S05]  /*225e0*/  BSYNC B2 ;  /* 0x0000000000027941 */ /* 0x000fea0003800000 */
.L_x_3054:
[----:B------:R-:W2:Y:S01]  /*225f0*/  S2R R3, SR_TID.X ;  /* 0x0000000000037919 */ /* 0x000ea20000002100 */
[----:B------:R-:W-:-:S04]  /*22600*/  UPRMT UR4, UR38, 0x9910, URZ ;  /* 0x0000991026047896 */ /* 0x000fc8000800003f */
[----:B------:R-:W-:Y:S01]  /*22610*/  UISETP.NE.AND UP0, UPT, UR4, 0x2, UPT ;  /* 0x000000020400788c */ /* 0x000fe2000bf05270 */
[----:B--2---:R-:W-:-:S04]  /*22620*/  LOP3.LUT R3, R3, 0x7f, RZ, 0xc0, !PT ;  /* 0x0000007f03037812 */ /* 0x004fc800078ec0ff */
[----:B------:R-:W-:-:S13]  /*22630*/  ISETP.NE.AND P0, PT, R3, RZ, PT ;  /* 0x000000ff0300720c */ /* 0x000fda0003f05270 */
[----:B------:R-:W-:-:S04]  /*22640*/  @!P0 IMAD.MOV.U32 R3, RZ, RZ, 0x8000 ;  /* 0x00008000ff038424 */ /* 0x000fc800078e00ff */
[----:B------:R2:W-:Y:S01]  /*22650*/  @!P0 SYNCS.ARRIVE.TRANS64 RZ, [R2+URZ+0x34850], R3 ;  /* 0x0348500302ff89a7 */ /* 0x0005e2000800003f */
[----:B------:R-:W-:-:S13]  /*22660*/  PLOP3.LUT P0, PT, PT, PT, UP0, 0x80, 0x0 ;  /* 0x000000000000781c */ /* 0x000fda0003f0f008 */
[----:B--2---:R-:W-:Y:S05]  /*22670*/  @P0 BRA `(.L_x_3056) ;  /* 0x0000000000040947 */ /* 0x004fea0003800000 */
[----:B------:R-:W-:Y:S01]  /*22680*/  BPT.TRAP 0x1 ;  /* 0x000000040000795c */ /* 0x000fe20000300000 */
.L_x_3056:
[----:B------:R-:W2:Y:S01]  /*22690*/  LDL R3, [R1+0x8] ;  /* 0x0000080001037983 */ /* 0x000ea20000100800 */
[----:B------:R-:W-:Y:S01]  /*226a0*/  BSSY B2, `(.L_x_3057) ;  /* 0x0000004000027945 */ /* 0x000fe20003800000 */
[----:B--2---:R-:W-:-:S13]  /*226b0*/  LOP3.LUT P0, RZ, R3, 0x8, RZ, 0xc0, !PT ;  /* 0x0000000803ff7812 */ /* 0x004fda000780c0ff */
[----:B------:R-:W-:Y:S05]  /*226c0*/  @P0 BRA `(.L_x_3058) ;  /* 0x0000000000040947 */ /* 0x000fea0003800000 */
[----:B------:R-:W-:Y:S01]  /*226d0*/  BPT.TRAP 0x1 ;  /* 0x000000040000795c */ /* 0x000fe20000300000 */
.L_x_3058:
[----:B------:R-:W-:Y:S05]  /*226e0*/  BSYNC B2 ;  /* 0x0000000000027941 */ /* 0x000fea0003800000 */
.L_x_3057:
        /* <DEDUP_REMOVED lines=13> */
.L_x_3059:
        /* <DEDUP_REMOVED lines=16> */
.L_x_3060:
        /* <DEDUP_REMOVED lines=13> */
.L_x_3045:
[----:B------:R-:W-:Y:S05]  /*22990*/  BSYNC B1 ;  /* 0x0000000000017941 */ /* 0x000fea0003800000 */
.L_x_3044:
[C---:B------:R-:W-:Y:S01]  /*229a0*/  ISETP.GT.AND P0, PT, R0.reuse, 0x1, PT ;  /* 0x000000010000780c */ /* 0x040fe20003f04270 */
[----:B------:R-:W-:-:S12]  /*229b0*/  VIADD R0, R0, 0xfffffffe ;  /* 0xfffffffe00007836 */ /* 0x000fd80000000000 */
[----:B------:R-:W-:Y:S05]  /*229c0*/  @P0 BRA `(.L_x_3061) ;  /* 0xffffffe800700947 */ /* 0x000fea000383ffff */
.L_x_3007:
[----:B------:R-:W-:Y:S05]  /*229d0*/  BSYNC B0 ;  /* 0x0000000000007941 */ /* 0x000fea0003800000 */
.L_x_3006:
[----:B------:R-:W4:Y:S01]  /*229e0*/  S2R R2, SR_TID.X ;  /* 0x0000000000027919 */ /* 0x000f220000002100 */
[----:B------:R-:W-:Y:S01]  /*229f0*/  BSSY B0, `(.L_x_3062) ;  /* 0x0000010000007945 */ /* 0x000fe20003800000 */
[----:B----4-:R-:W-:-:S04]  /*22a00*/  LOP3.LUT R2, R2, 0x7f, RZ, 0xc0, !PT ;  /* 0x0000007f02027812 */ /* 0x010fc800078ec0ff */
[----:B------:R-:W-:-:S13]  /*22a10*/  ISETP.NE.AND P0, PT, R2, RZ, PT ;  /* 0x000000ff0200720c */ /* 0x000fda0003f05270 */
[----:B------:R-:W-:Y:S05]  /*22a20*/  @P0 BRA `(.L_x_3063) ;  /* 0x0000000000300947 */ /* 0x000fea0003800000 */
[----:B------:R-:W4:Y:S01]  /*22a30*/  S2R R2, SR_LANEID ;  /* 0x0000000000027919 */ /* 0x000f220000000000 */
[----:B------:R-:W-:Y:S01]  /*22a40*/  VOTEU.ANY UR4, UPT, PT ;  /* 0x0000000000047886 */ /* 0x000fe200038e0100 */
[----:B0-2---:R-:W0:Y:S01]  /*22a50*/  LDC.64 R4, c[0x0][0xc60] ;  /* 0x00031800ff047b82 */ /* 0x005e220000000a00 */
[----:B------:R-:W4:Y:S02]  /*22a60*/  FLO.U32 R0, UR4 ;  /* 0x0000000400007d00 */ /* 0x000f2400080e0000 */
[----:B----4-:R-:W-:-:S06]  /*22a70*/  ISETP.EQ.U32.AND P0, PT, R0, R2, PT ;  /* 0x000000020000720c */ /* 0x010fcc0003f02070 */
[----:B------:R-:W0:Y:S07]  /*22a80*/  POPC R2, UR4 ;  /* 0x0000000400027d09 */ /* 0x000e2e0008000000 */
[----:B0-----:R-:W2:Y:S04]  /*22a90*/  @P0 ATOMG.E.ADD.STRONG.GPU PT, R2, desc[UR60][R4.64], R2 ;  /* 0x00000002040209a8 */ /* 0x001ea800081ee1fc */
[----:B--2---:R0:W2:Y:S02]  /*22aa0*/  SHFL.IDX PT, R2, R2, R0, 0x1f ;  /* 0x00001f0002027589 */ /* 0x0040a400000e0000 */
[----:B0-----:R-:W0:Y:S02]  /*22ab0*/  S2R R0, SR_LTMASK ;  /* 0x0000000000007919 */ /* 0x001e240000003900 */
[----:B0-----:R-:W-:-:S06]  /*22ac0*/  LOP3.LUT R0, R0, UR4, RZ, 0xc0, !PT ;  /* 0x0000000400007c12 */ /* 0x001fcc000f8ec0ff */
[----:B------:R-:W2:Y:S02]  /*22ad0*/  POPC R0, R0 ;  /* 0x0000000000007309 */ /* 0x000ea40000000000 */
[----:B--2---:R-:W-:-:S07]  /*22ae0*/  IADD3 R16, R2, UR39, R0 ;  /* 0x0000002702107c10 */ /* 0x004fce000fffe000 */
.L_x_3063:
[----:B------:R-:W-:Y:S05]  /*22af0*/  BSYNC B0 ;  /* 0x0000000000007941 */ /* 0x000fea0003800000 */
.L_x_3062:
[----:B------:R-:W4:Y:S01]  /*22b00*/  LDL R0, [R1+0x8] ;  /* 0x0000080001007983 */ /* 0x000f220000100800 */
[----:B------:R-:W-:Y:S01]  /*22b10*/  BSSY B0, `(.L_x_3064) ;  /* 0x0000045000007945 */ /* 0x000fe20003800000 */
[----:B----4-:R-:W-:-:S13]  /*22b20*/  LOP3.LUT P0, RZ, R0, 0x4, RZ, 0xc0, !PT ;  /* 0x0000000400ff7812 */ /* 0x010fda000780c0ff */
[----:B------:R-:W-:Y:S05]  /*22b30*/  @!P0 BRA `(.L_x_3065) ;  /* 0x0000000400088947 */ /* 0x000fea0003800000 */
[----:B------:R-:W4:Y:S04]  /*22b40*/  LDL R3, [R1+0x4] ;  /* 0x0000040001037983 */ /* 0x000f280000100800 */
[----:B------:R-:W4:Y:S04]  /*22b50*/  LDL R0, [R1+0xc] ;  /* 0x00000c0001007983 */ /* 0x000f280000100800 */
[----:B------:R-:W2:Y:S01]  /*22b60*/  LDL R2, [R1+0x1c] ;  /* 0x00001c0001027983 */ /* 0x000ea20000100800 */
[----:B------:R-:W-:Y:S01]  /*22b70*/  BSSY B1, `(.L_x_3066) ;  /* 0x0000005000017945 */ /* 0x000fe20003800000 */
[----:B----4-:R-:W-:-:S02]  /*22b80*/  LEA R0, R0, R3, 0x3 ;  /* 0x0000000300007211 */ /* 0x010fc400078e18ff */
[----:B--2---:R-:W-:-:S04]  /*22b90*/  SHF.L.U32 R2, R2, 0x1f, RZ ;  /* 0x0000001f02027819 */ /* 0x004fc800000006ff */
[----:B------:R-:W2:Y:S02]  /*22ba0*/  SYNCS.PHASECHK.TRANS64.TRYWAIT P0, [R0+URZ+0x34860], R2 ;  /* 0x03486002000075a7 */ /* 0x000ea4000800017f */
[----:B--2---:R-:W-:Y:S05]  /*22bb0*/  @!P0 BRA `(.L_x_3067) ;  /* 0x0000003000948947 */ /* 0x004fea0003800000 */
.L_x_3168:
[----:B------:R-:W-:Y:S05]  /*22bc0*/  BSYNC B1 ;  /* 0x0000000000017941 */ /* 0x000fea0003800000 */
.L_x_3066:
[----:B------:R-:W4:Y:S01]  /*22bd0*/  S2R R3, SR_TID.X ;  /* 0x0000000000037919 */ /* 0x000f220000002100 */
[----:B------:R-:W-:-:S04]  /*22be0*/  UPRMT UR4, UR38, 0x9910, URZ ;  /* 0x0000991026047896 */ /* 0x000fc8000800003f */
[----:B------:R-:W-:Y:S01]  /*22bf0*/  UISETP.NE.AND UP0, UPT, UR4, 0x2, UPT ;  /* 0x000000020400788c */ /* 0x000fe2000bf05270 */
[----:B----4-:R-:W-:-:S04]  /*22c00*/  LOP3.LUT R3, R3, 0x7f, RZ, 0xc0, !PT ;  /* 0x0000007f03037812 */ /* 0x010fc800078ec0ff */
[----:B------:R-:W-:-:S13]  /*22c10*/  ISETP.NE.AND P0, PT, R3, RZ, PT ;  /* 0x000000ff0300720c */ /* 0x000fda0003f05270 */
[----:B--2---:R-:W-:-:S04]  /*22c20*/  @!P0 IMAD.MOV.U32 R2, RZ, RZ, 0x8000 ;  /* 0x00008000ff028424 */ /* 0x004fc800078e00ff */
[----:B------:R2:W-:Y:S01]  /*22c30*/  @!P0 SYNCS.ARRIVE.TRANS64 RZ, [R0+URZ+0x34850], R2 ;  /* 0x0348500200ff89a7 */ /* 0x0005e2000800003f */
[----:B------:R-:W-:-:S13]  /*22c40*/  PLOP3.LUT P0, PT, PT, PT, UP0, 0x80, 0x0 ;  /* 0x000000000000781c */ /* 0x000fda0003f0f008 */
[----:B--2---:R-:W-:Y:S05]  /*22c50*/  @P0 BRA `(.L_x_3068) ;  /* 0x0000000000040947 */ /* 0x004fea0003800000 */
[----:B------:R-:W-:Y:S01]  /*22c60*/  BPT.TRAP 0x1 ;  /* 0x000000040000795c */ /* 0x000fe20000300000 */
.L_x_3068:
[----:B------:R-:W2:Y:S01]  /*22c70*/  LDL R2, [R1+0x8] ;  /* 0x0000080001027983 */ /* 0x000ea20000100800 */
[----:B------:R-:W-:Y:S01]  /*22c80*/  BSSY B1, `(.L_x_3069) ;  /* 0x0000004000017945 */ /* 0x000fe20003800000 */
[----:B--2---:R-:W-:-:S13]  /*22c90*/  LOP3.LUT P0, RZ, R2, 0x8, RZ, 0xc0, !PT ;  /* 0x0000000802ff7812 */ /* 0x004fda000780c0ff */
[----:B------:R-:W-:Y:S05]  /*22ca0*/  @P0 BRA `(.L_x_3070) ;  /* 0x0000000000040947 */ /* 0x000fea0003800000 */
[----:B------:R-:W-:Y:S01]  /*22cb0*/  BPT.TRAP 0x1 ;  /* 0x000000040000795c */ /* 0x000fe20000300000 */
.L_x_3070:
[----:B------:R-:W-:Y:S05]  /*22cc0*/  BSYNC B1 ;  /* 0x0000000000017941 */ /* 0x000fea0003800000 */
.L_x_3069:
[----:B------:R-:W2:Y:S04]  /*22cd0*/  LDL.LU R5, [R1+0x20] ;  /* 0x0000200001057983 */ /* 0x000ea80000300800 */
[----:B------:R-:W2:Y:S04]  /*22ce0*/  LDL.LU R3, [R1+0x14] ;  /* 0x0000140001037983 */ /* 0x000ea80000300800 */
[----:B0-----:R-:W4:Y:S04]  /*22cf0*/  LDL R4, [R1+0x4] ;  /* 0x0000040001047983 */ /* 0x001f280000100800 */
[----:B------:R-:W4:Y:S01]  /*22d00*/  LDL R2, [R1+0xc] ;  /* 0x00000c0001027983 */ /* 0x000f220000100800 */
[----:B------:R-:W-:Y:S01]  /*22d10*/  UIADD3 UR4, UP0, UR36, 0x470, URZ ;  /* 0x0000047024047890 */ /* 0x000fe2000ff1e03f */
[----:B------:R-:W-:Y:S01]  /*22d20*/  PLOP3.LUT P0, PT, PT, PT, PT, 0x80, 0x0 ;  /* 0x000000000000781c */ /* 0x000fe20003f0f070 */
[----:B------:R-:W-:Y:S01]  /*22d30*/  UMOV UR6, 0x0 ;  /* 0x0000000000067882 */ /* 0x000fe20000000000 */
[----:B------:R-:W-:Y:S01]  /*22d40*/  IADD3 R0, R0, 0x34850, RZ ;  /* 0x0003485000007810 */ /* 0x000fe20007ffe0ff */
[----:B------:R-:W-:Y:S01]  /*22d50*/  UIADD3.X UR5, URZ, UR37, URZ, UP0, !UPT ;  /* 0x000000253f057290 */ /* 0x000fe200087fe43f */
[----:B------:R-:W-:Y:S01]  /*22d60*/  UMOV UR7, 0x14f00000 ;  /* 0x14f0000000077882 */ /* 0x000fe20000000000 */
[----:B------:R-:W-:Y:S01]  /*22d70*/  UMOV UR10, URZ ;  /* 0x0000003f000a7c82 */ /* 0x000fe20008000000 */
[----:B--2---:R-:W-:-:S02]  /*22d80*/  IMAD R3, R3, 0x80, R5 ;  /* 0x0000008003037824 */ /* 0x004fc400078e0205 */
[----:B----4-:R-:W-:-:S04]  /*22d90*/  IMAD R2, R2, 0x8000, R4 ;  /* 0x0000800002027824 */ /* 0x010fc800078e0204 */
[----:B------:R-:W-:-:S07]  /*22da0*/  VIADD R4, R2, 0x400 ;  /* 0x0000040002047836 */ /* 0x000fce0000000000 */
.L_x_3071:
        /* <DEDUP_REMOVED lines=16> */
.L_x_3072:
        /* <DEDUP_REMOVED lines=10> */
[----:B----4-:R-:W-:Y:S05]  /*22f50*/  @P0 BRA.U.ANY `(.L_x_3072) ;  /* 0xfffffffd00d40947 */ /* 0x010fea000393ffff */
.L_x_3065:
[----:B------:R-:W-:Y:S05]  /*22f60*/  BSYNC B0 ;  /* 0x0000000000007941 */ /* 0x000fea0003800000 */
.L_x_3064:
[----:B------:R-:W4:Y:S04]  /*22f70*/  LDL.LU R5, [R1+0xc] ;  /* 0x00000c0001057983 */ /* 0x000f280000300800 */
[----:B0-2---:R-:W2:Y:S01]  /*22f80*/  LDL.LU R4, [R1+0x1c] ;  /* 0x00001c0001047983 */ /* 0x005ea20000300800 */
[----:B----4-:R-:W-:-:S05]  /*22f90*/  VIADD R0, R5, 0x1 ;  /* 0x0000000105007836 */ /* 0x010fca0000000000 */
[----:B------:R-:W-:-:S04]  /*22fa0*/  ISETP.NE.AND P0, PT, R0, 0x2, PT ;  /* 0x000000020000780c */ /* 0x000fc80003f05270 */
[----:B------:R-:W-:Y:S02]  /*22fb0*/  SEL R2, RZ, 0x1, P0 ;  /* 0x00000001ff027807 */ /* 0x000fe40000000000 */
[----:B------:R-:W-:Y:S02]  /*22fc0*/  SEL R0, R0, RZ, P0 ;  /* 0x000000ff00007207 */ /* 0x000fe40000000000 */
[----:B--2---:R-:W-:-:S03]  /*22fd0*/  LOP3.LUT R4, R4, R2, RZ, 0x3c, !PT ;  /* 0x0000000204047212 */ /* 0x004fc600078e3cff */
[----:B------:R2:W-:Y:S04]  /*22fe0*/  STL [R1+0xc], R0 ;  /* 0x00000c0001007387 */ /* 0x0005e80000100800 */
[----:B------:R2:W-:Y:S02]  /*22ff0*/  STL [R1+0x1c], R4 ;  /* 0x00001c0401007387 */ /* 0x0005e40000100800 */
.L_x_2986:
[----:B------:R-:W-:Y:S05]  /*23000*/  BSYNC B7 ;  /* 0x0000000000077941 */ /* 0x000fea0003800000 */
.L_x_2984:
[----:B------:R-:W4:Y:S02]  /*23010*/  LDL R7, [R1+0x8] ;  /* 0x0000080001077983 */ /* 0x000f240000100800 */
[----:B----4-:R-:W-:-:S13]  /*23020*/  LOP3.LUT P0, RZ, R7, 0x10, RZ, 0xc0, !PT ;  /* 0x0000001007ff7812 */ /* 0x010fda000780c0ff */
[----:B------:R-:W-:Y:S05]  /*23030*/  @!P0 BRA `(.L_x_3073) ;  /* 0x0000000000288947 */ /* 0x000fea0003800000 */
[----:B------:R-:W-:Y:S05]  /*23040*/  WARPSYNC.ALL ;  /* 0x0000000000007948 */ /* 0x000fea0003800000 */
[----:B------:R-:W4:Y:S08]  /*23050*/  S2UR UR5, SR_CgaCtaId ;  /* 0x00000000000579c3 */ /* 0x000f300000008800 */
[----:B------:R-:W-:Y:S06]  /*23060*/  BAR.SYNC.DEFER_BLOCKING 0x5, 0x180 ;  /* 0x0146000000007b1d */ /* 0x000fec0000010000 */
[----:B------:R-:W-:-:S02]  /*23070*/  UMOV UR4, 0x400 ;  /* 0x0000040000047882 */ /* 0x000fc40000000000 */
[----:B----4-:R-:W-:-:S06]  /*23080*/  ULEA UR4, UR5, UR4, 0x18 ;  /* 0x0000000405047291 */ /* 0x010fcc000f8ec03f */
[----:B--2---:R-:W-:-:S05]  /*23090*/  MOV R0, UR4 ;  /* 0x0000000400007c02 */ /* 0x004fca0008000f00 */
[----:B------:R2:W4:Y:S04]  /*230a0*/  LDS.128 R16, [R0+0x348d0] ;  /* 0x0348d00000107984 */ /* 0x0005280000000c00 */
[----:B------:R2:W-:Y:S01]  /*230b0*/  STL [R1+0x4], R0 ;  /* 0x0000040001007387 */ /* 0x0005e20000100800 */
[----:B------:R-:W-:Y:S06]  /*230c0*/  BAR.ARV 0x4, 0x180 ;  /* 0x0106000000007b1d */ /* 0x000fec0000002000 */
[----:B------:R-:W-:Y:S05]  /*230d0*/  BRA `(.L_x_3074) ;  /* 0x0000000800d87947 */ /* 0x000fea0003800000 */
.L_x_3073:
[----:B---3--:R-:W3:Y:S01]  /*230e0*/  LDL R6, [R1+0x2c] ;  /* 0x00002c0001067983 */ /* 0x008ee20000100800 */
[----:B------:R-:W-:Y:S01]  /*230f0*/  UMOV UR4, 0xffffffff ;  /* 0xffffffff00047882 */ /* 0x000fe20000000000 */
[----:B---3--:R-:W-:Y:S02]  /*23100*/  ISETP.NE.AND P5, PT, R6, 0x1f, PT ;  /* 0x0000001f0600780c */ /* 0x008fe40003fa5270 */
[----:B------:R-:W-:Y:S11]  /*23110*/  BRA.DIV UR4, `(.L_x_3075) ;  /* 0x0000002e04507947 */ /* 0x000ff6000b800000 */
[----:B--2---:R-:W-:Y:S01]  /*23120*/  IMAD.IADD R0, R19, 0x1, R6 ;  /* 0x0000000113007824 */ /* 0x004fe200078e0206 */
[----:B------:R-:W-:Y:S01]  /*23130*/  ULDC UR4, c[0x0][0xc3c] ;  /* 0x00030f0000047ab9 */ /* 0x000fe20000000800 */
[----:B------:R-:W-:-:S03]  /*23140*/  LOP3.LUT P4, RZ, R7, 0x1, RZ, 0xc0, !PT ;  /* 0x0000000107ff7812 */ /* 0x000fc6000788c0ff */
[----:B------:R-:W-:-:S13]  /*23150*/  ISETP.GE.OR P0, PT, R0, UR4, !P5 ;  /* 0x0000000400007c0c */ /* 0x000fda000ef06670 */
[----:B------:R-:W2:Y:S02]  /*23160*/  @!P0 LDC.64 R2, c[0x0][0xc80] ;  /* 0x00032000ff028b82 */ /* 0x000ea40000000a00 */
[----:B--2---:R-:W-:-:S06]  /*23170*/  @!P0 IMAD.WIDE R2, R0, 0x4, R2 ;  /* 0x0000000400028825 */ /* 0x004fcc00078e0202 */
[----:B------:R2:W3:Y:S01]  /*23180*/  @!P0 LDG.E R2, desc[UR60][R2.64] ;  /* 0x0000003c02028981 */ /* 0x0004e2000c1e1900 */
[C---:B------:R-:W-:Y:S02]  /*23190*/  ISETP.GE.U32.AND P1, PT, R6.reuse, 0x4, PT ;  /* 0x000000040600780c */ /* 0x040fe40003f26070 */
[C---:B------:R-:W-:Y:S01]  /*231a0*/  ISETP.GE.U32.AND P2, PT, R6.reuse, 0x8, PT ;  /* 0x000000080600780c */ /* 0x040fe20003f46070 */
[----:B------:R-:W-:Y:S01]  /*231b0*/  SHFL.IDX PT, R5, R16, 0x1, 0x1f ;  /* 0x00201f0010057f89 */ /* 0x000fe200000e0000 */
[C---:B------:R-:W-:Y:S01]  /*231c0*/  ISETP.GE.U32.AND P3, PT, R6.reuse, 0x10, PT ;  /* 0x000000100600780c */ /* 0x040fe20003f66070 */
[----:B--2---:R-:W-:Y:S02]  /*231d0*/  IMAD.MOV.U32 R3, RZ, RZ, RZ ;  /* 0x000000ffff037224 */ /* 0x004fe400078e00ff */
[----:B---3--:R-:W-:Y:S01]  /*231e0*/  @!P0 IMAD.MOV.U32 R3, RZ, RZ, R2 ;  /* 0x000000ffff038224 */ /* 0x008fe200078e0002 */
[----:B------:R-:W-:-:S04]  /*231f0*/  ISETP.GE.U32.AND P0, PT, R6, 0x2, PT ;  /* 0x000000020600780c */ /* 0x000fc80003f06070 */
[----:B------:R-:W2:Y:S02]  /*23200*/  SHFL.UP PT, R2, R3, 0x1, RZ ;  /* 0x0420000003027989 */ /* 0x000ea400000e00ff */
[----:B--2---:R-:W-:-:S04]  /*23210*/  SEL R0, R2, RZ, P4 ;  /* 0x000000ff02007207 */ /* 0x004fc80002000000 */
[----:B------:R-:W-:Y:S02]  /*23220*/  IADD3 R2, R3, R0, RZ ;  /* 0x0000000003027210 */ /* 0x000fe40007ffe0ff */
[----:B------:R-:W-:Y:S04]  /*23230*/  SHFL.IDX PT, R0, R16, RZ, 0x1f ;  /* 0x00001fff10007589 */ /* 0x000fe800000e0000 */
[----:B------:R-:W2:Y:S02]  /*23240*/  SHFL.UP PT, R4, R2, 0x2, RZ ;  /* 0x0440000002047989 */ /* 0x000ea400000e00ff */
[----:B--2---:R-:W-:-:S05]  /*23250*/  SEL R4, R4, RZ, P0 ;  /* 0x000000ff04047207 */ /* 0x004fca0000000000 */
[----:B------:R-:W-:-:S05]  /*23260*/  IMAD.IADD R2, R2, 0x1, R4 ;  /* 0x0000000102027824 */ /* 0x000fca00078e0204 */
[----:B------:R-:W2:Y:S02]  /*23270*/  SHFL.UP PT, R4, R2, 0x4, RZ ;  /* 0x0480000002047989 */ /* 0x000ea400000e00ff */
[----:B--2---:R-:W-:-:S05]  /*23280*/  SEL R4, R4, RZ, P1 ;  /* 0x000000ff04047207 */ /* 0x004fca0000800000 */
[----:B------:R-:W-:-:S05]  /*23290*/  IMAD.IADD R2, R2, 0x1, R4 ;  /* 0x0000000102027824 */ /* 0x000fca00078e0204 */
[----:B------:R-:W2:Y:S02]  /*232a0*/  SHFL.UP PT, R4, R2, 0x8, RZ ;  /* 0x0500000002047989 */ /* 0x000ea400000e00ff */
[----:B--2---:R-:W-:-:S05]  /*232b0*/  SEL R4, R4, RZ, P2 ;  /* 0x000000ff04047207 */ /* 0x004fca0001000000 */
[----:B------:R-:W-:-:S05]  /*232c0*/  IMAD.IADD R2, R2, 0x1, R4 ;  /* 0x0000000102027824 */ /* 0x000fca00078e0204 */
[----:B------:R-:W2:Y:S02]  /*232d0*/  SHFL.UP PT, R4, R2, 0x10, RZ ;  /* 0x0600000002047989 */ /* 0x000ea400000e00ff */
[----:B--2---:R-:W-:-:S04]  /*232e0*/  SEL R4, R4, RZ, P3 ;  /* 0x000000ff04047207 */ /* 0x004fc80001800000 */
[----:B------:R-:W-:-:S05]  /*232f0*/  IADD3 R2, R2, R4, RZ ;  /* 0x0000000402027210 */ /* 0x000fca0007ffe0ff */
[----:B------:R2:W3:Y:S02]  /*23300*/  SHFL.IDX PT, R16, R2, 0x1f, 0x1f ;  /* 0x03e01f0002107f89 */ /* 0x0004e400000e0000 */
.L_x_3178:
[----:B------:R-:W-:Y:S02]  /*23310*/  ULDC UR4, c[0x0][0xc38] ;  /* 0x00030e0000047ab9 */ /* 0x000fe40000000800 */
[----:B------:R-:W-:-:S04]  /*23320*/  IMAD.U32 R4, RZ, RZ, UR4 ;  /* 0x00000004ff047e24 */ /* 0x000fc8000f8e00ff */
[----:B---3--:R-:W-:-:S04]  /*23330*/  IMAD R16, R16, R4, RZ ;  /* 0x0000000410107224 */ /* 0x008fc800078e02ff */
[----:B------:R-:W-:-:S05]  /*23340*/  IMAD.IADD R5, R5, 0x1, R16 ;  /* 0x0000000105057824 */ /* 0x000fca00078e0210 */
[----:B------:R-:W-:-:S13]  /*23350*/  ISETP.GT.AND P4, PT, R5, R0, PT ;  /* 0x000000000500720c */ /* 0x000fda0003f84270 */
[----:B------:R-:W-:Y:S05]  /*23360*/  @P4 BRA `(.L_x_3076) ;  /* 0x0000000000a04947 */ /* 0x000fea0003800000 */
.L_x_3081:
[----:B--2---:R-:W2:Y:S01]  /*23370*/  LDC R2, c[0x0][0xc3c] ;  /* 0x00030f00ff027b82 */ /* 0x004ea20000000800 */
[----:B------:R-:W-:-:S05]  /*23380*/  VIADD R19, R19, 0x1f ;  /* 0x0000001f13137836 */ /* 0x000fca0000000000 */
[----:B--2---:R-:W-:-:S13]  /*23390*/  ISETP.GE.AND P4, PT, R19, R2, PT ;  /* 0x000000021300720c */ /* 0x004fda0003f86270 */
[----:B------:R-:W-:Y:S05]  /*233a0*/  @P4 BRA `(.L_x_3077) ;  /* 0x0000000400dc4947 */ /* 0x000fea0003800000 */
[----:B------:R-:W2:Y:S01]  /*233b0*/  LDL R3, [R1+0x2c] ;  /* 0x00002c0001037983 */ /* 0x000ea20000100800 */
[----:B------:R-:W-:Y:S01]  /*233c0*/  BSSY B0, `(.L_x_3078) ;  /* 0x0000008000007945 */ /* 0x000fe20003800000 */
[----:B--2---:R-:W-:Y:S01]  /*233d0*/  IADD3 R4, R19, R3, RZ ;  /* 0x0000000313047210 */ /* 0x004fe20007ffe0ff */
[----:B------:R-:W-:-:S03]  /*233e0*/  IMAD.MOV.U32 R3, RZ, RZ, RZ ;  /* 0x000000ffff037224 */ /* 0x000fc600078e00ff */
[----:B------:R-:W-:-:S13]  /*233f0*/  ISETP.GE.OR P4, PT, R4, R2, !P5 ;  /* 0x000000020400720c */ /* 0x000fda0006f86670 */
[----:B------:R-:W-:Y:S05]  /*23400*/  @P4 BRA `(.L_x_3079) ;  /* 0x00000000000c4947 */ /* 0x000fea0003800000 */
[----:B------:R-:W2:Y:S02]  /*23410*/  LDC.64 R2, c[0x0][0xc80] ;  /* 0x00032000ff027b82 */ /* 0x000ea40000000a00 */
[----:B--2---:R-:W-:-:S06]  /*23420*/  IMAD.WIDE R2, R4, 0x4, R2 ;  /* 0x0000000404027825 */ /* 0x004fcc00078e0202 */
[----:B------:R2:W5:Y:S02]  /*23430*/  LDG.E R3, desc[UR60][R2.64] ;  /* 0x0000003c02037981 */ /* 0x000564000c1e1900 */
.L_x_3079:
[----:B------:R-:W-:Y:S05]  /*23440*/  BSYNC B0 ;  /* 0x0000000000007941 */ /* 0x000fea0003800000 */
.L_x_3078:
[----:B------:R-:W-:-:S03]  /*23450*/  UMOV UR4, 0xffffffff ;  /* 0xffffffff00047882 */ /* 0x000fc60000000000 */
[----:B------:R-:W-:Y:S05]  /*23460*/  BRA.DIV UR4, `(.L_x_3080) ;  /* 0x0000002e04b87947 */ /* 0x000fea000b800000 */
[----:B------:R-:W3:Y:S04]  /*23470*/  LDL R4, [R1+0x8] ;  /* 0x0000080001047983 */ /* 0x000ee80000100800 */
[----:B--2--5:R-:W2:Y:S01]  /*23480*/  SHFL.UP PT, R2, R3, 0x1, RZ ;  /* 0x0420000003027989 */ /* 0x024ea200000e00ff */
[----:B---3--:R-:W-:-:S04]  /*23490*/  LOP3.LUT P4, RZ, R4, 0x1, RZ, 0xc0, !PT ;  /* 0x0000000104ff7812 */ /* 0x008fc8000788c0ff */
        /* <DEDUP_REMOVED lines=8> */
[----:B------:R-:W2:Y:S02]  /*23520*/  SHFL.UP PT, R4, R2, 0x8, RZ ;  /* 0x0500000002047989 */ /* 0x000ea400000e00ff */
[----:B--2---:R-:W-:-:S05]  /*23530*/  SEL R4, R4, RZ, P2 ;  /* 0x000000ff04047207 */ /* 0x004fca0001000000 */
[----:B------:R-:W-:-:S05]  /*23540*/  IMAD.IADD R2, R2, 0x1, R4 ;  /* 0x0000000102027824 */ /* 0x000fca00078e0204 */
[----:B------:R-:W2:Y:S02]  /*23550*/  SHFL.UP PT, R4, R2, 0x10, RZ ;  /* 0x0600000002047989 */ /* 0x000ea400000e00ff */
[----:B--2---:R-:W-:-:S05]  /*23560*/  SEL R4, R4, RZ, P3 ;  /* 0x000000ff04047207 */ /* 0x004fca0001800000 */
[----:B------:R-:W-:-:S05]  /*23570*/  IMAD.IADD R2, R2, 0x1, R4 ;  /* 0x0000000102027824 */ /* 0x000fca00078e0204 */
[----:B------:R2:W3:Y:S02]  /*23580*/  SHFL.IDX PT, R16, R2, 0x1f, 0x1f ;  /* 0x03e01f0002107f89 */ /* 0x0004e400000e0000 */
.L_x_3186:
[----:B------:R-:W-:Y:S02]  /*23590*/  ULDC UR4, c[0x0][0xc38] ;  /* 0x00030e0000047ab9 */ /* 0x000fe40000000800 */
[----:B------:R-:W-:-:S04]  /*235a0*/  IMAD.U32 R4, RZ, RZ, UR4 ;  /* 0x00000004ff047e24 */ /* 0x000fc8000f8e00ff */
[----:B---3--:R-:W-:-:S05]  /*235b0*/  IMAD R16, R16, R4, RZ ;  /* 0x0000000410107224 */ /* 0x008fca00078e02ff */
[----:B------:R-:W-:-:S04]  /*235c0*/  IADD3 R5, R16, R5, RZ ;  /* 0x0000000510057210 */ /* 0x000fc80007ffe0ff */
[----:B------:R-:W-:-:S13]  /*235d0*/  ISETP.GT.AND P4, PT, R5, R0, PT ;  /* 0x000000000500720c */ /* 0x000fda0003f84270 */
[----:B------:R-:W-:Y:S05]  /*235e0*/  @!P4 BRA `(.L_x_3081) ;  /* 0xfffffffc0060c947 */ /* 0x000fea000383ffff */
.L_x_3076:
[----:B------:R-:W-:Y:S01]  /*235f0*/  IMAD.IADD R16, R5, 0x1, -R16 ;  /* 0x0000000105107824 */ /* 0x000fe200078e0a10 */
[----:B------:R-:W-:-:S03]  /*23600*/  UMOV UR4, 0xffffffff ;  /* 0xffffffff00047882 */ /* 0x000fc60000000000 */
[----:B------:R-:W-:-:S05]  /*23610*/  IMAD R5, R2, R4, R16 ;  /* 0x0000000402057224 */ /* 0x000fca00078e0210 */
[----:B------:R-:W-:Y:S01]  /*23620*/  ISETP.GT.AND P6, PT, R5, R0, PT ;  /* 0x000000000500720c */ /* 0x000fe20003fc4270 */
[----:B------:R-:W-:-:S12]  /*23630*/  BRA.DIV UR4, `(.L_x_3082) ;  /* 0x0000003204247947 */ /* 0x000fd8000b800000 */
[----:B------:R-:W-:-:S04]  /*23640*/  VOTE.ANY R5, PT, !P6 ;  /* 0x0000000000057806 */ /* 0x000fc800070e0100 */
[----:B------:R-:W3:Y:S02]  /*23650*/  POPC R6, R5 ;  /* 0x0000000500067309 */ /* 0x000ee40000000000 */
[----:B---3--:R3:W4:Y:S02]  /*23660*/  SHFL.IDX PT, R17, R3, R6, 0x1f ;  /* 0x00001f0603117589 */ /* 0x00872400000e0000 */
.L_x_3190:
[----:B------:R-:W-:Y:S01]  /*23670*/  ISETP.NE.AND P0, PT, R5, RZ, PT ;  /* 0x000000ff0500720c */ /* 0x000fe20003f05270 */
[----:B------:R-:W-:-:S12]  /*23680*/  IMAD.MOV.U32 R5, RZ, RZ, RZ ;  /* 0x000000ffff057224 */ /* 0x000fd800078e00ff */
[----:B------:R-:W-:Y:S05]  /*23690*/  @!P0 BRA `(.L_x_3083) ;  /* 0x0000000000148947 */ /* 0x000fea0003800000 */
[----:B------:R-:W-:Y:S01]  /*236a0*/  UMOV UR4, 0xffffffff ;  /* 0xffffffff00047882 */ /* 0x000fe20000000000 */
[----:B------:R-:W-:Y:S02]  /*236b0*/  VIADD R12, R6, 0xffffffff ;  /* 0xffffffff060c7836 */ /* 0x000fe40000000000 */
[----:B------:R-:W-:Y:S05]  /*236c0*/  BRA.DIV UR4, `(.L_x_3084) ;  /* 0x0000003204487947 */ /* 0x000fea000b800000 */
[----:B--2---:R2:W0:Y:S02]  /*236d0*/  SHFL.IDX PT, R2, R2, R12, 0x1f ;  /* 0x00001f0c02027589 */ /* 0x00442400000e0000 */
.L_x_3193:
[----:B0-----:R-:W-:-:S07]  /*236e0*/  MOV R5, R2 ;  /* 0x0000000200057202 */ /* 0x001fce0000000f00 */
.L_x_3083:
[----:B--23--:R-:W2:Y:S01]  /*236f0*/  LDC.64 R2, c[0x0][0xc90] ;  /* 0x00032400ff027b82 */ /* 0x00cea20000000a00 */
[----:B------:R-:W-:-:S04]  /*23700*/  IMAD.IADD R19, R6, 0x1, R19 ;  /* 0x0000000106137824 */ /* 0x000fc800078e0213 */
[----:B--2---:R-:W-:-:S05]  /*23710*/  IMAD.WIDE R2, R19, 0x4, R2 ;  /* 0x0000000413027825 */ /* 0x004fca00078e0202 */
[----:B------:R-:W4:Y:S01]  /*23720*/  LDG.E R7, desc[UR60][R2.64] ;  /* 0x0000003c02077981 */ /* 0x000f22000c1e1900 */
[----:B------:R-:W-:-:S04]  /*23730*/  IMAD R16, R5, R4, R16 ;  /* 0x0000000405107224 */ /* 0x000fc800078e0210 */
[----:B------:R-:W-:Y:S02]  /*23740*/  IMAD.IADD R0, R0, 0x1, -R16 ;  /* 0x0000000100007824 */ /* 0x000fe400078e0a10 */
[----:B----4-:R-:W-:-:S05]  /*23750*/  IMAD R6, R17, R7, RZ ;  /* 0x0000000711067224 */ /* 0x010fca00078e02ff */
[----:B-----5:R-:W-:-:S04]  /*23760*/  IABS R8, R6 ;  /* 0x0000000600087213 */ /* 0x020fc80000000000 */
[----:B------:R-:W2:Y:S08]  /*23770*/  I2F.RP R2, R8 ;  /* 0x0000000800027306 */ /* 0x000eb00000209400 */
[----:B--2---:R-:W2:Y:S02]  /*23780*/  MUFU.RCP R2, R2 ;  /* 0x0000000200027308 */ /* 0x004ea40000001000 */
[----:B--2---:R-:W-:-:S06]  /*23790*/  VIADD R2, R2, 0xffffffe ;  /* 0x0ffffffe02027836 */ /* 0x004fcc0000000000 */
[----:B------:R-:W2:Y:S02]  /*237a0*/  F2I.FTZ.U32.TRUNC.NTZ R3, R2 ;  /* 0x0000000200037305 */ /* 0x000ea4000021f000 */
[----:B--2---:R-:W-:-:S04]  /*237b0*/  IMAD.MOV R2, RZ, RZ, -R3 ;  /* 0x000000ffff027224 */ /* 0x004fc800078e0a03 */
        /* <DEDUP_REMOVED lines=20> */
[----:B------:R-:W-:-:S03]  /*23900*/  IMAD.MOV R2, RZ, RZ, -R2 ;  /* 0x000000ffff027224 */ /* 0x000fc600078e0a02 */
[----:B------:R-:W-:Y:S01]  /*23910*/  IADD3 R3, -R5, RZ, RZ ;  /* 0x000000ff05037210 */ /* 0x000fe20007ffe1ff */
[----:B------:R-:W-:-:S03]  /*23920*/  IMAD R0, R6, R2, R0 ;  /* 0x0000000206007224 */ /* 0x000fc600078e0200 */
[----:B------:R-:W-:-:S04]  /*23930*/  VIADDMNMX R4, R3, R4, R7, PT ;  /* 0x0000000403047246 */ /* 0x000fc80003800107 */
[----:B------:R-:W-:-:S04]  /*23940*/  IABS R7, R4 ;  /* 0x0000000400077213 */ /* 0x000fc80000000000 */
        /* <DEDUP_REMOVED lines=18> */
[C---:B------:R-:W-:Y:S01]  /*23a70*/  LOP3.LUT R3, R0.reuse, R4, RZ, 0x3c, !PT ;  /* 0x0000000400037212 */ /* 0x040fe200078e3cff */
[----:B------:R-:W-:-:S03]  /*23a80*/  IMAD.IADD R0, R0, 0x1, R5 ;  /* 0x0000000100007824 */ /* 0x000fc600078e0205 */
[----:B------:R-:W-:-:S07]  /*23a90*/  ISETP.GE.AND P1, PT, R3, RZ, PT ;  /* 0x000000ff0300720c */ /* 0x000fce0003f26270 */
[----:B------:R-:W-:-:S06]  /*23aa0*/  @P0 IADD3 R2, R2, 0x1, RZ ;  /* 0x0000000102020810 */ /* 0x000fcc0007ffe0ff */
[----:B------:R-:W-:Y:S01]  /*23ab0*/  @!P1 IMAD.MOV R2, RZ, RZ, -R2 ;  /* 0x000000ffff029224 */ /* 0x000fe200078e0a02 */
[----:B------:R-:W-:Y:S01]  /*23ac0*/  @!P2 LOP3.LUT R2, RZ, R4, RZ, 0x33, !PT ;  /* 0x00000004ff02a212 */ /* 0x000fe200078e33ff */
[----:B------:R-:W-:-:S04]  /*23ad0*/  IMAD.MOV R4, RZ, RZ, -R4 ;  /* 0x000000ffff047224 */ /* 0x000fc800078e0a04 */
[----:B------:R-:W-:Y:S01]  /*23ae0*/  IMAD R18, R2, R4, R0 ;  /* 0x0000000402127224 */ /* 0x000fe200078e0200 */
[----:B------:R-:W-:-:S04]  /*23af0*/  LOP3.LUT R2, RZ, R2, RZ, 0x33, !PT ;  /* 0x00000002ff027212 */ /* 0x000fc800078e33ff */
[----:B------:R-:W-:Y:S01]  /*23b00*/  IADD3 R17, R17, R2, RZ ;  /* 0x0000000211117210 */ /* 0x000fe20007ffe0ff */
[----:B------:R-:W-:Y:S06]  /*23b10*/  BRA `(.L_x_3085) ;  /* 0x00000000001c7947 */ /* 0x000fec0003800000 */
.L_x_3077:
[----:B------:R-:W-:Y:S01]  /*23b20*/  UMOV UR4, URZ ;  /* 0x0000003f00047c82 */ /* 0x000fe20008000000 */
[----:B------:R-:W-:Y:S01]  /*23b30*/  UMOV UR5, URZ ;  /* 0x0000003f00057c82 */ /* 0x000fe20008000000 */
[----:B------:R-:W-:Y:S01]  /*23b40*/  ULDC UR6, c[0x0][0xc3c] ;  /* 0x00030f0000067ab9 */ /* 0x000fe20000000800 */
[----:B------:R-:W-:Y:S01]  /*23b50*/  IMAD.MOV.U32 R16, RZ, RZ, R0 ;  /* 0x000000ffff107224 */ /* 0x000fe200078e0000 */
[----:B------:R-:W-:Y:S01]  /*23b60*/  MOV R19, UR6 ;  /* 0x0000000600137c02 */ /* 0x000fe20008000f00 */
[----:B------:R-:W-:Y:S02]  /*23b70*/  IMAD.U32 R17, RZ, RZ, UR4 ;  /* 0x00000004ff117e24 */ /* 0x000fe4000f8e00ff */
[----:B------:R-:W-:-:S07]  /*23b80*/  IMAD.U32 R18, RZ, RZ, UR5 ;  /* 0x00000005ff127e24 */ /* 0x000fce000f8e00ff */
.L_x_3085:
[----:B------:R-:W2:Y:S04]  /*23b90*/  LDL R0, [R1+0x2c] ;  /* 0x00002c0001007983 */ /* 0x000ea80000100800 */
[----:B------:R3:W4:Y:S01]  /*23ba0*/  LDL R3, [R1+0x4] ;  /* 0x0000040001037983 */ /* 0x0007220000100800 */
[----:B------:R-:W-:Y:S05]  /*23bb0*/  WARPSYNC.ALL ;  /* 0x0000000000007948 */ /* 0x000fea0003800000 */
[----:B------:R-:W-:Y:S01]  /*23bc0*/  BAR.SYNC.DEFER_BLOCKING 0x4, 0x180 ;  /* 0x0106000000007b1d */ /* 0x000fe20000010000 */
[----:B--2---:R-:W-:-:S13]  /*23bd0*/  ISETP.NE.AND P0, PT, R0, RZ, PT ;  /* 0x000000ff0000720c */ /* 0x004fda0003f05270 */
[----:B------:R-:W4:Y:S01]  /*23be0*/  @!P0 S2R R0, SR_CgaCtaId ;  /* 0x0000000000008919 */ /* 0x000f220000008800 */
[----:B------:R-:W-:-:S04]  /*23bf0*/  @!P0 MOV R2, 0x400 ;  /* 0x0000040000028802 */ /* 0x000fc80000000f00 */
[----:B----4-:R-:W-:-:S05]  /*23c00*/  @!P0 LEA R3, R0, R2, 0x18 ;  /* 0x0000000200038211 */ /* 0x010fca00078ec0ff */
[----:B------:R3:W-:Y:S04]  /*23c10*/  @!P0 STS.128 [R3+0x348d0], R16 ;  /* 0x0348d01003008388 */ /* 0x0007e80000000c00 */
[----:B------:R3:W-:Y:S01]  /*23c20*/  @!P0 STL [R1+0x4], R3 ;  /* 0x0000040301008387 */ /* 0x0007e20000100800 */
[----:B------:R-:W-:Y:S06]  /*23c30*/  BAR.ARV 0x5, 0x180 ;  /* 0x0146000000007b1d */ /* 0x000fec0000002000 */
.L_x_3074:
[----:B------:R-:W-:Y:S02]  /*23c40*/  ULDC UR4, c[0x0][0xc3c] ;  /* 0x00030f0000047ab9 */ /* 0x000fe40000000800 */
[----:B----4-:R-:W-:-:S13]  /*23c50*/  ISETP.GE.AND P0, PT, R19, UR4, PT ;  /* 0x0000000413007c0c */ /* 0x010fda000bf06270 */
[----:B------:R-:W-:Y:S05]  /*23c60*/  @!P0 BRA `(.L_x_3086) ;  /* 0xffffff9000f88947 */ /* 0x000fea000383ffff */
[----:B------:R-:W-:Y:S05]  /*23c70*/  BSYNC B8 ;  /* 0x0000000000087941 */ /* 0x000fea0003800000 */
.L_x_2942:
[----:B--2---:R-:W2:Y:S01]  /*23c80*/  LDL.LU R0, [R1+0x50] ;  /* 0x0000500001007983 */ /* 0x004ea20000300800 */
[----:B------:R-:W-:Y:S01]  /*23c90*/  BSSY B0, `(.L_x_3087) ;  /* 0x000000b000007945 */ /* 0x000fe20003800000 */
[----:B------:R-:W4:Y:S01]  /*23ca0*/  S2R R5, SR_CgaCtaId ;  /* 0x0000000000057919 */ /* 0x000f220000008800 */
[----:B--2---:R-:W-:-:S05]  /*23cb0*/  VIADD R0, R0, 0x1 ;  /* 0x0000000100007836 */ /* 0x004fca0000000000 */
[----:B0-----:R-:W-:-:S04]  /*23cc0*/  LEA.HI R2, R0, R0, RZ, 0x1 ;  /* 0x0000000000027211 */ /* 0x001fc800078f08ff */
[----:B---3--:R-:W-:-:S05]  /*23cd0*/  LOP3.LUT R3, R2, 0xfffffffe, RZ, 0xc0, !PT ;  /* 0xfffffffe02037812 */ /* 0x008fca00078ec0ff */
[----:B------:R-:W-:Y:S01]  /*23ce0*/  IMAD.IADD R3, R0, 0x1, -R3 ;  /* 0x0000000100037824 */ /* 0x000fe200078e0a03 */
[----:B------:R-:W-:-:S04]  /*23cf0*/  MOV R0, 0x400 ;  /* 0x0000040000007802 */ /* 0x000fc80000000f00 */
[----:B----4-:R-:W-:Y:S02]  /*23d00*/  LEA R0, R5, R0, 0x18 ;  /* 0x0000000005007211 */ /* 0x010fe400078ec0ff */
[----:B------:R-:W-:-:S04]  /*23d10*/  SHF.L.U32 R3, R3, 0x1f, RZ ;  /* 0x0000001f03037819 */ /* 0x000fc800000006ff */
[----:B------:R-:W0:Y:S02]  /*23d20*/  SYNCS.PHASECHK.TRANS64.TRYWAIT P0, [R0+URZ+0x34820], R3 ;  /* 0x03482003000075a7 */ /* 0x000e24000800017f */
[----:B0-----:R-:W-:Y:S05]  /*23d30*/  @!P0 BRA `(.L_x_3088) ;  /* 0x0000002800d48947 */ /* 0x001fea0003800000 */
.L_x_3194:
[----:B------:R-:W-:Y:S05]  /*23d40*/  BSYNC B0 ;  /* 0x0000000000007941 */ /* 0x000fea0003800000 */
.L_x_3087:
[----:B------:R-:W-:-:S03]  /*23d50*/  UMOV UR4, 0xffffffff ;  /* 0xffffffff00047882 */ /* 0x000fc60000000000 */
[----:B------:R-:W-:Y:S05]  /*23d60*/  BRA.DIV UR4, `(.L_x_3089) ;  /* 0x0000002a04dc7947 */ /* 0x000fea000b800000 */
[----:B------:R-:W2:Y:S02]  /*23d70*/  S2R R2, SR_TID.X ;  /* 0x0000000000027919 */ /* 0x000ea40000002100 */
[----:B--2---:R-:W-:-:S04]  /*23d80*/  SHF.R.U32.HI R2, RZ, 0x5, R2 ;  /* 0x00000005ff027819 */ /* 0x004fc80000011602 */
[----:B------:R-:W-:-:S05]  /*23d90*/  LOP3.LUT R2, R2, 0x3, RZ, 0xc0, !PT ;  /* 0x0000000302027812 */ /* 0x000fca00078ec0ff */
[----:B------:R2:W3:Y:S02]  /*23da0*/  SHFL.IDX PT, R14, R2, RZ, 0x1f ;  /* 0x00001fff020e7589 */ /* 0x0004e400000e0000 */
.L_x_3197:
[----:B---3--:R-:W-:-:S13]  /*23db0*/  ISETP.NE.AND P0, PT, R14, RZ, PT ;  /* 0x000000ff0e00720c */ /* 0x008fda0003f05270 */
[----:B------:R-:W-:Y:S05]  /*23dc0*/  @P0 BRA `(.L_x_2708) ;  /* 0x00000000009c0947 */ /* 0x000fea0003800000 */
[----:B------:R-:W-:-:S03]  /*23dd0*/  UMOV UR4, 0xffffffff ;  /* 0xffffffff00047882 */ /* 0x000fc60000000000 */
[----:B------:R-:W-:Y:S05]  /*23de0*/  BRA.DIV UR4, `(.L_x_3090) ;  /* 0x0000002a04f07947 */ /* 0x000fea000b800000 */
[----:B------:R-:W-:-:S13]  /*23df0*/  ELECT P6, URZ, PT ;  /* 0x00000000003f782f */ /* 0x000fda00038c0000 */
.L_x_3200:
        /* <DEDUP_REMOVED lines=8> */
.L_x_3091:
        /* <DEDUP_REMOVED lines=14> */
.L_x_3201:
[----:B------:R-:W2:Y:S02]  /*23f60*/  SYNCS.PHASECHK.TRANS64.TRYWAIT P0, [R7+URZ], R2 ;  /* 0x00000002070075a7 */ /* 0x000ea4000800017f */
[----:B--2---:R-:W-:Y:S05]  /*23f70*/  @!P0 BRA `(.L_x_3093) ;  /* 0x0000002800c08947 */ /* 0x004fea0003800000 */
.L_x_3202:
[----:B------:R-:W-:Y:S05]  /*23f80*/  @!P2 BRA `(.L_x_3094) ;  /* 0x000000000004a947 */ /* 0x000fea0003800000 */
[----:B------:R-:W-:Y:S01]  /*23f90*/  BPT.TRAP 0x1 ;  /* 0x000000040000795c */ /* 0x000fe20000300000 */
.L_x_3094:
[----:B------:R-:W3:Y:S01]  /*23fa0*/  LDL.LU R4, [R1+0xc] ;  /* 0x00000c0001047983 */ /* 0x000ee20000300800 */
[----:B------:R-:W-:-:S05]  /*23fb0*/  IADD3 R0, R0, 0x34860, RZ ;  /* 0x0003486000007810 */ /* 0x000fca0007ffe0ff */
[----:B---3--:R-:W-:-:S04]  /*23fc0*/  IMAD R4, R4, 0x8, R0 ;  /* 0x0000000804047824 */ /* 0x008fc800078e0200 */
[----:B------:R-:W3:Y:S02]  /*23fd0*/  SYNCS.PHASECHK.TRANS64.TRYWAIT P0, [R4+URZ], R5 ;  /* 0x00000005040075a7 */ /* 0x000ee4000800017f */
[----:B---3--:R-:W-:Y:S05]  /*23fe0*/  @!P0 BRA `(.L_x_3095) ;  /* 0x0000002800b88947 */ /* 0x008fea0003800000 */
.L_x_3203:
[----:B------:R-:W-:-:S07]  /*23ff0*/  IMAD R3, R3, 0x8, R0 ;  /* 0x0000000803037824 */ /* 0x000fce00078e0200 */
.L_x_3096:
[----:B----4-:R4:W0:Y:S02]  /*24000*/  SYNCS.PHASECHK.TRANS64.TRYWAIT P0, [R3+URZ], R2 ;  /* 0x00000002030075a7 */ /* 0x010824000800017f */
[----:B0-----:R-:W-:Y:S05]  /*24010*/  @!P0 NANOSLEEP.SYNCS 0x989680 ;  /* 0x009896800000895d */ /* 0x001fea0003900000 */
[----:B------:R-:W0:Y:S02]  /*24020*/  @!P0 SYNCS.PHASECHK.TRANS64 P0, [R3+URZ], R2 ;  /* 0x00000002030085a7 */ /* 0x000e24000800007f */
[----:B0-----:R-:W-:Y:S05]  /*24030*/  @!P0 BRA `(.L_x_3096) ;  /* 0xfffffffc00f08947 */ /* 0x001fea000383ffff */
.L_x_2708:
[----:B------:R-:W-:Y:S05]  /*24040*/  BSYNC B9 ;  /* 0x0000000000097941 */ /* 0x000fea0003800000 */
.L_x_2705:
[----:B------:R-:W-:Y:S05]  /*24050*/  EXIT ;  /* 0x000000000000794d */ /* 0x000fea0003800000 */
.L_x_2726:
[----:B-1----:R1:W2:Y:S02]  /*24060*/  SYNCS.PHASECHK.TRANS64.TRYWAIT P5, [R3+URZ+0x34890], R0 ;  /* 0x03489000030075a7 */ /* 0x0022a400080a017f */
[----:B--2---:R-:W-:Y:S05]  /*24070*/  @!P5 NANOSLEEP.SYNCS 0x989680 ;  /* 0x009896800000d95d */ /* 0x004fea0003900000 */
[----:B------:R-:W2:Y:S02]  /*24080*/  @!P5 SYNCS.PHASECHK.TRANS64 P5, [R3+URZ+0x34890], R0 ;  /* 0x034890000300d5a7 */ /* 0x000ea400080a007f */
[----:B--2---:R-:W-:Y:S05]  /*24090*/  @!P5 BRA `(.L_x_2726) ;  /* 0xfffffffc00f0d947 */ /* 0x004fea000383ffff */
[----:B------:R-:W-:Y:S05]  /*240a0*/  BRA `(.L_x_3097) ;  /* 0xfffffdf400c07947 */ /* 0x000fea000383ffff */
.L_x_2780:
[----:B-1----:R1:W3:Y:S02]  /*240b0*/  SYNCS.PHASECHK.TRANS64.TRYWAIT P5, [R3+URZ+0x34890], R0 ;  /* 0x03489000030075a7 */ /* 0x0022e400080a017f */
[----:B---3--:R-:W-:Y:S05]  /*240c0*/  @!P5 NANOSLEEP.SYNCS 0x989680 ;  /* 0x009896800000d95d */ /* 0x008fea0003900000 */
[----:B------:R-:W3:Y:S02]  /*240d0*/  @!P5 SYNCS.PHASECHK.TRANS64 P5, [R3+URZ+0x34890], R0 ;  /* 0x034890000300d5a7 */ /* 0x000ee400080a007f */
[----:B---3--:R-:W-:Y:S05]  /*240e0*/  @!P5 BRA `(.L_x_2780) ;  /* 0xfffffffc00f0d947 */ /* 0x008fea000383ffff */
[----:B------:R-:W-:Y:S05]  /*240f0*/  BRA `(.L_x_3098) ;  /* 0xfffffe2800407947 */ /* 0x000fea000383ffff */
.L_x_2805:
[----:B-1----:R1:W2:Y:S02]  /*24100*/  SYNCS.PHASECHK.TRANS64.TRYWAIT P4, [R3+URZ+0x34890], R0 ;  /* 0x03489000030075a7 */ /* 0x0022a4000808017f */
[----:B--2---:R-:W-:Y:S05]  /*24110*/  @!P4 NANOSLEEP.SYNCS 0x989680 ;  /* 0x009896800000c95d */ /* 0x004fea0003900000 */
[----:B------:R-:W2:Y:S02]  /*24120*/  @!P4 SYNCS.PHASECHK.TRANS64 P4, [R3+URZ+0x34890], R0 ;  /* 0x034890000300c5a7 */ /* 0x000ea4000808007f */
[----:B--2---:R-:W-:Y:S05]  /*24130*/  @!P4 BRA `(.L_x_2805) ;  /* 0xfffffffc00f0c947 */ /* 0x004fea000383ffff */
[----:B------:R-:W-:Y:S05]  /*24140*/  BRA `(.L_x_3099) ;  /* 0xfffffe58005c7947 */ /* 0x000fea000383ffff */
.L_x_2811:
[----:B0-----:R0:W2:Y:S02]  /*24150*/  SYNCS.PHASECHK.TRANS64.TRYWAIT P4, [R3+URZ+0x348b0], R0 ;  /* 0x0348b000030075a7 */ /* 0x0010a4000808017f */
[----:B--2---:R-:W-:Y:S05]  /*24160*/  @!P4 NANOSLEEP.SYNCS 0x989680 ;  /* 0x009896800000c95d */ /* 0x004fea0003900000 */
[----:B------:R-:W2:Y:S02]  /*24170*/  @!P4 SYNCS.PHASECHK.TRANS64 P4, [R3+URZ+0x348b0], R0 ;  /* 0x0348b0000300c5a7 */ /* 0x000ea4000808007f */
[----:B--2---:R-:W-:Y:S05]  /*24180*/  @!P4 BRA `(.L_x_2811) ;  /* 0xfffffffc00f0c947 */ /* 0x004fea000383ffff */
[----:B------:R-:W-:Y:S05]  /*24190*/  BRA `(.L_x_3100) ;  /* 0xfffffe5c005c7947 */ /* 0x000fea000383ffff */
.L_x_2829:
        /* <DEDUP_REMOVED lines=8> */
.L_x_3102:
[----:B------:R-:W-:Y:S05]  /*24220*/  BSYNC B1 ;  /* 0x0000000000017941 */ /* 0x000fea0003800000 */
.L_x_3101:
[----:B------:R-:W-:Y:S01]  /*24230*/  MOV R13, R6 ;  /* 0x00000006000d7202 */ /* 0x000fe20000000f00 */
[----:B------:R-:W-:Y:S02]  /*24240*/  IMAD.MOV.U32 R12, RZ, RZ, RZ ;  /* 0x000000ffff0c7224 */ /* 0x000fe400078e00ff */
[----:B------:R-:W-:Y:S02]  /*24250*/  IMAD.MOV.U32 R11, RZ, RZ, 0x1c1f ;  /* 0x00001c1fff0b7424 */ /* 0x000fe400078e00ff */
[----:B------:R-:W-:Y:S02]  /*24260*/  IMAD.MOV.U32 R15, RZ, RZ, -0x1 ;  /* 0xffffffffff0f7424 */ /* 0x000fe400078e00ff */
[----:B------:R-:W-:-:S07]  /*24270*/  IMAD.MOV.U32 R3, RZ, RZ, R14 ;  /* 0x000000ffff037224 */ /* 0x000fce00078e000e */
[----:B------:R-:W-:Y:S05]  /*24280*/  WARPSYNC.COLLECTIVE R15, `(.L_x_3103) ;  /* 0x000000000f087348 */ /* 0x000fea0003c00000 */
[----:B------:R0:W1:Y:S02]  /*24290*/  SHFL.IDX P6, R14, R13, R12, R11 ;  /* 0x0000000c0d0e7389 */ /* 0x00006400000c000b */
[----:B01----:R-:W-:Y:S01]  /*242a0*/  ENDCOLLECTIVE ;  /* 0x000000000000791b */ /* 0x003fe20003800000 */
.L_x_3103:
[----:B------:R-:W-:Y:S01]  /*242b0*/  IMAD.MOV.U32 R13, RZ, RZ, R8 ;  /* 0x000000ffff0d7224 */ /* 0x000fe200078e0008 */
[----:B------:R-:W-:-:S07]  /*242c0*/  MOV R0, R14 ;  /* 0x0000000e00007202 */ /* 0x000fce0000000f00 */
[----:B------:R-:W-:Y:S05]  /*242d0*/  WARPSYNC.COLLECTIVE R15, `(.L_x_3104) ;  /* 0x000000000f087348 */ /* 0x000fea0003c00000 */
[----:B------:R0:W1:Y:S02]  /*242e0*/  SHFL.IDX P6, R14, R13, R12, R11 ;  /* 0x0000000c0d0e7389 */ /* 0x00006400000c000b */
[----:B01----:R-:W-:Y:S01]  /*242f0*/  ENDCOLLECTIVE ;  /* 0x000000000000791b */ /* 0x003fe20003800000 */
.L_x_3104:
[----:B------:R-:W-:Y:S02]  /*24300*/  IMAD.MOV.U32 R13, RZ, RZ, R4 ;  /* 0x000000ffff0d7224 */ /* 0x000fe400078e0004 */
[----:B------:R-:W-:-:S07]  /*24310*/  IMAD.MOV.U32 R5, RZ, RZ, R14 ;  /* 0x000000ffff057224 */ /* 0x000fce00078e000e */
[----:B------:R-:W-:Y:S05]  /*24320*/  WARPSYNC.COLLECTIVE R15, `(.L_x_3105) ;  /* 0x000000000f087348 */ /* 0x000fea0003c00000 */
[----:B------:R0:W1:Y:S02]  /*24330*/  SHFL.IDX P6, R14, R13, R12, R11 ;  /* 0x0000000c0d0e7389 */ /* 0x00006400000c000b */
[----:B01----:R-:W-:Y:S01]  /*24340*/  ENDCOLLECTIVE ;  /* 0x000000000000791b */ /* 0x003fe20003800000 */
.L_x_3105:
[----:B------:R-:W-:Y:S05]  /*24350*/  BRA `(.L_x_3106) ;  /* 0xfffffe6800c87947 */ /* 0x000fea000383ffff */
.L_x_2832:
[----:B------:R-:W-:Y:S01]  /*24360*/  BSSY B1, `(.L_x_3107) ;  /* 0x0000008000017945 */ /* 0x000fe20003800000 */
[----:B------:R-:W-:Y:S01]  /*24370*/  MOV R13, R7 ;  /* 0x00000007000d7202 */ /* 0x000fe20000000f00 */
[----:B------:R-:W-:Y:S02]  /*24380*/  IMAD.MOV.U32 R12, RZ, RZ, 0x1 ;  /* 0x00000001ff0c7424 */ /* 0x000fe400078e00ff */
[----:B------:R-:W-:Y:S02]  /*24390*/  IMAD.MOV.U32 R11, RZ, RZ, 0x1c1f ;  /* 0x00001c1fff0b7424 */ /* 0x000fe400078e00ff */
[----:B------:R-:W-:-:S07]  /*243a0*/  IMAD.MOV.U32 R15, RZ, RZ, -0x1 ;  /* 0xffffffffff0f7424 */ /* 0x000fce00078e00ff */
[----:B0---4-:R-:W-:Y:S05]  /*243b0*/  WARPSYNC.COLLECTIVE R15, `(.L_x_3108) ;  /* 0x000000000f087348 */ /* 0x011fea0003c00000 */
[----:B----4-:R1:W2:Y:S02]  /*243c0*/  SHFL.IDX P6, R14, R13, R12, R11 ;  /* 0x0000000c0d0e7389 */ /* 0x0102a400000c000b */
[----:B012---:R-:W-:Y:S01]  /*243d0*/  ENDCOLLECTIVE ;  /* 0x000000000000791b */ /* 0x007fe20003800000 */
.L_x_3108:
[----:B------:R-:W-:Y:S05]  /*243e0*/  BSYNC B1 ;  /* 0x0000000000017941 */ /* 0x000fea0003800000 */
.L_x_3107:
[----:B------:R-:W-:Y:S01]  /*243f0*/  IMAD.MOV.U32 R13, RZ, RZ, R6 ;  /* 0x000000ffff0d7224 */ /* 0x000fe200078e0006 */
[----:B------:R-:W-:Y:S01]  /*24400*/  MOV R15, 0xffffffff ;  /* 0xffffffff000f7802 */ /* 0x000fe20000000f00 */
[----:B------:R-:W-:Y:S01]  /*24410*/  IMAD.MOV.U32 R12, RZ, RZ, 0x1 ;  /* 0x00000001ff0c7424 */ /* 0x000fe200078e00ff */
[----:B------:R-:W-:Y:S01]  /*24420*/  MOV R3, R14 ;  /* 0x0000000e00037202 */ /* 0x000fe20000000f00 */
[----:B------:R-:W-:-:S07]  /*24430*/  IMAD.MOV.U32 R11, RZ, RZ, 0x1c1f ;  /* 0x00001c1fff0b7424 */ /* 0x000fce00078e00ff */
[----:B------:R-:W-:Y:S05]  /*24440*/  WARPSYNC.COLLECTIVE R15, `(.L_x_3109) ;  /* 0x000000000f087348 */ /* 0x000fea0003c00000 */
[----:B------:R0:W1:Y:S02]  /*24450*/  SHFL.IDX P6, R14, R13, R12, R11 ;  /* 0x0000000c0d0e7389 */ /* 0x00006400000c000b */
[----:B01----:R-:W-:Y:S01]  /*24460*/  ENDCOLLECTIVE ;  /* 0x000000000000791b */ /* 0x003fe20003800000 */
.L_x_3109:
[----:B------:R-:W-:Y:S02]  /*24470*/  IMAD.MOV.U32 R13, RZ, RZ, R8 ;  /* 0x000000ffff0d7224 */ /* 0x000fe400078e0008 */
[----:B------:R-:W-:-:S07]  /*24480*/  IMAD.MOV.U32 R0, RZ, RZ, R14 ;  /* 0x000000ffff007224 */ /* 0x000fce00078e000e */
[----:B------:R-:W-:Y:S05]  /*24490*/  WARPSYNC.COLLECTIVE R15, `(.L_x_3110) ;  /* 0x000000000f087348 */ /* 0x000fea0003c00000 */
[----:B------:R0:W1:Y:S02]  /*244a0*/  SHFL.IDX P6, R14, R13, R12, R11 ;  /* 0x0000000c0d0e7389 */ /* 0x00006400000c000b */
[----:B01----:R-:W-:Y:S01]  /*244b0*/  ENDCOLLECTIVE ;  /* 0x000000000000791b */ /* 0x003fe20003800000 */
.L_x_3110:
[----:B------:R-:W-:Y:S01]  /*244c0*/  MOV R13, R4 ;  /* 0x00000004000d7202 */ /* 0x000fe20000000f00 */
[----:B------:R-:W-:-:S07]  /*244d0*/  IMAD.MOV.U32 R5, RZ, RZ, R14 ;  /* 0x000000ffff057224 */ /* 0x000fce00078e000e */
[----:B------:R-:W-:Y:S05]  /*244e0*/  WARPSYNC.COLLECTIVE R15, `(.L_x_3111) ;  /* 0x000000000f087348 */ /* 0x000fea0003c00000 */
[----:B------:R0:W1:Y:S02]  /*244f0*/  SHFL.IDX P6, R14, R13, R12, R11 ;  /* 0x0000000c0d0e7389 */ /* 0x00006400000c000b */
[----:B01----:R-:W-:Y:S01]  /*24500*/  ENDCOLLECTIVE ;  /* 0x000000000000791b */ /* 0x003fe20003800000 */
.L_x_3111:
[----:B------:R-:W-:Y:S01]  /*24510*/  IMAD.MOV.U32 R4, RZ, RZ, R14 ;  /* 0x000000ffff047224 */ /* 0x000fe200078e000e */
[----:B------:R-:W-:Y:S06]  /*24520*/  BRA `(.L_x_3112) ;  /* 0xfffffe7000547947 */ /* 0x000fec000383ffff */
.L_x_2836:
[----:B0-----:R0:W1:Y:S02]  /*24530*/  SYNCS.PHASECHK.TRANS64.TRYWAIT P0, [R16+URZ+0x34800], R5 ;  /* 0x03480005100075a7 */ /* 0x001064000800017f */
[----:B-1----:R-:W-:Y:S05]  /*24540*/  @!P0 NANOSLEEP.SYNCS 0x989680 ;  /* 0x009896800000895d */ /* 0x002fea0003900000 */
[----:B------:R-:W1:Y:S02]  /*24550*/  @!P0 SYNCS.PHASECHK.TRANS64 P0, [R16+URZ+0x34800], R5 ;  /* 0x03480005100085a7 */ /* 0x000e64000800007f */
[----:B-1----:R-:W-:Y:S05]  /*24560*/  @!P0 BRA `(.L_x_2836) ;  /* 0xfffffffc00f08947 */ /* 0x002fea000383ffff */
[----:B------:R-:W-:Y:S05]  /*24570*/  BRA `(.L_x_3113) ;  /* 0xfffffe7800647947 */ /* 0x000fea000383ffff */
.L_x_2860:
        /* <DEDUP_REMOVED lines=8> */
.L_x_3115:
[----:B------:R-:W-:Y:S05]  /*24600*/  BSYNC B1 ;  /* 0x0000000000017941 */ /* 0x000fea0003800000 */
.L_x_3114:
[----:B------:R-:W-:Y:S01]  /*24610*/  IMAD.MOV.U32 R13, RZ, RZ, R6 ;  /* 0x000000ffff0d7224 */ /* 0x000fe200078e0006 */
[----:B------:R-:W-:Y:S01]  /*24620*/  MOV R12, RZ ;  /* 0x000000ff000c7202 */ /* 0x000fe20000000f00 */
[----:B------:R-:W-:Y:S02]  /*24630*/  IMAD.MOV.U32 R11, RZ, RZ, 0x1c1f ;  /* 0x00001c1fff0b7424 */ /* 0x000fe400078e00ff */
[----:B------:R-:W-:Y:S02]  /*24640*/  IMAD.MOV.U32 R15, RZ, RZ, -0x1 ;  /* 0xffffffffff0f7424 */ /* 0x000fe400078e00ff */
[----:B------:R-:W-:-:S07]  /*24650*/  IMAD.MOV.U32 R3, RZ, RZ, R14 ;  /* 0x000000ffff037224 */ /* 0x000fce00078e000e */
[----:B------:R-:W-:Y:S05]  /*24660*/  WARPSYNC.COLLECTIVE R15, `(.L_x_3116) ;  /* 0x000000000f087348 */ /* 0x000fea0003c00000 */
[----:B------:R0:W1:Y:S02]  /*24670*/  SHFL.IDX P6, R14, R13, R12, R11 ;  /* 0x0000000c0d0e7389 */ /* 0x00006400000c000b */
[----:B01----:R-:W-:Y:S01]  /*24680*/  ENDCOLLECTIVE ;  /* 0x000000000000791b */ /* 0x003fe20003800000 */
.L_x_3116:
[----:B------:R-:W-:Y:S01]  /*24690*/  MOV R13, R7 ;  /* 0x00000007000d7202 */ /* 0x000fe20000000f00 */
[----:B------:R-:W-:-:S07]  /*246a0*/  IMAD.MOV.U32 R0, RZ, RZ, R14 ;  /* 0x000000ffff007224 */ /* 0x000fce00078e000e */
[----:B------:R-:W-:Y:S05]  /*246b0*/  WARPSYNC.COLLECTIVE R15, `(.L_x_3117) ;  /* 0x000000000f087348 */ /* 0x000fea0003c00000 */
[----:B------:R0:W1:Y:S02]  /*246c0*/  SHFL.IDX P6, R14, R13, R12, R11 ;  /* 0x0000000c0d0e7389 */ /* 0x00006400000c000b */
[----:B01----:R-:W-:Y:S01]  /*246d0*/  ENDCOLLECTIVE ;  /* 0x000000000000791b */ /* 0x003fe20003800000 */
.L_x_3117:
[----:B------:R-:W-:Y:S02]  /*246e0*/  IMAD.MOV.U32 R13, RZ, RZ, R9 ;  /* 0x000000ffff0d7224 */ /* 0x000fe400078e0009 */
[----:B------:R-:W-:-:S07]  /*246f0*/  IMAD.MOV.U32 R5, RZ, RZ, R14 ;  /* 0x000000ffff057224 */ /* 0x000fce00078e000e */
[----:B------:R-:W-:Y:S05]  /*24700*/  WARPSYNC.COLLECTIVE R15, `(.L_x_3118) ;  /* 0x000000000f087348 */ /* 0x000fea0003c00000 */
[----:B------:R0:W1:Y:S02]  /*24710*/  SHFL.IDX P6, R14, R13, R12, R11 ;  /* 0x0000000c0d0e7389 */ /* 0x00006400000c000b */
[----:B01----:R-:W-:Y:S01]  /*24720*/  ENDCOLLECTIVE ;  /* 0x000000000000791b */ /* 0x003fe20003800000 */
.L_x_3118:
[----:B------:R-:W-:Y:S01]  /*24730*/  IMAD.MOV.U32 R12, RZ, RZ, R0 ;  /* 0x000000ffff0c7224 */ /* 0x000fe200078e0000 */
[----:B------:R-:W-:Y:S01]  /*24740*/  MOV R13, R3 ;  /* 0x00000003000d7202 */ /* 0x000fe20000000f00 */
[----:B------:R-:W-:Y:S06]  /*24750*/  BRA `(.L_x_3119) ;  /* 0xfffffe9c00347947 */ /* 0x000fec000383ffff */
.L_x_2863:
[----:B------:R-:W-:Y:S01]  /*24760*/  BSSY B1, `(.L_x_3120) ;  /* 0x0000008000017945 */ /* 0x000fe20003800000 */
[----:B------:R-:W-:Y:S01]  /*24770*/  IMAD.MOV.U32 R13, RZ, RZ, R8 ;  /* 0x000000ffff0d7224 */ /* 0x000fe200078e0008 */
[----:B------:R-:W-:Y:S01]  /*24780*/  MOV R15, 0xffffffff ;  /* 0xffffffff000f7802 */ /* 0x000fe20000000f00 */
[----:B------:R-:W-:Y:S02]  /*24790*/  IMAD.MOV.U32 R12, RZ, RZ, 0x1 ;  /* 0x00000001ff0c7424 */ /* 0x000fe400078e00ff */
[----:B------:R-:W-:-:S07]  /*247a0*/  IMAD.MOV.U32 R11, RZ, RZ, 0x1c1f ;  /* 0x00001c1fff0b7424 */ /* 0x000fce00078e00ff */
[----:B------:R-:W-:Y:S05]  /*247b0*/  WARPSYNC.COLLECTIVE R15, `(.L_x_3121) ;  /* 0x000000000f087348 */ /* 0x000fea0003c00000 */
[----:B------:R0:W1:Y:S02]  /*247c0*/  SHFL.IDX P6, R14, R13, R12, R11 ;  /* 0x0000000c0d0e7389 */ /* 0x00006400000c000b */
[----:B01----:R-:W-:Y:S01]  /*247d0*/  ENDCOLLECTIVE ;  /* 0x000000000000791b */ /* 0x003fe20003800000 */
.L_x_3121:
[----:B------:R-:W-:Y:S05]  /*247e0*/  BSYNC B1 ;  /* 0x0000000000017941 */ /* 0x000fea0003800000 */
.L_x_3120:
        /* <DEDUP_REMOVED lines=8> */
.L_x_3122:
[----:B------:R-:W-:Y:S02]  /*24870*/  IMAD.MOV.U32 R61, RZ, RZ, R3 ;  /* 0x000000ffff3d7224 */ /* 0x000fe400078e0003 */
[----:B------:R-:W-:Y:S02]  /*24880*/  IMAD.MOV.U32 R13, RZ, RZ, R7 ;  /* 0x000000ffff0d7224 */ /* 0x000fe400078e0007 */
[----:B------:R-:W-:-:S07]  /*24890*/  IMAD.MOV.U32 R0, RZ, RZ, R14 ;  /* 0x000000ffff007224 */ /* 0x000fce00078e000e */
[----:B------:R-:W-:Y:S05]  /*248a0*/  WARPSYNC.COLLECTIVE R15, `(.L_x_3123) ;  /* 0x000000000f087348 */ /* 0x000fea0003c00000 */
[----:B------:R0:W1:Y:S02]  /*248b0*/  SHFL.IDX P6, R14, R13, R12, R11 ;  /* 0x0000000c0d0e7389 */ /* 0x00006400000c000b */
[----:B01----:R-:W-:Y:S01]  /*248c0*/  ENDCOLLECTIVE ;  /* 0x000000000000791b */ /* 0x003fe20003800000 */
.L_x_3123:
[----:B------:R-:W-:Y:S02]  /*248d0*/  IMAD.MOV.U32 R60, RZ, RZ, R0 ;  /* 0x000000ffff3c7224 */ /* 0x000fe400078e0000 */
[----:B------:R-:W-:Y:S01]  /*248e0*/  IMAD.MOV.U32 R13, RZ, RZ, R9 ;  /* 0x000000ffff0d7224 */ /* 0x000fe200078e0009 */
[----:B------:R-:W-:-:S07]  /*248f0*/  MOV R7, R14 ;  /* 0x0000000e00077202 */ /* 0x000fce0000000f00 */
[----:B------:R-:W-:Y:S05]  /*24900*/  WARPSYNC.COLLECTIVE R15, `(.L_x_3124) ;  /* 0x000000000f087348 */ /* 0x000fea0003c00000 */
[----:B------:R0:W1:Y:S02]  /*24910*/  SHFL.IDX P6, R14, R13, R12, R11 ;  /* 0x0000000c0d0e7389 */ /* 0x00006400000c000b */
[----:B01----:R-:W-:Y:S01]  /*24920*/  ENDCOLLECTIVE ;  /* 0x000000000000791b */ /* 0x003fe20003800000 */
.L_x_3124:
[----:B------:R-:W-:Y:S05]  /*24930*/  BRA `(.L_x_3125) ;  /* 0xfffffea000447947 */ /* 0x000fea000383ffff */
.L_x_2867:
[----:B0-----:R0:W1:Y:S02]  /*24940*/  SYNCS.PHASECHK.TRANS64.TRYWAIT P0, [R16+URZ+0x34800], R21 ;  /* 0x03480015100075a7 */ /* 0x001064000800017f */
[----:B-1----:R-:W-:Y:S05]  /*24950*/  @!P0 NANOSLEEP.SYNCS 0x989680 ;  /* 0x009896800000895d */ /* 0x002fea0003900000 */
[----:B------:R-:W1:Y:S02]  /*24960*/  @!P0 SYNCS.PHASECHK.TRANS64 P0, [R16+URZ+0x34800], R21 ;  /* 0x03480015100085a7 */ /* 0x000e64000800007f */
[----:B-1----:R-:W-:Y:S05]  /*24970*/  @!P0 BRA `(.L_x_2867) ;  /* 0xfffffffc00f08947 */ /* 0x002fea000383ffff */
[----:B------:R-:W-:Y:S05]  /*24980*/  BRA `(.L_x_3126) ;  /* 0xfffffea400ac7947 */ /* 0x000fea000383ffff */
.L_x_2881:
[----:B-1----:R1:W2:Y:S02]  /*24990*/  SYNCS.PHASECHK.TRANS64.TRYWAIT P2, [R3+URZ+0x34830], R0 ;  /* 0x03483000030075a7 */ /* 0x0022a4000804017f */
[----:B--2---:R-:W-:Y:S05]  /*249a0*/  @!P2 NANOSLEEP.SYNCS 0x989680 ;  /* 0x009896800000a95d */ /* 0x004fea0003900000 */
[----:B------:R-:W2:Y:S02]  /*249b0*/  @!P2 SYNCS.PHASECHK.TRANS64 P2, [R3+URZ+0x34830], R0 ;  /* 0x034830000300a5a7 */ /* 0x000ea4000804007f */
[----:B--2---:R-:W-:Y:S05]  /*249c0*/  @!P2 BRA `(.L_x_2881) ;  /* 0xfffffffc00f0a947 */ /* 0x004fea000383ffff */
[----:B------:R-:W-:Y:S05]  /*249d0*/  BRA `(.L_x_2880) ;  /* 0xfffffecc00607947 */ /* 0x000fea000383ffff */
.L_x_2888:
[----:B-1----:R1:W2:Y:S02]  /*249e0*/  SYNCS.PHASECHK.TRANS64.TRYWAIT P3, [R15+URZ+0x34830], R0 ;  /* 0x034830000f0075a7 */ /* 0x0022a4000806017f */
[----:B--2---:R-:W-:Y:S05]  /*249f0*/  @!P3 NANOSLEEP.SYNCS 0x989680 ;  /* 0x009896800000b95d */ /* 0x004fea0003900000 */
[----:B------:R-:W2:Y:S02]  /*24a00*/  @!P3 SYNCS.PHASECHK.TRANS64 P3, [R15+URZ+0x34830], R0 ;  /* 0x034830000f00b5a7 */ /* 0x000ea4000806007f */
[----:B--2---:R-:W-:Y:S05]  /*24a10*/  @!P3 BRA `(.L_x_2888) ;  /* 0xfffffffc00f0b947 */ /* 0x004fea000383ffff */
[----:B------:R-:W-:Y:S05]  /*24a20*/  BRA `(.L_x_2887) ;  /* 0xfffffef400b47947 */ /* 0x000fea000383ffff */
.L_x_2893:
[----:B-1----:R1:W2:Y:S02]  /*24a30*/  SYNCS.PHASECHK.TRANS64.TRYWAIT P3, [R12+URZ+0x34850], R0 ;  /* 0x034850000c0075a7 */ /* 0x0022a4000806017f */
[----:B--2---:R-:W-:Y:S05]  /*24a40*/  @!P3 NANOSLEEP.SYNCS 0x989680 ;  /* 0x009896800000b95d */ /* 0x004fea0003900000 */
[----:B------:R-:W2:Y:S02]  /*24a50*/  @!P3 SYNCS.PHASECHK.TRANS64 P3, [R12+URZ+0x34850], R0 ;  /* 0x034850000c00b5a7 */ /* 0x000ea4000806007f */
[----:B--2---:R-:W-:Y:S05]  /*24a60*/  @!P3 BRA `(.L_x_2893) ;  /* 0xfffffffc00f0b947 */ /* 0x004fea000383ffff */
[----:B------:R-:W-:Y:S05]  /*24a70*/  BRA `(.L_x_2892) ;  /* 0xffffff0000ac7947 */ /* 0x000fea000383ffff */
.L_x_2901:
[----:B-1----:R1:W2:Y:S02]  /*24a80*/  SYNCS.PHASECHK.TRANS64.TRYWAIT P2, [R0+URZ+0x34830], R11 ;  /* 0x0348300b000075a7 */ /* 0x0022a4000804017f */
[----:B--2---:R-:W-:Y:S05]  /*24a90*/  @!P2 NANOSLEEP.SYNCS 0x989680 ;  /* 0x009896800000a95d */ /* 0x004fea0003900000 */
[----:B------:R-:W2:Y:S02]  /*24aa0*/  @!P2 SYNCS.PHASECHK.TRANS64 P2, [R0+URZ+0x34830], R11 ;  /* 0x0348300b0000a5a7 */ /* 0x000ea4000804007f */
[----:B--2---:R-:W-:Y:S05]  /*24ab0*/  @!P2 BRA `(.L_x_2901) ;  /* 0xfffffffc00f0a947 */ /* 0x004fea000383ffff */
[----:B------:R-:W-:Y:S05]  /*24ac0*/  BRA `(.L_x_2900) ;  /* 0xffffff2400407947 */ /* 0x000fea000383ffff */
.L_x_2906:
[----:B-1----:R1:W2:Y:S02]  /*24ad0*/  SYNCS.PHASECHK.TRANS64.TRYWAIT P2, [R15+URZ+0x34850], R0 ;  /* 0x034850000f0075a7 */ /* 0x0022a4000804017f */
[----:B--2---:R-:W-:Y:S05]  /*24ae0*/  @!P2 NANOSLEEP.SYNCS 0x989680 ;  /* 0x009896800000a95d */ /* 0x004fea0003900000 */
[----:B------:R-:W2:Y:S02]  /*24af0*/  @!P2 SYNCS.PHASECHK.TRANS64 P2, [R15+URZ+0x34850], R0 ;  /* 0x034850000f00a5a7 */ /* 0x000ea4000804007f */
[----:B--2---:R-:W-:Y:S05]  /*24b00*/  @!P2 BRA `(.L_x_2906) ;  /* 0xfffffffc00f0a947 */ /* 0x004fea000383ffff */
[----:B------:R-:W-:Y:S05]  /*24b10*/  BRA `(.L_x_2905) ;  /* 0xffffff3000387947 */ /* 0x000fea000383ffff */
.L_x_2912:
[----:B-1----:R1:W2:Y:S02]  /*24b20*/  SYNCS.PHASECHK.TRANS64.TRYWAIT P0, [R11+URZ+0x34850], R2 ;  /* 0x034850020b0075a7 */ /* 0x0022a4000800017f */
[----:B--2---:R-:W-:Y:S05]  /*24b30*/  @!P0 NANOSLEEP.SYNCS 0x989680 ;  /* 0x009896800000895d */ /* 0x004fea0003900000 */
[----:B------:R-:W2:Y:S02]  /*24b40*/  @!P0 SYNCS.PHASECHK.TRANS64 P0, [R11+URZ+0x34850], R2 ;  /* 0x034850020b0085a7 */ /* 0x000ea4000800007f */
[----:B--2---:R-:W-:Y:S05]  /*24b50*/  @!P0 BRA `(.L_x_2912) ;  /* 0xfffffffc00f08947 */ /* 0x004fea000383ffff */
[----:B------:R-:W-:Y:S05]  /*24b60*/  BRA `(.L_x_2911) ;  /* 0xffffff4c005c7947 */ /* 0x000fea000383ffff */
.L_x_2948:
[----:B------:R-:W1:Y:S01]  /*24b70*/  S2R R7, SR_TID.X ;  /* 0x0000000000077919 */ /* 0x000e620000002100 */
[----:B------:R-:W-:Y:S01]  /*24b80*/  BSSY B1, `(.L_x_3127) ;  /* 0x000000a000017945 */ /* 0x000fe20003800000 */
[----:B------:R-:W-:Y:S02]  /*24b90*/  IMAD.MOV.U32 R12, RZ, RZ, RZ ;  /* 0x000000ffff0c7224 */ /* 0x000fe400078e00ff */
[----:B------:R-:W-:Y:S02]  /*24ba0*/  IMAD.MOV.U32 R11, RZ, RZ, 0x1f ;  /* 0x0000001fff0b7424 */ /* 0x000fe400078e00ff */
[----:B------:R-:W-:Y:S01]  /*24bb0*/  IMAD.MOV.U32 R15, RZ, RZ, -0x1 ;  /* 0xffffffffff0f7424 */ /* 0x000fe200078e00ff */
[----:B-1----:R-:W-:-:S04]  /*24bc0*/  SHF.R.U32.HI R7, RZ, 0x5, R7 ;  /* 0x00000005ff077819 */ /* 0x002fc80000011607 */
[----:B------:R-:W-:-:S04]  /*24bd0*/  LOP3.LUT R7, R7, 0x3, RZ, 0xc0, !PT ;  /* 0x0000000307077812 */ /* 0x000fc800078ec0ff */
[----:B0-----:R-:W-:-:S07]  /*24be0*/  MOV R13, R7 ;  /* 0x00000007000d7202 */ /* 0x001fce0000000f00 */
[----:B------:R-:W-:Y:S05]  /*24bf0*/  WARPSYNC.COLLECTIVE R15, `(.L_x_3128) ;  /* 0x000000000f087348 */ /* 0x000fea0003c00000 */
[----:B------:R0:W1:Y:S02]  /*24c00*/  SHFL.IDX P6, R14, R13, R12, R11 ;  /* 0x0000000c0d0e7389 */ /* 0x00006400000c000b */
[----:B01----:R-:W-:Y:S01]  /*24c10*/  ENDCOLLECTIVE ;  /* 0x000000000000791b */ /* 0x003fe20003800000 */
.L_x_3128:
[----:B------:R-:W-:Y:S05]  /*24c20*/  BSYNC B1 ;  /* 0x0000000000017941 */ /* 0x000fea0003800000 */
.L_x_3127:
[----:B------:R-:W-:Y:S05]  /*24c30*/  BRA `(.L_x_3129) ;  /* 0xffffff8c00007947 */ /* 0x000fea000383ffff */
.L_x_2950:
[----:B------:R-:W-:Y:S01]  /*24c40*/  BSSY B1, `(.L_x_3130) ;  /* 0x0000006000017945 */ /* 0x000fe20003800000 */
[----:B------:R-:W-:-:S07]  /*24c50*/  MOV R15, 0xffffffff ;  /* 0xffffffff000f7802 */ /* 0x000fce0000000f00 */
[----:B01----:R-:W-:Y:S05]  /*24c60*/  WARPSYNC.COLLECTIVE R15, `(.L_x_3131) ;  /* 0x000000000f0c7348 */ /* 0x003fea0003c00000 */
[----:B------:R-:W-:Y:S02]  /*24c70*/  ELECT P6, UR62, PT ;  /* 0x00000000003e782f */ /* 0x000fe400038c0000 */
[----:B------:R-:W-:Y:S01]  /*24c80*/  MOV R14, UR62 ;  /* 0x0000003e000e7c02 */ /* 0x000fe20008000f00 */
[----:B01----:R-:W-:Y:S10]  /*24c90*/  ENDCOLLECTIVE ;  /* 0x000000000000791b */ /* 0x003ff40003800000 */
.L_x_3131:
[----:B------:R-:W-:Y:S05]  /*24ca0*/  BSYNC B1 ;  /* 0x0000000000017941 */ /* 0x000fea0003800000 */
.L_x_3130:
[----:B------:R-:W-:Y:S01]  /*24cb0*/  PLOP3.LUT P2, PT, P6, PT, PT, 0x80, 0x0 ;  /* 0x000000000000781c */ /* 0x000fe2000374f070 */
[----:B------:R-:W-:-:S12]  /*24cc0*/  BRA `(.L_x_2949) ;  /* 0xffffff8800f47947 */ /* 0x000fd8000383ffff */
.L_x_2952:
[----:B-1----:R-:W2:Y:S02]  /*24cd0*/  LDL R3, [R1+0x4] ;  /* 0x0000040001037983 */ /* 0x002ea40000100800 */
[----:B--2---:R1:W2:Y:S02]  /*24ce0*/  SYNCS.PHASECHK.TRANS64.TRYWAIT P0, [R3+URZ+0x34820], R2 ;  /* 0x03482002030075a7 */ /* 0x0042a4000800017f */
[----:B--2---:R-:W-:Y:S05]  /*24cf0*/  @!P0 NANOSLEEP.SYNCS 0x989680 ;  /* 0x009896800000895d */ /* 0x004fea0003900000 */
[----:B------:R-:W2:Y:S02]  /*24d00*/  @!P0 SYNCS.PHASECHK.TRANS64 P0, [R3+URZ+0x34820], R2 ;  /* 0x03482002030085a7 */ /* 0x000ea4000800007f */
[----:B--2---:R-:W-:Y:S05]  /*24d10*/  @!P0 BRA `(.L_x_2952) ;  /* 0xfffffffc00ec8947 */ /* 0x004fea000383ffff */
[----:B------:R-:W-:Y:S05]  /*24d20*/  BRA `(.L_x_3132) ;  /* 0xffffff8c00047947 */ /* 0x000fea000383ffff */
.L_x_2956:
[----:B-1----:R1:W2:Y:S02]  /*24d30*/  SYNCS.PHASECHK.TRANS64.TRYWAIT P0, [R4+URZ+0x348a0], R8 ;  /* 0x0348a008040075a7 */ /* 0x0022a4000800017f */
[----:B--2---:R-:W-:Y:S05]  /*24d40*/  @!P0 NANOSLEEP.SYNCS 0x989680 ;  /* 0x009896800000895d */ /* 0x004fea0003900000 */
[----:B------:R-:W2:Y:S02]  /*24d50*/  @!P0 SYNCS.PHASECHK.TRANS64 P0, [R4+URZ+0x348a0], R8 ;  /* 0x0348a008040085a7 */ /* 0x000ea4000800007f */
[----:B--2---:R-:W-:Y:S05]  /*24d60*/  @!P0 BRA `(.L_x_2956) ;  /* 0xfffffffc00f08947 */ /* 0x004fea000383ffff */
[----:B------:R-:W-:Y:S05]  /*24d70*/  BRA `(.L_x_3133) ;  /* 0xffffff8c00287947 */ /* 0x000fea000383ffff */
.L_x_2963:
[----:B--2---:R2:W3:Y:S02]  /*24d80*/  SYNCS.PHASECHK.TRANS64.TRYWAIT P0, [R4+URZ+0x348c0], R8 ;  /* 0x0348c008040075a7 */ /* 0x0044e4000800017f */
[----:B---3--:R-:W-:Y:S05]  /*24d90*/  @!P0 NANOSLEEP.SYNCS 0x989680 ;  /* 0x009896800000895d */ /* 0x008fea0003900000 */
[----:B------:R-:W3:Y:S02]  /*24da0*/  @!P0 SYNCS.PHASECHK.TRANS64 P0, [R4+URZ+0x348c0], R8 ;  /* 0x0348c008040085a7 */ /* 0x000ee4000800007f */
[----:B---3--:R-:W-:Y:S05]  /*24db0*/  @!P0 BRA `(.L_x_2963) ;  /* 0xfffffffc00f08947 */ /* 0x008fea000383ffff */
[----:B------:R-:W-:Y:S05]  /*24dc0*/  BRA `(.L_x_3134) ;  /* 0xffffff9000247947 */ /* 0x000fea000383ffff */
.L_x_2971:
[----:B-1----:R1:W2:Y:S02]  /*24dd0*/  SYNCS.PHASECHK.TRANS64.TRYWAIT P0, [R6+URZ+0x348a0], R5 ;  /* 0x0348a005060075a7 */ /* 0x0022a4000800017f */
[----:B--2---:R-:W-:Y:S05]  /*24de0*/  @!P0 NANOSLEEP.SYNCS 0x989680 ;  /* 0x009896800000895d */ /* 0x004fea0003900000 */
[----:B------:R-:W2:Y:S02]  /*24df0*/  @!P0 SYNCS.PHASECHK.TRANS64 P0, [R6+URZ+0x348a0], R5 ;  /* 0x0348a005060085a7 */ /* 0x000ea4000800007f */
[----:B--2---:R-:W-:Y:S05]  /*24e00*/  @!P0 BRA `(.L_x_2971) ;  /* 0xfffffffc00f08947 */ /* 0x004fea000383ffff */
[----:B------:R-:W-:Y:S05]  /*24e10*/  BRA `(.L_x_3135) ;  /* 0xffffff9400507947 */ /* 0x000fea000383ffff */
.L_x_2978:
[----:B--2---:R2:W3:Y:S02]  /*24e20*/  SYNCS.PHASECHK.TRANS64.TRYWAIT P0, [R6+URZ+0x348c0], R5 ;  /* 0x0348c005060075a7 */ /* 0x0044e4000800017f */
[----:B---3--:R-:W-:Y:S05]  /*24e30*/  @!P0 NANOSLEEP.SYNCS 0x989680 ;  /* 0x009896800000895d */ /* 0x008fea0003900000 */
[----:B------:R-:W3:Y:S02]  /*24e40*/  @!P0 SYNCS.PHASECHK.TRANS64 P0, [R6+URZ+0x348c0], R5 ;  /* 0x0348c005060085a7 */ /* 0x000ee4000800007f */
[----:B---3--:R-:W-:Y:S05]  /*24e50*/  @!P0 BRA `(.L_x_2978) ;  /* 0xfffffffc00f08947 */ /* 0x008fea000383ffff */
[----:B------:R-:W-:Y:S05]  /*24e60*/  BRA `(.L_x_3136) ;  /* 0xffffff9800487947 */ /* 0x000fea000383ffff */
.L_x_2992:
[----:B------:R-:W1:Y:S01]  /*24e70*/  S2R R5, SR_TID.X ;  /* 0x0000000000057919 */ /* 0x000e620000002100 */
[----:B------:R-:W-:Y:S01]  /*24e80*/  BSSY B0, `(.L_x_3137) ;  /* 0x000000a000007945 */ /* 0x000fe20003800000 */
[----:B------:R-:W-:Y:S01]  /*24e90*/  IMAD.MOV.U32 R12, RZ, RZ, RZ ;  /* 0x000000ffff0c7224 */ /* 0x000fe200078e00ff */
[----:B------:R-:W-:Y:S01]  /*24ea0*/  MOV R15, 0xffffffff ;  /* 0xffffffff000f7802 */ /* 0x000fe20000000f00 */
[----:B------:R-:W-:Y:S01]  /*24eb0*/  IMAD.MOV.U32 R11, RZ, RZ, 0x1f ;  /* 0x0000001fff0b7424 */ /* 0x000fe200078e00ff */
[----:B-1----:R-:W-:-:S04]  /*24ec0*/  SHF.R.U32.HI R5, RZ, 0x5, R5 ;  /* 0x00000005ff057819 */ /* 0x002fc80000011605 */
[----:B------:R-:W-:-:S05]  /*24ed0*/  LOP3.LUT R5, R5, 0x3, RZ, 0xc0, !PT ;  /* 0x0000000305057812 */ /* 0x000fca00078ec0ff */
[----:B0-----:R-:W-:-:S07]  /*24ee0*/  IMAD.MOV.U32 R13, RZ, RZ, R5 ;  /* 0x000000ffff0d7224 */ /* 0x001fce00078e0005 */
[----:B------:R-:W-:Y:S05]  /*24ef0*/  WARPSYNC.COLLECTIVE R15, `(.L_x_3138) ;  /* 0x000000000f087348 */ /* 0x000fea0003c00000 */
[----:B------:R0:W1:Y:S02]  /*24f00*/  SHFL.IDX P6, R14, R13, R12, R11 ;  /* 0x0000000c0d0e7389 */ /* 0x00006400000c000b */
[----:B01----:R-:W-:Y:S01]  /*24f10*/  ENDCOLLECTIVE ;  /* 0x000000000000791b */ /* 0x003fe20003800000 */
.L_x_3138:
[----:B------:R-:W-:Y:S05]  /*24f20*/  BSYNC B0 ;  /* 0x0000000000007941 */ /* 0x000fea0003800000 */
.L_x_3137:
[----:B------:R-:W-:Y:S05]  /*24f30*/  BRA `(.L_x_3139) ;  /* 0xffffffa000ec7947 */ /* 0x000fea000383ffff */
.L_x_2994:
[----:B------:R-:W-:Y:S01]  /*24f40*/  BSSY B0, `(.L_x_3140) ;  /* 0x0000006000007945 */ /* 0x000fe20003800000 */
[----:B------:R-:W-:-:S07]  /*24f50*/  IMAD.MOV.U32 R15, RZ, RZ, -0x1 ;  /* 0xffffffffff0f7424 */ /* 0x000fce00078e00ff */
[----:B01----:R-:W-:Y:S05]  /*24f60*/  WARPSYNC.COLLECTIVE R15, `(.L_x_3141) ;  /* 0x000000000f0c7348 */ /* 0x003fea0003c00000 */
[----:B------:R-:W-:Y:S02]  /*24f70*/  ELECT P6, UR62, PT ;  /* 0x00000000003e782f */ /* 0x000fe400038c0000 */
[----:B------:R-:W-:Y:S01]  /*24f80*/  MOV R14, UR62 ;  /* 0x0000003e000e7c02 */ /* 0x000fe20008000f00 */
[----:B01----:R-:W-:Y:S10]  /*24f90*/  ENDCOLLECTIVE ;  /* 0x000000000000791b */ /* 0x003ff40003800000 */
.L_x_3141:
[----:B------:R-:W-:Y:S05]  /*24fa0*/  BSYNC B0 ;  /* 0x0000000000007941 */ /* 0x000fea0003800000 */
.L_x_3140:
[----:B------:R-:W-:Y:S05]  /*24fb0*/  BRA `(.L_x_3142) ;  /* 0xffffffa000fc7947 */ /* 0x000fea000383ffff */
.L_x_2996:
[----:B-1----:R1:W2:Y:S02]  /*24fc0*/  SYNCS.PHASECHK.TRANS64.TRYWAIT P0, [R0+URZ+0x34840], R2 ;  /* 0x03484002000075a7 */ /* 0x0022a4000800017f */
[----:B--2---:R-:W-:Y:S05]  /*24fd0*/  @!P0 NANOSLEEP.SYNCS 0x989680 ;  /* 0x009896800000895d */ /* 0x004fea0003900000 */
[----:B------:R-:W2:Y:S02]  /*24fe0*/  @!P0 SYNCS.PHASECHK.TRANS64 P0, [R0+URZ+0x34840], R2 ;  /* 0x03484002000085a7 */ /* 0x000ea4000800007f */
[----:B--2---:R-:W-:Y:S05]  /*24ff0*/  @!P0 BRA `(.L_x_2996) ;  /* 0xfffffffc00f08947 */ /* 0x004fea000383ffff */
[----:B------:R-:W-:Y:S05]  /*25000*/  BRA `(.L_x_3143) ;  /* 0xffffffa400687947 */ /* 0x000fea000383ffff */
.L_x_3000:
[----:B------:R0:W5:Y:S01]  /*25010*/  LDL.LU R9, [R1+0x40] ;  /* 0x0000400001097983 */ /* 0x0001620000300800 */
[----:B------:R-:W-:Y:S01]  /*25020*/  IMAD.MOV.U32 R13, RZ, RZ, R2 ;  /* 0x000000ffff0d7224 */ /* 0x000fe200078e0002 */
[----:B------:R-:W-:Y:S01]  /*25030*/  MOV R11, 0x181f ;  /* 0x0000181f000b7802 */ /* 0x000fe20000000f00 */
[----:B------:R-:W-:Y:S02]  /*25040*/  IMAD.MOV.U32 R12, RZ, RZ, RZ ;  /* 0x000000ffff0c7224 */ /* 0x000fe400078e00ff */
[----:B------:R-:W-:-:S07]  /*25050*/  IMAD.MOV.U32 R15, RZ, RZ, -0x1 ;  /* 0xffffffffff0f7424 */ /* 0x000fce00078e00ff */
[----:B0----5:R-:W-:Y:S05]  /*25060*/  WARPSYNC.COLLECTIVE R15, `(.L_x_3144) ;  /* 0x000000000f087348 */ /* 0x021fea0003c00000 */
[----:B------:R1:W2:Y:S02]  /*25070*/  SHFL.IDX P6, R14, R13, R12, R11 ;  /* 0x0000000c0d0e7389 */ /* 0x0002a400000c000b */
[----:B012--5:R-:W-:Y:S01]  /*25080*/  ENDCOLLECTIVE ;  /* 0x000000000000791b */ /* 0x027fe20003800000 */
.L_x_3144:
[----:B------:R-:W-:Y:S02]  /*25090*/  IMAD.MOV.U32 R13, RZ, RZ, R3 ;  /* 0x000000ffff0d7224 */ /* 0x000fe400078e0003 */
[----:B------:R-:W-:-:S07]  /*250a0*/  IMAD.MOV.U32 R4, RZ, RZ, R14 ;  /* 0x000000ffff047224 */ /* 0x000fce00078e000e */
[----:B------:R-:W-:Y:S05]  /*250b0*/  WARPSYNC.COLLECTIVE R15, `(.L_x_3145) ;  /* 0x000000000f087348 */ /* 0x000fea0003c00000 */
[----:B------:R0:W1:Y:S02]  /*250c0*/  SHFL.IDX P6, R14, R13, R12, R11 ;  /* 0x0000000c0d0e7389 */ /* 0x00006400000c000b */
[----:B01----:R-:W-:Y:S01]  /*250d0*/  ENDCOLLECTIVE ;  /* 0x000000000000791b */ /* 0x003fe20003800000 */
.L_x_3145:
[----:B------:R-:W-:Y:S01]  /*250e0*/  IMAD R17, R17, 0x80, R10 ;  /* 0x0000008011117824 */ /* 0x000fe200078e020a */
[----:B------:R-:W-:Y:S01]  /*250f0*/  MOV R13, R2 ;  /* 0x00000002000d7202 */ /* 0x000fe20000000f00 */
[----:B------:R-:W-:Y:S02]  /*25100*/  IMAD R0, R9, R7, RZ ;  /* 0x0000000709007224 */ /* 0x000fe400078e02ff */
[----:B------:R0:W5:Y:S01]  /*25110*/  LDL R9, [R1+0x30] ;  /* 0x0000300001097983 */ /* 0x0001620000100800 */
[----:B------:R-:W-:Y:S01]  /*25120*/  IMAD.MOV.U32 R12, RZ, RZ, 0x1 ;  /* 0x00000001ff0c7424 */ /* 0x000fe200078e00ff */
[----:B------:R-:W-:Y:S01]  /*25130*/  MOV R5, R14 ;  /* 0x0000000e00057202 */ /* 0x000fe20000000f00 */
[C---:B------:R-:W-:Y:S01]  /*25140*/  VIADD R7, R17.reuse, 0x10 ;  /* 0x0000001011077836 */ /* 0x040fe20000000000 */
[----:B------:R-:W-:-:S13]  /*25150*/  ISETP.GE.AND P2, PT, R17, R0, PT ;  /* 0x000000001100720c */ /* 0x000fda0003f46270 */
[----:B0----5:R-:W-:Y:S05]  /*25160*/  WARPSYNC.COLLECTIVE R15, `(.L_x_3146) ;  /* 0x000000000f087348 */ /* 0x021fea0003c00000 */
[----:B------:R1:W2:Y:S02]  /*25170*/  SHFL.IDX P6, R14, R13, R12, R11 ;  /* 0x0000000c0d0e7389 */ /* 0x0002a400000c000b */
[----:B012--5:R-:W-:Y:S01]  /*25180*/  ENDCOLLECTIVE ;  /* 0x000000000000791b */ /* 0x027fe20003800000 */
.L_x_3146:
[----:B------:R-:W-:Y:S01]  /*25190*/  @!P2 LEA R5, P4, R8, R5, 0x1 ;  /* 0x000000050805a211 */ /* 0x000fe200078808ff */
[----:B------:R-:W-:-:S04]  /*251a0*/  IMAD.MOV.U32 R13, RZ, RZ, R3 ;  /* 0x000000ffff0d7224 */ /* 0x000fc800078e0003 */
[----:B------:R-:W-:-:S05]  /*251b0*/  @!P2 IMAD.X R4, RZ, RZ, R4, P4 ;  /* 0x000000ffff04a224 */ /* 0x000fca00020e0604 */
[----:B------:R-:W-:Y:S01]  /*251c0*/  @!P2 LOP3.LUT R5, R5, R4, RZ, 0x3c, !PT ;  /* 0x000000040505a212 */ /* 0x000fe200078e3cff */
[----:B------:R-:W-:-:S03]  /*251d0*/  IMAD.MOV.U32 R6, RZ, RZ, R14 ;  /* 0x000000ffff067224 */ /* 0x000fc600078e000e */
[----:B------:R-:W-:-:S07]  /*251e0*/  @!P2 LOP3.LUT R4, R5, R4, RZ, 0x3c, !PT ;  /* 0x000000040504a212 */ /* 0x000fce00078e3cff */
[----:B------:R-:W-:Y:S05]  /*251f0*/  WARPSYNC.COLLECTIVE R15, `(.L_x_3147) ;  /* 0x000000000f087348 */ /* 0x000fea0003c00000 */
[----:B------:R0:W1:Y:S02]  /*25200*/  SHFL.IDX P6, R14, R13, R12, R11 ;  /* 0x0000000c0d0e7389 */ /* 0x00006400000c000b */
[----:B01----:R-:W-:Y:S01]  /*25210*/  ENDCOLLECTIVE ;  /* 0x000000000000791b */ /* 0x003fe20003800000 */
.L_x_3147:
[----:B------:R-:W-:Y:S01]  /*25220*/  @!P2 LOP3.LUT R5, R5, R4, RZ, 0x3c, !PT ;  /* 0x000000040505a212 */ /* 0x000fe200078e3cff */
[----:B------:R-:W-:Y:S01]  /*25230*/  IMAD.MOV.U32 R13, RZ, RZ, R2 ;  /* 0x000000ffff0d7224 */ /* 0x000fe200078e0002 */
[----:B------:R-:W-:-:S03]  /*25240*/  MOV R12, 0x2 ;  /* 0x00000002000c7802 */ /* 0x000fc60000000f00 */
[----:B------:R-:W-:Y:S01]  /*25250*/  @!PT LDS RZ, [RZ] ;  /* 0x00000000fffff984 */ /* 0x000fe20000000800 */
[----:B------:R-:W-:Y:S01]  /*25260*/  @!PT LDS RZ, [RZ] ;  /* 0x00000000fffff984 */ /* 0x000fe20000000800 */
[----:B------:R-:W-:Y:S01]  /*25270*/  @!PT LDS RZ, [RZ] ;  /* 0x00000000fffff984 */ /* 0x000fe20000000800 */
[----:B------:R-:W-:Y:S04]  /*25280*/  @!P2 LDGSTS.E.BYPASS.LTC128B.128 [R9+0x10400], desc[UR60][R4.64], !P3 ;  /* 0x104000000409afae */ /* 0x000fe8000d901d7c */
[----:B------:R-:W-:Y:S04]  /*25290*/  @!P2 LDGSTS.E.BYPASS.LTC128B.128 [R9+0x14400], desc[UR60][R4.64+0x80], !P0 ;  /* 0x144000800409afae */ /* 0x000fe8000c101d7c */
[----:B------:R0:W-:Y:S01]  /*252a0*/  @!P2 LDGSTS.E.BYPASS.LTC128B.128 [R9+0x18400], desc[UR60][R4.64+0x100], !P1 ;  /* 0x184001000409afae */ /* 0x0001e2000c901d7c */
[----:B------:R-:W-:Y:S02]  /*252b0*/  ISETP.GE.AND P2, PT, R7, R0, PT ;  /* 0x000000000700720c */ /* 0x000fe40003f46270 */
[----:B0-----:R-:W-:-:S11]  /*252c0*/  MOV R4, R14 ;  /* 0x0000000e00047202 */ /* 0x001fd60000000f00 */
[----:B------:R-:W-:Y:S05]  /*252d0*/  WARPSYNC.COLLECTIVE R15, `(.L_x_3148) ;  /* 0x000000000f087348 */ /* 0x000fea0003c00000 */
[----:B------:R0:W1:Y:S02]  /*252e0*/  SHFL.IDX P6, R14, R13, R12, R11 ;  /* 0x0000000c0d0e7389 */ /* 0x00006400000c000b */
[----:B01----:R-:W-:Y:S01]  /*252f0*/  ENDCOLLECTIVE ;  /* 0x000000000000791b */ /* 0x003fe20003800000 */
.L_x_3148:
[----:B------:R-:W-:-:S05]  /*25300*/  @!P2 LEA R5, P4, R8, R4, 0x1 ;  /* 0x000000040805a211 */ /* 0x000fca00078808ff */
[----:B------:R-:W-:-:S05]  /*25310*/  @!P2 IMAD.X R4, RZ, RZ, R6, P4 ;  /* 0x000000ffff04a224 */ /* 0x000fca00020e0606 */
[----:B------:R-:W-:Y:S01]  /*25320*/  @!P2 LOP3.LUT R5, R5, R4, RZ, 0x3c, !PT ;  /* 0x000000040505a212 */ /* 0x000fe200078e3cff */
[----:B------:R-:W-:-:S03]  /*25330*/  IMAD.MOV.U32 R13, RZ, RZ, R3 ;  /* 0x000000ffff0d7224 */ /* 0x000fc600078e0003 */
[----:B------:R-:W-:-:S04]  /*25340*/  @!P2 LOP3.LUT R4, R5, R4, RZ, 0x3c, !PT ;  /* 0x000000040504a212 */ /* 0x000fc800078e3cff */
[----:B------:R-:W-:Y:S01]  /*25350*/  @!P2 LOP3.LUT R5, R5, R4, RZ, 0x3c, !PT ;  /* 0x000000040505a212 */ /* 0x000fe200078e3cff */
[----:B------:R-:W-:-:S04]  /*25360*/  IMAD.MOV.U32 R6, RZ, RZ, R14 ;  /* 0x000000ffff067224 */ /* 0x000fc800078e000e */
[----:B------:R-:W-:Y:S01]  /*25370*/  @!PT LDS RZ, [RZ] ;  /* 0x00000000fffff984 */ /* 0x000fe20000000800 */
[----:B------:R-:W-:Y:S01]  /*25380*/  @!PT LDS RZ, [RZ] ;  /* 0x00000000fffff984 */ /* 0x000fe20000000800 */
[----:B------:R-:W-:Y:S01]  /*25390*/  @!PT LDS RZ, [RZ] ;  /* 0x00000000fffff984 */ /* 0x000fe20000000800 */
[----:B------:R0:W-:Y:S03]  /*253a0*/  @!P2 LDGSTS.E.BYPASS.LTC128B.128 [R9+0x10c00], desc[UR60][R4.64], !P3 ;  /* 0x10c000000409afae */ /* 0x0001e6000d901d7c */
[----:B0-----:R-:W-:Y:S05]  /*253b0*/  WARPSYNC.COLLECTIVE R15, `(.L_x_3149) ;  /* 0x000000000f087348 */ /* 0x001fea0003c00000 */
[----:B------:R1:W2:Y:S02]  /*253c0*/  SHFL.IDX P6, R14, R13, R12, R11 ;  /* 0x0000000c0d0e7389 */ /* 0x0002a400000c000b */
[----:B012---:R-:W-:Y:S01]  /*253d0*/  ENDCOLLECTIVE ;  /* 0x000000000000791b */ /* 0x007fe20003800000 */
.L_x_3149:
[----:B------:R-:W-:Y:S01]  /*253e0*/  @!PT LDS RZ, [RZ] ;  /* 0x00000000fffff984 */ /* 0x000fe20000000800 */
[----:B------:R-:W-:Y:S01]  /*253f0*/  @!PT LDS RZ, [RZ] ;  /* 0x00000000fffff984 */ /* 0x000fe20000000800 */
[----:B------:R-:W-:Y:S01]  /*25400*/  @!PT LDS RZ, [RZ] ;  /* 0x00000000fffff984 */ /* 0x000fe20000000800 */
[----:B------:R-:W-:Y:S04]  /*25410*/  @!P2 LDGSTS.E.BYPASS.LTC128B.128 [R9+0x14c00], desc[UR60][R4.64+0x80], !P0 ;  /* 0x14c000800409afae */ /* 0x000fe8000c101d7c */
[----:B------:R0:W-:Y:S01]  /*25420*/  @!P2 LDGSTS.E.BYPASS.LTC128B.128 [R9+0x18c00], desc[UR60][R4.64+0x100], !P1 ;  /* 0x18c001000409afae */ /* 0x0001e2000c901d7c */
[----:B------:R-:W-:Y:S02]  /*25430*/  IMAD.MOV.U32 R13, RZ, RZ, R2 ;  /* 0x000000ffff0d7224 */ /* 0x000fe400078e0002 */
[----:B------:R-:W-:Y:S02]  /*25440*/  IMAD.MOV.U32 R12, RZ, RZ, 0x3 ;  /* 0x00000003ff0c7424 */ /* 0x000fe400078e00ff */
[----:B0-----:R-:W-:-:S05]  /*25450*/  VIADD R4, R17, 0x20 ;  /* 0x0000002011047836 */ /* 0x001fca0000000000 */
[----:B------:R-:W-:Y:S01]  /*25460*/  ISETP.GE.AND P2, PT, R4, R0, PT ;  /* 0x000000000400720c */ /* 0x000fe20003f46270 */
[----:B------:R-:W-:-:S12]  /*25470*/  IMAD.MOV.U32 R4, RZ, RZ, R14 ;  /* 0x000000ffff047224 */ /* 0x000fd800078e000e */
[----:B------:R-:W-:Y:S05]  /*25480*/  WARPSYNC.COLLECTIVE R15, `(.L_x_3150) ;  /* 0x000000000f087348 */ /* 0x000fea0003c00000 */
[----:B------:R0:W1:Y:S02]  /*25490*/  SHFL.IDX P6, R14, R13, R12, R11 ;  /* 0x0000000c0d0e7389 */ /* 0x00006400000c000b */
[----:B01----:R-:W-:Y:S01]  /*254a0*/  ENDCOLLECTIVE ;  /* 0x000000000000791b */ /* 0x003fe20003800000 */
.L_x_3150:
[----:B------:R-:W-:Y:S01]  /*254b0*/  @!P2 LEA R5, P4, R8, R4, 0x1 ;  /* 0x000000040805a211 */ /* 0x000fe200078808ff */
[----:B------:R-:W-:-:S03]  /*254c0*/  IMAD.MOV.U32 R13, RZ, RZ, R3 ;  /* 0x000000ffff0d7224 */ /* 0x000fc600078e0003 */
[----:B------:R-:W-:-:S04]  /*254d0*/  @!P2 IADD3.X R4, RZ, R6, RZ, P4, !PT ;  /* 0x00000006ff04a210 */ /* 0x000fc800027fe4ff */
[----:B------:R-:W-:-:S04]  /*254e0*/  @!P2 LOP3.LUT R5, R5, R4, RZ, 0x3c, !PT ;  /* 0x000000040505a212 */ /* 0x000fc800078e3cff */
[----:B------:R-:W-:Y:S02]  /*254f0*/  @!P2 LOP3.LUT R4, R5, R4, RZ, 0x3c, !PT ;  /* 0x000000040504a212 */ /* 0x000fe400078e3cff */
[----:B------:R-:W-:-:S07]  /*25500*/  MOV R6, R14 ;  /* 0x0000000e00067202 */ /* 0x000fce0000000f00 */
[----:B------:R-:W-:Y:S05]  /*25510*/  WARPSYNC.COLLECTIVE R15, `(.L_x_3151) ;  /* 0x000000000f087348 */ /* 0x000fea0003c00000 */
[----:B------:R0:W1:Y:S02]  /*25520*/  SHFL.IDX P6, R14, R13, R12, R11 ;  /* 0x0000000c0d0e7389 */ /* 0x00006400000c000b */
[----:B01----:R-:W-:Y:S01]  /*25530*/  ENDCOLLECTIVE ;  /* 0x000000000000791b */ /* 0x003fe20003800000 */
.L_x_3151:
[----:B------:R-:W-:-:S05]  /*25540*/  @!P2 LOP3.LUT R5, R5, R4, RZ, 0x3c, !PT ;  /* 0x000000040505a212 */ /* 0x000fca00078e3cff */
        /* <DEDUP_REMOVED lines=8> */
[----:B0-----:R-:W-:-:S05]  /*255d0*/  VIADD R4, R17, 0x30 ;  /* 0x0000003011047836 */ /* 0x001fca0000000000 */
[----:B------:R-:W-:Y:S01]  /*255e0*/  ISETP.GE.AND P2, PT, R4, R0, PT ;  /* 0x000000000400720c */ /* 0x000fe20003f46270 */
[----:B------:R-:W-:-:S12]  /*255f0*/  IMAD.MOV.U32 R4, RZ, RZ, R14 ;  /* 0x000000ffff047224 */ /* 0x000fd800078e000e */
[----:B------:R-:W-:Y:S05]  /*25600*/  WARPSYNC.COLLECTIVE R15, `(.L_x_3152) ;  /* 0x000000000f087348 */ /* 0x000fea0003c00000 */
[----:B------:R0:W1:Y:S02]  /*25610*/  SHFL.IDX P6, R14, R13, R12, R11 ;  /* 0x0000000c0d0e7389 */ /* 0x00006400000c000b */
[----:B01----:R-:W-:Y:S01]  /*25620*/  ENDCOLLECTIVE ;  /* 0x000000000000791b */ /* 0x003fe20003800000 */
.L_x_3152:
[----:B------:R-:W-:Y:S02]  /*25630*/  @!P2 LEA R5, P4, R8, R4, 0x1 ;  /* 0x000000040805a211 */ /* 0x000fe400078808ff */
[----:B------:R-:W-:-:S03]  /*25640*/  MOV R13, R3 ;  /* 0x00000003000d7202 */ /* 0x000fc60000000f00 */
[----:B------:R-:W-:-:S05]  /*25650*/  @!P2 IMAD.X R4, RZ, RZ, R6, P4 ;  /* 0x000000ffff04a224 */ /* 0x000fca00020e0606 */
[----:B------:R-:W-:Y:S01]  /*25660*/  @!P2 LOP3.LUT R5, R5, R4, RZ, 0x3c, !PT ;  /* 0x000000040505a212 */ /* 0x000fe200078e3cff */
[----:B------:R-:W-:-:S03]  /*25670*/  IMAD.MOV.U32 R6, RZ, RZ, R14 ;  /* 0x000000ffff067224 */ /* 0x000fc600078e000e */
[----:B------:R-:W-:-:S07]  /*25680*/  @!P2 LOP3.LUT R4, R5, R4, RZ, 0x3c, !PT ;  /* 0x000000040504a212 */ /* 0x000fce00078e3cff */
[----:B------:R-:W-:Y:S05]  /*25690*/  WARPSYNC.COLLECTIVE R15, `(.L_x_3153) ;  /* 0x000000000f087348 */ /* 0x000fea0003c00000 */
[----:B------:R0:W1:Y:S02]  /*256a0*/  SHFL.IDX P6, R14, R13, R12, R11 ;  /* 0x0000000c0d0e7389 */ /* 0x00006400000c000b */
[----:B01----:R-:W-:Y:S01]  /*256b0*/  ENDCOLLECTIVE ;  /* 0x000000000000791b */ /* 0x003fe20003800000 */
.L_x_3153:
[----:B------:R-:W-:-:S05]  /*256c0*/  @!P2 LOP3.LUT R5, R5, R4, RZ, 0x3c, !PT ;  /* 0x000000040505a212 */ /* 0x000fca00078e3cff */
[----:B------:R-:W-:Y:S01]  /*256d0*/  @!PT LDS RZ, [RZ] ;  /* 0x00000000fffff984 */ /* 0x000fe20000000800 */
[----:B------:R-:W-:Y:S01]  /*256e0*/  @!PT LDS RZ, [RZ] ;  /* 0x00000000fffff984 */ /* 0x000fe20000000800 */
[----:B------:R-:W-:Y:S01]  /*256f0*/  @!PT LDS RZ, [RZ] ;  /* 0x00000000fffff984 */ /* 0x000fe20000000800 */
[----:B------:R-:W-:Y:S04]  /*25700*/  @!P2 LDGSTS.E.BYPASS.LTC128B.128 [R9+0x11c00], desc[UR60][R4.64], !P3 ;  /* 0x11c000000409afae */ /* 0x000fe8000d901d7c */
[----:B------:R-:W-:Y:S01]  /*25710*/  @!P2 LDGSTS.E.BYPASS.LTC128B.128 [R9+0x15c00], desc[UR60][R4.64+0x80], !P0 ;  /* 0x15c000800409afae */ /* 0x000fe2000c101d7c */
[----:B------:R-:W-:Y:S01]  /*25720*/  MOV R13, R2 ;  /* 0x00000002000d7202 */ /* 0x000fe20000000f00 */
[----:B------:R-:W-:Y:S02]  /*25730*/  IMAD.MOV.U32 R12, RZ, RZ, 0x5 ;  /* 0x00000005ff0c7424 */ /* 0x000fe400078e00ff */
[----:B------:R0:W-:Y:S02]  /*25740*/  @!P2 LDGSTS.E.BYPASS.LTC128B.128 [R9+0x19c00], desc[UR60][R4.64+0x100], !P1 ;  /* 0x19c001000409afae */ /* 0x0001e4000c901d7c */
[----:B0-----:R-:W-:-:S04]  /*25750*/  IADD3 R4, R17, 0x40, RZ ;  /* 0x0000004011047810 */ /* 0x001fc80007ffe0ff */
[----:B------:R-:W-:Y:S01]  /*25760*/  ISETP.GE.AND P2, PT, R4, R0, PT ;  /* 0x000000000400720c */ /* 0x000fe20003f46270 */
[----:B------:R-:W-:-:S12]  /*25770*/  IMAD.MOV.U32 R4, RZ, RZ, R14 ;  /* 0x000000ffff047224 */ /* 0x000fd800078e000e */
[----:B------:R-:W-:Y:S05]  /*25780*/  WARPSYNC.COLLECTIVE R15, `(.L_x_3154) ;  /* 0x000000000f087348 */ /* 0x000fea0003c00000 */
[----:B------:R0:W1:Y:S02]  /*25790*/  SHFL.IDX P6, R14, R13, R12, R11 ;  /* 0x0000000c0d0e7389 */ /* 0x00006400000c000b */
[----:B01----:R-:W-:Y:S01]  /*257a0*/  ENDCOLLECTIVE ;  /* 0x000000000000791b */ /* 0x003fe20003800000 */
.L_x_3154:
        /* <DEDUP_REMOVED lines=9> */
.L_x_3155:
[----:B------:R-:W-:-:S05]  /*25840*/  @!P2 LOP3.LUT R5, R5, R4, RZ, 0x3c, !PT ;  /* 0x000000040505a212 */ /* 0x000fca00078e3cff */
[----:B------:R-:W-:Y:S01]  /*25850*/  @!PT LDS RZ, [RZ] ;  /* 0x00000000fffff984 */ /* 0x000fe20000000800 */
[----:B------:R-:W-:Y:S01]  /*25860*/  @!PT LDS RZ, [RZ] ;  /* 0x00000000fffff984 */ /* 0x000fe20000000800 */
[----:B------:R-:W-:Y:S01]  /*25870*/  @!PT LDS RZ, [RZ] ;  /* 0x00000000fffff984 */ /* 0x000fe20000000800 */
[----:B------:R-:W-:Y:S04]  /*25880*/  @!P2 LDGSTS.E.BYPASS.LTC128B.128 [R9+0x12400], desc[UR60][R4.64], !P3 ;  /* 0x124000000409afae */ /* 0x000fe8000d901d7c */
[----:B------:R-:W-:Y:S01]  /*25890*/  @!P2 LDGSTS.E.BYPASS.LTC128B.128 [R9+0x16400], desc[UR60][R4.64+0x80], !P0 ;  /* 0x164000800409afae */ /* 0x000fe2000c101d7c */
[----:B------:R-:W-:Y:S01]  /*258a0*/  IMAD.MOV.U32 R13, RZ, RZ, R2 ;  /* 0x000000ffff0d7224 */ /* 0x000fe200078e0002 */
[----:B------:R-:W-:Y:S02]  /*258b0*/  MOV R12, 0x6 ;  /* 0x00000006000c7802 */ /* 0x000fe40000000f00 */
[----:B------:R0:W-:Y:S02]  /*258c0*/  @!P2 LDGSTS.E.BYPASS.LTC128B.128 [R9+0x1a400], desc[UR60][R4.64+0x100], !P1 ;  /* 0x1a4001000409afae */ /* 0x0001e4000c901d7c */
[----:B0-----:R-:W-:-:S05]  /*258d0*/  VIADD R4, R17, 0x50 ;  /* 0x0000005011047836 */ /* 0x001fca0000000000 */
[----:B------:R-:W-:Y:S02]  /*258e0*/  ISETP.GE.AND P2, PT, R4, R0, PT ;  /* 0x000000000400720c */ /* 0x000fe40003f46270 */
[----:B------:R-:W-:-:S11]  /*258f0*/  MOV R4, R14 ;  /* 0x0000000e00047202 */ /* 0x000fd60000000f00 */
[----:B------:R-:W-:Y:S05]  /*25900*/  WARPSYNC.COLLECTIVE R15, `(.L_x_3156) ;  /* 0x000000000f087348 */ /* 0x000fea0003c00000 */
[----:B------:R0:W1:Y:S02]  /*25910*/  SHFL.IDX P6, R14, R13, R12, R11 ;  /* 0x0000000c0d0e7389 */ /* 0x00006400000c000b */
[----:B01----:R-:W-:Y:S01]  /*25920*/  ENDCOLLECTIVE ;  /* 0x000000000000791b */ /* 0x003fe20003800000 */
.L_x_3156:
[----:B------:R-:W-:-:S05]  /*25930*/  @!P2 LEA R5, P4, R8, R4, 0x1 ;  /* 0x000000040805a211 */ /* 0x000fca00078808ff */
[----:B------:R-:W-:Y:S02]  /*25940*/  @!P2 IMAD.X R4, RZ, RZ, R6, P4 ;  /* 0x000000ffff04a224 */ /* 0x000fe400020e0606 */
[----:B------:R-:W-:-:S03]  /*25950*/  IMAD.MOV.U32 R13, RZ, RZ, R3 ;  /* 0x000000ffff0d7224 */ /* 0x000fc600078e0003 */
[----:B------:R-:W-:-:S04]  /*25960*/  @!P2 LOP3.LUT R5, R5, R4, RZ, 0x3c, !PT ;  /* 0x000000040505a212 */ /* 0x000fc800078e3cff */
[----:B------:R-:W-:Y:S01]  /*25970*/  @!P2 LOP3.LUT R4, R5, R4, RZ, 0x3c, !PT ;  /* 0x000000040504a212 */ /* 0x000fe200078e3cff */
[----:B------:R-:W-:-:S07]  /*25980*/  IMAD.MOV.U32 R6, RZ, RZ, R14 ;  /* 0x000000ffff067224 */ /* 0x000fce00078e000e */
[----:B------:R-:W-:Y:S05]  /*25990*/  WARPSYNC.COLLECTIVE R15, `(.L_x_3157) ;  /* 0x000000000f087348 */ /* 0x000fea0003c00000 */
[----:B------:R0:W1:Y:S02]  /*259a0*/  SHFL.IDX P6, R14, R13, R12, R11 ;  /* 0x0000000c0d0e7389 */ /* 0x00006400000c000b */
[----:B01----:R-:W-:Y:S01]  /*259b0*/  ENDCOLLECTIVE ;  /* 0x000000000000791b */ /* 0x003fe20003800000 */
.L_x_3157:
        /* <DEDUP_REMOVED lines=15> */
.L_x_3158:
[----:B------:R-:W-:-:S04]  /*25ab0*/  @!P2 LEA R5, P4, R8, R4, 0x1 ;  /* 0x000000040805a211 */ /* 0x000fc800078808ff */
[----:B------:R-:W-:Y:S02]  /*25ac0*/  @!P2 IADD3.X R4, RZ, R6, RZ, P4, !PT ;  /* 0x00000006ff04a210 */ /* 0x000fe400027fe4ff */
[----:B------:R-:W-:Y:S02]  /*25ad0*/  MOV R13, R3 ;  /* 0x00000003000d7202 */ /* 0x000fe40000000f00 */
        /* <DEDUP_REMOVED lines=13> */
.L_x_3159:
[----:B------:R-:W-:Y:S01]  /*25bb0*/  IMAD.MOV.U32 R3, RZ, RZ, R14 ;  /* 0x000000ffff037224 */ /* 0x000fe200078e000e */
[----:B------:R-:W-:Y:S06]  /*25bc0*/  BRA `(.L_x_3160) ;  /* 0xffffffa800487947 */ /* 0x000fec000383ffff */
.L_x_3005:
[----:B0-----:R-:W4:Y:S02]  /*25bd0*/  LDL R2, [R1+0x4] ;  /* 0x0000040001027983 */ /* 0x001f240000100800 */
[----:B----4-:R0:W1:Y:S02]  /*25be0*/  SYNCS.PHASECHK.TRANS64.TRYWAIT P0, [R2+URZ+0x34820], R0 ;  /* 0x03482000020075a7 */ /* 0x010064000800017f */
[----:B-1----:R-:W-:Y:S05]  /*25bf0*/  @!P0 NANOSLEEP.SYNCS 0x989680 ;  /* 0x009896800000895d */ /* 0x002fea0003900000 */
[----:B------:R-:W1:Y:S02]  /*25c00*/  @!P0 SYNCS.PHASECHK.TRANS64 P0, [R2+URZ+0x34820], R0 ;  /* 0x03482000020085a7 */ /* 0x000e64000800007f */
[----:B-1----:R-:W-:Y:S05]  /*25c10*/  @!P0 BRA `(.L_x_3005) ;  /* 0xfffffffc00ec8947 */ /* 0x002fea000383ffff */
[----:B------:R-:W-:Y:S05]  /*25c20*/  BRA `(.L_x_3161) ;  /* 0xffffffa800c07947 */ /* 0x000fea000383ffff */
.L_x_3014:
[----:B-1----:R1:W2:Y:S02]  /*25c30*/  SYNCS.PHASECHK.TRANS64.TRYWAIT P0, [R3+URZ+0x34840], R0 ;  /* 0x03484000030075a7 */ /* 0x0022a4000800017f */
[----:B--2---:R-:W-:Y:S05]  /*25c40*/  @!P0 NANOSLEEP.SYNCS 0x989680 ;  /* 0x009896800000895d */ /* 0x004fea0003900000 */
[----:B------:R-:W2:Y:S02]  /*25c50*/  @!P0 SYNCS.PHASECHK.TRANS64 P0, [R3+URZ+0x34840], R0 ;  /* 0x03484000030085a7 */ /* 0x000ea4000800007f */
[----:B--2---:R-:W-:Y:S05]  /*25c60*/  @!P0 BRA `(.L_x_3014) ;  /* 0xfffffffc00f08947 */ /* 0x004fea000383ffff */
[----:B------:R-:W-:Y:S05]  /*25c70*/  BRA `(.L_x_3162) ;  /* 0xffffffac00847947 */ /* 0x000fea000383ffff */
.L_x_3021:
[----:B0-----:R0:W1:Y:S02]  /*25c80*/  SYNCS.PHASECHK.TRANS64.TRYWAIT P0, [R0+URZ+0x34860], R3 ;  /* 0x03486003000075a7 */ /* 0x001064000800017f */
[----:B-1----:R-:W-:Y:S05]  /*25c90*/  @!P0 NANOSLEEP.SYNCS 0x989680 ;  /* 0x009896800000895d */ /* 0x002fea0003900000 */
[----:B------:R-:W1:Y:S02]  /*25ca0*/  @!P0 SYNCS.PHASECHK.TRANS64 P0, [R0+URZ+0x34860], R3 ;  /* 0x03486003000085a7 */ /* 0x000e64000800007f */
[----:B-1----:R-:W-:Y:S05]  /*25cb0*/  @!P0 BRA `(.L_x_3021) ;  /* 0xfffffffc00f08947 */ /* 0x002fea000383ffff */
[----:B------:R-:W-:Y:S05]  /*25cc0*/  BRA `(.L_x_3163) ;  /* 0xffffffb0009c7947 */ /* 0x000fea000383ffff */
.L_x_3031:
[----:B--2---:R2:W3:Y:S02]  /*25cd0*/  SYNCS.PHASECHK.TRANS64.TRYWAIT P0, [R3+URZ+0x34840], R2 ;  /* 0x03484002030075a7 */ /* 0x0044e4000800017f */
[----:B---3--:R-:W-:Y:S05]  /*25ce0*/  @!P0 NANOSLEEP.SYNCS 0x989680 ;  /* 0x009896800000895d */ /* 0x008fea0003900000 */
[----:B------:R-:W3:Y:S02]  /*25cf0*/  @!P0 SYNCS.PHASECHK.TRANS64 P0, [R3+URZ+0x34840], R2 ;  /* 0x03484002030085a7 */ /* 0x000ee4000800007f */
[----:B---3--:R-:W-:Y:S05]  /*25d00*/  @!P0 BRA `(.L_x_3031) ;  /* 0xfffffffc00f08947 */ /* 0x008fea000383ffff */
[----:B------:R-:W-:Y:S05]  /*25d10*/  BRA `(.L_x_3164) ;  /* 0xffffffb800447947 */ /* 0x000fea000383ffff */
.L_x_3038:
[----:B0-----:R0:W2:Y:S02]  /*25d20*/  SYNCS.PHASECHK.TRANS64.TRYWAIT P0, [R2+URZ+0x34860], R3 ;  /* 0x03486003020075a7 */ /* 0x0010a4000800017f */
[----:B--2---:R-:W-:Y:S05]  /*25d30*/  @!P0 NANOSLEEP.SYNCS 0x989680 ;  /* 0x009896800000895d */ /* 0x004fea0003900000 */
[----:B------:R-:W2:Y:S02]  /*25d40*/  @!P0 SYNCS.PHASECHK.TRANS64 P0, [R2+URZ+0x34860], R3 ;  /* 0x03486003020085a7 */ /* 0x000ea4000800007f */
[----:B--2---:R-:W-:Y:S05]  /*25d50*/  @!P0 BRA `(.L_x_3038) ;  /* 0xfffffffc00f08947 */ /* 0x004fea000383ffff */
[----:B------:R-:W-:Y:S05]  /*25d60*/  BRA `(.L_x_3165) ;  /* 0xffffffbc005c7947 */ /* 0x000fea000383ffff */
.L_x_3048:
[----:B---3--:R3:W4:Y:S02]  /*25d70*/  SYNCS.PHASECHK.TRANS64.TRYWAIT P0, [R3+URZ+0x34840], R2 ;  /* 0x03484002030075a7 */ /* 0x008724000800017f */
[----:B----4-:R-:W-:Y:S05]  /*25d80*/  @!P0 NANOSLEEP.SYNCS 0x989680 ;  /* 0x009896800000895d */ /* 0x010fea0003900000 */
[----:B------:R-:W4:Y:S02]  /*25d90*/  @!P0 SYNCS.PHASECHK.TRANS64 P0, [R3+URZ+0x34840], R2 ;  /* 0x03484002030085a7 */ /* 0x000f24000800007f */
[----:B----4-:R-:W-:Y:S05]  /*25da0*/  @!P0 BRA `(.L_x_3048) ;  /* 0xfffffffc00f08947 */ /* 0x010fea000383ffff */
[----:B------:R-:W-:Y:S05]  /*25db0*/  BRA `(.L_x_3166) ;  /* 0xffffffc000e07947 */ /* 0x000fea000383ffff */
.L_x_3055:
[----:B0-----:R0:W2:Y:S02]  /*25dc0*/  SYNCS.PHASECHK.TRANS64.TRYWAIT P0, [R2+URZ+0x34860], R5 ;  /* 0x03486005020075a7 */ /* 0x0010a4000800017f */
[----:B--2---:R-:W-:Y:S05]  /*25dd0*/  @!P0 NANOSLEEP.SYNCS 0x989680 ;  /* 0x009896800000895d */ /* 0x004fea0003900000 */
[----:B------:R-:W2:Y:S02]  /*25de0*/  @!P0 SYNCS.PHASECHK.TRANS64 P0, [R2+URZ+0x34860], R5 ;  /* 0x03486005020085a7 */ /* 0x000ea4000800007f */
[----:B--2---:R-:W-:Y:S05]  /*25df0*/  @!P0 BRA `(.L_x_3055) ;  /* 0xfffffffc00f08947 */ /* 0x004fea000383ffff */
[----:B------:R-:W-:Y:S05]  /*25e00*/  BRA `(.L_x_3167) ;  /* 0xffffffc400f47947 */ /* 0x000fea000383ffff */
.L_x_3067:
[----:B--2---:R2:W4:Y:S02]  /*25e10*/  SYNCS.PHASECHK.TRANS64.TRYWAIT P0, [R0+URZ+0x34860], R2 ;  /* 0x03486002000075a7 */ /* 0x004524000800017f */
[----:B----4-:R-:W-:Y:S05]  /*25e20*/  @!P0 NANOSLEEP.SYNCS 0x989680 ;  /* 0x009896800000895d */ /* 0x010fea0003900000 */
[----:B------:R-:W4:Y:S02]  /*25e30*/  @!P0 SYNCS.PHASECHK.TRANS64 P0, [R0+URZ+0x34860], R2 ;  /* 0x03486002000085a7 */ /* 0x000f24000800007f */
[----:B----4-:R-:W-:Y:S05]  /*25e40*/  @!P0 BRA `(.L_x_3067) ;  /* 0xfffffffc00f08947 */ /* 0x010fea000383ffff */
[----:B------:R-:W-:Y:S05]  /*25e50*/  BRA `(.L_x_3168) ;  /* 0xffffffcc00587947 */ /* 0x000fea000383ffff */
.L_x_3075:
[----:B------:R-:W-:Y:S01]  /*25e60*/  BSSY B0, `(.L_x_3169) ;  /* 0x0000008000007945 */ /* 0x000fe20003800000 */
[----:B0-----:R-:W-:Y:S01]  /*25e70*/  IMAD.MOV.U32 R13, RZ, RZ, R16 ;  /* 0x000000ffff0d7224 */ /* 0x001fe200078e0010 */
[----:B------:R-:W-:Y:S01]  /*25e80*/  MOV R11, 0x1f ;  /* 0x0000001f000b7802 */ /* 0x000fe20000000f00 */
[----:B------:R-:W-:Y:S02]  /*25e90*/  IMAD.MOV.U32 R12, RZ, RZ, RZ ;  /* 0x000000ffff0c7224 */ /* 0x000fe400078e00ff */
[----:B------:R-:W-:-:S07]  /*25ea0*/  IMAD.MOV.U32 R15, RZ, RZ, -0x1 ;  /* 0xffffffffff0f7424 */ /* 0x000fce00078e00ff */
[----:B-12--5:R-:W-:Y:S05]  /*25eb0*/  WARPSYNC.COLLECTIVE R15, `(.L_x_3170) ;  /* 0x000000000f087348 */ /* 0x026fea0003c00000 */
[----:B------:R0:W3:Y:S02]  /*25ec0*/  SHFL.IDX P6, R14, R13, R12, R11 ;  /* 0x0000000c0d0e7389 */ /* 0x0000e400000c000b */
[----:B0123-5:R-:W-:Y:S01]  /*25ed0*/  ENDCOLLECTIVE ;  /* 0x000000000000791b */ /* 0x02ffe20003800000 */
.L_x_3170:
[----:B------:R-:W-:Y:S05]  /*25ee0*/  BSYNC B0 ;  /* 0x0000000000007941 */ /* 0x000fea0003800000 */
.L_x_3169:
[----:B------:R-:W-:Y:S01]  /*25ef0*/  IMAD.MOV.U32 R13, RZ, RZ, R16 ;  /* 0x000000ffff0d7224 */ /* 0x000fe200078e0010 */
[----:B------:R-:W-:Y:S01]  /*25f00*/  MOV R12, 0x1 ;  /* 0x00000001000c7802 */ /* 0x000fe20000000f00 */
[----:B------:R-:W-:Y:S01]  /*25f10*/  IMAD.MOV.U32 R11, RZ, RZ, 0x1f ;  /* 0x0000001fff0b7424 */ /* 0x000fe200078e00ff */
[----:B------:R-:W-:Y:S01]  /*25f20*/  IADD3 R4, R19, R6, RZ ;  /* 0x0000000613047210 */ /* 0x000fe20007ffe0ff */
[----:B------:R-:W-:Y:S01]  /*25f30*/  IMAD.MOV.U32 R15, RZ, RZ, -0x1 ;  /* 0xffffffffff0f7424 */ /* 0x000fe200078e00ff */
[----:B------:R-:W-:Y:S01]  /*25f40*/  LOP3.LUT P1, RZ, R7, 0x1, RZ, 0xc0, !PT ;  /* 0x0000000107ff7812 */ /* 0x000fe2000782c0ff */
[----:B------:R-:W-:-:S12]  /*25f50*/  IMAD.MOV.U32 R0, RZ, RZ, R14 ;  /* 0x000000ffff007224 */ /* 0x000fd800078e000e */
[----:B------:R-:W-:Y:S05]  /*25f60*/  WARPSYNC.COLLECTIVE R15, `(.L_x_3171) ;  /* 0x000000000f087348 */ /* 0x000fea0003c00000 */
[----:B------:R0:W1:Y:S02]  /*25f70*/  SHFL.IDX P6, R14, R13, R12, R11 ;  /* 0x0000000c0d0e7389 */ /* 0x00006400000c000b */
[----:B01----:R-:W-:Y:S01]  /*25f80*/  ENDCOLLECTIVE ;  /* 0x000000000000791b */ /* 0x003fe20003800000 */
.L_x_3171:
        /* <DEDUP_REMOVED lines=8> */
[C---:B------:R-:W-:Y:S01]  /*26010*/  ISETP.GE.U32.AND P3, PT, R6.reuse, 0x10, PT ;  /* 0x000000100600780c */ /* 0x040fe20003f66070 */
[----:B0-----:R-:W-:Y:S02]  /*26020*/  IMAD.MOV.U32 R3, RZ, RZ, RZ ;  /* 0x000000ffff037224 */ /* 0x001fe400078e00ff */
[----:B--2---:R-:W-:Y:S01]  /*26030*/  @!P0 IMAD.MOV.U32 R3, RZ, RZ, R2 ;  /* 0x000000ffff038224 */ /* 0x004fe200078e0002 */
[----:B------:R-:W-:-:S03]  /*26040*/  ISETP.GE.U32.AND P0, PT, R6, 0x2, PT ;  /* 0x000000020600780c */ /* 0x000fc60003f06070 */
[----:B------:R-:W-:-:S10]  /*26050*/  IMAD.MOV.U32 R13, RZ, RZ, R3 ;  /* 0x000000ffff0d7224 */ /* 0x000fd400078e0003 */
[----:B------:R-:W-:Y:S05]  /*26060*/  WARPSYNC.COLLECTIVE R15, `(.L_x_3172) ;  /* 0x000000000f087348 */ /* 0x000fea0003c00000 */
[----:B------:R0:W1:Y:S02]  /*26070*/  SHFL.UP P6, R14, R13, R12, R11 ;  /* 0x0400000c0d0e7389 */ /* 0x00006400000c000b */
[----:B01----:R-:W-:Y:S01]  /*26080*/  ENDCOLLECTIVE ;  /* 0x000000000000791b */ /* 0x003fe20003800000 */
.L_x_3172:
        /* <DEDUP_REMOVED lines=9> */
.L_x_3173:
        /* <DEDUP_REMOVED lines=8> */
.L_x_3174:
        /* <DEDUP_REMOVED lines=8> */
.L_x_3175:
        /* <DEDUP_REMOVED lines=8> */
.L_x_3176:
[----:B------:R-:W-:Y:S01]  /*262a0*/  MOV R12, 0x1f ;  /* 0x0000001f000c7802 */ /* 0x000fe20000000f00 */
        /* <DEDUP_REMOVED lines=8> */
.L_x_3177:
[----:B------:R-:W-:Y:S01]  /*26330*/  IMAD.MOV.U32 R16, RZ, RZ, R14 ;  /* 0x000000ffff107224 */ /* 0x000fe200078e000e */
[----:B------:R-:W-:Y:S06]  /*26340*/  BRA `(.L_x_3178) ;  /* 0xffffffcc00f07947 */ /* 0x000fec000383ffff */
.L_x_3080:
[----:B------:R-:W-:Y:S01]  /*26350*/  BSSY B0, `(.L_x_3179) ;  /* 0x0000008000007945 */ /* 0x000fe20003800000 */
[----:B0----5:R-:W-:Y:S01]  /*26360*/  IMAD.MOV.U32 R13, RZ, RZ, R3 ;  /* 0x000000ffff0d7224 */ /* 0x021fe200078e0003 */
[----:B------:R-:W-:Y:S01]  /*26370*/  MOV R12, 0x1 ;  /* 0x00000001000c7802 */ /* 0x000fe20000000f00 */
[----:B------:R-:W-:Y:S02]  /*26380*/  IMAD.MOV.U32 R11, RZ, RZ, RZ ;  /* 0x000000ffff0b7224 */ /* 0x000fe400078e00ff */
[----:B------:R-:W-:-:S07]  /*26390*/  IMAD.MOV.U32 R15, RZ, RZ, -0x1 ;  /* 0xffffffffff0f7424 */ /* 0x000fce00078e00ff */
[----:B-12---:R-:W-:Y:S05]  /*263a0*/  WARPSYNC.COLLECTIVE R15, `(.L_x_3180) ;  /* 0x000000000f087348 */ /* 0x006fea0003c00000 */
[----:B------:R0:W3:Y:S02]  /*263b0*/  SHFL.UP P6, R14, R13, R12, R11 ;  /* 0x0400000c0d0e7389 */ /* 0x0000e400000c000b */
[----:B0123--:R-:W-:Y:S01]  /*263c0*/  ENDCOLLECTIVE ;  /* 0x000000000000791b */ /* 0x00ffe20003800000 */
.L_x_3180:
[----:B------:R-:W-:Y:S05]  /*263d0*/  BSYNC B0 ;  /* 0x0000000000007941 */ /* 0x000fea0003800000 */
.L_x_3179:
[----:B------:R-:W2:Y:S01]  /*263e0*/  LDL R2, [R1+0x8] ;  /* 0x0000080001027983 */ /* 0x000ea20000100800 */
[----:B------:R-:W-:Y:S01]  /*263f0*/  IMAD.MOV.U32 R12, RZ, RZ, 0x2 ;  /* 0x00000002ff0c7424 */ /* 0x000fe200078e00ff */
[----:B------:R-:W-:Y:S01]  /*26400*/  MOV R15, 0xffffffff ;  /* 0xffffffff000f7802 */ /* 0x000fe20000000f00 */
[----:B------:R-:W-:Y:S01]  /*26410*/  IMAD.MOV.U32 R11, RZ, RZ, RZ ;  /* 0x000000ffff0b7224 */ /* 0x000fe200078e00ff */
        /* <DEDUP_REMOVED lines=8> */
.L_x_3181:
        /* <DEDUP_REMOVED lines=8> */
.L_x_3182:
        /* <DEDUP_REMOVED lines=8> */
.L_x_3183:
        /* <DEDUP_REMOVED lines=8> */
.L_x_3184:
        /* <DEDUP_REMOVED lines=9> */
.L_x_3185:
[----:B------:R-:W-:Y:S01]  /*266b0*/  IMAD.MOV.U32 R16, RZ, RZ, R14 ;  /* 0x000000ffff107224 */ /* 0x000fe200078e000e */
[----:B------:R-:W-:Y:S06]  /*266c0*/  BRA `(.L_x_3186) ;  /* 0xffffffcc00b07947 */ /* 0x000fec000383ffff */
.L_x_3082:
[----:B------:R-:W-:Y:S01]  /*266d0*/  BSSY B0, `(.L_x_3187) ;  /* 0x0000006000007945 */ /* 0x000fe20003800000 */
[----:B------:R-:W-:Y:S01]  /*266e0*/  PLOP3.LUT P6, PT, P6, PT, PT, 0x8, 0x0 ;  /* 0x000000000000781c */ /* 0x000fe200037ce170 */
[----:B------:R-:W-:-:S12]  /*266f0*/  IMAD.MOV.U32 R15, RZ, RZ, -0x1 ;  /* 0xffffffffff0f7424 */ /* 0x000fd800078e00ff */
[----:B012--5:R-:W-:Y:S05]  /*26700*/  WARPSYNC.COLLECTIVE R15, `(.L_x_3188) ;  /* 0x000000000f087348 */ /* 0x027fea0003c00000 */
[----:B------:R-:W-:Y:S01]  /*26710*/  VOTE.ANY R14, PT, P6 ;  /* 0x00000000000e7806 */ /* 0x000fe200030e0100 */
[----:B012--5:R-:W-:Y:S06]  /*26720*/  ENDCOLLECTIVE ;  /* 0x000000000000791b */ /* 0x027fec0003800000 */
.L_x_3188:
[----:B------:R-:W-:Y:S05]  /*26730*/  BSYNC B0 ;  /* 0x0000000000007941 */ /* 0x000fea0003800000 */
.L_x_3187:
[----:B------:R-:W-:Y:S01]  /*26740*/  MOV R5, R14 ;  /* 0x0000000e00057202 */ /* 0x000fe20000000f00 */
[----:B------:R-:W-:Y:S01]  /*26750*/  IMAD.MOV.U32 R13, RZ, RZ, R3 ;  /* 0x000000ffff0d7224 */ /* 0x000fe200078e0003 */
[----:B------:R-:W-:Y:S01]  /*26760*/  MOV R15, 0xffffffff ;  /* 0xffffffff000f7802 */ /* 0x000fe20000000f00 */
[----:B------:R-:W-:Y:S01]  /*26770*/  IMAD.MOV.U32 R11, RZ, RZ, 0x1f ;  /* 0x0000001fff0b7424 */ /* 0x000fe200078e00ff */
[----:B------:R-:W0:Y:S02]  /*26780*/  POPC R6, R5 ;  /* 0x0000000500067309 */ /* 0x000e240000000000 */
[----:B0-----:R-:W-:-:S07]  /*26790*/  IMAD.MOV.U32 R12, RZ, RZ, R6 ;  /* 0x000000ffff0c7224 */ /* 0x001fce00078e0006 */
[----:B------:R-:W-:Y:S05]  /*267a0*/  WARPSYNC.COLLECTIVE R15, `(.L_x_3189) ;  /* 0x000000000f087348 */ /* 0x000fea0003c00000 */
[----:B------:R0:W1:Y:S02]  /*267b0*/  SHFL.IDX P6, R14, R13, R12, R11 ;  /* 0x0000000c0d0e7389 */ /* 0x00006400000c000b */
[----:B01----:R-:W-:Y:S01]  /*267c0*/  ENDCOLLECTIVE ;  /* 0x000000000000791b */ /* 0x003fe20003800000 */
.L_x_3189:
[----:B------:R-:W-:Y:S01]  /*267d0*/  IMAD.MOV.U32 R17, RZ, RZ, R14 ;  /* 0x000000ffff117224 */ /* 0x000fe200078e000e */
[----:B------:R-:W-:Y:S06]  /*267e0*/  BRA `(.L_x_3190) ;  /* 0xffffffcc00a07947 */ /* 0x000fec000383ffff */
.L_x_3084:
[----:B------:R-:W-:Y:S01]  /*267f0*/  BSSY B0, `(.L_x_3191) ;  /* 0x0000007000007945 */ /* 0x000fe20003800000 */
[----:B0-----:R-:W-:Y:S01]  /*26800*/  IMAD.MOV.U32 R13, RZ, RZ, R2 ;  /* 0x000000ffff0d7224 */ /* 0x001fe200078e0002 */
[----:B------:R-:W-:Y:S01]  /*26810*/  MOV R15, 0xffffffff ;  /* 0xffffffff000f7802 */ /* 0x000fe20000000f00 */
[----:B------:R-:W-:-:S07]  /*26820*/  IMAD.MOV.U32 R11, RZ, RZ, 0x1f ;  /* 0x0000001fff0b7424 */ /* 0x000fce00078e00ff */
[----:B-12345:R-:W-:Y:S05]  /*26830*/  WARPSYNC.COLLECTIVE R15, `(.L_x_3192) ;  /* 0x000000000f087348 */ /* 0x03efea0003c00000 */
[----:B------:R0:W0:Y:S02]  /*26840*/  SHFL.IDX P6, R14, R13, R12, R11 ;  /* 0x0000000c0d0e7389 */ /* 0x00002400000c000b */
[----:B012345:R-:W-:Y:S01]  /*26850*/  ENDCOLLECTIVE ;  /* 0x000000000000791b */ /* 0x03ffe20003800000 */
.L_x_3192:
[----:B------:R-:W-:Y:S05]  /*26860*/  BSYNC B0 ;  /* 0x0000000000007941 */ /* 0x000fea0003800000 */
.L_x_3191:
[----:B------:R-:W-:Y:S01]  /*26870*/  IMAD.MOV.U32 R2, RZ, RZ, R14 ;  /* 0x000000ffff027224 */ /* 0x000fe200078e000e */
[----:B------:R-:W-:Y:S06]  /*26880*/  BRA `(.L_x_3193) ;  /* 0xffffffcc00947947 */ /* 0x000fec000383ffff */
.L_x_3088:
[----:B0-----:R0:W2:Y:S02]  /*26890*/  SYNCS.PHASECHK.TRANS64.TRYWAIT P0, [R0+URZ+0x34820], R3 ;  /* 0x03482003000075a7 */ /* 0x0010a4000800017f */
[----:B--2---:R-:W-:Y:S05]  /*268a0*/  @!P0 NANOSLEEP.SYNCS 0x989680 ;  /* 0x009896800000895d */ /* 0x004fea0003900000 */
[----:B------:R-:W2:Y:S02]  /*268b0*/  @!P0 SYNCS.PHASECHK.TRANS64 P0, [R0+URZ+0x34820], R3 ;  /* 0x03482003000085a7 */ /* 0x000ea4000800007f */
[----:B--2---:R-:W-:Y:S05]  /*268c0*/  @!P0 BRA `(.L_x_3088) ;  /* 0xfffffffc00f08947 */ /* 0x004fea000383ffff */
[----:B------:R-:W-:Y:S05]  /*268d0*/  BRA `(.L_x_3194) ;  /* 0xffffffd400187947 */ /* 0x000fea000383ffff */
.L_x_3089:
[----:B------:R-:W2:Y:S01]  /*268e0*/  S2R R2, SR_TID.X ;  /* 0x0000000000027919 */ /* 0x000ea20000002100 */
[----:B------:R-:W-:Y:S01]  /*268f0*/  BSSY B0, `(.L_x_3195) ;  /* 0x000000a000007945 */ /* 0x000fe20003800000 */
[----:B------:R-:W-:Y:S01]  /*26900*/  IMAD.MOV.U32 R12, RZ, RZ, RZ ;  /* 0x000000ffff0c7224 */ /* 0x000fe200078e00ff */
[----:B------:R-:W-:Y:S01]  /*26910*/  MOV R11, 0x1f ;  /* 0x0000001f000b7802 */ /* 0x000fe20000000f00 */
[----:B------:R-:W-:Y:S01]  /*26920*/  IMAD.MOV.U32 R15, RZ, RZ, -0x1 ;  /* 0xffffffffff0f7424 */ /* 0x000fe200078e00ff */
[----:B--2---:R-:W-:-:S04]  /*26930*/  SHF.R.U32.HI R2, RZ, 0x5, R2 ;  /* 0x00000005ff027819 */ /* 0x004fc80000011602 */
[----:B------:R-:W-:-:S05]  /*26940*/  LOP3.LUT R2, R2, 0x3, RZ, 0xc0, !PT ;  /* 0x0000000302027812 */ /* 0x000fca00078ec0ff */
[----:B------:R-:W-:-:S07]  /*26950*/  IMAD.MOV.U32 R13, RZ, RZ, R2 ;  /* 0x000000ffff0d7224 */ /* 0x000fce00078e0002 */
[----:B01---5:R-:W-:Y:S05]  /*26960*/  WARPSYNC.COLLECTIVE R15, `(.L_x_3196) ;  /* 0x000000000f087348 */ /* 0x023fea0003c00000 */
[----:B------:R2:W3:Y:S02]  /*26970*/  SHFL.IDX P6, R14, R13, R12, R11 ;  /* 0x0000000c0d0e7389 */ /* 0x0004e400000c000b */
[----:B0123-5:R-:W-:Y:S01]  /*26980*/  ENDCOLLECTIVE ;  /* 0x000000000000791b */ /* 0x02ffe20003800000 */
.L_x_3196:
[----:B------:R-:W-:Y:S05]  /*26990*/  BSYNC B0 ;  /* 0x0000000000007941 */ /* 0x000fea0003800000 */
.L_x_3195:
[----:B------:R-:W-:Y:S05]  /*269a0*/  BRA `(.L_x_3197) ;  /* 0xffffffd400007947 */ /* 0x000fea000383ffff */
.L_x_3090:
[----:B------:R-:W-:Y:S01]  /*269b0*/  BSSY B0, `(.L_x_3198) ;  /* 0x0000006000007945 */ /* 0x000fe20003800000 */
[----:B------:R-:W-:-:S07]  /*269c0*/  IMAD.MOV.U32 R15, RZ, RZ, -0x1 ;  /* 0xffffffffff0f7424 */ /* 0x000fce00078e00ff */
[----:B012--5:R-:W-:Y:S05]  /*269d0*/  WARPSYNC.COLLECTIVE R15, `(.L_x_3199) ;  /* 0x000000000f0c7348 */ /* 0x027fea0003c00000 */
[----:B------:R-:W-:Y:S02]  /*269e0*/  ELECT P6, UR62, PT ;  /* 0x00000000003e782f */ /* 0x000fe400038c0000 */
[----:B------:R-:W-:Y:S01]  /*269f0*/  MOV R14, UR62 ;  /* 0x0000003e000e7c02 */ /* 0x000fe20008000f00 */
[----:B012--5:R-:W-:Y:S10]  /*26a00*/  ENDCOLLECTIVE ;  /* 0x000000000000791b */ /* 0x027ff40003800000 */
.L_x_3199:
[----:B------:R-:W-:Y:S05]  /*26a10*/  BSYNC B0 ;  /* 0x0000000000007941 */ /* 0x000fea0003800000 */
.L_x_3198:
[----:B------:R-:W-:Y:S05]  /*26a20*/  BRA `(.L_x_3200) ;  /* 0xffffffd000f47947 */ /* 0x000fea000383ffff */
.L_x_3092:
[----:B0-----:R0:W2:Y:S02]  /*26a30*/  SYNCS.PHASECHK.TRANS64.TRYWAIT P0, [R6+URZ], R5 ;  /* 0x00000005060075a7 */ /* 0x0010a4000800017f */
[----:B--2---:R-:W-:Y:S05]  /*26a40*/  @!P0 NANOSLEEP.SYNCS 0x989680 ;  /* 0x009896800000895d */ /* 0x004fea0003900000 */
[----:B------:R-:W2:Y:S02]  /*26a50*/  @!P0 SYNCS.PHASECHK.TRANS64 P0, [R6+URZ], R5 ;  /* 0x00000005060085a7 */ /* 0x000ea4000800007f */
[----:B--2---:R-:W-:Y:S05]  /*26a60*/  @!P0 BRA `(.L_x_3092) ;  /* 0xfffffffc00f08947 */ /* 0x004fea000383ffff */
[----:B------:R-:W-:Y:S05]  /*26a70*/  BRA `(.L_x_3201) ;  /* 0xffffffd400387947 */ /* 0x000fea000383ffff */
.L_x_3093:
[----:B--2---:R2:W3:Y:S02]  /*26a80*/  SYNCS.PHASECHK.TRANS64.TRYWAIT P0, [R7+URZ], R2 ;  /* 0x00000002070075a7 */ /* 0x0044e4000800017f */
[----:B---3--:R-:W-:Y:S05]  /*26a90*/  @!P0 NANOSLEEP.SYNCS 0x989680 ;  /* 0x009896800000895d */ /* 0x008fea0003900000 */
[----:B------:R-:W3:Y:S02]  /*26aa0*/  @!P0 SYNCS.PHASECHK.TRANS64 P0, [R7+URZ], R2 ;  /* 0x00000002070085a7 */ /* 0x000ee4000800007f */
[----:B---3--:R-:W-:Y:S05]  /*26ab0*/  @!P0 BRA `(.L_x_3093) ;  /* 0xfffffffc00f08947 */ /* 0x008fea000383ffff */
[----:B------:R-:W-:Y:S05]  /*26ac0*/  BRA `(.L_x_3202) ;  /* 0xffffffd4002c7947 */ /* 0x000fea000383ffff */
.L_x_3095:
[----:B---3--:R3:W4:Y:S02]  /*26ad0*/  SYNCS.PHASECHK.TRANS64.TRYWAIT P0, [R4+URZ], R5 ;  /* 0x00000005040075a7 */ /* 0x008724000800017f */
[----:B----4-:R-:W-:Y:S05]  /*26ae0*/  @!P0 NANOSLEEP.SYNCS 0x989680 ;  /* 0x009896800000895d */ /* 0x010fea0003900000 */
[----:B------:R-:W4:Y:S02]  /*26af0*/  @!P0 SYNCS.PHASECHK.TRANS64 P0, [R4+URZ], R5 ;  /* 0x00000005040085a7 */ /* 0x000f24000800007f */
[----:B----4-:R-:W-:Y:S05]  /*26b00*/  @!P0 BRA `(.L_x_3095) ;  /* 0xfffffffc00f08947 */ /* 0x010fea000383ffff */
[----:B------:R-:W-:Y:S05]  /*26b10*/  BRA `(.L_x_3203) ;  /* 0xffffffd400347947 */ /* 0x000fea000383ffff */
.L_x_3204:
        /* <DEDUP_REMOVED lines=14> */
.L_x_15115:


//--------------------- .text._ZN7cutlass13device_kernelIN5flash11enable_sm90INS1_16FlashAttnFwdSm90INS1_25CollectiveMainloopFwdSm90ILi2EN4cute5tupleIJNS5_1CILi1EEES8_S8_EEENS6_IJNS7_ILi64EEESA_SA_EEELi512ENS_6half_tEfNS_4arch4Sm90ELb0ELb0ELb0ELb0ELb0ELb0ELb0ELb0ELb0ELb1ELb0ELb0EEENS1_21CollectiveEpilogueFwdINS6_IJSA_NS7_ILi512EEESA_EEES9_SC_SE_Li256ELb0ELb1ELb0ELb0EEENS1_29StaticPersistentTileSchedulerILb0EEEEEEEEEvNT_6ParamsE --------------------------
	.section	.text._ZN7cutlass13device_kernelIN5flash11enable_sm90INS1_16FlashAttnFwdSm90INS1_25CollectiveMainloopFwdSm90ILi2EN4cute5tupleIJNS5_1CILi1EEES8_S8_EEENS6_IJNS7_ILi64EEESA_SA_EEELi512ENS_6half_tEfNS_4arch4Sm90ELb0ELb0ELb0ELb0ELb0ELb0ELb0ELb0ELb0ELb1ELb0ELb0EEENS1_21CollectiveEpilogueFwdINS6_IJSA_NS7_ILi512EEESA_EEES9_SC_SE_Li256ELb0ELb1ELb0ELb0EEENS1_29StaticPersistentTileSchedulerILb0EEEEEEEEEvNT_6ParamsE,"ax",@progbits
	.align	128
.text._ZN7cutlass13device_kernelIN5flash11enable_sm90INS1_16FlashAttnFwdSm90INS1_25CollectiveMainloopFwdSm90ILi2EN4cute5tupleIJNS5_1CILi1EEES8_S8_EEENS6_IJNS7_ILi64EEESA_SA_EEELi512ENS_6half_tEfNS_4arch4Sm90ELb0ELb0ELb0ELb0ELb0ELb0ELb0ELb0ELb0ELb1ELb0ELb0EEENS1_21CollectiveEpilogueFwdINS6_IJSA_NS7_ILi512EEESA_EEES9_SC_SE_Li256ELb0ELb1ELb0ELb0EEENS1_29StaticPersistentTileSchedulerILb0EEEEEEEEEvNT_6ParamsE:
        .type           _ZN7cutlass13device_kernelIN5flash11enable_sm90INS1_16FlashAttnFwdSm90INS1_25CollectiveMainloopFwdSm90ILi2EN4cute5tupleIJNS5_1CILi1EEES8_S8_EEENS6_IJNS7_ILi64EEESA_SA_EEELi512ENS_6half_tEfNS_4arch4Sm90ELb0ELb0ELb0ELb0ELb0ELb0ELb0ELb0ELb0ELb1ELb0ELb0EEENS1_21CollectiveEpilogueFwdINS6_IJSA_NS7_ILi512EEESA_EEES9_SC_SE_Li256ELb0ELb1ELb0ELb0EEENS1_29StaticPersistentTileSchedulerILb0EEEEEEEEEvNT_6ParamsE,@function
        .size           _ZN7cutlass13device_kernelIN5flash11enable_sm90INS1_16FlashAttnFwdSm90INS1_25CollectiveMainloopFwdSm90ILi2EN4cute5tupleIJNS5_1CILi1EEES8_S8_EEENS6_IJNS7_ILi64EEESA_SA_EEELi512ENS_6half_tEfNS_4arch4Sm90ELb0ELb0ELb0ELb0ELb0ELb0ELb0ELb0ELb0ELb1ELb0ELb0EEENS1_21CollectiveEpilogueFwdINS6_IJSA_NS7_ILi512EEESA_EEES9_SC_SE_Li256ELb0ELb1ELb0ELb0EEENS1_29StaticPersistentTileSchedulerILb0EEEEEEEEEvNT_6ParamsE,(.L_x_15116 - _ZN7cutlass13device_kernelIN5flash11enable_sm90INS1_16FlashAttnFwdSm90INS1_25CollectiveMainloopFwdSm90ILi2EN4cute5tupleIJNS5_1CILi1EEES8_S8_EEENS6_IJNS7_ILi64EEESA_SA_EEELi512ENS_6half_tEfNS_4arch4Sm90ELb0ELb0ELb0ELb0ELb0ELb0ELb0ELb0ELb0ELb1ELb0ELb0EEENS1_21CollectiveEpilogueFwdINS6_IJSA_NS7_ILi512EEESA_EEES9_SC_SE_Li256ELb0ELb1ELb0ELb0EEENS1_29StaticPersistentTileSchedulerILb0EEEEEEEEEvNT_6ParamsE)
        .other          _ZN7cutlass13device_kernelIN5flash11enable_sm90INS1_16FlashAttnFwdSm90INS1_25CollectiveMainloopFwdSm90ILi2EN4cute5tupleIJNS5_1CILi1EEES8_S8_EEENS6_IJNS7_ILi64EEESA_SA_EEELi512ENS_6half_tEfNS_4arch4Sm90ELb0ELb0ELb0ELb0ELb0ELb0ELb0ELb0ELb0ELb1ELb0ELb0EEENS1_21CollectiveEpilogueFwdINS6_IJSA_NS7_ILi512EEESA_EEES9_SC_SE_Li256ELb0ELb1ELb0ELb0EEENS1_29StaticPersistentTileSchedulerILb0EEEEEEEEEvNT_6ParamsE,@"STO_CUDA_ENTRY STV_DEFAULT"
_ZN7cutlass13device_kernelIN5flash11enable_sm90INS1_16FlashAttnFwdSm90INS1_25CollectiveMainloopFwdSm90ILi2EN4cute5tupleIJNS5_1CILi1EEES8_S8_EEENS6_IJNS7_ILi64EEESA_SA_EEELi512ENS_6half_tEfNS_4arch4Sm90ELb0ELb0ELb0ELb0ELb0ELb0ELb0ELb0ELb0ELb1ELb0ELb0EEENS1_21CollectiveEpilogueFwdINS6_IJSA_NS7_ILi512EEESA_EEES9_SC_SE_Li256ELb0ELb1ELb0ELb0EEENS1_29StaticPersistentTileSchedulerILb0EEEEEEEEEvNT_6ParamsE:
        /* <DEDUP_REMOVED lines=18> */
.L_x_3206:
[----:B------:R-:W-:Y:S05]  /*0120*/  BSYNC B0 ;  /* 0x0000000000007941 */ /* 0x000fea0003800000 */
.L_x_3205:
        /* <DEDUP_REMOVED lines=32> */
[----:B0-----:R3:W4:Y:S01]  /*0330*/  SYNCS.EXCH.64 URZ, [UR6+0x28c30], UR4 ;  /* 0x028c3004063f75b2 */ /* 0x0017220008000100 */
[----:B------:R3:W0:Y:S01]  /*0340*/  SYNCS.EXCH.64 URZ, [UR6+0x28c40], UR4 ;  /* 0x028c4004063f75b2 */ /* 0x0006220008000100 */
[----:B------:R3:W0:Y:S01]  /*0350*/  SYNCS.EXCH.64 URZ, [UR6+0x28c38], UR4 ;  /* 0x028c3804063f75b2 */ /* 0x0006220008000100 */
[----:B------:R3:W0:Y:S02]  /*0360*/  SYNCS.EXCH.64 URZ, [UR6+0x28c48], UR4 ;  /* 0x028c4804063f75b2 */ /* 0x0006240008000100 */
[----:B---3--:R-:W-:Y:S01]  /*0370*/  NOP ;  /* 0x0000000000007918 */ /* 0x008fe20000000000 */
.L_x_3207:
        /* <DEDUP_REMOVED lines=22> */
.L_x_3208:
        /* <DEDUP_REMOVED lines=18> */
.L_x_3209:
        /* <DEDUP_REMOVED lines=22> */
.L_x_3210:
        /* <DEDUP_REMOVED lines=22> */
.L_x_3211:
[----:B------:R-:W-:Y:S01]  /*08c0*/  PLOP3.LUT P0, PT, PT, PT, UP0, 0x80, 0x0 ;  /* 0x000000000000781c */ /* 0x000fe20003f0f008 */
[----:B------:R-:W-:Y:S01]  /*08d0*/  UMOV UR37, 0x1 ;  /* 0x0000000100257882 */ /* 0x000fe20000000000 */
[----:B------:R-:W-:Y:S01]  /*08e0*/  NOP ;  /* 0x0000000000007918 */ /* 0x000fe20000000000 */
[----:B------:R-:W-:Y:S01]  /*08f0*/  USEL UR37, UR37, 0x2, !UP0 ;  /* 0x0000000225257887 */ /* 0x000fe2000c000000 */
[----:B------:R-:W-:Y:S01]  /*0900*/  ULDC.64 UR42, c[0x0][0x208] ;  /* 0x00008200002a7ab9 */ /* 0x000fe20000000a00 */
[----:B012-4-:R-:W-:Y:S08]  /*0910*/  BAR.SYNC.DEFER_BLOCKING 0x0 ;  /* 0x0000000000007b1d */ /* 0x017ff00000010000 */
[----:B------:R-:W-:Y:S05]  /*0920*/  @!P0 BRA `(.L_x_3212) ;  /* 0x0000007800a48947 */ /* 0x000fea0003800000 */
.L_x_3213:
[----:B------:R-:W-:-:S08]  /*0930*/  NOP ;  /* 0x0000000000007918 */ /* 0x000fd00000000000 */
[----:B------:R-:W0:Y:S02]  /*0940*/  USETMAXREG.TRY_ALLOC.CTAPOOL UP0, 0xf0 ;  /* 0x000000f0000079c8 */ /* 0x000e240008000600 */
[----:B0-----:R-:W-:-:S13]  /*0950*/  PLOP3.LUT P0, PT, PT, PT, UP0, 0x80, 0x0 ;  /* 0x000000000000781c */ /* 0x001fda0003f0f008 */
[----:B------:R-:W-:Y:S05]  /*0960*/  @!P0 BRA `(.L_x_3213) ;  /* 0xfffffffc00f08947 */ /* 0x000fea000383ffff */
[----:B------:R-:W-:Y:S01]  /*0970*/  LOP3.LUT R2, R0, 0xffffff80, RZ, 0xc0, !PT ;  /* 0xffffff8000027812 */ /* 0x000fe200078ec0ff */
[----:B------:R-:W0:Y:S03]  /*0980*/  S2UR UR47, SR_CTAID.X ;  /* 0x00000000002f79c3 */ /* 0x000e260000002500 */
[----:B------:R-:W-:-:S05]  /*0990*/  ISETP.NE.AND P0, PT, R2, 0x80, PT ;  /* 0x000000800200780c */ /* 0x000fca0003f05270 */
[----:B------:R-:W0:Y:S08]  /*09a0*/  LDC R2, c[0x0][0xc34] ;  /* 0x00030d00ff027b82 */ /* 0x000e300000000800 */
[----:B------:R-:W-:Y:S06]  /*09b0*/  @!P0 BAR.ARV 0x8, 0x100 ;  /* 0x0204000000008b1d */ /* 0x000fec0000002000 */
[----:B------:R-:W-:-:S13]  /*09c0*/  ISETP.GE.U32.AND P0, PT, R0, 0x100, PT ;  /* 0x000001000000780c */ /* 0x000fda0003f06070 */
[----:B------:R-:W-:Y:S06]  /*09d0*/  @P0 BAR.ARV 0xf, 0x100 ;  /* 0x03c4000000000b1d */ /* 0x000fec0000002000 */
[----:B0-----:R-:W-:-:S13]  /*09e0*/  ISETP.LE.AND P0, PT, R2, UR47, PT ;  /* 0x0000002f02007c0c */ /* 0x001fda000bf03270 */
[----:B------:R-:W-:Y:S05]  /*09f0*/  @P0 EXIT ;  /* 0x000000000000094d */ /* 0x000fea0003800000 */
[----:B------:R-:W-:Y:S01]  /*0a00*/  VIADD R0, R0, 0xffffff80 ;  /* 0xffffff8000007836 */ /* 0x000fe20000000000 */
[----:B------:R-:W0:Y:S01]  /*0a10*/  S2UR UR4, SR_CgaCtaId ;  /* 0x00000000000479c3 */ /* 0x000e220000008800 */
[----:B------:R-:W-:Y:S01]  /*0a20*/  UMOV UR41, 0x400 ;  /* 0x0000040000297882 */ /* 0x000fe20000000000 */
[----:B------:R-:W-:Y:S01]  /*0a30*/  IMAD.MOV.U32 R23, RZ, RZ, 0x20 ;  /* 0x00000020ff177424 */ /* 0x000fe200078e00ff */
[----:B------:R-:W-:Y:S01]  /*0a40*/  ULOP3.LUT UR40, UR37, 0x1, URZ, 0xfc, !UPT ;  /* 0x0000000125287892 */ /* 0x000fe2000f8efc3f */
[----:B------:R-:W-:Y:S01]  /*0a50*/  SHF.R.S32.HI R3, RZ, 0x1f, R0 ;  /* 0x0000001fff037819 */ /* 0x000fe20000011400 */
[----:B------:R-:W-:Y:S01]  /*0a60*/  UMOV UR36, URZ ;  /* 0x0000003f00247c82 */ /* 0x000fe20008000000 */
[----:B------:R-:W-:Y:S01]  /*0a70*/  UMOV UR38, URZ ;  /* 0x0000003f00267c82 */ /* 0x000fe20008000000 */
[----:B------:R-:W-:Y:S01]  /*0a80*/  UMOV UR39, URZ ;  /* 0x0000003f00277c82 */ /* 0x000fe20008000000 */
[CC--:B------:R-:W-:Y:S02]  /*0a90*/  LEA.HI R2, R3.reuse, R0.reuse, RZ, 0x4 ;  /* 0x0000000003027211 */ /* 0x0c0fe400078f20ff */
[----:B------:R-:W-:-:S02]  /*0aa0*/  LEA.HI R4, R3, R0, RZ, 0x5 ;  /* 0x0000000003047211 */ /* 0x000fc400078f28ff */
[----:B------:R-:W-:Y:S02]  /*0ab0*/  SHF.R.S32.HI R9, RZ, 0x4, R2 ;  /* 0x00000004ff097819 */ /* 0x000fe40000011402 */
[CC--:B------:R-:W-:Y:S02]  /*0ac0*/  LEA.HI R5, R3.reuse, R0.reuse, RZ, 0x7 ;  /* 0x0000000003057211 */ /* 0x0c0fe400078f38ff */
[C---:B------:R-:W-:Y:S02]  /*0ad0*/  LOP3.LUT R7, R2.reuse, 0xfffffff0, RZ, 0xc0, !PT ;  /* 0xfffffff002077812 */ /* 0x040fe400078ec0ff */
[----:B------:R-:W-:Y:S02]  /*0ae0*/  LEA.HI R2, R2, R9, RZ, 0x1 ;  /* 0x0000000902027211 */ /* 0x000fe400078f08ff */
[CC--:B------:R-:W-:Y:S01]  /*0af0*/  LEA.HI R6, R3.reuse, R0.reuse, RZ, 0x2 ;  /* 0x0000000003067211 */ /* 0x0c0fe200078f10ff */
[----:B------:R-:W-:Y:S01]  /*0b00*/  IMAD.IADD R7, R0, 0x1, -R7 ;  /* 0x0000000100077824 */ /* 0x000fe200078e0a07 */
[----:B------:R-:W-:-:S02]  /*0b10*/  LEA.HI R211, R3, R0, RZ, 0x3 ;  /* 0x0000000003d37211 */ /* 0x000fc400078f18ff */
[--C-:B------:R-:W-:Y:S01]  /*0b20*/  SHF.R.S32.HI R11, RZ, 0x5, R4.reuse ;  /* 0x00000005ff0b7819 */ /* 0x100fe20000011404 */
[----:B0-----:R-:W-:Y:S01]  /*0b30*/  ULEA UR41, UR4, UR41, 0x18 ;  /* 0x0000002904297291 */ /* 0x001fe2000f8ec03f */
[----:B------:R-:W-:Y:S02]  /*0b40*/  SHF.R.S32.HI R4, RZ, 0x1f, R4 ;  /* 0x0000001fff047819 */ /* 0x000fe40000011404 */
[----:B------:R-:W-:Y:S02]  /*0b50*/  LOP3.LUT R3, R5, 0xffffff80, RZ, 0xc0, !PT ;  /* 0xffffff8005037812 */ /* 0x000fe400078ec0ff */
[----:B------:R-:W-:Y:S02]  /*0b60*/  LOP3.LUT R2, R2, 0x1ffffffe, RZ, 0xc0, !PT ;  /* 0x1ffffffe02027812 */ /* 0x000fe400078ec0ff */
[----:B------:R-:W-:Y:S01]  /*0b70*/  LOP3.LUT R13, R6, 0xfffffffc, RZ, 0xc0, !PT ;  /* 0xfffffffc060d7812 */ /* 0x000fe200078ec0ff */
[----:B------:R-:W-:Y:S01]  /*0b80*/  IMAD.IADD R3, R0, 0x1, -R3 ;  /* 0x0000000100037824 */ /* 0x000fe200078e0a03 */
[----:B------:R-:W-:Y:S01]  /*0b90*/  LOP3.LUT R209, R211, 0xfffffff8, RZ, 0xc0, !PT ;  /* 0xfffffff8d3d17812 */ /* 0x000fe200078ec0ff */
[----:B------:R-:W-:Y:S01]  /*0ba0*/  IMAD.IADD R9, R9, 0x1, -R2 ;  /* 0x0000000109097824 */ /* 0x000fe200078e0a02 */
[----:B------:R-:W-:Y:S01]  /*0bb0*/  LEA.HI R4, R4, R11, RZ, 0x2 ;  /* 0x0000000b04047211 */ /* 0x000fe200078f10ff */
[C---:B------:R-:W-:Y:S01]  /*0bc0*/  IMAD.IADD R13, R0.reuse, 0x1, -R13 ;  /* 0x00000001000d7824 */ /* 0x040fe200078e0a0d */
[----:B------:R-:W-:Y:S01]  /*0bd0*/  SHF.R.S32.HI R210, RZ, 0x7, R5 ;  /* 0x00000007ffd27819 */ /* 0x000fe20000011405 */
[----:B------:R-:W-:Y:S01]  /*0be0*/  IMAD.IADD R209, R0, 0x1, -R209 ;  /* 0x0000000100d17824 */ /* 0x000fe200078e0ad1 */
[----:B------:R-:W-:Y:S01]  /*0bf0*/  LOP3.LUT R4, R4, 0x3ffffc, RZ, 0xc0, !PT ;  /* 0x003ffffc04047812 */ /* 0x000fe200078ec0ff */
[----:B------:R-:W-:Y:S01]  /*0c00*/  IMAD.SHL.U32 R9, R9, 0x8, RZ ;  /* 0x0000000809097824 */ /* 0x000fe200078e00ff */
[--C-:B------:R-:W-:Y:S01]  /*0c10*/  SHF.R.S32.HI R2, RZ, 0x1f, R7.reuse ;  /* 0x0000001fff027819 */ /* 0x100fe20000011407 */
[----:B------:R-:W-:Y:S01]  /*0c20*/  IMAD R15, R210, 0x100, R7 ;  /* 0x00000100d20f7824 */ /* 0x000fe200078e0207 */
[----:B------:R-:W-:Y:S01]  /*0c30*/  SHF.R.S32.HI R0, RZ, 0x1f, R3 ;  /* 0x0000001fff007819 */ /* 0x000fe20000011403 */
[----:B------:R-:W-:Y:S01]  /*0c40*/  IMAD.IADD R8, R11, 0x1, -R4 ;  /* 0x000000010b087824 */ /* 0x000fe200078e0a04 */
[----:B------:R-:W-:Y:S01]  /*0c50*/  LEA.HI R6, R2, R7, RZ, 0x3 ;  /* 0x0000000702067211 */ /* 0x000fe200078f18ff */
[----:B------:R-:W-:Y:S01]  /*0c60*/  IMAD.SHL.U32 R16, R209, 0x8, RZ ;  /* 0x00000008d1107824 */ /* 0x000fe200078e00ff */
[----:B------:R-:W-:Y:S01]  /*0c70*/  LEA.HI R2, R0, R3, RZ, 0x2 ;  /* 0x0000000300027211 */ /* 0x000fe200078f10ff */
[----:B------:R-:W-:Y:S01]  /*0c80*/  IMAD R12, R8, 0x10, R15 ;  /* 0x00000010080c7824 */ /* 0x000fe200078e020f */
[C---:B------:R-:W-:Y:S01]  /*0c90*/  LOP3.LUT R4, R6.reuse, 0xfffffff8, RZ, 0xc0, !PT ;  /* 0xfffffff806047812 */ /* 0x040fe200078ec0ff */
[----:B------:R-:W-:Y:S01]  /*0ca0*/  IMAD.SHL.U32 R6, R6, 0x40, RZ ;  /* 0x0000004006067824 */ /* 0x000fe200078e00ff */
[----:B------:R-:W-:Y:S01]  /*0cb0*/  LOP3.LUT R8, R2, 0x7ffffffc, RZ, 0xc0, !PT ;  /* 0x7ffffffc02087812 */ /* 0x000fe200078ec0ff */
[--C-:B------:R-:W-:Y:S01]  /*0cc0*/  IMAD.U32 R215, R12, 0x40, R9.reuse ;  /* 0x000000400cd77824 */ /* 0x100fe200078e0009 */
[----:B------:R-:W-:Y:S01]  /*0cd0*/  LEA.HI R10, R13, R13, RZ, 0x1 ;  /* 0x0000000d0d0a7211 */ /* 0x000fe200078f08ff */
[----:B------:R-:W-:Y:S01]  /*0ce0*/  IMAD.IADD R7, R7, 0x1, -R4 ;  /* 0x0000000107077824 */ /* 0x000fe200078e0a04 */
[----:B------:R-:W-:Y:S01]  /*0cf0*/  LEA.HI R4, R0, R3, RZ, 0x5 ;  /* 0x0000000300047211 */ /* 0x000fe200078f28ff */
[----:B------:R-:W-:Y:S01]  /*0d00*/  IMAD.IADD R17, R3, 0x1, -R8 ;  /* 0x0000000103117824 */ /* 0x000fe200078e0a08 */
[--C-:B------:R-:W-:Y:S01]  /*0d10*/  SHF.R.S32.HI R0, RZ, 0x2, R2.reuse ;  /* 0x00000002ff007819 */ /* 0x100fe20000011402 */
[----:B------:R-:W-:Y:S01]  /*0d20*/  VIADD R189, R16, 0x40 ;  /* 0x0000004010bd7836 */ /* 0x000fe20000000000 */
[----:B------:R-:W-:Y:S01]  /*0d30*/  SHF.R.S32.HI R3, RZ, 0x1f, R2 ;  /* 0x0000001fff037819 */ /* 0x000fe20000011402 */
[----:B------:R-:W-:Y:S01]  /*0d40*/  IMAD.SHL.U32 R2, R7, 0x40, RZ ;  /* 0x0000004007027824 */ /* 0x000fe200078e00ff */
[----:B------:R-:W-:Y:S01]  /*0d50*/  LOP3.LUT R6, R6, 0x7ffffe00, RZ, 0xc0, !PT ;  /* 0x7ffffe0006067812 */ /* 0x000fe200078ec0ff */
[C---:B------:R-:W-:Y:S01]  /*0d60*/  VIADD R188, R16.reuse, 0x80 ;  /* 0x0000008010bc7836 */ /* 0x040fe20000000000 */
[----:B------:R-:W-:Y:S01]  /*0d70*/  LEA.HI R3, R3, R0, RZ, 0x3 ;  /* 0x0000000003037211 */ /* 0x000fe200078f18ff */
[----:B------:R-:W-:Y:S01]  /*0d80*/  VIADD R187, R16, 0xc0 ;  /* 0x000000c010bb7836 */ /* 0x000fe20000000000 */
[----:B------:R-:W-:Y:S01]  /*0d90*/  LOP3.LUT R2, R2, 0x1c0, RZ, 0xc0, !PT ;  /* 0x000001c002027812 */ /* 0x000fe200078ec0ff */
[----:B------:R-:W-:Y:S01]  /*0da0*/  IMAD R6, R11, 0x400, R6 ;  /* 0x000004000b067824 */ /* 0x000fe200078e0206 */
[----:B------:R-:W-:Y:S01]  /*0db0*/  R2P PR, R7, 0x6 ;  /* 0x0000000607007804 */ /* 0x000fe20000000000 */
[----:B------:R-:W-:Y:S01]  /*0dc0*/  VIADD R186, R16, 0x100 ;  /* 0x0000010010ba7836 */ /* 0x000fe20000000000 */
[----:B------:R-:W-:Y:S01]  /*0dd0*/  LOP3.LUT R9, R2, 0x8, R9, 0xf8, !PT ;  /* 0x0000000802097812 */ /* 0x000fe200078ef809 */
[C---:B------:R-:W-:Y:S01]  /*0de0*/  VIADD R185, R16.reuse, 0x140 ;  /* 0x0000014010b97836 */ /* 0x040fe20000000000 */
[----:B------:R-:W-:Y:S01]  /*0df0*/  SHF.R.U32.HI R8, RZ, 0x3, R2 ;  /* 0x00000003ff087819 */ /* 0x000fe20000011602 */
[C---:B------:R-:W-:Y:S01]  /*0e00*/  VIADD R213, R16.reuse, 0x180 ;  /* 0x0000018010d57836 */ /* 0x040fe20000000000 */
[----:B------:R-:W-:Y:S01]  /*0e10*/  LOP3.LUT R3, R3, 0xfffffff8, RZ, 0xc0, !PT ;  /* 0xfffffff803037812 */ /* 0x000fe200078ec0ff */
[----:B------:R-:W-:Y:S01]  /*0e20*/  VIADD R212, R16, 0x1c0 ;  /* 0x000001c010d47836 */ /* 0x000fe20000000000 */
[----:B------:R-:W-:Y:S01]  /*0e30*/  LOP3.LUT R9, R9, R8, RZ, 0x3c, !PT ;  /* 0x0000000809097212 */ /* 0x000fe200078e3cff */
[----:B------:R-:W-:Y:S01]  /*0e40*/  IMAD.SHL.U32 R17, R17, 0x2, RZ ;  /* 0x0000000211117824 */ /* 0x000fe200078e00ff */
[----:B------:R-:W-:Y:S01]  /*0e50*/  LEA.HI R5, R5, R210, RZ, 0x1 ;  /* 0x000000d205057211 */ /* 0x000fe200078f08ff */
[----:B------:R-:W-:Y:S01]  /*0e60*/  IMAD.IADD R3, R0, 0x1, -R3 ;  /* 0x0000000100037824 */ /* 0x000fe200078e0a03 */
[----:B------:R-:W-:Y:S01]  /*0e70*/  LOP3.LUT R10, R10, 0x1ffffffe, RZ, 0xc0, !PT ;  /* 0x1ffffffe0a0a7812 */ /* 0x000fe200078ec0ff */
[----:B------:R-:W-:Y:S01]  /*0e80*/  IMAD.IADD R6, R6, 0x1, R9 ;  /* 0x0000000106067824 */ /* 0x000fe200078e0209 */
[----:B------:R-:W-:-:S02]  /*0e90*/  SHF.R.S32.HI R2, RZ, 0x5, R4 ;  /* 0x00000005ff027819 */ /* 0x000fc40000011404 */
[----:B------:R-:W-:Y:S01]  /*0ea0*/  LOP3.LUT R5, R5, 0xfffffe, RZ, 0xc0, !PT ;  /* 0x00fffffe05057812 */ /* 0x000fe200078ec0ff */
[----:B------:R-:W-:Y:S01]  /*0eb0*/  IMAD.IADD R13, R13, 0x1, -R10 ;  /* 0x000000010d0d7824 */ /* 0x000fe200078e0a0a */
[----:B------:R-:W-:Y:S01]  /*0ec0*/  LEA R22, R6, UR41, 0x1 ;  /* 0x0000002906167c11 */ /* 0x000fe2000f8e08ff */
[----:B------:R-:W-:Y:S01]  /*0ed0*/  IMAD R2, R2, 0x10, R3 ;  /* 0x0000001002027824 */ /* 0x000fe200078e0203 */
[----:B------:R-:W-:Y:S01]  /*0ee0*/  SEL R23, R23, 0xffffffe0, !P1 ;  /* 0xffffffe017177807 */ /* 0x000fe20004800000 */
[----:B------:R-:W-:Y:S01]  /*0ef0*/  IMAD.IADD R5, R210, 0x1, -R5 ;  /* 0x00000001d2057824 */ /* 0x000fe200078e0a05 */
[----:B------:R-:W-:Y:S01]  /*0f00*/  SHF.R.S32.HI R211, RZ, 0x3, R211 ;  /* 0x00000003ffd37819 */ /* 0x000fe200000114d3 */
[C---:B------:R-:W-:Y:S01]  /*0f10*/  VIADD R184, R22.reuse, 0x26800 ;  /* 0x0002680016b87836 */ /* 0x040fe20000000000 */
[----:B------:R-:W-:Y:S01]  /*0f20*/  SHF.R.S32.HI R222, RZ, 0x1f, R189 ;  /* 0x0000001fffde7819 */ /* 0x000fe200000114bd */
[----:B------:R-:W-:Y:S01]  /*0f30*/  VIADD R19, R22, 0x26840 ;  /* 0x0002684016137836 */ /* 0x000fe20000000000 */
[----:B------:R-:W-:Y:S01]  /*0f40*/  SHF.R.S32.HI R221, RZ, 0x1f, R188 ;  /* 0x0000001fffdd7819 */ /* 0x000fe200000114bc */
[C---:B------:R-:W-:Y:S01]  /*0f50*/  @P2 VIADD R19, R184.reuse, 0xffffffc0 ;  /* 0xffffffc0b8132836 */ /* 0x040fe20000000000 */
[----:B------:R-:W-:Y:S01]  /*0f60*/  SHF.R.S32.HI R220, RZ, 0x1f, R187 ;  /* 0x0000001fffdc7819 */ /* 0x000fe200000114bb */
[----:B------:R-:W-:Y:S01]  /*0f70*/  IMAD.IADD R184, R184, 0x1, R23 ;  /* 0x00000001b8b87824 */ /* 0x000fe200078e0217 */
[----:B------:R-:W-:Y:S01]  /*0f80*/  SHF.R.S32.HI R219, RZ, 0x1f, R186 ;  /* 0x0000001fffdb7819 */ /* 0x000fe200000114ba */
[----:B------:R-:W-:Y:S01]  /*0f90*/  IMAD.SHL.U32 R18, R5, 0x100, RZ ;  /* 0x0000010005127824 */ /* 0x000fe200078e00ff */
[----:B------:R-:W-:Y:S01]  /*0fa0*/  SHF.R.S32.HI R218, RZ, 0x1f, R185 ;  /* 0x0000001fffda7819 */ /* 0x000fe200000114b9 */
[----:B------:R-:W-:Y:S01]  /*0fb0*/  IMAD R214, R13, 0x8, R2 ;  /* 0x000000080dd67824 */ /* 0x000fe200078e0202 */
[----:B------:R-:W-:Y:S01]  /*0fc0*/  SHF.R.S32.HI R217, RZ, 0x1f, R213 ;  /* 0x0000001fffd97819 */ /* 0x000fe200000114d5 */
[----:B------:R-:W-:Y:S01]  /*0fd0*/  IMAD.IADD R23, R23, 0x1, R19 ;  /* 0x0000000117177824 */ /* 0x000fe200078e0213 */
[----:B------:R-:W-:-:S07]  /*0fe0*/  SHF.R.S32.HI R216, RZ, 0x1f, R212 ;  /* 0x0000001fffd87819 */ /* 0x000fce00000114d4 */
.L_x_3249:
[----:B------:R-:W-:Y:S01]  /*0ff0*/  ULDC UR4, c[0x0][0xc38] ;  /* 0x00030e0000047ab9 */ /* 0x000fe20000000800 */
[----:B------:R-:W-:Y:S01]  /*1000*/  ULDC UR50, c[0x0][0x424] ;  /* 0x0001090000327ab9 */ /* 0x000fe20000000800 */
[----:B------:R-:W-:Y:S01]  /*1010*/  UISETP.NE.AND UP1, UPT, UR4, 0x1, UPT ;  /* 0x000000010400788c */ /* 0x000fe2000bf25270 */
[----:B------:R-:W-:Y:S02]  /*1020*/  ULDC UR6, c[0x0][0x2f0] ;  /* 0x0000bc0000067ab9 */ /* 0x000fe40000000800 */
[----:B------:R-:W-:Y:S01]  /*1030*/  ULDC.64 UR4, c[0x0][0x418] ;  /* 0x0001060000047ab9 */ /* 0x000fe20000000a00 */
[----:B------:R-:W-:Y:S01]  /*1040*/  UMOV UR44, UR47 ;  /* 0x0000002f002c7c82 */ /* 0x000fe20008000000 */
[----:B------:R-:W-:Y:S01]  /*1050*/  UISETP.NE.U32.AND UP0, UPT, UR4, URZ, UPT ;  /* 0x0000003f0400728c */ /* 0x000fe2000bf05070 */
[----:B------:R-:W-:Y:S02]  /*1060*/  UMOV UR46, UR47 ;  /* 0x0000002f002e7c82 */ /* 0x000fe40008000000 */
[----:B------:R-:W-:Y:S01]  /*1070*/  ULDC UR4, c[0x0][0xc44] ;  /* 0x0003110000047ab9 */ /* 0x000fe20000000800 */
[----:B------:R-:W-:-:S02]  /*1080*/  UISETP.NE.AND.EX UP0, UPT, UR5, URZ, UPT, UP0 ;  /* 0x0000003f0500728c */ /* 0x000fc4000bf05300 */
[----:B------:R-:W-:Y:S02]  /*1090*/  UISETP.NE.AND UP2, UPT, UR4, 0x1, UPT ;  /* 0x000000010400788c */ /* 0x000fe4000bf45270 */
[----:B------:R-:W-:Y:S01]  /*10a0*/  USEL UR50, UR50, 0x1, UP0 ;  /* 0x0000000132327887 */ /* 0x000fe20008000000 */
[----:B------:R-:W-:Y:S01]  /*10b0*/  @UP1 ULDC UR4, c[0x0][0xc3c] ;  /* 0x00030f0000041ab9 */ /* 0x000fe20000000800 */
[----:B------:R-:W-:Y:S02]  /*10c0*/  UISETP.NE.AND UP0, UPT, UR48, 0x1, UPT ;  /* 0x000000013000788c */ /* 0x000fe4000bf05270 */
[----:B------:R-:W-:Y:S02]  /*10d0*/  UIMAD.WIDE.U32 UR4, UR47, UR4, URZ ;  /* 0x000000042f0472a5 */ /* 0x000fe4000f8e003f */
[----:B------:R-:W-:Y:S02]  /*10e0*/  UIMAD UR50, UR50, UR6, URZ ;  /* 0x00000006323272a4 */ /* 0x000fe4000f8e023f */
[----:B------:R-:W-:Y:S01]  /*10f0*/  PLOP3.LUT P0, PT, PT, PT, UP0, 0x80, 0x0 ;  /* 0x000000000000781c */ /* 0x000fe20003f0f008 */
[----:B------:R-:W-:Y:S01]  /*1100*/  @UP1 ULDC UR6, c[0x0][0xc40] ;  /* 0x0003100000061ab9 */ /* 0x000fe20000000800 */
[----:B------:R-:W-:Y:S01]  /*1110*/  @UP2 ULDC.64 UR8, c[0x0][0xc48] ;  /* 0x0003120000082ab9 */ /* 0x000fe20000000a00 */
[----:B------:R-:W-:-:S02]  /*1120*/  @UP1 USHF.R.U32.HI UR44, URZ, UR6, UR5 ;  /* 0x000000063f2c1299 */ /* 0x000fc40008011605 */
[----:B------:R-:W-:Y:S02]  /*1130*/  UIADD3 UR6, UR50, 0x3f, URZ ;  /* 0x0000003f32067890 */ /* 0x000fe4000fffe03f */
[----:B------:R-:W-:Y:S02]  /*1140*/  UIMAD.WIDE.U32 UR4, UR44, UR8, URZ ;  /* 0x000000082c0472a5 */ /* 0x000fe4000f8e003f */
[----:B------:R-:W-:Y:S01]  /*1150*/  USHF.R.S32.HI UR7, URZ, 0x1f, UR6 ;  /* 0x0000001f3f077899 */ /* 0x000fe20008011406 */
[----:B------:R-:W-:Y:S01]  /*1160*/  UMOV UR45, UR44 ;  /* 0x0000002c002d7c82 */ /* 0x000fe20008000000 */
[----:B------:R-:W-:Y:S02]  /*1170*/  @UP2 USHF.R.U32.HI UR45, URZ, UR9, UR5 ;  /* 0x000000093f2d2299 */ /* 0x000fe40008011605 */
[----:B------:R-:W-:-:S04]  /*1180*/  ULEA.HI UR7, UR7, UR6, URZ, 0x6 ;  /* 0x0000000607077291 */ /* 0x000fc8000f8f303f */
[----:B------:R-:W-:Y:S01]  /*1190*/  USHF.R.S32.HI UR49, URZ, 0x6, UR7 ;  /* 0x000000063f317899 */ /* 0x000fe20008011407 */
[----:B0123-5:R-:W-:Y:S11]  /*11a0*/  @!P0 BRA `(.L_x_3214) ;  /* 0x0000001800488947 */ /* 0x02fff60003800000 */
[----:B------:R-:W0:Y:S01]  /*11b0*/  SHFL.IDX PT, R0, R210, RZ, 0x1f ;  /* 0x00001fffd2007589 */ /* 0x000e2200000e0000 */
[----:B------:R-:W-:-:S06]  /*11c0*/  UISETP.NE.AND UP0, UPT, UR40, 0x3, UPT ;  /* 0x000000032800788c */ /* 0x000fcc000bf05270 */
[----:B------:R-:W-:Y:S02]  /*11d0*/  PLOP3.LUT P0, PT, PT, PT, UP0, 0x80, 0x0 ;  /* 0x000000000000781c */ /* 0x000fe40003f0f008 */
[----:B0-----:R-:W-:-:S13]  /*11e0*/  R2UR UR4, R0 ;  /* 0x00000000000472ca */ /* 0x001fda00000e0000 */
[----:B------:R-:W-:-:S04]  /*11f0*/  ULEA.HI UR5, UR4, UR4, URZ, 0x1 ;  /* 0x0000000404057291 */ /* 0x000fc8000f8f083f */
[----:B------:R-:W-:-:S04]  /*1200*/  ULOP3.LUT UR5, UR5, 0x1fffe, URZ, 0xc0, !UPT ;  /* 0x0001fffe05057892 */ /* 0x000fc8000f8ec03f */
[----:B------:R-:W-:-:S04]  /*1210*/  UIADD3 UR5, UR4, -UR5, URZ ;  /* 0x8000000504057290 */ /* 0x000fc8000fffe03f */
[----:B------:R-:W-:-:S04]  /*1220*/  ULEA UR5, UR5, UR41, 0xf ;  /* 0x0000002905057291 */ /* 0x000fc8000f8e783f */
[----:B------:R-:W-:-:S04]  /*1230*/  UIADD3 UR5, UR5, 0x400, URZ ;  /* 0x0000040005057890 */ /* 0x000fc8000fffe03f */
[----:B------:R-:W-:-:S04]  /*1240*/  USHF.R.U32.HI UR5, URZ, 0x4, UR5 ;  /* 0x000000043f057899 */ /* 0x000fc80008011605 */
[----:B------:R-:W-:-:S04]  /*1250*/  ULOP3.LUT UR5, UR5, 0x3fff, URZ, 0xc0, !UPT ;  /* 0x00003fff05057892 */ /* 0x000fc8000f8ec03f */
[----:B------:R-:W-:Y:S01]  /*1260*/  ULOP3.LUT UR20, UR5, 0x2000000, URZ, 0xfc, !UPT ;  /* 0x0200000005147892 */ /* 0x000fe2000f8efc3f */
[----:B------:R-:W-:Y:S11]  /*1270*/  @!P0 BRA `(.L_x_3215) ;  /* 0x0000000000048947 */ /* 0x000ff60003800000 */
[----:B------:R-:W-:Y:S01]  /*1280*/  BPT.TRAP 0x1 ;  /* 0x000000040000795c */ /* 0x000fe20000300000 */
.L_x_3215:
[----:B------:R-:W-:Y:S01]  /*1290*/  ULEA UR16, UR39, UR41, 0x3 ;  /* 0x0000002927107291 */ /* 0x000fe2000f8e183f */
[----:B------:R-:W-:-:S05]  /*12a0*/  IMAD.U32 R0, RZ, RZ, UR38 ;  /* 0x00000026ff007e24 */ /* 0x000fca000f8e00ff */
[----:B------:R-:W-:-:S04]  /*12b0*/  SHF.L.U32 R0, R0, 0x1f, RZ ;  /* 0x0000001f00007819 */ /* 0x000fc800000006ff */
[----:B------:R-:W0:Y:S02]  /*12c0*/  SYNCS.PHASECHK.TRANS64.TRYWAIT P0, [UR16+0x28c50], R0 ;  /* 0x028c5000ff0075a7 */ /* 0x000e240008000150 */
[----:B0-----:R-:W-:Y:S05]  /*12d0*/  @!P0 BRA `(.L_x_3216) ;  /* 0x000000bc00808947 */ /* 0x001fea0003800000 */
.L_x_3355:
[----:B------:R-:W-:Y:S01]  /*12e0*/  BAR.SYNC.DEFER_BLOCKING 0xe, 0x100 ;  /* 0x0384000000007b1d */ /* 0x000fe20000010000 */
[----:B------:R-:W-:Y:S01]  /*12f0*/  UIADD3 UR4, UR41, 0x26800, URZ ;  /* 0x0002680029047890 */ /* 0x000fe2000fffe03f */
[----:B0-----:R-:W-:Y:S01]  /*1300*/  IMAD.U32 R0, RZ, RZ, UR16 ;  /* 0x00000010ff007e24 */ /* 0x001fe2000f8e00ff */
[----:B------:R-:W-:Y:S02]  /*1310*/  ULEA UR12, UR39, UR20, 0xc ;  /* 0x00000014270c7291 */ /* 0x000fe4000f8e603f */
[----:B------:R-:W-:Y:S01]  /*1320*/  USHF.R.U32.HI UR4, URZ, 0x4, UR4 ;  /* 0x000000043f047899 */ /* 0x000fe20008011604 */
[----:B------:R-:W-:Y:S01]  /*1330*/  UMOV UR7, 0x40000040 ;  /* 0x4000004000077882 */ /* 0x000fe20000000000 */
[----:B------:R-:W-:Y:S02]  /*1340*/  UMOV UR5, 0x40000040 ;  /* 0x4000004000057882 */ /* 0x000fe40000000000 */
[----:B------:R-:W-:Y:S01]  /*1350*/  ULOP3.LUT UR4, UR4, 0x3fff, URZ, 0xc0, !UPT ;  /* 0x00003fff04047892 */ /* 0x000fe2000f8ec03f */
[----:B------:R-:W0:Y:S01]  /*1360*/  S2R R3, SR_TID.X ;  /* 0x0000000000037919 */ /* 0x000e220000002100 */
[----:B------:R-:W-:Y:S01]  /*1370*/  UMOV UR6, UR12 ;  /* 0x0000000c00067c82 */ /* 0x000fe20008000000 */
[----:B------:R-:W-:-:S02]  /*1380*/  UIADD3 UR10, UR12, 0x100, URZ ;  /* 0x000001000c0a7890 */ /* 0x000fc4000fffe03f */
[----:B------:R-:W-:Y:S01]  /*1390*/  ULOP3.LUT UR13, UR4, 0x10000, URZ, 0xfc, !UPT ;  /* 0x00010000040d7892 */ /* 0x000fe2000f8efc3f */
[----:B------:R-:W-:Y:S01]  /*13a0*/  UMOV UR11, 0x40000040 ;  /* 0x40000040000b7882 */ /* 0x000fe20000000000 */
[----:B------:R-:W-:Y:S02]  /*13b0*/  UMOV UR9, 0x40000040 ;  /* 0x4000004000097882 */ /* 0x000fe40000000000 */
[----:B------:R-:W-:Y:S02]  /*13c0*/  UIADD3 UR8, UR13, 0x4, URZ ;  /* 0x000000040d087890 */ /* 0x000fe4000fffe03f */
[----:B------:R-:W-:Y:S01]  /*13d0*/  UIADD3 UR14, UR12, 0x180, URZ ;  /* 0x000001800c0e7890 */ /* 0x000fe2000fffe03f */
[----:B------:R-:W-:Y:S01]  /*13e0*/  UMOV UR4, UR13 ;  /* 0x0000000d00047c82 */ /* 0x000fe20008000000 */
[----:B------:R-:W-:Y:S01]  /*13f0*/  UMOV UR15, 0x40000040 ;  /* 0x40000040000f7882 */ /* 0x000fe20000000000 */
[----:B------:R-:W-:Y:S01]  /*1400*/  WARPGROUP.ARRIVE ;  /* 0x00000000000079c5 */ /* 0x000fe20000000000 */
[----:B------:R-:W-:-:S05]  /*1410*/  UISETP.GE.AND UP0, UPT, UR50, 0x41, UPT ;  /* 0x000000413200788c */ /* 0x000fca000bf06270 */
[----:B------:R-:W-:Y:S01]  /*1420*/  HGMMA.64x256x16.F32 R24, gdesc[UR4].tnspB, RZ, !UPT, gsb0 ;  /* 0x43e00000041879f0 */ /* 0x000fe2000c0008ff */
[----:B------:R-:W-:Y:S02]  /*1430*/  UIADD3 UR6, UR12, 0x80, URZ ;  /* 0x000000800c067890 */ /* 0x000fe4000fffe03f */
[----:B------:R-:W-:Y:S01]  /*1440*/  UIADD3 UR4, UR13, 0x2, URZ ;  /* 0x000000020d047890 */ /* 0x000fe2000fffe03f */
[----:B------:R-:W-:Y:S01]  /*1450*/  UMOV UR7, 0x40000040 ;  /* 0x4000004000077882 */ /* 0x000fe20000000000 */
[----:B------:R-:W-:Y:S01]  /*1460*/  UMOV UR5, 0x40000040 ;  /* 0x4000004000057882 */ /* 0x000fe20000000000 */
[----:B------:R-:W-:-:S03]  /*1470*/  UIADD3 UR12, UR13, 0x6, URZ ;  /* 0x000000060d0c7890 */ /* 0x000fc6000fffe03f */
[----:B------:R-:W-:Y:S01]  /*1480*/  UMOV UR13, 0x40000040 ;  /* 0x40000040000d7882 */ /* 0x000fe20000000000 */
[----:B0-----:R-:W-:-:S04]  /*1490*/  LOP3.LUT R3, R3, 0x7f, RZ, 0xc0, !PT ;  /* 0x0000007f03037812 */ /* 0x001fc800078ec0ff */
[----:B------:R-:W-:-:S13]  /*14a0*/  ISETP.NE.AND P0, PT, R3, RZ, PT ;  /* 0x000000ff0300720c */ /* 0x000fda0003f05270 */
[----:B------:R-:W-:-:S05]  /*14b0*/  @!P0 VIADD R0, R0, 0x28c60 ;  /* 0x00028c6000008836 */ /* 0x000fca0000000000 */
[----:B------:R-:W-:Y:S01]  /*14c0*/  @!P0 PRMT R0, RZ, 0x654, R0 ;  /* 0x00000654ff008816 */ /* 0x000fe20000000000 */
[----:B------:R-:W-:Y:S02]  /*14d0*/  WARPGROUP.DEPBAR.LE gsb0, 0x0 ;  /* 0x00008000000079c5 */ /* 0x000fe40000010000 */
[----:B------:R-:W-:-:S06]  /*14e0*/  WARPGROUP.ARRIVE ;  /* 0x00000000000079c5 */ /* 0x000fcc0000000000 */
[----:B------:R-:W-:Y:S03]  /*14f0*/  HGMMA.64x256x16.F32 R24, gdesc[UR4].tnspB, R24, gsb0 ;  /* 0x43e00000041879f0 */ /* 0x000fe60008000818 */
[----:B------:R-:W-:Y:S02]  /*1500*/  WARPGROUP.DEPBAR.LE gsb0, 0x0 ;  /* 0x00008000000079c5 */ /* 0x000fe40000010000 */
[----:B------:R-:W-:-:S15]  /*1510*/  WARPGROUP.ARRIVE ;  /* 0x00000000000079c5 */ /* 0x000fde0000000000 */
[----:B------:R-:W-:-:S08]  /*1520*/  NOP ;  /* 0x0000000000007918 */ /* 0x000fd00000000000 */
[----:B------:R-:W-:Y:S03]  /*1530*/  HGMMA.64x256x16.F32 R24, gdesc[UR8].tnspB, R24, gsb0 ;  /* 0x43e00000081879f0 */ /* 0x000fe60008000818 */
[----:B------:R-:W-:Y:S02]  /*1540*/  WARPGROUP.DEPBAR.LE gsb0, 0x0 ;  /* 0x00008000000079c5 */ /* 0x000fe40000010000 */
[----:B------:R-:W-:-:S15]  /*1550*/  WARPGROUP.ARRIVE ;  /* 0x00000000000079c5 */ /* 0x000fde0000000000 */
[----:B------:R-:W-:-:S08]  /*1560*/  NOP ;  /* 0x0000000000007918 */ /* 0x000fd00000000000 */
[----:B------:R-:W-:Y:S03]  /*1570*/  HGMMA.64x256x16.F32 R24, gdesc[UR12].tnspB, R24, gsb0 ;  /* 0x43e000000c1879f0 */ /* 0x000fe60008000818 */
[----:B------:R-:W-:Y:S02]  /*1580*/  WARPGROUP.DEPBAR.LE gsb0, 0x0 ;  /* 0x00008000000079c5 */ /* 0x000fe40000010000 */
[----:B------:R-:W-:Y:S06]  /*1590*/  BAR.ARV 0xf, 0x100 ;  /* 0x03c4000000007b1d */ /* 0x000fec0000002000 */
[----:B------:R0:W-:Y:S01]  /*15a0*/  @!P0 SYNCS.ARRIVE.TRANS64.RED.A1T0 RZ, [R0+URZ], RZ ;  /* 0x000000ff00ff89a7 */ /* 0x0001e2000810043f */
[----:B------:R-:W-:-:S13]  /*15b0*/  PLOP3.LUT P0, PT, PT, PT, UP0, 0x80, 0x0 ;  /* 0x000000000000781c */ /* 0x000fda0003f0f008 */
[----:B0-----:R-:W-:Y:S05]  /*15c0*/  @!P0 BRA `(.L_x_3217) ;  /* 0x0000000c00048947 */ /* 0x001fea0003800000 */
[----:B------:R-:W-:-:S06]  /*15d0*/  UIADD3 UR49, UR49, -0x2, URZ ;  /* 0xfffffffe31317890 */ /* 0x000fcc000fffe03f */
[----:B------:R-:W-:-:S07]  /*15e0*/  IMAD.U32 R0, RZ, RZ, UR49 ;  /* 0x00000031ff007e24 */ /* 0x000fce000f8e00ff */
.L_x_3222:
[----:B------:R-:W-:Y:S01]  /*15f0*/  BAR.SYNC.DEFER_BLOCKING 0xe, 0x100 ;  /* 0x0384000000007b1d */ /* 0x000fe20000010000 */
[----:B0-----:R-:W-:Y:S01]  /*1600*/  IMAD.U32 R3, RZ, RZ, UR39 ;  /* 0x00000027ff037e24 */ /* 0x001fe2000f8e00ff */
[----:B------:R-:W-:Y:S01]  /*1610*/  UISETP.NE.AND UP1, UPT, UR40, 0x3, UPT ;  /* 0x000000032800788c */ /* 0x000fe2000bf25270 */
[C---:B------:R-:W-:Y:S01]  /*1620*/  ISETP.GT.AND P1, PT, R0.reuse, RZ, PT ;  /* 0x000000ff0000720c */ /* 0x040fe20003f24270 */
[----:B------:R-:W-:Y:S01]  /*1630*/  UIADD3 UR39, UR39, 0x1, URZ ;  /* 0x0000000127277890 */ /* 0x000fe2000fffe03f */
[----:B------:R-:W-:Y:S02]  /*1640*/  IMAD R3, R3, 0x40, R2 ;  /* 0x0000004003037824 */ /* 0x000fe400078e0202 */
[----:B------:R-:W-:Y:S01]  /*1650*/  VIADD R0, R0, 0xffffffff ;  /* 0xffffffff00007836 */ /* 0x000fe20000000000 */
[----:B------:R-:W-:Y:S01]  /*1660*/  PLOP3.LUT P2, PT, PT, PT, UP1, 0x80, 0x0 ;  /* 0x000000000000781c */ /* 0x000fe20003f4f018 */
[----:B------:R-:W-:Y:S01]  /*1670*/  UISETP.NE.AND UP0, UPT, UR39, 0x2, UPT ;  /* 0x000000022700788c */ /* 0x000fe2000bf05270 */
[----:B------:R-:W-:-:S03]  /*1680*/  LEA R3, R3, UR41, 0x2 ;  /* 0x0000002903037c11 */ /* 0x000fc6000f8e10ff */
[----:B------:R-:W-:Y:S02]  /*1690*/  USEL UR6, URZ, 0x1, UP0 ;  /* 0x000000013f067887 */ /* 0x000fe40008000000 */
[----:B------:R-:W-:Y:S02]  /*16a0*/  USEL UR39, UR39, URZ, UP0 ;  /* 0x0000003f27277287 */ /* 0x000fe40008000000 */
[----:B------:R-:W-:Y:S01]  /*16b0*/  ULOP3.LUT UR38, UR38, UR6, URZ, 0x3c, !UPT ;  /* 0x0000000626267292 */ /* 0x000fe2000f8e3c3f */
[----:B------:R-:W0:Y:S04]  /*16c0*/  LDS R4, [R3+0x28800] ;  /* 0x0288000003047984 */ /* 0x000e280000000800 */
[----:B------:R-:W1:Y:S01]  /*16d0*/  LDS R5, [R3+0x28820] ;  /* 0x0288200003057984 */ /* 0x000e620000000800 */
        /* <DEDUP_REMOVED lines=130> */
.L_x_3218:
[----:B------:R-:W-:Y:S01]  /*1f00*/  ULEA UR6, UR39, UR41, 0x3 ;  /* 0x0000002927067291 */ /* 0x000fe2000f8e183f */
[----:B------:R-:W-:-:S05]  /*1f10*/  IMAD.U32 R3, RZ, RZ, UR38 ;  /* 0x00000026ff037e24 */ /* 0x000fca000f8e00ff */
[----:B------:R-:W-:-:S04]  /*1f20*/  SHF.L.U32 R3, R3, 0x1f, RZ ;  /* 0x0000001f03037819 */ /* 0x000fc800000006ff */
[----:B------:R0:W1:Y:S01]  /*1f30*/  SYNCS.PHASECHK.TRANS64.TRYWAIT P0, [UR6+0x28c50], R3 ;  /* 0x028c5003ff0075a7 */ /* 0x0000620008000146 */
[----:B------:R-:W-:Y:S05]  /*1f40*/  @!P2 BRA `(.L_x_3219) ;  /* 0x000000000004a947 */ /* 0x000fea0003800000 */
[----:B------:R-:W-:Y:S01]  /*1f50*/  BPT.TRAP 0x1 ;  /* 0x000000040000795c */ /* 0x000fe20000300000 */
.L_x_3219:
[----:B-1----:R-:W-:Y:S05]  /*1f60*/  @P0 BRA `(.L_x_3220) ;  /* 0x0000000000080947 */ /* 0x002fea0003800000 */
[----:B------:R-:W1:Y:S02]  /*1f70*/  SYNCS.PHASECHK.TRANS64.TRYWAIT P0, [UR6+0x28c50], R3 ;  /* 0x028c5003ff0075a7 */ /* 0x000e640008000146 */
[----:B-1----:R-:W-:Y:S05]  /*1f80*/  @!P0 BRA `(.L_x_3221) ;  /* 0x000000b0006c8947 */ /* 0x002fea0003800000 */
.L_x_3220:
[----:B------:R-:W-:Y:S01]  /*1f90*/  UIADD3 UR6, UR41, 0x26800, URZ ;  /* 0x0002680029067890 */ /* 0x000fe2000fffe03f */
[----:B------:R-:W-:Y:S01]  /*1fa0*/  WARPGROUP.ARRIVE ;  /* 0x00000000000079c5 */ /* 0x000fe20000000000 */
[----:B------:R-:W-:-:S05]  /*1fb0*/  ULEA UR18, UR39, UR20, 0xc ;  /* 0x0000001427127291 */ /* 0x000fca000f8e603f */
[----:B-1----:R-:W1:Y:S01]  /*1fc0*/  S2R R4, SR_TID.X ;  /* 0x0000000000047919 */ /* 0x002e620000002100 */
[----:B------:R-:W-:Y:S01]  /*1fd0*/  USHF.R.U32.HI UR6, URZ, 0x4, UR6 ;  /* 0x000000043f067899 */ /* 0x000fe20008011606 */
[----:B0-----:R-:W-:Y:S01]  /*1fe0*/  IMAD.U32 R3, RZ, RZ, UR39 ;  /* 0x00000027ff037e24 */ /* 0x001fe2000f8e00ff */
[----:B------:R-:W-:Y:S01]  /*1ff0*/  UMOV UR19, 0x40000040 ;  /* 0x4000004000137882 */ /* 0x000fe20000000000 */
[----:B------:R-:W-:Y:S01]  /*2000*/  UMOV UR17, 0x40000040 ;  /* 0x4000004000117882 */ /* 0x000fe20000000000 */
[----:B------:R-:W-:Y:S01]  /*2010*/  ULOP3.LUT UR6, UR6, 0x3fff, URZ, 0xc0, !UPT ;  /* 0x00003fff06067892 */ /* 0x000fe2000f8ec03f */
[----:B------:R-:W-:Y:S01]  /*2020*/  UMOV UR7, 0x40000040 ;  /* 0x4000004000077882 */ /* 0x000fe20000000000 */
[----:B------:R-:W-:Y:S02]  /*2030*/  UIADD3 UR10, UR18, 0x100, URZ ;  /* 0x00000100120a7890 */ /* 0x000fe4000fffe03f */
[----:B------:R-:W-:Y:S02]  /*2040*/  ULOP3.LUT UR16, UR6, 0x10000, URZ, 0xfc, !UPT ;  /* 0x0001000006107892 */ /* 0x000fe4000f8efc3f */
[----:B------:R-:W-:Y:S01]  /*2050*/  UIADD3 UR6, UR18, 0x80, URZ ;  /* 0x0000008012067890 */ /* 0x000fe2000fffe03f */
[----:B------:R-:W-:Y:S01]  /*2060*/  UMOV UR11, 0x40000040 ;  /* 0x40000040000b7882 */ /* 0x000fe20000000000 */
[----:B------:R-:W-:Y:S01]  /*2070*/  UIADD3 UR14, UR18, 0x180, URZ ;  /* 0x00000180120e7890 */ /* 0x000fe2000fffe03f */
[----:B------:R-:W-:-:S04]  /*2080*/  UMOV UR15, 0x40000040 ;  /* 0x40000040000f7882 */ /* 0x000fc80000000000 */
[----:B------:R-:W-:Y:S01]  /*2090*/  HGMMA.64x256x16.F32 R24, gdesc[UR16].tnspB, R24, gsb0 ;  /* 0x43e00000101879f0 */ /* 0x000fe20008000818 */
[----:B-1----:R-:W-:-:S04]  /*20a0*/  LOP3.LUT R4, R4, 0x7f, RZ, 0xc0, !PT ;  /* 0x0000007f04047812 */ /* 0x002fc800078ec0ff */
[----:B------:R-:W-:-:S13]  /*20b0*/  ISETP.NE.AND P0, PT, R4, RZ, PT ;  /* 0x000000ff0400720c */ /* 0x000fda0003f05270 */
[----:B------:R-:W-:-:S05]  /*20c0*/  @!P0 LEA R3, R3, UR41, 0x3 ;  /* 0x0000002903038c11 */ /* 0x000fca000f8e18ff */
        /* <DEDUP_REMOVED lines=16> */
[----:B------:R-:W-:Y:S05]  /*21d0*/  @P1 BRA `(.L_x_3222) ;  /* 0xfffffff400041947 */ /* 0x000fea000383ffff */
.L_x_3217:
[----:B------:R-:W-:Y:S01]  /*21e0*/  BAR.SYNC.DEFER_BLOCKING 0xe, 0x100 ;  /* 0x0384000000007b1d */ /* 0x000fe20000010000 */
[----:B0-----:R-:W-:Y:S01]  /*21f0*/  IMAD.U32 R3, RZ, RZ, UR39 ;  /* 0x00000027ff037e24 */ /* 0x001fe2000f8e00ff */
[----:B------:R-:W-:Y:S01]  /*2200*/  UIADD3 UR39, UR39, 0x1, URZ ;  /* 0x0000000127277890 */ /* 0x000fe2000fffe03f */
[----:B------:R-:W-:Y:S02]  /*2210*/  IMAD.MOV.U32 R20, RZ, RZ, RZ ;  /* 0x000000ffff147224 */ /* 0x000fe400078e00ff */
[----:B------:R-:W-:Y:S01]  /*2220*/  IMAD R0, R3, 0x40, R2 ;  /* 0x0000004003007824 */ /* 0x000fe200078e0202 */
[----:B------:R-:W-:-:S04]  /*2230*/  UISETP.NE.AND UP0, UPT, UR39, 0x2, UPT ;  /* 0x000000022700788c */ /* 0x000fc8000bf05270 */
[----:B------:R-:W-:Y:S01]  /*2240*/  LEA R3, R0, UR41, 0x2 ;  /* 0x0000002900037c11 */ /* 0x000fe2000f8e10ff */
[----:B------:R-:W-:Y:S02]  /*2250*/  USEL UR4, URZ, 0x1, UP0 ;  /* 0x000000013f047887 */ /* 0x000fe40008000000 */
[----:B------:R-:W-:Y:S02]  /*2260*/  USEL UR39, UR39, URZ, UP0 ;  /* 0x0000003f27277287 */ /* 0x000fe40008000000 */
[----:B------:R-:W-:Y:S01]  /*2270*/  ULOP3.LUT UR38, UR38, UR4, URZ, 0x3c, !UPT ;  /* 0x0000000426267292 */ /* 0x000fe2000f8e3c3f */
[----:B------:R-:W0:Y:S04]  /*2280*/  LDS R4, [R3+0x28800] ;  /* 0x0288000003047984 */ /* 0x000e280000000800 */
[----:B------:R1:W2:Y:S02]  /*2290*/  LDS R0, [R3+0x28820] ;  /* 0x0288200003007984 */ /* 0x0002a40000000800 */
[----:B-1----:R-:W-:-:S02]  /*22a0*/  IMAD.MOV.U32 R3, RZ, RZ, RZ ;  /* 0x000000ffff037224 */ /* 0x002fc400078e00ff */
        /* <DEDUP_REMOVED lines=128> */
[----:B------:R-:W-:Y:S06]  /*2ab0*/  BAR.ARV 0xf, 0x100 ;  /* 0x03c4000000007b1d */ /* 0x000fec0000002000 */
[----:B------:R-:W-:Y:S05]  /*2ac0*/  BRA `(.L_x_3223) ;  /* 0x0000003800747947 */ /* 0x000fea0003800000 */
.L_x_3214:
[----:B------:R-:W0:Y:S02]  /*2ad0*/  SHFL.IDX PT, R0, R210, RZ, 0x1f ;  /* 0x00001fffd2007589 */ /* 0x000e2400000e0000 */
[----:B0-----:R-:W-:-:S13]  /*2ae0*/  R2UR UR4, R0 ;  /* 0x00000000000472ca */ /* 0x001fda00000e0000 */
[----:B------:R-:W-:-:S04]  /*2af0*/  ULEA.HI UR5, UR4, UR4, URZ, 0x1 ;  /* 0x0000000404057291 */ /* 0x000fc8000f8f083f */
[----:B------:R-:W-:-:S04]  /*2b00*/  ULOP3.LUT UR5, UR5, 0x1fffe, URZ, 0xc0, !UPT ;  /* 0x0001fffe05057892 */ /* 0x000fc8000f8ec03f */
[----:B------:R-:W-:Y:S02]  /*2b10*/  UIADD3 UR5, UR4, -UR5, URZ ;  /* 0x8000000504057290 */ /* 0x000fe4000fffe03f */
[----:B------:R-:W-:Y:S02]  /*2b20*/  UIADD3 UR4, UR41, 0x26800, URZ ;  /* 0x0002680029047890 */ /* 0x000fe4000fffe03f */
[----:B------:R-:W-:Y:S02]  /*2b30*/  ULEA UR5, UR5, UR41, 0xf ;  /* 0x0000002905057291 */ /* 0x000fe4000f8e783f */
[----:B------:R-:W-:Y:S02]  /*2b40*/  ULOP3.LUT UP0, URZ, UR4, 0x3ff, URZ, 0xc0, !UPT ;  /* 0x000003ff043f7892 */ /* 0x000fe4000f80c03f */
[----:B------:R-:W-:-:S04]  /*2b50*/  UIADD3 UR5, UR5, 0x400, URZ ;  /* 0x0000040005057890 */ /* 0x000fc8000fffe03f */
[----:B------:R-:W-:Y:S01]  /*2b60*/  PLOP3.LUT P0, PT, PT, PT, UP0, 0x80, 0x0 ;  /* 0x000000000000781c */ /* 0x000fe20003f0f008 */
[----:B------:R-:W-:-:S04]  /*2b70*/  USHF.R.U32.HI UR5, URZ, 0x4, UR5 ;  /* 0x000000043f057899 */ /* 0x000fc80008011605 */
[----:B------:R-:W-:-:S08]  /*2b80*/  ULOP3.LUT UR51, UR5, 0x3fff, URZ, 0xc0, !UPT ;  /* 0x00003fff05337892 */ /* 0x000fd0000f8ec03f */
        /* <DEDUP_REMOVED lines=17> */
.L_x_3224:
[----:B------:R-:W-:Y:S01]  /*2ca0*/  ULEA.HI UR4, UR36, UR36, URZ, 0x1 ;  /* 0x0000002424047291 */ /* 0x000fe2000f8f083f */
[----:B------:R-:W-:-:S03]  /*2cb0*/  IMAD.U32 R3, RZ, RZ, UR40 ;  /* 0x00000028ff037e24 */ /* 0x000fc6000f8e00ff */
[----:B------:R-:W-:Y:S02]  /*2cc0*/  ULOP3.LUT UR4, UR4, 0xfffffffe, URZ, 0xc0, !UPT ;  /* 0xfffffffe04047892 */ /* 0x000fe4000f8ec03f */
[----:B------:R-:W-:Y:S02]  /*2cd0*/  ISETP.NE.AND P0, PT, R3, 0x3, PT ;  /* 0x000000030300780c */ /* 0x000fe40003f05270 */
[----:B------:R-:W-:-:S06]  /*2ce0*/  UIADD3 UR4, UR36, -UR4, URZ ;  /* 0x8000000424047290 */ /* 0x000fcc000fffe03f */
[----:B------:R-:W-:-:S05]  /*2cf0*/  IMAD.U32 R0, RZ, RZ, UR4 ;  /* 0x00000004ff007e24 */ /* 0x000fca000f8e00ff */
[----:B------:R-:W-:-:S04]  /*2d00*/  SHF.L.U32 R0, R0, 0x1f, RZ ;  /* 0x0000001f00007819 */ /* 0x000fc800000006ff */
[----:B------:R-:W0:Y:S02]  /*2d10*/  SYNCS.PHASECHK.TRANS64.TRYWAIT P1, [UR41+0x28c00], R0 ;  /* 0x028c0000ff0075a7 */ /* 0x000e240008020169 */
[----:B0-----:R-:W-:Y:S05]  /*2d20*/  @!P1 BRA `(.L_x_3225) ;  /* 0x000000a4001c9947 */ /* 0x001fea0003800000 */
.L_x_3356:
[----:B------:R-:W-:Y:S05]  /*2d30*/  @!P0 BRA `(.L_x_3226) ;  /* 0x0000000000048947 */ /* 0x000fea0003800000 */
[----:B------:R-:W-:Y:S01]  /*2d40*/  BPT.TRAP 0x1 ;  /* 0x000000040000795c */ /* 0x000fe20000300000 */
.L_x_3226:
[----:B------:R-:W-:Y:S02]  /*2d50*/  IMAD.U32 R7, RZ, RZ, UR39 ;  /* 0x00000027ff077e24 */ /* 0x000fe4000f8e00ff */
[----:B------:R-:W-:-:S03]  /*2d60*/  IMAD.U32 R8, RZ, RZ, UR38 ;  /* 0x00000026ff087e24 */ /* 0x000fc6000f8e00ff */
[----:B------:R-:W-:Y:S02]  /*2d70*/  LEA R7, R7, UR41, 0x3 ;  /* 0x0000002907077c11 */ /* 0x000fe4000f8e18ff */
[----:B------:R-:W-:-:S04]  /*2d80*/  SHF.L.U32 R8, R8, 0x1f, RZ ;  /* 0x0000001f08087819 */ /* 0x000fc800000006ff */
[----:B------:R1:W2:Y:S01]  /*2d90*/  SYNCS.PHASECHK.TRANS64.TRYWAIT P1, [R7+URZ+0x28c30], R8 ;  /* 0x028c3008070075a7 */ /* 0x0002a2000802017f */
[----:B------:R-:W-:Y:S05]  /*2da0*/  @!P0 BRA `(.L_x_3227) ;  /* 0x0000000000048947 */ /* 0x000fea0003800000 */
[----:B------:R-:W-:Y:S01]  /*2db0*/  BPT.TRAP 0x1 ;  /* 0x000000040000795c */ /* 0x000fe20000300000 */
.L_x_3227:
[----:B--2---:R-:W-:Y:S05]  /*2dc0*/  @P1 BRA `(.L_x_3228) ;  /* 0x0000000000081947 */ /* 0x004fea0003800000 */
[----:B------:R-:W2:Y:S02]  /*2dd0*/  SYNCS.PHASECHK.TRANS64.TRYWAIT P1, [R7+URZ+0x28c30], R8 ;  /* 0x028c3008070075a7 */ /* 0x000ea4000802017f */
[----:B--2---:R-:W-:Y:S05]  /*2de0*/  @!P1 BRA `(.L_x_3229) ;  /* 0x000000a400049947 */ /* 0x004fea0003800000 */
.L_x_3228:
[----:B0-----:R-:W0:Y:S01]  /*2df0*/  S2R R0, SR_TID.X ;  /* 0x0000000000007919 */ /* 0x001e220000002100 */
[----:B------:R-:W-:-:S04]  /*2e00*/  UIADD3 UR4, UR41, 0x22400, URZ ;  /* 0x0002240029047890 */ /* 0x000fc8000fffe03f */
[----:B------:R-:W-:-:S04]  /*2e10*/  USHF.R.U32.HI UR4, URZ, 0x4, UR4 ;  /* 0x000000043f047899 */ /* 0x000fc80008011604 */
[----:B------:R-:W-:-:S06]  /*2e20*/  ULOP3.LUT UR4, UR4, 0x3fff, URZ, 0xc0, !UPT ;  /* 0x00003fff04047892 */ /* 0x000fcc000f8ec03f */
[----:B------:R-:W-:Y:S01]  /*2e30*/  IMAD.U32 R3, RZ, RZ, UR4 ;  /* 0x00000004ff037e24 */ /* 0x000fe2000f8e00ff */
[----:B------:R-:W-:Y:S05]  /*2e40*/  WARPSYNC.ALL ;  /* 0x0000000000007948 */ /* 0x000fea0003800000 */
[----:B------:R-:W-:Y:S02]  /*2e50*/  LOP3.LUT R3, R3, 0x10000, RZ, 0xfc, !PT ;  /* 0x0001000003037812 */ /* 0x000fe400078efcff */
[----:B0-----:R-:W-:-:S04]  /*2e60*/  LOP3.LUT R0, R0, 0x7f, RZ, 0xc0, !PT ;  /* 0x0000007f00007812 */ /* 0x001fc800078ec0ff */
[----:B------:R-:W-:Y:S02]  /*2e70*/  ISETP.NE.AND P1, PT, R0, RZ, PT ;  /* 0x000000ff0000720c */ /* 0x000fe40003f25270 */
[----:B------:R-:W-:Y:S01]  /*2e80*/  R2UR UR12, R3 ;  /* 0x00000000030c72ca */ /* 0x000fe200000e0000 */
[----:B------:R-:W-:Y:S01]  /*2e90*/  UIADD3 UR4, UR41, 0x20400, URZ ;  /* 0x0002040029047890 */ /* 0x000fe2000fffe03f */
[----:B------:R-:W-:Y:S01]  /*2ea0*/  WARPGROUP.ARRIVE ;  /* 0x00000000000079c5 */ /* 0x000fe20000000000 */
[----:B------:R-:W-:Y:S01]  /*2eb0*/  UMOV UR7, 0x40000040 ;  /* 0x4000004000077882 */ /* 0x000fe20000000000 */
[----:B------:R-:W-:Y:S01]  /*2ec0*/  UMOV UR5, 0x40000040 ;  /* 0x4000004000057882 */ /* 0x000fe20000000000 */
[----:B------:R-:W-:Y:S01]  /*2ed0*/  USHF.R.U32.HI UR4, URZ, 0x4, UR4 ;  /* 0x000000043f047899 */ /* 0x000fe20008011604 */
[----:B------:R-:W-:Y:S01]  /*2ee0*/  UMOV UR11, 0x40000040 ;  /* 0x40000040000b7882 */ /* 0x000fe20000000000 */
[----:B------:R-:W-:Y:S02]  /*2ef0*/  UMOV UR9, 0x40000040 ;  /* 0x4000004000097882 */ /* 0x000fe40000000000 */
[----:B------:R-:W-:Y:S01]  /*2f00*/  ULOP3.LUT UR4, UR4, 0x3fff, URZ, 0xc0, !UPT ;  /* 0x00003fff04047892 */ /* 0x000fe2000f8ec03f */
[----:B------:R-:W-:Y:S01]  /*2f10*/  UMOV UR15, 0x40000040 ;  /* 0x40000040000f7882 */ /* 0x000fe20000000000 */
[----:B------:R-:W-:-:S02]  /*2f20*/  ULDC UR20, c[0x0][0x988] ;  /* 0x0002620000147ab9 */ /* 0x000fc40000000800 */
[----:B------:R-:W-:Y:S02]  /*2f30*/  ULEA UR12, UR39, UR12, 0x9 ;  /* 0x0000000c270c7291 */ /* 0x000fe4000f8e483f */
[----:B------:R-:W-:Y:S02]  /*2f40*/  ULOP3.LUT UR13, UR4, 0x10000, URZ, 0xfc, !UPT ;  /* 0x00010000040d7892 */ /* 0x000fe4000f8efc3f */
[----:B------:R-:W-:Y:S02]  /*2f50*/  UIADD3 UR10, UR12, 0x4, URZ ;  /* 0x000000040c0a7890 */ /* 0x000fe4000fffe03f */
[----:B------:R-:W-:Y:S01]  /*2f60*/  UIADD3 UR8, UR13, 0x4, URZ ;  /* 0x000000040d087890 */ /* 0x000fe2000fffe03f */
[----:B------:R-:W-:Y:S02]  /*2f70*/  UMOV UR6, UR12 ;  /* 0x0000000c00067c82 */ /* 0x000fe40008000000 */
[----:B------:R-:W-:Y:S01]  /*2f80*/  UMOV UR4, UR13 ;  /* 0x0000000d00047c82 */ /* 0x000fe20008000000 */
[----:B------:R-:W-:Y:S01]  /*2f90*/  UIADD3 UR14, UR12, 0x6, URZ ;  /* 0x000000060c0e7890 */ /* 0x000fe2000fffe03f */
[----:B------:R-:W-:Y:S01]  /*2fa0*/  HGMMA.64x64x16.F32 R24, gdesc[UR4], RZ, !UPT, gsb0 ;  /* 0x00e00000041879f0 */ /* 0x000fe2000c0008ff */
[----:B------:R-:W-:-:S02]  /*2fb0*/  UIADD3 UR6, UR12, 0x2, URZ ;  /* 0x000000020c067890 */ /* 0x000fc4000fffe03f */
[----:B------:R-:W-:Y:S01]  /*2fc0*/  UIADD3 UR4, UR13, 0x2, URZ ;  /* 0x000000020d047890 */ /* 0x000fe2000fffe03f */
[----:B------:R-:W-:Y:S01]  /*2fd0*/  UMOV UR7, 0x40000040 ;  /* 0x4000004000077882 */ /* 0x000fe20000000000 */
[----:B------:R-:W-:Y:S01]  /*2fe0*/  UMOV UR5, 0x40000040 ;  /* 0x4000004000057882 */ /* 0x000fe20000000000 */
[----:B------:R-:W-:-:S03]  /*2ff0*/  UIADD3 UR12, UR13, 0x6, URZ ;  /* 0x000000060d0c7890 */ /* 0x000fc6000fffe03f */
[----:B------:R-:W-:Y:S01]  /*3000*/  UMOV UR13, 0x40000040 ;  /* 0x40000040000d7882 */ /* 0x000fe20000000000 */
[----:B------:R-:W-:Y:S02]  /*3010*/  WARPGROUP.DEPBAR.LE gsb0, 0x0 ;  /* 0x00008000000079c5 */ /* 0x000fe40000010000 */
[----:B------:R-:W-:-:S06]  /*3020*/  WARPGROUP.ARRIVE ;  /* 0x00000000000079c5 */ /* 0x000fcc0000000000 */
[----:B------:R-:W-:Y:S01]  /*3030*/  HGMMA.64x64x16.F32 R24, gdesc[UR4], R24, gsb0 ;  /* 0x00e00000041879f0 */ /* 0x000fe20008000818 */
[----:B------:R-:W-:-:S06]  /*3040*/  UIMAD UR6, UR49, -0x40, UR50 ;  /* 0xffffffc0310678a4 */ /* 0x000fcc000f8e0232 */
[----:B------:R-:W-:-:S05]  /*3050*/  IMAD.U32 R0, RZ, RZ, UR6 ;  /* 0x00000006ff007e24 */ /* 0x000fca000f8e00ff */
[----:B------:R-:W-:-:S04]  /*3060*/  IADD3 R0, -R17, 0x40, R0 ;  /* 0x0000004011007810 */ /* 0x000fc80007ffe100 */
[C---:B------:R-:W-:Y:S02]  /*3070*/  ISETP.GT.AND P6, PT, R0.reuse, RZ, PT ;  /* 0x000000ff0000720c */ /* 0x040fe40003fc4270 */
[C---:B------:R-:W-:Y:S02]  /*3080*/  ISETP.GT.AND P2, PT, R0.reuse, 0x1, PT ;  /* 0x000000010000780c */ /* 0x040fe40003f44270 */
[C---:B------:R-:W-:Y:S02]  /*3090*/  ISETP.GT.AND P3, PT, R0.reuse, 0x8, PT ;  /* 0x000000080000780c */ /* 0x040fe40003f64270 */
[C---:B------:R-:W-:Y:S02]  /*30a0*/  ISETP.GT.AND P4, PT, R0.reuse, 0x9, PT ;  /* 0x000000090000780c */ /* 0x040fe40003f84270 */
[----:B------:R-:W-:Y:S01]  /*30b0*/  ISETP.GT.AND P5, PT, R0, 0x10, PT ;  /* 0x000000100000780c */ /* 0x000fe20003fa4270 */
[----:B------:R-:W-:Y:S02]  /*30c0*/  WARPGROUP.DEPBAR.LE gsb0, 0x0 ;  /* 0x00008000000079c5 */ /* 0x000fe40000010000 */
[----:B------:R-:W-:-:S06]  /*30d0*/  WARPGROUP.ARRIVE ;  /* 0x00000000000079c5 */ /* 0x000fcc0000000000 */
[----:B------:R-:W-:Y:S03]  /*30e0*/  HGMMA.64x64x16.F32 R24, gdesc[UR8], R24, gsb0 ;  /* 0x00e00000081879f0 */ /* 0x000fe60008000818 */
[----:B------:R-:W-:Y:S02]  /*30f0*/  WARPGROUP.DEPBAR.LE gsb0, 0x0 ;  /* 0x00008000000079c5 */ /* 0x000fe40000010000 */
[----:B------:R-:W-:-:S06]  /*3100*/  WARPGROUP.ARRIVE ;  /* 0x00000000000079c5 */ /* 0x000fcc0000000000 */
[----:B------:R-:W-:Y:S03]  /*3110*/  HGMMA.64x64x16.F32 R24, gdesc[UR12], R24, gsb0 ;  /* 0x00e000000c1879f0 */ /* 0x000fe60008000818 */
        /* <DEDUP_REMOVED lines=52> */
[----:B------:R-:W-:-:S02]  /*3460*/  FMNMX.FTZ R0, R52, R5, !PT ;  /* 0x0000000534007209 */ /* 0x000fc40007810000 */
[----:B------:R-:W-:Y:S02]  /*3470*/  FSEL R47, R47, -INF , P2 ;  /* 0xff8000002f2f7808 */ /* 0x000fe40001000000 */
[----:B------:R-:W-:Y:S02]  /*3480*/  FMNMX.FTZ R6, R53, R0, !PT ;  /* 0x0000000035067209 */ /* 0x000fe40007810000 */
[----:B------:R-:W-:Y:S02]  /*3490*/  FSEL R50, R50, -INF , P3 ;  /* 0xff80000032327808 */ /* 0x000fe40001800000 */
[----:B------:R-:W-:Y:S01]  /*34a0*/  FSEL R51, R51, -INF , P4 ;  /* 0xff80000033337808 */ /* 0x000fe20002000000 */
[----:B------:R-:W0:Y:S01]  /*34b0*/  SHFL.BFLY PT, R5, R6, 0x2, 0x1f ;  /* 0x0c401f0006057f89 */ /* 0x000e2200000e0000 */
[----:B------:R-:W-:Y:S02]  /*34c0*/  FSEL R54, R54, -INF , P5 ;  /* 0xff80000036367808 */ /* 0x000fe40002800000 */
[----:B------:R-:W-:-:S02]  /*34d0*/  FSEL R55, R55, -INF , P6 ;  /* 0xff80000037377808 */ /* 0x000fc40003000000 */
        /* <DEDUP_REMOVED lines=12> */
[----:B------:R-:W-:Y:S01]  /*35a0*/  FMUL.FTZ R6, R0, UR20 ;  /* 0x0000001400067c20 */ /* 0x000fe20008410000 */
[----:B------:R-:W-:-:S04]  /*35b0*/  FMNMX.FTZ R5, R43, R4, !PT ;  /* 0x000000042b057209 */ /* 0x000fc80007810000 */
[----:B------:R-:W-:Y:S02]  /*35c0*/  FMNMX.FTZ R4, R46, R5, !PT ;  /* 0x000000052e047209 */ /* 0x000fe40007810000 */
[----:B------:R-:W-:Y:S02]  /*35d0*/  FSEL R6, R6, RZ, P2 ;  /* 0x000000ff06067208 */ /* 0x000fe40001000000 */
[----:B------:R-:W-:-:S03]  /*35e0*/  FMNMX.FTZ R5, R47, R4, !PT ;  /* 0x000000042f057209 */ /* 0x000fc60007810000 */
[--C-:B------:R-:W-:Y:S01]  /*35f0*/  FFMA.FTZ R24, R24, UR20, -R6.reuse ;  /* 0x0000001418187c23 */ /* 0x100fe20008010806 */
[----:B------:R-:W-:Y:S01]  /*3600*/  FMNMX.FTZ R4, R50, R5, !PT ;  /* 0x0000000532047209 */ /* 0x000fe20007810000 */
[--C-:B------:R-:W-:Y:S01]  /*3610*/  FFMA.FTZ R25, R25, UR20, -R6.reuse ;  /* 0x0000001419197c23 */ /* 0x100fe20008010806 */
[--C-:B------:R-:W-:Y:S01]  /*3620*/  FFMA.FTZ R28, R28, UR20, -R6.reuse ;  /* 0x000000141c1c7c23 */ /* 0x100fe20008010806 */
[--C-:B------:R-:W-:Y:S01]  /*3630*/  FFMA.FTZ R29, R29, UR20, -R6.reuse ;  /* 0x000000141d1d7c23 */ /* 0x100fe20008010806 */
[----:B------:R-:W-:Y:S01]  /*3640*/  FMNMX.FTZ R5, R51, R4, !PT ;  /* 0x0000000433057209 */ /* 0x000fe20007810000 */
[----:B------:R-:W-:Y:S01]  /*3650*/  MUFU.EX2 R24, R24 ;  /* 0x0000001800187308 */ /* 0x000fe20000000800 */
[--C-:B------:R-:W-:Y:S01]  /*3660*/  FFMA.FTZ R32, R32, UR20, -R6.reuse ;  /* 0x0000001420207c23 */ /* 0x100fe20008010806 */
[--C-:B------:R-:W-:Y:S01]  /*3670*/  FFMA.FTZ R33, R33, UR20, -R6.reuse ;  /* 0x0000001421217c23 */ /* 0x100fe20008010806 */
[----:B------:R-:W-:Y:S01]  /*3680*/  FMNMX.FTZ R4, R54, R5, !PT ;  /* 0x0000000536047209 */ /* 0x000fe20007810000 */
[--C-:B------:R-:W-:Y:S01]  /*3690*/  FFMA.FTZ R36, R36, UR20, -R6.reuse ;  /* 0x0000001424247c23 */ /* 0x100fe20008010806 */
[--C-:B------:R-:W-:Y:S01]  /*36a0*/  FFMA.FTZ R37, R37, UR20, -R6.reuse ;  /* 0x0000001425257c23 */ /* 0x100fe20008010806 */
[--C-:B------:R-:W-:Y:S01]  /*36b0*/  FFMA.FTZ R40, R40, UR20, -R6.reuse ;  /* 0x0000001428287c23 */ /* 0x100fe20008010806 */
[----:B------:R-:W-:Y:S01]  /*36c0*/  FMNMX.FTZ R4, R55, R4, !PT ;  /* 0x0000000437047209 */ /* 0x000fe20007810000 */
[----:B------:R-:W0:Y:S01]  /*36d0*/  MUFU.EX2 R25, R25 ;  /* 0x0000001900197308 */ /* 0x000e220000000800 */
[--C-:B------:R-:W-:Y:S01]  /*36e0*/  FFMA.FTZ R41, R41, UR20, -R6.reuse ;  /* 0x0000001429297c23 */ /* 0x100fe20008010806 */
[--C-:B------:R-:W-:Y:S01]  /*36f0*/  FFMA.FTZ R44, R44, UR20, -R6.reuse ;  /* 0x000000142c2c7c23 */ /* 0x100fe20008010806 */
[--C-:B------:R-:W-:Y:S01]  /*3700*/  FFMA.FTZ R45, R45, UR20, -R6.reuse ;  /* 0x000000142d2d7c23 */ /* 0x100fe20008010806 */
[----:B------:R-:W3:Y:S01]  /*3710*/  SHFL.BFLY PT, R5, R4, 0x2, 0x1f ;  /* 0x0c401f0004057f89 */ /* 0x000ee200000e0000 */
[--C-:B------:R-:W-:Y:S01]  /*3720*/  FFMA.FTZ R48, R48, UR20, -R6.reuse ;  /* 0x0000001430307c23 */ /* 0x100fe20008010806 */
[--C-:B------:R-:W-:Y:S01]  /*3730*/  FFMA.FTZ R49, R49, UR20, -R6.reuse ;  /* 0x0000001431317c23 */ /* 0x100fe20008010806 */
[--C-:B------:R-:W-:Y:S01]  /*3740*/  FFMA.FTZ R52, R52, UR20, -R6.reuse ;  /* 0x0000001434347c23 */ /* 0x100fe20008010806 */
[----:B------:R-:W-:Y:S01]  /*3750*/  MUFU.EX2 R28, R28 ;  /* 0x0000001c001c7308 */ /* 0x000fe20000000800 */
[----:B------:R-:W-:-:S07]  /*3760*/  FFMA.FTZ R6, R53, UR20, -R6 ;  /* 0x0000001435067c23 */ /* 0x000fce0008010806 */
[----:B------:R-:W4:Y:S01]  /*3770*/  MUFU.EX2 R29, R29 ;  /* 0x0000001d001d7308 */ /* 0x000f220000000800 */
[----:B0-----:R-:W-:-:S07]  /*3780*/  F2FP.F16.F32.PACK_AB R152, R25, R24 ;  /* 0x000000181998723e */ /* 0x001fce00000000ff */
[----:B------:R-:W-:Y:S01]  /*3790*/  MUFU.EX2 R32, R32 ;  /* 0x0000002000207308 */ /* 0x000fe20000000800 */
[----:B---3--:R-:W-:-:S07]  /*37a0*/  FMNMX.FTZ R5, R4, R5, !PT ;  /* 0x0000000504057209 */ /* 0x008fce0007810000 */
[----:B------:R-:W0:Y:S01]  /*37b0*/  MUFU.EX2 R33, R33 ;  /* 0x0000002100217308 */ /* 0x000e220000000800 */
[----:B------:R-:W3:Y:S01]  /*37c0*/  SHFL.BFLY PT, R4, R5, 0x1, 0x1f ;  /* 0x0c201f0005047f89 */ /* 0x000ee200000e0000 */
[----:B----4-:R-:W-:-:S06]  /*37d0*/  F2FP.F16.F32.PACK_AB R154, R29, R28 ;  /* 0x0000001c1d9a723e */ /* 0x010fcc00000000ff */
[----:B------:R4:W-:Y:S08]  /*37e0*/  MUFU.EX2 R9, R6 ;  /* 0x0000000600097308 */ /* 0x0009f00000000800 */
[----:B------:R-:W-:Y:S01]  /*37f0*/  MUFU.EX2 R36, R36 ;  /* 0x0000002400247308 */ /* 0x000fe20000000800 */
[----:B0-----:R-:W-:-:S07]  /*3800*/  F2FP.F16.F32.PACK_AB R156, R33, R32 ;  /* 0x00000020219c723e */ /* 0x001fce00000000ff */
[----:B------:R-:W0:Y:S01]  /*3810*/  MUFU.EX2 R37, R37 ;  /* 0x0000002500257308 */ /* 0x000e220000000800 */
[----:B---3--:R-:W-:-:S04]  /*3820*/  FMNMX.FTZ R4, R5, R4, !PT ;  /* 0x0000000405047209 */ /* 0x008fc80007810000 */
[C---:B------:R-:W-:Y:S01]  /*3830*/  FSETP.NEU.FTZ.AND P2, PT, R4.reuse, -INF , PT ;  /* 0xff8000000400780b */ /* 0x040fe20003f5d000 */
[----:B------:R-:W-:Y:S02]  /*3840*/  FMUL.FTZ R5, R4, UR20 ;  /* 0x0000001404057c20 */ /* 0x000fe40008410000 */
[----:B------:R-:W-:Y:S03]  /*3850*/  MUFU.EX2 R40, R40 ;  /* 0x0000002800287308 */ /* 0x000fe60000000800 */
[----:B------:R-:W-:Y:S01]  /*3860*/  FSEL R10, R5, RZ, P2 ;  /* 0x000000ff050a7208 */ /* 0x000fe20001000000 */
[----:B------:R-:W-:-:S04]  /*3870*/  FADD.FTZ R5, R24, R25 ;  /* 0x0000001918057221 */ /* 0x000fc80000010000 */
[--C-:B------:R-:W-:Y:S01]  /*3880*/  FFMA.FTZ R26, R26, UR20, -R10.reuse ;  /* 0x000000141a1a7c23 */ /* 0x100fe2000801080a */
[--C-:B------:R-:W-:Y:S01]  /*3890*/  FFMA.FTZ R27, R27, UR20, -R10.reuse ;  /* 0x000000141b1b7c23 */ /* 0x100fe2000801080a */
[--C-:B------:R-:W-:Y:S01]  /*38a0*/  FFMA.FTZ R30, R30, UR20, -R10.reuse ;  /* 0x000000141e1e7c23 */ /* 0x100fe2000801080a */
[--C-:B------:R-:W-:Y:S01]  /*38b0*/  FFMA.FTZ R31, R31, UR20, -R10.reuse ;  /* 0x000000141f1f7c23 */ /* 0x100fe2000801080a */
[--C-:B------:R-:W-:Y:S01]  /*38c0*/  FFMA.FTZ R34, R34, UR20, -R10.reuse ;  /* 0x0000001422227c23 */ /* 0x100fe2000801080a */
[--C-:B------:R-:W-:Y:S01]  /*38d0*/  FFMA.FTZ R35, R35, UR20, -R10.reuse ;  /* 0x0000001423237c23 */ /* 0x100fe2000801080a */
[----:B------:R-:W-:Y:S01]  /*38e0*/  MUFU.EX2 R26, R26 ;  /* 0x0000001a001a7308 */ /* 0x000fe20000000800 */
[--C-:B------:R-:W-:Y:S01]  /*38f0*/  FFMA.FTZ R38, R38, UR20, -R10.reuse ;  /* 0x0000001426267c23 */ /* 0x100fe2000801080a */
[----:B----4-:R-:W-:Y:S01]  /*3900*/  FADD.FTZ R6, R28, R5 ;  /* 0x000000051c067221 */ /* 0x010fe20000010000 */
[----:B------:R-:W-:Y:S02]  /*3910*/  @!P1 VIADD R5, R7, 0x28c40 ;  /* 0x00028c4007059836 */ /* 0x000fe40000000000 */
[--C-:B------:R-:W-:Y:S01]  /*3920*/  FFMA.FTZ R39, R39, UR20, -R10.reuse ;  /* 0x0000001427277c23 */ /* 0x100fe2000801080a */
[----:B------:R-:W-:Y:S01]  /*3930*/  FFMA.FTZ R42, R42, UR20, -R10 ;  /* 0x000000142a2a7c23 */ /* 0x000fe2000801080a */
[----:B------:R-:W-:Y:S01]  /*3940*/  FADD.FTZ R13, R29, R6 ;  /* 0x000000061d0d7221 */ /* 0x000fe20000010000 */
[--C-:B------:R-:W-:Y:S01]  /*3950*/  FFMA.FTZ R43, R43, UR20, -R10.reuse ;  /* 0x000000142b2b7c23 */ /* 0x100fe2000801080a */
[----:B------:R-:W3:Y:S01]  /*3960*/  MUFU.EX2 R27, R27 ;  /* 0x0000001b001b7308 */ /* 0x000ee20000000800 */
[----:B------:R-:W-:Y:S01]  /*3970*/  @!P1 PRMT R5, RZ, 0x654, R5 ;  /* 0x00000654ff059816 */ /* 0x000fe20000000005 */
[----:B------:R-:W-:Y:S01]  /*3980*/  FADD.FTZ R12, R32, R13 ;  /* 0x0000000d200c7221 */ /* 0x000fe20000010000 */
[--C-:B------:R-:W-:Y:S01]  /*3990*/  FFMA.FTZ R46, R46, UR20, -R10.reuse ;  /* 0x000000142e2e7c23 */ /* 0x100fe2000801080a */
[--C-:B------:R-:W-:Y:S01]  /*39a0*/  FFMA.FTZ R47, R47, UR20, -R10.reuse ;  /* 0x000000142f2f7c23 */ /* 0x100fe2000801080a */
[----:B------:R4:W-:Y:S01]  /*39b0*/  @!P1 SYNCS.ARRIVE.TRANS64.RED.A1T0 RZ, [R5+URZ], RZ ;  /* 0x000000ff05ff99a7 */ /* 0x0009e2000810043f */
[--C-:B------:R-:W-:Y:S01]  /*39c0*/  FFMA.FTZ R50, R50, UR20, -R10.reuse ;  /* 0x0000001432327c23 */ /* 0x100fe2000801080a */
[--C-:B------:R-:W-:Y:S01]  /*39d0*/  FFMA.FTZ R51, R51, UR20, -R10.reuse ;  /* 0x0000001433337c23 */ /* 0x100fe2000801080a */
[----:B------:R-:W5:Y:S01]  /*39e0*/  MUFU.EX2 R30, R30 ;  /* 0x0000001e001e7308 */ /* 0x000f620000000800 */
[--C-:B------:R-:W-:Y:S01]  /*39f0*/  FFMA.FTZ R54, R54, UR20, -R10.reuse ;  /* 0x0000001436367c23 */ /* 0x100fe2000801080a */
[----:B------:R-:W-:Y:S01]  /*3a00*/  FFMA.FTZ R10, R55, UR20, -R10 ;  /* 0x00000014370a7c23 */ /* 0x000fe2000801080a */
[----:B0-----:R-:W-:-:S05]  /*3a10*/  F2FP.F16.F32.PACK_AB R158, R37, R36 ;  /* 0x00000024259e723e */ /* 0x001fca00000000ff */
[----:B------:R-:W4:Y:S01]  /*3a20*/  MUFU.EX2 R31, R31 ;  /* 0x0000001f001f7308 */ /* 0x000f220000000800 */
[----:B---3--:R-:W-:Y:S01]  /*3a30*/  FADD.FTZ R11, R26, R27 ;  /* 0x0000001b1a0b7221 */ /* 0x008fe20000010000 */
[----:B------:R-:W-:-:S06]  /*3a40*/  F2FP.F16.F32.PACK_AB R153, R27, R26 ;  /* 0x0000001a1b99723e */ /* 0x000fcc00000000ff */
[----:B------:R-:W0:Y:S01]  /*3a50*/  MUFU.EX2 R34, R34 ;  /* 0x0000002200227308 */ /* 0x000e220000000800 */
[----:B-----5:R-:W-:Y:S01]  /*3a60*/  FADD.FTZ R6, R30, R11 ;  /* 0x0000000b1e067221 */ /* 0x020fe20000010000 */
[----:B------:R-:W-:-:S04]  /*3a70*/  FADD.FTZ R11, R33, R12 ;  /* 0x0000000c210b7221 */ /* 0x000fc80000010000 */
[----:B------:R-:W-:Y:S02]  /*3a80*/  FADD.FTZ R12, R36, R11 ;  /* 0x0000000b240c7221 */ /* 0x000fe40000010000 */
[----:B------:R-:W3:Y:S01]  /*3a90*/  MUFU.EX2 R35, R35 ;  /* 0x0000002300237308 */ /* 0x000ee20000000800 */
[----:B----4-:R-:W-:Y:S01]  /*3aa0*/  FADD.FTZ R5, R31, R6 ;  /* 0x000000061f057221 */ /* 0x010fe20000010000 */
[----:B------:R-:W-:Y:S01]  /*3ab0*/  FADD.FTZ R11, R37, R12 ;  /* 0x0000000c250b7221 */ /* 0x000fe20000010000 */
[----:B------:R-:W-:Y:S01]  /*3ac0*/  F2FP.F16.F32.PACK_AB R155, R31, R30 ;  /* 0x0000001e1f9b723e */ /* 0x000fe200000000ff */
[----:B------:R-:W-:Y:S02]  /*3ad0*/  BAR.SYNC.DEFER_BLOCKING 0xf, 0x100 ;  /* 0x03c4000000007b1d */ /* 0x000fe40000010000 */
[----:B------:R-:W-:Y:S01]  /*3ae0*/  FADD.FTZ R12, R40, R11 ;  /* 0x0000000b280c7221 */ /* 0x000fe20000010000 */
[----:B0-----:R-:W-:-:S03]  /*3af0*/  FADD.FTZ R6, R34, R5 ;  /* 0x0000000522067221 */ /* 0x001fc60000010000 */
[----:B------:R-:W0:Y:S01]  /*3b00*/  MUFU.EX2 R38, R38 ;  /* 0x0000002600267308 */ /* 0x000e220000000800 */
[----:B---3--:R-:W-:-:S07]  /*3b10*/  FADD.FTZ R5, R35, R6 ;  /* 0x0000000623057221 */ /* 0x008fce0000010000 */
[----:B------:R-:W3:Y:S01]  /*3b20*/  MUFU.EX2 R39, R39 ;  /* 0x0000002700277308 */ /* 0x000ee20000000800 */
[----:B------:R-:W-:-:S07]  /*3b30*/  F2FP.F16.F32.PACK_AB R157, R35, R34 ;  /* 0x00000022239d723e */ /* 0x000fce00000000ff */
[----:B------:R-:W4:Y:S01]  /*3b40*/  MUFU.EX2 R42, R42 ;  /* 0x0000002a002a7308 */ /* 0x000f220000000800 */
[----:B0-----:R-:W-:Y:S01]  /*3b50*/  FADD.FTZ R6, R38, R5 ;  /* 0x0000000526067221 */ /* 0x001fe20000010000 */
[----:B------:R0:W-:Y:S06]  /*3b60*/  STSM.16.M88.4 [R22+0x26800], R152 ;  /* 0x0268009816007844 */ /* 0x0001ec0000000200 */
[----:B------:R-:W5:Y:S01]  /*3b70*/  MUFU.EX2 R41, R41 ;  /* 0x0000002900297308 */ /* 0x000f620000000800 */
[C---:B---3--:R-:W-:Y:S01]  /*3b80*/  FADD.FTZ R11, R39.reuse, R6 ;  /* 0x00000006270b7221 */ /* 0x048fe20000010000 */
[----:B------:R-:W-:-:S05]  /*3b90*/  F2FP.F16.F32.PACK_AB R159, R39, R38 ;  /* 0x00000026279f723e */ /* 0x000fca00000000ff */
[----:B------:R0:W-:Y:S01]  /*3ba0*/  STSM.16.M88.4 [R184], R156 ;  /* 0x0000009cb8007844 */ /* 0x0001e20000000200 */
[----:B------:R-:W3:Y:S01]  /*3bb0*/  MUFU.EX2 R43, R43 ;  /* 0x0000002b002b7308 */ /* 0x000ee20000000800 */
[----:B----4-:R-:W-:-:S07]  /*3bc0*/  FADD.FTZ R6, R42, R11 ;  /* 0x0000000b2a067221 */ /* 0x010fce0000010000 */
[----:B------:R-:W4:Y:S01]  /*3bd0*/  MUFU.EX2 R44, R44 ;  /* 0x0000002c002c7308 */ /* 0x000f220000000800 */
[C---:B-----5:R-:W-:Y:S01]  /*3be0*/  FADD.FTZ R13, R41.reuse, R12 ;  /* 0x0000000c290d7221 */ /* 0x060fe20000010000 */
[----:B------:R-:W-:-:S06]  /*3bf0*/  F2FP.F16.F32.PACK_AB R160, R41, R40 ;  /* 0x0000002829a0723e */ /* 0x000fcc00000000ff */
[----:B------:R-:W-:Y:S01]  /*3c00*/  MUFU.EX2 R46, R46 ;  /* 0x0000002e002e7308 */ /* 0x000fe20000000800 */
[C---:B---3--:R-:W-:Y:S01]  /*3c10*/  FADD.FTZ R11, R43.reuse, R6 ;  /* 0x000000062b0b7221 */ /* 0x048fe20000010000 */
[----:B------:R-:W-:-:S06]  /*3c20*/  F2FP.F16.F32.PACK_AB R161, R43, R42 ;  /* 0x0000002a2ba1723e */ /* 0x000fcc00000000ff */
[----:B------:R-:W3:Y:S01]  /*3c30*/  MUFU.EX2 R45, R45 ;  /* 0x0000002d002d7308 */ /* 0x000ee20000000800 */
[----:B----4-:R-:W-:-:S07]  /*3c40*/  FADD.FTZ R6, R44, R13 ;  /* 0x0000000d2c067221 */ /* 0x010fce0000010000 */
[----:B------:R-:W4:Y:S08]  /*3c50*/  MUFU.EX2 R47, R47 ;  /* 0x0000002f002f7308 */ /* 0x000f300000000800 */
[----:B------:R-:W-:Y:S01]  /*3c60*/  MUFU.EX2 R48, R48 ;  /* 0x0000003000307308 */ /* 0x000fe20000000800 */
[C---:B---3--:R-:W-:Y:S01]  /*3c70*/  F2FP.F16.F32.PACK_AB R162, R45.reuse, R44 ;  /* 0x0000002c2da2723e */ /* 0x048fe200000000ff */
[----:B------:R-:W-:-:S06]  /*3c80*/  FADD.FTZ R45, R45, R6 ;  /* 0x000000062d2d7221 */ /* 0x000fcc0000010000 */
[----:B------:R-:W3:Y:S01]  /*3c90*/  MUFU.EX2 R49, R49 ;  /* 0x0000003100317308 */ /* 0x000ee20000000800 */
[----:B----4-:R-:W-:-:S05]  /*3ca0*/  F2FP.F16.F32.PACK_AB R163, R47, R46 ;  /* 0x0000002e2fa3723e */ /* 0x010fca00000000ff */
[----:B------:R0:W-:Y:S02]  /*3cb0*/  STSM.16.M88.4 [R19], R160 ;  /* 0x000000a013007844 */ /* 0x0001e40000000200 */
[----:B------:R-:W-:Y:S08]  /*3cc0*/  MUFU.EX2 R50, R50 ;  /* 0x0000003200327308 */ /* 0x000ff00000000800 */
[----:B------:R-:W4:Y:S01]  /*3cd0*/  MUFU.EX2 R51, R51 ;  /* 0x0000003300337308 */ /* 0x000f220000000800 */
[----:B---3--:R-:W-:Y:S01]  /*3ce0*/  F2FP.F16.F32.PACK_AB R164, R49, R48 ;  /* 0x0000003031a4723e */ /* 0x008fe200000000ff */
[----:B------:R-:W-:-:S04]  /*3cf0*/  FADD.FTZ R48, R48, R45 ;  /* 0x0000002d30307221 */ /* 0x000fc80000010000 */
[----:B------:R-:W-:Y:S02]  /*3d00*/  FADD.FTZ R49, R49, R48 ;  /* 0x0000003031317221 */ /* 0x000fe40000010000 */
[----:B------:R-:W3:Y:S08]  /*3d10*/  MUFU.EX2 R52, R52 ;  /* 0x0000003400347308 */ /* 0x000ef00000000800 */
[----:B------:R-:W-:Y:S01]  /*3d20*/  MUFU.EX2 R54, R54 ;  /* 0x0000003600367308 */ /* 0x000fe20000000800 */
[----:B----4-:R-:W-:-:S07]  /*3d30*/  F2FP.F16.F32.PACK_AB R165, R51, R50 ;  /* 0x0000003233a5723e */ /* 0x010fce00000000ff */
[----:B------:R4:W5:Y:S01]  /*3d40*/  MUFU.EX2 R5, R10 ;  /* 0x0000000a00057308 */ /* 0x0009620000000800 */
[----:B---3--:R-:W-:Y:S01]  /*3d50*/  F2FP.F16.F32.PACK_AB R166, R9, R52 ;  /* 0x0000003409a6723e */ /* 0x008fe200000000ff */
[----:B------:R-:W-:-:S04]  /*3d60*/  FADD.FTZ R6, R52, R49 ;  /* 0x0000003134067221 */ /* 0x000fc80000010000 */
[----:B------:R-:W-:Y:S01]  /*3d70*/  FADD.FTZ R6, R9, R6 ;  /* 0x0000000609067221 */ /* 0x000fe20000010000 */
[----:B----4-:R-:W-:-:S04]  /*3d80*/  FADD.FTZ R10, R46, R11 ;  /* 0x0000000b2e0a7221 */ /* 0x010fc80000010000 */
[----:B------:R-:W-:-:S04]  /*3d90*/  FADD.FTZ R47, R47, R10 ;  /* 0x0000000a2f2f7221 */ /* 0x000fc80000010000 */
[----:B------:R-:W-:Y:S01]  /*3da0*/  FADD.FTZ R50, R50, R47 ;  /* 0x0000002f32327221 */ /* 0x000fe20000010000 */
[----:B-----5:R-:W-:-:S03]  /*3db0*/  F2FP.F16.F32.PACK_AB R167, R5, R54 ;  /* 0x0000003605a7723e */ /* 0x020fc600000000ff */
[----:B------:R-:W-:Y:S02]  /*3dc0*/  FADD.FTZ R51, R51, R50 ;  /* 0x0000003233337221 */ /* 0x000fe40000010000 */
[----:B------:R0:W-:Y:S02]  /*3dd0*/  STSM.16.M88.4 [R23], R164 ;  /* 0x000000a417007844 */ /* 0x0001e40000000200 */
[----:B------:R-:W-:-:S04]  /*3de0*/  FADD.FTZ R54, R54, R51 ;  /* 0x0000003336367221 */ /* 0x000fc80000010000 */
[----:B------:R-:W-:Y:S01]  /*3df0*/  FADD.FTZ R5, R5, R54 ;  /* 0x0000003605057221 */ /* 0x000fe20000010000 */
[----:B------:R-:W-:Y:S06]  /*3e00*/  @!P0 BRA `(.L_x_3230) ;  /* 0x0000000000048947 */ /* 0x000fec0003800000 */
[----:B------:R-:W-:Y:S01]  /*3e10*/  BPT.TRAP 0x1 ;  /* 0x000000040000795c */ /* 0x000fe20000300000 */
.L_x_3230:
[----:B------:R3:W4:Y:S01]  /*3e20*/  SYNCS.PHASECHK.TRANS64.TRYWAIT P2, [R7+URZ+0x28c50], R8 ;  /* 0x028c5008070075a7 */ /* 0x000722000804017f */
[----:B------:R-:W-:Y:S05]  /*3e30*/  @!P0 BRA `(.L_x_3231) ;  /* 0x0000000000048947 */ /* 0x000fea0003800000 */
[----:B------:R-:W-:Y:S01]  /*3e40*/  BPT.TRAP 0x1 ;  /* 0x000000040000795c */ /* 0x000fe20000300000 */
.L_x_3231:
[----:B------:R-:W-:Y:S01]  /*3e50*/  ULOP3.LUT UR51, UR51, 0x2000000, URZ, 0xfc, !UPT ;  /* 0x0200000033337892 */ /* 0x000fe2000f8efc3f */
[----:B----4-:R-:W-:Y:S11]  /*3e60*/  @P2 BRA `(.L_x_3232) ;  /* 0x0000000000082947 */ /* 0x010ff60003800000 */
[----:B------:R-:W4:Y:S02]  /*3e70*/  SYNCS.PHASECHK.TRANS64.TRYWAIT P2, [R7+URZ+0x28c50], R8 ;  /* 0x028c5008070075a7 */ /* 0x000f24000804017f */
[----:B----4-:R-:W-:Y:S05]  /*3e80*/  @!P2 BRA `(.L_x_3233) ;  /* 0x0000009000f0a947 */ /* 0x010fea0003800000 */
.L_x_3232:
[----:B------:R-:W-:Y:S01]  /*3e90*/  ULEA UR10, UR39, UR51, 0xc ;  /* 0x00000033270a7291 */ /* 0x000fe2000f8e603f */
[----:B------:R-:W-:Y:S01]  /*3ea0*/  WARPGROUP.ARRIVE ;  /* 0x00000000000079c5 */ /* 0x000fe20000000000 */
[----:B------:R-:W-:Y:S01]  /*3eb0*/  UMOV UR7, 0x40000040 ;  /* 0x4000004000077882 */ /* 0x000fe20000000000 */
[----:B------:R-:W-:Y:S01]  /*3ec0*/  UISETP.GE.AND UP0, UPT, UR50, 0x41, UPT ;  /* 0x000000413200788c */ /* 0x000fe2000bf06270 */
[----:B-1234-:R-:W-:-:S03]  /*3ed0*/  @!P1 VIADD R7, R7, 0x28c60 ;  /* 0x00028c6007079836 */ /* 0x01efc60000000000 */
[----:B------:R-:W-:Y:S02]  /*3ee0*/  UMOV UR6, UR10 ;  /* 0x0000000a00067c82 */ /* 0x000fe40008000000 */
[----:B------:R-:W-:Y:S01]  /*3ef0*/  HGMMA.64x256x16.F32 R24, R152, gdesc[UR4].tnspB, RZ, !UPT, gsb0 ;  /* 0x43e0000498187df0 */ /* 0x000fe2000c0008ff */
[----:B------:R-:W-:Y:S01]  /*3f00*/  UIADD3 UR6, UR10, 0x80, URZ ;  /* 0x000000800a067890 */ /* 0x000fe2000fffe03f */
[----:B------:R-:W-:Y:S01]  /*3f10*/  PLOP3.LUT P2, PT, PT, PT, UP0, 0x80, 0x0 ;  /* 0x000000000000781c */ /* 0x000fe20003f4f008 */
[----:B------:R-:W-:Y:S01]  /*3f20*/  UMOV UR7, 0x40000040 ;  /* 0x4000004000077882 */ /* 0x000fe20000000000 */
[----:B------:R-:W-:Y:S01]  /*3f30*/  @!P1 PRMT R7, RZ, 0x654, R7 ;  /* 0x00000654ff079816 */ /* 0x000fe20000000007 */
[----:B------:R-:W-:Y:S02]  /*3f40*/  WARPGROUP.DEPBAR.LE gsb0, 0x0 ;  /* 0x00008000000079c5 */ /* 0x000fe40000010000 */
[----:B------:R-:W-:-:S15]  /*3f50*/  WARPGROUP.ARRIVE ;  /* 0x00000000000079c5 */ /* 0x000fde0000000000 */
[----:B------:R-:W-:-:S06]  /*3f60*/  NOP ;  /* 0x0000000000007918 */ /* 0x000fcc0000000000 */
[----:B------:R-:W-:Y:S01]  /*3f70*/  HGMMA.64x256x16.F32 R24, R156, gdesc[UR4].tnspB, R24, gsb0 ;  /* 0x43e000049c187df0 */ /* 0x000fe20008000818 */
[----:B------:R-:W-:Y:S01]  /*3f80*/  UIADD3 UR6, UR10, 0x100, URZ ;  /* 0x000001000a067890 */ /* 0x000fe2000fffe03f */
[----:B------:R-:W-:Y:S01]  /*3f90*/  UMOV UR7, 0x40000040 ;  /* 0x4000004000077882 */ /* 0x000fe20000000000 */
[----:B------:R-:W-:Y:S02]  /*3fa0*/  WARPGROUP.DEPBAR.LE gsb0, 0x0 ;  /* 0x00008000000079c5 */ /* 0x000fe40000010000 */
[----:B------:R-:W-:-:S15]  /*3fb0*/  WARPGROUP.ARRIVE ;  /* 0x00000000000079c5 */ /* 0x000fde0000000000 */
[----:B------:R-:W-:-:S08]  /*3fc0*/  NOP ;  /* 0x0000000000007918 */ /* 0x000fd00000000000 */
[----:B------:R-:W-:Y:S01]  /*3fd0*/  HGMMA.64x256x16.F32 R24, R160, gdesc[UR4].tnspB, R24, gsb0 ;  /* 0x43e00004a0187df0 */ /* 0x000fe20008000818 */
[----:B------:R-:W-:Y:S01]  /*3fe0*/  UIADD3 UR6, UR10, 0x180, URZ ;  /* 0x000001800a067890 */ /* 0x000fe2000fffe03f */
[----:B------:R-:W-:Y:S01]  /*3ff0*/  UMOV UR7, 0x40000040 ;  /* 0x4000004000077882 */ /* 0x000fe20000000000 */
[----:B------:R-:W-:Y:S02]  /*4000*/  WARPGROUP.DEPBAR.LE gsb0, 0x0 ;  /* 0x00008000000079c5 */ /* 0x000fe40000010000 */
[----:B------:R-:W-:-:S15]  /*4010*/  WARPGROUP.ARRIVE ;  /* 0x00000000000079c5 */ /* 0x000fde0000000000 */
[----:B------:R-:W-:-:S08]  /*4020*/  NOP ;  /* 0x0000000000007918 */ /* 0x000fd00000000000 */
[----:B------:R-:W-:Y:S03]  /*4030*/  HGMMA.64x256x16.F32 R24, R164, gdesc[UR4].tnspB, R24, gsb0 ;  /* 0x43e00004a4187df0 */ /* 0x000fe60008000818 */
[----:B------:R-:W-:Y:S02]  /*4040*/  WARPGROUP.DEPBAR.LE gsb0, 0x0 ;  /* 0x00008000000079c5 */ /* 0x000fe40000010000 */
[----:B------:R-:W-:Y:S01]  /*4050*/  @!PT LDS RZ, [RZ] ;  /* 0x00000000fffff984 */ /* 0x000fe20000000800 */
[----:B------:R-:W-:Y:S01]  /*4060*/  @!PT LDS RZ, [RZ] ;  /* 0x00000000fffff984 */ /* 0x000fe20000000800 */
[----:B------:R-:W-:Y:S01]  /*4070*/  @!PT LDS RZ, [RZ] ;  /* 0x00000000fffff984 */ /* 0x000fe20000000800 */
[----:B------:R-:W-:Y:S01]  /*4080*/  @!PT LDS RZ, [RZ] ;  /* 0x00000000fffff984 */ /* 0x000fe20000000800 */
[----:B------:R1:W-:Y:S06]  /*4090*/  MEMBAR.ALL.CTA ;  /* 0x0000000000007992 */ /* 0x0003ec0000008000 */
[----:B-1----:R-:W1:Y:S02]  /*40a0*/  FENCE.VIEW.ASYNC.S ;  /* 0x00000000000073c6 */ /* 0x002e640000000000 */
[----:B-1----:R-:W-:Y:S01]  /*40b0*/  NOP ;  /* 0x0000000000007918 */ /* 0x002fe20000000000 */
[----:B------:R-:W-:Y:S06]  /*40c0*/  BAR.ARV 0xe, 0x100 ;  /* 0x0384000000007b1d */ /* 0x000fec0000002000 */
[----:B------:R1:W-:Y:S01]  /*40d0*/  @!P1 SYNCS.ARRIVE.TRANS64.RED.A1T0 RZ, [R7+URZ], RZ ;  /* 0x000000ff07ff99a7 */ /* 0x0003e2000810043f */
[----:B------:R-:W-:Y:S05]  /*40e0*/  @!P2 BRA `(.L_x_3234) ;  /* 0x000000180044a947 */ /* 0x000fea0003800000 */
[----:B------:R-:W-:Y:S01]  /*40f0*/  IMAD.MOV.U32 R9, RZ, RZ, R4 ;  /* 0x000000ffff097224 */ /* 0x000fe200078e0004 */
[----:B------:R-:W-:Y:S01]  /*4100*/  UIADD3 UR49, UR49, -0x2, URZ ;  /* 0xfffffffe31317890 */ /* 0x000fe2000fffe03f */
[----:B------:R-:W-:Y:S01]  /*4110*/  IMAD.MOV.U32 R11, RZ, RZ, R0 ;  /* 0x000000ffff0b7224 */ /* 0x000fe200078e0000 */
[----:B------:R-:W-:Y:S01]  /*4120*/  UMOV UR21, UR39 ;  /* 0x0000002700157c82 */ /* 0x000fe20008000000 */
[----:B------:R-:W-:-:S09]  /*4130*/  ULDC UR20, c[0x0][0x988] ;  /* 0x0002620000147ab9 */ /* 0x000fd20000000800 */
.L_x_3243:
[----:B------:R-:W-:Y:S01]  /*4140*/  UIADD3 UR39, UR21, 0x1, URZ ;  /* 0x0000000115277890 */ /* 0x000fe2000fffe03f */
[----:B------:R-:W-:Y:S01]  /*4150*/  IMAD.U32 R0, RZ, RZ, UR49 ;  /* 0x00000031ff007e24 */ /* 0x000fe2000f8e00ff */
[----:B------:R-:W-:Y:S02]  /*4160*/  UIADD3 UR49, UR49, -0x1, URZ ;  /* 0xffffffff31317890 */ /* 0x000fe4000fffe03f */
[----:B------:R-:W-:Y:S02]  /*4170*/  UISETP.NE.AND UP0, UPT, UR39, 0x2, UPT ;  /* 0x000000022700788c */ /* 0x000fe4000bf05270 */
[----:B------:R-:W-:Y:S02]  /*4180*/  ISETP.GT.AND P2, PT, R0, RZ, PT ;  /* 0x000000ff0000720c */ /* 0x000fe40003f44270 */
[----:B------:R-:W-:Y:S02]  /*4190*/  USEL UR6, URZ, 0x1, UP0 ;  /* 0x000000013f067887 */ /* 0x000fe40008000000 */
[----:B------:R-:W-:-:S02]  /*41a0*/  USEL UR39, UR39, URZ, UP0 ;  /* 0x0000003f27277287 */ /* 0x000fc40008000000 */
[----:B------:R-:W-:Y:S01]  /*41b0*/  ULOP3.LUT UR38, UR38, UR6, URZ, 0x3c, !UPT ;  /* 0x0000000626267292 */ /* 0x000fe2000f8e3c3f */
[----:B--23--:R-:W-:Y:S11]  /*41c0*/  @!P0 BRA `(.L_x_3235) ;  /* 0x0000000000048947 */ /* 0x00cff60003800000 */
[----:B------:R-:W-:Y:S01]  /*41d0*/  BPT.TRAP 0x1 ;  /* 0x000000040000795c */ /* 0x000fe20000300000 */
.L_x_3235:
[----:B------:R-:W-:Y:S01]  /*41e0*/  ULEA UR22, UR39, UR41, 0x3 ;  /* 0x0000002927167291 */ /* 0x000fe2000f8e183f */
[----:B-1----:R-:W-:-:S05]  /*41f0*/  IMAD.U32 R7, RZ, RZ, UR38 ;  /* 0x00000026ff077e24 */ /* 0x002fca000f8e00ff */
[----:B------:R-:W-:-:S04]  /*4200*/  SHF.L.U32 R7, R7, 0x1f, RZ ;  /* 0x0000001f07077819 */ /* 0x000fc800000006ff */
[----:B------:R1:W2:Y:S01]  /*4210*/  SYNCS.PHASECHK.TRANS64.TRYWAIT P3, [UR22+0x28c30], R7 ;  /* 0x028c3007ff0075a7 */ /* 0x0002a20008060156 */
[----:B------:R-:W-:Y:S05]  /*4220*/  @!P0 BRA `(.L_x_3236) ;  /* 0x0000000000048947 */ /* 0x000fea0003800000 */
[----:B------:R-:W-:Y:S01]  /*4230*/  BPT.TRAP 0x1 ;  /* 0x000000040000795c */ /* 0x000fe20000300000 */
.L_x_3236:
[----:B--2---:R-:W-:Y:S05]  /*4240*/  @P3 BRA `(.L_x_3237) ;  /* 0x0000000000083947 */ /* 0x004fea0003800000 */
[----:B------:R-:W2:Y:S02]  /*4250*/  SYNCS.PHASECHK.TRANS64.TRYWAIT P3, [UR22+0x28c30], R7 ;  /* 0x028c3007ff0075a7 */ /* 0x000ea40008060156 */
[----:B--2---:R-:W-:Y:S05]  /*4260*/  @!P3 BRA `(.L_x_3238) ;  /* 0x00000090000cb947 */ /* 0x004fea0003800000 */
.L_x_3237:
[----:B------:R-:W-:Y:S01]  /*4270*/  R2UR UR18, R3 ;  /* 0x00000000031272ca */ /* 0x000fe200000e0000 */
[----:B------:R-:W-:Y:S01]  /*4280*/  UIADD3 UR6, UR41, 0x20400, URZ ;  /* 0x0002040029067890 */ /* 0x000fe2000fffe03f */
[----:B0-----:R-:W-:Y:S01]  /*4290*/  WARPGROUP.ARRIVE ;  /* 0x00000000000079c5 */ /* 0x001fe20000000000 */
[----:B------:R-:W-:Y:S01]  /*42a0*/  UMOV UR19, 0x40000040 ;  /* 0x4000004000137882 */ /* 0x000fe20000000000 */
[----:B------:R-:W-:Y:S01]  /*42b0*/  UMOV UR17, 0x40000040 ;  /* 0x4000004000117882 */ /* 0x000fe20000000000 */
[----:B------:R-:W-:Y:S01]  /*42c0*/  USHF.R.U32.HI UR6, URZ, 0x4, UR6 ;  /* 0x000000043f067899 */ /* 0x000fe20008011606 */
[----:B------:R-:W-:Y:S01]  /*42d0*/  UMOV UR7, 0x40000040 ;  /* 0x4000004000077882 */ /* 0x000fe20000000000 */
[----:B------:R-:W-:Y:S02]  /*42e0*/  UMOV UR11, 0x40000040 ;  /* 0x40000040000b7882 */ /* 0x000fe40000000000 */
[----:B------:R-:W-:Y:S01]  /*42f0*/  ULOP3.LUT UR6, UR6, 0x3fff, URZ, 0xc0, !UPT ;  /* 0x00003fff06067892 */ /* 0x000fe2000f8ec03f */
[----:B------:R-:W-:-:S03]  /*4300*/  UMOV UR15, 0x40000040 ;  /* 0x40000040000f7882 */ /* 0x000fc60000000000 */
[----:B------:R-:W-:Y:S02]  /*4310*/  ULEA UR18, UR39, UR18, 0x9 ;  /* 0x0000001227127291 */ /* 0x000fe4000f8e483f */
[----:B------:R-:W-:Y:S02]  /*4320*/  ULOP3.LUT UR16, UR6, 0x10000, URZ, 0xfc, !UPT ;  /* 0x0001000006107892 */ /* 0x000fe4000f8efc3f */
[----:B------:R-:W-:Y:S02]  /*4330*/  UIADD3 UR6, UR18, 0x2, URZ ;  /* 0x0000000212067890 */ /* 0x000fe4000fffe03f */
[----:B------:R-:W-:Y:S02]  /*4340*/  UIADD3 UR10, UR18, 0x4, URZ ;  /* 0x00000004120a7890 */ /* 0x000fe4000fffe03f */
[----:B------:R-:W-:-:S03]  /*4350*/  UIADD3 UR14, UR18, 0x6, URZ ;  /* 0x00000006120e7890 */ /* 0x000fc6000fffe03f */
[----:B------:R-:W-:Y:S03]  /*4360*/  HGMMA.64x64x16.F32 R152, gdesc[UR16], RZ, !UPT, gsb0 ;  /* 0x00e00000109879f0 */ /* 0x000fe6000c0008ff */
[----:B------:R-:W-:Y:S02]  /*4370*/  WARPGROUP.DEPBAR.LE gsb0, 0x0 ;  /* 0x00008000000079c5 */ /* 0x000fe40000010000 */
[----:B------:R-:W-:-:S06]  /*4380*/  WARPGROUP.ARRIVE ;  /* 0x00000000000079c5 */ /* 0x000fcc0000000000 */
[----:B------:R-:W-:Y:S03]  /*4390*/  HGMMA.64x64x16.F32 R152, gdesc[UR4], R152, gsb0 ;  /* 0x00e00000049879f0 */ /* 0x000fe60008000898 */
[----:B------:R-:W-:Y:S02]  /*43a0*/  WARPGROUP.DEPBAR.LE gsb0, 0x0 ;  /* 0x00008000000079c5 */ /* 0x000fe40000010000 */
[----:B------:R-:W-:-:S06]  /*43b0*/  WARPGROUP.ARRIVE ;  /* 0x00000000000079c5 */ /* 0x000fcc0000000000 */
[----:B------:R-:W-:Y:S03]  /*43c0*/  HGMMA.64x64x16.F32 R152, gdesc[UR8], R152, gsb0 ;  /* 0x00e00000089879f0 */ /* 0x000fe60008000898 */
[----:B------:R-:W-:Y:S02]  /*43d0*/  WARPGROUP.DEPBAR.LE gsb0, 0x0 ;  /* 0x00008000000079c5 */ /* 0x000fe40000010000 */
[----:B------:R-:W-:-:S06]  /*43e0*/  WARPGROUP.ARRIVE ;  /* 0x00000000000079c5 */ /* 0x000fcc0000000000 */
[----:B------:R-:W-:Y:S03]  /*43f0*/  HGMMA.64x64x16.F32 R152, gdesc[UR12], R152, gsb0 ;  /* 0x00e000000c9879f0 */ /* 0x000fe60008000898 */
[----:B------:R-:W-:Y:S02]  /*4400*/  WARPGROUP.DEPBAR.LE gsb0, 0x0 ;  /* 0x00008000000079c5 */ /* 0x000fe40000010000 */
[----:B--2---:R-:W-:-:S04]  /*4410*/  FMNMX.FTZ R0, R152, R11, !PT ;  /* 0x0000000b98007209 */ /* 0x004fc80007810000 */
        /* <DEDUP_REMOVED lines=15> */
[----:B------:R-:W-:-:S03]  /*4510*/  FMNMX.FTZ R0, R154, R9, !PT ;  /* 0x000000099a007209 */ /* 0x000fc60007810000 */
[----:B------:R-:W0:Y:S02]  /*4520*/  SHFL.BFLY PT, R13, R8, 0x2, 0x1f ;  /* 0x0c401f00080d7f89 */ /* 0x000e2400000e0000 */
        /* <DEDUP_REMOVED lines=10> */
[----:B------:R-:W-:-:S03]  /*45d0*/  FMNMX.FTZ R4, R170, R13, !PT ;  /* 0x0000000daa047209 */ /* 0x000fc60007810000 */
[C---:B------:R-:W-:Y:S01]  /*45e0*/  FMUL.FTZ R12, R0.reuse, UR20 ;  /* 0x00000014000c7c20 */ /* 0x040fe20008410000 */
[----:B------:R-:W-:Y:S01]  /*45f0*/  FMNMX.FTZ R13, R171, R4, !PT ;  /* 0x00000004ab0d7209 */ /* 0x000fe20007810000 */
[----:B------:R-:W-:Y:S02]  /*4600*/  FADD.FTZ R11, -R0, R11 ;  /* 0x0000000b000b7221 */ /* 0x000fe40000010100 */
[--C-:B------:R-:W-:Y:S01]  /*4610*/  FFMA.FTZ R152, R152, UR20, -R12.reuse ;  /* 0x0000001498987c23 */ /* 0x100fe2000801080c */
[----:B------:R-:W-:Y:S01]  /*4620*/  FMNMX.FTZ R4, R174, R13, !PT ;  /* 0x0000000dae047209 */ /* 0x000fe20007810000 */
[----:B------:R-:W-:Y:S01]  /*4630*/  FMUL.FTZ R11, R11, UR20 ;  /* 0x000000140b0b7c20 */ /* 0x000fe20008410000 */
[--C-:B------:R-:W-:Y:S01]  /*4640*/  FFMA.FTZ R13, R153, UR20, -R12.reuse ;  /* 0x00000014990d7c23 */ /* 0x100fe2000801080c */
[--C-:B------:R-:W-:Y:S01]  /*4650*/  FFMA.FTZ R153, R165, UR20, -R12.reuse ;  /* 0x00000014a5997c23 */ /* 0x100fe2000801080c */
[----:B------:R-:W-:Y:S01]  /*4660*/  FMNMX.FTZ R15, R175, R4, !PT ;  /* 0x00000004af0f7209 */ /* 0x000fe20007810000 */
[--C-:B------:R-:W-:Y:S01]  /*4670*/  FFMA.FTZ R8, R156, UR20, -R12.reuse ;  /* 0x000000149c087c23 */ /* 0x100fe2000801080c */
        /* <DEDUP_REMOVED lines=13> */
[----:B------:R-:W-:Y:S01]  /*4750*/  FFMA.FTZ R181, R181, UR20, -R12 ;  /* 0x00000014b5b57c23 */ /* 0x000fe2000801080c */
[----:B------:R-:W-:Y:S01]  /*4760*/  FMNMX.FTZ R4, R183, R4, !PT ;  /* 0x00000004b7047209 */ /* 0x000fe20007810000 */
[----:B------:R-:W0:Y:S04]  /*4770*/  MUFU.EX2 R11, R11 ;  /* 0x0000000b000b7308 */ /* 0x000e280000000800 */
[----:B------:R-:W2:Y:S04]  /*4780*/  SHFL.BFLY PT, R157, R4, 0x2, 0x1f ;  /* 0x0c401f00049d7f89 */ /* 0x000ea800000e0000 */
[----:B------:R-:W3:Y:S08]  /*4790*/  MUFU.EX2 R152, R152 ;  /* 0x0000009800987308 */ /* 0x000ef00000000800 */
[----:B------:R-:W4:Y:S01]  /*47a0*/  MUFU.EX2 R13, R13 ;  /* 0x0000000d000d7308 */ /* 0x000f220000000800 */
[-C--:B0-----:R-:W-:Y:S01]  /*47b0*/  FMUL.FTZ R24, R24, R11.reuse ;  /* 0x0000000b18187220 */ /* 0x081fe20000410000 */
[-C--:B------:R-:W-:Y:S01]  /*47c0*/  FMUL.FTZ R25, R25, R11.reuse ;  /* 0x0000000b19197220 */ /* 0x080fe20000410000 */
[-C--:B------:R-:W-:Y:S01]  /*47d0*/  FMUL.FTZ R28, R28, R11.reuse ;  /* 0x0000000b1c1c7220 */ /* 0x080fe20000410000 */
[-C--:B------:R-:W-:Y:S01]  /*47e0*/  FMUL.FTZ R29, R29, R11.reuse ;  /* 0x0000000b1d1d7220 */ /* 0x080fe20000410000 */
[-C--:B------:R-:W-:Y:S01]  /*47f0*/  FMUL.FTZ R32, R32, R11.reuse ;  /* 0x0000000b20207220 */ /* 0x080fe20000410000 */
[-C--:B------:R-:W-:Y:S01]  /*4800*/  FMUL.FTZ R33, R33, R11.reuse ;  /* 0x0000000b21217220 */ /* 0x080fe20000410000 */
[-C--:B------:R-:W-:Y:S01]  /*4810*/  FMUL.FTZ R36, R36, R11.reuse ;  /* 0x0000000b24247220 */ /* 0x080fe20000410000 */
[----:B------:R-:W0:Y:S01]  /*4820*/  MUFU.EX2 R8, R8 ;  /* 0x0000000800087308 */ /* 0x000e220000000800 */
[----:B---3--:R-:W-:Y:S01]  /*4830*/  FFMA.FTZ R6, R11, R6, R152 ;  /* 0x000000060b067223 */ /* 0x008fe20000010098 */
[-C--:B------:R-:W-:Y:S01]  /*4840*/  FMUL.FTZ R37, R37, R11.reuse ;  /* 0x0000000b25257220 */ /* 0x080fe20000410000 */
[----:B------:R-:W-:Y:S01]  /*4850*/  FMUL.FTZ R40, R40, R11 ;  /* 0x0000000b28287220 */ /* 0x000fe20000410000 */
[----:B--2---:R-:W-:Y:S01]  /*4860*/  FMNMX.FTZ R20, R4, R157, !PT ;  /* 0x0000009d04147209 */ /* 0x004fe20007810000 */
[----:B------:R-:W-:Y:S01]  /*4870*/  FFMA.FTZ R157, R169, UR20, -R12 ;  /* 0x00000014a99d7c23 */ /* 0x000fe2000801080c */
[-C--:B------:R-:W-:Y:S01]  /*4880*/  FMUL.FTZ R41, R41, R11.reuse ;  /* 0x0000000b29297220 */ /* 0x080fe20000410000 */
[-C--:B------:R-:W-:Y:S01]  /*4890*/  FMUL.FTZ R44, R44, R11.reuse ;  /* 0x0000000b2c2c7220 */ /* 0x080fe20000410000 */
[----:B------:R-:W2:Y:S01]  /*48a0*/  MUFU.EX2 R15, R15 ;  /* 0x0000000f000f7308 */ /* 0x000ea20000000800 */
[----:B------:R-:W3:Y:S01]  /*48b0*/  SHFL.BFLY PT, R169, R20, 0x1, 0x1f ;  /* 0x0c201f0014a97f89 */ /* 0x000ee200000e0000 */
[-C--:B------:R-:W-:Y:S01]  /*48c0*/  FMUL.FTZ R45, R45, R11.reuse ;  /* 0x0000000b2d2d7220 */ /* 0x080fe20000410000 */
[-C--:B------:R-:W-:Y:S01]  /*48d0*/  FMUL.FTZ R48, R48, R11.reuse ;  /* 0x0000000b30307220 */ /* 0x080fe20000410000 */
[-C--:B------:R-:W-:Y:S01]  /*48e0*/  FMUL.FTZ R49, R49, R11.reuse ;  /* 0x0000000b31317220 */ /* 0x080fe20000410000 */
[-C--:B------:R-:W-:Y:S01]  /*48f0*/  FMUL.FTZ R52, R52, R11.reuse ;  /* 0x0000000b34347220 */ /* 0x080fe20000410000 */
[-C--:B------:R-:W-:Y:S01]  /*4900*/  FMUL.FTZ R53, R53, R11.reuse ;  /* 0x0000000b35357220 */ /* 0x080fe20000410000 */
[-C--:B------:R-:W-:Y:S01]  /*4910*/  FMUL.FTZ R56, R56, R11.reuse ;  /* 0x0000000b38387220 */ /* 0x080fe20000410000 */
[----:B------:R-:W-:Y:S01]  /*4920*/  MUFU.EX2 R156, R156 ;  /* 0x0000009c009c7308 */ /* 0x000fe20000000800 */
[-C--:B------:R-:W-:Y:S01]  /*4930*/  FMUL.FTZ R57, R57, R11.reuse ;  /* 0x0000000b39397220 */ /* 0x080fe20000410000 */
        /* <DEDUP_REMOVED lines=13> */
[----:B------:R-:W-:Y:S01]  /*4a10*/  FMUL.FTZ R84, R84, R11 ;  /* 0x0000000b54547220 */ /* 0x000fe20000410000 */
[----:B------:R-:W-:Y:S01]  /*4a20*/  MUFU.EX2 R10, R10 ;  /* 0x0000000a000a7308 */ /* 0x000fe20000000800 */
[----:B---3--:R-:W-:Y:S01]  /*4a30*/  FMNMX.FTZ R4, R20, R169, !PT ;  /* 0x000000a914047209 */ /* 0x008fe20007810000 */
[-C--:B------:R-:W-:Y:S01]  /*4a40*/  FMUL.FTZ R85, R85, R11.reuse ;  /* 0x0000000b55557220 */ /* 0x080fe20000410000 */
[-C--:B------:R-:W-:Y:S01]  /*4a50*/  FMUL.FTZ R88, R88, R11.reuse ;  /* 0x0000000b58587220 */ /* 0x080fe20000410000 */
[-C--:B------:R-:W-:Y:S01]  /*4a60*/  FMUL.FTZ R89, R89, R11.reuse ;  /* 0x0000000b59597220 */ /* 0x080fe20000410000 */
[-C--:B------:R-:W-:Y:S01]  /*4a70*/  FMUL.FTZ R92, R92, R11.reuse ;  /* 0x0000000b5c5c7220 */ /* 0x080fe20000410000 */
[C---:B------:R-:W-:Y:S01]  /*4a80*/  FMUL.FTZ R177, R4.reuse, UR20 ;  /* 0x0000001404b17c20 */ /* 0x040fe20008410000 */
[----:B------:R-:W-:Y:S01]  /*4a90*/  FADD.FTZ R12, -R4, R9 ;  /* 0x00000009040c7221 */ /* 0x000fe20000010100 */
[----:B------:R3:W-:Y:S01]  /*4aa0*/  MUFU.EX2 R20, R180 ;  /* 0x000000b400147308 */ /* 0x0007e20000000800 */
[----:B------:R-:W-:Y:S01]  /*4ab0*/  FMUL.FTZ R93, R93, R11 ;  /* 0x0000000b5d5d7220 */ /* 0x000fe20000410000 */
[----:B------:R-:W-:Y:S01]  /*4ac0*/  FFMA.FTZ R169, R154, UR20, -R177 ;  /* 0x000000149aa97c23 */ /* 0x000fe200080108b1 */
[----:B------:R-:W-:-:S02]  /*4ad0*/  IMAD.MOV R154, RZ, RZ, -R18 ;  /* 0x000000ffff9a7224 */ /* 0x000fc400078e0a12 */
[----:B------:R-:W-:Y:S01]  /*4ae0*/  FMUL.FTZ R12, R12, UR20 ;  /* 0x000000140c0c7c20 */ /* 0x000fe20008410000 */
[--C-:B------:R-:W-:Y:S01]  /*4af0*/  FFMA.FTZ R168, R155, UR20, -R177.reuse ;  /* 0x000000149ba87c23 */ /* 0x100fe200080108b1 */
[--C-:B------:R-:W-:Y:S01]  /*4b00*/  FFMA.FTZ R155, R158, UR20, -R177.reuse ;  /* 0x000000149e9b7c23 */ /* 0x100fe200080108b1 */
[--C-:B------:R-:W-:Y:S01]  /*4b10*/  FFMA.FTZ R190, R171, UR20, -R177.reuse ;  /* 0x00000014abbe7c23 */ /* 0x100fe200080108b1 */
[----:B------:R-:W-:Y:S01]  /*4b20*/  ISETP.NE.AND P3, PT, R17, R154, PT ;  /* 0x0000009a1100720c */ /* 0x000fe20003f65270 */
[----:B------:R-:W-:Y:S01]  /*4b30*/  MUFU.EX2 R169, R169 ;  /* 0x000000a900a97308 */ /* 0x000fe20000000800 */
[--C-:B------:R-:W-:Y:S01]  /*4b40*/  FFMA.FTZ R171, R174, UR20, -R177.reuse ;  /* 0x00000014aeab7c23 */ /* 0x100fe200080108b1 */
[--C-:B------:R-:W-:Y:S01]  /*4b50*/  FFMA.FTZ R172, R159, UR20, -R177.reuse ;  /* 0x000000149fac7c23 */ /* 0x100fe200080108b1 */
[--C-:B------:R-:W-:Y:S01]  /*4b60*/  FFMA.FTZ R174, R175, UR20, -R177.reuse ;  /* 0x00000014afae7c23 */ /* 0x100fe200080108b1 */
[----:B------:R-:W-:Y:S02]  /*4b70*/  IMAD.U32 R175, RZ, RZ, UR21 ;  /* 0x00000015ffaf7e24 */ /* 0x000fe4000f8e00ff */
[--C-:B------:R-:W-:Y:S01]  /*4b80*/  FFMA.FTZ R159, R162, UR20, -R177.reuse ;  /* 0x00000014a29f7c23 */ /* 0x100fe200080108b1 */
[--C-:B---3--:R-:W-:Y:S01]  /*4b90*/  FFMA.FTZ R180, R167, UR20, -R177.reuse ;  /* 0x00000014a7b47c23 */ /* 0x108fe200080108b1 */
[--C-:B------:R-:W-:Y:S01]  /*4ba0*/  FFMA.FTZ R167, R170, UR20, -R177.reuse ;  /* 0x00000014aaa77c23 */ /* 0x100fe200080108b1 */
[----:B------:R-:W3:Y:S01]  /*4bb0*/  MUFU.EX2 R12, R12 ;  /* 0x0000000c000c7308 */ /* 0x000ee20000000800 */
[----:B------:R-:W-:Y:S01]  /*4bc0*/  FFMA.FTZ R176, R163, UR20, -R177 ;  /* 0x00000014a3b07c23 */ /* 0x000fe200080108b1 */
[----:B------:R-:W-:-:S02]  /*4bd0*/  IMAD.U32 R170, RZ, RZ, UR22 ;  /* 0x00000016ffaa7e24 */ /* 0x000fc4000f8e00ff */
[--C-:B------:R-:W-:Y:S01]  /*4be0*/  FFMA.FTZ R163, R166, UR20, -R177.reuse ;  /* 0x00000014a6a37c23 */ /* 0x100fe200080108b1 */
[----:B------:R-:W-:Y:S02]  /*4bf0*/  @!P3 IMAD R158, R175, 0x40, R2 ;  /* 0x00000040af9eb824 */ /* 0x000fe400078e0202 */
[----:B----4-:R-:W-:Y:S01]  /*4c00*/  FADD.FTZ R175, R13, R6 ;  /* 0x000000060daf7221 */ /* 0x010fe20000010000 */
[----:B------:R-:W-:Y:S02]  /*4c10*/  @!P1 VIADD R154, R170, 0x28c40 ;  /* 0x00028c40aa9a9836 */ /* 0x000fe40000000000 */
[----:B------:R-:W-:Y:S01]  /*4c20*/  FFMA.FTZ R173, R178, UR20, -R177 ;  /* 0x00000014b2ad7c23 */ /* 0x000fe200080108b1 */
[----:B------:R-:W4:Y:S01]  /*4c30*/  MUFU.EX2 R168, R168 ;  /* 0x000000a800a87308 */ /* 0x000f220000000800 */
[----:B0-----:R-:W-:Y:S01]  /*4c40*/  FADD.FTZ R6, R8, R175 ;  /* 0x000000af08067221 */ /* 0x001fe20000010000 */
[----:B------:R-:W-:Y:S01]  /*4c50*/  @!P3 LEA R158, R158, UR41, 0x2 ;  /* 0x000000299e9ebc11 */ /* 0x000fe2000f8e10ff */
[--C-:B------:R-:W-:Y:S01]  /*4c60*/  FFMA.FTZ R178, R179, UR20, -R177.reuse ;  /* 0x00000014b3b27c23 */ /* 0x100fe200080108b1 */
[----:B------:R-:W-:Y:S01]  /*4c70*/  @!P1 PRMT R154, RZ, 0x654, R154 ;  /* 0x00000654ff9a9816 */ /* 0x000fe2000000009a */
[----:B--2---:R-:W-:Y:S01]  /*4c80*/  FADD.FTZ R175, R15, R6 ;  /* 0x000000060faf7221 */ /* 0x004fe20000010000 */
[--C-:B------:R-:W-:Y:S01]  /*4c90*/  FFMA.FTZ R182, R182, UR20, -R177.reuse ;  /* 0x00000014b6b67c23 */ /* 0x100fe200080108b1 */
[----:B------:R-:W-:Y:S01]  /*4ca0*/  FFMA.FTZ R177, R183, UR20, -R177 ;  /* 0x00000014b7b17c23 */ /* 0x000fe200080108b1 */
[----:B------:R-:W0:Y:S01]  /*4cb0*/  MUFU.EX2 R155, R155 ;  /* 0x0000009b009b7308 */ /* 0x000e220000000800 */
[----:B---3--:R-:W-:Y:S01]  /*4cc0*/  FFMA.FTZ R5, R12, R5, R169 ;  /* 0x000000050c057223 */ /* 0x008fe200000100a9 */
[----:B------:R2:W-:Y:S01]  /*4cd0*/  @!P1 SYNCS.ARRIVE.TRANS64.RED.A1T0 RZ, [R154+URZ], RZ ;  /* 0x000000ff9aff99a7 */ /* 0x0005e2000810043f */
[----:B------:R-:W-:Y:S01]  /*4ce0*/  @!P3 STS [R158+0x28800], R11 ;  /* 0x0288000b9e00b388 */ /* 0x000fe20000000800 */
[-C--:B------:R-:W-:Y:S01]  /*4cf0*/  FMUL.FTZ R96, R96, R11.reuse ;  /* 0x0000000b60607220 */ /* 0x080fe20000410000 */
[-C--:B------:R-:W-:Y:S01]  /*4d00*/  FMUL.FTZ R97, R97, R11.reuse ;  /* 0x0000000b61617220 */ /* 0x080fe20000410000 */
[-C--:B------:R-:W-:Y:S01]  /*4d10*/  FMUL.FTZ R100, R100, R11.reuse ;  /* 0x0000000b64647220 */ /* 0x080fe20000410000 */
[----:B------:R3:W-:Y:S01]  /*4d20*/  @!P3 STS [R158+0x28820], R12 ;  /* 0x0288200c9e00b388 */ /* 0x0007e20000000800 */
[----:B------:R-:W5:Y:S01]  /*4d30*/  MUFU.EX2 R172, R172 ;  /* 0x000000ac00ac7308 */ /* 0x000f620000000800 */
[----:B----4-:R-:W-:Y:S01]  /*4d40*/  FADD.FTZ R6, R168, R5 ;  /* 0x00000005a8067221 */ /* 0x010fe20000010000 */
[----:B--2---:R-:W-:Y:S01]  /*4d50*/  FADD.FTZ R154, R156, R175 ;  /* 0x000000af9c9a7221 */ /* 0x004fe20000010000 */
[-C--:B------:R-:W-:Y:S01]  /*4d60*/  FMUL.FTZ R101, R101, R11.reuse ;  /* 0x0000000b65657220 */ /* 0x080fe20000410000 */
[-C--:B------:R-:W-:Y:S01]  /*4d70*/  FMUL.FTZ R104, R104, R11.reuse ;  /* 0x0000000b68687220 */ /* 0x080fe20000410000 */
[-C--:B------:R-:W-:Y:S01]  /*4d80*/  FMUL.FTZ R105, R105, R11.reuse ;  /* 0x0000000b69697220 */ /* 0x080fe20000410000 */
[----:B------:R-:W-:Y:S01]  /*4d90*/  FADD.FTZ R175, R21, R154 ;  /* 0x0000009a15af7221 */ /* 0x000fe20000010000 */
[-C--:B------:R-:W-:Y:S01]  /*4da0*/  FMUL.FTZ R108, R108, R11.reuse ;  /* 0x0000000b6c6c7220 */ /* 0x080fe20000410000 */
[----:B------:R-:W2:Y:S01]  /*4db0*/  MUFU.EX2 R159, R159 ;  /* 0x0000009f009f7308 */ /* 0x000ea20000000800 */
[----:B0-----:R-:W-:Y:S01]  /*4dc0*/  FADD.FTZ R5, R155, R6 ;  /* 0x000000069b057221 */ /* 0x001fe20000010000 */
[----:B------:R-:W-:Y:S01]  /*4dd0*/  FADD.FTZ R154, R10, R175 ;  /* 0x000000af0a9a7221 */ /* 0x000fe20000010000 */
[-C--:B------:R-:W-:Y:S01]  /*4de0*/  FMUL.FTZ R109, R109, R11.reuse ;  /* 0x0000000b6d6d7220 */ /* 0x080fe20000410000 */
[-C--:B------:R-:W-:Y:S01]  /*4df0*/  FMUL.FTZ R112, R112, R11.reuse ;  /* 0x0000000b70707220 */ /* 0x080fe20000410000 */
[-C--:B------:R-:W-:Y:S01]  /*4e00*/  FMUL.FTZ R113, R113, R11.reuse ;  /* 0x0000000b71717220 */ /* 0x080fe20000410000 */
[-C--:B------:R-:W-:Y:S01]  /*4e10*/  FMUL.FTZ R116, R116, R11.reuse ;  /* 0x0000000b74747220 */ /* 0x080fe20000410000 */
[-C--:B------:R-:W-:Y:S01]  /*4e20*/  FMUL.FTZ R117, R117, R11.reuse ;  /* 0x0000000b75757220 */ /* 0x080fe20000410000 */
[----:B------:R-:W0:Y:S01]  /*4e30*/  MUFU.EX2 R176, R176 ;  /* 0x000000b000b07308 */ /* 0x000e220000000800 */
[----:B-----5:R-:W-:Y:S01]  /*4e40*/  FADD.FTZ R6, R172, R5 ;  /* 0x00000005ac067221 */ /* 0x020fe20000010000 */
[-C--:B------:R-:W-:Y:S01]  /*4e50*/  FMUL.FTZ R120, R120, R11.reuse ;  /* 0x0000000b78787220 */ /* 0x080fe20000410000 */
[-C--:B------:R-:W-:Y:S01]  /*4e60*/  FMUL.FTZ R121, R121, R11.reuse ;  /* 0x0000000b79797220 */ /* 0x080fe20000410000 */
[-C--:B------:R-:W-:Y:S01]  /*4e70*/  FMUL.FTZ R124, R124, R11.reuse ;  /* 0x0000000b7c7c7220 */ /* 0x080fe20000410000 */
[-C--:B------:R-:W-:Y:S01]  /*4e80*/  FMUL.FTZ R125, R125, R11.reuse ;  /* 0x0000000b7d7d7220 */ /* 0x080fe20000410000 */
[-C--:B------:R-:W-:Y:S01]  /*4e90*/  FMUL.FTZ R128, R128, R11.reuse ;  /* 0x0000000b80807220 */ /* 0x080fe20000410000 */
[-C--:B------:R-:W-:Y:S01]  /*4ea0*/  FMUL.FTZ R129, R129, R11.reuse ;  /* 0x0000000b81817220 */ /* 0x080fe20000410000 */
[----:B------:R-:W4:Y:S01]  /*4eb0*/  MUFU.EX2 R153, R153 ;  /* 0x0000009900997308 */ /* 0x000f220000000800 */
[----:B--2---:R-:W-:Y:S01]  /*4ec0*/  FADD.FTZ R5, R159, R6 ;  /* 0x000000069f057221 */ /* 0x004fe20000010000 */
[-C--:B------:R-:W-:Y:S01]  /*4ed0*/  FMUL.FTZ R132, R132, R11.reuse ;  /* 0x0000000b84847220 */ /* 0x080fe20000410000 */
[-C--:B------:R-:W-:Y:S01]  /*4ee0*/  FMUL.FTZ R133, R133, R11.reuse ;  /* 0x0000000b85857220 */ /* 0x080fe20000410000 */
[-C--:B------:R-:W-:Y:S01]  /*4ef0*/  FMUL.FTZ R136, R136, R11.reuse ;  /* 0x0000000b88887220 */ /* 0x080fe20000410000 */
[-C--:B------:R-:W-:Y:S01]  /*4f00*/  FMUL.FTZ R137, R137, R11.reuse ;  /* 0x0000000b89897220 */ /* 0x080fe20000410000 */
[-C--:B------:R-:W-:Y:S01]  /*4f10*/  FMUL.FTZ R140, R140, R11.reuse ;  /* 0x0000000b8c8c7220 */ /* 0x080fe20000410000 */
[-C--:B------:R-:W-:Y:S01]  /*4f20*/  FMUL.FTZ R141, R141, R11.reuse ;  /* 0x0000000b8d8d7220 */ /* 0x080fe20000410000 */
[----:B------:R-:W2:Y:S01]  /*4f30*/  MUFU.EX2 R163, R163 ;  /* 0x000000a300a37308 */ /* 0x000ea20000000800 */
[----:B0-----:R-:W-:Y:S01]  /*4f40*/  FADD.FTZ R6, R176, R5 ;  /* 0x00000005b0067221 */ /* 0x001fe20000010000 */
[-C--:B------:R-:W-:Y:S01]  /*4f50*/  FMUL.FTZ R144, R144, R11.reuse ;  /* 0x0000000b90907220 */ /* 0x080fe20000410000 */
[-C--:B------:R-:W-:Y:S01]  /*4f60*/  FMUL.FTZ R145, R145, R11.reuse ;  /* 0x0000000b91917220 */ /* 0x080fe20000410000 */
[-C--:B------:R-:W-:Y:S01]  /*4f70*/  FMUL.FTZ R148, R148, R11.reuse ;  /* 0x0000000b94947220 */ /* 0x080fe20000410000 */
[----:B------:R-:W-:Y:S01]  /*4f80*/  FMUL.FTZ R149, R149, R11 ;  /* 0x0000000b95957220 */ /* 0x000fe20000410000 */
[----:B------:R-:W-:Y:S01]  /*4f90*/  F2FP.F16.F32.PACK_AB R152, R13, R152 ;  /* 0x000000980d98723e */ /* 0x000fe200000000ff */
[----:B------:R-:W-:Y:S01]  /*4fa0*/  FMUL.FTZ R26, R26, R12 ;  /* 0x0000000c1a1a7220 */ /* 0x000fe20000410000 */
[----:B------:R-:W0:Y:S01]  /*4fb0*/  MUFU.EX2 R160, R160 ;  /* 0x000000a000a07308 */ /* 0x000e220000000800 */
[C---:B----4-:R-:W-:Y:S01]  /*4fc0*/  FADD.FTZ R175, R153.reuse, R154 ;  /* 0x0000009a99af7221 */ /* 0x050fe20000010000 */
[----:B---3--:R-:W-:Y:S01]  /*4fd0*/  F2FP.F16.F32.PACK_AB R158, R153, R10 ;  /* 0x0000000a999e723e */ /* 0x008fe200000000ff */
[-C--:B------:R-:W-:Y:S01]  /*4fe0*/  FMUL.FTZ R27, R27, R12.reuse ;  /* 0x0000000c1b1b7220 */ /* 0x080fe20000410000 */
[----:B------:R-:W-:Y:S01]  /*4ff0*/  F2FP.F16.F32.PACK_AB R153, R168, R169 ;  /* 0x000000a9a899723e */ /* 0x000fe200000000ff */
[-C--:B------:R-:W-:Y:S01]  /*5000*/  FMUL.FTZ R30, R30, R12.reuse ;  /* 0x0000000c1e1e7220 */ /* 0x080fe20000410000 */
[----:B------:R-:W-:Y:S01]  /*5010*/  F2FP.F16.F32.PACK_AB R155, R172, R155 ;  /* 0x0000009bac9b723e */ /* 0x000fe200000000ff */
[----:B------:R-:W-:Y:S01]  /*5020*/  FMUL.FTZ R31, R31, R12 ;  /* 0x0000000c1f1f7220 */ /* 0x000fe20000410000 */
[----:B------:R-:W3:Y:S01]  /*5030*/  MUFU.EX2 R180, R180 ;  /* 0x000000b400b47308 */ /* 0x000ee20000000800 */
[----:B--2---:R-:W-:Y:S01]  /*5040*/  FADD.FTZ R5, R163, R6 ;  /* 0x00000006a3057221 */ /* 0x004fe20000010000 */
[----:B------:R-:W-:Y:S01]  /*5050*/  F2FP.F16.F32.PACK_AB R156, R21, R156 ;  /* 0x0000009c159c723e */ /* 0x000fe200000000ff */
        /* <DEDUP_REMOVED lines=10> */
[-C--:B------:R-:W-:Y:S01]  /*5100*/  FMUL.FTZ R50, R50, R12.reuse ;  /* 0x0000000c32327220 */ /* 0x080fe20000410000 */
[-C--:B------:R-:W-:Y:S01]  /*5110*/  FMUL.FTZ R51, R51, R12.reuse ;  /* 0x0000000c33337220 */ /* 0x080fe20000410000 */
[-C--:B------:R-:W-:Y:S01]  /*5120*/  FMUL.FTZ R54, R54, R12.reuse ;  /* 0x0000000c36367220 */ /* 0x080fe20000410000 */
[----:B------:R-:W0:Y:S01]  /*5130*/  MUFU.EX2 R167, R167 ;  /* 0x000000a700a77308 */ /* 0x000e220000000800 */
[----:B---3--:R-:W-:Y:S01]  /*5140*/  FADD.FTZ R6, R180, R5 ;  /* 0x00000005b4067221 */ /* 0x008fe20000010000 */
[-C--:B------:R-:W-:Y:S01]  /*5150*/  FMUL.FTZ R55, R55, R12.reuse ;  /* 0x0000000c37377220 */ /* 0x080fe20000410000 */
[-C--:B------:R-:W-:Y:S01]  /*5160*/  FMUL.FTZ R58, R58, R12.reuse ;  /* 0x0000000c3a3a7220 */ /* 0x080fe20000410000 */
[-C--:B------:R-:W-:Y:S01]  /*5170*/  FMUL.FTZ R59, R59, R12.reuse ;  /* 0x0000000c3b3b7220 */ /* 0x080fe20000410000 */
[-C--:B------:R-:W-:Y:S01]  /*5180*/  FMUL.FTZ R62, R62, R12.reuse ;  /* 0x0000000c3e3e7220 */ /* 0x080fe20000410000 */
[-C--:B------:R-:W-:Y:S01]  /*5190*/  FMUL.FTZ R63, R63, R12.reuse ;  /* 0x0000000c3f3f7220 */ /* 0x080fe20000410000 */
[----:B------:R-:W-:Y:S01]  /*51a0*/  FMUL.FTZ R66, R66, R12 ;  /* 0x0000000c42427220 */ /* 0x000fe20000410000 */
[----:B------:R-:W3:Y:S01]  /*51b0*/  MUFU.EX2 R14, R14 ;  /* 0x0000000e000e7308 */ /* 0x000ee20000000800 */
[C---:B--2---:R-:W-:Y:S01]  /*51c0*/  FADD.FTZ R175, R157.reuse, R154 ;  /* 0x0000009a9daf7221 */ /* 0x044fe20000010000 */
[----:B------:R-:W-:Y:S01]  /*51d0*/  F2FP.F16.F32.PACK_AB R160, R157, R160 ;  /* 0x000000a09da0723e */ /* 0x000fe200000000ff */
[-C--:B------:R-:W-:Y:S01]  /*51e0*/  FMUL.FTZ R67, R67, R12.reuse ;  /* 0x0000000c43437220 */ /* 0x080fe20000410000 */
[----:B------:R-:W-:Y:S01]  /*51f0*/  F2FP.F16.F32.PACK_AB R157, R176, R159 ;  /* 0x0000009fb09d723e */ /* 0x000fe200000000ff */
[-C--:B------:R-:W-:Y:S01]  /*5200*/  FMUL.FTZ R70, R70, R12.reuse ;  /* 0x0000000c46467220 */ /* 0x080fe20000410000 */
[----:B------:R-:W-:Y:S01]  /*5210*/  F2FP.F16.F32.PACK_AB R159, R180, R163 ;  /* 0x000000a3b49f723e */ /* 0x000fe200000000ff */
        /* <DEDUP_REMOVED lines=16> */
[-C--:B------:R-:W-:Y:S01]  /*5320*/  FMUL.FTZ R95, R95, R12.reuse ;  /* 0x0000000c5f5f7220 */ /* 0x080fe20000410000 */
[----:B------:R-:W3:Y:S01]  /*5330*/  MUFU.EX2 R171, R171 ;  /* 0x000000ab00ab7308 */ /* 0x000ee20000000800 */
[----:B--2---:R-:W-:Y:S01]  /*5340*/  FADD.FTZ R6, R190, R5 ;  /* 0x00000005be067221 */ /* 0x004fe20000010000 */
[-C--:B------:R-:W-:Y:S01]  /*5350*/  FMUL.FTZ R98, R98, R12.reuse ;  /* 0x0000000c62627220 */ /* 0x080fe20000410000 */
[-C--:B------:R-:W-:Y:S01]  /*5360*/  FMUL.FTZ R99, R99, R12.reuse ;  /* 0x0000000c63637220 */ /* 0x080fe20000410000 */
[-C--:B------:R-:W-:Y:S01]  /*5370*/  FMUL.FTZ R102, R102, R12.reuse ;  /* 0x0000000c66667220 */ /* 0x080fe20000410000 */
[-C--:B------:R-:W-:Y:S01]  /*5380*/  FMUL.FTZ R103, R103, R12.reuse ;  /* 0x0000000c67677220 */ /* 0x080fe20000410000 */
[-C--:B------:R-:W-:Y:S01]  /*5390*/  FMUL.FTZ R106, R106, R12.reuse ;  /* 0x0000000c6a6a7220 */ /* 0x080fe20000410000 */
[----:B------:R-:W-:Y:S01]  /*53a0*/  FMUL.FTZ R107, R107, R12 ;  /* 0x0000000c6b6b7220 */ /* 0x000fe20000410000 */
[----:B------:R-:W2:Y:S01]  /*53b0*/  MUFU.EX2 R164, R164 ;  /* 0x000000a400a47308 */ /* 0x000ea20000000800 */
[----:B0-----:R-:W-:Y:S01]  /*53c0*/  FADD.FTZ R11, R161, R154 ;  /* 0x0000009aa10b7221 */ /* 0x001fe20000010000 */
[----:B------:R-:W-:Y:S01]  /*53d0*/  F2FP.F16.F32.PACK_AB R154, R15, R8 ;  /* 0x000000080f9a723e */ /* 0x000fe200000000ff */
[----:B------:R-:W-:Y:S01]  /*53e0*/  BAR.SYNC.DEFER_BLOCKING 0xf, 0x100 ;  /* 0x03c4000000007b1d */ /* 0x000fe20000010000 */
[----:B------:R-:W-:Y:S01]  /*53f0*/  F2FP.F16.F32.PACK_AB R162, R161, R14 ;  /* 0x0000000ea1a2723e */ /* 0x000fe200000000ff */
[-C--:B------:R-:W-:Y:S01]  /*5400*/  FMUL.FTZ R110, R110, R12.reuse ;  /* 0x0000000c6e6e7220 */ /* 0x080fe20000410000 */
[----:B------:R-:W-:Y:S01]  /*5410*/  F2FP.F16.F32.PACK_AB R161, R190, R167 ;  /* 0x000000a7bea1723e */ /* 0x000fe200000000ff */
        /* <DEDUP_REMOVED lines=19> */
[C---:B0-----:R-:W-:Y:S01]  /*5550*/  FADD.FTZ R6, R174.reuse, R5 ;  /* 0x00000005ae067221 */ /* 0x041fe20000010000 */
[----:B------:R-:W-:Y:S01]  /*5560*/  F2FP.F16.F32.PACK_AB R163, R174, R171 ;  /* 0x000000abaea3723e */ /* 0x000fe200000000ff */
[----:B------:R0:W-:Y:S01]  /*5570*/  STSM.16.M88.4 [R22+0x26800], R152 ;  /* 0x0268009816007844 */ /* 0x0001e20000000200 */
[-C--:B------:R-:W-:Y:S01]  /*5580*/  FMUL.FTZ R139, R139, R12.reuse ;  /* 0x0000000c8b8b7220 */ /* 0x080fe20000410000 */
[-C--:B------:R-:W-:Y:S01]  /*5590*/  FMUL.FTZ R142, R142, R12.reuse ;  /* 0x0000000c8e8e7220 */ /* 0x080fe20000410000 */
[----:B------:R-:W-:Y:S01]  /*55a0*/  FMUL.FTZ R143, R143, R12 ;  /* 0x0000000c8f8f7220 */ /* 0x000fe20000410000 */
[----:B------:R0:W-:Y:S01]  /*55b0*/  STSM.16.M88.4 [R184], R156 ;  /* 0x0000009cb8007844 */ /* 0x0001e20000000200 */
[----:B------:R-:W4:Y:S01]  /*55c0*/  MUFU.EX2 R9, R181 ;  /* 0x000000b500097308 */ /* 0x000f220000000800 */
[C---:B---3--:R-:W-:Y:S01]  /*55d0*/  FADD.FTZ R11, R165.reuse, R8 ;  /* 0x00000008a50b7221 */ /* 0x048fe20000010000 */
[----:B------:R-:W-:Y:S01]  /*55e0*/  F2FP.F16.F32.PACK_AB R164, R165, R164 ;  /* 0x000000a4a5a4723e */ /* 0x000fe200000000ff */
[----:B------:R0:W-:Y:S01]  /*55f0*/  STSM.16.M88.4 [R19], R160 ;  /* 0x000000a013007844 */ /* 0x0001e20000000200 */
[-C--:B------:R-:W-:Y:S01]  /*5600*/  FMUL.FTZ R146, R146, R12.reuse ;  /* 0x0000000c92927220 */ /* 0x080fe20000410000 */
[----:B------:R-:W-:Y:S01]  /*5610*/  FADD.FTZ R8, R20, R11 ;  /* 0x0000000b14087221 */ /* 0x000fe20000010000 */
[-C--:B------:R-:W-:Y:S01]  /*5620*/  FMUL.FTZ R147, R147, R12.reuse ;  /* 0x0000000c93937220 */ /* 0x080fe20000410000 */
[-C--:B------:R-:W-:Y:S01]  /*5630*/  FMUL.FTZ R150, R150, R12.reuse ;  /* 0x0000000c96967220 */ /* 0x080fe20000410000 */
[----:B------:R-:W3:Y:S01]  /*5640*/  MUFU.EX2 R178, R178 ;  /* 0x000000b200b27308 */ /* 0x000ee20000000800 */
[----:B--2---:R-:W-:Y:S01]  /*5650*/  FADD.FTZ R5, R173, R6 ;  /* 0x00000006ad057221 */ /* 0x004fe20000010000 */
[----:B------:R-:W-:-:S06]  /*5660*/  FMUL.FTZ R151, R151, R12 ;  /* 0x0000000c97977220 */ /* 0x000fcc0000410000 */
[----:B------:R-:W2:Y:S01]  /*5670*/  MUFU.EX2 R182, R182 ;  /* 0x000000b600b67308 */ /* 0x000ea20000000800 */
[C---:B----4-:R-:W-:Y:S01]  /*5680*/  F2FP.F16.F32.PACK_AB R166, R9.reuse, R20 ;  /* 0x0000001409a6723e */ /* 0x050fe200000000ff */
[----:B------:R-:W-:-:S06]  /*5690*/  FADD.FTZ R6, R9, R8 ;  /* 0x0000000809067221 */ /* 0x000fcc0000010000 */
[----:B------:R-:W4:Y:S01]  /*56a0*/  MUFU.EX2 R177, R177 ;  /* 0x000000b100b17308 */ /* 0x000f220000000800 */
[C---:B---3--:R-:W-:Y:S01]  /*56b0*/  FADD.FTZ R5, R178.reuse, R5 ;  /* 0x00000005b2057221 */ /* 0x048fe20000010000 */
[----:B------:R-:W-:-:S03]  /*56c0*/  F2FP.F16.F32.PACK_AB R165, R178, R173 ;  /* 0x000000adb2a5723e */ /* 0x000fc600000000ff */
[----:B--2---:R-:W-:Y:S01]  /*56d0*/  FADD.FTZ R8, R182, R5 ;  /* 0x00000005b6087221 */ /* 0x004fe20000010000 */
[----:B----4-:R-:W-:-:S03]  /*56e0*/  F2FP.F16.F32.PACK_AB R167, R177, R182 ;  /* 0x000000b6b1a7723e */ /* 0x010fc600000000ff */
[----:B------:R-:W-:Y:S02]  /*56f0*/  FADD.FTZ R5, R177, R8 ;  /* 0x00000008b1057221 */ /* 0x000fe40000010000 */
[----:B------:R0:W-:Y:S01]  /*5700*/  STSM.16.M88.4 [R23], R164 ;  /* 0x000000a417007844 */ /* 0x0001e20000000200 */
[----:B------:R-:W-:Y:S05]  /*5710*/  @!P0 BRA `(.L_x_3239) ;  /* 0x0000000000048947 */ /* 0x000fea0003800000 */
[----:B------:R-:W-:Y:S01]  /*5720*/  BPT.TRAP 0x1 ;  /* 0x000000040000795c */ /* 0x000fe20000300000 */
.L_x_3239:
[----:B------:R2:W3:Y:S01]  /*5730*/  SYNCS.PHASECHK.TRANS64.TRYWAIT P3, [UR22+0x28c50], R7 ;  /* 0x028c5007ff0075a7 */ /* 0x0004e20008060156 */
[----:B------:R-:W-:Y:S05]  /*5740*/  @!P0 BRA `(.L_x_3240) ;  /* 0x0000000000048947 */ /* 0x000fea0003800000 */
[----:B------:R-:W-:Y:S01]  /*5750*/  BPT.TRAP 0x1 ;  /* 0x000000040000795c */ /* 0x000fe20000300000 */
.L_x_3240:
[----:B---3--:R-:W-:Y:S05]  /*5760*/  @P3 BRA `(.L_x_3241) ;  /* 0x0000000000083947 */ /* 0x008fea0003800000 */
[----:B------:R-:W3:Y:S02]  /*5770*/  SYNCS.PHASECHK.TRANS64.TRYWAIT P3, [UR22+0x28c50], R7 ;  /* 0x028c5007ff0075a7 */ /* 0x000ee40008060156 */
[----:B---3--:R-:W-:Y:S05]  /*5780*/  @!P3 BRA `(.L_x_3242) ;  /* 0x0000007800dcb947 */ /* 0x008fea0003800000 */
.L_x_3241:
[----:B------:R-:W-:Y:S01]  /*5790*/  ULEA UR10, UR39, UR51, 0xc ;  /* 0x00000033270a7291 */ /* 0x000fe2000f8e603f */
[----:B------:R-:W-:Y:S01]  /*57a0*/  WARPGROUP.ARRIVE ;  /* 0x00000000000079c5 */ /* 0x000fe20000000000 */
[----:B------:R-:W-:Y:S01]  /*57b0*/  UMOV UR7, 0x40000040 ;  /* 0x4000004000077882 */ /* 0x000fe20000000000 */
[----:B---3--:R-:W-:Y:S01]  /*57c0*/  @!P1 VIADD R170, R170, 0x28c60 ;  /* 0x00028c60aaaa9836 */ /* 0x008fe20000000000 */
[----:B------:R-:W-:Y:S01]  /*57d0*/  UMOV UR21, UR39 ;  /* 0x0000002700157c82 */ /* 0x000fe20008000000 */
[----:B------:R-:W-:Y:S02]  /*57e0*/  IMAD.MOV.U32 R9, RZ, RZ, R4 ;  /* 0x000000ffff097224 */ /* 0x000fe400078e0004 */
[----:B------:R-:W-:Y:S01]  /*57f0*/  UMOV UR6, UR10 ;  /* 0x0000000a00067c82 */ /* 0x000fe20008000000 */
[----:B------:R-:W-:Y:S01]  /*5800*/  @!P1 PRMT R170, RZ, 0x654, R170 ;  /* 0x00000654ffaa9816 */ /* 0x000fe200000000aa */
[----:B------:R-:W-:Y:S01]  /*5810*/  HGMMA.64x256x16.F32 R24, R152, gdesc[UR4].tnspB, R24, gsb0 ;  /* 0x43e0000498187df0 */ /* 0x000fe20008000818 */
[----:B------:R-:W-:Y:S01]  /*5820*/  UIADD3 UR6, UR10, 0x80, URZ ;  /* 0x000000800a067890 */ /* 0x000fe2000fffe03f */
[----:B------:R-:W-:Y:S01]  /*5830*/  IMAD.MOV.U32 R11, RZ, RZ, R0 ;  /* 0x000000ffff0b7224 */ /* 0x000fe200078e0000 */
[----:B------:R-:W-:Y:S01]  /*5840*/  UMOV UR7, 0x40000040 ;  /* 0x4000004000077882 */ /* 0x000fe20000000000 */
[----:B------:R-:W-:-:S02]  /*5850*/  WARPGROUP.DEPBAR.LE gsb0, 0x0 ;  /* 0x00008000000079c5 */ /* 0x000fc40000010000 */
[----:B------:R-:W-:-:S15]  /*5860*/  WARPGROUP.ARRIVE ;  /* 0x00000000000079c5 */ /* 0x000fde0000000000 */
[----:B------:R-:W-:-:S07]  /*5870*/  NOP ;  /* 0x0000000000007918 */ /* 0x000fce0000000000 */
        /* <DEDUP_REMOVED lines=19> */
[----:B---3--:R-:W3:Y:S02]  /*59b0*/  FENCE.VIEW.ASYNC.S ;  /* 0x00000000000073c6 */ /* 0x008ee40000000000 */
[----:B---3--:R-:W-:Y:S01]  /*59c0*/  NOP ;  /* 0x0000000000007918 */ /* 0x008fe20000000000 */
[----:B------:R-:W-:Y:S06]  /*59d0*/  BAR.ARV 0xe, 0x100 ;  /* 0x0384000000007b1d */ /* 0x000fec0000002000 */
[----:B------:R3:W-:Y:S01]  /*59e0*/  @!P1 SYNCS.ARRIVE.TRANS64.RED.A1T0 RZ, [R170+URZ], RZ ;  /* 0x000000ffaaff99a7 */ /* 0x0007e2000810043f */
[----:B------:R-:W-:Y:S05]  /*59f0*/  @P2 BRA `(.L_x_3243) ;  /* 0xffffffe400d02947 */ /* 0x000fea000383ffff */
.L_x_3234:
[----:B------:R-:W4:Y:S01]  /*5a00*/  SHFL.BFLY PT, R3, R6, 0x2, 0x1f ;  /* 0x0c401f0006037f89 */ /* 0x000f2200000e0000 */
[----:B------:R-:W-:Y:S01]  /*5a10*/  IMAD.MOV R14, RZ, RZ, -R18 ;  /* 0x000000ffff0e7224 */ /* 0x000fe200078e0a12 */
[----:B------:R-:W-:Y:S01]  /*5a20*/  UIADD3 UR36, UR36, 0x1, URZ ;  /* 0x0000000124247890 */ /* 0x000fe2000fffe03f */
[----:B------:R-:W-:Y:S01]  /*5a30*/  IMAD.U32 R9, RZ, RZ, UR20 ;  /* 0x00000014ff097e24 */ /* 0x000fe2000f8e00ff */
[----:B------:R-:W5:Y:S01]  /*5a40*/  SHFL.BFLY PT, R10, R5, 0x2, 0x1f ;  /* 0x0c401f00050a7f89 */ /* 0x000f6200000e0000 */
[----:B------:R-:W-:Y:S01]  /*5a50*/  IMAD.MOV.U32 R20, RZ, RZ, -0x800000 ;  /* 0xff800000ff147424 */ /* 0x000fe200078e00ff */
[----:B------:R-:W-:Y:S08]  /*5a60*/  BAR.ARV 0x8, 0x100 ;  /* 0x0204000000007b1d */ /* 0x000ff00000002000 */
[----:B------:R-:W-:Y:S01]  /*5a70*/  BAR.SYNC.DEFER_BLOCKING 0xf, 0x100 ;  /* 0x03c4000000007b1d */ /* 0x000fe20000010000 */
[----:B------:R-:W-:Y:S01]  /*5a80*/  ISETP.NE.AND P2, PT, R17, R14, PT ;  /* 0x0000000e1100720c */ /* 0x000fe20003f45270 */
[----:B------:R-:W-:-:S02]  /*5a90*/  IMAD.U32 R14, RZ, RZ, UR20 ;  /* 0x00000014ff0e7e24 */ /* 0x000fc4000f8e00ff */
[----:B----4-:R-:W-:Y:S01]  /*5aa0*/  FADD.FTZ R3, R3, R6 ;  /* 0x0000000603037221 */ /* 0x010fe20000010000 */
[----:B-----5:R-:W-:-:S04]  /*5ab0*/  FADD.FTZ R10, R10, R5 ;  /* 0x000000050a0a7221 */ /* 0x020fc80000010000 */
[----:B------:R-:W4:Y:S01]  /*5ac0*/  SHFL.BFLY PT, R8, R3, 0x1, 0x1f ;  /* 0x0c201f0003087f89 */ /* 0x000f2200000e0000 */
[----:B------:R-:W-:-:S03]  /*5ad0*/  IMAD.MOV.U32 R5, RZ, RZ, RZ ;  /* 0x000000ffff057224 */ /* 0x000fc600078e00ff */
[----:B-12---:R-:W1:Y:S01]  /*5ae0*/  SHFL.BFLY PT, R7, R10, 0x1, 0x1f ;  /* 0x0c201f000a077f89 */ /* 0x006e6200000e0000 */
[----:B----4-:R-:W-:Y:S01]  /*5af0*/  FADD.FTZ R12, R3, R8 ;  /* 0x00000008030c7221 */ /* 0x010fe20000010000 */
[----:B------:R-:W-:Y:S02]  /*5b00*/  IMAD.MOV.U32 R8, RZ, RZ, RZ ;  /* 0x000000ffff087224 */ /* 0x000fe400078e00ff */
[----:B------:R-:W-:Y:S02]  /*5b10*/  IMAD.U32 R3, RZ, RZ, UR39 ;  /* 0x00000027ff037e24 */ /* 0x000fe4000f8e00ff */
[----:B-1----:R-:W-:Y:S01]  /*5b20*/  FADD.FTZ R13, R10, R7 ;  /* 0x000000070a0d7221 */ /* 0x002fe20000010000 */
[----:B------:R-:W-:Y:S01]  /*5b30*/  FSETP.NE.FTZ.AND P0, PT, R12, RZ, PT ;  /* 0x000000ff0c00720b */ /* 0x000fe20003f15000 */
[----:B------:R-:W-:Y:S01]  /*5b40*/  UIADD3 UR39, UR39, 0x1, URZ ;  /* 0x0000000127277890 */ /* 0x000fe2000fffe03f */
[----:B------:R-:W-:Y:S02]  /*5b50*/  @!P2 IMAD R3, R3, 0x40, R2 ;  /* 0x000000400303a824 */ /* 0x000fe400078e0202 */
[----:B------:R-:W-:Y:S01]  /*5b60*/  FSETP.NE.FTZ.AND P1, PT, R13, RZ, PT ;  /* 0x000000ff0d00720b */ /* 0x000fe20003f35000 */
[----:B------:R-:W-:-:S02]  /*5b70*/  UISETP.NE.AND UP0, UPT, UR39, 0x2, UPT ;  /* 0x000000022700788c */ /* 0x000fc4000bf05270 */
[----:B------:R-:W-:Y:S01]  /*5b80*/  @!P2 LEA R11, R3, UR41, 0x2 ;  /* 0x00000029030bac11 */ /* 0x000fe2000f8e10ff */
[----:B------:R-:W-:Y:S01]  /*5b90*/  IMAD.MOV.U32 R3, RZ, RZ, -0x800000 ;  /* 0xff800000ff037424 */ /* 0x000fe200078e00ff */
[----:B------:R-:W-:Y:S02]  /*5ba0*/  USEL UR4, URZ, 0x1, UP0 ;  /* 0x000000013f047887 */ /* 0x000fe40008000000 */
[----:B------:R-:W-:Y:S02]  /*5bb0*/  USEL UR39, UR39, URZ, UP0 ;  /* 0x0000003f27277287 */ /* 0x000fe40008000000 */
[----:B------:R-:W1:Y:S01]  /*5bc0*/  @P0 MUFU.RCP R8, R12 ;  /* 0x0000000c00080308 */ /* 0x000e620000001000 */
[----:B------:R-:W-:Y:S01]  /*5bd0*/  @P0 FMUL.FTZ R9, R9, 0.69314718246459960938 ;  /* 0x3f31721809090820 */ /* 0x000fe20000410000 */
[----:B------:R-:W-:Y:S02]  /*5be0*/  ULOP3.LUT UR38, UR38, UR4, URZ, 0x3c, !UPT ;  /* 0x0000000426267292 */ /* 0x000fe4000f8e3c3f */
[----:B------:R-:W-:-:S04]  /*5bf0*/  @P1 FMUL.FTZ R14, R14, 0.69314718246459960938 ;  /* 0x3f3172180e0e1820 */ /* 0x000fc80000410000 */
[----:B------:R-:W-:Y:S08]  /*5c00*/  @P1 MUFU.RCP R5, R13 ;  /* 0x0000000d00051308 */ /* 0x000ff00000001000 */
[----:B------:R-:W2:Y:S01]  /*5c10*/  @P0 MUFU.LG2 R10, R12 ;  /* 0x0000000c000a0308 */ /* 0x000ea20000000c00 */
        /* <DEDUP_REMOVED lines=64> */
[----:B------:R0:W-:Y:S01]  /*6020*/  @!P2 STS [R11+0x28800], R8 ;  /* 0x028800080b00a388 */ /* 0x0001e20000000800 */
[----:B--2---:R-:W-:Y:S01]  /*6030*/  @P0 FMUL.FTZ R10, R10, 0.69314718246459960938 ;  /* 0x3f3172180a0a0820 */ /* 0x004fe20000410000 */
[-C--:B------:R-:W-:Y:S01]  /*6040*/  FMUL.FTZ R26, R26, R5.reuse ;  /* 0x000000051a1a7220 */ /* 0x080fe20000410000 */
[-C--:B------:R-:W-:Y:S01]  /*6050*/  FMUL.FTZ R27, R27, R5.reuse ;  /* 0x000000051b1b7220 */ /* 0x080fe20000410000 */
[----:B------:R1:W-:Y:S01]  /*6060*/  @!P2 STS [R11+0x28820], R5 ;  /* 0x028820050b00a388 */ /* 0x0003e20000000800 */
[-C--:B------:R-:W-:Y:S01]  /*6070*/  FMUL.FTZ R30, R30, R5.reuse ;  /* 0x000000051e1e7220 */ /* 0x080fe20000410000 */
[-C--:B------:R-:W-:Y:S01]  /*6080*/  FMUL.FTZ R31, R31, R5.reuse ;  /* 0x000000051f1f7220 */ /* 0x080fe20000410000 */
[-C--:B------:R-:W-:Y:S01]  /*6090*/  FMUL.FTZ R34, R34, R5.reuse ;  /* 0x0000000522227220 */ /* 0x080fe20000410000 */
[-C--:B------:R-:W-:Y:S01]  /*60a0*/  FMUL.FTZ R35, R35, R5.reuse ;  /* 0x0000000523237220 */ /* 0x080fe20000410000 */
[-C--:B------:R-:W-:Y:S01]  /*60b0*/  FMUL.FTZ R38, R38, R5.reuse ;  /* 0x0000000526267220 */ /* 0x080fe20000410000 */
[----:B0-----:R-:W1:Y:S01]  /*60c0*/  @P1 MUFU.LG2 R8, R13 ;  /* 0x0000000d00081308 */ /* 0x001e620000000c00 */
        /* <DEDUP_REMOVED lines=16> */
[----:B-1----:R-:W-:Y:S01]  /*61d0*/  @P1 FMUL.FTZ R11, R8, 0.69314718246459960938 ;  /* 0x3f317218080b1820 */ /* 0x002fe20000410000 */
        /* <DEDUP_REMOVED lines=35> */
[-C--:B---3--:R-:W-:Y:S01]  /*6410*/  FMUL.FTZ R170, R142, R5.reuse ;  /* 0x000000058eaa7220 */ /* 0x088fe20000410000 */
[-C--:B------:R-:W-:Y:S01]  /*6420*/  FMUL.FTZ R171, R143, R5.reuse ;  /* 0x000000058fab7220 */ /* 0x080fe20000410000 */
[-C--:B------:R-:W-:Y:S01]  /*6430*/  FMUL.FTZ R146, R146, R5.reuse ;  /* 0x0000000592927220 */ /* 0x080fe20000410000 */
[-C--:B------:R-:W-:Y:S01]  /*6440*/  FMUL.FTZ R147, R147, R5.reuse ;  /* 0x0000000593937220 */ /* 0x080fe20000410000 */
[-C--:B------:R-:W-:Y:S01]  /*6450*/  FMUL.FTZ R150, R150, R5.reuse ;  /* 0x0000000596967220 */ /* 0x080fe20000410000 */
[----:B------:R-:W-:Y:S01]  /*6460*/  FMUL.FTZ R151, R151, R5 ;  /* 0x0000000597977220 */ /* 0x000fe20000410000 */
[----:B------:R-:W-:Y:S01]  /*6470*/  @P0 FFMA.FTZ R20, R9, R0, R10 ;  /* 0x0000000009140223 */ /* 0x000fe2000001000a */
[----:B------:R-:W-:Y:S01]  /*6480*/  @P1 FFMA.FTZ R3, R14, R4, R11 ;  /* 0x000000040e031223 */ /* 0x000fe2000001000b */
[----:B------:R-:W-:Y:S06]  /*6490*/  BAR.ARV 0xe, 0x100 ;  /* 0x0384000000007b1d */ /* 0x000fec0000002000 */
.L_x_3223:
[----:B------:R-:W0:Y:S01]  /*64a0*/  S2UR UR6, SR_SWINHI ;  /* 0x00000000000679c3 */ /* 0x000e220000002f00 */
[----:B------:R-:W1:Y:S01]  /*64b0*/  SHFL.IDX PT, R0, R210, RZ, 0x1f ;  /* 0x00001fffd2007589 */ /* 0x000e6200000e0000 */
[----:B------:R-:W-:Y:S01]  /*64c0*/  IMAD R9, R211, 0x40, R16 ;  /* 0x00000040d3097824 */ /* 0x000fe200078e0210 */
[----:B------:R-:W-:Y:S01]  /*64d0*/  F2FP.F16.F32.PACK_AB R6, R6, R7 ;  /* 0x000000070606723e */ /* 0x000fe200000000ff */
[----:B------:R-:W-:Y:S01]  /*64e0*/  ULDC UR7, c[0x0][0xc44] ;  /* 0x0003110000077ab9 */ /* 0x000fe20000000800 */
[----:B------:R-:W-:Y:S01]  /*64f0*/  F2FP.F16.F32.PACK_AB R7, R31, R30 ;  /* 0x0000001e1f07723e */ /* 0x000fe200000000ff */
[----:B------:R-:W-:Y:S01]  /*6500*/  USHF.R.S32.HI UR11, URZ, 0x1f, UR45 ;  /* 0x0000001f3f0b7899 */ /* 0x000fe2000801142d */
        /* <DEDUP_REMOVED lines=8> */
[----:B------:R-:W-:Y:S01]  /*6590*/  F2FP.F16.F32.PACK_AB R153, R154, R153 ;  /* 0x000000999a99723e */ /* 0x000fe200000000ff */
[----:B------:R-:W-:Y:S01]  /*65a0*/  UMOV UR4, UR41 ;  /* 0x0000002900047c82 */ /* 0x000fe20008000000 */
[----:B0-----:R-:W-:Y:S01]  /*65b0*/  UMOV UR5, UR6 ;  /* 0x0000000600057c82 */ /* 0x001fe20008000000 */
[----:B-1----:R-:W-:Y:S01]  /*65c0*/  ISETP.NE.AND P0, PT, R0, RZ, PT ;  /* 0x000000ff0000720c */ /* 0x002fe20003f05270 */
[----:B------:R-:W-:Y:S01]  /*65d0*/  IMAD.U32 R110, RZ, RZ, UR4 ;  /* 0x00000004ff6e7e24 */ /* 0x000fe2000f8e00ff */
[----:B------:R-:W-:Y:S01]  /*65e0*/  F2FP.F16.F32.PACK_AB R152, R113, R112 ;  /* 0x000000707198723e */ /* 0x000fe200000000ff */
[----:B------:R-:W-:Y:S01]  /*65f0*/  IMAD.U32 R111, RZ, RZ, UR5 ;  /* 0x00000005ff6f7e24 */ /* 0x000fe2000f8e00ff */
[----:B------:R-:W-:Y:S01]  /*6600*/  F2FP.F16.F32.PACK_AB R154, R117, R116 ;  /* 0x00000074759a723e */ /* 0x000fe200000000ff */
[----:B------:R-:W-:Y:S01]  /*6610*/  UIADD3 UR5, -UR45, URZ, URZ ;  /* 0x0000003f2d057290 */ /* 0x000fe2000fffe13f */
[----:B------:R-:W-:Y:S01]  /*6620*/  F2FP.F16.F32.PACK_AB R155, R156, R155 ;  /* 0x0000009b9c9b723e */ /* 0x000fe200000000ff */
[--C-:B------:R-:W-:Y:S01]  /*6630*/  IMAD.WIDE R4, R215, 0x2, R110.reuse ;  /* 0x00000002d7047825 */ /* 0x100fe200078e026e */
[----:B------:R-:W-:Y:S01]  /*6640*/  F2FP.F16.F32.PACK_AB R120, R121, R120 ;  /* 0x000000787978723e */ /* 0x000fe200000000ff */
[----:B------:R-:W-:Y:S01]  /*6650*/  UIMAD UR7, UR7, UR5, UR44 ;  /* 0x00000005070772a4 */ /* 0x000fe2000f8e022c */
[----:B------:R-:W-:Y:S01]  /*6660*/  F2FP.F16.F32.PACK_AB R121, R158, R157 ;  /* 0x0000009d9e79723e */ /* 0x000fe200000000ff */
[----:B------:R-:W-:Y:S01]  /*6670*/  IMAD.WIDE R110, R9, 0x2, R110 ;  /* 0x00000002096e7825 */ /* 0x000fe200078e026e */
[C---:B------:R-:W-:Y:S01]  /*6680*/  IADD3 R33, P2, R4.reuse, 0x20, RZ ;  /* 0x0000002004217810 */ /* 0x040fe20007f5e0ff */
[----:B------:R-:W-:Y:S01]  /*6690*/  ULDC UR4, c[0x0][0xc] ;  /* 0x0000030000047ab9 */ /* 0x000fe20000000800 */
[C---:B------:R-:W-:Y:S01]  /*66a0*/  IADD3 R37, P3, R4.reuse, 0x40, RZ ;  /* 0x0000004004257810 */ /* 0x040fe20007f7e0ff */
[----:B------:R-:W-:Y:S01]  /*66b0*/  UIADD3 UR47, UR4, UR47, URZ ;  /* 0x0000002f042f7290 */ /* 0x000fe2000fffe03f */
[C---:B------:R-:W-:Y:S01]  /*66c0*/  IADD3 R41, P4, R4.reuse, 0x60, RZ ;  /* 0x0000006004297810 */ /* 0x040fe20007f9e0ff */
[--C-:B------:R-:W-:Y:S01]  /*66d0*/  IMAD.X R9, RZ, RZ, R5.reuse, P2 ;  /* 0x000000ffff097224 */ /* 0x100fe200010e0605 */
[C---:B------:R-:W-:Y:S01]  /*66e0*/  IADD3 R49, P6, R4.reuse, 0x2020, RZ ;  /* 0x0000202004317810 */ /* 0x040fe20007fde0ff */
[--C-:B------:R-:W-:Y:S01]  /*66f0*/  IMAD.X R11, RZ, RZ, R5.reuse, P3 ;  /* 0x000000ffff0b7224 */ /* 0x100fe200018e0605 */
[----:B------:R-:W-:Y:S01]  /*6700*/  LOP3.LUT R8, R33, 0x380, RZ, 0xc0, !PT ;  /* 0x0000038021087812 */ /* 0x000fe200078ec0ff */
[--C-:B------:R-:W-:Y:S01]  /*6710*/  IMAD.X R25, RZ, RZ, R5.reuse, P4 ;  /* 0x000000ffff197224 */ /* 0x100fe200020e0605 */
[----:B------:R-:W-:Y:S01]  /*6720*/  IADD3 R36, P3, R4, 0x4000, RZ ;  /* 0x0000400004247810 */ /* 0x000fe20007f7e0ff */
[--C-:B------:R-:W-:Y:S01]  /*6730*/  IMAD.X R53, RZ, RZ, R5.reuse, P6 ;  /* 0x000000ffff357224 */ /* 0x100fe200030e0605 */
[----:B------:R-:W-:Y:S01]  /*6740*/  LOP3.LUT R14, R41, 0x380, RZ, 0xc0, !PT ;  /* 0x00000380290e7812 */ /* 0x000fe200078ec0ff */
[----:B------:R-:W-:Y:S01]  /*6750*/  USHF.R.S32.HI UR10, URZ, 0x1f, UR7 ;  /* 0x0000001f3f0a7899 */ /* 0x000fe20008011407 */
[----:B------:R-:W-:Y:S01]  /*6760*/  SHF.R.U64 R8, R8, 0x3, RZ ;  /* 0x0000000308087819 */ /* 0x000fe200000012ff */
[----:B------:R-:W-:Y:S01]  /*6770*/  IMAD.X R123, RZ, RZ, R5, P3 ;  /* 0x000000ffff7b7224 */ /* 0x000fe200018e0605 */
[----:B------:R-:W-:-:S02]  /*6780*/  LOP3.LUT R32, R49, 0x380, RZ, 0xc0, !PT ;  /* 0x0000038031207812 */ /* 0x000fc400078ec0ff */
[----:B------:R-:W-:Y:S02]  /*6790*/  LOP3.LUT R10, R37, 0x380, RZ, 0xc0, !PT ;  /* 0x00000380250a7812 */ /* 0x000fe400078ec0ff */
[----:B------:R-:W-:Y:S02]  /*67a0*/  SHF.R.U64 R14, R14, 0x3, RZ ;  /* 0x000000030e0e7819 */ /* 0x000fe400000012ff */
[C---:B------:R-:W-:Y:S02]  /*67b0*/  IADD3 R57, P1, R4.reuse, 0x2040, RZ ;  /* 0x0000204004397810 */ /* 0x040fe40007f3e0ff */
[----:B------:R-:W-:Y:S02]  /*67c0*/  IADD3 R12, P3, R4, 0x6040, RZ ;  /* 0x00006040040c7810 */ /* 0x000fe40007f7e0ff */
[----:B------:R-:W-:Y:S01]  /*67d0*/  LOP3.LUT R8, R8, R33, RZ, 0x3c, !PT ;  /* 0x0000002108087212 */ /* 0x000fe200078e3cff */
[----:B------:R-:W-:Y:S01]  /*67e0*/  IMAD.X R115, RZ, RZ, R5, P1 ;  /* 0x000000ffff737224 */ /* 0x000fe200008e0605 */
[----:B------:R-:W-:-:S02]  /*67f0*/  SHF.R.U64 R32, R32, 0x3, RZ ;  /* 0x0000000320207819 */ /* 0x000fc400000012ff */
[----:B------:R-:W-:Y:S02]  /*6800*/  IADD3 R61, P2, R4, 0x2060, RZ ;  /* 0x00002060043d7810 */ /* 0x000fe40007f5e0ff */
[----:B------:R-:W-:Y:S02]  /*6810*/  LOP3.LUT R33, R36, 0x380, RZ, 0xc0, !PT ;  /* 0x0000038024217812 */ /* 0x000fe400078ec0ff */
[----:B------:R-:W-:Y:S01]  /*6820*/  SHF.R.U64 R10, R10, 0x3, RZ ;  /* 0x000000030a0a7819 */ /* 0x000fe200000012ff */
[----:B------:R-:W-:Y:S01]  /*6830*/  IMAD.X R119, RZ, RZ, R5, P2 ;  /* 0x000000ffff777224 */ /* 0x000fe200010e0605 */
[----:B------:R-:W-:Y:S02]  /*6840*/  LOP3.LUT R24, R14, R41, RZ, 0x3c, !PT ;  /* 0x000000290e187212 */ /* 0x000fe400078e3cff */
[----:B------:R-:W-:Y:S02]  /*6850*/  IADD3 R40, P4, R4, 0x4020, RZ ;  /* 0x0000402004287810 */ /* 0x000fe40007f9e0ff */
[----:B------:R-:W-:-:S02]  /*6860*/  LOP3.LUT R52, R32, R49, RZ, 0x3c, !PT ;  /* 0x0000003120347212 */ /* 0x000fc400078e3cff */
[----:B------:R-:W-:Y:S01]  /*6870*/  LOP3.LUT R41, R12, 0x380, RZ, 0xc0, !PT ;  /* 0x000003800c297812 */ /* 0x000fe200078ec0ff */
[--C-:B------:R-:W-:Y:S01]  /*6880*/  IMAD.X R127, RZ, RZ, R5.reuse, P4 ;  /* 0x000000ffff7f7224 */ /* 0x100fe200020e0605 */
[----:B------:R-:W-:Y:S02]  /*6890*/  LOP3.LUT R32, R61, 0x380, RZ, 0xc0, !PT ;  /* 0x000003803d207812 */ /* 0x000fe400078ec0ff */
[----:B------:R-:W-:Y:S02]  /*68a0*/  SHF.R.U64 R33, R33, 0x3, RZ ;  /* 0x0000000321217819 */ /* 0x000fe400000012ff */
[C---:B------:R-:W-:Y:S02]  /*68b0*/  IADD3 R44, P1, R4.reuse, 0x6000, RZ ;  /* 0x00006000042c7810 */ /* 0x040fe40007f3e0ff */
[----:B------:R-:W-:Y:S02]  /*68c0*/  IADD3 R73, P2, R4, 0x6020, RZ ;  /* 0x0000602004497810 */ /* 0x000fe40007f5e0ff */
[----:B------:R-:W-:Y:S01]  /*68d0*/  LOP3.LUT R10, R10, R37, RZ, 0x3c, !PT ;  /* 0x000000250a0a7212 */ /* 0x000fe200078e3cff */
[--C-:B------:R-:W-:Y:S01]  /*68e0*/  IMAD.X R139, RZ, RZ, R5.reuse, P1 ;  /* 0x000000ffff8b7224 */ /* 0x100fe200008e0605 */
[----:B------:R-:W-:Y:S01]  /*68f0*/  LOP3.LUT R37, R40, 0x380, RZ, 0xc0, !PT ;  /* 0x0000038028257812 */ /* 0x000fe200078ec0ff */
[----:B------:R-:W-:Y:S01]  /*6900*/  IMAD.X R143, RZ, RZ, R5, P2 ;  /* 0x000000ffff8f7224 */ /* 0x000fe200010e0605 */
[----:B------:R-:W-:-:S02]  /*6910*/  SHF.R.U64 R41, R41, 0x3, RZ ;  /* 0x0000000329297819 */ /* 0x000fc400000012ff */
[----:B------:R-:W-:Y:S02]  /*6920*/  LOP3.LUT R13, R4, 0x380, RZ, 0xc0, !PT ;  /* 0x00000380040d7812 */ /* 0x000fe400078ec0ff */
[----:B------:R-:W-:Y:S02]  /*6930*/  SHF.R.U64 R32, R32, 0x3, RZ ;  /* 0x0000000320207819 */ /* 0x000fe400000012ff */
[----:B------:R-:W-:Y:S02]  /*6940*/  LOP3.LUT R122, R33, R36, RZ, 0x3c, !PT ;  /* 0x00000024217a7212 */ /* 0x000fe400078e3cff */
[C---:B------:R-:W-:Y:S02]  /*6950*/  IADD3 R45, P5, R4.reuse, 0x2000, RZ ;  /* 0x00002000042d7810 */ /* 0x040fe40007fbe0ff */
[----:B------:R-:W-:Y:S02]  /*6960*/  IADD3 R69, P6, R4, 0x4060, RZ ;  /* 0x0000406004457810 */ /* 0x000fe40007fde0ff */
[----:B------:R-:W-:Y:S01]  /*6970*/  LOP3.LUT R33, R44, 0x380, RZ, 0xc0, !PT ;  /* 0x000003802c217812 */ /* 0x000fe200078ec0ff */
[--C-:B------:R-:W-:Y:S01]  /*6980*/  IMAD.X R29, RZ, RZ, R5.reuse, P5 ;  /* 0x000000ffff1d7224 */ /* 0x100fe200028e0605 */
[----:B------:R-:W-:Y:S01]  /*6990*/  SHF.R.U64 R37, R37, 0x3, RZ ;  /* 0x0000000325257819 */ /* 0x000fe200000012ff */
[----:B------:R-:W-:Y:S01]  /*69a0*/  IMAD.X R135, RZ, RZ, R5, P6 ;  /* 0x000000ffff877224 */ /* 0x000fe200030e0605 */
[----:B------:R-:W-:-:S02]  /*69b0*/  LOP3.LUT R12, R41, R12, RZ, 0x3c, !PT ;  /* 0x0000000c290c7212 */ /* 0x000fc400078e3cff */
[----:B------:R-:W-:Y:S02]  /*69c0*/  IADD3 R0, P4, R4, 0x6060, RZ ;  /* 0x0000606004007810 */ /* 0x000fe40007f9e0ff */
[----:B------:R-:W-:Y:S02]  /*69d0*/  SHF.R.U64 R13, R13, 0x3, RZ ;  /* 0x000000030d0d7819 */ /* 0x000fe400000012ff */
[----:B------:R-:W-:Y:S01]  /*69e0*/  LOP3.LUT R118, R32, R61, RZ, 0x3c, !PT ;  /* 0x0000003d20767212 */ /* 0x000fe200078e3cff */
[----:B------:R-:W-:Y:S01]  /*69f0*/  IMAD.X R15, RZ, RZ, R5, P4 ;  /* 0x000000ffff0f7224 */ /* 0x000fe200020e0605 */
[----:B------:R-:W-:Y:S02]  /*6a00*/  IADD3 R41, P2, R110, 0x3000, RZ ;  /* 0x000030006e297810 */ /* 0x000fe40007f5e0ff */
[----:B------:R-:W-:Y:S02]  /*6a10*/  LOP3.LUT R14, R57, 0x380, RZ, 0xc0, !PT ;  /* 0x00000380390e7812 */ /* 0x000fe400078ec0ff */
[----:B------:R-:W-:-:S02]  /*6a20*/  LOP3.LUT R32, R69, 0x380, RZ, 0xc0, !PT ;  /* 0x0000038045207812 */ /* 0x000fc400078ec0ff */
[----:B------:R-:W-:Y:S02]  /*6a30*/  LOP3.LUT R36, R73, 0x380, RZ, 0xc0, !PT ;  /* 0x0000038049247812 */ /* 0x000fe400078ec0ff */
[----:B------:R-:W-:Y:S02]  /*6a40*/  SHF.R.U64 R33, R33, 0x3, RZ ;  /* 0x0000000321217819 */ /* 0x000fe400000012ff */
[----:B------:R-:W-:Y:S02]  /*6a50*/  LOP3.LUT R28, R45, 0x380, RZ, 0xc0, !PT ;  /* 0x000003802d1c7812 */ /* 0x000fe400078ec0ff */
[----:B------:R-:W-:Y:S02]  /*6a60*/  IADD3 R65, P5, R4, 0x4040, RZ ;  /* 0x0000404004417810 */ /* 0x000fe40007fbe0ff */
[----:B------:R-:W-:Y:S02]  /*6a70*/  LOP3.LUT R126, R37, R40, RZ, 0x3c, !PT ;  /* 0x00000028257e7212 */ /* 0x000fe400078e3cff */
[----:B------:R-:W-:Y:S01]  /*6a80*/  LOP3.LUT R4, R13, R4, RZ, 0x3c, !PT ;  /* 0x000000040d047212 */ /* 0x000fe200078e3cff */
[--C-:B------:R-:W-:Y:S01]  /*6a90*/  IMAD.X R13, RZ, RZ, R5.reuse, P3 ;  /* 0x000000ffff0d7224 */ /* 0x100fe200018e0605 */
[----:B------:R-:W-:Y:S01]  /*6aa0*/  LOP3.LUT R40, R41, 0x380, RZ, 0xc0, !PT ;  /* 0x0000038029287812 */ /* 0x000fe200078ec0ff */
[----:B------:R-:W-:Y:S01]  /*6ab0*/  IMAD.X R131, RZ, RZ, R5, P5 ;  /* 0x000000ffff837224 */ /* 0x000fe200028e0605 */
[----:B------:R-:W-:-:S02]  /*6ac0*/  SHF.R.U64 R14, R14, 0x3, RZ ;  /* 0x000000030e0e7819 */ /* 0x000fc400000012ff */
[----:B------:R-:W-:Y:S02]  /*6ad0*/  SHF.R.U64 R32, R32, 0x3, RZ ;  /* 0x0000000320207819 */ /* 0x000fe400000012ff */
[----:B------:R-:W-:Y:S02]  /*6ae0*/  SHF.R.U64 R36, R36, 0x3, RZ ;  /* 0x0000000324247819 */ /* 0x000fe400000012ff */
[----:B------:R-:W-:Y:S02]  /*6af0*/  LOP3.LUT R138, R33, R44, RZ, 0x3c, !PT ;  /* 0x0000002c218a7212 */ /* 0x000fe400078e3cff */
[----:B------:R-:W-:Y:S02]  /*6b00*/  SHF.R.U64 R28, R28, 0x3, RZ ;  /* 0x000000031c1c7819 */ /* 0x000fe400000012ff */
[C---:B------:R-:W-:Y:S02]  /*6b10*/  IADD3 R33, P4, R110.reuse, 0x1000, RZ ;  /* 0x000010006e217810 */ /* 0x040fe40007f9e0ff */
[----:B------:R-:W-:-:S02]  /*6b20*/  IADD3 R37, P3, R110, 0x2000, RZ ;  /* 0x000020006e257810 */ /* 0x000fc40007f7e0ff */
[----:B------:R-:W-:Y:S02]  /*6b30*/  SHF.R.U64 R40, R40, 0x3, RZ ;  /* 0x0000000328287819 */ /* 0x000fe400000012ff */
[----:B------:R-:W-:Y:S02]  /*6b40*/  LOP3.LUT R114, R14, R57, RZ, 0x3c, !PT ;  /* 0x000000390e727212 */ /* 0x000fe400078e3cff */
[----:B------:R-:W-:Y:S02]  /*6b50*/  LOP3.LUT R134, R32, R69, RZ, 0x3c, !PT ;  /* 0x0000004520867212 */ /* 0x000fe400078e3cff */
[----:B------:R-:W-:Y:S02]  /*6b60*/  LOP3.LUT R142, R36, R73, RZ, 0x3c, !PT ;  /* 0x00000049248e7212 */ /* 0x000fe400078e3cff */
[----:B------:R-:W-:Y:S02]  /*6b70*/  LOP3.LUT R28, R28, R45, RZ, 0x3c, !PT ;  /* 0x0000002d1c1c7212 */ /* 0x000fe400078e3cff */
[----:B------:R-:W-:-:S02]  /*6b80*/  LOP3.LUT R14, R65, 0x380, RZ, 0xc0, !PT ;  /* 0x00000380410e7812 */ /* 0x000fc400078ec0ff */
[----:B------:R-:W-:Y:S02]  /*6b90*/  LOP3.LUT R32, R33, 0x380, RZ, 0xc0, !PT ;  /* 0x0000038021207812 */ /* 0x000fe400078ec0ff */
[----:B------:R-:W-:Y:S02]  /*6ba0*/  LOP3.LUT R36, R37, 0x380, RZ, 0xc0, !PT ;  /* 0x0000038025247812 */ /* 0x000fe400078ec0ff */
[----:B------:R-:W-:Y:S02]  /*6bb0*/  LOP3.LUT R45, R0, 0x380, RZ, 0xc0, !PT ;  /* 0x00000380002d7812 */ /* 0x000fe400078ec0ff */
[----:B------:R-:W-:Y:S01]  /*6bc0*/  LOP3.LUT R40, R40, R41, RZ, 0x3c, !PT ;  /* 0x0000002928287212 */ /* 0x000fe200078e3cff */
[----:B------:R-:W-:Y:S01]  /*6bd0*/  IMAD.X R41, RZ, RZ, R111, P2 ;  /* 0x000000ffff297224 */ /* 0x000fe200010e066f */
[----:B------:R-:W-:Y:S02]  /*6be0*/  SHF.R.U64 R14, R14, 0x3, RZ ;  /* 0x000000030e0e7819 */ /* 0x000fe400000012ff */
[----:B------:R-:W-:-:S02]  /*6bf0*/  SHF.R.U64 R32, R32, 0x3, RZ ;  /* 0x0000000320207819 */ /* 0x000fc400000012ff */
[----:B------:R-:W-:Y:S02]  /*6c00*/  SHF.R.U64 R36, R36, 0x3, RZ ;  /* 0x0000000324247819 */ /* 0x000fe400000012ff */
[----:B------:R-:W-:Y:S02]  /*6c10*/  IADD3 R69, P2, R110, 0x9000, RZ ;  /* 0x000090006e457810 */ /* 0x000fe40007f5e0ff */
[----:B------:R-:W-:Y:S02]  /*6c20*/  SHF.R.U64 R45, R45, 0x3, RZ ;  /* 0x000000032d2d7819 */ /* 0x000fe400000012ff */
[----:B------:R-:W-:Y:S02]  /*6c30*/  LOP3.LUT R130, R14, R65, RZ, 0x3c, !PT ;  /* 0x000000410e827212 */ /* 0x000fe400078e3cff */
[----:B------:R-:W-:Y:S01]  /*6c40*/  LOP3.LUT R32, R32, R33, RZ, 0x3c, !PT ;  /* 0x0000002120207212 */ /* 0x000fe200078e3cff */
[--C-:B------:R-:W-:Y:S01]  /*6c50*/  IMAD.X R33, RZ, RZ, R111.reuse, P4 ;  /* 0x000000ffff217224 */ /* 0x100fe200020e066f */
[----:B------:R-:W-:Y:S01]  /*6c60*/  LOP3.LUT R36, R36, R37, RZ, 0x3c, !PT ;  /* 0x0000002524247212 */ /* 0x000fe200078e3cff */
[----:B------:R-:W-:Y:S01]  /*6c70*/  IMAD.X R37, RZ, RZ, R111, P3 ;  /* 0x000000ffff257224 */ /* 0x000fe200018e066f */
[----:B------:R-:W-:-:S02]  /*6c80*/  LOP3.LUT R68, R69, 0x380, RZ, 0xc0, !PT ;  /* 0x0000038045447812 */ /* 0x000fc400078ec0ff */
[----:B------:R-:W-:Y:S02]  /*6c90*/  LOP3.LUT R14, R45, R0, RZ, 0x3c, !PT ;  /* 0x000000002d0e7212 */ /* 0x000fe400078e3cff */
[C---:B------:R-:W-:Y:S02]  /*6ca0*/  IADD3 R45, P1, R110.reuse, 0x4000, RZ ;  /* 0x000040006e2d7810 */ /* 0x040fe40007f3e0ff */
[C---:B------:R-:W-:Y:S02]  /*6cb0*/  IADD3 R49, P6, R110.reuse, 0x5000, RZ ;  /* 0x000050006e317810 */ /* 0x040fe40007fde0ff */
[C---:B------:R-:W-:Y:S02]  /*6cc0*/  IADD3 R57, P5, R110.reuse, 0x6000, RZ ;  /* 0x000060006e397810 */ /* 0x040fe40007fbe0ff */
[C---:B------:R-:W-:Y:S02]  /*6cd0*/  IADD3 R61, P4, R110.reuse, 0x7000, RZ ;  /* 0x000070006e3d7810 */ /* 0x040fe40007f9e0ff */
[----:B------:R-:W-:-:S02]  /*6ce0*/  IADD3 R65, P3, R110, 0x8000, RZ ;  /* 0x000080006e417810 */ /* 0x000fc40007f7e0ff */
[----:B------:R-:W-:Y:S02]  /*6cf0*/  SHF.R.U64 R68, R68, 0x3, RZ ;  /* 0x0000000344447819 */ /* 0x000fe400000012ff */
[----:B------:R-:W-:Y:S02]  /*6d00*/  LOP3.LUT R44, R45, 0x380, RZ, 0xc0, !PT ;  /* 0x000003802d2c7812 */ /* 0x000fe400078ec0ff */
[----:B------:R-:W-:Y:S02]  /*6d10*/  LOP3.LUT R48, R49, 0x380, RZ, 0xc0, !PT ;  /* 0x0000038031307812 */ /* 0x000fe400078ec0ff */
[----:B------:R-:W-:Y:S02]  /*6d20*/  LOP3.LUT R56, R57, 0x380, RZ, 0xc0, !PT ;  /* 0x0000038039387812 */ /* 0x000fe400078ec0ff */
[----:B------:R-:W-:Y:S02]  /*6d30*/  LOP3.LUT R60, R61, 0x380, RZ, 0xc0, !PT ;  /* 0x000003803d3c7812 */ /* 0x000fe400078ec0ff */
[----:B------:R-:W-:-:S02]  /*6d40*/  LOP3.LUT R64, R65, 0x380, RZ, 0xc0, !PT ;  /* 0x0000038041407812 */ /* 0x000fc400078ec0ff */
[----:B------:R-:W-:Y:S01]  /*6d50*/  LOP3.LUT R68, R68, R69, RZ, 0x3c, !PT ;  /* 0x0000004544447212 */ /* 0x000fe200078e3cff */
[----:B------:R-:W-:Y:S01]  /*6d60*/  IMAD.X R69, RZ, RZ, R111, P2 ;  /* 0x000000ffff457224 */ /* 0x000fe200010e066f */
[----:B------:R-:W-:Y:S02]  /*6d70*/  MOV R223, R4 ;  /* 0x0000000400df7202 */ /* 0x000fe40000000f00 */
[----:B------:R-:W-:Y:S02]  /*6d80*/  F2FP.F16.F32.PACK_AB R5, R27, R26 ;  /* 0x0000001a1b05723e */ /* 0x000fe400000000ff */
[----:B------:R-:W-:Y:S02]  /*6d90*/  LOP3.LUT R0, R110, 0x380, RZ, 0xc0, !PT ;  /* 0x000003806e007812 */ /* 0x000fe400078ec0ff */
[----:B------:R-:W-:Y:S02]  /*6da0*/  SHF.R.U64 R44, R44, 0x3, RZ ;  /* 0x000000032c2c7819 */ /* 0x000fe400000012ff */
[----:B------:R-:W-:-:S02]  /*6db0*/  SHF.R.U64 R48, R48, 0x3, RZ ;  /* 0x0000000330307819 */ /* 0x000fc400000012ff */
[----:B------:R-:W-:Y:S02]  /*6dc0*/  SHF.R.U64 R56, R56, 0x3, RZ ;  /* 0x0000000338387819 */ /* 0x000fe400000012ff */
[----:B------:R-:W-:Y:S02]  /*6dd0*/  SHF.R.U64 R60, R60, 0x3, RZ ;  /* 0x000000033c3c7819 */ /* 0x000fe400000012ff */
[----:B------:R-:W-:Y:S02]  /*6de0*/  SHF.R.U64 R64, R64, 0x3, RZ ;  /* 0x0000000340407819 */ /* 0x000fe400000012ff */
[----:B------:R-:W-:Y:S02]  /*6df0*/  IADD3 R27, P2, R110, 0xf000, RZ ;  /* 0x0000f0006e1b7810 */ /* 0x000fe40007f5e0ff */
[----:B------:R-:W-:Y:S01]  /*6e00*/  F2FP.F16.F32.PACK_AB R4, R206, R208 ;  /* 0x000000d0ce04723e */ /* 0x000fe200000000ff */
[----:B------:R-:W-:Y:S01]  /*6e10*/  BAR.SYNC.DEFER_BLOCKING 0x1, 0x100 ;  /* 0x0044000000007b1d */ /* 0x000fe20000010000 */
[----:B------:R-:W-:Y:S01]  /*6e20*/  SHF.R.U64 R31, R0, 0x3, RZ ;  /* 0x00000003001f7819 */ /* 0x000fe200000012ff */
[--C-:B------:R-:W-:Y:S01]  /*6e30*/  IMAD.X R93, RZ, RZ, R111.reuse, P2 ;  /* 0x000000ffff5d7224 */ /* 0x100fe200010e066f */
[----:B------:R-:W-:Y:S01]  /*6e40*/  LOP3.LUT R44, R44, R45, RZ, 0x3c, !PT ;  /* 0x0000002d2c2c7212 */ /* 0x000fe200078e3cff */
        /* <DEDUP_REMOVED lines=8> */
[----:B------:R-:W-:Y:S01]  /*6ed0*/  IMAD.X R65, RZ, RZ, R111, P3 ;  /* 0x000000ffff417224 */ /* 0x000fe200018e066f */
[----:B------:R-:W-:-:S02]  /*6ee0*/  LOP3.LUT R0, R27, 0x380, RZ, 0xc0, !PT ;  /* 0x000003801b007812 */ /* 0x000fc400078ec0ff */
[C---:B------:R-:W-:Y:S02]  /*6ef0*/  IADD3 R73, P1, R110.reuse, 0xa000, RZ ;  /* 0x0000a0006e497810 */ /* 0x040fe40007f3e0ff */
[C---:B------:R-:W-:Y:S02]  /*6f00*/  IADD3 R77, P6, R110.reuse, 0xb000, RZ ;  /* 0x0000b0006e4d7810 */ /* 0x040fe40007fde0ff */
[C---:B------:R-:W-:Y:S02]  /*6f10*/  IADD3 R81, P5, R110.reuse, 0xc000, RZ ;  /* 0x0000c0006e517810 */ /* 0x040fe40007fbe0ff */
[C---:B------:R-:W-:Y:S02]  /*6f20*/  IADD3 R85, P4, R110.reuse, 0xd000, RZ ;  /* 0x0000d0006e557810 */ /* 0x040fe40007f9e0ff */
[----:B------:R-:W-:Y:S01]  /*6f30*/  IADD3 R89, P3, R110, 0xe000, RZ ;  /* 0x0000e0006e597810 */ /* 0x000fe20007f7e0ff */
[----:B------:R0:W-:Y:S01]  /*6f40*/  STSM.16.M88.4 [R223], R4 ;  /* 0x00000004df007844 */ /* 0x0001e20000000200 */
[----:B------:R-:W-:-:S02]  /*6f50*/  LOP3.LUT R110, R31, R110, RZ, 0x3c, !PT ;  /* 0x0000006e1f6e7212 */ /* 0x000fc400078e3cff */
[----:B------:R-:W-:Y:S02]  /*6f60*/  SHF.R.U64 R0, R0, 0x3, RZ ;  /* 0x0000000300007819 */ /* 0x000fe400000012ff */
[----:B------:R-:W-:Y:S02]  /*6f70*/  MOV R31, R8 ;  /* 0x00000008001f7202 */ /* 0x000fe40000000f00 */
[----:B------:R-:W-:Y:S02]  /*6f80*/  MOV R30, R10 ;  /* 0x0000000a001e7202 */ /* 0x000fe40000000f00 */
[----:B------:R-:W-:Y:S02]  /*6f90*/  F2FP.F16.F32.PACK_AB R8, R201, R202 ;  /* 0x000000cac908723e */ /* 0x000fe400000000ff */
[----:B------:R-:W-:Y:S02]  /*6fa0*/  F2FP.F16.F32.PACK_AB R9, R43, R42 ;  /* 0x0000002a2b09723e */ /* 0x000fe400000000ff */
[----:B------:R-:W-:-:S02]  /*6fb0*/  F2FP.F16.F32.PACK_AB R10, R199, R200 ;  /* 0x000000c8c70a723e */ /* 0x000fc400000000ff */
[----:B------:R-:W-:Y:S02]  /*6fc0*/  F2FP.F16.F32.PACK_AB R11, R47, R46 ;  /* 0x0000002e2f0b723e */ /* 0x000fe400000000ff */
[----:B0-----:R-:W-:Y:S02]  /*6fd0*/  F2FP.F16.F32.PACK_AB R4, R205, R207 ;  /* 0x000000cfcd04723e */ /* 0x001fe400000000ff */
[----:B------:R-:W-:Y:S02]  /*6fe0*/  F2FP.F16.F32.PACK_AB R5, R35, R34 ;  /* 0x000000222305723e */ /* 0x000fe400000000ff */
[----:B------:R-:W-:Y:S02]  /*6ff0*/  F2FP.F16.F32.PACK_AB R6, R203, R204 ;  /* 0x000000cccb06723e */ /* 0x000fe400000000ff */
[----:B------:R-:W-:Y:S02]  /*7000*/  F2FP.F16.F32.PACK_AB R7, R39, R38 ;  /* 0x000000262707723e */ /* 0x000fe400000000ff */
[----:B------:R-:W-:-:S02]  /*7010*/  MOV R34, R12 ;  /* 0x0000000c00227202 */ /* 0x000fc40000000f00 */
[----:B------:R-:W-:Y:S01]  /*7020*/  MOV R35, R14 ;  /* 0x0000000e00237202 */ /* 0x000fe20000000f00 */
[----:B------:R0:W-:Y:S01]  /*7030*/  STSM.16.M88.4 [R31], R4 ;  /* 0x000000041f007844 */ /* 0x0001e20000000200 */
[----:B------:R-:W-:Y:S02]  /*7040*/  LOP3.LUT R92, R0, R27, RZ, 0x3c, !PT ;  /* 0x0000001b005c7212 */ /* 0x000fe400078e3cff */
[----:B------:R-:W-:Y:S01]  /*7050*/  MOV R206, R24 ;  /* 0x0000001800ce7202 */ /* 0x000fe20000000f00 */
[----:B------:R1:W-:Y:S01]  /*7060*/  STSM.16.M88.4 [R30], R8 ;  /* 0x000000081e007844 */ /* 0x0003e20000000200 */
[----:B------:R-:W-:Y:S02]  /*7070*/  F2FP.F16.F32.PACK_AB R12, R197, R198 ;  /* 0x000000c6c50c723e */ /* 0x000fe400000000ff */
[----:B------:R-:W-:Y:S02]  /*7080*/  F2FP.F16.F32.PACK_AB R13, R51, R50 ;  /* 0x00000032330d723e */ /* 0x000fe400000000ff */
[----:B------:R-:W-:-:S02]  /*7090*/  F2FP.F16.F32.PACK_AB R14, R195, R196 ;  /* 0x000000c4c30e723e */ /* 0x000fc400000000ff */
[----:B------:R-:W-:Y:S02]  /*70a0*/  F2FP.F16.F32.PACK_AB R15, R55, R54 ;  /* 0x00000036370f723e */ /* 0x000fe400000000ff */
[----:B------:R-:W-:Y:S02]  /*70b0*/  MOV R208, R28 ;  /* 0x0000001c00d07202 */ /* 0x000fe40000000f00 */
[----:B------:R-:W-:Y:S01]  /*70c0*/  F2FP.F16.F32.PACK_AB R24, R193, R194 ;  /* 0x000000c2c118723e */ /* 0x000fe200000000ff */
[----:B------:R-:W-:Y:S01]  /*70d0*/  STSM.16.M88.4 [R206], R12 ;  /* 0x0000000cce007844 */ /* 0x000fe20000000200 */
[----:B------:R-:W-:Y:S02]  /*70e0*/  F2FP.F16.F32.PACK_AB R25, R59, R58 ;  /* 0x0000003a3b19723e */ /* 0x000fe400000000ff */
[----:B------:R-:W-:Y:S02]  /*70f0*/  F2FP.F16.F32.PACK_AB R26, R191, R192 ;  /* 0x000000c0bf1a723e */ /* 0x000fe400000000ff */
[----:B------:R-:W-:-:S02]  /*7100*/  F2FP.F16.F32.PACK_AB R27, R63, R62 ;  /* 0x0000003e3f1b723e */ /* 0x000fc400000000ff */
[----:B------:R-:W-:Y:S02]  /*7110*/  MOV R52, R52 ;  /* 0x0000003400347202 */ /* 0x000fe40000000f00 */
[----:B0-----:R-:W-:Y:S01]  /*7120*/  F2FP.F16.F32.PACK_AB R4, R183, R190 ;  /* 0x000000beb704723e */ /* 0x001fe200000000ff */
[----:B------:R-:W-:Y:S01]  /*7130*/  STSM.16.M88.4 [R208], R24 ;  /* 0x00000018d0007844 */ /* 0x000fe20000000200 */
[----:B------:R-:W-:Y:S02]  /*7140*/  F2FP.F16.F32.PACK_AB R5, R67, R66 ;  /* 0x000000424305723e */ /* 0x000fe400000000ff */
[----:B------:R-:W-:Y:S02]  /*7150*/  F2FP.F16.F32.PACK_AB R6, R181, R182 ;  /* 0x000000b6b506723e */ /* 0x000fe400000000ff */
[----:B------:R-:W-:Y:S02]  /*7160*/  F2FP.F16.F32.PACK_AB R7, R71, R70 ;  /* 0x000000464707723e */ /* 0x000fe400000000ff */
[----:B------:R-:W-:-:S02]  /*7170*/  MOV R114, R114 ;  /* 0x0000007200727202 */ /* 0x000fc40000000f00 */
[----:B-1----:R-:W-:Y:S01]  /*7180*/  F2FP.F16.F32.PACK_AB R8, R179, R180 ;  /* 0x000000b4b308723e */ /* 0x002fe200000000ff */
[----:B------:R0:W-:Y:S01]  /*7190*/  STSM.16.M88.4 [R52], R4 ;  /* 0x0000000434007844 */ /* 0x0001e20000000200 */
[----:B------:R-:W-:Y:S02]  /*71a0*/  F2FP.F16.F32.PACK_AB R9, R75, R74 ;  /* 0x0000004a4b09723e */ /* 0x000fe400000000ff */
[----:B------:R-:W-:Y:S02]  /*71b0*/  F2FP.F16.F32.PACK_AB R10, R177, R178 ;  /* 0x000000b2b10a723e */ /* 0x000fe400000000ff */
[----:B------:R-:W-:Y:S02]  /*71c0*/  F2FP.F16.F32.PACK_AB R11, R79, R78 ;  /* 0x0000004e4f0b723e */ /* 0x000fe400000000ff */
[----:B------:R-:W-:Y:S02]  /*71d0*/  MOV R118, R118 ;  /* 0x0000007600767202 */ /* 0x000fe40000000f00 */
[----:B------:R-:W-:Y:S01]  /*71e0*/  F2FP.F16.F32.PACK_AB R28, R175, R176 ;  /* 0x000000b0af1c723e */ /* 0x000fe200000000ff */
[----:B------:R-:W-:Y:S01]  /*71f0*/  STSM.16.M88.4 [R114], R8 ;  /* 0x0000000872007844 */ /* 0x000fe20000000200 */
[----:B------:R-:W-:-:S02]  /*7200*/  F2FP.F16.F32.PACK_AB R29, R83, R82 ;  /* 0x00000052531d723e */ /* 0x000fc400000000ff */
[----:B------:R-:W-:Y:S02]  /*7210*/  F2FP.F16.F32.PACK_AB R30, R173, R174 ;  /* 0x000000aead1e723e */ /* 0x000fe400000000ff */
[----:B------:R-:W-:Y:S02]  /*7220*/  F2FP.F16.F32.PACK_AB R31, R87, R86 ;  /* 0x00000056571f723e */ /* 0x000fe400000000ff */
[----:B------:R-:W-:Y:S02]  /*7230*/  MOV R0, R122 ;  /* 0x0000007a00007202 */ /* 0x000fe40000000f00 */
[----:B0-----:R-:W-:Y:S01]  /*7240*/  F2FP.F16.F32.PACK_AB R52, R169, R172 ;  /* 0x000000aca934723e */ /* 0x001fe200000000ff */
[----:B------:R-:W-:Y:S01]  /*7250*/  STSM.16.M88.4 [R118], R28 ;  /* 0x0000001c76007844 */ /* 0x000fe20000000200 */
[----:B------:R-:W-:Y:S02]  /*7260*/  F2FP.F16.F32.PACK_AB R53, R91, R90 ;  /* 0x0000005a5b35723e */ /* 0x000fe400000000ff */
[----:B------:R-:W-:-:S02]  /*7270*/  F2FP.F16.F32.PACK_AB R54, R159, R167 ;  /* 0x000000a79f36723e */ /* 0x000fc400000000ff */
[----:B------:R-:W-:Y:S02]  /*7280*/  F2FP.F16.F32.PACK_AB R55, R95, R94 ;  /* 0x0000005e5f37723e */ /* 0x000fe400000000ff */
[----:B------:R-:W-:Y:S02]  /*7290*/  MOV R126, R126 ;  /* 0x0000007e007e7202 */ /* 0x000fe40000000f00 */
[----:B------:R-:W-:Y:S01]  /*72a0*/  MOV R130, R130 ;  /* 0x0000008200827202 */ /* 0x000fe20000000f00 */
[----:B------:R-:W-:Y:S01]  /*72b0*/  STSM.16.M88.4 [R0], R52 ;  /* 0x0000003400007844 */ /* 0x000fe20000000200 */
[----:B------:R-:W-:Y:S02]  /*72c0*/  MOV R134, R134 ;  /* 0x0000008600867202 */ /* 0x000fe40000000f00 */
[----:B------:R-:W-:Y:S01]  /*72d0*/  MOV R138, R138 ;  /* 0x0000008a008a7202 */ /* 0x000fe20000000f00 */
[----:B------:R-:W-:Y:S01]  /*72e0*/  STSM.16.M88.4 [R126], R96 ;  /* 0x000000607e007844 */ /* 0x000fe20000000200 */
[----:B------:R-:W-:-:S02]  /*72f0*/  F2FP.F16.F32.PACK_AB R122, R125, R124 ;  /* 0x0000007c7d7a723e */ /* 0x000fc400000000ff */
[----:B------:R-:W-:Y:S01]  /*7300*/  F2FP.F16.F32.PACK_AB R123, R161, R160 ;  /* 0x000000a0a17b723e */ /* 0x000fe200000000ff */
[----:B------:R0:W-:Y:S01]  /*7310*/  STSM.16.M88.4 [R130], R104 ;  /* 0x0000006882007844 */ /* 0x0001e20000000200 */
[----:B------:R-:W-:Y:S02]  /*7320*/  F2FP.F16.F32.PACK_AB R128, R129, R128 ;  /* 0x000000808180723e */ /* 0x000fe400000000ff */
[----:B------:R-:W-:Y:S01]  /*7330*/  MOV R142, R142 ;  /* 0x0000008e008e7202 */ /* 0x000fe20000000f00 */
[----:B------:R1:W-:Y:S01]  /*7340*/  STSM.16.M88.4 [R134], R152 ;  /* 0x0000009886007844 */ /* 0x0003e20000000200 */
[----:B------:R-:W-:Y:S02]  /*7350*/  F2FP.F16.F32.PACK_AB R129, R163, R162 ;  /* 0x000000a2a381723e */ /* 0x000fe400000000ff */
[----:B------:R-:W-:Y:S01]  /*7360*/  F2FP.F16.F32.PACK_AB R131, R165, R164 ;  /* 0x000000a4a583723e */ /* 0x000fe200000000ff */
[----:B------:R1:W-:Y:S01]  /*7370*/  STSM.16.M88.4 [R138], R120 ;  /* 0x000000788a007844 */ /* 0x0003e20000000200 */
[----:B------:R-:W-:-:S02]  /*7380*/  F2FP.F16.F32.PACK_AB R144, R145, R144 ;  /* 0x000000909190723e */ /* 0x000fc400000000ff */
[----:B------:R-:W-:Y:S02]  /*7390*/  F2FP.F16.F32.PACK_AB R4, R137, R136 ;  /* 0x000000888904723e */ /* 0x000fe400000000ff */
[----:B------:R-:W-:Y:S02]  /*73a0*/  F2FP.F16.F32.PACK_AB R5, R168, R166 ;  /* 0x000000a6a805723e */ /* 0x000fe400000000ff */
[----:B------:R-:W-:Y:S02]  /*73b0*/  F2FP.F16.F32.PACK_AB R6, R141, R140 ;  /* 0x0000008c8d06723e */ /* 0x000fe400000000ff */
[----:B0-----:R-:W-:Y:S02]  /*73c0*/  F2FP.F16.F32.PACK_AB R130, R133, R132 ;  /* 0x000000848582723e */ /* 0x001fe400000000ff */
[----:B------:R-:W-:Y:S02]  /*73d0*/  F2FP.F16.F32.PACK_AB R7, R171, R170 ;  /* 0x000000aaab07723e */ /* 0x000fe400000000ff */
[----:B------:R-:W-:Y:S01]  /*73e0*/  F2FP.F16.F32.PACK_AB R145, R147, R146 ;  /* 0x000000929391723e */ /* 0x000fe200000000ff */
[----:B------:R1:W-:Y:S01]  /*73f0*/  STSM.16.M88.4 [R142], R128 ;  /* 0x000000808e007844 */ /* 0x0003e20000000200 */
[----:B------:R-:W-:-:S02]  /*7400*/  LOP3.LUT R72, R73, 0x380, RZ, 0xc0, !PT ;  /* 0x0000038049487812 */ /* 0x000fc400078ec0ff */
[----:B------:R-:W-:Y:S01]  /*7410*/  LOP3.LUT R76, R77, 0x380, RZ, 0xc0, !PT ;  /* 0x000003804d4c7812 */ /* 0x000fe200078ec0ff */
[----:B------:R1:W-:Y:S01]  /*7420*/  STSM.16.M88.4 [R34], R4 ;  /* 0x0000000422007844 */ /* 0x0003e20000000200 */
[----:B------:R-:W-:Y:S02]  /*7430*/  LOP3.LUT R80, R81, 0x380, RZ, 0xc0, !PT ;  /* 0x0000038051507812 */ /* 0x000fe400078ec0ff */
[----:B------:R-:W-:Y:S02]  /*7440*/  LOP3.LUT R84, R85, 0x380, RZ, 0xc0, !PT ;  /* 0x0000038055547812 */ /* 0x000fe400078ec0ff */
[----:B------:R-:W-:Y:S02]  /*7450*/  LOP3.LUT R88, R89, 0x380, RZ, 0xc0, !PT ;  /* 0x0000038059587812 */ /* 0x000fe400078ec0ff */
[----:B------:R-:W-:Y:S02]  /*7460*/  F2FP.F16.F32.PACK_AB R146, R149, R148 ;  /* 0x000000949592723e */ /* 0x000fe400000000ff */
[----:B------:R-:W-:-:S02]  /*7470*/  F2FP.F16.F32.PACK_AB R147, R151, R150 ;  /* 0x000000969793723e */ /* 0x000fc400000000ff */
[----:B------:R-:W-:Y:S02]  /*7480*/  SHF.R.U64 R72, R72, 0x3, RZ ;  /* 0x0000000348487819 */ /* 0x000fe400000012ff */
[----:B------:R-:W-:Y:S01]  /*7490*/  SHF.R.U64 R76, R76, 0x3, RZ ;  /* 0x000000034c4c7819 */ /* 0x000fe200000012ff */
[----:B------:R1:W-:Y:S01]  /*74a0*/  STSM.16.M88.4 [R35], R144 ;  /* 0x0000009023007844 */ /* 0x0003e20000000200 */
[----:B------:R-:W-:Y:S02]  /*74b0*/  SHF.R.U64 R80, R80, 0x3, RZ ;  /* 0x0000000350507819 */ /* 0x000fe400000012ff */
[----:B------:R-:W-:Y:S02]  /*74c0*/  SHF.R.U64 R84, R84, 0x3, RZ ;  /* 0x0000000354547819 */ /* 0x000fe400000012ff */
[----:B------:R-:W-:Y:S02]  /*74d0*/  SHF.R.U64 R88, R88, 0x3, RZ ;  /* 0x0000000358587819 */ /* 0x000fe400000012ff */
        /* <DEDUP_REMOVED lines=10> */
[----:B------:R-:W-:Y:S06]  /*7580*/  BAR.SYNC.DEFER_BLOCKING 0x1, 0x100 ;  /* 0x0044000000007b1d */ /* 0x000fec0000010000 */
[----:B-1----:R-:W-:Y:S05]  /*7590*/  @P0 BRA `(.L_x_3244) ;  /* 0x0000000000cc0947 */ /* 0x002fea0003800000 */
[----:B------:R-:W0:Y:S01]  /*75a0*/  LDC R8, c[0x0][0xbe8] ;  /* 0x0002fa00ff087b82 */ /* 0x000e220000000800 */
[----:B------:R-:W-:Y:S01]  /*75b0*/  IMAD R0, RZ, RZ, -UR44 ;  /* 0x8000002cff007e24 */ /* 0x000fe2000f8e02ff */
[----:B------:R-:W-:Y:S01]  /*75c0*/  ULDC.64 UR8, c[0x0][0xb90] ;  /* 0x0002e40000087ab9 */ /* 0x000fe20000000a00 */
[----:B------:R-:W-:Y:S01]  /*75d0*/  IMAD.MOV R12, RZ, RZ, -R18 ;  /* 0x000000ffff0c7224 */ /* 0x000fe200078e0a12 */
[----:B------:R-:W-:Y:S02]  /*75e0*/  UIMAD UR6, UR10, UR8, URZ ;  /* 0x000000080a0672a4 */ /* 0x000fe4000f8e023f */
[----:B------:R-:W-:Y:S02]  /*75f0*/  UIMAD.WIDE.U32 UR4, UR7, UR8, URZ ;  /* 0x00000008070472a5 */ /* 0x000fe4000f8e003f */
[----:B------:R-:W1:Y:S01]  /*7600*/  LDC R13, c[0x0][0xc38] ;  /* 0x00030e00ff0d7b82 */ /* 0x000e620000000800 */
[----:B------:R-:W-:-:S04]  /*7610*/  UIMAD UR6, UR7, UR9, UR6 ;  /* 0x00000009070672a4 */ /* 0x000fc8000f8e0206 */
[----:B------:R-:W-:-:S03]  /*7620*/  UIADD3 UR6, UR5, UR6, URZ ;  /* 0x0000000605067290 */ /* 0x000fc6000fffe03f */
[----:B------:R-:W2:Y:S01]  /*7630*/  LDC.64 R10, c[0x0][0xb98] ;  /* 0x0002e600ff0a7b82 */ /* 0x000ea20000000a00 */
[----:B0-----:R-:W-:Y:S01]  /*7640*/  ISETP.NE.AND P0, PT, R8, 0x1, PT ;  /* 0x000000010800780c */ /* 0x001fe20003f05270 */
[----:B-1----:R-:W-:-:S04]  /*7650*/  IMAD R13, R13, R0, UR46 ;  /* 0x0000002e0d0d7e24 */ /* 0x002fc8000f8e0200 */
[----:B------:R-:W-:-:S08]  /*7660*/  IMAD R15, R13, 0x40, R214 ;  /* 0x000000400d0f7824 */ /* 0x000fd000078e02d6 */
[----:B------:R-:W0:Y:S01]  /*7670*/  @P0 LDC R4, c[0x0][0xbec] ;  /* 0x0002fb00ff040b82 */ /* 0x000e220000000800 */
[----:B------:R-:W-:Y:S02]  /*7680*/  IMAD R13, R13, 0x40, R2 ;  /* 0x000000400d0d7824 */ /* 0x000fe400078e0202 */
[----:B------:R-:W-:-:S05]  /*7690*/  IMAD.MOV.U32 R7, RZ, RZ, R15 ;  /* 0x000000ffff077224 */ /* 0x000fca00078e000f */
[----:B------:R-:W1:Y:S01]  /*76a0*/  @P0 LDC R5, c[0x0][0xbf0] ;  /* 0x0002fc00ff050b82 */ /* 0x000e620000000800 */
[----:B0-----:R-:W-:-:S04]  /*76b0*/  @P0 IMAD.HI.U32 R0, R15, R4, RZ ;  /* 0x000000040f000227 */ /* 0x001fc800078e00ff */
[----:B------:R-:W-:Y:S01]  /*76c0*/  IMAD.U32 R4, RZ, RZ, UR4 ;  /* 0x00000004ff047e24 */ /* 0x000fe2000f8e00ff */
[----:B-1----:R-:W-:Y:S01]  /*76d0*/  @P0 SHF.R.U32.HI R7, RZ, R5, R0 ;  /* 0x00000005ff070219 */ /* 0x002fe20000011600 */
[----:B------:R-:W-:Y:S01]  /*76e0*/  IMAD.U32 R5, RZ, RZ, UR5 ;  /* 0x00000005ff057e24 */ /* 0x000fe2000f8e00ff */
[----:B------:R-:W-:Y:S01]  /*76f0*/  ULDC.64 UR4, c[0x0][0xb88] ;  /* 0x0002e20000047ab9 */ /* 0x000fe20000000a00 */
[----:B------:R-:W-:Y:S02]  /*7700*/  IMAD.U32 R5, RZ, RZ, UR6 ;  /* 0x00000006ff057e24 */ /* 0x000fe4000f8e00ff */
[----:B------:R-:W-:Y:S02]  /*7710*/  IMAD.MOV R9, RZ, RZ, -R7 ;  /* 0x000000ffff097224 */ /* 0x000fe400078e0a07 */
[----:B--2---:R-:W-:Y:S02]  /*7720*/  IMAD R0, R10, UR11, RZ ;  /* 0x0000000b0a007c24 */ /* 0x004fe4000f8e02ff */
[----:B------:R-:W-:-:S02]  /*7730*/  IMAD R9, R8, R9, R15 ;  /* 0x0000000908097224 */ /* 0x000fc400078e020f */
[----:B------:R-:W-:-:S04]  /*7740*/  IMAD.WIDE.U32 R4, R10, UR45, R4 ;  /* 0x0000002d0a047c25 */ /* 0x000fc8000f8e0004 */
[----:B------:R-:W-:Y:S01]  /*7750*/  IMAD R6, R11, UR45, R0 ;  /* 0x0000002d0b067c24 */ /* 0x000fe2000f8e0200 */
[----:B------:R-:W-:Y:S02]  /*7760*/  SHF.R.S32.HI R11, RZ, 0x1f, R7 ;  /* 0x0000001fff0b7819 */ /* 0x000fe40000011407 */
[----:B------:R-:W-:Y:S02]  /*7770*/  SHF.R.S32.HI R0, RZ, 0x1f, R9 ;  /* 0x0000001fff007819 */ /* 0x000fe40000011409 */
[----:B------:R-:W-:-:S03]  /*7780*/  IADD3 R4, P0, R7, R4, RZ ;  /* 0x0000000407047210 */ /* 0x000fc60007f1e0ff */
[----:B------:R-:W-:Y:S01]  /*7790*/  IMAD R0, R0, UR4, RZ ;  /* 0x0000000400007c24 */ /* 0x000fe2000f8e02ff */
[----:B------:R-:W-:-:S03]  /*77a0*/  IADD3.X R5, R11, R5, R6, P0, !PT ;  /* 0x000000050b057210 */ /* 0x000fc600007fe406 */
[C---:B------:R-:W-:Y:S02]  /*77b0*/  IMAD R7, R9.reuse, UR5, R0 ;  /* 0x0000000509077c24 */ /* 0x040fe4000f8e0200 */
[----:B------:R-:W-:Y:S01]  /*77c0*/  IMAD.WIDE.U32 R4, R9, UR4, R4 ;  /* 0x0000000409047c25 */ /* 0x000fe2000f8e0004 */
[----:B------:R-:W-:-:S03]  /*77d0*/  ULDC.64 UR4, c[0x0][0xb50] ;  /* 0x0002d40000047ab9 */ /* 0x000fc60000000a00 */
[----:B------:R-:W-:Y:S01]  /*77e0*/  IMAD.IADD R5, R5, 0x1, R7 ;  /* 0x0000000105057824 */ /* 0x000fe200078e0207 */
[C---:B------:R-:W-:Y:S01]  /*77f0*/  LEA R10, P0, R4.reuse, UR4, 0x2 ;  /* 0x00000004040a7c11 */ /* 0x040fe2000f8010ff */
[----:B------:R-:W-:Y:S01]  /*7800*/  ULDC UR4, c[0x0][0xa88] ;  /* 0x0002a20000047ab9 */ /* 0x000fe20000000800 */
[----:B------:R-:W-:Y:S02]  /*7810*/  VIADD R9, R13, 0x8 ;  /* 0x000000080d097836 */ /* 0x000fe40000000000 */
[----:B------:R-:W-:Y:S01]  /*7820*/  LEA.HI.X R11, R4, UR5, R5, 0x2, P0 ;  /* 0x00000005040b7c11 */ /* 0x000fe200080f1405 */
[----:B------:R-:W-:Y:S01]  /*7830*/  SHFL.IDX PT, R6, R10, 0x1, 0x1c1f ;  /* 0x003c1f000a067f89 */ /* 0x000fe200000e0000 */
[----:B------:R-:W-:Y:S01]  /*7840*/  IMAD R0, R8, UR4, RZ ;  /* 0x0000000408007c24 */ /* 0x000fe2000f8e02ff */
[----:B------:R-:W-:Y:S02]  /*7850*/  ISETP.NE.AND P0, PT, R17, R12, PT ;  /* 0x0000000c1100720c */ /* 0x000fe40003f05270 */
[----:B------:R-:W-:Y:S02]  /*7860*/  SHFL.IDX PT, R4, R10, RZ, 0x1c1f ;  /* 0x001c1fff0a047589 */ /* 0x000fe400000e0000 */
[----:B------:R-:W-:-:S02]  /*7870*/  ISETP.GE.OR P1, PT, R13, R0, P0 ;  /* 0x000000000d00720c */ /* 0x000fc40000726670 */
[----:B------:R-:W0:Y:S01]  /*7880*/  SHFL.IDX PT, R5, R11, RZ, 0x1c1f ;  /* 0x001c1fff0b057589 */ /* 0x000e2200000e0000 */
[----:B------:R-:W-:-:S03]  /*7890*/  ISETP.GE.OR P0, PT, R9, R0, P0 ;  /* 0x000000000900720c */ /* 0x000fc60000706670 */
[----:B------:R-:W1:Y:S07]  /*78a0*/  SHFL.IDX PT, R7, R11, 0x1, 0x1c1f ;  /* 0x003c1f000b077f89 */ /* 0x000e6e00000e0000 */
[----:B0-----:R0:W-:Y:S04]  /*78b0*/  @!P1 ST.E desc[UR42][R4.64], R20 ;  /* 0x0000001404009985 */ /* 0x0011e8000c10192a */
[----:B-1----:R0:W-:Y:S02]  /*78c0*/  @!P0 ST.E desc[UR42][R6.64], R3 ;  /* 0x0000000306008985 */ /* 0x0021e4000c10192a */
.L_x_3244:
[----:B------:R-:W1:Y:S01]  /*78d0*/  LDC R10, c[0x0][0xbe8] ;  /* 0x0002fa00ff0a7b82 */ /* 0x000e620000000800 */
[----:B------:R-:W-:Y:S01]  /*78e0*/  ULDC UR12, c[0x0][0xac8] ;  /* 0x0002b200000c7ab9 */ /* 0x000fe20000000800 */
[----:B------:R-:W5:Y:S04]  /*78f0*/  LD.E.128 R108, desc[UR42][R110.64] ;  /* 0x0000002a6e6c7980 */ /* 0x000f68000c101d00 */
[----:B------:R-:W5:Y:S02]  /*7900*/  LD.E.128 R32, desc[UR42][R32.64] ;  /* 0x0000002a20207980 */ /* 0x000f64000c101d00 */
[----:B0-----:R-:W0:Y:S01]  /*7910*/  LDC R6, c[0x0][0xc38] ;  /* 0x00030e00ff067b82 */ /* 0x001e220000000800 */
[----:B------:R-:W-:Y:S01]  /*7920*/  ISETP.GE.AND P1, PT, R189, UR12, PT ;  /* 0x0000000cbd007c0c */ /* 0x000fe2000bf26270 */
[----:B------:R-:W-:Y:S01]  /*7930*/  IMAD R5, RZ, RZ, -UR44 ;  /* 0x8000002cff057e24 */ /* 0x000fe2000f8e02ff */
[----:B------:R-:W-:Y:S01]  /*7940*/  ULDC.64 UR8, c[0x0][0xae8] ;  /* 0x0002ba0000087ab9 */ /* 0x000fe20000000a00 */
[----:B------:R-:W5:Y:S04]  /*7950*/  LD.E.128 R36, desc[UR42][R36.64] ;  /* 0x0000002a24247980 */ /* 0x000f68000c101d00 */
[----:B------:R-:W2:Y:S01]  /*7960*/  LDC.64 R8, c[0x0][0xae0] ;  /* 0x0002b800ff087b82 */ /* 0x000ea20000000a00 */
[----:B------:R-:W5:Y:S04]  /*7970*/  LD.E.128 R40, desc[UR42][R40.64] ;  /* 0x0000002a28287980 */ /* 0x000f68000c101d00 */
[----:B------:R-:W5:Y:S01]  /*7980*/  LD.E.128 R44, desc[UR42][R44.64] ;  /* 0x0000002a2c2c7980 */ /* 0x000f62000c101d00 */
[----:B-1----:R-:W-:-:S03]  /*7990*/  ISETP.NE.AND P3, PT, R10, 0x1, PT ;  /* 0x000000010a00780c */ /* 0x002fc60003f65270 */
[----:B------:R-:W5:Y:S01]  /*79a0*/  LD.E.128 R48, desc[UR42][R48.64] ;  /* 0x0000002a30307980 */ /* 0x000f62000c101d00 */
[----:B------:R-:W-:Y:S02]  /*79b0*/  ISETP.GE.AND P0, PT, R188, UR12, PT ;  /* 0x0000000cbc007c0c */ /* 0x000fe4000bf06270 */
[----:B------:R-:W-:Y:S01]  /*79c0*/  SEL R3, RZ, 0xffffffff, P1 ;  /* 0xffffffffff037807 */ /* 0x000fe20000800000 */
[----:B------:R-:W5:Y:S01]  /*79d0*/  LD.E.128 R56, desc[UR42][R56.64] ;  /* 0x0000002a38387980 */ /* 0x000f62000c101d00 */
[----:B------:R-:W-:-:S03]  /*79e0*/  ISETP.GE.AND P2, PT, R16, UR12, PT ;  /* 0x0000000c10007c0c */ /* 0x000fc6000bf46270 */
[----:B------:R-:W5:Y:S02]  /*79f0*/  LD.E.128 R60, desc[UR42][R60.64] ;  /* 0x0000002a3c3c7980 */ /* 0x000f64000c101d00 */
[----:B------:R-:W1:Y:S01]  /*7a00*/  @P3 LDC R12, c[0x0][0xbec] ;  /* 0x0002fb00ff0c3b82 */ /* 0x000e620000000800 */
[----:B------:R-:W-:Y:S01]  /*7a10*/  SEL R4, RZ, 0xffffffff, P0 ;  /* 0xffffffffff047807 */ /* 0x000fe20000000000 */
[----:B------:R-:W-:Y:S01]  /*7a20*/  IMAD.SHL.U32 R3, R3, 0x2, RZ ;  /* 0x0000000203037824 */ /* 0x000fe200078e00ff */
[----:B------:R-:W-:Y:S01]  /*7a30*/  SEL R0, RZ, 0x1, P2 ;  /* 0x00000001ff007807 */ /* 0x000fe20001000000 */
[----:B------:R-:W5:Y:S04]  /*7a40*/  LD.E.128 R64, desc[UR42][R64.64] ;  /* 0x0000002a40407980 */ /* 0x000f68000c101d00 */
[----:B------:R-:W3:Y:S01]  /*7a50*/  @P3 LDC R7, c[0x0][0xbf0] ;  /* 0x0002fc00ff073b82 */ /* 0x000ee20000000800 */
[----:B------:R-:W-:Y:S01]  /*7a60*/  IMAD.SHL.U32 R4, R4, 0x4, RZ ;  /* 0x0000000404047824 */ /* 0x000fe200078e00ff */
[----:B------:R-:W-:Y:S01]  /*7a70*/  LOP3.LUT R3, R3, 0x2, R0, 0xe2, !PT ;  /* 0x0000000203037812 */ /* 0x000fe200078ee200 */
[----:B------:R-:W5:Y:S01]  /*7a80*/  LD.E.128 R68, desc[UR42][R68.64] ;  /* 0x0000002a44447980 */ /* 0x000f62000c101d00 */
[----:B------:R-:W-:Y:S01]  /*7a90*/  ISETP.GE.AND P0, PT, R187, UR12, PT ;  /* 0x0000000cbb007c0c */ /* 0x000fe2000bf06270 */
[----:B0-----:R-:W-:Y:S01]  /*7aa0*/  IMAD R24, R6, R5, UR46 ;  /* 0x0000002e06187e24 */ /* 0x001fe2000f8e0205 */
[----:B------:R-:W-:Y:S01]  /*7ab0*/  LOP3.LUT R3, R4, 0x4, R3, 0xe2, !PT ;  /* 0x0000000404037812 */ /* 0x000fe200078ee203 */
[----:B------:R-:W-:Y:S01]  /*7ac0*/  IMAD R0, R209, 0x20, R211 ;  /* 0x00000020d1007824 */ /* 0x000fe200078e02d3 */
[----:B------:R-:W-:Y:S01]  /*7ad0*/  SEL R4, RZ, 0xffffffff, P0 ;  /* 0xffffffffff047807 */ /* 0x000fe20000000000 */
[----:B------:R-:W5:Y:S02]  /*7ae0*/  LD.E.128 R72, desc[UR42][R72.64] ;  /* 0x0000002a48487980 */ /* 0x000f64000c101d00 */
[----:B------:R-:W-:-:S02]  /*7af0*/  IMAD R11, R24, 0x40, R0 ;  /* 0x00000040180b7824 */ /* 0x000fc400078e0200 */
[----:B------:R-:W-:Y:S01]  /*7b00*/  IMAD.SHL.U32 R4, R4, 0x8, RZ ;  /* 0x0000000804047824 */ /* 0x000fe200078e00ff */
[----:B------:R-:W-:Y:S01]  /*7b10*/  UIMAD UR6, UR10, UR8, URZ ;  /* 0x000000080a0672a4 */ /* 0x000fe2000f8e023f */
[----:B------:R-:W5:Y:S01]  /*7b20*/  LD.E.128 R76, desc[UR42][R76.64] ;  /* 0x0000002a4c4c7980 */ /* 0x000f62000c101d00 */
[----:B-1----:R-:W-:Y:S01]  /*7b30*/  @P3 IMAD.HI.U32 R0, R11, R12, RZ ;  /* 0x0000000c0b003227 */ /* 0x002fe200078e00ff */
[----:B------:R-:W-:Y:S02]  /*7b40*/  ISETP.GE.AND P1, PT, R186, UR12, PT ;  /* 0x0000000cba007c0c */ /* 0x000fe4000bf26270 */
[----:B------:R-:W-:Y:S01]  /*7b50*/  LOP3.LUT R3, R4, 0x8, R3, 0xe2, !PT ;  /* 0x0000000804037812 */ /* 0x000fe200078ee203 */
[----:B------:R-:W-:Y:S01]  /*7b60*/  IMAD.MOV.U32 R4, RZ, RZ, R11 ;  /* 0x000000ffff047224 */ /* 0x000fe200078e000b */
[----:B------:R-:W-:Y:S01]  /*7b70*/  UIMAD.WIDE.U32 UR4, UR7, UR8, URZ ;  /* 0x00000008070472a5 */ /* 0x000fe2000f8e003f */
[----:B------:R-:W5:Y:S01]  /*7b80*/  LD.E.128 R80, desc[UR42][R80.64] ;  /* 0x0000002a50507980 */ /* 0x000f62000c101d00 */
[----:B------:R-:W-:Y:S01]  /*7b90*/  UIMAD UR6, UR7, UR9, UR6 ;  /* 0x00000009070672a4 */ /* 0x000fe2000f8e0206 */
[----:B---3--:R-:W-:-:S02]  /*7ba0*/  @P3 SHF.R.U32.HI R4, RZ, R7, R0 ;  /* 0x00000007ff043219 */ /* 0x008fc40000011600 */
[----:B------:R-:W-:Y:S01]  /*7bb0*/  SEL R0, RZ, 0xffffffff, P1 ;  /* 0xffffffffff007807 */ /* 0x000fe20000800000 */
[----:B------:R-:W-:Y:S01]  /*7bc0*/  ULDC.64 UR8, c[0x0][0xaf0] ;  /* 0x0002bc0000087ab9 */ /* 0x000fe20000000a00 */
[----:B------:R-:W-:Y:S01]  /*7bd0*/  UIADD3 UR5, UR5, UR6, URZ ;  /* 0x0000000605057290 */ /* 0x000fe2000fffe03f */
[--C-:B------:R-:W-:Y:S01]  /*7be0*/  SHF.R.S32.HI R7, RZ, 0x1f, R4.reuse ;  /* 0x0000001fff077819 */ /* 0x100fe20000011404 */
[----:B------:R-:W-:Y:S01]  /*7bf0*/  UIMAD UR6, UR11, UR8, URZ ;  /* 0x000000080b0672a4 */ /* 0x000fe2000f8e023f */
[----:B------:R-:W-:Y:S01]  /*7c00*/  ISETP.GE.AND P0, PT, R185, UR12, PT ;  /* 0x0000000cb9007c0c */ /* 0x000fe2000bf06270 */
[----:B------:R-:W-:Y:S01]  /*7c10*/  IMAD.SHL.U32 R0, R0, 0x10, RZ ;  /* 0x0000001000007824 */ /* 0x000fe200078e00ff */
[----:B------:R-:W-:Y:S01]  /*7c20*/  UIMAD.WIDE.U32 UR4, UR45, UR8, UR4 ;  /* 0x000000082d0472a5 */ /* 0x000fe2000f8e0004 */
[----:B------:R-:W-:Y:S01]  /*7c30*/  IMAD.MOV R6, RZ, RZ, -R4 ;  /* 0x000000ffff067224 */ /* 0x000fe200078e0a04 */
[----:B------:R-:W-:Y:S01]  /*7c40*/  UIMAD UR6, UR45, UR9, UR6 ;  /* 0x000000092d0672a4 */ /* 0x000fe2000f8e0206 */
[----:B------:R-:W-:Y:S01]  /*7c50*/  SEL R5, RZ, 0xffffffff, P0 ;  /* 0xffffffffff057807 */ /* 0x000fe20000000000 */
[----:B--2---:R-:W-:Y:S01]  /*7c60*/  IMAD R7, R7, R8, RZ ;  /* 0x0000000807077224 */ /* 0x004fe200078e02ff */
[----:B------:R-:W-:Y:S01]  /*7c70*/  LOP3.LUT R0, R0, 0x10, R3, 0xe2, !PT ;  /* 0x0000001000007812 */ /* 0x000fe200078ee203 */
[----:B------:R-:W-:Y:S01]  /*7c80*/  IMAD R3, R10, R6, R11 ;  /* 0x000000060a037224 */ /* 0x000fe200078e020b */
[----:B------:R-:W-:Y:S01]  /*7c90*/  UIADD3 UR5, UR5, UR6, URZ ;  /* 0x0000000605057290 */ /* 0x000fe2000fffe03f */
[----:B------:R-:W-:Y:S01]  /*7ca0*/  IMAD R9, R4, R9, R7 ;  /* 0x0000000904097224 */ /* 0x000fe200078e0207 */
[----:B------:R-:W5:Y:S01]  /*7cb0*/  LD.E.128 R84, desc[UR42][R84.64] ;  /* 0x0000002a54547980 */ /* 0x000f62000c101d00 */
[----:B------:R-:W-:Y:S01]  /*7cc0*/  IMAD.SHL.U32 R7, R5, 0x20, RZ ;  /* 0x0000002005077824 */ /* 0x000fe200078e00ff */
[----:B------:R-:W-:-:S02]  /*7cd0*/  ISETP.GE.AND P0, PT, R213, UR12, PT ;  /* 0x0000000cd5007c0c */ /* 0x000fc4000bf06270 */
[----:B------:R-:W5:Y:S01]  /*7ce0*/  LD.E.128 R88, desc[UR42][R88.64] ;  /* 0x0000002a58587980 */ /* 0x000f62000c101d00 */
[----:B------:R-:W-:Y:S01]  /*7cf0*/  SHF.R.S32.HI R6, RZ, 0x1f, R3 ;  /* 0x0000001fff067819 */ /* 0x000fe20000011403 */
[----:B------:R-:W-:Y:S01]  /*7d00*/  IMAD.WIDE.U32 R4, R4, R8, UR4 ;  /* 0x0000000404047e25 */ /* 0x000fe2000f8e0008 */
[----:B------:R-:W-:Y:S01]  /*7d10*/  LOP3.LUT R0, R7, 0x20, R0, 0xe2, !PT ;  /* 0x0000002007007812 */ /* 0x000fe200078ee200 */
[----:B------:R-:W-:Y:S01]  /*7d20*/  ULDC.64 UR4, c[0x0][0xad8] ;  /* 0x0002b60000047ab9 */ /* 0x000fe20000000a00 */
[----:B------:R-:W5:Y:S01]  /*7d30*/  LD.E.128 R92, desc[UR42][R92.64] ;  /* 0x0000002a5c5c7980 */ /* 0x000f62000c101d00 */
[----:B------:R-:W-:Y:S01]  /*7d40*/  SEL R7, RZ, 0x40, P0 ;  /* 0x00000040ff077807 */ /* 0x000fe20000000000 */
[----:B------:R-:W-:Y:S01]  /*7d50*/  IMAD R6, R6, UR4, RZ ;  /* 0x0000000406067c24 */ /* 0x000fe2000f8e02ff */
[----:B------:R-:W-:Y:S01]  /*7d60*/  ISETP.GE.AND P0, PT, R212, UR12, PT ;  /* 0x0000000cd4007c0c */ /* 0x000fe2000bf06270 */
[----:B------:R-:W-:Y:S01]  /*7d70*/  @!PT LDS RZ, [RZ] ;  /* 0x00000000fffff984 */ /* 0x000fe20000000800 */
[----:B------:R-:W-:Y:S01]  /*7d80*/  @!PT LDS RZ, [RZ] ;  /* 0x00000000fffff984 */ /* 0x000fe20000000800 */
[----:B------:R-:W-:Y:S01]  /*7d90*/  @!PT LDS RZ, [RZ] ;  /* 0x00000000fffff984 */ /* 0x000fe20000000800 */
[----:B------:R-:W-:Y:S01]  /*7da0*/  @!PT LDS RZ, [RZ] ;  /* 0x00000000fffff984 */ /* 0x000fe20000000800 */
[----:B------:R0:W-:Y:S06]  /*7db0*/  MEMBAR.ALL.CTA ;  /* 0x0000000000007992 */ /* 0x0001ec0000008000 */
[----:B0-----:R-:W0:Y:S01]  /*7dc0*/  FENCE.VIEW.ASYNC.S ;  /* 0x00000000000073c6 */ /* 0x001e220000000000 */
[----:B------:R-:W-:Y:S01]  /*7dd0*/  LOP3.LUT R0, R0, R7, RZ, 0xfc, !PT ;  /* 0x0000000700007212 */ /* 0x000fe200078efcff */
[----:B------:R-:W-:Y:S01]  /*7de0*/  IMAD R7, R3, UR5, R6 ;  /* 0x0000000503077c24 */ /* 0x000fe2000f8e0206 */
[----:B------:R-:W-:Y:S01]  /*7df0*/  ULDC UR5, c[0x0][0xa88] ;  /* 0x0002a20000057ab9 */ /* 0x000fe20000000800 */
[----:B------:R-:W-:Y:S01]  /*7e00*/  IMAD.IADD R5, R5, 0x1, R9 ;  /* 0x0000000105057824 */ /* 0x000fe200078e0209 */
[----:B------:R-:W-:Y:S01]  /*7e10*/  ULDC.64 UR6, c[0x0][0xa80] ;  /* 0x0002a00000067ab9 */ /* 0x000fe20000000a00 */
[----:B------:R-:W-:Y:S01]  /*7e20*/  IMAD R25, R10, UR5, RZ ;  /* 0x000000050a197c24 */ /* 0x000fe2000f8e02ff */
[----:B------:R-:W-:Y:S01]  /*7e30*/  BSSY B0, `(.L_x_3245) ;  /* 0x000002e000007945 */ /* 0x000fe20003800000 */
[----:B------:R-:W-:-:S02]  /*7e40*/  IMAD R24, R24, 0x40, R211 ;  /* 0x0000004018187824 */ /* 0x000fc400078e02d3 */
[----:B------:R-:W-:Y:S01]  /*7e50*/  IMAD.WIDE.U32 R4, R3, UR4, R4 ;  /* 0x0000000403047c25 */ /* 0x000fe2000f8e0004 */
[----:B------:R-:W-:Y:S01]  /*7e60*/  SEL R3, RZ, 0x80, P0 ;  /* 0x00000080ff037807 */ /* 0x000fe20000000000 */
[----:B------:R-:W-:Y:S01]  /*7e70*/  UIADD3 UR4, UR41, 0x28c20, URZ ;  /* 0x00028c2029047890 */ /* 0x000fe2000fffe03f */
[----:B------:R-:W-:Y:S01]  /*7e80*/  ISETP.GE.AND P0, PT, R24, R25, PT ;  /* 0x000000191800720c */ /* 0x000fe20003f06270 */
[----:B------:R-:W-:Y:S01]  /*7e90*/  IMAD.IADD R5, R5, 0x1, R7 ;  /* 0x0000000105057824 */ /* 0x000fe200078e0207 */
[----:B------:R-:W-:Y:S01]  /*7ea0*/  LEA R20, P1, R4, UR6, 0x1 ;  /* 0x0000000604147c11 */ /* 0x000fe2000f8208ff */
[----:B------:R-:W-:Y:S01]  /*7eb0*/  UPRMT UR4, URZ, 0x654, UR4 ;  /* 0x000006543f047896 */ /* 0x000fe20008000004 */
[----:B------:R-:W-:Y:S02]  /*7ec0*/  LOP3.LUT R3, R0, R3, RZ, 0xfc, !PT ;  /* 0x0000000300037212 */ /* 0x000fe400078efcff */
[----:B------:R-:W-:Y:S01]  /*7ed0*/  LEA.HI.X R21, R4, UR7, R5, 0x1, P1 ;  /* 0x0000000704157c11 */ /* 0x000fe200088f0c05 */
[----:B0-----:R0:W1:Y:S04]  /*7ee0*/  SHFL.IDX PT, R6, R20, RZ, 0x181f ;  /* 0x00181fff14067589 */ /* 0x00106800000e0000 */
[----:B------:R0:W2:Y:S01]  /*7ef0*/  SHFL.IDX PT, R7, R21, RZ, 0x181f ;  /* 0x00181fff15077589 */ /* 0x0000a200000e0000 */
[----:B------:R-:W-:Y:S01]  /*7f00*/  SYNCS.ARRIVE.TRANS64.RED.A1T0 RZ, [UR4], RZ ;  /* 0x000000ffffff79a7 */ /* 0x000fe20008100404 */
[----:B------:R-:W-:Y:S05]  /*7f10*/  @P0 BRA `(.L_x_3246) ;  /* 0x00000000007c0947 */ /* 0x000fea0003800000 */
[----:B------:R-:W-:Y:S02]  /*7f20*/  ISETP.GE.AND P1, PT, R189, UR12, PT ;  /* 0x0000000cbd007c0c */ /* 0x000fe4000bf26270 */
[----:B------:R-:W-:Y:S02]  /*7f30*/  ISETP.GE.AND P0, PT, R16, UR12, PT ;  /* 0x0000000c10007c0c */ /* 0x000fe4000bf06270 */
[----:B------:R-:W-:Y:S02]  /*7f40*/  ISETP.GE.AND P5, PT, R188, UR12, PT ;  /* 0x0000000cbc007c0c */ /* 0x000fe4000bfa6270 */
[----:B------:R-:W-:-:S07]  /*7f50*/  ISETP.GE.AND P3, PT, R187, UR12, PT ;  /* 0x0000000cbb007c0c */ /* 0x000fce000bf66270 */
[CC--:B-1----:R-:W-:Y:S02]  /*7f60*/  @!P1 LEA R8, P2, R189.reuse, R6.reuse, 0x1 ;  /* 0x00000006bd089211 */ /* 0x0c2fe400078408ff */
[----:B--2---:R-:W-:Y:S02]  /*7f70*/  @!P0 IMAD.WIDE R4, R16, 0x2, R6 ;  /* 0x0000000210048825 */ /* 0x004fe400078e0206 */
[----:B------:R-:W-:Y:S02]  /*7f80*/  @!P1 LEA.HI.X R9, R189, R7, R222, 0x1, P2 ;  /* 0x00000007bd099211 */ /* 0x000fe400010f0cde */
[----:B------:R-:W-:Y:S01]  /*7f90*/  ISETP.GE.AND P2, PT, R186, UR12, PT ;  /* 0x0000000cba007c0c */ /* 0x000fe2000bf46270 */
[----:B-----5:R1:W-:Y:S01]  /*7fa0*/  @!P0 ST.E.128 desc[UR42][R4.64], R108 ;  /* 0x0000006c04008985 */ /* 0x0203e2000c101d2a */
[----:B------:R-:W-:Y:S02]  /*7fb0*/  @!P5 LEA R10, P4, R188, R6, 0x1 ;  /* 0x00000006bc0ad211 */ /* 0x000fe400078808ff */
[----:B------:R-:W-:Y:S01]  /*7fc0*/  LOP3.LUT P0, RZ, R0, 0x40, RZ, 0xc0, !PT ;  /* 0x0000004000ff7812 */ /* 0x000fe2000780c0ff */
[----:B------:R2:W-:Y:S01]  /*7fd0*/  @!P1 ST.E.128 desc[UR42][R8.64], R36 ;  /* 0x0000002408009985 */ /* 0x0005e2000c101d2a */
[----:B------:R-:W-:-:S02]  /*7fe0*/  ISETP.GE.AND P1, PT, R185, UR12, PT ;  /* 0x0000000cb9007c0c */ /* 0x000fc4000bf26270 */
[-C--:B------:R-:W-:Y:S02]  /*7ff0*/  @!P5 LEA.HI.X R11, R188, R7.reuse, R221, 0x1, P4 ;  /* 0x00000007bc0bd211 */ /* 0x080fe400020f0cdd */
[----:B------:R-:W-:Y:S02]  /*8000*/  LOP3.LUT P4, RZ, R3, 0x80, RZ, 0xc0, !PT ;  /* 0x0000008003ff7812 */ /* 0x000fe4000788c0ff */
[CC--:B------:R-:W-:Y:S01]  /*8010*/  @!P3 LEA R12, P6, R187.reuse, R6.reuse, 0x1 ;  /* 0x00000006bb0cb211 */ /* 0x0c0fe200078c08ff */
[----:B------:R3:W-:Y:S03]  /*8020*/  @!P5 ST.E.128 desc[UR42][R10.64], R44 ;  /* 0x0000002c0a00d985 */ /* 0x0007e6000c101d2a */
[----:B------:R-:W-:Y:S02]  /*8030*/  @!P3 LEA.HI.X R13, R187, R7, R220, 0x1, P6 ;  /* 0x00000007bb0db211 */ /* 0x000fe400030f0cdc */
[----:B-1----:R-:W-:-:S03]  /*8040*/  @!P2 LEA R4, P5, R186, R6, 0x1 ;  /* 0x00000006ba04a211 */ /* 0x002fc600078a08ff */
[----:B------:R3:W-:Y:S01]  /*8050*/  @!P3 ST.E.128 desc[UR42][R12.64], R56 ;  /* 0x000000380c00b985 */ /* 0x0007e2000c101d2a */
[-C--:B------:R-:W-:Y:S02]  /*8060*/  @P0 LEA R14, P3, R213, R6.reuse, 0x1 ;  /* 0x00000006d50e0211 */ /* 0x080fe400078608ff */
[CC--:B--2---:R-:W-:Y:S02]  /*8070*/  @!P1 LEA R8, P6, R185.reuse, R6.reuse, 0x1 ;  /* 0x00000006b9089211 */ /* 0x0c4fe400078c08ff */
[-C--:B------:R-:W-:Y:S02]  /*8080*/  @!P2 LEA.HI.X R5, R186, R7.reuse, R219, 0x1, P5 ;  /* 0x00000007ba05a211 */ /* 0x080fe400028f0cdb */
[----:B------:R-:W-:Y:S02]  /*8090*/  @P4 LEA R6, P5, R212, R6, 0x1 ;  /* 0x00000006d4064211 */ /* 0x000fe400078a08ff */
[-C--:B------:R-:W-:Y:S01]  /*80a0*/  @!P1 LEA.HI.X R9, R185, R7.reuse, R218, 0x1, P6 ;  /* 0x00000007b9099211 */ /* 0x080fe200030f0cda */
[----:B------:R3:W-:Y:S01]  /*80b0*/  @!P2 ST.E.128 desc[UR42][R4.64], R64 ;  /* 0x000000400400a985 */ /* 0x0007e2000c101d2a */
[----:B------:R-:W-:-:S02]  /*80c0*/  @P0 LEA.HI.X R15, R213, R7, R217, 0x1, P3 ;  /* 0x00000007d50f0211 */ /* 0x000fc400018f0cd9 */
[----:B------:R-:W-:Y:S01]  /*80d0*/  @P4 LEA.HI.X R7, R212, R7, R216, 0x1, P5 ;  /* 0x00000007d4074211 */ /* 0x000fe200028f0cd8 */
[----:B------:R3:W-:Y:S04]  /*80e0*/  @!P1 ST.E.128 desc[UR42][R8.64], R72 ;  /* 0x0000004808009985 */ /* 0x0007e8000c101d2a */
[----:B------:R3:W-:Y:S04]  /*80f0*/  @P0 ST.E.128 desc[UR42][R14.64], R80 ;  /* 0x000000500e000985 */ /* 0x0007e8000c101d2a */
[----:B------:R3:W-:Y:S02]  /*8100*/  @P4 ST.E.128 desc[UR42][R6.64], R88 ;  /* 0x0000005806004985 */ /* 0x0007e4000c101d2a */
.L_x_3246:
[----:B------:R-:W-:Y:S05]  /*8110*/  BSYNC B0 ;  /* 0x0000000000007941 */ /* 0x000fea0003800000 */
.L_x_3245:
[----:B---3--:R-:W-:Y:S01]  /*8120*/  VIADD R4, R24, 0x20 ;  /* 0x0000002018047836 */ /* 0x008fe20000000000 */
[----:B--2---:R2:W3:Y:S01]  /*8130*/  SHFL.IDX PT, R7, R21, 0x1, 0x181f ;  /* 0x00381f0015077f89 */ /* 0x0044e200000e0000 */
[----:B------:R-:W-:Y:S03]  /*8140*/  BSSY B0, `(.L_x_3247) ;  /* 0x0000023000007945 */ /* 0x000fe60003800000 */
[----:B------:R-:W-:Y:S01]  /*8150*/  ISETP.GE.AND P0, PT, R4, R25, PT ;  /* 0x000000190400720c */ /* 0x000fe20003f06270 */
[----:B-1----:R2:W1:-:S12]  /*8160*/  SHFL.IDX PT, R6, R20, 0x1, 0x181f ;  /* 0x00381f0014067f89 */ /* 0x00245800000e0000 */
[----:B--2---:R-:W-:Y:S05]  /*8170*/  @P0 BRA `(.L_x_3248) ;  /* 0x00000000007c0947 */ /* 0x004fea0003800000 */
[----:B------:R-:W-:Y:S02]  /*8180*/  ISETP.GE.AND P2, PT, R189, UR12, PT ;  /* 0x0000000cbd007c0c */ /* 0x000fe4000bf46270 */
[----:B------:R-:W-:Y:S02]  /*8190*/  ISETP.GE.AND P3, PT, R16, UR12, PT ;  /* 0x0000000c10007c0c */ /* 0x000fe4000bf66270 */
[----:B------:R-:W-:Y:S02]  /*81a0*/  ISETP.GE.AND P5, PT, R188, UR12, PT ;  /* 0x0000000cbc007c0c */ /* 0x000fe4000bfa6270 */
[----:B------:R-:W-:Y:S02]  /*81b0*/  ISETP.GE.AND P4, PT, R187, UR12, PT ;  /* 0x0000000cbb007c0c */ /* 0x000fe4000bf86270 */
[----:B------:R-:W-:-:S05]  /*81c0*/  LOP3.LUT P1, RZ, R0, 0x40, RZ, 0xc0, !PT ;  /* 0x0000004000ff7812 */ /* 0x000fca000782c0ff */
[CC--:B-1----:R-:W-:Y:S02]  /*81d0*/  @!P2 LEA R8, P0, R189.reuse, R6.reuse, 0x1 ;  /* 0x00000006bd08a211 */ /* 0x0c2fe400078008ff */
[----:B---3--:R-:W-:Y:S02]  /*81e0*/  @!P3 IMAD.WIDE R4, R16, 0x2, R6 ;  /* 0x000000021004b825 */ /* 0x008fe400078e0206 */
[-C--:B------:R-:W-:Y:S02]  /*81f0*/  @!P2 LEA.HI.X R9, R189, R7.reuse, R222, 0x1, P0 ;  /* 0x00000007bd09a211 */ /* 0x080fe400000f0cde */
[----:B------:R-:W-:Y:S01]  /*8200*/  @!P5 LEA R10, P0, R188, R6, 0x1 ;  /* 0x00000006bc0ad211 */ /* 0x000fe200078008ff */
[----:B-----5:R1:W-:Y:S01]  /*8210*/  @!P3 ST.E.128 desc[UR42][R4.64], R32 ;  /* 0x000000200400b985 */ /* 0x0203e2000c101d2a */
[----:B------:R-:W-:Y:S02]  /*8220*/  ISETP.GE.AND P3, PT, R186, UR12, PT ;  /* 0x0000000cba007c0c */ /* 0x000fe4000bf66270 */
[----:B------:R-:W-:Y:S01]  /*8230*/  @!P5 LEA.HI.X R11, R188, R7, R221, 0x1, P0 ;  /* 0x00000007bc0bd211 */ /* 0x000fe200000f0cdd */
[----:B------:R2:W-:Y:S01]  /*8240*/  @!P2 ST.E.128 desc[UR42][R8.64], R40 ;  /* 0x000000280800a985 */ /* 0x0005e2000c101d2a */
[----:B------:R-:W-:-:S02]  /*8250*/  ISETP.GE.AND P2, PT, R185, UR12, PT ;  /* 0x0000000cb9007c0c */ /* 0x000fc4000bf46270 */
[----:B------:R-:W-:Y:S01]  /*8260*/  LOP3.LUT P0, RZ, R3, 0x80, RZ, 0xc0, !PT ;  /* 0x0000008003ff7812 */ /* 0x000fe2000780c0ff */
[----:B------:R2:W-:Y:S01]  /*8270*/  @!P5 ST.E.128 desc[UR42][R10.64], R48 ;  /* 0x000000300a00d985 */ /* 0x0005e2000c101d2a */
[----:B------:R-:W-:-:S04]  /*8280*/  @!P4 LEA R12, P6, R187, R6, 0x1 ;  /* 0x00000006bb0cc211 */ /* 0x000fc800078c08ff */
[----:B------:R-:W-:Y:S02]  /*8290*/  @!P4 LEA.HI.X R13, R187, R7, R220, 0x1, P6 ;  /* 0x00000007bb0dc211 */ /* 0x000fe400030f0cdc */
[----:B------:R-:W-:-:S03]  /*82a0*/  @!P3 LEA R14, P5, R186, R6, 0x1 ;  /* 0x00000006ba0eb211 */ /* 0x000fc600078a08ff */
[----:B------:R2:W-:Y:S01]  /*82b0*/  @!P4 ST.E.128 desc[UR42][R12.64], R60 ;  /* 0x0000003c0c00c985 */ /* 0x0005e2000c101d2a */
[-C--:B-1----:R-:W-:Y:S02]  /*82c0*/  @!P2 LEA R4, P6, R185, R6.reuse, 0x1 ;  /* 0x00000006b904a211 */ /* 0x082fe400078c08ff */
[-C--:B0-----:R-:W-:Y:S02]  /*82d0*/  @P1 LEA R20, P4, R213, R6.reuse, 0x1 ;  /* 0x00000006d5141211 */ /* 0x081fe400078808ff */
        /* <DEDUP_REMOVED lines=9> */
.L_x_3248:
[----:B------:R-:W-:Y:S05]  /*8370*/  BSYNC B0 ;  /* 0x0000000000007941 */ /* 0x000fea0003800000 */
.L_x_3247:
[----:B------:R-:W4:Y:S02]  /*8380*/  LDC R0, c[0x0][0xc34] ;  /* 0x00030d00ff007b82 */ /* 0x000f240000000800 */
[----:B----4-:R-:W-:-:S13]  /*8390*/  ISETP.LE.AND P0, PT, R0, UR47, PT ;  /* 0x0000002f00007c0c */ /* 0x010fda000bf03270 */
[----:B------:R-:W-:Y:S05]  /*83a0*/  @!P0 BRA `(.L_x_3249) ;  /* 0xffffff8c00108947 */ /* 0x000fea000383ffff */
[----:B------:R-:W-:Y:S05]  /*83b0*/  EXIT ;  /* 0x000000000000794d */ /* 0x000fea0003800000 */
.L_x_3212:
[----:B------:R-:W-:-:S08]  /*83c0*/  NOP ;  /* 0x0000000000007918 */ /* 0x000fd00000000000 */
[----:B------:R-:W0:-:S00]  /*83d0*/  USETMAXREG.DEALLOC.CTAPOOL 0x18 ;  /* 0x00000018000079c8 */ /* 0x000e0000080e0500 */
[----:B------:R-:W1:Y:S01]  /*83e0*/  S2UR UR5, SR_CTAID.X ;  /* 0x00000000000579c3 */ /* 0x000e620000002500 */
[----:B0-----:R-:W-:Y:S02]  /*83f0*/  IMAD.MOV.U32 R2, RZ, RZ, 0x1 ;  /* 0x00000001ff027424 */ /* 0x001fe400078e00ff */
[----:B------:R-:W-:-:S05]  /*8400*/  IMAD.MOV.U32 R18, RZ, RZ, RZ ;  /* 0x000000ffff127224 */ /* 0x000fca00078e00ff */
[----:B------:R-:W1:Y:S02]  /*8410*/  LDC R3, c[0x0][0xc34] ;  /* 0x00030d00ff037b82 */ /* 0x000e640000000800 */
[----:B-1----:R-:W-:Y:S01]  /*8420*/  ISETP.LE.AND P0, PT, R3, UR5, PT ;  /* 0x0000000503007c0c */ /* 0x002fe2000bf03270 */
[----:B------:R-:W-:-:S05]  /*8430*/  IMAD.MOV.U32 R3, RZ, RZ, 0x1 ;  /* 0x00000001ff037424 */ /* 0x000fca00078e00ff */
[----:B------:R0:W-:Y:S07]  /*8440*/  STL [R1], R3 ;  /* 0x0000000301007387 */ /* 0x0001ee0000100800 */
[----:B------:R-:W-:Y:S05]  /*8450*/  @P0 BRA `(.L_x_3250) ;  /* 0x0000004800480947 */ /* 0x000fea0003800000 */
[----:B------:R-:W1:Y:S01]  /*8460*/  S2UR UR4, SR_CgaCtaId ;  /* 0x00000000000479c3 */ /* 0x000e620000008800 */
[C---:B------:R-:W-:Y:S01]  /*8470*/  IMAD.SHL.U32 R2, R0.reuse, 0x8, RZ ;  /* 0x0000000800027824 */ /* 0x040fe200078e00ff */
[----:B------:R-:W-:Y:S01]  /*8480*/  LOP3.LUT R5, R0, 0x7f, RZ, 0xc0, !PT ;  /* 0x0000007f00057812 */ /* 0x000fe200078ec0ff */
[----:B------:R-:W-:Y:S01]  /*8490*/  UMOV UR36, 0x400 ;  /* 0x0000040000247882 */ /* 0x000fe20000000000 */
[----:B------:R-:W-:Y:S01]  /*84a0*/  IMAD.MOV.U32 R18, RZ, RZ, RZ ;  /* 0x000000ffff127224 */ /* 0x000fe200078e00ff */
[----:B------:R-:W-:Y:S01]  /*84b0*/  ULDC.64 UR40, c[0x0][0x198] ;  /* 0x0000660000287ab9 */ /* 0x000fe20000000a00 */
[----:B0-----:R-:W-:Y:S01]  /*84c0*/  LOP3.LUT R3, R2, 0x1f8, RZ, 0xc0, !PT ;  /* 0x000001f802037812 */ /* 0x001fe200078ec0ff */
[----:B------:R-:W-:Y:S01]  /*84d0*/  IMAD.U32 R2, RZ, RZ, UR5 ;  /* 0x00000005ff027e24 */ /* 0x000fe2000f8e00ff */
[----:B------:R-:W-:Y:S02]  /*84e0*/  ULDC UR38, c[0x0][0xc] ;  /* 0x0000030000267ab9 */ /* 0x000fe40000000800 */
[----:B------:R-:W-:Y:S01]  /*84f0*/  LOP3.LUT R4, R3, 0x38, R0, 0x78, !PT ;  /* 0x0000003803047812 */ /* 0x000fe200078e7800 */
[----:B------:R-:W-:Y:S01]  /*8500*/  IMAD.SHL.U32 R3, R5, 0x8, RZ ;  /* 0x0000000805037824 */ /* 0x000fe200078e00ff */
[----:B------:R-:W-:-:S04]  /*8510*/  SHF.R.U32.HI R5, RZ, 0x3, R5 ;  /* 0x00000003ff057819 */ /* 0x000fc80000011605 */
[----:B------:R-:W-:Y:S01]  /*8520*/  LOP3.LUT R3, R4, 0x200, R3, 0xf8, !PT ;  /* 0x0000020004037812 */ /* 0x000fe200078ef803 */
[----:B------:R-:W-:-:S05]  /*8530*/  IMAD.SHL.U32 R4, R0, 0x10, RZ ;  /* 0x0000001000047824 */ /* 0x000fca00078e00ff */
[----:B------:R-:W-:Y:S01]  /*8540*/  LOP3.LUT R0, R5, 0x70, R4, 0xf8, !PT ;  /* 0x0000007005007812 */ /* 0x000fe200078ef804 */
[----:B------:R-:W-:Y:S01]  /*8550*/  IMAD.MOV.U32 R0, RZ, RZ, 0x1 ;  /* 0x00000001ff007424 */ /* 0x000fe200078e00ff */
[----:B-1----:R-:W-:-:S06]  /*8560*/  ULEA UR36, UR4, UR36, 0x18 ;  /* 0x0000002404247291 */ /* 0x002fcc000f8ec03f */
[----:B------:R-:W-:-:S05]  /*8570*/  LEA R3, R3, UR36, 0x1 ;  /* 0x0000002403037c11 */ /* 0x000fca000f8e08ff */
[----:B------:R0:W-:Y:S04]  /*8580*/  STL [R1+0x28], R3 ;  /* 0x0000280301007387 */ /* 0x0001e80000100800 */
[----:B------:R0:W-:Y:S04]  /*8590*/  STL [R1+0x20], R2 ;  /* 0x0000200201007387 */ /* 0x0001e80000100800 */
[----:B------:R0:W-:Y:S04]  /*85a0*/  STL [R1], R0 ;  /* 0x0000000001007387 */ /* 0x0001e80000100800 */
[----:B------:R0:W-:Y:S02]  /*85b0*/  STL [R1+0x30], RZ ;  /* 0x000030ff01007387 */ /* 0x0001e40000100800 */
.L_x_3342:
[----:B------:R-:W2:Y:S01]  /*85c0*/  LDL R4, [R1+0x20] ;  /* 0x0000200001047983 */ /* 0x000ea20000100800 */
[----:B0-----:R-:W0:Y:S01]  /*85d0*/  LDC R0, c[0x0][0xc38] ;  /* 0x00030e00ff007b82 */ /* 0x001e220000000800 */
[----:B------:R-:W-:Y:S05]  /*85e0*/  YIELD ;  /* 0x0000000000007946 */ /* 0x000fea0003800000 */
[----:B------:R-:W-:Y:S02]  /*85f0*/  ULDC.64 UR4, c[0x0][0x418] ;  /* 0x0001060000047ab9 */ /* 0x000fe40000000a00 */
[----:B-1----:R-:W1:Y:S01]  /*8600*/  LDC R17, c[0x0][0xc44] ;  /* 0x00031100ff117b82 */ /* 0x002e620000000800 */
        /* <DEDUP_REMOVED lines=11> */
[----:B--2---:R-:W-:-:S04]  /*86c0*/  @P0 IMAD.HI.U32 R0, R4, R0, RZ ;  /* 0x0000000004000227 */ /* 0x004fc800078e00ff */
[----:B------:R-:W-:Y:S01]  /*86d0*/  IMAD.MOV.U32 R6, RZ, RZ, R4 ;  /* 0x000000ffff067224 */ /* 0x000fe200078e0004 */
[----:B0-----:R-:W-:Y:S02]  /*86e0*/  @P0 SHF.R.U32.HI R6, RZ, R5, R0 ;  /* 0x00000005ff060219 */ /* 0x001fe40000011600 */
[----:B------:R-:W-:-:S03]  /*86f0*/  PLOP3.LUT P0, PT, PT, PT, UP0, 0x80, 0x0 ;  /* 0x000000000000781c */ /* 0x000fc60003f0f008 */
[----:B-1----:R-:W-:Y:S01]  /*8700*/  @P1 IMAD.HI.U32 R2, R6, R2, RZ ;  /* 0x0000000206021227 */ /* 0x002fe200078e00ff */
[----:B------:R0:W-:Y:S03]  /*8710*/  STL [R1+0x18], R6 ;  /* 0x0000180601007387 */ /* 0x0001e60000100800 */
[----:B------:R-:W-:Y:S01]  /*8720*/  IMAD.MOV.U32 R19, RZ, RZ, R6 ;  /* 0x000000ffff137224 */ /* 0x000fe200078e0006 */
[----:B------:R-:W-:Y:S02]  /*8730*/  @P1 SHF.R.U32.HI R19, RZ, R3, R2 ;  /* 0x00000003ff131219 */ /* 0x000fe40000011602 */
[----:B------:R-:W1:Y:S03]  /*8740*/  LDC R2, c[0x0][0x2f0] ;  /* 0x0000bc00ff027b82 */ /* 0x000e660000000800 */
[----:B------:R-:W-:Y:S01]  /*8750*/  IMAD.MOV R0, RZ, RZ, -R19 ;  /* 0x000000ffff007224 */ /* 0x000fe200078e0a13 */
[----:B------:R0:W-:Y:S03]  /*8760*/  STL [R1+0x10], R19 ;  /* 0x0000101301007387 */ /* 0x0001e60000100800 */
[----:B------:R-:W-:-:S02]  /*8770*/  IMAD R17, R17, R0, R6 ;  /* 0x0000000011117224 */ /* 0x000fc400078e0206 */
[----:B-1----:R-:W-:-:S04]  /*8780*/  IMAD R4, R2, UR4, RZ ;  /* 0x0000000402047c24 */ /* 0x002fc8000f8e02ff */
[----:B------:R-:W-:Y:S01]  /*8790*/  VIADD R0, R4, 0x3f ;  /* 0x0000003f04007836 */ /* 0x000fe20000000000 */
[----:B------:R0:W-:Y:S04]  /*87a0*/  STL [R1+0x2c], R4 ;  /* 0x00002c0401007387 */ /* 0x0001e80000100800 */
        /* <DEDUP_REMOVED lines=21> */
.L_x_3251:
        /* <DEDUP_REMOVED lines=9> */
[----:B0-----:R-:W-:Y:S02]  /*8990*/  IMAD.U32 R4, RZ, RZ, UR6 ;  /* 0x00000006ff047e24 */ /* 0x001fe4000f8e00ff */
        /* <DEDUP_REMOVED lines=9> */
[----:B--2---:R-:W-:Y:S05]  /*8a30*/  CALL.ABS.NOINC R2 ;  /* 0x0000000002007343 */ /* 0x004fea0003c00000 */
.L_x_3253:
        /* <DEDUP_REMOVED lines=15> */
.L_x_3252:
[----:B------:R-:W-:Y:S01]  /*8b30*/  ULDC.64 UR4, c[0x0][0x9f8] ;  /* 0x00027e0000047ab9 */ /* 0x000fe20000000a00 */
[----:B------:R-:W2:Y:S01]  /*8b40*/  LDL R16, [R1+0x1c] ;  /* 0x00001c0001107983 */ /* 0x000ea20000100800 */
[----:B------:R-:W-:-:S04]  /*8b50*/  ISETP.NE.U32.AND P0, PT, RZ, UR4, PT ;  /* 0x00000004ff007c0c */ /* 0x000fc8000bf05070 */
[----:B------:R-:W-:-:S13]  /*8b60*/  ISETP.NE.AND.EX P0, PT, RZ, UR5, PT, P0 ;  /* 0x00000005ff007c0c */ /* 0x000fda000bf05300 */
[----:B------:R-:W1:Y:S02]  /*8b70*/  @P0 LDC.64 R2, c[0x0][0x9f8] ;  /* 0x00027e00ff020b82 */ /* 0x000e640000000a00 */
[----:B-1----:R-:W-:-:S05]  /*8b80*/  @P0 IMAD.WIDE R2, R19, 0x4, R2 ;  /* 0x0000000413020825 */ /* 0x002fca00078e0202 */
[----:B0-----:R0:W3:Y:S01]  /*8b90*/  @P0 LDG.E R19, desc[UR42][R2.64] ;  /* 0x0000002a02130981 */ /* 0x0010e2000c1e1900 */
[----:B------:R-:W-:Y:S01]  /*8ba0*/  UMOV UR4, 0xffffffff ;  /* 0xffffffff00047882 */ /* 0x000fe20000000000 */
[----:B0-----:R-:W0:Y:S02]  /*8bb0*/  LDC.64 R2, c[0x0][0x418] ;  /* 0x00010600ff027b82 */ /* 0x001e240000000a00 */
[----:B0-----:R-:W-:-:S04]  /*8bc0*/  ISETP.NE.U32.AND P0, PT, R2, RZ, PT ;  /* 0x000000ff0200720c */ /* 0x001fc80003f05070 */
[----:B------:R-:W-:-:S04]  /*8bd0*/  ISETP.NE.AND.EX P1, PT, R3, RZ, PT, P0 ;  /* 0x000000ff0300720c */ /* 0x000fc80003f25300 */
[----:B------:R-:W-:Y:S01]  /*8be0*/  P2R R0, PR, RZ, 0x2 ;  /* 0x00000002ff007803 */ /* 0x000fe20000000000 */
[----:B--2---:R-:W-:-:S05]  /*8bf0*/  VIADD R8, R16, 0xffffffff ;  /* 0xffffffff10087836 */ /* 0x004fca0000000000 */
[----:B------:R0:W-:Y:S04]  /*8c00*/  STL [R1+0x14], R8 ;  /* 0x0000140801007387 */ /* 0x0001e80000100800 */
[----:B------:R0:W-:Y:S01]  /*8c10*/  STL [R1+0xc], R0 ;  /* 0x00000c0001007387 */ /* 0x0001e20000100800 */
[----:B---3--:R-:W-:Y:S02]  /*8c20*/  SHF.R.S32.HI R7, RZ, 0x1f, R19 ;  /* 0x0000001fff077819 */ /* 0x008fe40000011413 */
[----:B------:R-:W-:-:S03]  /*8c30*/  SEL R16, R19, RZ, !P1 ;  /* 0x000000ff13107207 */ /* 0x000fc60004800000 */
[----:B------:R0:W-:Y:S01]  /*8c40*/  STL [R1+0x4], R7 ;  /* 0x0000040701007387 */ /* 0x0001e20000100800 */
[----:B------:R-:W-:Y:S05]  /*8c50*/  BRA.DIV UR4, `(.L_x_3254) ;  /* 0x0000004604bc7947 */ /* 0x000fea000b800000 */
[----:B0-----:R-:W0:Y:S02]  /*8c60*/  S2R R0, SR_TID.X ;  /* 0x0000000000007919 */ /* 0x001e240000002100 */
[----:B0-----:R-:W-:-:S04]  /*8c70*/  SHF.R.U32.HI R0, RZ, 0x5, R0 ;  /* 0x00000005ff007819 */ /* 0x001fc80000011600 */
[----:B------:R-:W-:-:S05]  /*8c80*/  LOP3.LUT R0, R0, 0x3, RZ, 0xc0, !PT ;  /* 0x0000000300007812 */ /* 0x000fca00078ec0ff */
[----:B------:R0:W1:Y:S02]  /*8c90*/  SHFL.IDX PT, R14, R0, RZ, 0x1f ;  /* 0x00001fff000e7589 */ /* 0x00006400000e0000 */
.L_x_3359:
[----:B------:R-:W-:Y:S02]  /*8ca0*/  PLOP3.LUT P2, PT, PT, PT, PT, 0x8, 0x0 ;  /* 0x000000000000781c */ /* 0x000fe40003f4e170 */
[----:B-1----:R-:W-:Y:S02]  /*8cb0*/  ISETP.NE.AND P0, PT, R14, RZ, PT ;  /* 0x000000ff0e00720c */ /* 0x002fe40003f05270 */
[----:B0-----:R-:W-:-:S05]  /*8cc0*/  P2R R0, PR, RZ, 0x4 ;  /* 0x00000004ff007803 */ /* 0x001fca0000000000 */
[----:B------:R0:W-:Y:S06]  /*8cd0*/  STL [R1+0x8], R0 ;  /* 0x0000080001007387 */ /* 0x0001ec0000100800 */
[----:B------:R-:W-:Y:S05]  /*8ce0*/  @P0 BRA `(.L_x_3255) ;  /* 0x0000000000f80947 */ /* 0x000fea0003800000 */
[----:B------:R-:W-:-:S03]  /*8cf0*/  UMOV UR4, 0xffffffff ;  /* 0xffffffff00047882 */ /* 0x000fc60000000000 */
[----:B------:R-:W-:Y:S05]  /*8d00*/  BRA.DIV UR4, `(.L_x_3256) ;  /* 0x0000004604c47947 */ /* 0x000fea000b800000 */
[----:B------:R-:W-:-:S13]  /*8d10*/  ELECT P6, URZ, PT ;  /* 0x00000000003f782f */ /* 0x000fda00038c0000 */
.L_x_3362:
[----:B------:R-:W-:Y:S05]  /*8d20*/  @!P6 BRA `(.L_x_3255) ;  /* 0x0000000000e8e947 */ /* 0x000fea0003800000 */
[----:B------:R1:W-:Y:S01]  /*8d30*/  STL [R1+0x24], R8 ;  /* 0x0000240801007387 */ /* 0x0003e20000100800 */
[----:B------:R-:W-:Y:S01]  /*8d40*/  IMAD.MOV.U32 R16, RZ, RZ, R19 ;  /* 0x000000ffff107224 */ /* 0x000fe200078e0013 */
[----:B------:R-:W-:Y:S06]  /*8d50*/  @!P1 BRA `(.L_x_3257) ;  /* 0x00000000004c9947 */ /* 0x000fec0003800000 */
[----:B------:R-:W2:Y:S01]  /*8d60*/  LDC R6, c[0x0][0x43c] ;  /* 0x00010f00ff067b82 */ /* 0x000ea20000000800 */
[----:B0-----:R-:W-:Y:S01]  /*8d70*/  IMAD.MOV.U32 R0, RZ, RZ, R8 ;  /* 0x000000ffff007224 */ /* 0x001fe200078e0008 */
[----:B------:R-:W-:Y:S01]  /*8d80*/  ULDC.64 UR4, c[0x0][0x428] ;  /* 0x00010a0000047ab9 */ /* 0x000fe20000000a00 */
[----:B--2---:R-:W-:-:S13]  /*8d90*/  ISETP.NE.AND P0, PT, R6, 0x1, PT ;  /* 0x000000010600780c */ /* 0x004fda0003f05270 */
        /* <DEDUP_REMOVED lines=11> */
[----:B------:R-:W-:-:S04]  /*8e50*/  IMAD R0, R19, UR5, R6 ;  /* 0x0000000513007c24 */ /* 0x000fc8000f8e0206 */
[----:B------:R-:W-:-:S05]  /*8e60*/  IMAD.IADD R0, R5, 0x1, R0 ;  /* 0x0000000105007824 */ /* 0x000fca00078e0200 */
[----:B------:R-:W-:-:S05]  /*8e70*/  LEA.HI.X R3, R4, R3, R0, 0x2, P0 ;  /* 0x0000000304037211 */ /* 0x000fca00000f1400 */
[----:B------:R2:W5:Y:S02]  /*8e80*/  LDG.E R16, desc[UR42][R2.64] ;  /* 0x0000002a02107981 */ /* 0x000564000c1e1900 */
.L_x_3257:
[----:B--2---:R-:W2:Y:S01]  /*8e90*/  LDL R2, [R1] ;  /* 0x0000000001027983 */ /* 0x004ea20000100800 */
[----:B0-----:R-:W-:Y:S02]  /*8ea0*/  LEA R0, R18, UR36, 0x3 ;  /* 0x0000002412007c11 */ /* 0x001fe4000f8e18ff */
[----:B--2---:R-:W-:-:S04]  /*8eb0*/  SHF.L.U32 R2, R2, 0x1f, RZ ;  /* 0x0000001f02027819 */ /* 0x004fc800000006ff */
[----:B------:R-:W0:Y:S02]  /*8ec0*/  SYNCS.PHASECHK.TRANS64.TRYWAIT P0, [R0+URZ+0x28c40], R2 ;  /* 0x028c4002000075a7 */ /* 0x000e24000800017f */
[----:B0-----:R-:W-:Y:S05]  /*8ed0*/  @!P0 BRA `(.L_x_3258) ;  /* 0x0000004400708947 */ /* 0x001fea0003800000 */
.L_x_3363:
        /* <DEDUP_REMOVED lines=11> */
.L_x_3259:
[----:B0-----:R-:W2:Y:S01]  /*8f90*/  LDL R2, [R1+0x24] ;  /* 0x0000240001027983 */ /* 0x001ea20000100800 */
[----:B------:R-:W-:Y:S01]  /*8fa0*/  R2UR UR8, R18 ;  /* 0x00000000120872ca */ /* 0x000fe200000e0000 */
[----:B------:R-:W-:Y:S01]  /*8fb0*/  UIADD3 UR4, UP0, UR40, 0x370, URZ ;  /* 0x0000037028047890 */ /* 0x000fe2000ff1e03f */
[----:B------:R-:W-:Y:S01]  /*8fc0*/  R2UR UR9, R0 ;  /* 0x00000000000972ca */ /* 0x000fe200000e0000 */
[----:B------:R-:W-:Y:S01]  /*8fd0*/  UMOV UR6, 0x0 ;  /* 0x0000000000067882 */ /* 0x000fe20000000000 */
[----:B------:R-:W-:Y:S01]  /*8fe0*/  R2UR UR12, R17 ;  /* 0x00000000110c72ca */ /* 0x000fe200000e0000 */
[----:B------:R-:W-:Y:S01]  /*8ff0*/  UIADD3.X UR5, URZ, UR41, URZ, UP0, !UPT ;  /* 0x000000293f057290 */ /* 0x000fe200087fe43f */
[----:B-----5:R-:W-:Y:S01]  /*9000*/  R2UR UR13, R16 ;  /* 0x00000000100d72ca */ /* 0x020fe200000e0000 */
[----:B------:R-:W-:Y:S01]  /*9010*/  UMOV UR7, 0x14f00000 ;  /* 0x14f0000000077882 */ /* 0x000fe20000000000 */
[----:B------:R-:W-:Y:S01]  /*9020*/  PLOP3.LUT P0, PT, PT, PT, PT, 0x80, 0x0 ;  /* 0x000000000000781c */ /* 0x000fe20003f0f070 */
[----:B------:R-:W-:-:S03]  /*9030*/  UMOV UR10, URZ ;  /* 0x0000003f000a7c82 */ /* 0x000fc60008000000 */
[----:B------:R-:W-:Y:S01]  /*9040*/  P2R R0, PR, RZ, 0x1 ;  /* 0x00000001ff007803 */ /* 0x000fe20000000000 */
[----:B------:R-:W-:Y:S02]  /*9050*/  ULEA UR8, UR8, UR36, 0xd ;  /* 0x0000002408087291 */ /* 0x000fe4000f8e683f */
[----:B------:R-:W-:Y:S02]  /*9060*/  UIADD3 UR9, UR9, 0x28c30, URZ ;  /* 0x00028c3009097890 */ /* 0x000fe4000fffe03f */
[----:B------:R-:W-:Y:S01]  /*9070*/  UIADD3 UR8, UR8, 0x22400, URZ ;  /* 0x0002240008087890 */ /* 0x000fe2000fffe03f */
[----:B------:R3:W-:Y:S01]  /*9080*/  STL [R1+0x8], R0 ;  /* 0x0000080001007387 */ /* 0x0007e20000100800 */
[----:B--2---:R-:W-:-:S13]  /*9090*/  R2UR UR11, R2 ;  /* 0x00000000020b72ca */ /* 0x004fda00000e0000 */
[----:B------:R-:W-:-:S09]  /*90a0*/  USHF.L.U32 UR11, UR11, 0x6, URZ ;  /* 0x000000060b0b7899 */ /* 0x000fd2000800063f */
[----:B------:R3:W-:Y:S02]  /*90b0*/  UTMALDG.4D [UR8], [UR4], desc[UR6] ;  /* 0x00000608040075b4 */ /* 0x0007e40008019000 */
[----:B---3--:R-:W-:Y:S01]  /*90c0*/  NOP ;  /* 0x0000000000007918 */ /* 0x008fe20000000000 */
.L_x_3255:
        /* <DEDUP_REMOVED lines=22> */
.L_x_3260:
[----:B------:R-:W2:Y:S01]  /*9230*/  LDL.LU R5, [R1+0x10] ;  /* 0x0000100001057983 */ /* 0x000ea20000300800 */
[----:B0-----:R-:W-:Y:S01]  /*9240*/  SHF.R.S32.HI R0, RZ, 0x1f, R17 ;  /* 0x0000001fff007819 */ /* 0x001fe20000011411 */
[----:B------:R-:W-:Y:S01]  /*9250*/  ULDC.64 UR4, c[0x0][0x2d8] ;  /* 0x0000b60000047ab9 */ /* 0x000fe20000000a00 */
[----:B-1----:R-:W0:Y:S01]  /*9260*/  LDC R8, c[0x0][0x448] ;  /* 0x00011200ff087b82 */ /* 0x002e220000000800 */
[----:B------:R-:W3:Y:S01]  /*9270*/  LDL.LU R4, [R1+0x18] ;  /* 0x0000180001047983 */ /* 0x000ee20000300800 */
[----:B------:R-:W-:-:S03]  /*9280*/  ULDC UR6, c[0x0][0x2b8] ;  /* 0x0000ae0000067ab9 */ /* 0x000fc60000000800 */
[----:B------:R-:W4:Y:S01]  /*9290*/  LDL R9, [R1+0x20] ;  /* 0x0000200001097983 */ /* 0x000f220000100800 */
[----:B------:R-:W-:Y:S02]  /*92a0*/  IMAD R0, R0, UR4, RZ ;  /* 0x0000000400007c24 */ /* 0x000fe4000f8e02ff */
[----:B------:R-:W-:-:S04]  /*92b0*/  IMAD.WIDE.U32 R2, R17, UR4, RZ ;  /* 0x0000000411027c25 */ /* 0x000fc8000f8e00ff */
[----:B------:R-:W-:Y:S01]  /*92c0*/  IMAD R0, R17, UR5, R0 ;  /* 0x0000000511007c24 */ /* 0x000fe2000f8e0200 */
[----:B------:R-:W-:-:S03]  /*92d0*/  ULDC.64 UR4, c[0x0][0x2e0] ;  /* 0x0000b80000047ab9 */ /* 0x000fc60000000a00 */
[----:B------:R-:W-:Y:S01]  /*92e0*/  IMAD.IADD R3, R3, 0x1, R0 ;  /* 0x0000000103037824 */ /* 0x000fe200078e0200 */
[----:B0-----:R-:W-:-:S13]  /*92f0*/  ISETP.NE.AND P0, PT, R8, 0x1, PT ;  /* 0x000000010800780c */ /* 0x001fda0003f05270 */
[----:B------:R-:W0:Y:S08]  /*9300*/  @P0 LDC R6, c[0x0][0x44c] ;  /* 0x00011300ff060b82 */ /* 0x000e300000000800 */
[----:B------:R-:W1:Y:S01]  /*9310*/  @P0 LDC R7, c[0x0][0x450] ;  /* 0x00011400ff070b82 */ /* 0x000e620000000800 */
[----:B--2---:R-:W-:Y:S01]  /*9320*/  SHF.R.S32.HI R0, RZ, 0x1f, R5 ;  /* 0x0000001fff007819 */ /* 0x004fe20000011405 */
[----:B------:R-:W-:-:S04]  /*9330*/  IMAD.WIDE.U32 R2, R5, UR4, R2 ;  /* 0x0000000405027c25 */ /* 0x000fc8000f8e0002 */
[----:B---3--:R-:W-:Y:S02]  /*9340*/  IMAD.MOV R4, RZ, RZ, -R4 ;  /* 0x000000ffff047224 */ /* 0x008fe400078e0a04 */
[----:B------:R-:W-:Y:S01]  /*9350*/  IMAD R0, R0, UR4, RZ ;  /* 0x0000000400007c24 */ /* 0x000fe2000f8e02ff */
[----:B------:R-:W-:Y:S02]  /*9360*/  ULDC UR4, c[0x0][0xc38] ;  /* 0x00030e0000047ab9 */ /* 0x000fe40000000800 */
[----:B----4-:R-:W-:Y:S02]  /*9370*/  IMAD R4, R4, UR4, R9 ;  /* 0x0000000404047c24 */ /* 0x010fe4000f8e0209 */
[----:B------:R2:W5:Y:S01]  /*9380*/  LDL R9, [R1+0x28] ;  /* 0x0000280001097983 */ /* 0x0005620000100800 */
[----:B------:R-:W-:Y:S01]  /*9390*/  IMAD R0, R5, UR5, R0 ;  /* 0x0000000505007c24 */ /* 0x000fe2000f8e0200 */
[----:B------:R-:W-:Y:S01]  /*93a0*/  ULDC.64 UR4, c[0x0][0x2d0] ;  /* 0x0000b40000047ab9 */ /* 0x000fe20000000a00 */
[----:B------:R-:W3:Y:S02]  /*93b0*/  S2R R5, SR_TID.X ;  /* 0x0000000000057919 */ /* 0x000ee40000002100 */
[----:B------:R-:W-:Y:S01]  /*93c0*/  IMAD.IADD R3, R3, 0x1, R0 ;  /* 0x0000000103037824 */ /* 0x000fe200078e0200 */
[----:B---3--:R-:W-:-:S04]  /*93d0*/  LOP3.LUT R5, R5, 0x7f, RZ, 0xc0, !PT ;  /* 0x0000007f05057812 */ /* 0x008fc800078ec0ff */
[----:B------:R-:W-:Y:S02]  /*93e0*/  SHF.R.U32.HI R10, RZ, 0x3, R5 ;  /* 0x00000003ff0a7819 */ /* 0x000fe40000011605 */
[----:B------:R-:W3:Y:S02]  /*93f0*/  S2R R5, SR_TID.X ;  /* 0x0000000000057919 */ /* 0x000ee40000002100 */
[----:B---3--:R-:W-:-:S05]  /*9400*/  IMAD.SHL.U32 R5, R5, 0x10, RZ ;  /* 0x0000001005057824 */ /* 0x008fca00078e00ff */
[----:B------:R-:W-:-:S05]  /*9410*/  LOP3.LUT R5, R10, 0x70, R5, 0xf8, !PT ;  /* 0x000000700a057812 */ /* 0x000fca00078ef805 */
[----:B------:R-:W-:Y:S01]  /*9420*/  IMAD R0, R4, 0x40, R5 ;  /* 0x0000004004007824 */ /* 0x000fe200078e0205 */
[----:B------:R-:W3:Y:S03]  /*9430*/  S2R R10, SR_TID.X ;  /* 0x00000000000a7919 */ /* 0x000ee60000002100 */
        /* <DEDUP_REMOVED lines=9> */
[----:B------:R-:W-:Y:S01]  /*94d0*/  SHF.R.S32.HI R5, RZ, 0x1f, R0 ;  /* 0x0000001fff057819 */ /* 0x000fe20000011400 */
[----:B------:R-:W-:Y:S02]  /*94e0*/  ULDC.64 UR4, c[0x0][0x2c8] ;  /* 0x0000b20000047ab9 */ /* 0x000fe40000000a00 */
[----:B------:R-:W-:Y:S02]  /*94f0*/  IMAD.IADD R3, R3, 0x1, R6 ;  /* 0x0000000103037824 */ /* 0x000fe400078e0206 */
[----:B------:R-:W-:Y:S02]  /*9500*/  IMAD R5, R5, UR4, RZ ;  /* 0x0000000405057c24 */ /* 0x000fe4000f8e02ff */
[----:B------:R-:W-:-:S04]  /*9510*/  IMAD.WIDE.U32 R2, R0, UR4, R2 ;  /* 0x0000000400027c25 */ /* 0x000fc8000f8e0002 */
[----:B---3--:R-:W-:Y:S02]  /*9520*/  IMAD.SHL.U32 R10, R10, 0x8, RZ ;  /* 0x000000080a0a7824 */ /* 0x008fe400078e00ff */
[----:B------:R-:W-:Y:S01]  /*9530*/  IMAD R5, R0, UR5, R5 ;  /* 0x0000000500057c24 */ /* 0x000fe2000f8e0205 */
[----:B------:R-:W-:Y:S02]  /*9540*/  ULDC.64 UR4, c[0x0][0x280] ;  /* 0x0000a00000047ab9 */ /* 0x000fe40000000a00 */
[----:B------:R-:W-:Y:S01]  /*9550*/  LOP3.LUT R10, R10, 0x38, RZ, 0xc0, !PT ;  /* 0x000000380a0a7812 */ /* 0x000fe200078ec0ff */
[----:B------:R-:W-:Y:S01]  /*9560*/  IMAD.IADD R5, R3, 0x1, R5 ;  /* 0x0000000103057824 */ /* 0x000fe200078e0205 */
[----:B------:R-:W-:Y:S01]  /*9570*/  LEA R0, P1, R2, UR4, 0x1 ;  /* 0x0000000402007c11 */ /* 0x000fe2000f8208ff */
[----:B------:R-:W-:Y:S01]  /*9580*/  UMOV UR4, 0xffffffff ;  /* 0xffffffff00047882 */ /* 0x000fe20000000000 */
[----:B------:R-:W-:Y:S02]  /*9590*/  ISETP.GE.AND P0, PT, R10, UR6, PT ;  /* 0x000000060a007c0c */ /* 0x000fe4000bf06270 */
[----:B------:R-:W-:Y:S01]  /*95a0*/  LEA.HI.X R2, R2, UR5, R5, 0x1, P1 ;  /* 0x0000000502027c11 */ /* 0x000fe200088f0c05 */
[----:B--2---:R-:W-:Y:S10]  /*95b0*/  BRA.DIV UR4, `(.L_x_3261) ;  /* 0x0000003e04cc7947 */ /* 0x004ff4000b800000 */
[----:B------:R-:W0:Y:S01]  /*95c0*/  S2R R6, SR_TID.X ;  /* 0x0000000000067919 */ /* 0x000e220000002100 */
[----:B------:R-:W-:Y:S02]  /*95d0*/  ULDC UR4, c[0x0][0x288] ;  /* 0x0000a20000047ab9 */ /* 0x000fe40000000800 */
[----:B------:R-:W-:Y:S01]  /*95e0*/  IMAD R3, R8, UR4, RZ ;  /* 0x0000000408037c24 */ /* 0x000fe2000f8e02ff */
[----:B------:R-:W1:Y:S01]  /*95f0*/  SHFL.IDX PT, R7, R0, RZ, 0x181f ;  /* 0x00181fff00077589 */ /* 0x000e6200000e0000 */
[----:B0-----:R-:W-:-:S04]  /*9600*/  LOP3.LUT R6, R6, 0x7f, RZ, 0xc0, !PT ;  /* 0x0000007f06067812 */ /* 0x001fc800078ec0ff */
[----:B------:R-:W-:Y:S02]  /*9610*/  SHF.R.U32.HI R11, RZ, 0x3, R6 ;  /* 0x00000003ff0b7819 */ /* 0x000fe40000011606 */
[----:B------:R-:W0:Y:S03]  /*9620*/  SHFL.IDX PT, R6, R2, RZ, 0x181f ;  /* 0x00181fff02067589 */ /* 0x000e2600000e0000 */
[----:B------:R-:W-:-:S04]  /*9630*/  IMAD R4, R4, 0x40, R11 ;  /* 0x0000004004047824 */ /* 0x000fc800078e020b */
        /* <DEDUP_REMOVED lines=8> */
[----:B-----5:R0:W-:Y:S01]  /*96c0*/  @!P1 LDGSTS.E.BYPASS.LTC128B.128 [R9+0x20400], desc[UR42][R6.64], !P0 ;  /* 0x2040000006099fae */ /* 0x0201e2000c101d6a */
[----:B------:R-:W-:Y:S01]  /*96d0*/  ISETP.GE.AND P1, PT, R5, R3, PT ;  /* 0x000000030500720c */ /* 0x000fe20003f26270 */
[----:B------:R-:W-:Y:S02]  /*96e0*/  VIADD R5, R4, 0x20 ;  /* 0x0000002004057836 */ /* 0x000fe40000000000 */
[----:B0-----:R-:W0:Y:S04]  /*96f0*/  SHFL.IDX PT, R7, R0, 0x1, 0x181f ;  /* 0x00381f0000077f89 */ /* 0x001e2800000e0000 */
[----:B------:R-:W1:Y:S06]  /*9700*/  SHFL.IDX PT, R6, R2, 0x1, 0x181f ;  /* 0x00381f0002067f89 */ /* 0x000e6c00000e0000 */
[----:B0-----:R-:W-:-:S05]  /*9710*/  @!P1 LEA R7, P2, R10, R7, 0x1 ;  /* 0x000000070a079211 */ /* 0x001fca00078408ff */
[----:B-1----:R-:W-:-:S05]  /*9720*/  @!P1 IMAD.X R6, RZ, RZ, R6, P2 ;  /* 0x000000ffff069224 */ /* 0x002fca00010e0606 */
[----:B------:R-:W-:-:S04]  /*9730*/  @!P1 LOP3.LUT R7, R7, R6, RZ, 0x3c, !PT ;  /* 0x0000000607079212 */ /* 0x000fc800078e3cff */
[----:B------:R-:W-:-:S04]  /*9740*/  @!P1 LOP3.LUT R6, R7, R6, RZ, 0x3c, !PT ;  /* 0x0000000607069212 */ /* 0x000fc800078e3cff */
[----:B------:R-:W-:-:S05]  /*9750*/  @!P1 LOP3.LUT R7, R7, R6, RZ, 0x3c, !PT ;  /* 0x0000000607079212 */ /* 0x000fca00078e3cff */
        /* <DEDUP_REMOVED lines=11> */
[----:B--2---:R0:W-:Y:S02]  /*9810*/  @!P1 LDGSTS.E.BYPASS.LTC128B.128 [R9+0x21400], desc[UR42][R6.64], !P0 ;  /* 0x2140000006099fae */ /* 0x0041e4000c101d6a */
.L_x_3372:
[----:B01----:R-:W2:Y:S01]  /*9820*/  LDL R6, [R1+0x30] ;  /* 0x0000300001067983 */ /* 0x003ea20000100800 */
[----:B------:R-:W-:-:S05]  /*9830*/  VIADD R4, R4, 0x30 ;  /* 0x0000003004047836 */ /* 0x000fca0000000000 */
[----:B------:R-:W-:-:S13]  /*9840*/  ISETP.GE.AND P1, PT, R4, R3, PT ;  /* 0x000000030400720c */ /* 0x000fda0003f26270 */
[----:B------:R-:W-:-:S05]  /*9850*/  @!P1 LEA R2, P2, R10, R0, 0x1 ;  /* 0x000000000a029211 */ /* 0x000fca00078408ff */
[----:B------:R-:W-:-:S05]  /*9860*/  @!P1 IMAD.X R3, RZ, RZ, R5, P2 ;  /* 0x000000ffff039224 */ /* 0x000fca00010e0605 */
[----:B------:R-:W-:Y:S01]  /*9870*/  @!PT LDS RZ, [RZ] ;  /* 0x00000000fffff984 */ /* 0x000fe20000000800 */
[----:B------:R-:W-:Y:S01]  /*9880*/  @!PT LDS RZ, [RZ] ;  /* 0x00000000fffff984 */ /* 0x000fe20000000800 */
[----:B------:R-:W-:Y:S01]  /*9890*/  @!PT LDS RZ, [RZ] ;  /* 0x00000000fffff984 */ /* 0x000fe20000000800 */
[----:B------:R0:W-:Y:S01]  /*98a0*/  @!P1 LDGSTS.E.BYPASS.LTC128B.128 [R9+0x21c00], desc[UR42][R2.64], !P0 ;  /* 0x21c0000002099fae */ /* 0x0001e2000c101d6a */
[----:B------:R-:W-:Y:S01]  /*98b0*/  NOP ;  /* 0x0000000000007918 */ /* 0x000fe20000000000 */
[----:B------:R-:W-:Y:S02]  /*98c0*/  SYNCS.ARRIVE.TRANS64.RED.A0T1 RZ, [UR36+0x28c00], RZ ;  /* 0x028c00ffffff79a7 */ /* 0x000fe40008200424 */
[----:B------:R-:W-:Y:S01]  /*98d0*/  ARRIVES.LDGSTSBAR.64.TRANSCNT [UR36+0x28c00] ;  /* 0x028c0000ff0079b0 */ /* 0x000fe20008000aa4 */
[----:B--2---:R-:W-:-:S04]  /*98e0*/  LOP3.LUT R0, R6, 0x1, RZ, 0xc, !PT ;  /* 0x0000000106007812 */ /* 0x004fc800078e0cff */
[----:B------:R-:W-:Y:S01]  /*98f0*/  SHF.L.U32 R0, R0, 0x1f, RZ ;  /* 0x0000001f00007819 */ /* 0x000fe200000006ff */
[----:B------:R-:W-:Y:S01]  /*9900*/  NOP ;  /* 0x0000000000007918 */ /* 0x000fe20000000000 */
[----:B------:R-:W-:Y:S01]  /*9910*/  SYNCS.ARRIVE.TRANS64.A1T0 RZ, [UR36+0x28c00], RZ ;  /* 0x028c00ffffff79a7 */ /* 0x000fe20008100024 */
[----:B------:R-:W-:Y:S01]  /*9920*/  BSSY B0, `(.L_x_3262) ;  /* 0x0000003000007945 */ /* 0x000fe20003800000 */
[----:B------:R-:W1:Y:S03]  /*9930*/  SYNCS.PHASECHK.TRANS64.TRYWAIT P0, [UR36+0x28c20], R0 ;  /* 0x028c2000ff0075a7 */ /* 0x000e660008000164 */
[----:B01----:R-:W-:Y:S05]  /*9940*/  @!P0 BRA `(.L_x_3263) ;  /* 0x00000040003c8947 */ /* 0x003fea0003800000 */
.L_x_3373:
[----:B------:R-:W-:Y:S05]  /*9950*/  BSYNC B0 ;  /* 0x0000000000007941 */ /* 0x000fea0003800000 */
.L_x_3262:
[----:B------:R-:W2:Y:S01]  /*9960*/  LDL R2, [R1+0x8] ;  /* 0x0000080001027983 */ /* 0x000ea20000100800 */
[----:B------:R-:W-:Y:S01]  /*9970*/  BSSY B0, `(.L_x_3264) ;  /* 0x0000095000007945 */ /* 0x000fe20003800000 */
[----:B--2---:R-:W-:-:S13]  /*9980*/  ISETP.NE.AND P0, PT, R2, RZ, PT ;  /* 0x000000ff0200720c */ /* 0x004fda0003f05270 */
[----:B------:R-:W-:Y:S05]  /*9990*/  @!P0 BRA `(.L_x_3265) ;  /* 0x0000000800488947 */ /* 0x000fea0003800000 */
[----:B------:R-:W2:Y:S01]  /*99a0*/  LDL R4, [R1] ;  /* 0x0000000001047983 */ /* 0x000ea20000100800 */
[----:B0-----:R-:W-:Y:S01]  /*99b0*/  LEA R3, R18, UR36, 0x3 ;  /* 0x0000002412037c11 */ /* 0x001fe2000f8e18ff */
[----:B------:R-:W-:Y:S01]  /*99c0*/  BSSY B1, `(.L_x_3266) ;  /* 0x0000007000017945 */ /* 0x000fe20003800000 */
[----:B------:R-:W0:Y:S02]  /*99d0*/  S2R R2, SR_TID.X ;  /* 0x0000000000027919 */ /* 0x000e240000002100 */
[----:B0-----:R-:W-:-:S04]  /*99e0*/  LOP3.LUT R2, R2, 0x7f, RZ, 0xc0, !PT ;  /* 0x0000007f02027812 */ /* 0x001fc800078ec0ff */
[----:B------:R-:W-:Y:S02]  /*99f0*/  ISETP.NE.AND P1, PT, R2, RZ, PT ;  /* 0x000000ff0200720c */ /* 0x000fe40003f25270 */
[----:B--2---:R-:W-:-:S04]  /*9a00*/  SHF.L.U32 R0, R4, 0x1f, RZ ;  /* 0x0000001f04007819 */ /* 0x004fc800000006ff */
[----:B------:R-:W0:Y:S02]  /*9a10*/  SYNCS.PHASECHK.TRANS64.TRYWAIT P0, [R3+URZ+0x28c60], R0 ;  /* 0x028c6000030075a7 */ /* 0x000e24000800017f */
[----:B0-----:R-:W-:Y:S05]  /*9a20*/  @!P0 BRA `(.L_x_3267) ;  /* 0x00000040001c8947 */ /* 0x001fea0003800000 */
.L_x_3374:
[----:B------:R-:W-:Y:S05]  /*9a30*/  BSYNC B1 ;  /* 0x0000000000017941 */ /* 0x000fea0003800000 */
.L_x_3266:
        /* <DEDUP_REMOVED lines=9> */
.L_x_3269:
[----:B------:R-:W-:Y:S05]  /*9ad0*/  BSYNC B1 ;  /* 0x0000000000017941 */ /* 0x000fea0003800000 */
.L_x_3268:
[----:B0-----:R-:W2:Y:S01]  /*9ae0*/  LDL R0, [R1+0x24] ;  /* 0x0000240001007983 */ /* 0x001ea20000100800 */
[----:B------:R-:W-:Y:S01]  /*9af0*/  LEA R2, R18, UR36, 0x10 ;  /* 0x0000002412027c11 */ /* 0x000fe2000f8e80ff */
[----:B------:R-:W-:Y:S01]  /*9b00*/  UIADD3 UR4, UP0, UR40, 0x470, URZ ;  /* 0x0000047028047890 */ /* 0x000fe2000ff1e03f */
[----:B------:R-:W-:Y:S01]  /*9b10*/  VIADD R3, R3, 0x28c50 ;  /* 0x00028c5003037836 */ /* 0x000fe20000000000 */
[----:B------:R-:W-:Y:S01]  /*9b20*/  PLOP3.LUT P0, PT, PT, PT, PT, 0x80, 0x0 ;  /* 0x000000000000781c */ /* 0x000fe20003f0f070 */
[----:B------:R-:W-:Y:S01]  /*9b30*/  UMOV UR6, 0x0 ;  /* 0x0000000000067882 */ /* 0x000fe20000000000 */
[----:B------:R-:W-:Y:S01]  /*9b40*/  VIADD R4, R2, 0x400 ;  /* 0x0000040002047836 */ /* 0x000fe20000000000 */
[----:B------:R-:W-:Y:S01]  /*9b50*/  UIADD3.X UR5, URZ, UR41, URZ, UP0, !UPT ;  /* 0x000000293f057290 */ /* 0x000fe200087fe43f */
[----:B------:R-:W-:Y:S01]  /*9b60*/  UMOV UR7, 0x14f00000 ;  /* 0x14f0000000077882 */ /* 0x000fe20000000000 */
[----:B------:R-:W-:Y:S01]  /*9b70*/  UMOV UR10, URZ ;  /* 0x0000003f000a7c82 */ /* 0x000fe20008000000 */
[----:B--2---:R-:W-:-:S09]  /*9b80*/  IMAD.SHL.U32 R0, R0, 0x40, RZ ;  /* 0x0000004000007824 */ /* 0x004fd200078e00ff */
.L_x_3270:
        /* <DEDUP_REMOVED lines=15> */
.L_x_3271:
        /* <DEDUP_REMOVED lines=15> */
.L_x_3272:
        /* <DEDUP_REMOVED lines=15> */
.L_x_3273:
        /* <DEDUP_REMOVED lines=15> */
.L_x_3274:
        /* <DEDUP_REMOVED lines=15> */
.L_x_3275:
        /* <DEDUP_REMOVED lines=15> */
.L_x_3276:
        /* <DEDUP_REMOVED lines=15> */
.L_x_3277:
        /* <DEDUP_REMOVED lines=10> */
.L_x_3265:
[----:B------:R-:W-:Y:S05]  /*a2c0*/  BSYNC B0 ;  /* 0x0000000000007941 */ /* 0x000fea0003800000 */
.L_x_3264:
[----:B------:R-:W2:Y:S04]  /*a2d0*/  LDL.LU R4, [R1+0x2c] ;  /* 0x00002c0001047983 */ /* 0x000ea80000300800 */
[----:B------:R-:W3:Y:S01]  /*a2e0*/  LDL.LU R7, [R1] ;  /* 0x0000000001077983 */ /* 0x000ee20000300800 */
[----:B------:R-:W-:-:S05]  /*a2f0*/  VIADD R18, R18, 0x1 ;  /* 0x0000000112127836 */ /* 0x000fca0000000000 */
[----:B------:R-:W-:-:S04]  /*a300*/  ISETP.NE.AND P0, PT, R18, 0x2, PT ;  /* 0x000000021200780c */ /* 0x000fc80003f05270 */
[----:B0-----:R-:W-:Y:S02]  /*a310*/  SEL R0, RZ, 0x1, P0 ;  /* 0x00000001ff007807 */ /* 0x001fe40000000000 */
[----:B------:R-:W-:Y:S02]  /*a320*/  SEL R18, R18, RZ, P0 ;  /* 0x000000ff12127207 */ /* 0x000fe40000000000 */
[----:B--2---:R-:W-:Y:S02]  /*a330*/  ISETP.GE.AND P1, PT, R4, 0x41, PT ;  /* 0x000000410400780c */ /* 0x004fe40003f26270 */
[----:B---3--:R-:W-:-:S05]  /*a340*/  LOP3.LUT R7, R7, R0, RZ, 0x3c, !PT ;  /* 0x0000000007077212 */ /* 0x008fca00078e3cff */
[----:B------:R0:W-:Y:S06]  /*a350*/  STL [R1], R7 ;  /* 0x0000000701007387 */ /* 0x0001ec0000100800 */
[----:B------:R-:W-:Y:S05]  /*a360*/  @!P1 BRA `(.L_x_3278) ;  /* 0x00000028005c9947 */ /* 0x000fea0003800000 */
[----:B------:R-:W2:Y:S01]  /*a370*/  LDL R4, [R1+0x1c] ;  /* 0x00001c0001047983 */ /* 0x000ea20000100800 */
[----:B------:R-:W-:Y:S02]  /*a380*/  IMAD.MOV.U32 R0, RZ, RZ, 0x1 ;  /* 0x00000001ff007424 */ /* 0x000fe400078e00ff */
[----:B--2---:R-:W-:-:S05]  /*a390*/  IMAD.MOV R6, RZ, RZ, -R4 ;  /* 0x000000ffff067224 */ /* 0x004fca00078e0a04 */
[----:B------:R-:W-:-:S05]  /*a3a0*/  VIADDMNMX R6, R6, R0, 0xffffffff, !PT ;  /* 0xffffffff06067446 */ /* 0x000fca0007800100 */
[----:B------:R-:W-:-:S05]  /*a3b0*/  IMAD.IADD R0, R4, 0x1, R6 ;  /* 0x0000000104007824 */ /* 0x000fca00078e0206 */
[----:B------:R-:W-:-:S04]  /*a3c0*/  LOP3.LUT R0, R0, 0x1, RZ, 0xc0, !PT ;  /* 0x0000000100007812 */ /* 0x000fc800078ec0ff */
[----:B------:R-:W-:Y:S01]  /*a3d0*/  ISETP.NE.U32.AND P0, PT, R0, 0x1, PT ;  /* 0x000000010000780c */ /* 0x000fe20003f05070 */
[----:B------:R-:W-:-:S12]  /*a3e0*/  VIADD R0, R4, 0xfffffffe ;  /* 0xfffffffe04007836 */ /* 0x000fd80000000000 */
[----:B------:R-:W-:Y:S05]  /*a3f0*/  @P0 BRA `(.L_x_3279) ;  /* 0x0000000c00600947 */ /* 0x000fea0003800000 */
[----:B------:R-:W2:Y:S01]  /*a400*/  LDL R4, [R1+0x8] ;  /* 0x0000080001047983 */ /* 0x000ea20000100800 */
[----:B------:R-:W-:Y:S01]  /*a410*/  BSSY B0, `(.L_x_3280) ;  /* 0x00000cd000007945 */ /* 0x000fe20003800000 */
[----:B--2---:R-:W-:-:S13]  /*a420*/  ISETP.NE.AND P2, PT, R4, RZ, PT ;  /* 0x000000ff0400720c */ /* 0x004fda0003f45270 */
[----:B------:R-:W-:Y:S05]  /*a430*/  @!P2 BRA `(.L_x_3281) ;  /* 0x0000000c0028a947 */ /* 0x000fea0003800000 */
[----:B------:R-:W2:Y:S02]  /*a440*/  LDL R4, [R1+0xc] ;  /* 0x00000c0001047983 */ /* 0x000ea40000100800 */
[----:B--2---:R-:W-:-:S13]  /*a450*/  ISETP.NE.AND P2, PT, R4, RZ, PT ;  /* 0x000000ff0400720c */ /* 0x004fda0003f45270 */
[----:B------:R-:W-:Y:S05]  /*a460*/  @!P2 BRA `(.L_x_3282) ;  /* 0x00000000004ca947 */ /* 0x000fea0003800000 */
[----:B------:R-:W2:Y:S01]  /*a470*/  LDL R8, [R1+0x4] ;  /* 0x0000040001087983 */ /* 0x000ea20000100800 */
[----:B------:R-:W1:Y:S01]  /*a480*/  LDC R5, c[0x0][0x43c] ;  /* 0x00010f00ff057b82 */ /* 0x000e620000000800 */
[----:B------:R-:W-:Y:S01]  /*a490*/  ULDC.64 UR4, c[0x0][0x428] ;  /* 0x00010a0000047ab9 */ /* 0x000fe20000000a00 */
[----:B-1----:R-:W-:-:S13]  /*a4a0*/  ISETP.NE.AND P0, PT, R5, 0x1, PT ;  /* 0x000000010500780c */ /* 0x002fda0003f05270 */
[----:B------:R-:W1:Y:S02]  /*a4b0*/  @P0 LDC.64 R2, c[0x0][0x440] ;  /* 0x00011000ff020b82 */ /* 0x000e640000000a00 */
[----:B-1----:R-:W-:-:S04]  /*a4c0*/  @P0 IMAD.HI.U32 R4, R0, R2, RZ ;  /* 0x0000000200040227 */ /* 0x002fc800078e00ff */
[----:B------:R-:W-:Y:S01]  /*a4d0*/  IMAD.MOV.U32 R2, RZ, RZ, R0 ;  /* 0x000000ffff027224 */ /* 0x000fe200078e0000 */
[----:B------:R-:W-:-:S05]  /*a4e0*/  @P0 SHF.R.U32.HI R2, RZ, R3, R4 ;  /* 0x00000003ff020219 */ /* 0x000fca0000011604 */
[----:B------:R-:W-:-:S04]  /*a4f0*/  IMAD.MOV R3, RZ, RZ, -R2 ;  /* 0x000000ffff037224 */ /* 0x000fc800078e0a02 */
[----:B------:R-:W-:Y:S01]  /*a500*/  IMAD R0, R5, R3, R0 ;  /* 0x0000000305007224 */ /* 0x000fe200078e0200 */
[----:B------:R-:W-:-:S03]  /*a510*/  SHF.R.S32.HI R3, RZ, 0x1f, R2 ;  /* 0x0000001fff037819 */ /* 0x000fc60000011402 */
[----:B------:R-:W-:-:S04]  /*a520*/  IMAD.WIDE.U32 R2, R19, UR4, R2 ;  /* 0x0000000413027c25 */ /* 0x000fc8000f8e0002 */
[----:B--2---:R-:W-:-:S04]  /*a530*/  IMAD R4, R8, UR4, RZ ;  /* 0x0000000408047c24 */ /* 0x004fc8000f8e02ff */
[----:B------:R-:W-:Y:S01]  /*a540*/  IMAD R4, R19, UR5, R4 ;  /* 0x0000000513047c24 */ /* 0x000fe2000f8e0204 */
[----:B------:R-:W-:-:S03]  /*a550*/  ULDC.64 UR4, c[0x0][0x418] ;  /* 0x0001060000047ab9 */ /* 0x000fc60000000a00 */
[----:B------:R-:W-:Y:S01]  /*a560*/  IMAD.IADD R3, R4, 0x1, R3 ;  /* 0x0000000104037824 */ /* 0x000fe200078e0203 */
[----:B------:R-:W-:-:S04]  /*a570*/  LEA R4, P0, R2, UR4, 0x2 ;  /* 0x0000000402047c11 */ /* 0x000fc8000f8010ff */
[----:B------:R-:W-:-:S05]  /*a580*/  LEA.HI.X R5, R2, UR5, R3, 0x2, P0 ;  /* 0x0000000502057c11 */ /* 0x000fca00080f1403 */
[----:B------:R1:W5:Y:S04]  /*a590*/  LDG.E R16, desc[UR42][R4.64] ;  /* 0x0000002a04107981 */ /* 0x000368000c1e1900 */
.L_x_3282:
[----:B------:R-:W-:Y:S01]  /*a5a0*/  LEA R3, R18, UR36, 0x3 ;  /* 0x0000002412037c11 */ /* 0x000fe2000f8e18ff */
[----:B-1----:R-:W1:Y:S01]  /*a5b0*/  S2R R4, SR_TID.X ;  /* 0x0000000000047919 */ /* 0x002e620000002100 */
[----:B------:R-:W-:Y:S01]  /*a5c0*/  SHF.L.U32 R2, R7, 0x1f, RZ ;  /* 0x0000001f07027819 */ /* 0x000fe200000006ff */
[----:B------:R-:W-:Y:S03]  /*a5d0*/  BSSY B1, `(.L_x_3283) ;  /* 0x0000005000017945 */ /* 0x000fe60003800000 */
[----:B------:R-:W2:Y:S01]  /*a5e0*/  SYNCS.PHASECHK.TRANS64.TRYWAIT P0, [R3+URZ+0x28c40], R2 ;  /* 0x028c4002030075a7 */ /* 0x000ea2000800017f */
[----:B-1----:R-:W-:-:S04]  /*a5f0*/  LOP3.LUT R4, R4, 0x7f, RZ, 0xc0, !PT ;  /* 0x0000007f04047812 */ /* 0x002fc800078ec0ff */
[----:B------:R-:W-:Y:S01]  /*a600*/  ISETP.NE.AND P1, PT, R4, RZ, PT ;  /* 0x000000ff0400720c */ /* 0x000fe20003f25270 */
[----:B--2---:R-:W-:-:S12]  /*a610*/  @!P0 BRA `(.L_x_3284) ;  /* 0x0000003400348947 */ /* 0x004fd80003800000 */
.L_x_3375:
[----:B------:R-:W-:Y:S05]  /*a620*/  BSYNC B1 ;  /* 0x0000000000017941 */ /* 0x000fea0003800000 */
.L_x_3283:
[----:B------:R-:W-:Y:S04]  /*a630*/  BSSY B1, `(.L_x_3285) ;  /* 0x0000009000017945 */ /* 0x000fe80003800000 */
[----:B------:R-:W-:Y:S05]  /*a640*/  @P1 BRA `(.L_x_3286) ;  /* 0x00000000001c1947 */ /* 0x000fea0003800000 */
[----:B------:R-:W2:Y:S01]  /*a650*/  S2R R5, SR_TID.X ;  /* 0x0000000000057919 */ /* 0x000ea20000002100 */
[----:B------:R-:W-:-:S04]  /*a660*/  IMAD.MOV.U32 R4, RZ, RZ, 0x2000 ;  /* 0x00002000ff047424 */ /* 0x000fc800078e00ff */
[----:B------:R3:W-:Y:S01]  /*a670*/  SYNCS.ARRIVE.TRANS64 RZ, [R3+URZ+0x28c30], R4 ;  /* 0x028c300403ff79a7 */ /* 0x0007e2000800003f */
[----:B--2---:R-:W-:-:S04]  /*a680*/  LOP3.LUT R5, R5, 0x1f, RZ, 0xc0, !PT ;  /* 0x0000001f05057812 */ /* 0x004fc800078ec0ff */
[----:B------:R-:W-:-:S13]  /*a690*/  ISETP.NE.AND P0, PT, R5, RZ, PT ;  /* 0x000000ff0500720c */ /* 0x000fda0003f05270 */
[----:B---3--:R-:W-:Y:S05]  /*a6a0*/  @!P0 BRA `(.L_x_3286) ;  /* 0x0000000000048947 */ /* 0x008fea0003800000 */
[----:B------:R-:W-:Y:S01]  /*a6b0*/  BPT.TRAP 0x1 ;  /* 0x000000040000795c */ /* 0x000fe20000300000 */
.L_x_3286:
[----:B------:R-:W-:Y:S05]  /*a6c0*/  BSYNC B1 ;  /* 0x0000000000017941 */ /* 0x000fea0003800000 */
.L_x_3285:
[----:B0-----:R-:W-:Y:S01]  /*a6d0*/  IMAD.MOV.U32 R7, RZ, RZ, RZ ;  /* 0x000000ffff077224 */ /* 0x001fe200078e00ff */
[----:B------:R-:W-:Y:S01]  /*a6e0*/  LEA R4, R18, UR36, 0xd ;  /* 0x0000002412047c11 */ /* 0x000fe2000f8e68ff */
[----:B------:R-:W-:Y:S01]  /*a6f0*/  UIADD3 UR4, UP0, UR40, 0x370, URZ ;  /* 0x0000037028047890 */ /* 0x000fe2000ff1e03f */
[----:B------:R-:W-:Y:S01]  /*a700*/  PLOP3.LUT P0, PT, PT, PT, PT, 0x80, 0x0 ;  /* 0x000000000000781c */ /* 0x000fe20003f0f070 */
[----:B------:R-:W-:Y:S01]  /*a710*/  IMAD.SHL.U32 R0, R0, 0x40, RZ ;  /* 0x0000004000007824 */ /* 0x000fe200078e00ff */
[----:B------:R-:W-:Y:S01]  /*a720*/  R2UR UR10, R7 ;  /* 0x00000000070a72ca */ /* 0x000fe200000e0000 */
[----:B------:R-:W-:Y:S01]  /*a730*/  VIADD R4, R4, 0x22400 ;  /* 0x0002240004047836 */ /* 0x000fe20000000000 */
[----:B------:R-:W-:Y:S01]  /*a740*/  UIADD3.X UR5, URZ, UR41, URZ, UP0, !UPT ;  /* 0x000000293f057290 */ /* 0x000fe200087fe43f */
[----:B------:R-:W-:Y:S01]  /*a750*/  VIADD R5, R3, 0x28c30 ;  /* 0x00028c3003057836 */ /* 0x000fe20000000000 */
[----:B------:R-:W-:Y:S01]  /*a760*/  UMOV UR6, 0x0 ;  /* 0x0000000000067882 */ /* 0x000fe20000000000 */
[----:B------:R-:W-:-:S10]  /*a770*/  UMOV UR7, 0x14f00000 ;  /* 0x14f0000000077882 */ /* 0x000fd40000000000 */
.L_x_3287:
        /* <DEDUP_REMOVED lines=10> */
[----:B------:R-:W0:Y:S01]  /*a820*/  SYNCS.PHASECHK.TRANS64.TRYWAIT P0, [R3+URZ+0x28c60], R2 ;  /* 0x028c6002030075a7 */ /* 0x000e22000800017f */
[----:B------:R-:W-:Y:S04]  /*a830*/  BSSY B1, `(.L_x_3288) ;  /* 0x0000002000017945 */ /* 0x000fe80003800000 */
[----:B0-----:R-:W-:Y:S05]  /*a840*/  @!P0 BRA `(.L_x_3289) ;  /* 0x0000003000bc8947 */ /* 0x001fea0003800000 */
.L_x_3376:
[----:B------:R-:W-:Y:S05]  /*a850*/  BSYNC B1 ;  /* 0x0000000000017941 */ /* 0x000fea0003800000 */
.L_x_3288:
[----:B------:R-:W-:Y:S01]  /*a860*/  BSSY B1, `(.L_x_3290) ;  /* 0x000000b000017945 */ /* 0x000fe20003800000 */
[----:B------:R-:W-:Y:S02]  /*a870*/  IMAD.MOV.U32 R8, RZ, RZ, 0x0 ;  /* 0x00000000ff087424 */ /* 0x000fe400078e00ff */
[----:B------:R-:W-:Y:S01]  /*a880*/  IMAD.MOV.U32 R9, RZ, RZ, 0x14f00000 ;  /* 0x14f00000ff097424 */ /* 0x000fe200078e00ff */
[----:B------:R-:W-:Y:S06]  /*a890*/  @P1 BRA `(.L_x_3291) ;  /* 0x00000000001c1947 */ /* 0x000fec0003800000 */
[----:B------:R-:W2:Y:S01]  /*a8a0*/  S2R R4, SR_TID.X ;  /* 0x0000000000047919 */ /* 0x000ea20000002100 */
[----:B01----:R-:W-:-:S04]  /*a8b0*/  IMAD.MOV.U32 R2, RZ, RZ, 0x10000 ;  /* 0x00010000ff027424 */ /* 0x003fc800078e00ff */
[----:B------:R3:W-:Y:S01]  /*a8c0*/  SYNCS.ARRIVE.TRANS64 RZ, [R3+URZ+0x28c50], R2 ;  /* 0x028c500203ff79a7 */ /* 0x0007e2000800003f */
[----:B--2---:R-:W-:-:S04]  /*a8d0*/  LOP3.LUT R4, R4, 0x1f, RZ, 0xc0, !PT ;  /* 0x0000001f04047812 */ /* 0x004fc800078ec0ff */
[----:B------:R-:W-:-:S13]  /*a8e0*/  ISETP.NE.AND P0, PT, R4, RZ, PT ;  /* 0x000000ff0400720c */ /* 0x000fda0003f05270 */
[----:B---3--:R-:W-:Y:S05]  /*a8f0*/  @!P0 BRA `(.L_x_3291) ;  /* 0x0000000000048947 */ /* 0x008fea0003800000 */
[----:B------:R-:W-:Y:S01]  /*a900*/  BPT.TRAP 0x1 ;  /* 0x000000040000795c */ /* 0x000fe20000300000 */
.L_x_3291:
[----:B------:R-:W-:Y:S05]  /*a910*/  BSYNC B1 ;  /* 0x0000000000017941 */ /* 0x000fea0003800000 */
.L_x_3290:
[----:B------:R-:W-:Y:S01]  /*a920*/  R2UR UR10, R7 ;  /* 0x00000000070a72ca */ /* 0x000fe200000e0000 */
[----:B------:R-:W-:Y:S01]  /*a930*/  UIADD3 UR4, UP0, UR40, 0x470, URZ ;  /* 0x0000047028047890 */ /* 0x000fe2000ff1e03f */
[----:B------:R-:W-:Y:S01]  /*a940*/  R2UR UR6, R8 ;  /* 0x00000000080672ca */ /* 0x000fe200000e0000 */
[----:B01----:R-:W-:Y:S01]  /*a950*/  VIADD R3, R3, 0x28c50 ;  /* 0x00028c5003037836 */ /* 0x003fe20000000000 */
[----:B------:R-:W-:Y:S01]  /*a960*/  R2UR UR7, R9 ;  /* 0x00000000090772ca */ /* 0x000fe200000e0000 */
[----:B------:R-:W-:Y:S01]  /*a970*/  UIADD3.X UR5, URZ, UR41, URZ, UP0, !UPT ;  /* 0x000000293f057290 */ /* 0x000fe200087fe43f */
[----:B------:R-:W-:Y:S02]  /*a980*/  LEA R2, R18, UR36, 0x10 ;  /* 0x0000002412027c11 */ /* 0x000fe4000f8e80ff */
[----:B------:R-:W-:-:S03]  /*a990*/  PLOP3.LUT P0, PT, PT, PT, PT, 0x80, 0x0 ;  /* 0x000000000000781c */ /* 0x000fc60003f0f070 */
[----:B------:R-:W-:-:S10]  /*a9a0*/  VIADD R4, R2, 0x400 ;  /* 0x0000040002047836 */ /* 0x000fd40000000000 */
.L_x_3292:
        /* <DEDUP_REMOVED lines=12> */
[----:B------:R-:W-:Y:S01]  /*aa70*/  R2UR UR7, R9 ;  /* 0x00000000090772ca */ /* 0x000fe200000e0000 */
[----:B------:R-:W-:Y:S01]  /*aa80*/  UMOV UR10, 0x40 ;  /* 0x00000040000a7882 */ /* 0x000fe20000000000 */
[----:B------:R-:W-:-:S13]  /*aa90*/  PLOP3.LUT P0, PT, PT, PT, PT, 0x80, 0x0 ;  /* 0x000000000000781c */ /* 0x000fda0003f0f070 */
.L_x_3293:
        /* <DEDUP_REMOVED lines=15> */
.L_x_3294:
        /* <DEDUP_REMOVED lines=15> */
.L_x_3295:
        /* <DEDUP_REMOVED lines=15> */
.L_x_3296:
        /* <DEDUP_REMOVED lines=15> */
.L_x_3297:
        /* <DEDUP_REMOVED lines=15> */
.L_x_3298:
        /* <DEDUP_REMOVED lines=15> */
.L_x_3299:
        /* <DEDUP_REMOVED lines=10> */
.L_x_3281:
[----:B------:R-:W-:Y:S05]  /*b0e0*/  BSYNC B0 ;  /* 0x0000000000007941 */ /* 0x000fea0003800000 */
.L_x_3280:
[----:B------:R-:W2:Y:S04]  /*b0f0*/  LDL.LU R5, [R1] ;  /* 0x0000000001057983 */ /* 0x000ea80000300800 */
[----:B------:R-:W3:Y:S01]  /*b100*/  LDL.LU R4, [R1+0x1c] ;  /* 0x00001c0001047983 */ /* 0x000ee20000300800 */
[----:B------:R-:W-:-:S05]  /*b110*/  VIADD R18, R18, 0x1 ;  /* 0x0000000112127836 */ /* 0x000fca0000000000 */
[----:B------:R-:W-:-:S04]  /*b120*/  ISETP.NE.AND P0, PT, R18, 0x2, PT ;  /* 0x000000021200780c */ /* 0x000fc80003f05270 */
[----:B------:R-:W-:Y:S02]  /*b130*/  SEL R0, RZ, 0x1, P0 ;  /* 0x00000001ff007807 */ /* 0x000fe40000000000 */
[----:B------:R-:W-:Y:S02]  /*b140*/  SEL R18, R18, RZ, P0 ;  /* 0x000000ff12127207 */ /* 0x000fe40000000000 */
[----:B--2---:R-:W-:Y:S01]  /*b150*/  LOP3.LUT R5, R5, R0, RZ, 0x3c, !PT ;  /* 0x0000000005057212 */ /* 0x004fe200078e3cff */
[----:B---3--:R-:W-:-:S04]  /*b160*/  VIADD R0, R4, 0xfffffffd ;  /* 0xfffffffd04007836 */ /* 0x008fc80000000000 */
[----:B------:R1:W-:Y:S03]  /*b170*/  STL [R1], R5 ;  /* 0x0000000501007387 */ /* 0x0003e60000100800 */
.L_x_3279:
[----:B------:R-:W2:Y:S01]  /*b180*/  LDL.LU R2, [R1+0x14] ;  /* 0x0000140001027983 */ /* 0x000ea20000300800 */
[----:B------:R-:W-:Y:S01]  /*b190*/  IMAD.MOV R6, RZ, RZ, -R6 ;  /* 0x000000ffff067224 */ /* 0x000fe200078e0a06 */
[----:B------:R-:W-:Y:S04]  /*b1a0*/  BSSY B0, `(.L_x_3278) ;  /* 0x00001b3000007945 */ /* 0x000fe80003800000 */
[----:B--2---:R-:W-:-:S13]  /*b1b0*/  ISETP.NE.AND P0, PT, R2, R6, PT ;  /* 0x000000060200720c */ /* 0x004fda0003f05270 */
[----:B------:R-:W-:Y:S05]  /*b1c0*/  @!P0 BRA `(.L_x_3300) ;  /* 0x0000001800c08947 */ /* 0x000fea0003800000 */
.L_x_3341:
[----:B--2---:R-:W2:Y:S01]  /*b1d0*/  LDL R2, [R1+0x8] ;  /* 0x0000080001027983 */ /* 0x004ea20000100800 */
[----:B------:R-:W-:Y:S01]  /*b1e0*/  BSSY B1, `(.L_x_3301) ;  /* 0x00000cf000017945 */ /* 0x000fe20003800000 */
[----:B--2---:R-:W-:-:S13]  /*b1f0*/  ISETP.NE.AND P0, PT, R2, RZ, PT ;  /* 0x000000ff0200720c */ /* 0x004fda0003f05270 */
[----:B------:R-:W-:Y:S05]  /*b200*/  @!P0 BRA `(.L_x_3302) ;  /* 0x0000000c00308947 */ /* 0x000fea0003800000 */
[----:B------:R-:W2:Y:S01]  /*b210*/  LDL R2, [R1+0xc] ;  /* 0x00000c0001027983 */ /* 0x000ea20000100800 */
[----:B------:R-:W-:Y:S01]  /*b220*/  IMAD.MOV.U32 R6, RZ, RZ, R0 ;  /* 0x000000ffff067224 */ /* 0x000fe200078e0000 */
[----:B--2---:R-:W-:-:S13]  /*b230*/  ISETP.NE.AND P0, PT, R2, RZ, PT ;  /* 0x000000ff0200720c */ /* 0x004fda0003f05270 */
[----:B------:R-:W-:Y:S05]  /*b240*/  @!P0 BRA `(.L_x_3303) ;  /* 0x00000000004c8947 */ /* 0x000fea0003800000 */
[----:B-1----:R-:W2:Y:S01]  /*b250*/  LDL R5, [R1+0x4] ;  /* 0x0000040001057983 */ /* 0x002ea20000100800 */
        /* <DEDUP_REMOVED lines=18> */
.L_x_3303:
[----:B------:R-:W3:Y:S01]  /*b380*/  LDL R2, [R1] ;  /* 0x0000000001027983 */ /* 0x000ee20000100800 */
[----:B--2---:R-:W-:Y:S01]  /*b390*/  LEA R4, R18, UR36, 0x3 ;  /* 0x0000002412047c11 */ /* 0x004fe2000f8e18ff */
[----:B------:R-:W-:Y:S01]  /*b3a0*/  BSSY B2, `(.L_x_3304) ;  /* 0x0000007000027945 */ /* 0x000fe20003800000 */
[----:B------:R-:W2:Y:S02]  /*b3b0*/  S2R R3, SR_TID.X ;  /* 0x0000000000037919 */ /* 0x000ea40000002100 */
[----:B--2---:R-:W-:-:S04]  /*b3c0*/  LOP3.LUT R3, R3, 0x7f, RZ, 0xc0, !PT ;  /* 0x0000007f03037812 */ /* 0x004fc800078ec0ff */
[----:B------:R-:W-:Y:S02]  /*b3d0*/  ISETP.NE.AND P1, PT, R3, RZ, PT ;  /* 0x000000ff0300720c */ /* 0x000fe40003f25270 */
[----:B---3--:R-:W-:-:S04]  /*b3e0*/  SHF.L.U32 R2, R2, 0x1f, RZ ;  /* 0x0000001f02027819 */ /* 0x008fc800000006ff */
[----:B------:R-:W2:Y:S02]  /*b3f0*/  SYNCS.PHASECHK.TRANS64.TRYWAIT P0, [R4+URZ+0x28c40], R2 ;  /* 0x028c4002040075a7 */ /* 0x000ea4000800017f */
[----:B--2---:R-:W-:Y:S05]  /*b400*/  @!P0 BRA `(.L_x_3305) ;  /* 0x0000002400e08947 */ /* 0x004fea0003800000 */
.L_x_3377:
[----:B------:R-:W-:Y:S05]  /*b410*/  BSYNC B2 ;  /* 0x0000000000027941 */ /* 0x000fea0003800000 */
.L_x_3304:
[----:B------:R-:W-:Y:S04]  /*b420*/  BSSY B2, `(.L_x_3306) ;  /* 0x0000009000027945 */ /* 0x000fe80003800000 */
[----:B------:R-:W-:Y:S05]  /*b430*/  @P1 BRA `(.L_x_3307) ;  /* 0x00000000001c1947 */ /* 0x000fea0003800000 */
[----:B-1----:R-:W1:Y:S01]  /*b440*/  S2R R5, SR_TID.X ;  /* 0x0000000000057919 */ /* 0x002e620000002100 */
[----:B------:R-:W-:-:S04]  /*b450*/  IMAD.MOV.U32 R3, RZ, RZ, 0x2000 ;  /* 0x00002000ff037424 */ /* 0x000fc800078e00ff */
[----:B------:R3:W-:Y:S01]  /*b460*/  SYNCS.ARRIVE.TRANS64 RZ, [R4+URZ+0x28c30], R3 ;  /* 0x028c300304ff79a7 */ /* 0x0007e2000800003f */
[----:B-1----:R-:W-:-:S04]  /*b470*/  LOP3.LUT R5, R5, 0x1f, RZ, 0xc0, !PT ;  /* 0x0000001f05057812 */ /* 0x002fc800078ec0ff */
[----:B------:R-:W-:-:S13]  /*b480*/  ISETP.NE.AND P0, PT, R5, RZ, PT ;  /* 0x000000ff0500720c */ /* 0x000fda0003f05270 */
[----:B---3--:R-:W-:Y:S05]  /*b490*/  @!P0 BRA `(.L_x_3307) ;  /* 0x0000000000048947 */ /* 0x008fea0003800000 */
[----:B------:R-:W-:Y:S01]  /*b4a0*/  BPT.TRAP 0x1 ;  /* 0x000000040000795c */ /* 0x000fe20000300000 */
.L_x_3307:
[----:B------:R-:W-:Y:S05]  /*b4b0*/  BSYNC B2 ;  /* 0x0000000000027941 */ /* 0x000fea0003800000 */
.L_x_3306:
[----:B-1----:R-:W-:Y:S01]  /*b4c0*/  IMAD.MOV.U32 R5, RZ, RZ, RZ ;  /* 0x000000ffff057224 */ /* 0x002fe200078e00ff */
[----:B------:R-:W-:Y:S01]  /*b4d0*/  LEA R3, R18, UR36, 0xd ;  /* 0x0000002412037c11 */ /* 0x000fe2000f8e68ff */
[----:B------:R-:W-:Y:S01]  /*b4e0*/  UIADD3 UR4, UP0, UR40, 0x370, URZ ;  /* 0x0000037028047890 */ /* 0x000fe2000ff1e03f */
[----:B------:R-:W-:Y:S01]  /*b4f0*/  PLOP3.LUT P0, PT, PT, PT, PT, 0x80, 0x0 ;  /* 0x000000000000781c */ /* 0x000fe20003f0f070 */
[----:B------:R-:W-:Y:S01]  /*b500*/  IMAD.SHL.U32 R6, R6, 0x40, RZ ;  /* 0x0000004006067824 */ /* 0x000fe200078e00ff */
[----:B------:R-:W-:Y:S01]  /*b510*/  R2UR UR10, R5 ;  /* 0x00000000050a72ca */ /* 0x000fe200000e0000 */
[----:B------:R-:W-:Y:S01]  /*b520*/  VIADD R3, R3, 0x22400 ;  /* 0x0002240003037836 */ /* 0x000fe20000000000 */
[----:B------:R-:W-:Y:S01]  /*b530*/  UIADD3.X UR5, URZ, UR41, URZ, UP0, !UPT ;  /* 0x000000293f057290 */ /* 0x000fe200087fe43f */
[----:B0-----:R-:W-:Y:S01]  /*b540*/  VIADD R7, R4, 0x28c30 ;  /* 0x00028c3004077836 */ /* 0x001fe20000000000 */
[----:B------:R-:W-:Y:S01]  /*b550*/  UMOV UR6, 0x0 ;  /* 0x0000000000067882 */ /* 0x000fe20000000000 */
[----:B------:R-:W-:-:S10]  /*b560*/  UMOV UR7, 0x14f00000 ;  /* 0x14f0000000077882 */ /* 0x000fd40000000000 */
.L_x_3308:
        /* <DEDUP_REMOVED lines=13> */
.L_x_3378:
[----:B------:R-:W-:Y:S05]  /*b640*/  BSYNC B2 ;  /* 0x0000000000027941 */ /* 0x000fea0003800000 */
.L_x_3309:
[----:B------:R-:W-:Y:S01]  /*b650*/  BSSY B2, `(.L_x_3311) ;  /* 0x000000b000027945 */ /* 0x000fe20003800000 */
[----:B0-2---:R-:W-:Y:S02]  /*b660*/  IMAD.MOV.U32 R2, RZ, RZ, 0x0 ;  /* 0x00000000ff027424 */ /* 0x005fe400078e00ff */
[----:B------:R-:W-:Y:S01]  /*b670*/  IMAD.MOV.U32 R3, RZ, RZ, 0x14f00000 ;  /* 0x14f00000ff037424 */ /* 0x000fe200078e00ff */
[----:B------:R-:W-:Y:S06]  /*b680*/  @P1 BRA `(.L_x_3312) ;  /* 0x00000000001c1947 */ /* 0x000fec0003800000 */
[----:B------:R-:W0:Y:S01]  /*b690*/  S2R R8, SR_TID.X ;  /* 0x0000000000087919 */ /* 0x000e220000002100 */
[----:B------:R-:W-:-:S04]  /*b6a0*/  IMAD.MOV.U32 R7, RZ, RZ, 0x10000 ;  /* 0x00010000ff077424 */ /* 0x000fc800078e00ff */
[----:B------:R1:W-:Y:S01]  /*b6b0*/  SYNCS.ARRIVE.TRANS64 RZ, [R4+URZ+0x28c50], R7 ;  /* 0x028c500704ff79a7 */ /* 0x0003e2000800003f */
[----:B0-----:R-:W-:-:S04]  /*b6c0*/  LOP3.LUT R8, R8, 0x1f, RZ, 0xc0, !PT ;  /* 0x0000001f08087812 */ /* 0x001fc800078ec0ff */
[----:B------:R-:W-:-:S13]  /*b6d0*/  ISETP.NE.AND P0, PT, R8, RZ, PT ;  /* 0x000000ff0800720c */ /* 0x000fda0003f05270 */
[----:B-1----:R-:W-:Y:S05]  /*b6e0*/  @!P0 BRA `(.L_x_3312) ;  /* 0x0000000000048947 */ /* 0x002fea0003800000 */
[----:B------:R-:W-:Y:S01]  /*b6f0*/  BPT.TRAP 0x1 ;  /* 0x000000040000795c */ /* 0x000fe20000300000 */
.L_x_3312:
[----:B------:R-:W-:Y:S05]  /*b700*/  BSYNC B2 ;  /* 0x0000000000027941 */ /* 0x000fea0003800000 */
.L_x_3311:
        /* <DEDUP_REMOVED lines=8> */
[----:B------:R-:W-:-:S10]  /*b790*/  VIADD R7, R5, 0x400 ;  /* 0x0000040005077836 */ /* 0x000fd40000000000 */
.L_x_3313:
        /* <DEDUP_REMOVED lines=15> */
.L_x_3314:
        /* <DEDUP_REMOVED lines=15> */
.L_x_3315:
        /* <DEDUP_REMOVED lines=15> */
.L_x_3316:
        /* <DEDUP_REMOVED lines=15> */
.L_x_3317:
        /* <DEDUP_REMOVED lines=15> */
.L_x_3318:
        /* <DEDUP_REMOVED lines=15> */
.L_x_3319:
        /* <DEDUP_REMOVED lines=15> */
.L_x_3320:
        /* <DEDUP_REMOVED lines=10> */
.L_x_3302:
[----:B------:R-:W-:Y:S05]  /*bed0*/  BSYNC B1 ;  /* 0x0000000000017941 */ /* 0x000fea0003800000 */
.L_x_3301:
[----:B------:R-:W2:Y:S04]  /*bee0*/  LDL R3, [R1+0x8] ;  /* 0x0000080001037983 */ /* 0x000ea80000100800 */
[----:B------:R-:W3:Y:S01]  /*bef0*/  LDL.LU R2, [R1] ;  /* 0x0000000001027983 */ /* 0x000ee20000300800 */
[----:B0-----:R-:W-:Y:S01]  /*bf00*/  VIADD R7, R18, 0x1 ;  /* 0x0000000112077836 */ /* 0x001fe20000000000 */
        /* <DEDUP_REMOVED lines=8> */
[----:B------:R-:W-:Y:S01]  /*bf90*/  VIADD R8, R0, 0xffffffff ;  /* 0xffffffff00087836 */ /* 0x000fe20000000000 */
[----:B--2---:R-:W-:-:S13]  /*bfa0*/  ISETP.NE.AND P2, PT, R2, RZ, PT ;  /* 0x000000ff0200720c */ /* 0x004fda0003f45270 */
[----:B------:R-:W-:Y:S05]  /*bfb0*/  @!P2 BRA `(.L_x_3323) ;  /* 0x00000000004ca947 */ /* 0x000fea0003800000 */
[----:B------:R-:W2:Y:S01]  /*bfc0*/  LDL R9, [R1+0x4] ;  /* 0x0000040001097983 */ /* 0x000ea20000100800 */
[----:B------:R-:W0:Y:S01]  /*bfd0*/  LDC R4, c[0x0][0x43c] ;  /* 0x00010f00ff047b82 */ /* 0x000e220000000800 */
[----:B------:R-:W-:Y:S01]  /*bfe0*/  ULDC.64 UR4, c[0x0][0x428] ;  /* 0x00010a0000047ab9 */ /* 0x000fe20000000a00 */
[----:B0-----:R-:W-:-:S13]  /*bff0*/  ISETP.NE.AND P0, PT, R4, 0x1, PT ;  /* 0x000000010400780c */ /* 0x001fda0003f05270 */
        /* <DEDUP_REMOVED lines=15> */
.L_x_3323:
[----:B0-----:R-:W-:Y:S01]  /*c0f0*/  LEA R4, R7, UR36, 0x3 ;  /* 0x0000002407047c11 */ /* 0x001fe2000f8e18ff */
[----:B------:R-:W0:Y:S01]  /*c100*/  S2R R3, SR_TID.X ;  /* 0x0000000000037919 */ /* 0x000e220000002100 */
[----:B------:R-:W-:Y:S01]  /*c110*/  SHF.L.U32 R2, R6, 0x1f, RZ ;  /* 0x0000001f06027819 */ /* 0x000fe200000006ff */
[----:B------:R-:W-:Y:S03]  /*c120*/  BSSY B2, `(.L_x_3324) ;  /* 0x0000005000027945 */ /* 0x000fe60003800000 */
[----:B------:R-:W2:Y:S01]  /*c130*/  SYNCS.PHASECHK.TRANS64.TRYWAIT P0, [R4+URZ+0x28c40], R2 ;  /* 0x028c4002040075a7 */ /* 0x000ea2000800017f */
[----:B0-----:R-:W-:-:S04]  /*c140*/  LOP3.LUT R3, R3, 0x7f, RZ, 0xc0, !PT ;  /* 0x0000007f03037812 */ /* 0x001fc800078ec0ff */
[----:B------:R-:W-:Y:S01]  /*c150*/  ISETP.NE.AND P1, PT, R3, RZ, PT ;  /* 0x000000ff0300720c */ /* 0x000fe20003f25270 */
[----:B--2---:R-:W-:-:S12]  /*c160*/  @!P0 BRA `(.L_x_3325) ;  /* 0x0000001800b08947 */ /* 0x004fd80003800000 */
.L_x_3379:
[----:B------:R-:W-:Y:S05]  /*c170*/  BSYNC B2 ;  /* 0x0000000000027941 */ /* 0x000fea0003800000 */
.L_x_3324:
[----:B------:R-:W-:Y:S04]  /*c180*/  BSSY B2, `(.L_x_3326) ;  /* 0x0000009000027945 */ /* 0x000fe80003800000 */
[----:B------:R-:W-:Y:S05]  /*c190*/  @P1 BRA `(.L_x_3327) ;  /* 0x00000000001c1947 */ /* 0x000fea0003800000 */
[----:B-1----:R-:W1:Y:S01]  /*c1a0*/  S2R R5, SR_TID.X ;  /* 0x0000000000057919 */ /* 0x002e620000002100 */
[----:B------:R-:W-:-:S04]  /*c1b0*/  IMAD.MOV.U32 R3, RZ, RZ, 0x2000 ;  /* 0x00002000ff037424 */ /* 0x000fc800078e00ff */
[----:B------:R2:W-:Y:S01]  /*c1c0*/  SYNCS.ARRIVE.TRANS64 RZ, [R4+URZ+0x28c30], R3 ;  /* 0x028c300304ff79a7 */ /* 0x0005e2000800003f */
[----:B-1----:R-:W-:-:S04]  /*c1d0*/  LOP3.LUT R5, R5, 0x1f, RZ, 0xc0, !PT ;  /* 0x0000001f05057812 */ /* 0x002fc800078ec0ff */
[----:B------:R-:W-:-:S13]  /*c1e0*/  ISETP.NE.AND P0, PT, R5, RZ, PT ;  /* 0x000000ff0500720c */ /* 0x000fda0003f05270 */
[----:B--2---:R-:W-:Y:S05]  /*c1f0*/  @!P0 BRA `(.L_x_3327) ;  /* 0x0000000000048947 */ /* 0x004fea0003800000 */
[----:B------:R-:W-:Y:S01]  /*c200*/  BPT.TRAP 0x1 ;  /* 0x000000040000795c */ /* 0x000fe20000300000 */
.L_x_3327:
[----:B------:R-:W-:Y:S05]  /*c210*/  BSYNC B2 ;  /* 0x0000000000027941 */ /* 0x000fea0003800000 */
.L_x_3326:
        /* <DEDUP_REMOVED lines=11> */
.L_x_3328:
        /* <DEDUP_REMOVED lines=13> */
.L_x_3380:
[----:B------:R-:W-:Y:S05]  /*c3a0*/  BSYNC B2 ;  /* 0x0000000000027941 */ /* 0x000fea0003800000 */
.L_x_3329:
[----:B------:R-:W-:Y:S01]  /*c3b0*/  BSSY B2, `(.L_x_3331) ;  /* 0x000000b000027945 */ /* 0x000fe20003800000 */
[----:B01----:R-:W-:Y:S02]  /*c3c0*/  IMAD.MOV.U32 R2, RZ, RZ, 0x0 ;  /* 0x00000000ff027424 */ /* 0x003fe400078e00ff */
        /* <DEDUP_REMOVED lines=9> */
.L_x_3332:
[----:B------:R-:W-:Y:S05]  /*c460*/  BSYNC B2 ;  /* 0x0000000000027941 */ /* 0x000fea0003800000 */
.L_x_3331:
        /* <DEDUP_REMOVED lines=9> */
.L_x_3333:
        /* <DEDUP_REMOVED lines=15> */
.L_x_3334:
        /* <DEDUP_REMOVED lines=15> */
.L_x_3335:
        /* <DEDUP_REMOVED lines=15> */
.L_x_3336:
        /* <DEDUP_REMOVED lines=15> */
.L_x_3337:
        /* <DEDUP_REMOVED lines=15> */
.L_x_3338:
        /* <DEDUP_REMOVED lines=15> */
.L_x_3339:
        /* <DEDUP_REMOVED lines=15> */
.L_x_3340:
        /* <DEDUP_REMOVED lines=10> */
.L_x_3322:
[----:B------:R-:W-:Y:S05]  /*cc30*/  BSYNC B1 ;  /* 0x0000000000017941 */ /* 0x000fea0003800000 */
.L_x_3321:
[----:B------:R-:W-:Y:S01]  /*cc40*/  VIADD R7, R7, 0x1 ;  /* 0x0000000107077836 */ /* 0x000fe20000000000 */
[C---:B------:R-:W-:Y:S01]  /*cc50*/  ISETP.GT.AND P1, PT, R0.reuse, 0x1, PT ;  /* 0x000000010000780c */ /* 0x040fe20003f24270 */
[----:B------:R-:W-:-:S03]  /*cc60*/  VIADD R0, R0, 0xfffffffe ;  /* 0xfffffffe00007836 */ /* 0x000fc60000000000 */
[----:B------:R-:W-:-:S04]  /*cc70*/  ISETP.NE.AND P0, PT, R7, 0x2, PT ;  /* 0x000000020700780c */ /* 0x000fc80003f05270 */
[----:B------:R-:W-:Y:S02]  /*cc80*/  SEL R3, RZ, 0x1, P0 ;  /* 0x00000001ff037807 */ /* 0x000fe40000000000 */
[----:B------:R-:W-:Y:S02]  /*cc90*/  SEL R18, R7, RZ, P0 ;  /* 0x000000ff07127207 */ /* 0x000fe40000000000 */
[----:B------:R-:W-:-:S05]  /*cca0*/  LOP3.LUT R2, R6, R3, RZ, 0x3c, !PT ;  /* 0x0000000306027212 */ /* 0x000fca00078e3cff */
[----:B------:R2:W-:Y:S01]  /*ccb0*/  STL [R1], R2 ;  /* 0x0000000201007387 */ /* 0x0005e20000100800 */
[----:B------:R-:W-:Y:S05]  /*ccc0*/  @P1 BRA `(.L_x_3341) ;  /* 0xffffffe400401947 */ /* 0x000fea000383ffff */
.L_x_3300:
[----:B------:R-:W-:Y:S05]  /*ccd0*/  BSYNC B0 ;  /* 0x0000000000007941 */ /* 0x000fea0003800000 */
.L_x_3278:
[----:B--2---:R-:W2:Y:S01]  /*cce0*/  LDL.LU R2, [R1+0x20] ;  /* 0x0000200001027983 */ /* 0x004ea20000300800 */
[----:B------:R-:W-:-:S03]  /*ccf0*/  ULDC UR4, c[0x0][0xc34] ;  /* 0x00030d0000047ab9 */ /* 0x000fc60000000800 */
[----:B------:R-:W3:Y:S01]  /*cd00*/  LDL.LU R0, [R1+0x30] ;  /* 0x0000300001007983 */ /* 0x000ee20000300800 */
[----:B--2---:R-:W-:Y:S02]  /*cd10*/  VIADD R2, R2, UR38 ;  /* 0x0000002602027c36 */ /* 0x004fe40008000000 */
[----:B---3--:R-:W-:-:S03]  /*cd20*/  VIADD R0, R0, 0x1 ;  /* 0x0000000100007836 */ /* 0x008fc60000000000 */
[----:B------:R2:W-:Y:S01]  /*cd30*/  STL [R1+0x20], R2 ;  /* 0x0000200201007387 */ /* 0x0005e20000100800 */
[----:B------:R-:W-:-:S03]  /*cd40*/  ISETP.GE.AND P0, PT, R2, UR4, PT ;  /* 0x0000000402007c0c */ /* 0x000fc6000bf06270 */
[----:B------:R2:W-:Y:S10]  /*cd50*/  STL [R1+0x30], R0 ;  /* 0x0000300001007387 */ /* 0x0005f40000100800 */
[----:B--2---:R-:W-:Y:S05]  /*cd60*/  @!P0 BRA `(.L_x_3342) ;  /* 0xffffffb800148947 */ /* 0x004fea000383ffff */
[----:B------:R-:W-:-:S07]  /*cd70*/  LOP3.LUT R2, R0, 0x1, RZ, 0xc, !PT ;  /* 0x0000000100027812 */ /* 0x000fce00078e0cff */
.L_x_3250:
[----:B0-----:R-:W0:Y:S01]  /*cd80*/  S2R R3, SR_CgaCtaId ;  /* 0x0000000000037919 */ /* 0x001e220000008800 */
[----:B------:R-:W-:Y:S01]  /*cd90*/  MOV R0, 0x400 ;  /* 0x0000040000007802 */ /* 0x000fe20000000f00 */
[----:B------:R-:W-:Y:S03]  /*cda0*/  BSSY B0, `(.L_x_3343) ;  /* 0x0000005000007945 */ /* 0x000fe60003800000 */
[----:B0-----:R-:W-:Y:S02]  /*cdb0*/  LEA R0, R3, R0, 0x18 ;  /* 0x0000000003007211 */ /* 0x001fe400078ec0ff */
[----:B------:R-:W-:-:S04]  /*cdc0*/  SHF.L.U32 R3, R2, 0x1f, RZ ;  /* 0x0000001f02037819 */ /* 0x000fc800000006ff */
[----:B------:R-:W0:Y:S02]  /*cdd0*/  SYNCS.PHASECHK.TRANS64.TRYWAIT P0, [R0+URZ+0x28c20], R3 ;  /* 0x028c2003000075a7 */ /* 0x000e24000800017f */
[----:B0-----:R-:W-:Y:S05]  /*cde0*/  @!P0 BRA `(.L_x_3344) ;  /* 0x0000000c00b88947 */ /* 0x001fea0003800000 */
.L_x_3381:
[----:B------:R-:W-:Y:S05]  /*cdf0*/  BSYNC B0 ;  /* 0x0000000000007941 */ /* 0x000fea0003800000 */
.L_x_3343:
[----:B------:R-:W-:-:S03]  /*ce00*/  UMOV UR4, 0xffffffff ;  /* 0xffffffff00047882 */ /* 0x000fc60000000000 */
[----:B------:R-:W-:Y:S05]  /*ce10*/  BRA.DIV UR4, `(.L_x_3345) ;  /* 0x0000000e04c07947 */ /* 0x000fea000b800000 */
[----:B------:R-:W2:Y:S02]  /*ce20*/  S2R R2, SR_TID.X ;  /* 0x0000000000027919 */ /* 0x000ea40000002100 */
[----:B--2---:R-:W-:-:S04]  /*ce30*/  SHF.R.U32.HI R2, RZ, 0x5, R2 ;  /* 0x00000005ff027819 */ /* 0x004fc80000011602 */
[----:B------:R-:W-:-:S05]  /*ce40*/  LOP3.LUT R2, R2, 0x3, RZ, 0xc0, !PT ;  /* 0x0000000302027812 */ /* 0x000fca00078ec0ff */
[----:B------:R2:W3:Y:S02]  /*ce50*/  SHFL.IDX PT, R14, R2, RZ, 0x1f ;  /* 0x00001fff020e7589 */ /* 0x0004e400000e0000 */
.L_x_3384:
[----:B---3--:R-:W-:Y:S01]  /*ce60*/  ISETP.NE.AND P0, PT, R14, RZ, PT ;  /* 0x000000ff0e00720c */ /* 0x008fe20003f05270 */
[----:B------:R-:W-:-:S12]  /*ce70*/  BSSY B0, `(.L_x_3346) ;  /* 0x0000025000007945 */ /* 0x000fd80003800000 */
[----:B------:R-:W-:Y:S05]  /*ce80*/  @P0 BRA `(.L_x_3347) ;  /* 0x00000000008c0947 */ /* 0x000fea0003800000 */
[----:B------:R-:W-:-:S03]  /*ce90*/  UMOV UR4, 0xffffffff ;  /* 0xffffffff00047882 */ /* 0x000fc60000000000 */
[----:B------:R-:W-:Y:S05]  /*cea0*/  BRA.DIV UR4, `(.L_x_3348) ;  /* 0x0000000e04d07947 */ /* 0x000fea000b800000 */
[----:B------:R-:W-:-:S13]  /*ceb0*/  ELECT P6, URZ, PT ;  /* 0x00000000003f782f */ /* 0x000fda00038c0000 */
.L_x_3387:
[----:B------:R-:W-:Y:S05]  /*cec0*/  @!P6 BRA `(.L_x_3347) ;  /* 0x00000000007ce947 */ /* 0x000fea0003800000 */
[----:B------:R-:W-:-:S06]  /*ced0*/  ULOP3.LUT UR4, UR37, 0x2, URZ, 0xfc, !UPT ;  /* 0x0000000225047892 */ /* 0x000fcc000f8efc3f */
[----:B--2---:R-:W-:-:S05]  /*cee0*/  IMAD.U32 R2, RZ, RZ, UR4 ;  /* 0x00000004ff027e24 */ /* 0x004fca000f8e00ff */
[----:B------:R-:W-:-:S13]  /*cef0*/  ISETP.NE.AND P2, PT, R2, 0x3, PT ;  /* 0x000000030200780c */ /* 0x000fda0003f45270 */
[----:B------:R-:W-:Y:S05]  /*cf00*/  @!P2 BRA `(.L_x_3349) ;  /* 0x000000000004a947 */ /* 0x000fea0003800000 */
[----:B------:R-:W-:Y:S01]  /*cf10*/  BPT.TRAP 0x1 ;  /* 0x000000040000795c */ /* 0x000fe20000300000 */
.L_x_3349:
[----:B------:R-:W1:Y:S01]  /*cf20*/  LDL.LU R7, [R1] ;  /* 0x0000000001077983 */ /* 0x000e620000300800 */
[----:B0-----:R-:W-:Y:S02]  /*cf30*/  VIADD R3, R0, 0x28c40 ;  /* 0x00028c4000037836 */ /* 0x001fe40000000000 */
[C---:B------:R-:W-:Y:S02]  /*cf40*/  VIADD R2, R18.reuse, 0x1 ;  /* 0x0000000112027836 */ /* 0x040fe40000000000 */
[----:B------:R-:W-:-:S03]  /*cf50*/  IMAD R6, R18, 0x8, R3 ;  /* 0x0000000812067824 */ /* 0x000fc600078e0203 */
[----:B------:R-:W-:-:S04]  /*cf60*/  ISETP.NE.AND P1, PT, R2, 0x2, PT ;  /* 0x000000020200780c */ /* 0x000fc80003f25270 */
[----:B------:R-:W-:Y:S02]  /*cf70*/  SEL R4, RZ, 0x1, P1 ;  /* 0x00000001ff047807 */ /* 0x000fe40000800000 */
[C---:B-1----:R-:W-:Y:S02]  /*cf80*/  SHF.L.U32 R5, R7.reuse, 0x1f, RZ ;  /* 0x0000001f07057819 */ /* 0x042fe400000006ff */
[----:B------:R-:W-:Y:S02]  /*cf90*/  LOP3.LUT R7, R7, R4, RZ, 0x3c, !PT ;  /* 0x0000000407077212 */ /* 0x000fe400078e3cff */
[----:B------:R-:W0:Y:S01]  /*cfa0*/  SYNCS.PHASECHK.TRANS64.TRYWAIT P0, [R6+URZ], R5 ;  /* 0x00000005060075a7 */ /* 0x000e22000800017f */
[----:B------:R-:W-:Y:S02]  /*cfb0*/  SEL R4, R2, RZ, P1 ;  /* 0x000000ff02047207 */ /* 0x000fe40000800000 */
[----:B------:R-:W-:-:S03]  /*cfc0*/  SHF.L.U32 R2, R7, 0x1f, RZ ;  /* 0x0000001f07027819 */ /* 0x000fc600000006ff */
[----:B------:R-:W-:Y:S01]  /*cfd0*/  IMAD R3, R4, 0x8, R3 ;  /* 0x0000000804037824 */ /* 0x000fe200078e0203 */
[----:B0-----:R-:W-:Y:S06]  /*cfe0*/  @!P0 BRA `(.L_x_3350) ;  /* 0x0000000c00a08947 */ /* 0x001fec0003800000 */
.L_x_3388:
[----:B------:R-:W1:Y:S02]  /*cff0*/  SYNCS.PHASECHK.TRANS64.TRYWAIT P0, [R3+URZ], R2 ;  /* 0x00000002030075a7 */ /* 0x000e64000800017f */
[----:B-1----:R-:W-:Y:S05]  /*d000*/  @!P0 BRA `(.L_x_3351) ;  /* 0x0000000c00ac8947 */ /* 0x002fea0003800000 */
.L_x_3389:
[----:B------:R-:W-:Y:S05]  /*d010*/  @!P2 BRA `(.L_x_3352) ;  /* 0x000000000004a947 */ /* 0x000fea0003800000 */
[----:B------:R-:W-:Y:S01]  /*d020*/  BPT.TRAP 0x1 ;  /* 0x000000040000795c */ /* 0x000fe20000300000 */
.L_x_3352:
[----:B-1----:R-:W-:-:S04]  /*d030*/  VIADD R3, R0, 0x28c60 ;  /* 0x00028c6000037836 */ /* 0x002fc80000000000 */
[----:B------:R-:W-:-:S04]  /*d040*/  IMAD R18, R18, 0x8, R3 ;  /* 0x0000000812127824 */ /* 0x000fc800078e0203 */
[----:B------:R-:W1:Y:S02]  /*d050*/  SYNCS.PHASECHK.TRANS64.TRYWAIT P0, [R18+URZ], R5 ;  /* 0x00000005120075a7 */ /* 0x000e64000800017f */
[----:B-1----:R-:W-:Y:S05]  /*d060*/  @!P0 BRA `(.L_x_3353) ;  /* 0x0000000c00a88947 */ /* 0x002fea0003800000 */
.L_x_3390:
[----:B------:R-:W-:-:S07]  /*d070*/  IMAD R3, R4, 0x8, R3 ;  /* 0x0000000804037824 */ /* 0x000fce00078e0203 */
.L_x_3354:
[----:B--2---:R2:W3:Y:S02]  /*d080*/  SYNCS.PHASECHK.TRANS64.TRYWAIT P0, [R3+URZ], R2 ;  /* 0x00000002030075a7 */ /* 0x0044e4000800017f */
[----:B---3--:R-:W-:Y:S05]  /*d090*/  @!P0 NANOSLEEP.SYNCS 0x989680 ;  /* 0x009896800000895d */ /* 0x008fea0003900000 */
[----:B------:R-:W3:Y:S02]  /*d0a0*/  @!P0 SYNCS.PHASECHK.TRANS64 P0, [R3+URZ], R2 ;  /* 0x00000002030085a7 */ /* 0x000ee4000800007f */
[----:B---3--:R-:W-:Y:S05]  /*d0b0*/  @!P0 BRA `(.L_x_3354) ;  /* 0xfffffffc00f08947 */ /* 0x008fea000383ffff */
.L_x_3347:
[----:B------:R-:W-:Y:S05]  /*d0c0*/  BSYNC B0 ;  /* 0x0000000000007941 */ /* 0x000fea0003800000 */
.L_x_3346:
[----:B------:R-:W-:Y:S05]  /*d0d0*/  EXIT ;  /* 0x000000000000794d */ /* 0x000fea0003800000 */
.L_x_3216:
[----:B0-----:R-:W-:-:S04]  /*d0e0*/  IMAD.U32 R3, RZ, RZ, UR16 ;  /* 0x00000010ff037e24 */ /* 0x001fc8000f8e00ff */
[----:B------:R0:W1:Y:S03]  /*d0f0*/  SYNCS.PHASECHK.TRANS64.TRYWAIT P0, [R3+URZ+0x28c50], R0 ;  /* 0x028c5000030075a7 */ /* 0x000066000800017f */
[----:B-1----:R-:W-:Y:S05]  /*d100*/  @!P0 NANOSLEEP.SYNCS 0x989680 ;  /* 0x009896800000895d */ /* 0x002fea0003900000 */
[----:B------:R-:W1:Y:S02]  /*d110*/  @!P0 SYNCS.PHASECHK.TRANS64 P0, [R3+URZ+0x28c50], R0 ;  /* 0x028c5000030085a7 */ /* 0x000e64000800007f */
[----:B-1----:R-:W-:Y:S05]  /*d120*/  @!P0 BRA `(.L_x_3216) ;  /* 0xfffffffc00ec8947 */ /* 0x002fea000383ffff */
[----:B------:R-:W-:Y:S05]  /*d130*/  BRA `(.L_x_3355) ;  /* 0xffffff4000687947 */ /* 0x000fea000383ffff */
.L_x_3221:
[----:B-1----:R-:W-:-:S04]  /*d140*/  IMAD.U32 R4, RZ, RZ, UR6 ;  /* 0x00000006ff047e24 */ /* 0x002fc8000f8e00ff */
[----:B------:R1:W2:Y:S03]  /*d150*/  SYNCS.PHASECHK.TRANS64.TRYWAIT P0, [R4+URZ+0x28c50], R3 ;  /* 0x028c5003040075a7 */ /* 0x0002a6000800017f */
[----:B--2---:R-:W-:Y:S05]  /*d160*/  @!P0 NANOSLEEP.SYNCS 0x989680 ;  /* 0x009896800000895d */ /* 0x004fea0003900000 */
[----:B------:R-:W2:Y:S02]  /*d170*/  @!P0 SYNCS.PHASECHK.TRANS64 P0, [R4+URZ+0x28c50], R3 ;  /* 0x028c5003040085a7 */ /* 0x000ea4000800007f */
[----:B--2---:R-:W-:Y:S05]  /*d180*/  @!P0 BRA `(.L_x_3221) ;  /* 0xfffffffc00ec8947 */ /* 0x004fea000383ffff */
[----:B------:R-:W-:Y:S05]  /*d190*/  BRA `(.L_x_3220) ;  /* 0xffffff4c007c7947 */ /* 0x000fea000383ffff */
.L_x_3225:
[----:B0-----:R-:W-:-:S04]  /*d1a0*/  IMAD.U32 R3, RZ, RZ, UR41 ;  /* 0x00000029ff037e24 */ /* 0x001fc8000f8e00ff */
[----:B------:R0:W1:Y:S03]  /*d1b0*/  SYNCS.PHASECHK.TRANS64.TRYWAIT P1, [R3+URZ+0x28c00], R0 ;  /* 0x028c0000030075a7 */ /* 0x000066000802017f */
[----:B-1----:R-:W-:Y:S05]  /*d1c0*/  @!P1 NANOSLEEP.SYNCS 0x989680 ;  /* 0x009896800000995d */ /* 0x002fea0003900000 */
[----:B------:R-:W1:Y:S02]  /*d1d0*/  @!P1 SYNCS.PHASECHK.TRANS64 P1, [R3+URZ+0x28c00], R0 ;  /* 0x028c0000030095a7 */ /* 0x000e64000802007f */
[----:B-1----:R-:W-:Y:S05]  /*d1e0*/  @!P1 BRA `(.L_x_3225) ;  /* 0xfffffffc00ec9947 */ /* 0x002fea000383ffff */
[----:B------:R-:W-:Y:S05]  /*d1f0*/  BRA `(.L_x_3356) ;  /* 0xffffff5800cc7947 */ /* 0x000fea000383ffff */
.L_x_3229:
[----:B--2---:R2:W3:Y:S02]  /*d200*/  SYNCS.PHASECHK.TRANS64.TRYWAIT P1, [R7+URZ+0x28c30], R8 ;  /* 0x028c3008070075a7 */ /* 0x0044e4000802017f */
[----:B---3--:R-:W-:Y:S05]  /*d210*/  @!P1 NANOSLEEP.SYNCS 0x989680 ;  /* 0x009896800000995d */ /* 0x008fea0003900000 */
[----:B------:R-:W3:Y:S02]  /*d220*/  @!P1 SYNCS.PHASECHK.TRANS64 P1, [R7+URZ+0x28c30], R8 ;  /* 0x028c3008070095a7 */ /* 0x000ee4000802007f */
[----:B---3--:R-:W-:Y:S05]  /*d230*/  @!P1 BRA `(.L_x_3229) ;  /* 0xfffffffc00f09947 */ /* 0x008fea000383ffff */
[----:B------:R-:W-:Y:S05]  /*d240*/  BRA `(.L_x_3228) ;  /* 0xffffff5800e87947 */ /* 0x000fea000383ffff */
.L_x_3233:
[----:B----4-:R4:W0:Y:S02]  /*d250*/  SYNCS.PHASECHK.TRANS64.TRYWAIT P2, [R7+URZ+0x28c50], R8 ;  /* 0x028c5008070075a7 */ /* 0x010824000804017f */
[----:B0-----:R-:W-:Y:S05]  /*d260*/  @!P2 NANOSLEEP.SYNCS 0x989680 ;  /* 0x009896800000a95d */ /* 0x001fea0003900000 */
[----:B------:R-:W0:Y:S02]  /*d270*/  @!P2 SYNCS.PHASECHK.TRANS64 P2, [R7+URZ+0x28c50], R8 ;  /* 0x028c50080700a5a7 */ /* 0x000e24000804007f */
[----:B0-----:R-:W-:Y:S05]  /*d280*/  @!P2 BRA `(.L_x_3233) ;  /* 0xfffffffc00f0a947 */ /* 0x001fea000383ffff */
[----:B------:R-:W-:Y:S05]  /*d290*/  BRA `(.L_x_3232) ;  /* 0xffffff6800fc7947 */ /* 0x000fea000383ffff */
.L_x_3238:
[----:B--2---:R-:W-:-:S04]  /*d2a0*/  IMAD.U32 R0, RZ, RZ, UR22 ;  /* 0x00000016ff007e24 */ /* 0x004fc8000f8e00ff */
[----:B------:R2:W3:Y:S03]  /*d2b0*/  SYNCS.PHASECHK.TRANS64.TRYWAIT P3, [R0+URZ+0x28c30], R7 ;  /* 0x028c3007000075a7 */ /* 0x0004e6000806017f */
[----:B---3--:R-:W-:Y:S05]  /*d2c0*/  @!P3 NANOSLEEP.SYNCS 0x989680 ;  /* 0x009896800000b95d */ /* 0x008fea0003900000 */
[----:B------:R-:W3:Y:S02]  /*d2d0*/  @!P3 SYNCS.PHASECHK.TRANS64 P3, [R0+URZ+0x28c30], R7 ;  /* 0x028c30070000b5a7 */ /* 0x000ee4000806007f */
[----:B---3--:R-:W-:Y:S05]  /*d2e0*/  @!P3 BRA `(.L_x_3238) ;  /* 0xfffffffc00ecb947 */ /* 0x008fea000383ffff */
[----:B------:R-:W-:Y:S05]  /*d2f0*/  BRA `(.L_x_3237) ;  /* 0xffffff6c00dc7947 */ /* 0x000fea000383ffff */
.L_x_3242:
[----:B---3--:R3:W4:Y:S02]  /*d300*/  SYNCS.PHASECHK.TRANS64.TRYWAIT P3, [R170+URZ+0x28c50], R7 ;  /* 0x028c5007aa0075a7 */ /* 0x008724000806017f */
[----:B----4-:R-:W-:Y:S05]  /*d310*/  @!P3 NANOSLEEP.SYNCS 0x989680 ;  /* 0x009896800000b95d */ /* 0x010fea0003900000 */
[----:B------:R-:W4:Y:S02]  /*d320*/  @!P3 SYNCS.PHASECHK.TRANS64 P3, [R170+URZ+0x28c50], R7 ;  /* 0x028c5007aa00b5a7 */ /* 0x000f24000806007f */
[----:B----4-:R-:W-:Y:S05]  /*d330*/  @!P3 BRA `(.L_x_3242) ;  /* 0xfffffffc00f0b947 */ /* 0x010fea000383ffff */
[----:B------:R-:W-:Y:S05]  /*d340*/  BRA `(.L_x_3241) ;  /* 0xffffff8400107947 */ /* 0x000fea000383ffff */
.L_x_3254:
[----:B0-----:R-:W0:Y:S01]  /*d350*/  S2R R0, SR_TID.X ;  /* 0x0000000000007919 */ /* 0x001e220000002100 */
[----:B------:R-:W-:Y:S01]  /*d360*/  BSSY B0, `(.L_x_3357) ;  /* 0x000000a000007945 */ /* 0x000fe20003800000 */
[----:B------:R-:W-:Y:S02]  /*d370*/  IMAD.MOV.U32 R12, RZ, RZ, RZ ;  /* 0x000000ffff0c7224 */ /* 0x000fe400078e00ff */
[----:B------:R-:W-:Y:S02]  /*d380*/  IMAD.MOV.U32 R11, RZ, RZ, 0x1f ;  /* 0x0000001fff0b7424 */ /* 0x000fe400078e00ff */
[----:B------:R-:W-:Y:S01]  /*d390*/  IMAD.MOV.U32 R15, RZ, RZ, -0x1 ;  /* 0xffffffffff0f7424 */ /* 0x000fe200078e00ff */
[----:B0-----:R-:W-:-:S04]  /*d3a0*/  SHF.R.U32.HI R0, RZ, 0x5, R0 ;  /* 0x00000005ff007819 */ /* 0x001fc80000011600 */
[----:B------:R-:W-:-:S05]  /*d3b0*/  LOP3.LUT R0, R0, 0x3, RZ, 0xc0, !PT ;  /* 0x0000000300007812 */ /* 0x000fca00078ec0ff */
[----:B------:R-:W-:-:S07]  /*d3c0*/  IMAD.MOV.U32 R13, RZ, RZ, R0 ;  /* 0x000000ffff0d7224 */ /* 0x000fce00078e0000 */
[----:B------:R-:W-:Y:S05]  /*d3d0*/  WARPSYNC.COLLECTIVE R15, `(.L_x_3358) ;  /* 0x000000000f087348 */ /* 0x000fea0003c00000 */
[----:B------:R0:W1:Y:S02]  /*d3e0*/  SHFL.IDX P6, R14, R13, R12, R11 ;  /* 0x0000000c0d0e7389 */ /* 0x00006400000c000b */
[----:B01----:R-:W-:Y:S01]  /*d3f0*/  ENDCOLLECTIVE ;  /* 0x000000000000791b */ /* 0x003fe20003800000 */
.L_x_3358:
[----:B------:R-:W-:Y:S05]  /*d400*/  BSYNC B0 ;  /* 0x0000000000007941 */ /* 0x000fea0003800000 */
.L_x_3357:
[----:B------:R-:W-:Y:S05]  /*d410*/  BRA `(.L_x_3359) ;  /* 0xffffffb800207947 */ /* 0x000fea000383ffff */
.L_x_3256:
[----:B------:R-:W-:Y:S01]  /*d420*/  BSSY B0, `(.L_x_3360) ;  /* 0x0000006000007945 */ /* 0x000fe20003800000 */
[----:B------:R-:W-:-:S07]  /*d430*/  IMAD.MOV.U32 R15, RZ, RZ, -0x1 ;  /* 0xffffffffff0f7424 */ /* 0x000fce00078e00ff */
[----:B0-----:R-:W-:Y:S05]  /*d440*/  WARPSYNC.COLLECTIVE R15, `(.L_x_3361) ;  /* 0x000000000f0c7348 */ /* 0x001fea0003c00000 */
[----:B------:R-:W-:Y:S02]  /*d450*/  ELECT P6, UR62, PT ;  /* 0x00000000003e782f */ /* 0x000fe400038c0000 */
[----:B------:R-:W-:Y:S01]  /*d460*/  MOV R14, UR62 ;  /* 0x0000003e000e7c02 */ /* 0x000fe20008000f00 */
[----:B0-----:R-:W-:Y:S10]  /*d470*/  ENDCOLLECTIVE ;  /* 0x000000000000791b */ /* 0x001ff40003800000 */
.L_x_3361:
[----:B------:R-:W-:Y:S05]  /*d480*/  BSYNC B0 ;  /* 0x0000000000007941 */ /* 0x000fea0003800000 */
.L_x_3360:
[----:B------:R-:W-:Y:S05]  /*d490*/  BRA `(.L_x_3362) ;  /* 0xffffffb800207947 */ /* 0x000fea000383ffff */
.L_x_3258:
[----:B0-----:R0:W2:Y:S02]  /*d4a0*/  SYNCS.PHASECHK.TRANS64.TRYWAIT P0, [R0+URZ+0x28c40], R2 ;  /* 0x028c4002000075a7 */ /* 0x0010a4000800017f */
[----:B--2---:R-:W-:Y:S05]  /*d4b0*/  @!P0 NANOSLEEP.SYNCS 0x989680 ;  /* 0x009896800000895d */ /* 0x004fea0003900000 */
[----:B------:R-:W2:Y:S02]  /*d4c0*/  @!P0 SYNCS.PHASECHK.TRANS64 P0, [R0+URZ+0x28c40], R2 ;  /* 0x028c4002000085a7 */ /* 0x000ea4000800007f */
[----:B--2---:R-:W-:Y:S05]  /*d4d0*/  @!P0 BRA `(.L_x_3258) ;  /* 0xfffffffc00f08947 */ /* 0x004fea000383ffff */
[----:B------:R-:W-:Y:S05]  /*d4e0*/  BRA `(.L_x_3363) ;  /* 0xffffffb8007c7947 */ /* 0x000fea000383ffff */
.L_x_3261:
        /* <DEDUP_REMOVED lines=8> */
.L_x_3364:
[----:B------:R-:W-:Y:S01]  /*d570*/  IMAD.MOV.U32 R13, RZ, RZ, R0 ;  /* 0x000000ffff0d7224 */ /* 0x000fe200078e0000 */
[----:B------:R-:W-:Y:S01]  /*d580*/  LOP3.LUT R7, R7, 0x7f, RZ, 0xc0, !PT ;  /* 0x0000007f07077812 */ /* 0x000fe200078ec0ff */
[----:B------:R-:W-:-:S07]  /*d590*/  IMAD.MOV.U32 R6, RZ, RZ, R14 ;  /* 0x000000ffff067224 */ /* 0x000fce00078e000e */
[----:B------:R-:W-:Y:S05]  /*d5a0*/  WARPSYNC.COLLECTIVE R15, `(.L_x_3365) ;  /* 0x000000000f087348 */ /* 0x000fea0003c00000 */
[----:B------:R0:W1:Y:S02]  /*d5b0*/  SHFL.IDX P6, R14, R13, R12, R11 ;  /* 0x0000000c0d0e7389 */ /* 0x00006400000c000b */
[----:B01----:R-:W-:Y:S01]  /*d5c0*/  ENDCOLLECTIVE ;  /* 0x000000000000791b */ /* 0x003fe20003800000 */
.L_x_3365:
[----:B------:R-:W-:Y:S01]  /*d5d0*/  SHF.R.U32.HI R5, RZ, 0x3, R7 ;  /* 0x00000003ff057819 */ /* 0x000fe20000011607 */
[----:B------:R-:W-:Y:S02]  /*d5e0*/  ULDC UR4, c[0x0][0x288] ;  /* 0x0000a20000047ab9 */ /* 0x000fe40000000800 */
[----:B------:R-:W-:Y:S02]  /*d5f0*/  IMAD R3, R8, UR4, RZ ;  /* 0x0000000408037c24 */ /* 0x000fe4000f8e02ff */
[----:B------:R-:W-:-:S04]  /*d600*/  IMAD R4, R4, 0x40, R5 ;  /* 0x0000004004047824 */ /* 0x000fc800078e0205 */
        /* <DEDUP_REMOVED lines=8> */
.L_x_3366:
        /* <DEDUP_REMOVED lines=9> */
[----:B------:R0:W-:Y:S01]  /*d720*/  @!P1 LDGSTS.E.BYPASS.LTC128B.128 [R9+0x20400], desc[UR42][R6.64], !P0 ;  /* 0x2040000006099fae */ /* 0x0001e2000c101d6a */
[----:B------:R-:W-:Y:S01]  /*d730*/  ISETP.GE.AND P1, PT, R5, R3, PT ;  /* 0x000000030500720c */ /* 0x000fe20003f26270 */
[----:B------:R-:W-:Y:S02]  /*d740*/  VIADD R5, R4, 0x20 ;  /* 0x0000002004057836 */ /* 0x000fe40000000000 */
[----:B0-----:R-:W-:-:S10]  /*d750*/  IMAD.MOV.U32 R6, RZ, RZ, R14 ;  /* 0x000000ffff067224 */ /* 0x001fd400078e000e */
[----:B------:R-:W-:Y:S05]  /*d760*/  WARPSYNC.COLLECTIVE R15, `(.L_x_3367) ;  /* 0x000000000f087348 */ /* 0x000fea0003c00000 */
[----:B------:R0:W1:Y:S02]  /*d770*/  SHFL.IDX P6, R14, R13, R12, R11 ;  /* 0x0000000c0d0e7389 */ /* 0x00006400000c000b */
[----:B01----:R-:W-:Y:S01]  /*d780*/  ENDCOLLECTIVE ;  /* 0x000000000000791b */ /* 0x003fe20003800000 */
.L_x_3367:
[----:B------:R-:W-:Y:S02]  /*d790*/  IMAD.MOV.U32 R13, RZ, RZ, R2 ;  /* 0x000000ffff0d7224 */ /* 0x000fe400078e0002 */
[----:B------:R-:W-:Y:S02]  /*d7a0*/  IMAD.MOV.U32 R12, RZ, RZ, 0x2 ;  /* 0x00000002ff0c7424 */ /* 0x000fe400078e00ff */
[----:B------:R-:W-:-:S07]  /*d7b0*/  IMAD.MOV.U32 R7, RZ, RZ, R14 ;  /* 0x000000ffff077224 */ /* 0x000fce00078e000e */
[----:B------:R-:W-:Y:S05]  /*d7c0*/  WARPSYNC.COLLECTIVE R15, `(.L_x_3368) ;  /* 0x000000000f087348 */ /* 0x000fea0003c00000 */
[----:B------:R0:W1:Y:S02]  /*d7d0*/  SHFL.IDX P6, R14, R13, R12, R11 ;  /* 0x0000000c0d0e7389 */ /* 0x00006400000c000b */
[----:B01----:R-:W-:Y:S01]  /*d7e0*/  ENDCOLLECTIVE ;  /* 0x000000000000791b */ /* 0x003fe20003800000 */
.L_x_3368:
        /* <DEDUP_REMOVED lines=11> */
[----:B0-----:R-:W-:-:S12]  /*d8a0*/  IMAD.MOV.U32 R6, RZ, RZ, R14 ;  /* 0x000000ffff067224 */ /* 0x001fd800078e000e */
[----:B------:R-:W-:Y:S05]  /*d8b0*/  WARPSYNC.COLLECTIVE R15, `(.L_x_3369) ;  /* 0x000000000f087348 */ /* 0x000fea0003c00000 */
[----:B------:R0:W1:Y:S02]  /*d8c0*/  SHFL.IDX P6, R14, R13, R12, R11 ;  /* 0x0000000c0d0e7389 */ /* 0x00006400000c000b */
[----:B01----:R-:W-:Y:S01]  /*d8d0*/  ENDCOLLECTIVE ;  /* 0x000000000000791b */ /* 0x003fe20003800000 */
.L_x_3369:
[----:B------:R-:W-:Y:S02]  /*d8e0*/  IMAD.MOV.U32 R13, RZ, RZ, R2 ;  /* 0x000000ffff0d7224 */ /* 0x000fe400078e0002 */
[----:B------:R-:W-:Y:S02]  /*d8f0*/  IMAD.MOV.U32 R12, RZ, RZ, 0x3 ;  /* 0x00000003ff0c7424 */ /* 0x000fe400078e00ff */
[----:B------:R-:W-:-:S07]  /*d900*/  IMAD.MOV.U32 R7, RZ, RZ, R14 ;  /* 0x000000ffff077224 */ /* 0x000fce00078e000e */
[----:B------:R-:W-:Y:S05]  /*d910*/  WARPSYNC.COLLECTIVE R15, `(.L_x_3370) ;  /* 0x000000000f087348 */ /* 0x000fea0003c00000 */
[----:B------:R0:W1:Y:S02]  /*d920*/  SHFL.IDX P6, R14, R13, R12, R11 ;  /* 0x0000000c0d0e7389 */ /* 0x00006400000c000b */
[----:B01----:R-:W-:Y:S01]  /*d930*/  ENDCOLLECTIVE ;  /* 0x000000000000791b */ /* 0x003fe20003800000 */
.L_x_3370:
        /* <DEDUP_REMOVED lines=10> */
.L_x_3371:
[----:B------:R-:W-:Y:S01]  /*d9e0*/  @!PT LDS RZ, [RZ] ;  /* 0x00000000fffff984 */ /* 0x000fe20000000800 */
[----:B------:R-:W-:Y:S01]  /*d9f0*/  @!PT LDS RZ, [RZ] ;  /* 0x00000000fffff984 */ /* 0x000fe20000000800 */
[----:B------:R-:W-:Y:S01]  /*da00*/  @!PT LDS RZ, [RZ] ;  /* 0x00000000fffff984 */ /* 0x000fe20000000800 */
[----:B------:R1:W-:Y:S01]  /*da10*/  @!P1 LDGSTS.E.BYPASS.LTC128B.128 [R9+0x21400], desc[UR42][R6.64], !P0 ;  /* 0x2140000006099fae */ /* 0x0003e2000c101d6a */
[----:B------:R-:W-:Y:S01]  /*da20*/  IMAD.MOV.U32 R0, RZ, RZ, R14 ;  /* 0x000000ffff007224 */ /* 0x000fe200078e000e */
[----:B------:R-:W-:Y:S06]  /*da30*/  BRA `(.L_x_3372) ;  /* 0xffffffbc00787947 */ /* 0x000fec000383ffff */
.L_x_3263:
[----:B0-----:R-:W-:-:S04]  /*da40*/  IMAD.U32 R3, RZ, RZ, UR36 ;  /* 0x00000024ff037e24 */ /* 0x001fc8000f8e00ff */
[----:B------:R0:W1:Y:S03]  /*da50*/  SYNCS.PHASECHK.TRANS64.TRYWAIT P0, [R3+URZ+0x28c20], R0 ;  /* 0x028c2000030075a7 */ /* 0x000066000800017f */
[----:B-1----:R-:W-:Y:S05]  /*da60*/  @!P0 NANOSLEEP.SYNCS 0x989680 ;  /* 0x009896800000895d */ /* 0x002fea0003900000 */
[----:B------:R-:W1:Y:S02]  /*da70*/  @!P0 SYNCS.PHASECHK.TRANS64 P0, [R3+URZ+0x28c20], R0 ;  /* 0x028c2000030085a7 */ /* 0x000e64000800007f */
[----:B-1----:R-:W-:Y:S05]  /*da80*/  @!P0 BRA `(.L_x_3263) ;  /* 0xfffffffc00ec8947 */ /* 0x002fea000383ffff */
[----:B------:R-:W-:Y:S05]  /*da90*/  BRA `(.L_x_3373) ;  /* 0xffffffbc00ac7947 */ /* 0x000fea000383ffff */
.L_x_3267:
[----:B0-----:R0:W1:Y:S02]  /*daa0*/  SYNCS.PHASECHK.TRANS64.TRYWAIT P0, [R3+URZ+0x28c60], R0 ;  /* 0x028c6000030075a7 */ /* 0x001064000800017f */
[----:B-1----:R-:W-:Y:S05]  /*dab0*/  @!P0 NANOSLEEP.SYNCS 0x989680 ;  /* 0x009896800000895d */ /* 0x002fea0003900000 */
[----:B------:R-:W1:Y:S02]  /*dac0*/  @!P0 SYNCS.PHASECHK.TRANS64 P0, [R3+URZ+0x28c60], R0 ;  /* 0x028c6000030085a7 */ /* 0x000e64000800007f */
[----:B-1----:R-:W-:Y:S05]  /*dad0*/  @!P0 BRA `(.L_x_3267) ;  /* 0xfffffffc00f08947 */ /* 0x002fea000383ffff */
[----:B------:R-:W-:Y:S05]  /*dae0*/  BRA `(.L_x_3374) ;  /* 0xffffffbc00d07947 */ /* 0x000fea000383ffff */
.L_x_3284:
[----:B-1----:R1:W2:Y:S02]  /*daf0*/  SYNCS.PHASECHK.TRANS64.TRYWAIT P0, [R3+URZ+0x28c40], R2 ;  /* 0x028c4002030075a7 */ /* 0x0022a4000800017f */
[----:B--2---:R-:W-:Y:S05]  /*db00*/  @!P0 NANOSLEEP.SYNCS 0x989680 ;  /* 0x009896800000895d */ /* 0x004fea0003900000 */
[----:B------:R-:W2:Y:S02]  /*db10*/  @!P0 SYNCS.PHASECHK.TRANS64 P0, [R3+URZ+0x28c40], R2 ;  /* 0x028c4002030085a7 */ /* 0x000ea4000800007f */
[----:B--2---:R-:W-:Y:S05]  /*db20*/  @!P0 BRA `(.L_x_3284) ;  /* 0xfffffffc00f08947 */ /* 0x004fea000383ffff */
[----:B------:R-:W-:Y:S05]  /*db30*/  BRA `(.L_x_3375) ;  /* 0xffffffc800b87947 */ /* 0x000fea000383ffff */
.L_x_3289:
[----:B0-----:R0:W2:Y:S02]  /*db40*/  SYNCS.PHASECHK.TRANS64.TRYWAIT P0, [R3+URZ+0x28c60], R2 ;  /* 0x028c6002030075a7 */ /* 0x0010a4000800017f */
[----:B--2---:R-:W-:Y:S05]  /*db50*/  @!P0 NANOSLEEP.SYNCS 0x989680 ;  /* 0x009896800000895d */ /* 0x004fea0003900000 */
[----:B------:R-:W2:Y:S02]  /*db60*/  @!P0 SYNCS.PHASECHK.TRANS64 P0, [R3+URZ+0x28c60], R2 ;  /* 0x028c6002030085a7 */ /* 0x000ea4000800007f */
[----:B--2---:R-:W-:Y:S05]  /*db70*/  @!P0 BRA `(.L_x_3289) ;  /* 0xfffffffc00f08947 */ /* 0x004fea000383ffff */
[----:B------:R-:W-:Y:S05]  /*db80*/  BRA `(.L_x_3376) ;  /* 0xffffffcc00307947 */ /* 0x000fea000383ffff */
.L_x_3305:
[----:B--2---:R2:W3:Y:S02]  /*db90*/  SYNCS.PHASECHK.TRANS64.TRYWAIT P0, [R4+URZ+0x28c40], R2 ;  /* 0x028c4002040075a7 */ /* 0x0044e4000800017f */
[----:B---3--:R-:W-:Y:S05]  /*dba0*/  @!P0 NANOSLEEP.SYNCS 0x989680 ;  /* 0x009896800000895d */ /* 0x008fea0003900000 */
[----:B------:R-:W3:Y:S02]  /*dbb0*/  @!P0 SYNCS.PHASECHK.TRANS64 P0, [R4+URZ+0x28c40], R2 ;  /* 0x028c4002040085a7 */ /* 0x000ee4000800007f */
[----:B---3--:R-:W-:Y:S05]  /*dbc0*/  @!P0 BRA `(.L_x_3305) ;  /* 0xfffffffc00f08947 */ /* 0x008fea000383ffff */
[----:B------:R-:W-:Y:S05]  /*dbd0*/  BRA `(.L_x_3377) ;  /* 0xffffffd8000c7947 */ /* 0x000fea000383ffff */
.L_x_3310:
[----:B0-----:R0:W1:Y:S02]  /*dbe0*/  SYNCS.PHASECHK.TRANS64.TRYWAIT P0, [R4+URZ+0x28c60], R2 ;  /* 0x028c6002040075a7 */ /* 0x001064000800017f */
[----:B-1----:R-:W-:Y:S05]  /*dbf0*/  @!P0 NANOSLEEP.SYNCS 0x989680 ;  /* 0x009896800000895d */ /* 0x002fea0003900000 */
[----:B------:R-:W1:Y:S02]  /*dc00*/  @!P0 SYNCS.PHASECHK.TRANS64 P0, [R4+URZ+0x28c60], R2 ;  /* 0x028c6002040085a7 */ /* 0x000e64000800007f */
[----:B-1----:R-:W-:Y:S05]  /*dc10*/  @!P0 BRA `(.L_x_3310) ;  /* 0xfffffffc00f08947 */ /* 0x002fea000383ffff */
[----:B------:R-:W-:Y:S05]  /*dc20*/  BRA `(.L_x_3378) ;  /* 0xffffffd800847947 */ /* 0x000fea000383ffff */
.L_x_3325:
[----:B0-----:R0:W2:Y:S02]  /*dc30*/  SYNCS.PHASECHK.TRANS64.TRYWAIT P0, [R4+URZ+0x28c40], R2 ;  /* 0x028c4002040075a7 */ /* 0x0010a4000800017f */
[----:B--2---:R-:W-:Y:S05]  /*dc40*/  @!P0 NANOSLEEP.SYNCS 0x989680 ;  /* 0x009896800000895d */ /* 0x004fea0003900000 */
[----:B------:R-:W2:Y:S02]  /*dc50*/  @!P0 SYNCS.PHASECHK.TRANS64 P0, [R4+URZ+0x28c40], R2 ;  /* 0x028c4002040085a7 */ /* 0x000ea4000800007f */
[----:B--2---:R-:W-:Y:S05]  /*dc60*/  @!P0 BRA `(.L_x_3325) ;  /* 0xfffffffc00f08947 */ /* 0x004fea000383ffff */
[----:B------:R-:W-:Y:S05]  /*dc70*/  BRA `(.L_x_3379) ;  /* 0xffffffe4003c7947 */ /* 0x000fea000383ffff */
.L_x_3330:
[----:B-1----:R1:W2:Y:S02]  /*dc80*/  SYNCS.PHASECHK.TRANS64.TRYWAIT P0, [R4+URZ+0x28c60], R2 ;  /* 0x028c6002040075a7 */ /* 0x0022a4000800017f */
[----:B--2---:R-:W-:Y:S05]  /*dc90*/  @!P0 NANOSLEEP.SYNCS 0x989680 ;  /* 0x009896800000895d */ /* 0x004fea0003900000 */
[----:B------:R-:W2:Y:S02]  /*dca0*/  @!P0 SYNCS.PHASECHK.TRANS64 P0, [R4+URZ+0x28c60], R2 ;  /* 0x028c6002040085a7 */ /* 0x000ea4000800007f */
[----:B--2---:R-:W-:Y:S05]  /*dcb0*/  @!P0 BRA `(.L_x_3330) ;  /* 0xfffffffc00f08947 */ /* 0x004fea000383ffff */
[----:B------:R-:W-:Y:S05]  /*dcc0*/  BRA `(.L_x_3380) ;  /* 0xffffffe400b47947 */ /* 0x000fea000383ffff */
.L_x_3344:
[----:B0-----:R0:W2:Y:S02]  /*dcd0*/  SYNCS.PHASECHK.TRANS64.TRYWAIT P0, [R0+URZ+0x28c20], R3 ;  /* 0x028c2003000075a7 */ /* 0x0010a4000800017f */
[----:B--2---:R-:W-:Y:S05]  /*dce0*/  @!P0 NANOSLEEP.SYNCS 0x989680 ;  /* 0x009896800000895d */ /* 0x004fea0003900000 */
[----:B------:R-:W2:Y:S02]  /*dcf0*/  @!P0 SYNCS.PHASECHK.TRANS64 P0, [R0+URZ+0x28c20], R3 ;  /* 0x028c2003000085a7 */ /* 0x000ea4000800007f */
[----:B--2---:R-:W-:Y:S05]  /*dd00*/  @!P0 BRA `(.L_x_3344) ;  /* 0xfffffffc00f08947 */ /* 0x004fea000383ffff */
[----:B------:R-:W-:Y:S05]  /*dd10*/  BRA `(.L_x_3381) ;  /* 0xfffffff000347947 */ /* 0x000fea000383ffff */
.L_x_3345:
        /* <DEDUP_REMOVED lines=11> */
.L_x_3383:
[----:B------:R-:W-:Y:S05]  /*ddd0*/  BSYNC B0 ;  /* 0x0000000000007941 */ /* 0x000fea0003800000 */
.L_x_3382:
[----:B------:R-:W-:Y:S05]  /*dde0*/  BRA `(.L_x_3384) ;  /* 0xfffffff0001c7947 */ /* 0x000fea000383ffff */
.L_x_3348:
[----:B------:R-:W-:Y:S01]  /*ddf0*/  BSSY B1, `(.L_x_3385) ;  /* 0x0000006000017945 */ /* 0x000fe20003800000 */
[----:B------:R-:W-:-:S07]  /*de00*/  IMAD.MOV.U32 R15, RZ, RZ, -0x1 ;  /* 0xffffffffff0f7424 */ /* 0x000fce00078e00ff */
[----:B012---:R-:W-:Y:S05]  /*de10*/  WARPSYNC.COLLECTIVE R15, `(.L_x_3386) ;  /* 0x000000000f0c7348 */ /* 0x007fea0003c00000 */
[----:B------:R-:W-:Y:S02]  /*de20*/  ELECT P6, UR62, PT ;  /* 0x00000000003e782f */ /* 0x000fe400038c0000 */
[----:B------:R-:W-:Y:S01]  /*de30*/  MOV R14, UR62 ;  /* 0x0000003e000e7c02 */ /* 0x000fe20008000f00 */
[----:B012---:R-:W-:Y:S10]  /*de40*/  ENDCOLLECTIVE ;  /* 0x000000000000791b */ /* 0x007ff40003800000 */
.L_x_3386:
[----:B------:R-:W-:Y:S05]  /*de50*/  BSYNC B1 ;  /* 0x0000000000017941 */ /* 0x000fea0003800000 */
.L_x_3385:
[----:B------:R-:W-:Y:S05]  /*de60*/  BRA `(.L_x_3387) ;  /* 0xfffffff000147947 */ /* 0x000fea000383ffff */
.L_x_3350:
[----:B0-----:R0:W1:Y:S02]  /*de70*/  SYNCS.PHASECHK.TRANS64.TRYWAIT P0, [R6+URZ], R5 ;  /* 0x00000005060075a7 */ /* 0x001064000800017f */
[----:B-1----:R-:W-:Y:S05]  /*de80*/  @!P0 NANOSLEEP.SYNCS 0x989680 ;  /* 0x009896800000895d */ /* 0x002fea0003900000 */
[----:B------:R-:W1:Y:S02]  /*de90*/  @!P0 SYNCS.PHASECHK.TRANS64 P0, [R6+URZ], R5 ;  /* 0x00000005060085a7 */ /* 0x000e64000800007f */
[----:B-1----:R-:W-:Y:S05]  /*dea0*/  @!P0 BRA `(.L_x_3350) ;  /* 0xfffffffc00f08947 */ /* 0x002fea000383ffff */
[----:B------:R-:W-:Y:S05]  /*deb0*/  BRA `(.L_x_3388) ;  /* 0xfffffff0004c7947 */ /* 0x000fea000383ffff */
.L_x_3351:
[----:B-1----:R1:W2:Y:S02]  /*dec0*/  SYNCS.PHASECHK.TRANS64.TRYWAIT P0, [R3+URZ], R2 ;  /* 0x00000002030075a7 */ /* 0x0022a4000800017f */
[----:B--2---:R-:W-:Y:S05]  /*ded0*/  @!P0 NANOSLEEP.SYNCS 0x989680 ;  /* 0x009896800000895d */ /* 0x004fea0003900000 */
[----:B------:R-:W2:Y:S02]  /*dee0*/  @!P0 SYNCS.PHASECHK.TRANS64 P0, [R3+URZ], R2 ;  /* 0x00000002030085a7 */ /* 0x000ea4000800007f */
[----:B--2---:R-:W-:Y:S05]  /*def0*/  @!P0 BRA `(.L_x_3351) ;  /* 0xfffffffc00f08947 */ /* 0x004fea000383ffff */
[----:B------:R-:W-:Y:S05]  /*df00*/  BRA `(.L_x_3389) ;  /* 0xfffffff000407947 */ /* 0x000fea000383ffff */
.L_x_3353:
[----:B-1----:R1:W2:Y:S02]  /*df10*/  SYNCS.PHASECHK.TRANS64.TRYWAIT P0, [R18+URZ], R5 ;  /* 0x00000005120075a7 */ /* 0x0022a4000800017f */
[----:B--2---:R-:W-:Y:S05]  /*df20*/  @!P0 NANOSLEEP.SYNCS 0x989680 ;  /* 0x009896800000895d */ /* 0x004fea0003900000 */
[----:B------:R-:W2:Y:S02]  /*df30*/  @!P0 SYNCS.PHASECHK.TRANS64 P0, [R18+URZ], R5 ;  /* 0x00000005120085a7 */ /* 0x000ea4000800007f */
[----:B--2---:R-:W-:Y:S05]  /*df40*/  @!P0 BRA `(.L_x_3353) ;  /* 0xfffffffc00f08947 */ /* 0x004fea000383ffff */
[----:B------:R-:W-:Y:S05]  /*df50*/  BRA `(.L_x_3390) ;  /* 0xfffffff000447947 */ /* 0x000fea000383ffff */
.L_x_3391:
        /* <DEDUP_REMOVED lines=10> */
.L_x_15116:


//--------------------- .text._ZN7cutlass13device_kernelIN5flash11enable_sm90INS1_16FlashAttnFwdSm90INS1_25CollectiveMainloopFwdSm90ILi2EN4cute5tupleIJNS5_1CILi1EEES8_S8_EEENS6_IJNS7_ILi64EEESA_SA_EEELi512ENS_6half_tEfNS_4arch4Sm90ELb0ELb0ELb0ELb0ELb0ELb0ELb1ELb0ELb0ELb1ELb0ELb0EEENS1_21CollectiveEpilogueFwdINS6_IJSA_NS7_ILi512EEESA_EEES9_SC_SE_Li256ELb0ELb1ELb0ELb0EEENS1_29StaticPersistentTileSchedulerILb0EEEEEEEEEvNT_6ParamsE --------------------------
	.section	.text._ZN7cutlass13device_kernelIN5flash11enable_sm90INS1_16FlashAttnFwdSm90INS1_25CollectiveMainloopFwdSm90ILi2EN4cute5tupleIJNS5_1CILi1EEES8_S8_EEENS6_IJNS7_ILi64EEESA_SA_EEELi512ENS_6half_tEfNS_4arch4Sm90ELb0ELb0ELb0ELb0ELb0ELb0ELb1ELb0ELb0ELb1ELb0ELb0EEENS1_21CollectiveEpilogueFwdINS6_IJSA_NS7_ILi512EEESA_EEES9_SC_SE_Li256ELb0ELb1ELb0ELb0EEENS1_29StaticPersistentTileSchedulerILb0EEEEEEEEEvNT_6ParamsE,"ax",@progbits
	.align	128
.text._ZN7cutlass13device_kernelIN5flash11enable_sm90INS1_16FlashAttnFwdSm90INS1_25CollectiveMainloopFwdSm90ILi2EN4cute5tupleIJNS5_1CILi1EEES8_S8_EEENS6_IJNS7_ILi64EEESA_SA_EEELi512ENS_6half_tEfNS_4arch4Sm90ELb0ELb0ELb0ELb0ELb0ELb0ELb1ELb0ELb0ELb1ELb0ELb0EEENS1_21CollectiveEpilogueFwdINS6_IJSA_NS7_ILi512EEESA_EEES9_SC_SE_Li256ELb0ELb1ELb0ELb0EEENS1_29StaticPersistentTileSchedulerILb0EEEEEEEEEvNT_6ParamsE:
        .type           _ZN7cutlass13device_kernelIN5flash11enable_sm90INS1_16FlashAttnFwdSm90INS1_25CollectiveMainloopFwdSm90ILi2EN4cute5tupleIJNS5_1CILi1EEES8_S8_EEENS6_IJNS7_ILi64EEESA_SA_EEELi512ENS_6half_tEfNS_4arch4Sm90ELb0ELb0ELb0ELb0ELb0ELb0ELb1ELb0ELb0ELb1ELb0ELb0EEENS1_21CollectiveEpilogueFwdINS6_IJSA_NS7_ILi512EEESA_EEES9_SC_SE_Li256ELb0ELb1ELb0ELb0EEENS1_29StaticPersistentTileSchedulerILb0EEEEEEEEEvNT_6ParamsE,@function
        .size           _ZN7cutlass13device_kernelIN5flash11enable_sm90INS1_16FlashAttnFwdSm90INS1_25CollectiveMainloopFwdSm90ILi2EN4cute5tupleIJNS5_1CILi1EEES8_S8_EEENS6_IJNS7_ILi64EEESA_SA_EEELi512ENS_6half_tEfNS_4arch4Sm90ELb0ELb0ELb0ELb0ELb0ELb0ELb1ELb0ELb0ELb1ELb0ELb0EEENS1_21CollectiveEpilogueFwdINS6_IJSA_NS7_ILi512EEESA_EEES9_SC_SE_Li256ELb0ELb1ELb0ELb0EEENS1_29StaticPersistentTileSchedulerILb0EEEEEEEEEvNT_6ParamsE,(.L_x_15117 - _ZN7cutlass13device_kernelIN5flash11enable_sm90INS1_16FlashAttnFwdSm90INS1_25CollectiveMainloopFwdSm90ILi2EN4cute5tupleIJNS5_1CILi1EEES8_S8_EEENS6_IJNS7_ILi64EEESA_SA_EEELi512ENS_6half_tEfNS_4arch4Sm90ELb0ELb0ELb0ELb0ELb0ELb0ELb1ELb0ELb0ELb1ELb0ELb0EEENS1_21CollectiveEpilogueFwdINS6_IJSA_NS7_ILi512EEESA_EEES9_SC_SE_Li256ELb0ELb1ELb0ELb0EEENS1_29StaticPersistentTileSchedulerILb0EEEEEEEEEvNT_6ParamsE)
        .other          _ZN7cutlass13device_kernelIN5flash11enable_sm90INS1_16FlashAttnFwdSm90INS1_25CollectiveMainloopFwdSm90ILi2EN4cute5tupleIJNS5_1CILi1EEES8_S8_EEENS6_IJNS7_ILi64EEESA_SA_EEELi512ENS_6half_tEfNS_4arch4Sm90ELb0ELb0ELb0ELb0ELb0ELb0ELb1ELb0ELb0ELb1ELb0ELb0EEENS1_21CollectiveEpilogueFwdINS6_IJSA_NS7_ILi512EEESA_EEES9_SC_SE_Li256ELb0ELb1ELb0ELb0EEENS1_29StaticPersistentTileSchedulerILb0EEEEEEEEEvNT_6ParamsE,@"STO_CUDA_ENTRY STV_DEFAULT"
_ZN7cutlass13device_kernelIN5flash11enable_sm90INS1_16FlashAttnFwdSm90INS1_25CollectiveMainloopFwdSm90ILi2EN4cute5tupleIJNS5_1CILi1EEES8_S8_EEENS6_IJNS7_ILi64EEESA_SA_EEELi512ENS_6half_tEfNS_4arch4Sm90ELb0ELb0ELb0ELb0ELb0ELb0ELb1ELb0ELb0ELb1ELb0ELb0EEENS1_21CollectiveEpilogueFwdINS6_IJSA_NS7_ILi512EEESA_EEES9_SC_SE_Li256ELb0ELb1ELb0ELb0EEENS1_29StaticPersistentTileSchedulerILb0EEEEEEEEEvNT_6ParamsE:
        /* <DEDUP_REMOVED lines=17> */
.L_x_3393:
[----:B------:R-:W-:Y:S05]  /*0110*/  BSYNC B0 ;  /* 0x0000000000007941 */ /* 0x000fea0003800000 */
.L_x_3392:
[----:B------:R-:W-:Y:S01]  /*0120*/  SHF.R.U32.HI R4, RZ, 0x7, R0 ;  /* 0x00000007ff047819 */ /* 0x000fe20000011600 */
[----:B------:R-:W-:Y:S01]  /*0130*/  VOTEU.ANY UP0, P0 ;  /* 0x00000000003f7886 */ /* 0x000fe20000000100 */
[----:B------:R-:W0:Y:S01]  /*0140*/  SHFL.IDX PT, R3, R2, RZ, 0x1f ;  /* 0x00001fff02037589 */ /* 0x000e2200000e0000 */
[----:B------:R-:W-:Y:S01]  /*0150*/  UMOV UR4, 0x80 ;  /* 0x0000008000047882 */ /* 0x000fe20000000000 */
[----:B------:R-:W-:Y:S01]  /*0160*/  UMOV UR7, 0x100 ;  /* 0x0000010000077882 */ /* 0x000fe20000000000 */
[----:B------:R-:W-:Y:S01]  /*0170*/  VOTEU.ANY UP1, P0 ;  /* 0x00000000003f7886 */ /* 0x000fe20000020100 */
[----:B------:R-:W1:Y:S01]  /*0180*/  SHFL.IDX PT, R4, R4, RZ, 0x1f ;  /* 0x00001fff04047589 */ /* 0x000e6200000e0000 */
[----:B------:R-:W2:Y:S01]  /*0190*/  @UP0 S2UR UR8, SR_CgaCtaId ;  /* 0x00000000000809c3 */ /* 0x000ea20000008800 */
[----:B------:R-:W-:Y:S01]  /*01a0*/  @UP0 UMOV UR6, 0x400 ;  /* 0x0000040000060882 */ /* 0x000fe20000000000 */
[----:B------:R-:W-:-:S04]  /*01b0*/  @UP0 UIADD3 UR4, -UR4, 0x100000, URZ ;  /* 0x0010000004040890 */ /* 0x000fc8000fffe13f */
[----:B------:R-:W-:Y:S02]  /*01c0*/  @UP0 USHF.L.U32 UR5, UR4, 0xb, URZ ;  /* 0x0000000b04050899 */ /* 0x000fe4000800063f */
[----:B------:R-:W-:Y:S01]  /*01d0*/  @UP0 USHF.L.U32 UR4, UR4, 0x1, URZ ;  /* 0x0000000104040899 */ /* 0x000fe2000800063f */
[----:B------:R-:W-:Y:S01]  /*01e0*/  VOTEU.ANY UP2, P0 ;  /* 0x00000000003f7886 */ /* 0x000fe20000040100 */
[----:B0-----:R-:W-:Y:S01]  /*01f0*/  ISETP.NE.AND P1, PT, R3, RZ, PT ;  /* 0x000000ff0300720c */ /* 0x001fe20003f25270 */
[----:B-1----:R0:W-:Y:S01]  /*0200*/  STL [R1], R4 ;  /* 0x0000000401007387 */ /* 0x0021e20000100800 */
[----:B--2---:R-:W-:Y:S02]  /*0210*/  @UP0 ULEA UR8, UR8, UR6, 0x18 ;  /* 0x0000000608080291 */ /* 0x004fe4000f8ec03f */
[----:B------:R-:W-:-:S04]  /*0220*/  @UP0 UIADD3 UR6, -UR7, 0x100000, URZ ;  /* 0x0010000007060890 */ /* 0x000fc8000fffe13f */
[----:B------:R-:W-:Y:S02]  /*0230*/  @UP0 USHF.L.U32 UR7, UR6, 0xb, URZ ;  /* 0x0000000b06070899 */ /* 0x000fe4000800063f */
[----:B------:R-:W-:Y:S01]  /*0240*/  @UP0 USHF.L.U32 UR6, UR6, 0x1, URZ ;  /* 0x0000000106060899 */ /* 0x000fe2000800063f */
[----:B------:R-:W-:Y:S01]  /*0250*/  VOTEU.ANY UP0, P0 ;  /* 0x00000000003f7886 */ /* 0x000fe20000000100 */
[----:B------:R-:W1:Y:S04]  /*0260*/  FENCE.VIEW.ASYNC.S ;  /* 0x00000000000073c6 */ /* 0x000e680000000000 */
[----:B-1----:R0:W1:Y:S01]  /*0270*/  @UP0 SYNCS.EXCH.64 URZ, [UR8+0x38800], UR4 ;  /* 0x03880004083f05b2 */ /* 0x0020620008000100 */
[----:B------:R0:W2:Y:S05]  /*0280*/  @UP1 SYNCS.EXCH.64 URZ, [UR8+0x38810], UR4 ;  /* 0x03881004083f15b2 */ /* 0x0000aa0008000100 */
[----:B------:R0:W3:Y:S02]  /*0290*/  @UP2 SYNCS.EXCH.64 URZ, [UR8+0x38820], UR6 ;  /* 0x03882006083f25b2 */ /* 0x0000e40008000100 */
[----:B0-----:R-:W-:Y:S05]  /*02a0*/  @P1 BRA `(.L_x_3394) ;  /* 0x0000000000381947 */ /* 0x001fea0003800000 */
[----:B------:R-:W0:Y:S01]  /*02b0*/  S2UR UR5, SR_CgaCtaId ;  /* 0x00000000000579c3 */ /* 0x000e220000008800 */
        /* <DEDUP_REMOVED lines=11> */
[----:B------:R0:W0:Y:S01]  /*0370*/  SYNCS.EXCH.64 URZ, [UR6+0x38848], UR4 ;  /* 0x03884804063f75b2 */ /* 0x0000220008000100 */
[----:B------:R-:W-:Y:S01]  /*0380*/  NOP ;  /* 0x0000000000007918 */ /* 0x000fe20000000000 */
.L_x_3394:
[----:B------:R-:W5:Y:S01]  /*0390*/  SHFL.IDX PT, R3, R2, RZ, 0x1f ;  /* 0x00001fff02037589 */ /* 0x000f6200000e0000 */
[----:B------:R-:W-:Y:S01]  /*03a0*/  NOP ;  /* 0x0000000000007918 */ /* 0x000fe20000000000 */
[----:B-----5:R-:W-:-:S13]  /*03b0*/  ISETP.NE.AND P0, PT, R3, RZ, PT ;  /* 0x000000ff0300720c */ /* 0x020fda0003f05270 */
        /* <DEDUP_REMOVED lines=19> */
.L_x_3395:
[----:B------:R-:W5:Y:S01]  /*04f0*/  SHFL.IDX PT, R3, R2, RZ, 0x1f ;  /* 0x00001fff02037589 */ /* 0x000f6200000e0000 */
[----:B------:R-:W-:Y:S01]  /*0500*/  NOP ;  /* 0x0000000000007918 */ /* 0x000fe20000000000 */
[----:B-----5:R-:W-:-:S13]  /*0510*/  ISETP.NE.AND P0, PT, R3, RZ, PT ;  /* 0x000000ff0300720c */ /* 0x020fda0003f05270 */
        /* <DEDUP_REMOVED lines=13> */
[----:B------:R0:W0:Y:S01]  /*05f0*/  SYNCS.EXCH.64 URZ, [UR6+0x38888], UR4 ;  /* 0x03888804063f75b2 */ /* 0x0000220008000100 */
[----:B------:R-:W-:Y:S01]  /*0600*/  NOP ;  /* 0x0000000000007918 */ /* 0x000fe20000000000 */
.L_x_3396:
        /* <DEDUP_REMOVED lines=22> */
.L_x_3397:
        /* <DEDUP_REMOVED lines=22> */
.L_x_3398:
[----:B------:R-:W-:Y:S01]  /*08d0*/  ISETP.NE.AND P0, PT, R4, RZ, PT ;  /* 0x000000ff0400720c */ /* 0x000fe20003f05270 */
[----:B------:R-:W-:Y:S01]  /*08e0*/  NOP ;  /* 0x0000000000007918 */ /* 0x000fe20000000000 */
[----:B------:R-:W-:Y:S01]  /*08f0*/  ULDC.64 UR38, c[0x0][0x208] ;  /* 0x0000820000267ab9 */ /* 0x000fe20000000a00 */
[----:B01234-:R-:W-:Y:S10]  /*0900*/  BAR.SYNC.DEFER_BLOCKING 0x0 ;  /* 0x0000000000007b1d */ /* 0x01fff40000010000 */
[----:B------:R-:W-:Y:S05]  /*0910*/  @!P0 BRA `(.L_x_3399) ;  /* 0x0000009800948947 */ /* 0x000fea0003800000 */
.L_x_3400:
        /* <DEDUP_REMOVED lines=17> */
[----:B------:R-:W-:Y:S01]  /*0a30*/  UMOV UR36, URZ ;  /* 0x0000003f00247c82 */ /* 0x000fe20008000000 */
[----:B------:R-:W-:Y:S01]  /*0a40*/  SHF.R.S32.HI R3, RZ, 0x1f, R0 ;  /* 0x0000001fff037819 */ /* 0x000fe20000011400 */
[----:B------:R-:W-:-:S03]  /*0a50*/  IMAD.MOV.U32 R201, RZ, RZ, RZ ;  /* 0x000000ffffc97224 */ /* 0x000fc600078e00ff */
[CC--:B------:R-:W-:Y:S02]  /*0a60*/  LEA.HI R5, R3.reuse, R0.reuse, RZ, 0x5 ;  /* 0x0000000003057211 */ /* 0x0c0fe400078f28ff */
[CC--:B------:R-:W-:Y:S02]  /*0a70*/  LEA.HI R4, R3.reuse, R0.reuse, RZ, 0x4 ;  /* 0x0000000003047211 */ /* 0x0c0fe400078f20ff */
[--C-:B------:R-:W-:Y:S02]  /*0a80*/  SHF.R.S32.HI R10, RZ, 0x5, R5.reuse ;  /* 0x00000005ff0a7819 */ /* 0x100fe40000011405 */
[----:B------:R-:W-:Y:S02]  /*0a90*/  SHF.R.S32.HI R9, RZ, 0x1f, R5 ;  /* 0x0000001fff097819 */ /* 0x000fe40000011405 */
[----:B------:R-:W-:Y:S02]  /*0aa0*/  LEA.HI R6, R3, R0, RZ, 0x2 ;  /* 0x0000000003067211 */ /* 0x000fe400078f10ff */
[----:B------:R-:W-:-:S02]  /*0ab0*/  LOP3.LUT R5, R4, 0xfffffff0, RZ, 0xc0, !PT ;  /* 0xfffffff004057812 */ /* 0x000fc400078ec0ff */
[----:B------:R-:W-:Y:S02]  /*0ac0*/  LOP3.LUT R11, R6, 0xfffffffc, RZ, 0xc0, !PT ;  /* 0xfffffffc060b7812 */ /* 0x000fe400078ec0ff */
[----:B------:R-:W-:Y:S01]  /*0ad0*/  SHF.R.S32.HI R7, RZ, 0x4, R4 ;  /* 0x00000004ff077819 */ /* 0x000fe20000011404 */
[C---:B------:R-:W-:Y:S01]  /*0ae0*/  IMAD.IADD R6, R0.reuse, 0x1, -R5 ;  /* 0x0000000100067824 */ /* 0x040fe200078e0a05 */
[CC--:B------:R-:W-:Y:S01]  /*0af0*/  LEA.HI R2, R3.reuse, R0.reuse, RZ, 0x7 ;  /* 0x0000000003027211 */ /* 0x0c0fe200078f38ff */
[----:B------:R-:W-:Y:S01]  /*0b00*/  IMAD.IADD R11, R0, 0x1, -R11 ;  /* 0x00000001000b7824 */ /* 0x000fe200078e0a0b */
[----:B------:R-:W-:Y:S01]  /*0b10*/  LEA.HI R214, R3, R0, RZ, 0x3 ;  /* 0x0000000003d67211 */ /* 0x000fe200078f18ff */
[----:B0-----:R-:W-:Y:S01]  /*0b20*/  ULEA UR37, UR4, UR37, 0x18 ;  /* 0x0000002504257291 */ /* 0x001fe2000f8ec03f */
[----:B------:R-:W-:Y:S02]  /*0b30*/  LEA.HI R4, R4, R7, RZ, 0x1 ;  /* 0x0000000704047211 */ /* 0x000fe400078f08ff */
[----:B------:R-:W-:-:S02]  /*0b40*/  LEA.HI R9, R9, R10, RZ, 0x2 ;  /* 0x0000000a09097211 */ /* 0x000fc400078f10ff */
[----:B------:R-:W-:Y:S02]  /*0b50*/  SHF.R.S32.HI R5, RZ, 0x1f, R6 ;  /* 0x0000001fff057819 */ /* 0x000fe40000011406 */
[----:B------:R-:W-:Y:S02]  /*0b60*/  LOP3.LUT R3, R2, 0xffffff80, RZ, 0xc0, !PT ;  /* 0xffffff8002037812 */ /* 0x000fe400078ec0ff */
[----:B------:R-:W-:Y:S02]  /*0b70*/  LOP3.LUT R13, R214, 0xfffffff8, RZ, 0xc0, !PT ;  /* 0xfffffff8d60d7812 */ /* 0x000fe400078ec0ff */
[----:B------:R-:W-:Y:S01]  /*0b80*/  LOP3.LUT R4, R4, 0x1ffffffe, RZ, 0xc0, !PT ;  /* 0x1ffffffe04047812 */ /* 0x000fe200078ec0ff */
[C---:B------:R-:W-:Y:S01]  /*0b90*/  IMAD.IADD R3, R0.reuse, 0x1, -R3 ;  /* 0x0000000100037824 */ /* 0x040fe200078e0a03 */
[----:B------:R-:W-:Y:S01]  /*0ba0*/  SHF.R.S32.HI R213, RZ, 0x7, R2 ;  /* 0x00000007ffd57819 */ /* 0x000fe20000011402 */
[----:B------:R-:W-:Y:S01]  /*0bb0*/  IMAD.IADD R212, R0, 0x1, -R13 ;  /* 0x0000000100d47824 */ /* 0x000fe200078e0a0d */
[----:B------:R-:W-:Y:S01]  /*0bc0*/  LOP3.LUT R9, R9, 0x3ffffc, RZ, 0xc0, !PT ;  /* 0x003ffffc09097812 */ /* 0x000fe200078ec0ff */
[----:B------:R-:W-:Y:S01]  /*0bd0*/  IMAD.IADD R8, R7, 0x1, -R4 ;  /* 0x0000000107087824 */ /* 0x000fe200078e0a04 */
[----:B------:R-:W-:Y:S01]  /*0be0*/  LEA.HI R5, R5, R6, RZ, 0x3 ;  /* 0x0000000605057211 */ /* 0x000fe200078f18ff */
[----:B------:R-:W-:Y:S01]  /*0bf0*/  IMAD R0, R213, 0x100, R6 ;  /* 0x00000100d5007824 */ /* 0x000fe200078e0206 */
[----:B------:R-:W-:Y:S01]  /*0c00*/  LEA.HI R7, R11, R11, RZ, 0x1 ;  /* 0x0000000b0b077211 */ /* 0x000fe200078f08ff */
[----:B------:R-:W-:Y:S01]  /*0c10*/  IMAD.IADD R9, R10, 0x1, -R9 ;  /* 0x000000010a097824 */ /* 0x000fe200078e0a09 */
[----:B------:R-:W-:Y:S01]  /*0c20*/  SHF.R.S32.HI R214, RZ, 0x3, R214 ;  /* 0x00000003ffd67819 */ /* 0x000fe200000114d6 */
[C---:B------:R-:W-:Y:S01]  /*0c30*/  IMAD.SHL.U32 R4, R5.reuse, 0x40, RZ ;  /* 0x0000004005047824 */ /* 0x040fe200078e00ff */
[----:B------:R-:W-:Y:S01]  /*0c40*/  LOP3.LUT R5, R5, 0xfffffff8, RZ, 0xc0, !PT ;  /* 0xfffffff805057812 */ /* 0x000fe200078ec0ff */
[----:B------:R-:W-:Y:S01]  /*0c50*/  IMAD R13, R9, 0x10, R0 ;  /* 0x00000010090d7824 */ /* 0x000fe200078e0200 */
[----:B------:R-:W-:Y:S01]  /*0c60*/  LOP3.LUT R12, R7, 0x1ffffffe, RZ, 0xc0, !PT ;  /* 0x1ffffffe070c7812 */ /* 0x000fe200078ec0ff */
[----:B------:R-:W-:Y:S01]  /*0c70*/  IMAD.SHL.U32 R8, R8, 0x8, RZ ;  /* 0x0000000808087824 */ /* 0x000fe200078e00ff */
[----:B------:R-:W-:Y:S01]  /*0c80*/  LOP3.LUT R9, R4, 0x7ffffe00, RZ, 0xc0, !PT ;  /* 0x7ffffe0004097812 */ /* 0x000fe200078ec0ff */
[----:B------:R-:W-:Y:S01]  /*0c90*/  IMAD.IADD R7, R6, 0x1, -R5 ;  /* 0x0000000106077824 */ /* 0x000fe200078e0a05 */
[----:B------:R-:W-:Y:S01]  /*0ca0*/  SHF.R.S32.HI R0, RZ, 0x1f, R3 ;  /* 0x0000001fff007819 */ /* 0x000fe20000011403 */
[----:B------:R-:W-:-:S02]  /*0cb0*/  IMAD.U32 R218, R13, 0x40, R8 ;  /* 0x000000400dda7824 */ /* 0x000fc400078e0008 */
[----:B------:R-:W-:Y:S01]  /*0cc0*/  IMAD R10, R10, 0x400, R9 ;  /* 0x000004000a0a7824 */ /* 0x000fe200078e0209 */
[CC--:B------:R-:W-:Y:S01]  /*0cd0*/  LEA.HI R4, R0.reuse, R3.reuse, RZ, 0x2 ;  /* 0x0000000300047211 */ /* 0x0c0fe200078f10ff */
[----:B------:R-:W-:Y:S01]  /*0ce0*/  IMAD.SHL.U32 R9, R7, 0x40, RZ ;  /* 0x0000004007097824 */ /* 0x000fe200078e00ff */
[----:B------:R-:W-:Y:S01]  /*0cf0*/  LEA.HI R0, R0, R3, RZ, 0x5 ;  /* 0x0000000300007211 */ /* 0x000fe200078f28ff */
[----:B------:R-:W-:Y:S01]  /*0d00*/  IMAD.SHL.U32 R17, R212, 0x8, RZ ;  /* 0x00000008d4117824 */ /* 0x000fe200078e00ff */
[----:B------:R-:W-:Y:S01]  /*0d10*/  SHF.R.S32.HI R5, RZ, 0x2, R4 ;  /* 0x00000002ff057819 */ /* 0x000fe20000011404 */
[----:B------:R-:W-:Y:S01]  /*0d20*/  IMAD.IADD R217, R11, 0x1, -R12 ;  /* 0x000000010bd97824 */ /* 0x000fe200078e0a0c */
[----:B------:R-:W-:Y:S01]  /*0d30*/  LOP3.LUT R9, R9, 0x1c0, RZ, 0xc0, !PT ;  /* 0x000001c009097812 */ /* 0x000fe200078ec0ff */
[C---:B------:R-:W-:Y:S01]  /*0d40*/  VIADD R190, R17.reuse, 0x40 ;  /* 0x0000004011be7836 */ /* 0x040fe20000000000 */
[----:B------:R-:W-:Y:S01]  /*0d50*/  SHF.R.S32.HI R6, RZ, 0x1f, R4 ;  /* 0x0000001fff067819 */ /* 0x000fe20000011404 */
[----:B------:R-:W-:Y:S01]  /*0d60*/  VIADD R189, R17, 0x80 ;  /* 0x0000008011bd7836 */ /* 0x000fe20000000000 */
[----:B------:R-:W-:Y:S01]  /*0d70*/  LOP3.LUT R8, R9, 0x8, R8, 0xf8, !PT ;  /* 0x0000000809087812 */ /* 0x000fe200078ef808 */
[C---:B------:R-:W-:Y:S01]  /*0d80*/  VIADD R188, R17.reuse, 0xc0 ;  /* 0x000000c011bc7836 */ /* 0x040fe20000000000 */
[----:B------:R-:W-:Y:S01]  /*0d90*/  LEA.HI R6, R6, R5, RZ, 0x3 ;  /* 0x0000000506067211 */ /* 0x000fe200078f18ff */
[C---:B------:R-:W-:Y:S01]  /*0da0*/  VIADD R187, R17.reuse, 0x100 ;  /* 0x0000010011bb7836 */ /* 0x040fe20000000000 */
[----:B------:R-:W-:Y:S01]  /*0db0*/  SHF.R.U32.HI R9, RZ, 0x3, R9 ;  /* 0x00000003ff097819 */ /* 0x000fe20000011609 */
[C---:B------:R-:W-:Y:S01]  /*0dc0*/  VIADD R186, R17.reuse, 0x140 ;  /* 0x0000014011ba7836 */ /* 0x040fe20000000000 */
[----:B------:R-:W-:Y:S01]  /*0dd0*/  LOP3.LUT R6, R6, 0xfffffff8, RZ, 0xc0, !PT ;  /* 0xfffffff806067812 */ /* 0x000fe200078ec0ff */
[C---:B------:R-:W-:Y:S01]  /*0de0*/  VIADD R216, R17.reuse, 0x180 ;  /* 0x0000018011d87836 */ /* 0x040fe20000000000 */
[----:B------:R-:W-:Y:S01]  /*0df0*/  LOP3.LUT R9, R8, R9, RZ, 0x3c, !PT ;  /* 0x0000000908097212 */ /* 0x000fe200078e3cff */
[----:B------:R-:W-:Y:S01]  /*0e00*/  VIADD R215, R17, 0x1c0 ;  /* 0x000001c011d77836 */ /* 0x000fe20000000000 */
[----:B------:R-:W-:Y:S01]  /*0e10*/  SHF.R.S32.HI R0, RZ, 0x5, R0 ;  /* 0x00000005ff007819 */ /* 0x000fe20000011400 */
[----:B------:R-:W-:Y:S01]  /*0e20*/  IMAD.IADD R5, R5, 0x1, -R6 ;  /* 0x0000000105057824 */ /* 0x000fe200078e0a06 */
[----:B------:R-:W-:Y:S01]  /*0e30*/  R2P PR, R7, 0x6 ;  /* 0x0000000607007804 */ /* 0x000fe20000000000 */
[----:B------:R-:W-:Y:S01]  /*0e40*/  IMAD.IADD R9, R10, 0x1, R9 ;  /* 0x000000010a097824 */ /* 0x000fe200078e0209 */
[----:B------:R-:W-:Y:S01]  /*0e50*/  LOP3.LUT R4, R4, 0x7ffffffc, RZ, 0xc0, !PT ;  /* 0x7ffffffc04047812 */ /* 0x000fe200078ec0ff */
[----:B------:R-:W-:Y:S01]  /*0e60*/  IMAD R16, R0, 0x10, R5 ;  /* 0x0000001000107824 */ /* 0x000fe200078e0205 */
[----:B------:R-:W-:Y:S01]  /*0e70*/  LEA.HI R0, R2, R213, RZ, 0x1 ;  /* 0x000000d502007211 */ /* 0x000fe200078f08ff */
[----:B------:R-:W-:Y:S01]  /*0e80*/  IMAD.MOV.U32 R2, RZ, RZ, RZ ;  /* 0x000000ffff027224 */ /* 0x000fe200078e00ff */
[----:B------:R-:W-:Y:S01]  /*0e90*/  LEA R23, R9, UR37, 0x1 ;  /* 0x0000002509177c11 */ /* 0x000fe2000f8e08ff */
[----:B------:R-:W-:Y:S01]  /*0ea0*/  IMAD.IADD R4, R3, 0x1, -R4 ;  /* 0x0000000103047824 */ /* 0x000fe200078e0a04 */
[----:B------:R-:W-:Y:S01]  /*0eb0*/  LOP3.LUT R0, R0, 0xfffffe, RZ, 0xc0, !PT ;  /* 0x00fffffe00007812 */ /* 0x000fe200078ec0ff */
[----:B------:R-:W-:Y:S01]  /*0ec0*/  IMAD R217, R217, 0x8, R16 ;  /* 0x00000008d9d97824 */ /* 0x000fe200078e0210 */
[----:B------:R-:W-:Y:S01]  /*0ed0*/  SEL R184, R184, 0xffffffe0, !P1 ;  /* 0xffffffe0b8b87807 */ /* 0x000fe20004800000 */
[C---:B------:R-:W-:Y:S01]  /*0ee0*/  VIADD R185, R23.reuse, 0x36400 ;  /* 0x0003640017b97836 */ /* 0x040fe20000000000 */
[----:B------:R-:W-:Y:S01]  /*0ef0*/  SHF.R.S32.HI R225, RZ, 0x1f, R190 ;  /* 0x0000001fffe17819 */ /* 0x000fe200000114be */
[----:B------:R-:W-:Y:S01]  /*0f00*/  VIADD R22, R23, 0x36440 ;  /* 0x0003644017167836 */ /* 0x000fe20000000000 */
[----:B------:R-:W-:Y:S01]  /*0f10*/  SHF.R.S32.HI R224, RZ, 0x1f, R189 ;  /* 0x0000001fffe07819 */ /* 0x000fe200000114bd */
[----:B------:R-:W-:Y:S01]  /*0f20*/  IMAD.IADD R0, R213, 0x1, -R0 ;  /* 0x00000001d5007824 */ /* 0x000fe200078e0a00 */
[----:B------:R-:W-:Y:S01]  /*0f30*/  SHF.R.S32.HI R223, RZ, 0x1f, R188 ;  /* 0x0000001fffdf7819 */ /* 0x000fe200000114bc */
[C---:B------:R-:W-:Y:S01]  /*0f40*/  @P2 VIADD R22, R185.reuse, 0xffffffc0 ;  /* 0xffffffc0b9162836 */ /* 0x040fe20000000000 */
[----:B------:R-:W-:Y:S01]  /*0f50*/  SHF.R.S32.HI R222, RZ, 0x1f, R187 ;  /* 0x0000001fffde7819 */ /* 0x000fe200000114bb */
[----:B------:R-:W-:Y:S01]  /*0f60*/  IMAD.IADD R185, R185, 0x1, R184 ;  /* 0x00000001b9b97824 */ /* 0x000fe200078e02b8 */
[----:B------:R-:W-:Y:S01]  /*0f70*/  SHF.R.S32.HI R221, RZ, 0x1f, R186 ;  /* 0x0000001fffdd7819 */ /* 0x000fe200000114ba */
[----:B------:R-:W-:Y:S01]  /*0f80*/  IMAD.SHL.U32 R19, R0, 0x100, RZ ;  /* 0x0000010000137824 */ /* 0x000fe200078e00ff */
[----:B------:R-:W-:Y:S01]  /*0f90*/  SHF.R.S32.HI R220, RZ, 0x1f, R216 ;  /* 0x0000001fffdc7819 */ /* 0x000fe200000114d8 */
[----:B------:R-:W-:Y:S01]  /*0fa0*/  IMAD.SHL.U32 R18, R4, 0x2, RZ ;  /* 0x0000000204127824 */ /* 0x000fe200078e00ff */
[----:B------:R-:W-:Y:S01]  /*0fb0*/  SHF.R.S32.HI R219, RZ, 0x1f, R215 ;  /* 0x0000001fffdb7819 */ /* 0x000fe200000114d7 */
[----:B------:R-:W-:-:S07]  /*0fc0*/  IMAD.IADD R184, R184, 0x1, R22 ;  /* 0x00000001b8b87824 */ /* 0x000fce00078e0216 */
.L_x_3431:
[----:B--2---:R-:W2:Y:S01]  /*0fd0*/  LDL R0, [R1] ;  /* 0x0000000001007983 */ /* 0x004ea20000100800 */
[----:B------:R-:W-:Y:S01]  /*0fe0*/  ULDC UR4, c[0x0][0xd38] ;  /* 0x00034e0000047ab9 */ /* 0x000fe20000000800 */
[----:B0-----:R-:W0:Y:S01]  /*0ff0*/  LDC R152, c[0x0][0x2f0] ;  /* 0x0000bc00ff987b82 */ /* 0x001e220000000800 */
[----:B------:R-:W-:Y:S01]  /*1000*/  UISETP.NE.AND UP2, UPT, UR4, 0x1, UPT ;  /* 0x000000010400788c */ /* 0x000fe2000bf45270 */
[----:B------:R-:W-:Y:S02]  /*1010*/  ULDC.64 UR6, c[0x0][0x418] ;  /* 0x0001060000067ab9 */ /* 0x000fe40000000a00 */
[----:B------:R-:W-:Y:S01]  /*1020*/  ULDC UR4, c[0x0][0xd44] ;  /* 0x0003510000047ab9 */ /* 0x000fe20000000800 */
[----:B------:R-:W-:Y:S02]  /*1030*/  UISETP.NE.U32.AND UP0, UPT, UR6, URZ, UPT ;  /* 0x0000003f0600728c */ /* 0x000fe4000bf05070 */
[----:B------:R-:W-:Y:S01]  /*1040*/  UISETP.NE.AND UP1, UPT, UR4, 0x1, UPT ;  /* 0x000000010400788c */ /* 0x000fe2000bf25270 */
[----:B------:R-:W-:Y:S01]  /*1050*/  UMOV UR41, UR40 ;  /* 0x0000002800297c82 */ /* 0x000fe20008000000 */
[----:B------:R-:W-:-:S03]  /*1060*/  UISETP.NE.AND.EX UP0, UPT, UR7, URZ, UPT, UP0 ;  /* 0x0000003f0700728c */ /* 0x000fc6000bf05300 */
[----:B------:R-:W-:Y:S01]  /*1070*/  @UP2 ULDC UR4, c[0x0][0xd3c] ;  /* 0x00034f0000042ab9 */ /* 0x000fe20000000800 */
[----:B------:R-:W-:Y:S01]  /*1080*/  @UP2 ULDC UR6, c[0x0][0xd40] ;  /* 0x0003500000062ab9 */ /* 0x000fe20000000800 */
[----:B------:R-:W-:Y:S02]  /*1090*/  UIMAD.WIDE.U32 UR4, UR40, UR4, URZ ;  /* 0x00000004280472a5 */ /* 0x000fe4000f8e003f */
[----:B------:R-:W-:Y:S02]  /*10a0*/  UMOV UR43, UR40 ;  /* 0x00000028002b7c82 */ /* 0x000fe40008000000 */
[----:B------:R-:W-:-:S03]  /*10b0*/  @UP2 USHF.R.U32.HI UR41, URZ, UR6, UR5 ;  /* 0x000000063f292299 */ /* 0x000fc60008011605 */
[----:B------:R-:W-:Y:S02]  /*10c0*/  @UP1 ULDC.64 UR6, c[0x0][0xd48] ;  /* 0x0003520000061ab9 */ /* 0x000fe40000000a00 */
[----:B------:R-:W-:Y:S02]  /*10d0*/  UIMAD.WIDE.U32 UR4, UR41, UR6, URZ ;  /* 0x00000006290472a5 */ /* 0x000fe4000f8e003f */
[----:B------:R-:W-:Y:S01]  /*10e0*/  UMOV UR42, UR41 ;  /* 0x00000029002a7c82 */ /* 0x000fe20008000000 */
[----:B------:R-:W-:Y:S01]  /*10f0*/  ULDC UR6, c[0x0][0x424] ;  /* 0x0001090000067ab9 */ /* 0x000fe20000000800 */
[----:B------:R-:W-:Y:S02]  /*1100*/  @UP1 USHF.R.U32.HI UR42, URZ, UR7, UR5 ;  /* 0x000000073f2a1299 */ /* 0x000fe40008011605 */
[----:B------:R-:W-:-:S06]  /*1110*/  USEL UR6, UR6, 0x1, UP0 ;  /* 0x0000000106067887 */ /* 0x000fcc0008000000 */
[----:B0-----:R-:W-:Y:S01]  /*1120*/  IMAD R152, R152, UR6, RZ ;  /* 0x0000000698987c24 */ /* 0x001fe2000f8e02ff */
[----:B--2---:R-:W-:-:S13]  /*1130*/  ISETP.NE.AND P0, PT, R0, 0x1, PT ;  /* 0x000000010000780c */ /* 0x004fda0003f05270 */
[----:B-1-3-5:R-:W-:Y:S05]  /*1140*/  @!P0 BRA `(.L_x_3401) ;  /* 0x0000001400d88947 */ /* 0x02afea0003800000 */
[----:B------:R-:W0:Y:S01]  /*1150*/  SHFL.IDX PT, R0, R213, RZ, 0x1f ;  /* 0x00001fffd5007589 */ /* 0x000e2200000e0000 */
[----:B------:R-:W-:Y:S01]  /*1160*/  UMOV UR7, 0x40000040 ;  /* 0x4000004000077882 */ /* 0x000fe20000000000 */
[----:B------:R-:W-:Y:S01]  /*1170*/  UMOV UR9, 0x40000040 ;  /* 0x4000004000097882 */ /* 0x000fe20000000000 */
[----:B------:R-:W-:Y:S01]  /*1180*/  UMOV UR11, 0x40000040 ;  /* 0x40000040000b7882 */ /* 0x000fe20000000000 */
[----:B------:R-:W-:Y:S01]  /*1190*/  BAR.SYNC.DEFER_BLOCKING 0xe, 0x100 ;  /* 0x0384000000007b1d */ /* 0x000fe20000010000 */
[----:B------:R-:W-:-:S05]  /*11a0*/  ISETP.GE.AND P0, PT, R152, 0x41, PT ;  /* 0x000000419800780c */ /* 0x000fca0003f06270 */
[----:B------:R-:W-:Y:S01]  /*11b0*/  UMOV UR13, 0x40000040 ;  /* 0x40000040000d7882 */ /* 0x000fe20000000000 */
[----:B------:R-:W-:Y:S01]  /*11c0*/  UMOV UR15, 0x40000040 ;  /* 0x40000040000f7882 */ /* 0x000fe20000000000 */
[----:B------:R-:W-:Y:S01]  /*11d0*/  UMOV UR17, 0x40000040 ;  /* 0x4000004000117882 */ /* 0x000fe20000000000 */
[----:B------:R-:W-:Y:S01]  /*11e0*/  UMOV UR19, 0x40000040 ;  /* 0x4000004000137882 */ /* 0x000fe20000000000 */
[----:B------:R-:W1:Y:S01]  /*11f0*/  S2R R3, SR_TID.X ;  /* 0x0000000000037919 */ /* 0x000e620000002100 */
[----:B0-----:R-:W-:Y:S01]  /*1200*/  R2UR UR4, R0 ;  /* 0x00000000000472ca */ /* 0x001fe200000e0000 */
[----:B------:R-:W-:Y:S01]  /*1210*/  IMAD.U32 R0, RZ, RZ, UR36 ;  /* 0x00000024ff007e24 */ /* 0x000fe2000f8e00ff */
[----:B------:R-:W-:-:S11]  /*1220*/  WARPGROUP.ARRIVE ;  /* 0x00000000000079c5 */ /* 0x000fd60000000000 */
[----:B------:R-:W-:-:S04]  /*1230*/  ULEA.HI UR5, UR4, UR4, URZ, 0x1 ;  /* 0x0000000404057291 */ /* 0x000fc8000f8f083f */
[----:B------:R-:W-:-:S04]  /*1240*/  ULOP3.LUT UR5, UR5, 0x1fffe, URZ, 0xc0, !UPT ;  /* 0x0001fffe05057892 */ /* 0x000fc8000f8ec03f */
[----:B------:R-:W-:Y:S01]  /*1250*/  UIADD3 UR5, UR4, -UR5, URZ ;  /* 0x8000000504057290 */ /* 0x000fe2000fffe03f */
[----:B-1----:R-:W-:Y:S01]  /*1260*/  LOP3.LUT R3, R3, 0x7f, RZ, 0xc0, !PT ;  /* 0x0000007f03037812 */ /* 0x002fe200078ec0ff */
[----:B------:R-:W-:Y:S02]  /*1270*/  UIADD3 UR4, UR37, 0x36400, URZ ;  /* 0x0003640025047890 */ /* 0x000fe4000fffe03f */
[----:B------:R-:W-:Y:S01]  /*1280*/  ULEA UR5, UR5, UR37, 0xf ;  /* 0x0000002505057291 */ /* 0x000fe2000f8e783f */
[----:B------:R-:W-:Y:S01]  /*1290*/  ISETP.NE.AND P1, PT, R3, RZ, PT ;  /* 0x000000ff0300720c */ /* 0x000fe20003f25270 */
[----:B------:R-:W-:Y:S02]  /*12a0*/  USHF.R.U32.HI UR4, URZ, 0x4, UR4 ;  /* 0x000000043f047899 */ /* 0x000fe40008011604 */
[----:B------:R-:W-:Y:S02]  /*12b0*/  UIADD3 UR5, UR5, 0x400, URZ ;  /* 0x0000040005057890 */ /* 0x000fe4000fffe03f */
[----:B------:R-:W-:-:S02]  /*12c0*/  ULOP3.LUT UR4, UR4, 0x3fff, URZ, 0xc0, !UPT ;  /* 0x00003fff04047892 */ /* 0x000fc4000f8ec03f */
[----:B------:R-:W-:Y:S02]  /*12d0*/  USHF.R.U32.HI UR5, URZ, 0x4, UR5 ;  /* 0x000000043f057899 */ /* 0x000fe40008011605 */
[----:B------:R-:W-:Y:S02]  /*12e0*/  ULOP3.LUT UR4, UR4, 0x10000, URZ, 0xfc, !UPT ;  /* 0x0001000004047892 */ /* 0x000fe4000f8efc3f */
[----:B------:R-:W-:Y:S02]  /*12f0*/  ULOP3.LUT UR5, UR5, 0x3fff, URZ, 0xc0, !UPT ;  /* 0x00003fff05057892 */ /* 0x000fe4000f8ec03f */
[----:B------:R-:W-:Y:S01]  /*1300*/  UIADD3 UR8, UR4, 0x2, URZ ;  /* 0x0000000204087890 */ /* 0x000fe2000fffe03f */
[----:B------:R-:W-:Y:S01]  /*1310*/  @!P1 LEA R0, R0, UR37, 0x3 ;  /* 0x0000002500009c11 */ /* 0x000fe2000f8e18ff */
[----:B------:R-:W-:Y:S02]  /*1320*/  ULOP3.LUT UR20, UR5, 0x2000000, URZ, 0xfc, !UPT ;  /* 0x0200000005147892 */ /* 0x000fe4000f8efc3f */
[----:B------:R-:W-:-:S02]  /*1330*/  UIADD3 UR12, UR4, 0x4, URZ ;  /* 0x00000004040c7890 */ /* 0x000fc4000fffe03f */
[----:B------:R-:W-:Y:S01]  /*1340*/  ULEA UR6, UR36, UR20, 0xc ;  /* 0x0000001424067291 */ /* 0x000fe2000f8e603f */
[----:B------:R-:W-:Y:S01]  /*1350*/  @!P1 VIADD R0, R0, 0x38860 ;  /* 0x0003886000009836 */ /* 0x000fe20000000000 */
[----:B------:R-:W-:Y:S01]  /*1360*/  UMOV UR5, 0x40000040 ;  /* 0x4000004000057882 */ /* 0x000fe20000000000 */
[----:B------:R-:W-:Y:S02]  /*1370*/  UIADD3 UR16, UR4, 0x6, URZ ;  /* 0x0000000604107890 */ /* 0x000fe4000fffe03f */
[----:B------:R-:W-:Y:S01]  /*1380*/  UIADD3 UR10, UR6, 0x80, URZ ;  /* 0x00000080060a7890 */ /* 0x000fe2000fffe03f */
[----:B------:R-:W-:Y:S01]  /*1390*/  @!P1 PRMT R0, RZ, 0x654, R0 ;  /* 0x00000654ff009816 */ /* 0x000fe20000000000 */
[----:B------:R-:W-:Y:S02]  /*13a0*/  UIADD3 UR14, UR6, 0x100, URZ ;  /* 0x00000100060e7890 */ /* 0x000fe4000fffe03f */
[----:B------:R-:W-:Y:S01]  /*13b0*/  HGMMA.64x256x16.F32 R24, gdesc[UR4].tnspB, RZ, !UPT, gsb0 ;  /* 0x43e00000041879f0 */ /* 0x000fe2000c0008ff */
[----:B------:R-:W-:-:S02]  /*13c0*/  UIADD3 UR18, UR6, 0x180, URZ ;  /* 0x0000018006127890 */ /* 0x000fc4000fffe03f */
        /* <DEDUP_REMOVED lines=15> */
[----:B------:R-:W-:Y:S05]  /*14c0*/  @!P0 BRA `(.L_x_3402) ;  /* 0x0000000800bc8947 */ /* 0x000fea0003800000 */
[----:B------:R-:W-:-:S05]  /*14d0*/  VIADD R152, R152, 0x3f ;  /* 0x0000003f98987836 */ /* 0x000fca0000000000 */
[----:B------:R-:W-:-:S04]  /*14e0*/  SHF.R.S32.HI R3, RZ, 0x1f, R152 ;  /* 0x0000001fff037819 */ /* 0x000fc80000011498 */
[----:B------:R-:W-:-:S04]  /*14f0*/  LEA.HI R3, R3, R152, RZ, 0x6 ;  /* 0x0000009803037211 */ /* 0x000fc800078f30ff */
[----:B------:R-:W-:-:S07]  /*1500*/  LEA.HI.SX32 R3, R3, 0xfffffffe, 0x1a ;  /* 0xfffffffe03037811 */ /* 0x000fce00078fd2ff */
.L_x_3403:
[----:B------:R-:W-:Y:S01]  /*1510*/  BAR.SYNC.DEFER_BLOCKING 0xe, 0x100 ;  /* 0x0384000000007b1d */ /* 0x000fe20000010000 */
[----:B------:R-:W-:Y:S01]  /*1520*/  IMAD.U32 R5, RZ, RZ, UR36 ;  /* 0x00000024ff057e24 */ /* 0x000fe2000f8e00ff */
[----:B------:R-:W-:Y:S01]  /*1530*/  UIADD3 UR36, UR36, 0x1, URZ ;  /* 0x0000000124247890 */ /* 0x000fe2000fffe03f */
[C---:B------:R-:W-:Y:S01]  /*1540*/  ISETP.GT.AND P0, PT, R3.reuse, RZ, PT ;  /* 0x000000ff0300720c */ /* 0x040fe20003f04270 */
[----:B------:R-:W-:Y:S02]  /*1550*/  VIADD R3, R3, 0xffffffff ;  /* 0xffffffff03037836 */ /* 0x000fe40000000000 */
[----:B01----:R-:W-:Y:S01]  /*1560*/  IMAD R0, R5, 0x40, R16 ;  /* 0x0000004005007824 */ /* 0x003fe200078e0210 */
[----:B------:R-:W-:Y:S01]  /*1570*/  UISETP.NE.AND UP0, UPT, UR36, 0x2, UPT ;  /* 0x000000022400788c */ /* 0x000fe2000bf05270 */
[----:B------:R-:W-:Y:S01]  /*1580*/  UMOV UR7, 0x40000040 ;  /* 0x4000004000077882 */ /* 0x000fe20000000000 */
[----:B------:R-:W-:Y:S02]  /*1590*/  UMOV UR11, 0x40000040 ;  /* 0x40000040000b7882 */ /* 0x000fe40000000000 */
[----:B------:R-:W-:Y:S01]  /*15a0*/  LEA R0, R0, UR37, 0x2 ;  /* 0x0000002500007c11 */ /* 0x000fe2000f8e10ff */
[----:B------:R-:W-:Y:S01]  /*15b0*/  USEL UR36, UR36, URZ, UP0 ;  /* 0x0000003f24247287 */ /* 0x000fe20008000000 */
[----:B------:R-:W-:Y:S01]  /*15c0*/  UMOV UR15, 0x40000040 ;  /* 0x40000040000f7882 */ /* 0x000fe20000000000 */
[----:B------:R-:W-:-:S02]  /*15d0*/  UMOV UR19, 0x40000040 ;  /* 0x4000004000137882 */ /* 0x000fc40000000000 */
[----:B------:R-:W-:-:S04]  /*15e0*/  ULEA UR6, UR36, UR20, 0xc ;  /* 0x0000001424067291 */ /* 0x000fc8000f8e603f */
[----:B------:R-:W-:Y:S02]  /*15f0*/  UIADD3 UR10, UR6, 0x80, URZ ;  /* 0x00000080060a7890 */ /* 0x000fe4000fffe03f */
[----:B------:R-:W-:Y:S01]  /*1600*/  UIADD3 UR14, UR6, 0x100, URZ ;  /* 0x00000100060e7890 */ /* 0x000fe2000fffe03f */
[----:B------:R-:W0:Y:S01]  /*1610*/  LDS R4, [R0+0x38400] ;  /* 0x0384000000047984 */ /* 0x000e220000000800 */
[----:B------:R-:W-:-:S03]  /*1620*/  UIADD3 UR18, UR6, 0x180, URZ ;  /* 0x0000018006127890 */ /* 0x000fc6000fffe03f */
[----:B------:R1:W2:Y:S02]  /*1630*/  LDS R5, [R0+0x38420] ;  /* 0x0384200000057984 */ /* 0x0002a40000000800 */
[----:B-1----:R-:W-:-:S05]  /*1640*/  IMAD.U32 R0, RZ, RZ, UR36 ;  /* 0x00000024ff007e24 */ /* 0x002fca000f8e00ff */
[----:B------:R-:W-:-:S05]  /*1650*/  @!P1 LEA R0, R0, UR37, 0x3 ;  /* 0x0000002500009c11 */ /* 0x000fca000f8e18ff */
[----:B------:R-:W-:-:S05]  /*1660*/  @!P1 VIADD R0, R0, 0x38860 ;  /* 0x0003886000009836 */ /* 0x000fca0000000000 */
[----:B------:R-:W-:Y:S01]  /*1670*/  @!P1 PRMT R0, RZ, 0x654, R0 ;  /* 0x00000654ff009816 */ /* 0x000fe20000000000 */
        /* <DEDUP_REMOVED lines=127> */
[----:B------:R-:W-:-:S06]  /*1e70*/  FMUL.FTZ R151, R151, R5 ;  /* 0x0000000597977220 */ /* 0x000fcc0000410000 */
[----:B------:R-:W-:-:S06]  /*1e80*/  WARPGROUP.ARRIVE ;  /* 0x00000000000079c5 */ /* 0x000fcc0000000000 */
[----:B------:R-:W-:Y:S01]  /*1e90*/  HGMMA.64x256x16.F32 R24, gdesc[UR4].tnspB, R24, gsb0 ;  /* 0x43e00000041879f0 */ /* 0x000fe20008000818 */
[----:B------:R-:W-:-:S06]  /*1ea0*/  USEL UR6, URZ, 0x1, UP0 ;  /* 0x000000013f067887 */ /* 0x000fcc0008000000 */
[----:B------:R-:W-:Y:S01]  /*1eb0*/  LOP3.LUT R2, R2, UR6, RZ, 0x3c, !PT ;  /* 0x0000000602027c12 */ /* 0x000fe2000f8e3cff */
[----:B------:R-:W-:Y:S02]  /*1ec0*/  WARPGROUP.DEPBAR.LE gsb0, 0x0 ;  /* 0x00008000000079c5 */ /* 0x000fe40000010000 */
[----:B------:R-:W-:-:S15]  /*1ed0*/  WARPGROUP.ARRIVE ;  /* 0x00000000000079c5 */ /* 0x000fde0000000000 */
[----:B------:R-:W-:-:S03]  /*1ee0*/  NOP ;  /* 0x0000000000007918 */ /* 0x000fc60000000000 */
        /* <DEDUP_REMOVED lines=13> */
.L_x_3402:
[----:B------:R-:W-:Y:S01]  /*1fc0*/  BAR.SYNC.DEFER_BLOCKING 0xe, 0x100 ;  /* 0x0384000000007b1d */ /* 0x000fe20000010000 */
[----:B------:R-:W-:Y:S01]  /*1fd0*/  IMAD.U32 R3, RZ, RZ, UR36 ;  /* 0x00000024ff037e24 */ /* 0x000fe2000f8e00ff */
[----:B------:R-:W-:Y:S01]  /*1fe0*/  UIADD3 UR36, UR36, 0x1, URZ ;  /* 0x0000000124247890 */ /* 0x000fe2000fffe03f */
[----:B------:R-:W-:Y:S02]  /*1ff0*/  IMAD.MOV.U32 R20, RZ, RZ, RZ ;  /* 0x000000ffff147224 */ /* 0x000fe400078e00ff */
[----:B01----:R-:W-:Y:S01]  /*2000*/  IMAD R0, R3, 0x40, R16 ;  /* 0x0000004003007824 */ /* 0x003fe200078e0210 */
[----:B------:R-:W-:-:S04]  /*2010*/  UISETP.NE.AND UP0, UPT, UR36, 0x2, UPT ;  /* 0x000000022400788c */ /* 0x000fc8000bf05270 */
[----:B------:R-:W-:Y:S01]  /*2020*/  LEA R4, R0, UR37, 0x2 ;  /* 0x0000002500047c11 */ /* 0x000fe2000f8e10ff */
[----:B------:R-:W-:Y:S02]  /*2030*/  USEL UR4, URZ, 0x1, UP0 ;  /* 0x000000013f047887 */ /* 0x000fe40008000000 */
[----:B------:R-:W-:-:S04]  /*2040*/  USEL UR36, UR36, URZ, UP0 ;  /* 0x0000003f24247287 */ /* 0x000fc80008000000 */
[----:B------:R-:W-:Y:S01]  /*2050*/  LOP3.LUT R2, R2, UR4, RZ, 0x3c, !PT ;  /* 0x0000000402027c12 */ /* 0x000fe2000f8e3cff */
        /* <DEDUP_REMOVED lines=130> */
[----:B------:R-:W-:Y:S01]  /*2880*/  IMAD.MOV.U32 R3, RZ, RZ, RZ ;  /* 0x000000ffff037224 */ /* 0x000fe200078e00ff */
[----:B------:R-:W-:Y:S06]  /*2890*/  BAR.ARV 0xf, 0x100 ;  /* 0x03c4000000007b1d */ /* 0x000fec0000002000 */
[----:B------:R-:W-:Y:S05]  /*28a0*/  BRA `(.L_x_3404) ;  /* 0x0000005800e87947 */ /* 0x000fea0003800000 */
.L_x_3401:
[----:B------:R-:W0:Y:S02]  /*28b0*/  SHFL.IDX PT, R0, R213, RZ, 0x1f ;  /* 0x00001fffd5007589 */ /* 0x000e2400000e0000 */
[----:B0-----:R-:W-:Y:S01]  /*28c0*/  R2UR UR4, R0 ;  /* 0x00000000000472ca */ /* 0x001fe200000e0000 */
[----:B------:R-:W-:-:S05]  /*28d0*/  VIADD R0, R152, 0x3f ;  /* 0x0000003f98007836 */ /* 0x000fca0000000000 */
[----:B------:R-:W-:-:S04]  /*28e0*/  SHF.R.S32.HI R3, RZ, 0x1f, R0 ;  /* 0x0000001fff037819 */ /* 0x000fc80000011400 */
[----:B------:R-:W-:-:S03]  /*28f0*/  LEA.HI R3, R3, R0, RZ, 0x6 ;  /* 0x0000000003037211 */ /* 0x000fc600078f30ff */
[----:B------:R-:W-:Y:S01]  /*2900*/  ULEA.HI UR5, UR4, UR4, URZ, 0x1 ;  /* 0x0000000404057291 */ /* 0x000fe2000f8f083f */
[----:B------:R-:W-:-:S03]  /*2910*/  SHF.R.S32.HI R153, RZ, 0x6, R3 ;  /* 0x00000006ff997819 */ /* 0x000fc60000011403 */
        /* <DEDUP_REMOVED lines=26> */
.L_x_3405:
[----:B------:R-:W2:Y:S01]  /*2ac0*/  LDL R20, [R1] ;  /* 0x0000000001147983 */ /* 0x000ea20000100800 */
[----:B------:R-:W-:-:S04]  /*2ad0*/  LEA.HI R0, R201, R201, RZ, 0x1 ;  /* 0x000000c9c9007211 */ /* 0x000fc800078f08ff */
[----:B------:R-:W-:-:S05]  /*2ae0*/  LOP3.LUT R0, R0, 0xfffffffe, RZ, 0xc0, !PT ;  /* 0xfffffffe00007812 */ /* 0x000fca00078ec0ff */
[----:B------:R-:W-:-:S05]  /*2af0*/  IMAD.IADD R0, R201, 0x1, -R0 ;  /* 0x00000001c9007824 */ /* 0x000fca00078e0a00 */
[----:B------:R-:W-:-:S04]  /*2b00*/  SHF.L.U32 R0, R0, 0x1f, RZ ;  /* 0x0000001f00007819 */ /* 0x000fc800000006ff */
[----:B------:R-:W0:Y:S01]  /*2b10*/  SYNCS.PHASECHK.TRANS64.TRYWAIT P1, [UR37+0x38800], R0 ;  /* 0x03880000ff0075a7 */ /* 0x000e220008020165 */
[----:B--2---:R-:W-:Y:S01]  /*2b20*/  ISETP.NE.AND P0, PT, R20, RZ, PT ;  /* 0x000000ff1400720c */ /* 0x004fe20003f05270 */
[----:B0-----:R-:W-:-:S12]  /*2b30*/  @!P1 BRA `(.L_x_3406) ;  /* 0x000000d400409947 */ /* 0x001fd80003800000 */
.L_x_3539:
[----:B------:R-:W-:Y:S05]  /*2b40*/  @P0 BRA `(.L_x_3407) ;  /* 0x0000000000040947 */ /* 0x000fea0003800000 */
[----:B------:R-:W-:Y:S01]  /*2b50*/  BPT.TRAP 0x1 ;  /* 0x000000040000795c */ /* 0x000fe20000300000 */
.L_x_3407:
[----:B------:R-:W-:Y:S01]  /*2b60*/  IMAD.U32 R6, RZ, RZ, UR36 ;  /* 0x00000024ff067e24 */ /* 0x000fe2000f8e00ff */
[----:B------:R-:W-:-:S04]  /*2b70*/  SHF.L.U32 R5, R2, 0x1f, RZ ;  /* 0x0000001f02057819 */ /* 0x000fc800000006ff */
[----:B------:R-:W-:-:S04]  /*2b80*/  LEA R6, R6, UR37, 0x3 ;  /* 0x0000002506067c11 */ /* 0x000fc8000f8e18ff */
[----:B------:R1:W2:Y:S01]  /*2b90*/  SYNCS.PHASECHK.TRANS64.TRYWAIT P1, [R6+URZ+0x38830], R5 ;  /* 0x03883005060075a7 */ /* 0x0002a2000802017f */
[----:B------:R-:W-:Y:S05]  /*2ba0*/  @P0 BRA `(.L_x_3408) ;  /* 0x0000000000040947 */ /* 0x000fea0003800000 */
[----:B------:R-:W-:Y:S01]  /*2bb0*/  BPT.TRAP 0x1 ;  /* 0x000000040000795c */ /* 0x000fe20000300000 */
.L_x_3408:
[----:B--2---:R-:W-:Y:S05]  /*2bc0*/  @P1 BRA `(.L_x_3409) ;  /* 0x0000000000081947 */ /* 0x004fea0003800000 */
[----:B------:R-:W2:Y:S02]  /*2bd0*/  SYNCS.PHASECHK.TRANS64.TRYWAIT P1, [R6+URZ+0x38830], R5 ;  /* 0x03883005060075a7 */ /* 0x000ea4000802017f */
[----:B--2---:R-:W-:Y:S05]  /*2be0*/  @!P1 BRA `(.L_x_3410) ;  /* 0x000000d4002c9947 */ /* 0x004fea0003800000 */
.L_x_3409:
[----:B------:R-:W-:-:S04]  /*2bf0*/  UIADD3 UR4, UR37, 0x22400, URZ ;  /* 0x0002240025047890 */ /* 0x000fc8000fffe03f */
[----:B------:R-:W-:-:S04]  /*2c00*/  USHF.R.U32.HI UR4, URZ, 0x4, UR4 ;  /* 0x000000043f047899 */ /* 0x000fc80008011604 */
[----:B------:R-:W-:-:S06]  /*2c10*/  ULOP3.LUT UR4, UR4, 0x3fff, URZ, 0xc0, !UPT ;  /* 0x00003fff04047892 */ /* 0x000fcc000f8ec03f */
[----:B0-----:R-:W-:Y:S01]  /*2c20*/  IMAD.U32 R3, RZ, RZ, UR4 ;  /* 0x00000004ff037e24 */ /* 0x001fe2000f8e00ff */
[----:B------:R-:W-:Y:S05]  /*2c30*/  WARPSYNC.ALL ;  /* 0x0000000000007948 */ /* 0x000fea0003800000 */
[----:B------:R-:W-:-:S04]  /*2c40*/  LOP3.LUT R3, R3, 0x10000, RZ, 0xfc, !PT ;  /* 0x0001000003037812 */ /* 0x000fc800078efcff */
        /* <DEDUP_REMOVED lines=10> */
[----:B------:R-:W-:-:S02]  /*2cf0*/  UMOV UR13, 0x40000040 ;  /* 0x40000040000d7882 */ /* 0x000fc40000000000 */
[----:B------:R-:W-:Y:S02]  /*2d00*/  ULEA UR6, UR36, UR6, 0x9 ;  /* 0x0000000624067291 */ /* 0x000fe4000f8e483f */
[----:B------:R-:W-:Y:S02]  /*2d10*/  ULOP3.LUT UR4, UR4, 0x10000, URZ, 0xfc, !UPT ;  /* 0x0001000004047892 */ /* 0x000fe4000f8efc3f */
[----:B------:R-:W-:Y:S02]  /*2d20*/  UIADD3 UR10, UR6, 0x2, URZ ;  /* 0x00000002060a7890 */ /* 0x000fe4000fffe03f */
[----:B------:R-:W-:Y:S02]  /*2d30*/  UIADD3 UR8, UR4, 0x2, URZ ;  /* 0x0000000204087890 */ /* 0x000fe4000fffe03f */
[----:B------:R-:W-:Y:S02]  /*2d40*/  UIADD3 UR14, UR6, 0x4, URZ ;  /* 0x00000004060e7890 */ /* 0x000fe4000fffe03f */
[----:B------:R-:W-:-:S02]  /*2d50*/  UIADD3 UR12, UR4, 0x4, URZ ;  /* 0x00000004040c7890 */ /* 0x000fc4000fffe03f */
[----:B------:R-:W-:Y:S01]  /*2d60*/  HGMMA.64x64x16.F32 R24, gdesc[UR4], RZ, !UPT, gsb0 ;  /* 0x00e00000041879f0 */ /* 0x000fe2000c0008ff */
[----:B------:R-:W-:Y:S02]  /*2d70*/  UIADD3 UR18, UR6, 0x6, URZ ;  /* 0x0000000606127890 */ /* 0x000fe4000fffe03f */
[----:B------:R-:W-:Y:S01]  /*2d80*/  UIADD3 UR16, UR4, 0x6, URZ ;  /* 0x0000000604107890 */ /* 0x000fe2000fffe03f */
[----:B------:R-:W-:Y:S01]  /*2d90*/  UMOV UR19, 0x40000040 ;  /* 0x4000004000137882 */ /* 0x000fe20000000000 */
[----:B------:R-:W-:Y:S01]  /*2da0*/  UMOV UR17, 0x40000040 ;  /* 0x4000004000117882 */ /* 0x000fe20000000000 */
        /* <DEDUP_REMOVED lines=10> */
[----:B------:R-:W0:Y:S02]  /*2e50*/  SYNCS.PHASECHK.TRANS64.TRYWAIT P1, [UR37+0x38810], R0 ;  /* 0x03881000ff0075a7 */ /* 0x000e240008020165 */
[----:B0-----:R-:W-:Y:S05]  /*2e60*/  @!P1 BRA `(.L_x_3411) ;  /* 0x000000d000a09947 */ /* 0x001fea0003800000 */
.L_x_3540:
[----:B------:R-:W-:Y:S05]  /*2e70*/  @P0 BRA `(.L_x_3412) ;  /* 0x0000000000040947 */ /* 0x000fea0003800000 */
[----:B------:R-:W-:Y:S01]  /*2e80*/  BPT.TRAP 0x1 ;  /* 0x000000040000795c */ /* 0x000fe20000300000 */
.L_x_3412:
[----:B------:R3:W4:Y:S01]  /*2e90*/  SYNCS.PHASECHK.TRANS64.TRYWAIT P1, [R6+URZ+0x38850], R5 ;  /* 0x03885005060075a7 */ /* 0x000722000802017f */
[----:B------:R-:W-:Y:S05]  /*2ea0*/  @P0 BRA `(.L_x_3413) ;  /* 0x0000000000040947 */ /* 0x000fea0003800000 */
[----:B------:R-:W-:Y:S01]  /*2eb0*/  BPT.TRAP 0x1 ;  /* 0x000000040000795c */ /* 0x000fe20000300000 */
.L_x_3413:
[----:B----4-:R-:W-:Y:S05]  /*2ec0*/  @P1 BRA `(.L_x_3414) ;  /* 0x0000000000081947 */ /* 0x010fea0003800000 */
[----:B------:R-:W4:Y:S02]  /*2ed0*/  SYNCS.PHASECHK.TRANS64.TRYWAIT P1, [R6+URZ+0x38850], R5 ;  /* 0x03885005060075a7 */ /* 0x000f24000802017f */
[----:B----4-:R-:W-:Y:S05]  /*2ee0*/  @!P1 BRA `(.L_x_3415) ;  /* 0x000000d000989947 */ /* 0x010fea0003800000 */
.L_x_3414:
[----:B------:R-:W-:Y:S01]  /*2ef0*/  UIADD3 UR4, UR37, 0x400, URZ ;  /* 0x0000040025047890 */ /* 0x000fe2000fffe03f */
[----:B------:R-:W-:Y:S01]  /*2f00*/  WARPGROUP.ARRIVE ;  /* 0x00000000000079c5 */ /* 0x000fe20000000000 */
[----:B------:R-:W-:-:S05]  /*2f10*/  UIADD3 UR5, UR37, 0x26400, URZ ;  /* 0x0002640025057890 */ /* 0x000fca000fffe03f */
[----:B0-----:R-:W0:Y:S01]  /*2f20*/  S2R R0, SR_TID.X ;  /* 0x0000000000007919 */ /* 0x001e220000002100 */
[----:B------:R-:W-:Y:S01]  /*2f30*/  USHF.R.U32.HI UR4, URZ, 0x4, UR4 ;  /* 0x000000043f047899 */ /* 0x000fe20008011604 */
[----:B-1234-:R-:W-:Y:S01]  /*2f40*/  IMAD R5, R153, -0x40, R152 ;  /* 0xffffffc099057824 */ /* 0x01efe200078e0298 */
[----:B------:R-:W-:Y:S01]  /*2f50*/  USHF.R.U32.HI UR5, URZ, 0x4, UR5 ;  /* 0x000000043f057899 */ /* 0x000fe20008011605 */
[----:B------:R-:W1:Y:S01]  /*2f60*/  S2R R57, SR_TID.X ;  /* 0x0000000000397919 */ /* 0x000e620000002100 */
[----:B------:R-:W-:Y:S02]  /*2f70*/  ULOP3.LUT UR4, UR4, 0x3fff, URZ, 0xc0, !UPT ;  /* 0x00003fff04047892 */ /* 0x000fe4000f8ec03f */
[----:B------:R-:W-:Y:S01]  /*2f80*/  ULOP3.LUT UR5, UR5, 0x3fff, URZ, 0xc0, !UPT ;  /* 0x00003fff05057892 */ /* 0x000fe2000f8ec03f */
[----:B------:R-:W-:Y:S01]  /*2f90*/  IADD3 R5, -R18, 0x40, R5 ;  /* 0x0000004012057810 */ /* 0x000fe20007ffe105 */
[----:B------:R-:W-:Y:S02]  /*2fa0*/  ULOP3.LUT UR4, UR4, 0x10000, URZ, 0xfc, !UPT ;  /* 0x0001000004047892 */ /* 0x000fe4000f8efc3f */
[----:B------:R-:W-:Y:S01]  /*2fb0*/  ULOP3.LUT UR6, UR5, 0x10000, URZ, 0xfc, !UPT ;  /* 0x0001000005067892 */ /* 0x000fe2000f8efc3f */
[C---:B------:R-:W-:Y:S01]  /*2fc0*/  ISETP.GT.AND P5, PT, R5.reuse, RZ, PT ;  /* 0x000000ff0500720c */ /* 0x040fe20003fa4270 */
[----:B------:R-:W-:Y:S01]  /*2fd0*/  ULEA UR5, UR36, UR4, 0xc ;  /* 0x0000000424057291 */ /* 0x000fe2000f8e603f */
[C---:B------:R-:W-:Y:S01]  /*2fe0*/  ISETP.GT.AND P4, PT, R5.reuse, 0x1, PT ;  /* 0x000000010500780c */ /* 0x040fe20003f84270 */
[----:B------:R-:W-:Y:S01]  /*2ff0*/  UMOV UR21, 0x40000040 ;  /* 0x4000004000157882 */ /* 0x000fe20000000000 */
[----:B------:R-:W-:Y:S01]  /*3000*/  UMOV UR23, 0x40000040 ;  /* 0x4000004000177882 */ /* 0x000fe20000000000 */
[----:B------:R-:W-:Y:S01]  /*3010*/  UIADD3 UR14, UR6, 0x800, URZ ;  /* 0x00000800060e7890 */ /* 0x000fe2000fffe03f */
[C---:B------:R-:W-:Y:S01]  /*3020*/  ISETP.GT.AND P3, PT, R5.reuse, 0x8, PT ;  /* 0x000000080500780c */ /* 0x040fe20003f64270 */
[----:B------:R-:W-:Y:S01]  /*3030*/  UMOV UR20, UR6 ;  /* 0x0000000600147c82 */ /* 0x000fe20008000000 */
[----:B------:R-:W-:Y:S01]  /*3040*/  UMOV UR22, UR5 ;  /* 0x0000000500167c82 */ /* 0x000fe20008000000 */
[----:B------:R-:W-:Y:S01]  /*3050*/  UIADD3 UR15, UR5, 0x800, URZ ;  /* 0x00000800050f7890 */ /* 0x000fe2000fffe03f */
[----:B------:R-:W-:Y:S01]  /*3060*/  HGMMA.64x64x16.F32 R24, gdesc[UR20], R24, gsb0 ;  /* 0x00e00000141879f0 */ /* 0x000fe20008000818 */
[----:B------:R-:W-:Y:S01]  /*3070*/  UIADD3 UR20, UR6, 0x2, URZ ;  /* 0x0000000206147890 */ /* 0x000fe2000fffe03f */
[C---:B------:R-:W-:Y:S01]  /*3080*/  ISETP.GT.AND P2, PT, R5.reuse, 0x9, PT ;  /* 0x000000090500780c */ /* 0x040fe20003f44270 */
[----:B------:R-:W-:Y:S01]  /*3090*/  UIADD3 UR22, UR5, 0x2, URZ ;  /* 0x0000000205167890 */ /* 0x000fe2000fffe03f */
[C---:B------:R-:W-:Y:S01]  /*30a0*/  ISETP.GT.AND P1, PT, R5.reuse, 0x10, PT ;  /* 0x000000100500780c */ /* 0x040fe20003f24270 */
[----:B------:R-:W-:Y:S01]  /*30b0*/  UMOV UR21, 0x40000040 ;  /* 0x4000004000157882 */ /* 0x000fe20000000000 */
[----:B------:R-:W-:Y:S01]  /*30c0*/  UMOV UR23, 0x40000040 ;  /* 0x4000004000177882 */ /* 0x000fe20000000000 */
[----:B------:R-:W-:-:S02]  /*30d0*/  ISETP.GT.AND P6, PT, R5, 0x11, PT ;  /* 0x000000110500780c */ /* 0x000fc40003fc4270 */
[----:B0-----:R-:W-:Y:S02]  /*30e0*/  SHF.R.U32.HI R0, RZ, 0x7, R0 ;  /* 0x00000007ff007819 */ /* 0x001fe40000011600 */
[----:B-1----:R-:W-:-:S04]  /*30f0*/  LOP3.LUT R57, R57, 0x7f, RZ, 0xc0, !PT ;  /* 0x0000007f39397812 */ /* 0x002fc800078ec0ff */
[----:B------:R-:W0:Y:S02]  /*3100*/  SHFL.IDX PT, R0, R0, RZ, 0x1f ;  /* 0x00001fff00007589 */ /* 0x000e2400000e0000 */
[----:B0-----:R-:W-:-:S13]  /*3110*/  R2UR UR7, R0 ;  /* 0x00000000000772ca */ /* 0x001fda00000e0000 */
[----:B------:R-:W-:-:S03]  /*3120*/  UISETP.GT.AND UP0, UPT, UR7, 0x7f, UPT ;  /* 0x0000007f0700788c */ /* 0x000fc6000bf04270 */
[----:B------:R-:W-:Y:S01]  /*3130*/  UMOV UR7, 0x4 ;  /* 0x0000000400077882 */ /* 0x000fe20000000000 */
[----:B------:R-:W-:Y:S02]  /*3140*/  USEL UR11, URZ, 0x2, !UP0 ;  /* 0x000000023f0b7887 */ /* 0x000fe4000c000000 */
[----:B------:R-:W-:Y:S02]  /*3150*/  USEL UR10, UR7, 0x2, UP0 ;  /* 0x00000002070a7887 */ /* 0x000fe40008000000 */
[----:B------:R-:W-:Y:S01]  /*3160*/  USEL UR7, UR7, 0x6, !UP0 ;  /* 0x0000000607077887 */ /* 0x000fe2000c000000 */
[----:B------:R-:W-:Y:S02]  /*3170*/  WARPGROUP.DEPBAR.LE gsb0, 0x0 ;  /* 0x00008000000079c5 */ /* 0x000fe40000010000 */
[----:B------:R-:W-:-:S06]  /*3180*/  WARPGROUP.ARRIVE ;  /* 0x00000000000079c5 */ /* 0x000fcc0000000000 */
[----:B------:R-:W-:Y:S01]  /*3190*/  HGMMA.64x64x16.F32 R24, gdesc[UR20], R24, gsb0 ;  /* 0x00e00000141879f0 */ /* 0x000fe20008000818 */
[----:B------:R-:W-:Y:S02]  /*31a0*/  UIADD3 UR20, UR6, 0x4, URZ ;  /* 0x0000000406147890 */ /* 0x000fe4000fffe03f */
[----:B------:R-:W-:Y:S01]  /*31b0*/  UIADD3 UR22, UR5, 0x4, URZ ;  /* 0x0000000405167890 */ /* 0x000fe2000fffe03f */
[----:B------:R-:W-:Y:S01]  /*31c0*/  UMOV UR21, 0x40000040 ;  /* 0x4000004000157882 */ /* 0x000fe20000000000 */
[----:B------:R-:W-:Y:S01]  /*31d0*/  UMOV UR23, 0x40000040 ;  /* 0x4000004000177882 */ /* 0x000fe20000000000 */
        /* <DEDUP_REMOVED lines=94> */
[----:B------:R-:W-:Y:S02]  /*37c0*/  UIADD3 UR20, UR11, UR14, URZ ;  /* 0x0000000e0b147290 */ /* 0x000fe4000fffe03f */
[----:B------:R-:W-:Y:S01]  /*37d0*/  UIADD3 UR22, UR11, UR15, URZ ;  /* 0x0000000f0b167290 */ /* 0x000fe2000fffe03f */
        /* <DEDUP_REMOVED lines=16> */
[----:B------:R-:W-:Y:S01]  /*38e0*/  UMOV UR14, 0x28 ;  /* 0x00000028000e7882 */ /* 0x000fe20000000000 */
[----:B------:R-:W-:Y:S01]  /*38f0*/  UMOV UR15, 0xa00 ;  /* 0x00000a00000f7882 */ /* 0x000fe20000000000 */
[----:B------:R-:W-:Y:S02]  /*3900*/  USEL UR14, UR14, 0x26, UP0 ;  /* 0x000000260e0e7887 */ /* 0x000fe40008000000 */
[----:B------:R-:W-:-:S02]  /*3910*/  USEL UR15, UR15, 0x980, UP0 ;  /* 0x000009800f0f7887 */ /* 0x000fc40008000000 */
[----:B------:R-:W-:Y:S02]  /*3920*/  ULOP3.LUT UR14, UR14, 0x6, URZ, 0xc0, !UPT ;  /* 0x000000060e0e7892 */ /* 0x000fe4000f8ec03f */
[----:B------:R-:W-:Y:S01]  /*3930*/  ULOP3.LUT UR15, UR15, 0xa00, URZ, 0xc0, !UPT ;  /* 0x00000a000f0f7892 */ /* 0x000fe2000f8ec03f */
[----:B------:R-:W-:Y:S02]  /*3940*/  WARPGROUP.DEPBAR.LE gsb0, 0x0 ;  /* 0x00008000000079c5 */ /* 0x000fe40000010000 */
[----:B------:R-:W-:-:S06]  /*3950*/  WARPGROUP.ARRIVE ;  /* 0x00000000000079c5 */ /* 0x000fcc0000000000 */
[----:B------:R-:W-:Y:S01]  /*3960*/  HGMMA.64x64x16.F32 R24, gdesc[UR20], R24, gsb0 ;  /* 0x00e00000141879f0 */ /* 0x000fe20008000818 */
[----:B------:R-:W-:Y:S02]  /*3970*/  UIADD3 UR20, UR14, UR15, UR6 ;  /* 0x0000000f0e147290 */ /* 0x000fe4000fffe006 */
[----:B------:R-:W-:Y:S01]  /*3980*/  UIADD3 UR22, UR14, UR15, UR5 ;  /* 0x0000000f0e167290 */ /* 0x000fe2000fffe005 */
[----:B------:R-:W-:Y:S01]  /*3990*/  UMOV UR21, 0x40000040 ;  /* 0x4000004000157882 */ /* 0x000fe20000000000 */
[----:B------:R-:W-:Y:S01]  /*39a0*/  UMOV UR23, 0x40000040 ;  /* 0x4000004000177882 */ /* 0x000fe20000000000 */
[----:B------:R-:W-:Y:S02]  /*39b0*/  UIADD3 UR14, UR6, 0xa00, URZ ;  /* 0x00000a00060e7890 */ /* 0x000fe4000fffe03f */
[----:B------:R-:W-:Y:S01]  /*39c0*/  UIADD3 UR15, UR5, 0xa00, URZ ;  /* 0x00000a00050f7890 */ /* 0x000fe2000fffe03f */
        /* <DEDUP_REMOVED lines=87> */
[----:B------:R-:W-:Y:S02]  /*3f40*/  UMOV UR10, 0x1000 ;  /* 0x00001000000a7882 */ /* 0x000fe40000000000 */
[----:B------:R-:W-:-:S04]  /*3f50*/  USEL UR10, UR10, 0xf80, UP0 ;  /* 0x00000f800a0a7887 */ /* 0x000fc80008000000 */
[----:B------:R-:W-:Y:S01]  /*3f60*/  ULOP3.LUT UR10, UR10, 0x1e00, URZ, 0xc0, !UPT ;  /* 0x00001e000a0a7892 */ /* 0x000fe2000f8ec03f */
        /* <DEDUP_REMOVED lines=9> */
[----:B------:R-:W-:-:S04]  /*4000*/  USEL UR7, UR7, 0x3e, UP0 ;  /* 0x0000003e07077887 */ /* 0x000fc80008000000 */
        /* <DEDUP_REMOVED lines=8> */
[----:B------:R-:W-:Y:S01]  /*4090*/  ULDC UR5, c[0x0][0xa80] ;  /* 0x0002a00000057ab9 */ /* 0x000fe20000000800 */
[----:B------:R-:W-:-:S04]  /*40a0*/  ULOP3.LUT UR7, UR44, 0x2000000, URZ, 0xfc, !UPT ;  /* 0x020000002c077892 */ /* 0x000fc8000f8efc3f */
[----:B------:R-:W-:-:S04]  /*40b0*/  ULEA UR10, UR36, UR7, 0xc ;  /* 0x00000007240a7291 */ /* 0x000fc8000f8e603f */
[----:B------:R-:W-:Y:S01]  /*40c0*/  UIADD3 UR14, UR10, 0x80, URZ ;  /* 0x000000800a0e7890 */ /* 0x000fe2000fffe03f */
        /* <DEDUP_REMOVED lines=57> */
[----:B------:R-:W-:Y:S01]  /*4460*/  FSEL R50, R50, -INF , P5 ;  /* 0xff80000032327808 */ /* 0x000fe20002800000 */
[----:B------:R-:W0:Y:S01]  /*4470*/  SHFL.BFLY PT, R5, R8, 0x2, 0x1f ;  /* 0x0c401f0008057f89 */ /* 0x000e2200000e0000 */
[----:B------:R-:W-:Y:S02]  /*4480*/  FSEL R54, R54, -INF , P3 ;  /* 0xff80000036367808 */ /* 0x000fe40001800000 */
[----:B------:R-:W-:Y:S02]  /*4490*/  FSEL R70, R55, -INF , P2 ;  /* 0xff80000037467808 */ /* 0x000fe40001000000 */
[----:B------:R-:W-:Y:S02]  /*44a0*/  ISETP.GE.AND P2, PT, R152, 0x41, PT ;  /* 0x000000419800780c */ /* 0x000fe40003f46270 */
[----:B0-----:R-:W-:-:S02]  /*44b0*/  FMNMX.FTZ R9, R8, R5, !PT ;  /* 0x0000000508097209 */ /* 0x001fc40007810000 */
[----:B------:R-:W-:-:S03]  /*44c0*/  FMNMX.FTZ R5, R26, R27, !PT ;  /* 0x0000001b1a057209 */ /* 0x000fc60007810000 */
[----:B------:R-:W0:Y:S01]  /*44d0*/  SHFL.BFLY PT, R0, R9, 0x1, 0x1f ;  /* 0x0c201f0009007f89 */ /* 0x000e2200000e0000 */
[----:B------:R-:W-:-:S04]  /*44e0*/  FMNMX.FTZ R5, R30, R5, !PT ;  /* 0x000000051e057209 */ /* 0x000fc80007810000 */
[----:B------:R-:W-:-:S04]  /*44f0*/  FMNMX.FTZ R5, R32, R5, !PT ;  /* 0x0000000520057209 */ /* 0x000fc80007810000 */
[----:B------:R-:W-:-:S04]  /*4500*/  FMNMX.FTZ R5, R34, R5, !PT ;  /* 0x0000000522057209 */ /* 0x000fc80007810000 */
[----:B------:R-:W-:-:S04]  /*4510*/  FMNMX.FTZ R5, R36, R5, !PT ;  /* 0x0000000524057209 */ /* 0x000fc80007810000 */
[----:B------:R-:W-:Y:S01]  /*4520*/  FMNMX.FTZ R7, R38, R5, !PT ;  /* 0x0000000526077209 */ /* 0x000fe20007810000 */
[----:B------:R-:W-:-:S03]  /*4530*/  IMAD.U32 R5, RZ, RZ, UR5 ;  /* 0x00000005ff057e24 */ /* 0x000fc6000f8e00ff */
        /* <DEDUP_REMOVED lines=8> */
[----:B------:R-:W-:-:S03]  /*45c0*/  FMNMX.FTZ R9, R48, R7, !PT ;  /* 0x0000000730097209 */ /* 0x000fc60007810000 */
[-CC-:B------:R-:W-:Y:S01]  /*45d0*/  FFMA.FTZ R10, R24, R5.reuse, -R29.reuse ;  /* 0x00000005180a7223 */ /* 0x180fe2000001081d */
[----:B------:R-:W-:Y:S01]  /*45e0*/  FSEL R24, R51, -INF , P4 ;  /* 0xff80000033187808 */ /* 0x000fe20002000000 */
[--C-:B------:R-:W-:Y:S01]  /*45f0*/  FFMA.FTZ R8, R25, R5, -R29.reuse ;  /* 0x0000000519087223 */ /* 0x100fe2000001081d */
[----:B------:R-:W-:Y:S01]  /*4600*/  FMNMX.FTZ R9, R50, R9, !PT ;  /* 0x0000000932097209 */ /* 0x000fe20007810000 */
[----:B------:R0:W-:Y:S01]  /*4610*/  MUFU.EX2 R7, R10 ;  /* 0x0000000a00077308 */ /* 0x0001e20000000800 */
        /* <DEDUP_REMOVED lines=8> */
[-CC-:B0-----:R-:W-:Y:S01]  /*46a0*/  FFMA.FTZ R10, R4, R5.reuse, -R29.reuse ;  /* 0x00000005040a7223 */ /* 0x181fe2000001081d */
[--C-:B------:R-:W-:Y:S01]  /*46b0*/  FFMA.FTZ R21, R62, R5, -R29.reuse ;  /* 0x000000053e157223 */ /* 0x100fe2000001081d */
[----:B------:R-:W-:Y:S01]  /*46c0*/  FMNMX.FTZ R15, R70, R9, !PT ;  /* 0x00000009460f7209 */ /* 0x000fe20007810000 */
[-CC-:B------:R-:W-:Y:S01]  /*46d0*/  FFMA.FTZ R154, R64, R5.reuse, -R29.reuse ;  /* 0x00000005409a7223 */ /* 0x180fe2000001081d */
[-CC-:B------:R-:W-:Y:S01]  /*46e0*/  FFMA.FTZ R155, R66, R5.reuse, -R29.reuse ;  /* 0x00000005429b7223 */ /* 0x180fe2000001081d */
[-CC-:B------:R-:W-:Y:S01]  /*46f0*/  FFMA.FTZ R172, R68, R5.reuse, -R29.reuse ;  /* 0x0000000544ac7223 */ /* 0x180fe2000001081d */
[-CC-:B------:R-:W-:Y:S01]  /*4700*/  FFMA.FTZ R173, R52, R5.reuse, -R29.reuse ;  /* 0x0000000534ad7223 */ /* 0x180fe2000001081d */
[----:B------:R-:W0:Y:S01]  /*4710*/  SHFL.BFLY PT, R4, R15, 0x2, 0x1f ;  /* 0x0c401f000f047f89 */ /* 0x000e2200000e0000 */
[--C-:B------:R-:W-:Y:S01]  /*4720*/  FFMA.FTZ R174, R72, R5, -R29.reuse ;  /* 0x0000000548ae7223 */ /* 0x100fe2000001081d */
[----:B------:R-:W1:Y:S08]  /*4730*/  MUFU.EX2 R8, R8 ;  /* 0x0000000800087308 */ /* 0x000e700000000800 */
[----:B------:R-:W-:Y:S08]  /*4740*/  MUFU.EX2 R9, R28 ;  /* 0x0000001c00097308 */ /* 0x000ff00000000800 */
[----:B------:R-:W2:Y:S01]  /*4750*/  MUFU.EX2 R10, R10 ;  /* 0x0000000a000a7308 */ /* 0x000ea20000000800 */
[----:B-1----:R-:W-:Y:S01]  /*4760*/  F2FP.F16.F32.PACK_AB R156, R8, R7 ;  /* 0x00000007089c723e */ /* 0x002fe200000000ff */
[----:B------:R-:W-:Y:S01]  /*4770*/  FADD.FTZ R8, R7, R8 ;  /* 0x0000000807087221 */ /* 0x000fe20000010000 */
[----:B0-----:R-:W-:Y:S01]  /*4780*/  FMNMX.FTZ R25, R15, R4, !PT ;  /* 0x000000040f197209 */ /* 0x001fe20007810000 */
[----:B------:R-:W-:-:S04]  /*4790*/  FFMA.FTZ R15, R58, R5, -R29 ;  /* 0x000000053a0f7223 */ /* 0x000fc8000001081d */
[----:B------:R-:W-:Y:S01]  /*47a0*/  MUFU.EX2 R11, R11 ;  /* 0x0000000b000b7308 */ /* 0x000fe20000000800 */
[----:B------:R-:W0:Y:S07]  /*47b0*/  SHFL.BFLY PT, R4, R25, 0x1, 0x1f ;  /* 0x0c201f0019047f89 */ /* 0x000e2e00000e0000 */
[----:B------:R-:W1:Y:S01]  /*47c0*/  MUFU.EX2 R12, R12 ;  /* 0x0000000c000c7308 */ /* 0x000e620000000800 */
[----:B--2---:R-:W-:Y:S01]  /*47d0*/  F2FP.F16.F32.PACK_AB R158, R10, R9 ;  /* 0x000000090a9e723e */ /* 0x004fe200000000ff */
[----:B------:R-:W-:-:S04]  /*47e0*/  FADD.FTZ R9, R9, R8 ;  /* 0x0000000809097221 */ /* 0x000fc80000010000 */
[----:B------:R-:W-:Y:S02]  /*47f0*/  FADD.FTZ R10, R10, R9 ;  /* 0x000000090a0a7221 */ /* 0x000fe40000010000 */
[----:B------:R-:W-:Y:S08]  /*4800*/  MUFU.EX2 R13, R13 ;  /* 0x0000000d000d7308 */ /* 0x000ff00000000800 */
[----:B------:R-:W2:Y:S01]  /*4810*/  MUFU.EX2 R14, R14 ;  /* 0x0000000e000e7308 */ /* 0x000ea20000000800 */
[----:B-1----:R-:W-:Y:S01]  /*4820*/  F2FP.F16.F32.PACK_AB R160, R12, R11 ;  /* 0x0000000b0ca0723e */ /* 0x002fe200000000ff */
[----:B------:R-:W-:Y:S01]  /*4830*/  FADD.FTZ R11, R11, R10 ;  /* 0x0000000a0b0b7221 */ /* 0x000fe20000010000 */
[----:B0-----:R-:W-:-:S03]  /*4840*/  FMNMX.FTZ R4, R25, R4, !PT ;  /* 0x0000000419047209 */ /* 0x001fc60007810000 */
[----:B------:R-:W-:Y:S01]  /*4850*/  FADD.FTZ R12, R12, R11 ;  /* 0x0000000b0c0c7221 */ /* 0x000fe20000010000 */
[C---:B------:R-:W-:Y:S01]  /*4860*/  FSETP.NEU.FTZ.AND P1, PT, R4.reuse, -INF , PT ;  /* 0xff8000000400780b */ /* 0x040fe20003f3d000 */
[-C--:B------:R-:W-:Y:S01]  /*4870*/  FMUL.FTZ R25, R4, R5.reuse ;  /* 0x0000000504197220 */ /* 0x080fe20000410000 */
[----:B------:R-:W-:Y:S04]  /*4880*/  MUFU.EX2 R15, R15 ;  /* 0x0000000f000f7308 */ /* 0x000fe80000000800 */
[----:B------:R-:W-:Y:S02]  /*4890*/  FSEL R25, R25, RZ, P1 ;  /* 0x000000ff19197208 */ /* 0x000fe40000800000 */
[----:B------:R-:W-:Y:S02]  /*48a0*/  ISETP.NE.AND P1, PT, R57, RZ, PT ;  /* 0x000000ff3900720c */ /* 0x000fe40003f25270 */
        /* <DEDUP_REMOVED lines=11> */
[----:B------:R-:W-:-:S02]  /*4960*/  @!P1 VIADD R24, R6, 0x38840 ;  /* 0x0003884006189836 */ /* 0x000fc40000000000 */
[-CC-:B------:R-:W-:Y:S01]  /*4970*/  FFMA.FTZ R192, R44, R5.reuse, -R25.reuse ;  /* 0x000000052cc07223 */ /* 0x180fe20000010819 */
[-CC-:B------:R-:W-:Y:S01]  /*4980*/  FFMA.FTZ R191, R46, R5.reuse, -R25.reuse ;  /* 0x000000052ebf7223 */ /* 0x180fe20000010819 */
[-CC-:B------:R-:W-:Y:S01]  /*4990*/  FFMA.FTZ R194, R48, R5.reuse, -R25.reuse ;  /* 0x0000000530c27223 */ /* 0x180fe20000010819 */
[-CC-:B------:R-:W-:Y:S01]  /*49a0*/  FFMA.FTZ R193, R50, R5.reuse, -R25.reuse ;  /* 0x0000000532c17223 */ /* 0x180fe20000010819 */
[----:B------:R-:W-:Y:S01]  /*49b0*/  @!P1 PRMT R24, RZ, 0x654, R24 ;  /* 0x00000654ff189816 */ /* 0x000fe20000000018 */
[-CC-:B------:R-:W-:Y:S01]  /*49c0*/  FFMA.FTZ R195, R54, R5.reuse, -R25.reuse ;  /* 0x0000000536c37223 */ /* 0x180fe20000010819 */
[----:B------:R-:W-:Y:S01]  /*49d0*/  FFMA.FTZ R198, R70, R5, -R25 ;  /* 0x0000000546c67223 */ /* 0x000fe20000010819 */
[----:B------:R-:W-:Y:S01]  /*49e0*/  MUFU.EX2 R175, R175 ;  /* 0x000000af00af7308 */ /* 0x000fe20000000800 */
[----:B------:R1:W-:Y:S01]  /*49f0*/  @!P1 SYNCS.ARRIVE.TRANS64.RED.A1T0 RZ, [R24+URZ], RZ ;  /* 0x000000ff18ff99a7 */ /* 0x0003e2000810043f */
[----:B--2---:R-:W-:Y:S01]  /*4a00*/  F2FP.F16.F32.PACK_AB R162, R14, R13 ;  /* 0x0000000d0ea2723e */ /* 0x004fe200000000ff */
[----:B------:R-:W-:Y:S01]  /*4a10*/  FADD.FTZ R13, R13, R12 ;  /* 0x0000000c0d0d7221 */ /* 0x000fe20000010000 */
[----:B0-----:R-:W-:Y:S01]  /*4a20*/  F2FP.F16.F32.PACK_AB R164, R20, R15 ;  /* 0x0000000f14a4723e */ /* 0x001fe200000000ff */
[----:B------:R-:W-:-:S02]  /*4a30*/  @!P1 VIADD R6, R6, 0x38860 ;  /* 0x0003886006069836 */ /* 0x000fc40000000000 */
[----:B------:R-:W-:Y:S01]  /*4a40*/  FADD.FTZ R14, R14, R13 ;  /* 0x0000000d0e0e7221 */ /* 0x000fe20000010000 */
[----:B------:R-:W0:Y:S02]  /*4a50*/  MUFU.EX2 R176, R176 ;  /* 0x000000b000b07308 */ /* 0x000e240000000800 */
[----:B------:R-:W-:Y:S01]  /*4a60*/  @!P1 PRMT R6, RZ, 0x654, R6 ;  /* 0x00000654ff069816 */ /* 0x000fe20000000006 */
[----:B------:R-:W-:-:S04]  /*4a70*/  FADD.FTZ R15, R15, R14 ;  /* 0x0000000e0f0f7221 */ /* 0x000fc80000010000 */
[----:B------:R-:W-:Y:S01]  /*4a80*/  FADD.FTZ R20, R20, R15 ;  /* 0x0000000f14147221 */ /* 0x000fe20000010000 */
[----:B------:R-:W-:Y:S08]  /*4a90*/  MUFU.EX2 R177, R177 ;  /* 0x000000b100b17308 */ /* 0x000ff00000000800 */
[----:B------:R-:W2:Y:S01]  /*4aa0*/  MUFU.EX2 R178, R178 ;  /* 0x000000b200b27308 */ /* 0x000ea20000000800 */
[----:B0-----:R-:W-:Y:S01]  /*4ab0*/  F2FP.F16.F32.PACK_AB R157, R176, R175 ;  /* 0x000000afb09d723e */ /* 0x001fe200000000ff */
[----:B------:R-:W-:-:S06]  /*4ac0*/  FADD.FTZ R176, R175, R176 ;  /* 0x000000b0afb07221 */ /* 0x000fcc0000010000 */
[----:B------:R-:W-:Y:S08]  /*4ad0*/  MUFU.EX2 R179, R179 ;  /* 0x000000b300b37308 */ /* 0x000ff00000000800 */
[----:B------:R-:W0:Y:S01]  /*4ae0*/  MUFU.EX2 R180, R180 ;  /* 0x000000b400b47308 */ /* 0x000e220000000800 */
[----:B--2---:R-:W-:Y:S01]  /*4af0*/  F2FP.F16.F32.PACK_AB R159, R178, R177 ;  /* 0x000000b1b29f723e */ /* 0x004fe200000000ff */
[----:B------:R-:W-:Y:S01]  /*4b00*/  BAR.SYNC.DEFER_BLOCKING 0xf, 0x100 ;  /* 0x03c4000000007b1d */ /* 0x000fe20000010000 */
[----:B------:R-:W-:-:S04]  /*4b10*/  FADD.FTZ R177, R177, R176 ;  /* 0x000000b0b1b17221 */ /* 0x000fc80000010000 */
[----:B------:R-:W-:Y:S01]  /*4b20*/  FADD.FTZ R178, R178, R177 ;  /* 0x000000b1b2b27221 */ /* 0x000fe20000010000 */
[----:B------:R-:W-:Y:S08]  /*4b30*/  MUFU.EX2 R181, R181 ;  /* 0x000000b500b57308 */ /* 0x000ff00000000800 */
[----:B------:R-:W2:Y:S01]  /*4b40*/  MUFU.EX2 R182, R182 ;  /* 0x000000b600b67308 */ /* 0x000ea20000000800 */
[----:B0-----:R-:W-:Y:S01]  /*4b50*/  F2FP.F16.F32.PACK_AB R161, R180, R179 ;  /* 0x000000b3b4a1723e */ /* 0x001fe200000000ff */
[----:B------:R-:W-:-:S04]  /*4b60*/  FADD.FTZ R179, R179, R178 ;  /* 0x000000b2b3b37221 */ /* 0x000fc80000010000 */
[----:B------:R-:W-:Y:S02]  /*4b70*/  FADD.FTZ R180, R180, R179 ;  /* 0x000000b3b4b47221 */ /* 0x000fe40000010000 */
[----:B------:R-:W-:Y:S01]  /*4b80*/  MUFU.EX2 R21, R21 ;  /* 0x0000001500157308 */ /* 0x000fe20000000800 */
[----:B------:R0:W-:Y:S07]  /*4b90*/  STSM.16.M88.4 [R23+0x36400], R156 ;  /* 0x0364009c17007844 */ /* 0x0001ee0000000200 */
[----:B------:R-:W3:Y:S01]  /*4ba0*/  MUFU.EX2 R154, R154 ;  /* 0x0000009a009a7308 */ /* 0x000ee20000000800 */
[----:B--2---:R-:W-:Y:S01]  /*4bb0*/  F2FP.F16.F32.PACK_AB R163, R182, R181 ;  /* 0x000000b5b6a3723e */ /* 0x004fe200000000ff */
[----:B------:R-:W-:-:S04]  /*4bc0*/  FADD.FTZ R181, R181, R180 ;  /* 0x000000b4b5b57221 */ /* 0x000fc80000010000 */
[----:B------:R0:W-:Y:S01]  /*4bd0*/  STSM.16.M88.4 [R185], R160 ;  /* 0x000000a0b9007844 */ /* 0x0001e20000000200 */
[----:B------:R-:W-:Y:S01]  /*4be0*/  FADD.FTZ R182, R182, R181 ;  /* 0x000000b5b6b67221 */ /* 0x000fe20000010000 */
[----:B------:R-:W-:Y:S08]  /*4bf0*/  MUFU.EX2 R183, R183 ;  /* 0x000000b700b77308 */ /* 0x000ff00000000800 */
[----:B------:R-:W2:Y:S01]  /*4c00*/  MUFU.EX2 R192, R192 ;  /* 0x000000c000c07308 */ /* 0x000ea20000000800 */
[----:B---3--:R-:W-:Y:S01]  /*4c10*/  F2FP.F16.F32.PACK_AB R166, R154, R21 ;  /* 0x000000159aa6723e */ /* 0x008fe200000000ff */
[----:B------:R-:W-:-:S04]  /*4c20*/  FADD.FTZ R21, R21, R20 ;  /* 0x0000001415157221 */ /* 0x000fc80000010000 */
[----:B------:R-:W-:Y:S02]  /*4c30*/  FADD.FTZ R154, R154, R21 ;  /* 0x000000159a9a7221 */ /* 0x000fe40000010000 */
[----:B------:R-:W-:Y:S08]  /*4c40*/  MUFU.EX2 R191, R191 ;  /* 0x000000bf00bf7308 */ /* 0x000ff00000000800 */
[----:B------:R-:W3:Y:S01]  /*4c50*/  MUFU.EX2 R194, R194 ;  /* 0x000000c200c27308 */ /* 0x000ee20000000800 */
[----:B--2---:R-:W-:Y:S01]  /*4c60*/  F2FP.F16.F32.PACK_AB R165, R192, R183 ;  /* 0x000000b7c0a5723e */ /* 0x004fe200000000ff */
[----:B------:R-:W-:-:S04]  /*4c70*/  FADD.FTZ R183, R183, R182 ;  /* 0x000000b6b7b77221 */ /* 0x000fc80000010000 */
[----:B------:R-:W-:Y:S02]  /*4c80*/  FADD.FTZ R192, R192, R183 ;  /* 0x000000b7c0c07221 */ /* 0x000fe40000010000 */
[----:B------:R-:W-:Y:S08]  /*4c90*/  MUFU.EX2 R155, R155 ;  /* 0x0000009b009b7308 */ /* 0x000ff00000000800 */
[----:B------:R-:W2:Y:S01]  /*4ca0*/  MUFU.EX2 R172, R172 ;  /* 0x000000ac00ac7308 */ /* 0x000ea20000000800 */
[----:B---3--:R-:W-:Y:S01]  /*4cb0*/  F2FP.F16.F32.PACK_AB R167, R194, R191 ;  /* 0x000000bfc2a7723e */ /* 0x008fe200000000ff */
[----:B------:R-:W-:-:S04]  /*4cc0*/  FADD.FTZ R191, R191, R192 ;  /* 0x000000c0bfbf7221 */ /* 0x000fc80000010000 */
[----:B------:R0:W-:Y:S01]  /*4cd0*/  STSM.16.M88.4 [R22], R164 ;  /* 0x000000a416007844 */ /* 0x0001e20000000200 */
[----:B------:R-:W-:Y:S01]  /*4ce0*/  FADD.FTZ R194, R194, R191 ;  /* 0x000000bfc2c27221 */ /* 0x000fe20000010000 */
        /* <DEDUP_REMOVED lines=8> */
[----:B------:R-:W-:-:S06]  /*4d70*/  FADD.FTZ R173, R173, R172 ;  /* 0x000000acadad7221 */ /* 0x000fcc0000010000 */
[----:B------:R-:W3:Y:S08]  /*4d80*/  MUFU.EX2 R195, R195 ;  /* 0x000000c300c37308 */ /* 0x000ef00000000800 */
[----:B------:R-:W4:Y:S01]  /*4d90*/  MUFU.EX2 R198, R198 ;  /* 0x000000c600c67308 */ /* 0x000f220000000800 */
[----:B--2---:R-:W-:Y:S01]  /*4da0*/  F2FP.F16.F32.PACK_AB R169, R196, R193 ;  /* 0x000000c1c4a9723e */ /* 0x004fe200000000ff */
[----:B------:R-:W-:-:S04]  /*4db0*/  FADD.FTZ R193, R193, R194 ;  /* 0x000000c2c1c17221 */ /* 0x000fc80000010000 */
[----:B------:R-:W-:-:S04]  /*4dc0*/  FADD.FTZ R196, R196, R193 ;  /* 0x000000c1c4c47221 */ /* 0x000fc80000010000 */
[----:B---3--:R-:W-:Y:S01]  /*4dd0*/  FADD.FTZ R7, R195, R196 ;  /* 0x000000c4c3077221 */ /* 0x008fe20000010000 */
[----:B----4-:R-:W-:-:S03]  /*4de0*/  F2FP.F16.F32.PACK_AB R171, R198, R195 ;  /* 0x000000c3c6ab723e */ /* 0x010fc600000000ff */
[----:B------:R-:W-:Y:S02]  /*4df0*/  FADD.FTZ R7, R198, R7 ;  /* 0x00000007c6077221 */ /* 0x000fe40000010000 */
[----:B------:R0:W-:Y:S01]  /*4e00*/  STSM.16.M88.4 [R184], R168 ;  /* 0x000000a8b8007844 */ /* 0x0001e20000000200 */
[----:B-1----:R-:W-:-:S06]  /*4e10*/  WARPGROUP.ARRIVE ;  /* 0x00000000000079c5 */ /* 0x002fcc0000000000 */
[----:B------:R-:W-:Y:S01]  /*4e20*/  HGMMA.64x256x16.F32 R24, R156, gdesc[UR8].tnspB, RZ, !UPT, gsb0 ;  /* 0x43e000089c187df0 */ /* 0x000fe2000c0008ff */
[----:B------:R-:W-:Y:S02]  /*4e30*/  UMOV UR11, 0x40000040 ;  /* 0x40000040000b7882 */ /* 0x000fe40000000000 */
[----:B------:R-:W-:Y:S02]  /*4e40*/  WARPGROUP.DEPBAR.LE gsb0, 0x0 ;  /* 0x00008000000079c5 */ /* 0x000fe40000010000 */
[----:B------:R-:W-:-:S15]  /*4e50*/  WARPGROUP.ARRIVE ;  /* 0x00000000000079c5 */ /* 0x000fde0000000000 */
[----:B------:R-:W-:-:S08]  /*4e60*/  NOP ;  /* 0x0000000000007918 */ /* 0x000fd00000000000 */
[----:B------:R-:W-:Y:S01]  /*4e70*/  HGMMA.64x256x16.F32 R24, R160, gdesc[UR12].tnspB, R24, gsb0 ;  /* 0x43e0000ca0187df0 */ /* 0x000fe20008000818 */
[----:B------:R-:W-:Y:S01]  /*4e80*/  UIADD3 UR14, UR10, 0x100, URZ ;  /* 0x000001000a0e7890 */ /* 0x000fe2000fffe03f */
[----:B------:R-:W-:Y:S01]  /*4e90*/  UMOV UR15, 0x40000040 ;  /* 0x40000040000f7882 */ /* 0x000fe20000000000 */
[----:B------:R-:W-:Y:S01]  /*4ea0*/  UIADD3 UR10, UR10, 0x180, URZ ;  /* 0x000001800a0a7890 */ /* 0x000fe2000fffe03f */
[----:B------:R-:W-:Y:S02]  /*4eb0*/  WARPGROUP.DEPBAR.LE gsb0, 0x0 ;  /* 0x00008000000079c5 */ /* 0x000fe40000010000 */
[----:B------:R-:W-:-:S15]  /*4ec0*/  WARPGROUP.ARRIVE ;  /* 0x00000000000079c5 */ /* 0x000fde0000000000 */
[----:B------:R-:W-:-:S07]  /*4ed0*/  NOP ;  /* 0x0000000000007918 */ /* 0x000fce0000000000 */
[----:B------:R-:W-:Y:S03]  /*4ee0*/  HGMMA.64x256x16.F32 R24, R164, gdesc[UR12].tnspB, R24, gsb0 ;  /* 0x43e0000ca4187df0 */ /* 0x000fe60008000818 */
        /* <DEDUP_REMOVED lines=13> */
[----:B------:R1:W-:Y:S02]  /*4fc0*/  @!P1 SYNCS.ARRIVE.TRANS64.RED.A1T0 RZ, [R6+URZ], RZ ;  /* 0x000000ff06ff99a7 */ /* 0x0003e4000810043f */
[----:B-1----:R-:W-:Y:S01]  /*4fd0*/  FADD.FTZ R6, R174, R173 ;  /* 0x000000adae067221 */ /* 0x002fe20000010000 */
[----:B0-----:R-:W-:Y:S06]  /*4fe0*/  @!P2 BRA `(.L_x_3416) ;  /* 0x000000280078a947 */ /* 0x001fec0003800000 */
[----:B------:R-:W-:Y:S01]  /*4ff0*/  VIADD R8, R153, 0xfffffffe ;  /* 0xfffffffe99087836 */ /* 0x000fe20000000000 */
[----:B------:R-:W-:Y:S01]  /*5000*/  UMOV UR24, UR36 ;  /* 0x0000002400187c82 */ /* 0x000fe20008000000 */
[----:B------:R-:W-:Y:S02]  /*5010*/  IMAD.MOV.U32 R191, RZ, RZ, R4 ;  /* 0x000000ffffbf7224 */ /* 0x000fe400078e0004 */
[----:B------:R-:W-:-:S07]  /*5020*/  IMAD.MOV.U32 R9, RZ, RZ, R0 ;  /* 0x000000ffff097224 */ /* 0x000fce00078e0000 */
.L_x_3425:
[----:B------:R-:W-:Y:S01]  /*5030*/  UIADD3 UR36, UR24, 0x1, URZ ;  /* 0x0000000118247890 */ /* 0x000fe2000fffe03f */
[C---:B------:R-:W-:Y:S01]  /*5040*/  ISETP.GT.AND P2, PT, R8.reuse, RZ, PT ;  /* 0x000000ff0800720c */ /* 0x040fe20003f44270 */
[----:B------:R-:W-:Y:S02]  /*5050*/  VIADD R8, R8, 0xffffffff ;  /* 0xffffffff08087836 */ /* 0x000fe40000000000 */
[----:B------:R-:W-:-:S04]  /*5060*/  UISETP.NE.AND UP0, UPT, UR36, 0x2, UPT ;  /* 0x000000022400788c */ /* 0x000fc8000bf05270 */
[----:B------:R-:W-:Y:S02]  /*5070*/  USEL UR5, URZ, 0x1, UP0 ;  /* 0x000000013f057887 */ /* 0x000fe40008000000 */
[----:B------:R-:W-:-:S04]  /*5080*/  USEL UR36, UR36, URZ, UP0 ;  /* 0x0000003f24247287 */ /* 0x000fc80008000000 */
[----:B------:R-:W-:Y:S01]  /*5090*/  LOP3.LUT R2, R2, UR5, RZ, 0x3c, !PT ;  /* 0x0000000502027c12 */ /* 0x000fe2000f8e3cff */
[----:B-1----:R-:W-:Y:S07]  /*50a0*/  @P0 BRA `(.L_x_3417) ;  /* 0x0000000000040947 */ /* 0x002fee0003800000 */
[----:B------:R-:W-:Y:S01]  /*50b0*/  BPT.TRAP 0x1 ;  /* 0x000000040000795c */ /* 0x000fe20000300000 */
.L_x_3417:
[----:B------:R-:W-:Y:S01]  /*50c0*/  ULEA UR5, UR36, UR37, 0x3 ;  /* 0x0000002524057291 */ /* 0x000fe2000f8e183f */
[----:B------:R-:W-:-:S08]  /*50d0*/  SHF.L.U32 R0, R2, 0x1f, RZ ;  /* 0x0000001f02007819 */ /* 0x000fd000000006ff */
[----:B------:R0:W1:Y:S01]  /*50e0*/  SYNCS.PHASECHK.TRANS64.TRYWAIT P3, [UR5+0x38830], R0 ;  /* 0x03883000ff0075a7 */ /* 0x0000620008060145 */
[----:B------:R-:W-:Y:S05]  /*50f0*/  @P0 BRA `(.L_x_3418) ;  /* 0x0000000000040947 */ /* 0x000fea0003800000 */
[----:B------:R-:W-:Y:S01]  /*5100*/  BPT.TRAP 0x1 ;  /* 0x000000040000795c */ /* 0x000fe20000300000 */
.L_x_3418:
[----:B-1----:R-:W-:Y:S05]  /*5110*/  @P3 BRA `(.L_x_3419) ;  /* 0x0000000000083947 */ /* 0x002fea0003800000 */
[----:B------:R-:W1:Y:S02]  /*5120*/  SYNCS.PHASECHK.TRANS64.TRYWAIT P3, [UR5+0x38830], R0 ;  /* 0x03883000ff0075a7 */ /* 0x000e640008060145 */
[----:B-1----:R-:W-:Y:S05]  /*5130*/  @!P3 BRA `(.L_x_3420) ;  /* 0x000000b00018b947 */ /* 0x002fea0003800000 */
.L_x_3419:
        /* <DEDUP_REMOVED lines=26> */
[----:B------:R-:W-:Y:S05]  /*52e0*/  @P0 BRA `(.L_x_3421) ;  /* 0x0000000000040947 */ /* 0x000fea0003800000 */
[----:B------:R-:W-:Y:S01]  /*52f0*/  BPT.TRAP 0x1 ;  /* 0x000000040000795c */ /* 0x000fe20000300000 */
.L_x_3421:
[----:B------:R2:W3:Y:S01]  /*5300*/  SYNCS.PHASECHK.TRANS64.TRYWAIT P3, [UR5+0x38850], R0 ;  /* 0x03885000ff0075a7 */ /* 0x0004e20008060145 */
[----:B------:R-:W-:Y:S05]  /*5310*/  @P0 BRA `(.L_x_3422) ;  /* 0x0000000000040947 */ /* 0x000fea0003800000 */
[----:B------:R-:W-:Y:S01]  /*5320*/  BPT.TRAP 0x1 ;  /* 0x000000040000795c */ /* 0x000fe20000300000 */
.L_x_3422:
[----:B---3--:R-:W-:Y:S05]  /*5330*/  @P3 BRA `(.L_x_3423) ;  /* 0x0000000000083947 */ /* 0x008fea0003800000 */
[----:B------:R-:W3:Y:S02]  /*5340*/  SYNCS.PHASECHK.TRANS64.TRYWAIT P3, [UR5+0x38850], R0 ;  /* 0x03885000ff0075a7 */ /* 0x000ee40008060145 */
[----:B---3--:R-:W-:Y:S05]  /*5350*/  @!P3 BRA `(.L_x_3424) ;  /* 0x000000ac00a8b947 */ /* 0x008fea0003800000 */
.L_x_3423:
[----:B------:R-:W-:Y:S01]  /*5360*/  UIADD3 UR10, UR37, 0x26400, URZ ;  /* 0x00026400250a7890 */ /* 0x000fe2000fffe03f */
[----:B------:R-:W-:Y:S01]  /*5370*/  WARPGROUP.ARRIVE ;  /* 0x00000000000079c5 */ /* 0x000fe20000000000 */
[----:B------:R-:W-:-:S05]  /*5380*/  UIADD3 UR14, UR6, 0x200, URZ ;  /* 0x00000200060e7890 */ /* 0x000fca000fffe03f */
[----:B------:R-:W3:Y:S01]  /*5390*/  S2R R4, SR_TID.X ;  /* 0x0000000000047919 */ /* 0x000ee20000002100 */
[----:B------:R-:W-:Y:S02]  /*53a0*/  USHF.R.U32.HI UR10, URZ, 0x4, UR10 ;  /* 0x000000043f0a7899 */ /* 0x000fe4000801160a */
[----:B------:R-:W-:Y:S02]  /*53b0*/  UIADD3 UR11, UR6, 0x202, URZ ;  /* 0x00000202060b7890 */ /* 0x000fe4000fffe03f */
[----:B------:R-:W-:Y:S02]  /*53c0*/  ULOP3.LUT UR15, UR10, 0x3fff, URZ, 0xc0, !UPT ;  /* 0x00003fff0a0f7892 */ /* 0x000fe4000f8ec03f */
[----:B------:R-:W-:Y:S02]  /*53d0*/  ULEA UR10, UR36, UR4, 0xc ;  /* 0x00000004240a7291 */ /* 0x000fe4000f8e603f */
[----:B------:R-:W-:Y:S01]  /*53e0*/  ULOP3.LUT UR6, UR15, 0x10000, URZ, 0xfc, !UPT ;  /* 0x000100000f067892 */ /* 0x000fe2000f8efc3f */
[----:B------:R-:W-:Y:S01]  /*53f0*/  UMOV UR23, 0x40000040 ;  /* 0x4000004000177882 */ /* 0x000fe20000000000 */
[----:B------:R-:W-:Y:S01]  /*5400*/  UMOV UR21, 0x40000040 ;  /* 0x4000004000157882 */ /* 0x000fe20000000000 */
[----:B------:R-:W-:-:S02]  /*5410*/  UIADD3 UR18, UR10, 0x800, URZ ;  /* 0x000008000a127890 */ /* 0x000fc4000fffe03f */
[----:B------:R-:W-:Y:S02]  /*5420*/  UMOV UR22, UR10 ;  /* 0x0000000a00167c82 */ /* 0x000fe40008000000 */
[----:B------:R-:W-:Y:S01]  /*5430*/  UMOV UR20, UR6 ;  /* 0x0000000600147c82 */ /* 0x000fe20008000000 */
[----:B------:R-:W-:Y:S01]  /*5440*/  UIADD3 UR19, UR6, 0x800, URZ ;  /* 0x0000080006137890 */ /* 0x000fe2000fffe03f */
[----:B------:R-:W-:Y:S01]  /*5450*/  HGMMA.64x64x16.F32 R152, gdesc[UR20], R152, gsb0 ;  /* 0x00e00000149879f0 */ /* 0x000fe20008000898 */
[----:B------:R-:W-:Y:S02]  /*5460*/  UIADD3 UR22, UR10, 0x2, URZ ;  /* 0x000000020a167890 */ /* 0x000fe4000fffe03f */
[----:B------:R-:W-:Y:S01]  /*5470*/  UIADD3 UR20, UR6, 0x2, URZ ;  /* 0x0000000206147890 */ /* 0x000fe2000fffe03f */
[----:B------:R-:W-:Y:S01]  /*5480*/  UMOV UR23, 0x40000040 ;  /* 0x4000004000177882 */ /* 0x000fe20000000000 */
[----:B------:R-:W-:Y:S01]  /*5490*/  UMOV UR21, 0x40000040 ;  /* 0x4000004000157882 */ /* 0x000fe20000000000 */
[----:B---3--:R-:W-:-:S05]  /*54a0*/  SHF.R.U32.HI R4, RZ, 0x7, R4 ;  /* 0x00000007ff047819 */ /* 0x008fca0000011604 */
[----:B012---:R-:W0:Y:S01]  /*54b0*/  SHFL.IDX PT, R0, R4, RZ, 0x1f ;  /* 0x00001fff04007589 */ /* 0x007e2200000e0000 */
        /* <DEDUP_REMOVED lines=17> */
[----:B------:R-:W-:Y:S01]  /*55d0*/  UIADD3 UR22, UR10, 0x200, URZ ;  /* 0x000002000a167890 */ /* 0x000fe2000fffe03f */
[----:B------:R-:W-:Y:S01]  /*55e0*/  UMOV UR20, UR14 ;  /* 0x0000000e00147c82 */ /* 0x000fe20008000000 */
        /* <DEDUP_REMOVED lines=228> */
[----:B------:R-:W-:Y:S01]  /*6430*/  ULEA UR10, UR36, UR7, 0xc ;  /* 0x00000007240a7291 */ /* 0x000fe2000f8e603f */
[----:B------:R-:W-:-:S03]  /*6440*/  UMOV UR11, 0x40000040 ;  /* 0x40000040000b7882 */ /* 0x000fc60000000000 */
[----:B------:R-:W-:Y:S01]  /*6450*/  UIADD3 UR14, UR10, 0x80, URZ ;  /* 0x000000800a0e7890 */ /* 0x000fe2000fffe03f */
[----:B------:R-:W-:Y:S02]  /*6460*/  WARPGROUP.DEPBAR.LE gsb0, 0x0 ;  /* 0x00008000000079c5 */ /* 0x000fe40000010000 */
[----:B------:R-:W-:-:S06]  /*6470*/  WARPGROUP.ARRIVE ;  /* 0x00000000000079c5 */ /* 0x000fcc0000000000 */
[----:B------:R-:W-:Y:S03]  /*6480*/  HGMMA.64x64x16.F32 R152, gdesc[UR20], R152, gsb0 ;  /* 0x00e00000149879f0 */ /* 0x000fe60008000898 */
[----:B------:R-:W-:Y:S02]  /*6490*/  WARPGROUP.DEPBAR.LE gsb0, 0x0 ;  /* 0x00008000000079c5 */ /* 0x000fe40000010000 */
        /* <DEDUP_REMOVED lines=25> */
[----:B------:R-:W-:Y:S01]  /*6630*/  FMNMX.FTZ R11, R167, R4, !PT ;  /* 0x00000004a70b7209 */ /* 0x000fe20007810000 */
[----:B------:R-:W0:Y:S02]  /*6640*/  LDC R5, c[0x0][0xa80] ;  /* 0x0002a000ff057b82 */ /* 0x000e240000000800 */
[----:B------:R-:W1:Y:S01]  /*6650*/  SHFL.BFLY PT, R13, R12, 0x1, 0x1f ;  /* 0x0c201f000c0d7f89 */ /* 0x000e6200000e0000 */
[----:B------:R-:W-:-:S04]  /*6660*/  FMNMX.FTZ R4, R170, R11, !PT ;  /* 0x0000000baa047209 */ /* 0x000fc80007810000 */
[----:B------:R-:W-:-:S04]  /*6670*/  FMNMX.FTZ R11, R171, R4, !PT ;  /* 0x00000004ab0b7209 */ /* 0x000fc80007810000 */
[----:B------:R-:W-:Y:S02]  /*6680*/  FMNMX.FTZ R4, R174, R11, !PT ;  /* 0x0000000bae047209 */ /* 0x000fe40007810000 */
[----:B-1----:R-:W-:Y:S02]  /*6690*/  FMNMX.FTZ R0, R12, R13, !PT ;  /* 0x0000000d0c007209 */ /* 0x002fe40007810000 */
[----:B------:R-:W-:-:S03]  /*66a0*/  FMNMX.FTZ R13, R175, R4, !PT ;  /* 0x00000004af0d7209 */ /* 0x000fc60007810000 */
[----:B0-----:R-:W-:Y:S01]  /*66b0*/  FMUL.FTZ R192, R0, R5 ;  /* 0x0000000500c07220 */ /* 0x001fe20000410000 */
[----:B------:R-:W-:Y:S01]  /*66c0*/  FMNMX.FTZ R4, R178, R13, !PT ;  /* 0x0000000db2047209 */ /* 0x000fe20007810000 */
[----:B------:R-:W-:Y:S02]  /*66d0*/  FADD.FTZ R10, -R0, R9 ;  /* 0x00000009000a7221 */ /* 0x000fe40000010100 */
[-CC-:B------:R-:W-:Y:S01]  /*66e0*/  FFMA.FTZ R11, R153, R5.reuse, -R192.reuse ;  /* 0x00000005990b7223 */ /* 0x180fe200000108c0 */
[----:B------:R-:W-:Y:S01]  /*66f0*/  FMNMX.FTZ R13, R179, R4, !PT ;  /* 0x00000004b30d7209 */ /* 0x000fe20007810000 */
[-C--:B------:R-:W-:Y:S01]  /*6700*/  FMUL.FTZ R9, R10, R5.reuse ;  /* 0x000000050a097220 */ /* 0x080fe20000410000 */
        /* <DEDUP_REMOVED lines=9> */
[-CC-:B------:R-:W-:Y:S01]  /*67a0*/  FFMA.FTZ R168, R168, R5.reuse, -R192.reuse ;  /* 0x00000005a8a87223 */ /* 0x180fe200000108c0 */
[-CC-:B------:R-:W-:Y:S01]  /*67b0*/  FFMA.FTZ R169, R169, R5.reuse, -R192.reuse ;  /* 0x00000005a9a97223 */ /* 0x180fe200000108c0 */
[----:B------:R-:W0:Y:S01]  /*67c0*/  SHFL.BFLY PT, R153, R4, 0x2, 0x1f ;  /* 0x0c401f0004997f89 */ /* 0x000e2200000e0000 */
[-CC-:B------:R-:W-:Y:S01]  /*67d0*/  FFMA.FTZ R172, R172, R5.reuse, -R192.reuse ;  /* 0x00000005acac7223 */ /* 0x180fe200000108c0 */
[-CC-:B------:R-:W-:Y:S01]  /*67e0*/  FFMA.FTZ R173, R173, R5.reuse, -R192.reuse ;  /* 0x00000005adad7223 */ /* 0x180fe200000108c0 */
[-CC-:B------:R-:W-:Y:S01]  /*67f0*/  FFMA.FTZ R176, R176, R5.reuse, -R192.reuse ;  /* 0x00000005b0b07223 */ /* 0x180fe200000108c0 */
[-CC-:B------:R-:W-:Y:S01]  /*6800*/  FFMA.FTZ R177, R177, R5.reuse, -R192.reuse ;  /* 0x00000005b1b17223 */ /* 0x180fe200000108c0 */
[-CC-:B------:R-:W-:Y:S01]  /*6810*/  FFMA.FTZ R180, R180, R5.reuse, -R192.reuse ;  /* 0x00000005b4b47223 */ /* 0x180fe200000108c0 */
[----:B------:R-:W-:Y:S01]  /*6820*/  FFMA.FTZ R181, R181, R5, -R192 ;  /* 0x00000005b5b57223 */ /* 0x000fe200000108c0 */
[----:B------:R-:W1:Y:S08]  /*6830*/  MUFU.EX2 R9, R9 ;  /* 0x0000000900097308 */ /* 0x000e700000000800 */
[----:B------:R-:W-:Y:S08]  /*6840*/  MUFU.EX2 R10, R10 ;  /* 0x0000000a000a7308 */ /* 0x000ff00000000800 */
[----:B------:R-:W2:Y:S01]  /*6850*/  MUFU.EX2 R11, R11 ;  /* 0x0000000b000b7308 */ /* 0x000ea20000000800 */
[----:B0-----:R-:W-:Y:S01]  /*6860*/  FMNMX.FTZ R153, R4, R153, !PT ;  /* 0x0000009904997209 */ /* 0x001fe20007810000 */
[-C--:B-1----:R-:W-:Y:S01]  /*6870*/  FMUL.FTZ R24, R24, R9.reuse ;  /* 0x0000000918187220 */ /* 0x082fe20000410000 */
[-C--:B------:R-:W-:Y:S01]  /*6880*/  FMUL.FTZ R25, R25, R9.reuse ;  /* 0x0000000919197220 */ /* 0x080fe20000410000 */
[-C--:B------:R-:W-:Y:S01]  /*6890*/  FMUL.FTZ R28, R28, R9.reuse ;  /* 0x000000091c1c7220 */ /* 0x080fe20000410000 */
[-C--:B------:R-:W-:Y:S01]  /*68a0*/  FMUL.FTZ R29, R29, R9.reuse ;  /* 0x000000091d1d7220 */ /* 0x080fe20000410000 */
[----:B------:R-:W0:Y:S01]  /*68b0*/  SHFL.BFLY PT, R4, R153, 0x1, 0x1f ;  /* 0x0c201f0099047f89 */ /* 0x000e2200000e0000 */
        /* <DEDUP_REMOVED lines=23> */
[----:B0-----:R-:W-:Y:S01]  /*6a30*/  FMNMX.FTZ R4, R153, R4, !PT ;  /* 0x0000000499047209 */ /* 0x001fe20007810000 */
[----:B------:R-:W-:Y:S01]  /*6a40*/  IMAD.MOV R153, RZ, RZ, -R19 ;  /* 0x000000ffff997224 */ /* 0x000fe200078e0a13 */
[----:B------:R-:W-:Y:S01]  /*6a50*/  MUFU.EX2 R15, R15 ;  /* 0x0000000f000f7308 */ /* 0x000fe20000000800 */
[-C--:B------:R-:W-:Y:S01]  /*6a60*/  FMUL.FTZ R72, R72, R9.reuse ;  /* 0x0000000948487220 */ /* 0x080fe20000410000 */
[----:B------:R-:W-:Y:S01]  /*6a70*/  FMUL.FTZ R73, R73, R9 ;  /* 0x0000000949497220 */ /* 0x000fe20000410000 */
[----:B------:R-:W-:Y:S01]  /*6a80*/  FADD.FTZ R152, -R4, R191 ;  /* 0x000000bf04987221 */ /* 0x000fe20000010100 */
[----:B------:R-:W-:Y:S01]  /*6a90*/  ISETP.NE.AND P3, PT, R18, R153, PT ;  /* 0x000000991200720c */ /* 0x000fe20003f65270 */
[-C--:B------:R-:W-:Y:S01]  /*6aa0*/  FMUL.FTZ R76, R76, R9.reuse ;  /* 0x000000094c4c7220 */ /* 0x080fe20000410000 */
[----:B------:R-:W-:Y:S01]  /*6ab0*/  FMUL.FTZ R77, R77, R9 ;  /* 0x000000094d4d7220 */ /* 0x000fe20000410000 */
[-C--:B------:R-:W-:Y:S01]  /*6ac0*/  FMUL.FTZ R192, R152, R5.reuse ;  /* 0x0000000598c07220 */ /* 0x080fe20000410000 */
[----:B------:R-:W-:Y:S01]  /*6ad0*/  FMUL.FTZ R152, R4, R5 ;  /* 0x0000000504987220 */ /* 0x000fe20000410000 */
[----:B------:R-:W-:Y:S01]  /*6ae0*/  MUFU.EX2 R20, R20 ;  /* 0x0000001400147308 */ /* 0x000fe20000000800 */
[-C--:B------:R-:W-:Y:S01]  /*6af0*/  FMUL.FTZ R80, R80, R9.reuse ;  /* 0x0000000950507220 */ /* 0x080fe20000410000 */
[----:B------:R-:W-:Y:S01]  /*6b00*/  FMUL.FTZ R81, R81, R9 ;  /* 0x0000000951517220 */ /* 0x000fe20000410000 */
[-CC-:B------:R-:W-:Y:S01]  /*6b10*/  FFMA.FTZ R194, R155, R5.reuse, -R152.reuse ;  /* 0x000000059bc27223 */ /* 0x180fe20000010898 */
[----:B------:R-:W-:Y:S01]  /*6b20*/  FFMA.FTZ R199, R179, R5, -R152 ;  /* 0x00000005b3c77223 */ /* 0x000fe20000010898 */
[----:B------:R-:W-:-:S02]  /*6b30*/  IMAD.U32 R179, RZ, RZ, UR5 ;  /* 0x00000005ffb37e24 */ /* 0x000fc4000f8e00ff */
[-CC-:B------:R-:W-:Y:S01]  /*6b40*/  FFMA.FTZ R191, R154, R5.reuse, -R152.reuse ;  /* 0x000000059abf7223 */ /* 0x180fe20000010898 */
[----:B------:R-:W-:Y:S01]  /*6b50*/  IMAD.U32 R155, RZ, RZ, UR24 ;  /* 0x00000018ff9b7e24 */ /* 0x000fe2000f8e00ff */
[----:B------:R-:W0:Y:S01]  /*6b60*/  MUFU.EX2 R192, R192 ;  /* 0x000000c000c07308 */ /* 0x000e220000000800 */
[----:B------:R-:W-:Y:S02]  /*6b70*/  @!P1 VIADD R153, R179, 0x38840 ;  /* 0x00038840b3999836 */ /* 0x000fe40000000000 */
[-C--:B------:R-:W-:Y:S01]  /*6b80*/  FFMA.FTZ R193, R158, R5.reuse, -R152 ;  /* 0x000000059ec17223 */ /* 0x080fe20000010898 */
[----:B------:R-:W-:Y:S02]  /*6b90*/  @!P3 IMAD R154, R155, 0x40, R16 ;  /* 0x000000409b9ab824 */ /* 0x000fe400078e0210 */
[-CC-:B------:R-:W-:Y:S01]  /*6ba0*/  FFMA.FTZ R196, R159, R5.reuse, -R152.reuse ;  /* 0x000000059fc47223 */ /* 0x180fe20000010898 */
[-CC-:B------:R-:W-:Y:S01]  /*6bb0*/  FFMA.FTZ R195, R162, R5.reuse, -R152.reuse ;  /* 0x00000005a2c37223 */ /* 0x180fe20000010898 */
[----:B------:R-:W-:Y:S01]  /*6bc0*/  @!P1 PRMT R153, RZ, 0x654, R153 ;  /* 0x00000654ff999816 */ /* 0x000fe20000000099 */
[-CC-:B------:R-:W-:Y:S01]  /*6bd0*/  FFMA.FTZ R198, R163, R5.reuse, -R152.reuse ;  /* 0x00000005a3c67223 */ /* 0x180fe20000010898 */
[----:B------:R-:W-:Y:S01]  /*6be0*/  @!P3 LEA R154, R154, UR37, 0x2 ;  /* 0x000000259a9abc11 */ /* 0x000fe2000f8e10ff */
[-CC-:B------:R-:W-:Y:S01]  /*6bf0*/  FFMA.FTZ R197, R166, R5.reuse, -R152.reuse ;  /* 0x00000005a6c57223 */ /* 0x180fe20000010898 */
[-CC-:B------:R-:W-:Y:S01]  /*6c00*/  FFMA.FTZ R200, R167, R5.reuse, -R152.reuse ;  /* 0x00000005a7c87223 */ /* 0x180fe20000010898 */
[-CC-:B------:R-:W-:Y:S01]  /*6c10*/  FFMA.FTZ R170, R170, R5.reuse, -R152.reuse ;  /* 0x00000005aaaa7223 */ /* 0x180fe20000010898 */
[-CC-:B------:R-:W-:Y:S01]  /*6c20*/  FFMA.FTZ R171, R171, R5.reuse, -R152.reuse ;  /* 0x00000005abab7223 */ /* 0x180fe20000010898 */
[-CC-:B------:R-:W-:Y:S01]  /*6c30*/  FFMA.FTZ R174, R174, R5.reuse, -R152.reuse ;  /* 0x00000005aeae7223 */ /* 0x180fe20000010898 */
[-CC-:B------:R-:W-:Y:S01]  /*6c40*/  FFMA.FTZ R175, R175, R5.reuse, -R152.reuse ;  /* 0x00000005afaf7223 */ /* 0x180fe20000010898 */
[----:B------:R1:W-:Y:S01]  /*6c50*/  @!P1 SYNCS.ARRIVE.TRANS64.RED.A1T0 RZ, [R153+URZ], RZ ;  /* 0x000000ff99ff99a7 */ /* 0x0003e2000810043f */
[-CC-:B------:R-:W-:Y:S01]  /*6c60*/  FFMA.FTZ R178, R178, R5.reuse, -R152.reuse ;  /* 0x00000005b2b27223 */ /* 0x180fe20000010898 */
[-CC-:B------:R-:W-:Y:S01]  /*6c70*/  FFMA.FTZ R182, R182, R5.reuse, -R152.reuse ;  /* 0x00000005b6b67223 */ /* 0x180fe20000010898 */
[----:B------:R-:W-:Y:S01]  /*6c80*/  FFMA.FTZ R183, R183, R5, -R152 ;  /* 0x00000005b7b77223 */ /* 0x000fe20000010898 */
[----:B------:R-:W-:Y:S01]  /*6c90*/  @!P3 STS [R154+0x38400], R9 ;  /* 0x038400099a00b388 */ /* 0x000fe20000000800 */
[----:B------:R-:W-:Y:S01]  /*6ca0*/  MUFU.EX2 R191, R191 ;  /* 0x000000bf00bf7308 */ /* 0x000fe20000000800 */
[----:B--2---:R-:W-:Y:S01]  /*6cb0*/  F2FP.F16.F32.PACK_AB R152, R11, R10 ;  /* 0x0000000a0b98723e */ /* 0x004fe200000000ff */
[----:B0-----:R-:W-:Y:S01]  /*6cc0*/  FMUL.FTZ R26, R26, R192 ;  /* 0x000000c01a1a7220 */ /* 0x001fe20000410000 */
[----:B------:R0:W-:Y:S01]  /*6cd0*/  @!P3 STS [R154+0x38420], R192 ;  /* 0x038420c09a00b388 */ /* 0x0001e20000000800 */
[----:B------:R-:W-:Y:S01]  /*6ce0*/  F2FP.F16.F32.PACK_AB R156, R15, R14 ;  /* 0x0000000e0f9c723e */ /* 0x000fe200000000ff */
[-C--:B------:R-:W-:Y:S01]  /*6cf0*/  FMUL.FTZ R27, R27, R192.reuse ;  /* 0x000000c01b1b7220 */ /* 0x080fe20000410000 */
[-C--:B------:R-:W-:Y:S01]  /*6d00*/  FMUL.FTZ R30, R30, R192.reuse ;  /* 0x000000c01e1e7220 */ /* 0x080fe20000410000 */
[-C--:B------:R-:W-:Y:S01]  /*6d10*/  FMUL.FTZ R31, R31, R192.reuse ;  /* 0x000000c01f1f7220 */ /* 0x080fe20000410000 */
[----:B------:R-:W1:Y:S01]  /*6d20*/  MUFU.EX2 R194, R194 ;  /* 0x000000c200c27308 */ /* 0x000e620000000800 */
[-C--:B------:R-:W-:Y:S01]  /*6d30*/  FMUL.FTZ R34, R34, R192.reuse ;  /* 0x000000c022227220 */ /* 0x080fe20000410000 */
[-C--:B------:R-:W-:Y:S01]  /*6d40*/  FMUL.FTZ R35, R35, R192.reuse ;  /* 0x000000c023237220 */ /* 0x080fe20000410000 */
[-C--:B------:R-:W-:Y:S01]  /*6d50*/  FMUL.FTZ R38, R38, R192.reuse ;  /* 0x000000c026267220 */ /* 0x080fe20000410000 */
[----:B------:R-:W-:Y:S01]  /*6d60*/  FMUL.FTZ R39, R39, R192 ;  /* 0x000000c027277220 */ /* 0x000fe20000410000 */
[----:B0-----:R-:W-:Y:S01]  /*6d70*/  F2FP.F16.F32.PACK_AB R154, R13, R12 ;  /* 0x0000000c0d9a723e */ /* 0x001fe200000000ff */
        /* <DEDUP_REMOVED lines=10> */
[----:B------:R-:W0:Y:S01]  /*6e20*/  MUFU.EX2 R196, R196 ;  /* 0x000000c400c47308 */ /* 0x000e220000000800 */
[----:B-1----:R-:W-:Y:S01]  /*6e30*/  F2FP.F16.F32.PACK_AB R153, R194, R191 ;  /* 0x000000bfc299723e */ /* 0x002fe200000000ff */
[-C--:B------:R-:W-:Y:S01]  /*6e40*/  FMUL.FTZ R59, R59, R192.reuse ;  /* 0x000000c03b3b7220 */ /* 0x080fe20000410000 */
[-C--:B------:R-:W-:Y:S01]  /*6e50*/  FMUL.FTZ R62, R62, R192.reuse ;  /* 0x000000c03e3e7220 */ /* 0x080fe20000410000 */
[-C--:B------:R-:W-:Y:S01]  /*6e60*/  FMUL.FTZ R63, R63, R192.reuse ;  /* 0x000000c03f3f7220 */ /* 0x080fe20000410000 */
[-C--:B------:R-:W-:Y:S01]  /*6e70*/  FMUL.FTZ R66, R66, R192.reuse ;  /* 0x000000c042427220 */ /* 0x080fe20000410000 */
[-C--:B------:R-:W-:Y:S01]  /*6e80*/  FMUL.FTZ R67, R67, R192.reuse ;  /* 0x000000c043437220 */ /* 0x080fe20000410000 */
[-C--:B------:R-:W-:Y:S01]  /*6e90*/  FMUL.FTZ R70, R70, R192.reuse ;  /* 0x000000c046467220 */ /* 0x080fe20000410000 */
[----:B------:R-:W1:Y:S01]  /*6ea0*/  MUFU.EX2 R21, R21 ;  /* 0x0000001500157308 */ /* 0x000e620000000800 */
        /* <DEDUP_REMOVED lines=8> */
[----:B0-----:R-:W-:Y:S01]  /*6f30*/  F2FP.F16.F32.PACK_AB R155, R196, R193 ;  /* 0x000000c1c49b723e */ /* 0x001fe200000000ff */
[----:B------:R-:W-:Y:S01]  /*6f40*/  BAR.SYNC.DEFER_BLOCKING 0xf, 0x100 ;  /* 0x03c4000000007b1d */ /* 0x000fe20000010000 */
[-C--:B------:R-:W-:Y:S01]  /*6f50*/  FMUL.FTZ R84, R84, R9.reuse ;  /* 0x0000000954547220 */ /* 0x080fe20000410000 */
[-C--:B------:R-:W-:Y:S01]  /*6f60*/  FMUL.FTZ R85, R85, R9.reuse ;  /* 0x0000000955557220 */ /* 0x080fe20000410000 */
[-C--:B------:R-:W-:Y:S01]  /*6f70*/  FMUL.FTZ R86, R86, R192.reuse ;  /* 0x000000c056567220 */ /* 0x080fe20000410000 */
[----:B------:R-:W-:Y:S01]  /*6f80*/  FMUL.FTZ R87, R87, R192 ;  /* 0x000000c057577220 */ /* 0x000fe20000410000 */
        /* <DEDUP_REMOVED lines=17> */
[----:B------:R-:W1:Y:S01]  /*70a0*/  MUFU.EX2 R200, R200 ;  /* 0x000000c800c87308 */ /* 0x000e620000000800 */
[----:B0-----:R-:W-:Y:S01]  /*70b0*/  F2FP.F16.F32.PACK_AB R157, R198, R195 ;  /* 0x000000c3c69d723e */ /* 0x001fe200000000ff */
        /* <DEDUP_REMOVED lines=57> */
[----:B------:R-:W-:Y:S01]  /*7450*/  FMUL.FTZ R149, R149, R9 ;  /* 0x0000000995957220 */ /* 0x000fe20000410000 */
[-C--:B------:R-:W-:Y:S01]  /*7460*/  FMUL.FTZ R150, R150, R192.reuse ;  /* 0x000000c096967220 */ /* 0x080fe20000410000 */
[----:B------:R-:W-:Y:S01]  /*7470*/  FMUL.FTZ R151, R151, R192 ;  /* 0x000000c097977220 */ /* 0x000fe20000410000 */
[----:B------:R1:W-:Y:S01]  /*7480*/  STSM.16.M88.4 [R23+0x36400], R152 ;  /* 0x0364009817007844 */ /* 0x0003e20000000200 */
[----:B------:R-:W-:Y:S01]  /*7490*/  FFMA.FTZ R6, R9, R6, R10 ;  /* 0x0000000609067223 */ /* 0x000fe2000001000a */
[----:B------:R-:W2:Y:S01]  /*74a0*/  MUFU.EX2 R175, R175 ;  /* 0x000000af00af7308 */ /* 0x000ea20000000800 */
[----:B0-----:R-:W-:Y:S01]  /*74b0*/  F2FP.F16.F32.PACK_AB R161, R171, R170 ;  /* 0x000000aaaba1723e */ /* 0x001fe200000000ff */
[----:B------:R1:W-:Y:S01]  /*74c0*/  STSM.16.M88.4 [R185], R156 ;  /* 0x0000009cb9007844 */ /* 0x0003e20000000200 */
[----:B------:R-:W-:Y:S01]  /*74d0*/  FFMA.FTZ R7, R192, R7, R191 ;  /* 0x00000007c0077223 */ /* 0x000fe200000100bf */
[----:B------:R-:W-:Y:S01]  /*74e0*/  FADD.FTZ R11, R11, R6 ;  /* 0x000000060b0b7221 */ /* 0x000fe20000010000 */
[----:B------:R-:W-:Y:S01]  /*74f0*/  @!P1 VIADD R179, R179, 0x38860 ;  /* 0x00038860b3b39836 */ /* 0x000fe20000000000 */
[----:B------:R-:W-:Y:S01]  /*7500*/  UMOV UR24, UR36 ;  /* 0x0000002400187c82 */ /* 0x000fe20008000000 */
[----:B------:R-:W-:Y:S01]  /*7510*/  FADD.FTZ R194, R194, R7 ;  /* 0x00000007c2c27221 */ /* 0x000fe20000010000 */
[----:B------:R-:W-:Y:S01]  /*7520*/  MUFU.EX2 R176, R176 ;  /* 0x000000b000b07308 */ /* 0x000fe20000000800 */
[----:B------:R-:W-:Y:S01]  /*7530*/  FADD.FTZ R12, R12, R11 ;  /* 0x0000000b0c0c7221 */ /* 0x000fe20000010000 */
[----:B------:R-:W-:Y:S01]  /*7540*/  @!P1 PRMT R179, RZ, 0x654, R179 ;  /* 0x00000654ffb39816 */ /* 0x000fe200000000b3 */
[----:B------:R-:W-:Y:S01]  /*7550*/  FADD.FTZ R193, R193, R194 ;  /* 0x000000c2c1c17221 */ /* 0x000fe20000010000 */
[----:B------:R-:W-:-:S02]  /*7560*/  IMAD.MOV.U32 R191, RZ, RZ, R4 ;  /* 0x000000ffffbf7224 */ /* 0x000fc400078e0004 */
[----:B------:R-:W-:Y:S01]  /*7570*/  FADD.FTZ R13, R13, R12 ;  /* 0x0000000c0d0d7221 */ /* 0x000fe20000010000 */
[----:B------:R-:W-:Y:S02]  /*7580*/  IMAD.MOV.U32 R9, RZ, RZ, R0 ;  /* 0x000000ffff097224 */ /* 0x000fe400078e0000 */
[----:B------:R-:W-:Y:S01]  /*7590*/  FADD.FTZ R196, R196, R193 ;  /* 0x000000c1c4c47221 */ /* 0x000fe20000010000 */
[----:B------:R-:W0:Y:S01]  /*75a0*/  MUFU.EX2 R177, R177 ;  /* 0x000000b100b17308 */ /* 0x000e220000000800 */
[----:B--2---:R-:W-:Y:S01]  /*75b0*/  F2FP.F16.F32.PACK_AB R163, R175, R174 ;  /* 0x000000aeafa3723e */ /* 0x004fe200000000ff */
[----:B------:R-:W-:Y:S01]  /*75c0*/  FADD.FTZ R14, R14, R13 ;  /* 0x0000000d0e0e7221 */ /* 0x000fe20000010000 */
[----:B------:R-:W-:-:S03]  /*75d0*/  FADD.FTZ R195, R195, R196 ;  /* 0x000000c4c3c37221 */ /* 0x000fc60000010000 */
[----:B------:R1:W-:Y:S01]  /*75e0*/  STSM.16.M88.4 [R22], R160 ;  /* 0x000000a016007844 */ /* 0x0003e20000000200 */
[----:B------:R-:W-:Y:S01]  /*75f0*/  FADD.FTZ R15, R15, R14 ;  /* 0x0000000e0f0f7221 */ /* 0x000fe20000010000 */
[----:B------:R-:W-:Y:S01]  /*7600*/  MUFU.EX2 R180, R180 ;  /* 0x000000b400b47308 */ /* 0x000fe20000000800 */
[----:B------:R-:W-:Y:S02]  /*7610*/  FADD.FTZ R198, R198, R195 ;  /* 0x000000c3c6c67221 */ /* 0x000fe40000010000 */
[----:B------:R-:W-:Y:S02]  /*7620*/  FADD.FTZ R20, R20, R15 ;  /* 0x0000000f14147221 */ /* 0x000fe40000010000 */
[----:B------:R-:W-:Y:S02]  /*7630*/  FADD.FTZ R197, R197, R198 ;  /* 0x000000c6c5c57221 */ /* 0x000fe40000010000 */
[----:B------:R-:W-:Y:S01]  /*7640*/  FADD.FTZ R21, R21, R20 ;  /* 0x0000001415157221 */ /* 0x000fe20000010000 */
[----:B------:R-:W2:Y:S01]  /*7650*/  MUFU.EX2 R181, R181 ;  /* 0x000000b500b57308 */ /* 0x000ea20000000800 */
[----:B0-----:R-:W-:Y:S01]  /*7660*/  F2FP.F16.F32.PACK_AB R164, R177, R176 ;  /* 0x000000b0b1a4723e */ /* 0x001fe200000000ff */
[----:B------:R-:W-:Y:S01]  /*7670*/  FADD.FTZ R197, R200, R197 ;  /* 0x000000c5c8c57221 */ /* 0x000fe20000010000 */
[----:B------:R-:W-:-:S03]  /*7680*/  FADD.FTZ R168, R168, R21 ;  /* 0x00000015a8a87221 */ /* 0x000fc60000010000 */
[----:B------:R-:W-:Y:S01]  /*7690*/  FADD.FTZ R170, R170, R197 ;  /* 0x000000c5aaaa7221 */ /* 0x000fe20000010000 */
[----:B------:R-:W-:Y:S01]  /*76a0*/  FADD.FTZ R169, R169, R168 ;  /* 0x000000a8a9a97221 */ /* 0x000fe20000010000 */
[----:B------:R-:W-:Y:S02]  /*76b0*/  MUFU.EX2 R178, R178 ;  /* 0x000000b200b27308 */ /* 0x000fe40000000800 */
[----:B------:R-:W-:Y:S01]  /*76c0*/  FADD.FTZ R171, R171, R170 ;  /* 0x000000aaabab7221 */ /* 0x000fe20000010000 */
[----:B------:R-:W-:-:S03]  /*76d0*/  FADD.FTZ R172, R172, R169 ;  /* 0x000000a9acac7221 */ /* 0x000fc60000010000 */
[----:B------:R-:W-:Y:S01]  /*76e0*/  FADD.FTZ R174, R174, R171 ;  /* 0x000000abaeae7221 */ /* 0x000fe20000010000 */
[----:B------:R-:W-:Y:S01]  /*76f0*/  FADD.FTZ R173, R173, R172 ;  /* 0x000000acadad7221 */ /* 0x000fe20000010000 */
[----:B------:R-:W0:Y:S01]  /*7700*/  MUFU.EX2 R199, R199 ;  /* 0x000000c700c77308 */ /* 0x000e220000000800 */
[----:B--2---:R-:W-:Y:S01]  /*7710*/  F2FP.F16.F32.PACK_AB R166, R181, R180 ;  /* 0x000000b4b5a6723e */ /* 0x004fe200000000ff */
[----:B------:R-:W-:Y:S01]  /*7720*/  FADD.FTZ R175, R175, R174 ;  /* 0x000000aeafaf7221 */ /* 0x000fe20000010000 */
[----:B------:R-:W-:-:S04]  /*7730*/  FADD.FTZ R176, R176, R173 ;  /* 0x000000adb0b07221 */ /* 0x000fc80000010000 */
[----:B------:R-:W-:Y:S01]  /*7740*/  FADD.FTZ R177, R177, R176 ;  /* 0x000000b0b1b17221 */ /* 0x000fe20000010000 */
[----:B------:R-:W-:Y:S03]  /*7750*/  MUFU.EX2 R182, R182 ;  /* 0x000000b600b67308 */ /* 0x000fe60000000800 */
[----:B------:R-:W-:-:S04]  /*7760*/  FADD.FTZ R6, R180, R177 ;  /* 0x000000b1b4067221 */ /* 0x000fc80000010000 */
[----:B------:R-:W-:Y:S01]  /*7770*/  FADD.FTZ R6, R181, R6 ;  /* 0x00000006b5067221 */ /* 0x000fe20000010000 */
[----:B------:R-:W2:Y:S01]  /*7780*/  MUFU.EX2 R183, R183 ;  /* 0x000000b700b77308 */ /* 0x000ea20000000800 */
[----:B0-----:R-:W-:Y:S01]  /*7790*/  F2FP.F16.F32.PACK_AB R165, R199, R178 ;  /* 0x000000b2c7a5723e */ /* 0x001fe200000000ff */
[----:B------:R-:W-:-:S04]  /*77a0*/  FADD.FTZ R178, R178, R175 ;  /* 0x000000afb2b27221 */ /* 0x000fc80000010000 */
[----:B------:R-:W-:Y:S01]  /*77b0*/  FADD.FTZ R199, R199, R178 ;  /* 0x000000b2c7c77221 */ /* 0x000fe20000010000 */
[----:B--2---:R-:W-:-:S03]  /*77c0*/  F2FP.F16.F32.PACK_AB R167, R183, R182 ;  /* 0x000000b6b7a7723e */ /* 0x004fc600000000ff */
[----:B------:R-:W-:Y:S02]  /*77d0*/  FADD.FTZ R182, R182, R199 ;  /* 0x000000c7b6b67221 */ /* 0x000fe40000010000 */
[----:B------:R1:W-:Y:S01]  /*77e0*/  STSM.16.M88.4 [R184], R164 ;  /* 0x000000a4b8007844 */ /* 0x0003e20000000200 */
[----:B------:R-:W-:Y:S01]  /*77f0*/  WARPGROUP.ARRIVE ;  /* 0x00000000000079c5 */ /* 0x000fe20000000000 */
[----:B------:R-:W-:-:S05]  /*7800*/  FADD.FTZ R7, R183, R182 ;  /* 0x000000b6b7077221 */ /* 0x000fca0000010000 */
[----:B------:R-:W-:Y:S01]  /*7810*/  HGMMA.64x256x16.F32 R24, R152, gdesc[UR8].tnspB, R24, gsb0 ;  /* 0x43e0000898187df0 */ /* 0x000fe20008000818 */
        /* <DEDUP_REMOVED lines=22> */
[----:B0-----:R-:W0:Y:S02]  /*7980*/  FENCE.VIEW.ASYNC.S ;  /* 0x00000000000073c6 */ /* 0x001e240000000000 */
[----:B0-----:R-:W-:Y:S01]  /*7990*/  NOP ;  /* 0x0000000000007918 */ /* 0x001fe20000000000 */
[----:B------:R-:W-:Y:S06]  /*79a0*/  BAR.ARV 0xe, 0x100 ;  /* 0x0384000000007b1d */ /* 0x000fec0000002000 */
[----:B------:R1:W-:Y:S01]  /*79b0*/  @!P1 SYNCS.ARRIVE.TRANS64.RED.A1T0 RZ, [R179+URZ], RZ ;  /* 0x000000ffb3ff99a7 */ /* 0x0003e2000810043f */
[----:B------:R-:W-:Y:S05]  /*79c0*/  @P2 BRA `(.L_x_3425) ;  /* 0xffffffd400982947 */ /* 0x000fea000383ffff */
.L_x_3416:
[----:B------:R-:W0:Y:S01]  /*79d0*/  SHFL.BFLY PT, R3, R6, 0x2, 0x1f ;  /* 0x0c401f0006037f89 */ /* 0x000e2200000e0000 */
[----:B------:R-:W-:Y:S02]  /*79e0*/  IMAD.MOV R15, RZ, RZ, -R19 ;  /* 0x000000ffff0f7224 */ /* 0x000fe400078e0a13 */
[----:B------:R-:W-:Y:S01]  /*79f0*/  IMAD.MOV.U32 R11, RZ, RZ, RZ ;  /* 0x000000ffff0b7224 */ /* 0x000fe200078e00ff */
[----:B------:R-:W2:Y:S01]  /*7a00*/  SHFL.BFLY PT, R10, R7, 0x2, 0x1f ;  /* 0x0c401f00070a7f89 */ /* 0x000ea200000e0000 */
[----:B------:R-:W-:Y:S01]  /*7a10*/  IMAD.MOV.U32 R20, RZ, RZ, -0x800000 ;  /* 0xff800000ff147424 */ /* 0x000fe200078e00ff */
[----:B------:R-:W-:Y:S08]  /*7a20*/  BAR.ARV 0x8, 0x100 ;  /* 0x0204000000007b1d */ /* 0x000ff00000002000 */
[----:B------:R-:W-:Y:S01]  /*7a30*/  BAR.SYNC.DEFER_BLOCKING 0xf, 0x100 ;  /* 0x03c4000000007b1d */ /* 0x000fe20000010000 */
[----:B------:R-:W-:Y:S01]  /*7a40*/  ISETP.NE.AND P2, PT, R18, R15, PT ;  /* 0x0000000f1200720c */ /* 0x000fe20003f45270 */
[----:B------:R-:W-:-:S02]  /*7a50*/  VIADD R201, R201, 0x1 ;  /* 0x00000001c9c97836 */ /* 0x000fc40000000000 */
[----:B0-----:R-:W-:Y:S01]  /*7a60*/  FADD.FTZ R3, R3, R6 ;  /* 0x0000000603037221 */ /* 0x001fe20000010000 */
[----:B------:R-:W-:Y:S02]  /*7a70*/  IMAD.MOV.U32 R6, RZ, RZ, RZ ;  /* 0x000000ffff067224 */ /* 0x000fe400078e00ff */
[----:B--2---:R-:W-:Y:S02]  /*7a80*/  FADD.FTZ R10, R10, R7 ;  /* 0x000000070a0a7221 */ /* 0x004fe40000010000 */
[----:B------:R-:W0:Y:S04]  /*7a90*/  SHFL.BFLY PT, R8, R3, 0x1, 0x1f ;  /* 0x0c201f0003087f89 */ /* 0x000e2800000e0000 */
[----:B------:R-:W2:Y:S01]  /*7aa0*/  SHFL.BFLY PT, R9, R10, 0x1, 0x1f ;  /* 0x0c201f000a097f89 */ /* 0x000ea200000e0000 */
[----:B0-----:R-:W-:Y:S01]  /*7ab0*/  FADD.FTZ R13, R3, R8 ;  /* 0x00000008030d7221 */ /* 0x001fe20000010000 */
[----:B------:R-:W-:Y:S01]  /*7ac0*/  IMAD.U32 R3, RZ, RZ, UR36 ;  /* 0x00000024ff037e24 */ /* 0x000fe2000f8e00ff */
[----:B------:R-:W-:Y:S01]  /*7ad0*/  UIADD3 UR36, UR36, 0x1, URZ ;  /* 0x0000000124247890 */ /* 0x000fe2000fffe03f */
[----:B--2---:R-:W-:-:S02]  /*7ae0*/  FADD.FTZ R8, R10, R9 ;  /* 0x000000090a087221 */ /* 0x004fc40000010000 */
[----:B------:R-:W-:Y:S01]  /*7af0*/  FSETP.NE.FTZ.AND P0, PT, R13, RZ, PT ;  /* 0x000000ff0d00720b */ /* 0x000fe20003f15000 */
[----:B------:R-:W-:Y:S01]  /*7b00*/  @!P2 IMAD R3, R3, 0x40, R16 ;  /* 0x000000400303a824 */ /* 0x000fe200078e0210 */
[----:B------:R-:W-:Y:S01]  /*7b10*/  UISETP.NE.AND UP0, UPT, UR36, 0x2, UPT ;  /* 0x000000022400788c */ /* 0x000fe2000bf05270 */
[----:B------:R-:W-:-:S03]  /*7b20*/  FSETP.NE.FTZ.AND P1, PT, R8, RZ, PT ;  /* 0x000000ff0800720b */ /* 0x000fc60003f35000 */
[----:B------:R-:W-:Y:S01]  /*7b30*/  @!P2 LEA R12, R3, UR37, 0x2 ;  /* 0x00000025030cac11 */ /* 0x000fe2000f8e10ff */
[----:B------:R-:W-:Y:S01]  /*7b40*/  USEL UR4, URZ, 0x1, UP0 ;  /* 0x000000013f047887 */ /* 0x000fe20008000000 */
[----:B------:R-:W-:Y:S01]  /*7b50*/  IMAD.MOV.U32 R3, RZ, RZ, -0x800000 ;  /* 0xff800000ff037424 */ /* 0x000fe200078e00ff */
[----:B------:R-:W-:-:S04]  /*7b60*/  USEL UR36, UR36, URZ, UP0 ;  /* 0x0000003f24247287 */ /* 0x000fc80008000000 */
[----:B------:R-:W0:Y:S01]  /*7b70*/  @P0 MUFU.RCP R11, R13 ;  /* 0x0000000d000b0308 */ /* 0x000e220000001000 */
[C---:B------:R-:W-:Y:S01]  /*7b80*/  @P0 FMUL.FTZ R9, R5.reuse, 0.69314718246459960938 ;  /* 0x3f31721805090820 */ /* 0x040fe20000410000 */
[----:B------:R-:W-:Y:S01]  /*7b90*/  LOP3.LUT R2, R2, UR4, RZ, 0x3c, !PT ;  /* 0x0000000402027c12 */ /* 0x000fe2000f8e3cff */
[----:B------:R-:W-:-:S05]  /*7ba0*/  @P1 FMUL.FTZ R14, R5, 0.69314718246459960938 ;  /* 0x3f317218050e1820 */ /* 0x000fca0000410000 */
[----:B------:R-:W2:Y:S08]  /*7bb0*/  @P1 MUFU.RCP R6, R8 ;  /* 0x0000000800061308 */ /* 0x000eb00000001000 */
[----:B------:R-:W3:Y:S01]  /*7bc0*/  @P0 MUFU.LG2 R10, R13 ;  /* 0x0000000d000a0308 */ /* 0x000ee20000000c00 */
[----:B0-----:R0:W-:Y:S01]  /*7bd0*/  @!P2 STS [R12+0x38400], R11 ;  /* 0x0384000b0c00a388 */ /* 0x0011e20000000800 */
[-C--:B-1----:R-:W-:Y:S01]  /*7be0*/  FMUL.FTZ R154, R92, R11.reuse ;  /* 0x0000000b5c9a7220 */ /* 0x082fe20000410000 */
[-C--:B------:R-:W-:Y:S01]  /*7bf0*/  FMUL.FTZ R208, R24, R11.reuse ;  /* 0x0000000b18d07220 */ /* 0x080fe20000410000 */
[-C--:B------:R-:W-:Y:S01]  /*7c00*/  FMUL.FTZ R205, R25, R11.reuse ;  /* 0x0000000b19cd7220 */ /* 0x080fe20000410000 */
[-C--:B------:R-:W-:Y:S01]  /*7c10*/  FMUL.FTZ R204, R28, R11.reuse ;  /* 0x0000000b1ccc7220 */ /* 0x080fe20000410000 */
[-C--:B------:R-:W-:Y:S01]  /*7c20*/  FMUL.FTZ R7, R29, R11.reuse ;  /* 0x0000000b1d077220 */ /* 0x080fe20000410000 */
[-C--:B------:R-:W-:Y:S01]  /*7c30*/  FMUL.FTZ R211, R32, R11.reuse ;  /* 0x0000000b20d37220 */ /* 0x080fe20000410000 */
[----:B------:R-:W1:Y:S01]  /*7c40*/  @P1 MUFU.LG2 R8, R8 ;  /* 0x0000000800081308 */ /* 0x000e620000000c00 */
[----:B--2---:R0:W-:Y:S01]  /*7c50*/  @!P2 STS [R12+0x38420], R6 ;  /* 0x038420060c00a388 */ /* 0x0041e20000000800 */
[-C--:B------:R-:W-:Y:S01]  /*7c60*/  FMUL.FTZ R210, R33, R11.reuse ;  /* 0x0000000b21d27220 */ /* 0x080fe20000410000 */
[-C--:B------:R-:W-:Y:S01]  /*7c70*/  FMUL.FTZ R209, R36, R11.reuse ;  /* 0x0000000b24d17220 */ /* 0x080fe20000410000 */
[-C--:B------:R-:W-:Y:S01]  /*7c80*/  FMUL.FTZ R207, R37, R11.reuse ;  /* 0x0000000b25cf7220 */ /* 0x080fe20000410000 */
[-C--:B------:R-:W-:Y:S01]  /*7c90*/  FMUL.FTZ R206, R40, R11.reuse ;  /* 0x0000000b28ce7220 */ /* 0x080fe20000410000 */
[-C--:B------:R-:W-:Y:S01]  /*7ca0*/  FMUL.FTZ R203, R41, R11.reuse ;  /* 0x0000000b29cb7220 */ /* 0x080fe20000410000 */
[-C--:B------:R-:W-:Y:S01]  /*7cb0*/  FMUL.FTZ R202, R44, R11.reuse ;  /* 0x0000000b2cca7220 */ /* 0x080fe20000410000 */
[-C--:B------:R-:W-:Y:S01]  /*7cc0*/  FMUL.FTZ R200, R45, R11.reuse ;  /* 0x0000000b2dc87220 */ /* 0x080fe20000410000 */
[----:B---3--:R-:W-:Y:S01]  /*7cd0*/  @P0 FMUL.FTZ R10, R10, 0.69314718246459960938 ;  /* 0x3f3172180a0a0820 */ /* 0x008fe20000410000 */
        /* <DEDUP_REMOVED lines=116> */
[----:B------:R-:W-:Y:S01]  /*8420*/  @P0 FFMA.FTZ R20, R9, R0, R10 ;  /* 0x0000000009140223 */ /* 0x000fe2000001000a */
[----:B------:R-:W-:Y:S01]  /*8430*/  @P1 FFMA.FTZ R3, R14, R4, R5 ;  /* 0x000000040e031223 */ /* 0x000fe20000010005 */
[----:B0-----:R-:W-:Y:S06]  /*8440*/  BAR.ARV 0xe, 0x100 ;  /* 0x0384000000007b1d */ /* 0x001fec0000002000 */
.L_x_3404:
[----:B------:R-:W0:Y:S01]  /*8450*/  S2UR UR6, SR_SWINHI ;  /* 0x00000000000679c3 */ /* 0x000e220000002f00 */
[----:B------:R-:W-:Y:S01]  /*8460*/  IMAD R9, R214, 0x40, R17 ;  /* 0x00000040d6097824 */ /* 0x000fe200078e0211 */
[----:B------:R-:W1:Y:S01]  /*8470*/  SHFL.IDX PT, R0, R213, RZ, 0x1f ;  /* 0x00001fffd5007589 */ /* 0x000e6200000e0000 */
        /* <DEDUP_REMOVED lines=15> */
[----:B------:R-:W-:Y:S01]  /*8570*/  F2FP.F16.F32.PACK_AB R128, R129, R128 ;  /* 0x000000808180723e */ /* 0x000fe200000000ff */
[----:B------:R-:W-:Y:S01]  /*8580*/  IMAD.U32 R114, RZ, RZ, UR4 ;  /* 0x00000004ff727e24 */ /* 0x000fe2000f8e00ff */
[----:B------:R-:W-:Y:S01]  /*8590*/  BAR.SYNC.DEFER_BLOCKING 0x1, 0x100 ;  /* 0x0044000000007b1d */ /* 0x000fe20000010000 */
[----:B------:R-:W-:Y:S01]  /*85a0*/  IMAD.U32 R115, RZ, RZ, UR5 ;  /* 0x00000005ff737e24 */ /* 0x000fe2000f8e00ff */
[----:B-1----:R-:W-:Y:S01]  /*85b0*/  ISETP.NE.AND P0, PT, R0, RZ, PT ;  /* 0x000000ff0000720c */ /* 0x002fe20003f05270 */
[----:B------:R-:W-:Y:S01]  /*85c0*/  UIADD3 UR5, -UR42, URZ, URZ ;  /* 0x0000003f2a057290 */ /* 0x000fe2000fffe13f */
[----:B------:R-:W-:Y:S01]  /*85d0*/  F2FP.F16.F32.PACK_AB R129, R163, R162 ;  /* 0x000000a2a381723e */ /* 0x000fe200000000ff */
[----:B------:R-:W-:Y:S01]  /*85e0*/  IMAD.WIDE R4, R218, 0x2, R114 ;  /* 0x00000002da047825 */ /* 0x000fe200078e0272 */
[----:B------:R-:W-:Y:S01]  /*85f0*/  ULDC UR4, c[0x0][0xc] ;  /* 0x0000030000047ab9 */ /* 0x000fe20000000800 */
[----:B------:R-:W-:-:S02]  /*8600*/  UIMAD UR7, UR7, UR5, UR41 ;  /* 0x00000005070772a4 */ /* 0x000fc4000f8e0229 */
[----:B------:R-:W-:Y:S01]  /*8610*/  IMAD.WIDE R114, R9, 0x2, R114 ;  /* 0x0000000209727825 */ /* 0x000fe200078e0272 */
[C---:B------:R-:W-:Y:S01]  /*8620*/  IADD3 R37, P3, R4.reuse, 0x40, RZ ;  /* 0x0000004004257810 */ /* 0x040fe20007f7e0ff */
[----:B------:R-:W-:Y:S01]  /*8630*/  UIADD3 UR40, UR4, UR40, URZ ;  /* 0x0000002804287290 */ /* 0x000fe2000fffe03f */
[C---:B------:R-:W-:Y:S01]  /*8640*/  IADD3 R33, P2, R4.reuse, 0x20, RZ ;  /* 0x0000002004217810 */ /* 0x040fe20007f5e0ff */
[----:B------:R-:W-:Y:S01]  /*8650*/  USHF.R.S32.HI UR10, URZ, 0x1f, UR7 ;  /* 0x0000001f3f0a7899 */ /* 0x000fe20008011407 */
[----:B------:R-:W-:Y:S01]  /*8660*/  LOP3.LUT R10, R37, 0x380, RZ, 0xc0, !PT ;  /* 0x00000380250a7812 */ /* 0x000fe200078ec0ff */
[--C-:B------:R-:W-:Y:S01]  /*8670*/  IMAD.X R11, RZ, RZ, R5.reuse, P3 ;  /* 0x000000ffff0b7224 */ /* 0x100fe200018e0605 */
[----:B------:R-:W-:Y:S01]  /*8680*/  IADD3 R53, P6, R4, 0x2020, RZ ;  /* 0x0000202004357810 */ /* 0x000fe20007fde0ff */
[--C-:B------:R-:W-:Y:S01]  /*8690*/  IMAD.X R9, RZ, RZ, R5.reuse, P2 ;  /* 0x000000ffff097224 */ /* 0x100fe200010e0605 */
[----:B------:R-:W-:Y:S02]  /*86a0*/  SHF.R.U64 R10, R10, 0x3, RZ ;  /* 0x000000030a0a7819 */ /* 0x000fe400000012ff */
[----:B------:R-:W-:Y:S01]  /*86b0*/  IADD3 R40, P2, R4, 0x2060, RZ ;  /* 0x0000206004287810 */ /* 0x000fe20007f5e0ff */
[----:B------:R-:W-:Y:S01]  /*86c0*/  IMAD.X R49, RZ, RZ, R5, P6 ;  /* 0x000000ffff317224 */ /* 0x000fe200030e0605 */
[----:B------:R-:W-:-:S02]  /*86d0*/  LOP3.LUT R10, R10, R37, RZ, 0x3c, !PT ;  /* 0x000000250a0a7212 */ /* 0x000fc400078e3cff */
[----:B------:R-:W-:Y:S01]  /*86e0*/  LOP3.LUT R37, R40, 0x380, RZ, 0xc0, !PT ;  /* 0x0000038028257812 */ /* 0x000fe200078ec0ff */
[--C-:B------:R-:W-:Y:S01]  /*86f0*/  IMAD.X R123, RZ, RZ, R5.reuse, P2 ;  /* 0x000000ffff7b7224 */ /* 0x100fe200010e0605 */
[C---:B------:R-:W-:Y:S02]  /*8700*/  IADD3 R41, P4, R4.reuse, 0x60, RZ ;  /* 0x0000006004297810 */ /* 0x040fe40007f9e0ff */
[----:B------:R-:W-:Y:S02]  /*8710*/  LOP3.LUT R8, R33, 0x380, RZ, 0xc0, !PT ;  /* 0x0000038021087812 */ /* 0x000fe400078ec0ff */
[----:B------:R-:W-:Y:S01]  /*8720*/  SHF.R.U64 R37, R37, 0x3, RZ ;  /* 0x0000000325257819 */ /* 0x000fe200000012ff */
[----:B------:R-:W-:Y:S01]  /*8730*/  IMAD.X R25, RZ, RZ, R5, P4 ;  /* 0x000000ffff197224 */ /* 0x000fe200020e0605 */
[C---:B------:R-:W-:Y:S02]  /*8740*/  IADD3 R52, P6, R4.reuse, 0x4060, RZ ;  /* 0x0000406004347810 */ /* 0x040fe40007fde0ff */
[----:B------:R-:W-:-:S02]  /*8750*/  IADD3 R45, P5, R4, 0x2000, RZ ;  /* 0x00002000042d7810 */ /* 0x000fc40007fbe0ff */
[C---:B------:R-:W-:Y:S01]  /*8760*/  IADD3 R57, P3, R4.reuse, 0x4000, RZ ;  /* 0x0000400004397810 */ /* 0x040fe20007f7e0ff */
[--C-:B------:R-:W-:Y:S01]  /*8770*/  IMAD.X R139, RZ, RZ, R5.reuse, P6 ;  /* 0x000000ffff8b7224 */ /* 0x100fe200030e0605 */
[C---:B------:R-:W-:Y:S01]  /*8780*/  IADD3 R44, P4, R4.reuse, 0x4020, RZ ;  /* 0x00004020042c7810 */ /* 0x040fe20007f9e0ff */
[--C-:B------:R-:W-:Y:S01]  /*8790*/  IMAD.X R29, RZ, RZ, R5.reuse, P5 ;  /* 0x000000ffff1d7224 */ /* 0x100fe200028e0605 */
[----:B------:R-:W-:Y:S01]  /*87a0*/  IADD3 R14, P2, R4, 0x6020, RZ ;  /* 0x00006020040e7810 */ /* 0x000fe20007f5e0ff */
[--C-:B------:R-:W-:Y:S01]  /*87b0*/  IMAD.X R127, RZ, RZ, R5.reuse, P3 ;  /* 0x000000ffff7f7224 */ /* 0x100fe200018e0605 */
[----:B------:R-:W-:Y:S01]  /*87c0*/  SHF.R.U64 R8, R8, 0x3, RZ ;  /* 0x0000000308087819 */ /* 0x000fe200000012ff */
[--C-:B------:R-:W-:Y:S01]  /*87d0*/  IMAD.X R131, RZ, RZ, R5.reuse, P4 ;  /* 0x000000ffff837224 */ /* 0x100fe200020e0605 */
[----:B------:R-:W-:Y:S01]  /*87e0*/  LOP3.LUT R122, R37, R40, RZ, 0x3c, !PT ;  /* 0x00000028257a7212 */ /* 0x000fe200078e3cff */
[----:B------:R-:W-:Y:S01]  /*87f0*/  IMAD.X R147, RZ, RZ, R5, P2 ;  /* 0x000000ffff937224 */ /* 0x000fe200010e0605 */
[----:B------:R-:W-:-:S02]  /*8800*/  IADD3 R36, P1, R4, 0x2040, RZ ;  /* 0x0000204004247810 */ /* 0x000fc40007f3e0ff */
[----:B------:R-:W-:Y:S02]  /*8810*/  LOP3.LUT R37, R52, 0x380, RZ, 0xc0, !PT ;  /* 0x0000038034257812 */ /* 0x000fe400078ec0ff */
[----:B------:R-:W-:Y:S01]  /*8820*/  LOP3.LUT R15, R4, 0x380, RZ, 0xc0, !PT ;  /* 0x00000380040f7812 */ /* 0x000fe200078ec0ff */
[----:B------:R-:W-:Y:S01]  /*8830*/  IMAD.X R119, RZ, RZ, R5, P1 ;  /* 0x000000ffff777224 */ /* 0x000fe200008e0605 */
[----:B------:R-:W-:Y:S02]  /*8840*/  LOP3.LUT R28, R45, 0x380, RZ, 0xc0, !PT ;  /* 0x000003802d1c7812 */ /* 0x000fe400078ec0ff */
[----:B------:R-:W-:Y:S02]  /*8850*/  LOP3.LUT R8, R8, R33, RZ, 0x3c, !PT ;  /* 0x0000002108087212 */ /* 0x000fe400078e3cff */
[----:B------:R-:W-:Y:S02]  /*8860*/  LOP3.LUT R33, R36, 0x380, RZ, 0xc0, !PT ;  /* 0x0000038024217812 */ /* 0x000fe400078ec0ff */
[----:B------:R-:W-:-:S02]  /*8870*/  SHF.R.U64 R37, R37, 0x3, RZ ;  /* 0x0000000325257819 */ /* 0x000fc400000012ff */
[C---:B------:R-:W-:Y:S02]  /*8880*/  IADD3 R12, P3, R4.reuse, 0x6040, RZ ;  /* 0x00006040040c7810 */ /* 0x040fe40007f7e0ff */
[----:B------:R-:W-:Y:S02]  /*8890*/  IADD3 R6, P4, R4, 0x6060, RZ ;  /* 0x0000606004067810 */ /* 0x000fe40007f9e0ff */
[----:B------:R-:W-:Y:S01]  /*88a0*/  SHF.R.U64 R15, R15, 0x3, RZ ;  /* 0x000000030f0f7819 */ /* 0x000fe200000012ff */
[----:B------:R-:W-:Y:S01]  /*88b0*/  IMAD.X R13, RZ, RZ, R5, P3 ;  /* 0x000000ffff0d7224 */ /* 0x000fe200018e0605 */
[----:B------:R-:W-:Y:S02]  /*88c0*/  SHF.R.U64 R28, R28, 0x3, RZ ;  /* 0x000000031c1c7819 */ /* 0x000fe400000012ff */
[----:B------:R-:W-:Y:S02]  /*88d0*/  IADD3 R73, P2, R114, 0x3000, RZ ;  /* 0x0000300072497810 */ /* 0x000fe40007f5e0ff */
[----:B------:R-:W-:-:S02]  /*88e0*/  LOP3.LUT R32, R53, 0x380, RZ, 0xc0, !PT ;  /* 0x0000038035207812 */ /* 0x000fc400078ec0ff */
[C---:B------:R-:W-:Y:S02]  /*88f0*/  IADD3 R61, P5, R4.reuse, 0x4040, RZ ;  /* 0x00004040043d7810 */ /* 0x040fe40007fbe0ff */
[----:B------:R-:W-:Y:S02]  /*8900*/  IADD3 R0, P1, R4, 0x6000, RZ ;  /* 0x0000600004007810 */ /* 0x000fe40007f3e0ff */
[----:B------:R-:W-:Y:S01]  /*8910*/  SHF.R.U64 R33, R33, 0x3, RZ ;  /* 0x0000000321217819 */ /* 0x000fe200000012ff */
[--C-:B------:R-:W-:Y:S01]  /*8920*/  IMAD.X R135, RZ, RZ, R5.reuse, P5 ;  /* 0x000000ffff877224 */ /* 0x100fe200028e0605 */
[----:B------:R-:W-:Y:S01]  /*8930*/  LOP3.LUT R138, R37, R52, RZ, 0x3c, !PT ;  /* 0x00000034258a7212 */ /* 0x000fe200078e3cff */
[--C-:B------:R-:W-:Y:S01]  /*8940*/  IMAD.X R143, RZ, RZ, R5.reuse, P1 ;  /* 0x000000ffff8f7224 */ /* 0x100fe200008e0605 */
[----:B------:R-:W-:Y:S01]  /*8950*/  LOP3.LUT R4, R15, R4, RZ, 0x3c, !PT ;  /* 0x000000040f047212 */ /* 0x000fe200078e3cff */
[----:B------:R-:W-:Y:S01]  /*8960*/  IMAD.X R15, RZ, RZ, R5, P4 ;  /* 0x000000ffff0f7224 */ /* 0x000fe200020e0605 */
[----:B------:R-:W-:-:S02]  /*8970*/  LOP3.LUT R28, R28, R45, RZ, 0x3c, !PT ;  /* 0x0000002d1c1c7212 */ /* 0x000fc400078e3cff */
[----:B------:R-:W-:Y:S02]  /*8980*/  LOP3.LUT R37, R14, 0x380, RZ, 0xc0, !PT ;  /* 0x000003800e257812 */ /* 0x000fe400078ec0ff */
[----:B------:R-:W-:Y:S02]  /*8990*/  LOP3.LUT R72, R73, 0x380, RZ, 0xc0, !PT ;  /* 0x0000038049487812 */ /* 0x000fe400078ec0ff */
[----:B------:R-:W-:Y:S02]  /*89a0*/  LOP3.LUT R45, R6, 0x380, RZ, 0xc0, !PT ;  /* 0x00000380062d7812 */ /* 0x000fe400078ec0ff */
[----:B------:R-:W-:Y:S02]  /*89b0*/  SHF.R.U64 R32, R32, 0x3, RZ ;  /* 0x0000000320207819 */ /* 0x000fe400000012ff */
[C---:B------:R-:W-:Y:S02]  /*89c0*/  IADD3 R81, P4, R114.reuse, 0x1000, RZ ;  /* 0x0000100072517810 */ /* 0x040fe40007f9e0ff */
[----:B------:R-:W-:-:S02]  /*89d0*/  IADD3 R77, P3, R114, 0x2000, RZ ;  /* 0x00002000724d7810 */ /* 0x000fc40007f7e0ff */
[----:B------:R-:W-:Y:S02]  /*89e0*/  LOP3.LUT R118, R33, R36, RZ, 0x3c, !PT ;  /* 0x0000002421767212 */ /* 0x000fe400078e3cff */
[----:B------:R-:W-:Y:S02]  /*89f0*/  LOP3.LUT R33, R44, 0x380, RZ, 0xc0, !PT ;  /* 0x000003802c217812 */ /* 0x000fe400078ec0ff */
[----:B------:R-:W-:Y:S02]  /*8a00*/  SHF.R.U64 R37, R37, 0x3, RZ ;  /* 0x0000000325257819 */ /* 0x000fe400000012ff */
[----:B------:R-:W-:Y:S02]  /*8a10*/  SHF.R.U64 R72, R72, 0x3, RZ ;  /* 0x0000000348487819 */ /* 0x000fe400000012ff */
[----:B------:R-:W-:Y:S02]  /*8a20*/  SHF.R.U64 R45, R45, 0x3, RZ ;  /* 0x000000032d2d7819 */ /* 0x000fe400000012ff */
[----:B------:R-:W-:-:S02]  /*8a30*/  LOP3.LUT R48, R32, R53, RZ, 0x3c, !PT ;  /* 0x0000003520307212 */ /* 0x000fc400078e3cff */
[----:B------:R-:W-:Y:S02]  /*8a40*/  LOP3.LUT R80, R81, 0x380, RZ, 0xc0, !PT ;  /* 0x0000038051507812 */ /* 0x000fe400078ec0ff */
[----:B------:R-:W-:Y:S02]  /*8a50*/  LOP3.LUT R76, R77, 0x380, RZ, 0xc0, !PT ;  /* 0x000003804d4c7812 */ /* 0x000fe400078ec0ff */
[----:B------:R-:W-:Y:S02]  /*8a60*/  LOP3.LUT R32, R57, 0x380, RZ, 0xc0, !PT ;  /* 0x0000038039207812 */ /* 0x000fe400078ec0ff */
[----:B------:R-:W-:Y:S02]  /*8a70*/  LOP3.LUT R36, R61, 0x380, RZ, 0xc0, !PT ;  /* 0x000003803d247812 */ /* 0x000fe400078ec0ff */
[----:B------:R-:W-:Y:S02]  /*8a80*/  SHF.R.U64 R33, R33, 0x3, RZ ;  /* 0x0000000321217819 */ /* 0x000fe400000012ff */
[----:B------:R-:W-:-:S02]  /*8a90*/  LOP3.LUT R146, R37, R14, RZ, 0x3c, !PT ;  /* 0x0000000e25927212 */ /* 0x000fc400078e3cff */
[----:B------:R-:W-:Y:S01]  /*8aa0*/  LOP3.LUT R72, R72, R73, RZ, 0x3c, !PT ;  /* 0x0000004948487212 */ /* 0x000fe200078e3cff */
[----:B------:R-:W-:Y:S01]  /*8ab0*/  IMAD.X R73, RZ, RZ, R115, P2 ;  /* 0x000000ffff497224 */ /* 0x000fe200010e0673 */
[----:B------:R-:W-:Y:S02]  /*8ac0*/  LOP3.LUT R14, R45, R6, RZ, 0x3c, !PT ;  /* 0x000000062d0e7212 */ /* 0x000fe400078e3cff */
[----:B------:R-:W-:Y:S02]  /*8ad0*/  SHF.R.U64 R80, R80, 0x3, RZ ;  /* 0x0000000350507819 */ /* 0x000fe400000012ff */
[----:B------:R-:W-:Y:S02]  /*8ae0*/  SHF.R.U64 R76, R76, 0x3, RZ ;  /* 0x000000034c4c7819 */ /* 0x000fe400000012ff */
[----:B------:R-:W-:Y:S02]  /*8af0*/  IADD3 R45, P2, R114, 0x9000, RZ ;  /* 0x00009000722d7810 */ /* 0x000fe40007f5e0ff */
[----:B------:R-:W-:-:S02]  /*8b00*/  SHF.R.U64 R32, R32, 0x3, RZ ;  /* 0x0000000320207819 */ /* 0x000fc400000012ff */
[----:B------:R-:W-:Y:S02]  /*8b10*/  SHF.R.U64 R36, R36, 0x3, RZ ;  /* 0x0000000324247819 */ /* 0x000fe400000012ff */
[----:B------:R-:W-:Y:S02]  /*8b20*/  LOP3.LUT R24, R41, 0x380, RZ, 0xc0, !PT ;  /* 0x0000038029187812 */ /* 0x000fe400078ec0ff */
[----:B------:R-:W-:Y:S02]  /*8b30*/  LOP3.LUT R130, R33, R44, RZ, 0x3c, !PT ;  /* 0x0000002c21827212 */ /* 0x000fe400078e3cff */
[----:B------:R-:W-:Y:S02]  /*8b40*/  LOP3.LUT R33, R0, 0x380, RZ, 0xc0, !PT ;  /* 0x0000038000217812 */ /* 0x000fe400078ec0ff */
[----:B------:R-:W-:Y:S01]  /*8b50*/  LOP3.LUT R80, R80, R81, RZ, 0x3c, !PT ;  /* 0x0000005150507212 */ /* 0x000fe200078e3cff */
[--C-:B------:R-:W-:Y:S01]  /*8b60*/  IMAD.X R81, RZ, RZ, R115.reuse, P4 ;  /* 0x000000ffff517224 */ /* 0x100fe200020e0673 */
[----:B------:R-:W-:Y:S01]  /*8b70*/  LOP3.LUT R76, R76, R77, RZ, 0x3c, !PT ;  /* 0x0000004d4c4c7212 */ /* 0x000fe200078e3cff */
[----:B------:R-:W-:Y:S01]  /*8b80*/  IMAD.X R77, RZ, RZ, R115, P3 ;  /* 0x000000ffff4d7224 */ /* 0x000fe200018e0673 */
[----:B------:R-:W-:-:S02]  /*8b90*/  LOP3.LUT R44, R45, 0x380, RZ, 0xc0, !PT ;  /* 0x000003802d2c7812 */ /* 0x000fc400078ec0ff */
[----:B------:R-:W-:Y:S02]  /*8ba0*/  LOP3.LUT R126, R32, R57, RZ, 0x3c, !PT ;  /* 0x00000039207e7212 */ /* 0x000fe400078e3cff */
[----:B------:R-:W-:Y:S02]  /*8bb0*/  LOP3.LUT R134, R36, R61, RZ, 0x3c, !PT ;  /* 0x0000003d24867212 */ /* 0x000fe400078e3cff */
[----:B------:R-:W-:Y:S02]  /*8bc0*/  SHF.R.U64 R24, R24, 0x3, RZ ;  /* 0x0000000318187819 */ /* 0x000fe400000012ff */
[C---:B------:R-:W-:Y:S02]  /*8bd0*/  IADD3 R69, P1, R114.reuse, 0x4000, RZ ;  /* 0x0000400072457810 */ /* 0x040fe40007f3e0ff */
[C---:B------:R-:W-:Y:S02]  /*8be0*/  IADD3 R65, P6, R114.reuse, 0x5000, RZ ;  /* 0x0000500072417810 */ /* 0x040fe40007fde0ff */
[----:B------:R-:W-:-:S02]  /*8bf0*/  IADD3 R61, P5, R114, 0x6000, RZ ;  /* 0x00006000723d7810 */ /* 0x000fc40007fbe0ff */
[C---:B------:R-:W-:Y:S02]  /*8c00*/  IADD3 R57, P4, R114.reuse, 0x7000, RZ ;  /* 0x0000700072397810 */ /* 0x040fe40007f9e0ff */
[----:B------:R-:W-:Y:S02]  /*8c10*/  IADD3 R53, P3, R114, 0x8000, RZ ;  /* 0x0000800072357810 */ /* 0x000fe40007f7e0ff */
[----:B------:R-:W-:Y:S02]  /*8c20*/  SHF.R.U64 R33, R33, 0x3, RZ ;  /* 0x0000000321217819 */ /* 0x000fe400000012ff */
[----:B------:R-:W-:Y:S02]  /*8c30*/  SHF.R.U64 R44, R44, 0x3, RZ ;  /* 0x000000032c2c7819 */ /* 0x000fe400000012ff */
[----:B------:R-:W-:Y:S02]  /*8c40*/  LOP3.LUT R24, R24, R41, RZ, 0x3c, !PT ;  /* 0x0000002918187212 */ /* 0x000fe400078e3cff */
[----:B------:R-:W-:-:S02]  /*8c50*/  LOP3.LUT R68, R69, 0x380, RZ, 0xc0, !PT ;  /* 0x0000038045447812 */ /* 0x000fc400078ec0ff */
[----:B------:R-:W-:Y:S02]  /*8c60*/  LOP3.LUT R64, R65, 0x380, RZ, 0xc0, !PT ;  /* 0x0000038041407812 */ /* 0x000fe400078ec0ff */
[----:B------:R-:W-:Y:S02]  /*8c70*/  LOP3.LUT R60, R61, 0x380, RZ, 0xc0, !PT ;  /* 0x000003803d3c7812 */ /* 0x000fe400078ec0ff */
[----:B------:R-:W-:Y:S02]  /*8c80*/  LOP3.LUT R56, R57, 0x380, RZ, 0xc0, !PT ;  /* 0x0000038039387812 */ /* 0x000fe400078ec0ff */
[----:B------:R-:W-:Y:S02]  /*8c90*/  LOP3.LUT R52, R53, 0x380, RZ, 0xc0, !PT ;  /* 0x0000038035347812 */ /* 0x000fe400078ec0ff */
[----:B------:R-:W-:Y:S02]  /*8ca0*/  LOP3.LUT R41, R12, 0x380, RZ, 0xc0, !PT ;  /* 0x000003800c297812 */ /* 0x000fe400078ec0ff */
[----:B------:R-:W-:-:S02]  /*8cb0*/  LOP3.LUT R142, R33, R0, RZ, 0x3c, !PT ;  /* 0x00000000218e7212 */ /* 0x000fc400078e3cff */
[----:B------:R-:W-:Y:S02]  /*8cc0*/  F2FP.F16.F32.PACK_AB R6, R7, R204 ;  /* 0x000000cc0706723e */ /* 0x000fe400000000ff */
[----:B------:R-:W-:Y:S01]  /*8cd0*/  LOP3.LUT R44, R44, R45, RZ, 0x3c, !PT ;  /* 0x0000002d2c2c7212 */ /* 0x000fe200078e3cff */
[----:B------:R-:W-:Y:S01]  /*8ce0*/  IMAD.X R45, RZ, RZ, R115, P2 ;  /* 0x000000ffff2d7224 */ /* 0x000fe200010e0673 */
[----:B------:R-:W-:Y:S02]  /*8cf0*/  MOV R0, R4 ;  /* 0x0000000400007202 */ /* 0x000fe40000000f00 */
[----:B------:R-:W-:Y:S02]  /*8d00*/  F2FP.F16.F32.PACK_AB R7, R31, R30 ;  /* 0x0000001e1f07723e */ /* 0x000fe400000000ff */
[----:B------:R-:W-:Y:S02]  /*8d10*/  F2FP.F16.F32.PACK_AB R5, R27, R26 ;  /* 0x0000001a1b05723e */ /* 0x000fe400000000ff */
[----:B------:R-:W-:-:S02]  /*8d20*/  LOP3.LUT R31, R114, 0x380, RZ, 0xc0, !PT ;  /* 0x00000380721f7812 */ /* 0x000fc400078ec0ff */
[----:B------:R-:W-:Y:S02]  /*8d30*/  SHF.R.U64 R68, R68, 0x3, RZ ;  /* 0x0000000344447819 */ /* 0x000fe400000012ff */
[----:B------:R-:W-:Y:S02]  /*8d40*/  SHF.R.U64 R64, R64, 0x3, RZ ;  /* 0x0000000340407819 */ /* 0x000fe400000012ff */
[----:B------:R-:W-:Y:S02]  /*8d50*/  SHF.R.U64 R60, R60, 0x3, RZ ;  /* 0x000000033c3c7819 */ /* 0x000fe400000012ff */
[----:B------:R-:W-:Y:S02]  /*8d60*/  SHF.R.U64 R56, R56, 0x3, RZ ;  /* 0x0000000338387819 */ /* 0x000fe400000012ff */
[----:B------:R-:W-:Y:S02]  /*8d70*/  SHF.R.U64 R52, R52, 0x3, RZ ;  /* 0x0000000334347819 */ /* 0x000fe400000012ff */
[----:B------:R-:W-:-:S02]  /*8d80*/  IADD3 R27, P2, R114, 0xf000, RZ ;  /* 0x0000f000721b7810 */ /* 0x000fc40007f5e0ff */
[----:B------:R-:W-:Y:S02]  /*8d90*/  SHF.R.U64 R41, R41, 0x3, RZ ;  /* 0x0000000329297819 */ /* 0x000fe400000012ff */
[----:B------:R-:W-:Y:S01]  /*8da0*/  F2FP.F16.F32.PACK_AB R4, R205, R208 ;  /* 0x000000d0cd04723e */ /* 0x000fe200000000ff */
[--C-:B------:R-:W-:Y:S01]  /*8db0*/  IMAD.X R111, RZ, RZ, R115.reuse, P2 ;  /* 0x000000ffff6f7224 */ /* 0x100fe200010e0673 */
        /* <DEDUP_REMOVED lines=11> */
[----:B------:R-:W-:Y:S01]  /*8e70*/  LOP3.LUT R26, R27, 0x380, RZ, 0xc0, !PT ;  /* 0x000003801b1a7812 */ /* 0x000fe200078ec0ff */
[----:B------:R0:W-:Y:S01]  /*8e80*/  STSM.16.M88.4 [R0], R4 ;  /* 0x0000000400007844 */ /* 0x0001e20000000200 */
[----:B------:R-:W-:-:S02]  /*8e90*/  LOP3.LUT R12, R41, R12, RZ, 0x3c, !PT ;  /* 0x0000000c290c7212 */ /* 0x000fc400078e3cff */
[C---:B------:R-:W-:Y:S02]  /*8ea0*/  IADD3 R41, P1, R114.reuse, 0xa000, RZ ;  /* 0x0000a00072297810 */ /* 0x040fe40007f3e0ff */
[C---:B------:R-:W-:Y:S02]  /*8eb0*/  IADD3 R37, P6, R114.reuse, 0xb000, RZ ;  /* 0x0000b00072257810 */ /* 0x040fe40007fde0ff */
[C---:B------:R-:W-:Y:S02]  /*8ec0*/  IADD3 R33, P5, R114.reuse, 0xc000, RZ ;  /* 0x0000c00072217810 */ /* 0x040fe40007fbe0ff */
[C---:B------:R-:W-:Y:S02]  /*8ed0*/  IADD3 R89, P4, R114.reuse, 0xd000, RZ ;  /* 0x0000d00072597810 */ /* 0x040fe40007f9e0ff */
[----:B------:R-:W-:Y:S02]  /*8ee0*/  IADD3 R85, P3, R114, 0xe000, RZ ;  /* 0x0000e00072557810 */ /* 0x000fe40007f7e0ff */
[----:B------:R-:W-:-:S02]  /*8ef0*/  LOP3.LUT R114, R31, R114, RZ, 0x3c, !PT ;  /* 0x000000721f727212 */ /* 0x000fc400078e3cff */
[----:B------:R-:W-:Y:S02]  /*8f00*/  SHF.R.U64 R26, R26, 0x3, RZ ;  /* 0x000000031a1a7819 */ /* 0x000fe400000012ff */
[----:B------:R-:W-:Y:S02]  /*8f10*/  MOV R31, R8 ;  /* 0x00000008001f7202 */ /* 0x000fe40000000f00 */
[----:B0-----:R-:W-:Y:S02]  /*8f20*/  F2FP.F16.F32.PACK_AB R4, R210, R211 ;  /* 0x000000d3d204723e */ /* 0x001fe400000000ff */
[----:B------:R-:W-:Y:S02]  /*8f30*/  F2FP.F16.F32.PACK_AB R5, R35, R34 ;  /* 0x000000222305723e */ /* 0x000fe400000000ff */
[----:B------:R-:W-:Y:S02]  /*8f40*/  F2FP.F16.F32.PACK_AB R6, R207, R209 ;  /* 0x000000d1cf06723e */ /* 0x000fe400000000ff */
[----:B------:R-:W-:-:S02]  /*8f50*/  F2FP.F16.F32.PACK_AB R7, R39, R38 ;  /* 0x000000262707723e */ /* 0x000fc400000000ff */
[----:B------:R-:W-:Y:S02]  /*8f60*/  MOV R30, R10 ;  /* 0x0000000a001e7202 */ /* 0x000fe40000000f00 */
[----:B------:R-:W-:Y:S01]  /*8f70*/  F2FP.F16.F32.PACK_AB R8, R203, R206 ;  /* 0x000000cecb08723e */ /* 0x000fe200000000ff */
[----:B------:R0:W-:Y:S01]  /*8f80*/  STSM.16.M88.4 [R31], R4 ;  /* 0x000000041f007844 */ /* 0x0001e20000000200 */
[----:B------:R-:W-:Y:S02]  /*8f90*/  F2FP.F16.F32.PACK_AB R9, R43, R42 ;  /* 0x0000002a2b09723e */ /* 0x000fe400000000ff */
[----:B------:R-:W-:Y:S02]  /*8fa0*/  F2FP.F16.F32.PACK_AB R10, R200, R202 ;  /* 0x000000cac80a723e */ /* 0x000fe400000000ff */
[----:B------:R-:W-:Y:S02]  /*8fb0*/  F2FP.F16.F32.PACK_AB R11, R47, R46 ;  /* 0x0000002e2f0b723e */ /* 0x000fe400000000ff */
[----:B------:R-:W-:-:S02]  /*8fc0*/  MOV R34, R12 ;  /* 0x0000000c00227202 */ /* 0x000fc40000000f00 */
[----:B------:R-:W-:Y:S01]  /*8fd0*/  MOV R35, R14 ;  /* 0x0000000e00237202 */ /* 0x000fe20000000f00 */
[----:B------:R1:W-:Y:S01]  /*8fe0*/  STSM.16.M88.4 [R30], R8 ;  /* 0x000000081e007844 */ /* 0x0003e20000000200 */
[----:B------:R-:W-:Y:S02]  /*8ff0*/  LOP3.LUT R110, R26, R27, RZ, 0x3c, !PT ;  /* 0x0000001b1a6e7212 */ /* 0x000fe400078e3cff */
[----:B------:R-:W-:Y:S02]  /*9000*/  MOV R0, R24 ;  /* 0x0000001800007202 */ /* 0x000fe40000000f00 */
        /* <DEDUP_REMOVED lines=24> */
[----:B------:R1:W-:Y:S01]  /*9190*/  STSM.16.M88.4 [R118], R8 ;  /* 0x0000000876007844 */ /* 0x0003e20000000200 */
        /* <DEDUP_REMOVED lines=13> */
[----:B------:R-:W-:Y:S01]  /*9270*/  F2FP.F16.F32.PACK_AB R4, R113, R112 ;  /* 0x000000707104723e */ /* 0x000fe200000000ff */
[----:B------:R0:W-:Y:S01]  /*9280*/  STSM.16.M88.4 [R130], R96 ;  /* 0x0000006082007844 */ /* 0x0001e20000000200 */
[----:B------:R-:W-:-:S02]  /*9290*/  F2FP.F16.F32.PACK_AB R5, R153, R152 ;  /* 0x000000989905723e */ /* 0x000fc400000000ff */
[----:B------:R-:W-:Y:S01]  /*92a0*/  F2FP.F16.F32.PACK_AB R6, R117, R116 ;  /* 0x000000747506723e */ /* 0x000fe200000000ff */
[----:B------:R-:W-:Y:S01]  /*92b0*/  STSM.16.M88.4 [R134], R104 ;  /* 0x0000006886007844 */ /* 0x000fe20000000200 */
[----:B------:R-:W-:Y:S02]  /*92c0*/  F2FP.F16.F32.PACK_AB R7, R156, R155 ;  /* 0x0000009b9c07723e */ /* 0x000fe400000000ff */
[----:B------:R-:W-:Y:S02]  /*92d0*/  MOV R142, R142 ;  /* 0x0000008e008e7202 */ /* 0x000fe40000000f00 */
[----:B------:R-:W-:Y:S01]  /*92e0*/  F2FP.F16.F32.PACK_AB R156, R121, R120 ;  /* 0x00000078799c723e */ /* 0x000fe200000000ff */
[----:B------:R2:W-:Y:S01]  /*92f0*/  STSM.16.M88.4 [R138], R4 ;  /* 0x000000048a007844 */ /* 0x0005e20000000200 */
[----:B------:R-:W-:Y:S02]  /*9300*/  MOV R146, R146 ;  /* 0x0000009200927202 */ /* 0x000fe40000000f00 */
[----:B------:R-:W-:Y:S01]  /*9310*/  F2FP.F16.F32.PACK_AB R131, R165, R164 ;  /* 0x000000a4a583723e */ /* 0x000fe200000000ff */
[----:B------:R3:W-:Y:S01]  /*9320*/  STSM.16.M88.4 [R142], R156 ;  /* 0x0000009c8e007844 */ /* 0x0007e20000000200 */
[----:B-1----:R-:W-:-:S02]  /*9330*/  F2FP.F16.F32.PACK_AB R8, R137, R136 ;  /* 0x000000888908723e */ /* 0x002fc400000000ff */
[----:B0-----:R-:W-:Y:S02]  /*9340*/  F2FP.F16.F32.PACK_AB R130, R133, R132 ;  /* 0x000000848582723e */ /* 0x001fe400000000ff */
[----:B------:R-:W-:Y:S02]  /*9350*/  F2FP.F16.F32.PACK_AB R9, R167, R166 ;  /* 0x000000a6a709723e */ /* 0x000fe400000000ff */
[----:B------:R-:W-:Y:S01]  /*9360*/  F2FP.F16.F32.PACK_AB R10, R141, R140 ;  /* 0x0000008c8d0a723e */ /* 0x000fe200000000ff */
[----:B------:R3:W-:Y:S01]  /*9370*/  STSM.16.M88.4 [R146], R128 ;  /* 0x0000008092007844 */ /* 0x0007e20000000200 */
[----:B------:R-:W-:Y:S02]  /*9380*/  F2FP.F16.F32.PACK_AB R11, R169, R168 ;  /* 0x000000a8a90b723e */ /* 0x000fe400000000ff */
[----:B------:R-:W-:Y:S02]  /*9390*/  LOP3.LUT R40, R41, 0x380, RZ, 0xc0, !PT ;  /* 0x0000038029287812 */ /* 0x000fe400078ec0ff */
[----:B------:R-:W-:Y:S01]  /*93a0*/  LOP3.LUT R36, R37, 0x380, RZ, 0xc0, !PT ;  /* 0x0000038025247812 */ /* 0x000fe200078ec0ff */
[----:B------:R3:W-:Y:S01]  /*93b0*/  STSM.16.M88.4 [R34], R8 ;  /* 0x0000000822007844 */ /* 0x0007e20000000200 */
[----:B------:R-:W-:-:S02]  /*93c0*/  LOP3.LUT R32, R33, 0x380, RZ, 0xc0, !PT ;  /* 0x0000038021207812 */ /* 0x000fc400078ec0ff */
[----:B------:R-:W-:Y:S02]  /*93d0*/  LOP3.LUT R88, R89, 0x380, RZ, 0xc0, !PT ;  /* 0x0000038059587812 */ /* 0x000fe400078ec0ff */
[----:B------:R-:W-:Y:S02]  /*93e0*/  LOP3.LUT R84, R85, 0x380, RZ, 0xc0, !PT ;  /* 0x0000038055547812 */ /* 0x000fe400078ec0ff */
[----:B--2---:R-:W-:Y:S02]  /*93f0*/  F2FP.F16.F32.PACK_AB R4, R145, R144 ;  /* 0x000000909104723e */ /* 0x004fe400000000ff */
[----:B------:R-:W-:Y:S02]  /*9400*/  F2FP.F16.F32.PACK_AB R5, R171, R170 ;  /* 0x000000aaab05723e */ /* 0x000fe400000000ff */
        /* <DEDUP_REMOVED lines=19> */
[----:B---3--:R-:W-:Y:S05]  /*9540*/  @P0 BRA `(.L_x_3426) ;  /* 0x0000000000cc0947 */ /* 0x008fea0003800000 */
[----:B------:R-:W0:Y:S01]  /*9550*/  LDC R8, c[0x0][0xce8] ;  /* 0x00033a00ff087b82 */ /* 0x000e220000000800 */
[----:B------:R-:W-:Y:S01]  /*9560*/  IMAD R0, RZ, RZ, -UR41 ;  /* 0x80000029ff007e24 */ /* 0x000fe2000f8e02ff */
[----:B------:R-:W-:Y:S02]  /*9570*/  ULDC.64 UR8, c[0x0][0xc90] ;  /* 0x0003240000087ab9 */ /* 0x000fe40000000a00 */
        /* <DEDUP_REMOVED lines=10> */
[----:B------:R-:W-:-:S07]  /*9620*/  IMAD.MOV.U32 R7, RZ, RZ, R13 ;  /* 0x000000ffff077224 */ /* 0x000fce00078e000d */
        /* <DEDUP_REMOVED lines=12> */
[----:B------:R-:W-:Y:S01]  /*96f0*/  SHF.R.S32.HI R11, RZ, 0x1f, R7 ;  /* 0x0000001fff0b7819 */ /* 0x000fe20000011407 */
[----:B------:R-:W-:Y:S01]  /*9700*/  IMAD R13, R12, 0x40, R16 ;  /* 0x000000400c0d7824 */ /* 0x000fe200078e0210 */
        /* <DEDUP_REMOVED lines=9> */
[----:B------:R-:W-:Y:S01]  /*97a0*/  IMAD.MOV R9, RZ, RZ, -R19 ;  /* 0x000000ffff097224 */ /* 0x000fe200078e0a13 */
[----:B------:R-:W-:Y:S02]  /*97b0*/  ULDC UR4, c[0x0][0xb88] ;  /* 0x0002e20000047ab9 */ /* 0x000fe40000000800 */
[----:B------:R-:W-:Y:S01]  /*97c0*/  LEA.HI.X R11, R4, UR5, R5, 0x2, P0 ;  /* 0x00000005040b7c11 */ /* 0x000fe200080f1405 */
[----:B------:R-:W-:Y:S01]  /*97d0*/  SHFL.IDX PT, R6, R10, 0x1, 0x1c1f ;  /* 0x003c1f000a067f89 */ /* 0x000fe200000e0000 */
[----:B------:R-:W-:Y:S01]  /*97e0*/  IMAD R0, R8, UR4, RZ ;  /* 0x0000000408007c24 */ /* 0x000fe2000f8e02ff */
[----:B------:R-:W-:Y:S01]  /*97f0*/  ISETP.NE.AND P0, PT, R18, R9, PT ;  /* 0x000000091200720c */ /* 0x000fe20003f05270 */
[C---:B------:R-:W-:Y:S01]  /*9800*/  VIADD R9, R13.reuse, 0x8 ;  /* 0x000000080d097836 */ /* 0x040fe20000000000 */
[----:B------:R-:W-:Y:S02]  /*9810*/  SHFL.IDX PT, R4, R10, RZ, 0x1c1f ;  /* 0x001c1fff0a047589 */ /* 0x000fe400000e0000 */
[----:B------:R-:W-:-:S02]  /*9820*/  ISETP.GE.OR P1, PT, R13, R0, P0 ;  /* 0x000000000d00720c */ /* 0x000fc40000726670 */
[----:B------:R-:W0:Y:S01]  /*9830*/  SHFL.IDX PT, R5, R11, RZ, 0x1c1f ;  /* 0x001c1fff0b057589 */ /* 0x000e2200000e0000 */
[----:B------:R-:W-:-:S03]  /*9840*/  ISETP.GE.OR P0, PT, R9, R0, P0 ;  /* 0x000000000900720c */ /* 0x000fc60000706670 */
[----:B------:R-:W1:Y:S07]  /*9850*/  SHFL.IDX PT, R7, R11, 0x1, 0x1c1f ;  /* 0x003c1f000b077f89 */ /* 0x000e6e00000e0000 */
[----:B0-----:R0:W-:Y:S04]  /*9860*/  @!P1 ST.E desc[UR38][R4.64], R20 ;  /* 0x0000001404009985 */ /* 0x0011e8000c101926 */
[----:B-1----:R0:W-:Y:S02]  /*9870*/  @!P0 ST.E desc[UR38][R6.64], R3 ;  /* 0x0000000306008985 */ /* 0x0021e4000c101926 */
.L_x_3426:
        /* <DEDUP_REMOVED lines=36> */
[----:B------:R-:W-:Y:S01]  /*9ac0*/  ISETP.GE.AND P1, PT, R187, UR12, PT ;  /* 0x0000000cbb007c0c */ /* 0x000fe2000bf26270 */
[----:B------:R-:W5:Y:S01]  /*9ad0*/  LD.E.128 R36, desc[UR38][R36.64] ;  /* 0x0000002624247980 */ /* 0x000f62000c101d00 */
[----:B-1----:R-:W-:Y:S02]  /*9ae0*/  @P3 IMAD.HI.U32 R0, R11, R12, RZ ;  /* 0x0000000c0b003227 */ /* 0x002fe400078e00ff */
[----:B------:R-:W-:Y:S01]  /*9af0*/  LOP3.LUT R3, R4, 0x8, R3, 0xe2, !PT ;  /* 0x0000000804037812 */ /* 0x000fe200078ee203 */
[----:B------:R-:W-:Y:S01]  /*9b00*/  UIMAD UR6, UR10, UR8, URZ ;  /* 0x000000080a0672a4 */ /* 0x000fe2000f8e023f */
[----:B------:R-:W-:Y:S01]  /*9b10*/  IMAD.MOV.U32 R4, RZ, RZ, R11 ;  /* 0x000000ffff047224 */ /* 0x000fe200078e000b */
[----:B------:R-:W5:Y:S01]  /*9b20*/  LD.E.128 R32, desc[UR38][R32.64] ;  /* 0x0000002620207980 */ /* 0x000f62000c101d00 */
[----:B---3--:R-:W-:-:S03]  /*9b30*/  @P3 SHF.R.U32.HI R4, RZ, R7, R0 ;  /* 0x00000007ff043219 */ /* 0x008fc60000011600 */
[----:B------:R-:W5:Y:S01]  /*9b40*/  LD.E.128 R88, desc[UR38][R88.64] ;  /* 0x0000002658587980 */ /* 0x000f62000c101d00 */
[----:B------:R-:W-:Y:S01]  /*9b50*/  SEL R0, RZ, 0xffffffff, P1 ;  /* 0xffffffffff007807 */ /* 0x000fe20000800000 */
[----:B------:R-:W-:Y:S01]  /*9b60*/  UIMAD.WIDE.U32 UR4, UR7, UR8, URZ ;  /* 0x00000008070472a5 */ /* 0x000fe2000f8e003f */
[--C-:B------:R-:W-:Y:S01]  /*9b70*/  SHF.R.S32.HI R7, RZ, 0x1f, R4.reuse ;  /* 0x0000001fff077819 */ /* 0x100fe20000011404 */
[----:B------:R-:W-:Y:S01]  /*9b80*/  UIMAD UR6, UR7, UR9, UR6 ;  /* 0x00000009070672a4 */ /* 0x000fe2000f8e0206 */
[----:B------:R-:W-:Y:S01]  /*9b90*/  ISETP.GE.AND P0, PT, R186, UR12, PT ;  /* 0x0000000cba007c0c */ /* 0x000fe2000bf06270 */
[----:B------:R-:W-:Y:S01]  /*9ba0*/  IMAD.SHL.U32 R0, R0, 0x10, RZ ;  /* 0x0000001000007824 */ /* 0x000fe200078e00ff */
[----:B------:R-:W-:Y:S01]  /*9bb0*/  ULDC.64 UR8, c[0x0][0xbf0] ;  /* 0x0002fc0000087ab9 */ /* 0x000fe20000000a00 */
[----:B------:R-:W-:Y:S01]  /*9bc0*/  UIADD3 UR5, UR5, UR6, URZ ;  /* 0x0000000605057290 */ /* 0x000fe2000fffe03f */
[----:B------:R-:W-:Y:S01]  /*9bd0*/  IMAD.MOV R6, RZ, RZ, -R4 ;  /* 0x000000ffff067224 */ /* 0x000fe200078e0a04 */
[----:B------:R-:W-:Y:S01]  /*9be0*/  UIMAD UR6, UR11, UR8, URZ ;  /* 0x000000080b0672a4 */ /* 0x000fe2000f8e023f */
[----:B------:R-:W-:Y:S01]  /*9bf0*/  SEL R5, RZ, 0xffffffff, P0 ;  /* 0xffffffffff057807 */ /* 0x000fe20000000000 */
[----:B--2---:R-:W-:Y:S01]  /*9c00*/  IMAD R7, R7, R8, RZ ;  /* 0x0000000807077224 */ /* 0x004fe200078e02ff */
[----:B------:R-:W-:Y:S01]  /*9c10*/  LOP3.LUT R0, R0, 0x10, R3, 0xe2, !PT ;  /* 0x0000001000007812 */ /* 0x000fe200078ee203 */
[----:B------:R-:W-:Y:S01]  /*9c20*/  IMAD R3, R10, R6, R11 ;  /* 0x000000060a037224 */ /* 0x000fe200078e020b */
[----:B------:R-:W-:Y:S01]  /*9c30*/  UIMAD UR6, UR42, UR9, UR6 ;  /* 0x000000092a0672a4 */ /* 0x000fe2000f8e0206 */
[----:B------:R-:W-:Y:S01]  /*9c40*/  IMAD R9, R4, R9, R7 ;  /* 0x0000000904097224 */ /* 0x000fe200078e0207 */
[----:B------:R-:W-:Y:S01]  /*9c50*/  UIMAD.WIDE.U32 UR42, UR42, UR8, UR4 ;  /* 0x000000082a2a72a5 */ /* 0x000fe2000f8e0004 */
[----:B------:R-:W-:Y:S01]  /*9c60*/  IMAD.SHL.U32 R7, R5, 0x20, RZ ;  /* 0x0000002005077824 */ /* 0x000fe200078e00ff */
[----:B------:R-:W-:Y:S01]  /*9c70*/  ISETP.GE.AND P0, PT, R216, UR12, PT ;  /* 0x0000000cd8007c0c */ /* 0x000fe2000bf06270 */
[----:B------:R-:W-:Y:S01]  /*9c80*/  ULDC.64 UR4, c[0x0][0xbd8] ;  /* 0x0002f60000047ab9 */ /* 0x000fe20000000a00 */
[----:B------:R-:W-:Y:S01]  /*9c90*/  SHF.R.S32.HI R6, RZ, 0x1f, R3 ;  /* 0x0000001fff067819 */ /* 0x000fe20000011403 */
[----:B------:R-:W-:Y:S01]  /*9ca0*/  UIADD3 UR43, UR43, UR6, URZ ;  /* 0x000000062b2b7290 */ /* 0x000fe2000fffe03f */
[----:B------:R-:W-:Y:S01]  /*9cb0*/  LOP3.LUT R0, R7, 0x20, R0, 0xe2, !PT ;  /* 0x0000002007007812 */ /* 0x000fe200078ee200 */
[----:B------:R-:W5:Y:S01]  /*9cc0*/  LD.E.128 R84, desc[UR38][R84.64] ;  /* 0x0000002654547980 */ /* 0x000f62000c101d00 */
[----:B------:R-:W-:Y:S01]  /*9cd0*/  SEL R7, RZ, 0x40, P0 ;  /* 0x00000040ff077807 */ /* 0x000fe20000000000 */
[----:B------:R-:W-:Y:S01]  /*9ce0*/  IMAD R6, R6, UR4, RZ ;  /* 0x0000000406067c24 */ /* 0x000fe2000f8e02ff */
[----:B------:R-:W-:Y:S01]  /*9cf0*/  ULDC.64 UR6, c[0x0][0xb80] ;  /* 0x0002e00000067ab9 */ /* 0x000fe20000000a00 */
[----:B------:R-:W5:Y:S01]  /*9d00*/  LD.E.128 R108, desc[UR38][R110.64] ;  /* 0x000000266e6c7980 */ /* 0x000f62000c101d00 */
[----:B------:R-:W-:Y:S01]  /*9d10*/  IMAD.WIDE.U32 R4, R4, R8, UR42 ;  /* 0x0000002a04047e25 */ /* 0x000fe2000f8e0008 */
[----:B------:R-:W-:Y:S01]  /*9d20*/  LOP3.LUT R0, R0, R7, RZ, 0xfc, !PT ;  /* 0x0000000700007212 */ /* 0x000fe200078efcff */
[----:B------:R-:W-:Y:S01]  /*9d30*/  BSSY B0, `(.L_x_3427) ;  /* 0x0000039000007945 */ /* 0x000fe20003800000 */
[----:B------:R-:W-:Y:S01]  /*9d40*/  @!PT LDS RZ, [RZ] ;  /* 0x00000000fffff984 */ /* 0x000fe20000000800 */
[----:B------:R-:W-:Y:S01]  /*9d50*/  @!PT LDS RZ, [RZ] ;  /* 0x00000000fffff984 */ /* 0x000fe20000000800 */
[----:B------:R-:W-:Y:S01]  /*9d60*/  @!PT LDS RZ, [RZ] ;  /* 0x00000000fffff984 */ /* 0x000fe20000000800 */
[----:B------:R-:W-:Y:S01]  /*9d70*/  @!PT LDS RZ, [RZ] ;  /* 0x00000000fffff984 */ /* 0x000fe20000000800 */
[----:B------:R0:W-:Y:S06]  /*9d80*/  MEMBAR.ALL.CTA ;  /* 0x0000000000007992 */ /* 0x0001ec0000008000 */
[----:B0-----:R-:W0:Y:S01]  /*9d90*/  FENCE.VIEW.ASYNC.S ;  /* 0x00000000000073c6 */ /* 0x001e220000000000 */
[----:B------:R-:W-:Y:S01]  /*9da0*/  IMAD R7, R3, UR5, R6 ;  /* 0x0000000503077c24 */ /* 0x000fe2000f8e0206 */
[----:B------:R-:W-:Y:S01]  /*9db0*/  ULDC UR5, c[0x0][0xb88] ;  /* 0x0002e20000057ab9 */ /* 0x000fe20000000800 */
[----:B------:R-:W-:Y:S01]  /*9dc0*/  IMAD.IADD R5, R5, 0x1, R9 ;  /* 0x0000000105057824 */ /* 0x000fe200078e0209 */
[----:B------:R-:W-:Y:S01]  /*9dd0*/  ISETP.GE.AND P0, PT, R215, UR12, PT ;  /* 0x0000000cd7007c0c */ /* 0x000fe2000bf06270 */
[----:B------:R-:W-:-:S02]  /*9de0*/  IMAD R25, R10, UR5, RZ ;  /* 0x000000050a197c24 */ /* 0x000fc4000f8e02ff */
[----:B------:R-:W-:Y:S02]  /*9df0*/  IMAD R24, R13, 0x40, R214 ;  /* 0x000000400d187824 */ /* 0x000fe400078e02d6 */
        /* <DEDUP_REMOVED lines=44> */
.L_x_3428:
[----:B------:R-:W-:Y:S05]  /*a0c0*/  BSYNC B0 ;  /* 0x0000000000007941 */ /* 0x000fea0003800000 */
.L_x_3427:
        /* <DEDUP_REMOVED lines=37> */
.L_x_3430:
[----:B------:R-:W-:Y:S05]  /*a320*/  BSYNC B0 ;  /* 0x0000000000007941 */ /* 0x000fea0003800000 */
.L_x_3429:
[----:B------:R-:W4:Y:S02]  /*a330*/  LDC R0, c[0x0][0xd34] ;  /* 0x00034d00ff007b82 */ /* 0x000f240000000800 */
[----:B----4-:R-:W-:-:S13]  /*a340*/  ISETP.LE.AND P0, PT, R0, UR40, PT ;  /* 0x0000002800007c0c */ /* 0x010fda000bf03270 */
[----:B------:R-:W-:Y:S05]  /*a350*/  @!P0 BRA `(.L_x_3431) ;  /* 0xffffff6c001c8947 */ /* 0x000fea000383ffff */
[----:B------:R-:W-:Y:S05]  /*a360*/  EXIT ;  /* 0x000000000000794d */ /* 0x000fea0003800000 */
.L_x_3399:
        /* <DEDUP_REMOVED lines=27> */
[----:B------:R-:W-:Y:S01]  /*a520*/  LEA R4, R3, UR36, 0x1 ;  /* 0x0000002403047c11 */ /* 0x000fe2000f8e08ff */
[----:B------:R-:W-:-:S04]  /*a530*/  IMAD.U32 R3, RZ, RZ, UR5 ;  /* 0x00000005ff037e24 */ /* 0x000fc8000f8e00ff */
[----:B------:R0:W-:Y:S04]  /*a540*/  STL [R1+0x4], R4 ;  /* 0x0000040401007387 */ /* 0x0001e80000100800 */
[----:B------:R1:W-:Y:S04]  /*a550*/  STL [R1+0x24], R3 ;  /* 0x0000240301007387 */ /* 0x0003e80000100800 */
[----:B------:R2:W-:Y:S01]  /*a560*/  STL [R1+0x8], R0 ;  /* 0x0000080001007387 */ /* 0x0005e20000100800 */
[----:B0-----:R-:W-:-:S03]  /*a570*/  LOP3.LUT R4, R2, 0x80, RZ, 0xfc, !PT ;  /* 0x0000008002047812 */ /* 0x001fc600078efcff */
[----:B------:R0:W-:Y:S01]  /*a580*/  STL [R1+0x50], RZ ;  /* 0x000050ff01007387 */ /* 0x0001e20000100800 */
[C---:B------:R-:W-:Y:S02]  /*a590*/  LOP3.LUT R4, R2.reuse, 0x140, RZ, 0xfc, !PT ;  /* 0x0000014002047812 */ /* 0x040fe400078efcff */
[C---:B-1----:R-:W-:Y:S02]  /*a5a0*/  LOP3.LUT R3, R2.reuse, 0xc0, RZ, 0xfc, !PT ;  /* 0x000000c002037812 */ /* 0x042fe400078efcff */
[C---:B------:R-:W-:Y:S02]  /*a5b0*/  LOP3.LUT R3, R2.reuse, 0x180, RZ, 0xfc, !PT ;  /* 0x0000018002037812 */ /* 0x040fe400078efcff */
[C---:B--2---:R-:W-:Y:S02]  /*a5c0*/  LOP3.LUT R0, R2.reuse, 0x40, RZ, 0xfc, !PT ;  /* 0x0000004002007812 */ /* 0x044fe400078efcff */
[C---:B------:R-:W-:Y:S02]  /*a5d0*/  LOP3.LUT R0, R2.reuse, 0x100, RZ, 0xfc, !PT ;  /* 0x0000010002007812 */ /* 0x040fe400078efcff */
[----:B0-----:R-:W-:-:S07]  /*a5e0*/  LOP3.LUT R0, R2, 0x1c0, RZ, 0xfc, !PT ;  /* 0x000001c002007812 */ /* 0x001fce00078efcff */
.L_x_3528:
        /* <DEDUP_REMOVED lines=11> */
[----:B0-----:R-:W-:-:S13]  /*a6a0*/  ISETP.NE.AND P0, PT, R0, 0x1, PT ;  /* 0x000000010000780c */ /* 0x001fda0003f05270 */
[----:B------:R-:W2:Y:S08]  /*a6b0*/  @P0 LDC R2, c[0x0][0xd3c] ;  /* 0x00034f00ff020b82 */ /* 0x000eb00000000800 */
[----:B------:R-:W0:Y:S01]  /*a6c0*/  @P0 LDC R0, c[0x0][0xd40] ;  /* 0x00035000ff000b82 */ /* 0x000e220000000800 */
[----:B--2---:R-:W-:-:S04]  /*a6d0*/  @P0 IMAD.HI.U32 R2, R3, R2, RZ ;  /* 0x0000000203020227 */ /* 0x004fc800078e00ff */
[----:B------:R-:W-:Y:S01]  /*a6e0*/  IMAD.MOV.U32 R4, RZ, RZ, R3 ;  /* 0x000000ffff047224 */ /* 0x000fe200078e0003 */
[----:B0-----:R-:W-:Y:S02]  /*a6f0*/  @P0 SHF.R.U32.HI R4, RZ, R0, R2 ;  /* 0x00000000ff040219 */ /* 0x001fe40000011602 */
[----:B-1----:R-:W-:-:S03]  /*a700*/  ISETP.NE.AND P0, PT, R17, 0x1, PT ;  /* 0x000000011100780c */ /* 0x002fc60003f05270 */
[----:B------:R-:W-:Y:S01]  /*a710*/  IMAD.MOV.U32 R5, RZ, RZ, R4 ;  /* 0x000000ffff057224 */ /* 0x000fe200078e0004 */
[----:B------:R-:W-:Y:S09]  /*a720*/  STL [R1+0x14], R4 ;  /* 0x0000140401007387 */ /* 0x000ff20000100800 */
[----:B------:R-:W0:Y:S02]  /*a730*/  @P0 LDC.64 R2, c[0x0][0xd48] ;  /* 0x00035200ff020b82 */ /* 0x000e240000000a00 */
[----:B0-----:R-:W-:-:S05]  /*a740*/  @P0 IMAD.HI.U32 R2, R4, R2, RZ ;  /* 0x0000000204020227 */ /* 0x001fca00078e00ff */
[----:B------:R-:W-:Y:S02]  /*a750*/  @P0 SHF.R.U32.HI R5, RZ, R3, R2 ;  /* 0x00000003ff050219 */ /* 0x000fe40000011602 */
[----:B------:R-:W-:-:S03]  /*a760*/  PLOP3.LUT P0, PT, PT, PT, UP0, 0x80, 0x0 ;  /* 0x000000000000781c */ /* 0x000fc60003f0f008 */
[----:B------:R-:W-:Y:S01]  /*a770*/  IMAD.MOV R0, RZ, RZ, -R5 ;  /* 0x000000ffff007224 */ /* 0x000fe200078e0a05 */
[----:B------:R-:W-:Y:S03]  /*a780*/  STL [R1+0x10], R5 ;  /* 0x0000100501007387 */ /* 0x000fe60000100800 */
[----:B------:R-:W-:Y:S02]  /*a790*/  IMAD R17, R17, R0, R4 ;  /* 0x0000000011117224 */ /* 0x000fe400078e0204 */
[----:B------:R-:W0:Y:S02]  /*a7a0*/  LDC R0, c[0x0][0x2f0] ;  /* 0x0000bc00ff007b82 */ /* 0x000e240000000800 */
[----:B0-----:R-:W-:-:S04]  /*a7b0*/  IMAD R2, R0, UR4, RZ ;  /* 0x0000000400027c24 */ /* 0x001fc8000f8e02ff */
[----:B------:R-:W-:Y:S01]  /*a7c0*/  VIADD R0, R2, 0x3f ;  /* 0x0000003f02007836 */ /* 0x000fe20000000000 */
[----:B------:R0:W-:Y:S04]  /*a7d0*/  STL [R1+0x4c], R2 ;  /* 0x00004c0201007387 */ /* 0x0001e80000100800 */
[----:B0-----:R-:W-:-:S04]  /*a7e0*/  SHF.R.S32.HI R2, RZ, 0x1f, R0 ;  /* 0x0000001fff027819 */ /* 0x001fc80000011400 */
        /* <DEDUP_REMOVED lines=20> */
.L_x_3433:
        /* <DEDUP_REMOVED lines=20> */
.L_x_3435:
        /* <DEDUP_REMOVED lines=15> */
.L_x_3434:
[----:B------:R-:W2:Y:S01]  /*ab60*/  LDL R2, [R1+0x20] ;  /* 0x0000200001027983 */ /* 0x000ea20000100800 */
[----:B------:R-:W-:-:S03]  /*ab70*/  ULDC.64 UR4, c[0x0][0xaf0] ;  /* 0x0002bc0000047ab9 */ /* 0x000fc60000000a00 */
[----:B0-----:R-:W3:Y:S01]  /*ab80*/  LDL R0, [R1+0x10] ;  /* 0x0000100001007983 */ /* 0x001ee20000100800 */
[----:B------:R-:W-:-:S04]  /*ab90*/  ISETP.NE.U32.AND P0, PT, RZ, UR4, PT ;  /* 0x00000004ff007c0c */ /* 0x000fc8000bf05070 */
[----:B------:R-:W-:Y:S01]  /*aba0*/  ISETP.NE.AND.EX P0, PT, RZ, UR5, PT, P0 ;  /* 0x00000005ff007c0c */ /* 0x000fe2000bf05300 */
[----:B--2---:R-:W-:-:S12]  /*abb0*/  IMAD.MOV.U32 R16, RZ, RZ, R2 ;  /* 0x000000ffff107224 */ /* 0x004fd800078e0002 */
[----:B------:R-:W0:Y:S01]  /*abc0*/  @P0 LDC.64 R2, c[0x0][0xaf0] ;  /* 0x0002bc00ff020b82 */ /* 0x000e220000000a00 */
[----:B---3--:R-:W-:Y:S02]  /*abd0*/  IMAD.MOV.U32 R7, RZ, RZ, R0 ;  /* 0x000000ffff077224 */ /* 0x008fe400078e0000 */
[----:B0-----:R-:W-:-:S05]  /*abe0*/  @P0 IMAD.WIDE R2, R0, 0x4, R2 ;  /* 0x0000000400020825 */ /* 0x001fca00078e0202 */
[----:B------:R0:W2:Y:S01]  /*abf0*/  @P0 LDG.E R7, desc[UR38][R2.64] ;  /* 0x0000002602070981 */ /* 0x0000a2000c1e1900 */
[----:B------:R-:W-:Y:S01]  /*ac00*/  VIADD R9, R16, 0xffffffff ;  /* 0xffffffff10097836 */ /* 0x000fe20000000000 */
[----:B------:R-:W-:Y:S01]  /*ac10*/  UMOV UR4, 0xffffffff ;  /* 0xffffffff00047882 */ /* 0x000fe20000000000 */
[----:B------:R-:W-:Y:S01]  /*ac20*/  LOP3.LUT R18, R18, 0xfffffffe, RZ, 0xc0, !PT ;  /* 0xfffffffe12127812 */ /* 0x000fe200078ec0ff */
[----:B0-----:R-:W0:Y:S02]  /*ac30*/  LDC.64 R2, c[0x0][0x418] ;  /* 0x00010600ff027b82 */ /* 0x001e240000000a00 */
[----:B0-----:R-:W-:-:S04]  /*ac40*/  ISETP.NE.U32.AND P0, PT, R2, RZ, PT ;  /* 0x000000ff0200720c */ /* 0x001fc80003f05070 */
[----:B------:R-:W-:-:S13]  /*ac50*/  ISETP.NE.AND.EX P1, PT, R3, RZ, PT, P0 ;  /* 0x000000ff0300720c */ /* 0x000fda0003f25300 */
[----:B------:R-:W-:Y:S02]  /*ac60*/  @P1 LOP3.LUT R18, R18, 0x1, RZ, 0xfc, !PT ;  /* 0x0000000112121812 */ /* 0x000fe400078efcff */
[----:B--2---:R-:W-:Y:S01]  /*ac70*/  SHF.R.S32.HI R8, RZ, 0x1f, R7 ;  /* 0x0000001fff087819 */ /* 0x004fe20000011407 */
        /* <DEDUP_REMOVED lines=8> */
[----:B------:R1:W2:Y:S02]  /*ad00*/  SHFL.IDX PT, R14, R0, RZ, 0x1f ;  /* 0x00001fff000e7589 */ /* 0x0002a400000e0000 */
.L_x_3543:
        /* <DEDUP_REMOVED lines=8> */
.L_x_3546:
[----:B------:R-:W-:Y:S05]  /*ad90*/  @!P6 BRA `(.L_x_3437) ;  /* 0x0000000000e4e947 */ /* 0x000fea0003800000 */
[----:B------:R2:W-:Y:S01]  /*ada0*/  STL [R1+0x40], R9 ;  /* 0x0000400901007387 */ /* 0x0005e20000100800 */
[----:B------:R-:W-:Y:S01]  /*adb0*/  IMAD.MOV.U32 R16, RZ, RZ, R7 ;  /* 0x000000ffff107224 */ /* 0x000fe200078e0007 */
[----:B------:R-:W-:Y:S06]  /*adc0*/  @!P1 BRA `(.L_x_3439) ;  /* 0x0000000000489947 */ /* 0x000fec0003800000 */
[----:B------:R-:W3:Y:S01]  /*add0*/  LDC R6, c[0x0][0x43c] ;  /* 0x00010f00ff067b82 */ /* 0x000ee20000000800 */
[----:B------:R-:W-:Y:S01]  /*ade0*/  ULDC.64 UR4, c[0x0][0x428] ;  /* 0x00010a0000047ab9 */ /* 0x000fe20000000a00 */
[----:B---3--:R-:W-:-:S13]  /*adf0*/  ISETP.NE.AND P0, PT, R6, 0x1, PT ;  /* 0x000000010600780c */ /* 0x008fda0003f05270 */
[----:B------:R-:W1:Y:S02]  /*ae00*/  @P0 LDC.64 R4, c[0x0][0x440] ;  /* 0x00011000ff040b82 */ /* 0x000e640000000a00 */
[----:B-1----:R-:W-:-:S04]  /*ae10*/  @P0 IMAD.HI.U32 R0, R9, R4, RZ ;  /* 0x0000000409000227 */ /* 0x002fc800078e00ff */
[----:B------:R-:W-:Y:S01]  /*ae20*/  IMAD.MOV.U32 R4, RZ, RZ, R9 ;  /* 0x000000ffff047224 */ /* 0x000fe200078e0009 */
[----:B------:R-:W-:-:S04]  /*ae30*/  @P0 SHF.R.U32.HI R4, RZ, R5, R0 ;  /* 0x00000005ff040219 */ /* 0x000fc80000011600 */
[--C-:B------:R-:W-:Y:S01]  /*ae40*/  SHF.R.S32.HI R5, RZ, 0x1f, R4.reuse ;  /* 0x0000001fff057819 */ /* 0x100fe20000011404 */
[----:B------:R-:W-:-:S04]  /*ae50*/  IMAD.MOV R0, RZ, RZ, -R4 ;  /* 0x000000ffff007224 */ /* 0x000fc800078e0a04 */
[----:B------:R-:W-:Y:S02]  /*ae60*/  IMAD R0, R6, R0, R9 ;  /* 0x0000000006007224 */ /* 0x000fe400078e0209 */
[----:B------:R-:W-:-:S03]  /*ae70*/  IMAD.WIDE.U32 R4, R7, UR4, R4 ;  /* 0x0000000407047c25 */ /* 0x000fc6000f8e0004 */
[----:B------:R1:W-:Y:S01]  /*ae80*/  STL [R1+0x40], R0 ;  /* 0x0000400001007387 */ /* 0x0003e20000100800 */
[----:B------:R-:W-:Y:S01]  /*ae90*/  LEA R2, P0, R4, R2, 0x2 ;  /* 0x0000000204027211 */ /* 0x000fe200078010ff */
[----:B-1----:R-:W-:-:S04]  /*aea0*/  IMAD R0, R8, UR4, RZ ;  /* 0x0000000408007c24 */ /* 0x002fc8000f8e02ff */
[----:B------:R-:W-:-:S04]  /*aeb0*/  IMAD R0, R7, UR5, R0 ;  /* 0x0000000507007c24 */ /* 0x000fc8000f8e0200 */
[----:B------:R-:W-:-:S05]  /*aec0*/  IMAD.IADD R0, R5, 0x1, R0 ;  /* 0x0000000105007824 */ /* 0x000fca00078e0200 */
[----:B------:R-:W-:-:S05]  /*aed0*/  LEA.HI.X R3, R4, R3, R0, 0x2, P0 ;  /* 0x0000000304037211 */ /* 0x000fca00000f1400 */
[----:B------:R3:W5:Y:S02]  /*aee0*/  LDG.E R16, desc[UR38][R2.64] ;  /* 0x0000002602107981 */ /* 0x000764000c1e1900 */
.L_x_3439:
[----:B---3--:R-:W3:Y:S01]  /*aef0*/  LDL R2, [R1+0x8] ;  /* 0x0000080001027983 */ /* 0x008ee20000100800 */
[----:B-1----:R-:W-:Y:S02]  /*af00*/  LEA R0, R19, UR36, 0x3 ;  /* 0x0000002413007c11 */ /* 0x002fe4000f8e18ff */
[----:B---3--:R-:W-:-:S04]  /*af10*/  SHF.L.U32 R2, R2, 0x1f, RZ ;  /* 0x0000001f02027819 */ /* 0x008fc800000006ff */
[----:B------:R-:W1:Y:S02]  /*af20*/  SYNCS.PHASECHK.TRANS64.TRYWAIT P0, [R0+URZ+0x38840], R2 ;  /* 0x03884002000075a7 */ /* 0x000e64000800017f */
[----:B-1----:R-:W-:Y:S05]  /*af30*/  @!P0 BRA `(.L_x_3440) ;  /* 0x00000054001c8947 */ /* 0x002fea0003800000 */
.L_x_3547:
[----:B------:R-:W3:Y:S02]  /*af40*/  S2R R3, SR_TID.X ;  /* 0x0000000000037919 */ /* 0x000ee40000002100 */
[----:B---3--:R-:W-:-:S04]  /*af50*/  LOP3.LUT R3, R3, 0x7f, RZ, 0xc0, !PT ;  /* 0x0000007f03037812 */ /* 0x008fc800078ec0ff */
[----:B------:R-:W-:-:S13]  /*af60*/  ISETP.NE.AND P0, PT, R3, RZ, PT ;  /* 0x000000ff0300720c */ /* 0x000fda0003f05270 */
        /* <DEDUP_REMOVED lines=8> */
.L_x_3441:
[----:B-1----:R-:W3:Y:S01]  /*aff0*/  LDL R2, [R1+0x40] ;  /* 0x0000400001027983 */ /* 0x002ee20000100800 */
        /* <DEDUP_REMOVED lines=8> */
[----:B------:R-:W-:Y:S01]  /*b080*/  UMOV UR10, URZ ;  /* 0x0000003f000a7c82 */ /* 0x000fe20008000000 */
[----:B------:R-:W-:-:S02]  /*b090*/  PLOP3.LUT P0, PT, PT, PT, PT, 0x80, 0x0 ;  /* 0x000000000000781c */ /* 0x000fc40003f0f070 */
[----:B------:R-:W-:Y:S02]  /*b0a0*/  LOP3.LUT R18, R18, 0xfffffffd, RZ, 0xc0, !PT ;  /* 0xfffffffd12127812 */ /* 0x000fe400078ec0ff */
[----:B------:R-:W-:Y:S02]  /*b0b0*/  ULEA UR8, UR8, UR36, 0xd ;  /* 0x0000002408087291 */ /* 0x000fe4000f8e683f */
[----:B------:R-:W-:Y:S02]  /*b0c0*/  UIADD3 UR9, UR9, 0x38830, URZ ;  /* 0x0003883009097890 */ /* 0x000fe4000fffe03f */
[----:B------:R-:W-:-:S05]  /*b0d0*/  UIADD3 UR8, UR8, 0x22400, URZ ;  /* 0x0002240008087890 */ /* 0x000fca000fffe03f */
[----:B------:R-:W-:Y:S02]  /*b0e0*/  @P0 LOP3.LUT R18, R18, 0x2, RZ, 0xfc, !PT ;  /* 0x0000000212120812 */ /* 0x000fe400078efcff */
[----:B---3--:R-:W-:-:S13]  /*b0f0*/  R2UR UR11, R2 ;  /* 0x00000000020b72ca */ /* 0x008fda00000e0000 */
[----:B------:R-:W-:-:S09]  /*b100*/  USHF.L.U32 UR11, UR11, 0x6, URZ ;  /* 0x000000060b0b7899 */ /* 0x000fd2000800063f */
[----:B------:R3:W-:Y:S02]  /*b110*/  UTMALDG.4D [UR8], [UR4], desc[UR6] ;  /* 0x00000608040075b4 */ /* 0x0007e40008019000 */
[----:B---3--:R-:W-:Y:S01]  /*b120*/  NOP ;  /* 0x0000000000007918 */ /* 0x008fe20000000000 */
.L_x_3437:
[----:B-1----:R-:W3:Y:S01]  /*b130*/  LDL R0, [R1+0x10] ;  /* 0x0000100001007983 */ /* 0x002ee20000100800 */
[----:B------:R-:W-:Y:S05]  /*b140*/  WARPSYNC.ALL ;  /* 0x0000000000007948 */ /* 0x000fea0003800000 */
[----:B------:R-:W-:Y:S01]  /*b150*/  UIADD3 UR4, UR36, 0x20400, URZ ;  /* 0x0002040024047890 */ /* 0x000fe2000fffe03f */
[----:B------:R-:W-:-:S03]  /*b160*/  SHF.R.S32.HI R2, RZ, 0x1f, R17 ;  /* 0x0000001fff027819 */ /* 0x000fc60000011411 */
[----:B------:R-:W-:Y:S01]  /*b170*/  ULOP3.LUT UP0, URZ, UR4, 0x3ff, URZ, 0xc0, !UPT ;  /* 0x000003ff043f7892 */ /* 0x000fe2000f80c03f */
[----:B------:R-:W-:Y:S05]  /*b180*/  BAR.SYNC.DEFER_BLOCKING 0x8, 0x100 ;  /* 0x0204000000007b1d */ /* 0x000fea0000010000 */
[----:B------:R-:W-:Y:S02]  /*b190*/  PLOP3.LUT P0, PT, PT, PT, UP0, 0x80, 0x0 ;  /* 0x000000000000781c */ /* 0x000fe40003f0f008 */
[----:B---3--:R-:W-:-:S05]  /*b1a0*/  SHF.R.S32.HI R0, RZ, 0x1f, R0 ;  /* 0x0000001fff007819 */ /* 0x008fca0000011400 */
[----:B------:R1:W-:Y:S04]  /*b1b0*/  STL [R1+0x44], R0 ;  /* 0x0000440001007387 */ /* 0x0003e80000100800 */
[----:B------:R1:W-:Y:S02]  /*b1c0*/  STL [R1+0x30], R2 ;  /* 0x0000300201007387 */ /* 0x0003e40000100800 */
[----:B------:R-:W-:Y:S05]  /*b1d0*/  @!P0 BRA `(.L_x_3442) ;  /* 0x0000000000408947 */ /* 0x000fea0003800000 */
[----:B-1----:R-:W-:Y:S01]  /*b1e0*/  MOV R2, 0x0 ;  /* 0x0000000000027802 */ /* 0x002fe20000000f00 */
[----:B------:R-:W-:Y:S01]  /*b1f0*/  ULDC.64 UR4, c[0x4][0x118] ;  /* 0x0100460000047ab9 */ /* 0x000fe20000000a00 */
[----:B------:R-:W-:Y:S01]  /*b200*/  ULDC.64 UR6, c[0x4][0x120] ;  /* 0x0100480000067ab9 */ /* 0x000fe20000000a00 */
[----:B------:R-:W-:Y:S01]  /*b210*/  ULDC.64 UR8, c[0x4][0x58] ;  /* 0x0100160000087ab9 */ /* 0x000fe20000000a00 */
[----:B------:R-:W-:Y:S02]  /*b220*/  IMAD.U32 R4, RZ, RZ, UR4 ;  /* 0x00000004ff047e24 */ /* 0x000fe4000f8e00ff */
[----:B------:R-:W1:Y:S01]  /*b230*/  LDC.64 R2, c[0x4][R2] ;  /* 0x0100000002027b82 */ /* 0x000e620000000a00 */
        /* <DEDUP_REMOVED lines=9> */
[----:B-12---:R-:W-:Y:S05]  /*b2d0*/  CALL.ABS.NOINC R2 ;  /* 0x0000000002007343 */ /* 0x006fea0003c00000 */
.L_x_3442:
[----:B------:R-:W3:Y:S01]  /*b2e0*/  LDL.LU R4, [R1+0x14] ;  /* 0x0000140001047983 */ /* 0x000ee20000300800 */
[----:B0-----:R-:W0:Y:S01]  /*b2f0*/  LDC R7, c[0x0][0x448] ;  /* 0x00011200ff077b82 */ /* 0x001e220000000800 */
[----:B------:R-:W-:Y:S01]  /*b300*/  ULDC UR4, c[0x0][0xd38] ;  /* 0x00034e0000047ab9 */ /* 0x000fe20000000800 */
[----:B------:R-:W-:Y:S01]  /*b310*/  ULDC.64 UR6, c[0x0][0x280] ;  /* 0x0000a00000067ab9 */ /* 0x000fe20000000a00 */
[----:B------:R-:W4:Y:S04]  /*b320*/  LDL R5, [R1+0x24] ;  /* 0x0000240001057983 */ /* 0x000f280000100800 */
[----:B------:R-:W4:Y:S04]  /*b330*/  LDL R8, [R1+0x30] ;  /* 0x0000300001087983 */ /* 0x000f280000100800 */
[----:B------:R-:W4:Y:S04]  /*b340*/  LDL R10, [R1+0x44] ;  /* 0x00004400010a7983 */ /* 0x000f280000100800 */
[----:B--2---:R-:W2:Y:S01]  /*b350*/  LDL R9, [R1+0x10] ;  /* 0x0000100001097983 */ /* 0x004ea20000100800 */
[----:B-1----:R-:W1:Y:S01]  /*b360*/  S2R R0, SR_TID.X ;  /* 0x0000000000007919 */ /* 0x002e620000002100 */
[----:B0-----:R-:W-:-:S13]  /*b370*/  ISETP.NE.AND P0, PT, R7, 0x1, PT ;  /* 0x000000010700780c */ /* 0x001fda0003f05270 */
[----:B------:R-:W0:Y:S08]  /*b380*/  @P0 LDC R2, c[0x0][0x44c] ;  /* 0x00011300ff020b82 */ /* 0x000e300000000800 */
[----:B------:R-:W0:Y:S01]  /*b390*/  @P0 LDC R3, c[0x0][0x450] ;  /* 0x00011400ff030b82 */ /* 0x000e220000000800 */
[----:B-1----:R-:W-:-:S04]  /*b3a0*/  LOP3.LUT R0, R0, 0x7f, RZ, 0xc0, !PT ;  /* 0x0000007f00007812 */ /* 0x002fc800078ec0ff */
[----:B------:R-:W-:Y:S02]  /*b3b0*/  SHF.R.U32.HI R6, RZ, 0x3, R0 ;  /* 0x00000003ff067819 */ /* 0x000fe40000011600 */
[----:B------:R-:W1:Y:S02]  /*b3c0*/  S2R R0, SR_TID.X ;  /* 0x0000000000007919 */ /* 0x000e640000002100 */
[----:B-1----:R-:W-:-:S05]  /*b3d0*/  IMAD.SHL.U32 R0, R0, 0x10, RZ ;  /* 0x0000001000007824 */ /* 0x002fca00078e00ff */
[----:B------:R-:W-:Y:S01]  /*b3e0*/  LOP3.LUT R0, R6, 0x70, R0, 0xf8, !PT ;  /* 0x0000007006007812 */ /* 0x000fe200078ef800 */
[----:B---3--:R-:W-:-:S04]  /*b3f0*/  IMAD.MOV R4, RZ, RZ, -R4 ;  /* 0x000000ffff047224 */ /* 0x008fc800078e0a04 */
[----:B----4-:R-:W-:Y:S01]  /*b400*/  IMAD R4, R4, UR4, R5 ;  /* 0x0000000404047c24 */ /* 0x010fe2000f8e0205 */
[----:B------:R-:W-:-:S03]  /*b410*/  ULDC.64 UR4, c[0x0][0x2d8] ;  /* 0x0000b60000047ab9 */ /* 0x000fc60000000a00 */
[----:B------:R-:W-:Y:S02]  /*b420*/  IMAD R6, R4, 0x40, R0 ;  /* 0x0000004004067824 */ /* 0x000fe400078e0200 */
[----:B------:R-:W-:Y:S02]  /*b430*/  IMAD R5, R8, UR4, RZ ;  /* 0x0000000408057c24 */ /* 0x000fe4000f8e02ff */
[----:B0-----:R-:W-:-:S04]  /*b440*/  @P0 IMAD.HI.U32 R2, R6, R2, RZ ;  /* 0x0000000206020227 */ /* 0x001fc800078e00ff */
[----:B------:R-:W-:Y:S01]  /*b450*/  IMAD.MOV.U32 R0, RZ, RZ, R6 ;  /* 0x000000ffff007224 */ /* 0x000fe200078e0006 */
[----:B------:R-:W-:Y:S01]  /*b460*/  @P0 SHF.R.U32.HI R0, RZ, R3, R2 ;  /* 0x00000003ff000219 */ /* 0x000fe20000011602 */
[C---:B------:R-:W-:Y:S02]  /*b470*/  IMAD R5, R17.reuse, UR5, R5 ;  /* 0x0000000511057c24 */ /* 0x040fe4000f8e0205 */
[----:B------:R-:W-:Y:S01]  /*b480*/  IMAD.WIDE.U32 R2, R17, UR4, RZ ;  /* 0x0000000411027c25 */ /* 0x000fe2000f8e00ff */
[----:B------:R-:W-:-:S03]  /*b490*/  ULDC.64 UR4, c[0x0][0x2e0] ;  /* 0x0000b80000047ab9 */ /* 0x000fc60000000a00 */
[----:B------:R-:W-:Y:S02]  /*b4a0*/  IMAD.IADD R3, R3, 0x1, R5 ;  /* 0x0000000103037824 */ /* 0x000fe400078e0205 */
[----:B------:R-:W-:Y:S01]  /*b4b0*/  IMAD R5, R10, UR4, RZ ;  /* 0x000000040a057c24 */ /* 0x000fe2000f8e02ff */
[----:B------:R0:W-:Y:S01]  /*b4c0*/  STL [R1+0x18], R6 ;  /* 0x0000180601007387 */ /* 0x0001e20000100800 */
[----:B--2---:R-:W-:-:S04]  /*b4d0*/  IMAD.WIDE.U32 R2, R9, UR4, R2 ;  /* 0x0000000409027c25 */ /* 0x004fc8000f8e0002 */
[----:B------:R-:W-:Y:S01]  /*b4e0*/  IMAD R5, R9, UR5, R5 ;  /* 0x0000000509057c24 */ /* 0x000fe2000f8e0205 */
[----:B------:R-:W1:Y:S01]  /*b4f0*/  S2R R10, SR_TID.X ;  /* 0x00000000000a7919 */ /* 0x000e620000002100 */
[----:B------:R-:W-:Y:S01]  /*b500*/  ULDC.64 UR4, c[0x0][0x2d0] ;  /* 0x0000b40000047ab9 */ /* 0x000fe20000000a00 */
[----:B------:R0:W5:Y:S01]  /*b510*/  LDL R9, [R1+0x4] ;  /* 0x0000040001097983 */ /* 0x0001620000100800 */
[----:B------:R-:W-:Y:S01]  /*b520*/  IMAD.IADD R3, R3, 0x1, R5 ;  /* 0x0000000103037824 */ /* 0x000fe200078e0205 */
[----:B------:R-:W-:-:S05]  /*b530*/  SHF.R.S32.HI R5, RZ, 0x1f, R0 ;  /* 0x0000001fff057819 */ /* 0x000fca0000011400 */
[----:B------:R-:W-:Y:S02]  /*b540*/  IMAD R5, R5, UR4, RZ ;  /* 0x0000000405057c24 */ /* 0x000fe4000f8e02ff */
[----:B------:R-:W-:-:S04]  /*b550*/  IMAD.WIDE.U32 R2, R0, UR4, R2 ;  /* 0x0000000400027c25 */ /* 0x000fc8000f8e0002 */
[----:B------:R-:W-:Y:S01]  /*b560*/  IMAD R5, R0, UR5, R5 ;  /* 0x0000000500057c24 */ /* 0x000fe2000f8e0205 */
[----:B------:R-:W-:Y:S01]  /*b570*/  ULDC.64 UR4, c[0x0][0x2c8] ;  /* 0x0000b20000047ab9 */ /* 0x000fe20000000a00 */
[----:B------:R-:W-:-:S04]  /*b580*/  IMAD.MOV R0, RZ, RZ, -R0 ;  /* 0x000000ffff007224 */ /* 0x000fc800078e0a00 */
[----:B------:R-:W-:Y:S02]  /*b590*/  IMAD R0, R7, R0, R6 ;  /* 0x0000000007007224 */ /* 0x000fe400078e0206 */
[----:B------:R-:W-:-:S03]  /*b5a0*/  IMAD.IADD R3, R3, 0x1, R5 ;  /* 0x0000000103037824 */ /* 0x000fc600078e0205 */
[----:B------:R-:W-:Y:S01]  /*b5b0*/  SHF.R.S32.HI R5, RZ, 0x1f, R0 ;  /* 0x0000001fff057819 */ /* 0x000fe20000011400 */
[----:B------:R-:W-:-:S04]  /*b5c0*/  IMAD.WIDE.U32 R2, R0, UR4, R2 ;  /* 0x0000000400027c25 */ /* 0x000fc8000f8e0002 */
[----:B------:R-:W-:Y:S01]  /*b5d0*/  IMAD R5, R5, UR4, RZ ;  /* 0x0000000405057c24 */ /* 0x000fe2000f8e02ff */
[----:B------:R-:W-:Y:S01]  /*b5e0*/  ULDC UR4, c[0x0][0x2b8] ;  /* 0x0000ae0000047ab9 */ /* 0x000fe20000000800 */
[----:B-1----:R-:W-:Y:S02]  /*b5f0*/  IMAD.SHL.U32 R10, R10, 0x8, RZ ;  /* 0x000000080a0a7824 */ /* 0x002fe400078e00ff */
[----:B------:R-:W-:-:S03]  /*b600*/  IMAD R5, R0, UR5, R5 ;  /* 0x0000000500057c24 */ /* 0x000fc6000f8e0205 */
[----:B------:R-:W-:Y:S01]  /*b610*/  LOP3.LUT R10, R10, 0x38, RZ, 0xc0, !PT ;  /* 0x000000380a0a7812 */ /* 0x000fe200078ec0ff */
[----:B------:R-:W-:Y:S01]  /*b620*/  IMAD.IADD R5, R3, 0x1, R5 ;  /* 0x0000000103057824 */ /* 0x000fe200078e0205 */
[----:B------:R-:W-:Y:S02]  /*b630*/  LEA R0, P1, R2, UR6, 0x1 ;  /* 0x0000000602007c11 */ /* 0x000fe4000f8208ff */
[----:B------:R-:W-:Y:S01]  /*b640*/  ISETP.GE.AND P0, PT, R10, UR4, PT ;  /* 0x000000040a007c0c */ /* 0x000fe2000bf06270 */
[----:B------:R-:W-:Y:S01]  /*b650*/  UMOV UR4, 0xffffffff ;  /* 0xffffffff00047882 */ /* 0x000fe20000000000 */
[----:B------:R-:W-:Y:S02]  /*b660*/  LEA.HI.X R2, R2, UR7, R5, 0x1, P1 ;  /* 0x0000000702027c11 */ /* 0x000fe400088f0c05 */
        /* <DEDUP_REMOVED lines=10> */
[----:B------:R-:W-:Y:S01]  /*b710*/  ISETP.GE.AND P1, PT, R11, R3, PT ;  /* 0x000000030b00720c */ /* 0x000fe20003f26270 */
[----:B------:R-:W-:Y:S04]  /*b720*/  STL [R1+0x14], R11 ;  /* 0x0000140b01007387 */ /* 0x000fe80000100800 */
[----:B------:R2:W-:Y:S08]  /*b730*/  STL [R1+0x28], R7 ;  /* 0x0000280701007387 */ /* 0x0005f00000100800 */
[----:B-1----:R-:W-:-:S05]  /*b740*/  @!P1 LEA R5, P2, R10, R5, 0x1 ;  /* 0x000000050a059211 */ /* 0x002fca00078408ff */
[----:B0-----:R-:W-:Y:S02]  /*b750*/  @!P1 IMAD.X R4, RZ, RZ, R6, P2 ;  /* 0x000000ffff049224 */ /* 0x001fe400010e0606 */
[----:B------:R-:W-:Y:S03]  /*b760*/  SHFL.IDX PT, R6, R2, 0x1, 0x181f ;  /* 0x00381f0002067f89 */ /* 0x000fe600000e0000 */
[----:B------:R-:W-:-:S04]  /*b770*/  @!P1 LOP3.LUT R5, R5, R4, RZ, 0x3c, !PT ;  /* 0x0000000405059212 */ /* 0x000fc800078e3cff */
[----:B------:R-:W-:-:S04]  /*b780*/  @!P1 LOP3.LUT R4, R5, R4, RZ, 0x3c, !PT ;  /* 0x0000000405049212 */ /* 0x000fc800078e3cff */
[----:B------:R-:W-:-:S05]  /*b790*/  @!P1 LOP3.LUT R5, R5, R4, RZ, 0x3c, !PT ;  /* 0x0000000405059212 */ /* 0x000fca00078e3cff */
[----:B-----5:R0:W-:Y:S01]  /*b7a0*/  @!P1 LDGSTS.E.BYPASS.LTC128B.128 [R9+0x20400], desc[UR38][R4.64], !P0 ;  /* 0x2040000004099fae */ /* 0x0201e2000c101d66 */
[----:B------:R-:W-:Y:S01]  /*b7b0*/  ISETP.GE.AND P1, PT, R7, R3, PT ;  /* 0x000000030700720c */ /* 0x000fe20003f26270 */
[----:B--2---:R-:W-:-:S05]  /*b7c0*/  VIADD R7, R11, 0x20 ;  /* 0x000000200b077836 */ /* 0x004fca0000000000 */
[----:B------:R-:W-:Y:S04]  /*b7d0*/  STL [R1+0x2c], R7 ;  /* 0x00002c0701007387 */ /* 0x000fe80000100800 */
[----:B0-----:R-:W0:Y:S03]  /*b7e0*/  SHFL.IDX PT, R4, R0, 0x1, 0x181f ;  /* 0x00381f0000047f89 */ /* 0x001e2600000e0000 */
[----:B0-----:R-:W-:-:S05]  /*b7f0*/  @!P1 LEA R5, P2, R10, R4, 0x1 ;  /* 0x000000040a059211 */ /* 0x001fca00078408ff */
[----:B------:R-:W-:Y:S02]  /*b800*/  @!P1 IMAD.X R4, RZ, RZ, R6, P2 ;  /* 0x000000ffff049224 */ /* 0x000fe400010e0606 */
[----:B------:R-:W-:Y:S03]  /*b810*/  SHFL.IDX PT, R6, R2, 0x2, 0x181f ;  /* 0x00581f0002067f89 */ /* 0x000fe600000e0000 */
[----:B------:R-:W-:-:S04]  /*b820*/  @!P1 LOP3.LUT R5, R5, R4, RZ, 0x3c, !PT ;  /* 0x0000000405059212 */ /* 0x000fc800078e3cff */
[----:B------:R-:W-:-:S04]  /*b830*/  @!P1 LOP3.LUT R4, R5, R4, RZ, 0x3c, !PT ;  /* 0x0000000405049212 */ /* 0x000fc800078e3cff */
[----:B------:R-:W-:-:S05]  /*b840*/  @!P1 LOP3.LUT R5, R5, R4, RZ, 0x3c, !PT ;  /* 0x0000000405059212 */ /* 0x000fca00078e3cff */
[----:B------:R0:W-:Y:S01]  /*b850*/  @!P1 LDGSTS.E.BYPASS.LTC128B.128 [R9+0x20c00], desc[UR38][R4.64], !P0 ;  /* 0x20c0000004099fae */ /* 0x0001e2000c101d66 */
[----:B------:R-:W-:-:S03]  /*b860*/  ISETP.GE.AND P1, PT, R7, R3, PT ;  /* 0x000000030700720c */ /* 0x000fc60003f26270 */
[----:B0-----:R-:W0:Y:S04]  /*b870*/  SHFL.IDX PT, R4, R0, 0x2, 0x181f ;  /* 0x00581f0000047f89 */ /* 0x001e2800000e0000 */
[----:B------:R-:W1:Y:S06]  /*b880*/  SHFL.IDX PT, R0, R0, 0x3, 0x181f ;  /* 0x00781f0000007f89 */ /* 0x000e6c00000e0000 */
[----:B0-----:R-:W-:-:S05]  /*b890*/  @!P1 LEA R5, P2, R10, R4, 0x1 ;  /* 0x000000040a059211 */ /* 0x001fca00078408ff */
[----:B------:R-:W-:-:S05]  /*b8a0*/  @!P1 IMAD.X R4, RZ, RZ, R6, P2 ;  /* 0x000000ffff049224 */ /* 0x000fca00010e0606 */
[----:B------:R-:W-:-:S04]  /*b8b0*/  @!P1 LOP3.LUT R5, R5, R4, RZ, 0x3c, !PT ;  /* 0x0000000405059212 */ /* 0x000fc800078e3cff */
[----:B------:R-:W-:-:S04]  /*b8c0*/  @!P1 LOP3.LUT R4, R5, R4, RZ, 0x3c, !PT ;  /* 0x0000000405049212 */ /* 0x000fc800078e3cff */
[----:B------:R-:W-:-:S05]  /*b8d0*/  @!P1 LOP3.LUT R5, R5, R4, RZ, 0x3c, !PT ;  /* 0x0000000405059212 */ /* 0x000fca00078e3cff */
[----:B------:R0:W-:Y:S04]  /*b8e0*/  @!P1 LDGSTS.E.BYPASS.LTC128B.128 [R9+0x21400], desc[UR38][R4.64], !P0 ;  /* 0x2140000004099fae */ /* 0x0001e8000c101d66 */
[----:B01----:R0:W2:Y:S02]  /*b8f0*/  SHFL.IDX PT, R4, R2, 0x3, 0x181f ;  /* 0x00781f0002047f89 */ /* 0x0030a400000e0000 */
.L_x_3556:
[----:B0-----:R-:W3:Y:S02]  /*b900*/  LDL R2, [R1+0x14] ;  /* 0x0000140001027983 */ /* 0x001ee40000100800 */
[----:B---3--:R-:W-:-:S05]  /*b910*/  VIADD R2, R2, 0x30 ;  /* 0x0000003002027836 */ /* 0x008fca0000000000 */
[----:B------:R-:W-:Y:S01]  /*b920*/  ISETP.GE.AND P1, PT, R2, R3, PT ;  /* 0x000000030200720c */ /* 0x000fe20003f26270 */
[----:B------:R0:W-:-:S12]  /*b930*/  STL [R1+0x48], R2 ;  /* 0x0000480201007387 */ /* 0x0001d80000100800 */
[----:B0-----:R-:W-:-:S05]  /*b940*/  @!P1 LEA R2, P2, R10, R0, 0x1 ;  /* 0x000000000a029211 */ /* 0x001fca00078408ff */
[----:B--2---:R-:W-:-:S05]  /*b950*/  @!P1 IMAD.X R3, RZ, RZ, R4, P2 ;  /* 0x000000ffff039224 */ /* 0x004fca00010e0604 */
[----:B------:R-:W-:Y:S01]  /*b960*/  @!PT LDS RZ, [RZ] ;  /* 0x00000000fffff984 */ /* 0x000fe20000000800 */
[----:B------:R-:W-:Y:S01]  /*b970*/  @!PT LDS RZ, [RZ] ;  /* 0x00000000fffff984 */ /* 0x000fe20000000800 */
[----:B------:R-:W-:Y:S01]  /*b980*/  @!PT LDS RZ, [RZ] ;  /* 0x00000000fffff984 */ /* 0x000fe20000000800 */
[----:B------:R0:W-:Y:S01]  /*b990*/  @!P1 LDGSTS.E.BYPASS.LTC128B.128 [R9+0x21c00], desc[UR38][R2.64], !P0 ;  /* 0x21c0000002099fae */ /* 0x0001e2000c101d66 */
[----:B------:R-:W-:Y:S01]  /*b9a0*/  NOP ;  /* 0x0000000000007918 */ /* 0x000fe20000000000 */
[----:B------:R-:W-:Y:S02]  /*b9b0*/  SYNCS.ARRIVE.TRANS64.RED.A0T1 RZ, [UR36+0x38800], RZ ;  /* 0x038800ffffff79a7 */ /* 0x000fe40008200424 */
[----:B------:R-:W-:Y:S01]  /*b9c0*/  ARRIVES.LDGSTSBAR.64.TRANSCNT [UR36+0x38800] ;  /* 0x03880000ff0079b0 */ /* 0x000fe20008000aa4 */
[----:B------:R-:W-:Y:S01]  /*b9d0*/  NOP ;  /* 0x0000000000007918 */ /* 0x000fe20000000000 */
[----:B------:R-:W-:Y:S01]  /*b9e0*/  ULDC.64 UR4, c[0x0][0x3d8] ;  /* 0x0000f60000047ab9 */ /* 0x000fe20000000a00 */
[----:B------:R-:W-:Y:S01]  /*b9f0*/  UIADD3 UR6, UR36, 0x26400, URZ ;  /* 0x0002640024067890 */ /* 0x000fe2000fffe03f */
[----:B------:R-:W-:Y:S01]  /*ba00*/  IMAD R0, R8, UR4, RZ ;  /* 0x0000000408007c24 */ /* 0x000fe2000f8e02ff */
[----:B------:R-:W-:Y:S01]  /*ba10*/  SYNCS.ARRIVE.TRANS64.A1T0 RZ, [UR36+0x38800], RZ ;  /* 0x038800ffffff79a7 */ /* 0x000fe20008100024 */
[----:B0-----:R-:W-:Y:S01]  /*ba20*/  IMAD.WIDE.U32 R2, R17, UR4, RZ ;  /* 0x0000000411027c25 */ /* 0x001fe2000f8e00ff */
[----:B------:R-:W-:-:S03]  /*ba30*/  ULOP3.LUT UP0, URZ, UR6, 0x3ff, URZ, 0xc0, !UPT ;  /* 0x000003ff063f7892 */ /* 0x000fc6000f80c03f */
[----:B------:R-:W-:Y:S01]  /*ba40*/  IMAD R0, R17, UR5, R0 ;  /* 0x0000000511007c24 */ /* 0x000fe2000f8e0200 */
[----:B------:R0:W-:Y:S02]  /*ba50*/  STL.64 [R1+0x38], R2 ;  /* 0x0000380201007387 */ /* 0x0001e40000100a00 */
[----:B------:R-:W-:Y:S01]  /*ba60*/  PLOP3.LUT P0, PT, PT, PT, UP0, 0x80, 0x0 ;  /* 0x000000000000781c */ /* 0x000fe20003f0f008 */
[----:B------:R-:W-:-:S05]  /*ba70*/  IMAD.IADD R0, R3, 0x1, R0 ;  /* 0x0000000103007824 */ /* 0x000fca00078e0200 */
[----:B------:R0:W-:Y:S07]  /*ba80*/  STL [R1+0x30], R0 ;  /* 0x0000300001007387 */ /* 0x0001ee0000100800 */
[----:B------:R-:W-:Y:S05]  /*ba90*/  @!P0 BRA `(.L_x_3444) ;  /* 0x0000000000408947 */ /* 0x000fea0003800000 */
[----:B0-----:R-:W-:Y:S01]  /*baa0*/  MOV R2, 0x0 ;  /* 0x0000000000027802 */ /* 0x001fe20000000f00 */
        /* <DEDUP_REMOVED lines=15> */
.L_x_3444:
[----:B------:R-:W2:Y:S01]  /*bba0*/  LDL.LU R5, [R1+0x30] ;  /* 0x0000300001057983 */ /* 0x000ea20000300800 */
[----:B------:R-:W1:Y:S01]  /*bbb0*/  LDC R8, c[0x0][0x448] ;  /* 0x00011200ff087b82 */ /* 0x000e620000000800 */
[----:B------:R-:W-:Y:S02]  /*bbc0*/  ULDC.64 UR4, c[0x0][0x3e0] ;  /* 0x0000f80000047ab9 */ /* 0x000fe40000000a00 */
[----:B0-----:R-:W2:Y:S04]  /*bbd0*/  LDL.LU.64 R2, [R1+0x38] ;  /* 0x0000380001027983 */ /* 0x001ea80000300a00 */
[----:B------:R-:W3:Y:S04]  /*bbe0*/  LDL.LU R0, [R1+0x44] ;  /* 0x0000440001007983 */ /* 0x000ee80000300800 */
[----:B------:R-:W4:Y:S04]  /*bbf0*/  LDL.LU R4, [R1+0x10] ;  /* 0x0000100001047983 */ /* 0x000f280000300800 */
[----:B------:R-:W5:Y:S01]  /*bc00*/  LDL.LU R6, [R1+0x18] ;  /* 0x0000180001067983 */ /* 0x000f620000300800 */
[----:B------:R-:W-:Y:S01]  /*bc10*/  LOP3.LUT R18, R18, 0xffffffef, RZ, 0xc0, !PT ;  /* 0xffffffef12127812 */ /* 0x000fe200078ec0ff */
[----:B------:R-:W0:Y:S01]  /*bc20*/  S2R R7, SR_TID.X ;  /* 0x0000000000077919 */ /* 0x000e220000002100 */
[----:B------:R-:W0:Y:S01]  /*bc30*/  S2R R9, SR_TID.X ;  /* 0x0000000000097919 */ /* 0x000e220000002100 */
[----:B-1----:R-:W-:Y:S01]  /*bc40*/  ISETP.NE.AND P0, PT, R8, 0x1, PT ;  /* 0x000000010800780c */ /* 0x002fe20003f05270 */
[----:B0-----:R-:W-:-:S02]  /*bc50*/  IMAD.SHL.U32 R7, R7, 0x8, RZ ;  /* 0x0000000807077824 */ /* 0x001fc400078e00ff */
[----:B------:R-:W-:-:S03]  /*bc60*/  IMAD.SHL.U32 R9, R9, 0x8, RZ ;  /* 0x0000000809097824 */ /* 0x000fc600078e00ff */
[----:B------:R-:W-:-:S04]  /*bc70*/  LOP3.LUT R7, R7, 0x38, RZ, 0xc0, !PT ;  /* 0x0000003807077812 */ /* 0x000fc800078ec0ff */
[C---:B------:R-:W-:Y:S02]  /*bc80*/  LOP3.LUT R10, R7.reuse, 0x80, RZ, 0xfc, !PT ;  /* 0x00000080070a7812 */ /* 0x040fe400078efcff */
[----:B------:R-:W-:Y:S02]  /*bc90*/  LOP3.LUT R7, R7, 0x40, RZ, 0xfc, !PT ;  /* 0x0000004007077812 */ /* 0x000fe400078efcff */
[----:B------:R-:W-:Y:S01]  /*bca0*/  LOP3.LUT R9, R9, 0x38, RZ, 0xc0, !PT ;  /* 0x0000003809097812 */ /* 0x000fe200078ec0ff */
[----:B--2---:R-:W-:Y:S02]  /*bcb0*/  IMAD.MOV.U32 R3, RZ, RZ, R5 ;  /* 0x000000ffff037224 */ /* 0x004fe400078e0005 */
[----:B------:R-:W0:Y:S01]  /*bcc0*/  @P0 LDC R5, c[0x0][0x450] ;  /* 0x00011400ff050b82 */ /* 0x000e220000000800 */
[----:B---3--:R-:W-:-:S04]  /*bcd0*/  IMAD R0, R0, UR4, RZ ;  /* 0x0000000400007c24 */ /* 0x008fc8000f8e02ff */
[C---:B----4-:R-:W-:Y:S02]  /*bce0*/  IMAD R0, R4.reuse, UR5, R0 ;  /* 0x0000000504007c24 */ /* 0x050fe4000f8e0200 */
[----:B------:R-:W-:Y:S01]  /*bcf0*/  IMAD.WIDE.U32 R2, R4, UR4, R2 ;  /* 0x0000000404027c25 */ /* 0x000fe2000f8e0002 */
[----:B------:R-:W-:-:S03]  /*bd00*/  ULDC.64 UR4, c[0x0][0x3d0] ;  /* 0x0000f40000047ab9 */ /* 0x000fc60000000a00 */
[----:B------:R-:W-:Y:S02]  /*bd10*/  IMAD.IADD R3, R3, 0x1, R0 ;  /* 0x0000000103037824 */ /* 0x000fe400078e0200 */
[----:B------:R-:W1:Y:S01]  /*bd20*/  @P0 LDC R0, c[0x0][0x44c] ;  /* 0x00011300ff000b82 */ /* 0x000e620000000800 */
[----:B-----5:R-:W-:Y:S02]  /*bd30*/  IMAD.MOV.U32 R4, RZ, RZ, R6 ;  /* 0x000000ffff047224 */ /* 0x020fe400078e0006 */
[----:B-1----:R-:W-:-:S05]  /*bd40*/  @P0 IMAD.HI.U32 R0, R6, R0, RZ ;  /* 0x0000000006000227 */ /* 0x002fca00078e00ff */
[----:B0-----:R-:W-:-:S04]  /*bd50*/  @P0 SHF.R.U32.HI R4, RZ, R5, R0 ;  /* 0x00000005ff040219 */ /* 0x001fc80000011600 */
[--C-:B------:R-:W-:Y:S01]  /*bd60*/  SHF.R.S32.HI R5, RZ, 0x1f, R4.reuse ;  /* 0x0000001fff057819 */ /* 0x100fe20000011404 */
[----:B------:R-:W-:Y:S02]  /*bd70*/  IMAD.MOV R0, RZ, RZ, -R4 ;  /* 0x000000ffff007224 */ /* 0x000fe400078e0a04 */
[----:B------:R-:W-:-:S04]  /*bd80*/  IMAD.WIDE.U32 R2, R4, UR4, R2 ;  /* 0x0000000404027c25 */ /* 0x000fc8000f8e0002 */
[----:B------:R-:W-:Y:S02]  /*bd90*/  IMAD R0, R8, R0, R6 ;  /* 0x0000000008007224 */ /* 0x000fe400078e0206 */
[----:B------:R-:W-:-:S04]  /*bda0*/  IMAD R5, R5, UR4, RZ ;  /* 0x0000000405057c24 */ /* 0x000fc8000f8e02ff */
[----:B------:R-:W-:Y:S01]  /*bdb0*/  IMAD R5, R4, UR5, R5 ;  /* 0x0000000504057c24 */ /* 0x000fe2000f8e0205 */
[----:B------:R-:W-:Y:S01]  /*bdc0*/  SHF.R.S32.HI R4, RZ, 0x1f, R0 ;  /* 0x0000001fff047819 */ /* 0x000fe20000011400 */
[----:B------:R-:W-:Y:S02]  /*bdd0*/  ULDC.64 UR4, c[0x0][0x3c8] ;  /* 0x0000f20000047ab9 */ /* 0x000fe40000000a00 */
[----:B------:R-:W-:Y:S02]  /*bde0*/  IMAD.IADD R3, R3, 0x1, R5 ;  /* 0x0000000103037824 */ /* 0x000fe400078e0205 */
[----:B------:R-:W-:Y:S02]  /*bdf0*/  IMAD R4, R4, UR4, RZ ;  /* 0x0000000404047c24 */ /* 0x000fe4000f8e02ff */
[----:B------:R-:W-:-:S04]  /*be00*/  IMAD.WIDE.U32 R2, R0, UR4, R2 ;  /* 0x0000000400027c25 */ /* 0x000fc8000f8e0002 */
[----:B------:R-:W-:Y:S01]  /*be10*/  IMAD R4, R0, UR5, R4 ;  /* 0x0000000500047c24 */ /* 0x000fe2000f8e0204 */
[----:B------:R-:W-:Y:S02]  /*be20*/  ULDC.64 UR4, c[0x0][0x390] ;  /* 0x0000e40000047ab9 */ /* 0x000fe40000000a00 */
[----:B------:R-:W-:Y:S01]  /*be30*/  LEA R0, P0, R2, UR4, 0x1 ;  /* 0x0000000402007c11 */ /* 0x000fe2000f8008ff */
[----:B------:R-:W-:Y:S01]  /*be40*/  ULDC UR4, c[0x0][0x3b8] ;  /* 0x0000ee0000047ab9 */ /* 0x000fe20000000800 */
[----:B------:R-:W-:Y:S01]  /*be50*/  IMAD.IADD R6, R3, 0x1, R4 ;  /* 0x0000000103067824 */ /* 0x000fe200078e0204 */
[----:B------:R-:W-:Y:S02]  /*be60*/  ISETP.GE.AND P1, PT, R7, UR4, PT ;  /* 0x0000000407007c0c */ /* 0x000fe4000bf26270 */
[----:B------:R-:W0:Y:S01]  /*be70*/  S2R R7, SR_TID.X ;  /* 0x0000000000077919 */ /* 0x000e220000002100 */
[----:B------:R-:W-:Y:S02]  /*be80*/  ISETP.GE.AND P2, PT, R10, UR4, PT ;  /* 0x000000040a007c0c */ /* 0x000fe4000bf46270 */
[----:B------:R-:W-:-:S02]  /*be90*/  LEA.HI.X R6, R2, UR5, R6, 0x1, P0 ;  /* 0x0000000502067c11 */ /* 0x000fc400080f0c06 */
[----:B------:R-:W-:Y:S02]  /*bea0*/  ISETP.GE.AND P3, PT, R9, UR4, PT ;  /* 0x0000000409007c0c */ /* 0x000fe4000bf66270 */
[----:B------:R-:W-:Y:S02]  /*beb0*/  SEL R2, RZ, 0x4, P2 ;  /* 0x00000004ff027807 */ /* 0x000fe40001000000 */
[----:B------:R-:W-:Y:S02]  /*bec0*/  SEL R4, RZ, 0x1, P3 ;  /* 0x00000001ff047807 */ /* 0x000fe40001800000 */
[----:B------:R-:W-:-:S04]  /*bed0*/  SEL R3, RZ, 0x2, P1 ;  /* 0x00000002ff037807 */ /* 0x000fc80000800000 */
[----:B------:R-:W-:-:S03]  /*bee0*/  IADD3 R2, R2, R3, R4 ;  /* 0x0000000302027210 */ /* 0x000fc60007ffe004 */
[----:B------:R-:W-:-:S04]  /*bef0*/  @P3 LOP3.LUT R18, R18, 0x10, RZ, 0xfc, !PT ;  /* 0x0000001012123812 */ /* 0x000fc800078efcff */
[----:B------:R-:W-:-:S04]  /*bf00*/  LOP3.LUT R18, R18, 0xfffffffb, RZ, 0xc0, !PT ;  /* 0xfffffffb12127812 */ /* 0x000fc800078ec0ff */
[----:B------:R-:W-:-:S04]  /*bf10*/  @P2 LOP3.LUT R18, R18, 0x4, RZ, 0xfc, !PT ;  /* 0x0000000412122812 */ /* 0x000fc800078efcff */
[----:B------:R-:W-:Y:S01]  /*bf20*/  LOP3.LUT R18, R18, 0xfffffff7, RZ, 0xc0, !PT ;  /* 0xfffffff712127812 */ /* 0x000fe200078ec0ff */
[----:B0-----:R-:W-:-:S03]  /*bf30*/  IMAD.SHL.U32 R7, R7, 0x8, RZ ;  /* 0x0000000807077824 */ /* 0x001fc600078e00ff */
[----:B------:R-:W-:Y:S02]  /*bf40*/  @P1 LOP3.LUT R18, R18, 0x8, RZ, 0xfc, !PT ;  /* 0x0000000812121812 */ /* 0x000fe400078efcff */
[----:B------:R-:W-:-:S04]  /*bf50*/  LOP3.LUT R7, R7, 0x38, RZ, 0xc0, !PT ;  /* 0x0000003807077812 */ /* 0x000fc800078ec0ff */
[C---:B------:R-:W-:Y:S02]  /*bf60*/  LOP3.LUT R10, R7.reuse, 0x100, RZ, 0xfc, !PT ;  /* 0x00000100070a7812 */ /* 0x040fe400078efcff */
[----:B------:R-:W-:Y:S02]  /*bf70*/  LOP3.LUT R7, R7, 0xc0, RZ, 0xfc, !PT ;  /* 0x000000c007077812 */ /* 0x000fe400078efcff */
[----:B------:R-:W-:Y:S02]  /*bf80*/  ISETP.GE.AND P0, PT, R10, UR4, PT ;  /* 0x000000040a007c0c */ /* 0x000fe4000bf06270 */
[----:B------:R-:W0:Y:S01]  /*bf90*/  S2R R10, SR_TID.X ;  /* 0x00000000000a7919 */ /* 0x000e220000002100 */
[----:B------:R-:W-:Y:S02]  /*bfa0*/  ISETP.GE.AND P5, PT, R7, UR4, PT ;  /* 0x0000000407007c0c */ /* 0x000fe4000bfa6270 */
[----:B------:R-:W-:Y:S01]  /*bfb0*/  SEL R4, RZ, 0x10, P0 ;  /* 0x00000010ff047807 */ /* 0x000fe20000000000 */
[----:B------:R-:W1:Y:S01]  /*bfc0*/  S2R R7, SR_TID.X ;  /* 0x0000000000077919 */ /* 0x000e620000002100 */
[----:B------:R-:W-:-:S04]  /*bfd0*/  SEL R3, RZ, 0x8, P5 ;  /* 0x00000008ff037807 */ /* 0x000fc80002800000 */
[----:B------:R-:W-:Y:S01]  /*bfe0*/  IADD3 R2, R4, R2, R3 ;  /* 0x0000000204027210 */ /* 0x000fe20007ffe003 */
[----:B0-----:R-:W-:Y:S02]  /*bff0*/  IMAD.SHL.U32 R10, R10, 0x8, RZ ;  /* 0x000000080a0a7824 */ /* 0x001fe400078e00ff */
[----:B-1----:R-:W-:-:S03]  /*c000*/  IMAD.SHL.U32 R7, R7, 0x8, RZ ;  /* 0x0000000807077824 */ /* 0x002fc600078e00ff */
[----:B------:R-:W-:-:S04]  /*c010*/  LOP3.LUT R10, R10, 0x38, RZ, 0xc0, !PT ;  /* 0x000000380a0a7812 */ /* 0x000fc800078ec0ff */
[----:B------:R-:W-:Y:S02]  /*c020*/  LOP3.LUT R11, R10, 0x180, RZ, 0xfc, !PT ;  /* 0x000001800a0b7812 */ /* 0x000fe400078efcff */
[----:B------:R-:W-:Y:S02]  /*c030*/  LOP3.LUT R7, R7, 0x38, RZ, 0xc0, !PT ;  /* 0x0000003807077812 */ /* 0x000fe400078ec0ff */
[----:B------:R-:W-:Y:S02]  /*c040*/  ISETP.GE.AND P1, PT, R11, UR4, PT ;  /* 0x000000040b007c0c */ /* 0x000fe4000bf26270 */
[C---:B------:R-:W-:Y:S02]  /*c050*/  LOP3.LUT R10, R7.reuse, 0x140, RZ, 0xfc, !PT ;  /* 0x00000140070a7812 */ /* 0x040fe400078efcff */
[----:B------:R-:W-:Y:S02]  /*c060*/  SEL R5, RZ, 0x40, P1 ;  /* 0x00000040ff057807 */ /* 0x000fe40000800000 */
[----:B------:R-:W-:-:S02]  /*c070*/  LOP3.LUT R7, R7, 0x1c0, RZ, 0xfc, !PT ;  /* 0x000001c007077812 */ /* 0x000fc400078efcff */
[----:B------:R-:W-:Y:S02]  /*c080*/  ISETP.GE.AND P1, PT, R10, UR4, PT ;  /* 0x000000040a007c0c */ /* 0x000fe4000bf26270 */
[----:B------:R-:W-:Y:S01]  /*c090*/  ISETP.GE.AND P2, PT, R7, UR4, PT ;  /* 0x0000000407007c0c */ /* 0x000fe2000bf46270 */
[----:B------:R-:W-:Y:S01]  /*c0a0*/  UMOV UR4, 0xffffffff ;  /* 0xffffffff00047882 */ /* 0x000fe20000000000 */
[----:B------:R-:W-:Y:S02]  /*c0b0*/  SEL R3, RZ, 0x20, P1 ;  /* 0x00000020ff037807 */ /* 0x000fe40000800000 */
[----:B------:R-:W-:Y:S02]  /*c0c0*/  SEL R7, RZ, 0x80, P2 ;  /* 0x00000080ff077807 */ /* 0x000fe40001000000 */
[----:B------:R-:W-:-:S05]  /*c0d0*/  IADD3 R5, R5, R2, R3 ;  /* 0x0000000205057210 */ /* 0x000fca0007ffe003 */
[----:B------:R-:W-:Y:S01]  /*c0e0*/  IMAD.IADD R7, R5, 0x1, R7 ;  /* 0x0000000105077824 */ /* 0x000fe200078e0207 */
[----:B------:R-:W-:Y:S06]  /*c0f0*/  BRA.DIV UR4, `(.L_x_3445) ;  /* 0x0000004a04247947 */ /* 0x000fec000b800000 */
[----:B------:R-:W2:Y:S01]  /*c100*/  LDL.LU R3, [R1+0x14] ;  /* 0x0000140001037983 */ /* 0x000ea20000300800 */
[----:B------:R-:W-:-:S03]  /*c110*/  ULDC UR4, c[0x0][0x288] ;  /* 0x0000a20000047ab9 */ /* 0x000fc60000000800 */
[----:B------:R-:W3:Y:S04]  /*c120*/  LDL.LU R2, [R1+0x28] ;  /* 0x0000280001027983 */ /* 0x000ee80000300800 */
[----:B------:R-:W4:Y:S01]  /*c130*/  LDL R11, [R1+0x4] ;  /* 0x00000400010b7983 */ /* 0x000f220000100800 */
[----:B------:R-:W-:Y:S01]  /*c140*/  IMAD R4, R8, UR4, RZ ;  /* 0x0000000408047c24 */ /* 0x000fe2000f8e02ff */
[----:B------:R-:W-:Y:S02]  /*c150*/  LOP3.LUT R18, R18, 0xfffffdff, RZ, 0xc0, !PT ;  /* 0xfffffdff12127812 */ /* 0x000fe400078ec0ff */
[----:B------:R-:W5:Y:S02]  /*c160*/  LDL.LU R13, [R1+0x2c] ;  /* 0x00002c00010d7983 */ /* 0x000f640000300800 */
[----:B------:R-:W-:Y:S01]  /*c170*/  @P0 LOP3.LUT R18, R18, 0x200, RZ, 0xfc, !PT ;  /* 0x0000020012120812 */ /* 0x000fe200078efcff */
[----:B------:R-:W0:Y:S03]  /*c180*/  S2R R12, SR_TID.X ;  /* 0x00000000000c7919 */ /* 0x000e260000002100 */
[----:B------:R-:W-:-:S02]  /*c190*/  LOP3.LUT P0, RZ, R18, 0x10, RZ, 0xc0, !PT ;  /* 0x0000001012ff7812 */ /* 0x000fc4000780c0ff */
[----:B------:R-:W-:-:S04]  /*c1a0*/  LOP3.LUT R18, R18, 0xfffffeff, RZ, 0xc0, !PT ;  /* 0xfffffeff12127812 */ /* 0x000fc800078ec0ff */
[----:B------:R-:W-:-:S04]  /*c1b0*/  @P1 LOP3.LUT R18, R18, 0x100, RZ, 0xfc, !PT ;  /* 0x0000010012121812 */ /* 0x000fc800078efcff */
[----:B------:R-:W-:Y:S01]  /*c1c0*/  LOP3.LUT P1, RZ, R18, 0x8, RZ, 0xc0, !PT ;  /* 0x0000000812ff7812 */ /* 0x000fe2000782c0ff */
[----:B0-----:R-:W-:-:S05]  /*c1d0*/  IMAD.SHL.U32 R12, R12, 0x8, RZ ;  /* 0x000000080c0c7824 */ /* 0x001fca00078e00ff */
[----:B------:R-:W-:Y:S02]  /*c1e0*/  LOP3.LUT R12, R12, 0x38, RZ, 0xc0, !PT ;  /* 0x000000380c0c7812 */ /* 0x000fe400078ec0ff */
[----:B------:R-:W-:Y:S01]  /*c1f0*/  LOP3.LUT R18, R18, 0xffffff7f, RZ, 0xc0, !PT ;  /* 0xffffff7f12127812 */ /* 0x000fe200078ec0ff */
[----:B------:R-:W-:Y:S01]  /*c200*/  SHFL.IDX PT, R14, R0, 0x1, 0x181f ;  /* 0x00381f00000e7f89 */ /* 0x000fe200000e0000 */
[----:B--2---:R-:W-:-:S03]  /*c210*/  ISETP.GE.AND P2, PT, R3, R4, PT ;  /* 0x000000040300720c */ /* 0x004fc60003f46270 */
[----:B------:R-:W0:Y:S01]  /*c220*/  SHFL.IDX PT, R3, R0, RZ, 0x181f ;  /* 0x00181fff00037589 */ /* 0x000e2200000e0000 */
[----:B---3--:R-:W-:-:S03]  /*c230*/  ISETP.GE.AND P3, PT, R2, R4, PT ;  /* 0x000000040200720c */ /* 0x008fc60003f66270 */
[----:B------:R-:W1:Y:S06]  /*c240*/  SHFL.IDX PT, R2, R6, RZ, 0x181f ;  /* 0x00181fff06027589 */ /* 0x000e6c00000e0000 */
[----:B0-----:R-:W-:-:S05]  /*c250*/  @!P2 LEA R3, P6, R12, R3, 0x1 ;  /* 0x000000030c03a211 */ /* 0x001fca00078c08ff */
[----:B-1----:R-:W-:-:S05]  /*c260*/  @!P2 IMAD.X R2, RZ, RZ, R2, P6 ;  /* 0x000000ffff02a224 */ /* 0x002fca00030e0602 */
[-C--:B------:R-:W-:Y:S02]  /*c270*/  @!P2 LOP3.LUT R3, R3, R2.reuse, RZ, 0x3c, !PT ;  /* 0x000000020303a212 */ /* 0x080fe400078e3cff */
[----:B------:R-:W-:Y:S02]  /*c280*/  @!P2 LOP3.LUT R8, R5, 0x40, RZ, 0xc0, !PT ;  /* 0x000000400508a812 */ /* 0x000fe400078ec0ff */
[C---:B------:R-:W-:Y:S02]  /*c290*/  @!P2 LOP3.LUT R2, R3.reuse, R2, RZ, 0x3c, !PT ;  /* 0x000000020302a212 */ /* 0x040fe400078e3cff */
[----:B------:R-:W-:Y:S02]  /*c2a0*/  @P3 LOP3.LUT R18, R18, 0x80, RZ, 0xfc, !PT ;  /* 0x0000008012123812 */ /* 0x000fe400078efcff */
[----:B------:R-:W-:Y:S02]  /*c2b0*/  @!P2 LOP3.LUT R3, R3, R2, RZ, 0x3c, !PT ;  /* 0x000000020303a212 */ /* 0x000fe400078e3cff */
[----:B------:R-:W-:-:S02]  /*c2c0*/  @!P2 SHF.R.U32.HI R8, RZ, 0x2, R8 ;  /* 0x00000002ff08a819 */ /* 0x000fc40000011608 */
[----:B------:R-:W-:Y:S01]  /*c2d0*/  LOP3.LUT P6, RZ, R18, 0x4, RZ, 0xc0, !PT ;  /* 0x0000000412ff7812 */ /* 0x000fe200078cc0ff */
[----:B----4-:R-:W-:Y:S01]  /*c2e0*/  @!P2 LDGSTS.E.BYPASS.LTC128B.128 [R11+0x26400], desc[UR38][R2.64], !P0 ;  /* 0x26400000020bafae */ /* 0x010fe2000c101d66 */
[----:B------:R-:W-:Y:S02]  /*c2f0*/  @!P2 ISETP.NE.U32.AND P3, PT, R8, RZ, PT ;  /* 0x000000ff0800a20c */ /* 0x000fe40003f65070 */
[----:B------:R-:W-:Y:S01]  /*c300*/  @!P2 LOP3.LUT R8, R7, 0x80, RZ, 0xc0, !PT ;  /* 0x000000800708a812 */ /* 0x000fe200078ec0ff */
[----:B------:R-:W-:Y:S01]  /*c310*/  @!P2 LDGSTS.E.BYPASS.LTC128B.128 [R11+0x28400], desc[UR38][R2.64+0x80], !P1 ;  /* 0x28400080020bafae */ /* 0x000fe2000c901d66 */
[C---:B------:R-:W-:Y:S02]  /*c320*/  LOP3.LUT P0, RZ, R18.reuse, 0x200, RZ, 0xc0, !PT ;  /* 0x0000020012ff7812 */ /* 0x040fe4000780c0ff */
[----:B------:R-:W-:Y:S02]  /*c330*/  LOP3.LUT P1, RZ, R18, 0x100, RZ, 0xc0, !PT ;  /* 0x0000010012ff7812 */ /* 0x000fe4000782c0ff */
[----:B------:R-:W-:-:S03]  /*c340*/  @!P2 SHF.R.U32.HI R8, RZ, 0x3, R8 ;  /* 0x00000003ff08a819 */ /* 0x000fc60000011608 */
[----:B------:R-:W-:Y:S01]  /*c350*/  @!P2 LDGSTS.E.BYPASS.LTC128B.128 [R11+0x2a400], desc[UR38][R2.64+0x100], !P6 ;  /* 0x2a400100020bafae */ /* 0x000fe2000f101d66 */
[----:B------:R-:W-:-:S03]  /*c360*/  @!P2 ISETP.NE.U32.AND P4, PT, R8, RZ, PT ;  /* 0x000000ff0800a20c */ /* 0x000fc60003f85070 */
[----:B------:R-:W0:Y:S04]  /*c370*/  SHFL.IDX PT, R8, R6, 0x1, 0x181f ;  /* 0x00381f0006087f89 */ /* 0x000e2800000e0000 */
[----:B------:R-:W-:Y:S04]  /*c380*/  @!P2 LDGSTS.E.BYPASS.LTC128B.128 [R11+0x2c400], desc[UR38][R2.64+0x180], !P5 ;  /* 0x2c400180020bafae */ /* 0x000fe8000e901d66 */
[----:B------:R-:W-:Y:S04]  /*c390*/  @!P2 LDGSTS.E.BYPASS.LTC128B.128 [R11+0x2e400], desc[UR38][R2.64+0x200], !P0 ;  /* 0x2e400200020bafae */ /* 0x000fe8000c101d66 */
[----:B------:R-:W-:Y:S04]  /*c3a0*/  @!P2 LDGSTS.E.BYPASS.LTC128B.128 [R11+0x30400], desc[UR38][R2.64+0x280], !P1 ;  /* 0x30400280020bafae */ /* 0x000fe8000c901d66 */
[----:B------:R-:W-:Y:S01]  /*c3b0*/  @!P2 LDGSTS.E.BYPASS.LTC128B.128 [R11+0x32400], desc[UR38][R2.64+0x300], P3 ;  /* 0x32400300020bafae */ /* 0x000fe20009901d66 */
[----:B------:R-:W-:-:S03]  /*c3c0*/  LOP3.LUT P3, RZ, R18, 0x80, RZ, 0xc0, !PT ;  /* 0x0000008012ff7812 */ /* 0x000fc6000786c0ff */
[----:B------:R1:W-:Y:S10]  /*c3d0*/  @!P2 LDGSTS.E.BYPASS.LTC128B.128 [R11+0x34400], desc[UR38][R2.64+0x380], P4 ;  /* 0x34400380020bafae */ /* 0x0003f4000a101d66 */
[----:B------:R-:W-:-:S05]  /*c3e0*/  @!P3 LEA R9, P4, R12, R14, 0x1 ;  /* 0x0000000e0c09b211 */ /* 0x000fca00078808ff */
[----:B0-----:R-:W-:Y:S01]  /*c3f0*/  @!P3 IMAD.X R10, RZ, RZ, R8, P4 ;  /* 0x000000ffff0ab224 */ /* 0x001fe200020e0608 */
[C---:B------:R-:W-:Y:S02]  /*c400*/  LOP3.LUT P4, RZ, R18.reuse, 0x10, RZ, 0xc0, !PT ;  /* 0x0000001012ff7812 */ /* 0x040fe4000788c0ff */
[----:B------:R-:W-:Y:S01]  /*c410*/  @!P3 LOP3.LUT R8, R5, 0x40, RZ, 0xc0, !PT ;  /* 0x000000400508b812 */ /* 0x000fe200078ec0ff */
[----:B-1----:R-:W-:Y:S01]  /*c420*/  @!P3 IMAD.MOV.U32 R2, RZ, RZ, R9 ;  /* 0x000000ffff02b224 */ /* 0x002fe200078e0009 */
[----:B------:R-:W-:Y:S01]  /*c430*/  LOP3.LUT P2, RZ, R18, 0x8, RZ, 0xc0, !PT ;  /* 0x0000000812ff7812 */ /* 0x000fe2000784c0ff */
[----:B------:R-:W-:Y:S01]  /*c440*/  @!P3 IMAD.MOV.U32 R3, RZ, RZ, R10 ;  /* 0x000000ffff03b224 */ /* 0x000fe200078e000a */
[----:B------:R-:W-:-:S07]  /*c450*/  @!P3 SHF.R.U32.HI R8, RZ, 0x2, R8 ;  /* 0x00000002ff08b819 */ /* 0x000fce0000011608 */
[----:B------:R-:W-:Y:S01]  /*c460*/  @!P3 LDGSTS.E.BYPASS.LTC128B.128 [R11+0x26c00], desc[UR38][R2.64], !P4 ;  /* 0x26c00000020bbfae */ /* 0x000fe2000e101d66 */
[----:B------:R-:W-:Y:S02]  /*c470*/  @!P3 ISETP.NE.U32.AND P4, PT, R8, RZ, PT ;  /* 0x000000ff0800b20c */ /* 0x000fe40003f85070 */
[----:B------:R-:W-:Y:S01]  /*c480*/  @!P3 LOP3.LUT R8, R7, 0x80, RZ, 0xc0, !PT ;  /* 0x000000800708b812 */ /* 0x000fe200078ec0ff */
[----:B------:R-:W-:Y:S03]  /*c490*/  @!P3 LDGSTS.E.BYPASS.LTC128B.128 [R11+0x28c00], desc[UR38][R2.64+0x80], !P2 ;  /* 0x28c00080020bbfae */ /* 0x000fe6000d101d66 */
[----:B------:R-:W-:Y:S01]  /*c4a0*/  @!P3 SHF.R.U32.HI R8, RZ, 0x3, R8 ;  /* 0x00000003ff08b819 */ /* 0x000fe20000011608 */
[----:B------:R-:W-:Y:S04]  /*c4b0*/  @!P3 LDGSTS.E.BYPASS.LTC128B.128 [R11+0x2ac00], desc[UR38][R2.64+0x100], !P6 ;  /* 0x2ac00100020bbfae */ /* 0x000fe8000f101d66 */
[----:B------:R-:W-:Y:S04]  /*c4c0*/  @!P3 LDGSTS.E.BYPASS.LTC128B.128 [R11+0x2cc00], desc[UR38][R2.64+0x180], !P5 ;  /* 0x2cc00180020bbfae */ /* 0x000fe8000e901d66 */
[----:B------:R-:W-:Y:S04]  /*c4d0*/  @!P3 LDGSTS.E.BYPASS.LTC128B.128 [R11+0x2ec00], desc[UR38][R2.64+0x200], !P0 ;  /* 0x2ec00200020bbfae */ /* 0x000fe8000c101d66 */
[----:B------:R-:W-:Y:S04]  /*c4e0*/  @!P3 LDGSTS.E.BYPASS.LTC128B.128 [R11+0x30c00], desc[UR38][R2.64+0x280], !P1 ;  /* 0x30c00280020bbfae */ /* 0x000fe8000c901d66 */
[----:B------:R-:W-:Y:S01]  /*c4f0*/  @!P3 LDGSTS.E.BYPASS.LTC128B.128 [R11+0x32c00], desc[UR38][R2.64+0x300], P4 ;  /* 0x32c00300020bbfae */ /* 0x000fe2000a101d66 */
[----:B------:R-:W-:-:S13]  /*c500*/  @!P3 ISETP.NE.U32.AND P4, PT, R8, RZ, PT ;  /* 0x000000ff0800b20c */ /* 0x000fda0003f85070 */
[----:B------:R0:W-:Y:S01]  /*c510*/  @!P3 LDGSTS.E.BYPASS.LTC128B.128 [R11+0x34c00], desc[UR38][R2.64+0x380], P4 ;  /* 0x34c00380020bbfae */ /* 0x0001e2000a101d66 */
[----:B-----5:R-:W-:-:S03]  /*c520*/  ISETP.GE.AND P2, PT, R13, R4, PT ;  /* 0x000000040d00720c */ /* 0x020fc60003f46270 */
[----:B0-----:R-:W0:Y:S04]  /*c530*/  SHFL.IDX PT, R3, R0, 0x2, 0x181f ;  /* 0x00581f0000037f89 */ /* 0x001e2800000e0000 */
[----:B------:R-:W1:Y:S06]  /*c540*/  SHFL.IDX PT, R2, R6, 0x2, 0x181f ;  /* 0x00581f0006027f89 */ /* 0x000e6c00000e0000 */
[----:B------:R-:W-:-:S02]  /*c550*/  @!P2 LOP3.LUT R8, R5, 0x40, RZ, 0xc0, !PT ;  /* 0x000000400508a812 */ /* 0x000fc400078ec0ff */
[----:B0-----:R-:W-:-:S05]  /*c560*/  @!P2 LEA R3, P4, R12, R3, 0x1 ;  /* 0x000000030c03a211 */ /* 0x001fca00078808ff */
[----:B-1----:R-:W-:Y:S01]  /*c570*/  @!P2 IMAD.X R2, RZ, RZ, R2, P4 ;  /* 0x000000ffff02a224 */ /* 0x002fe200020e0602 */
[----:B------:R-:W-:-:S04]  /*c580*/  LOP3.LUT P4, RZ, R18, 0x10, RZ, 0xc0, !PT ;  /* 0x0000001012ff7812 */ /* 0x000fc8000788c0ff */
[----:B------:R-:W-:-:S04]  /*c590*/  @!P2 LOP3.LUT R3, R3, R2, RZ, 0x3c, !PT ;  /* 0x000000020303a212 */ /* 0x000fc800078e3cff */
[C---:B------:R-:W-:Y:S02]  /*c5a0*/  @!P2 LOP3.LUT R2, R3.reuse, R2, RZ, 0x3c, !PT ;  /* 0x000000020302a212 */ /* 0x040fe400078e3cff */
[----:B------:R-:W-:Y:S02]  /*c5b0*/  LOP3.LUT P3, RZ, R18, 0x8, RZ, 0xc0, !PT ;  /* 0x0000000812ff7812 */ /* 0x000fe4000786c0ff */
[----:B------:R-:W-:Y:S02]  /*c5c0*/  @!P2 LOP3.LUT R3, R3, R2, RZ, 0x3c, !PT ;  /* 0x000000020303a212 */ /* 0x000fe400078e3cff */
[----:B------:R-:W-:-:S03]  /*c5d0*/  @!P2 SHF.R.U32.HI R8, RZ, 0x2, R8 ;  /* 0x00000002ff08a819 */ /* 0x000fc60000011608 */
[----:B------:R0:W-:Y:S01]  /*c5e0*/  @!P2 LDGSTS.E.BYPASS.LTC128B.128 [R11+0x27400], desc[UR38][R2.64], !P4 ;  /* 0x27400000020bafae */ /* 0x0001e2000e101d66 */
[----:B------:R-:W-:Y:S02]  /*c5f0*/  @!P2 ISETP.NE.U32.AND P4, PT, R8, RZ, PT ;  /* 0x000000ff0800a20c */ /* 0x000fe40003f85070 */
[----:B------:R-:W-:-:S03]  /*c600*/  @!P2 LOP3.LUT R8, R7, 0x80, RZ, 0xc0, !PT ;  /* 0x000000800708a812 */ /* 0x000fc600078ec0ff */
[----:B------:R0:W-:Y:S01]  /*c610*/  @!P2 LDGSTS.E.BYPASS.LTC128B.128 [R11+0x29400], desc[UR38][R2.64+0x80], !P3 ;  /* 0x29400080020bafae */ /* 0x0001e2000d901d66 */
[----:B------:R-:W-:-:S03]  /*c620*/  @!P2 SHF.R.U32.HI R8, RZ, 0x3, R8 ;  /* 0x00000003ff08a819 */ /* 0x000fc60000011608 */
[----:B------:R0:W-:Y:S04]  /*c630*/  @!P2 LDGSTS.E.BYPASS.LTC128B.128 [R11+0x2b400], desc[UR38][R2.64+0x100], !P6 ;  /* 0x2b400100020bafae */ /* 0x0001e8000f101d66 */
[----:B------:R0:W-:Y:S04]  /*c640*/  @!P2 LDGSTS.E.BYPASS.LTC128B.128 [R11+0x2d400], desc[UR38][R2.64+0x180], !P5 ;  /* 0x2d400180020bafae */ /* 0x0001e8000e901d66 */
[----:B------:R0:W-:Y:S04]  /*c650*/  @!P2 LDGSTS.E.BYPASS.LTC128B.128 [R11+0x2f400], desc[UR38][R2.64+0x200], !P0 ;  /* 0x2f400200020bafae */ /* 0x0001e8000c101d66 */
[----:B------:R0:W-:Y:S04]  /*c660*/  @!P2 LDGSTS.E.BYPASS.LTC128B.128 [R11+0x31400], desc[UR38][R2.64+0x280], !P1 ;  /* 0x31400280020bafae */ /* 0x0001e8000c901d66 */
[----:B------:R0:W-:Y:S01]  /*c670*/  @!P2 LDGSTS.E.BYPASS.LTC128B.128 [R11+0x33400], desc[UR38][R2.64+0x300], P4 ;  /* 0x33400300020bafae */ /* 0x0001e2000a101d66 */
[----:B------:R-:W-:-:S03]  /*c680*/  @!P2 ISETP.NE.U32.AND P4, PT, R8, RZ, PT ;  /* 0x000000ff0800a20c */ /* 0x000fc60003f85070 */
[----:B------:R-:W1:Y:S04]  /*c690*/  SHFL.IDX PT, R6, R6, 0x3, 0x181f ;  /* 0x00781f0006067f89 */ /* 0x000e6800000e0000 */
[----:B------:R-:W2:Y:S06]  /*c6a0*/  SHFL.IDX PT, R0, R0, 0x3, 0x181f ;  /* 0x00781f0000007f89 */ /* 0x000eac00000e0000 */
[----:B------:R0:W-:Y:S02]  /*c6b0*/  @!P2 LDGSTS.E.BYPASS.LTC128B.128 [R11+0x35400], desc[UR38][R2.64+0x380], P4 ;  /* 0x35400380020bafae */ /* 0x0001e4000a101d66 */
.L_x_3566:
[----:B0-----:R-:W3:Y:S01]  /*c6c0*/  LDL.LU R2, [R1+0x48] ;  /* 0x0000480001027983 */ /* 0x001ee20000300800 */
[----:B------:R-:W-:Y:S01]  /*c6d0*/  BSSY B0, `(.L_x_3446) ;  /* 0x000001d000007945 */ /* 0x000fe20003800000 */
[----:B---3--:R-:W-:-:S13]  /*c6e0*/  ISETP.GE.AND P2, PT, R2, R4, PT ;  /* 0x000000040200720c */ /* 0x008fda0003f46270 */
[----:B------:R-:W-:Y:S05]  /*c6f0*/  @P2 BRA `(.L_x_3447) ;  /* 0x0000000000682947 */ /* 0x000fea0003800000 */
[----:B------:R-:W3:Y:S01]  /*c700*/  LDL R8, [R1+0x4] ;  /* 0x0000040001087983 */ /* 0x000ee20000100800 */
[C---:B------:R-:W-:Y:S02]  /*c710*/  LOP3.LUT P6, RZ, R18.reuse, 0x10, RZ, 0xc0, !PT ;  /* 0x0000001012ff7812 */ /* 0x040fe400078cc0ff */
[C---:B------:R-:W-:Y:S01]  /*c720*/  LOP3.LUT P4, RZ, R18.reuse, 0x8, RZ, 0xc0, !PT ;  /* 0x0000000812ff7812 */ /* 0x040fe2000788c0ff */
[----:B------:R-:W0:Y:S01]  /*c730*/  S2R R2, SR_TID.X ;  /* 0x0000000000027919 */ /* 0x000e220000002100 */
[----:B------:R-:W-:Y:S02]  /*c740*/  LOP3.LUT P3, RZ, R18, 0x4, RZ, 0xc0, !PT ;  /* 0x0000000412ff7812 */ /* 0x000fe4000786c0ff */
[----:B------:R-:W-:Y:S02]  /*c750*/  LOP3.LUT R5, R5, 0x40, RZ, 0xc0, !PT ;  /* 0x0000004005057812 */ /* 0x000fe400078ec0ff */
[----:B------:R-:W-:Y:S02]  /*c760*/  LOP3.LUT R7, R7, 0x80, RZ, 0xc0, !PT ;  /* 0x0000008007077812 */ /* 0x000fe400078ec0ff */
[----:B------:R-:W-:-:S02]  /*c770*/  SHF.R.U32.HI R5, RZ, 0x2, R5 ;  /* 0x00000002ff057819 */ /* 0x000fc40000011605 */
[----:B------:R-:W-:Y:S01]  /*c780*/  SHF.R.U32.HI R7, RZ, 0x3, R7 ;  /* 0x00000003ff077819 */ /* 0x000fe20000011607 */
[----:B0-----:R-:W-:-:S05]  /*c790*/  IMAD.SHL.U32 R2, R2, 0x8, RZ ;  /* 0x0000000802027824 */ /* 0x001fca00078e00ff */
[----:B------:R-:W-:-:S04]  /*c7a0*/  LOP3.LUT R2, R2, 0x38, RZ, 0xc0, !PT ;  /* 0x0000003802027812 */ /* 0x000fc800078ec0ff */
[----:B--2---:R-:W-:-:S05]  /*c7b0*/  LEA R2, P2, R2, R0, 0x1 ;  /* 0x0000000002027211 */ /* 0x004fca00078408ff */
[----:B-1----:R-:W-:Y:S01]  /*c7c0*/  IMAD.X R3, RZ, RZ, R6, P2 ;  /* 0x000000ffff037224 */ /* 0x002fe200010e0606 */
[----:B------:R-:W-:-:S04]  /*c7d0*/  ISETP.NE.U32.AND P2, PT, R5, RZ, PT ;  /* 0x000000ff0500720c */ /* 0x000fc80003f45070 */
[----:B------:R-:W-:Y:S01]  /*c7e0*/  @!PT LDS RZ, [RZ] ;  /* 0x00000000fffff984 */ /* 0x000fe20000000800 */
[----:B------:R-:W-:Y:S01]  /*c7f0*/  @!PT LDS RZ, [RZ] ;  /* 0x00000000fffff984 */ /* 0x000fe20000000800 */
[----:B------:R-:W-:Y:S01]  /*c800*/  @!PT LDS RZ, [RZ] ;  /* 0x00000000fffff984 */ /* 0x000fe20000000800 */
[----:B---3--:R0:W-:Y:S04]  /*c810*/  LDGSTS.E.BYPASS.LTC128B.128 [R8+0x27c00], desc[UR38][R2.64], !P6 ;  /* 0x27c0000002087fae */ /* 0x0081e8000f101d66 */
[----:B------:R0:W-:Y:S04]  /*c820*/  LDGSTS.E.BYPASS.LTC128B.128 [R8+0x29c00], desc[UR38][R2.64+0x80], !P4 ;  /* 0x29c0008002087fae */ /* 0x0001e8000e101d66 */
[----:B------:R0:W-:Y:S01]  /*c830*/  LDGSTS.E.BYPASS.LTC128B.128 [R8+0x2bc00], desc[UR38][R2.64+0x100], !P3 ;  /* 0x2bc0010002087fae */ /* 0x0001e2000d901d66 */
[----:B------:R-:W-:-:S03]  /*c840*/  ISETP.NE.U32.AND P3, PT, R7, RZ, PT ;  /* 0x000000ff0700720c */ /* 0x000fc60003f65070 */
[----:B------:R0:W-:Y:S04]  /*c850*/  LDGSTS.E.BYPASS.LTC128B.128 [R8+0x2dc00], desc[UR38][R2.64+0x180], !P5 ;  /* 0x2dc0018002087fae */ /* 0x0001e8000e901d66 */
[----:B------:R0:W-:Y:S04]  /*c860*/  LDGSTS.E.BYPASS.LTC128B.128 [R8+0x2fc00], desc[UR38][R2.64+0x200], !P0 ;  /* 0x2fc0020002087fae */ /* 0x0001e8000c101d66 */
[----:B------:R0:W-:Y:S04]  /*c870*/  LDGSTS.E.BYPASS.LTC128B.128 [R8+0x31c00], desc[UR38][R2.64+0x280], !P1 ;  /* 0x31c0028002087fae */ /* 0x0001e8000c901d66 */
[----:B------:R0:W-:Y:S04]  /*c880*/  LDGSTS.E.BYPASS.LTC128B.128 [R8+0x33c00], desc[UR38][R2.64+0x300], P2 ;  /* 0x33c0030002087fae */ /* 0x0001e80009101d66 */
[----:B------:R0:W-:Y:S02]  /*c890*/  LDGSTS.E.BYPASS.LTC128B.128 [R8+0x35c00], desc[UR38][R2.64+0x380], P3 ;  /* 0x35c0038002087fae */ /* 0x0001e40009901d66 */
.L_x_3447:
[----:B------:R-:W-:Y:S05]  /*c8a0*/  BSYNC B0 ;  /* 0x0000000000007941 */ /* 0x000fea0003800000 */
.L_x_3446:
[----:B0-----:R-:W2:Y:S01]  /*c8b0*/  LDL R2, [R1+0x50] ;  /* 0x0000500001027983 */ /* 0x001ea20000100800 */
        /* <DEDUP_REMOVED lines=8> */
[----:B------:R-:W0:Y:S03]  /*c940*/  SYNCS.PHASECHK.TRANS64.TRYWAIT P0, [UR36+0x38820], R0 ;  /* 0x03882000ff0075a7 */ /* 0x000e260008000164 */
[----:B0-----:R-:W-:Y:S05]  /*c950*/  @!P0 BRA `(.L_x_3449) ;  /* 0x0000004800608947 */ /* 0x001fea0003800000 */
.L_x_3567:
[----:B------:R-:W-:Y:S05]  /*c960*/  BSYNC B0 ;  /* 0x0000000000007941 */ /* 0x000fea0003800000 */
.L_x_3448:
[----:B------:R-:W-:Y:S01]  /*c970*/  LOP3.LUT P0, RZ, R18, 0x2, RZ, 0xc0, !PT ;  /* 0x0000000212ff7812 */ /* 0x000fe2000780c0ff */
[----:B------:R-:W-:-:S12]  /*c980*/  BSSY B0, `(.L_x_3450) ;  /* 0x0000094000007945 */ /* 0x000fd80003800000 */
[----:B------:R-:W-:Y:S05]  /*c990*/  @!P0 BRA `(.L_x_3451) ;  /* 0x0000000800488947 */ /* 0x000fea0003800000 */
[----:B------:R-:W2:Y:S01]  /*c9a0*/  LDL R4, [R1+0x8] ;  /* 0x0000080001047983 */ /* 0x000ea20000100800 */
        /* <DEDUP_REMOVED lines=8> */
.L_x_3568:
[----:B------:R-:W-:Y:S05]  /*ca30*/  BSYNC B1 ;  /* 0x0000000000017941 */ /* 0x000fea0003800000 */
.L_x_3452:
        /* <DEDUP_REMOVED lines=9> */
.L_x_3455:
[----:B------:R-:W-:Y:S05]  /*cad0*/  BSYNC B1 ;  /* 0x0000000000017941 */ /* 0x000fea0003800000 */
.L_x_3454:
        /* <DEDUP_REMOVED lines=11> */
.L_x_3456:
        /* <DEDUP_REMOVED lines=15> */
.L_x_3457:
        /* <DEDUP_REMOVED lines=15> */
.L_x_3458:
        /* <DEDUP_REMOVED lines=15> */
.L_x_3459:
        /* <DEDUP_REMOVED lines=15> */
.L_x_3460:
        /* <DEDUP_REMOVED lines=15> */
.L_x_3461:
        /* <DEDUP_REMOVED lines=15> */
.L_x_3462:
        /* <DEDUP_REMOVED lines=15> */
.L_x_3463:
        /* <DEDUP_REMOVED lines=10> */
.L_x_3451:
[----:B------:R-:W-:Y:S05]  /*d2c0*/  BSYNC B0 ;  /* 0x0000000000007941 */ /* 0x000fea0003800000 */
.L_x_3450:
[----:B------:R-:W2:Y:S04]  /*d2d0*/  LDL.LU R4, [R1+0x4c] ;  /* 0x00004c0001047983 */ /* 0x000ea80000300800 */
[----:B------:R-:W3:Y:S01]  /*d2e0*/  LDL.LU R7, [R1+0x8] ;  /* 0x0000080001077983 */ /* 0x000ee20000300800 */
[----:B------:R-:W-:-:S05]  /*d2f0*/  VIADD R19, R19, 0x1 ;  /* 0x0000000113137836 */ /* 0x000fca0000000000 */
[----:B------:R-:W-:-:S04]  /*d300*/  ISETP.NE.AND P0, PT, R19, 0x2, PT ;  /* 0x000000021300780c */ /* 0x000fc80003f05270 */
[----:B0-----:R-:W-:Y:S02]  /*d310*/  SEL R0, RZ, 0x1, P0 ;  /* 0x00000001ff007807 */ /* 0x001fe40000000000 */
[----:B------:R-:W-:Y:S02]  /*d320*/  SEL R19, R19, RZ, P0 ;  /* 0x000000ff13137207 */ /* 0x000fe40000000000 */
[----:B--2---:R-:W-:Y:S02]  /*d330*/  ISETP.GE.AND P1, PT, R4, 0x41, PT ;  /* 0x000000410400780c */ /* 0x004fe40003f26270 */
[----:B---3--:R-:W-:-:S05]  /*d340*/  LOP3.LUT R7, R7, R0, RZ, 0x3c, !PT ;  /* 0x0000000007077212 */ /* 0x008fca00078e3cff */
[----:B------:R0:W-:Y:S06]  /*d350*/  STL [R1+0x8], R7 ;  /* 0x0000080701007387 */ /* 0x0001ec0000100800 */
[----:B------:R-:W-:Y:S05]  /*d360*/  @!P1 BRA `(.L_x_3464) ;  /* 0x0000002800509947 */ /* 0x000fea0003800000 */
[----:B------:R-:W1:Y:S01]  /*d370*/  LDL R4, [R1+0x20] ;  /* 0x0000200001047983 */ /* 0x000e620000100800 */
[----:B------:R-:W-:Y:S02]  /*d380*/  IMAD.MOV.U32 R0, RZ, RZ, 0x1 ;  /* 0x00000001ff007424 */ /* 0x000fe400078e00ff */
[----:B-1----:R-:W-:-:S05]  /*d390*/  IMAD.MOV R6, RZ, RZ, -R4 ;  /* 0x000000ffff067224 */ /* 0x002fca00078e0a04 */
[----:B------:R-:W-:-:S05]  /*d3a0*/  VIADDMNMX R6, R6, R0, 0xffffffff, !PT ;  /* 0xffffffff06067446 */ /* 0x000fca0007800100 */
[----:B------:R-:W-:-:S05]  /*d3b0*/  IMAD.IADD R0, R4, 0x1, R6 ;  /* 0x0000000104007824 */ /* 0x000fca00078e0206 */
[----:B------:R-:W-:-:S04]  /*d3c0*/  LOP3.LUT R0, R0, 0x1, RZ, 0xc0, !PT ;  /* 0x0000000100007812 */ /* 0x000fc800078ec0ff */
[----:B------:R-:W-:Y:S01]  /*d3d0*/  ISETP.NE.U32.AND P0, PT, R0, 0x1, PT ;  /* 0x000000010000780c */ /* 0x000fe20003f05070 */
[----:B------:R-:W-:-:S12]  /*d3e0*/  VIADD R0, R4, 0xfffffffe ;  /* 0xfffffffe04007836 */ /* 0x000fd80000000000 */
[----:B------:R-:W-:Y:S05]  /*d3f0*/  @P0 BRA `(.L_x_3465) ;  /* 0x0000000c005c0947 */ /* 0x000fea0003800000 */
[----:B------:R-:W-:Y:S01]  /*d400*/  LOP3.LUT P2, RZ, R18, 0x2, RZ, 0xc0, !PT ;  /* 0x0000000212ff7812 */ /* 0x000fe2000784c0ff */
[----:B------:R-:W-:-:S12]  /*d410*/  BSSY B0, `(.L_x_3466) ;  /* 0x00000cc000007945 */ /* 0x000fd80003800000 */
[----:B------:R-:W-:Y:S05]  /*d420*/  @!P2 BRA `(.L_x_3467) ;  /* 0x0000000c0028a947 */ /* 0x000fea0003800000 */
[----:B------:R-:W-:-:S13]  /*d430*/  LOP3.LUT P2, RZ, R18, 0x1, RZ, 0xc0, !PT ;  /* 0x0000000112ff7812 */ /* 0x000fda000784c0ff */
[----:B------:R-:W-:Y:S05]  /*d440*/  @!P2 BRA `(.L_x_3468) ;  /* 0x000000000050a947 */ /* 0x000fea0003800000 */
[----:B------:R-:W2:Y:S01]  /*d450*/  LDL R9, [R1+0xc] ;  /* 0x00000c0001097983 */ /* 0x000ea20000100800 */
[----:B------:R-:W1:Y:S01]  /*d460*/  LDC R5, c[0x0][0x43c] ;  /* 0x00010f00ff057b82 */ /* 0x000e620000000800 */
[----:B------:R-:W-:Y:S02]  /*d470*/  ULDC.64 UR4, c[0x0][0x428] ;  /* 0x00010a0000047ab9 */ /* 0x000fe40000000a00 */
[----:B------:R-:W3:Y:S01]  /*d480*/  LDL R8, [R1] ;  /* 0x0000000001087983 */ /* 0x000ee20000100800 */
[----:B-1----:R-:W-:-:S13]  /*d490*/  ISETP.NE.AND P0, PT, R5, 0x1, PT ;  /* 0x000000010500780c */ /* 0x002fda0003f05270 */
[----:B------:R-:W1:Y:S02]  /*d4a0*/  @P0 LDC.64 R2, c[0x0][0x440] ;  /* 0x00011000ff020b82 */ /* 0x000e640000000a00 */
[----:B-1----:R-:W-:-:S04]  /*d4b0*/  @P0 IMAD.HI.U32 R4, R0, R2, RZ ;  /* 0x0000000200040227 */ /* 0x002fc800078e00ff */
        /* <DEDUP_REMOVED lines=13> */
.L_x_3468:
        /* <DEDUP_REMOVED lines=8> */
.L_x_3569:
[----:B------:R-:W-:Y:S05]  /*d610*/  BSYNC B1 ;  /* 0x0000000000017941 */ /* 0x000fea0003800000 */
.L_x_3469:
        /* <DEDUP_REMOVED lines=9> */
.L_x_3472:
[----:B------:R-:W-:Y:S05]  /*d6b0*/  BSYNC B1 ;  /* 0x0000000000017941 */ /* 0x000fea0003800000 */
.L_x_3471:
        /* <DEDUP_REMOVED lines=11> */
.L_x_3473:
        /* <DEDUP_REMOVED lines=13> */
.L_x_3570:
[----:B------:R-:W-:Y:S05]  /*d840*/  BSYNC B1 ;  /* 0x0000000000017941 */ /* 0x000fea0003800000 */
.L_x_3474:
        /* <DEDUP_REMOVED lines=11> */
.L_x_3477:
[----:B------:R-:W-:Y:S05]  /*d900*/  BSYNC B1 ;  /* 0x0000000000017941 */ /* 0x000fea0003800000 */
.L_x_3476:
        /* <DEDUP_REMOVED lines=9> */
.L_x_3478:
        /* <DEDUP_REMOVED lines=15> */
.L_x_3479:
        /* <DEDUP_REMOVED lines=15> */
.L_x_3480:
        /* <DEDUP_REMOVED lines=15> */
.L_x_3481:
        /* <DEDUP_REMOVED lines=15> */
.L_x_3482:
        /* <DEDUP_REMOVED lines=15> */
.L_x_3483:
        /* <DEDUP_REMOVED lines=15> */
.L_x_3484:
        /* <DEDUP_REMOVED lines=15> */
.L_x_3485:
        /* <DEDUP_REMOVED lines=10> */
.L_x_3467:
[----:B------:R-:W-:Y:S05]  /*e0d0*/  BSYNC B0 ;  /* 0x0000000000007941 */ /* 0x000fea0003800000 */
.L_x_3466:
[----:B------:R-:W2:Y:S04]  /*e0e0*/  LDL.LU R5, [R1+0x8] ;  /* 0x0000080001057983 */ /* 0x000ea80000300800 */
[----:B------:R-:W3:Y:S01]  /*e0f0*/  LDL.LU R4, [R1+0x20] ;  /* 0x0000200001047983 */ /* 0x000ee20000300800 */
[----:B------:R-:W-:-:S05]  /*e100*/  VIADD R19, R19, 0x1 ;  /* 0x0000000113137836 */ /* 0x000fca0000000000 */
[----:B------:R-:W-:-:S04]  /*e110*/  ISETP.NE.AND P0, PT, R19, 0x2, PT ;  /* 0x000000021300780c */ /* 0x000fc80003f05270 */
[----:B------:R-:W-:Y:S02]  /*e120*/  SEL R0, RZ, 0x1, P0 ;  /* 0x00000001ff007807 */ /* 0x000fe40000000000 */
[----:B------:R-:W-:Y:S02]  /*e130*/  SEL R19, R19, RZ, P0 ;  /* 0x000000ff13137207 */ /* 0x000fe40000000000 */
[----:B--2---:R-:W-:Y:S01]  /*e140*/  LOP3.LUT R5, R5, R0, RZ, 0x3c, !PT ;  /* 0x0000000005057212 */ /* 0x004fe200078e3cff */
[----:B---3--:R-:W-:-:S04]  /*e150*/  VIADD R0, R4, 0xfffffffd ;  /* 0xfffffffd04007836 */ /* 0x008fc80000000000 */
[----:B------:R1:W-:Y:S03]  /*e160*/  STL [R1+0x8], R5 ;  /* 0x0000080501007387 */ /* 0x0003e60000100800 */
.L_x_3465:
[----:B------:R-:W2:Y:S01]  /*e170*/  LDL.LU R2, [R1+0x1c] ;  /* 0x00001c0001027983 */ /* 0x000ea20000300800 */
[----:B------:R-:W-:Y:S01]  /*e180*/  IMAD.MOV R6, RZ, RZ, -R6 ;  /* 0x000000ffff067224 */ /* 0x000fe200078e0a06 */
[----:B------:R-:W-:Y:S04]  /*e190*/  BSSY B0, `(.L_x_3464) ;  /* 0x00001b1000007945 */ /* 0x000fe80003800000 */
[----:B--2---:R-:W-:-:S13]  /*e1a0*/  ISETP.NE.AND P0, PT, R2, R6, PT ;  /* 0x000000060200720c */ /* 0x004fda0003f05270 */
[----:B------:R-:W-:Y:S05]  /*e1b0*/  @!P0 BRA `(.L_x_3486) ;  /* 0x0000001800b88947 */ /* 0x000fea0003800000 */
.L_x_3527:
[----:B------:R-:W-:Y:S01]  /*e1c0*/  LOP3.LUT P0, RZ, R18, 0x2, RZ, 0xc0, !PT ;  /* 0x0000000212ff7812 */ /* 0x000fe2000780c0ff */
[----:B------:R-:W-:-:S12]  /*e1d0*/  BSSY B1, `(.L_x_3487) ;  /* 0x00000ce000017945 */ /* 0x000fd80003800000 */
[----:B--2---:R-:W-:Y:S05]  /*e1e0*/  @!P0 BRA `(.L_x_3488) ;  /* 0x0000000c00308947 */ /* 0x004fea0003800000 */
[----:B------:R-:W-:Y:S01]  /*e1f0*/  LOP3.LUT P0, RZ, R18, 0x1, RZ, 0xc0, !PT ;  /* 0x0000000112ff7812 */ /* 0x000fe2000780c0ff */
[----:B------:R-:W-:-:S12]  /*e200*/  IMAD.MOV.U32 R6, RZ, RZ, R0 ;  /* 0x000000ffff067224 */ /* 0x000fd800078e0000 */
[----:B------:R-:W-:Y:S05]  /*e210*/  @!P0 BRA `(.L_x_3489) ;  /* 0x0000000000508947 */ /* 0x000fea0003800000 */
[----:B0-----:R-:W2:Y:S01]  /*e220*/  LDL R7, [R1+0xc] ;  /* 0x00000c0001077983 */ /* 0x001ea20000100800 */
[----:B------:R-:W0:Y:S01]  /*e230*/  LDC R6, c[0x0][0x43c] ;  /* 0x00010f00ff067b82 */ /* 0x000e220000000800 */
[----:B------:R-:W-:Y:S02]  /*e240*/  ULDC.64 UR4, c[0x0][0x428] ;  /* 0x00010a0000047ab9 */ /* 0x000fe40000000a00 */
[----:B-1----:R-:W3:Y:S01]  /*e250*/  LDL R5, [R1] ;  /* 0x0000000001057983 */ /* 0x002ee20000100800 */
        /* <DEDUP_REMOVED lines=16> */
.L_x_3489:
[----:B------:R-:W3:Y:S01]  /*e360*/  LDL R2, [R1+0x8] ;  /* 0x0000080001027983 */ /* 0x000ee20000100800 */
        /* <DEDUP_REMOVED lines=8> */
.L_x_3571:
[----:B------:R-:W-:Y:S05]  /*e3f0*/  BSYNC B2 ;  /* 0x0000000000027941 */ /* 0x000fea0003800000 */
.L_x_3490:
        /* <DEDUP_REMOVED lines=9> */
.L_x_3493:
[----:B------:R-:W-:Y:S05]  /*e490*/  BSYNC B2 ;  /* 0x0000000000027941 */ /* 0x000fea0003800000 */
.L_x_3492:
        /* <DEDUP_REMOVED lines=11> */
.L_x_3494:
        /* <DEDUP_REMOVED lines=13> */
.L_x_3572:
[----:B------:R-:W-:Y:S05]  /*e620*/  BSYNC B2 ;  /* 0x0000000000027941 */ /* 0x000fea0003800000 */
.L_x_3495:
        /* <DEDUP_REMOVED lines=11> */
.L_x_3498:
[----:B------:R-:W-:Y:S05]  /*e6e0*/  BSYNC B2 ;  /* 0x0000000000027941 */ /* 0x000fea0003800000 */
.L_x_3497:
        /* <DEDUP_REMOVED lines=9> */
.L_x_3499:
        /* <DEDUP_REMOVED lines=15> */
.L_x_3500:
        /* <DEDUP_REMOVED lines=15> */
.L_x_3501:
        /* <DEDUP_REMOVED lines=15> */
.L_x_3502:
        /* <DEDUP_REMOVED lines=15> */
.L_x_3503:
        /* <DEDUP_REMOVED lines=15> */
.L_x_3504:
        /* <DEDUP_REMOVED lines=15> */
.L_x_3505:
        /* <DEDUP_REMOVED lines=15> */
.L_x_3506:
        /* <DEDUP_REMOVED lines=10> */
.L_x_3488:
[----:B------:R-:W-:Y:S05]  /*eeb0*/  BSYNC B1 ;  /* 0x0000000000017941 */ /* 0x000fea0003800000 */
.L_x_3487:
[----:B------:R-:W2:Y:S01]  /*eec0*/  LDL.LU R2, [R1+0x8] ;  /* 0x0000080001027983 */ /* 0x000ea20000300800 */
[----:B------:R-:W-:Y:S01]  /*eed0*/  LOP3.LUT P2, RZ, R18, 0x2, RZ, 0xc0, !PT ;  /* 0x0000000212ff7812 */ /* 0x000fe2000784c0ff */
[----:B0-----:R-:W-:Y:S01]  /*eee0*/  VIADD R7, R19, 0x1 ;  /* 0x0000000113077836 */ /* 0x001fe20000000000 */
[----:B------:R-:W-:Y:S04]  /*eef0*/  BSSY B1, `(.L_x_3507) ;  /* 0x00000d1000017945 */ /* 0x000fe80003800000 */
[----:B------:R-:W-:-:S04]  /*ef00*/  ISETP.NE.AND P0, PT, R7, 0x2, PT ;  /* 0x000000020700780c */ /* 0x000fc80003f05270 */
[----:B------:R-:W-:Y:S02]  /*ef10*/  SEL R6, RZ, 0x1, P0 ;  /* 0x00000001ff067807 */ /* 0x000fe40000000000 */
[----:B------:R-:W-:Y:S02]  /*ef20*/  SEL R7, R7, RZ, P0 ;  /* 0x000000ff07077207 */ /* 0x000fe40000000000 */
[----:B--2---:R-:W-:Y:S01]  /*ef30*/  LOP3.LUT R6, R2, R6, RZ, 0x3c, !PT ;  /* 0x0000000602067212 */ /* 0x004fe200078e3cff */
[----:B------:R-:W-:Y:S06]  /*ef40*/  @!P2 BRA `(.L_x_3508) ;  /* 0x0000000c002ca947 */ /* 0x000fec0003800000 */
[----:B------:R-:W-:Y:S01]  /*ef50*/  LOP3.LUT P2, RZ, R18, 0x1, RZ, 0xc0, !PT ;  /* 0x0000000112ff7812 */ /* 0x000fe2000784c0ff */
[----:B------:R-:W-:-:S12]  /*ef60*/  VIADD R8, R0, 0xffffffff ;  /* 0xffffffff00087836 */ /* 0x000fd80000000000 */
[----:B------:R-:W-:Y:S05]  /*ef70*/  @!P2 BRA `(.L_x_3509) ;  /* 0x000000000050a947 */ /* 0x000fea0003800000 */
[----:B------:R-:W2:Y:S01]  /*ef80*/  LDL R10, [R1+0xc] ;  /* 0x00000c00010a7983 */ /* 0x000ea20000100800 */
[----:B------:R-:W0:Y:S01]  /*ef90*/  LDC R4, c[0x0][0x43c] ;  /* 0x00010f00ff047b82 */ /* 0x000e220000000800 */
[----:B------:R-:W-:Y:S02]  /*efa0*/  ULDC.64 UR4, c[0x0][0x428] ;  /* 0x00010a0000047ab9 */ /* 0x000fe40000000a00 */
[----:B------:R-:W3:Y:S01]  /*efb0*/  LDL R9, [R1] ;  /* 0x0000000001097983 */ /* 0x000ee20000100800 */
[----:B0-----:R-:W-:-:S13]  /*efc0*/  ISETP.NE.AND P0, PT, R4, 0x1, PT ;  /* 0x000000010400780c */ /* 0x001fda0003f05270 */
        /* <DEDUP_REMOVED lines=15> */
.L_x_3509:
        /* <DEDUP_REMOVED lines=8> */
.L_x_3573:
[----:B------:R-:W-:Y:S05]  /*f140*/  BSYNC B2 ;  /* 0x0000000000027941 */ /* 0x000fea0003800000 */
.L_x_3510:
        /* <DEDUP_REMOVED lines=9> */
.L_x_3513:
[----:B------:R-:W-:Y:S05]  /*f1e0*/  BSYNC B2 ;  /* 0x0000000000027941 */ /* 0x000fea0003800000 */
.L_x_3512:
        /* <DEDUP_REMOVED lines=11> */
.L_x_3514:
        /* <DEDUP_REMOVED lines=13> */
.L_x_3574:
[----:B------:R-:W-:Y:S05]  /*f370*/  BSYNC B2 ;  /* 0x0000000000027941 */ /* 0x000fea0003800000 */
.L_x_3515:
        /* <DEDUP_REMOVED lines=11> */
.L_x_3518:
[----:B------:R-:W-:Y:S05]  /*f430*/  BSYNC B2 ;  /* 0x0000000000027941 */ /* 0x000fea0003800000 */
.L_x_3517:
        /* <DEDUP_REMOVED lines=9> */
.L_x_3519:
        /* <DEDUP_REMOVED lines=15> */
.L_x_3520:
        /* <DEDUP_REMOVED lines=15> */
.L_x_3521:
        /* <DEDUP_REMOVED lines=15> */
.L_x_3522:
        /* <DEDUP_REMOVED lines=15> */
.L_x_3523:
        /* <DEDUP_REMOVED lines=15> */
.L_x_3524:
        /* <DEDUP_REMOVED lines=15> */
.L_x_3525:
        /* <DEDUP_REMOVED lines=15> */
.L_x_3526:
        /* <DEDUP_REMOVED lines=10> */
.L_x_3508:
[----:B------:R-:W-:Y:S05]  /*fc00*/  BSYNC B1 ;  /* 0x0000000000017941 */ /* 0x000fea0003800000 */
.L_x_3507:
[----:B------:R-:W-:Y:S01]  /*fc10*/  VIADD R7, R7, 0x1 ;  /* 0x0000000107077836 */ /* 0x000fe20000000000 */
[C---:B------:R-:W-:Y:S01]  /*fc20*/  ISETP.GT.AND P1, PT, R0.reuse, 0x1, PT ;  /* 0x000000010000780c */ /* 0x040fe20003f24270 */
[----:B------:R-:W-:-:S03]  /*fc30*/  VIADD R0, R0, 0xfffffffe ;  /* 0xfffffffe00007836 */ /* 0x000fc60000000000 */
[----:B------:R-:W-:-:S04]  /*fc40*/  ISETP.NE.AND P0, PT, R7, 0x2, PT ;  /* 0x000000020700780c */ /* 0x000fc80003f05270 */
[----:B------:R-:W-:Y:S02]  /*fc50*/  SEL R2, RZ, 0x1, P0 ;  /* 0x00000001ff027807 */ /* 0x000fe40000000000 */
[----:B------:R-:W-:Y:S02]  /*fc60*/  SEL R19, R7, RZ, P0 ;  /* 0x000000ff07137207 */ /* 0x000fe40000000000 */
[----:B------:R-:W-:-:S05]  /*fc70*/  LOP3.LUT R2, R6, R2, RZ, 0x3c, !PT ;  /* 0x0000000206027212 */ /* 0x000fca00078e3cff */
[----:B------:R2:W-:Y:S01]  /*fc80*/  STL [R1+0x8], R2 ;  /* 0x0000080201007387 */ /* 0x0005e20000100800 */
[----:B------:R-:W-:Y:S05]  /*fc90*/  @P1 BRA `(.L_x_3527) ;  /* 0xffffffe400481947 */ /* 0x000fea000383ffff */
.L_x_3486:
[----:B------:R-:W-:Y:S05]  /*fca0*/  BSYNC B0 ;  /* 0x0000000000007941 */ /* 0x000fea0003800000 */
.L_x_3464:
        /* <DEDUP_REMOVED lines=10> */
.L_x_3432:
[----:B0-----:R-:W0:Y:S01]  /*fd50*/  S2R R3, SR_CgaCtaId ;  /* 0x0000000000037919 */ /* 0x001e220000008800 */
[----:B------:R-:W-:Y:S01]  /*fd60*/  MOV R0, 0x400 ;  /* 0x0000040000007802 */ /* 0x000fe20000000f00 */
[----:B------:R-:W-:Y:S01]  /*fd70*/  BSSY B0, `(.L_x_3529) ;  /* 0x0000005000007945 */ /* 0x000fe20003800000 */
[----:B------:R-:W-:Y:S02]  /*fd80*/  SHF.L.U32 R2, R2, 0x1f, RZ ;  /* 0x0000001f02027819 */ /* 0x000fe400000006ff */
[----:B0-----:R-:W-:-:S04]  /*fd90*/  LEA R9, R3, R0, 0x18 ;  /* 0x0000000003097211 */ /* 0x001fc800078ec0ff */
[----:B------:R-:W0:Y:S02]  /*fda0*/  SYNCS.PHASECHK.TRANS64.TRYWAIT P0, [R9+URZ+0x38820], R2 ;  /* 0x03882002090075a7 */ /* 0x000e24000800017f */
[----:B0-----:R-:W-:Y:S05]  /*fdb0*/  @!P0 BRA `(.L_x_3530) ;  /* 0x0000001400ec8947 */ /* 0x001fea0003800000 */
.L_x_3575:
[----:B------:R-:W-:Y:S05]  /*fdc0*/  BSYNC B0 ;  /* 0x0000000000007941 */ /* 0x000fea0003800000 */
.L_x_3529:
[----:B------:R-:W-:-:S03]  /*fdd0*/  UMOV UR4, 0xffffffff ;  /* 0xffffffff00047882 */ /* 0x000fc60000000000 */
[----:B------:R-:W-:Y:S05]  /*fde0*/  BRA.DIV UR4, `(.L_x_3531) ;  /* 0x0000001604f47947 */ /* 0x000fea000b800000 */
[----:B------:R-:W2:Y:S02]  /*fdf0*/  S2R R0, SR_TID.X ;  /* 0x0000000000007919 */ /* 0x000ea40000002100 */
[----:B--2---:R-:W-:-:S04]  /*fe00*/  SHF.R.U32.HI R0, RZ, 0x5, R0 ;  /* 0x00000005ff007819 */ /* 0x004fc80000011600 */
[----:B------:R-:W-:-:S05]  /*fe10*/  LOP3.LUT R0, R0, 0x3, RZ, 0xc0, !PT ;  /* 0x0000000300007812 */ /* 0x000fca00078ec0ff */
[----:B------:R2:W3:Y:S02]  /*fe20*/  SHFL.IDX PT, R14, R0, RZ, 0x1f ;  /* 0x00001fff000e7589 */ /* 0x0004e400000e0000 */
.L_x_3578:
[----:B---3--:R-:W-:Y:S01]  /*fe30*/  ISETP.NE.AND P0, PT, R14, RZ, PT ;  /* 0x000000ff0e00720c */ /* 0x008fe20003f05270 */
[----:B------:R-:W-:-:S12]  /*fe40*/  BSSY B0, `(.L_x_3532) ;  /* 0x000001e000007945 */ /* 0x000fd80003800000 */
[----:B------:R-:W-:Y:S05]  /*fe50*/  @P0 BRA `(.L_x_3533) ;  /* 0x0000000000700947 */ /* 0x000fea0003800000 */
[----:B------:R-:W-:-:S03]  /*fe60*/  UMOV UR4, 0xffffffff ;  /* 0xffffffff00047882 */ /* 0x000fc60000000000 */
[----:B------:R-:W-:Y:S05]  /*fe70*/  BRA.DIV UR4, `(.L_x_3534) ;  /* 0x0000001a04047947 */ /* 0x000fea000b800000 */
[----:B------:R-:W-:-:S13]  /*fe80*/  ELECT P6, URZ, PT ;  /* 0x00000000003f782f */ /* 0x000fda00038c0000 */
.L_x_3581:
[----:B------:R-:W-:Y:S05]  /*fe90*/  @!P6 BRA `(.L_x_3533) ;  /* 0x000000000060e947 */ /* 0x000fea0003800000 */
[----:B-1----:R-:W3:Y:S01]  /*fea0*/  LDL.LU R6, [R1+0x8] ;  /* 0x0000080001067983 */ /* 0x002ee20000300800 */
[----:B--2---:R-:W-:Y:S02]  /*feb0*/  VIADD R0, R9, 0x38840 ;  /* 0x0003884009007836 */ /* 0x004fe40000000000 */
[C---:B0-----:R-:W-:Y:S02]  /*fec0*/  VIADD R2, R19.reuse, 0x1 ;  /* 0x0000000113027836 */ /* 0x041fe40000000000 */
        /* <DEDUP_REMOVED lines=10> */
.L_x_3582:
[----:B------:R-:W1:Y:S01]  /*ff70*/  SYNCS.PHASECHK.TRANS64.TRYWAIT P0, [R7+URZ], R2 ;  /* 0x00000002070075a7 */ /* 0x000e62000800017f */
[----:B------:R-:W-:-:S04]  /*ff80*/  VIADD R0, R9, 0x38860 ;  /* 0x0003886009007836 */ /* 0x000fc80000000000 */
[----:B------:R-:W-:Y:S01]  /*ff90*/  IMAD R19, R19, 0x8, R0 ;  /* 0x0000000813137824 */ /* 0x000fe200078e0200 */
[----:B-1----:R-:W-:Y:S06]  /*ffa0*/  @!P0 BRA `(.L_x_3536) ;  /* 0x0000001400ec8947 */ /* 0x002fec0003800000 */
.L_x_3583:
[----:B------:R-:W2:Y:S02]  /*ffb0*/  SYNCS.PHASECHK.TRANS64.TRYWAIT P0, [R19+URZ], R4 ;  /* 0x00000004130075a7 */ /* 0x000ea4000800017f */
[----:B--2---:R-:W-:Y:S05]  /*ffc0*/  @!P0 BRA `(.L_x_3537) ;  /* 0x0000001400f88947 */ /* 0x004fea0003800000 */
.L_x_3584:
[----:B------:R-:W-:-:S07]  /*ffd0*/  IMAD R3, R3, 0x8, R0 ;  /* 0x0000000803037824 */ /* 0x000fce00078e0200 */
.L_x_3538:
[----:B---3--:R3:W4:Y:S02]  /*ffe0*/  SYNCS.PHASECHK.TRANS64.TRYWAIT P0, [R3+URZ], R2 ;  /* 0x00000002030075a7 */ /* 0x008724000800017f */
[----:B----4-:R-:W-:Y:S05]  /*fff0*/  @!P0 NANOSLEEP.SYNCS 0x989680 ;  /* 0x009896800000895d */ /* 0x010fea0003900000 */
[----:B------:R-:W4:Y:S02]  /*10000*/  @!P0 SYNCS.PHASECHK.TRANS64 P0, [R3+URZ], R2 ;  /* 0x00000002030085a7 */ /* 0x000f24000800007f */
[----:B----4-:R-:W-:Y:S05]  /*10010*/  @!P0 BRA `(.L_x_3538) ;  /* 0xfffffffc00f08947 */ /* 0x010fea000383ffff */
.L_x_3533:
[----:B------:R-:W-:Y:S05]  /*10020*/  BSYNC B0 ;  /* 0x0000000000007941 */ /* 0x000fea0003800000 */
.L_x_3532:
[----:B------:R-:W-:Y:S05]  /*10030*/  EXIT ;  /* 0x000000000000794d */ /* 0x000fea0003800000 */
.L_x_3406:
[----:B0-----:R-:W-:-:S04]  /*10040*/  IMAD.U32 R3, RZ, RZ, UR37 ;  /* 0x00000025ff037e24 */ /* 0x001fc8000f8e00ff */
[----:B------:R0:W1:Y:S03]  /*10050*/  SYNCS.PHASECHK.TRANS64.TRYWAIT P1, [R3+URZ+0x38800], R0 ;  /* 0x03880000030075a7 */ /* 0x000066000802017f */
[----:B-1----:R-:W-:Y:S05]  /*10060*/  @!P1 NANOSLEEP.SYNCS 0x989680 ;  /* 0x009896800000995d */ /* 0x002fea0003900000 */
[----:B------:R-:W1:Y:S02]  /*10070*/  @!P1 SYNCS.PHASECHK.TRANS64 P1, [R3+URZ+0x38800], R0 ;  /* 0x03880000030095a7 */ /* 0x000e64000802007f */
[----:B-1----:R-:W-:Y:S05]  /*10080*/  @!P1 BRA `(.L_x_3406) ;  /* 0xfffffffc00ec9947 */ /* 0x002fea000383ffff */
[----:B------:R-:W-:Y:S05]  /*10090*/  BRA `(.L_x_3539) ;  /* 0xffffff2800a87947 */ /* 0x000fea000383ffff */
.L_x_3410:
[----:B--2---:R2:W3:Y:S02]  /*100a0*/  SYNCS.PHASECHK.TRANS64.TRYWAIT P1, [R6+URZ+0x38830], R5 ;  /* 0x03883005060075a7 */ /* 0x0044e4000802017f */
[----:B---3--:R-:W-:Y:S05]  /*100b0*/  @!P1 NANOSLEEP.SYNCS 0x989680 ;  /* 0x009896800000995d */ /* 0x008fea0003900000 */
[----:B------:R-:W3:Y:S02]  /*100c0*/  @!P1 SYNCS.PHASECHK.TRANS64 P1, [R6+URZ+0x38830], R5 ;  /* 0x03883005060095a7 */ /* 0x000ee4000802007f */
[----:B---3--:R-:W-:Y:S05]  /*100d0*/  @!P1 BRA `(.L_x_3410) ;  /* 0xfffffffc00f09947 */ /* 0x008fea000383ffff */
[----:B------:R-:W-:Y:S05]  /*100e0*/  BRA `(.L_x_3409) ;  /* 0xffffff2800c07947 */ /* 0x000fea000383ffff */
.L_x_3411:
[----:B0-----:R-:W-:-:S04]  /*100f0*/  IMAD.U32 R7, RZ, RZ, UR37 ;  /* 0x00000025ff077e24 */ /* 0x001fc8000f8e00ff */
[----:B------:R0:W3:Y:S03]  /*10100*/  SYNCS.PHASECHK.TRANS64.TRYWAIT P1, [R7+URZ+0x38810], R0 ;  /* 0x03881000070075a7 */ /* 0x0000e6000802017f */
[----:B---3--:R-:W-:Y:S05]  /*10110*/  @!P1 NANOSLEEP.SYNCS 0x989680 ;  /* 0x009896800000995d */ /* 0x008fea0003900000 */
[----:B------:R-:W3:Y:S02]  /*10120*/  @!P1 SYNCS.PHASECHK.TRANS64 P1, [R7+URZ+0x38810], R0 ;  /* 0x03881000070095a7 */ /* 0x000ee4000802007f */
[----:B---3--:R-:W-:Y:S05]  /*10130*/  @!P1 BRA `(.L_x_3411) ;  /* 0xfffffffc00ec9947 */ /* 0x008fea000383ffff */
[----:B------:R-:W-:Y:S05]  /*10140*/  BRA `(.L_x_3540) ;  /* 0xffffff2c00487947 */ /* 0x000fea000383ffff */
.L_x_3415:
[----:B----4-:R4:W0:Y:S02]  /*10150*/  SYNCS.PHASECHK.TRANS64.TRYWAIT P1, [R6+URZ+0x38850], R5 ;  /* 0x03885005060075a7 */ /* 0x010824000802017f */
[----:B0-----:R-:W-:Y:S05]  /*10160*/  @!P1 NANOSLEEP.SYNCS 0x989680 ;  /* 0x009896800000995d */ /* 0x001fea0003900000 */
[----:B------:R-:W0:Y:S02]  /*10170*/  @!P1 SYNCS.PHASECHK.TRANS64 P1, [R6+URZ+0x38850], R5 ;  /* 0x03885005060095a7 */ /* 0x000e24000802007f */
[----:B0-----:R-:W-:Y:S05]  /*10180*/  @!P1 BRA `(.L_x_3415) ;  /* 0xfffffffc00f09947 */ /* 0x001fea000383ffff */
[----:B------:R-:W-:Y:S05]  /*10190*/  BRA `(.L_x_3414) ;  /* 0xffffff2c00547947 */ /* 0x000fea000383ffff */
.L_x_3420:
[----:B-1----:R-:W-:-:S04]  /*101a0*/  IMAD.U32 R5, RZ, RZ, UR5 ;  /* 0x00000005ff057e24 */ /* 0x002fc8000f8e00ff */
[----:B------:R1:W2:Y:S03]  /*101b0*/  SYNCS.PHASECHK.TRANS64.TRYWAIT P3, [R5+URZ+0x38830], R0 ;  /* 0x03883000050075a7 */ /* 0x0002a6000806017f */
[----:B--2---:R-:W-:Y:S05]  /*101c0*/  @!P3 NANOSLEEP.SYNCS 0x989680 ;  /* 0x009896800000b95d */ /* 0x004fea0003900000 */
[----:B------:R-:W2:Y:S02]  /*101d0*/  @!P3 SYNCS.PHASECHK.TRANS64 P3, [R5+URZ+0x38830], R0 ;  /* 0x038830000500b5a7 */ /* 0x000ea4000806007f */
[----:B--2---:R-:W-:Y:S05]  /*101e0*/  @!P3 BRA `(.L_x_3420) ;  /* 0xfffffffc00ecb947 */ /* 0x004fea000383ffff */
[----:B------:R-:W-:Y:S05]  /*101f0*/  BRA `(.L_x_3419) ;  /* 0xffffff4c00d07947 */ /* 0x000fea000383ffff */
.L_x_3424:
[----:B-1----:R-:W-:-:S04]  /*10200*/  IMAD.U32 R5, RZ, RZ, UR5 ;  /* 0x00000005ff057e24 */ /* 0x002fc8000f8e00ff */
[----:B------:R1:W3:Y:S03]  /*10210*/  SYNCS.PHASECHK.TRANS64.TRYWAIT P3, [R5+URZ+0x38850], R0 ;  /* 0x03885000050075a7 */ /* 0x0002e6000806017f */
[----:B---3--:R-:W-:Y:S05]  /*10220*/  @!P3 NANOSLEEP.SYNCS 0x989680 ;  /* 0x009896800000b95d */ /* 0x008fea0003900000 */
[----:B------:R-:W3:Y:S02]  /*10230*/  @!P3 SYNCS.PHASECHK.TRANS64 P3, [R5+URZ+0x38850], R0 ;  /* 0x038850000500b5a7 */ /* 0x000ee4000806007f */
[----:B---3--:R-:W-:Y:S05]  /*10240*/  @!P3 BRA `(.L_x_3424) ;  /* 0xfffffffc00ecb947 */ /* 0x008fea000383ffff */
[----:B------:R-:W-:Y:S05]  /*10250*/  BRA `(.L_x_3423) ;  /* 0xffffff5000407947 */ /* 0x000fea000383ffff */
.L_x_3436:
        /* <DEDUP_REMOVED lines=11> */
.L_x_3542:
[----:B------:R-:W-:Y:S05]  /*10310*/  BSYNC B0 ;  /* 0x0000000000007941 */ /* 0x000fea0003800000 */
.L_x_3541:
[----:B------:R-:W-:Y:S05]  /*10320*/  BRA `(.L_x_3543) ;  /* 0xffffffa800787947 */ /* 0x000fea000383ffff */
.L_x_3438:
[----:B------:R-:W-:Y:S01]  /*10330*/  BSSY B0, `(.L_x_3544) ;  /* 0x0000006000007945 */ /* 0x000fe20003800000 */
[----:B------:R-:W-:-:S07]  /*10340*/  IMAD.MOV.U32 R15, RZ, RZ, -0x1 ;  /* 0xffffffffff0f7424 */ /* 0x000fce00078e00ff */
[----:B01----:R-:W-:Y:S05]  /*10350*/  WARPSYNC.COLLECTIVE R15, `(.L_x_3545) ;  /* 0x000000000f0c7348 */ /* 0x003fea0003c00000 */
[----:B------:R-:W-:Y:S02]  /*10360*/  ELECT P6, UR62, PT ;  /* 0x00000000003e782f */ /* 0x000fe400038c0000 */
[----:B------:R-:W-:Y:S01]  /*10370*/  MOV R14, UR62 ;  /* 0x0000003e000e7c02 */ /* 0x000fe20008000f00 */
[----:B01----:R-:W-:Y:S10]  /*10380*/  ENDCOLLECTIVE ;  /* 0x000000000000791b */ /* 0x003ff40003800000 */
.L_x_3545:
[----:B------:R-:W-:Y:S05]  /*10390*/  BSYNC B0 ;  /* 0x0000000000007941 */ /* 0x000fea0003800000 */
.L_x_3544:
[----:B------:R-:W-:Y:S05]  /*103a0*/  BRA `(.L_x_3546) ;  /* 0xffffffa800787947 */ /* 0x000fea000383ffff */
.L_x_3440:
[----:B-1----:R1:W3:Y:S02]  /*103b0*/  SYNCS.PHASECHK.TRANS64.TRYWAIT P0, [R0+URZ+0x38840], R2 ;  /* 0x03884002000075a7 */ /* 0x0022e4000800017f */
[----:B---3--:R-:W-:Y:S05]  /*103c0*/  @!P0 NANOSLEEP.SYNCS 0x989680 ;  /* 0x009896800000895d */ /* 0x008fea0003900000 */
[----:B------:R-:W3:Y:S02]  /*103d0*/  @!P0 SYNCS.PHASECHK.TRANS64 P0, [R0+URZ+0x38840], R2 ;  /* 0x03884002000085a7 */ /* 0x000ee4000800007f */
[----:B---3--:R-:W-:Y:S05]  /*103e0*/  @!P0 BRA `(.L_x_3440) ;  /* 0xfffffffc00f08947 */ /* 0x008fea000383ffff */
[----:B------:R-:W-:Y:S05]  /*103f0*/  BRA `(.L_x_3547) ;  /* 0xffffffa800d07947 */ /* 0x000fea000383ffff */
.L_x_3443:
        /* <DEDUP_REMOVED lines=8> */
.L_x_3548:
[----:B------:R-:W-:Y:S01]  /*10480*/  IMAD.MOV.U32 R13, RZ, RZ, R0 ;  /* 0x000000ffff0d7224 */ /* 0x000fe200078e0000 */
[----:B------:R-:W-:Y:S01]  /*10490*/  LOP3.LUT R5, R5, 0x7f, RZ, 0xc0, !PT ;  /* 0x0000007f05057812 */ /* 0x000fe200078ec0ff */
[----:B------:R-:W-:-:S07]  /*104a0*/  IMAD.MOV.U32 R6, RZ, RZ, R14 ;  /* 0x000000ffff067224 */ /* 0x000fce00078e000e */
[----:B------:R-:W-:Y:S05]  /*104b0*/  WARPSYNC.COLLECTIVE R15, `(.L_x_3549) ;  /* 0x000000000f087348 */ /* 0x000fea0003c00000 */
[----:B------:R0:W1:Y:S02]  /*104c0*/  SHFL.IDX P6, R14, R13, R12, R11 ;  /* 0x0000000c0d0e7389 */ /* 0x00006400000c000b */
[----:B01----:R-:W-:Y:S01]  /*104d0*/  ENDCOLLECTIVE ;  /* 0x000000000000791b */ /* 0x003fe20003800000 */
.L_x_3549:
[----:B------:R-:W-:Y:S02]  /*104e0*/  ULDC UR4, c[0x0][0x288] ;  /* 0x0000a20000047ab9 */ /* 0x000fe40000000800 */
[----:B------:R-:W-:Y:S01]  /*104f0*/  IMAD R3, R7, UR4, RZ ;  /* 0x0000000407037c24 */ /* 0x000fe2000f8e02ff */
[----:B------:R-:W-:Y:S01]  /*10500*/  SHF.R.U32.HI R15, RZ, 0x3, R5 ;  /* 0x00000003ff0f7819 */ /* 0x000fe20000011605 */
[----:B------:R-:W-:Y:S02]  /*10510*/  IMAD.MOV.U32 R13, RZ, RZ, R2 ;  /* 0x000000ffff0d7224 */ /* 0x000fe400078e0002 */
[----:B------:R-:W-:Y:S02]  /*10520*/  IMAD.MOV.U32 R12, RZ, RZ, 0x1 ;  /* 0x00000001ff0c7424 */ /* 0x000fe400078e00ff */
[----:B------:R-:W-:Y:S02]  /*10530*/  IMAD R7, R4, 0x40, R15 ;  /* 0x0000004004077824 */ /* 0x000fe400078e020f */
[----:B------:R-:W-:-:S02]  /*10540*/  IMAD.MOV.U32 R15, RZ, RZ, -0x1 ;  /* 0xffffffffff0f7424 */ /* 0x000fc400078e00ff */
[----:B------:R-:W-:Y:S01]  /*10550*/  IMAD.MOV.U32 R5, RZ, RZ, R14 ;  /* 0x000000ffff057224 */ /* 0x000fe200078e000e */
[----:B------:R-:W-:-:S13]  /*10560*/  ISETP.GE.AND P1, PT, R7, R3, PT ;  /* 0x000000030700720c */ /* 0x000fda0003f26270 */
[----:B------:R-:W-:Y:S05]  /*10570*/  WARPSYNC.COLLECTIVE R15, `(.L_x_3550) ;  /* 0x000000000f087348 */ /* 0x000fea0003c00000 */
[----:B------:R0:W1:Y:S02]  /*10580*/  SHFL.IDX P6, R14, R13, R12, R11 ;  /* 0x0000000c0d0e7389 */ /* 0x00006400000c000b */
[----:B01----:R-:W-:Y:S01]  /*10590*/  ENDCOLLECTIVE ;  /* 0x000000000000791b */ /* 0x003fe20003800000 */
.L_x_3550:
[----:B------:R0:W-:Y:S01]  /*105a0*/  STL [R1+0x14], R7 ;  /* 0x0000140701007387 */ /* 0x0001e20000100800 */
[----:B------:R-:W-:Y:S01]  /*105b0*/  @!P1 LEA R5, P2, R10, R5, 0x1 ;  /* 0x000000050a059211 */ /* 0x000fe200078408ff */
[----:B------:R-:W-:-:S04]  /*105c0*/  IMAD.MOV.U32 R13, RZ, RZ, R0 ;  /* 0x000000ffff0d7224 */ /* 0x000fc800078e0000 */
[----:B------:R-:W-:-:S05]  /*105d0*/  @!P1 IMAD.X R4, RZ, RZ, R6, P2 ;  /* 0x000000ffff049224 */ /* 0x000fca00010e0606 */
[----:B------:R-:W-:Y:S01]  /*105e0*/  @!P1 LOP3.LUT R5, R5, R4, RZ, 0x3c, !PT ;  /* 0x0000000405059212 */ /* 0x000fe200078e3cff */
[----:B0-----:R-:W-:-:S07]  /*105f0*/  IMAD.MOV.U32 R6, RZ, RZ, R14 ;  /* 0x000000ffff067224 */ /* 0x001fce00078e000e */
[----:B------:R-:W-:Y:S05]  /*10600*/  WARPSYNC.COLLECTIVE R15, `(.L_x_3551) ;  /* 0x000000000f087348 */ /* 0x000fea0003c00000 */
[----:B------:R0:W1:Y:S02]  /*10610*/  SHFL.IDX P6, R14, R13, R12, R11 ;  /* 0x0000000c0d0e7389 */ /* 0x00006400000c000b */
[----:B01----:R-:W-:Y:S01]  /*10620*/  ENDCOLLECTIVE ;  /* 0x000000000000791b */ /* 0x003fe20003800000 */
.L_x_3551:
[----:B------:R-:W-:-:S04]  /*10630*/  @!P1 LOP3.LUT R4, R5, R4, RZ, 0x3c, !PT ;  /* 0x0000000405049212 */ /* 0x000fc800078e3cff */
[----:B------:R-:W-:-:S05]  /*10640*/  @!P1 LOP3.LUT R5, R5, R4, RZ, 0x3c, !PT ;  /* 0x0000000405059212 */ /* 0x000fca00078e3cff */
[----:B------:R-:W-:Y:S01]  /*10650*/  @!PT LDS RZ, [RZ] ;  /* 0x00000000fffff984 */ /* 0x000fe20000000800 */
[----:B------:R-:W-:Y:S01]  /*10660*/  @!PT LDS RZ, [RZ] ;  /* 0x00000000fffff984 */ /* 0x000fe20000000800 */
[----:B------:R-:W-:Y:S01]  /*10670*/  @!PT LDS RZ, [RZ] ;  /* 0x00000000fffff984 */ /* 0x000fe20000000800 */
[----:B------:R0:W-:Y:S01]  /*10680*/  @!P1 LDGSTS.E.BYPASS.LTC128B.128 [R9+0x20400], desc[UR38][R4.64], !P0 ;  /* 0x2040000004099fae */ /* 0x0001e2000c101d66 */
[----:B------:R-:W-:Y:S02]  /*10690*/  IMAD.MOV.U32 R13, RZ, RZ, R2 ;  /* 0x000000ffff0d7224 */ /* 0x000fe400078e0002 */
[----:B------:R-:W-:Y:S02]  /*106a0*/  IMAD.MOV.U32 R12, RZ, RZ, 0x2 ;  /* 0x00000002ff0c7424 */ /* 0x000fe400078e00ff */
[----:B0-----:R-:W-:Y:S02]  /*106b0*/  VIADD R5, R7, 0x10 ;  /* 0x0000001007057836 */ /* 0x001fe40000000000 */
[----:B------:R-:W-:-:S07]  /*106c0*/  IMAD.MOV.U32 R4, RZ, RZ, R14 ;  /* 0x000000ffff047224 */ /* 0x000fce00078e000e */
[----:B------:R-:W-:Y:S05]  /*106d0*/  WARPSYNC.COLLECTIVE R15, `(.L_x_3552) ;  /* 0x000000000f087348 */ /* 0x000fea0003c00000 */
[----:B------:R0:W1:Y:S02]  /*106e0*/  SHFL.IDX P6, R14, R13, R12, R11 ;  /* 0x0000000c0d0e7389 */ /* 0x00006400000c000b */
[----:B01----:R-:W-:Y:S01]  /*106f0*/  ENDCOLLECTIVE ;  /* 0x000000000000791b */ /* 0x003fe20003800000 */
.L_x_3552:
[----:B------:R-:W-:Y:S01]  /*10700*/  ISETP.GE.AND P1, PT, R5, R3, PT ;  /* 0x000000030500720c */ /* 0x000fe20003f26270 */
[----:B------:R-:W-:Y:S01]  /*10710*/  VIADD R7, R7, 0x20 ;  /* 0x0000002007077836 */ /* 0x000fe20000000000 */
[----:B------:R0:W-:Y:S04]  /*10720*/  STL [R1+0x28], R5 ;  /* 0x0000280501007387 */ /* 0x0001e80000100800 */
[----:B------:R1:W-:Y:S07]  /*10730*/  STL [R1+0x2c], R7 ;  /* 0x00002c0701007387 */ /* 0x0003ee0000100800 */
[----:B0-----:R-:W-:Y:S01]  /*10740*/  @!P1 LEA R5, P2, R10, R4, 0x1 ;  /* 0x000000040a059211 */ /* 0x001fe200078408ff */
[----:B------:R-:W-:-:S04]  /*10750*/  IMAD.MOV.U32 R13, RZ, RZ, R0 ;  /* 0x000000ffff0d7224 */ /* 0x000fc800078e0000 */
[----:B------:R-:W-:Y:S02]  /*10760*/  @!P1 IMAD.X R4, RZ, RZ, R6, P2 ;  /* 0x000000ffff049224 */ /* 0x000fe400010e0606 */
[----:B------:R-:W-:-:S03]  /*10770*/  IMAD.MOV.U32 R6, RZ, RZ, R14 ;  /* 0x000000ffff067224 */ /* 0x000fc600078e000e */
[----:B-1----:R-:W-:-:S07]  /*10780*/  @!P1 LOP3.LUT R5, R5, R4, RZ, 0x3c, !PT ;  /* 0x0000000405059212 */ /* 0x002fce00078e3cff */
[----:B------:R-:W-:Y:S05]  /*10790*/  WARPSYNC.COLLECTIVE R15, `(.L_x_3553) ;  /* 0x000000000f087348 */ /* 0x000fea0003c00000 */
[----:B------:R0:W1:Y:S02]  /*107a0*/  SHFL.IDX P6, R14, R13, R12, R11 ;  /* 0x0000000c0d0e7389 */ /* 0x00006400000c000b */
[----:B01----:R-:W-:Y:S01]  /*107b0*/  ENDCOLLECTIVE ;  /* 0x000000000000791b */ /* 0x003fe20003800000 */
.L_x_3553:
[----:B------:R-:W-:-:S04]  /*107c0*/  @!P1 LOP3.LUT R4, R5, R4, RZ, 0x3c, !PT ;  /* 0x0000000405049212 */ /* 0x000fc800078e3cff */
[----:B------:R-:W-:-:S05]  /*107d0*/  @!P1 LOP3.LUT R5, R5, R4, RZ, 0x3c, !PT ;  /* 0x0000000405059212 */ /* 0x000fca00078e3cff */
[----:B------:R-:W-:Y:S01]  /*107e0*/  @!PT LDS RZ, [RZ] ;  /* 0x00000000fffff984 */ /* 0x000fe20000000800 */
[----:B------:R-:W-:Y:S01]  /*107f0*/  @!PT LDS RZ, [RZ] ;  /* 0x00000000fffff984 */ /* 0x000fe20000000800 */
[----:B------:R-:W-:Y:S01]  /*10800*/  @!PT LDS RZ, [RZ] ;  /* 0x00000000fffff984 */ /* 0x000fe20000000800 */
[----:B------:R0:W-:Y:S01]  /*10810*/  @!P1 LDGSTS.E.BYPASS.LTC128B.128 [R9+0x20c00], desc[UR38][R4.64], !P0 ;  /* 0x20c0000004099fae */ /* 0x0001e2000c101d66 */
[----:B------:R-:W-:Y:S01]  /*10820*/  ISETP.GE.AND P1, PT, R7, R3, PT ;  /* 0x000000030700720c */ /* 0x000fe20003f26270 */
[----:B------:R-:W-:Y:S02]  /*10830*/  IMAD.MOV.U32 R13, RZ, RZ, R2 ;  /* 0x000000ffff0d7224 */ /* 0x000fe400078e0002 */
[----:B------:R-:W-:Y:S02]  /*10840*/  IMAD.MOV.U32 R12, RZ, RZ, 0x3 ;  /* 0x00000003ff0c7424 */ /* 0x000fe400078e00ff */
[----:B0-----:R-:W-:-:S08]  /*10850*/  IMAD.MOV.U32 R4, RZ, RZ, R14 ;  /* 0x000000ffff047224 */ /* 0x001fd000078e000e */
[----:B------:R-:W-:Y:S05]  /*10860*/  WARPSYNC.COLLECTIVE R15, `(.L_x_3554) ;  /* 0x000000000f087348 */ /* 0x000fea0003c00000 */
[----:B------:R0:W1:Y:S02]  /*10870*/  SHFL.IDX P6, R14, R13, R12, R11 ;  /* 0x0000000c0d0e7389 */ /* 0x00006400000c000b */
[----:B01----:R-:W-:Y:S01]  /*10880*/  ENDCOLLECTIVE ;  /* 0x000000000000791b */ /* 0x003fe20003800000 */
.L_x_3554:
        /* <DEDUP_REMOVED lines=9> */
[----:B------:R0:W-:Y:S02]  /*10920*/  @!P1 LDGSTS.E.BYPASS.LTC128B.128 [R9+0x21400], desc[UR38][R4.64], !P0 ;  /* 0x2140000004099fae */ /* 0x0001e4000c101d66 */
[----:B0-----:R-:W-:-:S07]  /*10930*/  IMAD.MOV.U32 R4, RZ, RZ, R14 ;  /* 0x000000ffff047224 */ /* 0x001fce00078e000e */
[----:B------:R-:W-:Y:S05]  /*10940*/  WARPSYNC.COLLECTIVE R15, `(.L_x_3555) ;  /* 0x000000000f087348 */ /* 0x000fea0003c00000 */
[----:B------:R0:W1:Y:S02]  /*10950*/  SHFL.IDX P6, R14, R13, R12, R11 ;  /* 0x0000000c0d0e7389 */ /* 0x00006400000c000b */
[----:B01----:R-:W-:Y:S01]  /*10960*/  ENDCOLLECTIVE ;  /* 0x000000000000791b */ /* 0x003fe20003800000 */
.L_x_3555:
[----:B------:R-:W-:Y:S01]  /*10970*/  IMAD.MOV.U32 R0, RZ, RZ, R14 ;  /* 0x000000ffff007224 */ /* 0x000fe200078e000e */
[----:B------:R-:W-:Y:S06]  /*10980*/  BRA `(.L_x_3556) ;  /* 0xffffffac00dc7947 */ /* 0x000fec000383ffff */
.L_x_3445:
[----:B------:R-:W-:Y:S01]  /*10990*/  BSSY B0, `(.L_x_3557) ;  /* 0x0000008000007945 */ /* 0x000fe20003800000 */
[----:B------:R-:W-:Y:S02]  /*109a0*/  IMAD.MOV.U32 R13, RZ, RZ, R6 ;  /* 0x000000ffff0d7224 */ /* 0x000fe400078e0006 */
[----:B------:R-:W-:Y:S02]  /*109b0*/  IMAD.MOV.U32 R12, RZ, RZ, RZ ;  /* 0x000000ffff0c7224 */ /* 0x000fe400078e00ff */
[----:B------:R-:W-:Y:S02]  /*109c0*/  IMAD.MOV.U32 R11, RZ, RZ, 0x181f ;  /* 0x0000181fff0b7424 */ /* 0x000fe400078e00ff */
[----:B------:R-:W-:-:S07]  /*109d0*/  IMAD.MOV.U32 R15, RZ, RZ, -0x1 ;  /* 0xffffffffff0f7424 */ /* 0x000fce00078e00ff */
[----:B------:R-:W-:Y:S05]  /*109e0*/  WARPSYNC.COLLECTIVE R15, `(.L_x_3558) ;  /* 0x000000000f087348 */ /* 0x000fea0003c00000 */
[----:B------:R0:W1:Y:S02]  /*109f0*/  SHFL.IDX P6, R14, R13, R12, R11 ;  /* 0x0000000c0d0e7389 */ /* 0x00006400000c000b */
[----:B01----:R-:W-:Y:S01]  /*10a00*/  ENDCOLLECTIVE ;  /* 0x000000000000791b */ /* 0x003fe20003800000 */
.L_x_3558:
[----:B------:R-:W-:Y:S05]  /*10a10*/  BSYNC B0 ;  /* 0x0000000000007941 */ /* 0x000fea0003800000 */
.L_x_3557:
[----:B------:R-:W-:Y:S01]  /*10a20*/  IMAD.MOV.U32 R13, RZ, RZ, R0 ;  /* 0x000000ffff0d7224 */ /* 0x000fe200078e0000 */
[----:B------:R0:W5:Y:S01]  /*10a30*/  LDL.LU R10, [R1+0x2c] ;  /* 0x00002c00010a7983 */ /* 0x0001620000300800 */
[----:B------:R-:W-:Y:S02]  /*10a40*/  IMAD.MOV.U32 R12, RZ, RZ, RZ ;  /* 0x000000ffff0c7224 */ /* 0x000fe400078e00ff */
[----:B------:R-:W-:Y:S01]  /*10a50*/  IMAD.MOV.U32 R11, RZ, RZ, 0x181f ;  /* 0x0000181fff0b7424 */ /* 0x000fe200078e00ff */
[----:B------:R0:W-:Y:S01]  /*10a60*/  STL [R1+0x54], R16 ;  /* 0x0000541001007387 */ /* 0x0001e20000100800 */
[----:B------:R-:W-:Y:S02]  /*10a70*/  IMAD.MOV.U32 R15, RZ, RZ, -0x1 ;  /* 0xffffffffff0f7424 */ /* 0x000fe400078e00ff */
[----:B------:R-:W-:-:S07]  /*10a80*/  IMAD.MOV.U32 R2, RZ, RZ, R14 ;  /* 0x000000ffff027224 */ /* 0x000fce00078e000e */
[----:B0----5:R-:W-:Y:S05]  /*10a90*/  WARPSYNC.COLLECTIVE R15, `(.L_x_3559) ;  /* 0x000000000f087348 */ /* 0x021fea0003c00000 */
[----:B------:R1:W2:Y:S02]  /*10aa0*/  SHFL.IDX P6, R14, R13, R12, R11 ;  /* 0x0000000c0d0e7389 */ /* 0x0002a400000c000b */
[----:B012--5:R-:W-:Y:S01]  /*10ab0*/  ENDCOLLECTIVE ;  /* 0x000000000000791b */ /* 0x027fe20003800000 */
.L_x_3559:
[----:B------:R-:W-:Y:S01]  /*10ac0*/  ULDC UR4, c[0x0][0x288] ;  /* 0x0000a20000047ab9 */ /* 0x000fe20000000800 */
[----:B------:R-:W2:Y:S01]  /*10ad0*/  LDL R16, [R1+0x4] ;  /* 0x0000040001107983 */ /* 0x000ea20000100800 */
[----:B------:R-:W-:Y:S01]  /*10ae0*/  LOP3.LUT R18, R18, 0xfffffeff, RZ, 0xc0, !PT ;  /* 0xfffffeff12127812 */ /* 0x000fe200078ec0ff */
[----:B------:R-:W-:-:S03]  /*10af0*/  IMAD R4, R8, UR4, RZ ;  /* 0x0000000408047c24 */ /* 0x000fc6000f8e02ff */
[----:B------:R-:W-:-:S04]  /*10b00*/  @P1 LOP3.LUT R18, R18, 0x100, RZ, 0xfc, !PT ;  /* 0x0000010012121812 */ /* 0x000fc800078efcff */
[C---:B------:R-:W-:Y:S01]  /*10b10*/  LOP3.LUT P1, RZ, R18.reuse, 0x10, RZ, 0xc0, !PT ;  /* 0x0000001012ff7812 */ /* 0x040fe2000782c0ff */
[----:B------:R-:W3:Y:S04]  /*10b20*/  LDL.LU R11, [R1+0x14] ;  /* 0x00001400010b7983 */ /* 0x000ee80000300800 */
[----:B------:R-:W4:Y:S01]  /*10b30*/  LDL.LU R15, [R1+0x28] ;  /* 0x00002800010f7983 */ /* 0x000f220000300800 */
[----:B------:R-:W-:Y:S01]  /*10b40*/  LOP3.LUT R18, R18, 0xffffff7f, RZ, 0xc0, !PT ;  /* 0xffffff7f12127812 */ /* 0x000fe200078ec0ff */
[----:B------:R-:W-:Y:S02]  /*10b50*/  IMAD.MOV.U32 R13, RZ, RZ, R6 ;  /* 0x000000ffff0d7224 */ /* 0x000fe400078e0006 */
[----:B------:R-:W-:Y:S02]  /*10b60*/  IMAD.MOV.U32 R12, RZ, RZ, 0x1 ;  /* 0x00000001ff0c7424 */ /* 0x000fe400078e00ff */
[----:B------:R-:W-:Y:S01]  /*10b70*/  IMAD.MOV.U32 R3, RZ, RZ, R14 ;  /* 0x000000ffff037224 */ /* 0x000fe200078e000e */
[----:B------:R-:W-:-:S13]  /*10b80*/  ISETP.GE.AND P3, PT, R10, R4, PT ;  /* 0x000000040a00720c */ /* 0x000fda0003f66270 */
[----:B------:R-:W-:-:S04]  /*10b90*/  @P3 LOP3.LUT R18, R18, 0x80, RZ, 0xfc, !PT ;  /* 0x0000008012123812 */ /* 0x000fc800078efcff */
[----:B------:R-:W-:Y:S02]  /*10ba0*/  LOP3.LUT P3, RZ, R18, 0x4, RZ, 0xc0, !PT ;  /* 0x0000000412ff7812 */ /* 0x000fe4000786c0ff */
[-C--:B---3--:R-:W-:Y:S01]  /*10bb0*/  ISETP.GE.AND P4, PT, R11, R4.reuse, PT ;  /* 0x000000040b00720c */ /* 0x088fe20003f86270 */
[----:B------:R-:W-:Y:S01]  /*10bc0*/  IMAD.MOV.U32 R11, RZ, RZ, 0x181f ;  /* 0x0000181fff0b7424 */ /* 0x000fe200078e00ff */
[----:B----4-:R-:W-:Y:S01]  /*10bd0*/  ISETP.GE.AND P2, PT, R15, R4, PT ;  /* 0x000000040f00720c */ /* 0x010fe20003f46270 */
[----:B------:R-:W-:-:S10]  /*10be0*/  IMAD.MOV.U32 R15, RZ, RZ, -0x1 ;  /* 0xffffffffff0f7424 */ /* 0x000fd400078e00ff */
[----:B------:R-:W-:Y:S02]  /*10bf0*/  @!P4 LEA R3, P6, R9, R3, 0x1 ;  /* 0x000000030903c211 */ /* 0x000fe400078c08ff */
[----:B------:R-:W-:-:S03]  /*10c00*/  @!P4 LOP3.LUT R8, R5, 0x40, RZ, 0xc0, !PT ;  /* 0x000000400508c812 */ /* 0x000fc600078ec0ff */
[----:B------:R-:W-:Y:S01]  /*10c10*/  @!P4 IMAD.X R2, RZ, RZ, R2, P6 ;  /* 0x000000ffff02c224 */ /* 0x000fe200030e0602 */
[----:B------:R-:W-:Y:S02]  /*10c20*/  LOP3.LUT P6, RZ, R18, 0x8, RZ, 0xc0, !PT ;  /* 0x0000000812ff7812 */ /* 0x000fe400078cc0ff */
[----:B------:R-:W-:Y:S02]  /*10c30*/  @!P4 SHF.R.U32.HI R8, RZ, 0x2, R8 ;  /* 0x00000002ff08c819 */ /* 0x000fe40000011608 */
[----:B------:R-:W-:-:S04]  /*10c40*/  @!P4 LOP3.LUT R3, R3, R2, RZ, 0x3c, !PT ;  /* 0x000000020303c212 */ /* 0x000fc800078e3cff */
[----:B------:R-:W-:-:S04]  /*10c50*/  @!P4 LOP3.LUT R2, R3, R2, RZ, 0x3c, !PT ;  /* 0x000000020302c212 */ /* 0x000fc800078e3cff */
[----:B------:R-:W-:-:S05]  /*10c60*/  @!P4 LOP3.LUT R3, R3, R2, RZ, 0x3c, !PT ;  /* 0x000000020303c212 */ /* 0x000fca00078e3cff */
[----:B------:R-:W-:Y:S01]  /*10c70*/  @!PT LDS RZ, [RZ] ;  /* 0x00000000fffff984 */ /* 0x000fe20000000800 */
[----:B------:R-:W-:Y:S01]  /*10c80*/  @!PT LDS RZ, [RZ] ;  /* 0x00000000fffff984 */ /* 0x000fe20000000800 */
[----:B------:R-:W-:Y:S01]  /*10c90*/  @!PT LDS RZ, [RZ] ;  /* 0x00000000fffff984 */ /* 0x000fe20000000800 */
[----:B--2---:R0:W-:Y:S01]  /*10ca0*/  @!P4 LDGSTS.E.BYPASS.LTC128B.128 [R16+0x26400], desc[UR38][R2.64], !P1 ;  /* 0x264000000210cfae */ /* 0x0041e2000c901d66 */
[----:B------:R-:W-:-:S03]  /*10cb0*/  LOP3.LUT P1, RZ, R18, 0x100, RZ, 0xc0, !PT ;  /* 0x0000010012ff7812 */ /* 0x000fc6000782c0ff */
[----:B------:R0:W-:Y:S01]  /*10cc0*/  @!P4 LDGSTS.E.BYPASS.LTC128B.128 [R16+0x28400], desc[UR38][R2.64+0x80], !P6 ;  /* 0x284000800210cfae */ /* 0x0001e2000f101d66 */
[----:B------:R-:W-:Y:S02]  /*10cd0*/  @!P4 ISETP.NE.U32.AND P6, PT, R8, RZ, PT ;  /* 0x000000ff0800c20c */ /* 0x000fe40003fc5070 */
[----:B------:R-:W-:Y:S01]  /*10ce0*/  @!P4 LOP3.LUT R8, R7, 0x80, RZ, 0xc0, !PT ;  /* 0x000000800708c812 */ /* 0x000fe200078ec0ff */
[----:B------:R0:W-:Y:S03]  /*10cf0*/  @!P4 LDGSTS.E.BYPASS.LTC128B.128 [R16+0x2a400], desc[UR38][R2.64+0x100], !P3 ;  /* 0x2a4001000210cfae */ /* 0x0001e6000d901d66 */
[----:B------:R-:W-:Y:S01]  /*10d00*/  @!P4 SHF.R.U32.HI R8, RZ, 0x3, R8 ;  /* 0x00000003ff08c819 */ /* 0x000fe20000011608 */
[----:B------:R0:W-:Y:S04]  /*10d10*/  @!P4 LDGSTS.E.BYPASS.LTC128B.128 [R16+0x2c400], desc[UR38][R2.64+0x180], !P5 ;  /* 0x2c4001800210cfae */ /* 0x0001e8000e901d66 */
[----:B------:R0:W-:Y:S04]  /*10d20*/  @!P4 LDGSTS.E.BYPASS.LTC128B.128 [R16+0x2e400], desc[UR38][R2.64+0x200], !P0 ;  /* 0x2e4002000210cfae */ /* 0x0001e8000c101d66 */
[----:B------:R0:W-:Y:S04]  /*10d30*/  @!P4 LDGSTS.E.BYPASS.LTC128B.128 [R16+0x30400], desc[UR38][R2.64+0x280], !P1 ;  /* 0x304002800210cfae */ /* 0x0001e8000c901d66 */
[----:B------:R0:W-:Y:S01]  /*10d40*/  @!P4 LDGSTS.E.BYPASS.LTC128B.128 [R16+0x32400], desc[UR38][R2.64+0x300], P6 ;  /* 0x324003000210cfae */ /* 0x0001e2000b101d66 */
[----:B------:R-:W-:-:S13]  /*10d50*/  @!P4 ISETP.NE.U32.AND P6, PT, R8, RZ, PT ;  /* 0x000000ff0800c20c */ /* 0x000fda0003fc5070 */
[----:B------:R0:W-:Y:S02]  /*10d60*/  @!P4 LDGSTS.E.BYPASS.LTC128B.128 [R16+0x34400], desc[UR38][R2.64+0x380], P6 ;  /* 0x344003800210cfae */ /* 0x0001e4000b101d66 */
[----:B0-----:R-:W-:Y:S05]  /*10d70*/  WARPSYNC.COLLECTIVE R15, `(.L_x_3560) ;  /* 0x000000000f087348 */ /* 0x001fea0003c00000 */
[----:B------:R1:W2:Y:S02]  /*10d80*/  SHFL.IDX P6, R14, R13, R12, R11 ;  /* 0x0000000c0d0e7389 */ /* 0x0002a400000c000b */
[----:B012---:R-:W-:Y:S01]  /*10d90*/  ENDCOLLECTIVE ;  /* 0x000000000000791b */ /* 0x007fe20003800000 */
.L_x_3560:
[----:B------:R-:W-:Y:S02]  /*10da0*/  IMAD.MOV.U32 R13, RZ, RZ, R0 ;  /* 0x000000ffff0d7224 */ /* 0x000fe400078e0000 */
[----:B------:R-:W-:-:S07]  /*10db0*/  IMAD.MOV.U32 R8, RZ, RZ, R14 ;  /* 0x000000ffff087224 */ /* 0x000fce00078e000e */
[----:B------:R-:W-:Y:S05]  /*10dc0*/  WARPSYNC.COLLECTIVE R15, `(.L_x_3561) ;  /* 0x000000000f087348 */ /* 0x000fea0003c00000 */
[----:B------:R0:W1:Y:S02]  /*10dd0*/  SHFL.IDX P6, R14, R13, R12, R11 ;  /* 0x0000000c0d0e7389 */ /* 0x00006400000c000b */
[----:B01----:R-:W-:Y:S01]  /*10de0*/  ENDCOLLECTIVE ;  /* 0x000000000000791b */ /* 0x003fe20003800000 */
.L_x_3561:
[----:B------:R-:W-:Y:S02]  /*10df0*/  IMAD.MOV.U32 R13, RZ, RZ, R6 ;  /* 0x000000ffff0d7224 */ /* 0x000fe400078e0006 */
[----:B------:R-:W-:Y:S01]  /*10e00*/  IMAD.MOV.U32 R12, RZ, RZ, 0x2 ;  /* 0x00000002ff0c7424 */ /* 0x000fe200078e00ff */
[----:B------:R-:W-:Y:S02]  /*10e10*/  @!P2 LEA R9, P4, R9, R14, 0x1 ;  /* 0x0000000e0909a211 */ /* 0x000fe400078808ff */
[----:B------:R-:W-:-:S03]  /*10e20*/  LOP3.LUT P6, RZ, R18, 0x8, RZ, 0xc0, !PT ;  /* 0x0000000812ff7812 */ /* 0x000fc600078cc0ff */
[----:B------:R-:W-:Y:S01]  /*10e30*/  @!P2 IMAD.X R10, RZ, RZ, R8, P4 ;  /* 0x000000ffff0aa224 */ /* 0x000fe200020e0608 */
[----:B------:R-:W-:Y:S01]  /*10e40*/  LOP3.LUT P4, RZ, R18, 0x10, RZ, 0xc0, !PT ;  /* 0x0000001012ff7812 */ /* 0x000fe2000788c0ff */
[----:B------:R-:W-:Y:S01]  /*10e50*/  @!P2 IMAD.MOV.U32 R2, RZ, RZ, R9 ;  /* 0x000000ffff02a224 */ /* 0x000fe200078e0009 */
[----:B------:R-:W-:Y:S01]  /*10e60*/  @!P2 LOP3.LUT R8, R5, 0x40, RZ, 0xc0, !PT ;  /* 0x000000400508a812 */ /* 0x000fe200078ec0ff */
[----:B------:R-:W-:Y:S02]  /*10e70*/  @!P2 IMAD.MOV.U32 R3, RZ, RZ, R10 ;  /* 0x000000ffff03a224 */ /* 0x000fe400078e000a */
[----:B------:R-:W0:Y:S01]  /*10e80*/  S2R R10, SR_TID.X ;  /* 0x00000000000a7919 */ /* 0x000e220000002100 */
[----:B------:R-:W-:-:S07]  /*10e90*/  @!P2 SHF.R.U32.HI R8, RZ, 0x2, R8 ;  /* 0x00000002ff08a819 */ /* 0x000fce0000011608 */
[----:B------:R-:W-:Y:S01]  /*10ea0*/  @!PT LDS RZ, [RZ] ;  /* 0x00000000fffff984 */ /* 0x000fe20000000800 */
[----:B------:R-:W-:Y:S01]  /*10eb0*/  @!PT LDS RZ, [RZ] ;  /* 0x00000000fffff984 */ /* 0x000fe20000000800 */
[----:B------:R-:W-:Y:S01]  /*10ec0*/  @!PT LDS RZ, [RZ] ;  /* 0x00000000fffff984 */ /* 0x000fe20000000800 */
[----:B------:R1:W-:Y:S01]  /*10ed0*/  @!P2 LDGSTS.E.BYPASS.LTC128B.128 [R16+0x26c00], desc[UR38][R2.64], !P4 ;  /* 0x26c000000210afae */ /* 0x0003e2000e101d66 */
[----:B------:R-:W-:Y:S02]  /*10ee0*/  @!P2 ISETP.NE.U32.AND P4, PT, R8, RZ, PT ;  /* 0x000000ff0800a20c */ /* 0x000fe40003f85070 */
[----:B------:R-:W-:Y:S01]  /*10ef0*/  @!P2 LOP3.LUT R8, R7, 0x80, RZ, 0xc0, !PT ;  /* 0x000000800708a812 */ /* 0x000fe200078ec0ff */
[----:B------:R1:W-:Y:S03]  /*10f00*/  @!P2 LDGSTS.E.BYPASS.LTC128B.128 [R16+0x28c00], desc[UR38][R2.64+0x80], !P6 ;  /* 0x28c000800210afae */ /* 0x0003e6000f101d66 */
[----:B------:R-:W-:-:S07]  /*10f10*/  @!P2 SHF.R.U32.HI R8, RZ, 0x3, R8 ;  /* 0x00000003ff08a819 */ /* 0x000fce0000011608 */
[----:B01----:R-:W-:Y:S05]  /*10f20*/  WARPSYNC.COLLECTIVE R15, `(.L_x_3562) ;  /* 0x000000000f087348 */ /* 0x003fea0003c00000 */
[----:B------:R2:W3:Y:S02]  /*10f30*/  SHFL.IDX P6, R14, R13, R12, R11 ;  /* 0x0000000c0d0e7389 */ /* 0x0004e400000c000b */
[----:B0123--:R-:W-:Y:S01]  /*10f40*/  ENDCOLLECTIVE ;  /* 0x000000000000791b */ /* 0x00ffe20003800000 */
.L_x_3562:
[----:B------:R-:W-:Y:S01]  /*10f50*/  @!PT LDS RZ, [RZ] ;  /* 0x00000000fffff984 */ /* 0x000fe20000000800 */
[----:B------:R-:W-:Y:S01]  /*10f60*/  @!PT LDS RZ, [RZ] ;  /* 0x00000000fffff984 */ /* 0x000fe20000000800 */
[----:B------:R-:W-:Y:S01]  /*10f70*/  @!PT LDS RZ, [RZ] ;  /* 0x00000000fffff984 */ /* 0x000fe20000000800 */
[----:B------:R-:W-:Y:S01]  /*10f80*/  @!P2 LDGSTS.E.BYPASS.LTC128B.128 [R16+0x2ac00], desc[UR38][R2.64+0x100], !P3 ;  /* 0x2ac001000210afae */ /* 0x000fe2000d901d66 */
[----:B------:R-:W-:-:S03]  /*10f90*/  LOP3.LUT P3, RZ, R18, 0x80, RZ, 0xc0, !PT ;  /* 0x0000008012ff7812 */ /* 0x000fc6000786c0ff */
[----:B------:R-:W-:Y:S04]  /*10fa0*/  @!P2 LDGSTS.E.BYPASS.LTC128B.128 [R16+0x2cc00], desc[UR38][R2.64+0x180], !P5 ;  /* 0x2cc001800210afae */ /* 0x000fe8000e901d66 */
[----:B------:R-:W-:Y:S01]  /*10fb0*/  @!P2 LDGSTS.E.BYPASS.LTC128B.128 [R16+0x2ec00], desc[UR38][R2.64+0x200], !P0 ;  /* 0x2ec002000210afae */ /* 0x000fe2000c101d66 */
[----:B------:R-:W-:-:S03]  /*10fc0*/  IMAD.MOV.U32 R13, RZ, RZ, R0 ;  /* 0x000000ffff0d7224 */ /* 0x000fc600078e0000 */
[----:B------:R-:W-:Y:S01]  /*10fd0*/  @!P2 LDGSTS.E.BYPASS.LTC128B.128 [R16+0x30c00], desc[UR38][R2.64+0x280], !P1 ;  /* 0x30c002800210afae */ /* 0x000fe2000c901d66 */
[----:B------:R-:W-:-:S03]  /*10fe0*/  IMAD.SHL.U32 R10, R10, 0x8, RZ ;  /* 0x000000080a0a7824 */ /* 0x000fc600078e00ff */
[----:B------:R-:W-:Y:S01]  /*10ff0*/  @!P2 LDGSTS.E.BYPASS.LTC128B.128 [R16+0x32c00], desc[UR38][R2.64+0x300], P4 ;  /* 0x32c003000210afae */ /* 0x000fe2000a101d66 */
[----:B------:R-:W-:Y:S02]  /*11000*/  @!P2 ISETP.NE.U32.AND P4, PT, R8, RZ, PT ;  /* 0x000000ff0800a20c */ /* 0x000fe40003f85070 */
[----:B------:R-:W-:Y:S02]  /*11010*/  LOP3.LUT R10, R10, 0x38, RZ, 0xc0, !PT ;  /* 0x000000380a0a7812 */ /* 0x000fe400078ec0ff */
[----:B------:R-:W-:-:S04]  /*11020*/  @!P3 LOP3.LUT R8, R5, 0x40, RZ, 0xc0, !PT ;  /* 0x000000400508b812 */ /* 0x000fc800078ec0ff */
[----:B------:R-:W-:-:S05]  /*11030*/  @!P3 SHF.R.U32.HI R8, RZ, 0x2, R8 ;  /* 0x00000002ff08b819 */ /* 0x000fca0000011608 */
[----:B------:R0:W-:Y:S01]  /*11040*/  @!P2 LDGSTS.E.BYPASS.LTC128B.128 [R16+0x34c00], desc[UR38][R2.64+0x380], P4 ;  /* 0x34c003800210afae */ /* 0x0001e2000a101d66 */
[----:B------:R-:W-:Y:S01]  /*11050*/  LOP3.LUT P2, RZ, R18, 0x4, RZ, 0xc0, !PT ;  /* 0x0000000412ff7812 */ /* 0x000fe2000784c0ff */
[----:B0-----:R-:W-:-:S12]  /*11060*/  IMAD.MOV.U32 R2, RZ, RZ, R14 ;  /* 0x000000ffff027224 */ /* 0x001fd800078e000e */
[----:B------:R-:W-:Y:S05]  /*11070*/  WARPSYNC.COLLECTIVE R15, `(.L_x_3563) ;  /* 0x000000000f087348 */ /* 0x000fea0003c00000 */
[----:B------:R0:W1:Y:S02]  /*11080*/  SHFL.IDX P6, R14, R13, R12, R11 ;  /* 0x0000000c0d0e7389 */ /* 0x00006400000c000b */
[----:B01----:R-:W-:Y:S01]  /*11090*/  ENDCOLLECTIVE ;  /* 0x000000000000791b */ /* 0x003fe20003800000 */
.L_x_3563:
[----:B------:R-:W-:Y:S01]  /*110a0*/  IMAD.MOV.U32 R3, RZ, RZ, R14 ;  /* 0x000000ffff037224 */ /* 0x000fe200078e000e */
[----:B------:R-:W-:-:S04]  /*110b0*/  LOP3.LUT P6, RZ, R18, 0x8, RZ, 0xc0, !PT ;  /* 0x0000000812ff7812 */ /* 0x000fc800078cc0ff */
[----:B------:R-:W-:-:S05]  /*110c0*/  @!P3 LEA R3, P4, R10, R3, 0x1 ;  /* 0x000000030a03b211 */ /* 0x000fca00078808ff */
[----:B------:R-:W-:Y:S01]  /*110d0*/  @!P3 IMAD.X R2, RZ, RZ, R2, P4 ;  /* 0x000000ffff02b224 */ /* 0x000fe200020e0602 */
[----:B------:R-:W-:-:S04]  /*110e0*/  LOP3.LUT P4, RZ, R18, 0x10, RZ, 0xc0, !PT ;  /* 0x0000001012ff7812 */ /* 0x000fc8000788c0ff */
[----:B------:R-:W-:-:S04]  /*110f0*/  @!P3 LOP3.LUT R3, R3, R2, RZ, 0x3c, !PT ;  /* 0x000000020303b212 */ /* 0x000fc800078e3cff */
[----:B------:R-:W-:-:S04]  /*11100*/  @!P3 LOP3.LUT R2, R3, R2, RZ, 0x3c, !PT ;  /* 0x000000020302b212 */ /* 0x000fc800078e3cff */
[----:B------:R-:W-:-:S05]  /*11110*/  @!P3 LOP3.LUT R3, R3, R2, RZ, 0x3c, !PT ;  /* 0x000000020303b212 */ /* 0x000fca00078e3cff */
[----:B------:R-:W-:Y:S01]  /*11120*/  @!PT LDS RZ, [RZ] ;  /* 0x00000000fffff984 */ /* 0x000fe20000000800 */
[----:B------:R-:W-:Y:S01]  /*11130*/  @!PT LDS RZ, [RZ] ;  /* 0x00000000fffff984 */ /* 0x000fe20000000800 */
[----:B------:R-:W-:Y:S01]  /*11140*/  @!PT LDS RZ, [RZ] ;  /* 0x00000000fffff984 */ /* 0x000fe20000000800 */
        /* <DEDUP_REMOVED lines=8> */
[----:B------:R0:W-:Y:S04]  /*111d0*/  @!P3 LDGSTS.E.BYPASS.LTC128B.128 [R16+0x31400], desc[UR38][R2.64+0x280], !P1 ;  /* 0x314002800210bfae */ /* 0x0001e8000c901d66 */
[----:B------:R0:W-:Y:S01]  /*111e0*/  @!P3 LDGSTS.E.BYPASS.LTC128B.128 [R16+0x33400], desc[UR38][R2.64+0x300], P4 ;  /* 0x334003000210bfae */ /* 0x0001e2000a101d66 */
[----:B------:R-:W-:-:S13]  /*111f0*/  @!P3 ISETP.NE.U32.AND P4, PT, R8, RZ, PT ;  /* 0x000000ff0800b20c */ /* 0x000fda0003f85070 */
[----:B------:R0:W-:Y:S04]  /*11200*/  @!P3 LDGSTS.E.BYPASS.LTC128B.128 [R16+0x35400], desc[UR38][R2.64+0x380], P4 ;  /* 0x354003800210bfae */ /* 0x0001e8000a101d66 */
[----:B------:R0:W5:Y:S01]  /*11210*/  LDL.LU R16, [R1+0x54] ;  /* 0x0000540001107983 */ /* 0x0001620000300800 */
[----:B------:R-:W-:Y:S02]  /*11220*/  IMAD.MOV.U32 R13, RZ, RZ, R6 ;  /* 0x000000ffff0d7224 */ /* 0x000fe400078e0006 */
[----:B------:R-:W-:-:S07]  /*11230*/  IMAD.MOV.U32 R12, RZ, RZ, 0x3 ;  /* 0x00000003ff0c7424 */ /* 0x000fce00078e00ff */
[----:B0----5:R-:W-:Y:S05]  /*11240*/  WARPSYNC.COLLECTIVE R15, `(.L_x_3564) ;  /* 0x000000000f087348 */ /* 0x021fea0003c00000 */
[----:B------:R1:W2:Y:S02]  /*11250*/  SHFL.IDX P6, R14, R13, R12, R11 ;  /* 0x0000000c0d0e7389 */ /* 0x0002a400000c000b */
[----:B012--5:R-:W-:Y:S01]  /*11260*/  ENDCOLLECTIVE ;  /* 0x000000000000791b */ /* 0x027fe20003800000 */
.L_x_3564:
[----:B------:R-:W-:Y:S02]  /*11270*/  IMAD.MOV.U32 R13, RZ, RZ, R0 ;  /* 0x000000ffff0d7224 */ /* 0x000fe400078e0000 */
[----:B------:R-:W-:-:S07]  /*11280*/  IMAD.MOV.U32 R6, RZ, RZ, R14 ;  /* 0x000000ffff067224 */ /* 0x000fce00078e000e */
[----:B------:R-:W-:Y:S05]  /*11290*/  WARPSYNC.COLLECTIVE R15, `(.L_x_3565) ;  /* 0x000000000f087348 */ /* 0x000fea0003c00000 */
[----:B------:R0:W1:Y:S02]  /*112a0*/  SHFL.IDX P6, R14, R13, R12, R11 ;  /* 0x0000000c0d0e7389 */ /* 0x00006400000c000b */
[----:B01----:R-:W-:Y:S01]  /*112b0*/  ENDCOLLECTIVE ;  /* 0x000000000000791b */ /* 0x003fe20003800000 */
.L_x_3565:
[----:B------:R-:W-:Y:S01]  /*112c0*/  IMAD.MOV.U32 R0, RZ, RZ, R14 ;  /* 0x000000ffff007224 */ /* 0x000fe200078e000e */
[----:B------:R-:W-:Y:S06]  /*112d0*/  BRA `(.L_x_3566) ;  /* 0xffffffb000f87947 */ /* 0x000fec000383ffff */
.L_x_3449:
[----:B0-----:R-:W-:-:S04]  /*112e0*/  IMAD.U32 R3, RZ, RZ, UR36 ;  /* 0x00000024ff037e24 */ /* 0x001fc8000f8e00ff */
[----:B------:R0:W2:Y:S03]  /*112f0*/  SYNCS.PHASECHK.TRANS64.TRYWAIT P0, [R3+URZ+0x38820], R0 ;  /* 0x03882000030075a7 */ /* 0x0000a6000800017f */
[----:B--2---:R-:W-:Y:S05]  /*11300*/  @!P0 NANOSLEEP.SYNCS 0x989680 ;  /* 0x009896800000895d */ /* 0x004fea0003900000 */
[----:B------:R-:W2:Y:S02]  /*11310*/  @!P0 SYNCS.PHASECHK.TRANS64 P0, [R3+URZ+0x38820], R0 ;  /* 0x03882000030085a7 */ /* 0x000ea4000800007f */
[----:B--2---:R-:W-:Y:S05]  /*11320*/  @!P0 BRA `(.L_x_3449) ;  /* 0xfffffffc00ec8947 */ /* 0x004fea000383ffff */
[----:B------:R-:W-:Y:S05]  /*11330*/  BRA `(.L_x_3567) ;  /* 0xffffffb400887947 */ /* 0x000fea000383ffff */
.L_x_3453:
[----:B0-----:R0:W2:Y:S02]  /*11340*/  SYNCS.PHASECHK.TRANS64.TRYWAIT P0, [R3+URZ+0x38860], R0 ;  /* 0x03886000030075a7 */ /* 0x0010a4000800017f */
[----:B--2---:R-:W-:Y:S05]  /*11350*/  @!P0 NANOSLEEP.SYNCS 0x989680 ;  /* 0x009896800000895d */ /* 0x004fea0003900000 */
[----:B------:R-:W2:Y:S02]  /*11360*/  @!P0 SYNCS.PHASECHK.TRANS64 P0, [R3+URZ+0x38860], R0 ;  /* 0x03886000030085a7 */ /* 0x000ea4000800007f */
[----:B--2---:R-:W-:Y:S05]  /*11370*/  @!P0 BRA `(.L_x_3453) ;  /* 0xfffffffc00f08947 */ /* 0x004fea000383ffff */
[----:B------:R-:W-:Y:S05]  /*11380*/  BRA `(.L_x_3568) ;  /* 0xffffffb400a87947 */ /* 0x000fea000383ffff */
.L_x_3470:
[----:B-1----:R1:W2:Y:S02]  /*11390*/  SYNCS.PHASECHK.TRANS64.TRYWAIT P0, [R3+URZ+0x38840], R2 ;  /* 0x03884002030075a7 */ /* 0x0022a4000800017f */
[----:B--2---:R-:W-:Y:S05]  /*113a0*/  @!P0 NANOSLEEP.SYNCS 0x989680 ;  /* 0x009896800000895d */ /* 0x004fea0003900000 */
[----:B------:R-:W2:Y:S02]  /*113b0*/  @!P0 SYNCS.PHASECHK.TRANS64 P0, [R3+URZ+0x38840], R2 ;  /* 0x03884002030085a7 */ /* 0x000ea4000800007f */
[----:B--2---:R-:W-:Y:S05]  /*113c0*/  @!P0 BRA `(.L_x_3470) ;  /* 0xfffffffc00f08947 */ /* 0x004fea000383ffff */
[----:B------:R-:W-:Y:S05]  /*113d0*/  BRA `(.L_x_3569) ;  /* 0xffffffc0008c7947 */ /* 0x000fea000383ffff */
.L_x_3475:
[----:B0-----:R0:W2:Y:S02]  /*113e0*/  SYNCS.PHASECHK.TRANS64.TRYWAIT P0, [R3+URZ+0x38860], R2 ;  /* 0x03886002030075a7 */ /* 0x0010a4000800017f */
[----:B--2---:R-:W-:Y:S05]  /*113f0*/  @!P0 NANOSLEEP.SYNCS 0x989680 ;  /* 0x009896800000895d */ /* 0x004fea0003900000 */
[----:B------:R-:W2:Y:S02]  /*11400*/  @!P0 SYNCS.PHASECHK.TRANS64 P0, [R3+URZ+0x38860], R2 ;  /* 0x03886002030085a7 */ /* 0x000ea4000800007f */
[----:B--2---:R-:W-:Y:S05]  /*11410*/  @!P0 BRA `(.L_x_3475) ;  /* 0xfffffffc00f08947 */ /* 0x004fea000383ffff */
[----:B------:R-:W-:Y:S05]  /*11420*/  BRA `(.L_x_3570) ;  /* 0xffffffc400047947 */ /* 0x000fea000383ffff */
.L_x_3491:
[----:B--2---:R2:W3:Y:S02]  /*11430*/  SYNCS.PHASECHK.TRANS64.TRYWAIT P0, [R4+URZ+0x38840], R2 ;  /* 0x03884002040075a7 */ /* 0x0044e4000800017f */
[----:B---3--:R-:W-:Y:S05]  /*11440*/  @!P0 NANOSLEEP.SYNCS 0x989680 ;  /* 0x009896800000895d */ /* 0x008fea0003900000 */
[----:B------:R-:W3:Y:S02]  /*11450*/  @!P0 SYNCS.PHASECHK.TRANS64 P0, [R4+URZ+0x38840], R2 ;  /* 0x03884002040085a7 */ /* 0x000ee4000800007f */
[----:B---3--:R-:W-:Y:S05]  /*11460*/  @!P0 BRA `(.L_x_3491) ;  /* 0xfffffffc00f08947 */ /* 0x008fea000383ffff */
[----:B------:R-:W-:Y:S05]  /*11470*/  BRA `(.L_x_3571) ;  /* 0xffffffcc00dc7947 */ /* 0x000fea000383ffff */
.L_x_3496:
[----:B0-----:R0:W1:Y:S02]  /*11480*/  SYNCS.PHASECHK.TRANS64.TRYWAIT P0, [R4+URZ+0x38860], R2 ;  /* 0x03886002040075a7 */ /* 0x001064000800017f */
[----:B-1----:R-:W-:Y:S05]  /*11490*/  @!P0 NANOSLEEP.SYNCS 0x989680 ;  /* 0x009896800000895d */ /* 0x002fea0003900000 */
[----:B------:R-:W1:Y:S02]  /*114a0*/  @!P0 SYNCS.PHASECHK.TRANS64 P0, [R4+URZ+0x38860], R2 ;  /* 0x03886002040085a7 */ /* 0x000e64000800007f */
[----:B-1----:R-:W-:Y:S05]  /*114b0*/  @!P0 BRA `(.L_x_3496) ;  /* 0xfffffffc00f08947 */ /* 0x002fea000383ffff */
[----:B------:R-:W-:Y:S05]  /*114c0*/  BRA `(.L_x_3572) ;  /* 0xffffffd000547947 */ /* 0x000fea000383ffff */
.L_x_3511:
[----:B0-----:R0:W2:Y:S02]  /*114d0*/  SYNCS.PHASECHK.TRANS64.TRYWAIT P0, [R4+URZ+0x38840], R2 ;  /* 0x03884002040075a7 */ /* 0x0010a4000800017f */
[----:B--2---:R-:W-:Y:S05]  /*114e0*/  @!P0 NANOSLEEP.SYNCS 0x989680 ;  /* 0x009896800000895d */ /* 0x004fea0003900000 */
[----:B------:R-:W2:Y:S02]  /*114f0*/  @!P0 SYNCS.PHASECHK.TRANS64 P0, [R4+URZ+0x38840], R2 ;  /* 0x03884002040085a7 */ /* 0x000ea4000800007f */
[----:B--2---:R-:W-:Y:S05]  /*11500*/  @!P0 BRA `(.L_x_3511) ;  /* 0xfffffffc00f08947 */ /* 0x004fea000383ffff */
[----:B------:R-:W-:Y:S05]  /*11510*/  BRA `(.L_x_3573) ;  /* 0xffffffdc00087947 */ /* 0x000fea000383ffff */
.L_x_3516:
[----:B-1----:R1:W2:Y:S02]  /*11520*/  SYNCS.PHASECHK.TRANS64.TRYWAIT P0, [R4+URZ+0x38860], R2 ;  /* 0x03886002040075a7 */ /* 0x0022a4000800017f */
[----:B--2---:R-:W-:Y:S05]  /*11530*/  @!P0 NANOSLEEP.SYNCS 0x989680 ;  /* 0x009896800000895d */ /* 0x004fea0003900000 */
[----:B------:R-:W2:Y:S02]  /*11540*/  @!P0 SYNCS.PHASECHK.TRANS64 P0, [R4+URZ+0x38860], R2 ;  /* 0x03886002040085a7 */ /* 0x000ea4000800007f */
[----:B--2---:R-:W-:Y:S05]  /*11550*/  @!P0 BRA `(.L_x_3516) ;  /* 0xfffffffc00f08947 */ /* 0x004fea000383ffff */
[----:B------:R-:W-:Y:S05]  /*11560*/  BRA `(.L_x_3574) ;  /* 0xffffffdc00807947 */ /* 0x000fea000383ffff */
.L_x_3530:
[----:B0-----:R0:W2:Y:S02]  /*11570*/  SYNCS.PHASECHK.TRANS64.TRYWAIT P0, [R9+URZ+0x38820], R2 ;  /* 0x03882002090075a7 */ /* 0x0010a4000800017f */
[----:B--2---:R-:W-:Y:S05]  /*11580*/  @!P0 NANOSLEEP.SYNCS 0x989680 ;  /* 0x009896800000895d */ /* 0x004fea0003900000 */
[----:B------:R-:W2:Y:S02]  /*11590*/  @!P0 SYNCS.PHASECHK.TRANS64 P0, [R9+URZ+0x38820], R2 ;  /* 0x03882002090085a7 */ /* 0x000ea4000800007f */
[----:B--2---:R-:W-:Y:S05]  /*115a0*/  @!P0 BRA `(.L_x_3530) ;  /* 0xfffffffc00f08947 */ /* 0x004fea000383ffff */
[----:B------:R-:W-:Y:S05]  /*115b0*/  BRA `(.L_x_3575) ;  /* 0xffffffe800007947 */ /* 0x000fea000383ffff */
.L_x_3531:
        /* <DEDUP_REMOVED lines=11> */
.L_x_3577:
[----:B------:R-:W-:Y:S05]  /*11670*/  BSYNC B0 ;  /* 0x0000000000007941 */ /* 0x000fea0003800000 */
.L_x_3576:
[----:B------:R-:W-:Y:S05]  /*11680*/  BRA `(.L_x_3578) ;  /* 0xffffffe400e87947 */ /* 0x000fea000383ffff */
.L_x_3534:
[----:B------:R-:W-:Y:S01]  /*11690*/  BSSY B1, `(.L_x_3579) ;  /* 0x0000006000017945 */ /* 0x000fe20003800000 */
[----:B------:R-:W-:-:S07]  /*116a0*/  IMAD.MOV.U32 R15, RZ, RZ, -0x1 ;  /* 0xffffffffff0f7424 */ /* 0x000fce00078e00ff */
[----:B012---:R-:W-:Y:S05]  /*116b0*/  WARPSYNC.COLLECTIVE R15, `(.L_x_3580) ;  /* 0x000000000f0c7348 */ /* 0x007fea0003c00000 */
[----:B------:R-:W-:Y:S02]  /*116c0*/  ELECT P6, UR62, PT ;  /* 0x00000000003e782f */ /* 0x000fe400038c0000 */
[----:B------:R-:W-:Y:S01]  /*116d0*/  MOV R14, UR62 ;  /* 0x0000003e000e7c02 */ /* 0x000fe20008000f00 */
[----:B012---:R-:W-:Y:S10]  /*116e0*/  ENDCOLLECTIVE ;  /* 0x000000000000791b */ /* 0x007ff40003800000 */
.L_x_3580:
[----:B------:R-:W-:Y:S05]  /*116f0*/  BSYNC B1 ;  /* 0x0000000000017941 */ /* 0x000fea0003800000 */
.L_x_3579:
[----:B------:R-:W-:Y:S05]  /*11700*/  BRA `(.L_x_3581) ;  /* 0xffffffe400e07947 */ /* 0x000fea000383ffff */
.L_x_3535:
[----:B0-----:R0:W1:Y:S02]  /*11710*/  SYNCS.PHASECHK.TRANS64.TRYWAIT P0, [R5+URZ], R4 ;  /* 0x00000004050075a7 */ /* 0x001064000800017f */
[----:B-1----:R-:W-:Y:S05]  /*11720*/  @!P0 NANOSLEEP.SYNCS 0x989680 ;  /* 0x009896800000895d */ /* 0x002fea0003900000 */
[----:B------:R-:W1:Y:S02]  /*11730*/  @!P0 SYNCS.PHASECHK.TRANS64 P0, [R5+URZ], R4 ;  /* 0x00000004050085a7 */ /* 0x000e64000800007f */
[----:B-1----:R-:W-:Y:S05]  /*11740*/  @!P0 BRA `(.L_x_3535) ;  /* 0xfffffffc00f08947 */ /* 0x002fea000383ffff */
[----:B------:R-:W-:Y:S05]  /*11750*/  BRA `(.L_x_3582) ;  /* 0xffffffe800047947 */ /* 0x000fea000383ffff */
.L_x_3536:
[----:B-1----:R1:W2:Y:S02]  /*11760*/  SYNCS.PHASECHK.TRANS64.TRYWAIT P0, [R7+URZ], R2 ;  /* 0x00000002070075a7 */ /* 0x0022a4000800017f */
[----:B--2---:R-:W-:Y:S05]  /*11770*/  @!P0 NANOSLEEP.SYNCS 0x989680 ;  /* 0x009896800000895d */ /* 0x004fea0003900000 */
[----:B------:R-:W2:Y:S02]  /*11780*/  @!P0 SYNCS.PHASECHK.TRANS64 P0, [R7+URZ], R2 ;  /* 0x00000002070085a7 */ /* 0x000ea4000800007f */
[----:B--2---:R-:W-:Y:S05]  /*11790*/  @!P0 BRA `(.L_x_3536) ;  /* 0xfffffffc00f08947 */ /* 0x004fea000383ffff */
[----:B------:R-:W-:Y:S05]  /*117a0*/  BRA `(.L_x_3583) ;  /* 0xffffffe800007947 */ /* 0x000fea000383ffff */
.L_x_3537:
[----:B--2---:R2:W3:Y:S02]  /*117b0*/  SYNCS.PHASECHK.TRANS64.TRYWAIT P0, [R19+URZ], R4 ;  /* 0x00000004130075a7 */ /* 0x0044e4000800017f */
[----:B---3--:R-:W-:Y:S05]  /*117c0*/  @!P0 NANOSLEEP.SYNCS 0x989680 ;  /* 0x009896800000895d */ /* 0x008fea0003900000 */
[----:B------:R-:W3:Y:S02]  /*117d0*/  @!P0 SYNCS.PHASECHK.TRANS64 P0, [R19+URZ], R4 ;  /* 0x00000004130085a7 */ /* 0x000ee4000800007f */
[----:B---3--:R-:W-:Y:S05]  /*117e0*/  @!P0 BRA `(.L_x_3537) ;  /* 0xfffffffc00f08947 */ /* 0x008fea000383ffff */
[----:B------:R-:W-:Y:S05]  /*117f0*/  BRA `(.L_x_3584) ;  /* 0xffffffe400f47947 */ /* 0x000fea000383ffff */
.L_x_3585:
        /* <DEDUP_REMOVED lines=16> */
.L_x_15117:


//--------------------- .text._ZN7cutlass13device_kernelIN5flash11enable_sm90INS1_16FlashAttnFwdSm90INS1_25CollectiveMainloopFwdSm90ILi2EN4cute5tupleIJNS5_1CILi1EEES8_S8_EEENS6_IJNS7_ILi64EEESA_SA_EEELi512ENS_6half_tEfNS_4arch4Sm90ELb0ELb0ELb0ELb1ELb0ELb0ELb0ELb0ELb0ELb1ELb0ELb0EEENS1_21CollectiveEpilogueFwdINS6_IJSA_NS7_ILi512EEESA_EEES9_SC_SE_Li256ELb1ELb1ELb0ELb0EEENS1_36VarlenDynamicPersistentTileSchedulerILi64ELi64ELi256ELi128ELb0ELb1ELb1ELb0ELb1ELb1EEEEEEEEEvNT_6ParamsE --------------------------
	.section	.text._ZN7cutlass13device_kernelIN5flash11enable_sm90INS1_16FlashAttnFwdSm90INS1_25CollectiveMainloopFwdSm90ILi2EN4cute5tupleIJNS5_1CILi1EEES8_S8_EEENS6_IJNS7_ILi64EEESA_SA_EEELi512ENS_6half_tEfNS_4arch4Sm90ELb0ELb0ELb0ELb1ELb0ELb0ELb0ELb0ELb0ELb1ELb0ELb0EEENS1_21CollectiveEpilogueFwdINS6_IJSA_NS7_ILi512EEESA_EEES9_SC_SE_Li256ELb1ELb1ELb0ELb0EEENS1_36VarlenDynamicPersistentTileSchedulerILi64ELi64ELi256ELi128ELb0ELb1ELb1ELb0ELb1ELb1EEEEEEEEEvNT_6ParamsE,"ax",@progbits
	.align	128
.text._ZN7cutlass13device_kernelIN5flash11enable_sm90INS1_16FlashAttnFwdSm90INS1_25CollectiveMainloopFwdSm90ILi2EN4cute5tupleIJNS5_1CILi1EEES8_S8_EEENS6_IJNS7_ILi64EEESA_SA_EEELi512ENS_6half_tEfNS_4arch4Sm90ELb0ELb0ELb0ELb1ELb0ELb0ELb0ELb0ELb0ELb1ELb0ELb0EEENS1_21CollectiveEpilogueFwdINS6_IJSA_NS7_ILi512EEESA_EEES9_SC_SE_Li256ELb1ELb1ELb0ELb0EEENS1_36VarlenDynamicPersistentTileSchedulerILi64ELi64ELi256ELi128ELb0ELb1ELb1ELb0ELb1ELb1EEEEEEEEEvNT_6ParamsE:
        .type           _ZN7cutlass13device_kernelIN5flash11enable_sm90INS1_16FlashAttnFwdSm90INS1_25CollectiveMainloopFwdSm90ILi2EN4cute5tupleIJNS5_1CILi1EEES8_S8_EEENS6_IJNS7_ILi64EEESA_SA_EEELi512ENS_6half_tEfNS_4arch4Sm90ELb0ELb0ELb0ELb1ELb0ELb0ELb0ELb0ELb0ELb1ELb0ELb0EEENS1_21CollectiveEpilogueFwdINS6_IJSA_NS7_ILi512EEESA_EEES9_SC_SE_Li256ELb1ELb1ELb0ELb0EEENS1_36VarlenDynamicPersistentTileSchedulerILi64ELi64ELi256ELi128ELb0ELb1ELb1ELb0ELb1ELb1EEEEEEEEEvNT_6ParamsE,@function
        .size           _ZN7cutlass13device_kernelIN5flash11enable_sm90INS1_16FlashAttnFwdSm90INS1_25CollectiveMainloopFwdSm90ILi2EN4cute5tupleIJNS5_1CILi1EEES8_S8_EEENS6_IJNS7_ILi64EEESA_SA_EEELi512ENS_6half_tEfNS_4arch4Sm90ELb0ELb0ELb0ELb1ELb0ELb0ELb0ELb0ELb0ELb1ELb0ELb0EEENS1_21CollectiveEpilogueFwdINS6_IJSA_NS7_ILi512EEESA_EEES9_SC_SE_Li256ELb1ELb1ELb0ELb0EEENS1_36VarlenDynamicPersistentTileSchedulerILi64ELi64ELi256ELi128ELb0ELb1ELb1ELb0ELb1ELb1EEEEEEEEEvNT_6ParamsE,(.L_x_15118 - _ZN7cutlass13device_kernelIN5flash11enable_sm90INS1_16FlashAttnFwdSm90INS1_25CollectiveMainloopFwdSm90ILi2EN4cute5tupleIJNS5_1CILi1EEES8_S8_EEENS6_IJNS7_ILi64EEESA_SA_EEELi512ENS_6half_tEfNS_4arch4Sm90ELb0ELb0ELb0ELb1ELb0ELb0ELb0ELb0ELb0ELb1ELb0ELb0EEENS1_21CollectiveEpilogueFwdINS6_IJSA_NS7_ILi512EEESA_EEES9_SC_SE_Li256ELb1ELb1ELb0ELb0EEENS1_36VarlenDynamicPersistentTileSchedulerILi64ELi64ELi256ELi128ELb0ELb1ELb1ELb0ELb1ELb1EEEEEEEEEvNT_6ParamsE)
        .other          _ZN7cutlass13device_kernelIN5flash11enable_sm90INS1_16FlashAttnFwdSm90INS1_25CollectiveMainloopFwdSm90ILi2EN4cute5tupleIJNS5_1CILi1EEES8_S8_EEENS6_IJNS7_ILi64EEESA_SA_EEELi512ENS_6half_tEfNS_4arch4Sm90ELb0ELb0ELb0ELb1ELb0ELb0ELb0ELb0ELb0ELb1ELb0ELb0EEENS1_21CollectiveEpilogueFwdINS6_IJSA_NS7_ILi512EEESA_EEES9_SC_SE_Li256ELb1ELb1ELb0ELb0EEENS1_36VarlenDynamicPersistentTileSchedulerILi64ELi64ELi256ELi128ELb0ELb1ELb1ELb0ELb1ELb1EEEEEEEEEvNT_6ParamsE,@"STO_CUDA_ENTRY STV_DEFAULT"
_ZN7cutlass13device_kernelIN5flash11enable_sm90INS1_16FlashAttnFwdSm90INS1_25CollectiveMainloopFwdSm90ILi2EN4cute5tupleIJNS5_1CILi1EEES8_S8_EEENS6_IJNS7_ILi64EEESA_SA_EEELi512ENS_6half_tEfNS_4arch4Sm90ELb0ELb0ELb0ELb1ELb0ELb0ELb0ELb0ELb0ELb1ELb0ELb0EEENS1_21CollectiveEpilogueFwdINS6_IJSA_NS7_ILi512EEESA_EEES9_SC_SE_Li256ELb1ELb1ELb0ELb0EEENS1_36VarlenDynamicPersistentTileSchedulerILi64ELi64ELi256ELi128ELb0ELb1ELb1ELb0ELb1ELb1EEEEEEEEEvNT_6ParamsE:
        /* <DEDUP_REMOVED lines=18> */
.L_x_3587:
[----:B------:R-:W-:Y:S05]  /*0120*/  BSYNC B0 ;  /* 0x0000000000007941 */ /* 0x000fea0003800000 */
.L_x_3586:
        /* <DEDUP_REMOVED lines=37> */
.L_x_3588:
        /* <DEDUP_REMOVED lines=22> */
.L_x_3589:
        /* <DEDUP_REMOVED lines=18> */
.L_x_3590:
        /* <DEDUP_REMOVED lines=22> */
.L_x_3591:
        /* <DEDUP_REMOVED lines=22> */
.L_x_3592:
[----:B------:R-:W-:Y:S01]  /*08c0*/  PLOP3.LUT P0, PT, PT, PT, UP0, 0x80, 0x0 ;  /* 0x000000000000781c */ /* 0x000fe20003f0f008 */
[----:B------:R-:W-:Y:S01]  /*08d0*/  UMOV UR36, 0x1 ;  /* 0x0000000100247882 */ /* 0x000fe20000000000 */
[----:B------:R-:W-:Y:S01]  /*08e0*/  NOP ;  /* 0x0000000000007918 */ /* 0x000fe20000000000 */
[----:B------:R-:W-:Y:S01]  /*08f0*/  USEL UR36, UR36, 0x2, !UP0 ;  /* 0x0000000224247887 */ /* 0x000fe2000c000000 */
[----:B------:R-:W-:Y:S01]  /*0900*/  ULDC.64 UR40, c[0x0][0x208] ;  /* 0x0000820000287ab9 */ /* 0x000fe20000000a00 */
[----:B012-4-:R-:W-:Y:S08]  /*0910*/  BAR.SYNC.DEFER_BLOCKING 0x0 ;  /* 0x0000000000007b1d */ /* 0x017ff00000010000 */
[----:B------:R-:W-:Y:S05]  /*0920*/  @!P0 BRA `(.L_x_3593) ;  /* 0x0000009000748947 */ /* 0x000fea0003800000 */
.L_x_3594:
[----:B------:R-:W-:-:S08]  /*0930*/  NOP ;  /* 0x0000000000007918 */ /* 0x000fd00000000000 */
[----:B------:R-:W0:Y:S02]  /*0940*/  USETMAXREG.TRY_ALLOC.CTAPOOL UP0, 0xf0 ;  /* 0x000000f0000079c8 */ /* 0x000e240008000600 */
[----:B0-----:R-:W-:-:S13]  /*0950*/  PLOP3.LUT P0, PT, PT, PT, UP0, 0x80, 0x0 ;  /* 0x000000000000781c */ /* 0x001fda0003f0f008 */
[----:B------:R-:W-:Y:S05]  /*0960*/  @!P0 BRA `(.L_x_3594) ;  /* 0xfffffffc00f08947 */ /* 0x000fea000383ffff */
[----:B------:R-:W0:Y:S01]  /*0970*/  S2R R2, SR_TID.X ;  /* 0x0000000000027919 */ /* 0x000e220000002100 */
[----:B------:R-:W1:Y:S01]  /*0980*/  S2UR UR4, SR_CgaCtaId ;  /* 0x00000000000479c3 */ /* 0x000e620000008800 */
[----:B------:R-:W-:Y:S02]  /*0990*/  UMOV UR42, 0x400 ;  /* 0x00000400002a7882 */ /* 0x000fe40000000000 */
[----:B-1----:R-:W-:-:S03]  /*09a0*/  ULEA UR42, UR4, UR42, 0x18 ;  /* 0x0000002a042a7291 */ /* 0x002fc6000f8ec03f */
[----:B------:R-:W-:Y:S01]  /*09b0*/  ULDC UR4, c[0x0][0xc3c] ;  /* 0x00030f0000047ab9 */ /* 0x000fe20000000800 */
[----:B0-----:R-:W-:-:S04]  /*09c0*/  LOP3.LUT R0, R2, 0xffffff80, RZ, 0xc0, !PT ;  /* 0xffffff8002007812 */ /* 0x001fc800078ec0ff */
[----:B------:R-:W-:-:S13]  /*09d0*/  ISETP.NE.AND P0, PT, R0, 0x80, PT ;  /* 0x000000800000780c */ /* 0x000fda0003f05270 */
[----:B------:R-:W-:Y:S06]  /*09e0*/  @!P0 BAR.ARV 0x8, 0x100 ;  /* 0x0204000000008b1d */ /* 0x000fec0000002000 */
[----:B------:R-:W-:-:S13]  /*09f0*/  ISETP.GE.U32.AND P0, PT, R2, 0x100, PT ;  /* 0x000001000200780c */ /* 0x000fda0003f06070 */
[----:B------:R-:W-:Y:S08]  /*0a00*/  @P0 BAR.ARV 0xf, 0x100 ;  /* 0x03c4000000000b1d */ /* 0x000ff00000002000 */
[----:B------:R-:W-:Y:S06]  /*0a10*/  BAR.SYNC.DEFER_BLOCKING 0x5, 0x180 ;  /* 0x0146000000007b1d */ /* 0x000fec0000010000 */
[----:B------:R-:W0:Y:S02]  /*0a20*/  LDS.128 R16, [UR42+0x28cd0] ;  /* 0x028cd02aff107984 */ /* 0x000e240008000c00 */
[----:B------:R-:W-:Y:S06]  /*0a30*/  BAR.ARV 0x4, 0x180 ;  /* 0x0106000000007b1d */ /* 0x000fec0000002000 */
[----:B0-----:R-:W-:-:S13]  /*0a40*/  ISETP.GE.AND P0, PT, R19, UR4, PT ;  /* 0x0000000413007c0c */ /* 0x001fda000bf06270 */
[----:B------:R-:W-:Y:S05]  /*0a50*/  @P0 EXIT ;  /* 0x000000000000094d */ /* 0x000fea0003800000 */
[----:B------:R-:W-:Y:S01]  /*0a60*/  VIADD R197, R2, 0xffffff80 ;  /* 0xffffff8002c57836 */ /* 0x000fe20000000000 */
[----:B------:R-:W-:Y:S01]  /*0a70*/  R2UR UR5, R17 ;  /* 0x00000000110572ca */ /* 0x000fe200000e0000 */
[----:B------:R-:W-:Y:S01]  /*0a80*/  IMAD.MOV.U32 R23, RZ, RZ, 0x20 ;  /* 0x00000020ff177424 */ /* 0x000fe200078e00ff */
[----:B------:R-:W-:Y:S01]  /*0a90*/  R2UR UR6, R18 ;  /* 0x00000000120672ca */ /* 0x000fe200000e0000 */
        /* <DEDUP_REMOVED lines=8> */
[----:B------:R-:W-:Y:S02]  /*0b20*/  LEA.HI R7, R0, R197, RZ, 0x2 ;  /* 0x000000c500077211 */ /* 0x000fe400078f10ff */
[----:B------:R-:W-:Y:S02]  /*0b30*/  LEA.HI R4, R2, R3, RZ, 0x1 ;  /* 0x0000000302047211 */ /* 0x000fe400078f08ff */
[--C-:B------:R-:W-:Y:S02]  /*0b40*/  SHF.R.S32.HI R11, RZ, 0x5, R5.reuse ;  /* 0x00000005ff0b7819 */ /* 0x100fe40000011405 */
[----:B------:R-:W-:Y:S02]  /*0b50*/  LOP3.LUT R4, R4, 0x1ffffffe, RZ, 0xc0, !PT ;  /* 0x1ffffffe04047812 */ /* 0x000fe400078ec0ff */
[----:B------:R-:W-:-:S02]  /*0b60*/  SHF.R.S32.HI R6, RZ, 0x1f, R5 ;  /* 0x0000001fff067819 */ /* 0x000fc40000011405 */
[----:B------:R-:W-:Y:S01]  /*0b70*/  LOP3.LUT R8, R7, 0xfffffffc, RZ, 0xc0, !PT ;  /* 0xfffffffc07087812 */ /* 0x000fe200078ec0ff */
[----:B------:R-:W-:Y:S01]  /*0b80*/  IMAD.IADD R9, R3, 0x1, -R4 ;  /* 0x0000000103097824 */ /* 0x000fe200078e0a04 */
[----:B------:R-:W-:Y:S02]  /*0b90*/  LOP3.LUT R4, R2, 0xfffffff0, RZ, 0xc0, !PT ;  /* 0xfffffff002047812 */ /* 0x000fe400078ec0ff */
[----:B------:R-:W-:Y:S01]  /*0ba0*/  LEA.HI R3, R0, R197, RZ, 0x7 ;  /* 0x000000c500037211 */ /* 0x000fe200078f38ff */
[C---:B------:R-:W-:Y:S01]  /*0bb0*/  IMAD.IADD R10, R197.reuse, 0x1, -R8 ;  /* 0x00000001c50a7824 */ /* 0x040fe200078e0a08 */
[----:B------:R-:W-:Y:S01]  /*0bc0*/  LEA.HI R6, R6, R11, RZ, 0x2 ;  /* 0x0000000b06067211 */ /* 0x000fe200078f10ff */
[----:B------:R-:W-:Y:S01]  /*0bd0*/  IMAD.IADD R7, R197, 0x1, -R4 ;  /* 0x00000001c5077824 */ /* 0x000fe200078e0a04 */
[----:B------:R-:W-:Y:S01]  /*0be0*/  LOP3.LUT R2, R3, 0xffffff80, RZ, 0xc0, !PT ;  /* 0xffffff8003027812 */ /* 0x000fe200078ec0ff */
[----:B------:R-:W-:Y:S01]  /*0bf0*/  IMAD.SHL.U32 R9, R9, 0x8, RZ ;  /* 0x0000000809097824 */ /* 0x000fe200078e00ff */
[----:B------:R-:W-:-:S02]  /*0c00*/  SHF.R.S32.HI R192, RZ, 0x7, R3 ;  /* 0x00000007ffc07819 */ /* 0x000fc40000011403 */
[--C-:B------:R-:W-:Y:S01]  /*0c10*/  SHF.R.S32.HI R4, RZ, 0x1f, R7.reuse ;  /* 0x0000001fff047819 */ /* 0x100fe20000011407 */
[----:B------:R-:W-:Y:S01]  /*0c20*/  IMAD.IADD R2, R197, 0x1, -R2 ;  /* 0x00000001c5027824 */ /* 0x000fe200078e0a02 */
[----:B------:R-:W-:Y:S01]  /*0c30*/  LOP3.LUT R6, R6, 0x3ffffc, RZ, 0xc0, !PT ;  /* 0x003ffffc06067812 */ /* 0x000fe200078ec0ff */
[----:B------:R-:W-:Y:S01]  /*0c40*/  IMAD R15, R192, 0x100, R7 ;  /* 0x00000100c00f7824 */ /* 0x000fe200078e0207 */
[----:B------:R-:W-:Y:S02]  /*0c50*/  LEA.HI R12, R10, R10, RZ, 0x1 ;  /* 0x0000000a0a0c7211 */ /* 0x000fe400078f08ff */
[----:B------:R-:W-:Y:S01]  /*0c60*/  LEA.HI R8, R4, R7, RZ, 0x3 ;  /* 0x0000000704087211 */ /* 0x000fe200078f18ff */
[----:B------:R-:W-:Y:S01]  /*0c70*/  IMAD.IADD R4, R11, 0x1, -R6 ;  /* 0x000000010b047824 */ /* 0x000fe200078e0a06 */
[----:B------:R-:W-:Y:S02]  /*0c80*/  SHF.R.S32.HI R5, RZ, 0x1f, R2 ;  /* 0x0000001fff057819 */ /* 0x000fe40000011402 */
[----:B------:R-:W-:Y:S01]  /*0c90*/  LOP3.LUT R13, R12, 0x1ffffffe, RZ, 0xc0, !PT ;  /* 0x1ffffffe0c0d7812 */ /* 0x000fe200078ec0ff */
[----:B------:R-:W-:Y:S01]  /*0ca0*/  IMAD R196, R4, 0x10, R15 ;  /* 0x0000001004c47824 */ /* 0x000fe200078e020f */
[----:B------:R-:W-:-:S02]  /*0cb0*/  LEA.HI R4, R5, R2, RZ, 0x2 ;  /* 0x0000000205047211 */ /* 0x000fc400078f10ff */
[----:B------:R-:W-:Y:S01]  /*0cc0*/  LOP3.LUT R6, R8, 0xfffffff8, RZ, 0xc0, !PT ;  /* 0xfffffff808067812 */ /* 0x000fe200078ec0ff */
[----:B------:R-:W-:Y:S01]  /*0cd0*/  IMAD.IADD R195, R10, 0x1, -R13 ;  /* 0x000000010ac37824 */ /* 0x000fe200078e0a0d */
[----:B------:R-:W-:Y:S01]  /*0ce0*/  LOP3.LUT R13, R4, 0x7ffffffc, RZ, 0xc0, !PT ;  /* 0x7ffffffc040d7812 */ /* 0x000fe200078ec0ff */
[----:B------:R-:W-:Y:S01]  /*0cf0*/  IMAD.SHL.U32 R8, R8, 0x40, RZ ;  /* 0x0000004008087824 */ /* 0x000fe200078e00ff */
[----:B------:R-:W-:Y:S01]  /*0d00*/  LEA.HI R0, R0, R197, RZ, 0x3 ;  /* 0x000000c500007211 */ /* 0x000fe200078f18ff */
[----:B------:R-:W-:Y:S01]  /*0d10*/  IMAD.IADD R7, R7, 0x1, -R6 ;  /* 0x0000000107077824 */ /* 0x000fe200078e0a06 */
[----:B------:R-:W-:Y:S01]  /*0d20*/  LEA.HI R6, R5, R2, RZ, 0x5 ;  /* 0x0000000205067211 */ /* 0x000fe200078f28ff */
[----:B------:R-:W-:Y:S01]  /*0d30*/  IMAD.IADD R13, R2, 0x1, -R13 ;  /* 0x00000001020d7824 */ /* 0x000fe200078e0a0d */
[----:B------:R-:W-:Y:S01]  /*0d40*/  LOP3.LUT R8, R8, 0x7ffffe00, RZ, 0xc0, !PT ;  /* 0x7ffffe0008087812 */ /* 0x000fe200078ec0ff */
[----:B------:R-:W-:Y:S01]  /*0d50*/  IMAD.SHL.U32 R2, R7, 0x40, RZ ;  /* 0x0000004007027824 */ /* 0x000fe200078e00ff */
[--C-:B------:R-:W-:Y:S01]  /*0d60*/  SHF.R.S32.HI R5, RZ, 0x2, R4.reuse ;  /* 0x00000002ff057819 */ /* 0x100fe20000011404 */
[----:B------:R-:W-:Y:S01]  /*0d70*/  IMAD.U32 R196, R196, 0x40, R9 ;  /* 0x00000040c4c47824 */ /* 0x000fe200078e0009 */
[----:B------:R-:W-:Y:S01]  /*0d80*/  SHF.R.S32.HI R4, RZ, 0x1f, R4 ;  /* 0x0000001fff047819 */ /* 0x000fe20000011404 */
[----:B------:R-:W-:Y:S01]  /*0d90*/  IMAD R8, R11, 0x400, R8 ;  /* 0x000004000b087824 */ /* 0x000fe200078e0208 */
[----:B------:R-:W-:Y:S01]  /*0da0*/  LOP3.LUT R2, R2, 0x1c0, RZ, 0xc0, !PT ;  /* 0x000001c002027812 */ /* 0x000fe200078ec0ff */
[----:B------:R-:W-:Y:S01]  /*0db0*/  IMAD.SHL.U32 R17, R13, 0x2, RZ ;  /* 0x000000020d117824 */ /* 0x000fe200078e00ff */
[----:B------:R-:W-:-:S02]  /*0dc0*/  LOP3.LUT R190, R0, 0xfffffff8, RZ, 0xc0, !PT ;  /* 0xfffffff800be7812 */ /* 0x000fc400078ec0ff */
[----:B------:R-:W-:Y:S02]  /*0dd0*/  LOP3.LUT R9, R2, 0x8, R9, 0xf8, !PT ;  /* 0x0000000802097812 */ /* 0x000fe400078ef809 */
[----:B------:R-:W-:Y:S01]  /*0de0*/  SHF.R.U32.HI R2, RZ, 0x3, R2 ;  /* 0x00000003ff027819 */ /* 0x000fe20000011602 */
[----:B------:R-:W-:Y:S01]  /*0df0*/  IMAD.IADD R190, R197, 0x1, -R190 ;  /* 0x00000001c5be7824 */ /* 0x000fe200078e0abe */
[----:B------:R-:W-:Y:S02]  /*0e00*/  LEA.HI R4, R4, R5, RZ, 0x3 ;  /* 0x0000000504047211 */ /* 0x000fe400078f18ff */
[----:B------:R-:W-:Y:S01]  /*0e10*/  LOP3.LUT R9, R9, R2, RZ, 0x3c, !PT ;  /* 0x0000000209097212 */ /* 0x000fe200078e3cff */
[----:B------:R-:W-:Y:S01]  /*0e20*/  IMAD.SHL.U32 R2, R190, 0x8, RZ ;  /* 0x00000008be027824 */ /* 0x000fe200078e00ff */
[----:B------:R-:W-:Y:S01]  /*0e30*/  R2P PR, R7, 0x6 ;  /* 0x0000000607007804 */ /* 0x000fe20000000000 */
[----:B------:R-:W-:Y:S01]  /*0e40*/  IMAD.MOV.U32 R7, RZ, RZ, R19 ;  /* 0x000000ffff077224 */ /* 0x000fe200078e0013 */
[----:B------:R-:W-:Y:S01]  /*0e50*/  LOP3.LUT R4, R4, 0xfffffff8, RZ, 0xc0, !PT ;  /* 0xfffffff804047812 */ /* 0x000fe200078ec0ff */
[----:B------:R-:W-:Y:S01]  /*0e60*/  IMAD.IADD R8, R8, 0x1, R9 ;  /* 0x0000000108087824 */ /* 0x000fe200078e0209 */
[----:B------:R-:W-:Y:S01]  /*0e70*/  LEA.HI R3, R3, R192, RZ, 0x1 ;  /* 0x000000c003037211 */ /* 0x000fe200078f08ff */
[----:B------:R-:W-:Y:S01]  /*0e80*/  VIADD R189, R2, 0x40 ;  /* 0x0000004002bd7836 */ /* 0x000fe20000000000 */
[----:B------:R-:W-:Y:S01]  /*0e90*/  SHF.R.S32.HI R6, RZ, 0x5, R6 ;  /* 0x00000005ff067819 */ /* 0x000fe20000011406 */
[----:B------:R-:W-:Y:S01]  /*0ea0*/  IMAD.IADD R5, R5, 0x1, -R4 ;  /* 0x0000000105057824 */ /* 0x000fe200078e0a04 */
[----:B------:R-:W-:Y:S01]  /*0eb0*/  LEA R19, R8, UR42, 0x1 ;  /* 0x0000002a08137c11 */ /* 0x000fe2000f8e08ff */
[C---:B------:R-:W-:Y:S01]  /*0ec0*/  VIADD R188, R2.reuse, 0x80 ;  /* 0x0000008002bc7836 */ /* 0x040fe20000000000 */
[----:B------:R-:W-:Y:S01]  /*0ed0*/  LOP3.LUT R3, R3, 0xfffffe, RZ, 0xc0, !PT ;  /* 0x00fffffe03037812 */ /* 0x000fe200078ec0ff */
[C---:B------:R-:W-:Y:S01]  /*0ee0*/  VIADD R187, R2.reuse, 0xc0 ;  /* 0x000000c002bb7836 */ /* 0x040fe20000000000 */
[----:B------:R-:W-:Y:S01]  /*0ef0*/  SEL R23, R23, 0xffffffe0, !P1 ;  /* 0xffffffe017177807 */ /* 0x000fe20004800000 */
[C---:B------:R-:W-:Y:S01]  /*0f00*/  VIADD R184, R19.reuse, 0x26800 ;  /* 0x0002680013b87836 */ /* 0x040fe20000000000 */
[----:B------:R-:W-:Y:S01]  /*0f10*/  SHF.R.S32.HI R191, RZ, 0x3, R0 ;  /* 0x00000003ffbf7819 */ /* 0x000fe20000011400 */
[C---:B------:R-:W-:Y:S01]  /*0f20*/  VIADD R186, R2.reuse, 0x100 ;  /* 0x0000010002ba7836 */ /* 0x040fe20000000000 */
[----:B------:R-:W-:Y:S01]  /*0f30*/  SHF.R.S32.HI R204, RZ, 0x1f, R189 ;  /* 0x0000001fffcc7819 */ /* 0x000fe200000114bd */
[C---:B------:R-:W-:Y:S01]  /*0f40*/  VIADD R185, R2.reuse, 0x140 ;  /* 0x0000014002b97836 */ /* 0x040fe20000000000 */
[----:B------:R-:W-:Y:S01]  /*0f50*/  SHF.R.S32.HI R203, RZ, 0x1f, R188 ;  /* 0x0000001fffcb7819 */ /* 0x000fe200000114bc */
[C---:B------:R-:W-:Y:S01]  /*0f60*/  VIADD R194, R2.reuse, 0x180 ;  /* 0x0000018002c27836 */ /* 0x040fe20000000000 */
[----:B------:R-:W-:Y:S01]  /*0f70*/  SHF.R.S32.HI R202, RZ, 0x1f, R187 ;  /* 0x0000001fffca7819 */ /* 0x000fe200000114bb */
[----:B------:R-:W-:Y:S01]  /*0f80*/  VIADD R193, R2, 0x1c0 ;  /* 0x000001c002c17836 */ /* 0x000fe20000000000 */
[----:B------:R-:W-:Y:S01]  /*0f90*/  SHF.R.S32.HI R201, RZ, 0x1f, R186 ;  /* 0x0000001fffc97819 */ /* 0x000fe200000114ba */
[----:B------:R-:W-:Y:S01]  /*0fa0*/  VIADD R22, R19, 0x26840 ;  /* 0x0002684013167836 */ /* 0x000fe20000000000 */
[----:B------:R-:W-:Y:S01]  /*0fb0*/  SHF.R.S32.HI R200, RZ, 0x1f, R185 ;  /* 0x0000001fffc87819 */ /* 0x000fe200000114b9 */
[----:B------:R-:W-:Y:S01]  /*0fc0*/  IMAD R16, R6, 0x10, R5 ;  /* 0x0000001006107824 */ /* 0x000fe200078e0205 */
[----:B------:R-:W-:Y:S01]  /*0fd0*/  SHF.R.S32.HI R199, RZ, 0x1f, R194 ;  /* 0x0000001fffc77819 */ /* 0x000fe200000114c2 */
[----:B------:R-:W-:Y:S01]  /*0fe0*/  IMAD.IADD R3, R192, 0x1, -R3 ;  /* 0x00000001c0037824 */ /* 0x000fe200078e0a03 */
[----:B------:R-:W-:Y:S01]  /*0ff0*/  SHF.R.S32.HI R198, RZ, 0x1f, R193 ;  /* 0x0000001fffc67819 */ /* 0x000fe200000114c1 */
[----:B------:R-:W-:-:S02]  /*1000*/  @P2 VIADD R22, R184, 0xffffffc0 ;  /* 0xffffffc0b8162836 */ /* 0x000fc40000000000 */
[----:B------:R-:W-:Y:S02]  /*1010*/  IMAD.IADD R184, R184, 0x1, R23 ;  /* 0x00000001b8b87824 */ /* 0x000fe400078e0217 */
[----:B------:R-:W-:Y:S02]  /*1020*/  IMAD.SHL.U32 R18, R3, 0x100, RZ ;  /* 0x0000010003127824 */ /* 0x000fe400078e00ff */
[----:B------:R-:W-:Y:S02]  /*1030*/  IMAD R195, R195, 0x8, R16 ;  /* 0x00000008c3c37824 */ /* 0x000fe400078e0210 */
[----:B------:R-:W-:-:S07]  /*1040*/  IMAD.IADD R23, R23, 0x1, R22 ;  /* 0x0000000117177824 */ /* 0x000fce00078e0216 */
.L_x_3638:
[----:B0-2-4-:R-:W0:Y:S01]  /*1050*/  LDC.64 R4, c[0x0][0xc88] ;  /* 0x00032200ff047b82 */ /* 0x015e220000000a00 */
[----:B------:R-:W-:Y:S01]  /*1060*/  ULDC.64 UR8, c[0x0][0xa28] ;  /* 0x00028a0000087ab9 */ /* 0x000fe20000000a00 */
[----:B------:R-:W-:Y:S01]  /*1070*/  ULDC.64 UR10, c[0x0][0x418] ;  /* 0x00010600000a7ab9 */ /* 0x000fe20000000a00 */
[----:B------:R-:W-:Y:S01]  /*1080*/  IMAD.MOV.U32 R3, RZ, RZ, RZ ;  /* 0x000000ffff037224 */ /* 0x000fe200078e00ff */
[----:B------:R-:W-:Y:S01]  /*1090*/  ULDC UR4, c[0x0][0x424] ;  /* 0x0001090000047ab9 */ /* 0x000fe20000000800 */
[----:B------:R-:W-:Y:S01]  /*10a0*/  ULDC UR7, c[0x0][0x2f0] ;  /* 0x0000bc0000077ab9 */ /* 0x000fe20000000800 */
[----:B0-----:R-:W-:-:S06]  /*10b0*/  IMAD.WIDE R4, R7, 0x4, R4 ;  /* 0x0000000407047825 */ /* 0x001fcc00078e0204 */
[----:B------:R-:W2:Y:S01]  /*10c0*/  LDG.E R4, desc[UR40][R4.64] ;  /* 0x0000002804047981 */ /* 0x000ea2000c1e1900 */
[----:B------:R-:W-:-:S04]  /*10d0*/  UISETP.NE.U32.AND UP0, UPT, UR8, URZ, UPT ;  /* 0x0000003f0800728c */ /* 0x000fc8000bf05070 */
[----:B------:R-:W-:-:S06]  /*10e0*/  UISETP.NE.AND.EX UP0, UPT, UR9, URZ, UPT, UP0 ;  /* 0x0000003f0900728c */ /* 0x000fcc000bf05300 */
[----:B------:R-:W-:Y:S02]  /*10f0*/  PLOP3.LUT P0, PT, PT, PT, UP0, 0x80, 0x0 ;  /* 0x000000000000781c */ /* 0x000fe40003f0f008 */
[----:B--2---:R-:W-:-:S13]  /*1100*/  R2UR UR43, R4 ;  /* 0x00000000042b72ca */ /* 0x004fda00000e0000 */
[----:B------:R-:W-:Y:S02]  /*1110*/  USHF.R.S32.HI UR44, URZ, 0x1f, UR43 ;  /* 0x0000001f3f2c7899 */ /* 0x000fe4000801142b */
[----:B------:R-:W-:-:S04]  /*1120*/  @UP0 ULEA UR8, UP1, UR43, UR8, 0x2 ;  /* 0x000000082b080291 */ /* 0x000fc8000f82103f */
[----:B------:R-:W-:Y:S02]  /*1130*/  @UP0 ULEA.HI.X UR9, UR43, UR9, UR44, 0x2, UP1 ;  /* 0x000000092b090291 */ /* 0x000fe400088f142c */
[----:B------:R-:W-:-:S04]  /*1140*/  IMAD.U32 R6, RZ, RZ, UR8 ;  /* 0x00000008ff067e24 */ /* 0x000fc8000f8e00ff */
[----:B------:R-:W-:Y:S01]  /*1150*/  IMAD.U32 R7, RZ, RZ, UR9 ;  /* 0x00000009ff077e24 */ /* 0x000fe2000f8e00ff */
[----:B------:R-:W-:Y:S02]  /*1160*/  ULDC.64 UR8, c[0x0][0xa20] ;  /* 0x0002880000087ab9 */ /* 0x000fe40000000a00 */
[----:B------:R-:W-:Y:S02]  /*1170*/  UISETP.NE.U32.AND UP0, UPT, UR8, URZ, UPT ;  /* 0x0000003f0800728c */ /* 0x000fe4000bf05070 */
[----:B------:R-:W-:Y:S01]  /*1180*/  UISETP.NE.U32.AND UP1, UPT, UR10, URZ, UPT ;  /* 0x0000003f0a00728c */ /* 0x000fe2000bf25070 */
[----:B------:R0:W5:Y:S01]  /*1190*/  @P0 LDG.E R3, desc[UR40][R6.64] ;  /* 0x0000002806030981 */ /* 0x000162000c1e1900 */
[----:B------:R-:W-:Y:S02]  /*11a0*/  UISETP.NE.AND.EX UP0, UPT, UR9, URZ, UPT, UP0 ;  /* 0x0000003f0900728c */ /* 0x000fe4000bf05300 */
[----:B------:R-:W-:-:S04]  /*11b0*/  UISETP.NE.AND.EX UP1, UPT, UR11, URZ, UPT, UP1 ;  /* 0x0000003f0b00728c */ /* 0x000fc8000bf25310 */
[----:B------:R-:W-:Y:S01]  /*11c0*/  USEL UR4, UR4, 0x1, UP1 ;  /* 0x0000000104047887 */ /* 0x000fe20008800000 */
[----:B------:R-:W-:-:S03]  /*11d0*/  PLOP3.LUT P0, PT, PT, PT, UP0, 0x80, 0x0 ;  /* 0x000000000000781c */ /* 0x000fc60003f0f008 */
[----:B------:R-:W-:Y:S02]  /*11e0*/  UIMAD UR4, UR4, UR7, URZ ;  /* 0x00000007040472a4 */ /* 0x000fe4000f8e023f */
[----:B------:R-:W-:-:S04]  /*11f0*/  @UP0 ULEA UR8, UP1, UR43, UR8, 0x2 ;  /* 0x000000082b080291 */ /* 0x000fc8000f82103f */
[----:B------:R-:W-:Y:S01]  /*1200*/  @UP0 ULEA.HI.X UR9, UR43, UR9, UR44, 0x2, UP1 ;  /* 0x000000092b090291 */ /* 0x000fe200088f142c */
[----:B------:R-:W-:Y:S02]  /*1210*/  IMAD.U32 R152, RZ, RZ, UR4 ;  /* 0x00000004ff987e24 */ /* 0x000fe4000f8e00ff */
[----:B------:R-:W-:-:S03]  /*1220*/  IMAD.U32 R4, RZ, RZ, UR8 ;  /* 0x00000008ff047e24 */ /* 0x000fc6000f8e00ff */
[----:B------:R-:W-:-:S05]  /*1230*/  IMAD.U32 R5, RZ, RZ, UR9 ;  /* 0x00000009ff057e24 */ /* 0x000fca000f8e00ff */
[----:B------:R0:W5:Y:S01]  /*1240*/  @P0 LDG.E R152, desc[UR40][R4.64] ;  /* 0x0000002804980981 */ /* 0x000162000c1e1900 */
[----:B------:R-:W-:Y:S01]  /*1250*/  UMOV UR45, UR5 ;  /* 0x00000005002d7c82 */ /* 0x000fe20008000000 */
[----:B------:R-:W-:Y:S01]  /*1260*/  UMOV UR46, UR6 ;  /* 0x00000006002e7c82 */ /* 0x000fe20008000000 */
[----:B-1-3--:R-:W-:Y:S05]  /*1270*/  @P0 BRA `(.L_x_3595) ;  /* 0x00000000002c0947 */ /* 0x00afea0003800000 */
[----:B------:R-:W-:Y:S02]  /*1280*/  ULDC.64 UR4, c[0x0][0xa08] ;  /* 0x0002820000047ab9 */ /* 0x000fe40000000a00 */
[----:B------:R-:W-:-:S04]  /*1290*/  ISETP.NE.U32.AND P0, PT, RZ, UR4, PT ;  /* 0x00000004ff007c0c */ /* 0x000fc8000bf05070 */
[----:B------:R-:W-:-:S13]  /*12a0*/  ISETP.NE.AND.EX P0, PT, RZ, UR5, PT, P0 ;  /* 0x00000005ff007c0c */ /* 0x000fda000bf05300 */
[----:B------:R-:W-:Y:S05]  /*12b0*/  @!P0 BRA `(.L_x_3595) ;  /* 0x00000000001c8947 */ /* 0x000fea0003800000 */
[----:B------:R-:W-:Y:S02]  /*12c0*/  ULDC.64 UR4, c[0x0][0xa08] ;  /* 0x0002820000047ab9 */ /* 0x000fe40000000a00 */
[----:B------:R-:W-:-:S06]  /*12d0*/  UIMAD.WIDE UR4, UR43, 0x4, UR4 ;  /* 0x000000042b0478a5 */ /* 0x000fcc000f8e0204 */
[----:B0-----:R-:W-:Y:S02]  /*12e0*/  IMAD.U32 R4, RZ, RZ, UR4 ;  /* 0x00000004ff047e24 */ /* 0x001fe4000f8e00ff */
[----:B------:R-:W-:-:S05]  /*12f0*/  IMAD.U32 R5, RZ, RZ, UR5 ;  /* 0x00000005ff057e24 */ /* 0x000fca000f8e00ff */
[----:B-----5:R-:W2:Y:S04]  /*1300*/  LDG.E R152, desc[UR40][R4.64] ;  /* 0x0000002804987981 */ /* 0x020ea8000c1e1900 */
[----:B------:R-:W2:Y:S02]  /*1310*/  LDG.E R7, desc[UR40][R4.64+0x4] ;  /* 0x0000042804077981 */ /* 0x000ea4000c1e1900 */
[----:B--2---:R-:W-:-:S07]  /*1320*/  IMAD.IADD R152, R7, 0x1, -R152 ;  /* 0x0000000107987824 */ /* 0x004fce00078e0a98 */
.L_x_3595:
[----:B------:R-:W-:Y:S01]  /*1330*/  UISETP.NE.AND UP0, UPT, UR48, 0x1, UPT ;  /* 0x000000013000788c */ /* 0x000fe2000bf05270 */
[----:B-----5:R-:W-:Y:S01]  /*1340*/  IMAD.IADD R152, R152, 0x1, -R3 ;  /* 0x0000000198987824 */ /* 0x020fe200078e0a03 */
[----:B------:R-:W-:Y:S01]  /*1350*/  CS2R R20, SRZ ;  /* 0x0000000000147805 */ /* 0x000fe2000001ff00 */
[----:B------:R-:W-:Y:S01]  /*1360*/  IMAD.MOV.U32 R0, RZ, RZ, RZ ;  /* 0x000000ffff007224 */ /* 0x000fe200078e00ff */
[----:B------:R-:W-:Y:S01]  /*1370*/  CS2R R150, SRZ ;  /* 0x0000000000967805 */ /* 0x000fe2000001ff00 */
[----:B------:R-:W-:Y:S01]  /*1380*/  VIADD R3, R152, 0x3f ;  /* 0x0000003f98037836 */ /* 0x000fe20000000000 */
[----:B------:R-:W-:Y:S02]  /*1390*/  PLOP3.LUT P0, PT, PT, PT, UP0, 0x80, 0x0 ;  /* 0x000000000000781c */ /* 0x000fe40003f0f008 */
[----:B------:R-:W-:Y:S02]  /*13a0*/  CS2R R148, SRZ ;  /* 0x0000000000947805 */ /* 0x000fe4000001ff00 */
[----:B------:R-:W-:-:S02]  /*13b0*/  CS2R R146, SRZ ;  /* 0x0000000000927805 */ /* 0x000fc4000001ff00 */
[----:B------:R-:W-:Y:S02]  /*13c0*/  CS2R R144, SRZ ;  /* 0x0000000000907805 */ /* 0x000fe4000001ff00 */
[----:B0-----:R-:W-:Y:S02]  /*13d0*/  SHF.R.S32.HI R4, RZ, 0x1f, R3 ;  /* 0x0000001fff047819 */ /* 0x001fe40000011403 */
[----:B------:R-:W-:Y:S02]  /*13e0*/  CS2R R142, SRZ ;  /* 0x00000000008e7805 */ /* 0x000fe4000001ff00 */
[----:B------:R-:W-:Y:S02]  /*13f0*/  CS2R R140, SRZ ;  /* 0x00000000008c7805 */ /* 0x000fe4000001ff00 */
[----:B------:R-:W-:Y:S02]  /*1400*/  CS2R R138, SRZ ;  /* 0x00000000008a7805 */ /* 0x000fe4000001ff00 */
[----:B------:R-:W-:-:S02]  /*1410*/  LEA.HI R4, R4, R3, RZ, 0x6 ;  /* 0x0000000304047211 */ /* 0x000fc400078f30ff */
        /* <DEDUP_REMOVED lines=54> */
[----:B------:R-:W-:Y:S01]  /*1780*/  CS2R R10, SRZ ;  /* 0x00000000000a7805 */ /* 0x000fe2000001ff00 */
[----:B------:R-:W-:Y:S01]  /*1790*/  IMAD.MOV.U32 R24, RZ, RZ, RZ ;  /* 0x000000ffff187224 */ /* 0x000fe200078e00ff */
[----:B------:R-:W-:Y:S01]  /*17a0*/  CS2R R8, SRZ ;  /* 0x0000000000087805 */ /* 0x000fe2000001ff00 */
[----:B------:R-:W-:Y:S01]  /*17b0*/  IMAD.MOV.U32 R172, RZ, RZ, RZ ;  /* 0x000000ffffac7224 */ /* 0x000fe200078e00ff */
[----:B------:R-:W-:Y:S01]  /*17c0*/  SHF.R.S32.HI R173, RZ, 0x6, R4 ;  /* 0x00000006ffad7819 */ /* 0x000fe20000011404 */
[----:B------:R-:W-:Y:S06]  /*17d0*/  @!P0 BRA `(.L_x_3596) ;  /* 0x0000001800508947 */ /* 0x000fec0003800000 */
[----:B------:R-:W-:Y:S02]  /*17e0*/  ISETP.GE.AND P1, PT, R152, 0x1, PT ;  /* 0x000000019800780c */ /* 0x000fe40003f26270 */
[----:B------:R-:W-:-:S11]  /*17f0*/  PLOP3.LUT P0, PT, PT, PT, PT, 0x80, 0x0 ;  /* 0x000000000000781c */ /* 0x000fd60003f0f070 */
[----:B------:R-:W-:Y:S05]  /*1800*/  @!P1 BRA `(.L_x_3597) ;  /* 0x0000005000bc9947 */ /* 0x000fea0003800000 */
        /* <DEDUP_REMOVED lines=14> */
.L_x_3598:
[----:B------:R-:W-:Y:S01]  /*18f0*/  ULEA UR16, UR39, UR42, 0x3 ;  /* 0x0000002a27107291 */ /* 0x000fe2000f8e183f */
[----:B------:R-:W-:-:S05]  /*1900*/  IMAD.U32 R0, RZ, RZ, UR38 ;  /* 0x00000026ff007e24 */ /* 0x000fca000f8e00ff */
[----:B------:R-:W-:-:S04]  /*1910*/  SHF.L.U32 R0, R0, 0x1f, RZ ;  /* 0x0000001f00007819 */ /* 0x000fc800000006ff */
[----:B------:R-:W0:Y:S02]  /*1920*/  SYNCS.PHASECHK.TRANS64.TRYWAIT P0, [UR16+0x28c50], R0 ;  /* 0x028c5000ff0075a7 */ /* 0x000e240008000150 */
[----:B0-----:R-:W-:Y:S05]  /*1930*/  @!P0 BRA `(.L_x_3599) ;  /* 0x000000ec00a08947 */ /* 0x001fea0003800000 */
.L_x_3779:
        /* <DEDUP_REMOVED lines=18> */
[----:B------:R-:W-:-:S06]  /*1a60*/  WARPGROUP.ARRIVE ;  /* 0x00000000000079c5 */ /* 0x000fcc0000000000 */
        /* <DEDUP_REMOVED lines=25> */
[----:B------:R-:W-:-:S13]  /*1c00*/  ISETP.GE.AND P0, PT, R152, 0x41, PT ;  /* 0x000000419800780c */ /* 0x000fda0003f06270 */
[----:B0-----:R-:W-:Y:S05]  /*1c10*/  @!P0 BRA `(.L_x_3600) ;  /* 0x0000000c00008947 */ /* 0x001fea0003800000 */
[----:B------:R-:W-:-:S07]  /*1c20*/  VIADD R173, R173, 0xfffffffe ;  /* 0xfffffffeadad7836 */ /* 0x000fce0000000000 */
.L_x_3605:
[----:B------:R-:W-:Y:S01]  /*1c30*/  BAR.SYNC.DEFER_BLOCKING 0xe, 0x100 ;  /* 0x0384000000007b1d */ /* 0x000fe20000010000 */
[----:B------:R-:W-:Y:S01]  /*1c40*/  IMAD.U32 R3, RZ, RZ, UR39 ;  /* 0x00000027ff037e24 */ /* 0x000fe2000f8e00ff */
[----:B------:R-:W-:Y:S01]  /*1c50*/  UISETP.NE.AND UP1, UPT, UR47, 0x3, UPT ;  /* 0x000000032f00788c */ /* 0x000fe2000bf25270 */
[----:B------:R-:W-:Y:S01]  /*1c60*/  ISETP.GT.AND P1, PT, R173, RZ, PT ;  /* 0x000000ffad00720c */ /* 0x000fe20003f24270 */
[----:B------:R-:W-:Y:S01]  /*1c70*/  UIADD3 UR39, UR39, 0x1, URZ ;  /* 0x0000000127277890 */ /* 0x000fe2000fffe03f */
[----:B0-----:R-:W-:Y:S02]  /*1c80*/  IMAD R0, R3, 0x40, R16 ;  /* 0x0000004003007824 */ /* 0x001fe400078e0210 */
        /* <DEDUP_REMOVED lines=139> */
.L_x_3601:
[----:B------:R-:W-:Y:S01]  /*2540*/  ULEA UR6, UR39, UR42, 0x3 ;  /* 0x0000002a27067291 */ /* 0x000fe2000f8e183f */
[----:B------:R-:W-:-:S05]  /*2550*/  IMAD.U32 R0, RZ, RZ, UR38 ;  /* 0x00000026ff007e24 */ /* 0x000fca000f8e00ff */
[----:B------:R-:W-:-:S04]  /*2560*/  SHF.L.U32 R0, R0, 0x1f, RZ ;  /* 0x0000001f00007819 */ /* 0x000fc800000006ff */
[----:B------:R0:W1:Y:S01]  /*2570*/  SYNCS.PHASECHK.TRANS64.TRYWAIT P0, [UR6+0x28c50], R0 ;  /* 0x028c5000ff0075a7 */ /* 0x0000620008000146 */
[----:B------:R-:W-:Y:S05]  /*2580*/  @!P2 BRA `(.L_x_3602) ;  /* 0x000000000004a947 */ /* 0x000fea0003800000 */
[----:B------:R-:W-:Y:S01]  /*2590*/  BPT.TRAP 0x1 ;  /* 0x000000040000795c */ /* 0x000fe20000300000 */
.L_x_3602:
[----:B-1----:R-:W-:Y:S05]  /*25a0*/  @P0 BRA `(.L_x_3603) ;  /* 0x0000000000080947 */ /* 0x002fea0003800000 */
[----:B------:R-:W1:Y:S02]  /*25b0*/  SYNCS.PHASECHK.TRANS64.TRYWAIT P0, [UR6+0x28c50], R0 ;  /* 0x028c5000ff0075a7 */ /* 0x000e640008000146 */
[----:B-1----:R-:W-:Y:S05]  /*25c0*/  @!P0 BRA `(.L_x_3604) ;  /* 0x000000e000948947 */ /* 0x002fea0003800000 */
.L_x_3603:
        /* <DEDUP_REMOVED lines=37> */
.L_x_3600:
[----:B------:R-:W-:Y:S01]  /*2820*/  BAR.SYNC.DEFER_BLOCKING 0xe, 0x100 ;  /* 0x0384000000007b1d */ /* 0x000fe20000010000 */
[----:B------:R-:W-:Y:S01]  /*2830*/  IMAD.U32 R3, RZ, RZ, UR39 ;  /* 0x00000027ff037e24 */ /* 0x000fe2000f8e00ff */
[----:B------:R-:W-:Y:S01]  /*2840*/  UIADD3 UR39, UR39, 0x1, URZ ;  /* 0x0000000127277890 */ /* 0x000fe2000fffe03f */
[----:B------:R-:W-:Y:S01]  /*2850*/  PLOP3.LUT P0, PT, PT, PT, PT, 0x8, 0x0 ;  /* 0x000000000000781c */ /* 0x000fe20003f0e170 */
[----:B------:R-:W-:Y:S02]  /*2860*/  IMAD.MOV.U32 R20, RZ, RZ, RZ ;  /* 0x000000ffff147224 */ /* 0x000fe400078e00ff */
[----:B0-----:R-:W-:Y:S01]  /*2870*/  IMAD R0, R3, 0x40, R16 ;  /* 0x0000004003007824 */ /* 0x001fe200078e0210 */
[----:B------:R-:W-:-:S04]  /*2880*/  UISETP.NE.AND UP0, UPT, UR39, 0x2, UPT ;  /* 0x000000022700788c */ /* 0x000fc8000bf05270 */
[----:B------:R-:W-:Y:S01]  /*2890*/  LEA R3, R0, UR42, 0x2 ;  /* 0x0000002a00037c11 */ /* 0x000fe2000f8e10ff */
        /* <DEDUP_REMOVED lines=136> */
.L_x_3596:
[----:B------:R-:W-:Y:S02]  /*3120*/  ISETP.GE.AND P1, PT, R152, 0x1, PT ;  /* 0x000000019800780c */ /* 0x000fe40003f26270 */
[----:B------:R-:W-:-:S11]  /*3130*/  PLOP3.LUT P0, PT, PT, PT, PT, 0x80, 0x0 ;  /* 0x000000000000781c */ /* 0x000fd60003f0f070 */
[----:B------:R-:W-:Y:S05]  /*3140*/  @!P1 BRA `(.L_x_3597) ;  /* 0x00000038006c9947 */ /* 0x000fea0003800000 */
        /* <DEDUP_REMOVED lines=29> */
.L_x_3606:
        /* <DEDUP_REMOVED lines=9> */
.L_x_3780:
[----:B------:R-:W-:Y:S05]  /*33b0*/  @!P0 BRA `(.L_x_3608) ;  /* 0x0000000000048947 */ /* 0x000fea0003800000 */
[----:B------:R-:W-:Y:S01]  /*33c0*/  BPT.TRAP 0x1 ;  /* 0x000000040000795c */ /* 0x000fe20000300000 */
.L_x_3608:
[----:B------:R-:W-:Y:S02]  /*33d0*/  IMAD.U32 R7, RZ, RZ, UR39 ;  /* 0x00000027ff077e24 */ /* 0x000fe4000f8e00ff */
[----:B------:R-:W-:-:S03]  /*33e0*/  IMAD.U32 R8, RZ, RZ, UR38 ;  /* 0x00000026ff087e24 */ /* 0x000fc6000f8e00ff */
[----:B------:R-:W-:Y:S02]  /*33f0*/  LEA R7, R7, UR42, 0x3 ;  /* 0x0000002a07077c11 */ /* 0x000fe4000f8e18ff */
[----:B------:R-:W-:-:S04]  /*3400*/  SHF.L.U32 R8, R8, 0x1f, RZ ;  /* 0x0000001f08087819 */ /* 0x000fc800000006ff */
[----:B------:R1:W2:Y:S01]  /*3410*/  SYNCS.PHASECHK.TRANS64.TRYWAIT P1, [R7+URZ+0x28c30], R8 ;  /* 0x028c3008070075a7 */ /* 0x0002a2000802017f */
[----:B------:R-:W-:Y:S05]  /*3420*/  @!P0 BRA `(.L_x_3609) ;  /* 0x0000000000048947 */ /* 0x000fea0003800000 */
[----:B------:R-:W-:Y:S01]  /*3430*/  BPT.TRAP 0x1 ;  /* 0x000000040000795c */ /* 0x000fe20000300000 */
.L_x_3609:
[----:B--2---:R-:W-:Y:S05]  /*3440*/  @P1 BRA `(.L_x_3610) ;  /* 0x0000000000081947 */ /* 0x004fea0003800000 */
[----:B------:R-:W2:Y:S02]  /*3450*/  SYNCS.PHASECHK.TRANS64.TRYWAIT P1, [R7+URZ+0x28c30], R8 ;  /* 0x028c3008070075a7 */ /* 0x000ea4000802017f */
[----:B--2---:R-:W-:Y:S05]  /*3460*/  @!P1 BRA `(.L_x_3611) ;  /* 0x000000d4001c9947 */ /* 0x004fea0003800000 */
.L_x_3610:
[----:B0-----:R-:W0:Y:S01]  /*3470*/  S2R R0, SR_TID.X ;  /* 0x0000000000007919 */ /* 0x001e220000002100 */
[----:B------:R-:W-:-:S04]  /*3480*/  UIADD3 UR4, UR42, 0x22400, URZ ;  /* 0x000224002a047890 */ /* 0x000fc8000fffe03f */
[----:B------:R-:W-:-:S04]  /*3490*/  USHF.R.U32.HI UR4, URZ, 0x4, UR4 ;  /* 0x000000043f047899 */ /* 0x000fc80008011604 */
[----:B------:R-:W-:Y:S01]  /*34a0*/  ULOP3.LUT UR4, UR4, 0x3fff, URZ, 0xc0, !UPT ;  /* 0x00003fff04047892 */ /* 0x000fe2000f8ec03f */
[----:B0-----:R-:W-:-:S05]  /*34b0*/  LOP3.LUT R3, R0, 0x7f, RZ, 0xc0, !PT ;  /* 0x0000007f00037812 */ /* 0x001fca00078ec0ff */
[----:B------:R-:W-:Y:S01]  /*34c0*/  IMAD.U32 R0, RZ, RZ, UR4 ;  /* 0x00000004ff007e24 */ /* 0x000fe2000f8e00ff */
[----:B------:R-:W-:Y:S05]  /*34d0*/  WARPSYNC.ALL ;  /* 0x0000000000007948 */ /* 0x000fea0003800000 */
[----:B------:R-:W-:Y:S02]  /*34e0*/  ISETP.NE.AND P1, PT, R3, RZ, PT ;  /* 0x000000ff0300720c */ /* 0x000fe40003f25270 */
[----:B------:R-:W-:-:S04]  /*34f0*/  LOP3.LUT R0, R0, 0x10000, RZ, 0xfc, !PT ;  /* 0x0001000000007812 */ /* 0x000fc800078efcff */
[----:B------:R-:W-:Y:S01]  /*3500*/  R2UR UR12, R0 ;  /* 0x00000000000c72ca */ /* 0x000fe200000e0000 */
[----:B------:R-:W-:Y:S01]  /*3510*/  UIADD3 UR4, UR42, 0x20400, URZ ;  /* 0x000204002a047890 */ /* 0x000fe2000fffe03f */
[----:B------:R-:W-:Y:S01]  /*3520*/  WARPGROUP.ARRIVE ;  /* 0x00000000000079c5 */ /* 0x000fe20000000000 */
[----:B------:R-:W-:Y:S01]  /*3530*/  UMOV UR7, 0x40000040 ;  /* 0x4000004000077882 */ /* 0x000fe20000000000 */
[----:B------:R-:W-:Y:S01]  /*3540*/  UMOV UR5, 0x40000040 ;  /* 0x4000004000057882 */ /* 0x000fe20000000000 */
[----:B------:R-:W-:Y:S01]  /*3550*/  USHF.R.U32.HI UR4, URZ, 0x4, UR4 ;  /* 0x000000043f047899 */ /* 0x000fe20008011604 */
[----:B------:R-:W-:Y:S01]  /*3560*/  IMAD R4, R173, -0x40, R152 ;  /* 0xffffffc0ad047824 */ /* 0x000fe200078e0298 */
[----:B------:R-:W-:Y:S01]  /*3570*/  UMOV UR11, 0x40000040 ;  /* 0x40000040000b7882 */ /* 0x000fe20000000000 */
[----:B------:R-:W-:Y:S01]  /*3580*/  UMOV UR9, 0x40000040 ;  /* 0x4000004000097882 */ /* 0x000fe20000000000 */
[----:B------:R-:W-:Y:S01]  /*3590*/  ULOP3.LUT UR4, UR4, 0x3fff, URZ, 0xc0, !UPT ;  /* 0x00003fff04047892 */ /* 0x000fe2000f8ec03f */
[----:B------:R-:W-:Y:S01]  /*35a0*/  UMOV UR15, 0x40000040 ;  /* 0x40000040000f7882 */ /* 0x000fe20000000000 */
[----:B------:R-:W-:-:S02]  /*35b0*/  IADD3 R4, -R17, 0x40, R4 ;  /* 0x0000004011047810 */ /* 0x000fc40007ffe104 */
[----:B------:R-:W-:Y:S02]  /*35c0*/  ULEA UR12, UR39, UR12, 0x9 ;  /* 0x0000000c270c7291 */ /* 0x000fe4000f8e483f */
[----:B------:R-:W-:Y:S01]  /*35d0*/  ULOP3.LUT UR13, UR4, 0x10000, URZ, 0xfc, !UPT ;  /* 0x00010000040d7892 */ /* 0x000fe2000f8efc3f */
[C---:B------:R-:W-:Y:S01]  /*35e0*/  ISETP.GT.AND P6, PT, R4.reuse, RZ, PT ;  /* 0x000000ff0400720c */ /* 0x040fe20003fc4270 */
[----:B------:R-:W-:Y:S01]  /*35f0*/  UIADD3 UR10, UR12, 0x4, URZ ;  /* 0x000000040c0a7890 */ /* 0x000fe2000fffe03f */
[C---:B------:R-:W-:Y:S01]  /*3600*/  ISETP.GT.AND P2, PT, R4.reuse, 0x1, PT ;  /* 0x000000010400780c */ /* 0x040fe20003f44270 */
[----:B------:R-:W-:Y:S01]  /*3610*/  UIADD3 UR8, UR13, 0x4, URZ ;  /* 0x000000040d087890 */ /* 0x000fe2000fffe03f */
[C---:B------:R-:W-:Y:S01]  /*3620*/  ISETP.GT.AND P3, PT, R4.reuse, 0x8, PT ;  /* 0x000000080400780c */ /* 0x040fe20003f64270 */
[----:B------:R-:W-:Y:S01]  /*3630*/  UMOV UR6, UR12 ;  /* 0x0000000c00067c82 */ /* 0x000fe20008000000 */
[----:B------:R-:W-:Y:S01]  /*3640*/  UMOV UR4, UR13 ;  /* 0x0000000d00047c82 */ /* 0x000fe20008000000 */
[----:B------:R-:W-:Y:S01]  /*3650*/  UIADD3 UR14, UR12, 0x6, URZ ;  /* 0x000000060c0e7890 */ /* 0x000fe2000fffe03f */
[----:B------:R-:W-:Y:S01]  /*3660*/  HGMMA.64x64x16.F32 R24, gdesc[UR4], RZ, !UPT, gsb0 ;  /* 0x00e00000041879f0 */ /* 0x000fe2000c0008ff */
[----:B------:R-:W-:Y:S01]  /*3670*/  UIADD3 UR6, UR12, 0x2, URZ ;  /* 0x000000020c067890 */ /* 0x000fe2000fffe03f */
[C---:B------:R-:W-:Y:S01]  /*3680*/  ISETP.GT.AND P4, PT, R4.reuse, 0x9, PT ;  /* 0x000000090400780c */ /* 0x040fe20003f84270 */
[----:B------:R-:W-:Y:S01]  /*3690*/  UIADD3 UR4, UR13, 0x2, URZ ;  /* 0x000000020d047890 */ /* 0x000fe2000fffe03f */
[----:B------:R-:W-:Y:S01]  /*36a0*/  ISETP.GT.AND P5, PT, R4, 0x10, PT ;  /* 0x000000100400780c */ /* 0x000fe20003fa4270 */
[----:B------:R-:W-:Y:S01]  /*36b0*/  UMOV UR7, 0x40000040 ;  /* 0x4000004000077882 */ /* 0x000fe20000000000 */
[----:B------:R-:W-:Y:S01]  /*36c0*/  UMOV UR5, 0x40000040 ;  /* 0x4000004000057882 */ /* 0x000fe20000000000 */
[----:B------:R-:W-:Y:S01]  /*36d0*/  UIADD3 UR12, UR13, 0x6, URZ ;  /* 0x000000060d0c7890 */ /* 0x000fe2000fffe03f */
[----:B------:R-:W-:-:S02]  /*36e0*/  ULDC UR20, c[0x0][0x988] ;  /* 0x0002620000147ab9 */ /* 0x000fc40000000800 */
        /* <DEDUP_REMOVED lines=218> */
.L_x_3612:
[----:B------:R3:W4:Y:S01]  /*4490*/  SYNCS.PHASECHK.TRANS64.TRYWAIT P2, [R7+URZ+0x28c50], R8 ;  /* 0x028c5008070075a7 */ /* 0x000722000804017f */
[----:B------:R-:W-:Y:S05]  /*44a0*/  @!P0 BRA `(.L_x_3613) ;  /* 0x0000000000048947 */ /* 0x000fea0003800000 */
[----:B------:R-:W-:Y:S01]  /*44b0*/  BPT.TRAP 0x1 ;  /* 0x000000040000795c */ /* 0x000fe20000300000 */
.L_x_3613:
[----:B------:R-:W-:Y:S01]  /*44c0*/  ULOP3.LUT UR49, UR49, 0x2000000, URZ, 0xfc, !UPT ;  /* 0x0200000031317892 */ /* 0x000fe2000f8efc3f */
[----:B----4-:R-:W-:Y:S11]  /*44d0*/  @P2 BRA `(.L_x_3614) ;  /* 0x0000000000082947 */ /* 0x010ff60003800000 */
[----:B------:R-:W4:Y:S02]  /*44e0*/  SYNCS.PHASECHK.TRANS64.TRYWAIT P2, [R7+URZ+0x28c50], R8 ;  /* 0x028c5008070075a7 */ /* 0x000f24000804017f */
[----:B----4-:R-:W-:Y:S05]  /*44f0*/  @!P2 BRA `(.L_x_3615) ;  /* 0x000000c4000ca947 */ /* 0x010fea0003800000 */
.L_x_3614:
[----:B------:R-:W-:Y:S01]  /*4500*/  ULEA UR10, UR39, UR49, 0xc ;  /* 0x00000031270a7291 */ /* 0x000fe2000f8e603f */
[----:B------:R-:W-:Y:S01]  /*4510*/  WARPGROUP.ARRIVE ;  /* 0x00000000000079c5 */ /* 0x000fe20000000000 */
[----:B------:R-:W-:Y:S01]  /*4520*/  UMOV UR7, 0x40000040 ;  /* 0x4000004000077882 */ /* 0x000fe20000000000 */
[----:B------:R-:W-:Y:S01]  /*4530*/  UMOV UR11, 0x40000040 ;  /* 0x40000040000b7882 */ /* 0x000fe20000000000 */
[----:B------:R-:W-:Y:S01]  /*4540*/  ISETP.GE.AND P2, PT, R152, 0x41, PT ;  /* 0x000000419800780c */ /* 0x000fe20003f46270 */
[----:B-1234-:R-:W-:Y:S02]  /*4550*/  @!P1 VIADD R7, R7, 0x28c60 ;  /* 0x00028c6007079836 */ /* 0x01efe40000000000 */
[----:B------:R-:W-:Y:S02]  /*4560*/  UMOV UR6, UR10 ;  /* 0x0000000a00067c82 */ /* 0x000fe40008000000 */
[----:B------:R-:W-:Y:S01]  /*4570*/  HGMMA.64x256x16.F32 R24, R156, gdesc[UR4].tnspB, RZ, !UPT, gsb0 ;  /* 0x43e000049c187df0 */ /* 0x000fe2000c0008ff */
[----:B------:R-:W-:Y:S01]  /*4580*/  UIADD3 UR6, UR10, 0x80, URZ ;  /* 0x000000800a067890 */ /* 0x000fe2000fffe03f */
[----:B------:R-:W-:Y:S01]  /*4590*/  @!P1 PRMT R7, RZ, 0x654, R7 ;  /* 0x00000654ff079816 */ /* 0x000fe20000000007 */
[----:B------:R-:W-:Y:S01]  /*45a0*/  UMOV UR7, 0x40000040 ;  /* 0x4000004000077882 */ /* 0x000fe20000000000 */
[----:B------:R-:W-:-:S02]  /*45b0*/  WARPGROUP.DEPBAR.LE gsb0, 0x0 ;  /* 0x00008000000079c5 */ /* 0x000fc40000010000 */
[----:B------:R-:W-:-:S15]  /*45c0*/  WARPGROUP.ARRIVE ;  /* 0x00000000000079c5 */ /* 0x000fde0000000000 */
[----:B------:R-:W-:-:S07]  /*45d0*/  NOP ;  /* 0x0000000000007918 */ /* 0x000fce0000000000 */
        /* <DEDUP_REMOVED lines=23> */
[----:B-1----:R-:W-:Y:S01]  /*4750*/  VIADD R7, R173, 0xfffffffe ;  /* 0xfffffffead077836 */ /* 0x002fe20000000000 */
[----:B------:R-:W-:Y:S01]  /*4760*/  UMOV UR21, UR39 ;  /* 0x0000002700157c82 */ /* 0x000fe20008000000 */
[----:B------:R-:W-:Y:S01]  /*4770*/  IMAD.MOV.U32 R9, RZ, RZ, R4 ;  /* 0x000000ffff097224 */ /* 0x000fe200078e0004 */
[----:B------:R-:W-:Y:S01]  /*4780*/  ULDC UR20, c[0x0][0x988] ;  /* 0x0002620000147ab9 */ /* 0x000fe20000000800 */
[----:B------:R-:W-:-:S07]  /*4790*/  IMAD.MOV.U32 R10, RZ, RZ, R3 ;  /* 0x000000ffff0a7224 */ /* 0x000fce00078e0003 */
.L_x_3625:
[----:B------:R-:W-:Y:S01]  /*47a0*/  UIADD3 UR39, UR21, 0x1, URZ ;  /* 0x0000000115277890 */ /* 0x000fe2000fffe03f */
[C---:B------:R-:W-:Y:S01]  /*47b0*/  ISETP.GT.AND P2, PT, R7.reuse, RZ, PT ;  /* 0x000000ff0700720c */ /* 0x040fe20003f44270 */
[----:B------:R-:W-:Y:S02]  /*47c0*/  VIADD R7, R7, 0xffffffff ;  /* 0xffffffff07077836 */ /* 0x000fe40000000000 */
[----:B------:R-:W-:-:S04]  /*47d0*/  UISETP.NE.AND UP0, UPT, UR39, 0x2, UPT ;  /* 0x000000022700788c */ /* 0x000fc8000bf05270 */
[----:B------:R-:W-:Y:S02]  /*47e0*/  USEL UR6, URZ, 0x1, UP0 ;  /* 0x000000013f067887 */ /* 0x000fe40008000000 */
[----:B------:R-:W-:Y:S02]  /*47f0*/  USEL UR39, UR39, URZ, UP0 ;  /* 0x0000003f27277287 */ /* 0x000fe40008000000 */
[----:B------:R-:W-:Y:S01]  /*4800*/  ULOP3.LUT UR38, UR38, UR6, URZ, 0x3c, !UPT ;  /* 0x0000000626267292 */ /* 0x000fe2000f8e3c3f */
[----:B0123--:R-:W-:Y:S11]  /*4810*/  @!P0 BRA `(.L_x_3617) ;  /* 0x0000000000048947 */ /* 0x00fff60003800000 */
[----:B------:R-:W-:Y:S01]  /*4820*/  BPT.TRAP 0x1 ;  /* 0x000000040000795c */ /* 0x000fe20000300000 */
.L_x_3617:
[----:B------:R-:W-:Y:S01]  /*4830*/  ULEA UR22, UR39, UR42, 0x3 ;  /* 0x0000002a27167291 */ /* 0x000fe2000f8e183f */
[----:B------:R-:W-:-:S05]  /*4840*/  IMAD.U32 R8, RZ, RZ, UR38 ;  /* 0x00000026ff087e24 */ /* 0x000fca000f8e00ff */
[----:B------:R-:W-:-:S04]  /*4850*/  SHF.L.U32 R8, R8, 0x1f, RZ ;  /* 0x0000001f08087819 */ /* 0x000fc800000006ff */
[----:B------:R1:W2:Y:S01]  /*4860*/  SYNCS.PHASECHK.TRANS64.TRYWAIT P3, [UR22+0x28c30], R8 ;  /* 0x028c3008ff0075a7 */ /* 0x0002a20008060156 */
[----:B------:R-:W-:Y:S05]  /*4870*/  @!P0 BRA `(.L_x_3618) ;  /* 0x0000000000048947 */ /* 0x000fea0003800000 */
[----:B------:R-:W-:Y:S01]  /*4880*/  BPT.TRAP 0x1 ;  /* 0x000000040000795c */ /* 0x000fe20000300000 */
.L_x_3618:
[----:B--2---:R-:W-:Y:S05]  /*4890*/  @P3 BRA `(.L_x_3619) ;  /* 0x0000000000083947 */ /* 0x004fea0003800000 */
[----:B------:R-:W2:Y:S02]  /*48a0*/  SYNCS.PHASECHK.TRANS64.TRYWAIT P3, [UR22+0x28c30], R8 ;  /* 0x028c3008ff0075a7 */ /* 0x000ea40008060156 */
[----:B--2---:R-:W-:Y:S05]  /*48b0*/  @!P3 BRA `(.L_x_3620) ;  /* 0x000000c00030b947 */ /* 0x004fea0003800000 */
.L_x_3619:
        /* <DEDUP_REMOVED lines=26> */
[----:B------:R-:W-:-:S04]  /*4a60*/  FMNMX.FTZ R4, R152, R10, !PT ;  /* 0x0000000a98047209 */ /* 0x000fc80007810000 */
        /* <DEDUP_REMOVED lines=32> */
[--C-:B------:R-:W-:Y:S01]  /*4c70*/  FFMA.FTZ R156, R160, UR20, -R14.reuse ;  /* 0x00000014a09c7c23 */ /* 0x100fe2000801080e */
[--C-:B------:R-:W-:Y:S01]  /*4c80*/  FFMA.FTZ R160, R168, UR20, -R14.reuse ;  /* 0x00000014a8a07c23 */ /* 0x100fe2000801080e */
[----:B------:R-:W-:Y:S01]  /*4c90*/  FMUL.FTZ R10, R10, UR20 ;  /* 0x000000140a0a7c20 */ /* 0x000fe20008410000 */
[----:B------:R-:W-:Y:S01]  /*4ca0*/  FMNMX.FTZ R4, R174, R13, !PT ;  /* 0x0000000dae047209 */ /* 0x000fe20007810000 */
[--C-:B------:R-:W-:Y:S01]  /*4cb0*/  FFMA.FTZ R164, R164, UR20, -R14.reuse ;  /* 0x00000014a4a47c23 */ /* 0x100fe2000801080e */
[--C-:B------:R-:W-:Y:S01]  /*4cc0*/  FFMA.FTZ R152, R152, UR20, -R14.reuse ;  /* 0x0000001498987c23 */ /* 0x100fe2000801080e */
[----:B------:R-:W0:Y:S01]  /*4cd0*/  MUFU.EX2 R11, R10 ;  /* 0x0000000a000b7308 */ /* 0x000e220000000800 */
[----:B------:R-:W-:Y:S01]  /*4ce0*/  FMNMX.FTZ R15, R175, R4, !PT ;  /* 0x00000004af0f7209 */ /* 0x000fe20007810000 */
[--C-:B------:R-:W-:Y:S01]  /*4cf0*/  FFMA.FTZ R13, R153, UR20, -R14.reuse ;  /* 0x00000014990d7c23 */ /* 0x100fe2000801080e */
[--C-:B------:R-:W-:Y:S01]  /*4d00*/  FFMA.FTZ R21, R161, UR20, -R14.reuse ;  /* 0x00000014a1157c23 */ /* 0x100fe2000801080e */
[--C-:B------:R-:W-:Y:S01]  /*4d10*/  FFMA.FTZ R153, R165, UR20, -R14.reuse ;  /* 0x00000014a5997c23 */ /* 0x100fe2000801080e */
[----:B------:R-:W-:Y:S01]  /*4d20*/  FMNMX.FTZ R4, R178, R15, !PT ;  /* 0x0000000fb2047209 */ /* 0x000fe20007810000 */
[--C-:B------:R-:W-:Y:S01]  /*4d30*/  FFMA.FTZ R20, R172, UR20, -R14.reuse ;  /* 0x00000014ac147c23 */ /* 0x100fe2000801080e */
[--C-:B------:R-:W-:Y:S01]  /*4d40*/  FFMA.FTZ R161, R173, UR20, -R14.reuse ;  /* 0x00000014ada17c23 */ /* 0x100fe2000801080e */
[----:B------:R-:W-:Y:S01]  /*4d50*/  MUFU.EX2 R10, R12 ;  /* 0x0000000c000a7308 */ /* 0x000fe20000000800 */
[----:B------:R-:W-:Y:S01]  /*4d60*/  FMNMX.FTZ R15, R179, R4, !PT ;  /* 0x00000004b30f7209 */ /* 0x000fe20007810000 */
[--C-:B------:R-:W-:Y:S01]  /*4d70*/  FFMA.FTZ R165, R177, UR20, -R14.reuse ;  /* 0x00000014b1a57c23 */ /* 0x100fe2000801080e */
[--C-:B------:R-:W-:Y:S01]  /*4d80*/  FFMA.FTZ R180, R180, UR20, -R14.reuse ;  /* 0x00000014b4b47c23 */ /* 0x100fe2000801080e */
[--C-:B------:R-:W-:Y:S01]  /*4d90*/  FFMA.FTZ R181, R181, UR20, -R14.reuse ;  /* 0x00000014b5b57c23 */ /* 0x100fe2000801080e */
[----:B------:R-:W-:Y:S01]  /*4da0*/  FMNMX.FTZ R4, R182, R15, !PT ;  /* 0x0000000fb6047209 */ /* 0x000fe20007810000 */
[----:B------:R-:W-:-:S02]  /*4db0*/  FFMA.FTZ R15, R157, UR20, -R14 ;  /* 0x000000149d0f7c23 */ /* 0x000fc4000801080e */
[----:B------:R2:W-:Y:S01]  /*4dc0*/  MUFU.EX2 R12, R164 ;  /* 0x000000a4000c7308 */ /* 0x0005e20000000800 */
[----:B------:R-:W-:Y:S01]  /*4dd0*/  FMNMX.FTZ R4, R183, R4, !PT ;  /* 0x00000004b7047209 */ /* 0x000fe20007810000 */
[-C--:B0-----:R-:W-:Y:S01]  /*4de0*/  FMUL.FTZ R24, R24, R11.reuse ;  /* 0x0000000b18187220 */ /* 0x081fe20000410000 */
[-C--:B------:R-:W-:Y:S01]  /*4df0*/  FMUL.FTZ R25, R25, R11.reuse ;  /* 0x0000000b19197220 */ /* 0x080fe20000410000 */
[-C--:B------:R-:W-:Y:S01]  /*4e00*/  FMUL.FTZ R28, R28, R11.reuse ;  /* 0x0000000b1c1c7220 */ /* 0x080fe20000410000 */
[-C--:B------:R-:W-:Y:S01]  /*4e10*/  FMUL.FTZ R29, R29, R11.reuse ;  /* 0x0000000b1d1d7220 */ /* 0x080fe20000410000 */
[----:B------:R-:W0:Y:S01]  /*4e20*/  SHFL.BFLY PT, R157, R4, 0x2, 0x1f ;  /* 0x0c401f00049d7f89 */ /* 0x000e2200000e0000 */
[-C--:B------:R-:W-:Y:S01]  /*4e30*/  FMUL.FTZ R32, R32, R11.reuse ;  /* 0x0000000b20207220 */ /* 0x080fe20000410000 */
[----:B------:R-:W3:Y:S01]  /*4e40*/  MUFU.EX2 R152, R152 ;  /* 0x0000009800987308 */ /* 0x000ee20000000800 */
[----:B--2---:R-:W-:Y:S01]  /*4e50*/  FFMA.FTZ R164, R176, UR20, -R14 ;  /* 0x00000014b0a47c23 */ /* 0x004fe2000801080e */
[-C--:B------:R-:W-:Y:S01]  /*4e60*/  FMUL.FTZ R33, R33, R11.reuse ;  /* 0x0000000b21217220 */ /* 0x080fe20000410000 */
[-C--:B------:R-:W-:Y:S01]  /*4e70*/  FMUL.FTZ R36, R36, R11.reuse ;  /* 0x0000000b24247220 */ /* 0x080fe20000410000 */
[-C--:B------:R-:W-:Y:S01]  /*4e80*/  FMUL.FTZ R37, R37, R11.reuse ;  /* 0x0000000b25257220 */ /* 0x080fe20000410000 */
[-C--:B------:R-:W-:Y:S01]  /*4e90*/  FMUL.FTZ R40, R40, R11.reuse ;  /* 0x0000000b28287220 */ /* 0x080fe20000410000 */
[-C--:B------:R-:W-:Y:S01]  /*4ea0*/  FMUL.FTZ R41, R41, R11.reuse ;  /* 0x0000000b29297220 */ /* 0x080fe20000410000 */
[-C--:B------:R-:W-:Y:S01]  /*4eb0*/  FMUL.FTZ R44, R44, R11.reuse ;  /* 0x0000000b2c2c7220 */ /* 0x080fe20000410000 */
[----:B------:R-:W2:Y:S01]  /*4ec0*/  MUFU.EX2 R13, R13 ;  /* 0x0000000d000d7308 */ /* 0x000ea20000000800 */
[-C--:B------:R-:W-:Y:S01]  /*4ed0*/  FMUL.FTZ R45, R45, R11.reuse ;  /* 0x0000000b2d2d7220 */ /* 0x080fe20000410000 */
[-C--:B------:R-:W-:Y:S01]  /*4ee0*/  FMUL.FTZ R48, R48, R11.reuse ;  /* 0x0000000b30307220 */ /* 0x080fe20000410000 */
[-C--:B------:R-:W-:Y:S01]  /*4ef0*/  FMUL.FTZ R49, R49, R11.reuse ;  /* 0x0000000b31317220 */ /* 0x080fe20000410000 */
[-C--:B------:R-:W-:Y:S01]  /*4f00*/  FMUL.FTZ R52, R52, R11.reuse ;  /* 0x0000000b34347220 */ /* 0x080fe20000410000 */
[-C--:B------:R-:W-:Y:S01]  /*4f10*/  FMUL.FTZ R53, R53, R11.reuse ;  /* 0x0000000b35357220 */ /* 0x080fe20000410000 */
[-C--:B------:R-:W-:Y:S01]  /*4f20*/  FMUL.FTZ R56, R56, R11.reuse ;  /* 0x0000000b38387220 */ /* 0x080fe20000410000 */
[-C--:B------:R-:W-:Y:S01]  /*4f30*/  FMUL.FTZ R57, R57, R11.reuse ;  /* 0x0000000b39397220 */ /* 0x080fe20000410000 */
[----:B------:R-:W4:Y:S01]  /*4f40*/  MUFU.EX2 R15, R15 ;  /* 0x0000000f000f7308 */ /* 0x000f220000000800 */
[----:B---3--:R-:W-:Y:S01]  /*4f50*/  FFMA.FTZ R6, R11, R6, R152 ;  /* 0x000000060b067223 */ /* 0x008fe20000010098 */
[-C--:B------:R-:W-:Y:S01]  /*4f60*/  FMUL.FTZ R60, R60, R11.reuse ;  /* 0x0000000b3c3c7220 */ /* 0x080fe20000410000 */
[-C--:B------:R-:W-:Y:S01]  /*4f70*/  FMUL.FTZ R61, R61, R11.reuse ;  /* 0x0000000b3d3d7220 */ /* 0x080fe20000410000 */
[-C--:B------:R-:W-:Y:S01]  /*4f80*/  FMUL.FTZ R64, R64, R11.reuse ;  /* 0x0000000b40407220 */ /* 0x080fe20000410000 */
[----:B------:R-:W-:Y:S01]  /*4f90*/  FMUL.FTZ R65, R65, R11 ;  /* 0x0000000b41417220 */ /* 0x000fe20000410000 */
[----:B0-----:R-:W-:Y:S01]  /*4fa0*/  FMNMX.FTZ R168, R4, R157, !PT ;  /* 0x0000009d04a87209 */ /* 0x001fe20007810000 */
[----:B------:R-:W-:Y:S01]  /*4fb0*/  FFMA.FTZ R157, R169, UR20, -R14 ;  /* 0x00000014a99d7c23 */ /* 0x000fe2000801080e */
[----:B------:R-:W-:Y:S01]  /*4fc0*/  MUFU.EX2 R156, R156 ;  /* 0x0000009c009c7308 */ /* 0x000fe20000000800 */
[-C--:B------:R-:W-:Y:S01]  /*4fd0*/  FMUL.FTZ R68, R68, R11.reuse ;  /* 0x0000000b44447220 */ /* 0x080fe20000410000 */
[-C--:B------:R-:W-:Y:S01]  /*4fe0*/  FMUL.FTZ R69, R69, R11.reuse ;  /* 0x0000000b45457220 */ /* 0x080fe20000410000 */
[----:B------:R-:W0:Y:S01]  /*4ff0*/  SHFL.BFLY PT, R169, R168, 0x1, 0x1f ;  /* 0x0c201f00a8a97f89 */ /* 0x000e2200000e0000 */
        /* <DEDUP_REMOVED lines=22> */
[----:B------:R-:W-:Y:S01]  /*5160*/  FMUL.FTZ R109, R109, R11 ;  /* 0x0000000b6d6d7220 */ /* 0x000fe20000410000 */
[----:B0-----:R-:W-:Y:S01]  /*5170*/  FMNMX.FTZ R4, R168, R169, !PT ;  /* 0x000000a9a8047209 */ /* 0x001fe20007810000 */
[-C--:B------:R-:W-:Y:S01]  /*5180*/  FMUL.FTZ R112, R112, R11.reuse ;  /* 0x0000000b70707220 */ /* 0x080fe20000410000 */
[-C--:B------:R-:W-:Y:S01]  /*5190*/  FMUL.FTZ R113, R113, R11.reuse ;  /* 0x0000000b71717220 */ /* 0x080fe20000410000 */
[-C--:B------:R-:W-:Y:S01]  /*51a0*/  FMUL.FTZ R116, R116, R11.reuse ;  /* 0x0000000b74747220 */ /* 0x080fe20000410000 */
[-C--:B------:R-:W-:Y:S01]  /*51b0*/  FMUL.FTZ R117, R117, R11.reuse ;  /* 0x0000000b75757220 */ /* 0x080fe20000410000 */
[C---:B------:R-:W-:Y:S01]  /*51c0*/  FADD.FTZ R14, -R4.reuse, R9 ;  /* 0x00000009040e7221 */ /* 0x040fe20000010100 */
[----:B------:R-:W-:Y:S01]  /*51d0*/  FMUL.FTZ R177, R4, UR20 ;  /* 0x0000001404b17c20 */ /* 0x000fe20008410000 */
[----:B------:R0:W-:Y:S01]  /*51e0*/  MUFU.EX2 R168, R180 ;  /* 0x000000b400a87308 */ /* 0x0001e20000000800 */
[----:B------:R-:W-:Y:S01]  /*51f0*/  FMUL.FTZ R120, R120, R11 ;  /* 0x0000000b78787220 */ /* 0x000fe20000410000 */
[----:B------:R-:W-:Y:S01]  /*5200*/  FMUL.FTZ R14, R14, UR20 ;  /* 0x000000140e0e7c20 */ /* 0x000fe20008410000 */
[--C-:B------:R-:W-:Y:S01]  /*5210*/  FFMA.FTZ R169, R154, UR20, -R177.reuse ;  /* 0x000000149aa97c23 */ /* 0x100fe200080108b1 */
[--C-:B------:R-:W-:Y:S01]  /*5220*/  FFMA.FTZ R172, R155, UR20, -R177.reuse ;  /* 0x000000149bac7c23 */ /* 0x100fe200080108b1 */
[--C-:B------:R-:W-:Y:S01]  /*5230*/  FFMA.FTZ R155, R158, UR20, -R177.reuse ;  /* 0x000000149e9b7c23 */ /* 0x100fe200080108b1 */
[--C-:B------:R-:W-:Y:S01]  /*5240*/  FFMA.FTZ R176, R159, UR20, -R177.reuse ;  /* 0x000000149fb07c23 */ /* 0x100fe200080108b1 */
[--C-:B------:R-:W-:Y:S01]  /*5250*/  FFMA.FTZ R173, R174, UR20, -R177.reuse ;  /* 0x00000014aead7c23 */ /* 0x100fe200080108b1 */
[----:B------:R-:W-:Y:S01]  /*5260*/  MUFU.EX2 R14, R14 ;  /* 0x0000000e000e7308 */ /* 0x000fe20000000800 */
[--C-:B------:R-:W-:Y:S01]  /*5270*/  FFMA.FTZ R174, R175, UR20, -R177.reuse ;  /* 0x00000014afae7c23 */ /* 0x100fe200080108b1 */
[--C-:B------:R-:W-:Y:S01]  /*5280*/  FFMA.FTZ R159, R162, UR20, -R177.reuse ;  /* 0x00000014a29f7c23 */ /* 0x100fe200080108b1 */
[--C-:B------:R-:W-:Y:S01]  /*5290*/  FFMA.FTZ R175, R178, UR20, -R177.reuse ;  /* 0x00000014b2af7c23 */ /* 0x100fe200080108b1 */
[--C-:B------:R-:W-:Y:S01]  /*52a0*/  FFMA.FTZ R206, R167, UR20, -R177.reuse ;  /* 0x00000014a7ce7c23 */ /* 0x100fe200080108b1 */
[--C-:B------:R-:W-:Y:S01]  /*52b0*/  FFMA.FTZ R178, R179, UR20, -R177.reuse ;  /* 0x00000014b3b27c23 */ /* 0x100fe200080108b1 */
[--C-:B------:R-:W-:Y:S01]  /*52c0*/  FFMA.FTZ R167, R170, UR20, -R177.reuse ;  /* 0x00000014aaa77c23 */ /* 0x100fe200080108b1 */
[----:B------:R-:W-:Y:S01]  /*52d0*/  IMAD.MOV R154, RZ, RZ, -R18 ;  /* 0x000000ffff9a7224 */ /* 0x000fe200078e0a12 */
[----:B------:R-:W3:Y:S01]  /*52e0*/  MUFU.EX2 R169, R169 ;  /* 0x000000a900a97308 */ /* 0x000ee20000000800 */
[----:B--2---:R-:W-:Y:S01]  /*52f0*/  FADD.FTZ R179, R13, R6 ;  /* 0x000000060db37221 */ /* 0x004fe20000010000 */
[--C-:B------:R-:W-:Y:S01]  /*5300*/  FFMA.FTZ R170, R171, UR20, -R177.reuse ;  /* 0x00000014abaa7c23 */ /* 0x100fe200080108b1 */
[----:B0-----:R-:W-:Y:S01]  /*5310*/  FFMA.FTZ R180, R163, UR20, -R177 ;  /* 0x00000014a3b47c23 */ /* 0x001fe200080108b1 */
[----:B------:R-:W-:-:S02]  /*5320*/  IMAD.U32 R171, RZ, RZ, UR22 ;  /* 0x00000016ffab7e24 */ /* 0x000fc4000f8e00ff */
[----:B------:R-:W-:Y:S01]  /*5330*/  FADD.FTZ R6, R10, R179 ;  /* 0x000000b30a067221 */ /* 0x000fe20000010000 */
[----:B------:R-:W-:Y:S01]  /*5340*/  ISETP.NE.AND P3, PT, R17, R154, PT ;  /* 0x0000009a1100720c */ /* 0x000fe20003f65270 */
[--C-:B------:R-:W-:Y:S01]  /*5350*/  FFMA.FTZ R163, R166, UR20, -R177.reuse ;  /* 0x00000014a6a37c23 */ /* 0x100fe200080108b1 */
[----:B------:R-:W0:Y:S01]  /*5360*/  MUFU.EX2 R172, R172 ;  /* 0x000000ac00ac7308 */ /* 0x000e220000000800 */
[----:B------:R-:W-:Y:S02]  /*5370*/  @!P1 VIADD R154, R171, 0x28c40 ;  /* 0x00028c40ab9a9836 */ /* 0x000fe40000000000 */
[----:B----4-:R-:W-:Y:S01]  /*5380*/  FADD.FTZ R179, R15, R6 ;  /* 0x000000060fb37221 */ /* 0x010fe20000010000 */
[--C-:B------:R-:W-:Y:S01]  /*5390*/  FFMA.FTZ R182, R182, UR20, -R177.reuse ;  /* 0x00000014b6b67c23 */ /* 0x100fe200080108b1 */
[----:B------:R-:W-:Y:S01]  /*53a0*/  FFMA.FTZ R177, R183, UR20, -R177 ;  /* 0x00000014b7b17c23 */ /* 0x000fe200080108b1 */
[-C--:B------:R-:W-:Y:S01]  /*53b0*/  FMUL.FTZ R121, R121, R11.reuse ;  /* 0x0000000b79797220 */ /* 0x080fe20000410000 */
[----:B------:R-:W-:Y:S01]  /*53c0*/  @!P1 PRMT R154, RZ, 0x654, R154 ;  /* 0x00000654ff9a9816 */ /* 0x000fe2000000009a */
[----:B------:R-:W-:Y:S01]  /*53d0*/  FMUL.FTZ R124, R124, R11 ;  /* 0x0000000b7c7c7220 */ /* 0x000fe20000410000 */
[----:B------:R-:W2:Y:S01]  /*53e0*/  MUFU.EX2 R155, R155 ;  /* 0x0000009b009b7308 */ /* 0x000ea20000000800 */
[----:B---3--:R-:W-:Y:S01]  /*53f0*/  FFMA.FTZ R5, R14, R5, R169 ;  /* 0x000000050e057223 */ /* 0x008fe200000100a9 */
[----:B------:R3:W-:Y:S01]  /*5400*/  @!P1 SYNCS.ARRIVE.TRANS64.RED.A1T0 RZ, [R154+URZ], RZ ;  /* 0x000000ff9aff99a7 */ /* 0x0007e2000810043f */
[-C--:B------:R-:W-:Y:S01]  /*5410*/  FMUL.FTZ R125, R125, R11.reuse ;  /* 0x0000000b7d7d7220 */ /* 0x080fe20000410000 */
[-C--:B------:R-:W-:Y:S01]  /*5420*/  FMUL.FTZ R128, R128, R11.reuse ;  /* 0x0000000b80807220 */ /* 0x080fe20000410000 */
[-C--:B------:R-:W-:Y:S01]  /*5430*/  FMUL.FTZ R129, R129, R11.reuse ;  /* 0x0000000b81817220 */ /* 0x080fe20000410000 */
[-C--:B------:R-:W-:Y:S01]  /*5440*/  FMUL.FTZ R132, R132, R11.reuse ;  /* 0x0000000b84847220 */ /* 0x080fe20000410000 */
[-C--:B------:R-:W-:Y:S01]  /*5450*/  FMUL.FTZ R133, R133, R11.reuse ;  /* 0x0000000b85857220 */ /* 0x080fe20000410000 */
[----:B------:R-:W4:Y:S01]  /*5460*/  MUFU.EX2 R176, R176 ;  /* 0x000000b000b07308 */ /* 0x000f220000000800 */
[----:B0-----:R-:W-:Y:S01]  /*5470*/  FADD.FTZ R6, R172, R5 ;  /* 0x00000005ac067221 */ /* 0x001fe20000010000 */
[----:B---3--:R-:W-:Y:S01]  /*5480*/  FADD.FTZ R154, R156, R179 ;  /* 0x000000b39c9a7221 */ /* 0x008fe20000010000 */
[-C--:B------:R-:W-:Y:S01]  /*5490*/  FMUL.FTZ R136, R136, R11.reuse ;  /* 0x0000000b88887220 */ /* 0x080fe20000410000 */
[-C--:B------:R-:W-:Y:S01]  /*54a0*/  FMUL.FTZ R137, R137, R11.reuse ;  /* 0x0000000b89897220 */ /* 0x080fe20000410000 */
[-C--:B------:R-:W-:Y:S01]  /*54b0*/  FMUL.FTZ R140, R140, R11.reuse ;  /* 0x0000000b8c8c7220 */ /* 0x080fe20000410000 */
[----:B------:R-:W-:Y:S01]  /*54c0*/  FADD.FTZ R179, R21, R154 ;  /* 0x0000009a15b37221 */ /* 0x000fe20000010000 */
[-C--:B------:R-:W-:Y:S01]  /*54d0*/  FMUL.FTZ R141, R141, R11.reuse ;  /* 0x0000000b8d8d7220 */ /* 0x080fe20000410000 */
[----:B------:R-:W0:Y:S01]  /*54e0*/  MUFU.EX2 R159, R159 ;  /* 0x0000009f009f7308 */ /* 0x000e220000000800 */
[----:B--2---:R-:W-:Y:S01]  /*54f0*/  FADD.FTZ R5, R155, R6 ;  /* 0x000000069b057221 */ /* 0x004fe20000010000 */
[----:B------:R-:W-:Y:S01]  /*5500*/  FADD.FTZ R154, R12, R179 ;  /* 0x000000b30c9a7221 */ /* 0x000fe20000010000 */
[-C--:B------:R-:W-:Y:S01]  /*5510*/  FMUL.FTZ R144, R144, R11.reuse ;  /* 0x0000000b90907220 */ /* 0x080fe20000410000 */
[-C--:B------:R-:W-:Y:S01]  /*5520*/  FMUL.FTZ R145, R145, R11.reuse ;  /* 0x0000000b91917220 */ /* 0x080fe20000410000 */
[-C--:B------:R-:W-:Y:S01]  /*5530*/  FMUL.FTZ R148, R148, R11.reuse ;  /* 0x0000000b94947220 */ /* 0x080fe20000410000 */
[----:B------:R-:W-:Y:S01]  /*5540*/  FADD.FTZ R179, R153, R154 ;  /* 0x0000009a99b37221 */ /* 0x000fe20000010000 */
[----:B------:R-:W-:Y:S01]  /*5550*/  FMUL.FTZ R149, R149, R11 ;  /* 0x0000000b95957220 */ /* 0x000fe20000410000 */
[----:B------:R-:W2:Y:S01]  /*5560*/  MUFU.EX2 R180, R180 ;  /* 0x000000b400b47308 */ /* 0x000ea20000000800 */
[----:B----4-:R-:W-:Y:S01]  /*5570*/  FADD.FTZ R6, R176, R5 ;  /* 0x00000005b0067221 */ /* 0x010fe20000010000 */
[----:B------:R-:W-:Y:S01]  /*5580*/  FADD.FTZ R154, R160, R179 ;  /* 0x000000b3a09a7221 */ /* 0x000fe20000010000 */
[----:B------:R-:W-:Y:S01]  /*5590*/  F2FP.F16.F32.PACK_AB R152, R13, R152 ;  /* 0x000000980d98723e */ /* 0x000fe200000000ff */
[-C--:B------:R-:W-:Y:S01]  /*55a0*/  FMUL.FTZ R26, R26, R14.reuse ;  /* 0x0000000e1a1a7220 */ /* 0x080fe20000410000 */
[----:B------:R-:W-:Y:S01]  /*55b0*/  F2FP.F16.F32.PACK_AB R155, R176, R155 ;  /* 0x0000009bb09b723e */ /* 0x000fe200000000ff */
[----:B------:R-:W-:Y:S01]  /*55c0*/  FMUL.FTZ R27, R27, R14 ;  /* 0x0000000e1b1b7220 */ /* 0x000fe20000410000 */
[----:B------:R-:W-:Y:S01]  /*55d0*/  F2FP.F16.F32.PACK_AB R156, R21, R156 ;  /* 0x0000009c159c723e */ /* 0x000fe200000000ff */
[----:B------:R-:W3:Y:S01]  /*55e0*/  MUFU.EX2 R163, R163 ;  /* 0x000000a300a37308 */ /* 0x000ee20000000800 */
        /* <DEDUP_REMOVED lines=16> */
[----:B---3--:R-:W-:Y:S01]  /*56f0*/  FADD.FTZ R5, R163, R6 ;  /* 0x00000006a3057221 */ /* 0x008fe20000010000 */
[-C--:B------:R-:W-:Y:S01]  /*5700*/  FMUL.FTZ R54, R54, R14.reuse ;  /* 0x0000000e36367220 */ /* 0x080fe20000410000 */
[-C--:B------:R-:W-:Y:S01]  /*5710*/  FMUL.FTZ R55, R55, R14.reuse ;  /* 0x0000000e37377220 */ /* 0x080fe20000410000 */
[-C--:B------:R-:W-:Y:S01]  /*5720*/  FMUL.FTZ R58, R58, R14.reuse ;  /* 0x0000000e3a3a7220 */ /* 0x080fe20000410000 */
[-C--:B------:R-:W-:Y:S01]  /*5730*/  FMUL.FTZ R59, R59, R14.reuse ;  /* 0x0000000e3b3b7220 */ /* 0x080fe20000410000 */
[-C--:B------:R-:W-:Y:S01]  /*5740*/  FMUL.FTZ R62, R62, R14.reuse ;  /* 0x0000000e3e3e7220 */ /* 0x080fe20000410000 */
[-C--:B------:R-:W-:Y:S01]  /*5750*/  FMUL.FTZ R63, R63, R14.reuse ;  /* 0x0000000e3f3f7220 */ /* 0x080fe20000410000 */
[----:B------:R3:W4:Y:S01]  /*5760*/  MUFU.EX2 R9, R181 ;  /* 0x000000b500097308 */ /* 0x0007220000000800 */
[----:B0-----:R-:W-:Y:S01]  /*5770*/  FADD.FTZ R6, R206, R5 ;  /* 0x00000005ce067221 */ /* 0x001fe20000010000 */
[-C--:B------:R-:W-:Y:S01]  /*5780*/  FMUL.FTZ R66, R66, R14.reuse ;  /* 0x0000000e42427220 */ /* 0x080fe20000410000 */
[-C--:B------:R-:W-:Y:S01]  /*5790*/  FMUL.FTZ R67, R67, R14.reuse ;  /* 0x0000000e43437220 */ /* 0x080fe20000410000 */
[-C--:B------:R-:W-:Y:S01]  /*57a0*/  FMUL.FTZ R70, R70, R14.reuse ;  /* 0x0000000e46467220 */ /* 0x080fe20000410000 */
[-C--:B------:R-:W-:Y:S01]  /*57b0*/  FMUL.FTZ R71, R71, R14.reuse ;  /* 0x0000000e47477220 */ /* 0x080fe20000410000 */
[-C--:B------:R-:W-:Y:S01]  /*57c0*/  FMUL.FTZ R74, R74, R14.reuse ;  /* 0x0000000e4a4a7220 */ /* 0x080fe20000410000 */
[----:B------:R-:W-:Y:S01]  /*57d0*/  FMUL.FTZ R75, R75, R14 ;  /* 0x0000000e4b4b7220 */ /* 0x000fe20000410000 */
[----:B------:R-:W0:Y:S01]  /*57e0*/  MUFU.EX2 R167, R167 ;  /* 0x000000a700a77308 */ /* 0x000e220000000800 */
[----:B---3--:R-:W-:-:S02]  /*57f0*/  IMAD.U32 R181, RZ, RZ, UR21 ;  /* 0x00000015ffb57e24 */ /* 0x008fc4000f8e00ff */
[C---:B--2---:R-:W-:Y:S01]  /*5800*/  FADD.FTZ R179, R157.reuse, R154 ;  /* 0x0000009a9db37221 */ /* 0x044fe20000010000 */
[----:B------:R-:W-:Y:S01]  /*5810*/  F2FP.F16.F32.PACK_AB R160, R157, R160 ;  /* 0x000000a09da0723e */ /* 0x000fe200000000ff */
[-C--:B------:R-:W-:Y:S01]  /*5820*/  FMUL.FTZ R78, R78, R14.reuse ;  /* 0x0000000e4e4e7220 */ /* 0x080fe20000410000 */
[----:B------:R-:W-:Y:S01]  /*5830*/  @!P3 IMAD R158, R181, 0x40, R16 ;  /* 0x00000040b59eb824 */ /* 0x000fe200078e0210 */
[----:B------:R-:W-:Y:S01]  /*5840*/  F2FP.F16.F32.PACK_AB R157, R180, R159 ;  /* 0x0000009fb49d723e */ /* 0x000fe200000000ff */
[-C--:B------:R-:W-:Y:S01]  /*5850*/  FMUL.FTZ R79, R79, R14.reuse ;  /* 0x0000000e4f4f7220 */ /* 0x080fe20000410000 */
[----:B------:R-:W2:Y:S01]  /*5860*/  MUFU.EX2 R20, R20 ;  /* 0x0000001400147308 */ /* 0x000ea20000000800 */
[----:B------:R-:W-:Y:S01]  /*5870*/  F2FP.F16.F32.PACK_AB R159, R206, R163 ;  /* 0x000000a3ce9f723e */ /* 0x000fe200000000ff */
[-C--:B------:R-:W-:Y:S01]  /*5880*/  FMUL.FTZ R82, R82, R14.reuse ;  /* 0x0000000e52527220 */ /* 0x080fe20000410000 */
[----:B------:R-:W-:Y:S01]  /*5890*/  @!P3 LEA R158, R158, UR42, 0x2 ;  /* 0x0000002a9e9ebc11 */ /* 0x000fe2000f8e10ff */
[----:B------:R-:W-:Y:S01]  /*58a0*/  FMUL.FTZ R83, R83, R14 ;  /* 0x0000000e53537220 */ /* 0x000fe20000410000 */
[----:B----4-:R-:W-:Y:S01]  /*58b0*/  F2FP.F16.F32.PACK_AB R166, R9, R168 ;  /* 0x000000a809a6723e */ /* 0x010fe200000000ff */
[-C--:B------:R-:W-:Y:S01]  /*58c0*/  FMUL.FTZ R86, R86, R14.reuse ;  /* 0x0000000e56567220 */ /* 0x080fe20000410000 */
[-C--:B------:R-:W-:Y:S01]  /*58d0*/  FMUL.FTZ R87, R87, R14.reuse ;  /* 0x0000000e57577220 */ /* 0x080fe20000410000 */
[----:B------:R-:W3:Y:S01]  /*58e0*/  MUFU.EX2 R170, R170 ;  /* 0x000000aa00aa7308 */ /* 0x000ee20000000800 */
[----:B------:R-:W-:Y:S01]  /*58f0*/  @!P3 STS [R158+0x28800], R11 ;  /* 0x0288000b9e00b388 */ /* 0x000fe20000000800 */
[----:B0-----:R-:W-:Y:S01]  /*5900*/  FADD.FTZ R5, R167, R6 ;  /* 0x00000006a7057221 */ /* 0x001fe20000010000 */
[-C--:B------:R-:W-:Y:S01]  /*5910*/  FMUL.FTZ R90, R90, R14.reuse ;  /* 0x0000000e5a5a7220 */ /* 0x080fe20000410000 */
[-C--:B------:R-:W-:Y:S01]  /*5920*/  FMUL.FTZ R91, R91, R14.reuse ;  /* 0x0000000e5b5b7220 */ /* 0x080fe20000410000 */
[----:B------:R0:W-:Y:S01]  /*5930*/  @!P3 STS [R158+0x28820], R14 ;  /* 0x0288200e9e00b388 */ /* 0x0001e20000000800 */
        /* <DEDUP_REMOVED lines=8> */
[----:B------:R-:W-:Y:S01]  /*59c0*/  FMUL.FTZ R106, R106, R14 ;  /* 0x0000000e6a6a7220 */ /* 0x000fe20000410000 */
[----:B0-----:R-:W-:Y:S01]  /*59d0*/  F2FP.F16.F32.PACK_AB R158, R153, R12 ;  /* 0x0000000c999e723e */ /* 0x001fe200000000ff */
[----:B------:R-:W0:Y:S01]  /*59e0*/  MUFU.EX2 R173, R173 ;  /* 0x000000ad00ad7308 */ /* 0x000e220000000800 */
[----:B---3--:R-:W-:Y:S01]  /*59f0*/  FADD.FTZ R6, R170, R5 ;  /* 0x00000005aa067221 */ /* 0x008fe20000010000 */
[----:B------:R-:W-:Y:S01]  /*5a00*/  F2FP.F16.F32.PACK_AB R153, R172, R169 ;  /* 0x000000a9ac99723e */ /* 0x000fe200000000ff */
[-C--:B------:R-:W-:Y:S01]  /*5a10*/  FMUL.FTZ R107, R107, R14.reuse ;  /* 0x0000000e6b6b7220 */ /* 0x080fe20000410000 */
[-C--:B------:R-:W-:Y:S01]  /*5a20*/  FMUL.FTZ R110, R110, R14.reuse ;  /* 0x0000000e6e6e7220 */ /* 0x080fe20000410000 */
[-C--:B------:R-:W-:Y:S01]  /*5a30*/  FMUL.FTZ R111, R111, R14.reuse ;  /* 0x0000000e6f6f7220 */ /* 0x080fe20000410000 */
[-C--:B------:R-:W-:Y:S01]  /*5a40*/  FMUL.FTZ R114, R114, R14.reuse ;  /* 0x0000000e72727220 */ /* 0x080fe20000410000 */
[----:B------:R-:W-:Y:S01]  /*5a50*/  FMUL.FTZ R115, R115, R14 ;  /* 0x0000000e73737220 */ /* 0x000fe20000410000 */
[----:B------:R-:W2:Y:S01]  /*5a60*/  MUFU.EX2 R164, R164 ;  /* 0x000000a400a47308 */ /* 0x000ea20000000800 */
[----:B----4-:R-:W-:Y:S01]  /*5a70*/  FADD.FTZ R11, R161, R154 ;  /* 0x0000009aa10b7221 */ /* 0x010fe20000010000 */
[----:B------:R-:W-:Y:S01]  /*5a80*/  F2FP.F16.F32.PACK_AB R154, R15, R10 ;  /* 0x0000000a0f9a723e */ /* 0x000fe200000000ff */
[----:B------:R-:W-:Y:S01]  /*5a90*/  BAR.SYNC.DEFER_BLOCKING 0xf, 0x100 ;  /* 0x03c4000000007b1d */ /* 0x000fe20000010000 */
[----:B------:R-:W-:Y:S01]  /*5aa0*/  F2FP.F16.F32.PACK_AB R162, R161, R20 ;  /* 0x00000014a1a2723e */ /* 0x000fe200000000ff */
[-C--:B------:R-:W-:Y:S01]  /*5ab0*/  FMUL.FTZ R118, R118, R14.reuse ;  /* 0x0000000e76767220 */ /* 0x080fe20000410000 */
[----:B------:R-:W-:Y:S01]  /*5ac0*/  F2FP.F16.F32.PACK_AB R161, R170, R167 ;  /* 0x000000a7aaa1723e */ /* 0x000fe200000000ff */
[-C--:B------:R-:W-:Y:S01]  /*5ad0*/  FMUL.FTZ R119, R119, R14.reuse ;  /* 0x0000000e77777220 */ /* 0x080fe20000410000 */
[-C--:B------:R-:W-:Y:S01]  /*5ae0*/  FMUL.FTZ R122, R122, R14.reuse ;  /* 0x0000000e7a7a7220 */ /* 0x080fe20000410000 */
        /* <DEDUP_REMOVED lines=17> */
[C---:B---3--:R-:W-:Y:S01]  /*5c00*/  FADD.FTZ R6, R174.reuse, R5 ;  /* 0x00000005ae067221 */ /* 0x048fe20000010000 */
[----:B------:R-:W-:Y:S01]  /*5c10*/  F2FP.F16.F32.PACK_AB R163, R174, R173 ;  /* 0x000000adaea3723e */ /* 0x000fe200000000ff */
[----:B------:R3:W-:Y:S01]  /*5c20*/  STSM.16.M88.4 [R19+0x26800], R152 ;  /* 0x0268009813007844 */ /* 0x0007e20000000200 */
[-C--:B------:R-:W-:Y:S01]  /*5c30*/  FMUL.FTZ R147, R147, R14.reuse ;  /* 0x0000000e93937220 */ /* 0x080fe20000410000 */
[-C--:B------:R-:W-:Y:S01]  /*5c40*/  FMUL.FTZ R150, R150, R14.reuse ;  /* 0x0000000e96967220 */ /* 0x080fe20000410000 */
[----:B------:R-:W-:Y:S01]  /*5c50*/  FMUL.FTZ R151, R151, R14 ;  /* 0x0000000e97977220 */ /* 0x000fe20000410000 */
[----:B------:R3:W-:Y:S01]  /*5c60*/  STSM.16.M88.4 [R184], R156 ;  /* 0x0000009cb8007844 */ /* 0x0007e20000000200 */
[----:B------:R-:W4:Y:S01]  /*5c70*/  MUFU.EX2 R178, R178 ;  /* 0x000000b200b27308 */ /* 0x000f220000000800 */
[C---:B0-----:R-:W-:Y:S01]  /*5c80*/  FADD.FTZ R11, R165.reuse, R10 ;  /* 0x0000000aa50b7221 */ /* 0x041fe20000010000 */
[----:B------:R-:W-:Y:S01]  /*5c90*/  F2FP.F16.F32.PACK_AB R164, R165, R164 ;  /* 0x000000a4a5a4723e */ /* 0x000fe200000000ff */
[----:B------:R3:W-:Y:S02]  /*5ca0*/  STSM.16.M88.4 [R22], R160 ;  /* 0x000000a016007844 */ /* 0x0007e40000000200 */
[----:B------:R-:W-:-:S03]  /*5cb0*/  FADD.FTZ R10, R168, R11 ;  /* 0x0000000ba80a7221 */ /* 0x000fc60000010000 */
[----:B------:R-:W0:Y:S01]  /*5cc0*/  MUFU.EX2 R182, R182 ;  /* 0x000000b600b67308 */ /* 0x000e220000000800 */
[----:B--2---:R-:W-:Y:S01]  /*5cd0*/  FADD.FTZ R5, R175, R6 ;  /* 0x00000006af057221 */ /* 0x004fe20000010000 */
[----:B------:R-:W-:-:S06]  /*5ce0*/  FADD.FTZ R6, R9, R10 ;  /* 0x0000000a09067221 */ /* 0x000fcc0000010000 */
[----:B------:R-:W2:Y:S01]  /*5cf0*/  MUFU.EX2 R177, R177 ;  /* 0x000000b100b17308 */ /* 0x000ea20000000800 */
[C---:B----4-:R-:W-:Y:S01]  /*5d00*/  FADD.FTZ R5, R178.reuse, R5 ;  /* 0x00000005b2057221 */ /* 0x050fe20000010000 */
[----:B------:R-:W-:-:S03]  /*5d10*/  F2FP.F16.F32.PACK_AB R165, R178, R175 ;  /* 0x000000afb2a5723e */ /* 0x000fc600000000ff */
[----:B0-----:R-:W-:Y:S01]  /*5d20*/  FADD.FTZ R10, R182, R5 ;  /* 0x00000005b60a7221 */ /* 0x001fe20000010000 */
[----:B--2---:R-:W-:-:S03]  /*5d30*/  F2FP.F16.F32.PACK_AB R167, R177, R182 ;  /* 0x000000b6b1a7723e */ /* 0x004fc600000000ff */
[----:B------:R-:W-:Y:S02]  /*5d40*/  FADD.FTZ R5, R177, R10 ;  /* 0x0000000ab1057221 */ /* 0x000fe40000010000 */
[----:B------:R3:W-:Y:S01]  /*5d50*/  STSM.16.M88.4 [R23], R164 ;  /* 0x000000a417007844 */ /* 0x0007e20000000200 */
[----:B------:R-:W-:Y:S05]  /*5d60*/  @!P0 BRA `(.L_x_3621) ;  /* 0x0000000000048947 */ /* 0x000fea0003800000 */
[----:B------:R-:W-:Y:S01]  /*5d70*/  BPT.TRAP 0x1 ;  /* 0x000000040000795c */ /* 0x000fe20000300000 */
.L_x_3621:
[----:B------:R0:W2:Y:S01]  /*5d80*/  SYNCS.PHASECHK.TRANS64.TRYWAIT P3, [UR22+0x28c50], R8 ;  /* 0x028c5008ff0075a7 */ /* 0x0000a20008060156 */
[----:B------:R-:W-:Y:S05]  /*5d90*/  @!P0 BRA `(.L_x_3622) ;  /* 0x0000000000048947 */ /* 0x000fea0003800000 */
[----:B------:R-:W-:Y:S01]  /*5da0*/  BPT.TRAP 0x1 ;  /* 0x000000040000795c */ /* 0x000fe20000300000 */
.L_x_3622:
[----:B--2---:R-:W-:Y:S05]  /*5db0*/  @P3 BRA `(.L_x_3623) ;  /* 0x0000000000083947 */ /* 0x004fea0003800000 */
[----:B------:R-:W2:Y:S02]  /*5dc0*/  SYNCS.PHASECHK.TRANS64.TRYWAIT P3, [UR22+0x28c50], R8 ;  /* 0x028c5008ff0075a7 */ /* 0x000ea40008060156 */
[----:B--2---:R-:W-:Y:S05]  /*5dd0*/  @!P3 BRA `(.L_x_3624) ;  /* 0x000000ac0000b947 */ /* 0x004fea0003800000 */
.L_x_3623:
[----:B------:R-:W-:Y:S01]  /*5de0*/  ULEA UR10, UR39, UR49, 0xc ;  /* 0x00000031270a7291 */ /* 0x000fe2000f8e603f */
[----:B------:R-:W-:Y:S01]  /*5df0*/  WARPGROUP.ARRIVE ;  /* 0x00000000000079c5 */ /* 0x000fe20000000000 */
[----:B------:R-:W-:Y:S01]  /*5e00*/  UMOV UR7, 0x40000040 ;  /* 0x4000004000077882 */ /* 0x000fe20000000000 */
[----:B--2---:R-:W-:Y:S01]  /*5e10*/  @!P1 VIADD R171, R171, 0x28c60 ;  /* 0x00028c60abab9836 */ /* 0x004fe20000000000 */
        /* <DEDUP_REMOVED lines=30> */
[----:B--2---:R-:W2:Y:S02]  /*6000*/  FENCE.VIEW.ASYNC.S ;  /* 0x00000000000073c6 */ /* 0x004ea40000000000 */
[----:B--2---:R-:W-:Y:S01]  /*6010*/  NOP ;  /* 0x0000000000007918 */ /* 0x004fe20000000000 */
[----:B------:R-:W-:Y:S06]  /*6020*/  BAR.ARV 0xe, 0x100 ;  /* 0x0384000000007b1d */ /* 0x000fec0000002000 */
[----:B------:R2:W-:Y:S01]  /*6030*/  @!P1 SYNCS.ARRIVE.TRANS64.RED.A1T0 RZ, [R171+URZ], RZ ;  /* 0x000000ffabff99a7 */ /* 0x0005e2000810043f */
[----:B------:R-:W-:Y:S05]  /*6040*/  @P2 BRA `(.L_x_3625) ;  /* 0xffffffe400d42947 */ /* 0x000fea000383ffff */
.L_x_3616:
[----:B-1----:R-:W1:Y:S01]  /*6050*/  SHFL.BFLY PT, R7, R6, 0x2, 0x1f ;  /* 0x0c401f0006077f89 */ /* 0x002e6200000e0000 */
[----:B------:R-:W-:Y:S01]  /*6060*/  IMAD.MOV.U32 R20, RZ, RZ, -0x800000 ;  /* 0xff800000ff147424 */ /* 0x000fe200078e00ff */
[----:B------:R-:W-:Y:S02]  /*6070*/  UIADD3 UR37, UR37, 0x1, URZ ;  /* 0x0000000125257890 */ /* 0x000fe4000fffe03f */
[----:B0-----:R-:W0:Y:S01]  /*6080*/  SHFL.BFLY PT, R8, R5, 0x2, 0x1f ;  /* 0x0c401f0005087f89 */ /* 0x001e2200000e0000 */
[----:B------:R-:W-:Y:S08]  /*6090*/  BAR.ARV 0x8, 0x100 ;  /* 0x0204000000007b1d */ /* 0x000ff00000002000 */
[----:B------:R-:W-:Y:S01]  /*60a0*/  BAR.SYNC.DEFER_BLOCKING 0xf, 0x100 ;  /* 0x03c4000000007b1d */ /* 0x000fe20000010000 */
[----:B-1----:R-:W-:Y:S01]  /*60b0*/  FADD.FTZ R7, R7, R6 ;  /* 0x0000000607077221 */ /* 0x002fe20000010000 */
[----:B0-----:R-:W-:-:S04]  /*60c0*/  FADD.FTZ R8, R8, R5 ;  /* 0x0000000508087221 */ /* 0x001fc80000010000 */
[----:B------:R-:W0:Y:S01]  /*60d0*/  SHFL.BFLY PT, R0, R7, 0x1, 0x1f ;  /* 0x0c201f0007007f89 */ /* 0x000e2200000e0000 */
[----:B------:R-:W-:-:S03]  /*60e0*/  IMAD.MOV.U32 R5, RZ, RZ, RZ ;  /* 0x000000ffff057224 */ /* 0x000fc600078e00ff */
[----:B------:R-:W1:Y:S01]  /*60f0*/  SHFL.BFLY PT, R9, R8, 0x1, 0x1f ;  /* 0x0c201f0008097f89 */ /* 0x000e6200000e0000 */
[----:B0-----:R-:W-:Y:S01]  /*6100*/  FADD.FTZ R11, R7, R0 ;  /* 0x00000000070b7221 */ /* 0x001fe20000010000 */
[----:B------:R-:W-:Y:S02]  /*6110*/  IMAD.MOV R0, RZ, RZ, -R18 ;  /* 0x000000ffff007224 */ /* 0x000fe400078e0a12 */
[----:B-1----:R-:W-:Y:S02]  /*6120*/  FADD.FTZ R15, R8, R9 ;  /* 0x00000009080f7221 */ /* 0x002fe40000010000 */
[----:B------:R-:W-:Y:S01]  /*6130*/  FSETP.NE.FTZ.AND P1, PT, R11, RZ, PT ;  /* 0x000000ff0b00720b */ /* 0x000fe20003f35000 */
[----:B------:R-:W-:Y:S01]  /*6140*/  IMAD.U32 R9, RZ, RZ, UR39 ;  /* 0x00000027ff097e24 */ /* 0x000fe2000f8e00ff */
[----:B------:R-:W-:Y:S01]  /*6150*/  ISETP.NE.AND P0, PT, R17, R0, PT ;  /* 0x000000001100720c */ /* 0x000fe20003f05270 */
[----:B------:R-:W-:Y:S01]  /*6160*/  IMAD.MOV.U32 R0, RZ, RZ, RZ ;  /* 0x000000ffff007224 */ /* 0x000fe200078e00ff */
[----:B------:R-:W-:Y:S01]  /*6170*/  FSETP.NE.FTZ.AND P2, PT, R15, RZ, PT ;  /* 0x000000ff0f00720b */ /* 0x000fe20003f55000 */
[----:B------:R-:W-:-:S04]  /*6180*/  UIADD3 UR39, UR39, 0x1, URZ ;  /* 0x0000000127277890 */ /* 0x000fc8000fffe03f */
[----:B------:R-:W-:-:S04]  /*6190*/  UISETP.NE.AND UP0, UPT, UR39, 0x2, UPT ;  /* 0x000000022700788c */ /* 0x000fc8000bf05270 */
[----:B------:R-:W0:Y:S01]  /*61a0*/  @P1 MUFU.RCP R0, R11 ;  /* 0x0000000b00001308 */ /* 0x000e220000001000 */
[----:B------:R-:W-:Y:S01]  /*61b0*/  USEL UR4, URZ, 0x1, UP0 ;  /* 0x000000013f047887 */ /* 0x000fe20008000000 */
[----:B------:R-:W-:Y:S01]  /*61c0*/  @!P0 IMAD R6, R9, 0x40, R16 ;  /* 0x0000004009068824 */ /* 0x000fe200078e0210 */
[----:B------:R-:W-:Y:S01]  /*61d0*/  USEL UR39, UR39, URZ, UP0 ;  /* 0x0000003f27277287 */ /* 0x000fe20008000000 */
[----:B------:R-:W-:Y:S01]  /*61e0*/  IMAD.U32 R9, RZ, RZ, UR20 ;  /* 0x00000014ff097e24 */ /* 0x000fe2000f8e00ff */
[----:B------:R-:W-:Y:S02]  /*61f0*/  ULOP3.LUT UR38, UR38, UR4, URZ, 0x3c, !UPT ;  /* 0x0000000426267292 */ /* 0x000fe4000f8e3c3f */
[----:B------:R-:W-:Y:S01]  /*6200*/  @!P0 LEA R6, R6, UR42, 0x2 ;  /* 0x0000002a06068c11 */ /* 0x000fe2000f8e10ff */
[----:B------:R-:W1:Y:S08]  /*6210*/  @P2 MUFU.RCP R5, R15 ;  /* 0x0000000f00052308 */ /* 0x000e700000001000 */
[----:B------:R-:W4:Y:S01]  /*6220*/  @P1 MUFU.LG2 R7, R11 ;  /* 0x0000000b00071308 */ /* 0x000f220000000c00 */
[-C--:B0-----:R-:W-:Y:S01]  /*6230*/  FMUL.FTZ R8, R25, R0.reuse ;  /* 0x0000000019087220 */ /* 0x081fe20000410000 */
[----:B------:R-:W-:Y:S01]  /*6240*/  @!P0 STS [R6+0x28800], R0 ;  /* 0x0288000006008388 */ /* 0x000fe20000000800 */
[-C--:B------:R-:W-:Y:S01]  /*6250*/  FMUL.FTZ R172, R24, R0.reuse ;  /* 0x0000000018ac7220 */ /* 0x080fe20000410000 */
[----:B------:R-:W-:Y:S01]  /*6260*/  FMUL.FTZ R24, R28, R0 ;  /* 0x000000001c187220 */ /* 0x000fe20000410000 */
[----:B------:R-:W-:-:S02]  /*6270*/  IMAD.U32 R28, RZ, RZ, UR20 ;  /* 0x00000014ff1c7e24 */ /* 0x000fc4000f8e00ff */
[-C--:B------:R-:W-:Y:S01]  /*6280*/  FMUL.FTZ R10, R29, R0.reuse ;  /* 0x000000001d0a7220 */ /* 0x080fe20000410000 */
[-C--:B------:R-:W-:Y:S01]  /*6290*/  FMUL.FTZ R169, R32, R0.reuse ;  /* 0x0000000020a97220 */ /* 0x080fe20000410000 */
[----:B------:R-:W0:Y:S01]  /*62a0*/  @P2 MUFU.LG2 R25, R15 ;  /* 0x0000000f00192308 */ /* 0x000e220000000c00 */
[----:B-1----:R1:W-:Y:S01]  /*62b0*/  @!P0 STS [R6+0x28820], R5 ;  /* 0x0288200506008388 */ /* 0x0023e20000000800 */
[----:B------:R-:W-:Y:S01]  /*62c0*/  @P2 FMUL.FTZ R28, R28, 0.69314718246459960938 ;  /* 0x3f3172181c1c2820 */ /* 0x000fe20000410000 */
[-C--:B---3--:R-:W-:Y:S01]  /*62d0*/  FMUL.FTZ R160, R33, R0.reuse ;  /* 0x0000000021a07220 */ /* 0x088fe20000410000 */
[-C--:B------:R-:W-:Y:S01]  /*62e0*/  FMUL.FTZ R162, R36, R0.reuse ;  /* 0x0000000024a27220 */ /* 0x080fe20000410000 */
[-C--:B------:R-:W-:Y:S01]  /*62f0*/  FMUL.FTZ R153, R37, R0.reuse ;  /* 0x0000000025997220 */ /* 0x080fe20000410000 */
[-C--:B------:R-:W-:Y:S01]  /*6300*/  FMUL.FTZ R154, R40, R0.reuse ;  /* 0x00000000289a7220 */ /* 0x080fe20000410000 */
[-C--:B------:R-:W-:Y:S01]  /*6310*/  FMUL.FTZ R12, R41, R0.reuse ;  /* 0x00000000290c7220 */ /* 0x080fe20000410000 */
[-C--:B------:R-:W-:Y:S01]  /*6320*/  FMUL.FTZ R14, R44, R0.reuse ;  /* 0x000000002c0e7220 */ /* 0x080fe20000410000 */
[----:B----4-:R-:W-:Y:S01]  /*6330*/  @P1 FMUL.FTZ R7, R7, 0.69314718246459960938 ;  /* 0x3f31721807071820 */ /* 0x010fe20000410000 */
[-C--:B------:R-:W-:Y:S01]  /*6340*/  FMUL.FTZ R45, R45, R0.reuse ;  /* 0x000000002d2d7220 */ /* 0x080fe20000410000 */
[----:B-1----:R-:W-:Y:S01]  /*6350*/  @P1 FMUL.FTZ R6, R9, 0.69314718246459960938 ;  /* 0x3f31721809061820 */ /* 0x002fe20000410000 */
[-C--:B------:R-:W-:Y:S01]  /*6360*/  FMUL.FTZ R48, R48, R0.reuse ;  /* 0x0000000030307220 */ /* 0x080fe20000410000 */
[-C--:B------:R-:W-:Y:S01]  /*6370*/  FMUL.FTZ R49, R49, R0.reuse ;  /* 0x0000000031317220 */ /* 0x080fe20000410000 */
[-C--:B------:R-:W-:Y:S01]  /*6380*/  FMUL.FTZ R52, R52, R0.reuse ;  /* 0x0000000034347220 */ /* 0x080fe20000410000 */
[-C--:B------:R-:W-:Y:S01]  /*6390*/  FMUL.FTZ R53, R53, R0.reuse ;  /* 0x0000000035357220 */ /* 0x080fe20000410000 */
[-C--:B------:R-:W-:Y:S01]  /*63a0*/  FMUL.FTZ R56, R56, R0.reuse ;  /* 0x0000000038387220 */ /* 0x080fe20000410000 */
[----:B0-----:R-:W-:Y:S01]  /*63b0*/  @P2 FMUL.FTZ R25, R25, 0.69314718246459960938 ;  /* 0x3f31721819192820 */ /* 0x001fe20000410000 */
        /* <DEDUP_REMOVED lines=47> */
[----:B------:R-:W-:-:S02]  /*66b0*/  IMAD.MOV.U32 R0, RZ, RZ, -0x800000 ;  /* 0xff800000ff007424 */ /* 0x000fc400078e00ff */
[-C--:B------:R-:W-:Y:S01]  /*66c0*/  FMUL.FTZ R9, R26, R5.reuse ;  /* 0x000000051a097220 */ /* 0x080fe20000410000 */
[-C--:B------:R-:W-:Y:S01]  /*66d0*/  FMUL.FTZ R11, R30, R5.reuse ;  /* 0x000000051e0b7220 */ /* 0x080fe20000410000 */
[-C--:B------:R-:W-:Y:S01]  /*66e0*/  FMUL.FTZ R13, R42, R5.reuse ;  /* 0x000000052a0d7220 */ /* 0x080fe20000410000 */
[-C--:B------:R-:W-:Y:S01]  /*66f0*/  FMUL.FTZ R15, R46, R5.reuse ;  /* 0x000000052e0f7220 */ /* 0x080fe20000410000 */
        /* <DEDUP_REMOVED lines=64> */
.L_x_3597:
[----:B------:R-:W0:Y:S08]  /*6b00*/  S2UR UR4, SR_CgaCtaId ;  /* 0x00000000000479c3 */ /* 0x000e300000008800 */
[----:B------:R-:W-:Y:S06]  /*6b10*/  BAR.SYNC.DEFER_BLOCKING 0x5, 0x180 ;  /* 0x0146000000007b1d */ /* 0x000fec0000010000 */
[----:B------:R-:W-:Y:S01]  /*6b20*/  UMOV UR42, 0x400 ;  /* 0x00000400002a7882 */ /* 0x000fe20000000000 */
[----:B------:R-:W-:Y:S01]  /*6b30*/  BSSY B0, `(.L_x_3626) ;  /* 0x00002f8000007945 */ /* 0x000fe20003800000 */
[----:B0-----:R-:W-:-:S09]  /*6b40*/  ULEA UR42, UR4, UR42, 0x18 ;  /* 0x0000002a042a7291 */ /* 0x001fd2000f8ec03f */
[----:B------:R-:W0:Y:S02]  /*6b50*/  LDS.128 R4, [UR42+0x28cd0] ;  /* 0x028cd02aff047984 */ /* 0x000e240008000c00 */
[----:B0-----:R-:W-:Y:S02]  /*6b60*/  R2UR UR5, R5 ;  /* 0x00000000050572ca */ /* 0x001fe400000e0000 */
[----:B------:R-:W-:Y:S01]  /*6b70*/  R2UR UR6, R6 ;  /* 0x00000000060672ca */ /* 0x000fe200000e0000 */
[----:B------:R-:W-:Y:S06]  /*6b80*/  BAR.ARV 0x4, 0x180 ;  /* 0x0106000000007b1d */ /* 0x000fec0000002000 */
[----:B------:R-:W-:Y:S08]  /*6b90*/  @P0 BRA `(.L_x_3627) ;  /* 0x0000002000300947 */ /* 0x000ff00003800000 */
[----:B------:R-:W0:Y:S08]  /*6ba0*/  S2UR UR4, SR_SWINHI ;  /* 0x00000000000479c3 */ /* 0x000e300000002f00 */
[----:B------:R-:W-:Y:S01]  /*6bb0*/  BAR.SYNC.DEFER_BLOCKING 0x1, 0x100 ;  /* 0x0044000000007b1d */ /* 0x000fe20000010000 */
        /* <DEDUP_REMOVED lines=10> */
[----:B------:R-:W-:Y:S01]  /*6c60*/  F2FP.F16.F32.PACK_AB R56, R57, R56 ;  /* 0x000000383938723e */ /* 0x000fe200000000ff */
[----:B------:R-:W-:Y:S01]  /*6c70*/  UMOV UR8, UR42 ;  /* 0x0000002a00087c82 */ /* 0x000fe20008000000 */
[----:B0-----:R-:W-:Y:S01]  /*6c80*/  UMOV UR9, UR4 ;  /* 0x0000000400097c82 */ /* 0x001fe20008000000 */
[----:B------:R-:W-:Y:S01]  /*6c90*/  F2FP.F16.F32.PACK_AB R50, R53, R52 ;  /* 0x000000343532723e */ /* 0x000fe200000000ff */
[----:B------:R-:W-:Y:S01]  /*6ca0*/  IMAD.U32 R174, RZ, RZ, UR8 ;  /* 0x00000008ffae7e24 */ /* 0x000fe2000f8e00ff */
[----:B------:R-:W-:Y:S01]  /*6cb0*/  F2FP.F16.F32.PACK_AB R51, R55, R54 ;  /* 0x000000363733723e */ /* 0x000fe200000000ff */
[----:B------:R-:W-:Y:S01]  /*6cc0*/  IMAD.U32 R175, RZ, RZ, UR9 ;  /* 0x00000009ffaf7e24 */ /* 0x000fe2000f8e00ff */
[----:B------:R-:W-:Y:S01]  /*6cd0*/  F2FP.F16.F32.PACK_AB R57, R59, R58 ;  /* 0x0000003a3b39723e */ /* 0x000fe200000000ff */
[----:B------:R-:W-:Y:S01]  /*6ce0*/  ULDC.64 UR8, c[0x0][0xc00] ;  /* 0x0003000000087ab9 */ /* 0x000fe20000000a00 */
[----:B------:R-:W-:Y:S01]  /*6cf0*/  F2FP.F16.F32.PACK_AB R64, R65, R64 ;  /* 0x000000404140723e */ /* 0x000fe200000000ff */
[----:B------:R-:W-:Y:S01]  /*6d00*/  IMAD.WIDE R126, R196, 0x2, R174 ;  /* 0x00000002c47e7825 */ /* 0x000fe200078e02ae */
[----:B------:R-:W-:Y:S01]  /*6d10*/  F2FP.F16.F32.PACK_AB R58, R61, R60 ;  /* 0x0000003c3d3a723e */ /* 0x000fe200000000ff */
[----:B------:R-:W-:Y:S01]  /*6d20*/  UISETP.NE.U32.AND UP0, UPT, UR8, URZ, UPT ;  /* 0x0000003f0800728c */ /* 0x000fe2000bf05070 */
[----:B------:R-:W-:-:S02]  /*6d30*/  F2FP.F16.F32.PACK_AB R59, R63, R62 ;  /* 0x0000003e3f3b723e */ /* 0x000fc400000000ff */
[C---:B------:R-:W-:Y:S01]  /*6d40*/  IADD3 R173, P1, R126.reuse, 0x20, RZ ;  /* 0x000000207ead7810 */ /* 0x040fe20007f3e0ff */
[----:B------:R-:W-:Y:S01]  /*6d50*/  UISETP.NE.AND.EX UP0, UPT, UR9, URZ, UPT, UP0 ;  /* 0x0000003f0900728c */ /* 0x000fe2000bf05300 */
[C---:B------:R-:W-:Y:S02]  /*6d60*/  LOP3.LUT R5, R126.reuse, 0x380, RZ, 0xc0, !PT ;  /* 0x000003807e057812 */ /* 0x040fe400078ec0ff */
[C---:B------:R-:W-:Y:S01]  /*6d70*/  IADD3 R177, P0, R126.reuse, 0x40, RZ ;  /* 0x000000407eb17810 */ /* 0x040fe20007f1e0ff */
[--C-:B------:R-:W-:Y:S01]  /*6d80*/  IMAD.X R29, RZ, RZ, R127.reuse, P1 ;  /* 0x000000ffff1d7224 */ /* 0x100fe200008e067f */
[C---:B------:R-:W-:Y:S01]  /*6d90*/  IADD3 R179, P4, R126.reuse, 0x60, RZ ;  /* 0x000000607eb37810 */ /* 0x040fe20007f9e0ff */
[----:B------:R-:W-:Y:S01]  /*6da0*/  ULDC.64 UR8, c[0x0][0xc00] ;  /* 0x0003000000087ab9 */ /* 0x000fe20000000a00 */
[C---:B------:R-:W-:Y:S01]  /*6db0*/  IADD3 R181, P3, R126.reuse, 0x2000, RZ ;  /* 0x000020007eb57810 */ /* 0x040fe20007f7e0ff */
[--C-:B------:R-:W-:Y:S01]  /*6dc0*/  IMAD.X R33, RZ, RZ, R127.reuse, P0 ;  /* 0x000000ffff217224 */ /* 0x100fe200000e067f */
        /* <DEDUP_REMOVED lines=10> */
[----:B------:R-:W-:Y:S01]  /*6e70*/  LOP3.LUT R28, R173, 0x380, RZ, 0xc0, !PT ;  /* 0x00000380ad1c7812 */ /* 0x000fe200078ec0ff */
[----:B------:R-:W-:Y:S01]  /*6e80*/  IMAD.X R103, RZ, RZ, R127, P1 ;  /* 0x000000ffff677224 */ /* 0x000fe200008e067f */
[----:B------:R-:W-:Y:S01]  /*6e90*/  LOP3.LUT R32, R177, 0x380, RZ, 0xc0, !PT ;  /* 0x00000380b1207812 */ /* 0x000fe200078ec0ff */
[----:B------:R-:W-:Y:S01]  /*6ea0*/  UIMAD.WIDE UR8, UR43, 0x4, UR8 ;  /* 0x000000042b0878a5 */ /* 0x000fe2000f8e0208 */
[----:B------:R-:W-:-:S02]  /*6eb0*/  LOP3.LUT R36, R179, 0x380, RZ, 0xc0, !PT ;  /* 0x00000380b3247812 */ /* 0x000fc400078ec0ff */
[C---:B------:R-:W-:Y:S02]  /*6ec0*/  IADD3 R106, P0, R126.reuse, 0x4020, RZ ;  /* 0x000040207e6a7810 */ /* 0x040fe40007f1e0ff */
[C---:B------:R-:W-:Y:S02]  /*6ed0*/  IADD3 R110, P4, R126.reuse, 0x4040, RZ ;  /* 0x000040407e6e7810 */ /* 0x040fe40007f9e0ff */
        /* <DEDUP_REMOVED lines=12> */
[----:B------:R-:W-:Y:S01]  /*6fa0*/  LOP3.LUT R40, R181, 0x380, RZ, 0xc0, !PT ;  /* 0x00000380b5287812 */ /* 0x000fe200078ec0ff */
[----:B------:R-:W-:Y:S01]  /*6fb0*/  IMAD.X R25, RZ, RZ, R127, P1 ;  /* 0x000000ffff197224 */ /* 0x000fe200008e067f */
[----:B------:R-:W-:-:S02]  /*6fc0*/  SHF.R.U64 R28, R28, 0x3, RZ ;  /* 0x000000031c1c7819 */ /* 0x000fc400000012ff */
[----:B------:R-:W-:Y:S02]  /*6fd0*/  SHF.R.U64 R32, R32, 0x3, RZ ;  /* 0x0000000320207819 */ /* 0x000fe400000012ff */
[----:B------:R-:W-:Y:S02]  /*6fe0*/  SHF.R.U64 R36, R36, 0x3, RZ ;  /* 0x0000000324247819 */ /* 0x000fe400000012ff */
[----:B------:R-:W-:Y:S02]  /*6ff0*/  LOP3.LUT R90, R183, 0x380, RZ, 0xc0, !PT ;  /* 0x00000380b75a7812 */ /* 0x000fe400078ec0ff */
[----:B------:R-:W-:Y:S02]  /*7000*/  LOP3.LUT R94, R205, 0x380, RZ, 0xc0, !PT ;  /* 0x00000380cd5e7812 */ /* 0x000fe400078ec0ff */
[----:B------:R-:W-:Y:S02]  /*7010*/  SHF.R.U64 R40, R40, 0x3, RZ ;  /* 0x0000000328287819 */ /* 0x000fe400000012ff */
[----:B------:R-:W-:-:S02]  /*7020*/  LOP3.LUT R98, R207, 0x380, RZ, 0xc0, !PT ;  /* 0x00000380cf627812 */ /* 0x000fc400078ec0ff */
[----:B------:R-:W-:Y:S02]  /*7030*/  MOV R126, R126 ;  /* 0x0000007e007e7202 */ /* 0x000fe40000000f00 */
[----:B------:R-:W-:Y:S02]  /*7040*/  LOP3.LUT R28, R28, R173, RZ, 0x3c, !PT ;  /* 0x000000ad1c1c7212 */ /* 0x000fe400078e3cff */
[----:B------:R-:W-:Y:S01]  /*7050*/  LOP3.LUT R102, R209, 0x380, RZ, 0xc0, !PT ;  /* 0x00000380d1667812 */ /* 0x000fe200078ec0ff */
[----:B------:R0:W-:Y:S01]  /*7060*/  STSM.16.M88.4 [R126], R8 ;  /* 0x000000087e007844 */ /* 0x0001e20000000200 */
[----:B------:R-:W-:Y:S02]  /*7070*/  LOP3.LUT R32, R32, R177, RZ, 0x3c, !PT ;  /* 0x000000b120207212 */ /* 0x000fe400078e3cff */
[----:B------:R-:W-:Y:S02]  /*7080*/  LOP3.LUT R36, R36, R179, RZ, 0x3c, !PT ;  /* 0x000000b324247212 */ /* 0x000fe400078e3cff */
[----:B------:R-:W-:-:S02]  /*7090*/  SHF.R.U64 R90, R90, 0x3, RZ ;  /* 0x000000035a5a7819 */ /* 0x000fc400000012ff */
[----:B------:R-:W-:Y:S02]  /*70a0*/  LOP3.LUT R173, R106, 0x380, RZ, 0xc0, !PT ;  /* 0x000003806aad7812 */ /* 0x000fe400078ec0ff */
[----:B------:R-:W-:Y:S02]  /*70b0*/  LOP3.LUT R27, R3, 0x380, RZ, 0xc0, !PT ;  /* 0x00000380031b7812 */ /* 0x000fe400078ec0ff */
[----:B------:R-:W-:Y:S02]  /*70c0*/  SHF.R.U64 R94, R94, 0x3, RZ ;  /* 0x000000035e5e7819 */ /* 0x000fe400000012ff */
[----:B------:R-:W-:Y:S02]  /*70d0*/  LOP3.LUT R177, R110, 0x380, RZ, 0xc0, !PT ;  /* 0x000003806eb17812 */ /* 0x000fe400078ec0ff */
[----:B------:R-:W-:Y:S02]  /*70e0*/  LOP3.LUT R179, R114, 0x380, RZ, 0xc0, !PT ;  /* 0x0000038072b37812 */ /* 0x000fe400078ec0ff */
[----:B------:R-:W-:-:S02]  /*70f0*/  LOP3.LUT R127, R6, 0x380, RZ, 0xc0, !PT ;  /* 0x00000380067f7812 */ /* 0x000fc400078ec0ff */
[----:B------:R-:W-:Y:S02]  /*7100*/  LOP3.LUT R40, R40, R181, RZ, 0x3c, !PT ;  /* 0x000000b528287212 */ /* 0x000fe400078e3cff */
[----:B------:R-:W-:Y:S02]  /*7110*/  SHF.R.U64 R98, R98, 0x3, RZ ;  /* 0x0000000362627819 */ /* 0x000fe400000012ff */
[----:B------:R-:W-:Y:S02]  /*7120*/  SHF.R.U64 R102, R102, 0x3, RZ ;  /* 0x0000000366667819 */ /* 0x000fe400000012ff */
[----:B------:R-:W-:Y:S02]  /*7130*/  LOP3.LUT R181, R118, 0x380, RZ, 0xc0, !PT ;  /* 0x0000038076b57812 */ /* 0x000fe400078ec0ff */
[----:B------:R-:W-:Y:S02]  /*7140*/  LOP3.LUT R122, R4, 0x380, RZ, 0xc0, !PT ;  /* 0x00000380047a7812 */ /* 0x000fe400078ec0ff */
[----:B------:R-:W-:-:S02]  /*7150*/  LOP3.LUT R90, R90, R183, RZ, 0x3c, !PT ;  /* 0x000000b75a5a7212 */ /* 0x000fc400078e3cff */
[----:B------:R-:W-:Y:S02]  /*7160*/  SHF.R.U64 R173, R173, 0x3, RZ ;  /* 0x00000003adad7819 */ /* 0x000fe400000012ff */
[----:B------:R-:W-:Y:S02]  /*7170*/  SHF.R.U64 R24, R27, 0x3, RZ ;  /* 0x000000031b187819 */ /* 0x000fe400000012ff */
[----:B------:R-:W-:Y:S02]  /*7180*/  MOV R31, R28 ;  /* 0x0000001c001f7202 */ /* 0x000fe40000000f00 */
[----:B0-----:R-:W-:Y:S02]  /*7190*/  F2FP.F16.F32.PACK_AB R8, R160, R169 ;  /* 0x000000a9a008723e */ /* 0x001fe400000000ff */
[----:B------:R-:W-:Y:S02]  /*71a0*/  F2FP.F16.F32.PACK_AB R9, R35, R34 ;  /* 0x000000222309723e */ /* 0x000fe400000000ff */
[----:B------:R-:W-:-:S02]  /*71b0*/  F2FP.F16.F32.PACK_AB R10, R153, R162 ;  /* 0x000000a2990a723e */ /* 0x000fc400000000ff */
[----:B------:R-:W-:Y:S02]  /*71c0*/  F2FP.F16.F32.PACK_AB R11, R39, R38 ;  /* 0x00000026270b723e */ /* 0x000fe400000000ff */
[----:B------:R-:W-:Y:S02]  /*71d0*/  LOP3.LUT R94, R94, R205, RZ, 0x3c, !PT ;  /* 0x000000cd5e5e7212 */ /* 0x000fe400078e3cff */
[----:B------:R-:W-:Y:S01]  /*71e0*/  SHF.R.U64 R177, R177, 0x3, RZ ;  /* 0x00000003b1b17819 */ /* 0x000fe200000012ff */
[----:B------:R-:W-:Y:S01]  /*71f0*/  STSM.16.M88.4 [R31], R8 ;  /* 0x000000081f007844 */ /* 0x000fe20000000200 */
[----:B------:R-:W-:Y:S02]  /*7200*/  SHF.R.U64 R179, R179, 0x3, RZ ;  /* 0x00000003b3b37819 */ /* 0x000fe400000012ff */
[----:B------:R-:W-:Y:S02]  /*7210*/  SHF.R.U64 R127, R127, 0x3, RZ ;  /* 0x000000037f7f7819 */ /* 0x000fe400000012ff */
[----:B------:R-:W-:-:S02]  /*7220*/  MOV R32, R32 ;  /* 0x0000002000207202 */ /* 0x000fc40000000f00 */
[----:B------:R-:W-:Y:S02]  /*7230*/  LOP3.LUT R98, R98, R207, RZ, 0x3c, !PT ;  /* 0x000000cf62627212 */ /* 0x000fe400078e3cff */
[----:B------:R-:W-:Y:S01]  /*7240*/  MOV R36, R36 ;  /* 0x0000002400247202 */ /* 0x000fe20000000f00 */
[----:B------:R-:W-:Y:S01]  /*7250*/  STSM.16.M88.4 [R32], R12 ;  /* 0x0000000c20007844 */ /* 0x000fe20000000200 */
[----:B------:R-:W-:Y:S02]  /*7260*/  LOP3.LUT R102, R102, R209, RZ, 0x3c, !PT ;  /* 0x000000d166667212 */ /* 0x000fe400078e3cff */
[----:B------:R-:W-:Y:S01]  /*7270*/  SHF.R.U64 R181, R181, 0x3, RZ ;  /* 0x00000003b5b57819 */ /* 0x000fe200000012ff */
[----:B------:R-:W-:Y:S01]  /*7280*/  STSM.16.M88.4 [R36], R48 ;  /* 0x0000003024007844 */ /* 0x000fe20000000200 */
[----:B------:R-:W-:Y:S02]  /*7290*/  SHF.R.U64 R27, R122, 0x3, RZ ;  /* 0x000000037a1b7819 */ /* 0x000fe400000012ff */
[----:B------:R-:W-:-:S02]  /*72a0*/  MOV R40, R40 ;  /* 0x0000002800287202 */ /* 0x000fc40000000f00 */
[----:B------:R-:W-:Y:S02]  /*72b0*/  F2FP.F16.F32.PACK_AB R65, R67, R66 ;  /* 0x000000424341723e */ /* 0x000fe400000000ff */
[----:B------:R-:W-:Y:S01]  /*72c0*/  F2FP.F16.F32.PACK_AB R72, R73, R72 ;  /* 0x000000484948723e */ /* 0x000fe200000000ff */
[----:B------:R-:W-:Y:S01]  /*72d0*/  STSM.16.M88.4 [R40], R56 ;  /* 0x0000003828007844 */ /* 0x000fe20000000200 */
[----:B------:R-:W-:Y:S02]  /*72e0*/  LOP3.LUT R106, R173, R106, RZ, 0x3c, !PT ;  /* 0x0000006aad6a7212 */ /* 0x000fe400078e3cff */
[----:B------:R-:W-:Y:S02]  /*72f0*/  LOP3.LUT R122, R24, R3, RZ, 0x3c, !PT ;  /* 0x00000003187a7212 */ /* 0x000fe400078e3cff */
[----:B------:R-:W-:Y:S02]  /*7300*/  MOV R29, R90 ;  /* 0x0000005a001d7202 */ /* 0x000fe40000000f00 */
[----:B------:R-:W-:-:S02]  /*7310*/  F2FP.F16.F32.PACK_AB R66, R69, R68 ;  /* 0x000000444542723e */ /* 0x000fc400000000ff */
[----:B------:R-:W-:Y:S02]  /*7320*/  F2FP.F16.F32.PACK_AB R67, R71, R70 ;  /* 0x000000464743723e */ /* 0x000fe400000000ff */
[----:B------:R-:W-:Y:S02]  /*7330*/  F2FP.F16.F32.PACK_AB R73, R75, R74 ;  /* 0x0000004a4b49723e */ /* 0x000fe400000000ff */
[----:B------:R-:W-:Y:S01]  /*7340*/  F2FP.F16.F32.PACK_AB R80, R81, R80 ;  /* 0x000000505150723e */ /* 0x000fe200000000ff */
[----:B------:R-:W-:Y:S01]  /*7350*/  STSM.16.M88.4 [R29], R64 ;  /* 0x000000401d007844 */ /* 0x000fe20000000200 */
[----:B------:R-:W-:Y:S02]  /*7360*/  LOP3.LUT R110, R177, R110, RZ, 0x3c, !PT ;  /* 0x0000006eb16e7212 */ /* 0x000fe400078e3cff */
[----:B------:R-:W-:Y:S02]  /*7370*/  LOP3.LUT R114, R179, R114, RZ, 0x3c, !PT ;  /* 0x00000072b3727212 */ /* 0x000fe400078e3cff */
[----:B------:R-:W-:-:S02]  /*7380*/  LOP3.LUT R24, R127, R6, RZ, 0x3c, !PT ;  /* 0x000000067f187212 */ /* 0x000fc400078e3cff */
[----:B------:R-:W-:Y:S02]  /*7390*/  MOV R94, R94 ;  /* 0x0000005e005e7202 */ /* 0x000fe40000000f00 */
[----:B------:R-:W-:Y:S02]  /*73a0*/  F2FP.F16.F32.PACK_AB R74, R77, R76 ;  /* 0x0000004c4d4a723e */ /* 0x000fe400000000ff */
[----:B------:R-:W-:Y:S02]  /*73b0*/  F2FP.F16.F32.PACK_AB R75, R79, R78 ;  /* 0x0000004e4f4b723e */ /* 0x000fe400000000ff */
[----:B------:R-:W-:Y:S02]  /*73c0*/  F2FP.F16.F32.PACK_AB R81, R83, R82 ;  /* 0x000000525351723e */ /* 0x000fe400000000ff */
[----:B------:R-:W-:Y:S01]  /*73d0*/  MOV R6, R98 ;  /* 0x0000006200067202 */ /* 0x000fe20000000f00 */
[----:B------:R-:W-:Y:S01]  /*73e0*/  STSM.16.M88.4 [R94], R72 ;  /* 0x000000485e007844 */ /* 0x000fe20000000200 */
[----:B------:R-:W-:-:S02]  /*73f0*/  F2FP.F16.F32.PACK_AB R82, R85, R84 ;  /* 0x000000545552723e */ /* 0x000fc400000000ff */
[----:B------:R-:W-:Y:S02]  /*7400*/  F2FP.F16.F32.PACK_AB R83, R87, R86 ;  /* 0x000000565753723e */ /* 0x000fe400000000ff */
[----:B------:R-:W-:Y:S02]  /*7410*/  F2FP.F16.F32.PACK_AB R88, R89, R88 ;  /* 0x000000585958723e */ /* 0x000fe400000000ff */
[----:B------:R-:W-:Y:S01]  /*7420*/  LOP3.LUT R118, R181, R118, RZ, 0x3c, !PT ;  /* 0x00000076b5767212 */ /* 0x000fe200078e3cff */
[----:B------:R-:W-:Y:S01]  /*7430*/  STSM.16.M88.4 [R6], R80 ;  /* 0x0000005006007844 */ /* 0x000fe20000000200 */
[----:B------:R-:W-:Y:S02]  /*7440*/  MOV R102, R102 ;  /* 0x0000006600667202 */ /* 0x000fe40000000f00 */
[----:B------:R-:W-:Y:S02]  /*7450*/  F2FP.F16.F32.PACK_AB R89, R26, R21 ;  /* 0x000000151a59723e */ /* 0x000fe400000000ff */
[----:B------:R-:W-:-:S02]  /*7460*/  F2FP.F16.F32.PACK_AB R90, R93, R92 ;  /* 0x0000005c5d5a723e */ /* 0x000fc400000000ff */
[----:B------:R-:W-:Y:S02]  /*7470*/  F2FP.F16.F32.PACK_AB R91, R42, R30 ;  /* 0x0000001e2a5b723e */ /* 0x000fe400000000ff */
[----:B------:R-:W-:Y:S02]  /*7480*/  F2FP.F16.F32.PACK_AB R96, R97, R96 ;  /* 0x000000606160723e */ /* 0x000fe400000000ff */
[----:B------:R-:W-:Y:S01]  /*7490*/  MOV R106, R106 ;  /* 0x0000006a006a7202 */ /* 0x000fe20000000f00 */
[----:B------:R-:W-:Y:S01]  /*74a0*/  STSM.16.M88.4 [R102], R88 ;  /* 0x0000005866007844 */ /* 0x000fe20000000200 */
[----:B------:R-:W-:Y:S02]  /*74b0*/  F2FP.F16.F32.PACK_AB R97, R46, R44 ;  /* 0x0000002c2e61723e */ /* 0x000fe400000000ff */
[----:B------:R-:W-:Y:S02]  /*74c0*/  F2FP.F16.F32.PACK_AB R98, R101, R100 ;  /* 0x000000646562723e */ /* 0x000fe400000000ff */
[----:B------:R-:W-:-:S02]  /*74d0*/  F2FP.F16.F32.PACK_AB R99, R156, R155 ;  /* 0x0000009b9c63723e */ /* 0x000fc400000000ff */
[----:B------:R-:W-:Y:S02]  /*74e0*/  F2FP.F16.F32.PACK_AB R157, R158, R157 ;  /* 0x0000009d9e9d723e */ /* 0x000fe400000000ff */
[----:B------:R-:W-:Y:S01]  /*74f0*/  LOP3.LUT R4, R27, R4, RZ, 0x3c, !PT ;  /* 0x000000041b047212 */ /* 0x000fe200078e3cff */
[----:B------:R-:W-:Y:S01]  /*7500*/  STSM.16.M88.4 [R106], R96 ;  /* 0x000000606a007844 */ /* 0x000fe20000000200 */
[----:B------:R-:W-:Y:S02]  /*7510*/  MOV R110, R110 ;  /* 0x0000006e006e7202 */ /* 0x000fe40000000f00 */
        /* <DEDUP_REMOVED lines=11> */
[----:B------:R-:W-:Y:S01]  /*75d0*/  F2FP.F16.F32.PACK_AB R128, R129, R128 ;  /* 0x000000808180723e */ /* 0x000fe200000000ff */
[----:B------:R0:W-:Y:S01]  /*75e0*/  STSM.16.M88.4 [R3], R112 ;  /* 0x0000007003007844 */ /* 0x0001e20000000200 */
[----:B------:R-:W-:Y:S02]  /*75f0*/  MOV R118, R118 ;  /* 0x0000007600767202 */ /* 0x000fe40000000f00 */
[----:B------:R-:W-:Y:S02]  /*7600*/  F2FP.F16.F32.PACK_AB R121, R168, R167 ;  /* 0x000000a7a879723e */ /* 0x000fe400000000ff */
[----:B------:R-:W-:Y:S02]  /*7610*/  F2FP.F16.F32.PACK_AB R122, R125, R124 ;  /* 0x0000007c7d7a723e */ /* 0x000fe400000000ff */
[----:B------:R-:W-:-:S02]  /*7620*/  F2FP.F16.F32.PACK_AB R123, R171, R170 ;  /* 0x000000aaab7b723e */ /* 0x000fc400000000ff */
[----:B------:R-:W-:Y:S02]  /*7630*/  F2FP.F16.F32.PACK_AB R129, R131, R130 ;  /* 0x000000828381723e */ /* 0x000fe400000000ff */
[----:B------:R-:W-:Y:S01]  /*7640*/  F2FP.F16.F32.PACK_AB R136, R137, R136 ;  /* 0x000000888988723e */ /* 0x000fe200000000ff */
[----:B------:R-:W-:Y:S01]  /*7650*/  STSM.16.M88.4 [R118], R120 ;  /* 0x0000007876007844 */ /* 0x000fe20000000200 */
[----:B------:R-:W-:Y:S02]  /*7660*/  F2FP.F16.F32.PACK_AB R130, R133, R132 ;  /* 0x000000848582723e */ /* 0x000fe400000000ff */
[----:B------:R-:W-:Y:S02]  /*7670*/  F2FP.F16.F32.PACK_AB R131, R135, R134 ;  /* 0x000000868783723e */ /* 0x000fe400000000ff */
[----:B------:R-:W-:Y:S02]  /*7680*/  F2FP.F16.F32.PACK_AB R137, R139, R138 ;  /* 0x0000008a8b89723e */ /* 0x000fe400000000ff */
[----:B------:R-:W-:Y:S01]  /*7690*/  F2FP.F16.F32.PACK_AB R144, R145, R144 ;  /* 0x000000909190723e */ /* 0x000fe200000000ff */
[----:B------:R-:W-:Y:S01]  /*76a0*/  STSM.16.M88.4 [R28], R128 ;  /* 0x000000801c007844 */ /* 0x000fe20000000200 */
[----:B------:R-:W-:Y:S01]  /*76b0*/  MOV R27, R4 ;  /* 0x00000004001b7202 */ /* 0x000fe20000000f00 */
[----:B------:R-:W-:Y:S01]  /*76c0*/  IMAD.U32 R4, RZ, RZ, UR8 ;  /* 0x00000008ff047e24 */ /* 0x000fe2000f8e00ff */
[----:B------:R-:W-:Y:S01]  /*76d0*/  F2FP.F16.F32.PACK_AB R138, R141, R140 ;  /* 0x0000008c8d8a723e */ /* 0x000fe200000000ff */
[----:B------:R-:W-:Y:S01]  /*76e0*/  IMAD.U32 R5, RZ, RZ, UR9 ;  /* 0x00000009ff057e24 */ /* 0x000fe2000f8e00ff */
[----:B------:R-:W-:Y:S01]  /*76f0*/  F2FP.F16.F32.PACK_AB R139, R143, R142 ;  /* 0x0000008e8f8b723e */ /* 0x000fe200000000ff */
[----:B------:R-:W-:Y:S01]  /*7700*/  ULDC.64 UR8, c[0x0][0xc08] ;  /* 0x0003020000087ab9 */ /* 0x000fe20000000a00 */
[----:B------:R-:W-:-:S02]  /*7710*/  F2FP.F16.F32.PACK_AB R145, R147, R146 ;  /* 0x000000929391723e */ /* 0x000fc400000000ff */
[----:B------:R-:W-:Y:S01]  /*7720*/  MOV R24, R24 ;  /* 0x0000001800187202 */ /* 0x000fe20000000f00 */
[----:B------:R-:W-:Y:S01]  /*7730*/  STSM.16.M88.4 [R27], R136 ;  /* 0x000000881b007844 */ /* 0x000fe20000000200 */
[----:B------:R-:W-:Y:S02]  /*7740*/  F2FP.F16.F32.PACK_AB R146, R149, R148 ;  /* 0x000000949592723e */ /* 0x000fe400000000ff */
[----:B------:R-:W-:Y:S01]  /*7750*/  F2FP.F16.F32.PACK_AB R147, R151, R150 ;  /* 0x000000969793723e */ /* 0x000fe200000000ff */
[----:B------:R-:W-:Y:S01]  /*7760*/  UISETP.NE.U32.AND UP1, UPT, UR8, URZ, UPT ;  /* 0x0000003f0800728c */ /* 0x000fe2000bf25070 */
[----:B------:R-:W-:-:S03]  /*7770*/  PLOP3.LUT P0, PT, PT, PT, UP0, 0x80, 0x0 ;  /* 0x000000000000781c */ /* 0x000fc60003f0f008 */
[----:B------:R1:W-:Y:S01]  /*7780*/  STSM.16.M88.4 [R24], R144 ;  /* 0x0000009018007844 */ /* 0x0003e20000000200 */
[----:B------:R-:W-:Y:S01]  /*7790*/  BAR.SYNC.DEFER_BLOCKING 0x1, 0x100 ;  /* 0x0044000000007b1d */ /* 0x000fe20000010000 */
[----:B------:R-:W-:Y:S01]  /*77a0*/  UISETP.NE.AND.EX UP1, UPT, UR9, URZ, UPT, UP1 ;  /* 0x0000003f0900728c */ /* 0x000fe2000bf25310 */
[----:B0-----:R-:W-:-:S05]  /*77b0*/  IMAD R3, R191, 0x40, R2 ;  /* 0x00000040bf037824 */ /* 0x001fca00078e0202 */
[----:B------:R-:W-:-:S05]  /*77c0*/  PLOP3.LUT P6, PT, PT, PT, UP1, 0x80, 0x0 ;  /* 0x000000000000781c */ /* 0x000fca0003fcf018 */
[----:B------:R-:W-:-:S04]  /*77d0*/  @UP1 ULEA UR8, UP2, UR43, UR8, 0x2 ;  /* 0x000000082b081291 */ /* 0x000fc8000f84103f */
[----:B------:R-:W-:Y:S01]  /*77e0*/  @UP1 ULEA.HI.X UR9, UR43, UR9, UR44, 0x2, UP2 ;  /* 0x000000092b091291 */ /* 0x000fe200090f142c */
[----:B------:R-:W-:Y:S01]  /*77f0*/  IMAD.WIDE R174, R3, 0x2, R174 ;  /* 0x0000000203ae7825 */ /* 0x000fe200078e02ae */
[----:B------:R-:W-:-:S03]  /*7800*/  ULDC UR4, c[0x0][0xa88] ;  /* 0x0002a20000047ab9 */ /* 0x000fc60000000800 */
[----:B------:R-:W-:Y:S01]  /*7810*/  IMAD.U32 R3, RZ, RZ, UR4 ;  /* 0x00000004ff037e24 */ /* 0x000fe2000f8e00ff */
[----:B------:R-:W2:Y:S01]  /*7820*/  @P0 LDG.E R6, desc[UR40][R4.64] ;  /* 0x0000002804060981 */ /* 0x000ea2000c1e1900 */
[----:B------:R-:W-:Y:S01]  /*7830*/  IMAD.U32 R10, RZ, RZ, UR8 ;  /* 0x00000008ff0a7e24 */ /* 0x000fe2000f8e00ff */
[C---:B------:R-:W-:Y:S01]  /*7840*/  IADD3 R13, P2, R174.reuse, 0x1000, RZ ;  /* 0x00001000ae0d7810 */ /* 0x040fe20007f5e0ff */
[----:B------:R-:W-:Y:S01]  /*7850*/  IMAD.U32 R11, RZ, RZ, UR9 ;  /* 0x00000009ff0b7e24 */ /* 0x000fe2000f8e00ff */
[C---:B------:R-:W-:Y:S02]  /*7860*/  IADD3 R25, P1, R174.reuse, 0x2000, RZ ;  /* 0x00002000ae197810 */ /* 0x040fe40007f3e0ff */
[----:B------:R-:W-:Y:S02]  /*7870*/  P2R R8, PR, RZ, 0x4 ;  /* 0x00000004ff087803 */ /* 0x000fe40000000000 */
[----:B------:R0:W5:Y:S01]  /*7880*/  @P6 LDG.E R3, desc[UR40][R10.64] ;  /* 0x000000280a036981 */ /* 0x000162000c1e1900 */
[----:B------:R-:W-:-:S02]  /*7890*/  IADD3 R29, P2, R174, 0x3000, RZ ;  /* 0x00003000ae1d7810 */ /* 0x000fc40007f5e0ff */
[C---:B------:R-:W-:Y:S02]  /*78a0*/  IADD3 R33, P3, R174.reuse, 0x4000, RZ ;  /* 0x00004000ae217810 */ /* 0x040fe40007f7e0ff */
[C---:B------:R-:W-:Y:S02]  /*78b0*/  IADD3 R37, P4, R174.reuse, 0x5000, RZ ;  /* 0x00005000ae257810 */ /* 0x040fe40007f9e0ff */
[----:B------:R-:W-:Y:S02]  /*78c0*/  IADD3 R41, P5, R174, 0x6000, RZ ;  /* 0x00006000ae297810 */ /* 0x000fe40007fbe0ff */
[----:B------:R-:W-:Y:S02]  /*78d0*/  LOP3.LUT R12, R13, 0x380, RZ, 0xc0, !PT ;  /* 0x000003800d0c7812 */ /* 0x000fe400078ec0ff */
[----:B-1----:R-:W-:Y:S02]  /*78e0*/  LOP3.LUT R24, R25, 0x380, RZ, 0xc0, !PT ;  /* 0x0000038019187812 */ /* 0x002fe400078ec0ff */
[----:B------:R-:W-:-:S02]  /*78f0*/  LOP3.LUT R28, R29, 0x380, RZ, 0xc0, !PT ;  /* 0x000003801d1c7812 */ /* 0x000fc400078ec0ff */
[----:B------:R-:W-:Y:S02]  /*7900*/  LOP3.LUT R32, R33, 0x380, RZ, 0xc0, !PT ;  /* 0x0000038021207812 */ /* 0x000fe400078ec0ff */
[----:B------:R-:W-:Y:S02]  /*7910*/  LOP3.LUT R36, R37, 0x380, RZ, 0xc0, !PT ;  /* 0x0000038025247812 */ /* 0x000fe400078ec0ff */
[----:B------:R-:W-:Y:S01]  /*7920*/  LOP3.LUT R40, R41, 0x380, RZ, 0xc0, !PT ;  /* 0x0000038029287812 */ /* 0x000fe200078ec0ff */
[----:B------:R-:W-:Y:S01]  /*7930*/  UMOV UR4, URZ ;  /* 0x0000003f00047c82 */ /* 0x000fe20008000000 */
[----:B------:R-:W-:Y:S02]  /*7940*/  SHF.R.U64 R12, R12, 0x3, RZ ;  /* 0x000000030c0c7819 */ /* 0x000fe400000012ff */
[----:B------:R-:W-:Y:S02]  /*7950*/  SHF.R.U64 R24, R24, 0x3, RZ ;  /* 0x0000000318187819 */ /* 0x000fe400000012ff */
[----:B------:R-:W-:-:S02]  /*7960*/  SHF.R.U64 R28, R28, 0x3, RZ ;  /* 0x000000031c1c7819 */ /* 0x000fc400000012ff */
[----:B------:R-:W-:Y:S02]  /*7970*/  SHF.R.U64 R32, R32, 0x3, RZ ;  /* 0x0000000320207819 */ /* 0x000fe400000012ff */
[----:B------:R-:W-:Y:S02]  /*7980*/  SHF.R.U64 R36, R36, 0x3, RZ ;  /* 0x0000000324247819 */ /* 0x000fe400000012ff */
[----:B------:R-:W-:Y:S02]  /*7990*/  SHF.R.U64 R40, R40, 0x3, RZ ;  /* 0x0000000328287819 */ /* 0x000fe400000012ff */
[----:B------:R-:W-:Y:S02]  /*79a0*/  LOP3.LUT R12, R12, R13, RZ, 0x3c, !PT ;  /* 0x0000000d0c0c7212 */ /* 0x000fe400078e3cff */
[----:B------:R-:W-:Y:S02]  /*79b0*/  LOP3.LUT R24, R24, R25, RZ, 0x3c, !PT ;  /* 0x0000001918187212 */ /* 0x000fe400078e3cff */
[----:B------:R-:W-:-:S02]  /*79c0*/  LOP3.LUT R28, R28, R29, RZ, 0x3c, !PT ;  /* 0x0000001d1c1c7212 */ /* 0x000fc400078e3cff */
[----:B------:R-:W-:Y:S02]  /*79d0*/  LOP3.LUT R32, R32, R33, RZ, 0x3c, !PT ;  /* 0x0000002120207212 */ /* 0x000fe400078e3cff */
[----:B------:R-:W-:Y:S02]  /*79e0*/  LOP3.LUT R36, R36, R37, RZ, 0x3c, !PT ;  /* 0x0000002524247212 */ /* 0x000fe400078e3cff */
[----:B------:R-:W-:Y:S02]  /*79f0*/  LOP3.LUT R40, R40, R41, RZ, 0x3c, !PT ;  /* 0x0000002928287212 */ /* 0x000fe400078e3cff */
[----:B--2---:R-:W-:Y:S01]  /*7a00*/  @P0 R2UR UR4, R6 ;  /* 0x00000000060402ca */ /* 0x004fe200000e0000 */
[----:B0-----:R-:W-:-:S14]  /*7a10*/  @P6 BRA `(.L_x_3628) ;  /* 0x0000000000106947 */ /* 0x001fdc0003800000 */
[----:B------:R-:W-:Y:S05]  /*7a20*/  @!P0 BRA `(.L_x_3628) ;  /* 0x00000000000c8947 */ /* 0x000fea0003800000 */
[----:B------:R-:W2:Y:S04]  /*7a30*/  LDG.E R6, desc[UR40][R4.64] ;  /* 0x0000002804067981 */ /* 0x000ea8000c1e1900 */
[----:B-----5:R-:W2:Y:S02]  /*7a40*/  LDG.E R3, desc[UR40][R4.64+0x4] ;  /* 0x0000042804037981 */ /* 0x020ea4000c1e1900 */
[----:B--2---:R-:W-:-:S07]  /*7a50*/  IMAD.IADD R3, R3, 0x1, -R6 ;  /* 0x0000000103037824 */ /* 0x004fce00078e0a06 */
.L_x_3628:
[----:B------:R-:W0:Y:S01]  /*7a60*/  SHFL.IDX PT, R4, R192, RZ, 0x1f ;  /* 0x00001fffc0047589 */ /* 0x000e2200000e0000 */
[----:B------:R-:W-:Y:S01]  /*7a70*/  ISETP.NE.AND P6, PT, R8, RZ, PT ;  /* 0x000000ff0800720c */ /* 0x000fe20003fc5270 */
[--C-:B------:R-:W-:Y:S01]  /*7a80*/  IMAD.X R25, RZ, RZ, R175.reuse, P1 ;  /* 0x000000ffff197224 */ /* 0x100fe200008e06af */
[C---:B------:R-:W-:Y:S01]  /*7a90*/  IADD3 R45, P0, R174.reuse, 0x7000, RZ ;  /* 0x00007000ae2d7810 */ /* 0x040fe20007f1e0ff */
[--C-:B------:R-:W-:Y:S01]  /*7aa0*/  IMAD.X R29, RZ, RZ, R175.reuse, P2 ;  /* 0x000000ffff1d7224 */ /* 0x100fe200010e06af */
[C---:B------:R-:W-:Y:S01]  /*7ab0*/  IADD3 R53, P1, R174.reuse, 0x9000, RZ ;  /* 0x00009000ae357810 */ /* 0x040fe20007f3e0ff */
[--C-:B------:R-:W-:Y:S01]  /*7ac0*/  IMAD.X R13, RZ, RZ, R175.reuse, P6 ;  /* 0x000000ffff0d7224 */ /* 0x100fe200030e06af */
[----:B------:R-:W-:Y:S01]  /*7ad0*/  IADD3 R49, P6, R174, 0x8000, RZ ;  /* 0x00008000ae317810 */ /* 0x000fe20007fde0ff */
[--C-:B------:R-:W-:Y:S01]  /*7ae0*/  IMAD.X R33, RZ, RZ, R175.reuse, P3 ;  /* 0x000000ffff217224 */ /* 0x100fe200018e06af */
[----:B------:R-:W-:Y:S01]  /*7af0*/  LOP3.LUT R44, R45, 0x380, RZ, 0xc0, !PT ;  /* 0x000003802d2c7812 */ /* 0x000fe200078ec0ff */
[--C-:B------:R-:W-:Y:S01]  /*7b00*/  IMAD.X R37, RZ, RZ, R175.reuse, P4 ;  /* 0x000000ffff257224 */ /* 0x100fe200020e06af */
[----:B------:R-:W-:Y:S01]  /*7b10*/  LOP3.LUT R48, R49, 0x380, RZ, 0xc0, !PT ;  /* 0x0000038031307812 */ /* 0x000fe200078ec0ff */
[--C-:B------:R-:W-:Y:S01]  /*7b20*/  IMAD.X R41, RZ, RZ, R175.reuse, P5 ;  /* 0x000000ffff297224 */ /* 0x100fe200028e06af */
[----:B------:R-:W-:Y:S01]  /*7b30*/  LOP3.LUT R52, R53, 0x380, RZ, 0xc0, !PT ;  /* 0x0000038035347812 */ /* 0x000fe200078ec0ff */
[----:B------:R-:W-:Y:S01]  /*7b40*/  USHF.R.S32.HI UR14, URZ, 0x1f, UR4 ;  /* 0x0000001f3f0e7899 */ /* 0x000fe20008011404 */
[----:B------:R-:W-:Y:S01]  /*7b50*/  SHF.R.U64 R48, R48, 0x3, RZ ;  /* 0x0000000330307819 */ /* 0x000fe200000012ff */
[----:B------:R-:W-:Y:S01]  /*7b60*/  USHF.R.S32.HI UR15, URZ, 0x1f, UR46 ;  /* 0x0000001f3f0f7899 */ /* 0x000fe2000801142e */
[----:B------:R-:W-:Y:S01]  /*7b70*/  SHF.R.U64 R44, R44, 0x3, RZ ;  /* 0x000000032c2c7819 */ /* 0x000fe200000012ff */
[----:B------:R-:W-:Y:S01]  /*7b80*/  USEL UR43, UR43, URZ, !UP0 ;  /* 0x0000003f2b2b7287 */ /* 0x000fe2000c000000 */
[----:B------:R-:W-:Y:S01]  /*7b90*/  SHF.R.U64 R52, R52, 0x3, RZ ;  /* 0x0000000334347819 */ /* 0x000fe200000012ff */
[----:B------:R-:W-:Y:S01]  /*7ba0*/  USEL UR44, UR44, URZ, !UP0 ;  /* 0x0000003f2c2c7287 */ /* 0x000fe2000c000000 */
[----:B------:R-:W-:Y:S01]  /*7bb0*/  LOP3.LUT R48, R48, R49, RZ, 0x3c, !PT ;  /* 0x0000003130307212 */ /* 0x000fe200078e3cff */
[--C-:B------:R-:W-:Y:S01]  /*7bc0*/  IMAD.X R49, RZ, RZ, R175.reuse, P6 ;  /* 0x000000ffff317224 */ /* 0x100fe200030e06af */
[----:B------:R-:W-:Y:S01]  /*7bd0*/  LOP3.LUT R44, R44, R45, RZ, 0x3c, !PT ;  /* 0x0000002d2c2c7212 */ /* 0x000fe200078e3cff */
[----:B------:R-:W-:Y:S01]  /*7be0*/  IMAD.X R45, RZ, RZ, R175, P0 ;  /* 0x000000ffff2d7224 */ /* 0x000fe200000e06af */
[----:B0-----:R-:W-:-:S02]  /*7bf0*/  ISETP.NE.AND P6, PT, R4, RZ, PT ;  /* 0x000000ff0400720c */ /* 0x001fc40003fc5270 */
[----:B------:R-:W-:Y:S01]  /*7c00*/  LOP3.LUT R52, R52, R53, RZ, 0x3c, !PT ;  /* 0x0000003534347212 */ /* 0x000fe200078e3cff */
[----:B------:R-:W-:Y:S01]  /*7c10*/  IMAD.X R53, RZ, RZ, R175, P1 ;  /* 0x000000ffff357224 */ /* 0x000fe200008e06af */
[C---:B------:R-:W-:Y:S02]  /*7c20*/  IADD3 R61, P2, R174.reuse, 0xa000, RZ ;  /* 0x0000a000ae3d7810 */ /* 0x040fe40007f5e0ff */
[C---:B------:R-:W-:Y:S02]  /*7c30*/  IADD3 R57, P3, R174.reuse, 0xb000, RZ ;  /* 0x0000b000ae397810 */ /* 0x040fe40007f7e0ff */
[C---:B------:R-:W-:Y:S02]  /*7c40*/  IADD3 R69, P4, R174.reuse, 0xc000, RZ ;  /* 0x0000c000ae457810 */ /* 0x040fe40007f9e0ff */
[C---:B------:R-:W-:Y:S02]  /*7c50*/  IADD3 R65, P5, R174.reuse, 0xd000, RZ ;  /* 0x0000d000ae417810 */ /* 0x040fe40007fbe0ff */
[----:B------:R-:W-:-:S02]  /*7c60*/  IADD3 R77, P0, R174, 0xe000, RZ ;  /* 0x0000e000ae4d7810 */ /* 0x000fc40007f1e0ff */
[----:B------:R-:W-:Y:S02]  /*7c70*/  IADD3 R5, P1, R174, 0xf000, RZ ;  /* 0x0000f000ae057810 */ /* 0x000fe40007f3e0ff */
[----:B------:R-:W-:Y:S02]  /*7c80*/  LOP3.LUT R60, R61, 0x380, RZ, 0xc0, !PT ;  /* 0x000003803d3c7812 */ /* 0x000fe400078ec0ff */
[----:B------:R-:W-:Y:S01]  /*7c90*/  LOP3.LUT R56, R57, 0x380, RZ, 0xc0, !PT ;  /* 0x0000038039387812 */ /* 0x000fe200078ec0ff */
[----:B------:R-:W-:Y:S01]  /*7ca0*/  IMAD.X R73, RZ, RZ, R175, P1 ;  /* 0x000000ffff497224 */ /* 0x000fe200008e06af */
[----:B------:R-:W-:Y:S02]  /*7cb0*/  LOP3.LUT R68, R69, 0x380, RZ, 0xc0, !PT ;  /* 0x0000038045447812 */ /* 0x000fe400078ec0ff */
[----:B------:R-:W-:Y:S02]  /*7cc0*/  LOP3.LUT R64, R65, 0x380, RZ, 0xc0, !PT ;  /* 0x0000038041407812 */ /* 0x000fe400078ec0ff */
[----:B------:R-:W-:-:S02]  /*7cd0*/  LOP3.LUT R76, R77, 0x380, RZ, 0xc0, !PT ;  /* 0x000003804d4c7812 */ /* 0x000fc400078ec0ff */
[----:B------:R-:W-:Y:S02]  /*7ce0*/  LOP3.LUT R9, R174, 0x380, RZ, 0xc0, !PT ;  /* 0x00000380ae097812 */ /* 0x000fe400078ec0ff */
[----:B------:R-:W-:Y:S02]  /*7cf0*/  LOP3.LUT R4, R5, 0x380, RZ, 0xc0, !PT ;  /* 0x0000038005047812 */ /* 0x000fe400078ec0ff */
[----:B------:R-:W-:Y:S02]  /*7d00*/  SHF.R.U64 R60, R60, 0x3, RZ ;  /* 0x000000033c3c7819 */ /* 0x000fe400000012ff */
[----:B------:R-:W-:Y:S02]  /*7d10*/  SHF.R.U64 R56, R56, 0x3, RZ ;  /* 0x0000000338387819 */ /* 0x000fe400000012ff */
[----:B------:R-:W-:Y:S02]  /*7d20*/  SHF.R.U64 R68, R68, 0x3, RZ ;  /* 0x0000000344447819 */ /* 0x000fe400000012ff */
[----:B------:R-:W-:-:S02]  /*7d30*/  SHF.R.U64 R64, R64, 0x3, RZ ;  /* 0x0000000340407819 */ /* 0x000fc400000012ff */
        /* <DEDUP_REMOVED lines=13> */
[----:B------:R-:W-:-:S02]  /*7e10*/  LOP3.LUT R174, R9, R174, RZ, 0x3c, !PT ;  /* 0x000000ae09ae7212 */ /* 0x000fc400078e3cff */
[----:B------:R-:W-:Y:S01]  /*7e20*/  LOP3.LUT R72, R4, R5, RZ, 0x3c, !PT ;  /* 0x0000000504487212 */ /* 0x000fe200078e3cff */
[----:B------:R-:W-:Y:S06]  /*7e30*/  @P6 BRA `(.L_x_3629) ;  /* 0x0000000000c46947 */ /* 0x000fec0003800000 */
[----:B------:R-:W0:Y:S01]  /*7e40*/  LDC R10, c[0x0][0xbe8] ;  /* 0x0002fa00ff0a7b82 */ /* 0x000e220000000800 */
[----:B------:R-:W-:Y:S01]  /*7e50*/  IMAD.U32 R8, RZ, RZ, UR45 ;  /* 0x0000002dff087e24 */ /* 0x000fe2000f8e00ff */
[----:B------:R-:W-:Y:S01]  /*7e60*/  ULDC.64 UR10, c[0x0][0xb90] ;  /* 0x0002e400000a7ab9 */ /* 0x000fe20000000a00 */
[----:B------:R-:W-:Y:S01]  /*7e70*/  UMOV UR8, UR4 ;  /* 0x0000000400087c82 */ /* 0x000fe20008000000 */
[----:B------:R-:W-:Y:S01]  /*7e80*/  UIMAD UR7, UR15, UR10, URZ ;  /* 0x0000000a0f0772a4 */ /* 0x000fe2000f8e023f */
[----:B------:R-:W-:Y:S01]  /*7e90*/  IMAD R8, R8, 0x40, R195 ;  /* 0x0000004008087824 */ /* 0x000fe200078e02c3 */
[----:B------:R-:W-:Y:S01]  /*7ea0*/  UMOV UR9, UR14 ;  /* 0x0000000e00097c82 */ /* 0x000fe20008000000 */
[----:B------:R-:W-:Y:S01]  /*7eb0*/  ULDC.64 UR12, c[0x0][0xb98] ;  /* 0x0002e600000c7ab9 */ /* 0x000fe20000000a00 */
[----:B------:R-:W-:Y:S01]  /*7ec0*/  UIMAD.WIDE.U32 UR8, UR46, UR10, UR8 ;  /* 0x0000000a2e0872a5 */ /* 0x000fe2000f8e0008 */
[----:B------:R-:W-:Y:S01]  /*7ed0*/  IMAD.MOV.U32 R4, RZ, RZ, R8 ;  /* 0x000000ffff047224 */ /* 0x000fe200078e0008 */
[----:B------:R-:W-:Y:S01]  /*7ee0*/  UIMAD UR7, UR46, UR11, UR7 ;  /* 0x0000000b2e0772a4 */ /* 0x000fe2000f8e0207 */
[----:B------:R-:W-:Y:S01]  /*7ef0*/  IMAD.U32 R15, RZ, RZ, UR45 ;  /* 0x0000002dff0f7e24 */ /* 0x000fe2000f8e00ff */
[----:B------:R-:W-:-:S02]  /*7f00*/  UIMAD UR10, UR44, UR12, URZ ;  /* 0x0000000c2c0a72a4 */ /* 0x000fc4000f8e023f */
[----:B------:R-:W-:Y:S01]  /*7f10*/  UIADD3 UR9, UR9, UR7, URZ ;  /* 0x0000000709097290 */ /* 0x000fe2000fffe03f */
[----:B------:R-:W-:Y:S01]  /*7f20*/  IMAD R26, R15, 0x40, R16 ;  /* 0x000000400f1a7824 */ /* 0x000fe200078e0210 */
[----:B------:R-:W-:Y:S02]  /*7f30*/  UIMAD UR10, UR43, UR13, UR10 ;  /* 0x0000000d2b0a72a4 */ /* 0x000fe4000f8e020a */
[----:B------:R-:W-:Y:S01]  /*7f40*/  UIMAD.WIDE.U32 UR8, UR43, UR12, UR8 ;  /* 0x0000000c2b0872a5 */ /* 0x000fe2000f8e0008 */
[----:B0-----:R-:W-:Y:S01]  /*7f50*/  ISETP.NE.AND P0, PT, R10, 0x1, PT ;  /* 0x000000010a00780c */ /* 0x001fe20003f05270 */
[----:B-----5:R-:W-:-:S12]  /*7f60*/  IMAD R15, R3, R10, RZ ;  /* 0x0000000a030f7224 */ /* 0x020fd800078e02ff */
[----:B------:R-:W0:Y:S08]  /*7f70*/  @P0 LDC R5, c[0x0][0xbec] ;  /* 0x0002fb00ff050b82 */ /* 0x000e300000000800 */
[----:B------:R-:W1:Y:S01]  /*7f80*/  @P0 LDC R6, c[0x0][0xbf0] ;  /* 0x0002fc00ff060b82 */ /* 0x000e620000000800 */
[----:B0-----:R-:W-:-:S05]  /*7f90*/  @P0 IMAD.HI.U32 R5, R8, R5, RZ ;  /* 0x0000000508050227 */ /* 0x001fca00078e00ff */
[----:B-1----:R-:W-:-:S04]  /*7fa0*/  @P0 SHF.R.U32.HI R4, RZ, R6, R5 ;  /* 0x00000006ff040219 */ /* 0x002fc80000011605 */
[--C-:B------:R-:W-:Y:S01]  /*7fb0*/  SHF.R.S32.HI R5, RZ, 0x1f, R4.reuse ;  /* 0x0000001fff057819 */ /* 0x100fe20000011404 */
[----:B------:R-:W-:Y:S01]  /*7fc0*/  IMAD.MOV R9, RZ, RZ, -R4 ;  /* 0x000000ffff097224 */ /* 0x000fe200078e0a04 */
[----:B------:R-:W-:-:S03]  /*7fd0*/  IADD3 R4, P0, R4, UR8, RZ ;  /* 0x0000000804047c10 */ /* 0x000fc6000ff1e0ff */
[----:B------:R-:W-:Y:S02]  /*7fe0*/  IMAD R9, R10, R9, R8 ;  /* 0x000000090a097224 */ /* 0x000fe400078e0208 */
[----:B------:R-:W-:-:S03]  /*7ff0*/  IMAD.U32 R8, RZ, RZ, UR10 ;  /* 0x0000000aff087e24 */ /* 0x000fc6000f8e00ff */
[----:B------:R-:W-:Y:S02]  /*8000*/  SHF.R.S32.HI R6, RZ, 0x1f, R9 ;  /* 0x0000001fff067819 */ /* 0x000fe40000011409 */
[----:B------:R-:W-:Y:S01]  /*8010*/  IADD3.X R5, R5, UR9, R8, P0, !PT ;  /* 0x0000000905057c10 */ /* 0x000fe200087fe408 */
[----:B------:R-:W-:Y:S02]  /*8020*/  ULDC.64 UR8, c[0x0][0xb88] ;  /* 0x0002e20000087ab9 */ /* 0x000fe40000000a00 */
[----:B------:R-:W-:Y:S02]  /*8030*/  IMAD R6, R6, UR8, RZ ;  /* 0x0000000806067c24 */ /* 0x000fe4000f8e02ff */
[----:B------:R-:W-:-:S04]  /*8040*/  IMAD.WIDE.U32 R4, R9, UR8, R4 ;  /* 0x0000000809047c25 */ /* 0x000fc8000f8e0004 */
[----:B------:R-:W-:Y:S01]  /*8050*/  IMAD R9, R9, UR9, R6 ;  /* 0x0000000909097c24 */ /* 0x000fe2000f8e0206 */
[----:B------:R-:W-:Y:S01]  /*8060*/  ULDC.64 UR8, c[0x0][0xb50] ;  /* 0x0002d40000087ab9 */ /* 0x000fe20000000a00 */
[----:B------:R-:W-:Y:S01]  /*8070*/  IMAD.MOV R6, RZ, RZ, -R18 ;  /* 0x000000ffff067224 */ /* 0x000fe200078e0a12 */
[----:B------:R-:W-:Y:S01]  /*8080*/  LEA R11, P0, R4, UR8, 0x2 ;  /* 0x00000008040b7c11 */ /* 0x000fe2000f8010ff */
[----:B------:R-:W-:-:S04]  /*8090*/  IMAD.IADD R5, R5, 0x1, R9 ;  /* 0x0000000105057824 */ /* 0x000fc800078e0209 */
[----:B------:R-:W-:Y:S01]  /*80a0*/  SHFL.IDX PT, R8, R11, 0x1, 0x1c1f ;  /* 0x003c1f000b087f89 */ /* 0x000fe200000e0000 */
[----:B------:R-:W-:Y:S02]  /*80b0*/  LEA.HI.X R14, R4, UR9, R5, 0x2, P0 ;  /* 0x00000009040e7c11 */ /* 0x000fe400080f1405 */
[----:B------:R-:W-:Y:S01]  /*80c0*/  ISETP.NE.AND P0, PT, R17, R6, PT ;  /* 0x000000061100720c */ /* 0x000fe20003f05270 */
[----:B------:R-:W-:Y:S01]  /*80d0*/  SHFL.IDX PT, R4, R11, RZ, 0x1c1f ;  /* 0x001c1fff0b047589 */ /* 0x000fe200000e0000 */
[C---:B------:R-:W-:Y:S02]  /*80e0*/  VIADD R6, R26.reuse, 0x8 ;  /* 0x000000081a067836 */ /* 0x040fe40000000000 */
[-C--:B------:R-:W-:Y:S01]  /*80f0*/  ISETP.GE.OR P1, PT, R26, R15.reuse, P0 ;  /* 0x0000000f1a00720c */ /* 0x080fe20000726670 */
[----:B------:R-:W0:Y:S02]  /*8100*/  SHFL.IDX PT, R5, R14, RZ, 0x1c1f ;  /* 0x001c1fff0e057589 */ /* 0x000e2400000e0000 */
[----:B------:R-:W-:-:S02]  /*8110*/  ISETP.GE.OR P0, PT, R6, R15, P0 ;  /* 0x0000000f0600720c */ /* 0x000fc40000706670 */
[----:B------:R-:W1:Y:S08]  /*8120*/  SHFL.IDX PT, R9, R14, 0x1, 0x1c1f ;  /* 0x003c1f000e097f89 */ /* 0x000e7000000e0000 */
[----:B0-----:R0:W-:Y:S04]  /*8130*/  @!P1 ST.E desc[UR40][R4.64], R20 ;  /* 0x0000001404009985 */ /* 0x0011e8000c101928 */
[----:B-1----:R0:W-:Y:S02]  /*8140*/  @!P0 ST.E desc[UR40][R8.64], R0 ;  /* 0x0000000008008985 */ /* 0x0021e4000c101928 */
.L_x_3629:
[----:B------:R-:W1:Y:S01]  /*8150*/  LDC R82, c[0x0][0xbe8] ;  /* 0x0002fa00ff527b82 */ /* 0x000e620000000800 */
[----:B------:R-:W-:Y:S01]  /*8160*/  ULDC UR12, c[0x0][0xac8] ;  /* 0x0002b200000c7ab9 */ /* 0x000fe20000000800 */
[----:B------:R-:W-:Y:S01]  /*8170*/  ULDC.64 UR10, c[0x0][0xaa0] ;  /* 0x0002a800000a7ab9 */ /* 0x000fe20000000a00 */
[----:B------:R-:W-:Y:S01]  /*8180*/  ISETP.GE.AND P0, PT, R189, UR12, PT ;  /* 0x0000000cbd007c0c */ /* 0x000fe2000bf06270 */
[----:B0-----:R0:W5:Y:S01]  /*8190*/  LD.E.128 R8, desc[UR40][R174.64] ;  /* 0x00000028ae087980 */ /* 0x001162000c101d00 */
[----:B------:R-:W-:Y:S02]  /*81a0*/  ISETP.GE.AND P1, PT, R2, UR12, PT ;  /* 0x0000000c02007c0c */ /* 0x000fe4000bf26270 */
[----:B------:R-:W-:Y:S01]  /*81b0*/  SEL R4, RZ, 0xffffffff, P0 ;  /* 0xffffffffff047807 */ /* 0x000fe20000000000 */
[----:B------:R-:W5:Y:S01]  /*81c0*/  LD.E.128 R12, desc[UR40][R12.64] ;  /* 0x000000280c0c7980 */ /* 0x000f62000c101d00 */
[----:B------:R-:W-:-:S03]  /*81d0*/  ISETP.GE.AND P0, PT, R188, UR12, PT ;  /* 0x0000000cbc007c0c */ /* 0x000fc6000bf06270 */
[----:B------:R-:W5:Y:S04]  /*81e0*/  LD.E.128 R24, desc[UR40][R24.64] ;  /* 0x0000002818187980 */ /* 0x000f68000c101d00 */
[----:B------:R-:W5:Y:S04]  /*81f0*/  LD.E.128 R28, desc[UR40][R28.64] ;  /* 0x000000281c1c7980 */ /* 0x000f68000c101d00 */
[----:B------:R-:W5:Y:S01]  /*8200*/  LD.E.128 R32, desc[UR40][R32.64] ;  /* 0x0000002820207980 */ /* 0x000f62000c101d00 */
[----:B-1----:R-:W-:Y:S01]  /*8210*/  ISETP.NE.AND P2, PT, R82, 0x1, PT ;  /* 0x000000015200780c */ /* 0x002fe20003f45270 */
[----:B------:R-:W-:Y:S01]  /*8220*/  IMAD.SHL.U32 R5, R4, 0x2, RZ ;  /* 0x0000000204057824 */ /* 0x000fe200078e00ff */
[----:B------:R-:W-:Y:S01]  /*8230*/  SEL R0, RZ, 0x1, P1 ;  /* 0x00000001ff007807 */ /* 0x000fe20000800000 */
[----:B------:R-:W5:Y:S01]  /*8240*/  LD.E.128 R36, desc[UR40][R36.64] ;  /* 0x0000002824247980 */ /* 0x000f62000c101d00 */
[----:B------:R-:W-:-:S02]  /*8250*/  SEL R4, RZ, 0xffffffff, P0 ;  /* 0xffffffffff047807 */ /* 0x000fc40000000000 */
[----:B------:R-:W-:Y:S01]  /*8260*/  LOP3.LUT R0, R5, 0x2, R0, 0xe2, !PT ;  /* 0x0000000205007812 */ /* 0x000fe200078ee200 */
[----:B------:R-:W5:Y:S04]  /*8270*/  LD.E.128 R40, desc[UR40][R40.64] ;  /* 0x0000002828287980 */ /* 0x000f68000c101d00 */
[----:B------:R-:W5:Y:S02]  /*8280*/  LD.E.128 R44, desc[UR40][R44.64] ;  /* 0x000000282c2c7980 */ /* 0x000f64000c101d00 */
[----:B------:R-:W1:Y:S01]  /*8290*/  @P2 LDC R21, c[0x0][0xbec] ;  /* 0x0002fb00ff152b82 */ /* 0x000e620000000800 */
[----:B------:R-:W-:Y:S01]  /*82a0*/  IMAD.SHL.U32 R5, R4, 0x4, RZ ;  /* 0x0000000404057824 */ /* 0x000fe200078e00ff */
[----:B------:R-:W-:Y:S01]  /*82b0*/  ISETP.GE.AND P0, PT, R187, UR12, PT ;  /* 0x0000000cbb007c0c */ /* 0x000fe2000bf06270 */
[----:B------:R-:W-:Y:S01]  /*82c0*/  UIMAD UR7, UR14, UR10, URZ ;  /* 0x0000000a0e0772a4 */ /* 0x000fe2000f8e023f */
[----:B------:R-:W5:Y:S04]  /*82d0*/  LD.E.128 R48, desc[UR40][R48.64] ;  /* 0x0000002830307980 */ /* 0x000f68000c101d00 */
[----:B------:R-:W2:Y:S01]  /*82e0*/  @P2 LDC R81, c[0x0][0xbf0] ;  /* 0x0002fc00ff512b82 */ /* 0x000ea20000000800 */
[----:B------:R-:W-:Y:S01]  /*82f0*/  LOP3.LUT R4, R5, 0x4, R0, 0xe2, !PT ;  /* 0x0000000405047812 */ /* 0x000fe200078ee200 */
[----:B------:R-:W-:Y:S01]  /*8300*/  IMAD R0, R190, 0x20, R191 ;  /* 0x00000020be007824 */ /* 0x000fe200078e02bf */
[----:B------:R-:W-:Y:S01]  /*8310*/  SEL R5, RZ, 0xffffffff, P0 ;  /* 0xffffffffff057807 */ /* 0x000fe20000000000 */
[----:B------:R-:W-:Y:S01]  /*8320*/  IMAD.U32 R83, RZ, RZ, UR45 ;  /* 0x0000002dff537e24 */ /* 0x000fe2000f8e00ff */
[----:B------:R-:W-:Y:S01]  /*8330*/  UIMAD.WIDE.U32 UR8, UR4, UR10, URZ ;  /* 0x0000000a040872a5 */ /* 0x000fe2000f8e003f */
[----:B------:R-:W-:Y:S01]  /*8340*/  ISETP.GE.AND P0, PT, R186, UR12, PT ;  /* 0x0000000cba007c0c */ /* 0x000fe2000bf06270 */
[----:B------:R-:W-:Y:S01]  /*8350*/  UIMAD UR7, UR4, UR11, UR7 ;  /* 0x0000000b040772a4 */ /* 0x000fe2000f8e0207 */
[----:B------:R-:W-:Y:S01]  /*8360*/  IMAD.SHL.U32 R5, R5, 0x8, RZ ;  /* 0x0000000805057824 */ /* 0x000fe200078e00ff */
[----:B------:R-:W5:Y:S01]  /*8370*/  LD.E.128 R52, desc[UR40][R52.64] ;  /* 0x0000002834347980 */ /* 0x000f62000c101d00 */
[----:B------:R-:W-:Y:S01]  /*8380*/  ULDC.64 UR10, c[0x0][0xae8] ;  /* 0x0002ba00000a7ab9 */ /* 0x000fe20000000a00 */
[----:B------:R-:W-:Y:S01]  /*8390*/  IMAD R80, R83, 0x40, R0 ;  /* 0x0000004053507824 */ /* 0x000fe200078e0200 */
[----:B------:R-:W-:Y:S01]  /*83a0*/  UIADD3 UR9, UR9, UR7, URZ ;  /* 0x0000000709097290 */ /* 0x000fe2000fffe03f */
[----:B------:R-:W-:Y:S01]  /*83b0*/  SEL R0, RZ, 0xffffffff, P0 ;  /* 0xffffffffff007807 */ /* 0x000fe20000000000 */
[----:B------:R-:W-:Y:S01]  /*83c0*/  UIMAD UR4, UR15, UR10, URZ ;  /* 0x0000000a0f0472a4 */ /* 0x000fe2000f8e023f */
[----:B------:R-:W-:Y:S01]  /*83d0*/  LOP3.LUT R4, R5, 0x8, R4, 0xe2, !PT ;  /* 0x0000000805047812 */ /* 0x000fe200078ee204 */
[----:B------:R-:W-:Y:S01]  /*83e0*/  UIMAD.WIDE.U32 UR8, UR46, UR10, UR8 ;  /* 0x0000000a2e0872a5 */ /* 0x000fe2000f8e0008 */
[----:B------:R-:W5:Y:S01]  /*83f0*/  LD.E.128 R60, desc[UR40][R60.64] ;  /* 0x000000283c3c7980 */ /* 0x000f62000c101d00 */
[----:B------:R-:W-:Y:S01]  /*8400*/  UIMAD UR4, UR46, UR11, UR4 ;  /* 0x0000000b2e0472a4 */ /* 0x000fe2000f8e0204 */
[----:B------:R-:W-:-:S02]  /*8410*/  IMAD.SHL.U32 R5, R0, 0x10, RZ ;  /* 0x0000001000057824 */ /* 0x000fc400078e00ff */
[----:B-1----:R-:W-:Y:S01]  /*8420*/  @P2 IMAD.HI.U32 R0, R80, R21, RZ ;  /* 0x0000001550002227 */ /* 0x002fe200078e00ff */
[----:B------:R-:W-:Y:S01]  /*8430*/  ULDC.64 UR10, c[0x0][0xaf0] ;  /* 0x0002bc00000a7ab9 */ /* 0x000fe20000000a00 */
[----:B------:R-:W-:Y:S01]  /*8440*/  UIADD3 UR9, UR9, UR4, URZ ;  /* 0x0000000409097290 */ /* 0x000fe2000fffe03f */
[----:B------:R-:W5:Y:S01]  /*8450*/  LD.E.128 R56, desc[UR40][R56.64] ;  /* 0x0000002838387980 */ /* 0x000f62000c101d00 */
[----:B------:R-:W-:Y:S01]  /*8460*/  UIMAD UR4, UR44, UR10, URZ ;  /* 0x0000000a2c0472a4 */ /* 0x000fe2000f8e023f */
[----:B------:R-:W-:Y:S01]  /*8470*/  IMAD.MOV.U32 R21, RZ, RZ, R80 ;  /* 0x000000ffff157224 */ /* 0x000fe200078e0050 */
[----:B--2---:R-:W-:Y:S01]  /*8480*/  @P2 SHF.R.U32.HI R21, RZ, R81, R0 ;  /* 0x00000051ff152219 */ /* 0x004fe20000011600 */
[----:B------:R-:W-:Y:S01]  /*8490*/  UIMAD.WIDE.U32 UR8, UR43, UR10, UR8 ;  /* 0x0000000a2b0872a5 */ /* 0x000fe2000f8e0008 */
[----:B------:R-:W5:Y:S01]  /*84a0*/  LD.E.128 R68, desc[UR40][R68.64] ;  /* 0x0000002844447980 */ /* 0x000f62000c101d00 */
[----:B------:R-:W-:Y:S01]  /*84b0*/  UIMAD UR4, UR43, UR11, UR4 ;  /* 0x0000000b2b0472a4 */ /* 0x000fe2000f8e0204 */
[----:B------:R-:W-:Y:S01]  /*84c0*/  ISETP.GE.AND P0, PT, R185, UR12, PT ;  /* 0x0000000cb9007c0c */ /* 0x000fe2000bf06270 */
[--C-:B------:R-:W-:Y:S01]  /*84d0*/  IMAD.MOV R81, RZ, RZ, -R21.reuse ;  /* 0x000000ffff517224 */ /* 0x100fe200078e0a15 */
[----:B------:R-:W-:Y:S01]  /*84e0*/  SHF.R.S32.HI R20, RZ, 0x1f, R21 ;  /* 0x0000001fff147819 */ /* 0x000fe20000011415 */
[----:B------:R-:W-:Y:S01]  /*84f0*/  UIADD3 UR4, UR9, UR4, URZ ;  /* 0x0000000409047290 */ /* 0x000fe2000fffe03f */
[----:B------:R-:W-:Y:S01]  /*8500*/  LOP3.LUT R6, R5, 0x10, R4, 0xe2, !PT ;  /* 0x0000001005067812 */ /* 0x000fe200078ee204 */
[----:B------:R-:W-:Y:S01]  /*8510*/  IMAD.U32 R4, RZ, RZ, UR8 ;  /* 0x00000008ff047e24 */ /* 0x000fe2000f8e00ff */
[----:B------:R-:W-:Y:S01]  /*8520*/  SEL R0, RZ, 0xffffffff, P0 ;  /* 0xffffffffff007807 */ /* 0x000fe20000000000 */
[----:B------:R-:W-:Y:S01]  /*8530*/  IMAD.U32 R5, RZ, RZ, UR9 ;  /* 0x00000009ff057e24 */ /* 0x000fe2000f8e00ff */
[----:B------:R-:W-:Y:S01]  /*8540*/  ULDC.64 UR8, c[0x0][0xae0] ;  /* 0x0002b80000087ab9 */ /* 0x000fe20000000a00 */
[----:B------:R-:W-:Y:S01]  /*8550*/  IMAD R81, R82, R81, R80 ;  /* 0x0000005152517224 */ /* 0x000fe200078e0250 */
[----:B------:R-:W5:Y:S01]  /*8560*/  LD.E.128 R64, desc[UR40][R64.64] ;  /* 0x0000002840407980 */ /* 0x000f62000c101d00 */
[----:B------:R-:W-:-:S02]  /*8570*/  IMAD.U32 R5, RZ, RZ, UR4 ;  /* 0x00000004ff057e24 */ /* 0x000fc4000f8e00ff */
[----:B------:R-:W-:Y:S01]  /*8580*/  IMAD R20, R20, UR8, RZ ;  /* 0x0000000814147c24 */ /* 0x000fe2000f8e02ff */
[----:B------:R-:W-:Y:S01]  /*8590*/  ISETP.GE.AND P0, PT, R194, UR12, PT ;  /* 0x0000000cc2007c0c */ /* 0x000fe2000bf06270 */
[----:B------:R-:W-:Y:S01]  /*85a0*/  IMAD.SHL.U32 R85, R0, 0x20, RZ ;  /* 0x0000002000557824 */ /* 0x000fe200078e00ff */
[----:B------:R-:W-:Y:S01]  /*85b0*/  SHF.R.S32.HI R0, RZ, 0x1f, R81 ;  /* 0x0000001fff007819 */ /* 0x000fe20000011451 */
[----:B------:R-:W5:Y:S01]  /*85c0*/  LD.E.128 R76, desc[UR40][R76.64] ;  /* 0x000000284c4c7980 */ /* 0x000f62000c101d00 */
[C---:B------:R-:W-:Y:S02]  /*85d0*/  IMAD R83, R21.reuse, UR9, R20 ;  /* 0x0000000915537c24 */ /* 0x040fe4000f8e0214 */
[----:B------:R-:W-:Y:S01]  /*85e0*/  IMAD.WIDE.U32 R4, R21, UR8, R4 ;  /* 0x0000000815047c25 */ /* 0x000fe2000f8e0004 */
[----:B------:R-:W5:Y:S01]  /*85f0*/  LD.E.128 R72, desc[UR40][R72.64] ;  /* 0x0000002848487980 */ /* 0x000f62000c101d00 */
[----:B------:R-:W-:Y:S01]  /*8600*/  ULDC.64 UR8, c[0x0][0xad8] ;  /* 0x0002b60000087ab9 */ /* 0x000fe20000000a00 */
[----:B------:R-:W-:Y:S01]  /*8610*/  LOP3.LUT R6, R85, 0x20, R6, 0xe2, !PT ;  /* 0x0000002055067812 */ /* 0x000fe200078ee206 */
[----:B------:R-:W-:Y:S01]  /*8620*/  IMAD R0, R0, UR8, RZ ;  /* 0x0000000800007c24 */ /* 0x000fe2000f8e02ff */
[----:B------:R-:W-:Y:S01]  /*8630*/  @!PT LDS RZ, [RZ] ;  /* 0x00000000fffff984 */ /* 0x000fe20000000800 */
[----:B------:R-:W-:Y:S01]  /*8640*/  @!PT LDS RZ, [RZ] ;  /* 0x00000000fffff984 */ /* 0x000fe20000000800 */
[----:B------:R-:W-:Y:S01]  /*8650*/  @!PT LDS RZ, [RZ] ;  /* 0x00000000fffff984 */ /* 0x000fe20000000800 */
[----:B------:R-:W-:Y:S01]  /*8660*/  @!PT LDS RZ, [RZ] ;  /* 0x00000000fffff984 */ /* 0x000fe20000000800 */
[----:B------:R1:W-:Y:S06]  /*8670*/  MEMBAR.ALL.CTA ;  /* 0x0000000000007992 */ /* 0x0003ec0000008000 */
[----:B-1----:R-:W1:Y:S01]  /*8680*/  FENCE.VIEW.ASYNC.S ;  /* 0x00000000000073c6 */ /* 0x002e620000000000 */
[----:B------:R-:W-:Y:S01]  /*8690*/  SEL R21, RZ, 0x40, P0 ;  /* 0x00000040ff157807 */ /* 0x000fe20000000000 */
[----:B------:R-:W-:Y:S01]  /*86a0*/  IMAD.U32 R20, RZ, RZ, UR45 ;  /* 0x0000002dff147e24 */ /* 0x000fe2000f8e00ff */
[----:B------:R-:W-:Y:S01]  /*86b0*/  ISETP.GE.AND P0, PT, R193, UR12, PT ;  /* 0x0000000cc1007c0c */ /* 0x000fe2000bf06270 */
[----:B------:R-:W-:Y:S01]  /*86c0*/  IMAD.IADD R5, R5, 0x1, R83 ;  /* 0x0000000105057824 */ /* 0x000fe200078e0253 */
[----:B------:R-:W-:Y:S01]  /*86d0*/  LOP3.LUT R6, R6, R21, RZ, 0xfc, !PT ;  /* 0x0000001506067212 */ /* 0x000fe200078efcff */
[----:B------:R-:W-:Y:S01]  /*86e0*/  IMAD R21, R81, UR9, R0 ;  /* 0x0000000951157c24 */ /* 0x000fe2000f8e0200 */
[----:B------:R-:W-:Y:S01]  /*86f0*/  UIADD3 UR4, UR42, 0x28c20, URZ ;  /* 0x00028c202a047890 */ /* 0x000fe2000fffe03f */
[----:B-----5:R-:W-:Y:S01]  /*8700*/  IMAD R89, R3, R82, RZ ;  /* 0x0000005203597224 */ /* 0x020fe200078e02ff */
[----:B------:R-:W-:Y:S01]  /*8710*/  SEL R3, RZ, 0x80, P0 ;  /* 0x00000080ff037807 */ /* 0x000fe20000000000 */
[----:B------:R-:W-:Y:S01]  /*8720*/  IMAD R0, R20, 0x40, R191 ;  /* 0x0000004014007824 */ /* 0x000fe200078e02bf */
[----:B------:R-:W-:Y:S01]  /*8730*/  UPRMT UR4, URZ, 0x654, UR4 ;  /* 0x000006543f047896 */ /* 0x000fe20008000004 */
[----:B------:R-:W-:Y:S01]  /*8740*/  IMAD.WIDE.U32 R4, R81, UR8, R4 ;  /* 0x0000000851047c25 */ /* 0x000fe2000f8e0004 */
[----:B------:R-:W-:Y:S01]  /*8750*/  ULDC.64 UR8, c[0x0][0xa80] ;  /* 0x0002a00000087ab9 */ /* 0x000fe20000000a00 */
[----:B------:R-:W-:Y:S01]  /*8760*/  BSSY B1, `(.L_x_3630) ;  /* 0x0000029000017945 */ /* 0x000fe20003800000 */
[----:B------:R-:W-:Y:S01]  /*8770*/  ISETP.GE.AND P0, PT, R0, R89, PT ;  /* 0x000000590000720c */ /* 0x000fe20003f06270 */
[----:B------:R-:W-:Y:S01]  /*8780*/  IMAD.IADD R5, R5, 0x1, R21 ;  /* 0x0000000105057824 */ /* 0x000fe200078e0215 */
[----:B------:R-:W-:-:S02]  /*8790*/  LEA R86, P1, R4, UR8, 0x1 ;  /* 0x0000000804567c11 */ /* 0x000fc4000f8208ff */
[----:B------:R-:W-:Y:S02]  /*87a0*/  LOP3.LUT R3, R6, R3, RZ, 0xfc, !PT ;  /* 0x0000000306037212 */ /* 0x000fe400078efcff */
[----:B------:R-:W-:Y:S01]  /*87b0*/  LEA.HI.X R87, R4, UR9, R5, 0x1, P1 ;  /* 0x0000000904577c11 */ /* 0x000fe200088f0c05 */
[----:B-1----:R0:W1:Y:S01]  /*87c0*/  SHFL.IDX PT, R20, R86, RZ, 0x181f ;  /* 0x00181fff56147589 */ /* 0x00206200000e0000 */
[----:B------:R-:W-:Y:S03]  /*87d0*/  SYNCS.ARRIVE.TRANS64.RED.A1T0 RZ, [UR4], RZ ;  /* 0x000000ffffff79a7 */ /* 0x000fe60008100404 */
[----:B------:R0:W2:Y:S02]  /*87e0*/  SHFL.IDX PT, R21, R87, RZ, 0x181f ;  /* 0x00181fff57157589 */ /* 0x0000a400000e0000 */
        /* <DEDUP_REMOVED lines=9> */
[----:B------:R1:W-:Y:S01]  /*8880*/  @!P0 ST.E.128 desc[UR40][R4.64], R8 ;  /* 0x0000000804008985 */ /* 0x0003e2000c101d28 */
        /* <DEDUP_REMOVED lines=11> */
[-C--:B------:R-:W-:Y:S02]  /*8940*/  @!P1 LEA R8, P6, R185, R20.reuse, 0x1 ;  /* 0x00000014b9089211 */ /* 0x080fe400078c08ff */
[-C--:B------:R-:W-:Y:S02]  /*8950*/  @P0 LEA R10, P3, R194, R20.reuse, 0x1 ;  /* 0x00000014c20a0211 */ /* 0x080fe400078608ff */
        /* <DEDUP_REMOVED lines=9> */
.L_x_3631:
[----:B------:R-:W-:Y:S05]  /*89f0*/  BSYNC B1 ;  /* 0x0000000000017941 */ /* 0x000fea0003800000 */
.L_x_3630:
[----:B------:R-:W-:Y:S01]  /*8a00*/  VIADD R0, R0, 0x20 ;  /* 0x0000002000007836 */ /* 0x000fe20000000000 */
[----:B---3--:R4:W3:Y:S04]  /*8a10*/  SHFL.IDX PT, R9, R87, 0x1, 0x181f ;  /* 0x00381f0057097f89 */ /* 0x0088e800000e0000 */
[----:B------:R-:W-:Y:S01]  /*8a20*/  ISETP.GE.AND P0, PT, R0, R89, PT ;  /* 0x000000590000720c */ /* 0x000fe20003f06270 */
[----:B------:R4:W0:-:S12]  /*8a30*/  SHFL.IDX PT, R8, R86, 0x1, 0x181f ;  /* 0x00381f0056087f89 */ /* 0x00081800000e0000 */
[----:B----4-:R-:W-:Y:S05]  /*8a40*/  @P0 BRA `(.L_x_3632) ;  /* 0x0000001000180947 */ /* 0x010fea0003800000 */
[----:B------:R-:W-:Y:S02]  /*8a50*/  ISETP.GE.AND P0, PT, R2, UR12, PT ;  /* 0x0000000c02007c0c */ /* 0x000fe4000bf06270 */
[----:B------:R-:W-:Y:S02]  /*8a60*/  ISETP.GE.AND P5, PT, R189, UR12, PT ;  /* 0x0000000cbd007c0c */ /* 0x000fe4000bfa6270 */
[----:B------:R-:W-:Y:S02]  /*8a70*/  ISETP.GE.AND P3, PT, R188, UR12, PT ;  /* 0x0000000cbc007c0c */ /* 0x000fe4000bf66270 */
[----:B------:R-:W-:Y:S02]  /*8a80*/  ISETP.GE.AND P2, PT, R187, UR12, PT ;  /* 0x0000000cbb007c0c */ /* 0x000fe4000bf46270 */
[----:B------:R-:W-:-:S05]  /*8a90*/  ISETP.GE.AND P1, PT, R186, UR12, PT ;  /* 0x0000000cba007c0c */ /* 0x000fca000bf26270 */
[----:B0--3--:R-:W-:Y:S02]  /*8aa0*/  @!P0 IMAD.WIDE R4, R2, 0x2, R8 ;  /* 0x0000000202048825 */ /* 0x009fe400078e0208 */
[-C--:B------:R-:W-:Y:S02]  /*8ab0*/  @!P5 LEA R10, P4, R189, R8.reuse, 0x1 ;  /* 0x00000008bd0ad211 */ /* 0x080fe400078808ff */
[----:B-1----:R-:W-:Y:S01]  /*8ac0*/  @!P3 LEA R20, P6, R188, R8, 0x1 ;  /* 0x00000008bc14b211 */ /* 0x002fe200078c08ff */
[----:B------:R0:W-:Y:S01]  /*8ad0*/  @!P0 ST.E.128 desc[UR40][R4.64], R12 ;  /* 0x0000000c04008985 */ /* 0x0001e2000c101d28 */
[----:B------:R-:W-:Y:S02]  /*8ae0*/  ISETP.GE.AND P0, PT, R185, UR12, PT ;  /* 0x0000000cb9007c0c */ /* 0x000fe4000bf06270 */
[----:B------:R-:W-:Y:S02]  /*8af0*/  @!P5 LEA.HI.X R11, R189, R9, R204, 0x1, P4 ;  /* 0x00000009bd0bd211 */ /* 0x000fe400020f0ccc */
[----:B------:R-:W-:-:S02]  /*8b00*/  LOP3.LUT P4, RZ, R6, 0x40, RZ, 0xc0, !PT ;  /* 0x0000004006ff7812 */ /* 0x000fc4000788c0ff */
[----:B--2---:R-:W-:Y:S01]  /*8b10*/  @!P3 LEA.HI.X R21, R188, R9, R203, 0x1, P6 ;  /* 0x00000009bc15b211 */ /* 0x004fe200030f0ccb */
[----:B------:R4:W-:Y:S01]  /*8b20*/  @!P5 ST.E.128 desc[UR40][R10.64], R28 ;  /* 0x0000001c0a00d985 */ /* 0x0009e2000c101d28 */
[----:B------:R-:W-:-:S03]  /*8b30*/  @!P2 LEA R24, P5, R187, R8, 0x1 ;  /* 0x00000008bb18a211 */ /* 0x000fc600078a08ff */
[----:B------:R4:W-:Y:S01]  /*8b40*/  @!P3 ST.E.128 desc[UR40][R20.64], R36 ;  /* 0x000000241400b985 */ /* 0x0009e2000c101d28 */
[----:B------:R-:W-:Y:S02]  /*8b50*/  @!P2 LEA.HI.X R25, R187, R9, R202, 0x1, P5 ;  /* 0x00000009bb19a211 */ /* 0x000fe400028f0cca */
[----:B0-----:R-:W-:-:S03]  /*8b60*/  @!P1 LEA R4, P6, R186, R8, 0x1 ;  /* 0x00000008ba049211 */ /* 0x001fc600078c08ff */
[----:B------:R4:W-:Y:S01]  /*8b70*/  @!P2 ST.E.128 desc[UR40][R24.64], R44 ;  /* 0x0000002c1800a985 */ /* 0x0009e2000c101d28 */
[CC--:B------:R-:W-:Y:S02]  /*8b80*/  @!P0 LEA R12, P3, R185.reuse, R8.reuse, 0x1 ;  /* 0x00000008b90c8211 */ /* 0x0c0fe400078608ff */
[----:B------:R-:W-:Y:S02]  /*8b90*/  @P4 LEA R14, P5, R194, R8, 0x1 ;  /* 0x00000008c20e4211 */ /* 0x000fe400078a08ff */
[-C--:B------:R-:W-:Y:S02]  /*8ba0*/  @!P1 LEA.HI.X R5, R186, R9.reuse, R201, 0x1, P6 ;  /* 0x00000009ba059211 */ /* 0x080fe400030f0cc9 */
[-C--:B------:R-:W-:Y:S02]  /*8bb0*/  @!P0 LEA.HI.X R13, R185, R9.reuse, R200, 0x1, P3 ;  /* 0x00000009b90d8211 */ /* 0x080fe400018f0cc8 */
[----:B------:R-:W-:Y:S01]  /*8bc0*/  @P4 LEA.HI.X R15, R194, R9, R199, 0x1, P5 ;  /* 0x00000009c20f4211 */ /* 0x000fe200028f0cc7 */
[----:B------:R4:W-:Y:S04]  /*8bd0*/  @!P1 ST.E.128 desc[UR40][R4.64], R52 ;  /* 0x0000003404009985 */ /* 0x0009e8000c101d28 */
[----:B------:R4:W-:Y:S01]  /*8be0*/  @!P0 ST.E.128 desc[UR40][R12.64], R56 ;  /* 0x000000380c008985 */ /* 0x0009e2000c101d28 */
[----:B------:R-:W-:-:S03]  /*8bf0*/  LOP3.LUT P0, RZ, R3, 0x80, RZ, 0xc0, !PT ;  /* 0x0000008003ff7812 */ /* 0x000fc6000780c0ff */
[----:B------:R4:W-:Y:S10]  /*8c00*/  @P4 ST.E.128 desc[UR40][R14.64], R64 ;  /* 0x000000400e004985 */ /* 0x0009f4000c101d28 */
[----:B------:R-:W-:Y:S05]  /*8c10*/  @!P0 BRA `(.L_x_3632) ;  /* 0x0000000c00a48947 */ /* 0x000fea0003800000 */
[----:B----4-:R-:W-:-:S04]  /*8c20*/  LEA R4, P0, R193, R8, 0x1 ;  /* 0x00000008c1047211 */ /* 0x010fc800078008ff */
[----:B------:R-:W-:-:S05]  /*8c30*/  LEA.HI.X R5, R193, R9, R198, 0x1, P0 ;  /* 0x00000009c1057211 */ /* 0x000fca00000f0cc6 */
[----:B------:R0:W-:Y:S01]  /*8c40*/  ST.E.128 desc[UR40][R4.64], R72 ;  /* 0x0000004804007985 */ /* 0x0001e2000c101d28 */
[----:B------:R-:W-:Y:S05]  /*8c50*/  BRA `(.L_x_3632) ;  /* 0x0000000c00947947 */ /* 0x000fea0003800000 */
.L_x_3627:
[----:B------:R-:W-:Y:S01]  /*8c60*/  ULDC.64 UR10, c[0x0][0xc00] ;  /* 0x00030000000a7ab9 */ /* 0x000fe20000000a00 */
[----:B------:R-:W-:Y:S01]  /*8c70*/  USHF.L.U32 UR8, UR43, 0x2, URZ ;  /* 0x000000022b087899 */ /* 0x000fe2000800063f */
[----:B------:R-:W0:Y:S01]  /*8c80*/  LDC R13, c[0x0][0xbe8] ;  /* 0x0002fa00ff0d7b82 */ /* 0x000e220000000800 */
[----:B------:R-:W-:Y:S02]  /*8c90*/  UISETP.NE.U32.AND UP0, UPT, UR10, URZ, UPT ;  /* 0x0000003f0a00728c */ /* 0x000fe4000bf05070 */
[----:B------:R-:W-:Y:S02]  /*8ca0*/  USHF.L.U64.HI UR9, UR43, 0x2, UR44 ;  /* 0x000000022b097899 */ /* 0x000fe4000801022c */
[----:B------:R-:W-:Y:S02]  /*8cb0*/  UISETP.NE.AND.EX UP0, UPT, UR11, URZ, UPT, UP0 ;  /* 0x0000003f0b00728c */ /* 0x000fe4000bf05300 */
[----:B------:R-:W-:-:S04]  /*8cc0*/  UIADD3 UR4, UP1, UR8, UR10, URZ ;  /* 0x0000000a08047290 */ /* 0x000fc8000ff3e03f */
[----:B------:R-:W-:Y:S01]  /*8cd0*/  PLOP3.LUT P1, PT, PT, PT, UP0, 0x80, 0x0 ;  /* 0x000000000000781c */ /* 0x000fe20003f2f008 */
[----:B------:R-:W-:Y:S01]  /*8ce0*/  UIADD3.X UR7, UR9, UR11, URZ, UP1, !UPT ;  /* 0x0000000b09077290 */ /* 0x000fe20008ffe43f */
[----:B------:R-:W-:Y:S02]  /*8cf0*/  IMAD.U32 R4, RZ, RZ, UR4 ;  /* 0x00000004ff047e24 */ /* 0x000fe4000f8e00ff */
[----:B------:R-:W-:Y:S02]  /*8d00*/  ULDC.64 UR10, c[0x0][0xc08] ;  /* 0x00030200000a7ab9 */ /* 0x000fe40000000a00 */
[----:B------:R-:W-:Y:S01]  /*8d10*/  UISETP.NE.U32.AND UP1, UPT, UR10, URZ, UPT ;  /* 0x0000003f0a00728c */ /* 0x000fe2000bf25070 */
[----:B------:R-:W-:-:S03]  /*8d20*/  IMAD.U32 R5, RZ, RZ, UR7 ;  /* 0x00000007ff057e24 */ /* 0x000fc6000f8e00ff */
[----:B------:R-:W-:-:S03]  /*8d30*/  UISETP.NE.AND.EX UP1, UPT, UR11, URZ, UPT, UP1 ;  /* 0x0000003f0b00728c */ /* 0x000fc6000bf25310 */
[----:B------:R-:W2:Y:S01]  /*8d40*/  @P1 LDG.E R3, desc[UR40][R4.64] ;  /* 0x0000002804031981 */ /* 0x000ea2000c1e1900 */
[----:B------:R-:W-:Y:S02]  /*8d50*/  ULDC UR4, c[0x0][0xa88] ;  /* 0x0002a20000047ab9 */ /* 0x000fe40000000800 */
[----:B------:R-:W-:Y:S01]  /*8d60*/  PLOP3.LUT P2, PT, PT, PT, UP1, 0x80, 0x0 ;  /* 0x000000000000781c */ /* 0x000fe20003f4f018 */
[----:B------:R-:W-:-:S04]  /*8d70*/  IMAD.U32 R0, RZ, RZ, UR4 ;  /* 0x00000004ff007e24 */ /* 0x000fc8000f8e00ff */
[----:B------:R-:W-:-:S04]  /*8d80*/  @UP1 UIADD3 UR8, UP2, UR8, UR10, URZ ;  /* 0x0000000a08081290 */ /* 0x000fc8000ff5e03f */
[----:B------:R-:W-:Y:S02]  /*8d90*/  @UP1 UIADD3.X UR9, UR9, UR11, URZ, UP2, !UPT ;  /* 0x0000000b09091290 */ /* 0x000fe400097fe43f */
[----:B------:R-:W-:-:S04]  /*8da0*/  IMAD.U32 R8, RZ, RZ, UR8 ;  /* 0x00000008ff087e24 */ /* 0x000fc8000f8e00ff */
[----:B------:R-:W-:-:S05]  /*8db0*/  IMAD.U32 R9, RZ, RZ, UR9 ;  /* 0x00000009ff097e24 */ /* 0x000fca000f8e00ff */
[----:B------:R1:W5:Y:S01]  /*8dc0*/  @P2 LDG.E R0, desc[UR40][R8.64] ;  /* 0x0000002808002981 */ /* 0x000362000c1e1900 */
[----:B------:R-:W-:Y:S01]  /*8dd0*/  UMOV UR4, URZ ;  /* 0x0000003f00047c82 */ /* 0x000fe20008000000 */
[----:B------:R-:W-:Y:S01]  /*8de0*/  USHF.R.S32.HI UR11, URZ, 0x1f, UR46 ;  /* 0x0000001f3f0b7899 */ /* 0x000fe2000801142e */
[----:B------:R-:W-:Y:S02]  /*8df0*/  ISETP.GE.AND P0, PT, R197, 0x40, PT ;  /* 0x00000040c500780c */ /* 0x000fe40003f06270 */
[----:B--2---:R-:W-:-:S13]  /*8e00*/  @P1 R2UR UR4, R3 ;  /* 0x00000000030412ca */ /* 0x004fda00000e0000 */
[----:B------:R-:W-:Y:S01]  /*8e10*/  USHF.R.S32.HI UR10, URZ, 0x1f, UR4 ;  /* 0x0000001f3f0a7899 */ /* 0x000fe20008011404 */
[----:B01----:R-:W-:Y:S11]  /*8e20*/  @P2 BRA `(.L_x_3633) ;  /* 0x0000000000102947 */ /* 0x003ff60003800000 */
[----:B------:R-:W-:Y:S05]  /*8e30*/  @!P1 BRA `(.L_x_3633) ;  /* 0x00000000000c9947 */ /* 0x000fea0003800000 */
[----:B------:R-:W2:Y:S04]  /*8e40*/  LDG.E R3, desc[UR40][R4.64] ;  /* 0x0000002804037981 */ /* 0x000ea8000c1e1900 */
[----:B-----5:R-:W2:Y:S02]  /*8e50*/  LDG.E R0, desc[UR40][R4.64+0x4] ;  /* 0x0000042804007981 */ /* 0x020ea4000c1e1900 */
[----:B--2---:R-:W-:-:S07]  /*8e60*/  IMAD.IADD R0, R0, 0x1, -R3 ;  /* 0x0000000100007824 */ /* 0x004fce00078e0a03 */
.L_x_3633:
[----:B------:R-:W-:Y:S01]  /*8e70*/  USEL UR43, UR43, URZ, !UP0 ;  /* 0x0000003f2b2b7287 */ /* 0x000fe2000c000000 */
[----:B------:R-:W-:Y:S01]  /*8e80*/  BSSY B1, `(.L_x_3634) ;  /* 0x000002d000017945 */ /* 0x000fe20003800000 */
[----:B------:R-:W-:-:S03]  /*8e90*/  USEL UR44, UR44, URZ, !UP0 ;  /* 0x0000003f2c2c7287 */ /* 0x000fc6000c000000 */
[----:B------:R-:W-:Y:S09]  /*8ea0*/  @P0 BRA `(.L_x_3635) ;  /* 0x0000000000a80947 */ /* 0x000ff20003800000 */
[----:B------:R-:W0:Y:S01]  /*8eb0*/  S2R R4, SR_TID.X ;  /* 0x0000000000047919 */ /* 0x000e220000002100 */
[----:B------:R-:W1:Y:S01]  /*8ec0*/  LDC R6, c[0x0][0xbe8] ;  /* 0x0002fa00ff067b82 */ /* 0x000e620000000800 */
        /* <DEDUP_REMOVED lines=8> */
[----:B------:R-:W-:Y:S01]  /*8f50*/  UMOV UR8, UR4 ;  /* 0x0000000400087c82 */ /* 0x000fe20008000000 */
[----:B------:R-:W-:Y:S01]  /*8f60*/  UIMAD UR7, UR11, UR12, URZ ;  /* 0x0000000c0b0772a4 */ /* 0x000fe2000f8e023f */
[----:B------:R-:W-:Y:S02]  /*8f70*/  UMOV UR9, UR10 ;  /* 0x0000000a00097c82 */ /* 0x000fe40008000000 */
[----:B------:R-:W-:Y:S02]  /*8f80*/  UIMAD.WIDE.U32 UR8, UR46, UR12, UR8 ;  /* 0x0000000c2e0872a5 */ /* 0x000fe4000f8e0008 */
[----:B------:R-:W-:-:S03]  /*8f90*/  UIMAD UR7, UR46, UR13, UR7 ;  /* 0x0000000d2e0772a4 */ /* 0x000fc6000f8e0207 */
[----:B------:R-:W-:Y:S02]  /*8fa0*/  ULDC.64 UR12, c[0x0][0xb98] ;  /* 0x0002e600000c7ab9 */ /* 0x000fe40000000a00 */
[----:B------:R-:W0:Y:S01]  /*8fb0*/  @P0 LDC R4, c[0x0][0xbec] ;  /* 0x0002fb00ff040b82 */ /* 0x000e220000000800 */
[----:B------:R-:W-:Y:S02]  /*8fc0*/  UIADD3 UR9, UR9, UR7, URZ ;  /* 0x0000000709097290 */ /* 0x000fe4000fffe03f */
[----:B------:R-:W-:Y:S02]  /*8fd0*/  UIMAD UR7, UR44, UR12, URZ ;  /* 0x0000000c2c0772a4 */ /* 0x000fe4000f8e023f */
[----:B------:R-:W-:Y:S02]  /*8fe0*/  UIMAD.WIDE.U32 UR8, UR43, UR12, UR8 ;  /* 0x0000000c2b0872a5 */ /* 0x000fe4000f8e0008 */
[----:B------:R-:W-:Y:S01]  /*8ff0*/  UIMAD UR7, UR43, UR13, UR7 ;  /* 0x0000000d2b0772a4 */ /* 0x000fe2000f8e0207 */
[----:B------:R-:W1:Y:S02]  /*9000*/  @P0 LDC R8, c[0x0][0xbf0] ;  /* 0x0002fc00ff080b82 */ /* 0x000e640000000800 */
        /* <DEDUP_REMOVED lines=20> */
.L_x_3635:
[----:B------:R-:W-:Y:S05]  /*9150*/  BSYNC B1 ;  /* 0x0000000000017941 */ /* 0x000fea0003800000 */
.L_x_3634:
[----:B------:R-:W-:Y:S01]  /*9160*/  ISETP.NE.AND P0, PT, R13, 0x1, PT ;  /* 0x000000010d00780c */ /* 0x000fe20003f05270 */
[----:B------:R-:W-:Y:S01]  /*9170*/  ULDC UR14, c[0x0][0xac8] ;  /* 0x0002b200000e7ab9 */ /* 0x000fe20000000800 */
[----:B------:R-:W-:Y:S01]  /*9180*/  ULDC.64 UR12, c[0x0][0xaa0] ;  /* 0x0002a800000c7ab9 */ /* 0x000fe20000000a00 */
[----:B------:R-:W-:Y:S01]  /*9190*/  ISETP.GE.AND P1, PT, R189, UR14, PT ;  /* 0x0000000ebd007c0c */ /* 0x000fe2000bf26270 */
[----:B------:R-:W-:Y:S01]  /*91a0*/  UIMAD UR7, UR10, UR12, URZ ;  /* 0x0000000c0a0772a4 */ /* 0x000fe2000f8e023f */
[----:B------:R-:W-:Y:S01]  /*91b0*/  ISETP.GE.AND P2, PT, R2, UR14, PT ;  /* 0x0000000e02007c0c */ /* 0x000fe2000bf46270 */
[----:B------:R-:W-:Y:S01]  /*91c0*/  UIMAD.WIDE.U32 UR8, UR4, UR12, URZ ;  /* 0x0000000c040872a5 */ /* 0x000fe2000f8e003f */
[----:B------:R-:W-:Y:S01]  /*91d0*/  SEL R4, RZ, 0xffffffff, P1 ;  /* 0xffffffffff047807 */ /* 0x000fe20000800000 */
[----:B------:R-:W-:Y:S01]  /*91e0*/  UIMAD UR7, UR4, UR13, UR7 ;  /* 0x0000000d040772a4 */ /* 0x000fe2000f8e0207 */
[----:B0-----:R-:W-:Y:S01]  /*91f0*/  SEL R3, RZ, 0x1, P2 ;  /* 0x00000001ff037807 */ /* 0x001fe20001000000 */
[----:B------:R-:W-:Y:S01]  /*9200*/  IMAD.U32 R8, RZ, RZ, UR45 ;  /* 0x0000002dff087e24 */ /* 0x000fe2000f8e00ff */
[----:B------:R-:W-:Y:S01]  /*9210*/  ULDC.64 UR12, c[0x0][0xae8] ;  /* 0x0002ba00000c7ab9 */ /* 0x000fe20000000a00 */
[----:B------:R-:W-:Y:S01]  /*9220*/  IMAD.SHL.U32 R4, R4, 0x2, RZ ;  /* 0x0000000204047824 */ /* 0x000fe200078e00ff */
[----:B------:R-:W0:Y:S01]  /*9230*/  @P0 LDC R5, c[0x0][0xbec] ;  /* 0x0002fb00ff050b82 */ /* 0x000e220000000800 */
[----:B------:R-:W-:Y:S01]  /*9240*/  ISETP.GE.AND P2, PT, R188, UR14, PT ;  /* 0x0000000ebc007c0c */ /* 0x000fe2000bf46270 */
[----:B------:R-:W-:Y:S01]  /*9250*/  UIADD3 UR9, UR9, UR7, URZ ;  /* 0x0000000709097290 */ /* 0x000fe2000fffe03f */
[----:B------:R-:W-:Y:S01]  /*9260*/  ISETP.GE.AND P1, PT, R187, UR14, PT ;  /* 0x0000000ebb007c0c */ /* 0x000fe2000bf26270 */
[----:B------:R-:W-:Y:S01]  /*9270*/  UIMAD UR4, UR11, UR12, URZ ;  /* 0x0000000c0b0472a4 */ /* 0x000fe2000f8e023f */
[----:B------:R-:W-:Y:S01]  /*9280*/  LOP3.LUT R4, R4, 0x2, R3, 0xe2, !PT ;  /* 0x0000000204047812 */ /* 0x000fe200078ee203 */
[----:B------:R-:W-:Y:S01]  /*9290*/  IMAD R3, R190, 0x20, R191 ;  /* 0x00000020be037824 */ /* 0x000fe200078e02bf */
[----:B------:R-:W-:Y:S01]  /*92a0*/  SEL R6, RZ, 0xffffffff, P2 ;  /* 0xffffffffff067807 */ /* 0x000fe20001000000 */
[----:B------:R-:W1:Y:S01]  /*92b0*/  @P0 LDC R9, c[0x0][0xbf0] ;  /* 0x0002fc00ff090b82 */ /* 0x000e620000000800 */
[----:B------:R-:W-:Y:S01]  /*92c0*/  UIMAD UR4, UR46, UR13, UR4 ;  /* 0x0000000d2e0472a4 */ /* 0x000fe2000f8e0204 */
[----:B------:R-:W-:Y:S01]  /*92d0*/  IMAD R8, R8, 0x40, R3 ;  /* 0x0000004008087824 */ /* 0x000fe200078e0203 */
[----:B------:R-:W-:Y:S01]  /*92e0*/  UIMAD.WIDE.U32 UR8, UR46, UR12, UR8 ;  /* 0x0000000c2e0872a5 */ /* 0x000fe2000f8e0008 */
[----:B------:R-:W-:Y:S01]  /*92f0*/  IMAD.SHL.U32 R15, R6, 0x4, RZ ;  /* 0x00000004060f7824 */ /* 0x000fe200078e00ff */
[----:B------:R-:W-:Y:S01]  /*9300*/  ULDC.64 UR10, c[0x0][0xaf0] ;  /* 0x0002bc00000a7ab9 */ /* 0x000fe20000000a00 */
[----:B------:R-:W-:Y:S01]  /*9310*/  SEL R11, RZ, 0xffffffff, P1 ;  /* 0xffffffffff0b7807 */ /* 0x000fe20000800000 */
[----:B------:R-:W-:Y:S01]  /*9320*/  UIADD3 UR9, UR9, UR4, URZ ;  /* 0x0000000409097290 */ /* 0x000fe2000fffe03f */
[----:B------:R-:W-:Y:S01]  /*9330*/  IMAD.MOV.U32 R3, RZ, RZ, R8 ;  /* 0x000000ffff037224 */ /* 0x000fe200078e0008 */
[----:B------:R-:W-:Y:S01]  /*9340*/  UIMAD UR4, UR44, UR10, URZ ;  /* 0x0000000a2c0472a4 */ /* 0x000fe2000f8e023f */
[----:B------:R-:W-:Y:S01]  /*9350*/  LOP3.LUT R10, R15, 0x4, R4, 0xe2, !PT ;  /* 0x000000040f0a7812 */ /* 0x000fe200078ee204 */
[----:B------:R-:W-:Y:S01]  /*9360*/  UIMAD.WIDE.U32 UR8, UR43, UR10, UR8 ;  /* 0x0000000a2b0872a5 */ /* 0x000fe2000f8e0008 */
[----:B------:R-:W-:Y:S01]  /*9370*/  IMAD.SHL.U32 R11, R11, 0x8, RZ ;  /* 0x000000080b0b7824 */ /* 0x000fe200078e00ff */
[----:B------:R-:W-:Y:S01]  /*9380*/  UIMAD UR4, UR43, UR11, UR4 ;  /* 0x0000000b2b0472a4 */ /* 0x000fe2000f8e0204 */
[----:B-----5:R-:W-:Y:S01]  /*9390*/  IMAD R27, R0, R13, RZ ;  /* 0x0000000d001b7224 */ /* 0x020fe200078e02ff */
[----:B------:R-:W-:Y:S01]  /*93a0*/  ISETP.GE.AND P2, PT, R193, UR14, PT ;  /* 0x0000000ec1007c0c */ /* 0x000fe2000bf46270 */
[----:B0-----:R-:W-:Y:S01]  /*93b0*/  @P0 IMAD.HI.U32 R6, R8, R5, RZ ;  /* 0x0000000508060227 */ /* 0x001fe200078e00ff */
[----:B------:R-:W-:Y:S01]  /*93c0*/  UIADD3 UR4, UR9, UR4, URZ ;  /* 0x0000000409047290 */ /* 0x000fe2000fffe03f */
[----:B------:R-:W-:Y:S01]  /*93d0*/  LOP3.LUT R10, R11, 0x8, R10, 0xe2, !PT ;  /* 0x000000080b0a7812 */ /* 0x000fe200078ee20a */
[----:B------:R-:W-:Y:S01]  /*93e0*/  BSSY B1, `(.L_x_3636) ;  /* 0x0000048000017945 */ /* 0x000fe20003800000 */
[----:B------:R-:W-:-:S02]  /*93f0*/  IMAD.U32 R4, RZ, RZ, UR8 ;  /* 0x00000008ff047e24 */ /* 0x000fc4000f8e00ff */
[----:B------:R-:W-:Y:S01]  /*9400*/  IMAD.U32 R5, RZ, RZ, UR9 ;  /* 0x00000009ff057e24 */ /* 0x000fe2000f8e00ff */
[----:B------:R-:W-:Y:S01]  /*9410*/  ULDC.64 UR8, c[0x0][0xae0] ;  /* 0x0002b80000087ab9 */ /* 0x000fe20000000a00 */
[----:B-1----:R-:W-:Y:S01]  /*9420*/  @P0 SHF.R.U32.HI R3, RZ, R9, R6 ;  /* 0x00000009ff030219 */ /* 0x002fe20000011606 */
[----:B------:R-:W-:Y:S01]  /*9430*/  IMAD.U32 R5, RZ, RZ, UR4 ;  /* 0x00000004ff057e24 */ /* 0x000fe2000f8e00ff */
[----:B------:R-:W-:Y:S02]  /*9440*/  ISETP.GE.AND P0, PT, R186, UR14, PT ;  /* 0x0000000eba007c0c */ /* 0x000fe4000bf06270 */
[--C-:B------:R-:W-:Y:S01]  /*9450*/  SHF.R.S32.HI R6, RZ, 0x1f, R3.reuse ;  /* 0x0000001fff067819 */ /* 0x100fe20000011403 */
[----:B------:R-:W-:Y:S01]  /*9460*/  IMAD.MOV R9, RZ, RZ, -R3 ;  /* 0x000000ffff097224 */ /* 0x000fe200078e0a03 */
[----:B------:R-:W-:Y:S01]  /*9470*/  SEL R11, RZ, 0xffffffff, P0 ;  /* 0xffffffffff0b7807 */ /* 0x000fe20000000000 */
[----:B------:R-:W-:Y:S01]  /*9480*/  IMAD.WIDE.U32 R4, R3, UR8, R4 ;  /* 0x0000000803047c25 */ /* 0x000fe2000f8e0004 */
[----:B------:R-:W-:-:S03]  /*9490*/  ISETP.GE.AND P0, PT, R185, UR14, PT ;  /* 0x0000000eb9007c0c */ /* 0x000fc6000bf06270 */
[----:B------:R-:W-:Y:S02]  /*94a0*/  IMAD R6, R6, UR8, RZ ;  /* 0x0000000806067c24 */ /* 0x000fe4000f8e02ff */
[----:B------:R-:W-:Y:S01]  /*94b0*/  IMAD R9, R13, R9, R8 ;  /* 0x000000090d097224 */ /* 0x000fe200078e0208 */
[----:B------:R-:W-:Y:S01]  /*94c0*/  SEL R8, RZ, 0xffffffff, P0 ;  /* 0xffffffffff087807 */ /* 0x000fe20000000000 */
[----:B------:R-:W-:Y:S01]  /*94d0*/  IMAD.SHL.U32 R15, R11, 0x10, RZ ;  /* 0x000000100b0f7824 */ /* 0x000fe200078e00ff */
[----:B------:R-:W-:Y:S01]  /*94e0*/  ISETP.GE.AND P0, PT, R194, UR14, PT ;  /* 0x0000000ec2007c0c */ /* 0x000fe2000bf06270 */
[----:B------:R-:W-:Y:S01]  /*94f0*/  IMAD R11, R3, UR9, R6 ;  /* 0x00000009030b7c24 */ /* 0x000fe2000f8e0206 */
[----:B------:R-:W-:Y:S01]  /*9500*/  SHF.R.S32.HI R3, RZ, 0x1f, R9 ;  /* 0x0000001fff037819 */ /* 0x000fe20000011409 */
[----:B------:R-:W-:Y:S01]  /*9510*/  ULDC.64 UR8, c[0x0][0xad8] ;  /* 0x0002b60000087ab9 */ /* 0x000fe20000000a00 */
[----:B------:R-:W-:Y:S01]  /*9520*/  IMAD.U32 R6, RZ, RZ, UR45 ;  /* 0x0000002dff067e24 */ /* 0x000fe2000f8e00ff */
[----:B------:R-:W-:Y:S01]  /*9530*/  LOP3.LUT R10, R15, 0x10, R10, 0xe2, !PT ;  /* 0x000000100f0a7812 */ /* 0x000fe200078ee20a */
[----:B------:R-:W-:-:S02]  /*9540*/  IMAD.IADD R5, R5, 0x1, R11 ;  /* 0x0000000105057824 */ /* 0x000fc400078e020b */
[----:B------:R-:W-:Y:S02]  /*9550*/  IMAD R0, R3, UR8, RZ ;  /* 0x0000000803007c24 */ /* 0x000fe4000f8e02ff */
[----:B------:R-:W-:-:S04]  /*9560*/  IMAD.WIDE.U32 R4, R9, UR8, R4 ;  /* 0x0000000809047c25 */ /* 0x000fc8000f8e0004 */
[----:B------:R-:W-:Y:S01]  /*9570*/  IMAD R3, R9, UR9, R0 ;  /* 0x0000000909037c24 */ /* 0x000fe2000f8e0200 */
[----:B------:R-:W-:Y:S01]  /*9580*/  SEL R9, RZ, 0x40, P0 ;  /* 0x00000040ff097807 */ /* 0x000fe20000000000 */
[----:B------:R-:W-:Y:S01]  /*9590*/  IMAD R0, R6, 0x40, R191 ;  /* 0x0000004006007824 */ /* 0x000fe200078e02bf */
[----:B------:R-:W-:Y:S01]  /*95a0*/  ULDC.64 UR8, c[0x0][0xa80] ;  /* 0x0002a00000087ab9 */ /* 0x000fe20000000a00 */
[----:B------:R-:W-:Y:S01]  /*95b0*/  IMAD.SHL.U32 R15, R8, 0x20, RZ ;  /* 0x00000020080f7824 */ /* 0x000fe200078e00ff */
[----:B------:R-:W-:Y:S01]  /*95c0*/  LEA R6, P1, R4, UR8, 0x1 ;  /* 0x0000000804067c11 */ /* 0x000fe2000f8208ff */
[----:B------:R-:W-:Y:S01]  /*95d0*/  IMAD.IADD R3, R5, 0x1, R3 ;  /* 0x0000000105037824 */ /* 0x000fe200078e0203 */
[----:B------:R-:W-:Y:S02]  /*95e0*/  ISETP.GE.AND P0, PT, R0, R27, PT ;  /* 0x0000001b0000720c */ /* 0x000fe40003f06270 */
[----:B------:R-:W-:Y:S01]  /*95f0*/  LOP3.LUT R10, R15, 0x20, R10, 0xe2, !PT ;  /* 0x000000200f0a7812 */ /* 0x000fe200078ee20a */
[----:B------:R0:W1:Y:S01]  /*9600*/  SHFL.IDX PT, R8, R6, RZ, 0x181f ;  /* 0x00181fff06087589 */ /* 0x00006200000e0000 */
[----:B------:R-:W-:-:S02]  /*9610*/  LEA.HI.X R3, R4, UR9, R3, 0x1, P1 ;  /* 0x0000000904037c11 */ /* 0x000fc400088f0c03 */
[----:B------:R-:W-:Y:S02]  /*9620*/  LOP3.LUT R24, R10, R9, RZ, 0xfc, !PT ;  /* 0x000000090a187212 */ /* 0x000fe400078efcff */
[----:B------:R-:W-:Y:S01]  /*9630*/  SEL R5, RZ, 0x80, P2 ;  /* 0x00000080ff057807 */ /* 0x000fe20001000000 */
[----:B------:R0:W2:Y:S03]  /*9640*/  SHFL.IDX PT, R9, R3, RZ, 0x181f ;  /* 0x00181fff03097589 */ /* 0x0000a600000e0000 */
[----:B------:R-:W-:Y:S01]  /*9650*/  LOP3.LUT R25, R24, R5, RZ, 0xfc, !PT ;  /* 0x0000000518197212 */ /* 0x000fe200078efcff */
[----:B------:R-:W-:Y:S06]  /*9660*/  @P0 BRA `(.L_x_3637) ;  /* 0x00000000007c0947 */ /* 0x000fec0003800000 */
[----:B------:R-:W-:Y:S02]  /*9670*/  ISETP.GE.AND P2, PT, R189, UR14, PT ;  /* 0x0000000ebd007c0c */ /* 0x000fe4000bf46270 */
[----:B------:R-:W-:Y:S02]  /*9680*/  ISETP.GE.AND P1, PT, R2, UR14, PT ;  /* 0x0000000e02007c0c */ /* 0x000fe4000bf26270 */
[----:B------:R-:W-:Y:S02]  /*9690*/  ISETP.GE.AND P5, PT, R188, UR14, PT ;  /* 0x0000000ebc007c0c */ /* 0x000fe4000bfa6270 */
[----:B------:R-:W-:-:S07]  /*96a0*/  ISETP.GE.AND P3, PT, R187, UR14, PT ;  /* 0x0000000ebb007c0c */ /* 0x000fce000bf66270 */
[CC--:B-1----:R-:W-:Y:S02]  /*96b0*/  @!P2 LEA R10, P0, R189.reuse, R8.reuse, 0x1 ;  /* 0x00000008bd0aa211 */ /* 0x0c2fe400078008ff */
[----:B--2---:R-:W-:Y:S02]  /*96c0*/  @!P1 IMAD.WIDE R4, R2, 0x2, R8 ;  /* 0x0000000202049825 */ /* 0x004fe400078e0208 */
[----:B------:R-:W-:Y:S02]  /*96d0*/  @!P2 LEA.HI.X R11, R189, R9, R204, 0x1, P0 ;  /* 0x00000009bd0ba211 */ /* 0x000fe400000f0ccc */
[----:B------:R-:W-:Y:S01]  /*96e0*/  @!P5 LEA R12, P4, R188, R8, 0x1 ;  /* 0x00000008bc0cd211 */ /* 0x000fe200078808ff */
[----:B------:R-:W-:Y:S01]  /*96f0*/  @!P1 ST.E.128 desc[UR40][R4.64], RZ ;  /* 0x000000ff04009985 */ /* 0x000fe2000c101d28 */
[----:B------:R-:W-:Y:S02]  /*9700*/  ISETP.GE.AND P1, PT, R185, UR14, PT ;  /* 0x0000000eb9007c0c */ /* 0x000fe4000bf26270 */
[----:B------:R-:W-:Y:S01]  /*9710*/  LOP3.LUT P0, RZ, R24, 0x40, RZ, 0xc0, !PT ;  /* 0x0000004018ff7812 */ /* 0x000fe2000780c0ff */
[----:B------:R1:W-:Y:S01]  /*9720*/  @!P2 ST.E.128 desc[UR40][R10.64], RZ ;  /* 0x000000ff0a00a985 */ /* 0x0003e2000c101d28 */
[----:B------:R-:W-:-:S02]  /*9730*/  ISETP.GE.AND P2, PT, R186, UR14, PT ;  /* 0x0000000eba007c0c */ /* 0x000fc4000bf46270 */
[-C--:B------:R-:W-:Y:S02]  /*9740*/  @!P5 LEA.HI.X R13, R188, R9.reuse, R203, 0x1, P4 ;  /* 0x00000009bc0dd211 */ /* 0x080fe400020f0ccb */
[----:B------:R-:W-:Y:S02]  /*9750*/  LOP3.LUT P4, RZ, R25, 0x80, RZ, 0xc0, !PT ;  /* 0x0000008019ff7812 */ /* 0x000fe4000788c0ff */
[CC--:B------:R-:W-:Y:S01]  /*9760*/  @!P3 LEA R14, P6, R187.reuse, R8.reuse, 0x1 ;  /* 0x00000008bb0eb211 */ /* 0x0c0fe200078c08ff */
[----:B------:R3:W-:Y:S03]  /*9770*/  @!P5 ST.E.128 desc[UR40][R12.64], RZ ;  /* 0x000000ff0c00d985 */ /* 0x0007e6000c101d28 */
[----:B------:R-:W-:Y:S02]  /*9780*/  @!P3 LEA.HI.X R15, R187, R9, R202, 0x1, P6 ;  /* 0x00000009bb0fb211 */ /* 0x000fe400030f0cca */
[----:B-1----:R-:W-:-:S02]  /*9790*/  @!P1 LEA R10, P6, R185, R8, 0x1 ;  /* 0x00000008b90a9211 */ /* 0x002fc400078c08ff */
[-C--:B------:R-:W-:Y:S01]  /*97a0*/  @!P2 LEA R4, P5, R186, R8.reuse, 0x1 ;  /* 0x00000008ba04a211 */ /* 0x080fe200078a08ff */
[----:B------:R3:W-:Y:S01]  /*97b0*/  @!P3 ST.E.128 desc[UR40][R14.64], RZ ;  /* 0x000000ff0e00b985 */ /* 0x0007e2000c101d28 */
[-C--:B------:R-:W-:Y:S02]  /*97c0*/  @P0 LEA R20, P3, R194, R8.reuse, 0x1 ;  /* 0x00000008c2140211 */ /* 0x080fe400078608ff */
[-C--:B------:R-:W-:Y:S02]  /*97d0*/  @!P2 LEA.HI.X R5, R186, R9.reuse, R201, 0x1, P5 ;  /* 0x00000009ba05a211 */ /* 0x080fe400028f0cc9 */
[----:B------:R-:W-:Y:S02]  /*97e0*/  @P4 LEA R8, P5, R193, R8, 0x1 ;  /* 0x00000008c1084211 */ /* 0x000fe400078a08ff */
[-C--:B------:R-:W-:Y:S01]  /*97f0*/  @!P1 LEA.HI.X R11, R185, R9.reuse, R200, 0x1, P6 ;  /* 0x00000009b90b9211 */ /* 0x080fe200030f0cc8 */
[----:B------:R3:W-:Y:S01]  /*9800*/  @!P2 ST.E.128 desc[UR40][R4.64], RZ ;  /* 0x000000ff0400a985 */ /* 0x0007e2000c101d28 */
[----:B------:R-:W-:-:S02]  /*9810*/  @P0 LEA.HI.X R21, R194, R9, R199, 0x1, P3 ;  /* 0x00000009c2150211 */ /* 0x000fc400018f0cc7 */
[----:B------:R-:W-:Y:S01]  /*9820*/  @P4 LEA.HI.X R9, R193, R9, R198, 0x1, P5 ;  /* 0x00000009c1094211 */ /* 0x000fe200028f0cc6 */
[----:B------:R3:W-:Y:S04]  /*9830*/  @!P1 ST.E.128 desc[UR40][R10.64], RZ ;  /* 0x000000ff0a009985 */ /* 0x0007e8000c101d28 */
[----:B------:R3:W-:Y:S04]  /*9840*/  @P0 ST.E.128 desc[UR40][R20.64], RZ ;  /* 0x000000ff14000985 */ /* 0x0007e8000c101d28 */
[----:B------:R3:W-:Y:S02]  /*9850*/  @P4 ST.E.128 desc[UR40][R8.64], RZ ;  /* 0x000000ff08004985 */ /* 0x0007e4000c101d28 */
.L_x_3637:
[----:B------:R-:W-:Y:S05]  /*9860*/  BSYNC B1 ;  /* 0x0000000000017941 */ /* 0x000fea0003800000 */
.L_x_3636:
[----:B------:R-:W-:Y:S01]  /*9870*/  VIADD R0, R0, 0x20 ;  /* 0x0000002000007836 */ /* 0x000fe20000000000 */
[----:B--23--:R2:W3:Y:S04]  /*9880*/  SHFL.IDX PT, R9, R3, 0x1, 0x181f ;  /* 0x00381f0003097f89 */ /* 0x00c4e800000e0000 */
        /* <DEDUP_REMOVED lines=12> */
[----:B------:R1:W-:Y:S01]  /*9950*/  @!P3 ST.E.128 desc[UR40][R4.64], RZ ;  /* 0x000000ff0400b985 */ /* 0x0003e2000c101d28 */
[----:B------:R-:W-:Y:S02]  /*9960*/  ISETP.GE.AND P3, PT, R186, UR14, PT ;  /* 0x0000000eba007c0c */ /* 0x000fe4000bf66270 */
[----:B------:R-:W-:Y:S01]  /*9970*/  @!P5 LEA.HI.X R13, R188, R9, R203, 0x1, P0 ;  /* 0x00000009bc0dd211 */ /* 0x000fe200000f0ccb */
[----:B------:R2:W-:Y:S01]  /*9980*/  @!P2 ST.E.128 desc[UR40][R10.64], RZ ;  /* 0x000000ff0a00a985 */ /* 0x0005e2000c101d28 */
[----:B------:R-:W-:-:S02]  /*9990*/  ISETP.GE.AND P2, PT, R185, UR14, PT ;  /* 0x0000000eb9007c0c */ /* 0x000fc4000bf46270 */
[----:B------:R-:W-:Y:S01]  /*99a0*/  LOP3.LUT P0, RZ, R25, 0x80, RZ, 0xc0, !PT ;  /* 0x0000008019ff7812 */ /* 0x000fe2000780c0ff */
[----:B------:R2:W-:Y:S01]  /*99b0*/  @!P5 ST.E.128 desc[UR40][R12.64], RZ ;  /* 0x000000ff0c00d985 */ /* 0x0005e2000c101d28 */
[----:B------:R-:W-:-:S04]  /*99c0*/  @!P4 LEA R14, P6, R187, R8, 0x1 ;  /* 0x00000008bb0ec211 */ /* 0x000fc800078c08ff */
[----:B------:R-:W-:Y:S02]  /*99d0*/  @!P4 LEA.HI.X R15, R187, R9, R202, 0x1, P6 ;  /* 0x00000009bb0fc211 */ /* 0x000fe400030f0cca */
[----:B------:R-:W-:-:S03]  /*99e0*/  @!P3 LEA R20, P5, R186, R8, 0x1 ;  /* 0x00000008ba14b211 */ /* 0x000fc600078a08ff */
[----:B------:R2:W-:Y:S01]  /*99f0*/  @!P4 ST.E.128 desc[UR40][R14.64], RZ ;  /* 0x000000ff0e00c985 */ /* 0x0005e2000c101d28 */
[-C--:B-1----:R-:W-:Y:S02]  /*9a00*/  @!P2 LEA R4, P6, R185, R8.reuse, 0x1 ;  /* 0x00000008b904a211 */ /* 0x082fe400078c08ff */
        /* <DEDUP_REMOVED lines=10> */
.L_x_3632:
[----:B------:R-:W-:Y:S05]  /*9ab0*/  BSYNC B0 ;  /* 0x0000000000007941 */ /* 0x000fea0003800000 */
.L_x_3626:
[----:B------:R-:W-:Y:S02]  /*9ac0*/  ULDC UR4, c[0x0][0xc3c] ;  /* 0x00030f0000047ab9 */ /* 0x000fe40000000800 */
[----:B------:R-:W-:-:S13]  /*9ad0*/  ISETP.GE.AND P0, PT, R7, UR4, PT ;  /* 0x0000000407007c0c */ /* 0x000fda000bf06270 */
[----:B------:R-:W-:Y:S05]  /*9ae0*/  @!P0 BRA `(.L_x_3638) ;  /* 0xffffff7400588947 */ /* 0x000fea000383ffff */
[----:B------:R-:W-:Y:S05]  /*9af0*/  EXIT ;  /* 0x000000000000794d */ /* 0x000fea0003800000 */
.L_x_3593:
[----:B------:R-:W-:-:S08]  /*9b00*/  NOP ;  /* 0x0000000000007918 */ /* 0x000fd00000000000 */
[----:B------:R-:W0:-:S00]  /*9b10*/  USETMAXREG.DEALLOC.CTAPOOL 0x18 ;  /* 0x00000018000079c8 */ /* 0x000e0000080e0500 */
[----:B0-----:R-:W-:-:S06]  /*9b20*/  LOP3.LUT R0, R0, 0x3, RZ, 0xc0, !PT ;  /* 0x0000000300007812 */ /* 0x001fcc00078ec0ff */
[----:B------:R-:W0:Y:S02]  /*9b30*/  SHFL.IDX PT, R0, R0, RZ, 0x1f ;  /* 0x00001fff00007589 */ /* 0x000e2400000e0000 */
[----:B0-----:R-:W-:Y:S01]  /*9b40*/  ISETP.NE.AND P0, PT, R0, RZ, PT ;  /* 0x000000ff0000720c */ /* 0x001fe20003f05270 */
[----:B------:R-:W-:-:S03]  /*9b50*/  IMAD.MOV.U32 R0, RZ, RZ, RZ ;  /* 0x000000ffff007224 */ /* 0x000fc600078e00ff */
[----:B------:R-:W-:-:S05]  /*9b60*/  P2R R2, PR, RZ, 0x1 ;  /* 0x00000001ff027803 */ /* 0x000fca0000000000 */
[----:B------:R0:W-:Y:S04]  /*9b70*/  STL [R1+0x58], R2 ;  /* 0x0000580201007387 */ /* 0x0001e80000100800 */
        /* <DEDUP_REMOVED lines=8> */
.L_x_3639:
        /* <DEDUP_REMOVED lines=42> */
.L_x_3645:
        /* <DEDUP_REMOVED lines=12> */
.L_x_3644:
[----:B------:R-:W-:Y:S05]  /*9f60*/  BSYNC B0 ;  /* 0x0000000000007941 */ /* 0x000fea0003800000 */
.L_x_3643:
        /* <DEDUP_REMOVED lines=22> */
.L_x_3641:
        /* <DEDUP_REMOVED lines=16> */
.L_x_3646:
[----:B-1----:R-:W-:Y:S01]  /*a1d0*/  IMAD R16, R16, UR5, R7 ;  /* 0x0000000510107c24 */ /* 0x002fe2000f8e0207 */
[----:B------:R-:W-:Y:S01]  /*a1e0*/  IABS R6, R0 ;  /* 0x0000000000067213 */ /* 0x000fe20000000000 */
[----:B------:R-:W-:Y:S02]  /*a1f0*/  IMAD R7, R11, R4, RZ ;  /* 0x000000040b077224 */ /* 0x000fe400078e02ff */
[----:B0-----:R-:W-:Y:S02]  /*a200*/  IMAD.MOV.U32 R2, RZ, RZ, RZ ;  /* 0x000000ffff027224 */ /* 0x001fe400078e00ff */
[----:B------:R-:W-:Y:S02]  /*a210*/  IMAD.MOV R6, RZ, RZ, -R6 ;  /* 0x000000ffff067224 */ /* 0x000fe400078e0a06 */
[----:B------:R-:W-:Y:S01]  /*a220*/  IMAD.HI.U32 R2, R3, R7, R2 ;  /* 0x0000000703027227 */ /* 0x000fe200078e0002 */
[----:B------:R-:W-:-:S03]  /*a230*/  IADD3 R7, -R16, UR6, RZ ;  /* 0x0000000610077c10 */ /* 0x000fc6000fffe1ff */
[----:B------:R-:W-:Y:S01]  /*a240*/  VIADD R19, R19, UR4 ;  /* 0x0000000413137c36 */ /* 0x000fe20008000000 */
        /* <DEDUP_REMOVED lines=17> */
.L_x_3642:
[----:B------:R-:W-:Y:S02]  /*a360*/  IMAD.MOV.U32 R17, RZ, RZ, RZ ;  /* 0x000000ffff117224 */ /* 0x000fe400078e00ff */
[----:B------:R-:W-:Y:S02]  /*a370*/  IMAD.U32 R16, RZ, RZ, UR6 ;  /* 0x00000006ff107e24 */ /* 0x000fe4000f8e00ff */
[----:B------:R-:W-:-:S07]  /*a380*/  IMAD.MOV.U32 R18, RZ, RZ, RZ ;  /* 0x000000ffff127224 */ /* 0x000fce00078e00ff */
.L_x_3647:
[----:B------:R-:W-:-:S13]  /*a390*/  ISETP.NE.AND P0, PT, R5, RZ, PT ;  /* 0x000000ff0500720c */ /* 0x000fda0003f05270 */
[----:B------:R-:W0:Y:S01]  /*a3a0*/  @!P0 S2R R3, SR_CgaCtaId ;  /* 0x0000000000038919 */ /* 0x000e220000008800 */
[----:B------:R-:W-:-:S04]  /*a3b0*/  @!P0 MOV R0, 0x400 ;  /* 0x0000040000008802 */ /* 0x000fc80000000f00 */
[----:B0-----:R-:W-:-:S05]  /*a3c0*/  @!P0 LEA R0, R3, R0, 0x18 ;  /* 0x0000000003008211 */ /* 0x001fca00078ec0ff */
[----:B------:R0:W-:Y:S01]  /*a3d0*/  @!P0 STS.128 [R0+0x28cd0], R16 ;  /* 0x028cd01000008388 */ /* 0x0001e20000000c00 */
[----:B------:R-:W-:Y:S06]  /*a3e0*/  BAR.ARV 0x5, 0x180 ;  /* 0x0146000000007b1d */ /* 0x000fec0000002000 */
.L_x_3640:
        /* <DEDUP_REMOVED lines=16> */
[----:B------:R-:W-:-:S04]  /*a4f0*/  LOP3.LUT R2, R0, 0x1f8, RZ, 0xc0, !PT ;  /* 0x000001f800027812 */ /* 0x000fc800078ec0ff */
        /* <DEDUP_REMOVED lines=8> */
[----:B------:R0:W-:Y:S01]  /*a580*/  STL [R1+0x4], R4 ;  /* 0x0000040401007387 */ /* 0x0001e20000100800 */
[----:B------:R-:W-:-:S03]  /*a590*/  IMAD.MOV.U32 R0, RZ, RZ, 0x1 ;  /* 0x00000001ff007424 */ /* 0x000fc600078e00ff */
[----:B------:R0:W-:Y:S04]  /*a5a0*/  STL [R1+0x50], R2 ;  /* 0x0000500201007387 */ /* 0x0001e80000100800 */
[----:B------:R0:W-:Y:S04]  /*a5b0*/  STL [R1+0x8], RZ ;  /* 0x000008ff01007387 */ /* 0x0001e80000100800 */
[----:B------:R0:W-:Y:S04]  /*a5c0*/  STL [R1+0x10], R0 ;  /* 0x0000100001007387 */ /* 0x0001e80000100800 */
[----:B------:R0:W-:Y:S02]  /*a5d0*/  STL [R1+0x3c], RZ ;  /* 0x00003cff01007387 */ /* 0x0001e40000100800 */
.L_x_3766:
[----:B012---:R-:W0:Y:S02]  /*a5e0*/  LDC.64 R2, c[0x0][0xc88] ;  /* 0x00032200ff027b82 */ /* 0x007e240000000a00 */
[----:B0-----:R-:W-:-:S05]  /*a5f0*/  IMAD.WIDE R2, R19, 0x4, R2 ;  /* 0x0000000413027825 */ /* 0x001fca00078e0202 */
[----:B------:R-:W2:Y:S01]  /*a600*/  LDG.E R11, desc[UR40][R2.64] ;  /* 0x00000028020b7981 */ /* 0x000ea2000c1e1900 */
[----:B------:R-:W-:Y:S05]  /*a610*/  YIELD ;  /* 0x0000000000007946 */ /* 0x000fea0003800000 */
[----:B------:R-:W-:Y:S01]  /*a620*/  ULDC.64 UR4, c[0x0][0xa28] ;  /* 0x00028a0000047ab9 */ /* 0x000fe20000000a00 */
[----:B---3--:R-:W-:Y:S01]  /*a630*/  IMAD.MOV.U32 R0, RZ, RZ, RZ ;  /* 0x000000ffff007224 */ /* 0x008fe200078e00ff */
        /* <DEDUP_REMOVED lines=14> */
[----:B-----5:R1:W5:Y:S01]  /*a720*/  @P0 LDG.E R0, desc[UR40][R2.64] ;  /* 0x0000002802000981 */ /* 0x020362000c1e1900 */
[----:B------:R-:W-:Y:S01]  /*a730*/  ISETP.NE.AND.EX P1, PT, RZ, UR5, PT, P1 ;  /* 0x00000005ff007c0c */ /* 0x000fe2000bf25310 */
[----:B------:R-:W-:Y:S01]  /*a740*/  IMAD.MOV.U32 R8, RZ, RZ, RZ ;  /* 0x000000ffff087224 */ /* 0x000fe200078e00ff */
        /* <DEDUP_REMOVED lines=29> */
[----:B------:R-:W2:Y:S04]  /*a920*/  LDG.E R7, desc[UR40][R2.64] ;  /* 0x0000002802077981 */ /* 0x000ea8000c1e1900 */
[----:B------:R-:W2:Y:S02]  /*a930*/  LDG.E R2, desc[UR40][R2.64+0x4] ;  /* 0x0000042802027981 */ /* 0x000ea4000c1e1900 */
[----:B--2---:R-:W-:-:S05]  /*a940*/  IMAD.IADD R2, R2, 0x1, -R7 ;  /* 0x0000000102027824 */ /* 0x004fca00078e0a07 */
[----:B------:R1:W-:Y:S02]  /*a950*/  STL [R1+0x38], R2 ;  /* 0x0000380201007387 */ /* 0x0003e40000100800 */
.L_x_3649:
        /* <DEDUP_REMOVED lines=8> */
[----:B------:R-:W-:-:S04]  /*a9e0*/  IADD3 R6, P0, R10, UR4, RZ ;  /* 0x000000040a067c10 */ /* 0x000fc8000ff1e0ff */
[----:B------:R-:W-:-:S05]  /*a9f0*/  IADD3.X R7, R9, UR5, RZ, P0, !PT ;  /* 0x0000000509077c10 */ /* 0x000fca00087fe4ff */
[----:B------:R1:W5:Y:S01]  /*aa00*/  LDG.E R6, desc[UR40][R6.64] ;  /* 0x0000002806067981 */ /* 0x000362000c1e1900 */
[----:B------:R-:W-:Y:S05]  /*aa10*/  BRA `(.L_x_3651) ;  /* 0x0000000000107947 */ /* 0x000fea0003800000 */
.L_x_3650:
[----:B------:R-:W-:Y:S05]  /*aa20*/  @!P0 BRA `(.L_x_3651) ;  /* 0x00000000000c8947 */ /* 0x000fea0003800000 */
[----:B------:R-:W2:Y:S04]  /*aa30*/  LDG.E R6, desc[UR40][R4.64] ;  /* 0x0000002804067981 */ /* 0x000ea8000c1e1900 */
[----:B------:R-:W2:Y:S02]  /*aa40*/  LDG.E R4, desc[UR40][R4.64+0x4] ;  /* 0x0000042804047981 */ /* 0x000ea4000c1e1900 */
[----:B--2---:R-:W-:-:S07]  /*aa50*/  IMAD.IADD R6, R4, 0x1, -R6 ;  /* 0x0000000104067824 */ /* 0x004fce00078e0a06 */
.L_x_3651:
        /* <DEDUP_REMOVED lines=16> */
[----:B------:R-:W3:Y:S01]  /*ab60*/  LDC.64 R2, c[0x0][0xc60] ;  /* 0x00031800ff027b82 */ /* 0x000ee20000000a00 */
[----:B------:R-:W2:Y:S02]  /*ab70*/  FLO.U32 R0, UR4 ;  /* 0x0000000400007d00 */ /* 0x000ea400080e0000 */
[----:B--2---:R-:W-:-:S06]  /*ab80*/  ISETP.EQ.U32.AND P0, PT, R0, R5, PT ;  /* 0x000000050000720c */ /* 0x004fcc0003f02070 */
[----:B------:R-:W3:Y:S07]  /*ab90*/  POPC R5, UR4 ;  /* 0x0000000400057d09 */ /* 0x000eee0008000000 */
[----:B---3--:R-:W2:Y:S01]  /*aba0*/  @P0 ATOMG.E.ADD.STRONG.GPU PT, R3, desc[UR40][R2.64], R5 ;  /* 0x00000005020309a8 */ /* 0x008ea200081ee1e8 */
[----:B------:R-:W3:Y:S02]  /*abb0*/  S2R R4, SR_LTMASK ;  /* 0x0000000000047919 */ /* 0x000ee40000003900 */
[----:B---3--:R-:W-:-:S04]  /*abc0*/  LOP3.LUT R4, R4, UR4, RZ, 0xc0, !PT ;  /* 0x0000000404047c12 */ /* 0x008fc8000f8ec0ff */
[----:B-1----:R-:W1:Y:S01]  /*abd0*/  POPC R7, R4 ;  /* 0x0000000400077309 */ /* 0x002e620000000000 */
[----:B--2---:R-:W1:Y:S02]  /*abe0*/  SHFL.IDX PT, R0, R3, R0, 0x1f ;  /* 0x00001f0003007589 */ /* 0x004e6400000e0000 */
[----:B-1----:R-:W-:Y:S01]  /*abf0*/  IADD3 R16, R0, UR37, R7 ;  /* 0x0000002500107c10 */ /* 0x002fe2000fffe007 */
[----:B------:R-:W-:Y:S06]  /*ac00*/  BRA `(.L_x_3654) ;  /* 0x0000004c00687947 */ /* 0x000fec0003800000 */
.L_x_3653:
        /* <DEDUP_REMOVED lines=21> */
.L_x_3656:
[----:B------:R-:W-:Y:S05]  /*ad60*/  BSYNC B6 ;  /* 0x0000000000067941 */ /* 0x000fea0003800000 */
.L_x_3655:
        /* <DEDUP_REMOVED lines=21> */
.L_x_3659:
        /* <DEDUP_REMOVED lines=16> */
.L_x_3658:
[----:B------:R-:W-:Y:S05]  /*afc0*/  BSYNC B6 ;  /* 0x0000000000067941 */ /* 0x000fea0003800000 */
.L_x_3657:
[----:B------:R-:W2:Y:S01]  /*afd0*/  LDL.LU R2, [R1] ;  /* 0x0000000001027983 */ /* 0x000ea20000300800 */
[----:B------:R-:W-:-:S03]  /*afe0*/  ULDC.64 UR4, c[0x0][0x9f8] ;  /* 0x00027e0000047ab9 */ /* 0x000fc60000000a00 */
[----:B------:R-:W3:Y:S04]  /*aff0*/  LDL.LU R4, [R1+0x14] ;  /* 0x0000140001047983 */ /* 0x000ee80000300800 */
[----:B-1----:R-:W4:Y:S01]  /*b000*/  LDL R7, [R1+0xc] ;  /* 0x00000c0001077983 */ /* 0x002f220000100800 */
        /* <DEDUP_REMOVED lines=22> */
.L_x_3783:
[----:B------:R-:W-:Y:S01]  /*b170*/  PLOP3.LUT P1, PT, PT, PT, PT, 0x8, 0x0 ;  /* 0x000000000000781c */ /* 0x000fe20003f2e170 */
[----:B------:R3:W-:Y:S01]  /*b180*/  STL [R1], R0 ;  /* 0x0000000001007387 */ /* 0x0007e20000100800 */
[----:B--2---:R-:W-:Y:S02]  /*b190*/  ISETP.NE.AND P0, PT, R14, RZ, PT ;  /* 0x000000ff0e00720c */ /* 0x004fe40003f05270 */
[----:B---3--:R-:W-:-:S05]  /*b1a0*/  P2R R0, PR, RZ, 0x2 ;  /* 0x00000002ff007803 */ /* 0x008fca0000000000 */
[----:B------:R2:W-:Y:S06]  /*b1b0*/  STL [R1+0x18], R0 ;  /* 0x0000180001007387 */ /* 0x0005ec0000100800 */
[----:B------:R-:W-:Y:S05]  /*b1c0*/  @P0 BRA `(.L_x_3661) ;  /* 0x00000004001c0947 */ /* 0x000fea0003800000 */
[----:B------:R-:W-:-:S03]  /*b1d0*/  UMOV UR4, 0xffffffff ;  /* 0xffffffff00047882 */ /* 0x000fc60000000000 */
[----:B------:R-:W-:Y:S05]  /*b1e0*/  BRA.DIV UR4, `(.L_x_3662) ;  /* 0x0000005a04447947 */ /* 0x000fea000b800000 */
[----:B------:R-:W-:-:S13]  /*b1f0*/  ELECT P6, URZ, PT ;  /* 0x00000000003f782f */ /* 0x000fda00038c0000 */
.L_x_3786:
[----:B------:R-:W-:Y:S05]  /*b200*/  @!P6 BRA `(.L_x_3661) ;  /* 0x00000004000ce947 */ /* 0x000fea0003800000 */
[----:B------:R3:W-:Y:S01]  /*b210*/  STL [R1+0x40], R9 ;  /* 0x0000400901007387 */ /* 0x0007e20000100800 */
[----:B------:R-:W-:-:S04]  /*b220*/  ISETP.NE.U32.AND P0, PT, R2, RZ, PT ;  /* 0x000000ff0200720c */ /* 0x000fc80003f05070 */
[----:B------:R-:W-:-:S13]  /*b230*/  ISETP.NE.AND.EX P0, PT, R3, RZ, PT, P0 ;  /* 0x000000ff0300720c */ /* 0x000fda0003f05300 */
[----:B---3--:R-:W-:Y:S05]  /*b240*/  @!P0 BRA `(.L_x_3663) ;  /* 0x0000000000508947 */ /* 0x008fea0003800000 */
[----:B------:R-:W3:Y:S01]  /*b250*/  LDC R6, c[0x0][0x43c] ;  /* 0x00010f00ff067b82 */ /* 0x000ee20000000800 */
[----:B--2---:R-:W-:Y:S01]  /*b260*/  IMAD.MOV.U32 R0, RZ, RZ, R9 ;  /* 0x000000ffff007224 */ /* 0x004fe200078e0009 */
[----:B------:R-:W-:Y:S01]  /*b270*/  ULDC.64 UR4, c[0x0][0x428] ;  /* 0x00010a0000047ab9 */ /* 0x000fe20000000a00 */
[----:B---3--:R-:W-:-:S13]  /*b280*/  ISETP.NE.AND P0, PT, R6, 0x1, PT ;  /* 0x000000010600780c */ /* 0x008fda0003f05270 */
[----:B-1----:R-:W1:Y:S02]  /*b290*/  @P0 LDC.64 R4, c[0x0][0x440] ;  /* 0x00011000ff040b82 */ /* 0x002e640000000a00 */
        /* <DEDUP_REMOVED lines=15> */
.L_x_3663:
[----:B------:R-:W4:Y:S04]  /*b390*/  LDL R7, [R1+0x4] ;  /* 0x0000040001077983 */ /* 0x000f280000100800 */
[----:B--23--:R-:W4:Y:S04]  /*b3a0*/  LDL R0, [R1+0x8] ;  /* 0x0000080001007983 */ /* 0x00cf280000100800 */
[----:B------:R-:W2:Y:S01]  /*b3b0*/  LDL R2, [R1+0x10] ;  /* 0x0000100001027983 */ /* 0x000ea20000100800 */
[----:B----4-:R-:W-:Y:S01]  /*b3c0*/  IMAD R0, R0, 0x8, R7 ;  /* 0x0000000800007824 */ /* 0x010fe200078e0207 */
[----:B--2---:R-:W-:-:S04]  /*b3d0*/  SHF.L.U32 R2, R2, 0x1f, RZ ;  /* 0x0000001f02027819 */ /* 0x004fc800000006ff */
[----:B------:R-:W2:Y:S02]  /*b3e0*/  SYNCS.PHASECHK.TRANS64.TRYWAIT P0, [R0+URZ+0x28c40], R2 ;  /* 0x028c4002000075a7 */ /* 0x000ea4000800017f */
[----:B--2---:R-:W-:Y:S05]  /*b3f0*/  @!P0 BRA `(.L_x_3664) ;  /* 0x0000005400e08947 */ /* 0x004fea0003800000 */
.L_x_3787:
        /* <DEDUP_REMOVED lines=11> */
.L_x_3665:
[----:B------:R-:W3:Y:S04]  /*b4b0*/  LDL R5, [R1+0x4] ;  /* 0x0000040001057983 */ /* 0x000ee80000100800 */
[----:B-1----:R-:W3:Y:S04]  /*b4c0*/  LDL R4, [R1+0x8] ;  /* 0x0000080001047983 */ /* 0x002ee80000100800 */
[----:B------:R-:W4:Y:S04]  /*b4d0*/  LDL R6, [R1+0x40] ;  /* 0x0000400001067983 */ /* 0x000f280000100800 */
[----:B------:R-:W5:Y:S04]  /*b4e0*/  LDL R3, [R1+0x1c] ;  /* 0x00001c0001037983 */ /* 0x000f680000100800 */
[----:B--2---:R-:W2:Y:S01]  /*b4f0*/  LDL R2, [R1] ;  /* 0x0000000001027983 */ /* 0x004ea20000100800 */
[----:B------:R-:W-:Y:S01]  /*b500*/  R2UR UR9, R0 ;  /* 0x00000000000972ca */ /* 0x000fe200000e0000 */
[----:B------:R-:W-:Y:S01]  /*b510*/  UIADD3 UR6, UP0, UR38, 0x370, URZ ;  /* 0x0000037026067890 */ /* 0x000fe2000ff1e03f */
[----:B------:R-:W-:-:S02]  /*b520*/  R2UR UR12, R18 ;  /* 0x00000000120c72ca */ /* 0x000fc400000e0000 */
[----:B------:R-:W-:Y:S01]  /*b530*/  PLOP3.LUT P0, PT, PT, PT, PT, 0x80, 0x0 ;  /* 0x000000000000781c */ /* 0x000fe20003f0f070 */
[----:B------:R-:W-:-:S08]  /*b540*/  UIADD3.X UR7, URZ, UR39, URZ, UP0, !UPT ;  /* 0x000000273f077290 */ /* 0x000fd000087fe43f */
[----:B------:R-:W-:Y:S01]  /*b550*/  UIADD3 UR9, UR9, 0x28c30, URZ ;  /* 0x00028c3009097890 */ /* 0x000fe2000fffe03f */
[----:B------:R-:W-:Y:S01]  /*b560*/  UMOV UR5, 0x14f00000 ;  /* 0x14f0000000057882 */ /* 0x000fe20000000000 */
[----:B------:R-:W-:Y:S01]  /*b570*/  UMOV UR10, URZ ;  /* 0x0000003f000a7c82 */ /* 0x000fe20008000000 */
[----:B---3--:R-:W-:Y:S01]  /*b580*/  IMAD R0, R4, 0x2000, R5 ;  /* 0x0000200004007824 */ /* 0x008fe200078e0205 */
[----:B----4-:R-:W-:-:S04]  /*b590*/  R2UR UR11, R6 ;  /* 0x00000000060b72ca */ /* 0x010fc800000e0000 */
[----:B------:R-:W-:Y:S02]  /*b5a0*/  R2UR UR8, R0 ;  /* 0x00000000000872ca */ /* 0x000fe400000e0000 */
[----:B-----5:R-:W-:Y:S02]  /*b5b0*/  R2UR UR4, R3 ;  /* 0x00000000030472ca */ /* 0x020fe400000e0000 */
[----:B--2---:R-:W-:Y:S02]  /*b5c0*/  R2UR UR13, R2 ;  /* 0x00000000020d72ca */ /* 0x004fe400000e0000 */
[----:B------:R-:W-:-:S07]  /*b5d0*/  P2R R0, PR, RZ, 0x1 ;  /* 0x00000001ff007803 */ /* 0x000fce0000000000 */
[----:B------:R-:W-:Y:S02]  /*b5e0*/  UIADD3 UR8, UR8, 0x22400, URZ ;  /* 0x0002240008087890 */ /* 0x000fe4000fffe03f */
[----:B------:R-:W-:Y:S01]  /*b5f0*/  ULEA UR11, UR11, UR4, 0x6 ;  /* 0x000000040b0b7291 */ /* 0x000fe2000f8e303f */
[----:B------:R3:W-:Y:S02]  /*b600*/  STL [R1+0x18], R0 ;  /* 0x0000180001007387 */ /* 0x0007e40000100800 */
[----:B------:R-:W-:-:S06]  /*b610*/  UMOV UR4, 0x0 ;  /* 0x0000000000047882 */ /* 0x000fcc0000000000 */
[----:B------:R3:W-:Y:S01]  /*b620*/  UTMALDG.4D [UR8], [UR6], desc[UR4] ;  /* 0x00000408060075b4 */ /* 0x0007e20008019000 */
[----:B------:R-:W-:Y:S02]  /*b630*/  NOP ;  /* 0x0000000000007918 */ /* 0x000fe40000000000 */
.L_x_3661:
[----:B------:R-:W4:Y:S04]  /*b640*/  LDL R2, [R1+0x4] ;  /* 0x0000040001027983 */ /* 0x000f280000100800 */
[----:B------:R-:W2:Y:S04]  /*b650*/  LDL.LU R3, [R1+0x2c] ;  /* 0x00002c0001037983 */ /* 0x000ea80000300800 */
[----:B------:R-:W5:Y:S04]  /*b660*/  LDL.LU R5, [R1+0x20] ;  /* 0x0000200001057983 */ /* 0x000f680000300800 */
[----:B-1----:R-:W5:Y:S01]  /*b670*/  LDL.LU R4, [R1+0x34] ;  /* 0x0000340001047983 */ /* 0x002f620000300800 */
[----:B------:R-:W-:Y:S05]  /*b680*/  WARPSYNC.ALL ;  /* 0x0000000000007948 */ /* 0x000fea0003800000 */
[----:B---3--:R-:W-:Y:S01]  /*b690*/  ULDC.64 UR4, c[0x0][0x298] ;  /* 0x0000a60000047ab9 */ /* 0x008fe20000000a00 */
[----:B------:R-:W-:Y:S01]  /*b6a0*/  ULDC.64 UR6, c[0x0][0xa00] ;  /* 0x0002800000067ab9 */ /* 0x000fe20000000a00 */
[----:B------:R-:W-:Y:S01]  /*b6b0*/  BSSY B6, `(.L_x_3666) ;  /* 0x0000024000067945 */ /* 0x000fe20003800000 */
[----:B------:R-:W-:Y:S01]  /*b6c0*/  BAR.SYNC.DEFER_BLOCKING 0x8, 0x100 ;  /* 0x0204000000007b1d */ /* 0x000fe20000010000 */
[----:B------:R-:W-:-:S04]  /*b6d0*/  ISETP.NE.U32.AND P0, PT, RZ, UR6, PT ;  /* 0x00000006ff007c0c */ /* 0x000fc8000bf05070 */
[----:B------:R-:W-:Y:S01]  /*b6e0*/  ISETP.NE.AND.EX P0, PT, RZ, UR7, PT, P0 ;  /* 0x00000007ff007c0c */ /* 0x000fe2000bf05300 */
[----:B----4-:R-:W-:Y:S01]  /*b6f0*/  VIADD R2, R2, 0x20400 ;  /* 0x0002040002027836 */ /* 0x010fe20000000000 */
[----:B--2---:R-:W-:-:S04]  /*b700*/  SHF.R.S32.HI R0, RZ, 0x1f, R3 ;  /* 0x0000001fff007819 */ /* 0x004fc80000011403 */
[----:B------:R-:W-:Y:S02]  /*b710*/  LOP3.LUT P1, RZ, R2, 0x3ff, RZ, 0xc0, !PT ;  /* 0x000003ff02ff7812 */ /* 0x000fe4000782c0ff */
[----:B-----5:R-:W-:Y:S01]  /*b720*/  SEL R5, R5, RZ, !P0 ;  /* 0x000000ff05057207 */ /* 0x020fe20004000000 */
[----:B------:R-:W-:Y:S01]  /*b730*/  IMAD R0, R0, UR4, RZ ;  /* 0x0000000400007c24 */ /* 0x000fe2000f8e02ff */
[----:B------:R-:W-:-:S03]  /*b740*/  SEL R4, R4, RZ, !P0 ;  /* 0x000000ff04047207 */ /* 0x000fc60004000000 */
        /* <DEDUP_REMOVED lines=26> */
.L_x_3667:
[----:B------:R-:W-:Y:S05]  /*b8f0*/  BSYNC B6 ;  /* 0x0000000000067941 */ /* 0x000fea0003800000 */
.L_x_3666:
[----:B--2---:R-:W2:Y:S01]  /*b900*/  LDL.LU R5, [R1+0x2c] ;  /* 0x00002c0001057983 */ /* 0x004ea20000300800 */
[----:B------:R-:W-:Y:S01]  /*b910*/  ULDC.64 UR4, c[0x0][0x2d8] ;  /* 0x0000b60000047ab9 */ /* 0x000fe20000000a00 */
[----:B------:R-:W1:Y:S01]  /*b920*/  LDC R7, c[0x0][0x448] ;  /* 0x00011200ff077b82 */ /* 0x000e620000000800 */
[----:B------:R-:W-:Y:S01]  /*b930*/  ULDC UR6, c[0x0][0x2b8] ;  /* 0x0000ae0000067ab9 */ /* 0x000fe20000000800 */
[----:B------:R-:W2:Y:S04]  /*b940*/  LDL.LU.64 R2, [R1+0x48] ;  /* 0x0000480001027983 */ /* 0x000ea80000300a00 */
[----:B------:R-:W3:Y:S04]  /*b950*/  LDL.LU R0, [R1+0x34] ;  /* 0x0000340001007983 */ /* 0x000ee80000300800 */
[----:B------:R-:W4:Y:S04]  /*b960*/  LDL.LU R6, [R1+0x54] ;  /* 0x0000540001067983 */ /* 0x000f280000300800 */
[----:B------:R-:W4:Y:S04]  /*b970*/  LDL.LU R4, [R1+0x20] ;  /* 0x0000200001047983 */ /* 0x000f280000300800 */
[----:B------:R0:W5:Y:S01]  /*b980*/  LDL R9, [R1+0x50] ;  /* 0x0000500001097983 */ /* 0x0001620000100800 */
[----:B-1----:R-:W-:Y:S01]  /*b990*/  ISETP.NE.AND P0, PT, R7, 0x1, PT ;  /* 0x000000010700780c */ /* 0x002fe20003f05270 */
[----:B------:R-:W1:Y:S02]  /*b9a0*/  S2R R8, SR_TID.X ;  /* 0x0000000000087919 */ /* 0x000e640000002100 */
[C---:B-1----:R-:W-:Y:S01]  /*b9b0*/  IMAD.SHL.U32 R10, R8.reuse, 0x8, RZ ;  /* 0x00000008080a7824 */ /* 0x042fe200078e00ff */
[----:B------:R-:W-:-:S04]  /*b9c0*/  LOP3.LUT R8, R8, 0x7f, RZ, 0xc0, !PT ;  /* 0x0000007f08087812 */ /* 0x000fc800078ec0ff */
[----:B------:R-:W-:Y:S02]  /*b9d0*/  LOP3.LUT R10, R10, 0x38, RZ, 0xc0, !PT ;  /* 0x000000380a0a7812 */ /* 0x000fe400078ec0ff */
[----:B------:R-:W-:Y:S01]  /*b9e0*/  SHF.R.U32.HI R8, RZ, 0x3, R8 ;  /* 0x00000003ff087819 */ /* 0x000fe20000011608 */
[----:B--2---:R-:W-:Y:S02]  /*b9f0*/  IMAD.MOV.U32 R3, RZ, RZ, R5 ;  /* 0x000000ffff037224 */ /* 0x004fe400078e0005 */
[----:B------:R-:W1:Y:S01]  /*ba00*/  S2R R5, SR_TID.X ;  /* 0x0000000000057919 */ /* 0x000e620000002100 */
[----:B---3--:R-:W-:Y:S02]  /*ba10*/  IMAD R0, R0, UR4, RZ ;  /* 0x0000000400007c24 */ /* 0x008fe4000f8e02ff */
[----:B------:R-:W-:-:S04]  /*ba20*/  IMAD.WIDE.U32 R2, R18, UR4, R2 ;  /* 0x0000000412027c25 */ /* 0x000fc8000f8e0002 */
[----:B------:R-:W-:Y:S01]  /*ba30*/  IMAD R0, R18, UR5, R0 ;  /* 0x0000000512007c24 */ /* 0x000fe2000f8e0200 */
[----:B------:R-:W-:-:S03]  /*ba40*/  ULDC.64 UR4, c[0x0][0x2e0] ;  /* 0x0000b80000047ab9 */ /* 0x000fc60000000a00 */
[----:B------:R-:W-:Y:S02]  /*ba50*/  IMAD.IADD R3, R3, 0x1, R0 ;  /* 0x0000000103037824 */ /* 0x000fe400078e0200 */
[----:B----4-:R-:W-:Y:S02]  /*ba60*/  IMAD R0, R6, UR4, RZ ;  /* 0x0000000406007c24 */ /* 0x010fe4000f8e02ff */
[C---:B------:R-:W-:Y:S01]  /*ba70*/  IMAD.WIDE.U32 R2, R4.reuse, UR4, R2 ;  /* 0x0000000404027c25 */ /* 0x040fe2000f8e0002 */
[----:B------:R-:W2:Y:S03]  /*ba80*/  @P0 LDC R6, c[0x0][0x450] ;  /* 0x00011400ff060b82 */ /* 0x000ea60000000800 */
[----:B------:R-:W-:Y:S01]  /*ba90*/  IMAD R0, R4, UR5, R0 ;  /* 0x0000000504007c24 */ /* 0x000fe2000f8e0200 */
[----:B------:R-:W-:Y:S01]  /*baa0*/  ULDC.64 UR4, c[0x0][0x2d0] ;  /* 0x0000b40000047ab9 */ /* 0x000fe20000000a00 */
[----:B------:R-:W3:Y:S02]  /*bab0*/  S2R R4, SR_TID.X ;  /* 0x0000000000047919 */ /* 0x000ee40000002100 */
[----:B------:R-:W-:Y:S01]  /*bac0*/  IMAD.IADD R3, R3, 0x1, R0 ;  /* 0x0000000103037824 */ /* 0x000fe200078e0200 */
[----:B-1----:R-:W-:-:S04]  /*bad0*/  LOP3.LUT R5, R5, 0x7f, RZ, 0xc0, !PT ;  /* 0x0000007f05057812 */ /* 0x002fc800078ec0ff */
[----:B------:R-:W-:Y:S01]  /*bae0*/  SHF.R.U32.HI R5, RZ, 0x3, R5 ;  /* 0x00000003ff057819 */ /* 0x000fe20000011605 */
[----:B---3--:R-:W-:-:S05]  /*baf0*/  IMAD.SHL.U32 R4, R4, 0x10, RZ ;  /* 0x0000001004047824 */ /* 0x008fca00078e00ff */
[----:B------:R-:W-:Y:S02]  /*bb00*/  LOP3.LUT R4, R5, 0x70, R4, 0xf8, !PT ;  /* 0x0000007005047812 */ /* 0x000fe400078ef804 */
[----:B------:R-:W1:Y:S03]  /*bb10*/  @P0 LDC R5, c[0x0][0x44c] ;  /* 0x00011300ff050b82 */ /* 0x000e660000000800 */
[----:B------:R-:W-:-:S04]  /*bb20*/  IMAD R0, R17, 0x40, R4 ;  /* 0x0000004011007824 */ /* 0x000fc800078e0204 */
[----:B------:R-:W-:Y:S02]  /*bb30*/  IMAD.MOV.U32 R4, RZ, RZ, R0 ;  /* 0x000000ffff047224 */ /* 0x000fe400078e0000 */
[----:B-1----:R-:W-:-:S05]  /*bb40*/  @P0 IMAD.HI.U32 R5, R0, R5, RZ ;  /* 0x0000000500050227 */ /* 0x002fca00078e00ff */
[----:B--2---:R-:W-:-:S05]  /*bb50*/  @P0 SHF.R.U32.HI R4, RZ, R6, R5 ;  /* 0x00000006ff040219 */ /* 0x004fca0000011605 */
        /* <DEDUP_REMOVED lines=8> */
[----:B------:R-:W-:-:S05]  /*bbe0*/  SHF.R.S32.HI R4, RZ, 0x1f, R0 ;  /* 0x0000001fff047819 */ /* 0x000fca0000011400 */
[----:B------:R-:W-:Y:S02]  /*bbf0*/  IMAD R6, R4, UR4, RZ ;  /* 0x0000000404067c24 */ /* 0x000fe4000f8e02ff */
[----:B------:R-:W-:-:S04]  /*bc00*/  IMAD.WIDE.U32 R4, R0, UR4, R2 ;  /* 0x0000000400047c25 */ /* 0x000fc8000f8e0002 */
[----:B------:R-:W-:Y:S01]  /*bc10*/  IMAD R0, R0, UR5, R6 ;  /* 0x0000000500007c24 */ /* 0x000fe2000f8e0206 */
[----:B------:R-:W-:Y:S02]  /*bc20*/  ULDC.64 UR4, c[0x0][0x280] ;  /* 0x0000a00000047ab9 */ /* 0x000fe40000000a00 */
[----:B------:R-:W-:Y:S01]  /*bc30*/  LEA R3, P1, R4, UR4, 0x1 ;  /* 0x0000000404037c11 */ /* 0x000fe2000f8208ff */
[----:B------:R-:W-:Y:S01]  /*bc40*/  IMAD.IADD R0, R5, 0x1, R0 ;  /* 0x0000000105007824 */ /* 0x000fe200078e0200 */
[----:B------:R-:W-:Y:S01]  /*bc50*/  UMOV UR4, 0xffffffff ;  /* 0xffffffff00047882 */ /* 0x000fe20000000000 */
[----:B------:R-:W-:-:S03]  /*bc60*/  ISETP.GE.AND P0, PT, R10, UR6, PT ;  /* 0x000000060a007c0c */ /* 0x000fc6000bf06270 */
[----:B------:R-:W-:Y:S01]  /*bc70*/  LEA.HI.X R2, R4, UR5, R0, 0x1, P1 ;  /* 0x0000000504027c11 */ /* 0x000fe200088f0c00 */
[----:B0-----:R-:W-:Y:S09]  /*bc80*/  BRA.DIV UR4, `(.L_x_3668) ;  /* 0x0000004e04d07947 */ /* 0x001ff2000b800000 */
[----:B------:R-:W2:Y:S01]  /*bc90*/  LDL.LU R5, [R1+0x38] ;  /* 0x0000380001057983 */ /* 0x000ea20000300800 */
        /* <DEDUP_REMOVED lines=11> */
[----:B-----5:R0:W-:Y:S02]  /*bd50*/  @!P1 LDGSTS.E.BYPASS.LTC128B.128 [R9+0x20400], desc[UR40][R4.64], !P0 ;  /* 0x2040000004099fae */ /* 0x0201e4000c101d68 */
        /* <DEDUP_REMOVED lines=19> */
[----:B------:R0:W-:Y:S04]  /*be90*/  @!P1 LDGSTS.E.BYPASS.LTC128B.128 [R9+0x21400], desc[UR40][R4.64], !P0 ;  /* 0x2140000004099fae */ /* 0x0001e8000c101d68 */
[----:B01----:R0:W2:Y:S02]  /*bea0*/  SHFL.IDX PT, R4, R2, 0x3, 0x181f ;  /* 0x00781f0002047f89 */ /* 0x0030a400000e0000 */
.L_x_3796:
[----:B------:R1:W5:Y:S01]  /*beb0*/  LDL R8, [R1+0x4] ;  /* 0x0000040001087983 */ /* 0x0003620000100800 */
[----:B------:R-:W-:-:S05]  /*bec0*/  VIADD R17, R17, 0x30 ;  /* 0x0000003011117836 */ /* 0x000fca0000000000 */
[----:B------:R-:W-:-:S13]  /*bed0*/  ISETP.GE.AND P1, PT, R17, R0, PT ;  /* 0x000000001100720c */ /* 0x000fda0003f26270 */
[----:B0-----:R-:W-:-:S05]  /*bee0*/  @!P1 LEA R2, P2, R10, R3, 0x1 ;  /* 0x000000030a029211 */ /* 0x001fca00078408ff */
[----:B--2---:R-:W-:-:S05]  /*bef0*/  @!P1 IMAD.X R3, RZ, RZ, R4, P2 ;  /* 0x000000ffff039224 */ /* 0x004fca00010e0604 */
[----:B------:R-:W-:Y:S01]  /*bf00*/  @!PT LDS RZ, [RZ] ;  /* 0x00000000fffff984 */ /* 0x000fe20000000800 */
[----:B------:R-:W-:Y:S01]  /*bf10*/  @!PT LDS RZ, [RZ] ;  /* 0x00000000fffff984 */ /* 0x000fe20000000800 */
[----:B------:R-:W-:Y:S01]  /*bf20*/  @!PT LDS RZ, [RZ] ;  /* 0x00000000fffff984 */ /* 0x000fe20000000800 */
[----:B------:R1:W-:Y:S01]  /*bf30*/  @!P1 LDGSTS.E.BYPASS.LTC128B.128 [R9+0x21c00], desc[UR40][R2.64], !P0 ;  /* 0x21c0000002099fae */ /* 0x0003e2000c101d68 */
[----:B------:R-:W-:Y:S01]  /*bf40*/  PLOP3.LUT P0, PT, PT, PT, PT, 0x80, 0x0 ;  /* 0x000000000000781c */ /* 0x000fe20003f0f070 */
[----:B------:R-:W-:-:S12]  /*bf50*/  NOP ;  /* 0x0000000000007918 */ /* 0x000fd80000000000 */
.L_x_3669:
[----:B-1----:R-:W2:Y:S01]  /*bf60*/  LDL R2, [R1+0x4] ;  /* 0x0000040001027983 */ /* 0x002ea20000100800 */
        /* <DEDUP_REMOVED lines=18> */
.L_x_3797:
[----:B------:R-:W-:Y:S05]  /*c090*/  BSYNC B0 ;  /* 0x0000000000007941 */ /* 0x000fea0003800000 */
.L_x_3670:
[----:B0-----:R-:W2:Y:S01]  /*c0a0*/  LDL R2, [R1+0x18] ;  /* 0x0000180001027983 */ /* 0x001ea20000100800 */
[----:B------:R-:W-:Y:S01]  /*c0b0*/  BSSY B0, `(.L_x_3672) ;  /* 0x00000a3000007945 */ /* 0x000fe20003800000 */
[----:B--2---:R-:W-:-:S13]  /*c0c0*/  ISETP.NE.AND P0, PT, R2, RZ, PT ;  /* 0x000000ff0200720c */ /* 0x004fda0003f05270 */
[----:B------:R-:W-:Y:S05]  /*c0d0*/  @!P0 BRA `(.L_x_3673) ;  /* 0x0000000800808947 */ /* 0x000fea0003800000 */
[----:B------:R-:W2:Y:S04]  /*c0e0*/  LDL R3, [R1+0x4] ;  /* 0x0000040001037983 */ /* 0x000ea80000100800 */
[----:B------:R-:W3:Y:S01]  /*c0f0*/  LDL R4, [R1+0x10] ;  /* 0x0000100001047983 */ /* 0x000ee20000100800 */
[----:B------:R-:W0:Y:S01]  /*c100*/  S2R R2, SR_TID.X ;  /* 0x0000000000027919 */ /* 0x000e220000002100 */
[----:B--2---:R-:W-:Y:S02]  /*c110*/  IMAD.MOV.U32 R5, RZ, RZ, R3 ;  /* 0x000000ffff057224 */ /* 0x004fe400078e0003 */
[----:B------:R-:W2:Y:S01]  /*c120*/  LDL R3, [R1+0x8] ;  /* 0x0000080001037983 */ /* 0x000ea20000100800 */
[----:B---3--:R-:W-:Y:S01]  /*c130*/  SHF.L.U32 R0, R4, 0x1f, RZ ;  /* 0x0000001f04007819 */ /* 0x008fe200000006ff */
[----:B------:R-:W-:Y:S01]  /*c140*/  BSSY B1, `(.L_x_3674) ;  /* 0x0000006000017945 */ /* 0x000fe20003800000 */
[----:B0-----:R-:W-:-:S04]  /*c150*/  LOP3.LUT R2, R2, 0x7f, RZ, 0xc0, !PT ;  /* 0x0000007f02027812 */ /* 0x001fc800078ec0ff */
[----:B------:R-:W-:Y:S01]  /*c160*/  ISETP.NE.AND P1, PT, R2, RZ, PT ;  /* 0x000000ff0200720c */ /* 0x000fe20003f25270 */
[----:B--2---:R-:W-:-:S04]  /*c170*/  IMAD R3, R3, 0x8, R5 ;  /* 0x0000000803037824 */ /* 0x004fc800078e0205 */
[----:B------:R-:W0:Y:S02]  /*c180*/  SYNCS.PHASECHK.TRANS64.TRYWAIT P0, [R3+URZ+0x28c60], R0 ;  /* 0x028c6000030075a7 */ /* 0x000e24000800017f */
[----:B0-----:R-:W-:Y:S06]  /*c190*/  @!P0 BRA `(.L_x_3675) ;  /* 0x0000004c00ec8947 */ /* 0x001fec0003800000 */
.L_x_3798:
[----:B------:R-:W-:Y:S05]  /*c1a0*/  BSYNC B1 ;  /* 0x0000000000017941 */ /* 0x000fea0003800000 */
.L_x_3674:
        /* <DEDUP_REMOVED lines=9> */
.L_x_3677:
[----:B------:R-:W-:Y:S05]  /*c240*/  BSYNC B1 ;  /* 0x0000000000017941 */ /* 0x000fea0003800000 */
.L_x_3676:
[----:B------:R-:W2:Y:S04]  /*c250*/  LDL R5, [R1+0x4] ;  /* 0x0000040001057983 */ /* 0x000ea80000100800 */
[----:B------:R-:W2:Y:S04]  /*c260*/  LDL R2, [R1+0x8] ;  /* 0x0000080001027983 */ /* 0x000ea80000100800 */
[----:B------:R-:W3:Y:S04]  /*c270*/  LDL R4, [R1+0x1c] ;  /* 0x00001c0001047983 */ /* 0x000ee80000100800 */
[----:B0-----:R-:W3:Y:S01]  /*c280*/  LDL R0, [R1+0x40] ;  /* 0x0000400001007983 */ /* 0x001ee20000100800 */
[----:B------:R-:W-:Y:S01]  /*c290*/  UIADD3 UR4, UP0, UR38, 0x470, URZ ;  /* 0x0000047026047890 */ /* 0x000fe2000ff1e03f */
[----:B------:R-:W-:Y:S01]  /*c2a0*/  VIADD R3, R3, 0x28c50 ;  /* 0x00028c5003037836 */ /* 0x000fe20000000000 */
[----:B------:R-:W-:Y:S01]  /*c2b0*/  PLOP3.LUT P0, PT, PT, PT, PT, 0x80, 0x0 ;  /* 0x000000000000781c */ /* 0x000fe20003f0f070 */
[----:B------:R-:W-:Y:S01]  /*c2c0*/  UMOV UR6, 0x0 ;  /* 0x0000000000067882 */ /* 0x000fe20000000000 */
[----:B------:R-:W-:Y:S01]  /*c2d0*/  UIADD3.X UR5, URZ, UR39, URZ, UP0, !UPT ;  /* 0x000000273f057290 */ /* 0x000fe200087fe43f */
[----:B------:R-:W-:Y:S01]  /*c2e0*/  UMOV UR7, 0x14f00000 ;  /* 0x14f0000000077882 */ /* 0x000fe20000000000 */
[----:B------:R-:W-:Y:S01]  /*c2f0*/  UMOV UR10, URZ ;  /* 0x0000003f000a7c82 */ /* 0x000fe20008000000 */
[----:B--2---:R-:W-:-:S02]  /*c300*/  IMAD R2, R2, 0x10000, R5 ;  /* 0x0001000002027824 */ /* 0x004fc400078e0205 */
[----:B---3--:R-:W-:Y:S02]  /*c310*/  IMAD R0, R0, 0x40, R4 ;  /* 0x0000004000007824 */ /* 0x008fe400078e0204 */
[----:B------:R-:W-:-:S07]  /*c320*/  VIADD R4, R2, 0x400 ;  /* 0x0000040002047836 */ /* 0x000fce0000000000 */
.L_x_3678:
        /* <DEDUP_REMOVED lines=16> */
.L_x_3679:
        /* <DEDUP_REMOVED lines=16> */
.L_x_3680:
        /* <DEDUP_REMOVED lines=16> */
.L_x_3681:
        /* <DEDUP_REMOVED lines=16> */
.L_x_3682:
        /* <DEDUP_REMOVED lines=16> */
.L_x_3683:
        /* <DEDUP_REMOVED lines=16> */
.L_x_3684:
        /* <DEDUP_REMOVED lines=16> */
.L_x_3685:
        /* <DEDUP_REMOVED lines=11> */
.L_x_3673:
[----:B------:R-:W-:Y:S05]  /*cae0*/  BSYNC B0 ;  /* 0x0000000000007941 */ /* 0x000fea0003800000 */
.L_x_3672:
[----:B------:R-:W2:Y:S01]  /*caf0*/  LDL.LU R4, [R1+0x30] ;  /* 0x0000300001047983 */ /* 0x000ea20000300800 */
        /* <DEDUP_REMOVED lines=14> */
[----:B------:R-:W3:Y:S04]  /*cbe0*/  LDL.LU R4, [R1+0x8] ;  /* 0x0000080001047983 */ /* 0x000ee80000300800 */
[----:B------:R-:W4:Y:S01]  /*cbf0*/  LDL.LU R7, [R1+0x10] ;  /* 0x0000100001077983 */ /* 0x000f220000300800 */
[----:B------:R-:W-:Y:S01]  /*cc00*/  BSSY B1, `(.L_x_3690) ;  /* 0x00000e5000017945 */ /* 0x000fe20003800000 */
[----:B--2---:R-:W-:Y:S01]  /*cc10*/  ISETP.NE.AND P2, PT, R5, RZ, PT ;  /* 0x000000ff0500720c */ /* 0x004fe20003f45270 */
[----:B---3--:R-:W-:-:S05]  /*cc20*/  VIADD R2, R4, 0x1 ;  /* 0x0000000104027836 */ /* 0x008fca0000000000 */
[----:B------:R-:W-:-:S04]  /*cc30*/  ISETP.NE.AND P0, PT, R2, 0x2, PT ;  /* 0x000000020200780c */ /* 0x000fc80003f05270 */
[----:B------:R-:W-:Y:S02]  /*cc40*/  SEL R3, RZ, 0x1, P0 ;  /* 0x00000001ff037807 */ /* 0x000fe40000000000 */
[----:B-----5:R-:W-:Y:S02]  /*cc50*/  SEL R8, R2, RZ, P0 ;  /* 0x000000ff02087207 */ /* 0x020fe40000000000 */
[----:B----4-:R-:W-:-:S05]  /*cc60*/  LOP3.LUT R7, R7, R3, RZ, 0x3c, !PT ;  /* 0x0000000307077212 */ /* 0x010fca00078e3cff */
[----:B------:R0:W-:Y:S04]  /*cc70*/  STL [R1+0x10], R7 ;  /* 0x0000100701007387 */ /* 0x0001e80000100800 */
[----:B------:R0:W-:Y:S01]  /*cc80*/  STL [R1+0x8], R8 ;  /* 0x0000080801007387 */ /* 0x0001e20000100800 */
[----:B------:R-:W-:Y:S05]  /*cc90*/  @!P2 BRA `(.L_x_3691) ;  /* 0x0000000c006ca947 */ /* 0x000fea0003800000 */
[----:B------:R-:W-:Y:S02]  /*cca0*/  ULDC.64 UR4, c[0x0][0x418] ;  /* 0x0001060000047ab9 */ /* 0x000fe40000000a00 */
[----:B------:R-:W-:-:S04]  /*ccb0*/  ISETP.NE.U32.AND P0, PT, RZ, UR4, PT ;  /* 0x00000004ff007c0c */ /* 0x000fc8000bf05070 */
[----:B------:R-:W-:-:S13]  /*ccc0*/  ISETP.NE.AND.EX P0, PT, RZ, UR5, PT, P0 ;  /* 0x00000005ff007c0c */ /* 0x000fda000bf05300 */
[----:B------:R-:W-:Y:S05]  /*ccd0*/  @!P0 BRA `(.L_x_3692) ;  /* 0x0000000000508947 */ /* 0x000fea0003800000 */
[----:B------:R-:W2:Y:S01]  /*cce0*/  LDL R10, [R1+0x14] ;  /* 0x00001400010a7983 */ /* 0x000ea20000100800 */
[----:B------:R-:W1:Y:S01]  /*ccf0*/  LDC R5, c[0x0][0x43c] ;  /* 0x00010f00ff057b82 */ /* 0x000e620000000800 */
[----:B------:R-:W-:Y:S02]  /*cd00*/  ULDC.64 UR6, c[0x0][0x428] ;  /* 0x00010a0000067ab9 */ /* 0x000fe40000000a00 */
[----:B------:R-:W3:Y:S01]  /*cd10*/  LDL R9, [R1+0xc] ;  /* 0x00000c0001097983 */ /* 0x000ee20000100800 */
        /* <DEDUP_REMOVED lines=14> */
[----:B------:R-:W2:Y:S04]  /*ce00*/  LDG.E R2, desc[UR40][R4.64] ;  /* 0x0000002804027981 */ /* 0x000ea8000c1e1900 */
[----:B--2---:R1:W-:Y:S02]  /*ce10*/  STL [R1], R2 ;  /* 0x0000000201007387 */ /* 0x0043e40000100800 */
.L_x_3692:
[----:B-1----:R-:W2:Y:S01]  /*ce20*/  LDL R2, [R1+0x4] ;  /* 0x0000040001027983 */ /* 0x002ea20000100800 */
[----:B------:R-:W1:Y:S02]  /*ce30*/  S2R R3, SR_TID.X ;  /* 0x0000000000037919 */ /* 0x000e640000002100 */
[----:B-1----:R-:W-:Y:S01]  /*ce40*/  LOP3.LUT R4, R3, 0x7f, RZ, 0xc0, !PT ;  /* 0x0000007f03047812 */ /* 0x002fe200078ec0ff */
[----:B------:R-:W-:Y:S03]  /*ce50*/  BSSY B3, `(.L_x_3693) ;  /* 0x0000006000037945 */ /* 0x000fe60003800000 */
[----:B------:R-:W-:Y:S01]  /*ce60*/  ISETP.NE.AND P1, PT, R4, RZ, PT ;  /* 0x000000ff0400720c */ /* 0x000fe20003f25270 */
[----:B--2---:R-:W-:Y:S01]  /*ce70*/  IMAD R3, R8, 0x8, R2 ;  /* 0x0000000808037824 */ /* 0x004fe200078e0202 */
[----:B------:R-:W-:-:S04]  /*ce80*/  SHF.L.U32 R2, R7, 0x1f, RZ ;  /* 0x0000001f07027819 */ /* 0x000fc800000006ff */
[----:B------:R-:W1:Y:S02]  /*ce90*/  SYNCS.PHASECHK.TRANS64.TRYWAIT P0, [R3+URZ+0x28c40], R2 ;  /* 0x028c4002030075a7 */ /* 0x000e64000800017f */
[----:B-1----:R-:W-:Y:S05]  /*cea0*/  @!P0 BRA `(.L_x_3694) ;  /* 0x0000004000bc8947 */ /* 0x002fea0003800000 */
.L_x_3799:
[----:B------:R-:W-:Y:S05]  /*ceb0*/  BSYNC B3 ;  /* 0x0000000000037941 */ /* 0x000fea0003800000 */
.L_x_3693:
[----:B------:R-:W-:Y:S04]  /*cec0*/  BSSY B3, `(.L_x_3695) ;  /* 0x0000009000037945 */ /* 0x000fe80003800000 */
[----:B------:R-:W-:Y:S05]  /*ced0*/  @P1 BRA `(.L_x_3696) ;  /* 0x00000000001c1947 */ /* 0x000fea0003800000 */
[----:B------:R-:W2:Y:S02]  /*cee0*/  S2R R4, SR_TID.X ;  /* 0x0000000000047919 */ /* 0x000ea40000002100 */
[----:B--2---:R-:W-:Y:S01]  /*cef0*/  LOP3.LUT R5, R4, 0x1f, RZ, 0xc0, !PT ;  /* 0x0000001f04057812 */ /* 0x004fe200078ec0ff */
[----:B------:R-:W-:-:S03]  /*cf00*/  IMAD.MOV.U32 R4, RZ, RZ, 0x2000 ;  /* 0x00002000ff047424 */ /* 0x000fc600078e00ff */
[----:B------:R-:W-:Y:S01]  /*cf10*/  ISETP.NE.AND P0, PT, R5, RZ, PT ;  /* 0x000000ff0500720c */ /* 0x000fe20003f05270 */
[----:B------:R2:W-:-:S12]  /*cf20*/  SYNCS.ARRIVE.TRANS64 RZ, [R3+URZ+0x28c30], R4 ;  /* 0x028c300403ff79a7 */ /* 0x0005d8000800003f */
[----:B--2---:R-:W-:Y:S05]  /*cf30*/  @!P0 BRA `(.L_x_3696) ;  /* 0x0000000000048947 */ /* 0x004fea0003800000 */
[----:B------:R-:W-:Y:S01]  /*cf40*/  BPT.TRAP 0x1 ;  /* 0x000000040000795c */ /* 0x000fe20000300000 */
.L_x_3696:
[----:B------:R-:W-:Y:S05]  /*cf50*/  BSYNC B3 ;  /* 0x0000000000037941 */ /* 0x000fea0003800000 */
.L_x_3695:
[----:B0-----:R-:W2:Y:S04]  /*cf60*/  LDL R8, [R1+0x4] ;  /* 0x0000040001087983 */ /* 0x001ea80000100800 */
[----:B------:R-:W2:Y:S04]  /*cf70*/  LDL R4, [R1+0x8] ;  /* 0x0000080001047983 */ /* 0x000ea80000100800 */
[----:B------:R-:W3:Y:S01]  /*cf80*/  LDL R5, [R1+0x1c] ;  /* 0x00001c0001057983 */ /* 0x000ee20000100800 */
[----:B------:R-:W-:Y:S01]  /*cf90*/  IMAD.MOV.U32 R7, RZ, RZ, RZ ;  /* 0x000000ffff077224 */ /* 0x000fe200078e00ff */
[----:B------:R-:W-:Y:S01]  /*cfa0*/  UIADD3 UR4, UP0, UR38, 0x370, URZ ;  /* 0x0000037026047890 */ /* 0x000fe2000ff1e03f */
[----:B------:R-:W-:Y:S01]  /*cfb0*/  PLOP3.LUT P0, PT, PT, PT, PT, 0x80, 0x0 ;  /* 0x000000000000781c */ /* 0x000fe20003f0f070 */
[----:B------:R-:W-:Y:S01]  /*cfc0*/  UMOV UR6, 0x0 ;  /* 0x0000000000067882 */ /* 0x000fe20000000000 */
[----:B------:R-:W-:Y:S01]  /*cfd0*/  UMOV UR7, 0x14f00000 ;  /* 0x14f0000000077882 */ /* 0x000fe20000000000 */
[----:B------:R-:W-:Y:S01]  /*cfe0*/  R2UR UR10, R7 ;  /* 0x00000000070a72ca */ /* 0x000fe200000e0000 */
[----:B------:R-:W-:Y:S01]  /*cff0*/  UIADD3.X UR5, URZ, UR39, URZ, UP0, !UPT ;  /* 0x000000273f057290 */ /* 0x000fe200087fe43f */
[----:B--2---:R-:W-:-:S02]  /*d000*/  IMAD R4, R4, 0x2000, R8 ;  /* 0x0000200004047824 */ /* 0x004fc400078e0208 */
[----:B---3--:R-:W-:Y:S02]  /*d010*/  IMAD R0, R0, 0x40, R5 ;  /* 0x0000004000007824 */ /* 0x008fe400078e0205 */
[----:B------:R-:W-:Y:S02]  /*d020*/  VIADD R4, R4, 0x22400 ;  /* 0x0002240004047836 */ /* 0x000fe40000000000 */
[----:B------:R-:W-:-:S07]  /*d030*/  VIADD R5, R3, 0x28c30 ;  /* 0x00028c3003057836 */ /* 0x000fce0000000000 */
.L_x_3697:
        /* <DEDUP_REMOVED lines=11> */
[----:B------:R-:W0:Y:S01]  /*d0f0*/  SYNCS.PHASECHK.TRANS64.TRYWAIT P0, [R3+URZ+0x28c60], R2 ;  /* 0x028c6002030075a7 */ /* 0x000e22000800017f */
[----:B------:R-:W-:Y:S04]  /*d100*/  BSSY B3, `(.L_x_3698) ;  /* 0x0000002000037945 */ /* 0x000fe80003800000 */
[----:B0-----:R-:W-:Y:S05]  /*d110*/  @!P0 BRA `(.L_x_3699) ;  /* 0x0000004000348947 */ /* 0x001fea0003800000 */
.L_x_3800:
[----:B------:R-:W-:Y:S05]  /*d120*/  BSYNC B3 ;  /* 0x0000000000037941 */ /* 0x000fea0003800000 */
.L_x_3698:
        /* <DEDUP_REMOVED lines=11> */
.L_x_3701:
[----:B------:R-:W-:Y:S05]  /*d1e0*/  BSYNC B3 ;  /* 0x0000000000037941 */ /* 0x000fea0003800000 */
.L_x_3700:
[----:B------:R-:W2:Y:S04]  /*d1f0*/  LDL R4, [R1+0x4] ;  /* 0x0000040001047983 */ /* 0x000ea80000100800 */
[----:B01----:R-:W2:Y:S01]  /*d200*/  LDL R2, [R1+0x8] ;  /* 0x0000080001027983 */ /* 0x003ea20000100800 */
        /* <DEDUP_REMOVED lines=9> */
.L_x_3702:
        /* <DEDUP_REMOVED lines=13> */
[----:B------:R-:W-:Y:S01]  /*d370*/  R2UR UR7, R9 ;  /* 0x00000000090772ca */ /* 0x000fe200000e0000 */
[----:B------:R-:W-:Y:S01]  /*d380*/  UMOV UR10, 0x40 ;  /* 0x00000040000a7882 */ /* 0x000fe20000000000 */
[----:B------:R-:W-:-:S13]  /*d390*/  PLOP3.LUT P0, PT, PT, PT, PT, 0x80, 0x0 ;  /* 0x000000000000781c */ /* 0x000fda0003f0f070 */
.L_x_3703:
        /* <DEDUP_REMOVED lines=16> */
.L_x_3704:
        /* <DEDUP_REMOVED lines=16> */
.L_x_3705:
        /* <DEDUP_REMOVED lines=16> */
.L_x_3706:
        /* <DEDUP_REMOVED lines=16> */
.L_x_3707:
        /* <DEDUP_REMOVED lines=16> */
.L_x_3708:
        /* <DEDUP_REMOVED lines=16> */
.L_x_3709:
        /* <DEDUP_REMOVED lines=10> */
[----:B-1----:R-:W-:Y:S05]  /*da40*/  @P0 BRA.U.ANY `(.L_x_3709) ;  /* 0xfffffffd00d40947 */ /* 0x002fea000393ffff */
.L_x_3691:
[----:B------:R-:W-:Y:S05]  /*da50*/  BSYNC B1 ;  /* 0x0000000000017941 */ /* 0x000fea0003800000 */
.L_x_3690:
[----:B------:R-:W2:Y:S02]  /*da60*/  LDL.LU R4, [R1+0x28] ;  /* 0x0000280001047983 */ /* 0x000ea40000300800 */
[----:B--2---:R-:W-:-:S07]  /*da70*/  VIADD R0, R4, 0xfffffffd ;  /* 0xfffffffd04007836 */ /* 0x004fce0000000000 */
.L_x_3689:
[----:B------:R-:W-:Y:S05]  /*da80*/  BSYNC B2 ;  /* 0x0000000000027941 */ /* 0x000fea0003800000 */
.L_x_3688:
[----:B------:R-:W2:Y:S01]  /*da90*/  LDL.LU R2, [R1+0x24] ;  /* 0x0000240001027983 */ /* 0x000ea20000300800 */
[----:B------:R-:W-:-:S05]  /*daa0*/  IMAD.MOV R6, RZ, RZ, -R6 ;  /* 0x000000ffff067224 */ /* 0x000fca00078e0a06 */
[----:B--2---:R-:W-:-:S13]  /*dab0*/  ISETP.NE.AND P0, PT, R2, R6, PT ;  /* 0x000000060200720c */ /* 0x004fda0003f05270 */
[----:B------:R-:W-:Y:S05]  /*dac0*/  @!P0 BRA `(.L_x_3687) ;  /* 0x0000001c00488947 */ /* 0x000fea0003800000 */
.L_x_3750:
[----:B------:R-:W2:Y:S04]  /*dad0*/  LDL R4, [R1+0x18] ;  /* 0x0000180001047983 */ /* 0x000ea80000100800 */
[----:B------:R-:W3:Y:S04]  /*dae0*/  LDL.LU R3, [R1+0x8] ;  /* 0x0000080001037983 */ /* 0x000ee80000300800 */
[----:B------:R-:W4:Y:S01]  /*daf0*/  LDL.LU R2, [R1+0x10] ;  /* 0x0000100001027983 */ /* 0x000f220000300800 */
[----:B------:R-:W-:Y:S05]  /*db00*/  YIELD ;  /* 0x0000000000007946 */ /* 0x000fea0003800000 */
[----:B------:R-:W-:Y:S01]  /*db10*/  BSSY B1, `(.L_x_3710) ;  /* 0x00000e2000017945 */ /* 0x000fe20003800000 */
[----:B--2---:R-:W-:Y:S01]  /*db20*/  ISETP.NE.AND P1, PT, R4, RZ, PT ;  /* 0x000000ff0400720c */ /* 0x004fe20003f25270 */
[----:B---3--:R-:W-:-:S05]  /*db30*/  VIADD R6, R3, 0x1 ;  /* 0x0000000103067836 */ /* 0x008fca0000000000 */
[----:B------:R-:W-:-:S04]  /*db40*/  ISETP.NE.AND P0, PT, R6, 0x2, PT ;  /* 0x000000020600780c */ /* 0x000fc80003f05270 */
[----:B0-----:R-:W-:Y:S02]  /*db50*/  SEL R7, RZ, 0x1, P0 ;  /* 0x00000001ff077807 */ /* 0x001fe40000000000 */
[----:B------:R-:W-:Y:S02]  /*db60*/  SEL R6, R6, RZ, P0 ;  /* 0x000000ff06067207 */ /* 0x000fe40000000000 */
[----:B----4-:R-:W-:Y:S01]  /*db70*/  LOP3.LUT R7, R2, R7, RZ, 0x3c, !PT ;  /* 0x0000000702077212 */ /* 0x010fe200078e3cff */
[----:B------:R-:W-:Y:S06]  /*db80*/  @!P1 BRA `(.L_x_3711) ;  /* 0x0000000c00689947 */ /* 0x000fec0003800000 */
[----:B------:R-:W-:Y:S01]  /*db90*/  ULDC.64 UR4, c[0x0][0x418] ;  /* 0x0001060000047ab9 */ /* 0x000fe20000000a00 */
[----:B-----5:R-:W-:Y:S01]  /*dba0*/  IMAD.MOV.U32 R8, RZ, RZ, R0 ;  /* 0x000000ffff087224 */ /* 0x020fe200078e0000 */
        /* <DEDUP_REMOVED lines=23> */
.L_x_3712:
[----:B0-----:R-:W2:Y:S01]  /*dd20*/  LDL R2, [R1+0x4] ;  /* 0x0000040001027983 */ /* 0x001ea20000100800 */
[----:B------:R-:W0:Y:S01]  /*dd30*/  S2R R3, SR_TID.X ;  /* 0x0000000000037919 */ /* 0x000e220000002100 */
[----:B------:R-:W-:Y:S01]  /*dd40*/  BSSY B2, `(.L_x_3713) ;  /* 0x0000007000027945 */ /* 0x000fe20003800000 */
[----:B0-----:R-:W-:-:S04]  /*dd50*/  LOP3.LUT R3, R3, 0x7f, RZ, 0xc0, !PT ;  /* 0x0000007f03037812 */ /* 0x001fc800078ec0ff */
[----:B------:R-:W-:Y:S01]  /*dd60*/  ISETP.NE.AND P1, PT, R3, RZ, PT ;  /* 0x000000ff0300720c */ /* 0x000fe20003f25270 */
[----:B--2---:R-:W-:Y:S01]  /*dd70*/  IMAD R4, R6, 0x8, R2 ;  /* 0x0000000806047824 */ /* 0x004fe200078e0202 */
[----:B------:R-:W-:-:S04]  /*dd80*/  SHF.L.U32 R2, R7, 0x1f, RZ ;  /* 0x0000001f07027819 */ /* 0x000fc800000006ff */
[----:B------:R-:W0:Y:S02]  /*dd90*/  SYNCS.PHASECHK.TRANS64.TRYWAIT P0, [R4+URZ+0x28c40], R2 ;  /* 0x028c4002040075a7 */ /* 0x000e24000800017f */
[----:B0-----:R-:W-:Y:S05]  /*dda0*/  @!P0 BRA `(.L_x_3714) ;  /* 0x0000003400248947 */ /* 0x001fea0003800000 */
.L_x_3801:
[----:B------:R-:W-:Y:S05]  /*ddb0*/  BSYNC B2 ;  /* 0x0000000000027941 */ /* 0x000fea0003800000 */
.L_x_3713:
[----:B------:R-:W-:Y:S04]  /*ddc0*/  BSSY B2, `(.L_x_3715) ;  /* 0x0000009000027945 */ /* 0x000fe80003800000 */
[----:B------:R-:W-:Y:S05]  /*ddd0*/  @P1 BRA `(.L_x_3716) ;  /* 0x00000000001c1947 */ /* 0x000fea0003800000 */
[----:B------:R-:W1:Y:S02]  /*dde0*/  S2R R3, SR_TID.X ;  /* 0x0000000000037919 */ /* 0x000e640000002100 */
[----:B-1----:R-:W-:Y:S01]  /*ddf0*/  LOP3.LUT R5, R3, 0x1f, RZ, 0xc0, !PT ;  /* 0x0000001f03057812 */ /* 0x002fe200078ec0ff */
[----:B------:R-:W-:-:S03]  /*de00*/  IMAD.MOV.U32 R3, RZ, RZ, 0x2000 ;  /* 0x00002000ff037424 */ /* 0x000fc600078e00ff */
[----:B------:R-:W-:Y:S01]  /*de10*/  ISETP.NE.AND P0, PT, R5, RZ, PT ;  /* 0x000000ff0500720c */ /* 0x000fe20003f05270 */
[----:B------:R1:W-:-:S12]  /*de20*/  SYNCS.ARRIVE.TRANS64 RZ, [R4+URZ+0x28c30], R3 ;  /* 0x028c300304ff79a7 */ /* 0x0003d8000800003f */
[----:B-1----:R-:W-:Y:S05]  /*de30*/  @!P0 BRA `(.L_x_3716) ;  /* 0x0000000000048947 */ /* 0x002fea0003800000 */
[----:B------:R-:W-:Y:S01]  /*de40*/  BPT.TRAP 0x1 ;  /* 0x000000040000795c */ /* 0x000fe20000300000 */
.L_x_3716:
[----:B------:R-:W-:Y:S05]  /*de50*/  BSYNC B2 ;  /* 0x0000000000027941 */ /* 0x000fea0003800000 */
.L_x_3715:
        /* <DEDUP_REMOVED lines=13> */
.L_x_3717:
        /* <DEDUP_REMOVED lines=11> */
[----:B------:R-:W1:Y:S01]  /*dfe0*/  SYNCS.PHASECHK.TRANS64.TRYWAIT P0, [R4+URZ+0x28c60], R2 ;  /* 0x028c6002040075a7 */ /* 0x000e62000800017f */
[----:B------:R-:W-:Y:S04]  /*dff0*/  BSSY B2, `(.L_x_3718) ;  /* 0x0000002000027945 */ /* 0x000fe80003800000 */
[----:B-1----:R-:W-:Y:S05]  /*e000*/  @!P0 BRA `(.L_x_3719) ;  /* 0x0000003000a08947 */ /* 0x002fea0003800000 */
.L_x_3802:
[----:B------:R-:W-:Y:S05]  /*e010*/  BSYNC B2 ;  /* 0x0000000000027941 */ /* 0x000fea0003800000 */
.L_x_3718:
[----:B------:R-:W-:Y:S01]  /*e020*/  BSSY B2, `(.L_x_3720) ;  /* 0x000000b000027945 */ /* 0x000fe20003800000 */
[----:B01----:R-:W-:Y:S02]  /*e030*/  IMAD.MOV.U32 R2, RZ, RZ, 0x0 ;  /* 0x00000000ff027424 */ /* 0x003fe400078e00ff */
[----:B------:R-:W-:Y:S01]  /*e040*/  IMAD.MOV.U32 R3, RZ, RZ, 0x14f00000 ;  /* 0x14f00000ff037424 */ /* 0x000fe200078e00ff */
[----:B------:R-:W-:Y:S06]  /*e050*/  @P1 BRA `(.L_x_3721) ;  /* 0x00000000001c1947 */ /* 0x000fec0003800000 */
[----:B------:R-:W0:Y:S02]  /*e060*/  S2R R5, SR_TID.X ;  /* 0x0000000000057919 */ /* 0x000e240000002100 */
[----:B0-----:R-:W-:Y:S01]  /*e070*/  LOP3.LUT R10, R5, 0x1f, RZ, 0xc0, !PT ;  /* 0x0000001f050a7812 */ /* 0x001fe200078ec0ff */
[----:B------:R-:W-:-:S03]  /*e080*/  IMAD.MOV.U32 R5, RZ, RZ, 0x10000 ;  /* 0x00010000ff057424 */ /* 0x000fc600078e00ff */
[----:B------:R-:W-:Y:S01]  /*e090*/  ISETP.NE.AND P0, PT, R10, RZ, PT ;  /* 0x000000ff0a00720c */ /* 0x000fe20003f05270 */
[----:B------:R0:W-:-:S12]  /*e0a0*/  SYNCS.ARRIVE.TRANS64 RZ, [R4+URZ+0x28c50], R5 ;  /* 0x028c500504ff79a7 */ /* 0x0001d8000800003f */
[----:B0-----:R-:W-:Y:S05]  /*e0b0*/  @!P0 BRA `(.L_x_3721) ;  /* 0x0000000000048947 */ /* 0x001fea0003800000 */
[----:B------:R-:W-:Y:S01]  /*e0c0*/  BPT.TRAP 0x1 ;  /* 0x000000040000795c */ /* 0x000fe20000300000 */
.L_x_3721:
[----:B------:R-:W-:Y:S05]  /*e0d0*/  BSYNC B2 ;  /* 0x0000000000027941 */ /* 0x000fea0003800000 */
.L_x_3720:
[----:B------:R-:W2:Y:S01]  /*e0e0*/  LDL R5, [R1+0x4] ;  /* 0x0000040001057983 */ /* 0x000ea20000100800 */
        /* <DEDUP_REMOVED lines=9> */
.L_x_3722:
        /* <DEDUP_REMOVED lines=16> */
.L_x_3723:
        /* <DEDUP_REMOVED lines=16> */
.L_x_3724:
        /* <DEDUP_REMOVED lines=16> */
.L_x_3725:
        /* <DEDUP_REMOVED lines=16> */
.L_x_3726:
        /* <DEDUP_REMOVED lines=16> */
.L_x_3727:
        /* <DEDUP_REMOVED lines=16> */
.L_x_3728:
        /* <DEDUP_REMOVED lines=16> */
.L_x_3729:
        /* <DEDUP_REMOVED lines=11> */
.L_x_3711:
[----:B------:R-:W-:Y:S05]  /*e930*/  BSYNC B1 ;  /* 0x0000000000017941 */ /* 0x000fea0003800000 */
.L_x_3710:
[----:B------:R-:W2:Y:S01]  /*e940*/  LDL R2, [R1+0x18] ;  /* 0x0000180001027983 */ /* 0x000ea20000100800 */
[----:B------:R-:W-:Y:S01]  /*e950*/  VIADD R6, R6, 0x1 ;  /* 0x0000000106067836 */ /* 0x000fe20000000000 */
[----:B------:R-:W-:Y:S04]  /*e960*/  BSSY B1, `(.L_x_3730) ;  /* 0x00000e5000017945 */ /* 0x000fe80003800000 */
[----:B------:R-:W-:-:S04]  /*e970*/  ISETP.NE.AND P0, PT, R6, 0x2, PT ;  /* 0x000000020600780c */ /* 0x000fc80003f05270 */
[----:B-----5:R-:W-:Y:S02]  /*e980*/  SEL R8, R6, RZ, P0 ;  /* 0x000000ff06087207 */ /* 0x020fe40000000000 */
[----:B--2---:R-:W-:Y:S02]  /*e990*/  ISETP.NE.AND P2, PT, R2, RZ, PT ;  /* 0x000000ff0200720c */ /* 0x004fe40003f45270 */
[----:B------:R-:W-:-:S04]  /*e9a0*/  SEL R2, RZ, 0x1, P0 ;  /* 0x00000001ff027807 */ /* 0x000fc80000000000 */
[----:B------:R-:W-:-:S05]  /*e9b0*/  LOP3.LUT R7, R7, R2, RZ, 0x3c, !PT ;  /* 0x0000000207077212 */ /* 0x000fca00078e3cff */
[----:B------:R0:W-:Y:S04]  /*e9c0*/  STL [R1+0x10], R7 ;  /* 0x0000100701007387 */ /* 0x0001e80000100800 */
[----:B------:R0:W-:Y:S01]  /*e9d0*/  STL [R1+0x8], R8 ;  /* 0x0000080801007387 */ /* 0x0001e20000100800 */
[----:B------:R-:W-:Y:S05]  /*e9e0*/  @!P2 BRA `(.L_x_3731) ;  /* 0x0000000c0070a947 */ /* 0x000fea0003800000 */
[----:B------:R-:W-:Y:S01]  /*e9f0*/  ULDC.64 UR4, c[0x0][0x418] ;  /* 0x0001060000047ab9 */ /* 0x000fe20000000a00 */
[----:B------:R-:W-:Y:S01]  /*ea00*/  VIADD R6, R0, 0xffffffff ;  /* 0xffffffff00067836 */ /* 0x000fe20000000000 */
        /* <DEDUP_REMOVED lines=23> */
.L_x_3732:
[----:B-1----:R-:W2:Y:S01]  /*eb80*/  LDL R2, [R1+0x4] ;  /* 0x0000040001027983 */ /* 0x002ea20000100800 */
[----:B------:R-:W1:Y:S01]  /*eb90*/  S2R R3, SR_TID.X ;  /* 0x0000000000037919 */ /* 0x000e620000002100 */
[----:B------:R-:W-:Y:S01]  /*eba0*/  BSSY B2, `(.L_x_3733) ;  /* 0x0000007000027945 */ /* 0x000fe20003800000 */
[----:B-1----:R-:W-:-:S04]  /*ebb0*/  LOP3.LUT R3, R3, 0x7f, RZ, 0xc0, !PT ;  /* 0x0000007f03037812 */ /* 0x002fc800078ec0ff */
[----:B------:R-:W-:Y:S01]  /*ebc0*/  ISETP.NE.AND P1, PT, R3, RZ, PT ;  /* 0x000000ff0300720c */ /* 0x000fe20003f25270 */
[----:B--2---:R-:W-:Y:S01]  /*ebd0*/  IMAD R4, R8, 0x8, R2 ;  /* 0x0000000808047824 */ /* 0x004fe200078e0202 */
[----:B------:R-:W-:-:S04]  /*ebe0*/  SHF.L.U32 R2, R7, 0x1f, RZ ;  /* 0x0000001f07027819 */ /* 0x000fc800000006ff */
[----:B------:R-:W1:Y:S02]  /*ebf0*/  SYNCS.PHASECHK.TRANS64.TRYWAIT P0, [R4+URZ+0x28c40], R2 ;  /* 0x028c4002040075a7 */ /* 0x000e64000800017f */
[----:B-1----:R-:W-:Y:S05]  /*ec00*/  @!P0 BRA `(.L_x_3734) ;  /* 0x0000002400b48947 */ /* 0x002fea0003800000 */
.L_x_3803:
[----:B------:R-:W-:Y:S05]  /*ec10*/  BSYNC B2 ;  /* 0x0000000000027941 */ /* 0x000fea0003800000 */
.L_x_3733:
        /* <DEDUP_REMOVED lines=9> */
.L_x_3736:
[----:B------:R-:W-:Y:S05]  /*ecb0*/  BSYNC B2 ;  /* 0x0000000000027941 */ /* 0x000fea0003800000 */
.L_x_3735:
        /* <DEDUP_REMOVED lines=14> */
.L_x_3737:
        /* <DEDUP_REMOVED lines=14> */
.L_x_3804:
[----:B------:R-:W-:Y:S05]  /*ee80*/  BSYNC B2 ;  /* 0x0000000000027941 */ /* 0x000fea0003800000 */
.L_x_3738:
        /* <DEDUP_REMOVED lines=11> */
.L_x_3741:
[----:B------:R-:W-:Y:S05]  /*ef40*/  BSYNC B2 ;  /* 0x0000000000027941 */ /* 0x000fea0003800000 */
.L_x_3740:
[----:B------:R-:W2:Y:S04]  /*ef50*/  LDL R8, [R1+0x4] ;  /* 0x0000040001087983 */ /* 0x000ea80000100800 */
        /* <DEDUP_REMOVED lines=10> */
.L_x_3742:
        /* <DEDUP_REMOVED lines=16> */
.L_x_3743:
        /* <DEDUP_REMOVED lines=16> */
.L_x_3744:
        /* <DEDUP_REMOVED lines=16> */
.L_x_3745:
        /* <DEDUP_REMOVED lines=16> */
.L_x_3746:
        /* <DEDUP_REMOVED lines=16> */
.L_x_3747:
        /* <DEDUP_REMOVED lines=16> */
.L_x_3748:
        /* <DEDUP_REMOVED lines=16> */
.L_x_3749:
        /* <DEDUP_REMOVED lines=11> */
.L_x_3731:
[----:B------:R-:W-:Y:S05]  /*f7b0*/  BSYNC B1 ;  /* 0x0000000000017941 */ /* 0x000fea0003800000 */
.L_x_3730:
[C---:B------:R-:W-:Y:S01]  /*f7c0*/  ISETP.GT.AND P0, PT, R0.reuse, 0x1, PT ;  /* 0x000000010000780c */ /* 0x040fe20003f04270 */
[----:B------:R-:W-:-:S12]  /*f7d0*/  VIADD R0, R0, 0xfffffffe ;  /* 0xfffffffe00007836 */ /* 0x000fd80000000000 */
[----:B------:R-:W-:Y:S05]  /*f7e0*/  @P0 BRA `(.L_x_3750) ;  /* 0xffffffe000b80947 */ /* 0x000fea000383ffff */
.L_x_3687:
[----:B------:R-:W-:Y:S05]  /*f7f0*/  BSYNC B0 ;  /* 0x0000000000007941 */ /* 0x000fea0003800000 */
.L_x_3686:
[----:B------:R-:W2:Y:S04]  /*f800*/  LDL.LU R4, [R1+0x8] ;  /* 0x0000080001047983 */ /* 0x000ea80000300800 */
[----:B------:R-:W3:Y:S01]  /*f810*/  LDL.LU R3, [R1+0x10] ;  /* 0x0000100001037983 */ /* 0x000ee20000300800 */
[----:B------:R-:W1:Y:S01]  /*f820*/  S2R R2, SR_TID.X ;  /* 0x0000000000027919 */ /* 0x000e620000002100 */
[----:B------:R-:W-:Y:S01]  /*f830*/  BSSY B0, `(.L_x_3751) ;  /* 0x0000015000007945 */ /* 0x000fe20003800000 */
[----:B-1----:R-:W-:-:S04]  /*f840*/  LOP3.LUT R2, R2, 0x7f, RZ, 0xc0, !PT ;  /* 0x0000007f02027812 */ /* 0x002fc800078ec0ff */
[----:B------:R-:W-:Y:S01]  /*f850*/  ISETP.NE.AND P1, PT, R2, RZ, PT ;  /* 0x000000ff0200720c */ /* 0x000fe20003f25270 */
[----:B--2---:R-:W-:-:S05]  /*f860*/  VIADD R0, R4, 0x1 ;  /* 0x0000000104007836 */ /* 0x004fca0000000000 */
[----:B------:R-:W-:-:S04]  /*f870*/  ISETP.NE.AND P0, PT, R0, 0x2, PT ;  /* 0x000000020000780c */ /* 0x000fc80003f05270 */
[----:B------:R-:W-:-:S04]  /*f880*/  SEL R2, RZ, 0x1, P0 ;  /* 0x00000001ff027807 */ /* 0x000fc80000000000 */
[----:B---3--:R-:W-:-:S05]  /*f890*/  LOP3.LUT R3, R3, R2, RZ, 0x3c, !PT ;  /* 0x0000000203037212 */ /* 0x008fca00078e3cff */
[----:B------:R1:W-:Y:S01]  /*f8a0*/  STL [R1+0x10], R3 ;  /* 0x0000100301007387 */ /* 0x0003e20000100800 */
[----:B------:R-:W-:Y:S05]  /*f8b0*/  @P1 BRA `(.L_x_3752) ;  /* 0x0000000000301947 */ /* 0x000fea0003800000 */
[----:B------:R-:W2:Y:S01]  /*f8c0*/  S2R R5, SR_LANEID ;  /* 0x0000000000057919 */ /* 0x000ea20000000000 */
[----:B------:R-:W-:Y:S01]  /*f8d0*/  VOTEU.ANY UR4, UPT, PT ;  /* 0x0000000000047886 */ /* 0x000fe200038e0100 */
[----:B-1----:R-:W1:Y:S01]  /*f8e0*/  LDC.64 R2, c[0x0][0xc60] ;  /* 0x00031800ff027b82 */ /* 0x002e620000000a00 */
[----:B------:R-:W2:Y:S02]  /*f8f0*/  FLO.U32 R4, UR4 ;  /* 0x0000000400047d00 */ /* 0x000ea400080e0000 */
[----:B--2---:R-:W-:-:S06]  /*f900*/  ISETP.EQ.U32.AND P1, PT, R4, R5, PT ;  /* 0x000000050400720c */ /* 0x004fcc0003f22070 */
[----:B------:R-:W1:Y:S07]  /*f910*/  POPC R5, UR4 ;  /* 0x0000000400057d09 */ /* 0x000e6e0008000000 */
[----:B-1----:R-:W2:Y:S01]  /*f920*/  @P1 ATOMG.E.ADD.STRONG.GPU PT, R3, desc[UR40][R2.64], R5 ;  /* 0x00000005020319a8 */ /* 0x002ea200081ee1e8 */
[----:B------:R-:W1:Y:S02]  /*f930*/  S2R R6, SR_LTMASK ;  /* 0x0000000000067919 */ /* 0x000e640000003900 */
[----:B-1----:R-:W-:-:S04]  /*f940*/  LOP3.LUT R6, R6, UR4, RZ, 0xc0, !PT ;  /* 0x0000000406067c12 */ /* 0x002fc8000f8ec0ff */
[----:B0-----:R-:W0:Y:S01]  /*f950*/  POPC R7, R6 ;  /* 0x0000000600077309 */ /* 0x001e220000000000 */
[----:B--2---:R-:W0:Y:S02]  /*f960*/  SHFL.IDX PT, R4, R3, R4, 0x1f ;  /* 0x00001f0403047589 */ /* 0x004e2400000e0000 */
[----:B0-----:R-:W-:-:S07]  /*f970*/  IADD3 R16, R4, UR37, R7 ;  /* 0x0000002504107c10 */ /* 0x001fce000fffe007 */
.L_x_3752:
[----:B------:R-:W-:Y:S05]  /*f980*/  BSYNC B0 ;  /* 0x0000000000007941 */ /* 0x000fea0003800000 */
.L_x_3751:
[----:B------:R-:W-:-:S05]  /*f990*/  SEL R0, R0, RZ, P0 ;  /* 0x000000ff00007207 */ /* 0x000fca0000000000 */
[----:B------:R2:W-:Y:S02]  /*f9a0*/  STL [R1+0x8], R0 ;  /* 0x0000080001007387 */ /* 0x0005e40000100800 */
.L_x_3654:
[----:B------:R-:W-:Y:S05]  /*f9b0*/  BSYNC B7 ;  /* 0x0000000000077941 */ /* 0x000fea0003800000 */
.L_x_3652:
[----:B--2---:R-:W2:Y:S02]  /*f9c0*/  LDL R0, [R1+0x58] ;  /* 0x0000580001007983 */ /* 0x004ea40000100800 */
[----:B--2---:R-:W-:-:S13]  /*f9d0*/  ISETP.NE.AND P0, PT, R0, RZ, PT ;  /* 0x000000ff0000720c */ /* 0x004fda0003f05270 */
[----:B------:R-:W-:Y:S05]  /*f9e0*/  @!P0 BRA `(.L_x_3753) ;  /* 0x0000000000288947 */ /* 0x000fea0003800000 */
[----:B------:R-:W-:Y:S05]  /*f9f0*/  WARPSYNC.ALL ;  /* 0x0000000000007948 */ /* 0x000fea0003800000 */
[----:B------:R-:W2:Y:S08]  /*fa00*/  S2UR UR5, SR_CgaCtaId ;  /* 0x00000000000579c3 */ /* 0x000eb00000008800 */
[----:B------:R-:W-:Y:S06]  /*fa10*/  BAR.SYNC.DEFER_BLOCKING 0x5, 0x180 ;  /* 0x0146000000007b1d */ /* 0x000fec0000010000 */
[----:B------:R-:W-:-:S02]  /*fa20*/  UMOV UR4, 0x400 ;  /* 0x0000040000047882 */ /* 0x000fc40000000000 */
[----:B--2---:R-:W-:-:S06]  /*fa30*/  ULEA UR4, UR5, UR4, 0x18 ;  /* 0x0000000405047291 */ /* 0x004fcc000f8ec03f */
[----:B------:R-:W-:-:S05]  /*fa40*/  IMAD.U32 R0, RZ, RZ, UR4 ;  /* 0x00000004ff007e24 */ /* 0x000fca000f8e00ff */
[----:B------:R3:W4:Y:S04]  /*fa50*/  LDS.128 R16, [R0+0x28cd0] ;  /* 0x028cd00000107984 */ /* 0x0007280000000c00 */
[----:B------:R3:W-:Y:S01]  /*fa60*/  STL [R1+0x4], R0 ;  /* 0x0000040001007387 */ /* 0x0007e20000100800 */
[----:B------:R-:W-:Y:S06]  /*fa70*/  BAR.ARV 0x4, 0x180 ;  /* 0x0106000000007b1d */ /* 0x000fec0000002000 */
[----:B------:R-:W-:Y:S05]  /*fa80*/  BRA `(.L_x_3754) ;  /* 0x0000000800487947 */ /* 0x000fea0003800000 */
.L_x_3753:
[----:B------:R-:W2:Y:S01]  /*fa90*/  S2R R0, SR_TID.X ;  /* 0x0000000000007919 */ /* 0x000ea20000002100 */
[----:B------:R-:W-:Y:S01]  /*faa0*/  UMOV UR4, 0xffffffff ;  /* 0xffffffff00047882 */ /* 0x000fe20000000000 */
[----:B--2---:R-:W-:-:S04]  /*fab0*/  LOP3.LUT R6, R0, 0x1f, RZ, 0xc0, !PT ;  /* 0x0000001f00067812 */ /* 0x004fc800078ec0ff */
[----:B------:R-:W-:Y:S01]  /*fac0*/  ISETP.NE.AND P0, PT, R6, 0x1f, PT ;  /* 0x0000001f0600780c */ /* 0x000fe20003f05270 */
[----:B------:R-:W-:-:S12]  /*fad0*/  BRA.DIV UR4, `(.L_x_3755) ;  /* 0x0000001a04287947 */ /* 0x000fd8000b800000 */
[----:B------:R-:W-:Y:S01]  /*fae0*/  IMAD.IADD R5, R19, 0x1, R6 ;  /* 0x0000000113057824 */ /* 0x000fe200078e0206 */
[----:B------:R-:W-:-:S04]  /*faf0*/  ULDC UR4, c[0x0][0xc3c] ;  /* 0x00030f0000047ab9 */ /* 0x000fc80000000800 */
[----:B------:R-:W-:-:S13]  /*fb00*/  ISETP.GE.OR P1, PT, R5, UR4, !P0 ;  /* 0x0000000405007c0c */ /* 0x000fda000c726670 */
[----:B-1----:R-:W1:Y:S02]  /*fb10*/  @!P1 LDC.64 R2, c[0x0][0xc80] ;  /* 0x00032000ff029b82 */ /* 0x002e640000000a00 */
[----:B-1----:R-:W-:-:S06]  /*fb20*/  @!P1 IMAD.WIDE R2, R5, 0x4, R2 ;  /* 0x0000000405029825 */ /* 0x002fcc00078e0202 */
[----:B------:R1:W2:Y:S01]  /*fb30*/  @!P1 LDG.E R3, desc[UR40][R2.64] ;  /* 0x0000002802039981 */ /* 0x0002a2000c1e1900 */
[C---:B------:R-:W-:Y:S02]  /*fb40*/  ISETP.GE.U32.AND P2, PT, R6.reuse, 0x2, PT ;  /* 0x000000020600780c */ /* 0x040fe40003f46070 */
[C---:B------:R-:W-:Y:S01]  /*fb50*/  ISETP.GE.U32.AND P3, PT, R6.reuse, 0x4, PT ;  /* 0x000000040600780c */ /* 0x040fe20003f66070 */
[----:B------:R-:W-:Y:S01]  /*fb60*/  SHFL.IDX PT, R0, R16, RZ, 0x1f ;  /* 0x00001fff10007589 */ /* 0x000fe200000e0000 */
[C---:B------:R-:W-:Y:S02]  /*fb70*/  ISETP.GE.U32.AND P4, PT, R6.reuse, 0x8, PT ;  /* 0x000000080600780c */ /* 0x040fe40003f86070 */
[C---:B------:R-:W-:Y:S01]  /*fb80*/  ISETP.GE.U32.AND P5, PT, R6.reuse, 0x10, PT ;  /* 0x000000100600780c */ /* 0x040fe20003fa6070 */
[----:B------:R-:W-:Y:S01]  /*fb90*/  SHFL.IDX PT, R4, R16, 0x1, 0x1f ;  /* 0x00201f0010047f89 */ /* 0x000fe200000e0000 */
[----:B-1----:R-:W-:Y:S02]  /*fba0*/  IMAD.MOV.U32 R2, RZ, RZ, RZ ;  /* 0x000000ffff027224 */ /* 0x002fe400078e00ff */
[----:B--2---:R-:W-:Y:S01]  /*fbb0*/  @!P1 IMAD.MOV.U32 R2, RZ, RZ, R3 ;  /* 0x000000ffff029224 */ /* 0x004fe200078e0003 */
[----:B------:R-:W-:-:S04]  /*fbc0*/  ISETP.NE.AND P1, PT, R6, RZ, PT ;  /* 0x000000ff0600720c */ /* 0x000fc80003f25270 */
        /* <DEDUP_REMOVED lines=16> */
.L_x_3814:
[----:B------:R-:W-:Y:S02]  /*fcd0*/  ULDC UR4, c[0x0][0xc38] ;  /* 0x00030e0000047ab9 */ /* 0x000fe40000000800 */
[----:B------:R-:W-:-:S04]  /*fce0*/  IMAD.U32 R16, RZ, RZ, UR4 ;  /* 0x00000004ff107e24 */ /* 0x000fc8000f8e00ff */
[----:B--2---:R-:W-:-:S04]  /*fcf0*/  IMAD R6, R14, R16, RZ ;  /* 0x000000100e067224 */ /* 0x004fc800078e02ff */
[----:B------:R-:W-:-:S05]  /*fd00*/  IMAD.IADD R4, R4, 0x1, R6 ;  /* 0x0000000104047824 */ /* 0x000fca00078e0206 */
[----:B------:R-:W-:-:S13]  /*fd10*/  ISETP.GT.AND P6, PT, R4, R0, PT ;  /* 0x000000000400720c */ /* 0x000fda0003fc4270 */
[----:B------:R-:W-:Y:S05]  /*fd20*/  @P6 BRA `(.L_x_3756) ;  /* 0x00000000009c6947 */ /* 0x000fea0003800000 */
.L_x_3761:
[----:B------:R-:W2:Y:S01]  /*fd30*/  LDC R6, c[0x0][0xc3c] ;  /* 0x00030f00ff067b82 */ /* 0x000ea20000000800 */
[----:B------:R-:W-:-:S05]  /*fd40*/  VIADD R19, R19, 0x1f ;  /* 0x0000001f13137836 */ /* 0x000fca0000000000 */
[----:B--2---:R-:W-:-:S13]  /*fd50*/  ISETP.GE.AND P6, PT, R19, R6, PT ;  /* 0x000000061300720c */ /* 0x004fda0003fc6270 */
[----:B------:R-:W-:Y:S05]  /*fd60*/  @P6 BRA `(.L_x_3757) ;  /* 0x0000000400446947 */ /* 0x000fea0003800000 */
[----:B------:R-:W2:Y:S01]  /*fd70*/  S2R R2, SR_TID.X ;  /* 0x0000000000027919 */ /* 0x000ea20000002100 */
[----:B------:R-:W-:Y:S01]  /*fd80*/  BSSY B0, `(.L_x_3758) ;  /* 0x0000009000007945 */ /* 0x000fe20003800000 */
[----:B--2---:R-:W-:-:S05]  /*fd90*/  LOP3.LUT R2, R2, 0x1f, RZ, 0xc0, !PT ;  /* 0x0000001f02027812 */ /* 0x004fca00078ec0ff */
[----:B------:R-:W-:Y:S02]  /*fda0*/  IMAD.IADD R5, R19, 0x1, R2 ;  /* 0x0000000113057824 */ /* 0x000fe400078e0202 */
[----:B------:R-:W-:-:S03]  /*fdb0*/  IMAD.MOV.U32 R2, RZ, RZ, RZ ;  /* 0x000000ffff027224 */ /* 0x000fc600078e00ff */
[----:B------:R-:W-:-:S13]  /*fdc0*/  ISETP.GE.OR P6, PT, R5, R6, !P0 ;  /* 0x000000060500720c */ /* 0x000fda00047c6670 */
[----:B------:R-:W-:Y:S05]  /*fdd0*/  @P6 BRA `(.L_x_3759) ;  /* 0x00000000000c6947 */ /* 0x000fea0003800000 */
[----:B-1----:R-:W1:Y:S02]  /*fde0*/  LDC.64 R2, c[0x0][0xc80] ;  /* 0x00032000ff027b82 */ /* 0x002e640000000a00 */
[----:B-1----:R-:W-:-:S06]  /*fdf0*/  IMAD.WIDE R2, R5, 0x4, R2 ;  /* 0x0000000405027825 */ /* 0x002fcc00078e0202 */
[----:B------:R2:W5:Y:S02]  /*fe00*/  LDG.E R2, desc[UR40][R2.64] ;  /* 0x0000002802027981 */ /* 0x000564000c1e1900 */
.L_x_3759:
[----:B------:R-:W-:Y:S05]  /*fe10*/  BSYNC B0 ;  /* 0x0000000000007941 */ /* 0x000fea0003800000 */
.L_x_3758:
[----:B------:R-:W-:-:S03]  /*fe20*/  UMOV UR4, 0xffffffff ;  /* 0xffffffff00047882 */ /* 0x000fc60000000000 */
[----:B------:R-:W-:Y:S05]  /*fe30*/  BRA.DIV UR4, `(.L_x_3760) ;  /* 0x0000001a04747947 */ /* 0x000fea000b800000 */
[----:B-----5:R-:W1:Y:S02]  /*fe40*/  SHFL.UP PT, R14, R2, 0x1, RZ ;  /* 0x04200000020e7989 */ /* 0x020e6400000e00ff */
[----:B-12---:R-:W-:-:S05]  /*fe50*/  SEL R3, R14, RZ, P1 ;  /* 0x000000ff0e037207 */ /* 0x006fca0000800000 */
        /* <DEDUP_REMOVED lines=14> */
.L_x_3822:
[----:B------:R-:W-:Y:S02]  /*ff40*/  ULDC UR4, c[0x0][0xc38] ;  /* 0x00030e0000047ab9 */ /* 0x000fe40000000800 */
[----:B------:R-:W-:-:S04]  /*ff50*/  IMAD.U32 R16, RZ, RZ, UR4 ;  /* 0x00000004ff107e24 */ /* 0x000fc8000f8e00ff */
[----:B--2---:R-:W-:-:S04]  /*ff60*/  IMAD R6, R14, R16, RZ ;  /* 0x000000100e067224 */ /* 0x004fc800078e02ff */
[----:B------:R-:W-:-:S05]  /*ff70*/  IMAD.IADD R4, R6, 0x1, R4 ;  /* 0x0000000106047824 */ /* 0x000fca00078e0204 */
[----:B------:R-:W-:-:S13]  /*ff80*/  ISETP.GT.AND P6, PT, R4, R0, PT ;  /* 0x000000000400720c */ /* 0x000fda0003fc4270 */
[----:B------:R-:W-:Y:S05]  /*ff90*/  @!P6 BRA `(.L_x_3761) ;  /* 0xfffffffc0064e947 */ /* 0x000fea000383ffff */
.L_x_3756:
[----:B------:R-:W-:Y:S01]  /*ffa0*/  IMAD.IADD R6, R4, 0x1, -R6 ;  /* 0x0000000104067824 */ /* 0x000fe200078e0a06 */
[----:B------:R-:W-:-:S03]  /*ffb0*/  UMOV UR4, 0xffffffff ;  /* 0xffffffff00047882 */ /* 0x000fc60000000000 */
[----:B------:R-:W-:-:S05]  /*ffc0*/  IMAD R5, R3, R16, R6 ;  /* 0x0000001003057224 */ /* 0x000fca00078e0206 */
[----:B------:R-:W-:Y:S01]  /*ffd0*/  ISETP.GT.AND P6, PT, R5, R0, PT ;  /* 0x000000000500720c */ /* 0x000fe20003fc4270 */
[----:B------:R-:W-:-:S12]  /*ffe0*/  BRA.DIV UR4, `(.L_x_3762) ;  /* 0x0000001a04c87947 */ /* 0x000fd8000b800000 */
[----:B------:R-:W-:-:S04]  /*fff0*/  VOTE.ANY R5, PT, !P6 ;  /* 0x0000000000057806 */ /* 0x000fc800070e0100 */
[----:B------:R-:W2:Y:S02]  /*10000*/  POPC R4, R5 ;  /* 0x0000000500047309 */ /* 0x000ea40000000000 */
[----:B--2---:R2:W3:Y:S02]  /*10010*/  SHFL.IDX PT, R17, R2, R4, 0x1f ;  /* 0x00001f0402117589 */ /* 0x0044e400000e0000 */
.L_x_3826:
[----:B------:R-:W-:Y:S01]  /*10020*/  ISETP.NE.AND P0, PT, R5, RZ, PT ;  /* 0x000000ff0500720c */ /* 0x000fe20003f05270 */
[----:B------:R-:W-:-:S12]  /*10030*/  IMAD.MOV.U32 R14, RZ, RZ, RZ ;  /* 0x000000ffff0e7224 */ /* 0x000fd800078e00ff */
[----:B------:R-:W-:Y:S05]  /*10040*/  @!P0 BRA `(.L_x_3763) ;  /* 0x0000000000108947 */ /* 0x000fea0003800000 */
[----:B------:R-:W-:Y:S01]  /*10050*/  UMOV UR4, 0xffffffff ;  /* 0xffffffff00047882 */ /* 0x000fe20000000000 */
[----:B0-----:R-:W-:Y:S02]  /*10060*/  VIADD R12, R4, 0xffffffff ;  /* 0xffffffff040c7836 */ /* 0x001fe40000000000 */
[----:B------:R-:W-:Y:S05]  /*10070*/  BRA.DIV UR4, `(.L_x_3764) ;  /* 0x0000001a04ec7947 */ /* 0x000fea000b800000 */
[----:B------:R4:W0:Y:S02]  /*10080*/  SHFL.IDX PT, R14, R3, R12, 0x1f ;  /* 0x00001f0c030e7589 */ /* 0x00082400000e0000 */
.L_x_3763:
[----:B---3--:R-:W-:Y:S01]  /*10090*/  IABS R5, R17 ;  /* 0x0000001100057213 */ /* 0x008fe20000000000 */
[----:B0-----:R-:W-:Y:S02]  /*100a0*/  IMAD R16, R14, R16, R6 ;  /* 0x000000100e107224 */ /* 0x001fe400078e0206 */
[----:B------:R-:W-:Y:S01]  /*100b0*/  IMAD.IADD R19, R4, 0x1, R19 ;  /* 0x0000000104137824 */ /* 0x000fe200078e0213 */
[----:B------:R-:W0:Y:S01]  /*100c0*/  I2F.RP R7, R5 ;  /* 0x0000000500077306 */ /* 0x000e220000209400 */
[----:B------:R-:W-:-:S07]  /*100d0*/  IMAD.IADD R0, R0, 0x1, -R16 ;  /* 0x0000000100007824 */ /* 0x000fce00078e0a10 */
[----:B0-----:R-:W0:Y:S02]  /*100e0*/  MUFU.RCP R7, R7 ;  /* 0x0000000700077308 */ /* 0x001e240000001000 */
[----:B0----5:R-:W-:-:S06]  /*100f0*/  VIADD R8, R7, 0xffffffe ;  /* 0x0ffffffe07087836 */ /* 0x021fcc0000000000 */
[----:B-1--4-:R-:W2:Y:S02]  /*10100*/  F2I.FTZ.U32.TRUNC.NTZ R3, R8 ;  /* 0x0000000800037305 */ /* 0x012ea4000021f000 */
[----:B--2---:R-:W-:-:S04]  /*10110*/  IMAD.MOV R2, RZ, RZ, -R3 ;  /* 0x000000ffff027224 */ /* 0x004fc800078e0a03 */
[----:B------:R-:W-:Y:S02]  /*10120*/  IMAD R6, R2, R5, RZ ;  /* 0x0000000502067224 */ /* 0x000fe400078e02ff */
[----:B------:R-:W-:-:S04]  /*10130*/  IMAD.MOV.U32 R2, RZ, RZ, RZ ;  /* 0x000000ffff027224 */ /* 0x000fc800078e00ff */
[----:B------:R-:W-:Y:S01]  /*10140*/  IMAD.HI.U32 R2, R3, R6, R2 ;  /* 0x0000000603027227 */ /* 0x000fe200078e0002 */
[----:B------:R-:W-:Y:S02]  /*10150*/  IABS R6, R17 ;  /* 0x0000001100067213 */ /* 0x000fe40000000000 */
[----:B------:R-:W-:-:S03]  /*10160*/  IABS R3, R0 ;  /* 0x0000000000037213 */ /* 0x000fc60000000000 */
[----:B------:R-:W-:Y:S02]  /*10170*/  IMAD.MOV R6, RZ, RZ, -R6 ;  /* 0x000000ffff067224 */ /* 0x000fe400078e0a06 */
        /* <DEDUP_REMOVED lines=10> */
[----:B------:R-:W-:Y:S01]  /*10220*/  @!P2 IMAD.MOV R2, RZ, RZ, -R2 ;  /* 0x000000ffff02a224 */ /* 0x000fe200078e0a02 */
[----:B------:R-:W-:-:S05]  /*10230*/  @!P1 LOP3.LUT R2, RZ, R17, RZ, 0x33, !PT ;  /* 0x00000011ff029212 */ /* 0x000fca00078e33ff */
[--C-:B------:R-:W-:Y:S02]  /*10240*/  IMAD.MOV R3, RZ, RZ, -R2.reuse ;  /* 0x000000ffff037224 */ /* 0x100fe400078e0a02 */
[----:B------:R-:W-:Y:S02]  /*10250*/  IMAD.MOV.U32 R18, RZ, RZ, R2 ;  /* 0x000000ffff127224 */ /* 0x000fe400078e0002 */
[----:B------:R-:W-:Y:S01]  /*10260*/  IMAD R17, R17, R3, R0 ;  /* 0x0000000311117224 */ /* 0x000fe200078e0200 */
[----:B------:R-:W-:Y:S06]  /*10270*/  BRA `(.L_x_3765) ;  /* 0x00000000001c7947 */ /* 0x000fec0003800000 */
.L_x_3757:
[----:B------:R-:W-:Y:S01]  /*10280*/  UMOV UR4, URZ ;  /* 0x0000003f00047c82 */ /* 0x000fe20008000000 */
[----:B------:R-:W-:Y:S01]  /*10290*/  UMOV UR5, URZ ;  /* 0x0000003f00057c82 */ /* 0x000fe20008000000 */
[----:B------:R-:W-:Y:S01]  /*102a0*/  ULDC UR6, c[0x0][0xc3c] ;  /* 0x00030f0000067ab9 */ /* 0x000fe20000000800 */
[----:B------:R-:W-:Y:S02]  /*102b0*/  IMAD.MOV.U32 R16, RZ, RZ, R0 ;  /* 0x000000ffff107224 */ /* 0x000fe400078e0000 */
[----:B------:R-:W-:Y:S02]  /*102c0*/  IMAD.U32 R17, RZ, RZ, UR4 ;  /* 0x00000004ff117e24 */ /* 0x000fe4000f8e00ff */
[----:B------:R-:W-:Y:S02]  /*102d0*/  IMAD.U32 R18, RZ, RZ, UR5 ;  /* 0x00000005ff127e24 */ /* 0x000fe4000f8e00ff */
[----:B------:R-:W-:-:S07]  /*102e0*/  IMAD.U32 R19, RZ, RZ, UR6 ;  /* 0x00000006ff137e24 */ /* 0x000fce000f8e00ff */
.L_x_3765:
[----:B------:R2:W3:Y:S01]  /*102f0*/  LDL R2, [R1+0x4] ;  /* 0x0000040001027983 */ /* 0x0004e20000100800 */
[----:B------:R-:W4:Y:S01]  /*10300*/  S2R R0, SR_TID.X ;  /* 0x0000000000007919 */ /* 0x000f220000002100 */
[----:B------:R-:W-:Y:S05]  /*10310*/  WARPSYNC.ALL ;  /* 0x0000000000007948 */ /* 0x000fea0003800000 */
[----:B----4-:R-:W-:Y:S01]  /*10320*/  LOP3.LUT R0, R0, 0x1f, RZ, 0xc0, !PT ;  /* 0x0000001f00007812 */ /* 0x010fe200078ec0ff */
[----:B------:R-:W-:Y:S03]  /*10330*/  BAR.SYNC.DEFER_BLOCKING 0x4, 0x180 ;  /* 0x0106000000007b1d */ /* 0x000fe60000010000 */
[----:B------:R-:W-:-:S13]  /*10340*/  ISETP.NE.AND P0, PT, R0, RZ, PT ;  /* 0x000000ff0000720c */ /* 0x000fda0003f05270 */
[----:B-1----:R-:W3:Y:S01]  /*10350*/  @!P0 S2R R3, SR_CgaCtaId ;  /* 0x0000000000038919 */ /* 0x002ee20000008800 */
[----:B------:R-:W-:-:S04]  /*10360*/  @!P0 MOV R0, 0x400 ;  /* 0x0000040000008802 */ /* 0x000fc80000000f00 */
[----:B---3--:R-:W-:-:S05]  /*10370*/  @!P0 LEA R2, R3, R0, 0x18 ;  /* 0x0000000003028211 */ /* 0x008fca00078ec0ff */
[----:B------:R2:W-:Y:S04]  /*10380*/  @!P0 STS.128 [R2+0x28cd0], R16 ;  /* 0x028cd01002008388 */ /* 0x0005e80000000c00 */
[----:B------:R2:W-:Y:S01]  /*10390*/  @!P0 STL [R1+0x4], R2 ;  /* 0x0000040201008387 */ /* 0x0005e20000100800 */
[----:B------:R-:W-:Y:S06]  /*103a0*/  BAR.ARV 0x5, 0x180 ;  /* 0x0146000000007b1d */ /* 0x000fec0000002000 */
.L_x_3754:
[----:B------:R-:W-:Y:S02]  /*103b0*/  ULDC UR4, c[0x0][0xc3c] ;  /* 0x00030f0000047ab9 */ /* 0x000fe40000000800 */
[----:B----4-:R-:W-:-:S13]  /*103c0*/  ISETP.GE.AND P0, PT, R19, UR4, PT ;  /* 0x0000000413007c0c */ /* 0x010fda000bf06270 */
[----:B------:R-:W-:Y:S05]  /*103d0*/  @!P0 BRA `(.L_x_3766) ;  /* 0xffffffa000808947 */ /* 0x000fea000383ffff */
[----:B------:R-:W-:Y:S05]  /*103e0*/  BSYNC B8 ;  /* 0x0000000000087941 */ /* 0x000fea0003800000 */
.L_x_3648:
[----:B---3--:R-:W3:Y:S01]  /*103f0*/  LDL.LU R0, [R1+0x3c] ;  /* 0x00003c0001007983 */ /* 0x008ee20000300800 */
[----:B------:R-:W-:Y:S01]  /*10400*/  BSSY B0, `(.L_x_3767) ;  /* 0x000000b000007945 */ /* 0x000fe20003800000 */
[----:B------:R-:W4:Y:S01]  /*10410*/  S2R R5, SR_CgaCtaId ;  /* 0x0000000000057919 */ /* 0x000f220000008800 */
[----:B---3--:R-:W-:-:S05]  /*10420*/  VIADD R0, R0, 0x1 ;  /* 0x0000000100007836 */ /* 0x008fca0000000000 */
[----:B--2---:R-:W-:-:S04]  /*10430*/  LEA.HI R2, R0, R0, RZ, 0x1 ;  /* 0x0000000000027211 */ /* 0x004fc800078f08ff */
[----:B-1----:R-:W-:-:S05]  /*10440*/  LOP3.LUT R3, R2, 0xfffffffe, RZ, 0xc0, !PT ;  /* 0xfffffffe02037812 */ /* 0x002fca00078ec0ff */
[----:B------:R-:W-:Y:S01]  /*10450*/  IMAD.IADD R3, R0, 0x1, -R3 ;  /* 0x0000000100037824 */ /* 0x000fe200078e0a03 */
[----:B------:R-:W-:-:S04]  /*10460*/  MOV R0, 0x400 ;  /* 0x0000040000007802 */ /* 0x000fc80000000f00 */
[----:B----4-:R-:W-:Y:S02]  /*10470*/  LEA R0, R5, R0, 0x18 ;  /* 0x0000000005007211 */ /* 0x010fe400078ec0ff */
[----:B------:R-:W-:-:S04]  /*10480*/  SHF.L.U32 R3, R3, 0x1f, RZ ;  /* 0x0000001f03037819 */ /* 0x000fc800000006ff */
[----:B------:R-:W1:Y:S02]  /*10490*/  SYNCS.PHASECHK.TRANS64.TRYWAIT P0, [R0+URZ+0x28c20], R3 ;  /* 0x028c2003000075a7 */ /* 0x000e64000800017f */
[----:B-1----:R-:W-:Y:S05]  /*104a0*/  @!P0 BRA `(.L_x_3768) ;  /* 0x0000001800048947 */ /* 0x002fea0003800000 */
.L_x_3829:
[----:B------:R-:W-:Y:S05]  /*104b0*/  BSYNC B0 ;  /* 0x0000000000007941 */ /* 0x000fea0003800000 */
.L_x_3767:
[----:B------:R-:W-:-:S03]  /*104c0*/  UMOV UR4, 0xffffffff ;  /* 0xffffffff00047882 */ /* 0x000fc60000000000 */
[----:B------:R-:W-:Y:S05]  /*104d0*/  BRA.DIV UR4, `(.L_x_3769) ;  /* 0x0000001a040c7947 */ /* 0x000fea000b800000 */
[----:B------:R-:W2:Y:S02]  /*104e0*/  S2R R2, SR_TID.X ;  /* 0x0000000000027919 */ /* 0x000ea40000002100 */
[----:B--2---:R-:W-:-:S04]  /*104f0*/  SHF.R.U32.HI R2, RZ, 0x5, R2 ;  /* 0x00000005ff027819 */ /* 0x004fc80000011602 */
[----:B------:R-:W-:-:S05]  /*10500*/  LOP3.LUT R2, R2, 0x3, RZ, 0xc0, !PT ;  /* 0x0000000302027812 */ /* 0x000fca00078ec0ff */
[----:B------:R2:W3:Y:S02]  /*10510*/  SHFL.IDX PT, R14, R2, RZ, 0x1f ;  /* 0x00001fff020e7589 */ /* 0x0004e400000e0000 */
.L_x_3832:
[----:B---3--:R-:W-:Y:S01]  /*10520*/  ISETP.NE.AND P0, PT, R14, RZ, PT ;  /* 0x000000ff0e00720c */ /* 0x008fe20003f05270 */
[----:B------:R-:W-:-:S12]  /*10530*/  BSSY B0, `(.L_x_3770) ;  /* 0x0000027000007945 */ /* 0x000fd80003800000 */
[----:B------:R-:W-:Y:S05]  /*10540*/  @P0 BRA `(.L_x_3771) ;  /* 0x0000000000940947 */ /* 0x000fea0003800000 */
[----:B------:R-:W-:-:S03]  /*10550*/  UMOV UR4, 0xffffffff ;  /* 0xffffffff00047882 */ /* 0x000fc60000000000 */
[----:B------:R-:W-:Y:S05]  /*10560*/  BRA.DIV UR4, `(.L_x_3772) ;  /* 0x0000001a041c7947 */ /* 0x000fea000b800000 */
[----:B------:R-:W-:-:S13]  /*10570*/  ELECT P6, URZ, PT ;  /* 0x00000000003f782f */ /* 0x000fda00038c0000 */
.L_x_3835:
[----:B------:R-:W-:Y:S05]  /*10580*/  @!P6 BRA `(.L_x_3771) ;  /* 0x000000000084e947 */ /* 0x000fea0003800000 */
[----:B------:R-:W-:-:S06]  /*10590*/  ULOP3.LUT UR4, UR36, 0x2, URZ, 0xfc, !UPT ;  /* 0x0000000224047892 */ /* 0x000fcc000f8efc3f */
[----:B--2---:R-:W-:-:S05]  /*105a0*/  IMAD.U32 R2, RZ, RZ, UR4 ;  /* 0x00000004ff027e24 */ /* 0x004fca000f8e00ff */
[----:B------:R-:W-:-:S13]  /*105b0*/  ISETP.NE.AND P2, PT, R2, 0x3, PT ;  /* 0x000000030200780c */ /* 0x000fda0003f45270 */
[----:B------:R-:W-:Y:S05]  /*105c0*/  @!P2 BRA `(.L_x_3773) ;  /* 0x000000000004a947 */ /* 0x000fea0003800000 */
[----:B------:R-:W-:Y:S01]  /*105d0*/  BPT.TRAP 0x1 ;  /* 0x000000040000795c */ /* 0x000fe20000300000 */
.L_x_3773:
[----:B-1----:R-:W2:Y:S04]  /*105e0*/  LDL R3, [R1+0x8] ;  /* 0x0000080001037983 */ /* 0x002ea80000100800 */
[----:B0-----:R-:W3:Y:S01]  /*105f0*/  LDL.LU R7, [R1+0x10] ;  /* 0x0000100001077983 */ /* 0x001ee20000300800 */
        /* <DEDUP_REMOVED lines=12> */
.L_x_3836:
[----:B------:R-:W1:Y:S02]  /*106c0*/  SYNCS.PHASECHK.TRANS64.TRYWAIT P0, [R7+URZ], R2 ;  /* 0x00000002070075a7 */ /* 0x000e64000800017f */
[----:B-1----:R-:W-:Y:S05]  /*106d0*/  @!P0 BRA `(.L_x_3775) ;  /* 0x0000001400f48947 */ /* 0x002fea0003800000 */
.L_x_3837:
[----:B------:R-:W-:Y:S05]  /*106e0*/  @!P2 BRA `(.L_x_3776) ;  /* 0x000000000004a947 */ /* 0x000fea0003800000 */
[----:B------:R-:W-:Y:S01]  /*106f0*/  BPT.TRAP 0x1 ;  /* 0x000000040000795c */ /* 0x000fe20000300000 */
.L_x_3776:
[----:B------:R-:W2:Y:S01]  /*10700*/  LDL.LU R4, [R1+0x8] ;  /* 0x0000080001047983 */ /* 0x000ea20000300800 */
[----:B------:R-:W-:-:S04]  /*10710*/  VIADD R0, R0, 0x28c60 ;  /* 0x00028c6000007836 */ /* 0x000fc80000000000 */
[----:B--2---:R-:W-:-:S04]  /*10720*/  IMAD R4, R4, 0x8, R0 ;  /* 0x0000000804047824 */ /* 0x004fc800078e0200 */
[----:B------:R-:W2:Y:S02]  /*10730*/  SYNCS.PHASECHK.TRANS64.TRYWAIT P0, [R4+URZ], R5 ;  /* 0x00000005040075a7 */ /* 0x000ea4000800017f */
[----:B--2---:R-:W-:Y:S05]  /*10740*/  @!P0 BRA `(.L_x_3777) ;  /* 0x0000001400ec8947 */ /* 0x004fea0003800000 */
.L_x_3838:
[----:B------:R-:W-:-:S07]  /*10750*/  IMAD R3, R3, 0x8, R0 ;  /* 0x0000000803037824 */ /* 0x000fce00078e0200 */
.L_x_3778:
[----:B---3--:R3:W4:Y:S02]  /*10760*/  SYNCS.PHASECHK.TRANS64.TRYWAIT P0, [R3+URZ], R2 ;  /* 0x00000002030075a7 */ /* 0x008724000800017f */
[----:B----4-:R-:W-:Y:S05]  /*10770*/  @!P0 NANOSLEEP.SYNCS 0x989680 ;  /* 0x009896800000895d */ /* 0x010fea0003900000 */
[----:B------:R-:W4:Y:S02]  /*10780*/  @!P0 SYNCS.PHASECHK.TRANS64 P0, [R3+URZ], R2 ;  /* 0x00000002030085a7 */ /* 0x000f24000800007f */
[----:B----4-:R-:W-:Y:S05]  /*10790*/  @!P0 BRA `(.L_x_3778) ;  /* 0xfffffffc00f08947 */ /* 0x010fea000383ffff */
.L_x_3771:
[----:B------:R-:W-:Y:S05]  /*107a0*/  BSYNC B0 ;  /* 0x0000000000007941 */ /* 0x000fea0003800000 */
.L_x_3770:
[----:B------:R-:W-:Y:S05]  /*107b0*/  EXIT ;  /* 0x000000000000794d */ /* 0x000fea0003800000 */
.L_x_3599:
[----:B0-----:R-:W-:-:S04]  /*107c0*/  IMAD.U32 R3, RZ, RZ, UR16 ;  /* 0x00000010ff037e24 */ /* 0x001fc8000f8e00ff */
[----:B------:R0:W1:Y:S03]  /*107d0*/  SYNCS.PHASECHK.TRANS64.TRYWAIT P0, [R3+URZ+0x28c50], R0 ;  /* 0x028c5000030075a7 */ /* 0x000066000800017f */
[----:B-1----:R-:W-:Y:S05]  /*107e0*/  @!P0 NANOSLEEP.SYNCS 0x989680 ;  /* 0x009896800000895d */ /* 0x002fea0003900000 */
[----:B------:R-:W1:Y:S02]  /*107f0*/  @!P0 SYNCS.PHASECHK.TRANS64 P0, [R3+URZ+0x28c50], R0 ;  /* 0x028c5000030085a7 */ /* 0x000e64000800007f */
[----:B-1----:R-:W-:Y:S05]  /*10800*/  @!P0 BRA `(.L_x_3599) ;  /* 0xfffffffc00ec8947 */ /* 0x002fea000383ffff */
[----:B------:R-:W-:Y:S05]  /*10810*/  BRA `(.L_x_3779) ;  /* 0xffffff1000487947 */ /* 0x000fea000383ffff */
.L_x_3604:
[----:B-1----:R-:W-:-:S04]  /*10820*/  IMAD.U32 R3, RZ, RZ, UR6 ;  /* 0x00000006ff037e24 */ /* 0x002fc8000f8e00ff */
[----:B------:R1:W2:Y:S03]  /*10830*/  SYNCS.PHASECHK.TRANS64.TRYWAIT P0, [R3+URZ+0x28c50], R0 ;  /* 0x028c5000030075a7 */ /* 0x0002a6000800017f */
[----:B--2---:R-:W-:Y:S05]  /*10840*/  @!P0 NANOSLEEP.SYNCS 0x989680 ;  /* 0x009896800000895d */ /* 0x004fea0003900000 */
[----:B------:R-:W2:Y:S02]  /*10850*/  @!P0 SYNCS.PHASECHK.TRANS64 P0, [R3+URZ+0x28c50], R0 ;  /* 0x028c5000030085a7 */ /* 0x000ea4000800007f */
[----:B--2---:R-:W-:Y:S05]  /*10860*/  @!P0 BRA `(.L_x_3604) ;  /* 0xfffffffc00ec8947 */ /* 0x004fea000383ffff */
[----:B------:R-:W-:Y:S05]  /*10870*/  BRA `(.L_x_3603) ;  /* 0xffffff1c00547947 */ /* 0x000fea000383ffff */
.L_x_3607:
[----:B0-----:R-:W-:-:S04]  /*10880*/  IMAD.U32 R3, RZ, RZ, UR42 ;  /* 0x0000002aff037e24 */ /* 0x001fc8000f8e00ff */
[----:B------:R0:W1:Y:S03]  /*10890*/  SYNCS.PHASECHK.TRANS64.TRYWAIT P1, [R3+URZ+0x28c00], R0 ;  /* 0x028c0000030075a7 */ /* 0x000066000802017f */
[----:B-1----:R-:W-:Y:S05]  /*108a0*/  @!P1 NANOSLEEP.SYNCS 0x989680 ;  /* 0x009896800000995d */ /* 0x002fea0003900000 */
[----:B------:R-:W1:Y:S02]  /*108b0*/  @!P1 SYNCS.PHASECHK.TRANS64 P1, [R3+URZ+0x28c00], R0 ;  /* 0x028c0000030095a7 */ /* 0x000e64000802007f */
[----:B-1----:R-:W-:Y:S05]  /*108c0*/  @!P1 BRA `(.L_x_3607) ;  /* 0xfffffffc00ec9947 */ /* 0x002fea000383ffff */
[----:B------:R-:W-:Y:S05]  /*108d0*/  BRA `(.L_x_3780) ;  /* 0xffffff2800b47947 */ /* 0x000fea000383ffff */
.L_x_3611:
[----:B--2---:R2:W3:Y:S02]  /*108e0*/  SYNCS.PHASECHK.TRANS64.TRYWAIT P1, [R7+URZ+0x28c30], R8 ;  /* 0x028c3008070075a7 */ /* 0x0044e4000802017f */
[----:B---3--:R-:W-:Y:S05]  /*108f0*/  @!P1 NANOSLEEP.SYNCS 0x989680 ;  /* 0x009896800000995d */ /* 0x008fea0003900000 */
[----:B------:R-:W3:Y:S02]  /*10900*/  @!P1 SYNCS.PHASECHK.TRANS64 P1, [R7+URZ+0x28c30], R8 ;  /* 0x028c3008070095a7 */ /* 0x000ee4000802007f */
[----:B---3--:R-:W-:Y:S05]  /*10910*/  @!P1 BRA `(.L_x_3611) ;  /* 0xfffffffc00f09947 */ /* 0x008fea000383ffff */
[----:B------:R-:W-:Y:S05]  /*10920*/  BRA `(.L_x_3610) ;  /* 0xffffff2800d07947 */ /* 0x000fea000383ffff */
.L_x_3615:
[----:B----4-:R4:W0:Y:S02]  /*10930*/  SYNCS.PHASECHK.TRANS64.TRYWAIT P2, [R7+URZ+0x28c50], R8 ;  /* 0x028c5008070075a7 */ /* 0x010824000804017f */
[----:B0-----:R-:W-:Y:S05]  /*10940*/  @!P2 NANOSLEEP.SYNCS 0x989680 ;  /* 0x009896800000a95d */ /* 0x001fea0003900000 */
[----:B------:R-:W0:Y:S02]  /*10950*/  @!P2 SYNCS.PHASECHK.TRANS64 P2, [R7+URZ+0x28c50], R8 ;  /* 0x028c50080700a5a7 */ /* 0x000e24000804007f */
[----:B0-----:R-:W-:Y:S05]  /*10960*/  @!P2 BRA `(.L_x_3615) ;  /* 0xfffffffc00f0a947 */ /* 0x001fea000383ffff */
[----:B------:R-:W-:Y:S05]  /*10970*/  BRA `(.L_x_3614) ;  /* 0xffffff3800e07947 */ /* 0x000fea000383ffff */
.L_x_3620:
[----:B--2---:R-:W-:-:S04]  /*10980*/  IMAD.U32 R3, RZ, RZ, UR22 ;  /* 0x00000016ff037e24 */ /* 0x004fc8000f8e00ff */
[----:B------:R2:W3:Y:S03]  /*10990*/  SYNCS.PHASECHK.TRANS64.TRYWAIT P3, [R3+URZ+0x28c30], R8 ;  /* 0x028c3008030075a7 */ /* 0x0004e6000806017f */
[----:B---3--:R-:W-:Y:S05]  /*109a0*/  @!P3 NANOSLEEP.SYNCS 0x989680 ;  /* 0x009896800000b95d */ /* 0x008fea0003900000 */
[----:B------:R-:W3:Y:S02]  /*109b0*/  @!P3 SYNCS.PHASECHK.TRANS64 P3, [R3+URZ+0x28c30], R8 ;  /* 0x028c30080300b5a7 */ /* 0x000ee4000806007f */
[----:B---3--:R-:W-:Y:S05]  /*109c0*/  @!P3 BRA `(.L_x_3620) ;  /* 0xfffffffc00ecb947 */ /* 0x008fea000383ffff */
[----:B------:R-:W-:Y:S05]  /*109d0*/  BRA `(.L_x_3619) ;  /* 0xffffff3c00b87947 */ /* 0x000fea000383ffff */
.L_x_3624:
[----:B--2---:R2:W4:Y:S02]  /*109e0*/  SYNCS.PHASECHK.TRANS64.TRYWAIT P3, [R171+URZ+0x28c50], R8 ;  /* 0x028c5008ab0075a7 */ /* 0x004524000806017f */
[----:B----4-:R-:W-:Y:S05]  /*109f0*/  @!P3 NANOSLEEP.SYNCS 0x989680 ;  /* 0x009896800000b95d */ /* 0x010fea0003900000 */
[----:B------:R-:W4:Y:S02]  /*10a00*/  @!P3 SYNCS.PHASECHK.TRANS64 P3, [R171+URZ+0x28c50], R8 ;  /* 0x028c5008ab00b5a7 */ /* 0x000f24000806007f */
[----:B----4-:R-:W-:Y:S05]  /*10a10*/  @!P3 BRA `(.L_x_3624) ;  /* 0xfffffffc00f0b947 */ /* 0x010fea000383ffff */
[----:B------:R-:W-:Y:S05]  /*10a20*/  BRA `(.L_x_3623) ;  /* 0xffffff5000ec7947 */ /* 0x000fea000383ffff */
.L_x_3660:
        /* <DEDUP_REMOVED lines=11> */
.L_x_3782:
[----:B------:R-:W-:Y:S05]  /*10ae0*/  BSYNC B0 ;  /* 0x0000000000007941 */ /* 0x000fea0003800000 */
.L_x_3781:
[----:B------:R-:W-:Y:S05]  /*10af0*/  BRA `(.L_x_3783) ;  /* 0xffffffa4009c7947 */ /* 0x000fea000383ffff */
.L_x_3662:
[----:B------:R-:W-:Y:S01]  /*10b00*/  BSSY B0, `(.L_x_3784) ;  /* 0x0000006000007945 */ /* 0x000fe20003800000 */
[----:B------:R-:W-:-:S07]  /*10b10*/  IMAD.MOV.U32 R15, RZ, RZ, -0x1 ;  /* 0xffffffffff0f7424 */ /* 0x000fce00078e00ff */
[----:B012---:R-:W-:Y:S05]  /*10b20*/  WARPSYNC.COLLECTIVE R15, `(.L_x_3785) ;  /* 0x000000000f0c7348 */ /* 0x007fea0003c00000 */
[----:B------:R-:W-:Y:S02]  /*10b30*/  ELECT P6, UR62, PT ;  /* 0x00000000003e782f */ /* 0x000fe400038c0000 */
[----:B------:R-:W-:Y:S01]  /*10b40*/  MOV R14, UR62 ;  /* 0x0000003e000e7c02 */ /* 0x000fe20008000f00 */
[----:B012---:R-:W-:Y:S10]  /*10b50*/  ENDCOLLECTIVE ;  /* 0x000000000000791b */ /* 0x007ff40003800000 */
.L_x_3785:
[----:B------:R-:W-:Y:S05]  /*10b60*/  BSYNC B0 ;  /* 0x0000000000007941 */ /* 0x000fea0003800000 */
.L_x_3784:
[----:B------:R-:W-:Y:S05]  /*10b70*/  BRA `(.L_x_3786) ;  /* 0xffffffa400a07947 */ /* 0x000fea000383ffff */
.L_x_3664:
[----:B--2---:R2:W3:Y:S02]  /*10b80*/  SYNCS.PHASECHK.TRANS64.TRYWAIT P0, [R0+URZ+0x28c40], R2 ;  /* 0x028c4002000075a7 */ /* 0x0044e4000800017f */
[----:B---3--:R-:W-:Y:S05]  /*10b90*/  @!P0 NANOSLEEP.SYNCS 0x989680 ;  /* 0x009896800000895d */ /* 0x008fea0003900000 */
[----:B------:R-:W3:Y:S02]  /*10ba0*/  @!P0 SYNCS.PHASECHK.TRANS64 P0, [R0+URZ+0x28c40], R2 ;  /* 0x028c4002000085a7 */ /* 0x000ee4000800007f */
[----:B---3--:R-:W-:Y:S05]  /*10bb0*/  @!P0 BRA `(.L_x_3664) ;  /* 0xfffffffc00f08947 */ /* 0x008fea000383ffff */
[----:B------:R-:W-:Y:S05]  /*10bc0*/  BRA `(.L_x_3787) ;  /* 0xffffffa8000c7947 */ /* 0x000fea000383ffff */
.L_x_3668:
[----:B------:R-:W2:Y:S01]  /*10bd0*/  LDL.LU R11, [R1+0x38] ;  /* 0x00003800010b7983 */ /* 0x000ea20000300800 */
[----:B------:R-:W-:Y:S02]  /*10be0*/  IMAD.MOV.U32 R13, RZ, RZ, R2 ;  /* 0x000000ffff0d7224 */ /* 0x000fe400078e0002 */
[----:B------:R-:W-:Y:S02]  /*10bf0*/  IMAD.MOV.U32 R12, RZ, RZ, RZ ;  /* 0x000000ffff0c7224 */ /* 0x000fe400078e00ff */
[----:B------:R-:W-:Y:S02]  /*10c00*/  IMAD.MOV.U32 R15, RZ, RZ, -0x1 ;  /* 0xffffffffff0f7424 */ /* 0x000fe400078e00ff */
[----:B------:R-:W-:Y:S02]  /*10c10*/  IMAD R17, R17, 0x40, R8 ;  /* 0x0000004011117824 */ /* 0x000fe400078e0208 */
[----:B--2---:R-:W-:Y:S02]  /*10c20*/  IMAD R0, R11, R7, RZ ;  /* 0x000000070b007224 */ /* 0x004fe400078e02ff */
[----:B------:R-:W-:-:S02]  /*10c30*/  IMAD.MOV.U32 R11, RZ, RZ, 0x181f ;  /* 0x0000181fff0b7424 */ /* 0x000fc400078e00ff */
[C---:B------:R-:W-:Y:S01]  /*10c40*/  VIADD R7, R17.reuse, 0x10 ;  /* 0x0000001011077836 */ /* 0x040fe20000000000 */
[----:B------:R-:W-:-:S13]  /*10c50*/  ISETP.GE.AND P1, PT, R17, R0, PT ;  /* 0x000000001100720c */ /* 0x000fda0003f26270 */
[----:B-----5:R-:W-:Y:S05]  /*10c60*/  WARPSYNC.COLLECTIVE R15, `(.L_x_3788) ;  /* 0x000000000f087348 */ /* 0x020fea0003c00000 */
[----:B------:R0:W1:Y:S02]  /*10c70*/  SHFL.IDX P6, R14, R13, R12, R11 ;  /* 0x0000000c0d0e7389 */ /* 0x00006400000c000b */
[----:B01---5:R-:W-:Y:S01]  /*10c80*/  ENDCOLLECTIVE ;  /* 0x000000000000791b */ /* 0x023fe20003800000 */
.L_x_3788:
[----:B------:R-:W-:Y:S02]  /*10c90*/  IMAD.MOV.U32 R13, RZ, RZ, R3 ;  /* 0x000000ffff0d7224 */ /* 0x000fe400078e0003 */
[----:B------:R-:W-:-:S07]  /*10ca0*/  IMAD.MOV.U32 R4, RZ, RZ, R14 ;  /* 0x000000ffff047224 */ /* 0x000fce00078e000e */
[----:B------:R-:W-:Y:S05]  /*10cb0*/  WARPSYNC.COLLECTIVE R15, `(.L_x_3789) ;  /* 0x000000000f087348 */ /* 0x000fea0003c00000 */
[----:B------:R0:W1:Y:S02]  /*10cc0*/  SHFL.IDX P6, R14, R13, R12, R11 ;  /* 0x0000000c0d0e7389 */ /* 0x00006400000c000b */
[----:B01----:R-:W-:Y:S01]  /*10cd0*/  ENDCOLLECTIVE ;  /* 0x000000000000791b */ /* 0x003fe20003800000 */
.L_x_3789:
[----:B------:R-:W-:Y:S02]  /*10ce0*/  IMAD.MOV.U32 R13, RZ, RZ, R2 ;  /* 0x000000ffff0d7224 */ /* 0x000fe400078e0002 */
[----:B------:R-:W-:Y:S02]  /*10cf0*/  IMAD.MOV.U32 R12, RZ, RZ, 0x1 ;  /* 0x00000001ff0c7424 */ /* 0x000fe400078e00ff */
[----:B------:R-:W-:-:S07]  /*10d00*/  IMAD.MOV.U32 R5, RZ, RZ, R14 ;  /* 0x000000ffff057224 */ /* 0x000fce00078e000e */
[----:B------:R-:W-:Y:S05]  /*10d10*/  WARPSYNC.COLLECTIVE R15, `(.L_x_3790) ;  /* 0x000000000f087348 */ /* 0x000fea0003c00000 */
[----:B------:R0:W1:Y:S02]  /*10d20*/  SHFL.IDX P6, R14, R13, R12, R11 ;  /* 0x0000000c0d0e7389 */ /* 0x00006400000c000b */
[----:B01----:R-:W-:Y:S01]  /*10d30*/  ENDCOLLECTIVE ;  /* 0x000000000000791b */ /* 0x003fe20003800000 */
.L_x_3790:
        /* <DEDUP_REMOVED lines=10> */
.L_x_3791:
        /* <DEDUP_REMOVED lines=11> */
.L_x_3792:
        /* <DEDUP_REMOVED lines=10> */
.L_x_3793:
[----:B------:R-:W-:Y:S01]  /*10f30*/  @!PT LDS RZ, [RZ] ;  /* 0x00000000fffff984 */ /* 0x000fe20000000800 */
[----:B------:R-:W-:Y:S01]  /*10f40*/  @!PT LDS RZ, [RZ] ;  /* 0x00000000fffff984 */ /* 0x000fe20000000800 */
[----:B------:R-:W-:Y:S01]  /*10f50*/  @!PT LDS RZ, [RZ] ;  /* 0x00000000fffff984 */ /* 0x000fe20000000800 */
[----:B------:R0:W-:Y:S01]  /*10f60*/  @!P1 LDGSTS.E.BYPASS.LTC128B.128 [R9+0x20c00], desc[UR40][R4.64], !P0 ;  /* 0x20c0000004099fae */ /* 0x0001e2000c101d68 */
[----:B------:R-:W-:Y:S02]  /*10f70*/  IMAD.MOV.U32 R13, RZ, RZ, R2 ;  /* 0x000000ffff0d7224 */ /* 0x000fe400078e0002 */
[----:B0-----:R-:W-:Y:S02]  /*10f80*/  VIADD R4, R17, 0x20 ;  /* 0x0000002011047836 */ /* 0x001fe40000000000 */
[----:B------:R-:W-:-:S03]  /*10f90*/  IMAD.MOV.U32 R12, RZ, RZ, 0x3 ;  /* 0x00000003ff0c7424 */ /* 0x000fc600078e00ff */
[----:B------:R-:W-:Y:S01]  /*10fa0*/  ISETP.GE.AND P1, PT, R4, R0, PT ;  /* 0x000000000400720c */ /* 0x000fe20003f26270 */
[----:B------:R-:W-:-:S12]  /*10fb0*/  IMAD.MOV.U32 R4, RZ, RZ, R14 ;  /* 0x000000ffff047224 */ /* 0x000fd800078e000e */
[----:B------:R-:W-:Y:S05]  /*10fc0*/  WARPSYNC.COLLECTIVE R15, `(.L_x_3794) ;  /* 0x000000000f087348 */ /* 0x000fea0003c00000 */
[----:B------:R0:W1:Y:S02]  /*10fd0*/  SHFL.IDX P6, R14, R13, R12, R11 ;  /* 0x0000000c0d0e7389 */ /* 0x00006400000c000b */
[----:B01----:R-:W-:Y:S01]  /*10fe0*/  ENDCOLLECTIVE ;  /* 0x000000000000791b */ /* 0x003fe20003800000 */
.L_x_3794:
[----:B------:R-:W-:-:S05]  /*10ff0*/  @!P1 LEA R5, P2, R10, R4, 0x1 ;  /* 0x000000040a059211 */ /* 0x000fca00078408ff */
[----:B------:R-:W-:Y:S02]  /*11000*/  @!P1 IMAD.X R4, RZ, RZ, R6, P2 ;  /* 0x000000ffff049224 */ /* 0x000fe400010e0606 */
[----:B------:R-:W-:-:S03]  /*11010*/  IMAD.MOV.U32 R13, RZ, RZ, R3 ;  /* 0x000000ffff0d7224 */ /* 0x000fc600078e0003 */
[----:B------:R-:W-:-:S04]  /*11020*/  @!P1 LOP3.LUT R5, R5, R4, RZ, 0x3c, !PT ;  /* 0x0000000405059212 */ /* 0x000fc800078e3cff */
        /* <DEDUP_REMOVED lines=10> */
.L_x_3795:
[----:B------:R-:W-:Y:S01]  /*110d0*/  IMAD.MOV.U32 R3, RZ, RZ, R14 ;  /* 0x000000ffff037224 */ /* 0x000fe200078e000e */
[----:B------:R-:W-:Y:S06]  /*110e0*/  BRA `(.L_x_3796) ;  /* 0xffffffac00707947 */ /* 0x000fec000383ffff */
.L_x_3671:
[----:B0-----:R-:W2:Y:S02]  /*110f0*/  LDL R2, [R1+0x4] ;  /* 0x0000040001027983 */ /* 0x001ea40000100800 */
[----:B--2---:R0:W1:Y:S02]  /*11100*/  SYNCS.PHASECHK.TRANS64.TRYWAIT P0, [R2+URZ+0x28c20], R0 ;  /* 0x028c2000020075a7 */ /* 0x004064000800017f */
[----:B-1----:R-:W-:Y:S05]  /*11110*/  @!P0 NANOSLEEP.SYNCS 0x989680 ;  /* 0x009896800000895d */ /* 0x002fea0003900000 */
[----:B------:R-:W1:Y:S02]  /*11120*/  @!P0 SYNCS.PHASECHK.TRANS64 P0, [R2+URZ+0x28c20], R0 ;  /* 0x028c2000020085a7 */ /* 0x000e64000800007f */
[----:B-1----:R-:W-:Y:S05]  /*11130*/  @!P0 BRA `(.L_x_3671) ;  /* 0xfffffffc00ec8947 */ /* 0x002fea000383ffff */
[----:B------:R-:W-:Y:S05]  /*11140*/  BRA `(.L_x_3797) ;  /* 0xffffffac00d07947 */ /* 0x000fea000383ffff */
.L_x_3675:
[----:B0-----:R0:W1:Y:S02]  /*11150*/  SYNCS.PHASECHK.TRANS64.TRYWAIT P0, [R3+URZ+0x28c60], R0 ;  /* 0x028c6000030075a7 */ /* 0x001064000800017f */
[----:B-1----:R-:W-:Y:S05]  /*11160*/  @!P0 NANOSLEEP.SYNCS 0x989680 ;  /* 0x009896800000895d */ /* 0x002fea0003900000 */
[----:B------:R-:W1:Y:S02]  /*11170*/  @!P0 SYNCS.PHASECHK.TRANS64 P0, [R3+URZ+0x28c60], R0 ;  /* 0x028c6000030085a7 */ /* 0x000e64000800007f */
[----:B-1----:R-:W-:Y:S05]  /*11180*/  @!P0 BRA `(.L_x_3675) ;  /* 0xfffffffc00f08947 */ /* 0x002fea000383ffff */
[----:B------:R-:W-:Y:S05]  /*11190*/  BRA `(.L_x_3798) ;  /* 0xffffffb000007947 */ /* 0x000fea000383ffff */
.L_x_3694:
[----:B-1----:R1:W2:Y:S02]  /*111a0*/  SYNCS.PHASECHK.TRANS64.TRYWAIT P0, [R3+URZ+0x28c40], R2 ;  /* 0x028c4002030075a7 */ /* 0x0022a4000800017f */
[----:B--2---:R-:W-:Y:S05]  /*111b0*/  @!P0 NANOSLEEP.SYNCS 0x989680 ;  /* 0x009896800000895d */ /* 0x004fea0003900000 */
[----:B------:R-:W2:Y:S02]  /*111c0*/  @!P0 SYNCS.PHASECHK.TRANS64 P0, [R3+URZ+0x28c40], R2 ;  /* 0x028c4002030085a7 */ /* 0x000ea4000800007f */
[----:B--2---:R-:W-:Y:S05]  /*111d0*/  @!P0 BRA `(.L_x_3694) ;  /* 0xfffffffc00f08947 */ /* 0x004fea000383ffff */
[----:B------:R-:W-:Y:S05]  /*111e0*/  BRA `(.L_x_3799) ;  /* 0xffffffbc00307947 */ /* 0x000fea000383ffff */
.L_x_3699:
[----:B0-----:R0:W2:Y:S02]  /*111f0*/  SYNCS.PHASECHK.TRANS64.TRYWAIT P0, [R3+URZ+0x28c60], R2 ;  /* 0x028c6002030075a7 */ /* 0x0010a4000800017f */
[----:B--2---:R-:W-:Y:S05]  /*11200*/  @!P0 NANOSLEEP.SYNCS 0x989680 ;  /* 0x009896800000895d */ /* 0x004fea0003900000 */
[----:B------:R-:W2:Y:S02]  /*11210*/  @!P0 SYNCS.PHASECHK.TRANS64 P0, [R3+URZ+0x28c60], R2 ;  /* 0x028c6002030085a7 */ /* 0x000ea4000800007f */
[----:B--2---:R-:W-:Y:S05]  /*11220*/  @!P0 BRA `(.L_x_3699) ;  /* 0xfffffffc00f08947 */ /* 0x004fea000383ffff */
[----:B------:R-:W-:Y:S05]  /*11230*/  BRA `(.L_x_3800) ;  /* 0xffffffbc00b87947 */ /* 0x000fea000383ffff */
.L_x_3714:
[----:B0-----:R0:W1:Y:S02]  /*11240*/  SYNCS.PHASECHK.TRANS64.TRYWAIT P0, [R4+URZ+0x28c40], R2 ;  /* 0x028c4002040075a7 */ /* 0x001064000800017f */
[----:B-1----:R-:W-:Y:S05]  /*11250*/  @!P0 NANOSLEEP.SYNCS 0x989680 ;  /* 0x009896800000895d */ /* 0x002fea0003900000 */
[----:B------:R-:W1:Y:S02]  /*11260*/  @!P0 SYNCS.PHASECHK.TRANS64 P0, [R4+URZ+0x28c40], R2 ;  /* 0x028c4002040085a7 */ /* 0x000e64000800007f */
[----:B-1----:R-:W-:Y:S05]  /*11270*/  @!P0 BRA `(.L_x_3714) ;  /* 0xfffffffc00f08947 */ /* 0x002fea000383ffff */
[----:B------:R-:W-:Y:S05]  /*11280*/  BRA `(.L_x_3801) ;  /* 0xffffffc800c87947 */ /* 0x000fea000383ffff */
.L_x_3719:
[----:B-1----:R1:W2:Y:S02]  /*11290*/  SYNCS.PHASECHK.TRANS64.TRYWAIT P0, [R4+URZ+0x28c60], R2 ;  /* 0x028c6002040075a7 */ /* 0x0022a4000800017f */
[----:B--2---:R-:W-:Y:S05]  /*112a0*/  @!P0 NANOSLEEP.SYNCS 0x989680 ;  /* 0x009896800000895d */ /* 0x004fea0003900000 */
[----:B------:R-:W2:Y:S02]  /*112b0*/  @!P0 SYNCS.PHASECHK.TRANS64 P0, [R4+URZ+0x28c60], R2 ;  /* 0x028c6002040085a7 */ /* 0x000ea4000800007f */
[----:B--2---:R-:W-:Y:S05]  /*112c0*/  @!P0 BRA `(.L_x_3719) ;  /* 0xfffffffc00f08947 */ /* 0x004fea000383ffff */
[----:B------:R-:W-:Y:S05]  /*112d0*/  BRA `(.L_x_3802) ;  /* 0xffffffcc004c7947 */ /* 0x000fea000383ffff */
.L_x_3734:
[----:B-1----:R1:W2:Y:S02]  /*112e0*/  SYNCS.PHASECHK.TRANS64.TRYWAIT P0, [R4+URZ+0x28c40], R2 ;  /* 0x028c4002040075a7 */ /* 0x0022a4000800017f */
[----:B--2---:R-:W-:Y:S05]  /*112f0*/  @!P0 NANOSLEEP.SYNCS 0x989680 ;  /* 0x009896800000895d */ /* 0x004fea0003900000 */
[----:B------:R-:W2:Y:S02]  /*11300*/  @!P0 SYNCS.PHASECHK.TRANS64 P0, [R4+URZ+0x28c40], R2 ;  /* 0x028c4002040085a7 */ /* 0x000ea4000800007f */
[----:B--2---:R-:W-:Y:S05]  /*11310*/  @!P0 BRA `(.L_x_3734) ;  /* 0xfffffffc00f08947 */ /* 0x004fea000383ffff */
[----:B------:R-:W-:Y:S05]  /*11320*/  BRA `(.L_x_3803) ;  /* 0xffffffd800387947 */ /* 0x000fea000383ffff */
.L_x_3739:
[----:B0-----:R0:W2:Y:S02]  /*11330*/  SYNCS.PHASECHK.TRANS64.TRYWAIT P0, [R4+URZ+0x28c60], R2 ;  /* 0x028c6002040075a7 */ /* 0x0010a4000800017f */
[----:B--2---:R-:W-:Y:S05]  /*11340*/  @!P0 NANOSLEEP.SYNCS 0x989680 ;  /* 0x009896800000895d */ /* 0x004fea0003900000 */
[----:B------:R-:W2:Y:S02]  /*11350*/  @!P0 SYNCS.PHASECHK.TRANS64 P0, [R4+URZ+0x28c60], R2 ;  /* 0x028c6002040085a7 */ /* 0x000ea4000800007f */
[----:B--2---:R-:W-:Y:S05]  /*11360*/  @!P0 BRA `(.L_x_3739) ;  /* 0xfffffffc00f08947 */ /* 0x004fea000383ffff */
[----:B------:R-:W-:Y:S05]  /*11370*/  BRA `(.L_x_3804) ;  /* 0xffffffd800c07947 */ /* 0x000fea000383ffff */
.L_x_3755:
[----:B------:R-:W-:Y:S01]  /*11380*/  BSSY B0, `(.L_x_3805) ;  /* 0x0000008000007945 */ /* 0x000fe20003800000 */
[----:B------:R-:W-:Y:S02]  /*11390*/  IMAD.MOV.U32 R13, RZ, RZ, R16 ;  /* 0x000000ffff0d7224 */ /* 0x000fe400078e0010 */
[----:B0-----:R-:W-:Y:S02]  /*113a0*/  IMAD.MOV.U32 R12, RZ, RZ, RZ ;  /* 0x000000ffff0c7224 */ /* 0x001fe400078e00ff */
[----:B------:R-:W-:Y:S02]  /*113b0*/  IMAD.MOV.U32 R11, RZ, RZ, 0x1f ;  /* 0x0000001fff0b7424 */ /* 0x000fe400078e00ff */
[----:B------:R-:W-:-:S07]  /*113c0*/  IMAD.MOV.U32 R15, RZ, RZ, -0x1 ;  /* 0xffffffffff0f7424 */ /* 0x000fce00078e00ff */
[----:B-1---5:R-:W-:Y:S05]  /*113d0*/  WARPSYNC.COLLECTIVE R15, `(.L_x_3806) ;  /* 0x000000000f087348 */ /* 0x022fea0003c00000 */
[----:B------:R0:W2:Y:S02]  /*113e0*/  SHFL.IDX P6, R14, R13, R12, R11 ;  /* 0x0000000c0d0e7389 */ /* 0x0000a400000c000b */
[----:B012--5:R-:W-:Y:S01]  /*113f0*/  ENDCOLLECTIVE ;  /* 0x000000000000791b */ /* 0x027fe20003800000 */
.L_x_3806:
[----:B------:R-:W-:Y:S05]  /*11400*/  BSYNC B0 ;  /* 0x0000000000007941 */ /* 0x000fea0003800000 */
.L_x_3805:
        /* <DEDUP_REMOVED lines=9> */
.L_x_3807:
        /* <DEDUP_REMOVED lines=18> */
.L_x_3808:
[----:B------:R-:W-:Y:S01]  /*115c0*/  IMAD.MOV.U32 R12, RZ, RZ, 0x2 ;  /* 0x00000002ff0c7424 */ /* 0x000fe200078e00ff */
[----:B------:R-:W-:-:S05]  /*115d0*/  SEL R5, R14, RZ, P1 ;  /* 0x000000ff0e057207 */ /* 0x000fca0000800000 */
[----:B------:R-:W-:-:S04]  /*115e0*/  IMAD.IADD R3, R2, 0x1, R5 ;  /* 0x0000000102037824 */ /* 0x000fc800078e0205 */
[----:B------:R-:W-:-:S07]  /*115f0*/  IMAD.MOV.U32 R13, RZ, RZ, R3 ;  /* 0x000000ffff0d7224 */ /* 0x000fce00078e0003 */
[----:B------:R-:W-:Y:S05]  /*11600*/  WARPSYNC.COLLECTIVE R15, `(.L_x_3809) ;  /* 0x000000000f087348 */ /* 0x000fea0003c00000 */
[----:B------:R0:W1:Y:S02]  /*11610*/  SHFL.UP P6, R14, R13, R12, R11 ;  /* 0x0400000c0d0e7389 */ /* 0x00006400000c000b */
[----:B01----:R-:W-:Y:S01]  /*11620*/  ENDCOLLECTIVE ;  /* 0x000000000000791b */ /* 0x003fe20003800000 */
.L_x_3809:
[----:B------:R-:W-:Y:S01]  /*11630*/  IMAD.MOV.U32 R12, RZ, RZ, 0x4 ;  /* 0x00000004ff0c7424 */ /* 0x000fe200078e00ff */
[----:B------:R-:W-:-:S05]  /*11640*/  SEL R14, R14, RZ, P2 ;  /* 0x000000ff0e0e7207 */ /* 0x000fca0001000000 */
[----:B------:R-:W-:-:S04]  /*11650*/  IMAD.IADD R3, R3, 0x1, R14 ;  /* 0x0000000103037824 */ /* 0x000fc800078e020e */
[----:B------:R-:W-:-:S07]  /*11660*/  IMAD.MOV.U32 R13, RZ, RZ, R3 ;  /* 0x000000ffff0d7224 */ /* 0x000fce00078e0003 */
[----:B------:R-:W-:Y:S05]  /*11670*/  WARPSYNC.COLLECTIVE R15, `(.L_x_3810) ;  /* 0x000000000f087348 */ /* 0x000fea0003c00000 */
[----:B------:R0:W1:Y:S02]  /*11680*/  SHFL.UP P6, R14, R13, R12, R11 ;  /* 0x0400000c0d0e7389 */ /* 0x00006400000c000b */
[----:B01----:R-:W-:Y:S01]  /*11690*/  ENDCOLLECTIVE ;  /* 0x000000000000791b */ /* 0x003fe20003800000 */
.L_x_3810:
[----:B------:R-:W-:Y:S01]  /*116a0*/  IMAD.MOV.U32 R12, RZ, RZ, 0x8 ;  /* 0x00000008ff0c7424 */ /* 0x000fe200078e00ff */
[----:B------:R-:W-:-:S05]  /*116b0*/  SEL R14, R14, RZ, P3 ;  /* 0x000000ff0e0e7207 */ /* 0x000fca0001800000 */
[----:B------:R-:W-:-:S04]  /*116c0*/  IMAD.IADD R3, R3, 0x1, R14 ;  /* 0x0000000103037824 */ /* 0x000fc800078e020e */
[----:B------:R-:W-:-:S07]  /*116d0*/  IMAD.MOV.U32 R13, RZ, RZ, R3 ;  /* 0x000000ffff0d7224 */ /* 0x000fce00078e0003 */
[----:B------:R-:W-:Y:S05]  /*116e0*/  WARPSYNC.COLLECTIVE R15, `(.L_x_3811) ;  /* 0x000000000f087348 */ /* 0x000fea0003c00000 */
[----:B------:R0:W1:Y:S02]  /*116f0*/  SHFL.UP P6, R14, R13, R12, R11 ;  /* 0x0400000c0d0e7389 */ /* 0x00006400000c000b */
[----:B01----:R-:W-:Y:S01]  /*11700*/  ENDCOLLECTIVE ;  /* 0x000000000000791b */ /* 0x003fe20003800000 */
.L_x_3811:
[----:B------:R-:W-:Y:S01]  /*11710*/  IMAD.MOV.U32 R12, RZ, RZ, 0x10 ;  /* 0x00000010ff0c7424 */ /* 0x000fe200078e00ff */
[----:B------:R-:W-:-:S05]  /*11720*/  SEL R14, R14, RZ, P4 ;  /* 0x000000ff0e0e7207 */ /* 0x000fca0002000000 */
[----:B------:R-:W-:-:S04]  /*11730*/  IMAD.IADD R3, R3, 0x1, R14 ;  /* 0x0000000103037824 */ /* 0x000fc800078e020e */
[----:B------:R-:W-:-:S07]  /*11740*/  IMAD.MOV.U32 R13, RZ, RZ, R3 ;  /* 0x000000ffff0d7224 */ /* 0x000fce00078e0003 */
[----:B------:R-:W-:Y:S05]  /*11750*/  WARPSYNC.COLLECTIVE R15, `(.L_x_3812) ;  /* 0x000000000f087348 */ /* 0x000fea0003c00000 */
[----:B------:R0:W1:Y:S02]  /*11760*/  SHFL.UP P6, R14, R13, R12, R11 ;  /* 0x0400000c0d0e7389 */ /* 0x00006400000c000b */
[----:B01----:R-:W-:Y:S01]  /*11770*/  ENDCOLLECTIVE ;  /* 0x000000000000791b */ /* 0x003fe20003800000 */
.L_x_3812:
        /* <DEDUP_REMOVED lines=8> */
.L_x_3813:
[----:B------:R-:W-:Y:S05]  /*11800*/  BRA `(.L_x_3814) ;  /* 0xffffffe400307947 */ /* 0x000fea000383ffff */
.L_x_3760:
[----:B------:R-:W-:Y:S01]  /*11810*/  BSSY B0, `(.L_x_3815) ;  /* 0x0000008000007945 */ /* 0x000fe20003800000 */
[----:B-----5:R-:W-:Y:S02]  /*11820*/  IMAD.MOV.U32 R13, RZ, RZ, R2 ;  /* 0x000000ffff0d7224 */ /* 0x020fe400078e0002 */
[----:B0-----:R-:W-:Y:S02]  /*11830*/  IMAD.MOV.U32 R12, RZ, RZ, 0x1 ;  /* 0x00000001ff0c7424 */ /* 0x001fe400078e00ff */
[----:B------:R-:W-:Y:S02]  /*11840*/  IMAD.MOV.U32 R11, RZ, RZ, RZ ;  /* 0x000000ffff0b7224 */ /* 0x000fe400078e00ff */
[----:B------:R-:W-:-:S07]  /*11850*/  IMAD.MOV.U32 R15, RZ, RZ, -0x1 ;  /* 0xffffffffff0f7424 */ /* 0x000fce00078e00ff */
[----:B-12---:R-:W-:Y:S05]  /*11860*/  WARPSYNC.COLLECTIVE R15, `(.L_x_3816) ;  /* 0x000000000f087348 */ /* 0x006fea0003c00000 */
[----:B------:R0:W3:Y:S02]  /*11870*/  SHFL.UP P6, R14, R13, R12, R11 ;  /* 0x0400000c0d0e7389 */ /* 0x0000e400000c000b */
[----:B0123--:R-:W-:Y:S01]  /*11880*/  ENDCOLLECTIVE ;  /* 0x000000000000791b */ /* 0x00ffe20003800000 */
.L_x_3816:
[----:B------:R-:W-:Y:S05]  /*11890*/  BSYNC B0 ;  /* 0x0000000000007941 */ /* 0x000fea0003800000 */
.L_x_3815:
        /* <DEDUP_REMOVED lines=9> */
.L_x_3817:
[----:B------:R-:W-:Y:S01]  /*11930*/  IMAD.MOV.U32 R12, RZ, RZ, 0x4 ;  /* 0x00000004ff0c7424 */ /* 0x000fe200078e00ff */
[----:B------:R-:W-:-:S05]  /*11940*/  SEL R14, R14, RZ, P2 ;  /* 0x000000ff0e0e7207 */ /* 0x000fca0001000000 */
[----:B------:R-:W-:-:S04]  /*11950*/  IMAD.IADD R3, R3, 0x1, R14 ;  /* 0x0000000103037824 */ /* 0x000fc800078e020e */
[----:B------:R-:W-:-:S07]  /*11960*/  IMAD.MOV.U32 R13, RZ, RZ, R3 ;  /* 0x000000ffff0d7224 */ /* 0x000fce00078e0003 */
[----:B------:R-:W-:Y:S05]  /*11970*/  WARPSYNC.COLLECTIVE R15, `(.L_x_3818) ;  /* 0x000000000f087348 */ /* 0x000fea0003c00000 */
[----:B------:R0:W1:Y:S02]  /*11980*/  SHFL.UP P6, R14, R13, R12, R11 ;  /* 0x0400000c0d0e7389 */ /* 0x00006400000c000b */
[----:B01----:R-:W-:Y:S01]  /*11990*/  ENDCOLLECTIVE ;  /* 0x000000000000791b */ /* 0x003fe20003800000 */
.L_x_3818:
[----:B------:R-:W-:Y:S01]  /*119a0*/  IMAD.MOV.U32 R12, RZ, RZ, 0x8 ;  /* 0x00000008ff0c7424 */ /* 0x000fe200078e00ff */
[----:B------:R-:W-:-:S05]  /*119b0*/  SEL R14, R14, RZ, P3 ;  /* 0x000000ff0e0e7207 */ /* 0x000fca0001800000 */
[----:B------:R-:W-:-:S04]  /*119c0*/  IMAD.IADD R3, R3, 0x1, R14 ;  /* 0x0000000103037824 */ /* 0x000fc800078e020e */
[----:B------:R-:W-:-:S07]  /*119d0*/  IMAD.MOV.U32 R13, RZ, RZ, R3 ;  /* 0x000000ffff0d7224 */ /* 0x000fce00078e0003 */
[----:B------:R-:W-:Y:S05]  /*119e0*/  WARPSYNC.COLLECTIVE R15, `(.L_x_3819) ;  /* 0x000000000f087348 */ /* 0x000fea0003c00000 */
[----:B------:R0:W1:Y:S02]  /*119f0*/  SHFL.UP P6, R14, R13, R12, R11 ;  /* 0x0400000c0d0e7389 */ /* 0x00006400000c000b */
[----:B01----:R-:W-:Y:S01]  /*11a00*/  ENDCOLLECTIVE ;  /* 0x000000000000791b */ /* 0x003fe20003800000 */
.L_x_3819:
[----:B------:R-:W-:Y:S01]  /*11a10*/  IMAD.MOV.U32 R12, RZ, RZ, 0x10 ;  /* 0x00000010ff0c7424 */ /* 0x000fe200078e00ff */
[----:B------:R-:W-:-:S05]  /*11a20*/  SEL R14, R14, RZ, P4 ;  /* 0x000000ff0e0e7207 */ /* 0x000fca0002000000 */
[----:B------:R-:W-:-:S04]  /*11a30*/  IMAD.IADD R3, R3, 0x1, R14 ;  /* 0x0000000103037824 */ /* 0x000fc800078e020e */
[----:B------:R-:W-:-:S07]  /*11a40*/  IMAD.MOV.U32 R13, RZ, RZ, R3 ;  /* 0x000000ffff0d7224 */ /* 0x000fce00078e0003 */
[----:B------:R-:W-:Y:S05]  /*11a50*/  WARPSYNC.COLLECTIVE R15, `(.L_x_3820) ;  /* 0x000000000f087348 */ /* 0x000fea0003c00000 */
[----:B------:R0:W1:Y:S02]  /*11a60*/  SHFL.UP P6, R14, R13, R12, R11 ;  /* 0x0400000c0d0e7389 */ /* 0x00006400000c000b */
[----:B01----:R-:W-:Y:S01]  /*11a70*/  ENDCOLLECTIVE ;  /* 0x000000000000791b */ /* 0x003fe20003800000 */
.L_x_3820:
        /* <DEDUP_REMOVED lines=8> */
.L_x_3821:
[----:B------:R-:W-:Y:S05]  /*11b00*/  BRA `(.L_x_3822) ;  /* 0xffffffe4000c7947 */ /* 0x000fea000383ffff */
.L_x_3762:
[----:B------:R-:W-:Y:S01]  /*11b10*/  BSSY B0, `(.L_x_3823) ;  /* 0x0000006000007945 */ /* 0x000fe20003800000 */
[----:B------:R-:W-:Y:S01]  /*11b20*/  PLOP3.LUT P6, PT, P6, PT, PT, 0x8, 0x0 ;  /* 0x000000000000781c */ /* 0x000fe200037ce170 */
[----:B------:R-:W-:-:S12]  /*11b30*/  IMAD.MOV.U32 R15, RZ, RZ, -0x1 ;  /* 0xffffffffff0f7424 */ /* 0x000fd800078e00ff */
[----:B01---5:R-:W-:Y:S05]  /*11b40*/  WARPSYNC.COLLECTIVE R15, `(.L_x_3824) ;  /* 0x000000000f087348 */ /* 0x023fea0003c00000 */
[----:B------:R-:W-:Y:S01]  /*11b50*/  VOTE.ANY R14, PT, P6 ;  /* 0x00000000000e7806 */ /* 0x000fe200030e0100 */
[----:B01---5:R-:W-:Y:S06]  /*11b60*/  ENDCOLLECTIVE ;  /* 0x000000000000791b */ /* 0x023fec0003800000 */
.L_x_3824:
[----:B------:R-:W-:Y:S05]  /*11b70*/  BSYNC B0 ;  /* 0x0000000000007941 */ /* 0x000fea0003800000 */
.L_x_3823:
        /* <DEDUP_REMOVED lines=9> */
.L_x_3825:
[----:B------:R-:W-:Y:S01]  /*11c10*/  IMAD.MOV.U32 R17, RZ, RZ, R14 ;  /* 0x000000ffff117224 */ /* 0x000fe200078e000e */
[----:B------:R-:W-:Y:S06]  /*11c20*/  BRA `(.L_x_3826) ;  /* 0xffffffe000fc7947 */ /* 0x000fec000383ffff */
.L_x_3764:
[----:B------:R-:W-:Y:S01]  /*11c30*/  BSSY B0, `(.L_x_3827) ;  /* 0x0000007000007945 */ /* 0x000fe20003800000 */
[----:B------:R-:W-:Y:S02]  /*11c40*/  IMAD.MOV.U32 R13, RZ, RZ, R3 ;  /* 0x000000ffff0d7224 */ /* 0x000fe400078e0003 */
[----:B------:R-:W-:Y:S02]  /*11c50*/  IMAD.MOV.U32 R11, RZ, RZ, 0x1f ;  /* 0x0000001fff0b7424 */ /* 0x000fe400078e00ff */
[----:B------:R-:W-:-:S07]  /*11c60*/  IMAD.MOV.U32 R15, RZ, RZ, -0x1 ;  /* 0xffffffffff0f7424 */ /* 0x000fce00078e00ff */
[----:B-123-5:R-:W-:Y:S05]  /*11c70*/  WARPSYNC.COLLECTIVE R15, `(.L_x_3828) ;  /* 0x000000000f087348 */ /* 0x02efea0003c00000 */
[----:B------:R0:W4:Y:S02]  /*11c80*/  SHFL.IDX P6, R14, R13, R12, R11 ;  /* 0x0000000c0d0e7389 */ /* 0x00012400000c000b */
[----:B012345:R-:W-:Y:S01]  /*11c90*/  ENDCOLLECTIVE ;  /* 0x000000000000791b */ /* 0x03ffe20003800000 */
.L_x_3828:
[----:B------:R-:W-:Y:S05]  /*11ca0*/  BSYNC B0 ;  /* 0x0000000000007941 */ /* 0x000fea0003800000 */
.L_x_3827:
[----:B------:R-:W-:Y:S05]  /*11cb0*/  BRA `(.L_x_3763) ;  /* 0xffffffe000f47947 */ /* 0x000fea000383ffff */
.L_x_3768:
[----:B-1----:R1:W2:Y:S02]  /*11cc0*/  SYNCS.PHASECHK.TRANS64.TRYWAIT P0, [R0+URZ+0x28c20], R3 ;  /* 0x028c2003000075a7 */ /* 0x0022a4000800017f */
[----:B--2---:R-:W-:Y:S05]  /*11cd0*/  @!P0 NANOSLEEP.SYNCS 0x989680 ;  /* 0x009896800000895d */ /* 0x004fea0003900000 */
[----:B------:R-:W2:Y:S02]  /*11ce0*/  @!P0 SYNCS.PHASECHK.TRANS64 P0, [R0+URZ+0x28c20], R3 ;  /* 0x028c2003000085a7 */ /* 0x000ea4000800007f */
[----:B--2---:R-:W-:Y:S05]  /*11cf0*/  @!P0 BRA `(.L_x_3768) ;  /* 0xfffffffc00f08947 */ /* 0x004fea000383ffff */
[----:B------:R-:W-:Y:S05]  /*11d00*/  BRA `(.L_x_3829) ;  /* 0xffffffe400e87947 */ /* 0x000fea000383ffff */
.L_x_3769:
[----:B------:R-:W2:Y:S01]  /*11d10*/  S2R R2, SR_TID.X ;  /* 0x0000000000027919 */ /* 0x000ea20000002100 */
[----:B------:R-:W-:Y:S01]  /*11d20*/  BSSY B0, `(.L_x_3830) ;  /* 0x000000a000007945 */ /* 0x000fe20003800000 */
[----:B0-----:R-:W-:Y:S02]  /*11d30*/  IMAD.MOV.U32 R12, RZ, RZ, RZ ;  /* 0x000000ffff0c7224 */ /* 0x001fe400078e00ff */
[----:B------:R-:W-:Y:S02]  /*11d40*/  IMAD.MOV.U32 R11, RZ, RZ, 0x1f ;  /* 0x0000001fff0b7424 */ /* 0x000fe400078e00ff */
[----:B------:R-:W-:Y:S01]  /*11d50*/  IMAD.MOV.U32 R15, RZ, RZ, -0x1 ;  /* 0xffffffffff0f7424 */ /* 0x000fe200078e00ff */
[----:B--2---:R-:W-:-:S04]  /*11d60*/  SHF.R.U32.HI R2, RZ, 0x5, R2 ;  /* 0x00000005ff027819 */ /* 0x004fc80000011602 */
[----:B------:R-:W-:-:S05]  /*11d70*/  LOP3.LUT R2, R2, 0x3, RZ, 0xc0, !PT ;  /* 0x0000000302027812 */ /* 0x000fca00078ec0ff */
[----:B------:R-:W-:-:S07]  /*11d80*/  IMAD.MOV.U32 R13, RZ, RZ, R2 ;  /* 0x000000ffff0d7224 */ /* 0x000fce00078e0002 */
[----:B-1---5:R-:W-:Y:S05]  /*11d90*/  WARPSYNC.COLLECTIVE R15, `(.L_x_3831) ;  /* 0x000000000f087348 */ /* 0x022fea0003c00000 */
[----:B------:R0:W2:Y:S02]  /*11da0*/  SHFL.IDX P6, R14, R13, R12, R11 ;  /* 0x0000000c0d0e7389 */ /* 0x0000a400000c000b */
[----:B012--5:R-:W-:Y:S01]  /*11db0*/  ENDCOLLECTIVE ;  /* 0x000000000000791b */ /* 0x027fe20003800000 */
.L_x_3831:
[----:B------:R-:W-:Y:S05]  /*11dc0*/  BSYNC B0 ;  /* 0x0000000000007941 */ /* 0x000fea0003800000 */
.L_x_3830:
[----:B------:R-:W-:Y:S05]  /*11dd0*/  BRA `(.L_x_3832) ;  /* 0xffffffe400d07947 */ /* 0x000fea000383ffff */
.L_x_3772:
[----:B------:R-:W-:Y:S01]  /*11de0*/  BSSY B1, `(.L_x_3833) ;  /* 0x0000006000017945 */ /* 0x000fe20003800000 */
[----:B------:R-:W-:-:S07]  /*11df0*/  IMAD.MOV.U32 R15, RZ, RZ, -0x1 ;  /* 0xffffffffff0f7424 */ /* 0x000fce00078e00ff */
[----:B012--5:R-:W-:Y:S05]  /*11e00*/  WARPSYNC.COLLECTIVE R15, `(.L_x_3834) ;  /* 0x000000000f0c7348 */ /* 0x027fea0003c00000 */
[----:B------:R-:W-:Y:S02]  /*11e10*/  ELECT P6, UR62, PT ;  /* 0x00000000003e782f */ /* 0x000fe400038c0000 */
[----:B------:R-:W-:Y:S01]  /*11e20*/  MOV R14, UR62 ;  /* 0x0000003e000e7c02 */ /* 0x000fe20008000f00 */
[----:B012--5:R-:W-:Y:S10]  /*11e30*/  ENDCOLLECTIVE ;  /* 0x000000000000791b */ /* 0x027ff40003800000 */
.L_x_3834:
[----:B------:R-:W-:Y:S05]  /*11e40*/  BSYNC B1 ;  /* 0x0000000000017941 */ /* 0x000fea0003800000 */
.L_x_3833:
[----:B------:R-:W-:Y:S05]  /*11e50*/  BRA `(.L_x_3835) ;  /* 0xffffffe400c87947 */ /* 0x000fea000383ffff */
.L_x_3774:
[----:B0-----:R0:W1:Y:S02]  /*11e60*/  SYNCS.PHASECHK.TRANS64.TRYWAIT P0, [R6+URZ], R5 ;  /* 0x00000005060075a7 */ /* 0x001064000800017f */
[----:B-1----:R-:W-:Y:S05]  /*11e70*/  @!P0 NANOSLEEP.SYNCS 0x989680 ;  /* 0x009896800000895d */ /* 0x002fea0003900000 */
[----:B------:R-:W1:Y:S02]  /*11e80*/  @!P0 SYNCS.PHASECHK.TRANS64 P0, [R6+URZ], R5 ;  /* 0x00000005060085a7 */ /* 0x000e64000800007f */
[----:B-1----:R-:W-:Y:S05]  /*11e90*/  @!P0 BRA `(.L_x_3774) ;  /* 0xfffffffc00f08947 */ /* 0x002fea000383ffff */
[----:B------:R-:W-:Y:S05]  /*11ea0*/  BRA `(.L_x_3836) ;  /* 0xffffffe800047947 */ /* 0x000fea000383ffff */
.L_x_3775:
[----:B-1----:R1:W2:Y:S02]  /*11eb0*/  SYNCS.PHASECHK.TRANS64.TRYWAIT P0, [R7+URZ], R2 ;  /* 0x00000002070075a7 */ /* 0x0022a4000800017f */
[----:B--2---:R-:W-:Y:S05]  /*11ec0*/  @!P0 NANOSLEEP.SYNCS 0x989680 ;  /* 0x009896800000895d */ /* 0x004fea0003900000 */
[----:B------:R-:W2:Y:S02]  /*11ed0*/  @!P0 SYNCS.PHASECHK.TRANS64 P0, [R7+URZ], R2 ;  /* 0x00000002070085a7 */ /* 0x000ea4000800007f */
[----:B--2---:R-:W-:Y:S05]  /*11ee0*/  @!P0 BRA `(.L_x_3775) ;  /* 0xfffffffc00f08947 */ /* 0x004fea000383ffff */
[----:B------:R-:W-:Y:S05]  /*11ef0*/  BRA `(.L_x_3837) ;  /* 0xffffffe400f87947 */ /* 0x000fea000383ffff */
.L_x_3777:
[----:B--2---:R2:W3:Y:S02]  /*11f00*/  SYNCS.PHASECHK.TRANS64.TRYWAIT P0, [R4+URZ], R5 ;  /* 0x00000005040075a7 */ /* 0x0044e4000800017f */
[----:B---3--:R-:W-:Y:S05]  /*11f10*/  @!P0 NANOSLEEP.SYNCS 0x989680 ;  /* 0x009896800000895d */ /* 0x008fea0003900000 */
[----:B------:R-:W3:Y:S02]  /*11f20*/  @!P0 SYNCS.PHASECHK.TRANS64 P0, [R4+URZ], R5 ;  /* 0x00000005040085a7 */ /* 0x000ee4000800007f */
[----:B---3--:R-:W-:Y:S05]  /*11f30*/  @!P0 BRA `(.L_x_3777) ;  /* 0xfffffffc00f08947 */ /* 0x008fea000383ffff */
[----:B------:R-:W-:Y:S05]  /*11f40*/  BRA `(.L_x_3838) ;  /* 0xffffffe800007947 */ /* 0x000fea000383ffff */
.L_x_3839:
        /* <DEDUP_REMOVED lines=11> */
.L_x_15118:


//--------------------- .text._ZN7cutlass13device_kernelIN5flash11enable_sm90INS1_16FlashAttnFwdSm90INS1_25CollectiveMainloopFwdSm90ILi2EN4cute5tupleIJNS5_1CILi1EEES8_S8_EEENS6_IJNS7_ILi64EEESA_SA_EEELi512ENS_6half_tEfNS_4arch4Sm90ELb0ELb0ELb0ELb1ELb0ELb1ELb0ELb0ELb0ELb1ELb0ELb0EEENS1_21CollectiveEpilogueFwdINS6_IJSA_NS7_ILi512EEESA_EEES9_SC_SE_Li256ELb1ELb1ELb0ELb0EEENS1_36VarlenDynamicPersistentTileSchedulerILi64ELi64ELi256ELi128ELb0ELb1ELb1ELb0ELb1ELb1EEEEEEEEEvNT_6ParamsE --------------------------
	.section	.text._ZN7cutlass13device_kernelIN5flash11enable_sm90INS1_16FlashAttnFwdSm90INS1_25CollectiveMainloopFwdSm90ILi2EN4cute5tupleIJNS5_1CILi1EEES8_S8_EEENS6_IJNS7_ILi64EEESA_SA_EEELi512ENS_6half_tEfNS_4arch4Sm90ELb0ELb0ELb0ELb1ELb0ELb1ELb0ELb0ELb0ELb1ELb0ELb0EEENS1_21CollectiveEpilogueFwdINS6_IJSA_NS7_ILi512EEESA_EEES9_SC_SE_Li256ELb1ELb1ELb0ELb0EEENS1_36VarlenDynamicPersistentTileSchedulerILi64ELi64ELi256ELi128ELb0ELb1ELb1ELb0ELb1ELb1EEEEEEEEEvNT_6ParamsE,"ax",@progbits
	.align	128
.text._ZN7cutlass13device_kernelIN5flash11enable_sm90INS1_16FlashAttnFwdSm90INS1_25CollectiveMainloopFwdSm90ILi2EN4cute5tupleIJNS5_1CILi1EEES8_S8_EEENS6_IJNS7_ILi64EEESA_SA_EEELi512ENS_6half_tEfNS_4arch4Sm90ELb0ELb0ELb0ELb1ELb0ELb1ELb0ELb0ELb0ELb1ELb0ELb0EEENS1_21CollectiveEpilogueFwdINS6_IJSA_NS7_ILi512EEESA_EEES9_SC_SE_Li256ELb1ELb1ELb0ELb0EEENS1_36VarlenDynamicPersistentTileSchedulerILi64ELi64ELi256ELi128ELb0ELb1ELb1ELb0ELb1ELb1EEEEEEEEEvNT_6ParamsE:
        .type           _ZN7cutlass13device_kernelIN5flash11enable_sm90INS1_16FlashAttnFwdSm90INS1_25CollectiveMainloopFwdSm90ILi2EN4cute5tupleIJNS5_1CILi1EEES8_S8_EEENS6_IJNS7_ILi64EEESA_SA_EEELi512ENS_6half_tEfNS_4arch4Sm90ELb0ELb0ELb0ELb1ELb0ELb1ELb0ELb0ELb0ELb1ELb0ELb0EEENS1_21CollectiveEpilogueFwdINS6_IJSA_NS7_ILi512EEESA_EEES9_SC_SE_Li256ELb1ELb1ELb0ELb0EEENS1_36VarlenDynamicPersistentTileSchedulerILi64ELi64ELi256ELi128ELb0ELb1ELb1ELb0ELb1ELb1EEEEEEEEEvNT_6ParamsE,@function
        .size           _ZN7cutlass13device_kernelIN5flash11enable_sm90INS1_16FlashAttnFwdSm90INS1_25CollectiveMainloopFwdSm90ILi2EN4cute5tupleIJNS5_1CILi1EEES8_S8_EEENS6_IJNS7_ILi64EEESA_SA_EEELi512ENS_6half_tEfNS_4arch4Sm90ELb0ELb0ELb0ELb1ELb0ELb1ELb0ELb0ELb0ELb1ELb0ELb0EEENS1_21CollectiveEpilogueFwdINS6_IJSA_NS7_ILi512EEESA_EEES9_SC_SE_Li256ELb1ELb1ELb0ELb0EEENS1_36VarlenDynamicPersistentTileSchedulerILi64ELi64ELi256ELi128ELb0ELb1ELb1ELb0ELb1ELb1EEEEEEEEEvNT_6ParamsE,(.L_x_15119 - _ZN7cutlass13device_kernelIN5flash11enable_sm90INS1_16FlashAttnFwdSm90INS1_25CollectiveMainloopFwdSm90ILi2EN4cute5tupleIJNS5_1CILi1EEES8_S8_EEENS6_IJNS7_ILi64EEESA_SA_EEELi512ENS_6half_tEfNS_4arch4Sm90ELb0ELb0ELb0ELb1ELb0ELb1ELb0ELb0ELb0ELb1ELb0ELb0EEENS1_21CollectiveEpilogueFwdINS6_IJSA_NS7_ILi512EEESA_EEES9_SC_SE_Li256ELb1ELb1ELb0ELb0EEENS1_36VarlenDynamicPersistentTileSchedulerILi64ELi64ELi256ELi128ELb0ELb1ELb1ELb0ELb1ELb1EEEEEEEEEvNT_6ParamsE)
        .other          _ZN7cutlass13device_kernelIN5flash11enable_sm90INS1_16FlashAttnFwdSm90INS1_25CollectiveMainloopFwdSm90ILi2EN4cute5tupleIJNS5_1CILi1EEES8_S8_EEENS6_IJNS7_ILi64EEESA_SA_EEELi512ENS_6half_tEfNS_4arch4Sm90ELb0ELb0ELb0ELb1ELb0ELb1ELb0ELb0ELb0ELb1ELb0ELb0EEENS1_21CollectiveEpilogueFwdINS6_IJSA_NS7_ILi512EEESA_EEES9_SC_SE_Li256ELb1ELb1ELb0ELb0EEENS1_36VarlenDynamicPersistentTileSchedulerILi64ELi64ELi256ELi128ELb0ELb1ELb1ELb0ELb1ELb1EEEEEEEEEvNT_6ParamsE,@"STO_CUDA_ENTRY STV_DEFAULT"
_ZN7cutlass13device_kernelIN5flash11enable_sm90INS1_16FlashAttnFwdSm90INS1_25CollectiveMainloopFwdSm90ILi2EN4cute5tupleIJNS5_1CILi1EEES8_S8_EEENS6_IJNS7_ILi64EEESA_SA_EEELi512ENS_6half_tEfNS_4arch4Sm90ELb0ELb0ELb0ELb1ELb0ELb1ELb0ELb0ELb0ELb1ELb0ELb0EEENS1_21CollectiveEpilogueFwdINS6_IJSA_NS7_ILi512EEESA_EEES9_SC_SE_Li256ELb1ELb1ELb0ELb0EEENS1_36VarlenDynamicPersistentTileSchedulerILi64ELi64ELi256ELi128ELb0ELb1ELb1ELb0ELb1ELb1EEEEEEEEEvNT_6ParamsE:
        /* <DEDUP_REMOVED lines=23> */
.L_x_3841:
[----:B------:R-:W-:Y:S05]  /*0170*/  BSYNC B0 ;  /* 0x0000000000007941 */ /* 0x000fea0003800000 */
.L_x_3840:
        /* <DEDUP_REMOVED lines=20> */
[----:B-1----:R0:W1:Y:S06]  /*02c0*/  @UP0 SYNCS.EXCH.64 URZ, [UR8+0x28c00], UR4 ;  /* 0x028c0004083f05b2 */ /* 0x00206c0008000100 */
[----:B------:R0:W2:Y:S02]  /*02d0*/  @UP1 SYNCS.EXCH.64 URZ, [UR8+0x28c20], UR6 ;  /* 0x028c2006083f15b2 */ /* 0x0000a40008000100 */
        /* <DEDUP_REMOVED lines=10> */
[----:B0-----:R0:W3:Y:S01]  /*0380*/  SYNCS.EXCH.64 URZ, [UR6+0x28c30], UR4 ;  /* 0x028c3004063f75b2 */ /* 0x0010e20008000100 */
[----:B------:R0:W4:Y:S01]  /*0390*/  SYNCS.EXCH.64 URZ, [UR6+0x28c40], UR4 ;  /* 0x028c4004063f75b2 */ /* 0x0001220008000100 */
[----:B------:R0:W0:Y:S01]  /*03a0*/  SYNCS.EXCH.64 URZ, [UR6+0x28c38], UR4 ;  /* 0x028c3804063f75b2 */ /* 0x0000220008000100 */
[----:B------:R0:W0:Y:S01]  /*03b0*/  SYNCS.EXCH.64 URZ, [UR6+0x28c48], UR4 ;  /* 0x028c4804063f75b2 */ /* 0x0000220008000100 */
[----:B------:R-:W-:Y:S01]  /*03c0*/  NOP ;  /* 0x0000000000007918 */ /* 0x000fe20000000000 */
.L_x_3842:
        /* <DEDUP_REMOVED lines=22> */
.L_x_3843:
        /* <DEDUP_REMOVED lines=18> */
.L_x_3844:
        /* <DEDUP_REMOVED lines=22> */
.L_x_3845:
        /* <DEDUP_REMOVED lines=22> */
.L_x_3846:
[----:B------:R-:W-:Y:S01]  /*0910*/  IMAD.MOV.U32 R2, RZ, RZ, 0x1 ;  /* 0x00000001ff027424 */ /* 0x000fe200078e00ff */
[----:B------:R-:W-:Y:S01]  /*0920*/  ISETP.NE.AND P0, PT, R3, RZ, PT ;  /* 0x000000ff0300720c */ /* 0x000fe20003f05270 */
[----:B------:R-:W-:Y:S01]  /*0930*/  NOP ;  /* 0x0000000000007918 */ /* 0x000fe20000000000 */
[----:B------:R-:W-:Y:S01]  /*0940*/  ULDC.64 UR40, c[0x0][0x208] ;  /* 0x0000820000287ab9 */ /* 0x000fe20000000a00 */
[----:B------:R-:W-:Y:S01]  /*0950*/  BSSY B9, `(.L_x_3847) ;  /* 0x00016f2000097945 */ /* 0x000fe20003800000 */
[----:B------:R-:W-:-:S05]  /*0960*/  SEL R2, R2, 0x2, !P0 ;  /* 0x0000000202027807 */ /* 0x000fca0004000000 */
[----:B------:R0:W-:Y:S02]  /*0970*/  STL [R1+0x60], R2 ;  /* 0x0000600201007387 */ /* 0x0001e40000100800 */
[----:B01234-:R-:W-:Y:S06]  /*0980*/  BAR.SYNC.DEFER_BLOCKING 0x0 ;  /* 0x0000000000007b1d */ /* 0x01ffec0000010000 */
[----:B------:R-:W-:Y:S05]  /*0990*/  @!P0 BRA `(.L_x_3848) ;  /* 0x000000e400388947 */ /* 0x000fea0003800000 */
.L_x_3849:
[----:B------:R-:W-:-:S08]  /*09a0*/  NOP ;  /* 0x0000000000007918 */ /* 0x000fd00000000000 */
[----:B------:R-:W0:Y:S02]  /*09b0*/  USETMAXREG.TRY_ALLOC.CTAPOOL UP0, 0xf0 ;  /* 0x000000f0000079c8 */ /* 0x000e240008000600 */
[----:B0-----:R-:W-:-:S13]  /*09c0*/  PLOP3.LUT P0, PT, PT, PT, UP0, 0x80, 0x0 ;  /* 0x000000000000781c */ /* 0x001fda0003f0f008 */
[----:B------:R-:W-:Y:S05]  /*09d0*/  @!P0 BRA `(.L_x_3849) ;  /* 0xfffffffc00f08947 */ /* 0x000fea000383ffff */
[----:B------:R-:W0:Y:S01]  /*09e0*/  S2R R0, SR_TID.X ;  /* 0x0000000000007919 */ /* 0x000e220000002100 */
[----:B------:R-:W1:Y:S01]  /*09f0*/  S2UR UR5, SR_CgaCtaId ;  /* 0x00000000000579c3 */ /* 0x000e620000008800 */
[----:B------:R-:W-:Y:S02]  /*0a00*/  UMOV UR4, 0x400 ;  /* 0x0000040000047882 */ /* 0x000fe40000000000 */
[----:B-1----:R-:W-:-:S06]  /*0a10*/  ULEA UR4, UR5, UR4, 0x18 ;  /* 0x0000000405047291 */ /* 0x002fcc000f8ec03f */
[----:B------:R-:W-:Y:S01]  /*0a20*/  IMAD.U32 R2, RZ, RZ, UR4 ;  /* 0x00000004ff027e24 */ /* 0x000fe2000f8e00ff */
[----:B0-----:R-:W-:Y:S01]  /*0a30*/  SHF.R.U32.HI R0, RZ, 0x7, R0 ;  /* 0x00000007ff007819 */ /* 0x001fe20000011600 */
[----:B------:R-:W-:-:S03]  /*0a40*/  ULDC UR4, c[0x0][0xc3c] ;  /* 0x00030f0000047ab9 */ /* 0x000fc60000000800 */
[----:B------:R-:W-:Y:S02]  /*0a50*/  ISETP.NE.AND P0, PT, R0, 0x1, PT ;  /* 0x000000010000780c */ /* 0x000fe40003f05270 */
[----:B------:R-:W0:Y:S11]  /*0a60*/  S2R R0, SR_TID.X ;  /* 0x0000000000007919 */ /* 0x000e360000002100 */
[----:B------:R-:W-:Y:S06]  /*0a70*/  @!P0 BAR.ARV 0x8, 0x100 ;  /* 0x0204000000008b1d */ /* 0x000fec0000002000 */
[----:B0-----:R-:W-:-:S13]  /*0a80*/  ISETP.GE.U32.AND P0, PT, R0, 0x100, PT ;  /* 0x000001000000780c */ /* 0x001fda0003f06070 */
[----:B------:R-:W-:Y:S08]  /*0a90*/  @P0 BAR.ARV 0xf, 0x100 ;  /* 0x03c4000000000b1d */ /* 0x000ff00000002000 */
[----:B------:R-:W-:Y:S06]  /*0aa0*/  BAR.SYNC.DEFER_BLOCKING 0x5, 0x180 ;  /* 0x0146000000007b1d */ /* 0x000fec0000010000 */
[----:B------:R-:W0:Y:S02]  /*0ab0*/  LDS.128 R24, [R2+0x28cd0] ;  /* 0x028cd00002187984 */ /* 0x000e240000000c00 */
[----:B------:R-:W-:Y:S06]  /*0ac0*/  BAR.ARV 0x4, 0x180 ;  /* 0x0106000000007b1d */ /* 0x000fec0000002000 */
[----:B0-----:R-:W-:-:S13]  /*0ad0*/  ISETP.GE.AND P0, PT, R27, UR4, PT ;  /* 0x000000041b007c0c */ /* 0x001fda000bf06270 */
[----:B------:R-:W-:Y:S05]  /*0ae0*/  @P0 BRA `(.L_x_3850) ;  /* 0x0000016c00600947 */ /* 0x000fea0003800000 */
[----:B------:R-:W2:Y:S01]  /*0af0*/  LDL.LU R16, [R1+0x60] ;  /* 0x0000600001107983 */ /* 0x000ea20000300800 */
[----:B------:R-:W-:-:S05]  /*0b00*/  VIADD R234, R0, 0xffffff80 ;  /* 0xffffff8000ea7836 */ /* 0x000fca0000000000 */
[----:B------:R-:W-:-:S04]  /*0b10*/  SHF.R.S32.HI R3, RZ, 0x1f, R234 ;  /* 0x0000001fff037819 */ /* 0x000fc800000114ea */
[CC--:B------:R-:W-:Y:S02]  /*0b20*/  LEA.HI R0, R3.reuse, R234.reuse, RZ, 0x7 ;  /* 0x000000ea03007211 */ /* 0x0c0fe400078f38ff */
[CC--:B------:R-:W-:Y:S02]  /*0b30*/  LEA.HI R6, R3.reuse, R234.reuse, RZ, 0x4 ;  /* 0x000000ea03067211 */ /* 0x0c0fe400078f20ff */
[----:B------:R-:W-:Y:S02]  /*0b40*/  LOP3.LUT R5, R0, 0xffffff80, RZ, 0xc0, !PT ;  /* 0xffffff8000057812 */ /* 0x000fe400078ec0ff */
[----:B------:R-:W-:Y:S02]  /*0b50*/  LOP3.LUT R7, R6, 0xfffffff0, RZ, 0xc0, !PT ;  /* 0xfffffff006077812 */ /* 0x000fe400078ec0ff */
[----:B------:R-:W-:Y:S01]  /*0b60*/  LEA.HI R4, R3, R234, RZ, 0x5 ;  /* 0x000000ea03047211 */ /* 0x000fe200078f28ff */
[C---:B------:R-:W-:Y:S01]  /*0b70*/  IMAD.IADD R5, R234.reuse, 0x1, -R5 ;  /* 0x00000001ea057824 */ /* 0x040fe200078e0a05 */
[----:B------:R-:W-:Y:S01]  /*0b80*/  SHF.R.S32.HI R13, RZ, 0x4, R6 ;  /* 0x00000004ff0d7819 */ /* 0x000fe20000011406 */
[----:B------:R-:W-:Y:S01]  /*0b90*/  IMAD.IADD R10, R234, 0x1, -R7 ;  /* 0x00000001ea0a7824 */ /* 0x000fe200078e0a07 */
[----:B------:R-:W-:-:S02]  /*0ba0*/  SHF.R.S32.HI R192, RZ, 0x5, R4 ;  /* 0x00000005ffc07819 */ /* 0x000fc40000011404 */
[----:B------:R-:W-:Y:S02]  /*0bb0*/  SHF.R.S32.HI R11, RZ, 0x1f, R4 ;  /* 0x0000001fff0b7819 */ /* 0x000fe40000011404 */
[----:B------:R-:W-:Y:S02]  /*0bc0*/  SHF.R.S32.HI R4, RZ, 0x1f, R5 ;  /* 0x0000001fff047819 */ /* 0x000fe40000011405 */
[----:B------:R-:W-:Y:S02]  /*0bd0*/  SHF.R.S32.HI R7, RZ, 0x1f, R10 ;  /* 0x0000001fff077819 */ /* 0x000fe4000001140a */
[----:B------:R-:W-:Y:S02]  /*0be0*/  LEA.HI R8, R6, R13, RZ, 0x1 ;  /* 0x0000000d06087211 */ /* 0x000fe400078f08ff */
[----:B------:R-:W-:Y:S02]  /*0bf0*/  LEA.HI R6, R4, R5, RZ, 0x2 ;  /* 0x0000000504067211 */ /* 0x000fe400078f10ff */
[----:B------:R-:W-:-:S02]  /*0c00*/  LEA.HI R9, R7, R10, RZ, 0x3 ;  /* 0x0000000a07097211 */ /* 0x000fc400078f18ff */
[----:B------:R-:W-:Y:S02]  /*0c10*/  LOP3.LUT R12, R8, 0x1ffffffe, RZ, 0xc0, !PT ;  /* 0x1ffffffe080c7812 */ /* 0x000fe400078ec0ff */
[--C-:B------:R-:W-:Y:S02]  /*0c20*/  SHF.R.S32.HI R7, RZ, 0x2, R6.reuse ;  /* 0x00000002ff077819 */ /* 0x100fe40000011406 */
[----:B------:R-:W-:-:S04]  /*0c30*/  SHF.R.S32.HI R8, RZ, 0x1f, R6 ;  /* 0x0000001fff087819 */ /* 0x000fc80000011406 */
[----:B------:R-:W-:Y:S02]  /*0c40*/  LEA.HI R8, R8, R7, RZ, 0x3 ;  /* 0x0000000708087211 */ /* 0x000fe400078f18ff */
[----:B------:R-:W-:Y:S02]  /*0c50*/  LEA.HI R4, R4, R5, RZ, 0x5 ;  /* 0x0000000504047211 */ /* 0x000fe400078f28ff */
[----:B------:R-:W-:Y:S02]  /*0c60*/  LOP3.LUT R8, R8, 0xfffffff8, RZ, 0xc0, !PT ;  /* 0xfffffff808087812 */ /* 0x000fe400078ec0ff */
[----:B------:R-:W-:Y:S02]  /*0c70*/  LEA.HI R14, R11, R192, RZ, 0x2 ;  /* 0x000000c00b0e7211 */ /* 0x000fe400078f10ff */
[----:B------:R-:W-:Y:S01]  /*0c80*/  LOP3.LUT R11, R9, 0xfffffff8, RZ, 0xc0, !PT ;  /* 0xfffffff8090b7812 */ /* 0x000fe200078ec0ff */
[----:B------:R-:W-:Y:S01]  /*0c90*/  IMAD.IADD R191, R7, 0x1, -R8 ;  /* 0x0000000107bf7824 */ /* 0x000fe200078e0a08 */
[----:B------:R-:W-:-:S02]  /*0ca0*/  SHF.R.S32.HI R4, RZ, 0x5, R4 ;  /* 0x00000005ff047819 */ /* 0x000fc40000011404 */
[----:B------:R-:W-:Y:S01]  /*0cb0*/  SHF.R.S32.HI R213, RZ, 0x7, R0 ;  /* 0x00000007ffd57819 */ /* 0x000fe20000011400 */
[----:B------:R-:W-:Y:S01]  /*0cc0*/  IMAD.IADD R11, R10, 0x1, -R11 ;  /* 0x000000010a0b7824 */ /* 0x000fe200078e0a0b */
[----:B------:R-:W-:Y:S01]  /*0cd0*/  LOP3.LUT R15, R14, 0x3ffffc, RZ, 0xc0, !PT ;  /* 0x003ffffc0e0f7812 */ /* 0x000fe200078ec0ff */
[----:B------:R-:W-:Y:S01]  /*0ce0*/  IMAD R191, R4, 0x10, R191 ;  /* 0x0000001004bf7824 */ /* 0x000fe200078e02bf */
[-C--:B------:R-:W-:Y:S01]  /*0cf0*/  LEA.HI R4, R3, R234.reuse, RZ, 0x2 ;  /* 0x000000ea03047211 */ /* 0x080fe200078f10ff */
[----:B------:R-:W-:Y:S01]  /*0d00*/  IMAD R14, R213, 0x100, R10 ;  /* 0x00000100d50e7824 */ /* 0x000fe200078e020a */
[----:B------:R-:W-:Y:S01]  /*0d10*/  LEA.HI R3, R3, R234, RZ, 0x3 ;  /* 0x000000ea03037211 */ /* 0x000fe200078f18ff */
[----:B------:R-:W-:Y:S02]  /*0d20*/  IMAD.IADD R15, R192, 0x1, -R15 ;  /* 0x00000001c00f7824 */ /* 0x000fe400078e0a0f */
[----:B------:R-:W-:Y:S02]  /*0d30*/  IMAD.IADD R12, R13, 0x1, -R12 ;  /* 0x000000010d0c7824 */ /* 0x000fe400078e0a0c */
[----:B------:R-:W-:Y:S01]  /*0d40*/  IMAD.SHL.U32 R10, R11, 0x40, RZ ;  /* 0x000000400b0a7824 */ /* 0x000fe200078e00ff */
[----:B------:R-:W-:Y:S01]  /*0d50*/  SHF.R.S32.HI R23, RZ, 0x2, R4 ;  /* 0x00000002ff177819 */ /* 0x000fe20000011404 */
[----:B------:R-:W-:Y:S01]  /*0d60*/  IMAD R14, R15, 0x10, R14 ;  /* 0x000000100f0e7824 */ /* 0x000fe200078e020e */
[----:B------:R-:W-:Y:S01]  /*0d70*/  SHF.R.S32.HI R211, RZ, 0x3, R3 ;  /* 0x00000003ffd37819 */ /* 0x000fe20000011403 */
[----:B------:R-:W-:Y:S01]  /*0d80*/  IMAD.SHL.U32 R13, R12, 0x8, RZ ;  /* 0x000000080c0d7824 */ /* 0x000fe200078e00ff */
[----:B------:R-:W-:Y:S01]  /*0d90*/  LOP3.LUT R10, R10, 0x1c0, RZ, 0xc0, !PT ;  /* 0x000001c00a0a7812 */ /* 0x000fe200078ec0ff */
[----:B------:R-:W-:Y:S01]  /*0da0*/  IMAD.SHL.U32 R9, R9, 0x40, RZ ;  /* 0x0000004009097824 */ /* 0x000fe200078e00ff */
[----:B------:R-:W-:Y:S01]  /*0db0*/  LOP3.LUT R6, R6, 0x7ffffffc, RZ, 0xc0, !PT ;  /* 0x7ffffffc06067812 */ /* 0x000fe200078ec0ff */
[----:B------:R-:W-:Y:S01]  /*0dc0*/  VIADD R226, R23, 0x20 ;  /* 0x0000002017e27836 */ /* 0x000fe20000000000 */
[----:B------:R-:W-:Y:S01]  /*0dd0*/  LOP3.LUT R3, R3, 0xfffffff8, RZ, 0xc0, !PT ;  /* 0xfffffff803037812 */ /* 0x000fe200078ec0ff */
[--C-:B------:R-:W-:Y:S01]  /*0de0*/  IMAD.U32 R223, R14, 0x40, R13.reuse ;  /* 0x000000400edf7824 */ /* 0x100fe200078e000d */
[----:B------:R-:W-:Y:S01]  /*0df0*/  LOP3.LUT R13, R10, 0x8, R13, 0xf8, !PT ;  /* 0x000000080a0d7812 */ /* 0x000fe200078ef80d */
[----:B------:R-:W-:Y:S01]  /*0e00*/  IMAD.IADD R6, R5, 0x1, -R6 ;  /* 0x0000000105067824 */ /* 0x000fe200078e0a06 */
[----:B------:R-:W-:Y:S01]  /*0e10*/  SHF.R.U32.HI R10, RZ, 0x3, R10 ;  /* 0x00000003ff0a7819 */ /* 0x000fe2000001160a */
[----:B------:R-:W-:Y:S01]  /*0e20*/  IMAD.IADD R210, R234, 0x1, -R3 ;  /* 0x00000001ead27824 */ /* 0x000fe200078e0a03 */
[----:B------:R-:W-:-:S02]  /*0e30*/  LOP3.LUT R9, R9, 0x7ffffe00, RZ, 0xc0, !PT ;  /* 0x7ffffe0009097812 */ /* 0x000fc400078ec0ff */
[----:B------:R-:W-:Y:S02]  /*0e40*/  LOP3.LUT R5, R4, 0xfffffffc, RZ, 0xc0, !PT ;  /* 0xfffffffc04057812 */ /* 0x000fe400078ec0ff */
[----:B------:R-:W-:Y:S02]  /*0e50*/  LEA.HI R0, R0, R213, RZ, 0x1 ;  /* 0x000000d500007211 */ /* 0x000fe400078f08ff */
[----:B------:R-:W-:Y:S01]  /*0e60*/  SHF.R.S32.HI R3, RZ, 0x1f, R226 ;  /* 0x0000001fff037819 */ /* 0x000fe200000114e2 */
[----:B------:R-:W-:Y:S01]  /*0e70*/  IMAD R9, R192, 0x400, R9 ;  /* 0x00000400c0097824 */ /* 0x000fe200078e0209 */
[----:B------:R-:W-:Y:S01]  /*0e80*/  LOP3.LUT R10, R13, R10, RZ, 0x3c, !PT ;  /* 0x0000000a0d0a7212 */ /* 0x000fe200078e3cff */
[----:B------:R-:W-:Y:S01]  /*0e90*/  IMAD.IADD R5, R234, 0x1, -R5 ;  /* 0x00000001ea057824 */ /* 0x000fe200078e0a05 */
[----:B------:R-:W-:Y:S01]  /*0ea0*/  LOP3.LUT R0, R0, 0xfffffe, RZ, 0xc0, !PT ;  /* 0x00fffffe00007812 */ /* 0x000fe200078ec0ff */
[----:B------:R-:W-:Y:S01]  /*0eb0*/  IMAD.SHL.U32 R220, R226, 0x40, RZ ;  /* 0x00000040e2dc7824 */ /* 0x000fe200078e00ff */
[----:B------:R-:W-:Y:S01]  /*0ec0*/  LEA.HI R3, R3, R226, RZ, 0x3 ;  /* 0x000000e203037211 */ /* 0x000fe200078f18ff */
[----:B------:R-:W-:Y:S01]  /*0ed0*/  IMAD.IADD R9, R9, 0x1, R10 ;  /* 0x0000000109097824 */ /* 0x000fe200078e020a */
[----:B------:R-:W-:Y:S01]  /*0ee0*/  R2P PR, R11, 0x6 ;  /* 0x000000060b007804 */ /* 0x000fe20000000000 */
[----:B------:R-:W-:Y:S01]  /*0ef0*/  IMAD.IADD R0, R213, 0x1, -R0 ;  /* 0x00000001d5007824 */ /* 0x000fe200078e0a00 */
[----:B------:R-:W-:Y:S01]  /*0f00*/  SHF.R.S32.HI R4, RZ, 0x1f, R4 ;  /* 0x0000001fff047819 */ /* 0x000fe20000011404 */
[----:B------:R-:W-:Y:S01]  /*0f10*/  IMAD.SHL.U32 R3, R3, 0x40, RZ ;  /* 0x0000004003037824 */ /* 0x000fe200078e00ff */
[C---:B------:R-:W-:Y:S01]  /*0f20*/  LEA.HI R7, R5.reuse, R5, RZ, 0x1 ;  /* 0x0000000505077211 */ /* 0x040fe200078f08ff */
[----:B------:R-:W-:Y:S01]  /*0f30*/  IMAD.SHL.U32 R186, R5, 0x4, RZ ;  /* 0x0000000405ba7824 */ /* 0x000fe200078e00ff */
[----:B------:R-:W-:Y:S01]  /*0f40*/  LOP3.LUT R220, R220, 0x1c0, RZ, 0xc0, !PT ;  /* 0x000001c0dcdc7812 */ /* 0x000fe200078ec0ff */
[----:B------:R-:W-:-:S02]  /*0f50*/  IMAD R195, R9, 0x2, R2 ;  /* 0x0000000209c37824 */ /* 0x000fc400078e0202 */
[----:B------:R-:W-:Y:S01]  /*0f60*/  IMAD.MOV.U32 R197, RZ, RZ, 0x20 ;  /* 0x00000020ffc57424 */ /* 0x000fe200078e00ff */
[----:B------:R-:W-:Y:S01]  /*0f70*/  LEA.HI R4, R4, R23, RZ, 0x3 ;  /* 0x0000001704047211 */ /* 0x000fe200078f18ff */
[----:B------:R-:W-:Y:S01]  /*0f80*/  IMAD.SHL.U32 R194, R0, 0x100, RZ ;  /* 0x0000010000c27824 */ /* 0x000fe200078e00ff */
[----:B------:R-:W-:Y:S01]  /*0f90*/  LOP3.LUT R8, R7, 0x1ffffffe, RZ, 0xc0, !PT ;  /* 0x1ffffffe07087812 */ /* 0x000fe200078ec0ff */
[----:B------:R-:W-:Y:S01]  /*0fa0*/  IMAD.SHL.U32 R189, R210, 0x8, RZ ;  /* 0x00000008d2bd7824 */ /* 0x000fe200078e00ff */
[----:B------:R-:W-:Y:S01]  /*0fb0*/  SHF.R.U32.HI R235, RZ, 0x3, R220 ;  /* 0x00000003ffeb7819 */ /* 0x000fe200000116dc */
[----:B------:R-:W-:Y:S01]  /*0fc0*/  VIADD R190, R186, 0x10 ;  /* 0x00000010babe7836 */ /* 0x000fe20000000000 */
[----:B------:R-:W-:Y:S01]  /*0fd0*/  LOP3.LUT R221, R3, 0xfffffe00, RZ, 0xc0, !PT ;  /* 0xfffffe0003dd7812 */ /* 0x000fe200078ec0ff */
[----:B------:R-:W-:Y:S01]  /*0fe0*/  VIADD R198, R195, 0x26800 ;  /* 0x00026800c3c67836 */ /* 0x000fe20000000000 */
[----:B------:R-:W-:Y:S01]  /*0ff0*/  SEL R197, R197, 0xffffffe0, !P1 ;  /* 0xffffffe0c5c57807 */ /* 0x000fe20004800000 */
[C---:B------:R-:W-:Y:S01]  /*1000*/  VIADD R207, R189.reuse, 0x40 ;  /* 0x00000040bdcf7836 */ /* 0x040fe20000000000 */
[----:B------:R-:W-:Y:S01]  /*1010*/  LOP3.LUT R4, R4, 0xfffffff8, RZ, 0xc0, !PT ;  /* 0xfffffff804047812 */ /* 0x000fe200078ec0ff */
[C---:B------:R-:W-:Y:S01]  /*1020*/  VIADD R206, R189.reuse, 0x80 ;  /* 0x00000080bdce7836 */ /* 0x040fe20000000000 */
[----:B------:R-:W-:Y:S01]  /*1030*/  SHF.R.S32.HI R217, RZ, 0x1f, R190 ;  /* 0x0000001fffd97819 */ /* 0x000fe200000114be */
[----:B------:R-:W-:-:S02]  /*1040*/  VIADD R205, R189, 0xc0 ;  /* 0x000000c0bdcd7836 */ /* 0x000fc40000000000 */
[C---:B------:R-:W-:Y:S02]  /*1050*/  VIADD R204, R189.reuse, 0x100 ;  /* 0x00000100bdcc7836 */ /* 0x040fe40000000000 */
[C---:B------:R-:W-:Y:S02]  /*1060*/  VIADD R203, R189.reuse, 0x140 ;  /* 0x00000140bdcb7836 */ /* 0x040fe40000000000 */
[C---:B------:R-:W-:Y:S02]  /*1070*/  VIADD R215, R189.reuse, 0x180 ;  /* 0x00000180bdd77836 */ /* 0x040fe40000000000 */
[----:B------:R-:W-:Y:S02]  /*1080*/  VIADD R214, R189, 0x1c0 ;  /* 0x000001c0bdd67836 */ /* 0x000fe40000000000 */
[----:B------:R-:W-:Y:S02]  /*1090*/  VIADD R196, R195, 0x26840 ;  /* 0x00026840c3c47836 */ /* 0x000fe40000000000 */
[----:B------:R-:W-:-:S02]  /*10a0*/  IMAD.IADD R8, R5, 0x1, -R8 ;  /* 0x0000000105087824 */ /* 0x000fc400078e0a08 */
[C---:B------:R-:W-:Y:S01]  /*10b0*/  @P2 VIADD R196, R198.reuse, 0xffffffc0 ;  /* 0xffffffc0c6c42836 */ /* 0x040fe20000000000 */
[----:B------:R-:W-:Y:S01]  /*10c0*/  CS2R R18, SRZ ;  /* 0x0000000000127805 */ /* 0x000fe2000001ff00 */
[----:B------:R-:W-:Y:S01]  /*10d0*/  IMAD.IADD R198, R198, 0x1, R197 ;  /* 0x00000001c6c67824 */ /* 0x000fe200078e02c5 */
[----:B------:R-:W-:Y:S01]  /*10e0*/  SHF.R.S32.HI R233, RZ, 0x1f, R207 ;  /* 0x0000001fffe97819 */ /* 0x000fe200000114cf */
[----:B------:R-:W-:Y:S01]  /*10f0*/  IMAD.MOV.U32 R208, RZ, RZ, RZ ;  /* 0x000000ffffd07224 */ /* 0x000fe200078e00ff */
[----:B------:R-:W-:Y:S01]  /*1100*/  SHF.R.S32.HI R232, RZ, 0x1f, R206 ;  /* 0x0000001fffe87819 */ /* 0x000fe200000114ce */
[----:B------:R-:W-:Y:S01]  /*1110*/  IMAD.MOV.U32 R185, RZ, RZ, RZ ;  /* 0x000000ffffb97224 */ /* 0x000fe200078e00ff */
[----:B------:R-:W-:Y:S01]  /*1120*/  SHF.R.S32.HI R231, RZ, 0x1f, R205 ;  /* 0x0000001fffe77819 */ /* 0x000fe200000114cd */
[----:B------:R-:W-:Y:S01]  /*1130*/  IMAD.MOV.U32 R22, RZ, RZ, RZ ;  /* 0x000000ffff167224 */ /* 0x000fe200078e00ff */
[----:B------:R-:W-:Y:S01]  /*1140*/  SHF.R.S32.HI R230, RZ, 0x1f, R204 ;  /* 0x0000001fffe67819 */ /* 0x000fe200000114cc */
[----:B------:R-:W-:Y:S01]  /*1150*/  IMAD.IADD R188, R23, 0x1, -R4 ;  /* 0x0000000117bc7824 */ /* 0x000fe200078e0a04 */
[----:B------:R-:W-:Y:S01]  /*1160*/  SHF.R.S32.HI R229, RZ, 0x1f, R203 ;  /* 0x0000001fffe57819 */ /* 0x000fe200000114cb */
[----:B------:R-:W-:Y:S01]  /*1170*/  IMAD.SHL.U32 R218, R190, 0x2, RZ ;  /* 0x00000002beda7824 */ /* 0x000fe200078e00ff */
[----:B------:R-:W-:Y:S01]  /*1180*/  SHF.R.S32.HI R228, RZ, 0x1f, R215 ;  /* 0x0000001fffe47819 */ /* 0x000fe200000114d7 */
[----:B------:R-:W-:Y:S01]  /*1190*/  IMAD.SHL.U32 R193, R6, 0x2, RZ ;  /* 0x0000000206c17824 */ /* 0x000fe200078e00ff */
[----:B------:R-:W-:Y:S01]  /*11a0*/  SHF.R.S32.HI R227, RZ, 0x1f, R214 ;  /* 0x0000001fffe37819 */ /* 0x000fe200000114d6 */
[----:B------:R-:W-:Y:S01]  /*11b0*/  IMAD R222, R8, 0x8, R191 ;  /* 0x0000000808de7824 */ /* 0x000fe200078e02bf */
[----:B------:R-:W-:Y:S01]  /*11c0*/  SHF.L.U64.HI R217, R190, 0x1, R217 ;  /* 0x00000001bed97819 */ /* 0x000fe200000102d9 */
[----:B------:R-:W-:Y:S01]  /*11d0*/  IMAD.IADD R197, R197, 0x1, R196 ;  /* 0x00000001c5c57824 */ /* 0x000fe200078e02c4 */
[----:B--2---:R-:W-:Y:S01]  /*11e0*/  LOP3.LUT R184, R16, 0x1, RZ, 0xfc, !PT ;  /* 0x0000000110b87812 */ /* 0x004fe200078efcff */
[----:B------:R-:W-:-:S05]  /*11f0*/  IMAD.SHL.U32 R16, R5, 0x8, RZ ;  /* 0x0000000805107824 */ /* 0x000fca00078e00ff */
[----:B------:R-:W-:-:S04]  /*1200*/  LOP3.LUT R0, R220, 0x38, R16, 0xf8, !PT ;  /* 0x00000038dc007812 */ /* 0x000fc800078ef810 */
[----:B------:R-:W-:-:S05]  /*1210*/  LOP3.LUT R219, R221, R0, R235, 0xf6, !PT ;  /* 0x00000000dddb7212 */ /* 0x000fca00078ef6eb */
[----:B------:R-:W-:-:S07]  /*1220*/  IMAD R219, R219, 0x2, R2 ;  /* 0x00000002dbdb7824 */ /* 0x000fce00078e0202 */
.L_x_3969:
[----:B01-3--:R-:W0:Y:S01]  /*1230*/  LDC.64 R4, c[0x0][0xc88] ;  /* 0x00032200ff047b82 */ /* 0x00be220000000a00 */
[----:B------:R-:W-:Y:S01]  /*1240*/  ULDC.64 UR4, c[0x0][0xa28] ;  /* 0x00028a0000047ab9 */ /* 0x000fe20000000a00 */
[----:B------:R-:W-:Y:S01]  /*1250*/  ULDC.64 UR8, c[0x0][0xa18] ;  /* 0x0002860000087ab9 */ /* 0x000fe20000000a00 */
[----:B------:R-:W-:Y:S01]  /*1260*/  ULDC.64 UR6, c[0x0][0xa08] ;  /* 0x0002820000067ab9 */ /* 0x000fe20000000a00 */
[----:B0-----:R-:W-:-:S05]  /*1270*/  IMAD.WIDE R4, R27, 0x4, R4 ;  /* 0x000000041b047825 */ /* 0x001fca00078e0204 */
[----:B--2---:R-:W2:Y:S01]  /*1280*/  LDG.E R202, desc[UR40][R4.64] ;  /* 0x0000002804ca7981 */ /* 0x004ea2000c1e1900 */
        /* <DEDUP_REMOVED lines=20> */
[----:B----4-:R-:W-:-:S03]  /*13d0*/  @P1 IADD3.X R7, R201, UR9, RZ, P2, !PT ;  /* 0x00000009c9071c10 */ /* 0x010fc600097fe4ff */
        /* <DEDUP_REMOVED lines=12> */
[----:B------:R-:W-:Y:S02]  /*14a0*/  IMAD.MOV.U32 R209, RZ, RZ, R25 ;  /* 0x000000ffffd17224 */ /* 0x000fe400078e0019 */
        /* <DEDUP_REMOVED lines=12> */
.L_x_3851:
[----:B------:R-:W-:Y:S02]  /*1570*/  IMAD.U32 R46, RZ, RZ, UR5 ;  /* 0x00000005ff2e7e24 */ /* 0x000fe4000f8e00ff */
[----:B------:R-:W-:Y:S01]  /*1580*/  IMAD.U32 R28, RZ, RZ, UR4 ;  /* 0x00000004ff1c7e24 */ /* 0x000fe2000f8e00ff */
[----:B------:R-:W-:Y:S06]  /*1590*/  @!P2 BRA `(.L_x_3852) ;  /* 0x000000000010a947 */ /* 0x000fec0003800000 */
[----:B------:R-:W-:-:S04]  /*15a0*/  IADD3 R4, P0, R200, UR8, RZ ;  /* 0x00000008c8047c10 */ /* 0x000fc8000ff1e0ff */
[----:B------:R-:W-:-:S05]  /*15b0*/  IADD3.X R5, R201, UR9, RZ, P0, !PT ;  /* 0x00000009c9057c10 */ /* 0x000fca00087fe4ff */
[----:B------:R0:W5:Y:S01]  /*15c0*/  LDG.E R28, desc[UR40][R4.64] ;  /* 0x00000028041c7981 */ /* 0x000162000c1e1900 */
[----:B------:R-:W-:Y:S05]  /*15d0*/  BRA `(.L_x_3853) ;  /* 0x0000000000107947 */ /* 0x000fea0003800000 */
.L_x_3852:
[----:B------:R-:W-:Y:S05]  /*15e0*/  @!P0 BRA `(.L_x_3853) ;  /* 0x00000000000c8947 */ /* 0x000fea0003800000 */
[----:B------:R-:W2:Y:S04]  /*15f0*/  LDG.E R5, desc[UR40][R8.64] ;  /* 0x0000002808057981 */ /* 0x000ea8000c1e1900 */
[----:B------:R-:W2:Y:S02]  /*1600*/  LDG.E R28, desc[UR40][R8.64+0x4] ;  /* 0x00000428081c7981 */ /* 0x000ea4000c1e1900 */
[----:B--2---:R-:W-:-:S07]  /*1610*/  IMAD.IADD R28, R28, 0x1, -R5 ;  /* 0x000000011c1c7824 */ /* 0x004fce00078e0a05 */
.L_x_3853:
[----:B------:R-:W-:Y:S02]  /*1620*/  ULDC.64 UR4, c[0x0][0xa10] ;  /* 0x0002840000047ab9 */ /* 0x000fe40000000a00 */
[----:B------:R-:W-:-:S04]  /*1630*/  ISETP.NE.U32.AND P0, PT, RZ, UR4, PT ;  /* 0x00000004ff007c0c */ /* 0x000fc8000bf05070 */
[----:B------:R-:W-:Y:S01]  /*1640*/  ISETP.NE.AND.EX P0, PT, RZ, UR5, PT, P0 ;  /* 0x00000005ff007c0c */ /* 0x000fe2000bf05300 */
[----:B-----5:R-:W-:Y:S01]  /*1650*/  IMAD.IADD R11, R28, 0x1, -R3 ;  /* 0x000000011c0b7824 */ /* 0x020fe200078e0a03 */
[----:B------:R-:W-:-:S11]  /*1660*/  ULDC.64 UR4, c[0x0][0xa30] ;  /* 0x00028c0000047ab9 */ /* 0x000fd60000000a00 */
[----:B0-----:R-:W0:Y:S02]  /*1670*/  @P0 LDC.64 R4, c[0x0][0xa10] ;  /* 0x00028400ff040b82 */ /* 0x001e240000000a00 */
[----:B0-----:R-:W-:-:S05]  /*1680*/  @P0 IMAD.WIDE R4, R29, 0x4, R4 ;  /* 0x000000041d040825 */ /* 0x001fca00078e0204 */
[----:B------:R-:W2:Y:S04]  /*1690*/  @P0 LDG.E R0, desc[UR40][R4.64] ;  /* 0x0000002804000981 */ /* 0x000ea8000c1e1900 */
[----:B------:R-:W2:Y:S01]  /*16a0*/  @P0 LDG.E R9, desc[UR40][R4.64+0x4] ;  /* 0x0000042804090981 */ /* 0x000ea2000c1e1900 */
[----:B------:R-:W-:Y:S01]  /*16b0*/  IMAD.MOV R44, RZ, RZ, -R11 ;  /* 0x000000ffff2c7224 */ /* 0x000fe200078e0a0b */
[----:B------:R-:W-:Y:S01]  /*16c0*/  ISETP.NE.U32.AND P1, PT, RZ, UR4, PT ;  /* 0x00000004ff007c0c */ /* 0x000fe2000bf25070 */
[----:B------:R-:W-:-:S03]  /*16d0*/  IMAD.MOV.U32 R27, RZ, RZ, R28 ;  /* 0x000000ffff1b7224 */ /* 0x000fc600078e001c */
[----:B------:R-:W-:Y:S02]  /*16e0*/  VIMNMX R44, RZ, R44, !PT ;  /* 0x0000002cff2c7248 */ /* 0x000fe40007fe0100 */
[----:B------:R-:W-:-:S13]  /*16f0*/  ISETP.NE.AND.EX P1, PT, RZ, UR5, PT, P1 ;  /* 0x00000005ff007c0c */ /* 0x000fda000bf25310 */
[----:B------:R-:W-:-:S04]  /*1700*/  @P1 IADD3 R6, P2, R200, UR4, RZ ;  /* 0x00000004c8061c10 */ /* 0x000fc8000ff5e0ff */
[----:B------:R-:W-:-:S05]  /*1710*/  @P1 IADD3.X R7, R201, UR5, RZ, P2, !PT ;  /* 0x00000005c9071c10 */ /* 0x000fca00097fe4ff */
[----:B------:R0:W5:Y:S01]  /*1720*/  @P1 LDG.E R27, desc[UR40][R6.64] ;  /* 0x00000028061b1981 */ /* 0x000162000c1e1900 */
[----:B--2---:R-:W-:-:S04]  /*1730*/  @P0 IMAD.IADD R46, R9, 0x1, -R0 ;  /* 0x00000001092e0824 */ /* 0x004fc800078e0a00 */
[----:B------:R-:W-:-:S04]  /*1740*/  IMAD.IADD R168, R11, 0x1, R46 ;  /* 0x000000010ba87824 */ /* 0x000fc800078e022e */
        /* <DEDUP_REMOVED lines=36> */
.L_x_3856:
[----:B------:R-:W-:Y:S05]  /*1990*/  BSYNC B6 ;  /* 0x0000000000067941 */ /* 0x000fea0003800000 */
.L_x_3855:
        /* <DEDUP_REMOVED lines=20> */
.L_x_3858:
[----:B------:R-:W-:Y:S05]  /*1ae0*/  BSYNC B6 ;  /* 0x0000000000067941 */ /* 0x000fea0003800000 */
.L_x_3857:
[----:B------:R-:W-:Y:S01]  /*1af0*/  ULDC.64 UR4, c[0x0][0x9f8] ;  /* 0x00027e0000047ab9 */ /* 0x000fe20000000a00 */
[----:B------:R-:W0:Y:S01]  /*1b00*/  LDC.64 R50, c[0x0][0x300] ;  /* 0x0000c000ff327b82 */ /* 0x000e220000000a00 */
[----:B------:R-:W-:Y:S01]  /*1b10*/  ISETP.NE.U32.AND P0, PT, RZ, UR4, PT ;  /* 0x00000004ff007c0c */ /* 0x000fe2000bf05070 */
[----:B------:R-:W-:Y:S01]  /*1b20*/  IMAD.IADD R42, R31, 0x1, R28 ;  /* 0x000000011f2a7824 */ /* 0x000fe200078e021c */
[----:B------:R-:W-:Y:S02]  /*1b30*/  ULDC.64 UR6, c[0x0][0x330] ;  /* 0x0000cc0000067ab9 */ /* 0x000fe40000000a00 */
[----:B------:R-:W-:Y:S02]  /*1b40*/  ISETP.NE.AND.EX P0, PT, RZ, UR5, PT, P0 ;  /* 0x00000005ff007c0c */ /* 0x000fe4000bf05300 */
[----:B------:R-:W-:Y:S01]  /*1b50*/  SHF.R.S32.HI R17, RZ, 0x1f, R16 ;  /* 0x0000001fff117819 */ /* 0x000fe20000011410 */
[----:B------:R-:W1:Y:S08]  /*1b60*/  LDC.64 R54, c[0x0][0x3f8] ;  /* 0x0000fe00ff367b82 */ /* 0x000e700000000a00 */
[----:B------:R-:W2:Y:S02]  /*1b70*/  LDC R43, c[0x0][0x3f4] ;  /* 0x0000fd00ff2b7b82 */ /* 0x000ea40000000800 */
[----:B------:R-:W-:-:S04]  /*1b80*/  @P0 IADD3 R4, P1, R200, UR4, RZ ;  /* 0x00000004c8040c10 */ /* 0x000fc8000ff3e0ff */
[----:B------:R-:W-:Y:S01]  /*1b90*/  @P0 IADD3.X R5, R201, UR5, RZ, P1, !PT ;  /* 0x00000005c9050c10 */ /* 0x000fe20008ffe4ff */
[----:B------:R-:W-:-:S04]  /*1ba0*/  ULDC.64 UR4, c[0x0][0x308] ;  /* 0x0000c20000047ab9 */ /* 0x000fc80000000a00 */
[----:B------:R3:W4:Y:S01]  /*1bb0*/  @P0 LDG.E R29, desc[UR40][R4.64] ;  /* 0x00000028041d0981 */ /* 0x000722000c1e1900 */
[----:B------:R-:W-:Y:S01]  /*1bc0*/  SHF.R.S32.HI R28, RZ, 0x1f, R42 ;  /* 0x0000001fff1c7819 */ /* 0x000fe2000001142a */
[-C--:B0-----:R-:W-:Y:S01]  /*1bd0*/  IMAD.WIDE.U32 R6, R42, R50.reuse, RZ ;  /* 0x000000322a067225 */ /* 0x081fe200078e00ff */
[----:B------:R-:W-:Y:S01]  /*1be0*/  SHF.R.S32.HI R187, RZ, 0x1f, R186 ;  /* 0x0000001fffbb7819 */ /* 0x000fe200000114ba */
[----:B------:R-:W0:Y:S01]  /*1bf0*/  S2R R52, SR_TID.X ;  /* 0x0000000000347919 */ /* 0x000e220000002100 */
[----:B------:R-:W-:Y:S01]  /*1c00*/  SHF.L.U64.HI R49, R50, 0x6, R51 ;  /* 0x0000000632317819 */ /* 0x000fe20000010233 */
[----:B------:R-:W-:Y:S02]  /*1c10*/  IMAD R0, R28, R50, RZ ;  /* 0x000000321c007224 */ /* 0x000fe400078e02ff */
[----:B------:R-:W-:Y:S02]  /*1c20*/  IMAD.SHL.U32 R14, R188, 0x40, RZ ;  /* 0x00000040bc0e7824 */ /* 0x000fe400078e00ff */
[----:B------:R-:W-:Y:S01]  /*1c30*/  IMAD R3, R42, R51, R0 ;  /* 0x000000332a037224 */ /* 0x000fe200078e0200 */
[----:B------:R-:W-:Y:S01]  /*1c40*/  SHF.R.S32.HI R0, RZ, 0x1f, R26 ;  /* 0x0000001fff007819 */ /* 0x000fe2000001141a */
[----:B---3--:R-:W-:Y:S01]  /*1c50*/  IMAD.WIDE.U32 R4, R26, UR6, R16 ;  /* 0x000000061a047c25 */ /* 0x008fe2000f8e0010 */
[----:B--2---:R-:W-:-:S03]  /*1c60*/  ISETP.GE.AND P2, PT, R16, R43, PT ;  /* 0x0000002b1000720c */ /* 0x004fc60003f46270 */
[----:B------:R-:W-:Y:S01]  /*1c70*/  IMAD.IADD R7, R7, 0x1, R3 ;  /* 0x0000000107077824 */ /* 0x000fe200078e0203 */
[----:B------:R-:W-:Y:S01]  /*1c80*/  SEL R15, R43, RZ, P2 ;  /* 0x000000ff2b0f7207 */ /* 0x000fe20001000000 */
[----:B------:R-:W-:Y:S01]  /*1c90*/  IMAD R3, R0, UR6, RZ ;  /* 0x0000000600037c24 */ /* 0x000fe2000f8e02ff */
[----:B------:R-:W-:Y:S01]  /*1ca0*/  P2R R68, PR, RZ, 0x4 ;  /* 0x00000004ff447803 */ /* 0x000fe20000000000 */
[----:B------:R-:W-:-:S04]  /*1cb0*/  IMAD.WIDE.U32 R6, R26, UR4, R6 ;  /* 0x000000041a067c25 */ /* 0x000fc8000f8e0006 */
[----:B------:R-:W-:Y:S01]  /*1cc0*/  IMAD R33, R26, UR7, R3 ;  /* 0x000000071a217c24 */ /* 0x000fe2000f8e0203 */
[----:B------:R-:W-:Y:S01]  /*1cd0*/  ULDC.64 UR6, c[0x0][0xa08] ;  /* 0x0002820000067ab9 */ /* 0x000fe20000000a00 */
[----:B------:R-:W-:Y:S01]  /*1ce0*/  IMAD R3, R0, UR4, RZ ;  /* 0x0000000400037c24 */ /* 0x000fe2000f8e02ff */
[----:B------:R-:W-:Y:S01]  /*1cf0*/  ISETP.NE.U32.AND P0, PT, RZ, UR6, PT ;  /* 0x00000006ff007c0c */ /* 0x000fe2000bf05070 */
[----:B------:R-:W-:Y:S02]  /*1d00*/  IMAD.IADD R33, R5, 0x1, R33 ;  /* 0x0000000105217824 */ /* 0x000fe400078e0221 */
[----:B------:R-:W-:Y:S01]  /*1d10*/  IMAD R3, R26, UR5, R3 ;  /* 0x000000051a037c24 */ /* 0x000fe2000f8e0203 */
[----:B------:R-:W-:Y:S01]  /*1d20*/  ISETP.NE.AND.EX P0, PT, RZ, UR7, PT, P0 ;  /* 0x00000007ff007c0c */ /* 0x000fe2000bf05300 */
[----:B------:R-:W-:Y:S01]  /*1d30*/  ULDC.64 UR4, c[0x0][0x310] ;  /* 0x0000c40000047ab9 */ /* 0x000fe20000000a00 */
[----:B------:R-:W-:Y:S01]  /*1d40*/  ULDC.64 UR6, c[0x0][0x338] ;  /* 0x0000ce0000067ab9 */ /* 0x000fe20000000a00 */
[----:B------:R-:W-:Y:S01]  /*1d50*/  IMAD.IADD R7, R7, 0x1, R3 ;  /* 0x0000000107077824 */ /* 0x000fe200078e0203 */
[----:B------:R-:W-:Y:S01]  /*1d60*/  SHF.R.S32.HI R3, RZ, 0x1f, R23 ;  /* 0x0000001fff037819 */ /* 0x000fe20000011417 */
[----:B------:R-:W-:Y:S01]  /*1d70*/  IMAD.MOV.U32 R32, RZ, RZ, R4 ;  /* 0x000000ffff207224 */ /* 0x000fe200078e0004 */
[----:B0-----:R-:W-:Y:S01]  /*1d80*/  SHF.R.U32.HI R52, RZ, 0x7, R52 ;  /* 0x00000007ff347819 */ /* 0x001fe20000011634 */
[----:B------:R-:W0:Y:S01]  /*1d90*/  LDC.64 R4, c[0x0][0x408] ;  /* 0x00010200ff047b82 */ /* 0x000e220000000a00 */
[----:B------:R-:W-:-:S02]  /*1da0*/  IMAD.IADD R15, R16, 0x1, R15 ;  /* 0x00000001100f7824 */ /* 0x000fc400078e020f */
[----:B------:R-:W-:Y:S02]  /*1db0*/  VIADD R72, R16, 0x20 ;  /* 0x0000002010487836 */ /* 0x000fe40000000000 */
[----:B------:R-:W-:Y:S01]  /*1dc0*/  IMAD.SHL.U32 R60, R43, 0x2, RZ ;  /* 0x000000022b3c7824 */ /* 0x000fe200078e00ff */
[----:B------:R-:W-:Y:S01]  /*1dd0*/  SHF.R.S32.HI R48, RZ, 0x1f, R15 ;  /* 0x0000001fff307819 */ /* 0x000fe2000001140f */
[----:B------:R-:W-:-:S03]  /*1de0*/  VIADD R59, R52, 0x8 ;  /* 0x00000008343b7836 */ /* 0x000fc60000000000 */
[----:B------:R-:W-:-:S04]  /*1df0*/  LEA.HI R48, R48, R15, RZ, 0x3 ;  /* 0x0000000f30307211 */ /* 0x000fc800078f18ff */
[----:B------:R-:W-:-:S04]  /*1e00*/  LOP3.LUT R65, R48, 0xfffffff8, RZ, 0xc0, !PT ;  /* 0xfffffff830417812 */ /* 0x000fc800078ec0ff */
[----:B------:R-:W-:Y:S01]  /*1e10*/  SHF.R.S32.HI R71, RZ, 0x1f, R65 ;  /* 0x0000001fff477819 */ /* 0x000fe20000011441 */
[----:B0-----:R-:W-:Y:S01]  /*1e20*/  IMAD R12, R3, R4, RZ ;  /* 0x00000004030c7224 */ /* 0x001fe200078e02ff */
[C---:B------:R-:W-:Y:S01]  /*1e30*/  SHF.L.U64.HI R56, R4.reuse, 0x6, R5 ;  /* 0x0000000604387819 */ /* 0x040fe20000010205 */
[----:B------:R-:W-:Y:S02]  /*1e40*/  IMAD.SHL.U32 R57, R4, 0x40, RZ ;  /* 0x0000004004397824 */ /* 0x000fe400078e00ff */
[----:B------:R-:W-:Y:S01]  /*1e50*/  IMAD R31, R23, R5, R12 ;  /* 0x00000005171f7224 */ /* 0x000fe200078e020c */
[----:B----4-:R-:W-:Y:S02]  /*1e60*/  SHF.R.S32.HI R0, RZ, 0x1f, R29 ;  /* 0x0000001fff007819 */ /* 0x010fe4000001141d */
[----:B------:R-:W-:Y:S02]  /*1e70*/  SEL R11, R29, RZ, !P0 ;  /* 0x000000ff1d0b7207 */ /* 0x000fe40004000000 */
[----:B------:R-:W-:-:S03]  /*1e80*/  SEL R0, R0, RZ, !P0 ;  /* 0x000000ff00007207 */ /* 0x000fc60004000000 */
[----:B------:R-:W-:-:S04]  /*1e90*/  IMAD.WIDE.U32 R20, R11, UR4, R6 ;  /* 0x000000040b147c25 */ /* 0x000fc8000f8e0006 */
[C---:B------:R-:W-:Y:S02]  /*1ea0*/  IMAD R6, R0.reuse, UR6, RZ ;  /* 0x0000000600067c24 */ /* 0x040fe4000f8e02ff */
[----:B------:R-:W-:Y:S01]  /*1eb0*/  IMAD R8, R0, UR4, RZ ;  /* 0x0000000400087c24 */ /* 0x000fe2000f8e02ff */
[----:B------:R-:W-:Y:S01]  /*1ec0*/  ULDC UR4, c[0x0][0x2f4] ;  /* 0x0000bd0000047ab9 */ /* 0x000fe20000000800 */
[----:B------:R-:W-:Y:S01]  /*1ed0*/  IMAD R73, R11, UR7, R6 ;  /* 0x000000070b497c24 */ /* 0x000fe2000f8e0206 */
[----:B------:R-:W-:Y:S01]  /*1ee0*/  ISETP.GE.AND P4, PT, R16, UR4, PT ;  /* 0x0000000410007c0c */ /* 0x000fe2000bf86270 */
[----:B-1----:R-:W-:Y:S01]  /*1ef0*/  IMAD R6, R3, R54, RZ ;  /* 0x0000003603067224 */ /* 0x002fe200078e02ff */
[----:B------:R-:W-:Y:S01]  /*1f00*/  ISETP.GE.AND P3, PT, R72, UR4, PT ;  /* 0x0000000448007c0c */ /* 0x000fe2000bf66270 */
[C---:B------:R-:W-:Y:S02]  /*1f10*/  IMAD R13, R11.reuse, UR5, R8 ;  /* 0x000000050b0d7c24 */ /* 0x040fe4000f8e0208 */
[----:B------:R-:W-:-:S04]  /*1f20*/  IMAD.WIDE.U32 R32, R11, UR6, R32 ;  /* 0x000000060b207c25 */ /* 0x000fc8000f8e0020 */
[C---:B------:R-:W-:Y:S02]  /*1f30*/  IMAD R29, R23.reuse, R55, R6 ;  /* 0x00000037171d7224 */ /* 0x040fe400078e0206 */
[----:B------:R-:W-:-:S04]  /*1f40*/  IMAD.WIDE.U32 R6, R23, R54, R186 ;  /* 0x0000003617067225 */ /* 0x000fc800078e00ba */
[----:B------:R-:W-:-:S04]  /*1f50*/  IMAD.WIDE.U32 R10, R23, R54, R16 ;  /* 0x00000036170a7225 */ /* 0x000fc800078e0010 */
[----:B------:R-:W-:Y:S02]  /*1f60*/  IMAD.IADD R7, R7, 0x1, R29 ;  /* 0x0000000107077824 */ /* 0x000fe400078e021d */
[----:B------:R-:W-:Y:S01]  /*1f70*/  IMAD.IADD R11, R29, 0x1, R11 ;  /* 0x000000011d0b7824 */ /* 0x000fe200078e020b */
[----:B-----5:R-:W-:Y:S01]  /*1f80*/  SHF.R.S32.HI R29, RZ, 0x1f, R27 ;  /* 0x0000001fff1d7819 */ /* 0x020fe2000001141b */
[-C--:B------:R-:W-:Y:S02]  /*1f90*/  IMAD R0, R3, R50.reuse, RZ ;  /* 0x0000003203007224 */ /* 0x080fe400078e02ff */
[----:B------:R-:W-:-:S04]  /*1fa0*/  IMAD.WIDE.U32 R8, R23, R50, R16 ;  /* 0x0000003217087225 */ /* 0x000fc800078e0010 */
[----:B------:R-:W-:Y:S02]  /*1fb0*/  IMAD R30, R29, R54, RZ ;  /* 0x000000361d1e7224 */ /* 0x000fe400078e02ff */
[----:B------:R-:W-:Y:S01]  /*1fc0*/  IMAD R47, R23, R51, R0 ;  /* 0x00000033172f7224 */ /* 0x000fe200078e0200 */
[----:B------:R-:W-:Y:S01]  /*1fd0*/  SHF.L.U64.HI R51, R54, 0x6, R55 ;  /* 0x0000000636337819 */ /* 0x000fe20000010237 */
[----:B------:R-:W-:Y:S01]  /*1fe0*/  IMAD R63, R27, R55, R30 ;  /* 0x000000371b3f7224 */ /* 0x000fe200078e021e */
[----:B------:R-:W-:Y:S01]  /*1ff0*/  LOP3.LUT R55, R14, 0x1c0, RZ, 0xc0, !PT ;  /* 0x000001c00e377812 */ /* 0x000fe200078ec0ff */
[----:B------:R-:W-:Y:S01]  /*2000*/  IMAD R30, R29, R4, RZ ;  /* 0x000000041d1e7224 */ /* 0x000fe200078e02ff */
[----:B------:R-:W-:Y:S01]  /*2010*/  IADD3 R0, P0, R20, R8, RZ ;  /* 0x0000000814007210 */ /* 0x000fe20007f1e0ff */
[----:B------:R-:W-:Y:S01]  /*2020*/  IMAD.IADD R26, R21, 0x1, R13 ;  /* 0x00000001151a7824 */ /* 0x000fe200078e020d */
[----:B------:R-:W-:Y:S01]  /*2030*/  SHF.R.U32.HI R58, RZ, 0x3, R55 ;  /* 0x00000003ff3a7819 */ /* 0x000fe20000011637 */
[----:B------:R-:W-:Y:S01]  /*2040*/  IMAD R69, R27, R5, R30 ;  /* 0x000000051b457224 */ /* 0x000fe200078e021e */
[--C-:B------:R-:W-:Y:S01]  /*2050*/  LOP3.LUT R5, R55, 0x18, R16.reuse, 0xf8, !PT ;  /* 0x0000001837057812 */ /* 0x100fe200078ef810 */
[----:B------:R-:W-:Y:S01]  /*2060*/  IMAD.WIDE.U32 R12, R23, R4, R16 ;  /* 0x00000004170c7225 */ /* 0x000fe200078e0010 */
[----:B------:R-:W-:-:S02]  /*2070*/  IADD3.X R47, R26, R9, R47, P0, !PT ;  /* 0x000000091a2f7210 */ /* 0x000fc400007fe42f */
[----:B------:R-:W-:Y:S01]  /*2080*/  LOP3.LUT R5, R5, R58, RZ, 0x3c, !PT ;  /* 0x0000003a05057212 */ /* 0x000fe200078e3cff */
[C---:B------:R-:W-:Y:S01]  /*2090*/  IMAD.WIDE.U32 R8, R23.reuse, R4, R186 ;  /* 0x0000000417087225 */ /* 0x040fe200078e00ba */
[----:B------:R-:W-:-:S03]  /*20a0*/  IADD3 R42, P0, R23, R42, RZ ;  /* 0x0000002a172a7210 */ /* 0x000fc60007f1e0ff */
[----:B------:R-:W-:Y:S01]  /*20b0*/  IMAD R62, R192, 0x200, R5 ;  /* 0x00000200c03e7824 */ /* 0x000fe200078e0205 */
[----:B------:R-:W-:Y:S01]  /*20c0*/  LOP3.LUT R5, R55, 0x38, R48, 0xf8, !PT ;  /* 0x0000003837057812 */ /* 0x000fe200078ef830 */
[----:B------:R-:W-:Y:S02]  /*20d0*/  IMAD.IADD R9, R9, 0x1, R31 ;  /* 0x0000000109097824 */ /* 0x000fe400078e021f */
[----:B------:R-:W-:Y:S01]  /*20e0*/  IMAD.IADD R13, R31, 0x1, R13 ;  /* 0x000000011f0d7824 */ /* 0x000fe200078e020d */
[----:B------:R-:W-:Y:S01]  /*20f0*/  LOP3.LUT R5, R5, R58, RZ, 0x3c, !PT ;  /* 0x0000003a05057212 */ /* 0x000fe200078e3cff */
[----:B------:R-:W-:-:S04]  /*2100*/  IMAD.WIDE.U32 R34, R27, R54, R6 ;  /* 0x000000361b227225 */ /* 0x000fc800078e0006 */
[----:B------:R-:W-:-:S04]  /*2110*/  IMAD.WIDE.U32 R38, R27, R4, R8 ;  /* 0x000000041b267225 */ /* 0x000fc800078e0008 */
[----:B------:R-:W-:-:S04]  /*2120*/  IMAD.WIDE.U32 R36, R27, R54, R10 ;  /* 0x000000361b247225 */ /* 0x000fc800078e000a */
[----:B------:R-:W-:-:S04]  /*2130*/  IMAD.WIDE.U32 R40, R27, R4, R12 ;  /* 0x000000041b287225 */ /* 0x000fc800078e000c */
[----:B------:R-:W-:Y:S02]  /*2140*/  IMAD.IADD R61, R35, 0x1, R63 ;  /* 0x00000001233d7824 */ /* 0x000fe400078e023f */
[----:B------:R-:W-:Y:S02]  /*2150*/  IMAD.IADD R67, R39, 0x1, R69 ;  /* 0x0000000127437824 */ /* 0x000fe400078e0245 */
[----:B------:R-:W-:Y:S02]  /*2160*/  IMAD.SHL.U32 R50, R50, 0x40, RZ ;  /* 0x0000004032327824 */ /* 0x000fe400078e00ff */
[----:B------:R-:W-:Y:S02]  /*2170*/  IMAD.SHL.U32 R54, R54, 0x40, RZ ;  /* 0x0000004036367824 */ /* 0x000fe400078e00ff */
[----:B------:R-:W-:Y:S02]  /*2180*/  IMAD.X R43, R28, 0x1, R3, P0 ;  /* 0x000000011c2b7824 */ /* 0x000fe400000e0603 */
[----:B------:R-:W-:-:S02]  /*2190*/  IMAD.IADD R63, R63, 0x1, R37 ;  /* 0x000000013f3f7824 */ /* 0x000fc400078e0225 */
[----:B------:R-:W-:Y:S02]  /*21a0*/  IMAD.IADD R69, R69, 0x1, R41 ;  /* 0x0000000145457824 */ /* 0x000fe400078e0229 */
[----:B------:R-:W-:Y:S02]  /*21b0*/  IMAD R64, R192, 0x200, R5 ;  /* 0x00000200c0407824 */ /* 0x000fe400078e0205 */
[----:B------:R-:W-:-:S07]  /*21c0*/  IMAD.IADD R73, R33, 0x1, R73 ;  /* 0x0000000121497824 */ /* 0x000fce00078e0249 */
.L_x_3888:
[----:B0-----:R-:W0:Y:S01]  /*21d0*/  LDC R77, c[0x0][0x3f4] ;  /* 0x0000fd00ff4d7b82 */ /* 0x001e220000000800 */
[----:B------:R-:W-:Y:S01]  /*21e0*/  VIADD R45, R45, 0xffffffff ;  /* 0xffffffff2d2d7836 */ /* 0x000fe20000000000 */
[----:B------:R-:W-:Y:S05]  /*21f0*/  YIELD ;  /* 0x0000000000007946 */ /* 0x000fea0003800000 */
[----:B------:R-:W-:Y:S01]  /*2200*/  SHF.R.S32.HI R70, RZ, 0x1f, R45 ;  /* 0x0000001fff467819 */ /* 0x000fe2000001142d */
[----:B----4-:R-:W1:Y:S01]  /*2210*/  LDC.64 R52, c[0x0][0x2e8] ;  /* 0x0000ba00ff347b82 */ /* 0x010e620000000a00 */
[-C--:B------:R-:W-:Y:S01]  /*2220*/  IMAD R5, R49, R45.reuse, RZ ;  /* 0x0000002d31057224 */ /* 0x080fe200078e02ff */
[----:B------:R-:W-:Y:S01]  /*2230*/  BSSY B0, `(.L_x_3859) ;  /* 0x000017a000007945 */ /* 0x000fe20003800000 */
[----:B---3--:R-:W-:Y:S01]  /*2240*/  IMAD.WIDE.U32 R14, R50, R45, RZ ;  /* 0x0000002d320e7225 */ /* 0x008fe200078e00ff */
[----:B------:R-:W-:-:S03]  /*2250*/  ISETP.GT.AND P2, PT, R45, R44, PT ;  /* 0x0000002c2d00720c */ /* 0x000fc60003f44270 */
[----:B------:R-:W-:Y:S01]  /*2260*/  IMAD R5, R70, R50, R5 ;  /* 0x0000003246057224 */ /* 0x000fe200078e0205 */
[----:B------:R-:W-:Y:S01]  /*2270*/  IADD3 R4, P0, R0, R14, RZ ;  /* 0x0000000e00047210 */ /* 0x000fe20007f1e0ff */
[----:B--2---:R-:W-:Y:S02]  /*2280*/  IMAD.SHL.U32 R31, R19, 0x1000, RZ ;  /* 0x00001000131f7824 */ /* 0x004fe400078e00ff */
[----:B------:R-:W-:Y:S02]  /*2290*/  IMAD.IADD R78, R15, 0x1, R5 ;  /* 0x000000010f4e7824 */ /* 0x000fe400078e0205 */
[----:B------:R-:W-:Y:S02]  /*22a0*/  IMAD.IADD R5, R62, 0x1, R31 ;  /* 0x000000013e057824 */ /* 0x000fe400078e021f */
[----:B------:R-:W-:Y:S01]  /*22b0*/  IMAD.X R6, R78, 0x1, R47, P0 ;  /* 0x000000014e067824 */ /* 0x000fe200000e062f */
[----:B0-----:R-:W-:Y:S01]  /*22c0*/  ISETP.GE.AND P0, PT, R77, 0x1, PT ;  /* 0x000000014d00780c */ /* 0x001fe20003f06270 */
[----:B------:R-:W-:Y:S01]  /*22d0*/  IMAD R30, R5, 0x2, R2 ;  /* 0x00000002051e7824 */ /* 0x000fe200078e0202 */
[----:B-1----:R-:W-:-:S04]  /*22e0*/  LEA R12, P1, R4, R52, 0x1 ;  /* 0x00000034040c7211 */ /* 0x002fc800078208ff */
[----:B------:R-:W-:-:S07]  /*22f0*/  LEA.HI.X R13, R4, R53, R6, 0x1, P1 ;  /* 0x00000035040d7211 */ /* 0x000fce00008f0c06 */
[----:B------:R-:W-:Y:S05]  /*2300*/  @!P0 BRA `(.L_x_3860) ;  /* 0x0000001400508947 */ /* 0x000fea0003800000 */
[----:B------:R-:W-:Y:S01]  /*2310*/  ULDC.U8 UR4, c[0x0][0x410] ;  /* 0x0001040000047ab9 */ /* 0x000fe20000000000 */
[-C--:B------:R-:W-:Y:S01]  /*2320*/  IMAD R7, R51, R45.reuse, RZ ;  /* 0x0000002d33077224 */ /* 0x080fe200078e02ff */
[----:B------:R-:W-:Y:S01]  /*2330*/  ISETP.NE.AND P0, PT, RZ, UR4, PT ;  /* 0x00000004ff007c0c */ /* 0x000fe2000bf05270 */
[----:B------:R-:W-:-:S04]  /*2340*/  IMAD.WIDE.U32 R4, R54, R45, RZ ;  /* 0x0000002d36047225 */ /* 0x000fc800078e00ff */
[----:B------:R-:W-:-:S04]  /*2350*/  IMAD R7, R70, R54, R7 ;  /* 0x0000003646077224 */ /* 0x000fc800078e0207 */
[----:B------:R-:W-:-:S04]  /*2360*/  IMAD.IADD R74, R5, 0x1, R7 ;  /* 0x00000001054a7824 */ /* 0x000fc800078e0207 */
[----:B------:R-:W-:Y:S05]  /*2370*/  @!P0 BRA `(.L_x_3861) ;  /* 0x0000000800748947 */ /* 0x000fea0003800000 */
[----:B------:R-:W-:Y:S01]  /*2380*/  IMAD R6, R45, -0x40, R46 ;  /* 0xffffffc02d067824 */ /* 0x000fe200078e022e */
[----:B------:R-:W-:Y:S01]  /*2390*/  BSSY B1, `(.L_x_3862) ;  /* 0x000001d000017945 */ /* 0x000fe20003800000 */
[----:B------:R-:W-:Y:S02]  /*23a0*/  CS2R R8, SRZ ;  /* 0x0000000000087805 */ /* 0x000fe4000001ff00 */
[----:B------:R-:W-:Y:S02]  /*23b0*/  CS2R R28, SRZ ;  /* 0x00000000001c7805 */ /* 0x000fe4000001ff00 */
[----:B------:R-:W-:Y:S02]  /*23c0*/  CS2R R10, SRZ ;  /* 0x00000000000a7805 */ /* 0x000fe4000001ff00 */
[----:B------:R-:W-:Y:S02]  /*23d0*/  VIMNMX R6, R6, 0x40, PT ;  /* 0x0000004006067848 */ /* 0x000fe40003fe0100 */
[----:B------:R-:W-:-:S02]  /*23e0*/  CS2R R14, SRZ ;  /* 0x00000000000e7805 */ /* 0x000fc4000001ff00 */
[----:B------:R-:W-:-:S13]  /*23f0*/  ISETP.GE.AND P1, PT, R23, R6, PT ;  /* 0x000000061700720c */ /* 0x000fda0003f26270 */
[----:B------:R-:W-:Y:S05]  /*2400*/  @P1 BRA `(.L_x_3863) ;  /* 0x0000000000541947 */ /* 0x000fea0003800000 */
[----:B------:R-:W-:Y:S01]  /*2410*/  IMAD R6, R56, R45, RZ ;  /* 0x0000002d38067224 */ /* 0x000fe200078e02ff */
[----:B------:R-:W-:Y:S01]  /*2420*/  IADD3 R8, P0, R34, R4, RZ ;  /* 0x0000000422087210 */ /* 0x000fe20007f1e0ff */
[----:B------:R-:W-:Y:S01]  /*2430*/  IMAD.MOV.U32 R66, RZ, RZ, R38 ;  /* 0x000000ffff427224 */ /* 0x000fe200078e0026 */
[----:B------:R-:W-:Y:S01]  /*2440*/  ULDC.64 UR6, c[0x0][0x400] ;  /* 0x0001000000067ab9 */ /* 0x000fe20000000a00 */
[-C--:B------:R-:W-:Y:S01]  /*2450*/  IMAD R5, R70, R57.reuse, R6 ;  /* 0x0000003946057224 */ /* 0x080fe200078e0206 */
[----:B------:R-:W-:Y:S01]  /*2460*/  ULDC.64 UR4, c[0x0][0x3e8] ;  /* 0x0000fa0000047ab9 */ /* 0x000fe20000000a00 */
[----:B------:R-:W-:Y:S01]  /*2470*/  IMAD.WIDE.U32 R6, R45, R57, R66 ;  /* 0x000000392d067225 */ /* 0x000fe200078e0042 */
[----:B------:R-:W-:-:S03]  /*2480*/  CS2R R10, SRZ ;  /* 0x00000000000a7805 */ /* 0x000fc6000001ff00 */
[----:B------:R-:W-:Y:S01]  /*2490*/  IMAD.IADD R5, R7, 0x1, R5 ;  /* 0x0000000107057824 */ /* 0x000fe200078e0205 */
[----:B------:R-:W-:Y:S01]  /*24a0*/  LEA R52, P5, R6, UR6, 0x1 ;  /* 0x0000000606347c11 */ /* 0x000fe2000f8a08ff */
[----:B------:R-:W-:Y:S01]  /*24b0*/  IMAD.X R7, R74, 0x1, R61, P0 ;  /* 0x000000014a077824 */ /* 0x000fe200000e063d */
[----:B------:R-:W-:Y:S02]  /*24c0*/  LEA R4, P0, R8, UR4, 0x1 ;  /* 0x0000000408047c11 */ /* 0x000fe4000f8008ff */
[----:B------:R-:W-:Y:S02]  /*24d0*/  LEA.HI.X R53, R6, UR7, R5, 0x1, P5 ;  /* 0x0000000706357c11 */ /* 0x000fe4000a8f0c05 */
[----:B------:R-:W-:Y:S02]  /*24e0*/  LEA.HI.X R5, R8, UR5, R7, 0x1, P0 ;  /* 0x0000000508057c11 */ /* 0x000fe400080f0c07 */
[----:B------:R-:W-:Y:S02]  /*24f0*/  CS2R R8, SRZ ;  /* 0x0000000000087805 */ /* 0x000fe4000001ff00 */
[----:B------:R-:W-:-:S02]  /*2500*/  ISETP.GE.AND P5, PT, R186, R77, PT ;  /* 0x0000004dba00720c */ /* 0x000fc40003fa6270 */
[----:B------:R-:W-:-:S11]  /*2510*/  ISETP.GE.AND P0, PT, R190, R77, PT ;  /* 0x0000004dbe00720c */ /* 0x000fd60003f06270 */
[----:B------:R0:W5:Y:S04]  /*2520*/  @!P5 LDG.E.64 R28, desc[UR40][R4.64] ;  /* 0x00000028041cd981 */ /* 0x000168000c1e1b00 */
[----:B------:R0:W5:Y:S04]  /*2530*/  @!P0 LDG.E.64 R8, desc[UR40][R4.64+0x20] ;  /* 0x0000202804088981 */ /* 0x000168000c1e1b00 */
[----:B------:R0:W5:Y:S04]  /*2540*/  @!P5 LDG.E.64 R14, desc[UR40][R52.64] ;  /* 0x00000028340ed981 */ /* 0x000168000c1e1b00 */
[----:B------:R0:W5:Y:S02]  /*2550*/  @!P0 LDG.E.64 R10, desc[UR40][R52.64+0x20] ;  /* 0x00002028340a8981 */ /* 0x000164000c1e1b00 */
.L_x_3863:
[----:B------:R-:W-:Y:S05]  /*2560*/  BSYNC B1 ;  /* 0x0000000000017941 */ /* 0x000fea0003800000 */
.L_x_3862:
[----:B------:R-:W-:Y:S01]  /*2570*/  ISETP.NE.AND P0, PT, R184, 0x3, PT ;  /* 0x00000003b800780c */ /* 0x000fe20003f05270 */
[----:B0----5:R-:W-:Y:S02]  /*2580*/  IMAD.MOV.U32 R4, RZ, RZ, R8 ;  /* 0x000000ffff047224 */ /* 0x021fe400078e0008 */
[----:B------:R-:W-:Y:S02]  /*2590*/  IMAD.MOV.U32 R5, RZ, RZ, R9 ;  /* 0x000000ffff057224 */ /* 0x000fe400078e0009 */
[----:B------:R-:W-:Y:S02]  /*25a0*/  IMAD.MOV.U32 R6, RZ, RZ, R28 ;  /* 0x000000ffff067224 */ /* 0x000fe400078e001c */
[----:B------:R-:W-:Y:S01]  /*25b0*/  IMAD.MOV.U32 R7, RZ, RZ, R29 ;  /* 0x000000ffff077224 */ /* 0x000fe200078e001d */
[----:B------:R-:W-:Y:S01]  /*25c0*/  PRMT R76, R4, 0x5410, R5 ;  /* 0x00005410044c7816 */ /* 0x000fe20000000005 */
[----:B------:R-:W-:Y:S02]  /*25d0*/  IMAD.MOV.U32 R4, RZ, RZ, R10 ;  /* 0x000000ffff047224 */ /* 0x000fe400078e000a */
        /* <DEDUP_REMOVED lines=8> */
.L_x_3864:
[----:B------:R-:W-:Y:S01]  /*2660*/  IMAD R66, R19, 0x8, R2 ;  /* 0x0000000813427824 */ /* 0x000fe200078e0202 */
[----:B------:R-:W-:Y:S01]  /*2670*/  SHF.L.U32 R75, R185, 0x1f, RZ ;  /* 0x0000001fb94b7819 */ /* 0x000fe200000006ff */
[----:B------:R-:W-:Y:S03]  /*2680*/  BSSY B1, `(.L_x_3865) ;  /* 0x0000003000017945 */ /* 0x000fe60003800000 */
[----:B------:R-:W0:Y:S02]  /*2690*/  SYNCS.PHASECHK.TRANS64.TRYWAIT P5, [R66+URZ+0x28c90], R75 ;  /* 0x028c904b420075a7 */ /* 0x000e2400080a017f */
[----:B0-----:R-:W-:Y:S05]  /*26a0*/  @!P5 BRA `(.L_x_3866) ;  /* 0x000001500078d947 */ /* 0x001fea0003800000 */
.L_x_4154:
[----:B------:R-:W-:Y:S05]  /*26b0*/  BSYNC B1 ;  /* 0x0000000000017941 */ /* 0x000fea0003800000 */
.L_x_3865:
[----:B------:R-:W-:Y:S05]  /*26c0*/  @P1 BRA `(.L_x_3867) ;  /* 0x0000001000c01947 */ /* 0x000fea0003800000 */
[----:B------:R-:W-:Y:S04]  /*26d0*/  BSSY B1, `(.L_x_3868) ;  /* 0x0000031000017945 */ /* 0x000fe80003800000 */
[----:B------:R-:W-:Y:S05]  /*26e0*/  @P4 BRA `(.L_x_3869) ;  /* 0x0000000000bc4947 */ /* 0x000fea0003800000 */
[----:B------:R1:W2:Y:S01]  /*26f0*/  LDS.128 R4, [R30+0x22400] ;  /* 0x022400001e047984 */ /* 0x0002a20000000c00 */
[----:B------:R-:W-:Y:S01]  /*2700*/  ISETP.GE.AND P5, PT, R186, R77, PT ;  /* 0x0000004dba00720c */ /* 0x000fe20003fa6270 */
[----:B------:R-:W-:-:S12]  /*2710*/  BSSY B2, `(.L_x_3870) ;  /* 0x000002b000027945 */ /* 0x000fd80003800000 */
[----:B-1----:R-:W-:Y:S05]  /*2720*/  @P5 BRA `(.L_x_3871) ;  /* 0x0000000000a45947 */ /* 0x002fea0003800000 */
[--C-:B------:R-:W-:Y:S02]  /*2730*/  SHF.R.U64 R28, R28, 0x10, R29.reuse ;  /* 0x000000101c1c7819 */ /* 0x100fe4000000121d */
[----:B------:R-:W-:Y:S02]  /*2740*/  SHF.R.U32.HI R30, RZ, 0x10, R29 ;  /* 0x00000010ff1e7819 */ /* 0x000fe4000001161d */
[--C-:B------:R-:W-:Y:S01]  /*2750*/  SHF.R.U64 R29, R14, 0x10, R15.reuse ;  /* 0x000000100e1d7819 */ /* 0x100fe2000000120f */
[----:B--2---:R-:W-:Y:S01]  /*2760*/  IMAD.MOV.U32 R14, RZ, RZ, R6 ;  /* 0x000000ffff0e7224 */ /* 0x004fe200078e0006 */
[----:B------:R-:W-:Y:S01]  /*2770*/  SHF.R.U32.HI R52, RZ, 0x10, R15 ;  /* 0x00000010ff347819 */ /* 0x000fe2000001160f */
[----:B------:R-:W-:Y:S02]  /*2780*/  HADD2.F32 R6, -RZ, R5.H1_H1 ;  /* 0x30000005ff067230 */ /* 0x000fe40000004100 */
[----:B------:R-:W-:Y:S02]  /*2790*/  HADD2.F32 R29, -RZ, R29.H0_H0 ;  /* 0x2000001dff1d7230 */ /* 0x000fe40000004100 */
[----:B------:R-:W-:-:S02]  /*27a0*/  HADD2.F32 R5, -RZ, R5.H0_H0 ;  /* 0x20000005ff057230 */ /* 0x000fc40000004100 */
[----:B------:R-:W-:Y:S02]  /*27b0*/  HADD2.F32 R52, -RZ, R52.H0_H0 ;  /* 0x20000034ff347230 */ /* 0x000fe40000004100 */
[-C--:B------:R-:W-:Y:S01]  /*27c0*/  FMUL.FTZ R70, R6, R29.reuse ;  /* 0x0000001d06467220 */ /* 0x080fe20000410000 */
[--C-:B------:R-:W-:Y:S02]  /*27d0*/  HADD2.F32 R15, -RZ, R7.reuse.H1_H1 ;  /* 0x30000007ff0f7230 */ /* 0x100fe40000004100 */
[----:B------:R-:W-:Y:S01]  /*27e0*/  FMUL.FTZ R29, R5, R29 ;  /* 0x0000001d051d7220 */ /* 0x000fe20000410000 */
[----:B------:R-:W-:Y:S02]  /*27f0*/  HADD2.F32 R28, -RZ, R28.H0_H0 ;  /* 0x2000001cff1c7230 */ /* 0x000fe40000004100 */
[----:B------:R-:W-:Y:S02]  /*2800*/  HADD2.F32 R7, -RZ, R7.H0_H0 ;  /* 0x20000007ff077230 */ /* 0x000fe40000004100 */
[----:B------:R-:W-:Y:S01]  /*2810*/  FMUL.FTZ R74, R15, R52 ;  /* 0x000000340f4a7220 */ /* 0x000fe20000410000 */
[----:B------:R-:W-:-:S02]  /*2820*/  HADD2.F32 R30, -RZ, R30.H0_H0 ;  /* 0x2000001eff1e7230 */ /* 0x000fc40000004100 */
[-C--:B------:R-:W-:Y:S01]  /*2830*/  FFMA.FTZ R70, R5, R28.reuse, -R70 ;  /* 0x0000001c05467223 */ /* 0x080fe20000010846 */
[----:B------:R-:W-:Y:S01]  /*2840*/  FFMA.FTZ R79, R6, R28, R29 ;  /* 0x0000001c064f7223 */ /* 0x000fe2000001001d */
[C---:B------:R-:W-:Y:S01]  /*2850*/  FMUL.FTZ R52, R7.reuse, R52 ;  /* 0x0000003407347220 */ /* 0x040fe20000410000 */
[--C-:B------:R-:W-:Y:S02]  /*2860*/  HADD2.F32 R28, -RZ, R80.reuse.H0_H0 ;  /* 0x20000050ff1c7230 */ /* 0x100fe40000004100 */
[-C--:B------:R-:W-:Y:S01]  /*2870*/  FFMA.FTZ R74, R7, R30.reuse, -R74 ;  /* 0x0000001e074a7223 */ /* 0x080fe2000001084a */
[----:B------:R-:W-:Y:S02]  /*2880*/  HADD2.F32 R29, -RZ, R80.H1_H1 ;  /* 0x30000050ff1d7230 */ /* 0x000fe40000004100 */
[----:B------:R-:W-:Y:S01]  /*2890*/  FFMA.FTZ R83, R15, R30, R52 ;  /* 0x0000001e0f537223 */ /* 0x000fe20000010034 */
[----:B------:R-:W-:Y:S02]  /*28a0*/  HADD2.F32 R5, -RZ, R4.H1_H1 ;  /* 0x30000004ff057230 */ /* 0x000fe40000004100 */
[----:B------:R-:W-:-:S02]  /*28b0*/  HADD2.F32 R6, -RZ, R14.H1_H1 ;  /* 0x3000000eff067230 */ /* 0x000fc40000004100 */
[----:B------:R-:W-:Y:S02]  /*28c0*/  HADD2.F32 R4, -RZ, R4.H0_H0 ;  /* 0x20000004ff047230 */ /* 0x000fe40000004100 */
[----:B------:R-:W-:Y:S02]  /*28d0*/  HADD2.F32 R14, -RZ, R14.H0_H0 ;  /* 0x2000000eff0e7230 */ /* 0x000fe40000004100 */
[-C--:B------:R-:W-:Y:S01]  /*28e0*/  FMUL.FTZ R81, R6, R29.reuse ;  /* 0x0000001d06517220 */ /* 0x080fe20000410000 */
[--C-:B------:R-:W-:Y:S02]  /*28f0*/  HADD2.F32 R7, -RZ, R53.reuse.H0_H0 ;  /* 0x20000035ff077230 */ /* 0x100fe40000004100 */
[----:B------:R-:W-:Y:S02]  /*2900*/  HADD2.F32 R15, -RZ, R53.H1_H1 ;  /* 0x30000035ff0f7230 */ /* 0x000fe40000004100 */
[-C--:B------:R-:W-:Y:S01]  /*2910*/  FMUL.FTZ R53, R5, R28.reuse ;  /* 0x0000001c05357220 */ /* 0x080fe20000410000 */
[----:B------:R-:W-:Y:S01]  /*2920*/  FMUL.FTZ R28, R4, R28 ;  /* 0x0000001c041c7220 */ /* 0x000fe20000410000 */
[----:B------:R-:W-:-:S02]  /*2930*/  FMUL.FTZ R29, R14, R29 ;  /* 0x0000001d0e1d7220 */ /* 0x000fc40000410000 */
[-C--:B------:R-:W-:Y:S01]  /*2940*/  FFMA.FTZ R53, R4, R7.reuse, -R53 ;  /* 0x0000000704357223 */ /* 0x080fe20000010835 */
[----:B------:R-:W-:Y:S01]  /*2950*/  FFMA.FTZ R28, R5, R7, R28 ;  /* 0x00000007051c7223 */ /* 0x000fe2000001001c */
[-C--:B------:R-:W-:Y:S01]  /*2960*/  FFMA.FTZ R81, R14, R15.reuse, -R81 ;  /* 0x0000000f0e517223 */ /* 0x080fe20000010851 */
[----:B------:R-:W-:Y:S01]  /*2970*/  FFMA.FTZ R6, R6, R15, R29 ;  /* 0x0000000f06067223 */ /* 0x000fe2000001001d */
[----:B------:R-:W-:Y:S02]  /*2980*/  F2FP.F16.F32.PACK_AB R5, R79, R70 ;  /* 0x000000464f05723e */ /* 0x000fe400000000ff */
[----:B------:R-:W-:Y:S02]  /*2990*/  F2FP.F16.F32.PACK_AB R7, R83, R74 ;  /* 0x0000004a5307723e */ /* 0x000fe400000000ff */
[----:B------:R-:W-:Y:S02]  /*29a0*/  F2FP.F16.F32.PACK_AB R4, R28, R53 ;  /* 0x000000351c04723e */ /* 0x000fe400000000ff */
[----:B------:R-:W-:-:S07]  /*29b0*/  F2FP.F16.F32.PACK_AB R6, R6, R81 ;  /* 0x000000510606723e */ /* 0x000fce00000000ff */
.L_x_3871:
[----:B------:R-:W-:Y:S05]  /*29c0*/  BSYNC B2 ;  /* 0x0000000000027941 */ /* 0x000fea0003800000 */
.L_x_3870:
[----:B--2---:R1:W-:Y:S02]  /*29d0*/  STG.E.128 desc[UR40][R12.64], R4 ;  /* 0x000000040c007986 */ /* 0x0043e4000c101d28 */
.L_x_3869:
[----:B------:R-:W-:Y:S05]  /*29e0*/  BSYNC B1 ;  /* 0x0000000000017941 */ /* 0x000fea0003800000 */
.L_x_3868:
[----:B------:R-:W-:Y:S05]  /*29f0*/  @P3 BRA `(.L_x_3867) ;  /* 0x0000000c00f43947 */ /* 0x000fea0003800000 */
[----:B-1----:R-:W-:Y:S01]  /*2a00*/  IMAD.MOV.U32 R4, RZ, RZ, 0x20 ;  /* 0x00000020ff047424 */ /* 0x002fe200078e00ff */
[----:B------:R-:W-:Y:S01]  /*2a10*/  LOP3.LUT P5, RZ, R188, 0x4, RZ, 0xc0, !PT ;  /* 0x00000004bcff7812 */ /* 0x000fe200078ac0ff */
[----:B------:R-:W-:Y:S03]  /*2a20*/  BSSY B1, `(.L_x_3872) ;  /* 0x0000030000017945 */ /* 0x000fe60003800000 */
[----:B------:R-:W-:Y:S02]  /*2a30*/  SEL R4, R4, 0xffffffe0, !P5 ;  /* 0xffffffe004047807 */ /* 0x000fe40006800000 */
[----:B------:R-:W-:Y:S02]  /*2a40*/  ISETP.GE.AND P5, PT, R190, R77, PT ;  /* 0x0000004dbe00720c */ /* 0x000fe40003fa6270 */
[----:B------:R-:W-:-:S05]  /*2a50*/  IADD3 R31, R4, R62, R31 ;  /* 0x0000003e041f7210 */ /* 0x000fca0007ffe01f */
[----:B------:R-:W-:-:S06]  /*2a60*/  IMAD R4, R31, 0x2, R2 ;  /* 0x000000021f047824 */ /* 0x000fcc00078e0202 */
[----:B------:R-:W1:Y:S01]  /*2a70*/  LDS.128 R4, [R4+0x22400] ;  /* 0x0224000004047984 */ /* 0x000e620000000c00 */
[----:B------:R-:W-:Y:S05]  /*2a80*/  @P5 BRA `(.L_x_3873) ;  /* 0x0000000000a45947 */ /* 0x000fea0003800000 */
[--C-:B------:R-:W-:Y:S01]  /*2a90*/  SHF.R.U64 R15, R8, 0x10, R9.reuse ;  /* 0x00000010080f7819 */ /* 0x100fe20000001209 */
[----:B-1----:R-:W-:Y:S01]  /*2aa0*/  IMAD.MOV.U32 R8, RZ, RZ, R6 ;  /* 0x000000ffff087224 */ /* 0x002fe200078e0006 */
        /* <DEDUP_REMOVED lines=39> */
.L_x_3873:
[----:B------:R-:W-:Y:S05]  /*2d20*/  BSYNC B1 ;  /* 0x0000000000017941 */ /* 0x000fea0003800000 */
.L_x_3872:
[----:B-1----:R1:W-:Y:S01]  /*2d30*/  STG.E.128 desc[UR40][R12.64+0x40], R4 ;  /* 0x000040040c007986 */ /* 0x0023e2000c101d28 */
[----:B------:R-:W-:Y:S05]  /*2d40*/  BRA `(.L_x_3867) ;  /* 0x0000000c00207947 */ /* 0x000fea0003800000 */
.L_x_3861:
[----:B------:R-:W-:-:S05]  /*2d50*/  IMAD R5, R45, -0x40, R46 ;  /* 0xffffffc02d057824 */ /* 0x000fca00078e022e */
[----:B------:R-:W-:-:S04]  /*2d60*/  VIMNMX R6, R5, 0x40, PT ;  /* 0x0000004005067848 */ /* 0x000fc80003fe0100 */
[----:B------:R-:W-:-:S04]  /*2d70*/  ISETP.GE.AND P1, PT, R23, R6, PT ;  /* 0x000000061700720c */ /* 0x000fc80003f26270 */
[----:B------:R-:W-:-:S13]  /*2d80*/  ISETP.GE.OR P0, PT, R16, R77, P1 ;  /* 0x0000004d1000720c */ /* 0x000fda0000f06670 */
[----:B------:R-:W0:Y:S01]  /*2d90*/  @!P0 LDC.64 R12, c[0x0][0x3e8] ;  /* 0x0000fa00ff0c8b82 */ /* 0x000e220000000a00 */
[----:B------:R-:W-:Y:S01]  /*2da0*/  @!P0 IADD3 R6, P5, R36, R4, RZ ;  /* 0x0000000424068210 */ /* 0x000fe20007fbe0ff */
[----:B------:R-:W-:Y:S02]  /*2db0*/  @!P0 IMAD R4, R56, R45, RZ ;  /* 0x0000002d38048224 */ /* 0x000fe400078e02ff */
[----:B------:R-:W-:Y:S02]  /*2dc0*/  @!P0 IMAD.MOV.U32 R5, RZ, RZ, R69 ;  /* 0x000000ffff058224 */ /* 0x000fe400078e0045 */
[----:B------:R-:W-:Y:S02]  /*2dd0*/  @!P0 IMAD R9, R70, R57, R4 ;  /* 0x0000003946098224 */ /* 0x000fe400078e0204 */
[----:B------:R-:W1:Y:S01]  /*2de0*/  @!P0 LDC.64 R10, c[0x0][0x400] ;  /* 0x00010000ff0a8b82 */ /* 0x000e620000000a00 */
[----:B------:R-:W-:Y:S02]  /*2df0*/  @!P0 IMAD.MOV.U32 R4, RZ, RZ, R40 ;  /* 0x000000ffff048224 */ /* 0x000fe400078e0028 */
[----:B------:R-:W-:-:S02]  /*2e00*/  @!P0 IMAD.X R7, R74, 0x1, R63, P5 ;  /* 0x000000014a078824 */ /* 0x000fc400028e063f */
[----:B------:R-:W-:Y:S01]  /*2e10*/  @!P0 IMAD.WIDE.U32 R28, R45, R57, R4 ;  /* 0x000000392d1c8225 */ /* 0x000fe200078e0004 */
[----:B------:R-:W-:-:S03]  /*2e20*/  CS2R R4, SRZ ;  /* 0x0000000000047805 */ /* 0x000fc6000001ff00 */
[----:B------:R-:W-:Y:S01]  /*2e30*/  @!P0 IMAD.IADD R29, R9, 0x1, R29 ;  /* 0x00000001091d8824 */ /* 0x000fe200078e021d */
[----:B0-----:R-:W-:-:S04]  /*2e40*/  @!P0 LEA R12, P5, R6, R12, 0x1 ;  /* 0x0000000c060c8211 */ /* 0x001fc800078a08ff */
[----:B------:R-:W-:Y:S02]  /*2e50*/  @!P0 LEA.HI.X R13, R6, R13, R7, 0x1, P5 ;  /* 0x0000000d060d8211 */ /* 0x000fe400028f0c07 */
[----:B------:R-:W-:Y:S02]  /*2e60*/  CS2R R6, SRZ ;  /* 0x0000000000067805 */ /* 0x000fe4000001ff00 */
[C---:B-1----:R-:W-:Y:S02]  /*2e70*/  @!P0 LEA R74, P5, R28.reuse, R10, 0x1 ;  /* 0x0000000a1c4a8211 */ /* 0x042fe400078a08ff */
[----:B------:R-:W-:Y:S02]  /*2e80*/  CS2R R8, SRZ ;  /* 0x0000000000087805 */ /* 0x000fe4000001ff00 */
[----:B------:R-:W2:Y:S01]  /*2e90*/  @!P0 LDG.E.128 R4, desc[UR40][R12.64] ;  /* 0x000000280c048981 */ /* 0x000ea2000c1e1d00 */
[----:B------:R-:W-:Y:S02]  /*2ea0*/  @!P0 LEA.HI.X R75, R28, R11, R29, 0x1, P5 ;  /* 0x0000000b1c4b8211 */ /* 0x000fe400028f0c1d */
[----:B------:R-:W-:-:S06]  /*2eb0*/  CS2R R10, SRZ ;  /* 0x00000000000a7805 */ /* 0x000fcc000001ff00 */
[----:B------:R-:W3:Y:S01]  /*2ec0*/  @!P0 LDG.E.128 R8, desc[UR40][R74.64] ;  /* 0x000000284a088981 */ /* 0x000ee2000c1e1d00 */
[----:B------:R-:W-:-:S04]  /*2ed0*/  ISETP.GE.AND P0, PT, R16, R77, PT ;  /* 0x0000004d1000720c */ /* 0x000fc80003f06270 */
[----:B------:R-:W-:Y:S02]  /*2ee0*/  P2R R70, PR, RZ, 0x1 ;  /* 0x00000001ff467803 */ /* 0x000fe40000000000 */
[----:B------:R-:W-:Y:S01]  /*2ef0*/  ISETP.NE.AND P0, PT, R184, 0x3, PT ;  /* 0x00000003b800780c */ /* 0x000fe20003f05270 */
[----:B--2---:R-:W-:Y:S02]  /*2f00*/  IMAD.MOV.U32 R29, RZ, RZ, R5 ;  /* 0x000000ffff1d7224 */ /* 0x004fe400078e0005 */
[----:B------:R-:W-:Y:S02]  /*2f10*/  IMAD.MOV.U32 R28, RZ, RZ, R4 ;  /* 0x000000ffff1c7224 */ /* 0x000fe400078e0004 */
[----:B------:R-:W-:Y:S01]  /*2f20*/  IMAD.MOV.U32 R30, RZ, RZ, R6 ;  /* 0x000000ffff1e7224 */ /* 0x000fe200078e0006 */
[----:B------:R-:W-:Y:S01]  /*2f30*/  PRMT R80, R80, 0x5410, R29 ;  /* 0x0000541050507816 */ /* 0x000fe2000000001d */
[----:B------:R-:W-:Y:S02]  /*2f40*/  IMAD.MOV.U32 R66, RZ, RZ, R7 ;  /* 0x000000ffff427224 */ /* 0x000fe400078e0007 */
[----:B---3--:R-:W-:Y:S01]  /*2f50*/  IMAD.MOV.U32 R12, RZ, RZ, R8 ;  /* 0x000000ffff0c7224 */ /* 0x008fe200078e0008 */
[----:B------:R-:W-:Y:S01]  /*2f60*/  PRMT R94, R28, 0x5410, R30 ;  /* 0x000054101c5e7816 */ /* 0x000fe2000000001e */
[----:B------:R-:W-:Y:S01]  /*2f70*/  IMAD.MOV.U32 R13, RZ, RZ, R9 ;  /* 0x000000ffff0d7224 */ /* 0x000fe200078e0009 */
[----:B------:R-:W-:Y:S01]  /*2f80*/  PRMT R86, R86, 0x5410, R66 ;  /* 0x0000541056567816 */ /* 0x000fe20000000042 */
[----:B------:R-:W-:Y:S01]  /*2f90*/  IMAD.MOV.U32 R29, RZ, RZ, R11 ;  /* 0x000000ffff1d7224 */ /* 0x000fe200078e000b */
[----:B------:R-:W-:-:S02]  /*2fa0*/  MOV R28, R10 ;  /* 0x0000000a001c7202 */ /* 0x000fc40000000f00 */
[----:B------:R-:W-:Y:S02]  /*2fb0*/  PRMT R80, R13, 0x7610, R80 ;  /* 0x000076100d507816 */ /* 0x000fe40000000050 */
[----:B------:R-:W-:Y:S02]  /*2fc0*/  PRMT R93, R12, 0x5410, R28 ;  /* 0x000054100c5d7816 */ /* 0x000fe4000000001c */
[----:B------:R-:W-:Y:S01]  /*2fd0*/  PRMT R86, R29, 0x7610, R86 ;  /* 0x000076101d567816 */ /* 0x000fe20000000056 */
[----:B------:R-:W-:Y:S06]  /*2fe0*/  @!P0 BRA `(.L_x_3874) ;  /* 0x0000000000048947 */ /* 0x000fec0003800000 */
[----:B------:R-:W-:Y:S01]  /*2ff0*/  BPT.TRAP 0x1 ;  /* 0x000000040000795c */ /* 0x000fe20000300000 */
.L_x_3874:
[----:B------:R-:W-:Y:S01]  /*3000*/  IMAD R66, R19, 0x8, R2 ;  /* 0x0000000813427824 */ /* 0x000fe200078e0202 */
[----:B------:R-:W-:Y:S01]  /*3010*/  SHF.L.U32 R75, R185, 0x1f, RZ ;  /* 0x0000001fb94b7819 */ /* 0x000fe200000006ff */
[----:B------:R-:W0:Y:S01]  /*3020*/  LDC R81, c[0x0][0x2f4] ;  /* 0x0000bd00ff517b82 */ /* 0x000e220000000800 */
[----:B------:R-:W-:Y:S02]  /*3030*/  BSSY B1, `(.L_x_3875) ;  /* 0x0000003000017945 */ /* 0x000fe40003800000 */
[----:B------:R-:W1:Y:S02]  /*3040*/  SYNCS.PHASECHK.TRANS64.TRYWAIT P5, [R66+URZ+0x28c90], R75 ;  /* 0x028c904b420075a7 */ /* 0x000e6400080a017f */
[----:B-1----:R-:W-:Y:S05]  /*3050*/  @!P5 BRA `(.L_x_3876) ;  /* 0x000001480020d947 */ /* 0x002fea0003800000 */
.L_x_4155:
[----:B------:R-:W-:Y:S05]  /*3060*/  BSYNC B1 ;  /* 0x0000000000017941 */ /* 0x000fea0003800000 */
.L_x_3875:
[----:B0-----:R-:W-:Y:S01]  /*3070*/  ISETP.GE.OR P5, PT, R16, R81, P1 ;  /* 0x000000511000720c */ /* 0x001fe20000fa6670 */
[----:B------:R-:W-:Y:S01]  /*3080*/  ULDC.64 UR4, c[0x0][0x300] ;  /* 0x0000c00000047ab9 */ /* 0x000fe20000000a00 */
[----:B------:R-:W-:Y:S02]  /*3090*/  IMAD.MOV.U32 R76, RZ, RZ, R14 ;  /* 0x000000ffff4c7224 */ /* 0x000fe400078e000e */
[----:B------:R-:W-:Y:S02]  /*30a0*/  IMAD R12, R3, UR4, RZ ;  /* 0x00000004030c7c24 */ /* 0x000fe4000f8e02ff */
[----:B------:R-:W-:Y:S02]  /*30b0*/  IMAD.MOV.U32 R77, RZ, RZ, R78 ;  /* 0x000000ffff4d7224 */ /* 0x000fe400078e004e */
[C---:B------:R-:W-:Y:S02]  /*30c0*/  IMAD R83, R23.reuse, UR5, R12 ;  /* 0x0000000517537c24 */ /* 0x040fe4000f8e020c */
[----:B------:R-:W-:-:S03]  /*30d0*/  IMAD.WIDE.U32 R76, R23, UR4, R76 ;  /* 0x00000004174c7c25 */ /* 0x000fc6000f8e004c */
[----:B------:R-:W-:Y:S05]  /*30e0*/  @P5 BRA `(.L_x_3867) ;  /* 0x0000000800385947 */ /* 0x000fea0003800000 */
[----:B------:R-:W-:Y:S01]  /*30f0*/  IMAD.IADD R83, R83, 0x1, R77 ;  /* 0x0000000153537824 */ /* 0x000fe200078e024d */
[----:B------:R-:W-:Y:S01]  /*3100*/  IADD3 R12, P5, P6, R20, R76, R65 ;  /* 0x0000004c140c7210 */ /* 0x000fe20007ebe041 */
[----:B------:R-:W-:Y:S03]  /*3110*/  BSSY B1, `(.L_x_3877) ;  /* 0x0000069000017945 */ /* 0x000fe60003800000 */
[----:B------:R-:W-:Y:S02]  /*3120*/  IADD3.X R13, R26, R83, R71, P5, P6 ;  /* 0x000000531a0d7210 */ /* 0x000fe40002fec447 */
[----:B------:R-:W-:Y:S02]  /*3130*/  LEA R78, P5, R12, R52, 0x1 ;  /* 0x000000340c4e7211 */ /* 0x000fe400078a08ff */
[----:B------:R-:W-:Y:S02]  /*3140*/  ISETP.NE.AND P6, PT, R70, RZ, PT ;  /* 0x000000ff4600720c */ /* 0x000fe40003fc5270 */
[----:B------:R-:W-:Y:S01]  /*3150*/  LEA.HI.X R79, R12, R53, R13, 0x1, P5 ;  /* 0x000000350c4f7211 */ /* 0x000fe200028f0c0d */
[----:B------:R-:W-:Y:S01]  /*3160*/  IMAD.IADD R13, R81, 0x1, -R60 ;  /* 0x00000001510d7824 */ /* 0x000fe200078e0a3c */
[----:B------:R-:W-:-:S04]  /*3170*/  ISETP.NE.AND P5, PT, R68, RZ, PT ;  /* 0x000000ff4400720c */ /* 0x000fc80003fa5270 */
[----:B------:R-:W-:-:S04]  /*3180*/  SEL R13, R60, R13, !P5 ;  /* 0x0000000d3c0d7207 */ /* 0x000fc80006800000 */
[----:B------:R-:W-:-:S04]  /*3190*/  SHF.R.S32.HI R12, RZ, 0x1f, R13 ;  /* 0x0000001fff0c7819 */ /* 0x000fc8000001140d */
[----:B------:R-:W-:-:S04]  /*31a0*/  LEA.HI R12, R12, R13, RZ, 0x4 ;  /* 0x0000000d0c0c7211 */ /* 0x000fc800078f20ff */
[----:B------:R-:W-:-:S04]  /*31b0*/  SHF.R.S32.HI R13, RZ, 0x4, R12 ;  /* 0x00000004ff0d7819 */ /* 0x000fc8000001140c */
[----:B------:R-:W-:-:S05]  /*31c0*/  LEA.HI.SX32 R13, R48, R13, 0x1d ;  /* 0x0000000d300d7211 */ /* 0x000fca00078feaff */
[----:B------:R-:W-:-:S05]  /*31d0*/  IMAD.SHL.U32 R70, R13, 0x8, RZ ;  /* 0x000000080d467824 */ /* 0x000fca00078e00ff */
[----:B------:R-:W-:-:S04]  /*31e0*/  LOP3.LUT R13, R55, 0x38, R70, 0xf8, !PT ;  /* 0x00000038370d7812 */ /* 0x000fc800078ef846 */
[----:B------:R-:W-:-:S05]  /*31f0*/  LOP3.LUT R13, R13, R58, RZ, 0x3c, !PT ;  /* 0x0000003a0d0d7212 */ /* 0x000fca00078e3cff */
[----:B------:R-:W-:Y:S02]  /*3200*/  IMAD R12, R192, 0x200, R13 ;  /* 0x00000200c00c7824 */ /* 0x000fe400078e020d */
[----:B------:R-:W-:Y:S02]  /*3210*/  IMAD.IADD R13, R64, 0x1, R31 ;  /* 0x00000001400d7824 */ /* 0x000fe400078e021f */
[----:B------:R-:W-:Y:S02]  /*3220*/  IMAD.IADD R31, R31, 0x1, R12 ;  /* 0x000000011f1f7824 */ /* 0x000fe400078e020c */
[--C-:B------:R-:W-:Y:S02]  /*3230*/  IMAD R13, R13, 0x2, R2.reuse ;  /* 0x000000020d0d7824 */ /* 0x100fe400078e0202 */
[----:B------:R-:W-:-:S04]  /*3240*/  IMAD R31, R31, 0x2, R2 ;  /* 0x000000021f1f7824 */ /* 0x000fc800078e0202 */
[----:B------:R-:W0:Y:S04]  /*3250*/  LDS.128 R12, [R13+0x22400] ;  /* 0x022400000d0c7984 */ /* 0x000e280000000c00 */
[----:B------:R-:W2:Y:S01]  /*3260*/  LDS.128 R28, [R31+0x22400] ;  /* 0x022400001f1c7984 */ /* 0x000ea20000000c00 */
[----:B------:R-:W-:Y:S05]  /*3270*/  @P6 BRA `(.L_x_3878) ;  /* 0x0000000400486947 */ /* 0x000fea0003800000 */
[--C-:B------:R-:W-:Y:S02]  /*3280*/  SHF.R.U64 R90, R8, 0x10, R9.reuse ;  /* 0x00000010085a7819 */ /* 0x100fe40000001209 */
[----:B------:R-:W-:Y:S02]  /*3290*/  SHF.R.U32.HI R8, RZ, 0x10, R9 ;  /* 0x00000010ff087819 */ /* 0x000fe40000011609 */
[--C-:B------:R-:W-:Y:S01]  /*32a0*/  SHF.R.U64 R92, R4, 0x10, R5.reuse ;  /* 0x00000010045c7819 */ /* 0x100fe20000001205 */
[----:B0-----:R-:W-:Y:S01]  /*32b0*/  HADD2.F32 R4, -RZ, R13.H0_H0 ;  /* 0x2000000dff047230 */ /* 0x001fe20000004100 */
[----:B------:R-:W-:Y:S01]  /*32c0*/  SHF.R.U32.HI R74, RZ, 0x10, R5 ;  /* 0x00000010ff4a7819 */ /* 0x000fe20000011605 */
[--C-:B--2---:R-:W-:Y:S01]  /*32d0*/  HADD2.F32 R5, -RZ, R29.reuse.H0_H0 ;  /* 0x2000001dff057230 */ /* 0x104fe20000004100 */
[--C-:B------:R-:W-:Y:S01]  /*32e0*/  SHF.R.U64 R91, R6, 0x10, R7.reuse ;  /* 0x00000010065b7819 */ /* 0x100fe20000001207 */
[----:B------:R-:W-:Y:S01]  /*32f0*/  HADD2.F32 R29, -RZ, R29.H1_H1 ;  /* 0x3000001dff1d7230 */ /* 0x000fe20000004100 */
[----:B------:R-:W-:Y:S01]  /*3300*/  SHF.R.U32.HI R84, RZ, 0x10, R7 ;  /* 0x00000010ff547819 */ /* 0x000fe20000011607 */
[----:B------:R-:W-:Y:S01]  /*3310*/  HADD2.F32 R7, -RZ, R80.H0_H0 ;  /* 0x20000050ff077230 */ /* 0x000fe20000004100 */
        /* <DEDUP_REMOVED lines=10> */
[-C--:B------:R-:W-:Y:S01]  /*33c0*/  FFMA.FTZ R80, R5, R6.reuse, R80 ;  /* 0x0000000605507223 */ /* 0x080fe20000010050 */
[----:B------:R-:W-:Y:S01]  /*33d0*/  FFMA.FTZ R74, R4, R6, -R9 ;  /* 0x00000006044a7223 */ /* 0x000fe20000010809 */
[----:B------:R-:W-:-:S02]  /*33e0*/  HADD2.F32 R5, -RZ, R31.H0_H0 ;  /* 0x2000001fff057230 */ /* 0x000fc40000004100 */
[-C--:B------:R-:W-:Y:S01]  /*33f0*/  FFMA.FTZ R29, R29, R8.reuse, R10 ;  /* 0x000000081d1d7223 */ /* 0x080fe2000001000a */
[----:B------:R-:W-:Y:S02]  /*3400*/  HADD2.F32 R31, -RZ, R31.H1_H1 ;  /* 0x3000001fff1f7230 */ /* 0x000fe40000004100 */
[----:B------:R-:W-:Y:S01]  /*3410*/  FFMA.FTZ R85, R13, R8, -R82 ;  /* 0x000000080d557223 */ /* 0x000fe20000010852 */
[----:B------:R-:W-:Y:S02]  /*3420*/  HADD2.F32 R4, -RZ, R15.H0_H0 ;  /* 0x2000000fff047230 */ /* 0x000fe40000004100 */
[----:B------:R-:W-:Y:S01]  /*3430*/  HADD2.F32 R10, -RZ, R11.H0_H0 ;  /* 0x2000000bff0a7230 */ /* 0x000fe20000004100 */
[----:B------:R-:W-:Y:S01]  /*3440*/  F2FP.F16.F32.PACK_AB R29, R29, R80 ;  /* 0x000000501d1d723e */ /* 0x000fe200000000ff */
[----:B------:R-:W-:Y:S01]  /*3450*/  HADD2.F32 R7, -RZ, R86.H0_H0 ;  /* 0x20000056ff077230 */ /* 0x000fe20000004100 */
[----:B------:R-:W-:Y:S01]  /*3460*/  F2FP.F16.F32.PACK_AB R74, R85, R74 ;  /* 0x0000004a554a723e */ /* 0x000fe200000000ff */
[----:B------:R-:W-:-:S02]  /*3470*/  HADD2.F32 R15, -RZ, R15.H1_H1 ;  /* 0x3000000fff0f7230 */ /* 0x000fc40000004100 */
[----:B------:R-:W-:Y:S02]  /*3480*/  HADD2.F32 R6, -RZ, R86.H1_H1 ;  /* 0x30000056ff067230 */ /* 0x000fe40000004100 */
[-C--:B------:R-:W-:Y:S01]  /*3490*/  FMUL.FTZ R86, R31, R10.reuse ;  /* 0x0000000a1f567220 */ /* 0x080fe20000410000 */
[----:B------:R-:W-:Y:S02]  /*34a0*/  HADD2.F32 R8, -RZ, R84.H0_H0 ;  /* 0x20000054ff087230 */ /* 0x000fe40000004100 */
[CC--:B------:R-:W-:Y:S01]  /*34b0*/  FMUL.FTZ R84, R4.reuse, R7.reuse ;  /* 0x0000000704547220 */ /* 0x0c0fe20000410000 */
[----:B------:R-:W-:Y:S01]  /*34c0*/  FMUL.FTZ R10, R15, R10 ;  /* 0x0000000a0f0a7220 */ /* 0x000fe20000410000 */
[C---:B------:R-:W-:Y:S01]  /*34d0*/  FMUL.FTZ R9, R5.reuse, R7 ;  /* 0x0000000705097220 */ /* 0x040fe20000410000 */
[----:B------:R-:W-:Y:S02]  /*34e0*/  HADD2.F32 R7, -RZ, R92.H0_H0 ;  /* 0x2000005cff077230 */ /* 0x000fe40000004100 */
[----:B------:R-:W-:Y:S01]  /*34f0*/  FFMA.FTZ R84, R5, R6, R84 ;  /* 0x0000000605547223 */ /* 0x000fe20000010054 */
[-C--:B------:R-:W-:Y:S01]  /*3500*/  FFMA.FTZ R87, R15, R8.reuse, -R86 ;  /* 0x000000080f577223 */ /* 0x080fe20000010856 */
[----:B------:R-:W-:Y:S01]  /*3510*/  FFMA.FTZ R89, R31, R8, R10 ;  /* 0x000000081f597223 */ /* 0x000fe2000001000a */
[----:B------:R-:W-:Y:S01]  /*3520*/  FFMA.FTZ R82, R4, R6, -R9 ;  /* 0x0000000604527223 */ /* 0x000fe20000010809 */
[----:B------:R-:W-:-:S02]  /*3530*/  HADD2.F32 R8, -RZ, R93.H0_H0 ;  /* 0x2000005dff087230 */ /* 0x000fc40000004100 */
[----:B------:R-:W-:Y:S02]  /*3540*/  HADD2.F32 R5, -RZ, R28.H0_H0 ;  /* 0x2000001cff057230 */ /* 0x000fe40000004100 */
[----:B------:R-:W-:Y:S01]  /*3550*/  HADD2.F32 R9, -RZ, R90.H0_H0 ;  /* 0x2000005aff097230 */ /* 0x000fe20000004100 */
[----:B------:R-:W-:Y:S01]  /*3560*/  F2FP.F16.F32.PACK_AB R82, R87, R82 ;  /* 0x000000525752723e */ /* 0x000fe200000000ff */
[----:B------:R-:W-:Y:S02]  /*3570*/  HADD2.F32 R4, -RZ, R12.H0_H0 ;  /* 0x2000000cff047230 */ /* 0x000fe40000004100 */
[-C--:B------:R-:W-:Y:S01]  /*3580*/  FMUL.FTZ R11, R5, R8.reuse ;  /* 0x00000008050b7220 */ /* 0x080fe20000410000 */
[----:B------:R-:W-:Y:S02]  /*3590*/  HADD2.F32 R28, -RZ, R28.H1_H1 ;  /* 0x3000001cff1c7230 */ /* 0x000fe40000004100 */
[----:B------:R-:W-:Y:S02]  /*35a0*/  HADD2.F32 R12, -RZ, R12.H1_H1 ;  /* 0x3000000cff0c7230 */ /* 0x000fe40000004100 */
[----:B------:R-:W-:Y:S01]  /*35b0*/  FMUL.FTZ R8, R4, R8 ;  /* 0x0000000804087220 */ /* 0x000fe20000410000 */
[----:B------:R-:W-:-:S02]  /*35c0*/  HADD2.F32 R6, -RZ, R94.H0_H0 ;  /* 0x2000005eff067230 */ /* 0x000fc40000004100 */
[-C--:B------:R-:W-:Y:S01]  /*35d0*/  FMUL.FTZ R13, R28, R9.reuse ;  /* 0x000000091c0d7220 */ /* 0x080fe20000410000 */
[C---:B------:R-:W-:Y:S02]  /*35e0*/  FMUL.FTZ R9, R12.reuse, R9 ;  /* 0x000000090c097220 */ /* 0x040fe40000410000 */
[-C--:B------:R-:W-:Y:S01]  /*35f0*/  FFMA.FTZ R10, R5, R6.reuse, R8 ;  /* 0x00000006050a7223 */ /* 0x080fe20000010008 */
[-C--:B------:R-:W-:Y:S01]  /*3600*/  FFMA.FTZ R12, R12, R7.reuse, -R13 ;  /* 0x000000070c0c7223 */ /* 0x080fe2000001080d */
[----:B------:R-:W-:Y:S01]  /*3610*/  FFMA.FTZ R11, R4, R6, -R11 ;  /* 0x00000006040b7223 */ /* 0x000fe2000001080b */
[----:B------:R-:W-:Y:S01]  /*3620*/  FFMA.FTZ R13, R28, R7, R9 ;  /* 0x000000071c0d7223 */ /* 0x000fe20000010009 */
[----:B------:R-:W-:Y:S02]  /*3630*/  HADD2.F32 R5, -RZ, R30.H0_H0 ;  /* 0x2000001eff057230 */ /* 0x000fe40000004100 */
[----:B------:R-:W-:Y:S01]  /*3640*/  HADD2.F32 R8, -RZ, R93.H1_H1 ;  /* 0x3000005dff087230 */ /* 0x000fe20000004100 */
[----:B------:R-:W-:Y:S01]  /*3650*/  F2FP.F16.F32.PACK_AB R12, R12, R11 ;  /* 0x0000000b0c0c723e */ /* 0x000fe200000000ff */
[----:B------:R-:W-:Y:S01]  /*3660*/  HADD2.F32 R9, -RZ, R88.H0_H0 ;  /* 0x20000058ff097230 */ /* 0x000fe20000004100 */
[----:B------:R-:W-:Y:S01]  /*3670*/  F2FP.F16.F32.PACK_AB R28, R13, R10 ;  /* 0x0000000a0d1c723e */ /* 0x000fe200000000ff */
[----:B------:R-:W-:-:S02]  /*3680*/  HADD2.F32 R4, -RZ, R14.H0_H0 ;  /* 0x2000000eff047230 */ /* 0x000fc40000004100 */
[-C--:B------:R-:W-:Y:S01]  /*3690*/  FMUL.FTZ R15, R5, R8.reuse ;  /* 0x00000008050f7220 */ /* 0x080fe20000410000 */
[----:B------:R-:W-:Y:S02]  /*36a0*/  HADD2.F32 R30, -RZ, R30.H1_H1 ;  /* 0x3000001eff1e7230 */ /* 0x000fe40000004100 */
[----:B------:R-:W-:Y:S02]  /*36b0*/  HADD2.F32 R14, -RZ, R14.H1_H1 ;  /* 0x3000000eff0e7230 */ /* 0x000fe40000004100 */
[----:B------:R-:W-:Y:S01]  /*36c0*/  FMUL.FTZ R8, R4, R8 ;  /* 0x0000000804087220 */ /* 0x000fe20000410000 */
[----:B------:R-:W-:Y:S02]  /*36d0*/  HADD2.F32 R6, -RZ, R94.H1_H1 ;  /* 0x3000005eff067230 */ /* 0x000fe40000004100 */
        /* <DEDUP_REMOVED lines=8> */
[----:B------:R-:W-:-:S03]  /*3760*/  F2FP.F16.F32.PACK_AB R31, R89, R84 ;  /* 0x00000054591f723e */ /* 0x000fc600000000ff */
[----:B------:R-:W-:Y:S01]  /*3770*/  F2FP.F16.F32.PACK_AB R14, R14, R15 ;  /* 0x0000000f0e0e723e */ /* 0x000fe200000000ff */
[----:B------:R-:W-:Y:S01]  /*3780*/  IMAD.MOV.U32 R15, RZ, RZ, R82 ;  /* 0x000000ffff0f7224 */ /* 0x000fe200078e0052 */
[----:B------:R-:W-:-:S07]  /*3790*/  F2FP.F16.F32.PACK_AB R30, R9, R8 ;  /* 0x00000008091e723e */ /* 0x000fce00000000ff */
.L_x_3878:
[----:B------:R-:W-:Y:S05]  /*37a0*/  BSYNC B1 ;  /* 0x0000000000017941 */ /* 0x000fea0003800000 */
.L_x_3877:
[----:B0-----:R3:W-:Y:S01]  /*37b0*/  STG.E.128 desc[UR40][R78.64], R12 ;  /* 0x0000000c4e007986 */ /* 0x0017e2000c101d28 */
[----:B------:R-:W-:-:S13]  /*37c0*/  ISETP.GE.AND P5, PT, R70, R81, PT ;  /* 0x000000514600720c */ /* 0x000fda0003fa6270 */
[----:B------:R-:W-:Y:S05]  /*37d0*/  @P5 BRA `(.L_x_3867) ;  /* 0x00000000007c5947 */ /* 0x000fea0003800000 */
[--C-:B------:R-:W-:Y:S02]  /*37e0*/  SHF.R.S32.HI R4, RZ, 0x1f, R70.reuse ;  /* 0x0000001fff047819 */ /* 0x100fe40000011446 */
[----:B------:R-:W-:-:S04]  /*37f0*/  IADD3 R70, P5, P6, R20, R76, R70 ;  /* 0x0000004c14467210 */ /* 0x000fc80007ebe046 */
[----:B------:R-:W-:Y:S02]  /*3800*/  IADD3.X R4, R26, R83, R4, P5, P6 ;  /* 0x000000531a047210 */ /* 0x000fe40002fec404 */
[----:B------:R-:W-:-:S04]  /*3810*/  LEA R52, P5, R70, R52, 0x1 ;  /* 0x0000003446347211 */ /* 0x000fc800078a08ff */
[----:B------:R-:W-:-:S05]  /*3820*/  LEA.HI.X R53, R70, R53, R4, 0x1, P5 ;  /* 0x0000003546357211 */ /* 0x000fca00028f0c04 */
[----:B--2---:R4:W-:Y:S01]  /*3830*/  STG.E.128 desc[UR40][R52.64], R28 ;  /* 0x0000001c34007986 */ /* 0x0049e2000c101d28 */
[----:B------:R-:W-:Y:S05]  /*3840*/  BRA `(.L_x_3867) ;  /* 0x0000000000607947 */ /* 0x000fea0003800000 */
.L_x_3860:
[----:B------:R-:W-:-:S13]  /*3850*/  ISETP.NE.AND P0, PT, R184, 0x3, PT ;  /* 0x00000003b800780c */ /* 0x000fda0003f05270 */
[----:B------:R-:W-:Y:S05]  /*3860*/  @!P0 BRA `(.L_x_3879) ;  /* 0x0000000000048947 */ /* 0x000fea0003800000 */
[----:B------:R-:W-:Y:S01]  /*3870*/  BPT.TRAP 0x1 ;  /* 0x000000040000795c */ /* 0x000fe20000300000 */
.L_x_3879:
[----:B------:R-:W-:Y:S01]  /*3880*/  IMAD R66, R19, 0x8, R2 ;  /* 0x0000000813427824 */ /* 0x000fe200078e0202 */
[----:B------:R-:W-:Y:S01]  /*3890*/  SHF.L.U32 R75, R185, 0x1f, RZ ;  /* 0x0000001fb94b7819 */ /* 0x000fe200000006ff */
[----:B------:R-:W-:Y:S01]  /*38a0*/  IMAD R4, R45, -0x40, R46 ;  /* 0xffffffc02d047824 */ /* 0x000fe200078e022e */
[----:B------:R-:W-:Y:S02]  /*38b0*/  BSSY B1, `(.L_x_3880) ;  /* 0x0000005000017945 */ /* 0x000fe40003800000 */
[----:B------:R-:W0:Y:S02]  /*38c0*/  SYNCS.PHASECHK.TRANS64.TRYWAIT P5, [R66+URZ+0x28c90], R75 ;  /* 0x028c904b420075a7 */ /* 0x000e2400080a017f */
[----:B------:R-:W-:-:S04]  /*38d0*/  VIMNMX R4, R4, 0x40, PT ;  /* 0x0000004004047848 */ /* 0x000fc80003fe0100 */
[----:B------:R-:W-:Y:S01]  /*38e0*/  ISETP.GE.AND P1, PT, R23, R4, PT ;  /* 0x000000041700720c */ /* 0x000fe20003f26270 */
[----:B0-----:R-:W-:-:S12]  /*38f0*/  @!P5 BRA `(.L_x_3881) ;  /* 0x00000140000cd947 */ /* 0x001fd80003800000 */
.L_x_4156:
[----:B------:R-:W-:Y:S05]  /*3900*/  BSYNC B1 ;  /* 0x0000000000017941 */ /* 0x000fea0003800000 */
.L_x_3880:
[----:B------:R-:W-:Y:S05]  /*3910*/  @P1 BRA `(.L_x_3867) ;  /* 0x00000000002c1947 */ /* 0x000fea0003800000 */
[----:B------:R-:W-:Y:S01]  /*3920*/  @!P3 LOP3.LUT P5, RZ, R188, 0x4, RZ, 0xc0, !PT ;  /* 0x00000004bcffb812 */ /* 0x000fe200078ac0ff */
[----:B------:R-:W-:Y:S01]  /*3930*/  @!P3 VIADD R4, R62, 0x20 ;  /* 0x000000203e04b836 */ /* 0x000fe20000000000 */
[----:B------:R-:W-:Y:S02]  /*3940*/  PLOP3.LUT P6, PT, PT, PT, PT, 0x8, 0x0 ;  /* 0x000000000000781c */ /* 0x000fe40003fce170 */
[----:B------:R-:W-:-:S13]  /*3950*/  @!P3 PLOP3.LUT P6, PT, P5, PT, PT, 0x80, 0x0 ;  /* 0x000000000000b81c */ /* 0x000fda0002fcf070 */
[----:B------:R-:W-:-:S04]  /*3960*/  @P6 VIADD R4, R62, 0xffffffe0 ;  /* 0xffffffe03e046836 */ /* 0x000fc80000000000 */
[----:B------:R-:W-:Y:S02]  /*3970*/  @!P3 IMAD.IADD R31, R31, 0x1, R4 ;  /* 0x000000011f1fb824 */ /* 0x000fe400078e0204 */
[----:B------:R-:W1:Y:S02]  /*3980*/  @!P4 LDS.128 R4, [R30+0x22400] ;  /* 0x022400001e04c984 */ /* 0x000e640000000c00 */
[----:B------:R-:W-:-:S06]  /*3990*/  @!P3 IMAD R8, R31, 0x2, R2 ;  /* 0x000000021f08b824 */ /* 0x000fcc00078e0202 */
[----:B------:R-:W2:Y:S04]  /*39a0*/  @!P3 LDS.128 R8, [R8+0x22400] ;  /* 0x022400000808b984 */ /* 0x000ea80000000c00 */
[----:B-1----:R1:W-:Y:S04]  /*39b0*/  @!P4 STG.E.128 desc[UR40][R12.64], R4 ;  /* 0x000000040c00c986 */ /* 0x0023e8000c101d28 */
[----:B--2---:R1:W-:Y:S02]  /*39c0*/  @!P3 STG.E.128 desc[UR40][R12.64+0x40], R8 ;  /* 0x000040080c00b986 */ /* 0x0043e4000c101d28 */
.L_x_3867:
[----:B------:R-:W-:Y:S05]  /*39d0*/  BSYNC B0 ;  /* 0x0000000000007941 */ /* 0x000fea0003800000 */
.L_x_3859:
[----:B-1----:R-:W1:Y:S01]  /*39e0*/  S2R R4, SR_TID.X ;  /* 0x0000000000047919 */ /* 0x002e620000002100 */
[----:B------:R-:W-:Y:S01]  /*39f0*/  @!PT LDS RZ, [RZ] ;  /* 0x00000000fffff984 */ /* 0x000fe20000000800 */
[----:B------:R-:W-:Y:S01]  /*3a00*/  @!PT LDS RZ, [RZ] ;  /* 0x00000000fffff984 */ /* 0x000fe20000000800 */
[----:B------:R-:W-:Y:S01]  /*3a10*/  @!PT LDS RZ, [RZ] ;  /* 0x00000000fffff984 */ /* 0x000fe20000000800 */
[----:B------:R-:W-:Y:S01]  /*3a20*/  @!PT LDS RZ, [RZ] ;  /* 0x00000000fffff984 */ /* 0x000fe20000000800 */
[----:B------:R5:W-:Y:S06]  /*3a30*/  MEMBAR.ALL.CTA ;  /* 0x0000000000007992 */ /* 0x000bec0000008000 */
[----:B-----5:R-:W5:Y:S01]  /*3a40*/  FENCE.VIEW.ASYNC.S ;  /* 0x00000000000073c6 */ /* 0x020f620000000000 */
[----:B------:R-:W-:Y:S05]  /*3a50*/  WARPSYNC.ALL ;  /* 0x0000000000007948 */ /* 0x000fea0003800000 */
[----:B------:R-:W-:Y:S01]  /*3a60*/  BSSY B0, `(.L_x_3882) ;  /* 0x0000009000007945 */ /* 0x000fe20003800000 */
[----:B-1----:R-:W-:Y:S01]  /*3a70*/  LOP3.LUT R4, R4, 0x7f, RZ, 0xc0, !PT ;  /* 0x0000007f04047812 */ /* 0x002fe200078ec0ff */
[----:B-----5:R1:W-:Y:S03]  /*3a80*/  BAR.SYNC.DEFER_BLOCKING R59, 0x80 ;  /* 0x0002003b0000751d */ /* 0x0203e60000010000 */
[----:B------:R-:W-:-:S13]  /*3a90*/  ISETP.NE.AND P5, PT, R4, RZ, PT ;  /* 0x000000ff0400720c */ /* 0x000fda0003fa5270 */
[----:B------:R-:W-:-:S05]  /*3aa0*/  @!P5 VIADD R4, R66, 0x28ca0 ;  /* 0x00028ca04204d836 */ /* 0x000fca0000000000 */
[----:B------:R-:W-:-:S04]  /*3ab0*/  @!P5 PRMT R4, RZ, 0x654, R4 ;  /* 0x00000654ff04d816 */ /* 0x000fc80000000004 */
[----:B------:R1:W-:Y:S01]  /*3ac0*/  @!P5 SYNCS.ARRIVE.TRANS64.RED.A1T0 RZ, [R4+URZ], RZ ;  /* 0x000000ff04ffd9a7 */ /* 0x0003e2000810043f */
[----:B------:R-:W-:Y:S05]  /*3ad0*/  @!P0 BRA `(.L_x_3883) ;  /* 0x0000000000048947 */ /* 0x000fea0003800000 */
[----:B------:R-:W-:Y:S01]  /*3ae0*/  BPT.TRAP 0x1 ;  /* 0x000000040000795c */ /* 0x000fe20000300000 */
.L_x_3883:
[----:B------:R-:W-:Y:S05]  /*3af0*/  BSYNC B0 ;  /* 0x0000000000007941 */ /* 0x000fea0003800000 */
.L_x_3882:
[----:B------:R-:W5:Y:S01]  /*3b00*/  SYNCS.PHASECHK.TRANS64.TRYWAIT P0, [R66+URZ+0x28cb0], R75 ;  /* 0x028cb04b420075a7 */ /* 0x000f62000800017f */
[----:B------:R-:W-:Y:S04]  /*3b10*/  BSSY B0, `(.L_x_3884) ;  /* 0x0000002000007945 */ /* 0x000fe80003800000 */
[----:B-----5:R-:W-:Y:S05]  /*3b20*/  @!P0 BRA `(.L_x_3885) ;  /* 0x0000013c00948947 */ /* 0x020fea0003800000 */
.L_x_4157:
[----:B------:R-:W-:Y:S05]  /*3b30*/  BSYNC B0 ;  /* 0x0000000000007941 */ /* 0x000fea0003800000 */
.L_x_3884:
[----:B------:R-:W-:Y:S04]  /*3b40*/  BSSY B0, `(.L_x_3886) ;  /* 0x0000052000007945 */ /* 0x000fe80003800000 */
[----:B------:R-:W-:Y:S05]  /*3b50*/  @P1 BRA `(.L_x_3887) ;  /* 0x0000000400401947 */ /* 0x000fea0003800000 */
[----:B-1----:R-:W-:Y:S01]  /*3b60*/  IMAD.WIDE R4, R45, 0x40, R42 ;  /* 0x000000402d047825 */ /* 0x002fe200078e022a */
[----:B------:R-:W-:Y:S01]  /*3b70*/  ULDC.64 UR4, c[0x0][0x328] ;  /* 0x0000ca0000047ab9 */ /* 0x000fe20000000a00 */
[----:B------:R-:W-:Y:S02]  /*3b80*/  LOP3.LUT P0, RZ, R188, 0x4, RZ, 0xc0, !PT ;  /* 0x00000004bcff7812 */ /* 0x000fe4000780c0ff */
[----:B------:R-:W-:Y:S02]  /*3b90*/  IMAD R5, R5, UR4, RZ ;  /* 0x0000000405057c24 */ /* 0x000fe4000f8e02ff */
[----:B------:R-:W-:Y:S02]  /*3ba0*/  IMAD.MOV.U32 R6, RZ, RZ, R32 ;  /* 0x000000ffff067224 */ /* 0x000fe400078e0020 */
[----:B------:R-:W-:Y:S02]  /*3bb0*/  IMAD.MOV.U32 R7, RZ, RZ, R73 ;  /* 0x000000ffff077224 */ /* 0x000fe400078e0049 */
[----:B------:R-:W-:-:S02]  /*3bc0*/  IMAD R5, R4, UR5, R5 ;  /* 0x0000000504057c24 */ /* 0x000fc4000f8e0205 */
[----:B------:R-:W-:Y:S01]  /*3bd0*/  IMAD.WIDE.U32 R6, R4, UR4, R6 ;  /* 0x0000000404067c25 */ /* 0x000fe2000f8e0006 */
[----:B------:R-:W-:-:S03]  /*3be0*/  ULDC.64 UR4, c[0x0][0x318] ;  /* 0x0000c60000047ab9 */ /* 0x000fc60000000a00 */
[----:B------:R-:W-:Y:S01]  /*3bf0*/  IMAD R9, R19, 0x8000, R62 ;  /* 0x0000800013097824 */ /* 0x000fe200078e023e */
[----:B---3--:R-:W-:Y:S01]  /*3c00*/  LEA R12, P1, R6, UR4, 0x1 ;  /* 0x00000004060c7c11 */ /* 0x008fe2000f8208ff */
[----:B------:R-:W-:Y:S01]  /*3c10*/  IMAD.IADD R5, R7, 0x1, R5 ;  /* 0x0000000107057824 */ /* 0x000fe200078e0205 */
[----:B------:R-:W-:Y:S01]  /*3c20*/  ULDC UR4, c[0x0][0x320] ;  /* 0x0000c80000047ab9 */ /* 0x000fe20000000800 */
[----:B------:R-:W-:Y:S02]  /*3c30*/  VIADD R4, R16, 0x40 ;  /* 0x0000004010047836 */ /* 0x000fe40000000000 */
[C---:B------:R-:W-:Y:S01]  /*3c40*/  VIADD R15, R9.reuse, 0x20 ;  /* 0x00000020090f7836 */ /* 0x040fe20000000000 */
[----:B------:R-:W-:Y:S01]  /*3c50*/  LEA.HI.X R13, R6, UR5, R5, 0x1, P1 ;  /* 0x00000005060d7c11 */ /* 0x000fe200088f0c05 */
[C---:B------:R-:W-:Y:S01]  /*3c60*/  @P0 VIADD R15, R9.reuse, 0xffffffe0 ;  /* 0xffffffe0090f0836 */ /* 0x040fe20000000000 */
[----:B------:R-:W-:Y:S01]  /*3c70*/  ISETP.GE.AND P1, PT, R16, UR4, PT ;  /* 0x0000000410007c0c */ /* 0x000fe2000bf26270 */
[----:B--2-4-:R-:W-:Y:S01]  /*3c80*/  IMAD R29, R9, 0x2, R2 ;  /* 0x00000002091d7824 */ /* 0x014fe200078e0202 */
[----:B------:R-:W-:Y:S01]  /*3c90*/  ISETP.GE.AND P0, PT, R4, UR4, PT ;  /* 0x0000000404007c0c */ /* 0x000fe2000bf06270 */
[----:B------:R-:W-:-:S02]  /*3ca0*/  VIADD R14, R16, 0x80 ;  /* 0x00000080100e7836 */ /* 0x000fc40000000000 */
[----:B------:R-:W-:-:S08]  /*3cb0*/  VIADD R28, R16, 0xc0 ;  /* 0x000000c0101c7836 */ /* 0x000fd00000000000 */
[----:B------:R-:W1:Y:S04]  /*3cc0*/  @!P1 LDS.128 R4, [R29+0x400] ;  /* 0x000400001d049984 */ /* 0x000e680000000c00 */
[----:B------:R-:W2:Y:S04]  /*3cd0*/  @!P0 LDS.128 R8, [R29+0x2400] ;  /* 0x002400001d088984 */ /* 0x000ea80000000c00 */
[----:B-1----:R-:W-:Y:S01]  /*3ce0*/  @!P1 STG.E.128 desc[UR40][R12.64], R4 ;  /* 0x000000040c009986 */ /* 0x002fe2000c101d28 */
[----:B------:R-:W-:Y:S01]  /*3cf0*/  ISETP.GE.AND P1, PT, R14, UR4, PT ;  /* 0x000000040e007c0c */ /* 0x000fe2000bf26270 */
[----:B------:R-:W-:-:S02]  /*3d00*/  VIADD R14, R16, 0x100 ;  /* 0x00000100100e7836 */ /* 0x000fc40000000000 */
[----:B--2---:R-:W-:Y:S01]  /*3d10*/  @!P0 STG.E.128 desc[UR40][R12.64+0x80], R8 ;  /* 0x000080080c008986 */ /* 0x004fe2000c101d28 */
[----:B------:R-:W-:Y:S01]  /*3d20*/  ISETP.GE.AND P0, PT, R28, UR4, PT ;  /* 0x000000041c007c0c */ /* 0x000fe2000bf06270 */
        /* <DEDUP_REMOVED lines=16> */
[----:B------:R-:W-:Y:S02]  /*3e30*/  IMAD R28, R15, 0x2, R2 ;  /* 0x000000020f1c7824 */ /* 0x000fe400078e0202 */
[----:B------:R-:W-:-:S06]  /*3e40*/  VIADD R15, R16, 0xe0 ;  /* 0x000000e0100f7836 */ /* 0x000fcc0000000000 */
[----:B------:R-:W1:Y:S04]  /*3e50*/  @!P1 LDS.128 R4, [R29+0xc400] ;  /* 0x00c400001d049984 */ /* 0x000e680000000c00 */
[----:B------:R-:W2:Y:S04]  /*3e60*/  @!P0 LDS.128 R8, [R29+0xe400] ;  /* 0x00e400001d088984 */ /* 0x000ea80000000c00 */
[----:B-1----:R-:W-:Y:S01]  /*3e70*/  @!P1 STG.E.128 desc[UR40][R12.64+0x300], R4 ;  /* 0x000300040c009986 */ /* 0x002fe2000c101d28 */
[----:B------:R-:W-:-:S03]  /*3e80*/  ISETP.GE.AND P1, PT, R72, UR4, PT ;  /* 0x0000000448007c0c */ /* 0x000fc6000bf26270 */
        /* <DEDUP_REMOVED lines=22> */
[----:B------:R-:W-:-:S03]  /*3ff0*/  ISETP.GE.AND P1, PT, R14, UR4, PT ;  /* 0x000000040e007c0c */ /* 0x000fc6000bf26270 */
[----:B--2---:R-:W-:Y:S01]  /*4000*/  @!P0 STG.E.128 desc[UR40][R12.64+0x2c0], R8 ;  /* 0x0002c0080c008986 */ /* 0x004fe2000c101d28 */
[----:B------:R-:W-:-:S09]  /*4010*/  ISETP.GE.AND P0, PT, R15, UR4, PT ;  /* 0x000000040f007c0c */ /* 0x000fd2000bf06270 */
[----:B------:R-:W1:Y:S04]  /*4020*/  @!P1 LDS.128 R4, [R28+0xc400] ;  /* 0x00c400001c049984 */ /* 0x000e680000000c00 */
[----:B------:R-:W2:Y:S04]  /*4030*/  @!P0 LDS.128 R8, [R28+0xe400] ;  /* 0x00e400001c088984 */ /* 0x000ea80000000c00 */
[----:B-1----:R1:W-:Y:S04]  /*4040*/  @!P1 STG.E.128 desc[UR40][R12.64+0x340], R4 ;  /* 0x000340040c009986 */ /* 0x0023e8000c101d28 */
[----:B--2---:R1:W-:Y:S02]  /*4050*/  @!P0 STG.E.128 desc[UR40][R12.64+0x3c0], R8 ;  /* 0x0003c0080c008986 */ /* 0x0043e4000c101d28 */
.L_x_3887:
[----:B------:R-:W-:Y:S05]  /*4060*/  BSYNC B0 ;  /* 0x0000000000007941 */ /* 0x000fea0003800000 */
.L_x_3886:
[----:B------:R-:W-:Y:S01]  /*4070*/  @!PT LDS RZ, [RZ] ;  /* 0x00000000fffff984 */ /* 0x000fe20000000800 */
[----:B------:R-:W-:Y:S01]  /*4080*/  @!PT LDS RZ, [RZ] ;  /* 0x00000000fffff984 */ /* 0x000fe20000000800 */
[----:B------:R-:W-:Y:S01]  /*4090*/  @!PT LDS RZ, [RZ] ;  /* 0x00000000fffff984 */ /* 0x000fe20000000800 */
[----:B------:R-:W-:Y:S01]  /*40a0*/  @!PT LDS RZ, [RZ] ;  /* 0x00000000fffff984 */ /* 0x000fe20000000800 */
[----:B------:R5:W-:Y:S06]  /*40b0*/  MEMBAR.ALL.CTA ;  /* 0x0000000000007992 */ /* 0x000bec0000008000 */
[----:B-----5:R-:W5:Y:S01]  /*40c0*/  FENCE.VIEW.ASYNC.S ;  /* 0x00000000000073c6 */ /* 0x020f620000000000 */
[----:B------:R-:W-:Y:S01]  /*40d0*/  VIADD R19, R19, 0x1 ;  /* 0x0000000113137836 */ /* 0x000fe20000000000 */
[----:B-----5:R1:W-:Y:S01]  /*40e0*/  BAR.SYNC.DEFER_BLOCKING R59, 0x80 ;  /* 0x0002003b0000751d */ /* 0x0203e20000010000 */
[----:B0-----:R-:W-:-:S03]  /*40f0*/  @!P5 VIADD R66, R66, 0x28cc0 ;  /* 0x00028cc04242d836 */ /* 0x001fc60000000000 */
[C---:B------:R-:W-:Y:S02]  /*4100*/  ISETP.NE.AND P1, PT, R19.reuse, 0x2, PT ;  /* 0x000000021300780c */ /* 0x040fe40003f25270 */
[----:B------:R-:W-:Y:S02]  /*4110*/  PLOP3.LUT P0, PT, PT, PT, PT, 0x8, 0x0 ;  /* 0x000000000000781c */ /* 0x000fe40003f0e170 */
[----:B------:R-:W-:Y:S02]  /*4120*/  @!P5 PRMT R66, RZ, 0x654, R66 ;  /* 0x00000654ff42d816 */ /* 0x000fe40000000042 */
[----:B-1----:R-:W-:Y:S02]  /*4130*/  SEL R4, RZ, 0x1, P1 ;  /* 0x00000001ff047807 */ /* 0x002fe40000800000 */
[----:B------:R-:W-:Y:S02]  /*4140*/  SEL R19, R19, RZ, P1 ;  /* 0x000000ff13137207 */ /* 0x000fe40000800000 */
[----:B------:R-:W-:Y:S01]  /*4150*/  LOP3.LUT R185, R185, R4, RZ, 0x3c, !PT ;  /* 0x00000004b9b97212 */ /* 0x000fe200078e3cff */
[----:B------:R0:W-:Y:S01]  /*4160*/  @!P5 SYNCS.ARRIVE.TRANS64.RED.A1T0 RZ, [R66+URZ], RZ ;  /* 0x000000ff42ffd9a7 */ /* 0x0001e2000810043f */
[----:B------:R-:W-:Y:S05]  /*4170*/  @P2 BRA `(.L_x_3888) ;  /* 0xffffffe000142947 */ /* 0x000fea000383ffff */
.L_x_3854:
[----:B------:R-:W2:Y:S01]  /*4180*/  LDL R4, [R1] ;  /* 0x0000000001047983 */ /* 0x000ea20000100800 */
        /* <DEDUP_REMOVED lines=33> */
[----:B------:R-:W-:-:S02]  /*43a0*/  CS2R R94, SRZ ;  /* 0x00000000005e7805 */ /* 0x000fc4000001ff00 */
[----:B------:R-:W-:Y:S01]  /*43b0*/  CS2R R92, SRZ ;  /* 0x00000000005c7805 */ /* 0x000fe2000001ff00 */
        /* <DEDUP_REMOVED lines=8> */
[----:B---3--:R-:W-:Y:S02]  /*4440*/  CS2R R78, SRZ ;  /* 0x00000000004e7805 */ /* 0x008fe4000001ff00 */
[----:B------:R-:W-:Y:S02]  /*4450*/  CS2R R160, SRZ ;  /* 0x0000000000a07805 */ /* 0x000fe4000001ff00 */
[----:B------:R-:W-:Y:S02]  /*4460*/  CS2R R74, SRZ ;  /* 0x00000000004a7805 */ /* 0x000fe4000001ff00 */
[----:B------:R-:W-:Y:S01]  /*4470*/  CS2R R162, SRZ ;  /* 0x0000000000a27805 */ /* 0x000fe2000001ff00 */
[----:B------:R-:W-:Y:S01]  /*4480*/  IMAD.MOV.U32 R71, RZ, RZ, RZ ;  /* 0x000000ffff477224 */ /* 0x000fe200078e00ff */
        /* <DEDUP_REMOVED lines=18> */
[----:B------:R-:W-:Y:S01]  /*45b0*/  CS2R R180, SRZ ;  /* 0x0000000000b47805 */ /* 0x000fe2000001ff00 */
[----:B------:R-:W-:Y:S01]  /*45c0*/  IMAD.MOV.U32 R35, RZ, RZ, RZ ;  /* 0x000000ffff237224 */ /* 0x000fe200078e00ff */
[----:B--2-4-:R-:W-:Y:S01]  /*45d0*/  CS2R R28, SRZ ;  /* 0x00000000001c7805 */ /* 0x014fe2000001ff00 */
[----:B------:R-:W-:Y:S02]  /*45e0*/  IMAD.MOV.U32 R31, RZ, RZ, RZ ;  /* 0x000000ffff1f7224 */ /* 0x000fe400078e00ff */
[----:B------:R-:W-:Y:S02]  /*45f0*/  IMAD.MOV.U32 R7, RZ, RZ, RZ ;  /* 0x000000ffff077224 */ /* 0x000fe400078e00ff */
[----:B------:R-:W-:-:S02]  /*4600*/  IMAD.MOV.U32 R0, RZ, RZ, RZ ;  /* 0x000000ffff007224 */ /* 0x000fc400078e00ff */
[----:B------:R-:W-:Y:S01]  /*4610*/  IMAD.MOV.U32 R5, RZ, RZ, RZ ;  /* 0x000000ffff057224 */ /* 0x000fe200078e00ff */
[----:B------:R-:W-:Y:S01]  /*4620*/  ISETP.NE.AND P1, PT, R4, 0x1, PT ;  /* 0x000000010400780c */ /* 0x000fe20003f25270 */
[----:B------:R-:W-:-:S12]  /*4630*/  @P0 BRA `(.L_x_3890) ;  /* 0x0000000000080947 */ /* 0x000fd80003800000 */
[----:B------:R-:W0:Y:S02]  /*4640*/  FENCE.VIEW.ASYNC.G ;  /* 0x00000000000073c6 */ /* 0x000e240000000100 */
[----:B0-----:R-:W-:Y:S06]  /*4650*/  BAR.ARV 0xc, 0x180 ;  /* 0x0306000000007b1d */ /* 0x001fec0000002000 */
.L_x_3890:
[----:B------:R-:W-:Y:S05]  /*4660*/  BSYNC B0 ;  /* 0x0000000000007941 */ /* 0x000fea0003800000 */
.L_x_3889:
[----:B------:R-:W-:Y:S01]  /*4670*/  BSSY B7, `(.L_x_3891) ;  /* 0x00007a0000077945 */ /* 0x000fe20003800000 */
[----:B------:R-:W-:Y:S02]  /*4680*/  IMAD.MOV.U32 R12, RZ, RZ, RZ ;  /* 0x000000ffff0c7224 */ /* 0x000fe400078e00ff */
[----:B------:R-:W-:Y:S01]  /*4690*/  IMAD.MOV.U32 R154, RZ, RZ, RZ ;  /* 0x000000ffff9a7224 */ /* 0x000fe200078e00ff */
[----:B------:R-:W-:Y:S06]  /*46a0*/  @!P1 BRA `(.L_x_3892) ;  /* 0x0000001800b89947 */ /* 0x000fec0003800000 */
[----:B------:R-:W-:Y:S02]  /*46b0*/  ISETP.GE.AND P1, PT, R168, 0x1, PT ;  /* 0x00000001a800780c */ /* 0x000fe40003f26270 */
[----:B------:R-:W-:-:S11]  /*46c0*/  PLOP3.LUT P0, PT, PT, PT, PT, 0x80, 0x0 ;  /* 0x000000000000781c */ /* 0x000fd60003f0f070 */
[----:B------:R-:W-:Y:S05]  /*46d0*/  @!P1 BRA `(.L_x_3893) ;  /* 0x0000007800649947 */ /* 0x000fea0003800000 */
[----:B------:R-:W0:Y:S01]  /*46e0*/  SHFL.IDX PT, R0, R213, RZ, 0x1f ;  /* 0x00001fffd5007589 */ /* 0x000e2200000e0000 */
[----:B------:R-:W-:Y:S02]  /*46f0*/  ISETP.NE.AND P0, PT, R184, 0x3, PT ;  /* 0x00000003b800780c */ /* 0x000fe40003f05270 */
[----:B0-----:R-:W-:-:S04]  /*4700*/  LEA.HI R3, R0, R0, RZ, 0x1 ;  /* 0x0000000000037211 */ /* 0x001fc800078f08ff */
[----:B------:R-:W-:-:S05]  /*4710*/  LOP3.LUT R3, R3, 0x1fffe, RZ, 0xc0, !PT ;  /* 0x0001fffe03037812 */ /* 0x000fca00078ec0ff */
[----:B------:R-:W-:-:S04]  /*4720*/  IMAD.IADD R3, R0, 0x1, -R3 ;  /* 0x0000000100037824 */ /* 0x000fc800078e0a03 */
[----:B------:R-:W-:-:S04]  /*4730*/  IMAD R3, R3, 0x8000, R2 ;  /* 0x0000800003037824 */ /* 0x000fc800078e0202 */
[----:B------:R-:W-:-:S05]  /*4740*/  VIADD R3, R3, 0x400 ;  /* 0x0000040003037836 */ /* 0x000fca0000000000 */
[----:B------:R-:W-:-:S04]  /*4750*/  SHF.R.U32.HI R3, RZ, 0x4, R3 ;  /* 0x00000004ff037819 */ /* 0x000fc80000011603 */
[----:B------:R-:W-:-:S04]  /*4760*/  LOP3.LUT R3, R3, 0x3fff, RZ, 0xc0, !PT ;  /* 0x00003fff03037812 */ /* 0x000fc800078ec0ff */
[----:B------:R-:W-:Y:S01]  /*4770*/  LOP3.LUT R3, R3, 0x2000000, RZ, 0xfc, !PT ;  /* 0x0200000003037812 */ /* 0x000fe200078efcff */
[----:B------:R-:W-:Y:S06]  /*4780*/  @!P0 BRA `(.L_x_3894) ;  /* 0x0000000000048947 */ /* 0x000fec0003800000 */
[----:B------:R-:W-:Y:S01]  /*4790*/  BPT.TRAP 0x1 ;  /* 0x000000040000795c */ /* 0x000fe20000300000 */
.L_x_3894:
[----:B------:R-:W-:Y:S01]  /*47a0*/  IMAD R13, R18, 0x8, R2 ;  /* 0x00000008120d7824 */ /* 0x000fe200078e0202 */
[----:B------:R-:W-:Y:S01]  /*47b0*/  SHF.L.U32 R4, R22, 0x1f, RZ ;  /* 0x0000001f16047819 */ /* 0x000fe200000006ff */
[----:B------:R-:W-:Y:S01]  /*47c0*/  VIADD R0, R2, 0x26800 ;  /* 0x0002680002007836 */ /* 0x000fe20000000000 */
[----:B------:R-:W-:Y:S01]  /*47d0*/  BSSY B0, `(.L_x_3895) ;  /* 0x0000008000007945 */ /* 0x000fe20003800000 */
[----:B------:R-:W-:Y:S01]  /*47e0*/  IMAD R8, R18, 0x1000, R3 ;  /* 0x0000100012087824 */ /* 0x000fe200078e0203 */
[----:B------:R-:W0:Y:S01]  /*47f0*/  SYNCS.PHASECHK.TRANS64.TRYWAIT P0, [R13+URZ+0x28c50], R4 ;  /* 0x028c50040d0075a7 */ /* 0x000e22000800017f */
[----:B------:R-:W-:Y:S01]  /*4800*/  IMAD.MOV.U32 R9, RZ, RZ, 0x40000040 ;  /* 0x40000040ff097424 */ /* 0x000fe200078e00ff */
[----:B------:R-:W-:-:S04]  /*4810*/  SHF.R.U32.HI R0, RZ, 0x4, R0 ;  /* 0x00000004ff007819 */ /* 0x000fc80000011600 */
[----:B------:R-:W-:-:S04]  /*4820*/  LOP3.LUT R0, R0, 0x3fff, RZ, 0xc0, !PT ;  /* 0x00003fff00007812 */ /* 0x000fc800078ec0ff */
[----:B------:R-:W-:Y:S01]  /*4830*/  LOP3.LUT R0, R0, 0x10000, RZ, 0xfc, !PT ;  /* 0x0001000000007812 */ /* 0x000fe200078efcff */
[----:B0-----:R-:W-:Y:S06]  /*4840*/  @!P0 BRA `(.L_x_3896) ;  /* 0x0000013000608947 */ /* 0x001fec0003800000 */
.L_x_4158:
[----:B------:R-:W-:Y:S05]  /*4850*/  BSYNC B0 ;  /* 0x0000000000007941 */ /* 0x000fea0003800000 */
.L_x_3895:
[----:B------:R-:W-:Y:S01]  /*4860*/  BAR.SYNC.DEFER_BLOCKING 0xe, 0x100 ;  /* 0x0384000000007b1d */ /* 0x000fe20000010000 */
[----:B0-----:R-:W-:Y:S01]  /*4870*/  IMAD.MOV.U32 R4, RZ, RZ, R0 ;  /* 0x000000ffff047224 */ /* 0x001fe200078e0000 */
[----:B------:R-:W-:Y:S01]  /*4880*/  R2UR UR6, R8 ;  /* 0x00000000080672ca */ /* 0x000fe200000e0000 */
[----:B------:R-:W-:Y:S01]  /*4890*/  IMAD.MOV.U32 R5, RZ, RZ, 0x40000040 ;  /* 0x40000040ff057424 */ /* 0x000fe200078e00ff */
[----:B------:R-:W-:Y:S01]  /*48a0*/  R2UR UR7, R9 ;  /* 0x00000000090772ca */ /* 0x000fe200000e0000 */
[----:B------:R-:W-:Y:S01]  /*48b0*/  IMAD.MOV.U32 R7, RZ, RZ, 0x40000040 ;  /* 0x40000040ff077424 */ /* 0x000fe200078e00ff */
[----:B------:R-:W-:Y:S01]  /*48c0*/  R2UR UR4, R4 ;  /* 0x00000000040472ca */ /* 0x000fe200000e0000 */
[----:B------:R-:W-:Y:S01]  /*48d0*/  VIADD R4, R8, 0x80 ;  /* 0x0000008008047836 */ /* 0x000fe20000000000 */
[----:B------:R-:W-:Y:S01]  /*48e0*/  R2UR UR5, R5 ;  /* 0x00000000050572ca */ /* 0x000fe200000e0000 */
[----:B------:R-:W-:Y:S01]  /*48f0*/  IMAD.MOV.U32 R5, RZ, RZ, 0x40000040 ;  /* 0x40000040ff057424 */ /* 0x000fe200078e00ff */
[----:B------:R-:W-:Y:S01]  /*4900*/  IADD3 R6, R0, 0x2, RZ ;  /* 0x0000000200067810 */ /* 0x000fe20007ffe0ff */
[----:B------:R-:W-:Y:S01]  /*4910*/  VIADD R10, R8, 0x100 ;  /* 0x00000100080a7836 */ /* 0x000fe20000000000 */
[----:B------:R-:W0:Y:S01]  /*4920*/  S2R R12, SR_TID.X ;  /* 0x00000000000c7919 */ /* 0x000e220000002100 */
[----:B------:R-:W-:Y:S01]  /*4930*/  IMAD.MOV.U32 R11, RZ, RZ, 0x40000040 ;  /* 0x40000040ff0b7424 */ /* 0x000fe200078e00ff */
[----:B------:R-:W-:Y:S01]  /*4940*/  BSSY B0, `(.L_x_3897) ;  /* 0x00000f6000007945 */ /* 0x000fe20003800000 */
[----:B------:R-:W-:Y:S01]  /*4950*/  IMAD.MOV.U32 R9, RZ, RZ, 0x40000040 ;  /* 0x40000040ff097424 */ /* 0x000fe200078e00ff */
[----:B-----5:R-:W-:-:S06]  /*4960*/  WARPGROUP.ARRIVE ;  /* 0x00000000000079c5 */ /* 0x020fcc0000000000 */
[----:B------:R-:W-:Y:S01]  /*4970*/  HGMMA.64x256x16.F32 R24, gdesc[UR4].tnspB, RZ, !UPT, gsb0 ;  /* 0x43e00000041879f0 */ /* 0x000fe2000c0008ff */
[----:B------:R-:W-:Y:S01]  /*4980*/  R2UR UR6, R4 ;  /* 0x00000000040672ca */ /* 0x000fe200000e0000 */
[----:B------:R-:W-:Y:S01]  /*4990*/  VIADD R4, R0, 0x4 ;  /* 0x0000000400047836 */ /* 0x000fe20000000000 */
[----:B------:R-:W-:Y:S01]  /*49a0*/  R2UR UR7, R5 ;  /* 0x00000000050772ca */ /* 0x000fe200000e0000 */
[----:B------:R-:W-:Y:S01]  /*49b0*/  IMAD.MOV.U32 R5, RZ, RZ, 0x40000040 ;  /* 0x40000040ff057424 */ /* 0x000fe200078e00ff */
[----:B------:R-:W-:Y:S02]  /*49c0*/  R2UR UR4, R6 ;  /* 0x00000000060472ca */ /* 0x000fe400000e0000 */
[----:B------:R-:W-:Y:S02]  /*49d0*/  R2UR UR5, R7 ;  /* 0x00000000070572ca */ /* 0x000fe400000e0000 */
[----:B0-----:R-:W-:-:S04]  /*49e0*/  LOP3.LUT R12, R12, 0x7f, RZ, 0xc0, !PT ;  /* 0x0000007f0c0c7812 */ /* 0x001fc800078ec0ff */
[----:B------:R-:W-:Y:S01]  /*49f0*/  ISETP.NE.AND P0, PT, R12, RZ, PT ;  /* 0x000000ff0c00720c */ /* 0x000fe20003f05270 */
[----:B------:R-:W-:Y:S02]  /*4a00*/  WARPGROUP.DEPBAR.LE gsb0, 0x0 ;  /* 0x00008000000079c5 */ /* 0x000fe40000010000 */
[----:B------:R-:W-:-:S12]  /*4a10*/  WARPGROUP.ARRIVE ;  /* 0x00000000000079c5 */ /* 0x000fd80000000000 */
[----:B------:R-:W-:Y:S01]  /*4a20*/  HGMMA.64x256x16.F32 R24, gdesc[UR4].tnspB, R24, gsb0 ;  /* 0x43e00000041879f0 */ /* 0x000fe20008000818 */
[----:B------:R-:W-:Y:S01]  /*4a30*/  R2UR UR6, R10 ;  /* 0x000000000a0672ca */ /* 0x000fe200000e0000 */
[----:B------:R-:W-:Y:S01]  /*4a40*/  VIADD R10, R8, 0x180 ;  /* 0x00000180080a7836 */ /* 0x000fe20000000000 */
[----:B------:R-:W-:Y:S01]  /*4a50*/  R2UR UR7, R11 ;  /* 0x000000000b0772ca */ /* 0x000fe200000e0000 */
[----:B------:R-:W-:Y:S01]  /*4a60*/  VIADD R8, R0, 0x6 ;  /* 0x0000000600087836 */ /* 0x000fe20000000000 */
[----:B------:R-:W-:Y:S01]  /*4a70*/  R2UR UR4, R4 ;  /* 0x00000000040472ca */ /* 0x000fe200000e0000 */
[----:B------:R-:W-:Y:S01]  /*4a80*/  IMAD.MOV.U32 R11, RZ, RZ, 0x40000040 ;  /* 0x40000040ff0b7424 */ /* 0x000fe200078e00ff */
[----:B------:R-:W-:Y:S01]  /*4a90*/  R2UR UR5, R5 ;  /* 0x00000000050572ca */ /* 0x000fe200000e0000 */
[----:B------:R-:W-:-:S05]  /*4aa0*/  @!P0 VIADD R0, R13, 0x28c60 ;  /* 0x00028c600d008836 */ /* 0x000fca0000000000 */
[----:B------:R-:W-:Y:S01]  /*4ab0*/  @!P0 PRMT R0, RZ, 0x654, R0 ;  /* 0x00000654ff008816 */ /* 0x000fe20000000000 */
[----:B------:R-:W-:Y:S02]  /*4ac0*/  WARPGROUP.DEPBAR.LE gsb0, 0x0 ;  /* 0x00008000000079c5 */ /* 0x000fe40000010000 */
[----:B------:R-:W-:-:S12]  /*4ad0*/  WARPGROUP.ARRIVE ;  /* 0x00000000000079c5 */ /* 0x000fd80000000000 */
[----:B------:R-:W-:Y:S01]  /*4ae0*/  HGMMA.64x256x16.F32 R24, gdesc[UR4].tnspB, R24, gsb0 ;  /* 0x43e00000041879f0 */ /* 0x000fe20008000818 */
[----:B------:R-:W-:Y:S02]  /*4af0*/  R2UR UR6, R10 ;  /* 0x000000000a0672ca */ /* 0x000fe400000e0000 */
[----:B------:R-:W-:Y:S02]  /*4b00*/  R2UR UR7, R11 ;  /* 0x000000000b0772ca */ /* 0x000fe400000e0000 */
[----:B------:R-:W-:Y:S02]  /*4b10*/  R2UR UR4, R8 ;  /* 0x00000000080472ca */ /* 0x000fe400000e0000 */
[----:B------:R-:W-:Y:S01]  /*4b20*/  R2UR UR5, R9 ;  /* 0x00000000090572ca */ /* 0x000fe200000e0000 */
[----:B------:R-:W-:Y:S02]  /*4b30*/  WARPGROUP.DEPBAR.LE gsb0, 0x0 ;  /* 0x00008000000079c5 */ /* 0x000fe40000010000 */
[----:B------:R-:W-:-:S15]  /*4b40*/  WARPGROUP.ARRIVE ;  /* 0x00000000000079c5 */ /* 0x000fde0000000000 */
[----:B------:R-:W-:-:S03]  /*4b50*/  NOP ;  /* 0x0000000000007918 */ /* 0x000fc60000000000 */
[----:B------:R-:W-:Y:S03]  /*4b60*/  HGMMA.64x256x16.F32 R24, gdesc[UR4].tnspB, R24, gsb0 ;  /* 0x43e00000041879f0 */ /* 0x000fe60008000818 */
[----:B------:R-:W-:Y:S02]  /*4b70*/  WARPGROUP.DEPBAR.LE gsb0, 0x0 ;  /* 0x00008000000079c5 */ /* 0x000fe40000010000 */
[----:B------:R-:W-:Y:S06]  /*4b80*/  BAR.ARV 0xf, 0x100 ;  /* 0x03c4000000007b1d */ /* 0x000fec0000002000 */
[----:B------:R0:W-:Y:S01]  /*4b90*/  @!P0 SYNCS.ARRIVE.TRANS64.RED.A1T0 RZ, [R0+URZ], RZ ;  /* 0x000000ff00ff89a7 */ /* 0x0001e2000810043f */
[----:B------:R-:W-:-:S13]  /*4ba0*/  ISETP.GE.AND P0, PT, R168, 0x41, PT ;  /* 0x00000041a800780c */ /* 0x000fda0003f06270 */
[----:B0-----:R-:W-:Y:S05]  /*4bb0*/  @!P0 BRA `(.L_x_3898) ;  /* 0x0000000c00388947 */ /* 0x001fea0003800000 */
[----:B------:R-:W-:-:S07]  /*4bc0*/  VIADD R182, R182, 0xfffffffe ;  /* 0xfffffffeb6b67836 */ /* 0x000fce0000000000 */
.L_x_3904:
[----:B------:R-:W-:Y:S01]  /*4bd0*/  BAR.SYNC.DEFER_BLOCKING 0xe, 0x100 ;  /* 0x0384000000007b1d */ /* 0x000fe20000010000 */
[----:B------:R-:W-:Y:S01]  /*4be0*/  IMAD R11, R18, 0x40, R191 ;  /* 0x00000040120b7824 */ /* 0x000fe200078e02bf */
[----:B------:R-:W-:Y:S01]  /*4bf0*/  ISETP.NE.AND P2, PT, R184, 0x3, PT ;  /* 0x00000003b800780c */ /* 0x000fe20003f45270 */
[----:B------:R-:W-:Y:S01]  /*4c00*/  VIADD R18, R18, 0x1 ;  /* 0x0000000112127836 */ /* 0x000fe20000000000 */
[C---:B------:R-:W-:Y:S01]  /*4c10*/  ISETP.GT.AND P1, PT, R182.reuse, RZ, PT ;  /* 0x000000ffb600720c */ /* 0x040fe20003f24270 */
[----:B------:R-:W-:Y:S02]  /*4c20*/  IMAD R11, R11, 0x4, R2 ;  /* 0x000000040b0b7824 */ /* 0x000fe400078e0202 */
[----:B------:R-:W-:Y:S01]  /*4c30*/  VIADD R182, R182, 0xffffffff ;  /* 0xffffffffb6b67836 */ /* 0x000fe20000000000 */
[----:B------:R-:W-:-:S04]  /*4c40*/  ISETP.NE.AND P0, PT, R18, 0x2, PT ;  /* 0x000000021200780c */ /* 0x000fc80003f05270 */
[----:B------:R-:W-:Y:S02]  /*4c50*/  SEL R13, RZ, 0x1, P0 ;  /* 0x00000001ff0d7807 */ /* 0x000fe40000000000 */
[----:B------:R-:W-:Y:S02]  /*4c60*/  SEL R18, R18, RZ, P0 ;  /* 0x000000ff12127207 */ /* 0x000fe40000000000 */
[----:B------:R-:W-:Y:S01]  /*4c70*/  LOP3.LUT R22, R22, R13, RZ, 0x3c, !PT ;  /* 0x0000000d16167212 */ /* 0x000fe200078e3cff */
[----:B0-----:R-:W0:Y:S04]  /*4c80*/  LDS R0, [R11+0x28800] ;  /* 0x028800000b007984 */ /* 0x001e280000000800 */
        /* <DEDUP_REMOVED lines=131> */
.L_x_3899:
[----:B------:R-:W-:Y:S01]  /*54c0*/  IMAD R0, R18, 0x8, R2 ;  /* 0x0000000812007824 */ /* 0x000fe200078e0202 */
[----:B------:R-:W-:-:S04]  /*54d0*/  SHF.L.U32 R11, R22, 0x1f, RZ ;  /* 0x0000001f160b7819 */ /* 0x000fc800000006ff */
[----:B------:R0:W1:Y:S01]  /*54e0*/  SYNCS.PHASECHK.TRANS64.TRYWAIT P0, [R0+URZ+0x28c50], R11 ;  /* 0x028c500b000075a7 */ /* 0x000062000800017f */
[----:B------:R-:W-:Y:S05]  /*54f0*/  @!P2 BRA `(.L_x_3900) ;  /* 0x000000000004a947 */ /* 0x000fea0003800000 */
[----:B------:R-:W-:Y:S01]  /*5500*/  BPT.TRAP 0x1 ;  /* 0x000000040000795c */ /* 0x000fe20000300000 */
.L_x_3900:
[----:B------:R-:W-:Y:S04]  /*5510*/  BSSY B1, `(.L_x_3901) ;  /* 0x0000004000017945 */ /* 0x000fe80003800000 */
[----:B-1----:R-:W-:Y:S05]  /*5520*/  @P0 BRA `(.L_x_3902) ;  /* 0x0000000000080947 */ /* 0x002fea0003800000 */
[----:B------:R-:W1:Y:S02]  /*5530*/  SYNCS.PHASECHK.TRANS64.TRYWAIT P0, [R0+URZ+0x28c50], R11 ;  /* 0x028c500b000075a7 */ /* 0x000e64000800017f */
[----:B-1----:R-:W-:Y:S05]  /*5540*/  @!P0 BRA `(.L_x_3903) ;  /* 0x0000012400348947 */ /* 0x002fea0003800000 */
.L_x_3902:
[----:B------:R-:W-:Y:S05]  /*5550*/  BSYNC B1 ;  /* 0x0000000000017941 */ /* 0x000fea0003800000 */
.L_x_3901:
[----:B01----:R-:W-:Y:S01]  /*5560*/  VIADD R0, R2, 0x26800 ;  /* 0x0002680002007836 */ /* 0x003fe20000000000 */
[----:B------:R-:W-:Y:S01]  /*5570*/  WARPGROUP.ARRIVE ;  /* 0x00000000000079c5 */ /* 0x000fe20000000000 */
[----:B------:R-:W-:-:S05]  /*5580*/  IMAD R10, R18, 0x1000, R3 ;  /* 0x00001000120a7824 */ /* 0x000fca00078e0203 */
[----:B------:R-:W0:Y:S01]  /*5590*/  S2R R14, SR_TID.X ;  /* 0x00000000000e7919 */ /* 0x000e220000002100 */
[----:B------:R-:W-:Y:S01]  /*55a0*/  IMAD.MOV.U32 R11, RZ, RZ, 0x40000040 ;  /* 0x40000040ff0b7424 */ /* 0x000fe200078e00ff */
[----:B------:R-:W-:Y:S01]  /*55b0*/  SHF.R.U32.HI R0, RZ, 0x4, R0 ;  /* 0x00000004ff007819 */ /* 0x000fe20000011600 */
[----:B------:R-:W-:Y:S01]  /*55c0*/  IMAD.MOV.U32 R13, RZ, RZ, 0x40000040 ;  /* 0x40000040ff0d7424 */ /* 0x000fe200078e00ff */
[----:B------:R-:W-:Y:S02]  /*55d0*/  R2UR UR6, R10 ;  /* 0x000000000a0672ca */ /* 0x000fe400000e0000 */
[----:B------:R-:W-:Y:S02]  /*55e0*/  LOP3.LUT R0, R0, 0x3fff, RZ, 0xc0, !PT ;  /* 0x00003fff00007812 */ /* 0x000fe400078ec0ff */
[----:B------:R-:W-:Y:S01]  /*55f0*/  R2UR UR7, R11 ;  /* 0x000000000b0772ca */ /* 0x000fe200000e0000 */
[----:B------:R-:W-:Y:S01]  /*5600*/  IMAD.MOV.U32 R11, RZ, RZ, 0x40000040 ;  /* 0x40000040ff0b7424 */ /* 0x000fe200078e00ff */
[----:B------:R-:W-:-:S02]  /*5610*/  LOP3.LUT R12, R0, 0x10000, RZ, 0xfc, !PT ;  /* 0x00010000000c7812 */ /* 0x000fc400078efcff */
[----:B------:R-:W-:Y:S01]  /*5620*/  R2UR UR5, R13 ;  /* 0x000000000d0572ca */ /* 0x000fe200000e0000 */
[----:B------:R-:W-:Y:S01]  /*5630*/  IMAD.MOV.U32 R13, RZ, RZ, 0x40000040 ;  /* 0x40000040ff0d7424 */ /* 0x000fe200078e00ff */
[----:B------:R-:W-:Y:S01]  /*5640*/  R2UR UR4, R12 ;  /* 0x000000000c0472ca */ /* 0x000fe200000e0000 */
[----:B------:R-:W-:-:S12]  /*5650*/  VIADD R12, R10, 0x80 ;  /* 0x000000800a0c7836 */ /* 0x000fd80000000000 */
[----:B------:R-:W-:Y:S01]  /*5660*/  HGMMA.64x256x16.F32 R24, gdesc[UR4].tnspB, R24, gsb0 ;  /* 0x43e00000041879f0 */ /* 0x000fe20008000818 */
[----:B------:R-:W-:Y:S02]  /*5670*/  R2UR UR4, R6 ;  /* 0x00000000060472ca */ /* 0x000fe400000e0000 */
[----:B------:R-:W-:Y:S02]  /*5680*/  R2UR UR5, R7 ;  /* 0x00000000070572ca */ /* 0x000fe400000e0000 */
[----:B------:R-:W-:Y:S01]  /*5690*/  R2UR UR6, R12 ;  /* 0x000000000c0672ca */ /* 0x000fe200000e0000 */
[----:B------:R-:W-:Y:S01]  /*56a0*/  VIADD R12, R10, 0x100 ;  /* 0x000001000a0c7836 */ /* 0x000fe20000000000 */
[----:B------:R-:W-:Y:S01]  /*56b0*/  R2UR UR7, R13 ;  /* 0x000000000d0772ca */ /* 0x000fe200000e0000 */
[----:B------:R-:W-:Y:S01]  /*56c0*/  IMAD.MOV.U32 R13, RZ, RZ, 0x40000040 ;  /* 0x40000040ff0d7424 */ /* 0x000fe200078e00ff */
[----:B0-----:R-:W-:Y:S01]  /*56d0*/  LOP3.LUT R14, R14, 0x7f, RZ, 0xc0, !PT ;  /* 0x0000007f0e0e7812 */ /* 0x001fe200078ec0ff */
[----:B------:R-:W-:-:S03]  /*56e0*/  VIADD R10, R10, 0x180 ;  /* 0x000001800a0a7836 */ /* 0x000fc60000000000 */
[----:B------:R-:W-:-:S13]  /*56f0*/  ISETP.NE.AND P0, PT, R14, RZ, PT ;  /* 0x000000ff0e00720c */ /* 0x000fda0003f05270 */
[----:B------:R-:W-:-:S04]  /*5700*/  @!P0 IMAD R0, R18, 0x8, R2 ;  /* 0x0000000812008824 */ /* 0x000fc800078e0202 */
[----:B------:R-:W-:-:S05]  /*5710*/  @!P0 VIADD R0, R0, 0x28c60 ;  /* 0x00028c6000008836 */ /* 0x000fca0000000000 */
[----:B------:R-:W-:Y:S01]  /*5720*/  @!P0 PRMT R0, RZ, 0x654, R0 ;  /* 0x00000654ff008816 */ /* 0x000fe20000000000 */
[----:B------:R-:W-:Y:S02]  /*5730*/  WARPGROUP.DEPBAR.LE gsb0, 0x0 ;  /* 0x00008000000079c5 */ /* 0x000fe40000010000 */
[----:B------:R-:W-:-:S06]  /*5740*/  WARPGROUP.ARRIVE ;  /* 0x00000000000079c5 */ /* 0x000fcc0000000000 */
        /* <DEDUP_REMOVED lines=20> */
[----:B------:R-:W-:Y:S05]  /*5890*/  @P1 BRA `(.L_x_3904) ;  /* 0xfffffff000cc1947 */ /* 0x000fea000383ffff */
.L_x_3898:
[----:B------:R-:W-:Y:S05]  /*58a0*/  BSYNC B0 ;  /* 0x0000000000007941 */ /* 0x000fea0003800000 */
.L_x_3897:
[----:B------:R-:W-:Y:S01]  /*58b0*/  BAR.SYNC.DEFER_BLOCKING 0xe, 0x100 ;  /* 0x0384000000007b1d */ /* 0x000fe20000010000 */
[C---:B------:R-:W-:Y:S01]  /*58c0*/  IMAD R3, R18.reuse, 0x40, R191 ;  /* 0x0000004012037824 */ /* 0x040fe200078e02bf */
[----:B------:R-:W-:Y:S01]  /*58d0*/  PLOP3.LUT P0, PT, PT, PT, PT, 0x8, 0x0 ;  /* 0x000000000000781c */ /* 0x000fe20003f0e170 */
[----:B------:R-:W-:Y:S01]  /*58e0*/  VIADD R18, R18, 0x1 ;  /* 0x0000000112127836 */ /* 0x000fe20000000000 */
[----:B------:R-:W-:Y:S01]  /*58f0*/  CS2R R20, SRZ ;  /* 0x0000000000147805 */ /* 0x000fe2000001ff00 */
[----:B------:R-:W-:-:S03]  /*5900*/  IMAD R3, R3, 0x4, R2 ;  /* 0x0000000403037824 */ /* 0x000fc600078e0202 */
        /* <DEDUP_REMOVED lines=9> */
[----:B------:R-:W-:Y:S01]  /*59a0*/  FMUL.FTZ R154, R24, R0 ;  /* 0x00000000189a7220 */ /* 0x000fe20000410000 */
[-C--:B-1----:R-:W-:Y:S01]  /*59b0*/  FMUL.FTZ R9, R58, R2.reuse ;  /* 0x000000023a097220 */ /* 0x082fe20000410000 */
        /* <DEDUP_REMOVED lines=125> */
.L_x_3892:
[----:B------:R-:W-:Y:S02]  /*6190*/  ISETP.GE.AND P1, PT, R168, 0x1, PT ;  /* 0x00000001a800780c */ /* 0x000fe40003f26270 */
[----:B------:R-:W-:-:S11]  /*61a0*/  PLOP3.LUT P0, PT, PT, PT, PT, 0x80, 0x0 ;  /* 0x000000000000781c */ /* 0x000fd60003f0f070 */
[----:B------:R-:W-:Y:S05]  /*61b0*/  @!P1 BRA `(.L_x_3893) ;  /* 0x0000005c00ac9947 */ /* 0x000fea0003800000 */
[----:B------:R-:W0:Y:S01]  /*61c0*/  SHFL.IDX PT, R0, R213, RZ, 0x1f ;  /* 0x00001fffd5007589 */ /* 0x000e2200000e0000 */
[----:B------:R-:W-:Y:S01]  /*61d0*/  BSSY B6, `(.L_x_3905) ;  /* 0x000001b000067945 */ /* 0x000fe20003800000 */
[----:B0-----:R-:W-:-:S04]  /*61e0*/  LEA.HI R3, R0, R0, RZ, 0x1 ;  /* 0x0000000000037211 */ /* 0x001fc800078f08ff */
[----:B------:R-:W-:-:S05]  /*61f0*/  LOP3.LUT R3, R3, 0x1fffe, RZ, 0xc0, !PT ;  /* 0x0001fffe03037812 */ /* 0x000fca00078ec0ff */
[----:B------:R-:W-:Y:S02]  /*6200*/  IMAD.IADD R3, R0, 0x1, -R3 ;  /* 0x0000000100037824 */ /* 0x000fe400078e0a03 */
[----:B------:R-:W-:Y:S02]  /*6210*/  VIADD R0, R2, 0x26800 ;  /* 0x0002680002007836 */ /* 0x000fe40000000000 */
[----:B------:R-:W-:-:S03]  /*6220*/  IMAD R3, R3, 0x8000, R2 ;  /* 0x0000800003037824 */ /* 0x000fc600078e0202 */
[----:B------:R-:W-:Y:S01]  /*6230*/  LOP3.LUT P0, RZ, R0, 0x3ff, RZ, 0xc0, !PT ;  /* 0x000003ff00ff7812 */ /* 0x000fe2000780c0ff */
[----:B------:R-:W-:-:S05]  /*6240*/  VIADD R3, R3, 0x400 ;  /* 0x0000040003037836 */ /* 0x000fca0000000000 */
[----:B------:R-:W-:-:S04]  /*6250*/  SHF.R.U32.HI R3, RZ, 0x4, R3 ;  /* 0x00000004ff037819 */ /* 0x000fc80000011603 */
[----:B------:R-:W-:-:S03]  /*6260*/  LOP3.LUT R56, R3, 0x3fff, RZ, 0xc0, !PT ;  /* 0x00003fff03387812 */ /* 0x000fc600078ec0ff */
        /* <DEDUP_REMOVED lines=17> */
.L_x_3906:
[----:B------:R-:W-:Y:S05]  /*6380*/  BSYNC B6 ;  /* 0x0000000000067941 */ /* 0x000fea0003800000 */
.L_x_3905:
        /* <DEDUP_REMOVED lines=12> */
.L_x_3910:
[----:B-1----:R1:W2:Y:S02]  /*6450*/  SYNCS.PHASECHK.TRANS64.TRYWAIT P0, [R2+URZ+0x28c00], R3 ;  /* 0x028c0003020075a7 */ /* 0x0022a4000800017f */
[----:B--2---:R-:W-:Y:S05]  /*6460*/  @!P0 NANOSLEEP.SYNCS 0x989680 ;  /* 0x009896800000895d */ /* 0x004fea0003900000 */
[----:B------:R-:W2:Y:S02]  /*6470*/  @!P0 SYNCS.PHASECHK.TRANS64 P0, [R2+URZ+0x28c00], R3 ;  /* 0x028c0003020085a7 */ /* 0x000ea4000800007f */
[----:B--2---:R-:W-:Y:S05]  /*6480*/  @!P0 BRA `(.L_x_3910) ;  /* 0xfffffffc00f08947 */ /* 0x004fea000383ffff */
.L_x_3909:
[----:B------:R-:W-:Y:S05]  /*6490*/  BSYNC B0 ;  /* 0x0000000000007941 */ /* 0x000fea0003800000 */
.L_x_3908:
[----:B------:R-:W-:Y:S05]  /*64a0*/  BRA `(.L_x_3911) ;  /* 0x0000002000787947 */ /* 0x000fea0003800000 */
.L_x_3907:
[----:B-----5:R-:W-:Y:S01]  /*64b0*/  SHF.R.S32.HI R0, RZ, 0x1f, R27 ;  /* 0x0000001fff007819 */ /* 0x020fe2000001141b */
[----:B------:R-:W-:Y:S01]  /*64c0*/  VIADD R3, R2, 0x20400 ;  /* 0x0002040002037836 */ /* 0x000fe20000000000 */
[----:B------:R-:W-:Y:S01]  /*64d0*/  ULDC.64 UR4, c[0x0][0x3f8] ;  /* 0x0000fe0000047ab9 */ /* 0x000fe20000000a00 */
[----:B------:R-:W-:Y:S01]  /*64e0*/  ULDC.64 UR6, c[0x0][0x408] ;  /* 0x0001020000067ab9 */ /* 0x000fe20000000a00 */
[----:B------:R-:W-:Y:S01]  /*64f0*/  IMAD.WIDE.U32 R4, R27, UR4, RZ ;  /* 0x000000041b047c25 */ /* 0x000fe2000f8e00ff */
[----:B------:R-:W-:Y:S01]  /*6500*/  BSSY B6, `(.L_x_3912) ;  /* 0x0000020000067945 */ /* 0x000fe20003800000 */
[----:B------:R-:W-:Y:S02]  /*6510*/  LOP3.LUT P0, RZ, R3, 0x3ff, RZ, 0xc0, !PT ;  /* 0x000003ff03ff7812 */ /* 0x000fe4000780c0ff */
[C---:B------:R-:W-:Y:S02]  /*6520*/  IMAD R6, R0.reuse, UR4, RZ ;  /* 0x0000000400067c24 */ /* 0x040fe4000f8e02ff */
[----:B------:R-:W-:-:S02]  /*6530*/  IMAD R0, R0, UR6, RZ ;  /* 0x0000000600007c24 */ /* 0x000fc4000f8e02ff */
[C---:B------:R-:W-:Y:S01]  /*6540*/  IMAD R3, R27.reuse, UR5, R6 ;  /* 0x000000051b037c24 */ /* 0x040fe2000f8e0206 */
[----:B------:R-:W-:Y:S01]  /*6550*/  ULDC.64 UR4, c[0x0][0x3e8] ;  /* 0x0000fa0000047ab9 */ /* 0x000fe20000000a00 */
[----:B------:R-:W-:Y:S01]  /*6560*/  IMAD.WIDE.U32 R6, R27, UR6, RZ ;  /* 0x000000061b067c25 */ /* 0x000fe2000f8e00ff */
[----:B------:R-:W-:-:S03]  /*6570*/  LEA R26, P1, R4, UR4, 0x1 ;  /* 0x00000004041a7c11 */ /* 0x000fc6000f8208ff */
[----:B------:R-:W-:Y:S01]  /*6580*/  IMAD R29, R27, UR7, R0 ;  /* 0x000000071b1d7c24 */ /* 0x000fe2000f8e0200 */
[----:B------:R-:W-:Y:S01]  /*6590*/  ULDC.64 UR6, c[0x0][0x400] ;  /* 0x0001000000067ab9 */ /* 0x000fe20000000a00 */
[----:B------:R-:W-:Y:S01]  /*65a0*/  IMAD.IADD R27, R3, 0x1, R5 ;  /* 0x00000001031b7824 */ /* 0x000fe200078e0205 */
[----:B------:R-:W-:Y:S01]  /*65b0*/  LEA R28, P2, R6, UR6, 0x1 ;  /* 0x00000006061c7c11 */ /* 0x000fe2000f8408ff */
[----:B------:R-:W-:-:S03]  /*65c0*/  IMAD.IADD R29, R29, 0x1, R7 ;  /* 0x000000011d1d7824 */ /* 0x000fc600078e0207 */
[----:B------:R-:W-:Y:S02]  /*65d0*/  LEA.HI.X R27, R4, UR5, R27, 0x1, P1 ;  /* 0x00000005041b7c11 */ /* 0x000fe400088f0c1b */
[----:B------:R-:W-:Y:S01]  /*65e0*/  LEA.HI.X R29, R6, UR7, R29, 0x1, P2 ;  /* 0x00000007061d7c11 */ /* 0x000fe200090f0c1d */
        /* <DEDUP_REMOVED lines=17> */
.L_x_3913:
[----:B------:R-:W-:Y:S05]  /*6700*/  BSYNC B6 ;  /* 0x0000000000067941 */ /* 0x000fea0003800000 */
.L_x_3912:
        /* <DEDUP_REMOVED lines=11> */
.L_x_4164:
[----:B------:R-:W-:Y:S01]  /*67c0*/  IMAD.SHL.U32 R5, R188, 0x40, RZ ;  /* 0x00000040bc057824 */ /* 0x000fe200078e00ff */
[----:B------:R-:W-:Y:S01]  /*67d0*/  ULDC UR4, c[0x0][0x448] ;  /* 0x0001120000047ab9 */ /* 0x000fe20000000800 */
[----:B------:R-:W-:Y:S01]  /*67e0*/  BSSY B1, `(.L_x_3917) ;  /* 0x0000024000017945 */ /* 0x000fe20003800000 */
[----:B------:R-:W-:Y:S02]  /*67f0*/  CS2R R10, SRZ ;  /* 0x00000000000a7805 */ /* 0x000fe4000001ff00 */
[----:B------:R-:W-:Y:S01]  /*6800*/  LOP3.LUT R7, R5, 0x1c0, RZ, 0xc0, !PT ;  /* 0x000001c005077812 */ /* 0x000fe200078ec0ff */
[----:B------:R-:W-:-:S03]  /*6810*/  IMAD R5, R24, UR4, RZ ;  /* 0x0000000418057c24 */ /* 0x000fc6000f8e02ff */
[----:B------:R-:W-:Y:S02]  /*6820*/  LOP3.LUT R8, R7, 0x18, R16, 0xf8, !PT ;  /* 0x0000001807087812 */ /* 0x000fe400078ef810 */
[----:B------:R-:W-:Y:S01]  /*6830*/  ISETP.GE.AND P0, PT, R6, R5, PT ;  /* 0x000000050600720c */ /* 0x000fe20003f06270 */
[----:B------:R-:W-:Y:S01]  /*6840*/  IMAD R5, R25, -0x40, R5 ;  /* 0xffffffc019057824 */ /* 0x000fe200078e0205 */
[----:B------:R-:W-:Y:S02]  /*6850*/  SHF.R.U32.HI R9, RZ, 0x3, R7 ;  /* 0x00000003ff097819 */ /* 0x000fe40000011607 */
[----:B------:R-:W-:Y:S02]  /*6860*/  LEA.HI R7, R208, R208, RZ, 0x1 ;  /* 0x000000d0d0077211 */ /* 0x000fe400078f08ff */
[----:B0-----:R-:W-:Y:S02]  /*6870*/  LOP3.LUT R29, R8, R9, RZ, 0x3c, !PT ;  /* 0x00000009081d7212 */ /* 0x001fe400078e3cff */
[----:B------:R-:W-:-:S02]  /*6880*/  CS2R R8, SRZ ;  /* 0x0000000000087805 */ /* 0x000fc4000001ff00 */
[----:B------:R-:W-:Y:S02]  /*6890*/  LOP3.LUT R13, R7, 0xfffffffe, RZ, 0xc0, !PT ;  /* 0xfffffffe070d7812 */ /* 0x000fe400078ec0ff */
[----:B------:R-:W-:-:S03]  /*68a0*/  CS2R R6, SRZ ;  /* 0x0000000000067805 */ /* 0x000fc6000001ff00 */
[----:B------:R-:W-:Y:S01]  /*68b0*/  IMAD.IADD R28, R208, 0x1, -R13 ;  /* 0x00000001d01c7824 */ /* 0x000fe200078e0a0d */
[----:B------:R-:W-:Y:S01]  /*68c0*/  CS2R R12, SRZ ;  /* 0x00000000000c7805 */ /* 0x000fe2000001ff00 */
[----:B------:R-:W-:Y:S06]  /*68d0*/  @P0 BRA `(.L_x_3918) ;  /* 0x0000000000500947 */ /* 0x000fec0003800000 */
[----:B------:R-:W-:Y:S01]  /*68e0*/  ULDC UR4, c[0x0][0x3f4] ;  /* 0x0000fd0000047ab9 */ /* 0x000fe20000000800 */
[----:B--2---:R-:W-:Y:S01]  /*68f0*/  IMAD.MOV.U32 R6, RZ, RZ, R3 ;  /* 0x000000ffff067224 */ /* 0x004fe200078e0003 */
[----:B------:R-:W-:Y:S01]  /*6900*/  ISETP.GE.AND P3, PT, R190, UR4, PT ;  /* 0x00000004be007c0c */ /* 0x000fe2000bf66270 */
[----:B-1----:R-:W-:Y:S01]  /*6910*/  IMAD.MOV.U32 R7, RZ, RZ, R0 ;  /* 0x000000ffff077224 */ /* 0x002fe200078e0000 */
[----:B------:R-:W-:Y:S01]  /*6920*/  ISETP.GE.AND P2, PT, R186, UR4, PT ;  /* 0x00000004ba007c0c */ /* 0x000fe2000bf46270 */
[----:B---3--:R-:W-:Y:S01]  /*6930*/  IMAD.MOV.U32 R15, RZ, RZ, R4 ;  /* 0x000000ffff0f7224 */ /* 0x008fe200078e0004 */
[----:B------:R-:W-:Y:S02]  /*6940*/  CS2R R10, SRZ ;  /* 0x00000000000a7805 */ /* 0x000fe4000001ff00 */
[----:B------:R-:W-:Y:S02]  /*6950*/  CS2R R12, SRZ ;  /* 0x00000000000c7805 */ /* 0x000fe4000001ff00 */
[----:B------:R-:W-:-:S05]  /*6960*/  CS2R R8, SRZ ;  /* 0x0000000000087805 */ /* 0x000fca000001ff00 */
[-C--:B------:R-:W-:Y:S02]  /*6970*/  @!P3 IADD3 R24, P0, R3, R218.reuse, RZ ;  /* 0x000000da0318b210 */ /* 0x080fe40007f1e0ff */
[----:B----4-:R-:W-:Y:S01]  /*6980*/  @!P3 IADD3 R26, P1, R14, R218, RZ ;  /* 0x000000da0e1ab210 */ /* 0x010fe20007f3e0ff */
[----:B------:R-:W-:Y:S01]  /*6990*/  @!P2 IMAD.WIDE R20, R186, 0x2, R6 ;  /* 0x00000002ba14a825 */ /* 0x000fe200078e0206 */
[----:B------:R-:W-:-:S03]  /*69a0*/  CS2R R6, SRZ ;  /* 0x0000000000067805 */ /* 0x000fc6000001ff00 */
[----:B------:R-:W-:Y:S01]  /*69b0*/  @!P2 IMAD.WIDE R14, R186, 0x2, R14 ;  /* 0x00000002ba0ea825 */ /* 0x000fe200078e020e */
[----:B------:R0:W5:Y:S03]  /*69c0*/  @!P2 LD.E.64 R10, desc[UR40][R20.64] ;  /* 0x00000028140aa980 */ /* 0x000166000c101b00 */
[--C-:B------:R-:W-:Y:S01]  /*69d0*/  @!P3 IMAD.X R25, R0, 0x1, R217.reuse, P0 ;  /* 0x000000010019b824 */ /* 0x100fe200000e06d9 */
[----:B------:R0:W5:Y:S01]  /*69e0*/  @!P2 LD.E.64 R6, desc[UR40][R14.64] ;  /* 0x000000280e06a980 */ /* 0x000162000c101b00 */
[----:B------:R-:W-:-:S03]  /*69f0*/  @!P3 IMAD.X R27, R4, 0x1, R217, P1 ;  /* 0x00000001041bb824 */ /* 0x000fc600008e06d9 */
[----:B------:R0:W5:Y:S04]  /*6a00*/  @!P3 LD.E.64 R12, desc[UR40][R24.64] ;  /* 0x00000028180cb980 */ /* 0x000168000c101b00 */
[----:B------:R0:W5:Y:S02]  /*6a10*/  @!P3 LD.E.64 R8, desc[UR40][R26.64] ;  /* 0x000000281a08b980 */ /* 0x000164000c101b00 */
.L_x_3918:
[----:B------:R-:W-:Y:S05]  /*6a20*/  BSYNC B1 ;  /* 0x0000000000017941 */ /* 0x000fea0003800000 */
.L_x_3917:
[----:B0-----:R-:W-:Y:S01]  /*6a30*/  SHF.L.U32 R15, R28, 0x1f, RZ ;  /* 0x0000001f1c0f7819 */ /* 0x001fe200000006ff */
[----:B--2---:R-:W-:Y:S01]  /*6a40*/  IMAD R3, R192, 0x200, R29 ;  /* 0x00000200c0037824 */ /* 0x004fe200078e021d */
[----:B------:R-:W-:Y:S01]  /*6a50*/  LOP3.LUT P1, RZ, R188, 0x4, RZ, 0xc0, !PT ;  /* 0x00000004bcff7812 */ /* 0x000fe2000782c0ff */
[----:B-----5:R-:W-:Y:S01]  /*6a60*/  IMAD.MOV.U32 R30, RZ, RZ, R10 ;  /* 0x000000ffff1e7224 */ /* 0x020fe200078e000a */
[----:B------:R-:W0:Y:S01]  /*6a70*/  SYNCS.PHASECHK.TRANS64.TRYWAIT P0, [R2+URZ+0x28c00], R15 ;  /* 0x028c000f020075a7 */ /* 0x000e22000800017f */
[----:B------:R-:W-:Y:S01]  /*6a80*/  IMAD R3, R3, 0x2, R2 ;  /* 0x0000000203037824 */ /* 0x000fe200078e0202 */
[--C-:B------:R-:W-:Y:S01]  /*6a90*/  SHF.R.U64 R32, R10, 0x10, R11.reuse ;  /* 0x000000100a207819 */ /* 0x100fe2000000120b */
[--C-:B----4-:R-:W-:Y:S01]  /*6aa0*/  IMAD.MOV.U32 R14, RZ, RZ, R11.reuse ;  /* 0x000000ffff0e7224 */ /* 0x110fe200078e000b */
[----:B------:R-:W-:Y:S01]  /*6ab0*/  SHF.R.U32.HI R20, RZ, 0x10, R11 ;  /* 0x00000010ff147819 */ /* 0x000fe2000001160b */
[----:B------:R-:W-:Y:S01]  /*6ac0*/  IMAD.MOV.U32 R31, RZ, RZ, R12 ;  /* 0x000000ffff1f7224 */ /* 0x000fe200078e000c */
[----:B------:R-:W-:Y:S01]  /*6ad0*/  MOV R28, R6 ;  /* 0x00000006001c7202 */ /* 0x000fe20000000f00 */
[----:B------:R-:W-:Y:S01]  /*6ae0*/  IMAD.MOV.U32 R11, RZ, RZ, R13 ;  /* 0x000000ffff0b7224 */ /* 0x000fe200078e000d */
[--C-:B------:R-:W-:Y:S01]  /*6af0*/  SHF.R.U64 R34, R6, 0x10, R7.reuse ;  /* 0x0000001006227819 */ /* 0x100fe20000001207 */
[----:B------:R-:W-:Y:S01]  /*6b00*/  IMAD.MOV.U32 R10, RZ, RZ, R7 ;  /* 0x000000ffff0a7224 */ /* 0x000fe200078e0007 */
[--C-:B------:R-:W-:Y:S01]  /*6b10*/  SHF.R.U64 R33, R12, 0x10, R13.reuse ;  /* 0x000000100c217819 */ /* 0x100fe2000000120d */
[----:B------:R-:W-:Y:S01]  /*6b20*/  IMAD.MOV.U32 R29, RZ, RZ, R8 ;  /* 0x000000ffff1d7224 */ /* 0x000fe200078e0008 */
[----:B------:R-:W-:Y:S01]  /*6b30*/  SHF.R.U32.HI R12, RZ, 0x10, R13 ;  /* 0x00000010ff0c7819 */ /* 0x000fe2000001160d */
[----:B---3--:R-:W-:Y:S01]  /*6b40*/  VIADD R4, R3, 0x20400 ;  /* 0x0002040003047836 */ /* 0x008fe20000000000 */
[----:B------:R-:W-:Y:S01]  /*6b50*/  SHF.R.U32.HI R7, RZ, 0x10, R7 ;  /* 0x00000010ff077819 */ /* 0x000fe20000011607 */
[--C-:B------:R-:W-:Y:S01]  /*6b60*/  IMAD.MOV.U32 R6, RZ, RZ, R9.reuse ;  /* 0x000000ffff067224 */ /* 0x100fe200078e0009 */
[----:B------:R-:W-:Y:S01]  /*6b70*/  VIMNMX R27, R5, 0x40, PT ;  /* 0x00000040051b7848 */ /* 0x000fe20003fe0100 */
[----:B------:R-:W-:Y:S01]  /*6b80*/  BSSY B1, `(.L_x_3919) ;  /* 0x000000e000017945 */ /* 0x000fe20003800000 */
[----:B-1----:R-:W-:Y:S01]  /*6b90*/  VIADD R0, R3, 0x20440 ;  /* 0x0002044003007836 */ /* 0x002fe20000000000 */
[--C-:B------:R-:W-:Y:S01]  /*6ba0*/  SHF.R.U64 R35, R8, 0x10, R9.reuse ;  /* 0x0000001008237819 */ /* 0x100fe20000001209 */
[----:B------:R-:W-:Y:S01]  /*6bb0*/  @P1 VIADD R0, R4, 0xffffffc0 ;  /* 0xffffffc004001836 */ /* 0x000fe20000000000 */
[----:B------:R-:W-:-:S02]  /*6bc0*/  SHF.R.U32.HI R8, RZ, 0x10, R9 ;  /* 0x00000010ff087819 */ /* 0x000fc40000011609 */
        /* <DEDUP_REMOVED lines=9> */
.L_x_4165:
[----:B------:R-:W-:Y:S05]  /*6c60*/  BSYNC B1 ;  /* 0x0000000000017941 */ /* 0x000fea0003800000 */
.L_x_3919:
[----:B------:R-:W-:Y:S01]  /*6c70*/  BSSY B1, `(.L_x_3921) ;  /* 0x0000056000017945 */ /* 0x000fe20003800000 */
[----:B------:R-:W-:-:S03]  /*6c80*/  PRMT R35, R35, 0x5410, R8 ;  /* 0x0000541023237816 */ /* 0x000fc60000000008 */
[----:B------:R-:W-:Y:S05]  /*6c90*/  @P1 BRA `(.L_x_3922) ;  /* 0x00000004004c1947 */ /* 0x000fea0003800000 */
[----:B------:R-:W1:Y:S01]  /*6ca0*/  LDC R5, c[0x0][0x3f4] ;  /* 0x0000fd00ff057b82 */ /* 0x000e620000000800 */
[----:B------:R-:W-:Y:S01]  /*6cb0*/  BSSY B2, `(.L_x_3923) ;  /* 0x000002a000027945 */ /* 0x000fe20003800000 */
[-C--:B-1----:R-:W-:Y:S02]  /*6cc0*/  ISETP.GE.AND P0, PT, R186, R5.reuse, PT ;  /* 0x00000005ba00720c */ /* 0x082fe40003f06270 */
[----:B------:R-:W-:-:S11]  /*6cd0*/  ISETP.GE.AND P1, PT, R190, R5, PT ;  /* 0x00000005be00720c */ /* 0x000fd60003f26270 */
[----:B------:R-:W-:Y:S05]  /*6ce0*/  @P0 BRA `(.L_x_3924) ;  /* 0x0000000000980947 */ /* 0x000fea0003800000 */
[----:B------:R-:W1:Y:S01]  /*6cf0*/  LDS.128 R4, [R3+0x20400] ;  /* 0x0204000003047984 */ /* 0x000e620000000c00 */
[----:B0-----:R-:W-:Y:S02]  /*6d00*/  HADD2.F32 R15, -RZ, R28.H0_H0 ;  /* 0x2000001cff0f7230 */ /* 0x001fe40000004100 */
[----:B------:R-:W-:Y:S02]  /*6d10*/  HADD2.F32 R13, -RZ, R30.H0_H0 ;  /* 0x2000001eff0d7230 */ /* 0x000fe40000004100 */
[----:B------:R-:W-:Y:S02]  /*6d20*/  HADD2.F32 R12, -RZ, R32.H0_H0 ;  /* 0x20000020ff0c7230 */ /* 0x000fe40000004100 */
[----:B------:R-:W-:Y:S02]  /*6d30*/  HADD2.F32 R14, -RZ, R34.H0_H0 ;  /* 0x20000022ff0e7230 */ /* 0x000fe40000004100 */
[--C-:B-1----:R-:W-:Y:S02]  /*6d40*/  HADD2.F32 R8, -RZ, R4.reuse.H0_H0 ;  /* 0x20000004ff087230 */ /* 0x102fe40000004100 */
        /* <DEDUP_REMOVED lines=32> */
.L_x_3924:
[----:B------:R-:W-:Y:S05]  /*6f50*/  BSYNC B2 ;  /* 0x0000000000027941 */ /* 0x000fea0003800000 */
.L_x_3923:
[----:B------:R-:W-:Y:S05]  /*6f60*/  @P1 BRA `(.L_x_3922) ;  /* 0x0000000000981947 */ /* 0x000fea0003800000 */
[----:B-1----:R-:W1:Y:S01]  /*6f70*/  LDS.128 R4, [R0] ;  /* 0x0000000000047984 */ /* 0x002e620000000c00 */
        /* <DEDUP_REMOVED lines=37> */
.L_x_3922:
[----:B------:R-:W-:Y:S05]  /*71d0*/  BSYNC B1 ;  /* 0x0000000000017941 */ /* 0x000fea0003800000 */
.L_x_3921:
[----:B------:R-:W-:-:S13]  /*71e0*/  ISETP.GE.AND P0, PT, R226, R27, PT ;  /* 0x0000001be200720c */ /* 0x000fda0003f06270 */
[----:B------:R-:W-:Y:S05]  /*71f0*/  @P0 BRA `(.L_x_3925) ;  /* 0x0000001400000947 */ /* 0x000fea0003800000 */
[----:B-12---:R-:W1:Y:S01]  /*7200*/  LDC R5, c[0x0][0x3f4] ;  /* 0x0000fd00ff057b82 */ /* 0x006e620000000800 */
[----:B------:R-:W-:Y:S01]  /*7210*/  BSSY B1, `(.L_x_3926) ;  /* 0x000002a000017945 */ /* 0x000fe20003800000 */
[-C--:B-1----:R-:W-:Y:S02]  /*7220*/  ISETP.GE.AND P0, PT, R186, R5.reuse, PT ;  /* 0x00000005ba00720c */ /* 0x082fe40003f06270 */
[----:B------:R-:W-:-:S11]  /*7230*/  ISETP.GE.AND P1, PT, R190, R5, PT ;  /* 0x00000005be00720c */ /* 0x000fd60003f26270 */
[----:B------:R-:W-:Y:S05]  /*7240*/  @P0 BRA `(.L_x_3927) ;  /* 0x0000000000980947 */ /* 0x000fea0003800000 */
[----:B------:R-:W1:Y:S01]  /*7250*/  LDS.128 R4, [R3+0x21400] ;  /* 0x0214000003047984 */ /* 0x000e620000000c00 */
[----:B------:R-:W-:Y:S02]  /*7260*/  HADD2.F32 R14, -RZ, R30.H0_H0 ;  /* 0x2000001eff0e7230 */ /* 0x000fe40000004100 */
[----:B------:R-:W-:Y:S02]  /*7270*/  HADD2.F32 R20, -RZ, R28.H0_H0 ;  /* 0x2000001cff147230 */ /* 0x000fe40000004100 */
[----:B------:R-:W-:Y:S02]  /*7280*/  HADD2.F32 R25, -RZ, R34.H0_H0 ;  /* 0x20000022ff197230 */ /* 0x000fe40000004100 */
[----:B------:R-:W-:Y:S02]  /*7290*/  HADD2.F32 R21, -RZ, R32.H0_H0 ;  /* 0x20000020ff157230 */ /* 0x000fe40000004100 */
[----:B------:R-:W-:Y:S02]  /*72a0*/  HADD2.F32 R24, -RZ, R28.H1_H1 ;  /* 0x3000001cff187230 */ /* 0x000fe40000004100 */
[----:B------:R-:W-:-:S02]  /*72b0*/  HADD2.F32 R27, -RZ, R34.H1_H1 ;  /* 0x30000022ff1b7230 */ /* 0x000fc40000004100 */
[--C-:B-1----:R-:W-:Y:S02]  /*72c0*/  HADD2.F32 R8, -RZ, R4.reuse.H0_H0 ;  /* 0x20000004ff087230 */ /* 0x102fe40000004100 */
[----:B------:R-:W-:Y:S02]  /*72d0*/  HADD2.F32 R4, -RZ, R4.H1_H1 ;  /* 0x30000004ff047230 */ /* 0x000fe40000004100 */
[--C-:B------:R-:W-:Y:S02]  /*72e0*/  HADD2.F32 R9, -RZ, R5.reuse.H0_H0 ;  /* 0x20000005ff097230 */ /* 0x100fe40000004100 */
[----:B------:R-:W-:Y:S02]  /*72f0*/  HADD2.F32 R5, -RZ, R5.H1_H1 ;  /* 0x30000005ff057230 */ /* 0x000fe40000004100 */
[-C--:B------:R-:W-:Y:S01]  /*7300*/  FMUL.FTZ R13, R20, R4.reuse ;  /* 0x00000004140d7220 */ /* 0x080fe20000410000 */
[----:B0-----:R-:W-:Y:S01]  /*7310*/  FMUL.FTZ R15, R14, R4 ;  /* 0x000000040e0f7220 */ /* 0x001fe20000410000 */
[----:B------:R-:W-:-:S02]  /*7320*/  HADD2.F32 R10, -RZ, R6.H0_H0 ;  /* 0x20000006ff0a7230 */ /* 0x000fc40000004100 */
[-C--:B------:R-:W-:Y:S01]  /*7330*/  FMUL.FTZ R12, R25, R5.reuse ;  /* 0x00000005190c7220 */ /* 0x080fe20000410000 */
[-C--:B------:R-:W-:Y:S01]  /*7340*/  FFMA.FTZ R4, R14, R8.reuse, -R13 ;  /* 0x000000080e047223 */ /* 0x080fe2000001080d */
[----:B------:R-:W-:Y:S01]  /*7350*/  FFMA.FTZ R15, R20, R8, R15 ;  /* 0x00000008140f7223 */ /* 0x000fe2000001000f */
[C---:B------:R-:W-:Y:S01]  /*7360*/  FMUL.FTZ R8, R21.reuse, R5 ;  /* 0x0000000515087220 */ /* 0x040fe20000410000 */
[--C-:B------:R-:W-:Y:S02]  /*7370*/  HADD2.F32 R11, -RZ, R7.reuse.H0_H0 ;  /* 0x20000007ff0b7230 */ /* 0x100fe40000004100 */
[-C--:B------:R-:W-:Y:S01]  /*7380*/  FFMA.FTZ R5, R21, R9.reuse, -R12 ;  /* 0x0000000915057223 */ /* 0x080fe2000001080c */
[----:B------:R-:W-:Y:S02]  /*7390*/  HADD2.F32 R6, -RZ, R6.H1_H1 ;  /* 0x30000006ff067230 */ /* 0x000fe40000004100 */
[----:B------:R-:W-:Y:S01]  /*73a0*/  FFMA.FTZ R8, R25, R9, R8 ;  /* 0x0000000919087223 */ /* 0x000fe20000010008 */
[----:B------:R-:W-:Y:S01]  /*73b0*/  HADD2.F32 R7, -RZ, R7.H1_H1 ;  /* 0x30000007ff077230 */ /* 0x000fe20000004100 */
[----:B------:R-:W-:Y:S01]  /*73c0*/  F2FP.F16.F32.PACK_AB R4, R15, R4 ;  /* 0x000000040f04723e */ /* 0x000fe200000000ff */
[----:B------:R-:W-:-:S02]  /*73d0*/  HADD2.F32 R20, -RZ, R30.H1_H1 ;  /* 0x3000001eff147230 */ /* 0x000fc40000004100 */
[-C--:B------:R-:W-:Y:S01]  /*73e0*/  FMUL.FTZ R9, R24, R6.reuse ;  /* 0x0000000618097220 */ /* 0x080fe20000410000 */
[----:B------:R-:W-:Y:S02]  /*73f0*/  HADD2.F32 R21, -RZ, R32.H1_H1 ;  /* 0x30000020ff157230 */ /* 0x000fe40000004100 */
[----:B------:R-:W-:Y:S01]  /*7400*/  FMUL.FTZ R12, R27, R7 ;  /* 0x000000071b0c7220 */ /* 0x000fe20000410000 */
[----:B------:R-:W-:Y:S01]  /*7410*/  F2FP.F16.F32.PACK_AB R5, R8, R5 ;  /* 0x000000050805723e */ /* 0x000fe200000000ff */
[C---:B------:R-:W-:Y:S01]  /*7420*/  FMUL.FTZ R13, R20.reuse, R6 ;  /* 0x00000006140d7220 */ /* 0x040fe20000410000 */
[-C--:B------:R-:W-:Y:S01]  /*7430*/  FFMA.FTZ R6, R20, R10.reuse, -R9 ;  /* 0x0000000a14067223 */ /* 0x080fe20000010809 */
[C---:B------:R-:W-:Y:S01]  /*7440*/  FMUL.FTZ R14, R21.reuse, R7 ;  /* 0x00000007150e7220 */ /* 0x040fe20000410000 */
[-C--:B------:R-:W-:Y:S01]  /*7450*/  FFMA.FTZ R7, R21, R11.reuse, -R12 ;  /* 0x0000000b15077223 */ /* 0x080fe2000001080c */
[----:B------:R-:W-:Y:S02]  /*7460*/  FFMA.FTZ R13, R24, R10, R13 ;  /* 0x0000000a180d7223 */ /* 0x000fe4000001000d */
[----:B------:R-:W-:-:S03]  /*7470*/  FFMA.FTZ R14, R27, R11, R14 ;  /* 0x0000000b1b0e7223 */ /* 0x000fc6000001000e */
[----:B------:R-:W-:Y:S02]  /*7480*/  F2FP.F16.F32.PACK_AB R6, R13, R6 ;  /* 0x000000060d06723e */ /* 0x000fe400000000ff */
[----:B------:R-:W-:-:S05]  /*7490*/  F2FP.F16.F32.PACK_AB R7, R14, R7 ;  /* 0x000000070e07723e */ /* 0x000fca00000000ff */
[----:B------:R1:W-:Y:S02]  /*74a0*/  STS.128 [R3+0x21400], R4 ;  /* 0x0214000403007388 */ /* 0x0003e40000000c00 */
.L_x_3927:
[----:B------:R-:W-:Y:S05]  /*74b0*/  BSYNC B1 ;  /* 0x0000000000017941 */ /* 0x000fea0003800000 */
.L_x_3926:
[----:B------:R-:W-:Y:S05]  /*74c0*/  @P1 BRA `(.L_x_3925) ;  /* 0x00000010004c1947 */ /* 0x000fea0003800000 */
[----:B-1----:R-:W1:Y:S01]  /*74d0*/  LDS.128 R4, [R0+0x1000] ;  /* 0x0010000000047984 */ /* 0x002e620000000c00 */
[----:B0-----:R-:W-:Y:S02]  /*74e0*/  HADD2.F32 R15, -RZ, R29.H0_H0 ;  /* 0x2000001dff0f7230 */ /* 0x001fe40000004100 */
        /* <DEDUP_REMOVED lines=10> */
[----:B------:R-:W-:Y:S01]  /*7590*/  FMUL.FTZ R14, R13, R4 ;  /* 0x000000040d0e7220 */ /* 0x000fe20000410000 */
[----:B------:R-:W-:-:S02]  /*75a0*/  HADD2.F32 R9, -RZ, R6.H0_H0 ;  /* 0x20000006ff097230 */ /* 0x000fc40000004100 */
[----:B------:R-:W-:Y:S01]  /*75b0*/  FMUL.FTZ R11, R24, R5 ;  /* 0x00000005180b7220 */ /* 0x000fe20000410000 */
[----:B------:R-:W-:Y:S01]  /*75c0*/  FFMA.FTZ R4, R13, R3, -R12 ;  /* 0x000000030d047223 */ /* 0x000fe2000001080c */
[--C-:B------:R-:W-:Y:S02]  /*75d0*/  HADD2.F32 R10, -RZ, R7.reuse.H0_H0 ;  /* 0x20000007ff0a7230 */ /* 0x100fe40000004100 */
[C---:B------:R-:W-:Y:S01]  /*75e0*/  FMUL.FTZ R13, R20.reuse, R5 ;  /* 0x00000005140d7220 */ /* 0x040fe20000410000 */
[----:B------:R-:W-:Y:S02]  /*75f0*/  HADD2.F32 R6, -RZ, R6.H1_H1 ;  /* 0x30000006ff067230 */ /* 0x000fe40000004100 */
[----:B------:R-:W-:Y:S01]  /*7600*/  FFMA.FTZ R3, R15, R3, R14 ;  /* 0x000000030f037223 */ /* 0x000fe2000001000e */
[----:B------:R-:W-:Y:S02]  /*7610*/  HADD2.F32 R7, -RZ, R7.H1_H1 ;  /* 0x30000007ff077230 */ /* 0x000fe40000004100 */
[----:B------:R-:W-:Y:S01]  /*7620*/  FFMA.FTZ R5, R20, R8, -R11 ;  /* 0x0000000814057223 */ /* 0x000fe2000001080b */
[----:B------:R-:W-:-:S02]  /*7630*/  HADD2.F32 R15, -RZ, R31.H1_H1 ;  /* 0x3000001fff0f7230 */ /* 0x000fc40000004100 */
[----:B------:R-:W-:Y:S01]  /*7640*/  FFMA.FTZ R8, R24, R8, R13 ;  /* 0x0000000818087223 */ /* 0x000fe2000001000d */
[----:B------:R-:W-:Y:S02]  /*7650*/  HADD2.F32 R20, -RZ, R33.H1_H1 ;  /* 0x30000021ff147230 */ /* 0x000fe40000004100 */
[-C--:B------:R-:W-:Y:S01]  /*7660*/  FMUL.FTZ R12, R21, R6.reuse ;  /* 0x00000006150c7220 */ /* 0x080fe20000410000 */
[-C--:B------:R-:W-:Y:S01]  /*7670*/  FMUL.FTZ R11, R26, R7.reuse ;  /* 0x000000071a0b7220 */ /* 0x080fe20000410000 */
[----:B------:R-:W-:Y:S01]  /*7680*/  FMUL.FTZ R14, R15, R6 ;  /* 0x000000060f0e7220 */ /* 0x000fe20000410000 */
[----:B------:R-:W-:Y:S01]  /*7690*/  F2FP.F16.F32.PACK_AB R4, R3, R4 ;  /* 0x000000040304723e */ /* 0x000fe200000000ff */
[C---:B------:R-:W-:Y:S01]  /*76a0*/  FMUL.FTZ R13, R20.reuse, R7 ;  /* 0x00000007140d7220 */ /* 0x040fe20000410000 */
[-C--:B------:R-:W-:Y:S01]  /*76b0*/  FFMA.FTZ R6, R15, R9.reuse, -R12 ;  /* 0x000000090f067223 */ /* 0x080fe2000001080c */
[-C--:B------:R-:W-:Y:S01]  /*76c0*/  FFMA.FTZ R7, R20, R10.reuse, -R11 ;  /* 0x0000000a14077223 */ /* 0x080fe2000001080b */
[----:B------:R-:W-:Y:S01]  /*76d0*/  FFMA.FTZ R9, R21, R9, R14 ;  /* 0x0000000915097223 */ /* 0x000fe2000001000e */
[----:B------:R-:W-:Y:S01]  /*76e0*/  FFMA.FTZ R10, R26, R10, R13 ;  /* 0x0000000a1a0a7223 */ /* 0x000fe2000001000d */
[----:B------:R-:W-:-:S03]  /*76f0*/  F2FP.F16.F32.PACK_AB R5, R8, R5 ;  /* 0x000000050805723e */ /* 0x000fc600000000ff */
[----:B------:R-:W-:Y:S02]  /*7700*/  F2FP.F16.F32.PACK_AB R6, R9, R6 ;  /* 0x000000060906723e */ /* 0x000fe400000000ff */
[----:B------:R-:W-:-:S05]  /*7710*/  F2FP.F16.F32.PACK_AB R7, R10, R7 ;  /* 0x000000070a07723e */ /* 0x000fca00000000ff */
[----:B------:R3:W-:Y:S01]  /*7720*/  STS.128 [R0+0x1000], R4 ;  /* 0x0010000400007388 */ /* 0x0007e20000000c00 */
[----:B------:R-:W-:Y:S05]  /*7730*/  BRA `(.L_x_3925) ;  /* 0x0000000c00b07947 */ /* 0x000fea0003800000 */
.L_x_3915:
[----:B------:R-:W-:-:S03]  /*7740*/  UMOV UR4, 0xffffffff ;  /* 0xffffffff00047882 */ /* 0x000fc60000000000 */
[----:B------:R-:W-:Y:S05]  /*7750*/  BRA.DIV UR4, `(.L_x_3928) ;  /* 0x0000010604487947 */ /* 0x000fea000b800000 */
[----:B------:R-:W0:Y:S04]  /*7760*/  SHFL.IDX PT, R3, R27, RZ, 0x1c1f ;  /* 0x001c1fff1b037589 */ /* 0x000e2800000e0000 */
[----:B------:R-:W1:Y:S04]  /*7770*/  SHFL.IDX PT, R0, R26, RZ, 0x1c1f ;  /* 0x001c1fff1a007589 */ /* 0x000e6800000e0000 */
[----:B------:R2:W3:Y:S04]  /*7780*/  SHFL.IDX PT, R5, R29, RZ, 0x1c1f ;  /* 0x001c1fff1d057589 */ /* 0x0004e800000e0000 */
[----:B------:R2:W4:Y:S01]  /*7790*/  SHFL.IDX PT, R14, R28, RZ, 0x1c1f ;  /* 0x001c1fff1c0e7589 */ /* 0x00052200000e0000 */
[----:B0-----:R-:W-:-:S02]  /*77a0*/  IMAD.MOV.U32 R13, RZ, RZ, R3 ;  /* 0x000000ffff0d7224 */ /* 0x001fc400078e0003 */
[----:B-12---:R-:W-:-:S07]  /*77b0*/  IMAD.MOV.U32 R12, RZ, RZ, R0 ;  /* 0x000000ffff0c7224 */ /* 0x006fce00078e0000 */
.L_x_4171:
[----:B------:R-:W-:Y:S01]  /*77c0*/  ULDC UR4, c[0x0][0x448] ;  /* 0x0001120000047ab9 */ /* 0x000fe20000000800 */
[----:B------:R-:W-:Y:S01]  /*77d0*/  LEA.HI R3, R208, R208, RZ, 0x1 ;  /* 0x000000d0d0037211 */ /* 0x000fe200078f08ff */
[----:B------:R-:W-:Y:S01]  /*77e0*/  IMAD R0, R24, UR4, RZ ;  /* 0x0000000418007c24 */ /* 0x000fe2000f8e02ff */
[----:B------:R-:W-:Y:S01]  /*77f0*/  BSSY B1, `(.L_x_3929) ;  /* 0x0000014000017945 */ /* 0x000fe20003800000 */
[----:B---3--:R-:W-:Y:S01]  /*7800*/  IMAD.MOV.U32 R15, RZ, RZ, R5 ;  /* 0x000000ffff0f7224 */ /* 0x008fe200078e0005 */
[----:B------:R-:W-:Y:S02]  /*7810*/  LOP3.LUT R3, R3, 0xfffffffe, RZ, 0xc0, !PT ;  /* 0xfffffffe03037812 */ /* 0x000fe400078ec0ff */
[----:B------:R-:W-:Y:S02]  /*7820*/  CS2R R4, SRZ ;  /* 0x0000000000047805 */ /* 0x000fe4000001ff00 */
[----:B------:R-:W-:Y:S01]  /*7830*/  ISETP.GE.AND P0, PT, R6, R0, PT ;  /* 0x000000000600720c */ /* 0x000fe20003f06270 */
[----:B------:R-:W-:Y:S01]  /*7840*/  IMAD R0, R25, -0x40, R0 ;  /* 0xffffffc019007824 */ /* 0x000fe200078e0200 */
[----:B------:R-:W-:Y:S01]  /*7850*/  CS2R R6, SRZ ;  /* 0x0000000000067805 */ /* 0x000fe2000001ff00 */
[----:B------:R-:W-:Y:S01]  /*7860*/  IMAD.IADD R3, R208, 0x1, -R3 ;  /* 0x00000001d0037824 */ /* 0x000fe200078e0a03 */
[----:B------:R-:W-:-:S02]  /*7870*/  CS2R R8, SRZ ;  /* 0x0000000000087805 */ /* 0x000fc4000001ff00 */
[----:B------:R-:W-:Y:S02]  /*7880*/  CS2R R10, SRZ ;  /* 0x00000000000a7805 */ /* 0x000fe4000001ff00 */
[----:B------:R-:W-:-:S05]  /*7890*/  SHF.L.U32 R3, R3, 0x1f, RZ ;  /* 0x0000001f03037819 */ /* 0x000fca00000006ff */
[----:B------:R-:W-:Y:S05]  /*78a0*/  @P0 BRA `(.L_x_3930) ;  /* 0x0000000000200947 */ /* 0x000fea0003800000 */
[----:B------:R-:W-:Y:S01]  /*78b0*/  ULDC UR4, c[0x0][0x3f4] ;  /* 0x0000fd0000047ab9 */ /* 0x000fe20000000800 */
[----:B------:R-:W-:Y:S02]  /*78c0*/  CS2R R4, SRZ ;  /* 0x0000000000047805 */ /* 0x000fe4000001ff00 */
[----:B------:R-:W-:-:S13]  /*78d0*/  ISETP.GE.AND P0, PT, R16, UR4, PT ;  /* 0x0000000410007c0c */ /* 0x000fda000bf06270 */
[----:B------:R-:W-:Y:S05]  /*78e0*/  @P0 BRA `(.L_x_3930) ;  /* 0x0000000000100947 */ /* 0x000fea0003800000 */
[----:B------:R-:W-:-:S04]  /*78f0*/  IMAD.WIDE R12, R16, 0x2, R12 ;  /* 0x00000002100c7825 */ /* 0x000fc800078e020c */
[----:B----4-:R-:W-:Y:S01]  /*7900*/  IMAD.WIDE R14, R16, 0x2, R14 ;  /* 0x00000002100e7825 */ /* 0x010fe200078e020e */
[----:B------:R0:W5:Y:S04]  /*7910*/  LD.E.128 R4, desc[UR40][R12.64] ;  /* 0x000000280c047980 */ /* 0x000168000c101d00 */
[----:B------:R0:W5:Y:S02]  /*7920*/  LD.E.128 R8, desc[UR40][R14.64] ;  /* 0x000000280e087980 */ /* 0x000164000c101d00 */
.L_x_3930:
[----:B------:R-:W-:Y:S05]  /*7930*/  BSYNC B1 ;  /* 0x0000000000017941 */ /* 0x000fea0003800000 */
.L_x_3929:
[----:B------:R-:W1:Y:S01]  /*7940*/  SYNCS.PHASECHK.TRANS64.TRYWAIT P1, [R2+URZ+0x28c00], R3 ;  /* 0x028c0003020075a7 */ /* 0x000e62000802017f */
[----:B-----5:R-:W-:Y:S01]  /*7950*/  IMAD.MOV.U32 R36, RZ, RZ, R4 ;  /* 0x000000ffff247224 */ /* 0x020fe200078e0004 */
[--C-:B------:R-:W-:Y:S01]  /*7960*/  SHF.R.U64 R40, R4, 0x10, R5.reuse ;  /* 0x0000001004287819 */ /* 0x100fe20000001205 */
[--C-:B0-----:R-:W-:Y:S01]  /*7970*/  IMAD.MOV.U32 R12, RZ, RZ, R5.reuse ;  /* 0x000000ffff0c7224 */ /* 0x101fe200078e0005 */
[----:B----4-:R-:W-:Y:S01]  /*7980*/  SHF.R.U32.HI R14, RZ, 0x10, R5 ;  /* 0x00000010ff0e7819 */ /* 0x010fe20000011605 */
[----:B------:R-:W-:Y:S01]  /*7990*/  IMAD.MOV.U32 R37, RZ, RZ, R6 ;  /* 0x000000ffff257224 */ /* 0x000fe200078e0006 */
[----:B------:R-:W-:Y:S01]  /*79a0*/  SHF.R.U64 R41, R6, 0x10, R7 ;  /* 0x0000001006297819 */ /* 0x000fe20000001207 */
[----:B------:R-:W-:Y:S01]  /*79b0*/  IMAD.MOV.U32 R4, RZ, RZ, R8 ;  /* 0x000000ffff047224 */ /* 0x000fe200078e0008 */
[----:B------:R-:W-:Y:S01]  /*79c0*/  SHF.R.U64 R42, R8, 0x10, R9 ;  /* 0x00000010082a7819 */ /* 0x000fe20000001209 */
[----:B------:R-:W-:Y:S01]  /*79d0*/  IMAD.MOV.U32 R38, RZ, RZ, R7 ;  /* 0x000000ffff267224 */ /* 0x000fe200078e0007 */
[----:B------:R-:W-:Y:S01]  /*79e0*/  VIMNMX R0, R0, 0x40, PT ;  /* 0x0000004000007848 */ /* 0x000fe20003fe0100 */
[--C-:B------:R-:W-:Y:S01]  /*79f0*/  IMAD.MOV.U32 R5, RZ, RZ, R9.reuse ;  /* 0x000000ffff057224 */ /* 0x100fe200078e0009 */
[----:B------:R-:W-:Y:S01]  /*7a00*/  SHF.R.U32.HI R8, RZ, 0x10, R9 ;  /* 0x00000010ff087819 */ /* 0x000fe20000011609 */
[----:B------:R-:W-:Y:S01]  /*7a10*/  IMAD.MOV.U32 R39, RZ, RZ, R10 ;  /* 0x000000ffff277224 */ /* 0x000fe200078e000a */
[----:B------:R-:W-:Y:S01]  /*7a20*/  SHF.R.U32.HI R7, RZ, 0x10, R7 ;  /* 0x00000010ff077819 */ /* 0x000fe20000011607 */
[--C-:B------:R-:W-:Y:S01]  /*7a30*/  IMAD.MOV.U32 R6, RZ, RZ, R11.reuse ;  /* 0x000000ffff067224 */ /* 0x100fe200078e000b */
[----:B------:R-:W0:Y:S01]  /*7a40*/  LDC R13, c[0x0][0x3f4] ;  /* 0x0000fd00ff0d7b82 */ /* 0x000e220000000800 */
[--C-:B------:R-:W-:Y:S01]  /*7a50*/  SHF.R.U64 R43, R10, 0x10, R11.reuse ;  /* 0x000000100a2b7819 */ /* 0x100fe2000000120b */
[----:B------:R-:W-:Y:S01]  /*7a60*/  BSSY B1, `(.L_x_3931) ;  /* 0x000000f000017945 */ /* 0x000fe20003800000 */
[----:B------:R-:W-:-:S02]  /*7a70*/  SHF.R.U32.HI R9, RZ, 0x10, R11 ;  /* 0x00000010ff097819 */ /* 0x000fc4000001160b */
        /* <DEDUP_REMOVED lines=8> */
[----:B0-----:R-:W-:-:S04]  /*7b00*/  ISETP.GE.AND P0, PT, R16, R13, PT ;  /* 0x0000000d1000720c */ /* 0x001fc80003f06270 */
[-C--:B------:R-:W-:Y:S02]  /*7b10*/  ISETP.GE.OR P2, PT, R23, R0.reuse, P0 ;  /* 0x000000001700720c */ /* 0x080fe40000746670 */
[----:B------:R-:W-:Y:S01]  /*7b20*/  ISETP.GE.OR P0, PT, R226, R0, P0 ;  /* 0x00000000e200720c */ /* 0x000fe20000706670 */
[----:B------:R-:W-:Y:S01]  /*7b30*/  IMAD.IADD R0, R16, 0x1, R13 ;  /* 0x0000000110007824 */ /* 0x000fe200078e020d */
[----:B-1----:R-:W-:Y:S11]  /*7b40*/  @!P1 BRA `(.L_x_3932) ;  /* 0x0000010000c49947 */ /* 0x002ff60003800000 */
.L_x_4172:
[----:B------:R-:W-:Y:S05]  /*7b50*/  BSYNC B1 ;  /* 0x0000000000017941 */ /* 0x000fea0003800000 */
.L_x_3931:
[----:B------:R-:W-:Y:S01]  /*7b60*/  BSSY B1, `(.L_x_3933) ;  /* 0x0000059000017945 */ /* 0x000fe20003800000 */
[----:B------:R-:W-:-:S03]  /*7b70*/  LOP3.LUT R0, R0, 0x38, RZ, 0xc0, !PT ;  /* 0x0000003800007812 */ /* 0x000fc600078ec0ff */
[----:B------:R-:W-:Y:S05]  /*7b80*/  @P2 BRA `(.L_x_3934) ;  /* 0x0000000400582947 */ /* 0x000fea0003800000 */
[----:B0-----:R-:W-:Y:S02]  /*7b90*/  IMAD.SHL.U32 R3, R188, 0x40, RZ ;  /* 0x00000040bc037824 */ /* 0x001fe400078e00ff */
[----:B------:R-:W-:Y:S02]  /*7ba0*/  HADD2.F32 R26, -RZ, R36.H0_H0 ;  /* 0x20000024ff1a7230 */ /* 0x000fe40000004100 */
[----:B------:R-:W-:Y:S01]  /*7bb0*/  HADD2.F32 R28, -RZ, R37.H1_H1 ;  /* 0x30000025ff1c7230 */ /* 0x000fe20000004100 */
[----:B------:R-:W-:Y:S01]  /*7bc0*/  LOP3.LUT R5, R3, 0x1c0, RZ, 0xc0, !PT ;  /* 0x000001c003057812 */ /* 0x000fe200078ec0ff */
[----:B------:R-:W-:Y:S02]  /*7bd0*/  HADD2.F32 R25, -RZ, R42.H0_H0 ;  /* 0x2000002aff197230 */ /* 0x000fe40000004100 */
[----:B------:R-:W-:Y:S01]  /*7be0*/  HADD2.F32 R27, -RZ, R38.H1_H1 ;  /* 0x30000026ff1b7230 */ /* 0x000fe20000004100 */
[----:B------:R-:W-:Y:S02]  /*7bf0*/  LOP3.LUT R3, R5, 0x38, R16, 0xf8, !PT ;  /* 0x0000003805037812 */ /* 0x000fe400078ef810 */
[----:B------:R-:W-:-:S04]  /*7c00*/  SHF.R.U32.HI R4, RZ, 0x3, R5 ;  /* 0x00000003ff047819 */ /* 0x000fc80000011605 */
[----:B------:R-:W-:-:S05]  /*7c10*/  LOP3.LUT R3, R3, R4, RZ, 0x3c, !PT ;  /* 0x0000000403037212 */ /* 0x000fca00078e3cff */
[----:B------:R-:W-:-:S04]  /*7c20*/  IMAD R3, R192, 0x200, R3 ;  /* 0x00000200c0037824 */ /* 0x000fc800078e0203 */
[----:B------:R-:W-:Y:S01]  /*7c30*/  IMAD R33, R3, 0x2, R2 ;  /* 0x0000000203217824 */ /* 0x000fe200078e0202 */
[----:B------:R-:W-:-:S04]  /*7c40*/  LOP3.LUT R3, R4, R0, R5, 0x1e, !PT ;  /* 0x0000000004037212 */ /* 0x000fc800078e1e05 */
[----:B------:R-:W0:Y:S01]  /*7c50*/  LDS.128 R4, [R33+0x20400] ;  /* 0x0204000021047984 */ /* 0x000e220000000c00 */
[----:B------:R-:W-:-:S04]  /*7c60*/  IMAD R3, R192, 0x200, R3 ;  /* 0x00000200c0037824 */ /* 0x000fc800078e0203 */
[----:B------:R-:W-:-:S05]  /*7c70*/  IMAD R35, R3, 0x2, R2 ;  /* 0x0000000203237824 */ /* 0x000fca00078e0202 */
[----:B------:R-:W1:Y:S01]  /*7c80*/  LDS.128 R8, [R35+0x20400] ;  /* 0x0204000023087984 */ /* 0x000e620000000c00 */
[--C-:B0-----:R-:W-:Y:S02]  /*7c90*/  HADD2.F32 R3, -RZ, R4.reuse.H0_H0 ;  /* 0x20000004ff037230 */ /* 0x101fe40000004100 */
[----:B------:R-:W-:Y:S02]  /*7ca0*/  HADD2.F32 R4, -RZ, R4.H1_H1 ;  /* 0x30000004ff047230 */ /* 0x000fe40000004100 */
[--C-:B------:R-:W-:Y:S02]  /*7cb0*/  HADD2.F32 R12, -RZ, R5.reuse.H0_H0 ;  /* 0x20000005ff0c7230 */ /* 0x100fe40000004100 */
[----:B------:R-:W-:Y:S02]  /*7cc0*/  HADD2.F32 R5, -RZ, R5.H1_H1 ;  /* 0x30000005ff057230 */ /* 0x000fe40000004100 */
[----:B------:R-:W-:Y:S02]  /*7cd0*/  HADD2.F32 R13, -RZ, R6.H0_H0 ;  /* 0x20000006ff0d7230 */ /* 0x000fe40000004100 */
        /* <DEDUP_REMOVED lines=32> */
[----:B------:R-:W-:Y:S02]  /*7ee0*/  HADD2.F32 R6, -RZ, R6.H1_H1 ;  /* 0x30000006ff067230 */ /* 0x000fe40000004100 */
[C---:B------:R-:W-:Y:S01]  /*7ef0*/  FMUL.FTZ R5, R10.reuse, R9 ;  /* 0x000000090a057220 */ /* 0x040fe20000410000 */
[C---:B------:R-:W-:Y:S01]  /*7f00*/  FFMA.FTZ R25, R13.reuse, R8, -R4 ;  /* 0x000000080d197223 */ /* 0x040fe20000010804 */
[----:B------:R-:W-:Y:S01]  /*7f10*/  FFMA.FTZ R27, R13, R12, R27 ;  /* 0x0000000c0d1b7223 */ /* 0x000fe2000001001b */
[-C--:B------:R-:W-:Y:S01]  /*7f20*/  FMUL.FTZ R13, R10, R3.reuse ;  /* 0x000000030a0d7220 */ /* 0x080fe20000410000 */
[----:B------:R-:W-:Y:S01]  /*7f30*/  FFMA.FTZ R10, R6, R3, -R5 ;  /* 0x00000003060a7223 */ /* 0x000fe20000010805 */
[----:B------:R-:W-:-:S02]  /*7f40*/  HADD2.F32 R24, -RZ, R11.H0_H0 ;  /* 0x2000000bff187230 */ /* 0x000fc40000004100 */
[----:B------:R-:W-:Y:S02]  /*7f50*/  HADD2.F32 R5, -RZ, R39.H1_H1 ;  /* 0x30000027ff057230 */ /* 0x000fe40000004100 */
[----:B------:R-:W-:Y:S01]  /*7f60*/  FFMA.FTZ R12, R6, R9, R13 ;  /* 0x00000009060c7223 */ /* 0x000fe2000001000d */
[----:B------:R-:W-:Y:S02]  /*7f70*/  HADD2.F32 R3, -RZ, R38.H0_H0 ;  /* 0x20000026ff037230 */ /* 0x000fe40000004100 */
[----:B------:R-:W-:Y:S02]  /*7f80*/  HADD2.F32 R11, -RZ, R11.H1_H1 ;  /* 0x3000000bff0b7230 */ /* 0x000fe40000004100 */
[C---:B------:R-:W-:Y:S01]  /*7f90*/  FMUL.FTZ R9, R24.reuse, R5 ;  /* 0x0000000518097220 */ /* 0x040fe20000410000 */
[----:B------:R-:W-:Y:S02]  /*7fa0*/  HADD2.F32 R8, -RZ, R43.H1_H1 ;  /* 0x3000002bff087230 */ /* 0x000fe40000004100 */
[----:B------:R-:W-:Y:S01]  /*7fb0*/  FMUL.FTZ R24, R24, R3 ;  /* 0x0000000318187220 */ /* 0x000fe20000410000 */
[----:B------:R-:W-:-:S02]  /*7fc0*/  HADD2.F32 R4, -RZ, R41.H1_H1 ;  /* 0x30000029ff047230 */ /* 0x000fc40000004100 */
[--C-:B------:R-:W-:Y:S02]  /*7fd0*/  HADD2.F32 R14, -RZ, R7.reuse.H0_H0 ;  /* 0x20000007ff0e7230 */ /* 0x100fe40000004100 */
[C---:B------:R-:W-:Y:S01]  /*7fe0*/  FMUL.FTZ R6, R11.reuse, R8 ;  /* 0x000000080b067220 */ /* 0x040fe20000410000 */
[----:B------:R-:W-:Y:S02]  /*7ff0*/  HADD2.F32 R7, -RZ, R7.H1_H1 ;  /* 0x30000007ff077230 */ /* 0x000fe40000004100 */
[-C--:B------:R-:W-:Y:S01]  /*8000*/  FMUL.FTZ R13, R11, R4.reuse ;  /* 0x000000040b0d7220 */ /* 0x080fe20000410000 */
        /* <DEDUP_REMOVED lines=14> */
.L_x_3934:
[----:B------:R-:W-:Y:S05]  /*80f0*/  BSYNC B1 ;  /* 0x0000000000017941 */ /* 0x000fea0003800000 */
.L_x_3933:
[----:B------:R-:W-:Y:S05]  /*8100*/  @P0 BRA `(.L_x_3925) ;  /* 0x00000004003c0947 */ /* 0x000fea0003800000 */
[----:B------:R-:W-:Y:S01]  /*8110*/  LOP3.LUT R0, R235, R0, R220, 0x1e, !PT ;  /* 0x00000000eb007212 */ /* 0x000fe200078e1edc */
[----:B-1----:R-:W1:Y:S01]  /*8120*/  LDS.128 R4, [R219+0x20400] ;  /* 0x02040000db047984 */ /* 0x002e620000000c00 */
[----:B------:R-:W-:Y:S02]  /*8130*/  HADD2.F32 R28, -RZ, R37.H1_H1 ;  /* 0x30000025ff1c7230 */ /* 0x000fe40000004100 */
[----:B------:R-:W-:Y:S02]  /*8140*/  HADD2.F32 R26, -RZ, R36.H0_H0 ;  /* 0x20000024ff1a7230 */ /* 0x000fe40000004100 */
[----:B0-----:R-:W-:Y:S02]  /*8150*/  IMAD.IADD R3, R221, 0x1, R0 ;  /* 0x00000001dd037824 */ /* 0x001fe400078e0200 */
[----:B------:R-:W-:Y:S02]  /*8160*/  HADD2.F32 R30, -RZ, R42.H0_H0 ;  /* 0x2000002aff1e7230 */ /* 0x000fe40000004100 */
[----:B------:R-:W-:-:S02]  /*8170*/  IMAD R3, R3, 0x2, R2 ;  /* 0x0000000203037824 */ /* 0x000fc400078e0202 */
[----:B------:R-:W-:Y:S02]  /*8180*/  HADD2.F32 R32, -RZ, R38.H1_H1 ;  /* 0x30000026ff207230 */ /* 0x000fe40000004100 */
[----:B------:R-:W-:Y:S01]  /*8190*/  HADD2.F32 R35, -RZ, R42.H1_H1 ;  /* 0x3000002aff237230 */ /* 0x000fe20000004100 */
[----:B------:R-:W0:Y:S01]  /*81a0*/  LDS.128 R8, [R3+0x20400] ;  /* 0x0204000003087984 */ /* 0x000e220000000c00 */
[----:B------:R-:W-:Y:S02]  /*81b0*/  HADD2.F32 R33, -RZ, R37.H0_H0 ;  /* 0x20000025ff217230 */ /* 0x000fe40000004100 */
[----:B------:R-:W-:Y:S02]  /*81c0*/  HADD2.F32 R37, -RZ, R39.H0_H0 ;  /* 0x20000027ff257230 */ /* 0x000fe40000004100 */
[--C-:B-1----:R-:W-:Y:S02]  /*81d0*/  HADD2.F32 R0, -RZ, R4.reuse.H0_H0 ;  /* 0x20000004ff007230 */ /* 0x102fe40000004100 */
[----:B------:R-:W-:-:S02]  /*81e0*/  HADD2.F32 R4, -RZ, R4.H1_H1 ;  /* 0x30000004ff047230 */ /* 0x000fc40000004100 */
[--C-:B------:R-:W-:Y:S02]  /*81f0*/  HADD2.F32 R12, -RZ, R5.reuse.H0_H0 ;  /* 0x20000005ff0c7230 */ /* 0x100fe40000004100 */
[----:B------:R-:W-:Y:S02]  /*8200*/  HADD2.F32 R5, -RZ, R5.H1_H1 ;  /* 0x30000005ff057230 */ /* 0x000fe40000004100 */
[--C-:B------:R-:W-:Y:S02]  /*8210*/  HADD2.F32 R13, -RZ, R6.reuse.H0_H0 ;  /* 0x20000006ff0d7230 */ /* 0x100fe40000004100 */
[----:B------:R-:W-:Y:S02]  /*8220*/  HADD2.F32 R6, -RZ, R6.H1_H1 ;  /* 0x30000006ff067230 */ /* 0x000fe40000004100 */
[----:B------:R-:W-:Y:S02]  /*8230*/  HADD2.F32 R14, -RZ, R7.H0_H0 ;  /* 0x20000007ff0e7230 */ /* 0x000fe40000004100 */
[----:B0-----:R-:W-:-:S02]  /*8240*/  HADD2.F32 R15, -RZ, R8.H0_H0 ;  /* 0x20000008ff0f7230 */ /* 0x001fc40000004100 */
[----:B------:R-:W-:Y:S02]  /*8250*/  HADD2.F32 R8, -RZ, R8.H1_H1 ;  /* 0x30000008ff087230 */ /* 0x000fe40000004100 */
[--C-:B------:R-:W-:Y:S02]  /*8260*/  HADD2.F32 R20, -RZ, R9.reuse.H0_H0 ;  /* 0x20000009ff147230 */ /* 0x100fe40000004100 */
[-C--:B------:R-:W-:Y:S01]  /*8270*/  FMUL.FTZ R25, R28, R15.reuse ;  /* 0x0000000f1c197220 */ /* 0x080fe20000410000 */
[----:B------:R-:W-:Y:S01]  /*8280*/  FMUL.FTZ R15, R26, R15 ;  /* 0x0000000f1a0f7220 */ /* 0x000fe20000410000 */
[----:B------:R-:W-:Y:S01]  /*8290*/  FMUL.FTZ R27, R30, R8 ;  /* 0x000000081e1b7220 */ /* 0x000fe20000410000 */
[----:B------:R-:W-:Y:S02]  /*82a0*/  HADD2.F32 R9, -RZ, R9.H1_H1 ;  /* 0x30000009ff097230 */ /* 0x000fe40000004100 */
[----:B------:R-:W-:Y:S01]  /*82b0*/  FFMA.FTZ R25, R26, R0, -R25 ;  /* 0x000000001a197223 */ /* 0x000fe20000010819 */
[----:B------:R-:W-:-:S02]  /*82c0*/  HADD2.F32 R26, -RZ, R40.H0_H0 ;  /* 0x20000028ff1a7230 */ /* 0x000fc40000004100 */
[----:B------:R-:W-:Y:S01]  /*82d0*/  FFMA.FTZ R15, R28, R0, R15 ;  /* 0x000000001c0f7223 */ /* 0x000fe2000001000f */
[----:B------:R-:W-:Y:S02]  /*82e0*/  HADD2.F32 R28, -RZ, R36.H1_H1 ;  /* 0x30000024ff1c7230 */ /* 0x000fe40000004100 */
[----:B------:R-:W-:Y:S02]  /*82f0*/  HADD2.F32 R21, -RZ, R10.H0_H0 ;  /* 0x2000000aff157230 */ /* 0x000fe40000004100 */
[C---:B------:R-:W-:Y:S01]  /*8300*/  FMUL.FTZ R29, R26.reuse, R8 ;  /* 0x000000081a1d7220 */ /* 0x040fe20000410000 */
[----:B------:R-:W-:Y:S01]  /*8310*/  FFMA.FTZ R0, R26, R4, -R27 ;  /* 0x000000041a007223 */ /* 0x000fe2000001081b */
[-C--:B------:R-:W-:Y:S01]  /*8320*/  FMUL.FTZ R27, R32, R20.reuse ;  /* 0x00000014201b7220 */ /* 0x080fe20000410000 */
[----:B------:R-:W-:Y:S01]  /*8330*/  FMUL.FTZ R31, R28, R20 ;  /* 0x000000141c1f7220 */ /* 0x000fe20000410000 */
[----:B------:R-:W-:Y:S01]  /*8340*/  FFMA.FTZ R8, R30, R4, R29 ;  /* 0x000000041e087223 */ /* 0x000fe2000001001d */
[----:B------:R-:W-:-:S02]  /*8350*/  HADD2.F32 R29, -RZ, R40.H1_H1 ;  /* 0x30000028ff1d7230 */ /* 0x000fc40000004100 */
[-C--:B------:R-:W-:Y:S01]  /*8360*/  FMUL.FTZ R4, R35, R9.reuse ;  /* 0x0000000923047220 */ /* 0x080fe20000410000 */
[----:B------:R-:W-:Y:S02]  /*8370*/  HADD2.F32 R10, -RZ, R10.H1_H1 ;  /* 0x3000000aff0a7230 */ /* 0x000fe40000004100 */
[-C--:B------:R-:W-:Y:S01]  /*8380*/  FFMA.FTZ R27, R28, R12.reuse, -R27 ;  /* 0x0000000c1c1b7223 */ /* 0x080fe2000001081b */
[----:B------:R-:W-:Y:S02]  /*8390*/  HADD2.F32 R30, -RZ, R43.H0_H0 ;  /* 0x2000002bff1e7230 */ /* 0x000fe40000004100 */
[C---:B------:R-:W-:Y:S01]  /*83a0*/  FMUL.FTZ R20, R29.reuse, R9 ;  /* 0x000000091d147220 */ /* 0x040fe20000410000 */
[----:B------:R-:W-:Y:S01]  /*83b0*/  FFMA.FTZ R31, R32, R12, R31 ;  /* 0x0000000c201f7223 */ /* 0x000fe2000001001f */
[----:B------:R-:W-:Y:S01]  /*83c0*/  FFMA.FTZ R12, R29, R5, -R4 ;  /* 0x000000051d0c7223 */ /* 0x000fe20000010804 */
[----:B------:R-:W-:Y:S02]  /*83d0*/  HADD2.F32 R28, -RZ, R41.H0_H0 ;  /* 0x20000029ff1c7230 */ /* 0x000fe40000004100 */
[----:B------:R-:W-:Y:S01]  /*83e0*/  FMUL.FTZ R4, R37, R21 ;  /* 0x0000001525047220 */ /* 0x000fe20000410000 */
[----:B------:R-:W-:Y:S01]  /*83f0*/  FFMA.FTZ R20, R35, R5, R20 ;  /* 0x0000000523147223 */ /* 0x000fe20000010014 */
[----:B------:R-:W-:Y:S01]  /*8400*/  FMUL.FTZ R5, R30, R10 ;  /* 0x0000000a1e057220 */ /* 0x000fe20000410000 */
[----:B------:R-:W-:Y:S01]  /*8410*/  FMUL.FTZ R26, R33, R21 ;  /* 0x00000015211a7220 */ /* 0x000fe20000410000 */
[----:B------:R-:W-:-:S02]  /*8420*/  HADD2.F32 R24, -RZ, R11.H0_H0 ;  /* 0x2000000bff187230 */ /* 0x000fc40000004100 */
[-C--:B------:R-:W-:Y:S01]  /*8430*/  FFMA.FTZ R21, R33, R13.reuse, -R4 ;  /* 0x0000000d21157223 */ /* 0x080fe20000010804 */
[C---:B------:R-:W-:Y:S01]  /*8440*/  FMUL.FTZ R9, R28.reuse, R10 ;  /* 0x0000000a1c097220 */ /* 0x040fe20000410000 */
[----:B------:R-:W-:Y:S02]  /*8450*/  HADD2.F32 R11, -RZ, R11.H1_H1 ;  /* 0x3000000bff0b7230 */ /* 0x000fe40000004100 */
[-C--:B------:R-:W-:Y:S01]  /*8460*/  FFMA.FTZ R10, R28, R6.reuse, -R5 ;  /* 0x000000061c0a7223 */ /* 0x080fe20000010805 */
[----:B------:R-:W-:Y:S02]  /*8470*/  HADD2.F32 R32, -RZ, R39.H1_H1 ;  /* 0x30000027ff207230 */ /* 0x000fe40000004100 */
[----:B------:R-:W-:Y:S01]  /*8480*/  FFMA.FTZ R26, R37, R13, R26 ;  /* 0x0000000d251a7223 */ /* 0x000fe2000001001a */
[----:B------:R-:W-:Y:S02]  /*8490*/  HADD2.F32 R33, -RZ, R43.H1_H1 ;  /* 0x3000002bff217230 */ /* 0x000fe40000004100 */
[----:B------:R-:W-:Y:S01]  /*84a0*/  FFMA.FTZ R13, R30, R6, R9 ;  /* 0x000000061e0d7223 */ /* 0x000fe20000010009 */
[----:B------:R-:W-:-:S02]  /*84b0*/  HADD2.F32 R28, -RZ, R38.H0_H0 ;  /* 0x20000026ff1c7230 */ /* 0x000fc40000004100 */
[-C--:B------:R-:W-:Y:S01]  /*84c0*/  FMUL.FTZ R5, R32, R24.reuse ;  /* 0x0000001820057220 */ /* 0x080fe20000410000 */
[----:B------:R-:W-:Y:S02]  /*84d0*/  HADD2.F32 R29, -RZ, R41.H1_H1 ;  /* 0x30000029ff1d7230 */ /* 0x000fe40000004100 */
[----:B------:R-:W-:Y:S01]  /*84e0*/  FMUL.FTZ R4, R33, R11 ;  /* 0x0000000b21047220 */ /* 0x000fe20000410000 */
[----:B------:R-:W-:Y:S02]  /*84f0*/  HADD2.F32 R7, -RZ, R7.H1_H1 ;  /* 0x30000007ff077230 */ /* 0x000fe40000004100 */
[----:B------:R-:W-:Y:S01]  /*8500*/  FMUL.FTZ R9, R28, R24 ;  /* 0x000000181c097220 */ /* 0x000fe20000410000 */
[----:B------:R-:W-:Y:S01]  /*8510*/  F2FP.F16.F32.PACK_AB R8, R8, R15 ;  /* 0x0000000f0808723e */ /* 0x000fe200000000ff */
        /* <DEDUP_REMOVED lines=14> */
.L_x_3925:
[----:B------:R-:W-:Y:S05]  /*8600*/  BSYNC B0 ;  /* 0x0000000000007941 */ /* 0x000fea0003800000 */
.L_x_3914:
        /* <DEDUP_REMOVED lines=8> */
.L_x_3911:
[----:B------:R-:W-:-:S13]  /*8690*/  ISETP.NE.AND P0, PT, R184, 0x3, PT ;  /* 0x00000003b800780c */ /* 0x000fda0003f05270 */
[----:B------:R-:W-:Y:S05]  /*86a0*/  @!P0 BRA `(.L_x_3935) ;  /* 0x0000000000048947 */ /* 0x000fea0003800000 */
[----:B------:R-:W-:Y:S01]  /*86b0*/  BPT.TRAP 0x1 ;  /* 0x000000040000795c */ /* 0x000fe20000300000 */
.L_x_3935:
[----:B0-----:R-:W-:Y:S01]  /*86c0*/  IMAD R15, R18, 0x8, R2 ;  /* 0x00000008120f7824 */ /* 0x001fe200078e0202 */
[----:B------:R-:W-:-:S04]  /*86d0*/  SHF.L.U32 R58, R22, 0x1f, RZ ;  /* 0x0000001f163a7819 */ /* 0x000fc800000006ff */
[----:B------:R0:W0:Y:S01]  /*86e0*/  SYNCS.PHASECHK.TRANS64.TRYWAIT P1, [R15+URZ+0x28c30], R58 ;  /* 0x028c303a0f0075a7 */ /* 0x000022000802017f */
[----:B------:R-:W-:Y:S05]  /*86f0*/  @!P0 BRA `(.L_x_3936) ;  /* 0x0000000000048947 */ /* 0x000fea0003800000 */
[----:B------:R-:W-:Y:S01]  /*8700*/  BPT.TRAP 0x1 ;  /* 0x000000040000795c */ /* 0x000fe20000300000 */
.L_x_3936:
[C---:B--23--:R-:W-:Y:S02]  /*8710*/  VIADD R0, R2.reuse, 0x22400 ;  /* 0x0002240002007836 */ /* 0x04cfe40000000000 */
[----:B-1--4-:R-:W-:-:S03]  /*8720*/  VIADD R3, R2, 0x20400 ;  /* 0x0002040002037836 */ /* 0x012fc60000000000 */
[----:B------:R-:W-:Y:S02]  /*8730*/  SHF.R.U32.HI R0, RZ, 0x4, R0 ;  /* 0x00000004ff007819 */ /* 0x000fe40000011600 */
[----:B------:R-:W-:Y:S02]  /*8740*/  SHF.R.U32.HI R3, RZ, 0x4, R3 ;  /* 0x00000004ff037819 */ /* 0x000fe40000011603 */
[----:B------:R-:W-:Y:S02]  /*8750*/  LOP3.LUT R0, R0, 0x3fff, RZ, 0xc0, !PT ;  /* 0x00003fff00007812 */ /* 0x000fe400078ec0ff */
[----:B------:R-:W-:Y:S02]  /*8760*/  LOP3.LUT R3, R3, 0x3fff, RZ, 0xc0, !PT ;  /* 0x00003fff03037812 */ /* 0x000fe400078ec0ff */
[----:B------:R-:W-:Y:S01]  /*8770*/  LOP3.LUT R0, R0, 0x10000, RZ, 0xfc, !PT ;  /* 0x0001000000007812 */ /* 0x000fe200078efcff */
[----:B0-----:R-:W-:Y:S06]  /*8780*/  @P1 BRA `(.L_x_3937) ;  /* 0x0000000000081947 */ /* 0x001fec0003800000 */
[----:B------:R-:W0:Y:S02]  /*8790*/  SYNCS.PHASECHK.TRANS64.TRYWAIT P1, [R15+URZ+0x28c30], R58 ;  /* 0x028c303a0f0075a7 */ /* 0x000e24000802017f */
[----:B0-----:R-:W-:Y:S05]  /*87a0*/  @!P1 BRA `(.L_x_3938) ;  /* 0x000000f400c09947 */ /* 0x001fea0003800000 */
.L_x_3937:
[----:B------:R-:W-:Y:S01]  /*87b0*/  IMAD R10, R18, 0x200, R0 ;  /* 0x00000200120a7824 */ /* 0x000fe200078e0200 */
[----:B------:R-:W-:Y:S01]  /*87c0*/  LOP3.LUT R4, R3, 0x10000, RZ, 0xfc, !PT ;  /* 0x0001000003047812 */ /* 0x000fe200078efcff */
[----:B------:R-:W-:Y:S01]  /*87d0*/  IMAD.MOV.U32 R5, RZ, RZ, 0x40000040 ;  /* 0x40000040ff057424 */ /* 0x000fe200078e00ff */
[----:B------:R-:W-:Y:S05]  /*87e0*/  WARPSYNC.ALL ;  /* 0x0000000000007948 */ /* 0x000fea0003800000 */
[----:B------:R-:W-:Y:S01]  /*87f0*/  IMAD.MOV.U32 R11, RZ, RZ, 0x40000040 ;  /* 0x40000040ff0b7424 */ /* 0x000fe200078e00ff */
[C---:B------:R-:W-:Y:S01]  /*8800*/  R2UR UR4, R4.reuse ;  /* 0x00000000040472ca */ /* 0x040fe200000e0000 */
[----:B-----5:R-:W-:Y:S01]  /*8810*/  WARPGROUP.ARRIVE ;  /* 0x00000000000079c5 */ /* 0x020fe20000000000 */
[----:B------:R-:W-:Y:S01]  /*8820*/  R2UR UR5, R5 ;  /* 0x00000000050572ca */ /* 0x000fe200000e0000 */
[----:B------:R-:W-:Y:S01]  /*8830*/  VIADD R8, R4, 0x2 ;  /* 0x0000000204087836 */ /* 0x000fe20000000000 */
[C---:B------:R-:W-:Y:S01]  /*8840*/  R2UR UR6, R10.reuse ;  /* 0x000000000a0672ca */ /* 0x040fe200000e0000 */
[----:B------:R-:W-:Y:S01]  /*8850*/  VIADD R6, R10, 0x2 ;  /* 0x000000020a067836 */ /* 0x000fe20000000000 */
[----:B------:R-:W-:Y:S01]  /*8860*/  R2UR UR7, R11 ;  /* 0x000000000b0772ca */ /* 0x000fe200000e0000 */
[----:B------:R-:W-:Y:S01]  /*8870*/  IMAD.MOV.U32 R9, RZ, RZ, 0x40000040 ;  /* 0x40000040ff097424 */ /* 0x000fe200078e00ff */
[----:B------:R-:W1:Y:S01]  /*8880*/  S2R R60, SR_TID.X ;  /* 0x00000000003c7919 */ /* 0x000e620000002100 */
[----:B------:R-:W-:-:S02]  /*8890*/  IMAD.MOV.U32 R7, RZ, RZ, 0x40000040 ;  /* 0x40000040ff077424 */ /* 0x000fc400078e00ff */
[C---:B------:R-:W-:Y:S02]  /*88a0*/  VIADD R12, R10.reuse, 0x4 ;  /* 0x000000040a0c7836 */ /* 0x040fe40000000000 */
[----:B------:R-:W-:Y:S02]  /*88b0*/  IMAD.MOV.U32 R13, RZ, RZ, 0x40000040 ;  /* 0x40000040ff0d7424 */ /* 0x000fe400078e00ff */
[----:B------:R-:W-:Y:S02]  /*88c0*/  VIADD R10, R10, 0x6 ;  /* 0x000000060a0a7836 */ /* 0x000fe40000000000 */
[----:B------:R-:W-:Y:S02]  /*88d0*/  IMAD.MOV.U32 R5, RZ, RZ, 0x40000040 ;  /* 0x40000040ff057424 */ /* 0x000fe400078e00ff */
[----:B------:R-:W-:Y:S01]  /*88e0*/  HGMMA.64x64x16.F32 R24, gdesc[UR4], RZ, !UPT, gsb0 ;  /* 0x00e00000041879f0 */ /* 0x000fe2000c0008ff */
[----:B------:R-:W-:Y:S01]  /*88f0*/  R2UR UR4, R8 ;  /* 0x00000000080472ca */ /* 0x000fe200000e0000 */
[----:B------:R-:W-:Y:S01]  /*8900*/  IMAD.MOV.U32 R11, RZ, RZ, 0x40000040 ;  /* 0x40000040ff0b7424 */ /* 0x000fe200078e00ff */
[----:B------:R-:W-:-:S02]  /*8910*/  R2UR UR5, R9 ;  /* 0x00000000090572ca */ /* 0x000fc400000e0000 */
[----:B------:R-:W-:Y:S01]  /*8920*/  R2UR UR6, R6 ;  /* 0x00000000060672ca */ /* 0x000fe200000e0000 */
[C---:B------:R-:W-:Y:S01]  /*8930*/  VIADD R6, R4.reuse, 0x4 ;  /* 0x0000000404067836 */ /* 0x040fe20000000000 */
[----:B------:R-:W-:Y:S01]  /*8940*/  R2UR UR7, R7 ;  /* 0x00000000070772ca */ /* 0x000fe200000e0000 */
[----:B------:R-:W-:Y:S02]  /*8950*/  IMAD.MOV.U32 R7, RZ, RZ, 0x40000040 ;  /* 0x40000040ff077424 */ /* 0x000fe400078e00ff */
[----:B------:R-:W-:Y:S01]  /*8960*/  VIADD R4, R4, 0x6 ;  /* 0x0000000604047836 */ /* 0x000fe20000000000 */
[----:B-1----:R-:W-:Y:S01]  /*8970*/  LOP3.LUT R60, R60, 0x7f, RZ, 0xc0, !PT ;  /* 0x0000007f3c3c7812 */ /* 0x002fe200078ec0ff */
[----:B------:R-:W-:Y:S02]  /*8980*/  WARPGROUP.DEPBAR.LE gsb0, 0x0 ;  /* 0x00008000000079c5 */ /* 0x000fe40000010000 */
[----:B------:R-:W-:-:S06]  /*8990*/  WARPGROUP.ARRIVE ;  /* 0x00000000000079c5 */ /* 0x000fcc0000000000 */
[----:B------:R-:W-:Y:S01]  /*89a0*/  HGMMA.64x64x16.F32 R24, gdesc[UR4], R24, gsb0 ;  /* 0x00e00000041879f0 */ /* 0x000fe20008000818 */
[----:B------:R-:W-:Y:S02]  /*89b0*/  R2UR UR4, R6 ;  /* 0x00000000060472ca */ /* 0x000fe400000e0000 */
[----:B------:R-:W-:Y:S02]  /*89c0*/  R2UR UR5, R7 ;  /* 0x00000000070572ca */ /* 0x000fe400000e0000 */
[----:B------:R-:W-:Y:S02]  /*89d0*/  R2UR UR6, R12 ;  /* 0x000000000c0672ca */ /* 0x000fe400000e0000 */
[----:B------:R-:W-:Y:S01]  /*89e0*/  R2UR UR7, R13 ;  /* 0x000000000d0772ca */ /* 0x000fe200000e0000 */
[----:B------:R-:W-:Y:S02]  /*89f0*/  WARPGROUP.DEPBAR.LE gsb0, 0x0 ;  /* 0x00008000000079c5 */ /* 0x000fe40000010000 */
[----:B------:R-:W-:-:S10]  /*8a00*/  WARPGROUP.ARRIVE ;  /* 0x00000000000079c5 */ /* 0x000fd40000000000 */
[----:B------:R-:W-:Y:S01]  /*8a10*/  HGMMA.64x64x16.F32 R24, gdesc[UR4], R24, gsb0 ;  /* 0x00e00000041879f0 */ /* 0x000fe20008000818 */
[----:B------:R-:W-:Y:S02]  /*8a20*/  R2UR UR4, R4 ;  /* 0x00000000040472ca */ /* 0x000fe400000e0000 */
[----:B------:R-:W-:Y:S02]  /*8a30*/  R2UR UR5, R5 ;  /* 0x00000000050572ca */ /* 0x000fe400000e0000 */
[----:B------:R-:W-:Y:S01]  /*8a40*/  R2UR UR6, R10 ;  /* 0x000000000a0672ca */ /* 0x000fe200000e0000 */
[----:B------:R-:W-:Y:S01]  /*8a50*/  IMAD R10, R182, -0x40, R168 ;  /* 0xffffffc0b60a7824 */ /* 0x000fe200078e02a8 */
[----:B------:R-:W-:-:S04]  /*8a60*/  R2UR UR7, R11 ;  /* 0x000000000b0772ca */ /* 0x000fc800000e0000 */
[----:B------:R-:W-:-:S04]  /*8a70*/  IADD3 R10, -R193, 0x40, R10 ;  /* 0x00000040c10a7810 */ /* 0x000fc80007ffe10a */
[C---:B------:R-:W-:Y:S02]  /*8a80*/  ISETP.GT.AND P5, PT, R10.reuse, RZ, PT ;  /* 0x000000ff0a00720c */ /* 0x040fe40003fa4270 */
[C---:B------:R-:W-:Y:S02]  /*8a90*/  ISETP.GT.AND P4, PT, R10.reuse, 0x1, PT ;  /* 0x000000010a00780c */ /* 0x040fe40003f84270 */
[C---:B------:R-:W-:Y:S02]  /*8aa0*/  ISETP.GT.AND P3, PT, R10.reuse, 0x8, PT ;  /* 0x000000080a00780c */ /* 0x040fe40003f64270 */
[C---:B------:R-:W-:Y:S02]  /*8ab0*/  ISETP.GT.AND P2, PT, R10.reuse, 0x9, PT ;  /* 0x000000090a00780c */ /* 0x040fe40003f44270 */
[C---:B------:R-:W-:Y:S02]  /*8ac0*/  ISETP.GT.AND P1, PT, R10.reuse, 0x10, PT ;  /* 0x000000100a00780c */ /* 0x040fe40003f24270 */
[----:B------:R-:W-:Y:S01]  /*8ad0*/  ISETP.GT.AND P6, PT, R10, 0x11, PT ;  /* 0x000000110a00780c */ /* 0x000fe20003fc4270 */
[----:B------:R-:W-:-:S02]  /*8ae0*/  WARPGROUP.DEPBAR.LE gsb0, 0x0 ;  /* 0x00008000000079c5 */ /* 0x000fc40000010000 */
[----:B------:R-:W-:-:S06]  /*8af0*/  WARPGROUP.ARRIVE ;  /* 0x00000000000079c5 */ /* 0x000fcc0000000000 */
[----:B------:R-:W-:Y:S01]  /*8b00*/  HGMMA.64x64x16.F32 R24, gdesc[UR4], R24, gsb0 ;  /* 0x00e00000041879f0 */ /* 0x000fe20008000818 */
[----:B------:R-:W-:Y:S02]  /*8b10*/  ULDC UR4, c[0x0][0x988] ;  /* 0x0002620000047ab9 */ /* 0x000fe40000000800 */
        /* <DEDUP_REMOVED lines=51> */
[----:B------:R-:W-:Y:S02]  /*8e50*/  FMNMX.FTZ R10, R11, R27, !PT ;  /* 0x0000001b0b0a7209 */ /* 0x000fe40007810000 */
[----:B------:R-:W-:-:S02]  /*8e60*/  FMNMX.FTZ R14, R53, R12, !PT ;  /* 0x0000000c350e7209 */ /* 0x000fc40007810000 */
[----:B------:R-:W-:Y:S02]  /*8e70*/  FMNMX.FTZ R10, R21, R10, !PT ;  /* 0x0000000a150a7209 */ /* 0x000fe40007810000 */
[----:B------:R-:W-:Y:S01]  /*8e80*/  FSEL R45, R46, -INF , P1 ;  /* 0xff8000002e2d7808 */ /* 0x000fe20000800000 */
[----:B------:R-:W1:Y:S01]  /*8e90*/  SHFL.BFLY PT, R3, R14, 0x2, 0x1f ;  /* 0x0c401f000e037f89 */ /* 0x000e6200000e0000 */
[----:B------:R-:W-:Y:S02]  /*8ea0*/  FMNMX.FTZ R10, R31, R10, !PT ;  /* 0x0000000a1f0a7209 */ /* 0x000fe40007810000 */
[----:B------:R-:W-:Y:S02]  /*8eb0*/  FSEL R47, R47, -INF , P6 ;  /* 0xff8000002f2f7808 */ /* 0x000fe40003000000 */
[----:B------:R-:W-:Y:S02]  /*8ec0*/  FMNMX.FTZ R10, R33, R10, !PT ;  /* 0x0000000a210a7209 */ /* 0x000fe40007810000 */
[----:B------:R-:W-:-:S02]  /*8ed0*/  FSEL R49, R50, -INF , P5 ;  /* 0xff80000032317808 */ /* 0x000fc40002800000 */
[----:B------:R-:W-:Y:S02]  /*8ee0*/  FMNMX.FTZ R10, R35, R10, !PT ;  /* 0x0000000a230a7209 */ /* 0x000fe40007810000 */
[----:B------:R-:W-:Y:S02]  /*8ef0*/  FSEL R51, R51, -INF , P4 ;  /* 0xff80000033337808 */ /* 0x000fe40002000000 */
[----:B------:R-:W-:Y:S01]  /*8f00*/  FMNMX.FTZ R12, R37, R10, !PT ;  /* 0x0000000a250c7209 */ /* 0x000fe20007810000 */
[----:B------:R-:W-:Y:S01]  /*8f10*/  IMAD.U32 R10, RZ, RZ, UR4 ;  /* 0x00000004ff0a7e24 */ /* 0x000fe2000f8e00ff */
[----:B------:R-:W-:Y:S02]  /*8f20*/  FSEL R55, R55, -INF , P2 ;  /* 0xff80000037377808 */ /* 0x000fe40001000000 */
[----:B------:R-:W-:-:S04]  /*8f30*/  FMNMX.FTZ R12, R39, R12, !PT ;  /* 0x0000000c270c7209 */ /* 0x000fc80007810000 */
[----:B------:R-:W-:Y:S02]  /*8f40*/  FMNMX.FTZ R12, R41, R12, !PT ;  /* 0x0000000c290c7209 */ /* 0x000fe40007810000 */
[----:B-1----:R-:W-:Y:S02]  /*8f50*/  FMNMX.FTZ R20, R14, R3, !PT ;  /* 0x000000030e147209 */ /* 0x002fe40007810000 */
[----:B------:R-:W-:-:S03]  /*8f60*/  FMNMX.FTZ R12, R43, R12, !PT ;  /* 0x0000000c2b0c7209 */ /* 0x000fc60007810000 */
[----:B------:R-:W1:Y:S01]  /*8f70*/  SHFL.BFLY PT, R3, R20, 0x1, 0x1f ;  /* 0x0c201f0014037f89 */ /* 0x000e6200000e0000 */
[----:B------:R-:W-:-:S04]  /*8f80*/  FMNMX.FTZ R12, R45, R12, !PT ;  /* 0x0000000c2d0c7209 */ /* 0x000fc80007810000 */
[----:B------:R-:W-:-:S04]  /*8f90*/  FMNMX.FTZ R12, R47, R12, !PT ;  /* 0x0000000c2f0c7209 */ /* 0x000fc80007810000 */
[----:B------:R-:W-:-:S04]  /*8fa0*/  FMNMX.FTZ R12, R49, R12, !PT ;  /* 0x0000000c310c7209 */ /* 0x000fc80007810000 */
[----:B------:R-:W-:Y:S02]  /*8fb0*/  FMNMX.FTZ R12, R51, R12, !PT ;  /* 0x0000000c330c7209 */ /* 0x000fe40007810000 */
[----:B-1----:R-:W-:-:S04]  /*8fc0*/  FMNMX.FTZ R3, R20, R3, !PT ;  /* 0x0000000314037209 */ /* 0x002fc80007810000 */
[C---:B------:R-:W-:Y:S01]  /*8fd0*/  FSETP.NEU.FTZ.AND P1, PT, R3.reuse, -INF , PT ;  /* 0xff8000000300780b */ /* 0x040fe20003f3d000 */
[----:B------:R-:W-:-:S05]  /*8fe0*/  FMUL.FTZ R14, R3, R10 ;  /* 0x0000000a030e7220 */ /* 0x000fca0000410000 */
[----:B------:R-:W-:-:S05]  /*8ff0*/  FSEL R20, R14, RZ, P1 ;  /* 0x000000ff0e147208 */ /* 0x000fca0000800000 */
[-CC-:B------:R-:W-:Y:S01]  /*9000*/  FFMA.FTZ R14, R13, R10.reuse, -R20.reuse ;  /* 0x0000000a0d0e7223 */ /* 0x180fe20000010814 */
[----:B------:R-:W-:Y:S01]  /*9010*/  FSEL R13, R54, -INF , P3 ;  /* 0xff800000360d7808 */ /* 0x000fe20001800000 */
        /* <DEDUP_REMOVED lines=9> */
[-CC-:B------:R-:W-:Y:S01]  /*90b0*/  FFMA.FTZ R65, R65, R10.reuse, -R20.reuse ;  /* 0x0000000a41417223 */ /* 0x180fe20000010814 */
[----:B------:R-:W1:Y:S01]  /*90c0*/  MUFU.EX2 R81, R24 ;  /* 0x0000001800517308 */ /* 0x000e620000000800 */
[-CC-:B------:R-:W-:Y:S01]  /*90d0*/  FFMA.FTZ R67, R67, R10.reuse, -R20.reuse ;  /* 0x0000000a43437223 */ /* 0x180fe20000010814 */
[----:B------:R-:W2:Y:S01]  /*90e0*/  SHFL.BFLY PT, R25, R12, 0x2, 0x1f ;  /* 0x0c401f000c197f89 */ /* 0x000ea200000e0000 */
[-CC-:B------:R-:W-:Y:S01]  /*90f0*/  FFMA.FTZ R69, R69, R10.reuse, -R20.reuse ;  /* 0x0000000a45457223 */ /* 0x180fe20000010814 */
[-CC-:B------:R-:W-:Y:S01]  /*9100*/  FFMA.FTZ R71, R71, R10.reuse, -R20.reuse ;  /* 0x0000000a47477223 */ /* 0x180fe20000010814 */
[-CC-:B------:R-:W-:Y:S01]  /*9110*/  FFMA.FTZ R73, R73, R10.reuse, -R20.reuse ;  /* 0x0000000a49497223 */ /* 0x180fe20000010814 */
[-CC-:B------:R-:W-:Y:S01]  /*9120*/  FFMA.FTZ R75, R75, R10.reuse, -R20.reuse ;  /* 0x0000000a4b4b7223 */ /* 0x180fe20000010814 */
[-CC-:B------:R-:W-:Y:S01]  /*9130*/  FFMA.FTZ R77, R77, R10.reuse, -R20.reuse ;  /* 0x0000000a4d4d7223 */ /* 0x180fe20000010814 */
[----:B------:R-:W3:Y:S01]  /*9140*/  MUFU.EX2 R57, R57 ;  /* 0x0000003900397308 */ /* 0x000ee20000000800 */
[-CC-:B------:R-:W-:Y:S01]  /*9150*/  FFMA.FTZ R79, R79, R10.reuse, -R20.reuse ;  /* 0x0000000a4f4f7223 */ /* 0x180fe20000010814 */
[----:B------:R-:W-:-:S06]  /*9160*/  FFMA.FTZ R20, R53, R10, -R20 ;  /* 0x0000000a35147223 */ /* 0x000fcc0000010814 */
[----:B------:R-:W4:Y:S01]  /*9170*/  MUFU.EX2 R154, R29 ;  /* 0x0000001d009a7308 */ /* 0x000f220000000800 */
[----:B-1----:R-:W-:Y:S01]  /*9180*/  FADD.FTZ R40, R152, R81 ;  /* 0x0000005198287221 */ /* 0x002fe20000010000 */
[----:B------:R-:W-:-:S06]  /*9190*/  F2FP.F16.F32.PACK_AB R152, R81, R152 ;  /* 0x000000985198723e */ /* 0x000fcc00000000ff */
[----:B------:R-:W1:Y:S01]  /*91a0*/  MUFU.EX2 R59, R59 ;  /* 0x0000003b003b7308 */ /* 0x000e620000000800 */
[----:B--2---:R-:W-:-:S05]  /*91b0*/  FMNMX.FTZ R25, R12, R25, !PT ;  /* 0x000000190c197209 */ /* 0x004fca0007810000 */
[----:B------:R-:W2:Y:S02]  /*91c0*/  SHFL.BFLY PT, R14, R25, 0x1, 0x1f ;  /* 0x0c201f00190e7f89 */ /* 0x000ea400000e0000 */
[----:B------:R-:W0:Y:S08]  /*91d0*/  MUFU.EX2 R156, R61 ;  /* 0x0000003d009c7308 */ /* 0x000e300000000800 */
[----:B------:R-:W-:Y:S08]  /*91e0*/  MUFU.EX2 R63, R63 ;  /* 0x0000003f003f7308 */ /* 0x000ff00000000800 */
[----:B------:R-:W-:Y:S01]  /*91f0*/  MUFU.EX2 R158, R65 ;  /* 0x00000041009e7308 */ /* 0x000fe20000000800 */
[----:B--2---:R-:W-:-:S07]  /*9200*/  FMNMX.FTZ R14, R25, R14, !PT ;  /* 0x0000000e190e7209 */ /* 0x004fce0007810000 */
[----:B------:R-:W-:Y:S01]  /*9210*/  MUFU.EX2 R67, R67 ;  /* 0x0000004300437308 */ /* 0x000fe20000000800 */
[C---:B------:R-:W-:Y:S01]  /*9220*/  FSETP.NEU.FTZ.AND P1, PT, R14.reuse, -INF , PT ;  /* 0xff8000000e00780b */ /* 0x040fe20003f3d000 */
[----:B------:R-:W-:-:S06]  /*9230*/  FMUL.FTZ R25, R14, R10 ;  /* 0x0000000a0e197220 */ /* 0x000fcc0000410000 */
[----:B------:R-:W-:Y:S01]  /*9240*/  MUFU.EX2 R160, R69 ;  /* 0x0000004500a07308 */ /* 0x000fe20000000800 */
[----:B------:R-:W-:Y:S01]  /*9250*/  FSEL R26, R25, RZ, P1 ;  /* 0x000000ff191a7208 */ /* 0x000fe20000800000 */
[----:B---3--:R-:W-:Y:S01]  /*9260*/  FADD.FTZ R25, R57, R40 ;  /* 0x0000002839197221 */ /* 0x008fe20000010000 */
[----:B------:R-:W-:-:S03]  /*9270*/  ISETP.NE.AND P1, PT, R60, RZ, PT ;  /* 0x000000ff3c00720c */ /* 0x000fc60003f25270 */
        /* <DEDUP_REMOVED lines=9> */
[----:B----4-:R-:W-:Y:S01]  /*9310*/  FADD.FTZ R42, R154, R25 ;  /* 0x000000199a2a7221 */ /* 0x010fe20000010000 */
[-CC-:B------:R-:W-:Y:S01]  /*9320*/  FFMA.FTZ R41, R41, R10.reuse, -R26.reuse ;  /* 0x0000000a29297223 */ /* 0x180fe2000001081a */
[----:B------:R-:W-:Y:S01]  /*9330*/  FFMA.FTZ R43, R43, R10, -R26 ;  /* 0x0000000a2b2b7223 */ /* 0x000fe2000001081a */
[----:B------:R1:W3:Y:S01]  /*9340*/  MUFU.EX2 R28, R27 ;  /* 0x0000001b001c7308 */ /* 0x0002e20000000800 */
[----:B--2---:R-:W-:-:S02]  /*9350*/  @!P1 VIADD R11, R15, 0x28c40 ;  /* 0x00028c400f0b9836 */ /* 0x004fc40000000000 */
[-CC-:B------:R-:W-:Y:S01]  /*9360*/  FFMA.FTZ R45, R45, R10.reuse, -R26.reuse ;  /* 0x0000000a2d2d7223 */ /* 0x180fe2000001081a */
[-CC-:B------:R-:W-:Y:S01]  /*9370*/  FFMA.FTZ R47, R47, R10.reuse, -R26.reuse ;  /* 0x0000000a2f2f7223 */ /* 0x180fe2000001081a */
[-CC-:B------:R-:W-:Y:S01]  /*9380*/  FFMA.FTZ R49, R49, R10.reuse, -R26.reuse ;  /* 0x0000000a31317223 */ /* 0x180fe2000001081a */
[-CC-:B------:R-:W-:Y:S01]  /*9390*/  FFMA.FTZ R51, R51, R10.reuse, -R26.reuse ;  /* 0x0000000a33337223 */ /* 0x180fe2000001081a */
[----:B------:R-:W-:Y:S01]  /*93a0*/  @!P1 PRMT R11, RZ, 0x654, R11 ;  /* 0x00000654ff0b9816 */ /* 0x000fe2000000000b */
[-C--:B------:R-:W-:Y:S01]  /*93b0*/  FFMA.FTZ R13, R13, R10.reuse, -R26 ;  /* 0x0000000a0d0d7223 */ /* 0x080fe2000001081a */
[----:B------:R-:W2:Y:S01]  /*93c0*/  MUFU.EX2 R21, R21 ;  /* 0x0000001500157308 */ /* 0x000ea20000000800 */
[----:B-1----:R-:W-:Y:S01]  /*93d0*/  FADD.FTZ R27, R59, R42 ;  /* 0x0000002a3b1b7221 */ /* 0x002fe20000010000 */
[----:B------:R1:W-:Y:S01]  /*93e0*/  @!P1 SYNCS.ARRIVE.TRANS64.RED.A1T0 RZ, [R11+URZ], RZ ;  /* 0x000000ff0bff99a7 */ /* 0x0003e2000810043f */
[----:B------:R-:W-:Y:S01]  /*93f0*/  FFMA.FTZ R26, R55, R10, -R26 ;  /* 0x0000000a371a7223 */ /* 0x000fe2000001081a */
[----:B------:R-:W-:Y:S01]  /*9400*/  F2FP.F16.F32.PACK_AB R154, R154, R57 ;  /* 0x000000399a9a723e */ /* 0x000fe200000000ff */
[C---:B0-----:R-:W-:Y:S01]  /*9410*/  FADD.FTZ R44, R156.reuse, R27 ;  /* 0x0000001b9c2c7221 */ /* 0x041fe20000010000 */
[----:B------:R-:W-:-:S02]  /*9420*/  F2FP.F16.F32.PACK_AB R156, R156, R59 ;  /* 0x0000003b9c9c723e */ /* 0x000fc400000000ff */
[----:B------:R-:W0:Y:S01]  /*9430*/  MUFU.EX2 R30, R31 ;  /* 0x0000001f001e7308 */ /* 0x000e220000000800 */
[----:B---3--:R-:W-:Y:S01]  /*9440*/  FADD.FTZ R40, R153, R28 ;  /* 0x0000001c99287221 */ /* 0x008fe20000010000 */
[----:B------:R-:W-:-:S06]  /*9450*/  F2FP.F16.F32.PACK_AB R153, R28, R153 ;  /* 0x000000991c99723e */ /* 0x000fcc00000000ff */
[----:B------:R-:W1:Y:S01]  /*9460*/  MUFU.EX2 R33, R33 ;  /* 0x0000002100217308 */ /* 0x000e620000000800 */
[----:B--2---:R-:W-:-:S07]  /*9470*/  FADD.FTZ R25, R21, R40 ;  /* 0x0000002815197221 */ /* 0x004fce0000010000 */
[----:B------:R-:W2:Y:S01]  /*9480*/  MUFU.EX2 R32, R35 ;  /* 0x0000002300207308 */ /* 0x000ea20000000800 */
[C---:B0-----:R-:W-:Y:S01]  /*9490*/  FADD.FTZ R42, R30.reuse, R25 ;  /* 0x000000191e2a7221 */ /* 0x041fe20000010000 */
[----:B------:R-:W-:Y:S01]  /*94a0*/  FADD.FTZ R25, R63, R44 ;  /* 0x0000002c3f197221 */ /* 0x000fe20000010000 */
[----:B------:R-:W-:Y:S01]  /*94b0*/  F2FP.F16.F32.PACK_AB R155, R30, R21 ;  /* 0x000000151e9b723e */ /* 0x000fe200000000ff */
[----:B------:R-:W-:Y:S02]  /*94c0*/  BAR.SYNC.DEFER_BLOCKING 0xf, 0x100 ;  /* 0x03c4000000007b1d */ /* 0x000fe40000010000 */
[C---:B------:R-:W-:Y:S01]  /*94d0*/  FADD.FTZ R44, R158.reuse, R25 ;  /* 0x000000199e2c7221 */ /* 0x040fe20000010000 */
[----:B------:R-:W-:Y:S01]  /*94e0*/  F2FP.F16.F32.PACK_AB R158, R158, R63 ;  /* 0x0000003f9e9e723e */ /* 0x000fe200000000ff */
[----:B-1----:R-:W-:Y:S02]  /*94f0*/  FADD.FTZ R11, R33, R42 ;  /* 0x0000002a210b7221 */ /* 0x002fe40000010000 */
[----:B------:R-:W0:Y:S01]  /*9500*/  MUFU.EX2 R37, R37 ;  /* 0x0000002500257308 */ /* 0x000e220000000800 */
[----:B------:R-:W-:-:S04]  /*9510*/  FADD.FTZ R25, R67, R44 ;  /* 0x0000002c43197221 */ /* 0x000fc80000010000 */
[C---:B------:R-:W-:Y:S01]  /*9520*/  FADD.FTZ R44, R160.reuse, R25 ;  /* 0x00000019a02c7221 */ /* 0x040fe20000010000 */
[----:B------:R-:W-:Y:S01]  /*9530*/  F2FP.F16.F32.PACK_AB R160, R160, R67 ;  /* 0x00000043a0a0723e */ /* 0x000fe200000000ff */
[C---:B--2---:R-:W-:Y:S01]  /*9540*/  FADD.FTZ R42, R32.reuse, R11 ;  /* 0x0000000b202a7221 */ /* 0x044fe20000010000 */
[----:B------:R-:W1:Y:S01]  /*9550*/  MUFU.EX2 R34, R39 ;  /* 0x0000002700227308 */ /* 0x000e620000000800 */
[----:B------:R-:W-:-:S07]  /*9560*/  F2FP.F16.F32.PACK_AB R157, R32, R33 ;  /* 0x00000021209d723e */ /* 0x000fce00000000ff */
[----:B------:R-:W2:Y:S01]  /*9570*/  MUFU.EX2 R41, R41 ;  /* 0x0000002900297308 */ /* 0x000ea20000000800 */
[----:B0-----:R-:W-:Y:S01]  /*9580*/  FADD.FTZ R11, R37, R42 ;  /* 0x0000002a250b7221 */ /* 0x001fe20000010000 */
[----:B------:R0:W-:Y:S06]  /*9590*/  STSM.16.M88.4 [R195+0x26800], R152 ;  /* 0x02680098c3007844 */ /* 0x0001ec0000000200 */
[----:B------:R-:W3:Y:S01]  /*95a0*/  MUFU.EX2 R36, R43 ;  /* 0x0000002b00247308 */ /* 0x000ee20000000800 */
[C---:B-1----:R-:W-:Y:S01]  /*95b0*/  FADD.FTZ R42, R34.reuse, R11 ;  /* 0x0000000b222a7221 */ /* 0x042fe20000010000 */
[----:B------:R-:W-:-:S05]  /*95c0*/  F2FP.F16.F32.PACK_AB R159, R34, R37 ;  /* 0x00000025229f723e */ /* 0x000fca00000000ff */
[----:B------:R0:W-:Y:S01]  /*95d0*/  STSM.16.M88.4 [R198], R156 ;  /* 0x0000009cc6007844 */ /* 0x0001e20000000200 */
        /* <DEDUP_REMOVED lines=8> */
[----:B--2---:R-:W-:-:S07]  /*9660*/  FADD.FTZ R21, R45, R28 ;  /* 0x0000001c2d157221 */ /* 0x004fce0000010000 */
[----:B------:R-:W-:Y:S01]  /*9670*/  MUFU.EX2 R75, R75 ;  /* 0x0000004b004b7308 */ /* 0x000fe20000000800 */
[C---:B---3--:R-:W-:Y:S01]  /*9680*/  F2FP.F16.F32.PACK_AB R162, R12.reuse, R71 ;  /* 0x000000470ca2723e */ /* 0x048fe200000000ff */
[----:B------:R-:W-:-:S06]  /*9690*/  FADD.FTZ R12, R12, R11 ;  /* 0x0000000b0c0c7221 */ /* 0x000fcc0000010000 */
[----:B------:R-:W2:Y:S01]  /*96a0*/  MUFU.EX2 R24, R77 ;  /* 0x0000004d00187308 */ /* 0x000ea20000000800 */
[C---:B-1----:R-:W-:Y:S01]  /*96b0*/  F2FP.F16.F32.PACK_AB R163, R38.reuse, R45 ;  /* 0x0000002d26a3723e */ /* 0x042fe200000000ff */
[----:B------:R-:W-:-:S04]  /*96c0*/  FADD.FTZ R38, R38, R21 ;  /* 0x0000001526267221 */ /* 0x000fc80000010000 */
[----:B------:R0:W-:Y:S02]  /*96d0*/  STSM.16.M88.4 [R196], R160 ;  /* 0x000000a0c4007844 */ /* 0x0001e40000000200 */
[----:B------:R-:W-:Y:S08]  /*96e0*/  MUFU.EX2 R49, R49 ;  /* 0x0000003100317308 */ /* 0x000ff00000000800 */
[----:B------:R-:W1:Y:S01]  /*96f0*/  MUFU.EX2 R40, R51 ;  /* 0x0000003300287308 */ /* 0x000e620000000800 */
[----:B--2---:R-:W-:Y:S01]  /*9700*/  F2FP.F16.F32.PACK_AB R164, R24, R75 ;  /* 0x0000004b18a4723e */ /* 0x004fe200000000ff */
[----:B------:R-:W-:-:S04]  /*9710*/  FADD.FTZ R75, R75, R12 ;  /* 0x0000000c4b4b7221 */ /* 0x000fc80000010000 */
[----:B------:R-:W-:Y:S02]  /*9720*/  FADD.FTZ R24, R24, R75 ;  /* 0x0000004b18187221 */ /* 0x000fe40000010000 */
[----:B------:R-:W2:Y:S08]  /*9730*/  MUFU.EX2 R79, R79 ;  /* 0x0000004f004f7308 */ /* 0x000eb00000000800 */
[----:B------:R-:W3:Y:S01]  /*9740*/  MUFU.EX2 R20, R20 ;  /* 0x0000001400147308 */ /* 0x000ee20000000800 */
[----:B-1----:R-:W-:Y:S01]  /*9750*/  F2FP.F16.F32.PACK_AB R165, R40, R49 ;  /* 0x0000003128a5723e */ /* 0x002fe200000000ff */
[----:B------:R-:W-:-:S04]  /*9760*/  FADD.FTZ R49, R49, R38 ;  /* 0x0000002631317221 */ /* 0x000fc80000010000 */
[----:B------:R-:W-:Y:S02]  /*9770*/  FADD.FTZ R40, R40, R49 ;  /* 0x0000003128287221 */ /* 0x000fe40000010000 */
[----:B------:R-:W-:Y:S01]  /*9780*/  MUFU.EX2 R13, R13 ;  /* 0x0000000d000d7308 */ /* 0x000fe20000000800 */
[----:B--2---:R-:W-:-:S07]  /*9790*/  FADD.FTZ R11, R79, R24 ;  /* 0x000000184f0b7221 */ /* 0x004fce0000010000 */
[----:B------:R-:W1:Y:S01]  /*97a0*/  MUFU.EX2 R26, R26 ;  /* 0x0000001a001a7308 */ /* 0x000e620000000800 */
[C---:B---3--:R-:W-:Y:S01]  /*97b0*/  F2FP.F16.F32.PACK_AB R166, R20.reuse, R79 ;  /* 0x0000004f14a6723e */ /* 0x048fe200000000ff */
[----:B------:R-:W-:Y:S01]  /*97c0*/  FADD.FTZ R11, R20, R11 ;  /* 0x0000000b140b7221 */ /* 0x000fe20000010000 */
[----:B-1----:R-:W-:Y:S01]  /*97d0*/  F2FP.F16.F32.PACK_AB R167, R26, R13 ;  /* 0x0000000d1aa7723e */ /* 0x002fe200000000ff */
[----:B------:R-:W-:-:S04]  /*97e0*/  FADD.FTZ R13, R13, R40 ;  /* 0x000000280d0d7221 */ /* 0x000fc80000010000 */
[----:B------:R0:W-:Y:S01]  /*97f0*/  STSM.16.M88.4 [R197], R164 ;  /* 0x000000a4c5007844 */ /* 0x0001e20000000200 */
[----:B------:R-:W-:Y:S01]  /*9800*/  FADD.FTZ R12, R26, R13 ;  /* 0x0000000d1a0c7221 */ /* 0x000fe20000010000 */
[----:B------:R-:W-:Y:S06]  /*9810*/  @!P0 BRA `(.L_x_3939) ;  /* 0x0000000000048947 */ /* 0x000fec0003800000 */
[----:B------:R-:W-:Y:S01]  /*9820*/  BPT.TRAP 0x1 ;  /* 0x000000040000795c */ /* 0x000fe20000300000 */
.L_x_3939:
[----:B------:R1:W2:Y:S01]  /*9830*/  SYNCS.PHASECHK.TRANS64.TRYWAIT P2, [R15+URZ+0x28c50], R58 ;  /* 0x028c503a0f0075a7 */ /* 0x0002a2000804017f */
[----:B------:R-:W-:Y:S05]  /*9840*/  @!P0 BRA `(.L_x_3940) ;  /* 0x0000000000048947 */ /* 0x000fea0003800000 */
[----:B------:R-:W-:Y:S01]  /*9850*/  BPT.TRAP 0x1 ;  /* 0x000000040000795c */ /* 0x000fe20000300000 */
.L_x_3940:
[----:B------:R-:W-:Y:S01]  /*9860*/  LOP3.LUT R13, R56, 0x2000000, RZ, 0xfc, !PT ;  /* 0x02000000380d7812 */ /* 0x000fe200078efcff */
[----:B------:R-:W-:Y:S01]  /*9870*/  ULDC UR36, c[0x0][0x988] ;  /* 0x0002620000247ab9 */ /* 0x000fe20000000800 */
[----:B------:R-:W-:Y:S01]  /*9880*/  BSSY B0, `(.L_x_3941) ;  /* 0x0000006000007945 */ /* 0x000fe20003800000 */
[----:B------:R-:W-:Y:S02]  /*9890*/  IMAD.MOV.U32 R21, RZ, RZ, 0x40000040 ;  /* 0x40000040ff157424 */ /* 0x000fe400078e00ff */
[----:B------:R-:W-:Y:S01]  /*98a0*/  IMAD R20, R18, 0x1000, R13 ;  /* 0x0000100012147824 */ /* 0x000fe200078e020d */
[----:B--2---:R-:W-:Y:S06]  /*98b0*/  @P2 BRA `(.L_x_3942) ;  /* 0x0000000000082947 */ /* 0x004fec0003800000 */
[----:B------:R-:W2:Y:S02]  /*98c0*/  SYNCS.PHASECHK.TRANS64.TRYWAIT P2, [R15+URZ+0x28c50], R58 ;  /* 0x028c503a0f0075a7 */ /* 0x000ea4000804017f */
[----:B--2---:R-:W-:Y:S05]  /*98d0*/  @!P2 BRA `(.L_x_3943) ;  /* 0x000000e40088a947 */ /* 0x004fea0003800000 */
.L_x_3942:
[----:B------:R-:W-:Y:S05]  /*98e0*/  BSYNC B0 ;  /* 0x0000000000007941 */ /* 0x000fea0003800000 */
.L_x_3941:
[----:B------:R-:W-:Y:S01]  /*98f0*/  R2UR UR6, R20 ;  /* 0x00000000140672ca */ /* 0x000fe200000e0000 */
[----:B-12---:R-:W-:Y:S01]  /*9900*/  WARPGROUP.ARRIVE ;  /* 0x00000000000079c5 */ /* 0x006fe20000000000 */
[----:B------:R-:W-:Y:S01]  /*9910*/  R2UR UR7, R21 ;  /* 0x00000000150772ca */ /* 0x000fe200000e0000 */
[----:B------:R-:W-:Y:S01]  /*9920*/  IMAD.MOV.U32 R21, RZ, RZ, 0x40000040 ;  /* 0x40000040ff157424 */ /* 0x000fe200078e00ff */
[----:B------:R-:W-:Y:S01]  /*9930*/  ISETP.GE.AND P2, PT, R168, 0x41, PT ;  /* 0x00000041a800780c */ /* 0x000fe20003f46270 */
[----:B------:R-:W-:Y:S01]  /*9940*/  @!P1 VIADD R15, R15, 0x28c60 ;  /* 0x00028c600f0f9836 */ /* 0x000fe20000000000 */
[----:B------:R-:W-:Y:S04]  /*9950*/  BSSY B0, `(.L_x_3944) ;  /* 0x00001c9000007945 */ /* 0x000fe80003800000 */
[----:B------:R-:W-:-:S05]  /*9960*/  @!P1 PRMT R15, RZ, 0x654, R15 ;  /* 0x00000654ff0f9816 */ /* 0x000fca000000000f */
[----:B------:R-:W-:Y:S03]  /*9970*/  HGMMA.64x256x16.F32 R24, R152, gdesc[UR4].tnspB, RZ, !UPT, gsb0 ;  /* 0x43e0000498187df0 */ /* 0x000fe6000c0008ff */
[----:B------:R-:W-:Y:S02]  /*9980*/  WARPGROUP.DEPBAR.LE gsb0, 0x0 ;  /* 0x00008000000079c5 */ /* 0x000fe40000010000 */
[----:B0-----:R-:W-:Y:S01]  /*9990*/  VIADD R152, R20, 0x80 ;  /* 0x0000008014987836 */ /* 0x001fe20000000000 */
[----:B------:R-:W-:Y:S01]  /*99a0*/  WARPGROUP.ARRIVE ;  /* 0x00000000000079c5 */ /* 0x000fe20000000000 */
[----:B------:R-:W-:-:S03]  /*99b0*/  IMAD.MOV.U32 R153, RZ, RZ, 0x40000040 ;  /* 0x40000040ff997424 */ /* 0x000fc600078e00ff */
[----:B------:R-:W-:Y:S01]  /*99c0*/  R2UR UR6, R152 ;  /* 0x00000000980672ca */ /* 0x000fe200000e0000 */
[C---:B------:R-:W-:Y:S01]  /*99d0*/  VIADD R152, R20.reuse, 0x100 ;  /* 0x0000010014987836 */ /* 0x040fe20000000000 */
[----:B------:R-:W-:Y:S01]  /*99e0*/  R2UR UR7, R153 ;  /* 0x00000000990772ca */ /* 0x000fe200000e0000 */
[----:B------:R-:W-:Y:S02]  /*99f0*/  IMAD.MOV.U32 R153, RZ, RZ, 0x40000040 ;  /* 0x40000040ff997424 */ /* 0x000fe400078e00ff */
[----:B------:R-:W-:-:S13]  /*9a00*/  VIADD R20, R20, 0x180 ;  /* 0x0000018014147836 */ /* 0x000fda0000000000 */
[----:B------:R-:W-:Y:S01]  /*9a10*/  HGMMA.64x256x16.F32 R24, R156, gdesc[UR4].tnspB, R24, gsb0 ;  /* 0x43e000049c187df0 */ /* 0x000fe20008000818 */
[----:B------:R-:W-:Y:S02]  /*9a20*/  R2UR UR6, R152 ;  /* 0x00000000980672ca */ /* 0x000fe400000e0000 */
[----:B------:R-:W-:Y:S01]  /*9a30*/  R2UR UR7, R153 ;  /* 0x00000000990772ca */ /* 0x000fe200000e0000 */
[----:B------:R-:W-:Y:S02]  /*9a40*/  WARPGROUP.DEPBAR.LE gsb0, 0x0 ;  /* 0x00008000000079c5 */ /* 0x000fe40000010000 */
[----:B------:R-:W-:-:S15]  /*9a50*/  WARPGROUP.ARRIVE ;  /* 0x00000000000079c5 */ /* 0x000fde0000000000 */
[----:B------:R-:W-:-:S07]  /*9a60*/  NOP ;  /* 0x0000000000007918 */ /* 0x000fce0000000000 */
[----:B------:R-:W-:Y:S01]  /*9a70*/  HGMMA.64x256x16.F32 R24, R160, gdesc[UR4].tnspB, R24, gsb0 ;  /* 0x43e00004a0187df0 */ /* 0x000fe20008000818 */
[----:B------:R-:W-:Y:S02]  /*9a80*/  R2UR UR6, R20 ;  /* 0x00000000140672ca */ /* 0x000fe400000e0000 */
[----:B------:R-:W-:Y:S01]  /*9a90*/  R2UR UR7, R21 ;  /* 0x00000000150772ca */ /* 0x000fe200000e0000 */
[----:B------:R-:W-:Y:S02]  /*9aa0*/  WARPGROUP.DEPBAR.LE gsb0, 0x0 ;  /* 0x00008000000079c5 */ /* 0x000fe40000010000 */
[----:B------:R-:W-:-:S15]  /*9ab0*/  WARPGROUP.ARRIVE ;  /* 0x00000000000079c5 */ /* 0x000fde0000000000 */
[----:B------:R-:W-:-:S07]  /*9ac0*/  NOP ;  /* 0x0000000000007918 */ /* 0x000fce0000000000 */
        /* <DEDUP_REMOVED lines=11> */
[----:B------:R-:W-:Y:S05]  /*9b80*/  @!P2 BRA `(.L_x_3945) ;  /* 0x000000180094a947 */ /* 0x000fea0003800000 */
[----:B0-----:R-:W-:Y:S02]  /*9b90*/  VIADD R15, R182, 0xfffffffe ;  /* 0xfffffffeb60f7836 */ /* 0x001fe40000000000 */
[----:B------:R-:W-:Y:S02]  /*9ba0*/  IMAD.MOV.U32 R21, RZ, RZ, R14 ;  /* 0x000000ffff157224 */ /* 0x000fe400078e000e */
[----:B------:R-:W-:Y:S02]  /*9bb0*/  IMAD.MOV.U32 R225, RZ, RZ, R3 ;  /* 0x000000ffffe17224 */ /* 0x000fe400078e0003 */
[----:B------:R-:W-:-:S07]  /*9bc0*/  IMAD.MOV.U32 R224, RZ, RZ, R18 ;  /* 0x000000ffffe07224 */ /* 0x000fce00078e0012 */
.L_x_3956:
[----:B------:R-:W-:Y:S01]  /*9bd0*/  VIADD R18, R224, 0x1 ;  /* 0x00000001e0127836 */ /* 0x000fe20000000000 */
[C---:B------:R-:W-:Y:S01]  /*9be0*/  ISETP.GT.AND P2, PT, R15.reuse, RZ, PT ;  /* 0x000000ff0f00720c */ /* 0x040fe20003f44270 */
[----:B------:R-:W-:-:S03]  /*9bf0*/  VIADD R15, R15, 0xffffffff ;  /* 0xffffffff0f0f7836 */ /* 0x000fc60000000000 */
[----:B------:R-:W-:-:S04]  /*9c00*/  ISETP.NE.AND P3, PT, R18, 0x2, PT ;  /* 0x000000021200780c */ /* 0x000fc80003f65270 */
[----:B------:R-:W-:Y:S02]  /*9c10*/  SEL R3, RZ, 0x1, P3 ;  /* 0x00000001ff037807 */ /* 0x000fe40001800000 */
[----:B------:R-:W-:Y:S02]  /*9c20*/  SEL R18, R18, RZ, P3 ;  /* 0x000000ff12127207 */ /* 0x000fe40001800000 */
[----:B------:R-:W-:Y:S01]  /*9c30*/  LOP3.LUT R22, R22, R3, RZ, 0x3c, !PT ;  /* 0x0000000316167212 */ /* 0x000fe200078e3cff */
[----:B-1----:R-:W-:Y:S06]  /*9c40*/  @!P0 BRA `(.L_x_3946) ;  /* 0x0000000000048947 */ /* 0x002fec0003800000 */
[----:B------:R-:W-:Y:S01]  /*9c50*/  BPT.TRAP 0x1 ;  /* 0x000000040000795c */ /* 0x000fe20000300000 */
.L_x_3946:
[----:B------:R-:W-:Y:S01]  /*9c60*/  IMAD R216, R18, 0x8, R2 ;  /* 0x0000000812d87824 */ /* 0x000fe200078e0202 */
[----:B------:R-:W-:-:S04]  /*9c70*/  SHF.L.U32 R20, R22, 0x1f, RZ ;  /* 0x0000001f16147819 */ /* 0x000fc800000006ff */
[----:B------:R0:W1:Y:S01]  /*9c80*/  SYNCS.PHASECHK.TRANS64.TRYWAIT P3, [R216+URZ+0x28c30], R20 ;  /* 0x028c3014d80075a7 */ /* 0x000062000806017f */
[----:B------:R-:W-:Y:S05]  /*9c90*/  @!P0 BRA `(.L_x_3947) ;  /* 0x0000000000048947 */ /* 0x000fea0003800000 */
[----:B------:R-:W-:Y:S01]  /*9ca0*/  BPT.TRAP 0x1 ;  /* 0x000000040000795c */ /* 0x000fe20000300000 */
.L_x_3947:
[----:B------:R-:W-:Y:S01]  /*9cb0*/  VIADD R3, R2, 0x20400 ;  /* 0x0002040002037836 */ /* 0x000fe20000000000 */
[----:B------:R-:W-:Y:S01]  /*9cc0*/  BSSY B1, `(.L_x_3948) ;  /* 0x0000009000017945 */ /* 0x000fe20003800000 */
[----:B------:R-:W-:Y:S02]  /*9cd0*/  IMAD R156, R18, 0x200, R0 ;  /* 0x00000200129c7824 */ /* 0x000fe400078e0200 */
[----:B------:R-:W-:Y:S01]  /*9ce0*/  IMAD.MOV.U32 R157, RZ, RZ, 0x40000040 ;  /* 0x40000040ff9d7424 */ /* 0x000fe200078e00ff */
[----:B------:R-:W-:-:S04]  /*9cf0*/  SHF.R.U32.HI R3, RZ, 0x4, R3 ;  /* 0x00000004ff037819 */ /* 0x000fc80000011603 */
[----:B------:R-:W-:-:S04]  /*9d00*/  LOP3.LUT R3, R3, 0x3fff, RZ, 0xc0, !PT ;  /* 0x00003fff03037812 */ /* 0x000fc800078ec0ff */
[----:B------:R-:W-:Y:S01]  /*9d10*/  LOP3.LUT R152, R3, 0x10000, RZ, 0xfc, !PT ;  /* 0x0001000003987812 */ /* 0x000fe200078efcff */
[----:B-1----:R-:W-:Y:S06]  /*9d20*/  @P3 BRA `(.L_x_3949) ;  /* 0x0000000000083947 */ /* 0x002fec0003800000 */
[----:B------:R-:W1:Y:S02]  /*9d30*/  SYNCS.PHASECHK.TRANS64.TRYWAIT P3, [R216+URZ+0x28c30], R20 ;  /* 0x028c3014d80075a7 */ /* 0x000e64000806017f */
[----:B-1----:R-:W-:Y:S05]  /*9d40*/  @!P3 BRA `(.L_x_3950) ;  /* 0x000000e00080b947 */ /* 0x002fea0003800000 */
.L_x_3949:
[----:B------:R-:W-:Y:S05]  /*9d50*/  BSYNC B1 ;  /* 0x0000000000017941 */ /* 0x000fea0003800000 */
.L_x_3948:
[----:B------:R-:W-:Y:S01]  /*9d60*/  IMAD.MOV.U32 R153, RZ, RZ, 0x40000040 ;  /* 0x40000040ff997424 */ /* 0x000fe200078e00ff */
[----:B------:R-:W-:Y:S01]  /*9d70*/  R2UR UR4, R152 ;  /* 0x00000000980472ca */ /* 0x000fe200000e0000 */
[C---:B------:R-:W-:Y:S01]  /*9d80*/  VIADD R154, R156.reuse, 0x2 ;  /* 0x000000029c9a7836 */ /* 0x040fe20000000000 */
[C---:B------:R-:W-:Y:S01]  /*9d90*/  R2UR UR6, R156.reuse ;  /* 0x000000009c0672ca */ /* 0x040fe200000e0000 */
[C---:B------:R-:W-:Y:S01]  /*9da0*/  VIADD R152, R156.reuse, 0x4 ;  /* 0x000000049c987836 */ /* 0x040fe20000000000 */
[----:B------:R-:W-:Y:S01]  /*9db0*/  R2UR UR7, R157 ;  /* 0x000000009d0772ca */ /* 0x000fe200000e0000 */
[----:B------:R-:W-:Y:S01]  /*9dc0*/  VIADD R156, R156, 0x6 ;  /* 0x000000069c9c7836 */ /* 0x000fe20000000000 */
[----:B------:R-:W-:Y:S01]  /*9dd0*/  R2UR UR5, R153 ;  /* 0x00000000990572ca */ /* 0x000fe200000e0000 */
[----:B------:R-:W-:Y:S01]  /*9de0*/  IMAD.MOV.U32 R155, RZ, RZ, 0x40000040 ;  /* 0x40000040ff9b7424 */ /* 0x000fe200078e00ff */
[----:B------:R-:W-:Y:S01]  /*9df0*/  R2UR UR10, R154 ;  /* 0x000000009a0a72ca */ /* 0x000fe200000e0000 */
[----:B------:R-:W-:Y:S01]  /*9e00*/  IMAD.MOV.U32 R157, RZ, RZ, 0x40000040 ;  /* 0x40000040ff9d7424 */ /* 0x000fe200078e00ff */
[----:B------:R-:W-:-:S02]  /*9e10*/  R2UR UR14, R152 ;  /* 0x00000000980e72ca */ /* 0x000fc400000e0000 */
[----:B------:R-:W-:Y:S02]  /*9e20*/  R2UR UR11, R155 ;  /* 0x000000009b0b72ca */ /* 0x000fe400000e0000 */
[----:B------:R-:W-:Y:S02]  /*9e30*/  R2UR UR15, R153 ;  /* 0x00000000990f72ca */ /* 0x000fe400000e0000 */
[----:B------:R-:W-:Y:S02]  /*9e40*/  R2UR UR18, R156 ;  /* 0x000000009c1272ca */ /* 0x000fe400000e0000 */
[----:B------:R-:W-:Y:S02]  /*9e50*/  R2UR UR19, R157 ;  /* 0x000000009d1372ca */ /* 0x000fe400000e0000 */
[----:B------:R-:W-:Y:S01]  /*9e60*/  WARPGROUP.ARRIVE ;  /* 0x00000000000079c5 */ /* 0x000fe20000000000 */
[----:B------:R-:W-:Y:S02]  /*9e70*/  R2UR UR8, R8 ;  /* 0x00000000080872ca */ /* 0x000fe400000e0000 */
[----:B------:R-:W-:-:S02]  /*9e80*/  R2UR UR9, R9 ;  /* 0x00000000090972ca */ /* 0x000fc400000e0000 */
[----:B------:R-:W-:Y:S01]  /*9e90*/  R2UR UR12, R6 ;  /* 0x00000000060c72ca */ /* 0x000fe200000e0000 */
[----:B------:R-:W-:Y:S01]  /*9ea0*/  HGMMA.64x64x16.F32 R152, gdesc[UR4], RZ, !UPT, gsb0 ;  /* 0x00e00000049879f0 */ /* 0x000fe2000c0008ff */
[----:B------:R-:W-:Y:S02]  /*9eb0*/  R2UR UR13, R7 ;  /* 0x00000000070d72ca */ /* 0x000fe400000e0000 */
[----:B------:R-:W-:Y:S02]  /*9ec0*/  R2UR UR16, R4 ;  /* 0x00000000041072ca */ /* 0x000fe400000e0000 */
[----:B------:R-:W-:Y:S01]  /*9ed0*/  R2UR UR17, R5 ;  /* 0x00000000051172ca */ /* 0x000fe200000e0000 */
        /* <DEDUP_REMOVED lines=26> */
[----:B------:R-:W2:Y:S02]  /*a080*/  SHFL.BFLY PT, R10, R3, 0x2, 0x1f ;  /* 0x0c401f00030a7f89 */ /* 0x000ea400000e0000 */
[----:B--2---:R-:W-:-:S05]  /*a090*/  FMNMX.FTZ R3, R3, R10, !PT ;  /* 0x0000000a03037209 */ /* 0x004fca0007810000 */
[----:B------:R-:W2:Y:S02]  /*a0a0*/  SHFL.BFLY PT, R10, R3, 0x1, 0x1f ;  /* 0x0c201f00030a7f89 */ /* 0x000ea400000e0000 */
[----:B--2---:R-:W-:Y:S01]  /*a0b0*/  FMNMX.FTZ R3, R3, R10, !PT ;  /* 0x0000000a03037209 */ /* 0x004fe20007810000 */
[----:B------:R-:W-:-:S04]  /*a0c0*/  IMAD.U32 R10, RZ, RZ, UR36 ;  /* 0x00000024ff0a7e24 */ /* 0x000fc8000f8e00ff */
[C---:B------:R-:W-:Y:S01]  /*a0d0*/  FMUL.FTZ R14, R3.reuse, R10 ;  /* 0x0000000a030e7220 */ /* 0x040fe20000410000 */
[----:B------:R-:W-:-:S03]  /*a0e0*/  FADD.FTZ R225, -R3, R225 ;  /* 0x000000e103e17221 */ /* 0x000fc60000010100 */
        /* <DEDUP_REMOVED lines=15> */
[-C--:B------:R-:W-:Y:S01]  /*a1e0*/  FFMA.FTZ R181, R181, R10.reuse, -R14 ;  /* 0x0000000ab5b57223 */ /* 0x080fe2000001080e */
[----:B------:R-:W-:Y:S01]  /*a1f0*/  @!P1 IADD3 R14, R216, 0x28c40, RZ ;  /* 0x00028c40d80e9810 */ /* 0x000fe20007ffe0ff */
[----:B------:R-:W-:Y:S01]  /*a200*/  FMUL.FTZ R225, R225, R10 ;  /* 0x0000000ae1e17220 */ /* 0x000fe20000410000 */
[----:B------:R-:W-:Y:S02]  /*a210*/  MUFU.EX2 R152, R152 ;  /* 0x0000009800987308 */ /* 0x000fe40000000800 */
[----:B------:R-:W-:-:S04]  /*a220*/  @!P1 PRMT R14, RZ, 0x654, R14 ;  /* 0x00000654ff0e9816 */ /* 0x000fc8000000000e */
[----:B------:R2:W-:Y:S02]  /*a230*/  @!P1 SYNCS.ARRIVE.TRANS64.RED.A1T0 RZ, [R14+URZ], RZ ;  /* 0x000000ff0eff99a7 */ /* 0x0005e4000810043f */
[----:B------:R-:W3:Y:S01]  /*a240*/  MUFU.EX2 R225, R225 ;  /* 0x000000e100e17308 */ /* 0x000ee20000000800 */
[----:B--2---:R-:W-:-:S07]  /*a250*/  IMAD.MOV R14, RZ, RZ, -R194 ;  /* 0x000000ffff0e7224 */ /* 0x004fce00078e0ac2 */
[----:B------:R-:W2:Y:S01]  /*a260*/  MUFU.EX2 R153, R153 ;  /* 0x0000009900997308 */ /* 0x000ea20000000800 */
[----:B------:R-:W-:Y:S02]  /*a270*/  ISETP.NE.AND P3, PT, R193, R14, PT ;  /* 0x0000000ec100720c */ /* 0x000fe40003f65270 */
[----:B------:R-:W-:-:S05]  /*a280*/  FMNMX.FTZ R14, R154, R21, !PT ;  /* 0x000000159a0e7209 */ /* 0x000fca0007810000 */
[----:B------:R-:W4:Y:S01]  /*a290*/  MUFU.EX2 R156, R156 ;  /* 0x0000009c009c7308 */ /* 0x000f220000000800 */
[----:B---3--:R-:W-:Y:S01]  /*a2a0*/  FFMA.FTZ R11, R225, R11, R152 ;  /* 0x0000000be10b7223 */ /* 0x008fe20000010098 */
[-C--:B------:R-:W-:Y:S01]  /*a2b0*/  FMUL.FTZ R24, R24, R225.reuse ;  /* 0x000000e118187220 */ /* 0x080fe20000410000 */
[-C--:B------:R-:W-:Y:S01]  /*a2c0*/  FMUL.FTZ R25, R25, R225.reuse ;  /* 0x000000e119197220 */ /* 0x080fe20000410000 */
[-C--:B------:R-:W-:Y:S01]  /*a2d0*/  FMUL.FTZ R28, R28, R225.reuse ;  /* 0x000000e11c1c7220 */ /* 0x080fe20000410000 */
[-C--:B------:R-:W-:Y:S01]  /*a2e0*/  FMUL.FTZ R29, R29, R225.reuse ;  /* 0x000000e11d1d7220 */ /* 0x080fe20000410000 */
[-C--:B------:R-:W-:Y:S01]  /*a2f0*/  FMUL.FTZ R32, R32, R225.reuse ;  /* 0x000000e120207220 */ /* 0x080fe20000410000 */
[-C--:B------:R-:W-:Y:S01]  /*a300*/  FMUL.FTZ R33, R33, R225.reuse ;  /* 0x000000e121217220 */ /* 0x080fe20000410000 */
[----:B------:R-:W-:Y:S02]  /*a310*/  @!P3 IMAD R237, R224, 0x40, R191 ;  /* 0x00000040e0edb824 */ /* 0x000fe400078e02bf */
[C---:B--2---:R-:W-:Y:S01]  /*a320*/  FADD.FTZ R11, R153.reuse, R11 ;  /* 0x0000000b990b7221 */ /* 0x044fe20000010000 */
[----:B------:R-:W-:Y:S01]  /*a330*/  F2FP.F16.F32.PACK_AB R152, R153, R152 ;  /* 0x000000989998723e */ /* 0x000fe200000000ff */
[-C--:B------:R-:W-:Y:S01]  /*a340*/  FMUL.FTZ R36, R36, R225.reuse ;  /* 0x000000e124247220 */ /* 0x080fe20000410000 */
[----:B------:R-:W-:Y:S01]  /*a350*/  @!P3 IMAD R153, R237, 0x4, R2 ;  /* 0x00000004ed99b824 */ /* 0x000fe200078e0202 */
[----:B------:R-:W-:Y:S01]  /*a360*/  FMNMX.FTZ R237, R155, R14, !PT ;  /* 0x0000000e9bed7209 */ /* 0x000fe20007810000 */
[-C--:B------:R-:W-:Y:S01]  /*a370*/  FMUL.FTZ R37, R37, R225.reuse ;  /* 0x000000e125257220 */ /* 0x080fe20000410000 */
[-C--:B------:R-:W-:Y:S01]  /*a380*/  FMUL.FTZ R40, R40, R225.reuse ;  /* 0x000000e128287220 */ /* 0x080fe20000410000 */
[----:B------:R-:W-:Y:S01]  /*a390*/  FMUL.FTZ R41, R41, R225 ;  /* 0x000000e129297220 */ /* 0x000fe20000410000 */
[----:B------:R-:W-:Y:S01]  /*a3a0*/  FMNMX.FTZ R14, R158, R237, !PT ;  /* 0x000000ed9e0e7209 */ /* 0x000fe20007810000 */
[-C--:B------:R-:W-:Y:S01]  /*a3b0*/  FMUL.FTZ R44, R44, R225.reuse ;  /* 0x000000e12c2c7220 */ /* 0x080fe20000410000 */
[-C--:B------:R-:W-:Y:S01]  /*a3c0*/  FMUL.FTZ R45, R45, R225.reuse ;  /* 0x000000e12d2d7220 */ /* 0x080fe20000410000 */
[-C--:B------:R-:W-:Y:S01]  /*a3d0*/  FMUL.FTZ R48, R48, R225.reuse ;  /* 0x000000e130307220 */ /* 0x080fe20000410000 */
        /* <DEDUP_REMOVED lines=60> */
[----:B------:R-:W3:Y:S01]  /*a7a0*/  MUFU.EX2 R157, R157 ;  /* 0x0000009d009d7308 */ /* 0x000ee20000000800 */
[----:B----4-:R-:W-:-:S07]  /*a7b0*/  FADD.FTZ R236, R156, R11 ;  /* 0x0000000b9cec7221 */ /* 0x010fce0000010000 */
[----:B------:R-:W-:Y:S01]  /*a7c0*/  MUFU.EX2 R160, R160 ;  /* 0x000000a000a07308 */ /* 0x000fe20000000800 */
[----:B--2---:R-:W-:-:S04]  /*a7d0*/  FMNMX.FTZ R225, R175, R14, !PT ;  /* 0x0000000eafe17209 */ /* 0x004fc80007810000 */
[----:B------:R-:W-:-:S03]  /*a7e0*/  FMNMX.FTZ R14, R178, R225, !PT ;  /* 0x000000e1b20e7209 */ /* 0x000fc60007810000 */
[----:B------:R-:W-:Y:S01]  /*a7f0*/  MUFU.EX2 R161, R161 ;  /* 0x000000a100a17308 */ /* 0x000fe20000000800 */
[----:B------:R-:W-:Y:S01]  /*a800*/  FMNMX.FTZ R225, R179, R14, !PT ;  /* 0x0000000eb3e17209 */ /* 0x000fe20007810000 */
[----:B---3--:R-:W-:-:S03]  /*a810*/  FADD.FTZ R11, R157, R236 ;  /* 0x000000ec9d0b7221 */ /* 0x008fc60000010000 */
[----:B------:R-:W-:-:S03]  /*a820*/  FMNMX.FTZ R14, R182, R225, !PT ;  /* 0x000000e1b60e7209 */ /* 0x000fc60007810000 */
[----:B------:R-:W-:Y:S01]  /*a830*/  MUFU.EX2 R164, R164 ;  /* 0x000000a400a47308 */ /* 0x000fe20000000800 */
[----:B------:R-:W-:-:S05]  /*a840*/  FMNMX.FTZ R14, R183, R14, !PT ;  /* 0x0000000eb70e7209 */ /* 0x000fca0007810000 */
[----:B------:R-:W2:Y:S02]  /*a850*/  SHFL.BFLY PT, R224, R14, 0x2, 0x1f ;  /* 0x0c401f000ee07f89 */ /* 0x000ea400000e0000 */
[----:B------:R-:W-:Y:S08]  /*a860*/  MUFU.EX2 R165, R165 ;  /* 0x000000a500a57308 */ /* 0x000ff00000000800 */
[----:B------:R-:W-:Y:S08]  /*a870*/  MUFU.EX2 R168, R168 ;  /* 0x000000a800a87308 */ /* 0x000ff00000000800 */
[----:B------:R-:W-:Y:S01]  /*a880*/  MUFU.EX2 R169, R169 ;  /* 0x000000a900a97308 */ /* 0x000fe20000000800 */
[----:B--2---:R-:W-:-:S07]  /*a890*/  FMNMX.FTZ R14, R14, R224, !PT ;  /* 0x000000e00e0e7209 */ /* 0x004fce0007810000 */
[----:B------:R-:W-:Y:S01]  /*a8a0*/  MUFU.EX2 R172, R172 ;  /* 0x000000ac00ac7308 */ /* 0x000fe20000000800 */
[----:B------:R-:W2:Y:S07]  /*a8b0*/  SHFL.BFLY PT, R224, R14, 0x1, 0x1f ;  /* 0x0c201f000ee07f89 */ /* 0x000eae00000e0000 */
[----:B------:R-:W-:Y:S08]  /*a8c0*/  MUFU.EX2 R173, R173 ;  /* 0x000000ad00ad7308 */ /* 0x000ff00000000800 */
[----:B------:R-:W-:Y:S08]  /*a8d0*/  MUFU.EX2 R176, R176 ;  /* 0x000000b000b07308 */ /* 0x000ff00000000800 */
[----:B------:R-:W-:Y:S01]  /*a8e0*/  MUFU.EX2 R177, R177 ;  /* 0x000000b100b17308 */ /* 0x000fe20000000800 */
[----:B--2---:R-:W-:-:S05]  /*a8f0*/  FMNMX.FTZ R14, R14, R224, !PT ;  /* 0x000000e00e0e7209 */ /* 0x004fca0007810000 */
[----:B------:R-:W-:Y:S02]  /*a900*/  FADD.FTZ R21, -R14, R21 ;  /* 0x000000150e157221 */ /* 0x000fe40000010100 */
[----:B------:R-:W-:Y:S02]  /*a910*/  MUFU.EX2 R180, R180 ;  /* 0x000000b400b47308 */ /* 0x000fe40000000800 */
[----:B------:R-:W-:-:S06]  /*a920*/  FMUL.FTZ R21, R21, R10 ;  /* 0x0000000a15157220 */ /* 0x000fcc0000410000 */
[----:B------:R-:W2:Y:S02]  /*a930*/  MUFU.EX2 R21, R21 ;  /* 0x0000001500157308 */ /* 0x000ea40000000800 */
        /* <DEDUP_REMOVED lines=38> */
[----:B------:R2:W3:Y:S01]  /*aba0*/  MUFU.EX2 R153, R154 ;  /* 0x0000009a00997308 */ /* 0x0004e20000000800 */
        /* <DEDUP_REMOVED lines=8> */
[----:B--2---:R-:W-:Y:S01]  /*ac30*/  F2FP.F16.F32.PACK_AB R154, R157, R156 ;  /* 0x0000009c9d9a723e */ /* 0x004fe200000000ff */
[----:B------:R-:W-:Y:S01]  /*ac40*/  FADD.FTZ R156, R160, R11 ;  /* 0x0000000ba09c7221 */ /* 0x000fe20000010000 */
[-C--:B------:R-:W-:Y:S01]  /*ac50*/  FMUL.FTZ R78, R78, R21.reuse ;  /* 0x000000154e4e7220 */ /* 0x080fe20000410000 */
[-C--:B------:R-:W-:Y:S01]  /*ac60*/  FMUL.FTZ R79, R79, R21.reuse ;  /* 0x000000154f4f7220 */ /* 0x080fe20000410000 */
[----:B------:R-:W-:Y:S01]  /*ac70*/  FMUL.FTZ R82, R82, R21 ;  /* 0x0000001552527220 */ /* 0x000fe20000410000 */
[C---:B------:R-:W-:Y:S01]  /*ac80*/  FADD.FTZ R11, R161.reuse, R156 ;  /* 0x0000009ca10b7221 */ /* 0x040fe20000010000 */
[----:B------:R-:W-:Y:S01]  /*ac90*/  F2FP.F16.F32.PACK_AB R156, R161, R160 ;  /* 0x000000a0a19c723e */ /* 0x000fe200000000ff */
[----:B------:R2:W4:Y:S01]  /*aca0*/  MUFU.EX2 R181, R158 ;  /* 0x0000009e00b57308 */ /* 0x0005220000000800 */
[----:B---3--:R-:W-:Y:S01]  /*acb0*/  FFMA.FTZ R12, R21, R12, R153 ;  /* 0x0000000c150c7223 */ /* 0x008fe20000010099 */
[----:B------:R-:W-:Y:S01]  /*acc0*/  F2FP.F16.F32.PACK_AB R153, R155, R153 ;  /* 0x000000999b99723e */ /* 0x000fe200000000ff */
[-C--:B------:R-:W-:Y:S01]  /*acd0*/  FMUL.FTZ R83, R83, R21.reuse ;  /* 0x0000001553537220 */ /* 0x080fe20000410000 */
[-C--:B------:R-:W-:Y:S01]  /*ace0*/  FMUL.FTZ R86, R86, R21.reuse ;  /* 0x0000001556567220 */ /* 0x080fe20000410000 */
[----:B------:R-:W-:Y:S01]  /*acf0*/  FADD.FTZ R12, R155, R12 ;  /* 0x0000000c9b0c7221 */ /* 0x000fe20000010000 */
[-C--:B------:R-:W-:Y:S01]  /*ad00*/  FMUL.FTZ R87, R87, R21.reuse ;  /* 0x0000001557577220 */ /* 0x080fe20000410000 */
[-C--:B------:R-:W-:Y:S01]  /*ad10*/  FMUL.FTZ R90, R90, R21.reuse ;  /* 0x000000155a5a7220 */ /* 0x080fe20000410000 */
[----:B------:R-:W3:Y:S01]  /*ad20*/  MUFU.EX2 R159, R159 ;  /* 0x0000009f009f7308 */ /* 0x000ee20000000800 */
[----:B--2---:R-:W-:Y:S01]  /*ad30*/  FADD.FTZ R158, R164, R11 ;  /* 0x0000000ba49e7221 */ /* 0x004fe20000010000 */
[-C--:B------:R-:W-:Y:S01]  /*ad40*/  FMUL.FTZ R91, R91, R21.reuse ;  /* 0x000000155b5b7220 */ /* 0x080fe20000410000 */
[-C--:B------:R-:W-:Y:S01]  /*ad50*/  FMUL.FTZ R94, R94, R21.reuse ;  /* 0x000000155e5e7220 */ /* 0x080fe20000410000 */
[-C--:B------:R-:W-:Y:S01]  /*ad60*/  FMUL.FTZ R95, R95, R21.reuse ;  /* 0x000000155f5f7220 */ /* 0x080fe20000410000 */
[C---:B------:R-:W-:Y:S01]  /*ad70*/  FADD.FTZ R11, R165.reuse, R158 ;  /* 0x0000009ea50b7221 */ /* 0x040fe20000010000 */
[----:B------:R-:W-:Y:S01]  /*ad80*/  F2FP.F16.F32.PACK_AB R158, R165, R164 ;  /* 0x000000a4a59e723e */ /* 0x000fe200000000ff */
[-C--:B------:R-:W-:Y:S01]  /*ad90*/  FMUL.FTZ R98, R98, R21.reuse ;  /* 0x0000001562627220 */ /* 0x080fe20000410000 */
[----:B------:R2:W5:Y:S01]  /*ada0*/  MUFU.EX2 R225, R162 ;  /* 0x000000a200e17308 */ /* 0x0005620000000800 */
[----:B----4-:R-:W-:Y:S01]  /*adb0*/  FADD.FTZ R12, R181, R12 ;  /* 0x0000000cb50c7221 */ /* 0x010fe20000010000 */
[----:B------:R-:W-:Y:S01]  /*adc0*/  FADD.FTZ R160, R168, R11 ;  /* 0x0000000ba8a07221 */ /* 0x000fe20000010000 */
[-C--:B------:R-:W-:Y:S01]  /*add0*/  FMUL.FTZ R99, R99, R21.reuse ;  /* 0x0000001563637220 */ /* 0x080fe20000410000 */
[-C--:B------:R-:W-:Y:S01]  /*ade0*/  FMUL.FTZ R102, R102, R21.reuse ;  /* 0x0000001566667220 */ /* 0x080fe20000410000 */
[----:B------:R-:W-:Y:S01]  /*adf0*/  FMUL.FTZ R103, R103, R21 ;  /* 0x0000001567677220 */ /* 0x000fe20000410000 */
[C---:B------:R-:W-:Y:S01]  /*ae00*/  FADD.FTZ R11, R169.reuse, R160 ;  /* 0x000000a0a90b7221 */ /* 0x040fe20000010000 */
[----:B------:R-:W-:Y:S01]  /*ae10*/  F2FP.F16.F32.PACK_AB R160, R169, R168 ;  /* 0x000000a8a9a0723e */ /* 0x000fe200000000ff */
[----:B------:R-:W4:Y:S01]  /*ae20*/  MUFU.EX2 R163, R163 ;  /* 0x000000a300a37308 */ /* 0x000f220000000800 */
[C---:B---3--:R-:W-:Y:S01]  /*ae30*/  FADD.FTZ R12, R159.reuse, R12 ;  /* 0x0000000c9f0c7221 */ /* 0x048fe20000010000 */
[----:B------:R-:W-:Y:S01]  /*ae40*/  F2FP.F16.F32.PACK_AB R155, R159, R181 ;  /* 0x000000b59f9b723e */ /* 0x000fe200000000ff */
[----:B------:R-:W-:Y:S01]  /*ae50*/  BAR.SYNC.DEFER_BLOCKING 0xf, 0x100 ;  /* 0x03c4000000007b1d */ /* 0x000fe20000010000 */
[----:B--2---:R-:W-:Y:S01]  /*ae60*/  FADD.FTZ R162, R172, R11 ;  /* 0x0000000baca27221 */ /* 0x004fe20000010000 */
[-C--:B------:R-:W-:Y:S01]  /*ae70*/  FMUL.FTZ R106, R106, R21.reuse ;  /* 0x000000156a6a7220 */ /* 0x080fe20000410000 */
[-C--:B------:R-:W-:Y:S01]  /*ae80*/  FMUL.FTZ R107, R107, R21.reuse ;  /* 0x000000156b6b7220 */ /* 0x080fe20000410000 */
[-C--:B------:R-:W-:Y:S01]  /*ae90*/  FMUL.FTZ R110, R110, R21.reuse ;  /* 0x000000156e6e7220 */ /* 0x080fe20000410000 */
[----:B------:R-:W-:Y:S01]  /*aea0*/  FADD.FTZ R11, R173, R162 ;  /* 0x000000a2ad0b7221 */ /* 0x000fe20000010000 */
[----:B------:R-:W2:Y:S01]  /*aeb0*/  MUFU.EX2 R224, R224 ;  /* 0x000000e000e07308 */ /* 0x000ea20000000800 */
[----:B-----5:R-:W-:Y:S01]  /*aec0*/  FADD.FTZ R12, R225, R12 ;  /* 0x0000000ce10c7221 */ /* 0x020fe20000010000 */
[----:B------:R-:W-:Y:S01]  /*aed0*/  F2FP.F16.F32.PACK_AB R162, R173, R172 ;  /* 0x000000acada2723e */ /* 0x000fe200000000ff */
[----:B------:R-:W-:Y:S01]  /*aee0*/  FADD.FTZ R164, R176, R11 ;  /* 0x0000000bb0a47221 */ /* 0x000fe20000010000 */
[-C--:B------:R-:W-:Y:S01]  /*aef0*/  FMUL.FTZ R111, R111, R21.reuse ;  /* 0x000000156f6f7220 */ /* 0x080fe20000410000 */
[-C--:B------:R-:W-:Y:S01]  /*af00*/  FMUL.FTZ R114, R114, R21.reuse ;  /* 0x0000001572727220 */ /* 0x080fe20000410000 */
[-C--:B------:R-:W-:Y:S01]  /*af10*/  FMUL.FTZ R115, R115, R21.reuse ;  /* 0x0000001573737220 */ /* 0x080fe20000410000 */
[----:B------:R-:W-:Y:S01]  /*af20*/  FADD.FTZ R11, R177, R164 ;  /* 0x000000a4b10b7221 */ /* 0x000fe20000010000 */
[----:B------:R-:W3:Y:S01]  /*af30*/  MUFU.EX2 R167, R167 ;  /* 0x000000a700a77308 */ /* 0x000ee20000000800 */
[----:B----4-:R-:W-:Y:S01]  /*af40*/  FADD.FTZ R157, R163, R12 ;  /* 0x0000000ca39d7221 */ /* 0x010fe20000010000 */
[----:B------:R-:W-:Y:S01]  /*af50*/  F2FP.F16.F32.PACK_AB R164, R177, R176 ;  /* 0x000000b0b1a4723e */ /* 0x000fe200000000ff */
[----:B------:R-:W-:Y:S01]  /*af60*/  FADD.FTZ R11, R180, R11 ;  /* 0x0000000bb40b7221 */ /* 0x000fe20000010000 */
[-C--:B------:R-:W-:Y:S01]  /*af70*/  FMUL.FTZ R118, R118, R21.reuse ;  /* 0x0000001576767220 */ /* 0x080fe20000410000 */
[-C--:B------:R-:W-:Y:S01]  /*af80*/  FMUL.FTZ R119, R119, R21.reuse ;  /* 0x0000001577777220 */ /* 0x080fe20000410000 */
[----:B------:R-:W-:Y:S01]  /*af90*/  FMUL.FTZ R122, R122, R21 ;  /* 0x000000157a7a7220 */ /* 0x000fe20000410000 */
[----:B------:R-:W-:Y:S01]  /*afa0*/  FADD.FTZ R11, R166, R11 ;  /* 0x0000000ba60b7221 */ /* 0x000fe20000010000 */
[----:B------:R-:W4:Y:S01]  /*afb0*/  MUFU.EX2 R161, R170 ;  /* 0x000000aa00a17308 */ /* 0x000f220000000800 */
[----:B--2---:R-:W-:Y:S01]  /*afc0*/  FADD.FTZ R168, R224, R157 ;  /* 0x0000009de0a87221 */ /* 0x004fe20000010000 */
[----:B------:R-:W-:Y:S01]  /*afd0*/  F2FP.F16.F32.PACK_AB R157, R163, R225 ;  /* 0x000000e1a39d723e */ /* 0x000fe200000000ff */
[----:B------:R2:W-:Y:S01]  /*afe0*/  STSM.16.M88.4 [R195+0x26800], R152 ;  /* 0x02680098c3007844 */ /* 0x0005e20000000200 */
[----:B------:R-:W-:Y:S01]  /*aff0*/  F2FP.F16.F32.PACK_AB R166, R166, R180 ;  /* 0x000000b4a6a6723e */ /* 0x000fe200000000ff */
[-C--:B------:R-:W-:Y:S01]  /*b000*/  FMUL.FTZ R123, R123, R21.reuse ;  /* 0x000000157b7b7220 */ /* 0x080fe20000410000 */
[-C--:B------:R-:W-:Y:S01]  /*b010*/  FMUL.FTZ R126, R126, R21.reuse ;  /* 0x000000157e7e7220 */ /* 0x080fe20000410000 */
[-C--:B------:R-:W-:Y:S01]  /*b020*/  FMUL.FTZ R127, R127, R21.reuse ;  /* 0x000000157f7f7220 */ /* 0x080fe20000410000 */
[----:B------:R-:W5:Y:S01]  /*b030*/  MUFU.EX2 R171, R171 ;  /* 0x000000ab00ab7308 */ /* 0x000f620000000800 */
        /* <DEDUP_REMOVED lines=8> */
[----:B----4-:R-:W-:Y:S01]  /*b0c0*/  FADD.FTZ R168, R161, R168 ;  /* 0x000000a8a1a87221 */ /* 0x010fe20000010000 */
[-C--:B------:R-:W-:Y:S01]  /*b0d0*/  FMUL.FTZ R142, R142, R21.reuse ;  /* 0x000000158e8e7220 */ /* 0x080fe20000410000 */
[-C--:B------:R-:W-:Y:S01]  /*b0e0*/  FMUL.FTZ R143, R143, R21.reuse ;  /* 0x000000158f8f7220 */ /* 0x080fe20000410000 */
[-C--:B------:R-:W-:Y:S01]  /*b0f0*/  FMUL.FTZ R146, R146, R21.reuse ;  /* 0x0000001592927220 */ /* 0x080fe20000410000 */
[-C--:B------:R-:W-:Y:S01]  /*b100*/  FMUL.FTZ R147, R147, R21.reuse ;  /* 0x0000001593937220 */ /* 0x080fe20000410000 */
[-C--:B------:R-:W-:Y:S01]  /*b110*/  FMUL.FTZ R150, R150, R21.reuse ;  /* 0x0000001596967220 */ /* 0x080fe20000410000 */
[----:B------:R-:W-:Y:S01]  /*b120*/  FMUL.FTZ R151, R151, R21 ;  /* 0x0000001597977220 */ /* 0x000fe20000410000 */
[----:B------:R-:W4:Y:S01]  /*b130*/  MUFU.EX2 R175, R175 ;  /* 0x000000af00af7308 */ /* 0x000f220000000800 */
[C---:B-----5:R-:W-:Y:S01]  /*b140*/  FADD.FTZ R159, R171.reuse, R168 ;  /* 0x000000a8ab9f7221 */ /* 0x060fe20000010000 */
[----:B------:R-:W-:-:S06]  /*b150*/  F2FP.F16.F32.PACK_AB R161, R171, R161 ;  /* 0x000000a1aba1723e */ /* 0x000fcc00000000ff */
[----:B------:R-:W5:Y:S01]  /*b160*/  MUFU.EX2 R165, R178 ;  /* 0x000000b200a57308 */ /* 0x000f620000000800 */
[----:B---3--:R-:W-:Y:S01]  /*b170*/  FADD.FTZ R168, R174, R159 ;  /* 0x0000009faea87221 */ /* 0x008fe20000010000 */
[----:B------:R-:W-:-:S05]  /*b180*/  F2FP.F16.F32.PACK_AB R159, R167, R224 ;  /* 0x000000e0a79f723e */ /* 0x000fca00000000ff */
[----:B------:R2:W-:Y:S01]  /*b190*/  STSM.16.M88.4 [R198], R156 ;  /* 0x0000009cc6007844 */ /* 0x0005e20000000200 */
[----:B------:R-:W3:Y:S01]  /*b1a0*/  MUFU.EX2 R12, R179 ;  /* 0x000000b3000c7308 */ /* 0x000ee20000000800 */
[----:B----4-:R-:W-:-:S07]  /*b1b0*/  FADD.FTZ R168, R175, R168 ;  /* 0x000000a8afa87221 */ /* 0x010fce0000010000 */
[----:B------:R-:W4:Y:S01]  /*b1c0*/  MUFU.EX2 R182, R182 ;  /* 0x000000b600b67308 */ /* 0x000f220000000800 */
[----:B-----5:R-:W-:-:S07]  /*b1d0*/  FADD.FTZ R163, R165, R168 ;  /* 0x000000a8a5a37221 */ /* 0x020fce0000010000 */
[----:B------:R-:W5:Y:S01]  /*b1e0*/  MUFU.EX2 R183, R183 ;  /* 0x000000b700b77308 */ /* 0x000f620000000800 */
[C---:B---3--:R-:W-:Y:S01]  /*b1f0*/  FADD.FTZ R167, R12.reuse, R163 ;  /* 0x000000a30ca77221 */ /* 0x048fe20000010000 */
[----:B------:R-:W-:Y:S02]  /*b200*/  F2FP.F16.F32.PACK_AB R163, R175, R174 ;  /* 0x000000aeafa3723e */ /* 0x000fe400000000ff */
[----:B------:R-:W-:-:S03]  /*b210*/  F2FP.F16.F32.PACK_AB R165, R12, R165 ;  /* 0x000000a50ca5723e */ /* 0x000fc600000000ff */
[----:B------:R2:W-:Y:S01]  /*b220*/  STSM.16.M88.4 [R196], R160 ;  /* 0x000000a0c4007844 */ /* 0x0005e20000000200 */
[----:B----4-:R-:W-:Y:S01]  /*b230*/  FADD.FTZ R168, R182, R167 ;  /* 0x000000a7b6a87221 */ /* 0x010fe20000010000 */
[----:B-----5:R-:W-:-:S03]  /*b240*/  F2FP.F16.F32.PACK_AB R167, R183, R182 ;  /* 0x000000b6b7a7723e */ /* 0x020fc600000000ff */
[----:B------:R-:W-:Y:S02]  /*b250*/  FADD.FTZ R12, R183, R168 ;  /* 0x000000a8b70c7221 */ /* 0x000fe40000010000 */
[----:B------:R2:W-:Y:S01]  /*b260*/  STSM.16.M88.4 [R197], R164 ;  /* 0x000000a4c5007844 */ /* 0x0005e20000000200 */
[----:B------:R-:W-:Y:S05]  /*b270*/  @!P0 BRA `(.L_x_3951) ;  /* 0x0000000000048947 */ /* 0x000fea0003800000 */
[----:B------:R-:W-:Y:S01]  /*b280*/  BPT.TRAP 0x1 ;  /* 0x000000040000795c */ /* 0x000fe20000300000 */
.L_x_3951:
[----:B------:R3:W4:Y:S01]  /*b290*/  SYNCS.PHASECHK.TRANS64.TRYWAIT P3, [R216+URZ+0x28c50], R20 ;  /* 0x028c5014d80075a7 */ /* 0x000722000806017f */
[----:B------:R-:W-:Y:S05]  /*b2a0*/  @!P0 BRA `(.L_x_3952) ;  /* 0x0000000000048947 */ /* 0x000fea0003800000 */
[----:B------:R-:W-:Y:S01]  /*b2b0*/  BPT.TRAP 0x1 ;  /* 0x000000040000795c */ /* 0x000fe20000300000 */
.L_x_3952:
[----:B------:R-:W-:Y:S04]  /*b2c0*/  BSSY B1, `(.L_x_3953) ;  /* 0x0000004000017945 */ /* 0x000fe80003800000 */
[----:B----4-:R-:W-:Y:S05]  /*b2d0*/  @P3 BRA `(.L_x_3954) ;  /* 0x0000000000083947 */ /* 0x010fea0003800000 */
[----:B------:R-:W4:Y:S02]  /*b2e0*/  SYNCS.PHASECHK.TRANS64.TRYWAIT P3, [R216+URZ+0x28c50], R20 ;  /* 0x028c5014d80075a7 */ /* 0x000f24000806017f */
[----:B----4-:R-:W-:Y:S05]  /*b2f0*/  @!P3 BRA `(.L_x_3955) ;  /* 0x000000cc0028b947 */ /* 0x010fea0003800000 */
.L_x_3954:
[----:B------:R-:W-:Y:S05]  /*b300*/  BSYNC B1 ;  /* 0x0000000000017941 */ /* 0x000fea0003800000 */
.L_x_3953:
[----:B01-34-:R-:W-:Y:S01]  /*b310*/  IMAD R20, R18, 0x1000, R13 ;  /* 0x0000100012147824 */ /* 0x01bfe200078e020d */
[----:B------:R-:W-:Y:S01]  /*b320*/  WARPGROUP.ARRIVE ;  /* 0x00000000000079c5 */ /* 0x000fe20000000000 */
[----:B------:R-:W-:Y:S02]  /*b330*/  IMAD.MOV.U32 R21, RZ, RZ, 0x40000040 ;  /* 0x40000040ff157424 */ /* 0x000fe400078e00ff */
[----:B------:R-:W-:Y:S01]  /*b340*/  @!P1 VIADD R216, R216, 0x28c60 ;  /* 0x00028c60d8d89836 */ /* 0x000fe20000000000 */
[----:B------:R-:W-:Y:S01]  /*b350*/  R2UR UR6, R20 ;  /* 0x00000000140672ca */ /* 0x000fe200000e0000 */
[----:B------:R-:W-:Y:S01]  /*b360*/  IMAD.MOV.U32 R225, RZ, RZ, R3 ;  /* 0x000000ffffe17224 */ /* 0x000fe200078e0003 */
[----:B------:R-:W-:Y:S01]  /*b370*/  R2UR UR7, R21 ;  /* 0x00000000150772ca */ /* 0x000fe200000e0000 */
[----:B------:R-:W-:Y:S01]  /*b380*/  IMAD.MOV.U32 R21, RZ, RZ, 0x40000040 ;  /* 0x40000040ff157424 */ /* 0x000fe200078e00ff */
[----:B------:R-:W-:Y:S01]  /*b390*/  @!P1 PRMT R216, RZ, 0x654, R216 ;  /* 0x00000654ffd89816 */ /* 0x000fe200000000d8 */
[----:B------:R-:W-:-:S10]  /*b3a0*/  IMAD.MOV.U32 R224, RZ, RZ, R18 ;  /* 0x000000ffffe07224 */ /* 0x000fd400078e0012 */
[----:B------:R-:W-:Y:S03]  /*b3b0*/  HGMMA.64x256x16.F32 R24, R152, gdesc[UR4].tnspB, R24, gsb0 ;  /* 0x43e0000498187df0 */ /* 0x000fe60008000818 */
[----:B------:R-:W-:Y:S02]  /*b3c0*/  WARPGROUP.DEPBAR.LE gsb0, 0x0 ;  /* 0x00008000000079c5 */ /* 0x000fe40000010000 */
[----:B--2---:R-:W-:Y:S01]  /*b3d0*/  VIADD R152, R20, 0x80 ;  /* 0x0000008014987836 */ /* 0x004fe20000000000 */
        /* <DEDUP_REMOVED lines=16> */
[----:B------:R-:W-:Y:S01]  /*b4e0*/  IMAD.MOV.U32 R21, RZ, RZ, R14 ;  /* 0x000000ffff157224 */ /* 0x000fe200078e000e */
[----:B------:R-:W-:Y:S02]  /*b4f0*/  WARPGROUP.DEPBAR.LE gsb0, 0x0 ;  /* 0x00008000000079c5 */ /* 0x000fe40000010000 */
[----:B------:R-:W-:-:S15]  /*b500*/  WARPGROUP.ARRIVE ;  /* 0x00000000000079c5 */ /* 0x000fde0000000000 */
[----:B------:R-:W-:-:S06]  /*b510*/  NOP ;  /* 0x0000000000007918 */ /* 0x000fcc0000000000 */
        /* <DEDUP_REMOVED lines=12> */
.L_x_3945:
[----:B------:R-:W-:Y:S05]  /*b5e0*/  BSYNC B0 ;  /* 0x0000000000007941 */ /* 0x000fea0003800000 */
.L_x_3944:
[----:B------:R-:W2:Y:S01]  /*b5f0*/  SHFL.BFLY PT, R0, R11, 0x2, 0x1f ;  /* 0x0c401f000b007f89 */ /* 0x000ea200000e0000 */
[----:B------:R-:W-:Y:S02]  /*b600*/  IMAD.MOV R6, RZ, RZ, -R194 ;  /* 0x000000ffff067224 */ /* 0x000fe400078e0ac2 */
[----:B------:R-:W-:Y:S01]  /*b610*/  IMAD.MOV.U32 R21, RZ, RZ, -0x800000 ;  /* 0xff800000ff157424 */ /* 0x000fe200078e00ff */
[----:B------:R-:W3:Y:S01]  /*b620*/  SHFL.BFLY PT, R7, R12, 0x2, 0x1f ;  /* 0x0c401f000c077f89 */ /* 0x000ee200000e0000 */
[----:B------:R-:W-:Y:S01]  /*b630*/  IMAD.MOV.U32 R20, RZ, RZ, -0x800000 ;  /* 0xff800000ff147424 */ /* 0x000fe200078e00ff */
[----:B------:R-:W-:Y:S08]  /*b640*/  BAR.ARV 0x8, 0x100 ;  /* 0x0204000000007b1d */ /* 0x000ff00000002000 */
[----:B------:R-:W-:Y:S01]  /*b650*/  BAR.SYNC.DEFER_BLOCKING 0xf, 0x100 ;  /* 0x03c4000000007b1d */ /* 0x000fe20000010000 */
[----:B------:R-:W-:Y:S01]  /*b660*/  ISETP.NE.AND P0, PT, R193, R6, PT ;  /* 0x00000006c100720c */ /* 0x000fe20003f05270 */
[----:B------:R-:W-:-:S02]  /*b670*/  IMAD.MOV.U32 R6, RZ, RZ, RZ ;  /* 0x000000ffff067224 */ /* 0x000fc400078e00ff */
[----:B------:R-:W-:Y:S02]  /*b680*/  VIADD R208, R208, 0x1 ;  /* 0x00000001d0d07836 */ /* 0x000fe40000000000 */
[----:B--2---:R-:W-:Y:S01]  /*b690*/  FADD.FTZ R4, R0, R11 ;  /* 0x0000000b00047221 */ /* 0x004fe20000010000 */
[----:B---3--:R-:W-:-:S04]  /*b6a0*/  FADD.FTZ R7, R7, R12 ;  /* 0x0000000c07077221 */ /* 0x008fc80000010000 */
[----:B------:R-:W2:Y:S04]  /*b6b0*/  SHFL.BFLY PT, R5, R4, 0x1, 0x1f ;  /* 0x0c201f0004057f89 */ /* 0x000ea800000e0000 */
[----:B------:R-:W3:Y:S01]  /*b6c0*/  SHFL.BFLY PT, R0, R7, 0x1, 0x1f ;  /* 0x0c201f0007007f89 */ /* 0x000ee200000e0000 */
[----:B--2---:R-:W-:Y:S01]  /*b6d0*/  FADD.FTZ R13, R4, R5 ;  /* 0x00000005040d7221 */ /* 0x004fe20000010000 */
[----:B------:R-:W-:Y:S02]  /*b6e0*/  IMAD.MOV.U32 R5, RZ, RZ, RZ ;  /* 0x000000ffff057224 */ /* 0x000fe400078e00ff */
[C---:B------:R-:W-:Y:S02]  /*b6f0*/  VIADD R4, R18.reuse, 0x1 ;  /* 0x0000000112047836 */ /* 0x040fe40000000000 */
[----:B---3--:R-:W-:Y:S01]  /*b700*/  FADD.FTZ R0, R7, R0 ;  /* 0x0000000007007221 */ /* 0x008fe20000010000 */
[----:B------:R-:W-:Y:S01]  /*b710*/  FSETP.NE.FTZ.AND P2, PT, R13, RZ, PT ;  /* 0x000000ff0d00720b */ /* 0x000fe20003f55000 */
[----:B------:R-:W-:Y:S01]  /*b720*/  @!P0 IMAD R7, R18, 0x40, R191 ;  /* 0x0000004012078824 */ /* 0x000fe200078e02bf */
[----:B------:R-:W-:-:S02]  /*b730*/  ISETP.NE.AND P1, PT, R4, 0x2, PT ;  /* 0x000000020400780c */ /* 0x000fc40003f25270 */
[----:B------:R-:W-:Y:S01]  /*b740*/  FSETP.NE.FTZ.AND P3, PT, R0, RZ, PT ;  /* 0x000000ff0000720b */ /* 0x000fe20003f75000 */
[----:B------:R-:W-:Y:S01]  /*b750*/  @!P0 IMAD R7, R7, 0x4, R2 ;  /* 0x0000000407078824 */ /* 0x000fe200078e0202 */
[----:B------:R-:W-:-:S04]  /*b760*/  SEL R9, RZ, 0x1, P1 ;  /* 0x00000001ff097807 */ /* 0x000fc80000800000 */
[----:B------:R-:W-:-:S03]  /*b770*/  LOP3.LUT R22, R22, R9, RZ, 0x3c, !PT ;  /* 0x0000000916167212 */ /* 0x000fc600078e3cff */
[----:B------:R-:W2:Y:S01]  /*b780*/  @P2 MUFU.RCP R5, R13 ;  /* 0x0000000d00052308 */ /* 0x000ea20000001000 */
[----:B------:R-:W-:-:S03]  /*b790*/  @P2 FMUL.FTZ R18, R10, 0.69314718246459960938 ;  /* 0x3f3172180a122820 */ /* 0x000fc60000410000 */
[----:B------:R-:W-:-:S04]  /*b7a0*/  @P3 FMUL.FTZ R10, R10, 0.69314718246459960938 ;  /* 0x3f3172180a0a3820 */ /* 0x000fc80000410000 */
[----:B------:R-:W3:Y:S08]  /*b7b0*/  @P3 MUFU.RCP R6, R0 ;  /* 0x0000000000063308 */ /* 0x000ef00000001000 */
[----:B------:R4:W5:Y:S01]  /*b7c0*/  @P2 MUFU.LG2 R2, R13 ;  /* 0x0000000d00022308 */ /* 0x0009620000000c00 */
[-C--:B--2---:R-:W-:Y:S01]  /*b7d0*/  FMUL.FTZ R154, R24, R5.reuse ;  /* 0x00000005189a7220 */ /* 0x084fe20000410000 */
[----:B------:R2:W-:Y:S01]  /*b7e0*/  @!P0 STS [R7+0x28800], R5 ;  /* 0x0288000507008388 */ /* 0x0005e20000000800 */
[-C--:B------:R-:W-:Y:S01]  /*b7f0*/  FMUL.FTZ R12, R25, R5.reuse ;  /* 0x00000005190c7220 */ /* 0x080fe20000410000 */
[-C--:B------:R-:W-:Y:S01]  /*b800*/  FMUL.FTZ R181, R32, R5.reuse ;  /* 0x0000000520b57220 */ /* 0x080fe20000410000 */
[-C--:B------:R-:W-:Y:S01]  /*b810*/  FMUL.FTZ R180, R36, R5.reuse ;  /* 0x0000000524b47220 */ /* 0x080fe20000410000 */
[-C--:B------:R-:W-:Y:S01]  /*b820*/  FMUL.FTZ R178, R40, R5.reuse ;  /* 0x0000000528b27220 */ /* 0x080fe20000410000 */
[-C--:B------:R-:W-:Y:S01]  /*b830*/  FMUL.FTZ R28, R28, R5.reuse ;  /* 0x000000051c1c7220 */ /* 0x080fe20000410000 */
[----:B------:R1:W0:Y:S01]  /*b840*/  @P3 MUFU.LG2 R24, R0 ;  /* 0x0000000000183308 */ /* 0x0002220000000c00 */
[----:B---3--:R3:W-:Y:S01]  /*b850*/  @!P0 STS [R7+0x28820], R6 ;  /* 0x0288200607008388 */ /* 0x0087e20000000800 */
[-C--:B------:R-:W-:Y:S01]  /*b860*/  FMUL.FTZ R9, R58, R6.reuse ;  /* 0x000000063a097220 */ /* 0x080fe20000410000 */
[-C--:B----4-:R-:W-:Y:S01]  /*b870*/  FMUL.FTZ R13, R66, R6.reuse ;  /* 0x00000006420d7220 */ /* 0x090fe20000410000 */
[-C--:B------:R-:W-:Y:S01]  /*b880*/  FMUL.FTZ R8, R29, R5.reuse ;  /* 0x000000051d087220 */ /* 0x080fe20000410000 */
[-C--:B------:R-:W-:Y:S01]  /*b890*/  FMUL.FTZ R179, R33, R5.reuse ;  /* 0x0000000521b37220 */ /* 0x080fe20000410000 */
[-C--:B------:R-:W-:Y:S01]  /*b8a0*/  FMUL.FTZ R177, R37, R5.reuse ;  /* 0x0000000525b17220 */ /* 0x080fe20000410000 */
[-C--:B------:R-:W-:Y:S01]  /*b8b0*/  FMUL.FTZ R32, R41, R5.reuse ;  /* 0x0000000529207220 */ /* 0x080fe20000410000 */
[-C--:B------:R-:W-:Y:S01]  /*b8c0*/  FMUL.FTZ R176, R44, R5.reuse ;  /* 0x000000052cb07220 */ /* 0x080fe20000410000 */
[-C--:B-1----:R-:W-:Y:S01]  /*b8d0*/  FMUL.FTZ R0, R27, R6.reuse ;  /* 0x000000061b007220 */ /* 0x082fe20000410000 */
[----:B-----5:R-:W-:Y:S01]  /*b8e0*/  @P2 FMUL.FTZ R25, R2, 0.69314718246459960938 ;  /* 0x3f31721802192820 */ /* 0x020fe20000410000 */
[-C--:B------:R-:W-:Y:S01]  /*b8f0*/  FMUL.FTZ R174, R45, R5.reuse ;  /* 0x000000052dae7220 */ /* 0x080fe20000410000 */
        /* <DEDUP_REMOVED lines=56> */
[----:B------:R-:W-:Y:S01]  /*bc80*/  @P2 FFMA.FTZ R21, R18, R3, R25 ;  /* 0x0000000312152223 */ /* 0x000fe20000010019 */
[----:B------:R-:W-:Y:S01]  /*bc90*/  PLOP3.LUT P0, PT, PT, PT, PT, 0x8, 0x0 ;  /* 0x000000000000781c */ /* 0x000fe20003f0e170 */
[-C--:B--2---:R-:W-:Y:S01]  /*bca0*/  FMUL.FTZ R5, R26, R6.reuse ;  /* 0x000000061a057220 */ /* 0x084fe20000410000 */
[-C--:B---3--:R-:W-:Y:S01]  /*bcb0*/  FMUL.FTZ R7, R30, R6.reuse ;  /* 0x000000061e077220 */ /* 0x088fe20000410000 */
        /* <DEDUP_REMOVED lines=57> */
[----:B------:R-:W-:Y:S01]  /*c050*/  SEL R18, R4, RZ, P1 ;  /* 0x000000ff04127207 */ /* 0x000fe20000800000 */
[----:B------:R-:W-:Y:S06]  /*c060*/  BAR.ARV 0xe, 0x100 ;  /* 0x0384000000007b1d */ /* 0x000fec0000002000 */
.L_x_3893:
[----:B------:R-:W-:Y:S05]  /*c070*/  BSYNC B7 ;  /* 0x0000000000077941 */ /* 0x000fea0003800000 */
.L_x_3891:
[----:B------:R-:W0:Y:S08]  /*c080*/  S2UR UR5, SR_CgaCtaId ;  /* 0x00000000000579c3 */ /* 0x000e300000008800 */
[----:B------:R-:W-:Y:S06]  /*c090*/  BAR.SYNC.DEFER_BLOCKING 0x5, 0x180 ;  /* 0x0146000000007b1d */ /* 0x000fec0000010000 */
[----:B------:R-:W-:Y:S01]  /*c0a0*/  UMOV UR4, 0x400 ;  /* 0x0000040000047882 */ /* 0x000fe20000000000 */
[----:B------:R-:W-:Y:S01]  /*c0b0*/  BSSY B0, `(.L_x_3957) ;  /* 0x00002d8000007945 */ /* 0x000fe20003800000 */
[----:B0-----:R-:W-:-:S06]  /*c0c0*/  ULEA UR4, UR5, UR4, 0x18 ;  /* 0x0000000405047291 */ /* 0x001fcc000f8ec03f */
[----:B------:R-:W-:-:S05]  /*c0d0*/  IMAD.U32 R2, RZ, RZ, UR4 ;  /* 0x00000004ff027e24 */ /* 0x000fca000f8e00ff */
[----:B-----5:R0:W1:Y:S01]  /*c0e0*/  LDS.128 R24, [R2+0x28cd0] ;  /* 0x028cd00002187984 */ /* 0x0200620000000c00 */
        /* <DEDUP_REMOVED lines=20> */
[----:B------:R-:W-:Y:S02]  /*c230*/  MOV R44, R2 ;  /* 0x00000002002c7202 */ /* 0x000fe40000000f00 */
[----:B--2---:R-:W-:-:S02]  /*c240*/  MOV R45, R3 ;  /* 0x00000003002d7202 */ /* 0x004fc40000000f00 */
[----:B------:R-:W-:Y:S02]  /*c250*/  F2FP.F16.F32.PACK_AB R41, R99, R41 ;  /* 0x000000296329723e */ /* 0x000fe400000000ff */
[----:B------:R-:W-:Y:S01]  /*c260*/  F2FP.F16.F32.PACK_AB R43, R103, R102 ;  /* 0x00000066672b723e */ /* 0x000fe200000000ff */
[----:B------:R-:W-:Y:S01]  /*c270*/  IMAD.WIDE R48, R223, 0x2, R44 ;  /* 0x00000002df307825 */ /* 0x000fe200078e022c */
[----:B------:R-:W-:Y:S02]  /*c280*/  F2FP.F16.F32.PACK_AB R105, R58, R106 ;  /* 0x0000006a3a69723e */ /* 0x000fe400000000ff */
[----:B------:R-:W-:Y:S02]  /*c290*/  F2FP.F16.F32.PACK_AB R112, R113, R112 ;  /* 0x000000707170723e */ /* 0x000fe400000000ff */
[C---:B------:R-:W-:Y:S02]  /*c2a0*/  LOP3.LUT R53, R48.reuse, 0x380, RZ, 0xc0, !PT ;  /* 0x0000038030357812 */ /* 0x040fe400078ec0ff */
[----:B------:R-:W-:-:S02]  /*c2b0*/  IADD3 R0, P1, R48, 0x20, RZ ;  /* 0x0000002030007810 */ /* 0x000fc40007f3e0ff */
[----:B------:R-:W-:Y:S02]  /*c2c0*/  SHF.R.U64 R53, R53, 0x3, RZ ;  /* 0x0000000335357819 */ /* 0x000fe400000012ff */
[C---:B------:R-:W-:Y:S02]  /*c2d0*/  IADD3 R3, P0, R48.reuse, 0x40, RZ ;  /* 0x0000004030037810 */ /* 0x040fe40007f1e0ff */
[----:B------:R-:W-:Y:S01]  /*c2e0*/  LOP3.LUT R52, R53, R48, RZ, 0x3c, !PT ;  /* 0x0000003035347212 */ /* 0x000fe200078e3cff */
[--C-:B------:R-:W-:Y:S01]  /*c2f0*/  IMAD.MOV.U32 R53, RZ, RZ, R49.reuse ;  /* 0x000000ffff357224 */ /* 0x100fe200078e0031 */
[----:B------:R-:W-:Y:S01]  /*c300*/  IADD3 R10, P4, R48, 0x60, RZ ;  /* 0x00000060300a7810 */ /* 0x000fe20007f9e0ff */
[----:B------:R-:W-:Y:S01]  /*c310*/  IMAD.X R31, RZ, RZ, R49, P0 ;  /* 0x000000ffff1f7224 */ /* 0x000fe200000e0631 */
[----:B------:R-:W-:Y:S02]  /*c320*/  LOP3.LUT R183, R0, 0x380, RZ, 0xc0, !PT ;  /* 0x0000038000b77812 */ /* 0x000fe400078ec0ff */
[----:B------:R-:W-:-:S02]  /*c330*/  LOP3.LUT R30, R3, 0x380, RZ, 0xc0, !PT ;  /* 0x00000380031e7812 */ /* 0x000fc400078ec0ff */
[----:B------:R-:W-:Y:S01]  /*c340*/  MOV R12, R52 ;  /* 0x00000034000c7202 */ /* 0x000fe20000000f00 */
[----:B------:R-:W-:Y:S01]  /*c350*/  BAR.SYNC.DEFER_BLOCKING 0x1, 0x100 ;  /* 0x0044000000007b1d */ /* 0x000fe20000010000 */
[----:B------:R-:W-:Y:S01]  /*c360*/  LOP3.LUT R225, R10, 0x380, RZ, 0xc0, !PT ;  /* 0x000003800ae17812 */ /* 0x000fe200078ec0ff */
[--C-:B------:R-:W-:Y:S01]  /*c370*/  IMAD.X R53, RZ, RZ, R49.reuse, P4 ;  /* 0x000000ffff357224 */ /* 0x100fe200020e0631 */
[----:B------:R-:W-:Y:S02]  /*c380*/  SHF.R.U64 R183, R183, 0x3, RZ ;  /* 0x00000003b7b77819 */ /* 0x000fe400000012ff */
[----:B------:R-:W-:Y:S02]  /*c390*/  IADD3 R60, P6, R48, 0x2020, RZ ;  /* 0x00002020303c7810 */ /* 0x000fe40007fde0ff */
[----:B------:R-:W-:Y:S02]  /*c3a0*/  SHF.R.U64 R30, R30, 0x3, RZ ;  /* 0x000000031e1e7819 */ /* 0x000fe400000012ff */
[----:B------:R-:W-:Y:S01]  /*c3b0*/  IADD3 R56, P3, R48, 0x2000, RZ ;  /* 0x0000200030387810 */ /* 0x000fe20007f7e0ff */
[----:B------:R-:W-:Y:S01]  /*c3c0*/  IMAD.X R61, RZ, RZ, R49, P6 ;  /* 0x000000ffff3d7224 */ /* 0x000fe200030e0631 */
[----:B------:R-:W-:-:S02]  /*c3d0*/  SHF.R.U64 R225, R225, 0x3, RZ ;  /* 0x00000003e1e17819 */ /* 0x000fc400000012ff */
[----:B------:R-:W-:Y:S01]  /*c3e0*/  IADD3 R8, P5, R48, 0x2040, RZ ;  /* 0x0000204030087810 */ /* 0x000fe20007fbe0ff */
[--C-:B------:R-:W-:Y:S01]  /*c3f0*/  IMAD.X R57, RZ, RZ, R49.reuse, P3 ;  /* 0x000000ffff397224 */ /* 0x100fe200018e0631 */
[----:B------:R-:W-:Y:S02]  /*c400*/  LOP3.LUT R30, R30, R3, RZ, 0x3c, !PT ;  /* 0x000000031e1e7212 */ /* 0x000fe400078e3cff */
[----:B------:R-:W-:Y:S01]  /*c410*/  LOP3.LUT R52, R225, R10, RZ, 0x3c, !PT ;  /* 0x0000000ae1347212 */ /* 0x000fe200078e3cff */
[----:B------:R-:W-:Y:S01]  /*c420*/  IMAD.X R65, RZ, RZ, R49, P5 ;  /* 0x000000ffff417224 */ /* 0x000fe200028e0631 */
[----:B------:R-:W-:Y:S02]  /*c430*/  LOP3.LUT R3, R56, 0x380, RZ, 0xc0, !PT ;  /* 0x0000038038037812 */ /* 0x000fe400078ec0ff */
[----:B------:R-:W-:Y:S02]  /*c440*/  LOP3.LUT R225, R8, 0x380, RZ, 0xc0, !PT ;  /* 0x0000038008e17812 */ /* 0x000fe400078ec0ff */
[C---:B------:R-:W-:Y:S01]  /*c450*/  IADD3 R68, P2, R48.reuse, 0x2060, RZ ;  /* 0x0000206030447810 */ /* 0x040fe20007f5e0ff */
[----:B------:R2:W-:Y:S01]  /*c460*/  STSM.16.M88.4 [R12], R4 ;  /* 0x000000040c007844 */ /* 0x0005e20000000200 */
[----:B------:R-:W-:-:S02]  /*c470*/  IADD3 R42, P0, R48, 0x4020, RZ ;  /* 0x00004020302a7810 */ /* 0x000fc40007f1e0ff */
[----:B------:R-:W-:Y:S01]  /*c480*/  SHF.R.U64 R3, R3, 0x3, RZ ;  /* 0x0000000303037819 */ /* 0x000fe200000012ff */
[--C-:B------:R-:W-:Y:S01]  /*c490*/  IMAD.X R69, RZ, RZ, R49.reuse, P2 ;  /* 0x000000ffff457224 */ /* 0x100fe200010e0631 */
[----:B------:R-:W-:Y:S01]  /*c4a0*/  SHF.R.U64 R225, R225, 0x3, RZ ;  /* 0x00000003e1e17819 */ /* 0x000fe200000012ff */
[--C-:B------:R-:W-:Y:S01]  /*c4b0*/  IMAD.X R77, RZ, RZ, R49.reuse, P0 ;  /* 0x000000ffff4d7224 */ /* 0x100fe200000e0631 */
[----:B------:R-:W-:Y:S02]  /*c4c0*/  IADD3 R70, P4, R48, 0x4040, RZ ;  /* 0x0000404030467810 */ /* 0x000fe40007f9e0ff */
[----:B------:R-:W-:Y:S02]  /*c4d0*/  LOP3.LUT R237, R68, 0x380, RZ, 0xc0, !PT ;  /* 0x0000038044ed7812 */ /* 0x000fe400078ec0ff */
[----:B------:R-:W-:Y:S01]  /*c4e0*/  LOP3.LUT R56, R3, R56, RZ, 0x3c, !PT ;  /* 0x0000003803387212 */ /* 0x000fe200078e3cff */
[----:B------:R-:W-:Y:S01]  /*c4f0*/  IMAD.X R81, RZ, RZ, R49, P4 ;  /* 0x000000ffff517224 */ /* 0x000fe200020e0631 */
[----:B------:R-:W-:-:S02]  /*c500*/  LOP3.LUT R64, R225, R8, RZ, 0x3c, !PT ;  /* 0x00000008e1407212 */ /* 0x000fc400078e3cff */
[----:B------:R-:W-:Y:S01]  /*c510*/  LOP3.LUT R225, R70, 0x380, RZ, 0xc0, !PT ;  /* 0x0000038046e17812 */ /* 0x000fe200078ec0ff */
[--C-:B--2---:R-:W-:Y:S01]  /*c520*/  IMAD.X R7, RZ, RZ, R49.reuse, P1 ;  /* 0x000000ffff077224 */ /* 0x104fe200008e0631 */
[----:B------:R-:W-:Y:S02]  /*c530*/  LOP3.LUT R6, R183, R0, RZ, 0x3c, !PT ;  /* 0x00000000b7067212 */ /* 0x000fe400078e3cff */
[----:B------:R-:W-:Y:S02]  /*c540*/  LOP3.LUT R183, R60, 0x380, RZ, 0xc0, !PT ;  /* 0x000003803cb77812 */ /* 0x000fe400078ec0ff */
[----:B------:R-:W-:Y:S02]  /*c550*/  IADD3 R28, P1, R48, 0x4000, RZ ;  /* 0x00004000301c7810 */ /* 0x000fe40007f3e0ff */
[----:B------:R-:W-:Y:S02]  /*c560*/  SHF.R.U64 R183, R183, 0x3, RZ ;  /* 0x00000003b7b77819 */ /* 0x000fe400000012ff */
[----:B------:R-:W-:Y:S01]  /*c570*/  LOP3.LUT R3, R28, 0x380, RZ, 0xc0, !PT ;  /* 0x000003801c037812 */ /* 0x000fe200078ec0ff */
[----:B------:R-:W-:Y:S01]  /*c580*/  IMAD.X R73, RZ, RZ, R49, P1 ;  /* 0x000000ffff497224 */ /* 0x000fe200008e0631 */
[----:B------:R-:W-:-:S02]  /*c590*/  LOP3.LUT R60, R183, R60, RZ, 0x3c, !PT ;  /* 0x0000003cb73c7212 */ /* 0x000fc400078e3cff */
[----:B------:R-:W-:Y:S02]  /*c5a0*/  LOP3.LUT R183, R42, 0x380, RZ, 0xc0, !PT ;  /* 0x000003802ab77812 */ /* 0x000fe400078ec0ff */
[----:B------:R-:W-:Y:S02]  /*c5b0*/  SHF.R.U64 R237, R237, 0x3, RZ ;  /* 0x00000003eded7819 */ /* 0x000fe400000012ff */
[C---:B------:R-:W-:Y:S02]  /*c5c0*/  IADD3 R34, P3, R48.reuse, 0x4060, RZ ;  /* 0x0000406030227810 */ /* 0x040fe40007f7e0ff */
[----:B------:R-:W-:Y:S02]  /*c5d0*/  SHF.R.U64 R183, R183, 0x3, RZ ;  /* 0x00000003b7b77819 */ /* 0x000fe400000012ff */
[----:B------:R-:W-:Y:S01]  /*c5e0*/  IADD3 R14, P5, R48, 0x6020, RZ ;  /* 0x00006020300e7810 */ /* 0x000fe20007fbe0ff */
[----:B------:R-:W-:Y:S01]  /*c5f0*/  IMAD.X R85, RZ, RZ, R49, P3 ;  /* 0x000000ffff557224 */ /* 0x000fe200018e0631 */
[----:B------:R-:W-:-:S02]  /*c600*/  SHF.R.U64 R3, R3, 0x3, RZ ;  /* 0x0000000303037819 */ /* 0x000fc400000012ff */
[C---:B------:R-:W-:Y:S01]  /*c610*/  IADD3 R4, P6, R48.reuse, 0x6000, RZ ;  /* 0x0000600030047810 */ /* 0x040fe20007fde0ff */
[--C-:B------:R-:W-:Y:S01]  /*c620*/  IMAD.X R111, RZ, RZ, R49.reuse, P5 ;  /* 0x000000ffff6f7224 */ /* 0x100fe200028e0631 */
[----:B------:R-:W-:Y:S02]  /*c630*/  SHF.R.U64 R225, R225, 0x3, RZ ;  /* 0x00000003e1e17819 */ /* 0x000fe400000012ff */
[----:B-1----:R-:W-:Y:S01]  /*c640*/  IADD3 R24, P2, R48, 0x6040, RZ ;  /* 0x0000604030187810 */ /* 0x002fe20007f5e0ff */
[--C-:B------:R-:W-:Y:S01]  /*c650*/  IMAD.X R89, RZ, RZ, R49.reuse, P6 ;  /* 0x000000ffff597224 */ /* 0x100fe200030e0631 */
[----:B------:R-:W-:Y:S02]  /*c660*/  LOP3.LUT R68, R237, R68, RZ, 0x3c, !PT ;  /* 0x00000044ed447212 */ /* 0x000fe400078e3cff */
[----:B------:R-:W-:Y:S01]  /*c670*/  LOP3.LUT R237, R34, 0x380, RZ, 0xc0, !PT ;  /* 0x0000038022ed7812 */ /* 0x000fe200078ec0ff */
[----:B------:R-:W-:Y:S01]  /*c680*/  IMAD.X R5, RZ, RZ, R49, P2 ;  /* 0x000000ffff057224 */ /* 0x000fe200010e0631 */
[----:B------:R-:W-:-:S02]  /*c690*/  LOP3.LUT R76, R183, R42, RZ, 0x3c, !PT ;  /* 0x0000002ab74c7212 */ /* 0x000fc400078e3cff */
[----:B------:R-:W-:Y:S02]  /*c6a0*/  LOP3.LUT R72, R3, R28, RZ, 0x3c, !PT ;  /* 0x0000001c03487212 */ /* 0x000fe400078e3cff */
[----:B------:R-:W-:Y:S02]  /*c6b0*/  LOP3.LUT R183, R14, 0x380, RZ, 0xc0, !PT ;  /* 0x000003800eb77812 */ /* 0x000fe400078ec0ff */
[----:B------:R-:W-:Y:S02]  /*c6c0*/  LOP3.LUT R80, R225, R70, RZ, 0x3c, !PT ;  /* 0x00000046e1507212 */ /* 0x000fe400078e3cff */
[----:B------:R-:W-:Y:S02]  /*c6d0*/  LOP3.LUT R3, R4, 0x380, RZ, 0xc0, !PT ;  /* 0x0000038004037812 */ /* 0x000fe400078ec0ff */
[----:B------:R-:W-:Y:S02]  /*c6e0*/  LOP3.LUT R225, R24, 0x380, RZ, 0xc0, !PT ;  /* 0x0000038018e17812 */ /* 0x000fe400078ec0ff */
[----:B------:R-:W-:-:S02]  /*c6f0*/  SHF.R.U64 R237, R237, 0x3, RZ ;  /* 0x00000003eded7819 */ /* 0x000fc400000012ff */
[----:B------:R-:W-:Y:S02]  /*c700*/  IADD3 R12, P1, R48, 0x6060, RZ ;  /* 0x00006060300c7810 */ /* 0x000fe40007f3e0ff */
[----:B------:R-:W-:Y:S02]  /*c710*/  SHF.R.U64 R183, R183, 0x3, RZ ;  /* 0x00000003b7b77819 */ /* 0x000fe400000012ff */
[----:B------:R-:W-:Y:S01]  /*c720*/  SHF.R.U64 R3, R3, 0x3, RZ ;  /* 0x0000000303037819 */ /* 0x000fe200000012ff */
[----:B------:R-:W-:Y:S01]  /*c730*/  IMAD.X R49, RZ, RZ, R49, P1 ;  /* 0x000000ffff317224 */ /* 0x000fe200008e0631 */
[----:B------:R-:W-:Y:S02]  /*c740*/  SHF.R.U64 R225, R225, 0x3, RZ ;  /* 0x00000003e1e17819 */ /* 0x000fe400000012ff */
[----:B------:R-:W-:Y:S02]  /*c750*/  LOP3.LUT R84, R237, R34, RZ, 0x3c, !PT ;  /* 0x00000022ed547212 */ /* 0x000fe400078e3cff */
[----:B------:R-:W-:-:S02]  /*c760*/  LOP3.LUT R237, R12, 0x380, RZ, 0xc0, !PT ;  /* 0x000003800ced7812 */ /* 0x000fc400078ec0ff */
[----:B------:R-:W-:Y:S02]  /*c770*/  LOP3.LUT R110, R183, R14, RZ, 0x3c, !PT ;  /* 0x0000000eb76e7212 */ /* 0x000fe400078e3cff */
[----:B------:R-:W-:Y:S02]  /*c780*/  LOP3.LUT R88, R3, R4, RZ, 0x3c, !PT ;  /* 0x0000000403587212 */ /* 0x000fe400078e3cff */
[----:B------:R-:W-:Y:S02]  /*c790*/  MOV R14, R30 ;  /* 0x0000001e000e7202 */ /* 0x000fe40000000f00 */
[----:B------:R-:W-:Y:S01]  /*c7a0*/  LOP3.LUT R4, R225, R24, RZ, 0x3c, !PT ;  /* 0x00000018e1047212 */ /* 0x000fe200078e3cff */
[----:B------:R-:W-:Y:S01]  /*c7b0*/  IMAD.MOV.U32 R24, RZ, RZ, RZ ;  /* 0x000000ffff187224 */ /* 0x000fe200078e00ff */
[----:B------:R-:W-:Y:S02]  /*c7c0*/  MOV R3, R6 ;  /* 0x0000000600037202 */ /* 0x000fe40000000f00 */
[----:B------:R-:W-:-:S02]  /*c7d0*/  F2FP.F16.F32.PACK_AB R28, R179, R181 ;  /* 0x000000b5b31c723e */ /* 0x000fc400000000ff */
[----:B------:R-:W-:Y:S02]  /*c7e0*/  F2FP.F16.F32.PACK_AB R30, R177, R180 ;  /* 0x000000b4b11e723e */ /* 0x000fe400000000ff */
[----:B------:R-:W-:Y:S02]  /*c7f0*/  F2FP.F16.F32.PACK_AB R31, R39, R38 ;  /* 0x00000026271f723e */ /* 0x000fe400000000ff */
[----:B------:R-:W-:Y:S02]  /*c800*/  F2FP.F16.F32.PACK_AB R34, R174, R176 ;  /* 0x000000b0ae22723e */ /* 0x000fe400000000ff */
[----:B------:R-:W-:Y:S01]  /*c810*/  SHF.R.U64 R237, R237, 0x3, RZ ;  /* 0x00000003eded7819 */ /* 0x000fe200000012ff */
[----:B------:R-:W-:Y:S01]  /*c820*/  STSM.16.M88.4 [R3], R28 ;  /* 0x0000001c03007844 */ /* 0x000fe20000000200 */
[----:B------:R-:W-:Y:S02]  /*c830*/  MOV R0, R4 ;  /* 0x0000000400007202 */ /* 0x000fe40000000f00 */
[----:B------:R-:W-:Y:S01]  /*c840*/  MOV R52, R52 ;  /* 0x0000003400347202 */ /* 0x000fe20000000f00 */
[----:B------:R1:W-:Y:S01]  /*c850*/  STSM.16.M88.4 [R14], R32 ;  /* 0x000000200e007844 */ /* 0x0003e20000000200 */
[----:B------:R-:W-:-:S02]  /*c860*/  F2FP.F16.F32.PACK_AB R4, R172, R175 ;  /* 0x000000afac04723e */ /* 0x000fc400000000ff */
[----:B------:R-:W-:Y:S02]  /*c870*/  F2FP.F16.F32.PACK_AB R5, R51, R50 ;  /* 0x000000323305723e */ /* 0x000fe400000000ff */
[----:B------:R-:W-:Y:S02]  /*c880*/  F2FP.F16.F32.PACK_AB R6, R170, R173 ;  /* 0x000000adaa06723e */ /* 0x000fe400000000ff */
[----:B------:R-:W-:Y:S02]  /*c890*/  F2FP.F16.F32.PACK_AB R7, R55, R54 ;  /* 0x000000363707723e */ /* 0x000fe400000000ff */
[----:B------:R-:W-:Y:S02]  /*c8a0*/  LOP3.LUT R48, R237, R12, RZ, 0x3c, !PT ;  /* 0x0000000ced307212 */ /* 0x000fe400078e3cff */
[----:B------:R-:W-:Y:S01]  /*c8b0*/  MOV R56, R56 ;  /* 0x0000003800387202 */ /* 0x000fe20000000f00 */
[----:B------:R2:W-:Y:S01]  /*c8c0*/  STSM.16.M88.4 [R52], R4 ;  /* 0x0000000434007844 */ /* 0x0005e20000000200 */
[----:B------:R-:W-:-:S02]  /*c8d0*/  F2FP.F16.F32.PACK_AB R8, R167, R171 ;  /* 0x000000aba708723e */ /* 0x000fc400000000ff */
[----:B------:R-:W-:Y:S02]  /*c8e0*/  F2FP.F16.F32.PACK_AB R10, R165, R169 ;  /* 0x000000a9a50a723e */ /* 0x000fe400000000ff */
[----:B------:R-:W-:Y:S02]  /*c8f0*/  MOV R60, R60 ;  /* 0x0000003c003c7202 */ /* 0x000fe40000000f00 */
[----:B------:R-:W-:Y:S01]  /*c900*/  F2FP.F16.F32.PACK_AB R12, R163, R166 ;  /* 0x000000a6a30c723e */ /* 0x000fe200000000ff */
[----:B------:R-:W-:Y:S01]  /*c910*/  STSM.16.M88.4 [R56], R8 ;  /* 0x0000000838007844 */ /* 0x000fe20000000200 */
[----:B-1----:R-:W-:Y:S02]  /*c920*/  F2FP.F16.F32.PACK_AB R14, R161, R164 ;  /* 0x000000a4a10e723e */ /* 0x002fe400000000ff */
[----:B------:R-:W-:Y:S02]  /*c930*/  MOV R64, R64 ;  /* 0x0000004000407202 */ /* 0x000fe40000000f00 */
        /* <DEDUP_REMOVED lines=8> */
[----:B------:R-:W-:Y:S02]  /*c9c0*/  F2FP.F16.F32.PACK_AB R33, R83, R82 ;  /* 0x000000525321723e */ /* 0x000fe400000000ff */
[----:B------:R-:W-:-:S02]  /*c9d0*/  F2FP.F16.F32.PACK_AB R34, R152, R156 ;  /* 0x0000009c9822723e */ /* 0x000fc400000000ff */
[----:B------:R-:W-:Y:S02]  /*c9e0*/  F2FP.F16.F32.PACK_AB R35, R87, R86 ;  /* 0x000000565723723e */ /* 0x000fe400000000ff */
[----:B------:R-:W-:Y:S02]  /*c9f0*/  MOV R72, R72 ;  /* 0x0000004800487202 */ /* 0x000fe40000000f00 */
[----:B------:R-:W-:Y:S01]  /*ca00*/  F2FP.F16.F32.PACK_AB R38, R93, R92 ;  /* 0x0000005c5d26723e */ /* 0x000fe200000000ff */
[----:B------:R-:W-:Y:S01]  /*ca10*/  STSM.16.M88.4 [R68], R32 ;  /* 0x0000002044007844 */ /* 0x000fe20000000200 */
[----:B------:R-:W-:Y:S02]  /*ca20*/  F2FP.F16.F32.PACK_AB R39, R95, R94 ;  /* 0x0000005e5f27723e */ /* 0x000fe400000000ff */
[----:B------:R-:W-:Y:S02]  /*ca30*/  MOV R76, R76 ;  /* 0x0000004c004c7202 */ /* 0x000fe40000000f00 */
[----:B------:R-:W-:Y:S01]  /*ca40*/  F2FP.F16.F32.PACK_AB R42, R101, R100 ;  /* 0x00000064652a723e */ /* 0x000fe200000000ff */
[----:B------:R-:W-:Y:S01]  /*ca50*/  STSM.16.M88.4 [R72], R36 ;  /* 0x0000002448007844 */ /* 0x000fe20000000200 */
[----:B------:R-:W-:-:S02]  /*ca60*/  MOV R80, R80 ;  /* 0x0000005000507202 */ /* 0x000fc40000000f00 */
[----:B------:R-:W-:Y:S01]  /*ca70*/  F2FP.F16.F32.PACK_AB R106, R109, R108 ;  /* 0x0000006c6d6a723e */ /* 0x000fe200000000ff */
[----:B------:R-:W-:Y:S01]  /*ca80*/  STSM.16.M88.4 [R76], R40 ;  /* 0x000000284c007844 */ /* 0x000fe20000000200 */
[----:B------:R-:W-:Y:S02]  /*ca90*/  F2FP.F16.F32.PACK_AB R107, R62, R107 ;  /* 0x0000006b3e6b723e */ /* 0x000fe400000000ff */
[----:B------:R-:W-:Y:S02]  /*caa0*/  F2FP.F16.F32.PACK_AB R113, R66, R114 ;  /* 0x000000724271723e */ /* 0x000fe400000000ff */
[----:B------:R-:W-:Y:S01]  /*cab0*/  F2FP.F16.F32.PACK_AB R120, R121, R120 ;  /* 0x000000787978723e */ /* 0x000fe200000000ff */
[----:B------:R-:W-:Y:S01]  /*cac0*/  STSM.16.M88.4 [R80], R104 ;  /* 0x0000006850007844 */ /* 0x000fe20000000200 */
[----:B------:R-:W-:Y:S02]  /*cad0*/  MOV R84, R84 ;  /* 0x0000005400547202 */ /* 0x000fe40000000f00 */
[----:B------:R-:W-:-:S02]  /*cae0*/  F2FP.F16.F32.PACK_AB R114, R117, R116 ;  /* 0x000000747572723e */ /* 0x000fc400000000ff */
[----:B------:R-:W-:Y:S02]  /*caf0*/  F2FP.F16.F32.PACK_AB R115, R119, R115 ;  /* 0x000000737773723e */ /* 0x000fe400000000ff */
[----:B------:R-:W-:Y:S02]  /*cb00*/  F2FP.F16.F32.PACK_AB R121, R123, R122 ;  /* 0x0000007a7b79723e */ /* 0x000fe400000000ff */
[----:B------:R-:W-:Y:S01]  /*cb10*/  F2FP.F16.F32.PACK_AB R128, R129, R128 ;  /* 0x000000808180723e */ /* 0x000fe200000000ff */
[----:B------:R-:W-:Y:S01]  /*cb20*/  STSM.16.M88.4 [R84], R112 ;  /* 0x0000007054007844 */ /* 0x000fe20000000200 */
[----:B------:R-:W-:Y:S02]  /*cb30*/  MOV R88, R88 ;  /* 0x0000005800587202 */ /* 0x000fe40000000f00 */
[----:B------:R-:W-:Y:S02]  /*cb40*/  F2FP.F16.F32.PACK_AB R122, R125, R124 ;  /* 0x0000007c7d7a723e */ /* 0x000fe400000000ff */
[----:B------:R-:W-:-:S02]  /*cb50*/  F2FP.F16.F32.PACK_AB R123, R127, R126 ;  /* 0x0000007e7f7b723e */ /* 0x000fc400000000ff */
[----:B------:R-:W-:Y:S02]  /*cb60*/  F2FP.F16.F32.PACK_AB R129, R131, R130 ;  /* 0x000000828381723e */ /* 0x000fe400000000ff */
[----:B------:R-:W-:Y:S01]  /*cb70*/  F2FP.F16.F32.PACK_AB R136, R137, R136 ;  /* 0x000000888988723e */ /* 0x000fe200000000ff */
[----:B------:R-:W-:Y:S01]  /*cb80*/  STSM.16.M88.4 [R88], R120 ;  /* 0x0000007858007844 */ /* 0x000fe20000000200 */
[----:B------:R-:W-:Y:S02]  /*cb90*/  ISETP.NE.U32.AND P0, PT, RZ, UR4, PT ;  /* 0x00000004ff007c0c */ /* 0x000fe4000bf05070 */
[----:B--2---:R-:W-:Y:S02]  /*cba0*/  IADD3 R6, P1, R200, UR4, RZ ;  /* 0x00000004c8067c10 */ /* 0x004fe4000ff3e0ff */
[----:B------:R-:W-:Y:S02]  /*cbb0*/  MOV R110, R110 ;  /* 0x0000006e006e7202 */ /* 0x000fe40000000f00 */
[----:B------:R-:W-:-:S02]  /*cbc0*/  F2FP.F16.F32.PACK_AB R130, R133, R132 ;  /* 0x000000848582723e */ /* 0x000fc400000000ff */
[----:B------:R-:W-:Y:S02]  /*cbd0*/  F2FP.F16.F32.PACK_AB R131, R135, R134 ;  /* 0x000000868783723e */ /* 0x000fe400000000ff */
[----:B------:R-:W-:Y:S02]  /*cbe0*/  F2FP.F16.F32.PACK_AB R137, R139, R138 ;  /* 0x0000008a8b89723e */ /* 0x000fe400000000ff */
[----:B------:R-:W-:Y:S01]  /*cbf0*/  F2FP.F16.F32.PACK_AB R144, R145, R144 ;  /* 0x000000909190723e */ /* 0x000fe200000000ff */
[----:B------:R-:W-:Y:S01]  /*cc00*/  STSM.16.M88.4 [R110], R128 ;  /* 0x000000806e007844 */ /* 0x000fe20000000200 */
[----:B------:R-:W-:Y:S02]  /*cc10*/  F2FP.F16.F32.PACK_AB R138, R141, R140 ;  /* 0x0000008c8d8a723e */ /* 0x000fe400000000ff */
[----:B------:R-:W-:Y:S02]  /*cc20*/  F2FP.F16.F32.PACK_AB R139, R143, R142 ;  /* 0x0000008e8f8b723e */ /* 0x000fe400000000ff */
[----:B------:R-:W-:-:S02]  /*cc30*/  F2FP.F16.F32.PACK_AB R145, R147, R146 ;  /* 0x000000929391723e */ /* 0x000fc400000000ff */
[----:B------:R-:W-:Y:S01]  /*cc40*/  MOV R48, R48 ;  /* 0x0000003000307202 */ /* 0x000fe20000000f00 */
[----:B------:R1:W-:Y:S01]  /*cc50*/  STSM.16.M88.4 [R0], R136 ;  /* 0x0000008800007844 */ /* 0x0003e20000000200 */
[----:B------:R-:W-:Y:S02]  /*cc60*/  F2FP.F16.F32.PACK_AB R146, R149, R148 ;  /* 0x000000949592723e */ /* 0x000fe400000000ff */
        /* <DEDUP_REMOVED lines=10> */
[----:B-1----:R-:W-:Y:S01]  /*cd10*/  IMAD.U32 R0, RZ, RZ, UR4 ;  /* 0x00000004ff007e24 */ /* 0x002fe2000f8e00ff */
[----:B------:R-:W-:Y:S01]  /*cd20*/  @P6 IADD3.X R201, R201, UR5, RZ, P4, !PT ;  /* 0x00000005c9c96c10 */ /* 0x000fe2000a7fe4ff */
[----:B------:R1:W5:Y:S01]  /*cd30*/  @P0 LDG.E R24, desc[UR40][R6.64] ;  /* 0x0000002806180981 */ /* 0x000362000c1e1900 */
[----:B------:R-:W-:-:S03]  /*cd40*/  IMAD R5, R211, 0x40, R189 ;  /* 0x00000040d3057824 */ /* 0x000fc600078e02bd */
[----:B------:R1:W5:Y:S01]  /*cd50*/  @P6 LDG.E R0, desc[UR40][R200.64] ;  /* 0x00000028c8006981 */ /* 0x000362000c1e1900 */
[----:B------:R-:W-:-:S03]  /*cd60*/  IMAD.WIDE R4, R5, 0x2, R44 ;  /* 0x0000000205047825 */ /* 0x000fc600078e022c */
[C---:B------:R-:W-:Y:S02]  /*cd70*/  IADD3 R9, P1, R4.reuse, 0x1000, RZ ;  /* 0x0000100004097810 */ /* 0x040fe40007f3e0ff */
[C---:B------:R-:W-:Y:S02]  /*cd80*/  IADD3 R13, P2, R4.reuse, 0x2000, RZ ;  /* 0x00002000040d7810 */ /* 0x040fe40007f5e0ff */
[C---:B------:R-:W-:Y:S02]  /*cd90*/  IADD3 R29, P3, R4.reuse, 0x3000, RZ ;  /* 0x00003000041d7810 */ /* 0x040fe40007f7e0ff */
[----:B------:R-:W-:Y:S02]  /*cda0*/  IADD3 R33, P4, R4, 0x4000, RZ ;  /* 0x0000400004217810 */ /* 0x000fe40007f9e0ff */
        /* <DEDUP_REMOVED lines=8> */
[----:B------:R-:W-:Y:S02]  /*ce30*/  IADD3 R37, P5, R4, 0x5000, RZ ;  /* 0x0000500004257810 */ /* 0x000fe40007fbe0ff */
        /* <DEDUP_REMOVED lines=8> */
[----:B------:R-:W-:-:S02]  /*cec0*/  P2R R10, PR, RZ, 0x20 ;  /* 0x00000020ff0a7803 */ /* 0x000fc40000000000 */
[C---:B------:R-:W-:Y:S02]  /*ced0*/  IADD3 R41, P1, R4.reuse, 0x6000, RZ ;  /* 0x0000600004297810 */ /* 0x040fe40007f3e0ff */
[C---:B------:R-:W-:Y:S02]  /*cee0*/  IADD3 R45, P2, R4.reuse, 0x7000, RZ ;  /* 0x00007000042d7810 */ /* 0x040fe40007f5e0ff */
[C---:B------:R-:W-:Y:S02]  /*cef0*/  IADD3 R49, P3, R4.reuse, 0x8000, RZ ;  /* 0x0000800004317810 */ /* 0x040fe40007f7e0ff */
[C---:B------:R-:W-:Y:S02]  /*cf00*/  IADD3 R53, P4, R4.reuse, 0x9000, RZ ;  /* 0x0000900004357810 */ /* 0x040fe40007f9e0ff */
[----:B------:R-:W-:Y:S02]  /*cf10*/  IADD3 R57, P5, R4, 0xa000, RZ ;  /* 0x0000a00004397810 */ /* 0x000fe40007fbe0ff */
[----:B------:R-:W-:-:S02]  /*cf20*/  LOP3.LUT R36, R37, 0x380, RZ, 0xc0, !PT ;  /* 0x0000038025247812 */ /* 0x000fc400078ec0ff */
[----:B------:R-:W-:Y:S02]  /*cf30*/  LOP3.LUT R40, R41, 0x380, RZ, 0xc0, !PT ;  /* 0x0000038029287812 */ /* 0x000fe400078ec0ff */
[----:B------:R-:W-:Y:S02]  /*cf40*/  LOP3.LUT R44, R45, 0x380, RZ, 0xc0, !PT ;  /* 0x000003802d2c7812 */ /* 0x000fe400078ec0ff */
[----:B--2---:R-:W-:Y:S02]  /*cf50*/  LOP3.LUT R48, R49, 0x380, RZ, 0xc0, !PT ;  /* 0x0000038031307812 */ /* 0x004fe400078ec0ff */
[----:B------:R-:W-:Y:S02]  /*cf60*/  LOP3.LUT R52, R53, 0x380, RZ, 0xc0, !PT ;  /* 0x0000038035347812 */ /* 0x000fe400078ec0ff */
[----:B------:R-:W-:Y:S02]  /*cf70*/  LOP3.LUT R56, R57, 0x380, RZ, 0xc0, !PT ;  /* 0x0000038039387812 */ /* 0x000fe400078ec0ff */
[----:B------:R-:W-:-:S02]  /*cf80*/  SHF.R.U64 R36, R36, 0x3, RZ ;  /* 0x0000000324247819 */ /* 0x000fc400000012ff */
[----:B------:R-:W-:Y:S02]  /*cf90*/  SHF.R.U64 R40, R40, 0x3, RZ ;  /* 0x0000000328287819 */ /* 0x000fe400000012ff */
[----:B------:R-:W-:Y:S02]  /*cfa0*/  SHF.R.U64 R44, R44, 0x3, RZ ;  /* 0x000000032c2c7819 */ /* 0x000fe400000012ff */
[----:B------:R-:W-:Y:S02]  /*cfb0*/  SHF.R.U64 R48, R48, 0x3, RZ ;  /* 0x0000000330307819 */ /* 0x000fe400000012ff */
[----:B------:R-:W-:Y:S02]  /*cfc0*/  SHF.R.U64 R52, R52, 0x3, RZ ;  /* 0x0000000334347819 */ /* 0x000fe400000012ff */
[----:B------:R-:W-:Y:S02]  /*cfd0*/  SHF.R.U64 R56, R56, 0x3, RZ ;  /* 0x0000000338387819 */ /* 0x000fe400000012ff */
[----:B------:R-:W-:-:S02]  /*cfe0*/  LOP3.LUT R36, R36, R37, RZ, 0x3c, !PT ;  /* 0x0000002524247212 */ /* 0x000fc400078e3cff */
[----:B------:R-:W-:Y:S02]  /*cff0*/  LOP3.LUT R40, R40, R41, RZ, 0x3c, !PT ;  /* 0x0000002928287212 */ /* 0x000fe400078e3cff */
[----:B------:R-:W-:Y:S02]  /*d000*/  LOP3.LUT R44, R44, R45, RZ, 0x3c, !PT ;  /* 0x0000002d2c2c7212 */ /* 0x000fe400078e3cff */
[----:B------:R-:W-:Y:S02]  /*d010*/  LOP3.LUT R48, R48, R49, RZ, 0x3c, !PT ;  /* 0x0000003130307212 */ /* 0x000fe400078e3cff */
[----:B------:R-:W-:Y:S02]  /*d020*/  LOP3.LUT R52, R52, R53, RZ, 0x3c, !PT ;  /* 0x0000003534347212 */ /* 0x000fe400078e3cff */
[----:B------:R-:W-:Y:S01]  /*d030*/  LOP3.LUT R56, R56, R57, RZ, 0x3c, !PT ;  /* 0x0000003938387212 */ /* 0x000fe200078e3cff */
[----:B-1----:R-:W-:Y:S06]  /*d040*/  @P6 BRA `(.L_x_3959) ;  /* 0x0000000000106947 */ /* 0x002fec0003800000 */
[----:B------:R-:W-:Y:S05]  /*d050*/  @!P0 BRA `(.L_x_3959) ;  /* 0x00000000000c8947 */ /* 0x000fea0003800000 */
[----:B------:R-:W2:Y:S04]  /*d060*/  LDG.E R3, desc[UR40][R6.64] ;  /* 0x0000002806037981 */ /* 0x000ea8000c1e1900 */
[----:B-----5:R-:W2:Y:S02]  /*d070*/  LDG.E R0, desc[UR40][R6.64+0x4] ;  /* 0x0000042806007981 */ /* 0x020ea4000c1e1900 */
[----:B--2---:R-:W-:-:S07]  /*d080*/  IMAD.IADD R0, R0, 0x1, -R3 ;  /* 0x0000000100007824 */ /* 0x004fce00078e0a03 */
.L_x_3959:
[----:B------:R-:W1:Y:S01]  /*d090*/  SHFL.IDX PT, R3, R213, RZ, 0x1f ;  /* 0x00001fffd5037589 */ /* 0x000e6200000e0000 */
[----:B------:R-:W-:Y:S01]  /*d0a0*/  ISETP.NE.AND P6, PT, R10, RZ, PT ;  /* 0x000000ff0a00720c */ /* 0x000fe20003fc5270 */
[--C-:B------:R-:W-:Y:S01]  /*d0b0*/  IMAD.X R57, RZ, RZ, R5.reuse, P5 ;  /* 0x000000ffff397224 */ /* 0x100fe200028e0605 */
[C---:B------:R-:W-:Y:S01]  /*d0c0*/  LOP3.LUT R7, R4.reuse, 0x380, RZ, 0xc0, !PT ;  /* 0x0000038004077812 */ /* 0x040fe200078ec0ff */
[--C-:B------:R-:W-:Y:S01]  /*d0d0*/  IMAD.X R41, RZ, RZ, R5.reuse, P1 ;  /* 0x000000ffff297224 */ /* 0x100fe200008e0605 */
[C---:B------:R-:W-:Y:S01]  /*d0e0*/  IADD3 R65, P1, R4.reuse, 0xc000, RZ ;  /* 0x0000c00004417810 */ /* 0x040fe20007f3e0ff */
[--C-:B------:R-:W-:Y:S01]  /*d0f0*/  IMAD.X R37, RZ, RZ, R5.reuse, P6 ;  /* 0x000000ffff257224 */ /* 0x100fe200030e0605 */
[C---:B------:R-:W-:Y:S01]  /*d100*/  IADD3 R61, P6, R4.reuse, 0xb000, RZ ;  /* 0x0000b000043d7810 */ /* 0x040fe20007fde0ff */
[--C-:B------:R-:W-:Y:S01]  /*d110*/  IMAD.X R45, RZ, RZ, R5.reuse, P2 ;  /* 0x000000ffff2d7224 */ /* 0x100fe200010e0605 */
[C---:B------:R-:W-:Y:S01]  /*d120*/  IADD3 R69, P2, R4.reuse, 0xd000, RZ ;  /* 0x0000d00004457810 */ /* 0x040fe20007f5e0ff */
[--C-:B------:R-:W-:Y:S01]  /*d130*/  IMAD.X R49, RZ, RZ, R5.reuse, P3 ;  /* 0x000000ffff317224 */ /* 0x100fe200018e0605 */
[C---:B------:R-:W-:Y:S01]  /*d140*/  IADD3 R73, P3, R4.reuse, 0xe000, RZ ;  /* 0x0000e00004497810 */ /* 0x040fe20007f7e0ff */
[----:B------:R-:W-:Y:S01]  /*d150*/  IMAD.X R53, RZ, RZ, R5, P4 ;  /* 0x000000ffff357224 */ /* 0x000fe200020e0605 */
[----:B------:R-:W-:-:S02]  /*d160*/  IADD3 R10, P4, R4, 0xf000, RZ ;  /* 0x0000f000040a7810 */ /* 0x000fc40007f9e0ff */
[----:B------:R-:W-:Y:S02]  /*d170*/  LOP3.LUT R60, R61, 0x380, RZ, 0xc0, !PT ;  /* 0x000003803d3c7812 */ /* 0x000fe400078ec0ff */
[----:B------:R-:W-:Y:S01]  /*d180*/  LOP3.LUT R64, R65, 0x380, RZ, 0xc0, !PT ;  /* 0x0000038041407812 */ /* 0x000fe200078ec0ff */
[----:B------:R-:W-:Y:S01]  /*d190*/  IMAD.X R77, RZ, RZ, R5, P4 ;  /* 0x000000ffff4d7224 */ /* 0x000fe200020e0605 */
[----:B------:R-:W-:Y:S02]  /*d1a0*/  LOP3.LUT R68, R69, 0x380, RZ, 0xc0, !PT ;  /* 0x0000038045447812 */ /* 0x000fe400078ec0ff */
[----:B------:R-:W-:Y:S02]  /*d1b0*/  LOP3.LUT R72, R73, 0x380, RZ, 0xc0, !PT ;  /* 0x0000038049487812 */ /* 0x000fe400078ec0ff */
[----:B------:R-:W-:Y:S02]  /*d1c0*/  SHF.R.U64 R60, R60, 0x3, RZ ;  /* 0x000000033c3c7819 */ /* 0x000fe400000012ff */
[----:B-1----:R-:W-:-:S02]  /*d1d0*/  ISETP.NE.AND P5, PT, R3, RZ, PT ;  /* 0x000000ff0300720c */ /* 0x002fc40003fa5270 */
[----:B------:R-:W-:Y:S02]  /*d1e0*/  LOP3.LUT R3, R10, 0x380, RZ, 0xc0, !PT ;  /* 0x000003800a037812 */ /* 0x000fe400078ec0ff */
[----:B------:R-:W-:Y:S02]  /*d1f0*/  SHF.R.U64 R64, R64, 0x3, RZ ;  /* 0x0000000340407819 */ /* 0x000fe400000012ff */
[----:B------:R-:W-:Y:S02]  /*d200*/  SHF.R.U64 R68, R68, 0x3, RZ ;  /* 0x0000000344447819 */ /* 0x000fe400000012ff */
[----:B------:R-:W-:Y:S02]  /*d210*/  SHF.R.U64 R72, R72, 0x3, RZ ;  /* 0x0000000348487819 */ /* 0x000fe400000012ff */
[----:B------:R-:W-:Y:S02]  /*d220*/  SHF.R.U64 R7, R7, 0x3, RZ ;  /* 0x0000000307077819 */ /* 0x000fe400000012ff */
[----:B------:R-:W-:-:S02]  /*d230*/  SHF.R.U64 R3, R3, 0x3, RZ ;  /* 0x0000000303037819 */ /* 0x000fc400000012ff */
        /* <DEDUP_REMOVED lines=9> */
[----:B------:R-:W-:Y:S01]  /*d2d0*/  IMAD.MOV.U32 R7, RZ, RZ, R5 ;  /* 0x000000ffff077224 */ /* 0x000fe200078e0005 */
[----:B------:R-:W-:-:S02]  /*d2e0*/  LOP3.LUT R76, R3, R10, RZ, 0x3c, !PT ;  /* 0x0000000a034c7212 */ /* 0x000fc400078e3cff */
[----:B------:R-:W-:Y:S02]  /*d2f0*/  SHF.R.S32.HI R80, RZ, 0x1f, R199 ;  /* 0x0000001fff507819 */ /* 0x000fe400000114c7 */
[----:B------:R-:W-:Y:S02]  /*d300*/  SEL R83, R202, RZ, !P0 ;  /* 0x000000ffca537207 */ /* 0x000fe40004000000 */
[----:B------:R-:W-:Y:S02]  /*d310*/  SEL R212, R212, RZ, !P0 ;  /* 0x000000ffd4d47207 */ /* 0x000fe40004000000 */
[----:B-----5:R-:W-:Y:S01]  /*d320*/  SHF.R.S32.HI R81, RZ, 0x1f, R24 ;  /* 0x0000001fff517819 */ /* 0x020fe20000011418 */
[----:B------:R-:W-:Y:S06]  /*d330*/  @P5 BRA `(.L_x_3960) ;  /* 0x0000000000b85947 */ /* 0x000fec0003800000 */
[----:B------:R-:W1:Y:S01]  /*d340*/  LDC R31, c[0x0][0xbe8] ;  /* 0x0002fa00ff1f7b82 */ /* 0x000e620000000800 */
[----:B------:R-:W-:Y:S01]  /*d350*/  ULDC.64 UR4, c[0x0][0xb90] ;  /* 0x0002e40000047ab9 */ /* 0x000fe20000000a00 */
[----:B------:R-:W-:Y:S02]  /*d360*/  IMAD R30, R209, 0x40, R222 ;  /* 0x00000040d11e7824 */ /* 0x000fe400078e02de */
[----:B------:R-:W-:Y:S02]  /*d370*/  IMAD R10, R80, UR4, RZ ;  /* 0x00000004500a7c24 */ /* 0x000fe4000f8e02ff */
[----:B------:R-:W-:Y:S02]  /*d380*/  IMAD.MOV.U32 R4, RZ, RZ, R24 ;  /* 0x000000ffff047224 */ /* 0x000fe400078e0018 */
[----:B------:R-:W-:Y:S02]  /*d390*/  IMAD R11, R199, UR5, R10 ;  /* 0x00000005c70b7c24 */ /* 0x000fe4000f8e020a */
[----:B------:R-:W-:-:S02]  /*d3a0*/  IMAD.MOV.U32 R5, RZ, RZ, R81 ;  /* 0x000000ffff057224 */ /* 0x000fc400078e0051 */
[----:B------:R-:W-:Y:S02]  /*d3b0*/  IMAD.MOV R34, RZ, RZ, -R194 ;  /* 0x000000ffff227224 */ /* 0x000fe400078e0ac2 */
[----:B------:R-:W-:Y:S01]  /*d3c0*/  IMAD.WIDE.U32 R4, R199, UR4, R4 ;  /* 0x00000004c7047c25 */ /* 0x000fe2000f8e0004 */
[----:B------:R-:W-:-:S03]  /*d3d0*/  ULDC.64 UR4, c[0x0][0xb98] ;  /* 0x0002e60000047ab9 */ /* 0x000fc60000000a00 */
[----:B------:R-:W-:Y:S02]  /*d3e0*/  IMAD.IADD R5, R5, 0x1, R11 ;  /* 0x0000000105057824 */ /* 0x000fe400078e020b */
[----:B------:R-:W-:Y:S02]  /*d3f0*/  IMAD R35, R209, 0x40, R191 ;  /* 0x00000040d1237824 */ /* 0x000fe400078e02bf */
[----:B------:R-:W-:Y:S01]  /*d400*/  IMAD.WIDE.U32 R4, R83, UR4, R4 ;  /* 0x0000000453047c25 */ /* 0x000fe2000f8e0004 */
[----:B-1----:R-:W-:-:S13]  /*d410*/  ISETP.NE.AND P0, PT, R31, 0x1, PT ;  /* 0x000000011f00780c */ /* 0x002fda0003f05270 */
[----:B------:R-:W1:Y:S08]  /*d420*/  @P0 LDC R3, c[0x0][0xbec] ;  /* 0x0002fb00ff030b82 */ /* 0x000e700000000800 */
[----:B------:R-:W2:Y:S01]  /*d430*/  @P0 LDC R15, c[0x0][0xbf0] ;  /* 0x0002fc00ff0f0b82 */ /* 0x000ea20000000800 */
[----:B-1----:R-:W-:-:S04]  /*d440*/  @P0 IMAD.HI.U32 R10, R30, R3, RZ ;  /* 0x000000031e0a0227 */ /* 0x002fc800078e00ff */
[----:B------:R-:W-:Y:S01]  /*d450*/  IMAD.MOV.U32 R3, RZ, RZ, R30 ;  /* 0x000000ffff037224 */ /* 0x000fe200078e001e */
[----:B--2---:R-:W-:Y:S01]  /*d460*/  @P0 SHF.R.U32.HI R3, RZ, R15, R10 ;  /* 0x0000000fff030219 */ /* 0x004fe2000001160a */
[----:B------:R-:W-:-:S03]  /*d470*/  IMAD R10, R212, UR4, RZ ;  /* 0x00000004d40a7c24 */ /* 0x000fc6000f8e02ff */
[--C-:B------:R-:W-:Y:S01]  /*d480*/  SHF.R.S32.HI R15, RZ, 0x1f, R3.reuse ;  /* 0x0000001fff0f7819 */ /* 0x100fe20000011403 */
[----:B------:R-:W-:Y:S01]  /*d490*/  IMAD.MOV R14, RZ, RZ, -R3 ;  /* 0x000000ffff0e7224 */ /* 0x000fe200078e0a03 */
[----:B------:R-:W-:Y:S01]  /*d4a0*/  IADD3 R4, P0, R3, R4, RZ ;  /* 0x0000000403047210 */ /* 0x000fe20007f1e0ff */
[----:B------:R-:W-:Y:S01]  /*d4b0*/  IMAD R10, R83, UR5, R10 ;  /* 0x00000005530a7c24 */ /* 0x000fe2000f8e020a */
[----:B------:R-:W-:Y:S01]  /*d4c0*/  ULDC.64 UR4, c[0x0][0xb88] ;  /* 0x0002e20000047ab9 */ /* 0x000fe20000000a00 */
[----:B------:R-:W-:Y:S02]  /*d4d0*/  IMAD R11, R31, R14, R30 ;  /* 0x0000000e1f0b7224 */ /* 0x000fe400078e021e */
[----:B------:R-:W-:Y:S01]  /*d4e0*/  IMAD R30, R0, R31, RZ ;  /* 0x0000001f001e7224 */ /* 0x000fe200078e02ff */
[----:B------:R-:W-:Y:S02]  /*d4f0*/  IADD3.X R5, R15, R5, R10, P0, !PT ;  /* 0x000000050f057210 */ /* 0x000fe400007fe40a */
[----:B------:R-:W-:Y:S01]  /*d500*/  SHF.R.S32.HI R3, RZ, 0x1f, R11 ;  /* 0x0000001fff037819 */ /* 0x000fe2000001140b */
[----:B------:R-:W-:-:S04]  /*d510*/  IMAD.WIDE.U32 R4, R11, UR4, R4 ;  /* 0x000000040b047c25 */ /* 0x000fc8000f8e0004 */
[----:B------:R-:W-:-:S04]  /*d520*/  IMAD R10, R3, UR4, RZ ;  /* 0x00000004030a7c24 */ /* 0x000fc8000f8e02ff */
[----:B------:R-:W-:Y:S01]  /*d530*/  IMAD R3, R11, UR5, R10 ;  /* 0x000000050b037c24 */ /* 0x000fe2000f8e020a */
[----:B------:R-:W-:Y:S02]  /*d540*/  ULDC.64 UR4, c[0x0][0xb50] ;  /* 0x0002d40000047ab9 */ /* 0x000fe40000000a00 */
[----:B------:R-:W-:Y:S01]  /*d550*/  LEA R14, P0, R4, UR4, 0x2 ;  /* 0x00000004040e7c11 */ /* 0x000fe2000f8010ff */
[----:B------:R-:W-:-:S04]  /*d560*/  IMAD.IADD R3, R5, 0x1, R3 ;  /* 0x0000000105037824 */ /* 0x000fc800078e0203 */
[----:B------:R-:W-:Y:S01]  /*d570*/  SHFL.IDX PT, R10, R14, 0x1, 0x1c1f ;  /* 0x003c1f000e0a7f89 */ /* 0x000fe200000e0000 */
[----:B------:R-:W-:Y:S01]  /*d580*/  LEA.HI.X R15, R4, UR5, R3, 0x2, P0 ;  /* 0x00000005040f7c11 */ /* 0x000fe200080f1403 */
[----:B------:R-:W-:Y:S01]  /*d590*/  VIADD R3, R35, 0x8 ;  /* 0x0000000823037836 */ /* 0x000fe20000000000 */
[----:B------:R-:W-:Y:S01]  /*d5a0*/  ISETP.NE.AND P0, PT, R193, R34, PT ;  /* 0x00000022c100720c */ /* 0x000fe20003f05270 */
[----:B------:R-:W-:Y:S03]  /*d5b0*/  SHFL.IDX PT, R4, R14, RZ, 0x1c1f ;  /* 0x001c1fff0e047589 */ /* 0x000fe600000e0000 */
[-C--:B------:R-:W-:Y:S01]  /*d5c0*/  ISETP.GE.OR P1, PT, R35, R30.reuse, P0 ;  /* 0x0000001e2300720c */ /* 0x080fe20000726670 */
[----:B------:R-:W1:Y:S01]  /*d5d0*/  SHFL.IDX PT, R5, R15, RZ, 0x1c1f ;  /* 0x001c1fff0f057589 */ /* 0x000e6200000e0000 */
[----:B------:R-:W-:-:S03]  /*d5e0*/  ISETP.GE.OR P0, PT, R3, R30, P0 ;  /* 0x0000001e0300720c */ /* 0x000fc60000706670 */
[----:B------:R-:W2:Y:S08]  /*d5f0*/  SHFL.IDX PT, R11, R15, 0x1, 0x1c1f ;  /* 0x003c1f000f0b7f89 */ /* 0x000eb000000e0000 */
[----:B-1----:R1:W-:Y:S04]  /*d600*/  @!P1 ST.E desc[UR40][R4.64], R21 ;  /* 0x0000001504009985 */ /* 0x0023e8000c101928 */
[----:B--2---:R1:W-:Y:S02]  /*d610*/  @!P0 ST.E desc[UR40][R10.64], R20 ;  /* 0x000000140a008985 */ /* 0x0043e4000c101928 */
.L_x_3960:
[----:B------:R-:W2:Y:S01]  /*d620*/  LDC R85, c[0x0][0xbe8] ;  /* 0x0002fa00ff557b82 */ /* 0x000ea20000000800 */
[----:B------:R-:W-:Y:S01]  /*d630*/  ULDC.64 UR4, c[0x0][0xaa0] ;  /* 0x0002a80000047ab9 */ /* 0x000fe20000000a00 */
[----:B-1----:R-:W5:Y:S01]  /*d640*/  LD.E.128 R4, desc[UR40][R6.64] ;  /* 0x0000002806047980 */ /* 0x002f62000c101d00 */
[----:B------:R-:W-:-:S03]  /*d650*/  IMAD R3, R81, UR4, RZ ;  /* 0x0000000451037c24 */ /* 0x000fc6000f8e02ff */
[----:B------:R-:W5:Y:S02]  /*d660*/  LD.E.128 R8, desc[UR40][R8.64] ;  /* 0x0000002808087980 */ /* 0x000f64000c101d00 */
[----:B------:R-:W1:Y:S02]  /*d670*/  LDC R88, c[0x0][0xac8] ;  /* 0x0002b200ff587b82 */ /* 0x000e640000000800 */
[----:B------:R-:W5:Y:S04]  /*d680*/  LD.E.128 R12, desc[UR40][R12.64] ;  /* 0x000000280c0c7980 */ /* 0x000f68000c101d00 */
[----:B------:R-:W5:Y:S04]  /*d690*/  LD.E.128 R28, desc[UR40][R28.64] ;  /* 0x000000281c1c7980 */ /* 0x000f68000c101d00 */
[----:B------:R-:W5:Y:S04]  /*d6a0*/  LD.E.128 R32, desc[UR40][R32.64] ;  /* 0x0000002820207980 */ /* 0x000f68000c101d00 */
[----:B------:R-:W5:Y:S01]  /*d6b0*/  LD.E.128 R36, desc[UR40][R36.64] ;  /* 0x0000002824247980 */ /* 0x000f62000c101d00 */
[----:B--2---:R-:W-:Y:S01]  /*d6c0*/  ISETP.NE.AND P1, PT, R85, 0x1, PT ;  /* 0x000000015500780c */ /* 0x004fe20003f25270 */
[----:B------:R-:W-:-:S02]  /*d6d0*/  IMAD R3, R24, UR5, R3 ;  /* 0x0000000518037c24 */ /* 0x000fc4000f8e0203 */
[----:B------:R-:W5:Y:S01]  /*d6e0*/  LD.E.128 R40, desc[UR40][R40.64] ;  /* 0x0000002828287980 */ /* 0x000f62000c101d00 */
[----:B------:R-:W-:Y:S01]  /*d6f0*/  IMAD.WIDE.U32 R20, R24, UR4, RZ ;  /* 0x0000000418147c25 */ /* 0x000fe2000f8e00ff */
[----:B------:R-:W-:Y:S02]  /*d700*/  ULDC.64 UR4, c[0x0][0xae8] ;  /* 0x0002ba0000047ab9 */ /* 0x000fe40000000a00 */
[----:B------:R-:W5:Y:S04]  /*d710*/  LD.E.128 R44, desc[UR40][R44.64] ;  /* 0x000000282c2c7980 */ /* 0x000f68000c101d00 */
[----:B------:R-:W5:Y:S02]  /*d720*/  LD.E.128 R48, desc[UR40][R48.64] ;  /* 0x0000002830307980 */ /* 0x000f64000c101d00 */
[----:B------:R-:W2:Y:S01]  /*d730*/  @P1 LDC R81, c[0x0][0xbec] ;  /* 0x0002fb00ff511b82 */ /* 0x000ea20000000800 */
[----:B------:R-:W-:Y:S01]  /*d740*/  IMAD.IADD R21, R21, 0x1, R3 ;  /* 0x0000000115157824 */ /* 0x000fe200078e0203 */
[----:B------:R-:W5:Y:S01]  /*d750*/  LD.E.128 R52, desc[UR40][R52.64] ;  /* 0x0000002834347980 */ /* 0x000f62000c101d00 */
[----:B------:R-:W-:-:S03]  /*d760*/  IMAD R24, R80, UR4, RZ ;  /* 0x0000000450187c24 */ /* 0x000fc6000f8e02ff */
[----:B------:R-:W5:Y:S02]  /*d770*/  LD.E.128 R56, desc[UR40][R56.64] ;  /* 0x0000002838387980 */ /* 0x000f64000c101d00 */
[----:B------:R-:W3:Y:S01]  /*d780*/  @P1 LDC R87, c[0x0][0xbf0] ;  /* 0x0002fc00ff571b82 */ /* 0x000ee20000000800 */
[C---:B------:R-:W-:Y:S01]  /*d790*/  IMAD R3, R199.reuse, UR5, R24 ;  /* 0x00000005c7037c24 */ /* 0x040fe2000f8e0218 */
[----:B------:R-:W5:Y:S01]  /*d7a0*/  LD.E.128 R60, desc[UR40][R60.64] ;  /* 0x000000283c3c7980 */ /* 0x000f62000c101d00 */
[----:B------:R-:W-:Y:S01]  /*d7b0*/  IMAD.WIDE.U32 R20, R199, UR4, R20 ;  /* 0x00000004c7147c25 */ /* 0x000fe2000f8e0014 */
[----:B------:R-:W-:Y:S02]  /*d7c0*/  ULDC.64 UR4, c[0x0][0xaf0] ;  /* 0x0002bc0000047ab9 */ /* 0x000fe40000000a00 */
[----:B------:R-:W5:Y:S01]  /*d7d0*/  LD.E.128 R64, desc[UR40][R64.64] ;  /* 0x0000002840407980 */ /* 0x000f62000c101d00 */
[----:B------:R-:W-:Y:S01]  /*d7e0*/  IMAD R24, R210, 0x20, R211 ;  /* 0x00000020d2187824 */ /* 0x000fe200078e02d3 */
[----:B------:R-:W-:Y:S01]  /*d7f0*/  IADD3 R21, R21, R3, RZ ;  /* 0x0000000315157210 */ /* 0x000fe20007ffe0ff */
[----:B------:R-:W-:Y:S01]  /*d800*/  IMAD R3, R212, UR4, RZ ;  /* 0x00000004d4037c24 */ /* 0x000fe2000f8e02ff */
[----:B------:R-:W5:Y:S01]  /*d810*/  LD.E.128 R68, desc[UR40][R68.64] ;  /* 0x0000002844447980 */ /* 0x000f62000c101d00 */
[----:B------:R-:W-:Y:S01]  /*d820*/  IMAD R82, R209, 0x40, R24 ;  /* 0x00000040d1527824 */ /* 0x000fe200078e0218 */
[----:B-1----:R-:W-:Y:S01]  /*d830*/  ISETP.GE.AND P0, PT, R207, R88, PT ;  /* 0x00000058cf00720c */ /* 0x002fe20003f06270 */
[C---:B------:R-:W-:Y:S01]  /*d840*/  IMAD R3, R83.reuse, UR5, R3 ;  /* 0x0000000553037c24 */ /* 0x040fe2000f8e0203 */
[----:B------:R-:W5:Y:S01]  /*d850*/  LD.E.128 R72, desc[UR40][R72.64] ;  /* 0x0000002848487980 */ /* 0x000f62000c101d00 */
[----:B------:R-:W-:-:S03]  /*d860*/  IMAD.WIDE.U32 R20, R83, UR4, R20 ;  /* 0x0000000453147c25 */ /* 0x000fc6000f8e0014 */
[----:B------:R-:W5:Y:S01]  /*d870*/  LD.E.128 R76, desc[UR40][R76.64] ;  /* 0x000000284c4c7980 */ /* 0x000f62000c101d00 */
[----:B--2---:R-:W-:Y:S01]  /*d880*/  @P1 IMAD.HI.U32 R24, R82, R81, RZ ;  /* 0x0000005152181227 */ /* 0x004fe200078e00ff */
[----:B------:R-:W-:Y:S01]  /*d890*/  SEL R80, RZ, 0xffffffff, P0 ;  /* 0xffffffffff507807 */ /* 0x000fe20000000000 */
[----:B------:R-:W-:Y:S01]  /*d8a0*/  ULDC.64 UR4, c[0x0][0xae0] ;  /* 0x0002b80000047ab9 */ /* 0x000fe20000000a00 */
[-C--:B------:R-:W-:Y:S01]  /*d8b0*/  ISETP.GE.AND P0, PT, R206, R88.reuse, PT ;  /* 0x00000058ce00720c */ /* 0x080fe20003f06270 */
[----:B------:R-:W-:Y:S01]  /*d8c0*/  IMAD.IADD R21, R21, 0x1, R3 ;  /* 0x0000000115157824 */ /* 0x000fe200078e0203 */
[----:B------:R-:W-:Y:S01]  /*d8d0*/  @!PT LDS RZ, [RZ] ;  /* 0x00000000fffff984 */ /* 0x000fe20000000800 */
[----:B------:R-:W-:Y:S01]  /*d8e0*/  @!PT LDS RZ, [RZ] ;  /* 0x00000000fffff984 */ /* 0x000fe20000000800 */
[----:B------:R-:W-:Y:S01]  /*d8f0*/  @!PT LDS RZ, [RZ] ;  /* 0x00000000fffff984 */ /* 0x000fe20000000800 */
[----:B------:R-:W-:Y:S01]  /*d900*/  @!PT LDS RZ, [RZ] ;  /* 0x00000000fffff984 */ /* 0x000fe20000000800 */
[----:B------:R1:W-:Y:S06]  /*d910*/  MEMBAR.ALL.CTA ;  /* 0x0000000000007992 */ /* 0x0003ec0000008000 */
[----:B-1----:R-:W1:Y:S01]  /*d920*/  FENCE.VIEW.ASYNC.S ;  /* 0x00000000000073c6 */ /* 0x002e620000000000 */
[----:B------:R-:W-:Y:S01]  /*d930*/  IMAD.MOV.U32 R3, RZ, RZ, R82 ;  /* 0x000000ffff037224 */ /* 0x000fe200078e0052 */
[----:B---3--:R-:W-:Y:S01]  /*d940*/  @P1 SHF.R.U32.HI R3, RZ, R87, R24 ;  /* 0x00000057ff031219 */ /* 0x008fe20000011618 */
[----:B------:R-:W-:Y:S01]  /*d950*/  IMAD.SHL.U32 R83, R80, 0x2, RZ ;  /* 0x0000000250537824 */ /* 0x000fe200078e00ff */
[-C--:B------:R-:W-:Y:S01]  /*d960*/  ISETP.GE.AND P1, PT, R189, R88.reuse, PT ;  /* 0x00000058bd00720c */ /* 0x080fe20003f26270 */
[----:B------:R-:W-:Y:S01]  /*d970*/  IMAD R92, R0, R85, RZ ;  /* 0x00000055005c7224 */ /* 0x000fe200078e02ff */
[----:B------:R-:W-:Y:S01]  /*d980*/  SEL R80, RZ, 0xffffffff, P0 ;  /* 0xffffffffff507807 */ /* 0x000fe20000000000 */
[----:B------:R-:W-:Y:S01]  /*d990*/  IMAD.MOV R81, RZ, RZ, -R3 ;  /* 0x000000ffff517224 */ /* 0x000fe200078e0a03 */
[----:B------:R-:W-:Y:S01]  /*d9a0*/  SEL R24, RZ, 0x1, P1 ;  /* 0x00000001ff187807 */ /* 0x000fe20000800000 */
[----:B------:R-:W-:Y:S01]  /*d9b0*/  IMAD.WIDE.U32 R20, R3, UR4, R20 ;  /* 0x0000000403147c25 */ /* 0x000fe2000f8e0014 */
[-C--:B------:R-:W-:Y:S01]  /*d9c0*/  ISETP.GE.AND P0, PT, R205, R88.reuse, PT ;  /* 0x00000058cd00720c */ /* 0x080fe20003f06270 */
[----:B------:R-:W-:Y:S01]  /*d9d0*/  BSSY B1, `(.L_x_3961) ;  /* 0x000004a000017945 */ /* 0x000fe20003800000 */
[----:B------:R-:W-:Y:S01]  /*d9e0*/  LOP3.LUT R24, R83, 0x2, R24, 0xe2, !PT ;  /* 0x0000000253187812 */ /* 0x000fe200078ee218 */
[----:B------:R-:W-:Y:S01]  /*d9f0*/  IMAD.SHL.U32 R83, R80, 0x4, RZ ;  /* 0x0000000450537824 */ /* 0x000fe200078e00ff */
[----:B------:R-:W-:Y:S01]  /*da00*/  SEL R80, RZ, 0xffffffff, P0 ;  /* 0xffffffffff507807 */ /* 0x000fe20000000000 */
[----:B------:R-:W-:Y:S01]  /*da10*/  IMAD R81, R85, R81, R82 ;  /* 0x0000005155517224 */ /* 0x000fe200078e0252 */
[-C--:B------:R-:W-:Y:S01]  /*da20*/  ISETP.GE.AND P0, PT, R204, R88.reuse, PT ;  /* 0x00000058cc00720c */ /* 0x080fe20003f06270 */
[----:B------:R-:W-:Y:S01]  /*da30*/  IMAD R91, R209, 0x40, R211 ;  /* 0x00000040d15b7824 */ /* 0x000fe200078e02d3 */
[----:B------:R-:W-:Y:S01]  /*da40*/  SHF.R.S32.HI R82, RZ, 0x1f, R3 ;  /* 0x0000001fff527819 */ /* 0x000fe20000011403 */
[----:B------:R-:W-:Y:S01]  /*da50*/  VIADD R0, R2, 0x28c20 ;  /* 0x00028c2002007836 */ /* 0x000fe20000000000 */
[----:B------:R-:W-:Y:S01]  /*da60*/  LOP3.LUT R24, R83, 0x4, R24, 0xe2, !PT ;  /* 0x0000000453187812 */ /* 0x000fe200078ee218 */
[----:B------:R-:W-:Y:S01]  /*da70*/  IMAD.SHL.U32 R83, R80, 0x8, RZ ;  /* 0x0000000850537824 */ /* 0x000fe200078e00ff */
[----:B------:R-:W-:Y:S01]  /*da80*/  SEL R80, RZ, 0xffffffff, P0 ;  /* 0xffffffffff507807 */ /* 0x000fe20000000000 */
[----:B------:R-:W-:Y:S01]  /*da90*/  IMAD R82, R82, UR4, RZ ;  /* 0x0000000452527c24 */ /* 0x000fe2000f8e02ff */
[----:B------:R-:W-:-:S02]  /*daa0*/  ISETP.GE.AND P0, PT, R203, R88, PT ;  /* 0x00000058cb00720c */ /* 0x000fc40003f06270 */
[----:B------:R-:W-:Y:S01]  /*dab0*/  LOP3.LUT R24, R83, 0x8, R24, 0xe2, !PT ;  /* 0x0000000853187812 */ /* 0x000fe200078ee218 */
[----:B------:R-:W-:Y:S01]  /*dac0*/  IMAD.SHL.U32 R87, R80, 0x10, RZ ;  /* 0x0000001050577824 */ /* 0x000fe200078e00ff */
[----:B------:R-:W-:Y:S01]  /*dad0*/  SHF.R.S32.HI R80, RZ, 0x1f, R81 ;  /* 0x0000001fff507819 */ /* 0x000fe20000011451 */
[----:B------:R-:W-:Y:S01]  /*dae0*/  IMAD R83, R3, UR5, R82 ;  /* 0x0000000503537c24 */ /* 0x000fe2000f8e0252 */
[----:B------:R-:W-:Y:S01]  /*daf0*/  ULDC.64 UR4, c[0x0][0xad8] ;  /* 0x0002b60000047ab9 */ /* 0x000fe20000000a00 */
[----:B------:R-:W-:Y:S02]  /*db00*/  SEL R3, RZ, 0xffffffff, P0 ;  /* 0xffffffffff037807 */ /* 0x000fe40000000000 */
[----:B------:R-:W-:Y:S01]  /*db10*/  IMAD.IADD R21, R21, 0x1, R83 ;  /* 0x0000000115157824 */ /* 0x000fe200078e0253 */
[----:B------:R-:W-:Y:S01]  /*db20*/  ISETP.GE.AND P1, PT, R91, R92, PT ;  /* 0x0000005c5b00720c */ /* 0x000fe20003f26270 */
[----:B------:R-:W-:Y:S01]  /*db30*/  IMAD R80, R80, UR4, RZ ;  /* 0x0000000450507c24 */ /* 0x000fe2000f8e02ff */
[----:B------:R-:W-:Y:S01]  /*db40*/  LOP3.LUT R24, R87, 0x10, R24, 0xe2, !PT ;  /* 0x0000001057187812 */ /* 0x000fe200078ee218 */
[----:B------:R-:W-:Y:S01]  /*db50*/  IMAD.WIDE.U32 R20, R81, UR4, R20 ;  /* 0x0000000451147c25 */ /* 0x000fe2000f8e0014 */
[----:B------:R-:W-:-:S02]  /*db60*/  ISETP.GE.AND P0, PT, R215, R88, PT ;  /* 0x00000058d700720c */ /* 0x000fc40003f06270 */
[----:B------:R-:W-:Y:S01]  /*db70*/  PRMT R0, RZ, 0x654, R0 ;  /* 0x00000654ff007816 */ /* 0x000fe20000000000 */
[----:B------:R-:W-:Y:S01]  /*db80*/  IMAD R83, R81, UR5, R80 ;  /* 0x0000000551537c24 */ /* 0x000fe2000f8e0250 */
[----:B------:R-:W-:Y:S01]  /*db90*/  ULDC.64 UR4, c[0x0][0xa80] ;  /* 0x0002a00000047ab9 */ /* 0x000fe20000000a00 */
[----:B------:R-:W-:Y:S01]  /*dba0*/  IMAD.SHL.U32 R3, R3, 0x20, RZ ;  /* 0x0000002003037824 */ /* 0x000fe200078e00ff */
[----:B------:R-:W-:Y:S01]  /*dbb0*/  LEA R89, P2, R20, UR4, 0x1 ;  /* 0x0000000414597c11 */ /* 0x000fe2000f8408ff */
[----:B------:R-:W-:Y:S01]  /*dbc0*/  IMAD.IADD R21, R21, 0x1, R83 ;  /* 0x0000000115157824 */ /* 0x000fe200078e0253 */
[----:B-1----:R1:W-:Y:S02]  /*dbd0*/  SYNCS.ARRIVE.TRANS64.RED.A1T0 RZ, [R0+URZ], RZ ;  /* 0x000000ff00ff79a7 */ /* 0x0023e4000810043f */
[----:B------:R-:W-:Y:S01]  /*dbe0*/  LOP3.LUT R24, R3, 0x20, R24, 0xe2, !PT ;  /* 0x0000002003187812 */ /* 0x000fe200078ee218 */
[----:B------:R1:W2:Y:S01]  /*dbf0*/  SHFL.IDX PT, R80, R89, RZ, 0x181f ;  /* 0x00181fff59507589 */ /* 0x0002a200000e0000 */
[----:B------:R-:W-:-:S02]  /*dc00*/  SEL R3, RZ, 0x40, P0 ;  /* 0x00000040ff037807 */ /* 0x000fc40000000000 */
[----:B------:R-:W-:Y:S02]  /*dc10*/  ISETP.GE.AND P0, PT, R214, R88, PT ;  /* 0x00000058d600720c */ /* 0x000fe40003f06270 */
[----:B------:R-:W-:Y:S02]  /*dc20*/  LEA.HI.X R90, R20, UR5, R21, 0x1, P2 ;  /* 0x00000005145a7c11 */ /* 0x000fe400090f0c15 */
[----:B------:R-:W-:Y:S02]  /*dc30*/  LOP3.LUT R3, R24, R3, RZ, 0xfc, !PT ;  /* 0x0000000318037212 */ /* 0x000fe400078efcff */
[----:B------:R-:W-:Y:S01]  /*dc40*/  SEL R24, RZ, 0x80, P0 ;  /* 0x00000080ff187807 */ /* 0x000fe20000000000 */
[----:B------:R1:W3:Y:S03]  /*dc50*/  SHFL.IDX PT, R81, R90, RZ, 0x181f ;  /* 0x00181fff5a517589 */ /* 0x0002e600000e0000 */
[----:B------:R-:W-:Y:S01]  /*dc60*/  LOP3.LUT R24, R3, R24, RZ, 0xfc, !PT ;  /* 0x0000001803187212 */ /* 0x000fe200078efcff */
[----:B------:R-:W-:Y:S06]  /*dc70*/  @P1 BRA `(.L_x_3962) ;  /* 0x00000000007c1947 */ /* 0x000fec0003800000 */
[-C--:B------:R-:W-:Y:S02]  /*dc80*/  ISETP.GE.AND P1, PT, R207, R88.reuse, PT ;  /* 0x00000058cf00720c */ /* 0x080fe40003f26270 */
[-C--:B------:R-:W-:Y:S02]  /*dc90*/  ISETP.GE.AND P0, PT, R189, R88.reuse, PT ;  /* 0x00000058bd00720c */ /* 0x080fe40003f06270 */
[-C--:B------:R-:W-:Y:S02]  /*dca0*/  ISETP.GE.AND P5, PT, R206, R88.reuse, PT ;  /* 0x00000058ce00720c */ /* 0x080fe40003fa6270 */
[----:B------:R-:W-:-:S07]  /*dcb0*/  ISETP.GE.AND P3, PT, R205, R88, PT ;  /* 0x00000058cd00720c */ /* 0x000fce0003f66270 */
[----:B--2---:R-:W-:Y:S02]  /*dcc0*/  @!P1 LEA R82, P2, R207, R80, 0x1 ;  /* 0x00000050cf529211 */ /* 0x004fe400078408ff */
[----:B---3--:R-:W-:Y:S02]  /*dcd0*/  @!P0 IMAD.WIDE R20, R189, 0x2, R80 ;  /* 0x00000002bd148825 */ /* 0x008fe400078e0250 */
[----:B------:R-:W-:Y:S02]  /*dce0*/  @!P1 LEA.HI.X R83, R207, R81, R233, 0x1, P2 ;  /* 0x00000051cf539211 */ /* 0x000fe400010f0ce9 */
[----:B------:R-:W-:Y:S01]  /*dcf0*/  ISETP.GE.AND P2, PT, R204, R88, PT ;  /* 0x00000058cc00720c */ /* 0x000fe20003f46270 */
[----:B-----5:R2:W-:Y:S01]  /*dd00*/  @!P0 ST.E.128 desc[UR40][R20.64], R4 ;  /* 0x0000000414008985 */ /* 0x0205e2000c101d28 */
[----:B------:R-:W-:Y:S02]  /*dd10*/  @!P5 LEA R84, P4, R206, R80, 0x1 ;  /* 0x00000050ce54d211 */ /* 0x000fe400078808ff */
[----:B------:R-:W-:Y:S01]  /*dd20*/  LOP3.LUT P0, RZ, R3, 0x40, RZ, 0xc0, !PT ;  /* 0x0000004003ff7812 */ /* 0x000fe2000780c0ff */
[----:B------:R3:W-:Y:S01]  /*dd30*/  @!P1 ST.E.128 desc[UR40][R82.64], R12 ;  /* 0x0000000c52009985 */ /* 0x0007e2000c101d28 */
[----:B------:R-:W-:-:S02]  /*dd40*/  ISETP.GE.AND P1, PT, R203, R88, PT ;  /* 0x00000058cb00720c */ /* 0x000fc40003f26270 */
[-C--:B------:R-:W-:Y:S02]  /*dd50*/  @!P5 LEA.HI.X R85, R206, R81.reuse, R232, 0x1, P4 ;  /* 0x00000051ce55d211 */ /* 0x080fe400020f0ce8 */
[----:B------:R-:W-:Y:S02]  /*dd60*/  LOP3.LUT P4, RZ, R24, 0x80, RZ, 0xc0, !PT ;  /* 0x0000008018ff7812 */ /* 0x000fe4000788c0ff */
[CC--:B------:R-:W-:Y:S01]  /*dd70*/  @!P3 LEA R86, P6, R205.reuse, R80.reuse, 0x1 ;  /* 0x00000050cd56b211 */ /* 0x0c0fe200078c08ff */
[----:B------:R4:W-:Y:S03]  /*dd80*/  @!P5 ST.E.128 desc[UR40][R84.64], R32 ;  /* 0x000000205400d985 */ /* 0x0009e6000c101d28 */
[----:B------:R-:W-:Y:S02]  /*dd90*/  @!P3 LEA.HI.X R87, R205, R81, R231, 0x1, P6 ;  /* 0x00000051cd57b211 */ /* 0x000fe400030f0ce7 */
[----:B--2---:R-:W-:-:S03]  /*dda0*/  @!P2 LEA R4, P5, R204, R80, 0x1 ;  /* 0x00000050cc04a211 */ /* 0x004fc600078a08ff */
[----:B------:R4:W-:Y:S01]  /*ddb0*/  @!P3 ST.E.128 desc[UR40][R86.64], R40 ;  /* 0x000000285600b985 */ /* 0x0009e2000c101d28 */
[-C--:B------:R-:W-:Y:S02]  /*ddc0*/  @!P1 LEA R6, P6, R203, R80.reuse, 0x1 ;  /* 0x00000050cb069211 */ /* 0x080fe400078c08ff */
[-C--:B---3--:R-:W-:Y:S02]  /*ddd0*/  @P0 LEA R12, P3, R215, R80.reuse, 0x1 ;  /* 0x00000050d70c0211 */ /* 0x088fe400078608ff */
        /* <DEDUP_REMOVED lines=9> */
.L_x_3962:
[----:B------:R-:W-:Y:S05]  /*de70*/  BSYNC B1 ;  /* 0x0000000000017941 */ /* 0x000fea0003800000 */
.L_x_3961:
[----:B-1----:R-:W-:Y:S01]  /*de80*/  VIADD R0, R91, 0x20 ;  /* 0x000000205b007836 */ /* 0x002fe20000000000 */
[----:B----45:R1:W4:Y:S04]  /*de90*/  SHFL.IDX PT, R7, R90, 0x1, 0x181f ;  /* 0x00381f005a077f89 */ /* 0x03032800000e0000 */
[----:B------:R-:W-:Y:S01]  /*dea0*/  ISETP.GE.AND P0, PT, R0, R92, PT ;  /* 0x0000005c0000720c */ /* 0x000fe20003f06270 */
[----:B------:R1:W0:-:S12]  /*deb0*/  SHFL.IDX PT, R6, R89, 0x1, 0x181f ;  /* 0x00381f0059067f89 */ /* 0x00021800000e0000 */
[----:B-1----:R-:W-:Y:S05]  /*dec0*/  @P0 BRA `(.L_x_3963) ;  /* 0x0000000c00d80947 */ /* 0x002fea0003800000 */
[-C--:B------:R-:W-:Y:S02]  /*ded0*/  ISETP.GE.AND P5, PT, R207, R88.reuse, PT ;  /* 0x00000058cf00720c */ /* 0x080fe40003fa6270 */
[-C--:B------:R-:W-:Y:S02]  /*dee0*/  ISETP.GE.AND P6, PT, R189, R88.reuse, PT ;  /* 0x00000058bd00720c */ /* 0x080fe40003fc6270 */
[-C--:B------:R-:W-:Y:S02]  /*def0*/  ISETP.GE.AND P3, PT, R206, R88.reuse, PT ;  /* 0x00000058ce00720c */ /* 0x080fe40003f66270 */
[-C--:B------:R-:W-:Y:S02]  /*df00*/  ISETP.GE.AND P2, PT, R205, R88.reuse, PT ;  /* 0x00000058cd00720c */ /* 0x080fe40003f46270 */
[-C--:B------:R-:W-:Y:S02]  /*df10*/  ISETP.GE.AND P1, PT, R204, R88.reuse, PT ;  /* 0x00000058cc00720c */ /* 0x080fe40003f26270 */
[----:B------:R-:W-:-:S03]  /*df20*/  ISETP.GE.AND P0, PT, R203, R88, PT ;  /* 0x00000058cb00720c */ /* 0x000fc60003f06270 */
[-C--:B0-----:R-:W-:Y:S02]  /*df30*/  @!P5 LEA R12, P4, R207, R6.reuse, 0x1 ;  /* 0x00000006cf0cd211 */ /* 0x081fe400078808ff */
[----:B----4-:R-:W-:Y:S02]  /*df40*/  @!P6 IMAD.WIDE R4, R189, 0x2, R6 ;  /* 0x00000002bd04e825 */ /* 0x010fe400078e0206 */
[----:B------:R-:W-:Y:S02]  /*df50*/  @!P5 LEA.HI.X R13, R207, R7, R233, 0x1, P4 ;  /* 0x00000007cf0dd211 */ /* 0x000fe400020f0ce9 */
[----:B------:R-:W-:Y:S01]  /*df60*/  LOP3.LUT P4, RZ, R3, 0x40, RZ, 0xc0, !PT ;  /* 0x0000004003ff7812 */ /* 0x000fe2000788c0ff */
[----:B------:R0:W-:Y:S01]  /*df70*/  @!P6 ST.E.128 desc[UR40][R4.64], R8 ;  /* 0x000000080400e985 */ /* 0x0001e2000c101d28 */
[----:B------:R-:W-:-:S03]  /*df80*/  @!P3 LEA R14, P6, R206, R6, 0x1 ;  /* 0x00000006ce0eb211 */ /* 0x000fc600078c08ff */
[----:B------:R1:W-:Y:S01]  /*df90*/  @!P5 ST.E.128 desc[UR40][R12.64], R28 ;  /* 0x0000001c0c00d985 */ /* 0x0003e2000c101d28 */
[-C--:B------:R-:W-:Y:S02]  /*dfa0*/  @!P3 LEA.HI.X R15, R206, R7.reuse, R232, 0x1, P6 ;  /* 0x00000007ce0fb211 */ /* 0x080fe400030f0ce8 */
[-C--:B------:R-:W-:Y:S02]  /*dfb0*/  @!P2 LEA R20, P5, R205, R6.reuse, 0x1 ;  /* 0x00000006cd14a211 */ /* 0x080fe400078a08ff */
[CC--:B------:R-:W-:Y:S01]  /*dfc0*/  @!P1 LEA R32, P6, R204.reuse, R6.reuse, 0x1 ;  /* 0x00000006cc209211 */ /* 0x0c0fe200078c08ff */
[----:B------:R1:W-:Y:S01]  /*dfd0*/  @!P3 ST.E.128 desc[UR40][R14.64], R36 ;  /* 0x000000240e00b985 */ /* 0x0003e2000c101d28 */
[----:B------:R-:W-:Y:S02]  /*dfe0*/  @!P0 LEA R34, P3, R203, R6, 0x1 ;  /* 0x00000006cb228211 */ /* 0x000fe400078608ff */
[-C--:B------:R-:W-:Y:S02]  /*dff0*/  @!P2 LEA.HI.X R21, R205, R7.reuse, R231, 0x1, P5 ;  /* 0x00000007cd15a211 */ /* 0x080fe400028f0ce7 */
[----:B------:R-:W-:-:S02]  /*e000*/  @!P1 LEA.HI.X R33, R204, R7, R230, 0x1, P6 ;  /* 0x00000007cc219211 */ /* 0x000fc400030f0ce6 */
[----:B------:R-:W-:Y:S01]  /*e010*/  @!P0 LEA.HI.X R35, R203, R7, R229, 0x1, P3 ;  /* 0x00000007cb238211 */ /* 0x000fe200018f0ce5 */
[----:B------:R1:W-:Y:S01]  /*e020*/  @!P2 ST.E.128 desc[UR40][R20.64], R44 ;  /* 0x0000002c1400a985 */ /* 0x0003e2000c101d28 */
[----:B0-----:R-:W-:-:S03]  /*e030*/  @P4 LEA R4, P5, R215, R6, 0x1 ;  /* 0x00000006d7044211 */ /* 0x001fc600078a08ff */
[----:B------:R1:W-:Y:S01]  /*e040*/  @!P1 ST.E.128 desc[UR40][R32.64], R52 ;  /* 0x0000003420009985 */ /* 0x0003e2000c101d28 */
[----:B------:R-:W-:-:S03]  /*e050*/  @P4 LEA.HI.X R5, R215, R7, R228, 0x1, P5 ;  /* 0x00000007d7054211 */ /* 0x000fc600028f0ce4 */
[----:B------:R1:W-:Y:S01]  /*e060*/  @!P0 ST.E.128 desc[UR40][R34.64], R60 ;  /* 0x0000003c22008985 */ /* 0x0003e2000c101d28 */
[----:B------:R-:W-:-:S03]  /*e070*/  LOP3.LUT P0, RZ, R24, 0x80, RZ, 0xc0, !PT ;  /* 0x0000008018ff7812 */ /* 0x000fc6000780c0ff */
[----:B------:R1:W-:Y:S10]  /*e080*/  @P4 ST.E.128 desc[UR40][R4.64], R68 ;  /* 0x0000004404004985 */ /* 0x0003f4000c101d28 */
[----:B------:R-:W-:Y:S05]  /*e090*/  @!P0 BRA `(.L_x_3963) ;  /* 0x0000000c00648947 */ /* 0x000fea0003800000 */
[----:B-1----:R-:W-:-:S04]  /*e0a0*/  LEA R4, P0, R214, R6, 0x1 ;  /* 0x00000006d6047211 */ /* 0x002fc800078008ff */
[----:B------:R-:W-:-:S05]  /*e0b0*/  LEA.HI.X R5, R214, R7, R227, 0x1, P0 ;  /* 0x00000007d6057211 */ /* 0x000fca00000f0ce3 */
[----:B------:R0:W-:Y:S01]  /*e0c0*/  ST.E.128 desc[UR40][R4.64], R76 ;  /* 0x0000004c04007985 */ /* 0x0001e2000c101d28 */
[----:B------:R-:W-:Y:S05]  /*e0d0*/  BRA `(.L_x_3963) ;  /* 0x0000000c00547947 */ /* 0x000fea0003800000 */
.L_x_3958:
        /* <DEDUP_REMOVED lines=16> */
[----:B------:R-:W-:Y:S01]  /*e1e0*/  ISETP.GE.AND P2, PT, R234, 0x40, PT ;  /* 0x00000040ea00780c */ /* 0x000fe20003f46270 */
[----:B------:R-:W-:-:S12]  /*e1f0*/  @P1 BRA `(.L_x_3964) ;  /* 0x0000000000101947 */ /* 0x000fd80003800000 */
[----:B------:R-:W-:Y:S05]  /*e200*/  @!P0 BRA `(.L_x_3964) ;  /* 0x00000000000c8947 */ /* 0x000fea0003800000 */
[----:B------:R-:W4:Y:S04]  /*e210*/  LDG.E R7, desc[UR40][R4.64] ;  /* 0x0000002804077981 */ /* 0x000f28000c1e1900 */
[----:B-----5:R-:W4:Y:S02]  /*e220*/  LDG.E R0, desc[UR40][R4.64+0x4] ;  /* 0x0000042804007981 */ /* 0x020f24000c1e1900 */
[----:B----4-:R-:W-:-:S07]  /*e230*/  IMAD.IADD R0, R0, 0x1, -R7 ;  /* 0x0000000100007824 */ /* 0x010fce00078e0a07 */
.L_x_3964:
[----:B------:R-:W-:Y:S01]  /*e240*/  BSSY B1, `(.L_x_3965) ;  /* 0x000002e000017945 */ /* 0x000fe20003800000 */
[----:B------:R-:W-:Y:S02]  /*e250*/  SHF.R.S32.HI R13, RZ, 0x1f, R199 ;  /* 0x0000001fff0d7819 */ /* 0x000fe400000114c7 */
[----:B------:R-:W-:Y:S02]  /*e260*/  SEL R15, R202, RZ, !P0 ;  /* 0x000000ffca0f7207 */ /* 0x000fe40004000000 */
[----:B------:R-:W-:Y:S02]  /*e270*/  SEL R212, R212, RZ, !P0 ;  /* 0x000000ffd4d47207 */ /* 0x000fe40004000000 */
[----:B-----5:R-:W-:Y:S01]  /*e280*/  SHF.R.S32.HI R10, RZ, 0x1f, R3 ;  /* 0x0000001fff0a7819 */ /* 0x020fe20000011403 */
[----:B------:R-:W-:Y:S06]  /*e290*/  @P2 BRA `(.L_x_3966) ;  /* 0x0000000000a02947 */ /* 0x000fec0003800000 */
[----:B---3--:R-:W3:Y:S01]  /*e2a0*/  S2R R4, SR_TID.X ;  /* 0x0000000000047919 */ /* 0x008ee20000002100 */
[----:B------:R-:W4:Y:S02]  /*e2b0*/  LDC R11, c[0x0][0xbe8] ;  /* 0x0002fa00ff0b7b82 */ /* 0x000f240000000800 */
[----:B----4-:R-:W-:Y:S02]  /*e2c0*/  IMAD R5, R0, R11, RZ ;  /* 0x0000000b00057224 */ /* 0x010fe400078e02ff */
[----:B---3--:R-:W-:-:S04]  /*e2d0*/  IMAD R4, R209, 0x40, R4 ;  /* 0x00000040d1047824 */ /* 0x008fc800078e0204 */
[----:B------:R-:W-:-:S05]  /*e2e0*/  VIADD R12, R4, 0xffffff80 ;  /* 0xffffff80040c7836 */ /* 0x000fca0000000000 */
        /* <DEDUP_REMOVED lines=9> */
[----:B------:R-:W3:Y:S08]  /*e380*/  @P0 LDC R9, c[0x0][0xbec] ;  /* 0x0002fb00ff090b82 */ /* 0x000ef00000000800 */
[----:B------:R-:W4:Y:S01]  /*e390*/  @P0 LDC R21, c[0x0][0xbf0] ;  /* 0x0002fc00ff150b82 */ /* 0x000f220000000800 */
[----:B---3--:R-:W-:-:S04]  /*e3a0*/  @P0 IMAD.HI.U32 R6, R12, R9, RZ ;  /* 0x000000090c060227 */ /* 0x008fc800078e00ff */
[----:B------:R-:W-:Y:S01]  /*e3b0*/  IMAD R9, R199, UR5, R8 ;  /* 0x00000005c7097c24 */ /* 0x000fe2000f8e0208 */
[----:B------:R-:W-:Y:S01]  /*e3c0*/  ULDC.64 UR4, c[0x0][0xb98] ;  /* 0x0002e60000047ab9 */ /* 0x000fe20000000a00 */
[----:B----4-:R-:W-:Y:S02]  /*e3d0*/  @P0 SHF.R.U32.HI R7, RZ, R21, R6 ;  /* 0x00000015ff070219 */ /* 0x010fe40000011606 */
        /* <DEDUP_REMOVED lines=20> */
.L_x_3966:
[----:B------:R-:W-:Y:S05]  /*e520*/  BSYNC B1 ;  /* 0x0000000000017941 */ /* 0x000fea0003800000 */
.L_x_3965:
[----:B--2---:R-:W-:Y:S01]  /*e530*/  ISETP.NE.AND P0, PT, R29, 0x1, PT ;  /* 0x000000011d00780c */ /* 0x004fe20003f05270 */
[----:B-1----:R-:W1:Y:S01]  /*e540*/  LDC R24, c[0x0][0xac8] ;  /* 0x0002b200ff187b82 */ /* 0x002e620000000800 */
[----:B------:R-:W-:Y:S01]  /*e550*/  ULDC.64 UR4, c[0x0][0xaa0] ;  /* 0x0002a80000047ab9 */ /* 0x000fe20000000a00 */
[----:B------:R-:W-:Y:S01]  /*e560*/  IMAD R31, R0, R29, RZ ;  /* 0x0000001d001f7224 */ /* 0x000fe200078e02ff */
[----:B------:R-:W-:Y:S01]  /*e570*/  BSSY B1, `(.L_x_3967) ;  /* 0x0000067000017945 */ /* 0x000fe20003800000 */
[----:B----4-:R-:W-:Y:S02]  /*e580*/  IMAD R6, R10, UR4, RZ ;  /* 0x000000040a067c24 */ /* 0x010fe4000f8e02ff */
[----:B---3--:R-:W-:-:S04]  /*e590*/  IMAD.WIDE.U32 R4, R3, UR4, RZ ;  /* 0x0000000403047c25 */ /* 0x008fc8000f8e00ff */
[----:B------:R-:W-:Y:S01]  /*e5a0*/  IMAD R3, R3, UR5, R6 ;  /* 0x0000000503037c24 */ /* 0x000fe2000f8e0206 */
[----:B------:R-:W-:Y:S01]  /*e5b0*/  ULDC.64 UR4, c[0x0][0xae8] ;  /* 0x0002ba0000047ab9 */ /* 0x000fe20000000a00 */
[----:B------:R-:W2:Y:S01]  /*e5c0*/  @P0 LDC R7, c[0x0][0xbec] ;  /* 0x0002fb00ff070b82 */ /* 0x000ea20000000800 */
[----:B------:R-:W-:Y:S02]  /*e5d0*/  IMAD R6, R13, UR4, RZ ;  /* 0x000000040d067c24 */ /* 0x000fe4000f8e02ff */
[----:B------:R-:W-:Y:S02]  /*e5e0*/  IMAD.IADD R5, R5, 0x1, R3 ;  /* 0x0000000105057824 */ /* 0x000fe400078e0203 */
[C---:B------:R-:W-:Y:S02]  /*e5f0*/  IMAD R3, R199.reuse, UR5, R6 ;  /* 0x00000005c7037c24 */ /* 0x040fe4000f8e0206 */
[----:B------:R-:W-:Y:S01]  /*e600*/  IMAD.WIDE.U32 R4, R199, UR4, R4 ;  /* 0x00000004c7047c25 */ /* 0x000fe2000f8e0004 */
[----:B------:R-:W3:Y:S01]  /*e610*/  @P0 LDC R9, c[0x0][0xbf0] ;  /* 0x0002fc00ff090b82 */ /* 0x000ee20000000800 */
[----:B------:R-:W-:-:S02]  /*e620*/  ULDC.64 UR4, c[0x0][0xaf0] ;  /* 0x0002bc0000047ab9 */ /* 0x000fc40000000a00 */
[----:B------:R-:W-:Y:S01]  /*e630*/  IMAD R6, R210, 0x20, R211 ;  /* 0x00000020d2067824 */ /* 0x000fe200078e02d3 */
[-C--:B-1----:R-:W-:Y:S01]  /*e640*/  ISETP.GE.AND P1, PT, R207, R24.reuse, PT ;  /* 0x00000018cf00720c */ /* 0x082fe20003f26270 */
[----:B------:R-:W-:Y:S01]  /*e650*/  IMAD.IADD R5, R5, 0x1, R3 ;  /* 0x0000000105057824 */ /* 0x000fe200078e0203 */
[-C--:B------:R-:W-:Y:S01]  /*e660*/  ISETP.GE.AND P2, PT, R189, R24.reuse, PT ;  /* 0x00000018bd00720c */ /* 0x080fe20003f46270 */
[----:B------:R-:W-:Y:S01]  /*e670*/  IMAD R3, R212, UR4, RZ ;  /* 0x00000004d4037c24 */ /* 0x000fe2000f8e02ff */
[----:B------:R-:W-:Y:S01]  /*e680*/  SEL R10, RZ, 0xffffffff, P1 ;  /* 0xffffffffff0a7807 */ /* 0x000fe20000800000 */
[----:B------:R-:W-:Y:S01]  /*e690*/  IMAD R8, R209, 0x40, R6 ;  /* 0x00000040d1087824 */ /* 0x000fe200078e0206 */
[----:B------:R-:W-:Y:S01]  /*e6a0*/  ISETP.GE.AND P1, PT, R205, R24, PT ;  /* 0x00000018cd00720c */ /* 0x000fe20003f26270 */
[C---:B------:R-:W-:Y:S02]  /*e6b0*/  IMAD R3, R15.reuse, UR5, R3 ;  /* 0x000000050f037c24 */ /* 0x040fe4000f8e0203 */
[----:B------:R-:W-:Y:S01]  /*e6c0*/  IMAD.WIDE.U32 R4, R15, UR4, R4 ;  /* 0x000000040f047c25 */ /* 0x000fe2000f8e0004 */
[----:B------:R-:W-:Y:S01]  /*e6d0*/  SEL R11, RZ, 0xffffffff, P1 ;  /* 0xffffffffff0b7807 */ /* 0x000fe20000800000 */
[----:B------:R-:W-:-:S02]  /*e6e0*/  ULDC.64 UR4, c[0x0][0xae0] ;  /* 0x0002b80000047ab9 */ /* 0x000fc40000000a00 */
[----:B--2---:R-:W-:Y:S01]  /*e6f0*/  @P0 IMAD.HI.U32 R6, R8, R7, RZ ;  /* 0x0000000708060227 */ /* 0x004fe200078e00ff */
[----:B------:R-:W-:Y:S02]  /*e700*/  SEL R7, RZ, 0x1, P2 ;  /* 0x00000001ff077807 */ /* 0x000fe40001000000 */
[-C--:B------:R-:W-:Y:S01]  /*e710*/  ISETP.GE.AND P2, PT, R206, R24.reuse, PT ;  /* 0x00000018ce00720c */ /* 0x080fe20003f46270 */
[----:B------:R-:W-:Y:S02]  /*e720*/  IMAD.SHL.U32 R10, R10, 0x2, RZ ;  /* 0x000000020a0a7824 */ /* 0x000fe400078e00ff */
[----:B------:R-:W-:Y:S02]  /*e730*/  IMAD.IADD R5, R5, 0x1, R3 ;  /* 0x0000000105057824 */ /* 0x000fe400078e0203 */
[----:B------:R-:W-:Y:S01]  /*e740*/  IMAD.MOV.U32 R3, RZ, RZ, R8 ;  /* 0x000000ffff037224 */ /* 0x000fe200078e0008 */
[----:B---3--:R-:W-:Y:S01]  /*e750*/  @P0 SHF.R.U32.HI R3, RZ, R9, R6 ;  /* 0x00000009ff030219 */ /* 0x008fe20000011606 */
[----:B------:R-:W-:Y:S01]  /*e760*/  IMAD.SHL.U32 R11, R11, 0x8, RZ ;  /* 0x000000080b0b7824 */ /* 0x000fe200078e00ff */
[----:B------:R-:W-:Y:S01]  /*e770*/  LOP3.LUT R9, R10, 0x2, R7, 0xe2, !PT ;  /* 0x000000020a097812 */ /* 0x000fe200078ee207 */
[----:B------:R-:W-:Y:S01]  /*e780*/  IMAD R30, R209, 0x40, R211 ;  /* 0x00000040d11e7824 */ /* 0x000fe200078e02d3 */
[----:B------:R-:W-:Y:S01]  /*e790*/  SEL R10, RZ, 0xffffffff, P2 ;  /* 0xffffffffff0a7807 */ /* 0x000fe20001000000 */
[--C-:B------:R-:W-:Y:S01]  /*e7a0*/  IMAD.MOV R7, RZ, RZ, -R3.reuse ;  /* 0x000000ffff077224 */ /* 0x100fe200078e0a03 */
[----:B------:R-:W-:Y:S01]  /*e7b0*/  SHF.R.S32.HI R6, RZ, 0x1f, R3 ;  /* 0x0000001fff067819 */ /* 0x000fe20000011403 */
[----:B------:R-:W-:Y:S01]  /*e7c0*/  IMAD.WIDE.U32 R4, R3, UR4, R4 ;  /* 0x0000000403047c25 */ /* 0x000fe2000f8e0004 */
[----:B------:R-:W-:-:S02]  /*e7d0*/  ISETP.GE.AND P0, PT, R204, R24, PT ;  /* 0x00000018cc00720c */ /* 0x000fc40003f06270 */
[-C--:B------:R-:W-:Y:S01]  /*e7e0*/  ISETP.GE.AND P2, PT, R214, R24.reuse, PT ;  /* 0x00000018d600720c */ /* 0x080fe20003f46270 */
[----:B------:R-:W-:Y:S02]  /*e7f0*/  IMAD.SHL.U32 R10, R10, 0x4, RZ ;  /* 0x000000040a0a7824 */ /* 0x000fe400078e00ff */
[----:B------:R-:W-:Y:S02]  /*e800*/  IMAD R6, R6, UR4, RZ ;  /* 0x0000000406067c24 */ /* 0x000fe4000f8e02ff */
[----:B------:R-:W-:Y:S01]  /*e810*/  IMAD R7, R29, R7, R8 ;  /* 0x000000071d077224 */ /* 0x000fe200078e0208 */
[----:B------:R-:W-:Y:S01]  /*e820*/  LOP3.LUT R0, R10, 0x4, R9, 0xe2, !PT ;  /* 0x000000040a007812 */ /* 0x000fe200078ee209 */
[----:B------:R-:W-:Y:S01]  /*e830*/  IMAD R9, R3, UR5, R6 ;  /* 0x0000000503097c24 */ /* 0x000fe2000f8e0206 */
[----:B------:R-:W-:Y:S01]  /*e840*/  SEL R6, RZ, 0xffffffff, P0 ;  /* 0xffffffffff067807 */ /* 0x000fe20000000000 */
[----:B------:R-:W-:Y:S01]  /*e850*/  ULDC.64 UR4, c[0x0][0xad8] ;  /* 0x0002b60000047ab9 */ /* 0x000fe20000000a00 */
[----:B------:R-:W-:Y:S01]  /*e860*/  LOP3.LUT R3, R11, 0x8, R0, 0xe2, !PT ;  /* 0x000000080b037812 */ /* 0x000fe200078ee200 */
[----:B------:R-:W-:Y:S01]  /*e870*/  IMAD.IADD R5, R5, 0x1, R9 ;  /* 0x0000000105057824 */ /* 0x000fe200078e0209 */
[----:B------:R-:W-:Y:S01]  /*e880*/  SHF.R.S32.HI R0, RZ, 0x1f, R7 ;  /* 0x0000001fff007819 */ /* 0x000fe20000011407 */
[----:B------:R-:W-:Y:S01]  /*e890*/  IMAD.SHL.U32 R6, R6, 0x10, RZ ;  /* 0x0000001006067824 */ /* 0x000fe200078e00ff */
[----:B------:R-:W-:Y:S01]  /*e8a0*/  ISETP.GE.AND P0, PT, R203, R24, PT ;  /* 0x00000018cb00720c */ /* 0x000fe20003f06270 */
[----:B------:R-:W-:-:S03]  /*e8b0*/  IMAD.WIDE.U32 R4, R7, UR4, R4 ;  /* 0x0000000407047c25 */ /* 0x000fc6000f8e0004 */
[----:B------:R-:W-:Y:S01]  /*e8c0*/  SEL R8, RZ, 0xffffffff, P0 ;  /* 0xffffffffff087807 */ /* 0x000fe20000000000 */
[----:B------:R-:W-:Y:S01]  /*e8d0*/  IMAD R0, R0, UR4, RZ ;  /* 0x0000000400007c24 */ /* 0x000fe2000f8e02ff */
[----:B------:R-:W-:Y:S02]  /*e8e0*/  ISETP.GE.AND P0, PT, R215, R24, PT ;  /* 0x00000018d700720c */ /* 0x000fe40003f06270 */
[----:B------:R-:W-:Y:S01]  /*e8f0*/  LOP3.LUT R6, R6, 0x10, R3, 0xe2, !PT ;  /* 0x0000001006067812 */ /* 0x000fe200078ee203 */
[----:B------:R-:W-:Y:S01]  /*e900*/  IMAD R3, R7, UR5, R0 ;  /* 0x0000000507037c24 */ /* 0x000fe2000f8e0200 */
[----:B------:R-:W-:Y:S01]  /*e910*/  SEL R7, RZ, 0x40, P0 ;  /* 0x00000040ff077807 */ /* 0x000fe20000000000 */
[----:B------:R-:W-:Y:S01]  /*e920*/  IMAD.SHL.U32 R9, R8, 0x20, RZ ;  /* 0x0000002008097824 */ /* 0x000fe200078e00ff */
[----:B------:R-:W-:Y:S01]  /*e930*/  ISETP.GE.AND P0, PT, R30, R31, PT ;  /* 0x0000001f1e00720c */ /* 0x000fe20003f06270 */
[----:B------:R-:W-:Y:S01]  /*e940*/  ULDC.64 UR4, c[0x0][0xa80] ;  /* 0x0002a00000047ab9 */ /* 0x000fe20000000a00 */
[----:B------:R-:W-:Y:S01]  /*e950*/  IMAD.IADD R3, R5, 0x1, R3 ;  /* 0x0000000105037824 */ /* 0x000fe200078e0203 */
[----:B------:R-:W-:-:S02]  /*e960*/  LEA R20, P1, R4, UR4, 0x1 ;  /* 0x0000000404147c11 */ /* 0x000fc4000f8208ff */
[----:B------:R-:W-:Y:S02]  /*e970*/  LOP3.LUT R6, R9, 0x20, R6, 0xe2, !PT ;  /* 0x0000002009067812 */ /* 0x000fe400078ee206 */
[----:B------:R-:W-:Y:S02]  /*e980*/  LEA.HI.X R3, R4, UR5, R3, 0x1, P1 ;  /* 0x0000000504037c11 */ /* 0x000fe400088f0c03 */
[----:B------:R-:W-:Y:S02]  /*e990*/  LOP3.LUT R21, R6, R7, RZ, 0xfc, !PT ;  /* 0x0000000706157212 */ /* 0x000fe400078efcff */
[----:B------:R-:W-:Y:S01]  /*e9a0*/  SEL R0, RZ, 0x80, P2 ;  /* 0x00000080ff007807 */ /* 0x000fe20001000000 */
[----:B------:R1:W2:Y:S03]  /*e9b0*/  SHFL.IDX PT, R6, R20, RZ, 0x181f ;  /* 0x00181fff14067589 */ /* 0x0002a600000e0000 */
[----:B------:R-:W-:Y:S01]  /*e9c0*/  LOP3.LUT R28, R21, R0, RZ, 0xfc, !PT ;  /* 0x00000000151c7212 */ /* 0x000fe200078efcff */
[----:B------:R1:W3:Y:S01]  /*e9d0*/  SHFL.IDX PT, R7, R3, RZ, 0x181f ;  /* 0x00181fff03077589 */ /* 0x0002e200000e0000 */
[----:B------:R-:W-:Y:S05]  /*e9e0*/  @P0 BRA `(.L_x_3968) ;  /* 0x00000000007c0947 */ /* 0x000fea0003800000 */
[-C--:B------:R-:W-:Y:S02]  /*e9f0*/  ISETP.GE.AND P2, PT, R207, R24.reuse, PT ;  /* 0x00000018cf00720c */ /* 0x080fe40003f46270 */
[-C--:B------:R-:W-:Y:S02]  /*ea00*/  ISETP.GE.AND P1, PT, R189, R24.reuse, PT ;  /* 0x00000018bd00720c */ /* 0x080fe40003f26270 */
[-C--:B------:R-:W-:Y:S02]  /*ea10*/  ISETP.GE.AND P5, PT, R206, R24.reuse, PT ;  /* 0x00000018ce00720c */ /* 0x080fe40003fa6270 */
[----:B------:R-:W-:-:S07]  /*ea20*/  ISETP.GE.AND P3, PT, R205, R24, PT ;  /* 0x00000018cd00720c */ /* 0x000fce0003f66270 */
[-C--:B--2---:R-:W-:Y:S02]  /*ea30*/  @!P2 LEA R8, P0, R207, R6.reuse, 0x1 ;  /* 0x00000006cf08a211 */ /* 0x084fe400078008ff */
[----:B---3--:R-:W-:Y:S02]  /*ea40*/  @!P1 IMAD.WIDE R4, R189, 0x2, R6 ;  /* 0x00000002bd049825 */ /* 0x008fe400078e0206 */
[----:B------:R-:W-:Y:S02]  /*ea50*/  @!P2 LEA.HI.X R9, R207, R7, R233, 0x1, P0 ;  /* 0x00000007cf09a211 */ /* 0x000fe400000f0ce9 */
[----:B------:R-:W-:Y:S01]  /*ea60*/  @!P5 LEA R10, P4, R206, R6, 0x1 ;  /* 0x00000006ce0ad211 */ /* 0x000fe200078808ff */
[----:B------:R-:W-:Y:S01]  /*ea70*/  @!P1 ST.E.128 desc[UR40][R4.64], RZ ;  /* 0x000000ff04009985 */ /* 0x000fe2000c101d28 */
[-C--:B------:R-:W-:Y:S02]  /*ea80*/  ISETP.GE.AND P1, PT, R203, R24.reuse, PT ;  /* 0x00000018cb00720c */ /* 0x080fe40003f26270 */
[----:B------:R-:W-:Y:S01]  /*ea90*/  LOP3.LUT P0, RZ, R21, 0x40, RZ, 0xc0, !PT ;  /* 0x0000004015ff7812 */ /* 0x000fe2000780c0ff */
[----:B------:R2:W-:Y:S01]  /*eaa0*/  @!P2 ST.E.128 desc[UR40][R8.64], RZ ;  /* 0x000000ff0800a985 */ /* 0x0005e2000c101d28 */
[----:B------:R-:W-:-:S02]  /*eab0*/  ISETP.GE.AND P2, PT, R204, R24, PT ;  /* 0x00000018cc00720c */ /* 0x000fc40003f46270 */
[-C--:B------:R-:W-:Y:S02]  /*eac0*/  @!P5 LEA.HI.X R11, R206, R7.reuse, R232, 0x1, P4 ;  /* 0x00000007ce0bd211 */ /* 0x080fe400020f0ce8 */
[----:B------:R-:W-:Y:S02]  /*ead0*/  LOP3.LUT P4, RZ, R28, 0x80, RZ, 0xc0, !PT ;  /* 0x000000801cff7812 */ /* 0x000fe4000788c0ff */
[CC--:B------:R-:W-:Y:S01]  /*eae0*/  @!P3 LEA R12, P6, R205.reuse, R6.reuse, 0x1 ;  /* 0x00000006cd0cb211 */ /* 0x0c0fe200078c08ff */
[----:B------:R4:W-:Y:S03]  /*eaf0*/  @!P5 ST.E.128 desc[UR40][R10.64], RZ ;  /* 0x000000ff0a00d985 */ /* 0x0009e6000c101d28 */
[----:B------:R-:W-:Y:S02]  /*eb00*/  @!P3 LEA.HI.X R13, R205, R7, R231, 0x1, P6 ;  /* 0x00000007cd0db211 */ /* 0x000fe400030f0ce7 */
[----:B--2---:R-:W-:-:S02]  /*eb10*/  @!P1 LEA R8, P6, R203, R6, 0x1 ;  /* 0x00000006cb089211 */ /* 0x004fc400078c08ff */
[CC--:B------:R-:W-:Y:S01]  /*eb20*/  @!P2 LEA R4, P5, R204.reuse, R6.reuse, 0x1 ;  /* 0x00000006cc04a211 */ /* 0x0c0fe200078a08ff */
        /* <DEDUP_REMOVED lines=11> */
.L_x_3968:
[----:B------:R-:W-:Y:S05]  /*ebe0*/  BSYNC B1 ;  /* 0x0000000000017941 */ /* 0x000fea0003800000 */
.L_x_3967:
[----:B------:R-:W-:Y:S01]  /*ebf0*/  VIADD R0, R30, 0x20 ;  /* 0x000000201e007836 */ /* 0x000fe20000000000 */
[----:B---34-:R3:W4:Y:S04]  /*ec00*/  SHFL.IDX PT, R7, R3, 0x1, 0x181f ;  /* 0x00381f0003077f89 */ /* 0x01872800000e0000 */
[----:B------:R-:W-:Y:S01]  /*ec10*/  ISETP.GE.AND P0, PT, R0, R31, PT ;  /* 0x0000001f0000720c */ /* 0x000fe20003f06270 */
[----:B--2---:R3:W2:-:S12]  /*ec20*/  SHFL.IDX PT, R6, R20, 0x1, 0x181f ;  /* 0x00381f0014067f89 */ /* 0x00469800000e0000 */
[----:B---3--:R-:W-:Y:S05]  /*ec30*/  @P0 BRA `(.L_x_3963) ;  /* 0x00000000007c0947 */ /* 0x008fea0003800000 */
[-C--:B------:R-:W-:Y:S02]  /*ec40*/  ISETP.GE.AND P6, PT, R189, R24.reuse, PT ;  /* 0x00000018bd00720c */ /* 0x080fe40003fc6270 */
[-C--:B------:R-:W-:Y:S02]  /*ec50*/  ISETP.GE.AND P5, PT, R207, R24.reuse, PT ;  /* 0x00000018cf00720c */ /* 0x080fe40003fa6270 */
[-C--:B------:R-:W-:Y:S02]  /*ec60*/  ISETP.GE.AND P4, PT, R206, R24.reuse, PT ;  /* 0x00000018ce00720c */ /* 0x080fe40003f86270 */
[-C--:B------:R-:W-:Y:S02]  /*ec70*/  ISETP.GE.AND P3, PT, R205, R24.reuse, PT ;  /* 0x00000018cd00720c */ /* 0x080fe40003f66270 */
[-C--:B------:R-:W-:Y:S02]  /*ec80*/  ISETP.GE.AND P2, PT, R204, R24.reuse, PT ;  /* 0x00000018cc00720c */ /* 0x080fe40003f46270 */
[----:B------:R-:W-:-:S03]  /*ec90*/  ISETP.GE.AND P1, PT, R203, R24, PT ;  /* 0x00000018cb00720c */ /* 0x000fc60003f26270 */
[----:B--2-4-:R-:W-:Y:S02]  /*eca0*/  @!P6 IMAD.WIDE R4, R189, 0x2, R6 ;  /* 0x00000002bd04e825 */ /* 0x014fe400078e0206 */
[----:B------:R-:W-:-:S03]  /*ecb0*/  @!P5 LEA R8, P0, R207, R6, 0x1 ;  /* 0x00000006cf08d211 */ /* 0x000fc600078008ff */
[----:B------:R2:W-:Y:S01]  /*ecc0*/  @!P6 ST.E.128 desc[UR40][R4.64], RZ ;  /* 0x000000ff0400e985 */ /* 0x0005e2000c101d28 */
[CC--:B------:R-:W-:Y:S02]  /*ecd0*/  @!P4 LEA R10, P6, R206.reuse, R6.reuse, 0x1 ;  /* 0x00000006ce0ac211 */ /* 0x0c0fe400078c08ff */
[-C--:B------:R-:W-:Y:S02]  /*ece0*/  @!P5 LEA.HI.X R9, R207, R7.reuse, R233, 0x1, P0 ;  /* 0x00000007cf09d211 */ /* 0x080fe400000f0ce9 */
[----:B------:R-:W-:Y:S02]  /*ecf0*/  LOP3.LUT P0, RZ, R21, 0x40, RZ, 0xc0, !PT ;  /* 0x0000004015ff7812 */ /* 0x000fe4000780c0ff */
[----:B------:R-:W-:Y:S01]  /*ed00*/  @!P4 LEA.HI.X R11, R206, R7, R232, 0x1, P6 ;  /* 0x00000007ce0bc211 */ /* 0x000fe200030f0ce8 */
[----:B------:R3:W-:Y:S01]  /*ed10*/  @!P5 ST.E.128 desc[UR40][R8.64], RZ ;  /* 0x000000ff0800d985 */ /* 0x0007e2000c101d28 */
[----:B------:R-:W-:Y:S02]  /*ed20*/  LOP3.LUT P6, RZ, R28, 0x80, RZ, 0xc0, !PT ;  /* 0x000000801cff7812 */ /* 0x000fe400078cc0ff */
[-C--:B------:R-:W-:Y:S01]  /*ed30*/  @!P3 LEA R12, P5, R205, R6.reuse, 0x1 ;  /* 0x00000006cd0cb211 */ /* 0x080fe200078a08ff */
[----:B------:R3:W-:Y:S01]  /*ed40*/  @!P4 ST.E.128 desc[UR40][R10.64], RZ ;  /* 0x000000ff0a00c985 */ /* 0x0007e2000c101d28 */
[----:B------:R-:W-:-:S02]  /*ed50*/  @!P2 LEA R14, P4, R204, R6, 0x1 ;  /* 0x00000006cc0ea211 */ /* 0x000fc400078808ff */
[-C--:B------:R-:W-:Y:S02]  /*ed60*/  @!P3 LEA.HI.X R13, R205, R7.reuse, R231, 0x1, P5 ;  /* 0x00000007cd0db211 */ /* 0x080fe400028f0ce7 */
[-C--:B--2---:R-:W-:Y:S02]  /*ed70*/  @!P1 LEA R4, P5, R203, R6.reuse, 0x1 ;  /* 0x00000006cb049211 */ /* 0x084fe400078a08ff */
[-C--:B------:R-:W-:Y:S01]  /*ed80*/  @!P2 LEA.HI.X R15, R204, R7.reuse, R230, 0x1, P4 ;  /* 0x00000007cc0fa211 */ /* 0x080fe200020f0ce6 */
[----:B------:R3:W-:Y:S01]  /*ed90*/  @!P3 ST.E.128 desc[UR40][R12.64], RZ ;  /* 0x000000ff0c00b985 */ /* 0x0007e2000c101d28 */
[-C--:B-1----:R-:W-:Y:S02]  /*eda0*/  @P0 LEA R20, P3, R215, R6.reuse, 0x1 ;  /* 0x00000006d7140211 */ /* 0x082fe400078608ff */
[----:B------:R-:W-:Y:S01]  /*edb0*/  @P6 LEA R6, P4, R214, R6, 0x1 ;  /* 0x00000006d6066211 */ /* 0x000fe200078808ff */
[----:B------:R3:W-:Y:S01]  /*edc0*/  @!P2 ST.E.128 desc[UR40][R14.64], RZ ;  /* 0x000000ff0e00a985 */ /* 0x0007e2000c101d28 */
[----:B------:R-:W-:-:S02]  /*edd0*/  @!P1 LEA.HI.X R5, R203, R7, R229, 0x1, P5 ;  /* 0x00000007cb059211 */ /* 0x000fc400028f0ce5 */
[-C--:B------:R-:W-:Y:S02]  /*ede0*/  @P0 LEA.HI.X R21, R215, R7.reuse, R228, 0x1, P3 ;  /* 0x00000007d7150211 */ /* 0x080fe400018f0ce4 */
[----:B------:R-:W-:Y:S01]  /*edf0*/  @P6 LEA.HI.X R7, R214, R7, R227, 0x1, P4 ;  /* 0x00000007d6076211 */ /* 0x000fe200020f0ce3 */
[----:B------:R3:W-:Y:S04]  /*ee00*/  @!P1 ST.E.128 desc[UR40][R4.64], RZ ;  /* 0x000000ff04009985 */ /* 0x0007e8000c101d28 */
[----:B------:R3:W-:Y:S04]  /*ee10*/  @P0 ST.E.128 desc[UR40][R20.64], RZ ;  /* 0x000000ff14000985 */ /* 0x0007e8000c101d28 */
[----:B------:R3:W-:Y:S02]  /*ee20*/  @P6 ST.E.128 desc[UR40][R6.64], RZ ;  /* 0x000000ff06006985 */ /* 0x0007e4000c101d28 */
.L_x_3963:
[----:B------:R-:W-:Y:S05]  /*ee30*/  BSYNC B0 ;  /* 0x0000000000007941 */ /* 0x000fea0003800000 */
.L_x_3957:
[----:B------:R-:W-:Y:S02]  /*ee40*/  ULDC UR4, c[0x0][0xc3c] ;  /* 0x00030f0000047ab9 */ /* 0x000fe40000000800 */
[----:B------:R-:W-:-:S13]  /*ee50*/  ISETP.GE.AND P0, PT, R27, UR4, PT ;  /* 0x000000041b007c0c */ /* 0x000fda000bf06270 */
[----:B------:R-:W-:Y:S05]  /*ee60*/  @!P0 BRA `(.L_x_3969) ;  /* 0xffffff2000f08947 */ /* 0x000fea000383ffff */
[----:B------:R-:W-:Y:S05]  /*ee70*/  BRA `(.L_x_3850) ;  /* 0x00000088007c7947 */ /* 0x000fea0003800000 */
.L_x_3848:
[----:B------:R-:W-:-:S08]  /*ee80*/  NOP ;  /* 0x0000000000007918 */ /* 0x000fd00000000000 */
[----:B------:R-:W0:-:S00]  /*ee90*/  USETMAXREG.DEALLOC.CTAPOOL 0x18 ;  /* 0x00000018000079c8 */ /* 0x000e0000080e0500 */
        /* <DEDUP_REMOVED lines=16> */
.L_x_3970:
        /* <DEDUP_REMOVED lines=42> */
.L_x_3976:
        /* <DEDUP_REMOVED lines=12> */
.L_x_3975:
[----:B------:R-:W-:Y:S05]  /*f300*/  BSYNC B0 ;  /* 0x0000000000007941 */ /* 0x000fea0003800000 */
.L_x_3974:
        /* <DEDUP_REMOVED lines=22> */
.L_x_3972:
        /* <DEDUP_REMOVED lines=16> */
.L_x_3977:
        /* <DEDUP_REMOVED lines=21> */
[--C-:B------:R-:W-:Y:S02]  /*f6c0*/  IMAD.MOV R3, RZ, RZ, -R2.reuse ;  /* 0x000000ffff037224 */ /* 0x100fe400078e0a02 */
[----:B------:R-:W-:Y:S02]  /*f6d0*/  IMAD.MOV.U32 R18, RZ, RZ, R2 ;  /* 0x000000ffff127224 */ /* 0x000fe400078e0002 */
[----:B------:R-:W-:Y:S01]  /*f6e0*/  IMAD R17, R0, R3, R17 ;  /* 0x0000000300117224 */ /* 0x000fe200078e0211 */
[----:B------:R-:W-:Y:S06]  /*f6f0*/  BRA `(.L_x_3978) ;  /* 0x00000000000c7947 */ /* 0x000fec0003800000 */
.L_x_3973:
[----:B------:R-:W-:Y:S02]  /*f700*/  IMAD.MOV.U32 R17, RZ, RZ, RZ ;  /* 0x000000ffff117224 */ /* 0x000fe400078e00ff */
[----:B------:R-:W-:Y:S02]  /*f710*/  IMAD.U32 R16, RZ, RZ, UR6 ;  /* 0x00000006ff107e24 */ /* 0x000fe4000f8e00ff */
[----:B------:R-:W-:-:S07]  /*f720*/  IMAD.MOV.U32 R18, RZ, RZ, RZ ;  /* 0x000000ffff127224 */ /* 0x000fce00078e00ff */
.L_x_3978:
[----:B------:R-:W-:-:S13]  /*f730*/  ISETP.NE.AND P0, PT, R5, RZ, PT ;  /* 0x000000ff0500720c */ /* 0x000fda0003f05270 */
[----:B------:R-:W0:Y:S01]  /*f740*/  @!P0 S2R R3, SR_CgaCtaId ;  /* 0x0000000000038919 */ /* 0x000e220000008800 */
[----:B------:R-:W-:-:S04]  /*f750*/  @!P0 MOV R0, 0x400 ;  /* 0x0000040000008802 */ /* 0x000fc80000000f00 */
[----:B0-----:R-:W-:-:S05]  /*f760*/  @!P0 LEA R0, R3, R0, 0x18 ;  /* 0x0000000003008211 */ /* 0x001fca00078ec0ff */
[----:B------:R2:W-:Y:S01]  /*f770*/  @!P0 STS.128 [R0+0x28cd0], R16 ;  /* 0x028cd01000008388 */ /* 0x0005e20000000c00 */
[----:B------:R-:W-:Y:S06]  /*f780*/  BAR.ARV 0x5, 0x180 ;  /* 0x0146000000007b1d */ /* 0x000fec0000002000 */
.L_x_3971:
[----:B--2---:R-:W-:Y:S01]  /*f790*/  IMAD.MOV.U32 R0, RZ, RZ, 0x1 ;  /* 0x00000001ff007424 */ /* 0x004fe200078e00ff */
[----:B------:R2:W-:Y:S01]  /*f7a0*/  STL [R1+0x38], RZ ;  /* 0x000038ff01007387 */ /* 0x0005e20000100800 */
[----:B------:R-:W-:Y:S02]  /*f7b0*/  ULDC UR4, c[0x0][0xc3c] ;  /* 0x00030f0000047ab9 */ /* 0x000fe40000000800 */
[----:B-1----:R-:W-:Y:S01]  /*f7c0*/  ISETP.GE.AND P0, PT, R19, UR4, PT ;  /* 0x0000000413007c0c */ /* 0x002fe2000bf06270 */
[----:B------:R2:W-:Y:S04]  /*f7d0*/  STL [R1+0x14], R0 ;  /* 0x0000140001007387 */ /* 0x0005e80000100800 */
[----:B------:R2:W-:Y:S08]  /*f7e0*/  STL [R1+0x8], RZ ;  /* 0x000008ff01007387 */ /* 0x0005f00000100800 */
[----:B--2---:R-:W-:Y:S05]  /*f7f0*/  @P0 BRA `(.L_x_3979) ;  /* 0x0000007c00340947 */ /* 0x004fea0003800000 */
[----:B------:R-:W1:Y:S01]  /*f800*/  S2R R5, SR_TID.X ;  /* 0x0000000000057919 */ /* 0x000e620000002100 */
[----:B------:R-:W2:Y:S01]  /*f810*/  S2UR UR5, SR_CgaCtaId ;  /* 0x00000000000579c3 */ /* 0x000ea20000008800 */
[----:B------:R-:W-:Y:S01]  /*f820*/  UMOV UR4, 0x400 ;  /* 0x0000040000047882 */ /* 0x000fe20000000000 */
[----:B------:R-:W-:Y:S01]  /*f830*/  BSSY B8, `(.L_x_3979) ;  /* 0x00007c9000087945 */ /* 0x000fe20003800000 */
[----:B------:R-:W-:Y:S01]  /*f840*/  ULDC.64 UR38, c[0x0][0x198] ;  /* 0x0000660000267ab9 */ /* 0x000fe20000000a00 */
[----:B------:R-:W-:Y:S01]  /*f850*/  ULDC UR36, c[0x0][0xc] ;  /* 0x0000030000247ab9 */ /* 0x000fe20000000800 */
[----:B--2---:R-:W-:Y:S01]  /*f860*/  ULEA UR4, UR5, UR4, 0x18 ;  /* 0x0000000405047291 */ /* 0x004fe2000f8ec03f */
[C---:B-1----:R-:W-:Y:S01]  /*f870*/  IMAD.SHL.U32 R0, R5.reuse, 0x8, RZ ;  /* 0x0000000805007824 */ /* 0x042fe200078e00ff */
[----:B------:R-:W-:-:S04]  /*f880*/  LOP3.LUT R4, R5, 0x7f, RZ, 0xc0, !PT ;  /* 0x0000007f05047812 */ /* 0x000fc800078ec0ff */
[----:B0-----:R-:W-:-:S04]  /*f890*/  LOP3.LUT R2, R0, 0x1f8, RZ, 0xc0, !PT ;  /* 0x000001f800027812 */ /* 0x001fc800078ec0ff */
        /* <DEDUP_REMOVED lines=13> */
[----:B------:R0:W-:Y:S04]  /*f970*/  STL [R1+0xc], RZ ;  /* 0x00000cff01007387 */ /* 0x0001e80000100800 */
[----:B------:R0:W-:Y:S04]  /*f980*/  STL [R1+0x18], R0 ;  /* 0x0000180001007387 */ /* 0x0001e80000100800 */
[----:B------:R0:W-:Y:S02]  /*f990*/  STL [R1+0x38], RZ ;  /* 0x000038ff01007387 */ /* 0x0001e40000100800 */
.L_x_4143:
[----:B01----:R-:W0:Y:S02]  /*f9a0*/  LDC.64 R2, c[0x0][0xc88] ;  /* 0x00032200ff027b82 */ /* 0x003e240000000a00 */
[----:B0-----:R-:W-:-:S05]  /*f9b0*/  IMAD.WIDE R2, R19, 0x4, R2 ;  /* 0x0000000413027825 */ /* 0x001fca00078e0202 */
[----:B--2---:R-:W2:Y:S01]  /*f9c0*/  LDG.E R13, desc[UR40][R2.64] ;  /* 0x00000028020d7981 */ /* 0x004ea2000c1e1900 */
[----:B------:R-:W-:Y:S05]  /*f9d0*/  YIELD ;  /* 0x0000000000007946 */ /* 0x000fea0003800000 */
[----:B------:R-:W-:Y:S01]  /*f9e0*/  ULDC.64 UR4, c[0x0][0xa28] ;  /* 0x00028a0000047ab9 */ /* 0x000fe20000000a00 */
[----:B------:R-:W-:Y:S01]  /*f9f0*/  IMAD.MOV.U32 R0, RZ, RZ, RZ ;  /* 0x000000ffff007224 */ /* 0x000fe200078e00ff */
[----:B------:R-:W-:Y:S01]  /*fa00*/  ISETP.NE.U32.AND P0, PT, RZ, UR4, PT ;  /* 0x00000004ff007c0c */ /* 0x000fe2000bf05070 */
[----:B------:R-:W-:Y:S01]  /*fa10*/  ULDC.64 UR10, c[0x0][0xa18] ;  /* 0x00028600000a7ab9 */ /* 0x000fe20000000a00 */
        /* <DEDUP_REMOVED lines=9> */
[----:B------:R0:W-:Y:S01]  /*fab0*/  STL [R1+0x48], R4 ;  /* 0x0000480401007387 */ /* 0x0001e20000100800 */
[----:B------:R-:W-:Y:S02]  /*fac0*/  ISETP.NE.U32.AND P2, PT, RZ, UR4, PT ;  /* 0x00000004ff007c0c */ /* 0x000fe4000bf45070 */
[----:B------:R-:W-:Y:S01]  /*fad0*/  SHF.L.U64.HI R14, R13, 0x2, R4 ;  /* 0x000000020d0e7819 */ /* 0x000fe20000010204 */
[----:B-----5:R1:W5:Y:S01]  /*fae0*/  @P0 LDG.E R0, desc[UR40][R2.64] ;  /* 0x0000002802000981 */ /* 0x020362000c1e1900 */
[----:B------:R-:W-:Y:S01]  /*faf0*/  ISETP.NE.AND.EX P2, PT, RZ, UR5, PT, P2 ;  /* 0x00000005ff007c0c */ /* 0x000fe2000bf45320 */
[----:B------:R-:W-:Y:S01]  /*fb00*/  IMAD.MOV.U32 R12, RZ, RZ, RZ ;  /* 0x000000ffff0c7224 */ /* 0x000fe200078e00ff */
[----:B------:R-:W-:Y:S01]  /*fb10*/  ISETP.NE.U32.AND P3, PT, RZ, UR10, PT ;  /* 0x0000000aff007c0c */ /* 0x000fe2000bf65070 */
[----:B------:R-:W-:Y:S01]  /*fb20*/  STL [R1], R15 ;  /* 0x0000000f01007387 */ /* 0x000fe20000100800 */
[----:B------:R-:W-:-:S02]  /*fb30*/  ISETP.NE.U32.AND P0, PT, RZ, UR6, PT ;  /* 0x00000006ff007c0c */ /* 0x000fc4000bf05070 */
[C---:B0-----:R-:W-:Y:S01]  /*fb40*/  IADD3 R4, P4, R15.reuse, UR4, RZ ;  /* 0x000000040f047c10 */ /* 0x041fe2000ff9e0ff */
[----:B------:R-:W-:Y:S01]  /*fb50*/  STL [R1+0x20], R14 ;  /* 0x0000200e01007387 */ /* 0x000fe20000100800 */
[----:B------:R-:W-:Y:S02]  /*fb60*/  ISETP.NE.AND.EX P3, PT, RZ, UR11, PT, P3 ;  /* 0x0000000bff007c0c */ /* 0x000fe4000bf65330 */
[----:B-1----:R-:W-:Y:S02]  /*fb70*/  CS2R R2, SRZ ;  /* 0x0000000000027805 */ /* 0x002fe4000001ff00 */
[C---:B------:R-:W-:Y:S02]  /*fb80*/  IADD3.X R5, R14.reuse, UR5, RZ, P4, !PT ;  /* 0x000000050e057c10 */ /* 0x040fe4000a7fe4ff */
[----:B------:R-:W-:Y:S02]  /*fb90*/  IADD3 R6, P4, R15, UR8, RZ ;  /* 0x000000080f067c10 */ /* 0x000fe4000ff9e0ff */
[----:B------:R-:W-:Y:S01]  /*fba0*/  ISETP.NE.U32.AND P1, PT, RZ, UR8, PT ;  /* 0x00000008ff007c0c */ /* 0x000fe2000bf25070 */
[----:B------:R-:W2:Y:S01]  /*fbb0*/  @P2 LDG.E R2, desc[UR40][R4.64] ;  /* 0x0000002804022981 */ /* 0x000ea2000c1e1900 */
[----:B------:R-:W-:Y:S01]  /*fbc0*/  IADD3.X R7, R14, UR9, RZ, P4, !PT ;  /* 0x000000090e077c10 */ /* 0x000fe2000a7fe4ff */
[----:B------:R-:W-:Y:S01]  /*fbd0*/  ULDC UR4, c[0x0][0x288] ;  /* 0x0000a20000047ab9 */ /* 0x000fe20000000800 */
[----:B------:R-:W-:-:S02]  /*fbe0*/  ISETP.NE.AND.EX P0, PT, RZ, UR7, PT, P0 ;  /* 0x00000007ff007c0c */ /* 0x000fc4000bf05300 */
[----:B------:R-:W-:Y:S02]  /*fbf0*/  ISETP.NE.AND.EX P1, PT, RZ, UR9, PT, P1 ;  /* 0x00000009ff007c0c */ /* 0x000fe4000bf25310 */
[C---:B------:R-:W-:Y:S02]  /*fc00*/  @P3 IADD3 R10, P4, R15.reuse, UR10, RZ ;  /* 0x0000000a0f0a3c10 */ /* 0x040fe4000ff9e0ff */
[----:B------:R-:W-:Y:S02]  /*fc10*/  IADD3 R8, P5, R15, UR6, RZ ;  /* 0x000000060f087c10 */ /* 0x000fe4000ffbe0ff */
[C---:B------:R-:W-:Y:S02]  /*fc20*/  @P3 IADD3.X R11, R14.reuse, UR11, RZ, P4, !PT ;  /* 0x0000000b0e0b3c10 */ /* 0x040fe4000a7fe4ff */
[----:B------:R-:W-:-:S05]  /*fc30*/  IADD3.X R9, R14, UR7, RZ, P5, !PT ;  /* 0x000000070e097c10 */ /* 0x000fca000affe4ff */
[----:B------:R-:W5:Y:S04]  /*fc40*/  @P0 LDG.E R12, desc[UR40][R8.64] ;  /* 0x00000028080c0981 */ /* 0x000f68000c1e1900 */
[----:B------:R-:W5:Y:S04]  /*fc50*/  @P1 LDG.E R3, desc[UR40][R6.64] ;  /* 0x0000002806031981 */ /* 0x000f68000c1e1900 */
        /* <DEDUP_REMOVED lines=10> */
[----:B------:R-:W-:-:S03]  /*fd00*/  ULDC UR5, c[0x0][0x348] ;  /* 0x0000d20000057ab9 */ /* 0x000fc60000000800 */
[----:B0-----:R-:W-:Y:S01]  /*fd10*/  IMAD.U32 R10, RZ, RZ, UR4 ;  /* 0x00000004ff0a7e24 */ /* 0x001fe2000f8e00ff */
[----:B--2---:R0:W-:Y:S02]  /*fd20*/  STL [R1+0x50], R2 ;  /* 0x0000500201007387 */ /* 0x0041e40000100800 */
[----:B0-----:R-:W-:Y:S01]  /*fd30*/  IMAD.U32 R2, RZ, RZ, UR5 ;  /* 0x00000005ff027e24 */ /* 0x001fe2000f8e00ff */
[----:B------:R-:W-:Y:S06]  /*fd40*/  @P3 BRA `(.L_x_3980) ;  /* 0x0000000000143947 */ /* 0x000fec0003800000 */
[----:B------:R-:W-:Y:S05]  /*fd50*/  @!P2 BRA `(.L_x_3980) ;  /* 0x000000000010a947 */ /* 0x000fea0003800000 */
[----:B------:R-:W2:Y:S04]  /*fd60*/  LDG.E R11, desc[UR40][R4.64] ;  /* 0x00000028040b7981 */ /* 0x000ea8000c1e1900 */
[----:B------:R-:W2:Y:S02]  /*fd70*/  LDG.E R4, desc[UR40][R4.64+0x4] ;  /* 0x0000042804047981 */ /* 0x000ea4000c1e1900 */
[----:B--2---:R-:W-:-:S05]  /*fd80*/  IMAD.IADD R4, R4, 0x1, -R11 ;  /* 0x0000000104047824 */ /* 0x004fca00078e0a0b */
[----:B------:R0:W-:Y:S02]  /*fd90*/  STL [R1+0x50], R4 ;  /* 0x0000500401007387 */ /* 0x0001e40000100800 */
.L_x_3980:
[----:B0----5:R-:W-:Y:S01]  /*fda0*/  IMAD.IADD R4, R12, 0x1, R0 ;  /* 0x000000010c047824 */ /* 0x021fe200078e0200 */
[----:B------:R-:W-:Y:S01]  /*fdb0*/  ULDC.64 UR4, c[0x0][0xa20] ;  /* 0x0002880000047ab9 */ /* 0x000fe20000000a00 */
[----:B------:R0:W-:Y:S01]  /*fdc0*/  STL [R1+0x10], R13 ;  /* 0x0000100d01007387 */ /* 0x0001e20000100800 */
[----:B------:R-:W-:-:S03]  /*fdd0*/  ISETP.NE.U32.AND P2, PT, RZ, UR4, PT ;  /* 0x00000004ff007c0c */ /* 0x000fc6000bf45070 */
[----:B------:R0:W-:Y:S01]  /*fde0*/  STL [R1+0x24], R4 ;  /* 0x0000240401007387 */ /* 0x0001e20000100800 */
[----:B------:R-:W-:-:S13]  /*fdf0*/  ISETP.NE.AND.EX P2, PT, RZ, UR5, PT, P2 ;  /* 0x00000005ff007c0c */ /* 0x000fda000bf45320 */
[----:B0-----:R-:W-:Y:S05]  /*fe00*/  @!P2 BRA `(.L_x_3981) ;  /* 0x000000000010a947 */ /* 0x001fea0003800000 */
[----:B------:R-:W-:-:S04]  /*fe10*/  IADD3 R10, P0, R15, UR4, RZ ;  /* 0x000000040f0a7c10 */ /* 0x000fc8000ff1e0ff */
[----:B------:R-:W-:-:S05]  /*fe20*/  IADD3.X R11, R14, UR5, RZ, P0, !PT ;  /* 0x000000050e0b7c10 */ /* 0x000fca00087fe4ff */
[----:B------:R0:W5:Y:S01]  /*fe30*/  LDG.E R10, desc[UR40][R10.64] ;  /* 0x000000280a0a7981 */ /* 0x000162000c1e1900 */
[----:B------:R-:W-:Y:S05]  /*fe40*/  BRA `(.L_x_3982) ;  /* 0x0000000000107947 */ /* 0x000fea0003800000 */
.L_x_3981:
[----:B------:R-:W-:Y:S05]  /*fe50*/  @!P0 BRA `(.L_x_3982) ;  /* 0x00000000000c8947 */ /* 0x000fea0003800000 */
[----:B------:R-:W2:Y:S04]  /*fe60*/  LDG.E R10, desc[UR40][R8.64] ;  /* 0x00000028080a7981 */ /* 0x000ea8000c1e1900 */
[----:B------:R-:W2:Y:S02]  /*fe70*/  LDG.E R8, desc[UR40][R8.64+0x4] ;  /* 0x0000042808087981 */ /* 0x000ea4000c1e1900 */
[----:B--2---:R-:W-:-:S07]  /*fe80*/  IMAD.IADD R10, R8, 0x1, -R10 ;  /* 0x00000001080a7824 */ /* 0x004fce00078e0a0a */
.L_x_3982:
[----:B-----5:R-:W-:Y:S02]  /*fe90*/  IMAD.IADD R10, R10, 0x1, -R0 ;  /* 0x000000010a0a7824 */ /* 0x020fe400078e0a00 */
[----:B------:R-:W2:Y:S04]  /*fea0*/  @P1 LDG.E R0, desc[UR40][R6.64] ;  /* 0x0000002806001981 */ /* 0x000ea8000c1e1900 */
[----:B------:R-:W2:Y:S01]  /*feb0*/  @P1 LDG.E R6, desc[UR40][R6.64+0x4] ;  /* 0x0000042806061981 */ /* 0x000ea2000c1e1900 */
[----:B------:R-:W-:Y:S01]  /*fec0*/  IMAD.MOV R5, RZ, RZ, -R10 ;  /* 0x000000ffff057224 */ /* 0x000fe200078e0a0a */
[----:B------:R-:W-:Y:S04]  /*fed0*/  BSSY B0, `(.L_x_3983) ;  /* 0x00001c6000007945 */ /* 0x000fe80003800000 */
[----:B------:R-:W-:Y:S01]  /*fee0*/  VIMNMX R5, RZ, R5, !PT ;  /* 0x00000005ff057248 */ /* 0x000fe20007fe0100 */
[----:B--2---:R-:W-:-:S04]  /*fef0*/  @P1 IMAD.IADD R2, R6, 0x1, -R0 ;  /* 0x0000000106021824 */ /* 0x004fc800078e0a00 */
[----:B------:R-:W-:-:S04]  /*ff00*/  IMAD.IADD R4, R10, 0x1, R2 ;  /* 0x000000010a047824 */ /* 0x000fc800078e0202 */
[----:B------:R-:W-:Y:S01]  /*ff10*/  VIADD R0, R4, 0x3f ;  /* 0x0000003f04007836 */ /* 0x000fe20000000000 */
[----:B------:R1:W-:Y:S04]  /*ff20*/  STL [R1+0x4c], R4 ;  /* 0x00004c0401007387 */ /* 0x0003e80000100800 */
[----:B-1----:R-:W-:-:S04]  /*ff30*/  SHF.R.S32.HI R4, RZ, 0x1f, R0 ;  /* 0x0000001fff047819 */ /* 0x002fc80000011400 */
[----:B------:R-:W-:-:S04]  /*ff40*/  LEA.HI R0, R4, R0, RZ, 0x6 ;  /* 0x0000000004007211 */ /* 0x000fc800078f30ff */
[----:B------:R-:W-:Y:S02]  /*ff50*/  LOP3.LUT R4, R0, 0xffffffc0, RZ, 0xc0, !PT ;  /* 0xffffffc000047812 */ /* 0x000fe400078ec0ff */
[----:B------:R-:W-:Y:S02]  /*ff60*/  SHF.R.S32.HI R0, RZ, 0x6, R0 ;  /* 0x00000006ff007819 */ /* 0x000fe40000011400 */
[----:B------:R-:W-:-:S03]  /*ff70*/  VIADDMNMX R2, R4, -R10, R2, PT ;  /* 0x8000000a04027246 */ /* 0x000fc60003800102 */
[----:B------:R1:W-:Y:S01]  /*ff80*/  STL [R1+0x30], R0 ;  /* 0x0000300001007387 */ /* 0x0003e20000100800 */
[----:B------:R-:W-:-:S13]  /*ff90*/  ISETP.GT.AND P0, PT, R2, R5, PT ;  /* 0x000000050200720c */ /* 0x000fda0003f04270 */
[----:B------:R-:W-:Y:S01]  /*ffa0*/  @P0 VIADD R4, R2, 0x3f ;  /* 0x0000003f02040836 */ /* 0x000fe20000000000 */
[----:B------:R-:W-:-:S04]  /*ffb0*/  SHF.R.U32.HI R2, RZ, 0x6, R5 ;  /* 0x00000006ff027819 */ /* 0x000fc80000011605 */
[----:B------:R-:W-:Y:S01]  /*ffc0*/  @P0 SHF.R.S32.HI R5, RZ, 0x1f, R4 ;  /* 0x0000001fff050819 */ /* 0x000fe20000011404 */
[----:B------:R-:W-:-:S03]  /*ffd0*/  IMAD.MOV.U32 R8, RZ, RZ, R2 ;  /* 0x000000ffff087224 */ /* 0x000fc600078e0002 */
[----:B------:R-:W-:-:S04]  /*ffe0*/  @P0 LEA.HI R4, R5, R4, RZ, 0x6 ;  /* 0x0000000405040211 */ /* 0x000fc800078f30ff */
[----:B------:R-:W-:Y:S02]  /*fff0*/  @P0 SHF.R.S32.HI R8, RZ, 0x6, R4 ;  /* 0x00000006ff080819 */ /* 0x000fe40000011404 */
[----:B------:R-:W-:Y:S02]  /*10000*/  PLOP3.LUT P0, PT, PT, PT, PT, 0x80, 0x0 ;  /* 0x000000000000781c */ /* 0x000fe40003f0f070 */
[----:B------:R-:W-:-:S13]  /*10010*/  ISETP.GT.AND P2, PT, R8, R2, PT ;  /* 0x000000020800720c */ /* 0x000fda0003f44270 */
[----:B-1----:R-:W-:Y:S05]  /*10020*/  @!P2 BRA `(.L_x_3984) ;  /* 0x0000001800c0a947 */ /* 0x002fea0003800000 */
[----:B------:R-:W-:Y:S01]  /*10030*/  UMOV UR4, 0xffffffff ;  /* 0xffffffff00047882 */ /* 0x000fe20000000000 */
[----:B------:R-:W-:Y:S02]  /*10040*/  SEL R0, R13, RZ, !P1 ;  /* 0x000000ff0d007207 */ /* 0x000fe40004800000 */
[----:B------:R-:W-:Y:S05]  /*10050*/  BRA.DIV UR4, `(.L_x_3985) ;  /* 0x0000007e04e47947 */ /* 0x000fea000b800000 */
[----:B------:R-:W1:Y:S02]  /*10060*/  S2R R4, SR_TID.X ;  /* 0x0000000000047919 */ /* 0x000e640000002100 */
[----:B-1----:R-:W-:-:S04]  /*10070*/  SHF.R.U32.HI R4, RZ, 0x5, R4 ;  /* 0x00000005ff047819 */ /* 0x002fc80000011604 */
[----:B------:R-:W-:-:S05]  /*10080*/  LOP3.LUT R4, R4, 0x3, RZ, 0xc0, !PT ;  /* 0x0000000304047812 */ /* 0x000fca00078ec0ff */
[----:B------:R1:W2:Y:S02]  /*10090*/  SHFL.IDX PT, R14, R4, RZ, 0x1f ;  /* 0x00001fff040e7589 */ /* 0x0002a400000e0000 */
.L_x_4175:
[----:B--2---:R-:W-:Y:S02]  /*100a0*/  ISETP.NE.AND P0, PT, R14, RZ, PT ;  /* 0x000000ff0e00720c */ /* 0x004fe40003f05270 */
[----:B------:R-:W-:-:S11]  /*100b0*/  PLOP3.LUT P6, PT, PT, PT, PT, 0x8, 0x0 ;  /* 0x000000000000781c */ /* 0x000fd60003fce170 */
[----:B------:R-:W-:Y:S05]  /*100c0*/  @P0 BRA `(.L_x_3986) ;  /* 0x00000000000c0947 */ /* 0x000fea0003800000 */
[----:B------:R-:W-:-:S03]  /*100d0*/  UMOV UR4, 0xffffffff ;  /* 0xffffffff00047882 */ /* 0x000fc60000000000 */
[----:B------:R-:W-:Y:S05]  /*100e0*/  BRA.DIV UR4, `(.L_x_3987) ;  /* 0x0000007e04f47947 */ /* 0x000fea000b800000 */
[----:B------:R-:W-:-:S13]  /*100f0*/  ELECT P6, URZ, PT ;  /* 0x00000000003f782f */ /* 0x000fda00038c0000 */
.L_x_3986:
        /* <DEDUP_REMOVED lines=10> */
.L_x_4178:
[----:B------:R-:W-:Y:S05]  /*101a0*/  BSYNC B1 ;  /* 0x0000000000017941 */ /* 0x000fea0003800000 */
.L_x_3988:
[----:B------:R-:W-:Y:S04]  /*101b0*/  BSSY B1, `(.L_x_3990) ;  /* 0x00000bf000017945 */ /* 0x000fe80003800000 */
[----:B------:R-:W-:Y:S05]  /*101c0*/  @!P6 BRA `(.L_x_3991) ;  /* 0x0000000800f4e947 */ /* 0x000fea0003800000 */
[----:B-1----:R-:W2:Y:S04]  /*101d0*/  LDL R5, [R1+0x4] ;  /* 0x0000040001057983 */ /* 0x002ea80000100800 */
[----:B------:R-:W3:Y:S01]  /*101e0*/  LDL R7, [R1+0x18] ;  /* 0x0000180001077983 */ /* 0x000ee20000100800 */
[----:B------:R-:W1:Y:S01]  /*101f0*/  S2R R6, SR_TID.X ;  /* 0x0000000000067919 */ /* 0x000e620000002100 */
[----:B--2---:R-:W-:Y:S02]  /*10200*/  IMAD.MOV.U32 R9, RZ, RZ, R5 ;  /* 0x000000ffff097224 */ /* 0x004fe400078e0005 */
[----:B------:R-:W2:Y:S01]  /*10210*/  LDL R5, [R1+0xc] ;  /* 0x00000c0001057983 */ /* 0x000ea20000100800 */
[----:B-1----:R-:W-:Y:S01]  /*10220*/  LOP3.LUT R6, R6, 0x7f, RZ, 0xc0, !PT ;  /* 0x0000007f06067812 */ /* 0x002fe200078ec0ff */
[----:B------:R-:W-:Y:S03]  /*10230*/  BSSY B2, `(.L_x_3992) ;  /* 0x0000006000027945 */ /* 0x000fe60003800000 */
[----:B------:R-:W-:Y:S01]  /*10240*/  ISETP.NE.AND P1, PT, R6, RZ, PT ;  /* 0x000000ff0600720c */ /* 0x000fe20003f25270 */
[----:B--2---:R-:W-:Y:S01]  /*10250*/  IMAD R5, R5, 0x8, R9 ;  /* 0x0000000805057824 */ /* 0x004fe200078e0209 */
[----:B---3--:R-:W-:-:S04]  /*10260*/  SHF.L.U32 R9, R7, 0x1f, RZ ;  /* 0x0000001f07097819 */ /* 0x008fc800000006ff */
[----:B------:R-:W1:Y:S02]  /*10270*/  SYNCS.PHASECHK.TRANS64.TRYWAIT P0, [R5+URZ+0x28ca0], R9 ;  /* 0x028ca009050075a7 */ /* 0x000e64000800017f */
[----:B-1----:R-:W-:Y:S05]  /*10280*/  @!P0 BRA `(.L_x_3993) ;  /* 0x0000007c00c48947 */ /* 0x002fea0003800000 */
.L_x_4179:
[----:B------:R-:W-:Y:S05]  /*10290*/  BSYNC B2 ;  /* 0x0000000000027941 */ /* 0x000fea0003800000 */
.L_x_3992:
        /* <DEDUP_REMOVED lines=9> */
.L_x_3995:
[----:B------:R-:W-:Y:S05]  /*10330*/  BSYNC B2 ;  /* 0x0000000000027941 */ /* 0x000fea0003800000 */
.L_x_3994:
[----:B------:R-:W2:Y:S04]  /*10340*/  LDL R7, [R1+0x4] ;  /* 0x0000040001077983 */ /* 0x000ea80000100800 */
[----:B------:R-:W2:Y:S01]  /*10350*/  LDL R6, [R1+0xc] ;  /* 0x00000c0001067983 */ /* 0x000ea20000100800 */
        /* <DEDUP_REMOVED lines=9> */
[----:B--2---:R-:W-:-:S02]  /*103f0*/  IMAD R6, R6, 0x2000, R7 ;  /* 0x0000200006067824 */ /* 0x004fc400078e0207 */
[----:B------:R-:W-:Y:S02]  /*10400*/  VIADD R7, R5, 0x28c90 ;  /* 0x00028c9005077836 */ /* 0x000fe40000000000 */
[----:B------:R-:W-:-:S07]  /*10410*/  VIADD R6, R6, 0x22400 ;  /* 0x0002240006067836 */ /* 0x000fce0000000000 */
.L_x_3996:
        /* <DEDUP_REMOVED lines=13> */
.L_x_4180:
[----:B------:R-:W-:Y:S05]  /*104f0*/  BSYNC B2 ;  /* 0x0000000000027941 */ /* 0x000fea0003800000 */
.L_x_3997:
[----:B------:R-:W-:Y:S01]  /*10500*/  BSSY B2, `(.L_x_3999) ;  /* 0x000000b000027945 */ /* 0x000fe20003800000 */
[----:B------:R-:W-:Y:S02]  /*10510*/  IMAD.MOV.U32 R10, RZ, RZ, 0x0 ;  /* 0x00000000ff0a7424 */ /* 0x000fe400078e00ff */
[----:B0-----:R-:W-:Y:S01]  /*10520*/  IMAD.MOV.U32 R11, RZ, RZ, 0x12f00000 ;  /* 0x12f00000ff0b7424 */ /* 0x001fe200078e00ff */
        /* <DEDUP_REMOVED lines=8> */
.L_x_4000:
[----:B------:R-:W-:Y:S05]  /*105b0*/  BSYNC B2 ;  /* 0x0000000000027941 */ /* 0x000fea0003800000 */
.L_x_3999:
[----:B------:R-:W3:Y:S04]  /*105c0*/  LDL R7, [R1+0x4] ;  /* 0x0000040001077983 */ /* 0x000ee80000100800 */
[----:B------:R-:W3:Y:S01]  /*105d0*/  LDL R6, [R1+0xc] ;  /* 0x00000c0001067983 */ /* 0x000ee20000100800 */
[----:B------:R-:W-:Y:S01]  /*105e0*/  R2UR UR10, R12 ;  /* 0x000000000c0a72ca */ /* 0x000fe200000e0000 */
[----:B------:R-:W-:Y:S01]  /*105f0*/  UIADD3 UR4, UP0, UR38, 0x670, URZ ;  /* 0x0000067026047890 */ /* 0x000fe2000ff1e03f */
[----:B------:R-:W-:Y:S01]  /*10600*/  R2UR UR6, R10 ;  /* 0x000000000a0672ca */ /* 0x000fe200000e0000 */
[----:B-12---:R-:W-:Y:S01]  /*10610*/  VIADD R5, R5, 0x28cb0 ;  /* 0x00028cb005057836 */ /* 0x006fe20000000000 */
[----:B------:R-:W-:Y:S01]  /*10620*/  R2UR UR7, R11 ;  /* 0x000000000b0772ca */ /* 0x000fe200000e0000 */
[----:B------:R-:W-:Y:S01]  /*10630*/  UIADD3.X UR5, URZ, UR39, URZ, UP0, !UPT ;  /* 0x000000273f057290 */ /* 0x000fe200087fe43f */
[----:B------:R-:W-:Y:S01]  /*10640*/  PLOP3.LUT P0, PT, PT, PT, PT, 0x80, 0x0 ;  /* 0x000000000000781c */ /* 0x000fe20003f0f070 */
[----:B---3--:R-:W-:-:S04]  /*10650*/  IMAD R6, R6, 0x10000, R7 ;  /* 0x0001000006067824 */ /* 0x008fc800078e0207 */
[----:B------:R-:W-:-:S08]  /*10660*/  VIADD R7, R6, 0x400 ;  /* 0x0000040006077836 */ /* 0x000fd00000000000 */
.L_x_4001:
        /* <DEDUP_REMOVED lines=15> */
.L_x_4002:
        /* <DEDUP_REMOVED lines=15> */
.L_x_4003:
        /* <DEDUP_REMOVED lines=15> */
.L_x_4004:
        /* <DEDUP_REMOVED lines=15> */
.L_x_4005:
        /* <DEDUP_REMOVED lines=15> */
.L_x_4006:
        /* <DEDUP_REMOVED lines=15> */
.L_x_4007:
        /* <DEDUP_REMOVED lines=15> */
.L_x_4008:
        /* <DEDUP_REMOVED lines=10> */
.L_x_3991:
[----:B------:R-:W-:Y:S05]  /*10da0*/  BSYNC B1 ;  /* 0x0000000000017941 */ /* 0x000fea0003800000 */
.L_x_3990:
[----:B------:R-:W2:Y:S04]  /*10db0*/  LDL.LU R9, [R1+0xc] ;  /* 0x00000c0001097983 */ /* 0x000ea80000300800 */
[----:B------:R-:W3:Y:S01]  /*10dc0*/  LDL.LU R7, [R1+0x18] ;  /* 0x0000180001077983 */ /* 0x000ee20000300800 */
[----:B-1----:R-:W-:Y:S01]  /*10dd0*/  VIADD R4, R8, 0xfffffffe ;  /* 0xfffffffe08047836 */ /* 0x002fe20000000000 */
[----:B------:R-:W-:-:S04]  /*10de0*/  PLOP3.LUT P0, PT, PT, PT, PT, 0x8, 0x0 ;  /* 0x000000000000781c */ /* 0x000fc80003f0e170 */
[----:B------:R-:W-:Y:S01]  /*10df0*/  ISETP.GE.AND P2, PT, R4, R2, PT ;  /* 0x000000020400720c */ /* 0x000fe20003f46270 */
[----:B--2---:R-:W-:-:S05]  /*10e00*/  VIADD R5, R9, 0x1 ;  /* 0x0000000109057836 */ /* 0x004fca0000000000 */
[----:B------:R-:W-:-:S04]  /*10e10*/  ISETP.NE.AND P1, PT, R5, 0x2, PT ;  /* 0x000000020500780c */ /* 0x000fc80003f25270 */
[----:B------:R-:W-:Y:S02]  /*10e20*/  SEL R6, RZ, 0x1, P1 ;  /* 0x00000001ff067807 */ /* 0x000fe40000800000 */
[----:B------:R-:W-:Y:S02]  /*10e30*/  SEL R5, R5, RZ, P1 ;  /* 0x000000ff05057207 */ /* 0x000fe40000800000 */
[----:B---3--:R-:W-:-:S03]  /*10e40*/  LOP3.LUT R7, R7, R6, RZ, 0x3c, !PT ;  /* 0x0000000607077212 */ /* 0x008fc600078e3cff */
[----:B------:R1:W-:Y:S04]  /*10e50*/  STL [R1+0xc], R5 ;  /* 0x00000c0501007387 */ /* 0x0003e80000100800 */
[----:B------:R1:W-:Y:S01]  /*10e60*/  STL [R1+0x18], R7 ;  /* 0x0000180701007387 */ /* 0x0003e20000100800 */
[----:B------:R-:W-:Y:S05]  /*10e70*/  @!P2 BRA `(.L_x_3984) ;  /* 0x0000000c002ca947 */ /* 0x000fea0003800000 */
.L_x_4028:
[----:B------:R-:W-:Y:S05]  /*10e80*/  YIELD ;  /* 0x0000000000007946 */ /* 0x000fea0003800000 */
[----:B------:R-:W-:Y:S04]  /*10e90*/  BSSY B1, `(.L_x_4009) ;  /* 0x00000bd000017945 */ /* 0x000fe80003800000 */
[----:B--2---:R-:W-:Y:S05]  /*10ea0*/  @!P6 BRA `(.L_x_4010) ;  /* 0x0000000800ece947 */ /* 0x004fea0003800000 */
[----:B------:R-:W2:Y:S04]  /*10eb0*/  LDL R8, [R1+0x4] ;  /* 0x0000040001087983 */ /* 0x000ea80000100800 */
[----:B-1----:R-:W2:Y:S04]  /*10ec0*/  LDL R5, [R1+0xc] ;  /* 0x00000c0001057983 */ /* 0x002ea80000100800 */
[----:B------:R-:W3:Y:S01]  /*10ed0*/  LDL R6, [R1+0x18] ;  /* 0x0000180001067983 */ /* 0x000ee20000100800 */
[----:B------:R-:W1:Y:S01]  /*10ee0*/  S2R R7, SR_TID.X ;  /* 0x0000000000077919 */ /* 0x000e620000002100 */
[----:B------:R-:W-:Y:S01]  /*10ef0*/  BSSY B2, `(.L_x_4011) ;  /* 0x0000007000027945 */ /* 0x000fe20003800000 */
[----:B-1----:R-:W-:-:S04]  /*10f00*/  LOP3.LUT R7, R7, 0x7f, RZ, 0xc0, !PT ;  /* 0x0000007f07077812 */ /* 0x002fc800078ec0ff */
[----:B------:R-:W-:Y:S01]  /*10f10*/  ISETP.NE.AND P2, PT, R7, RZ, PT ;  /* 0x000000ff0700720c */ /* 0x000fe20003f45270 */
[----:B--2---:R-:W-:Y:S01]  /*10f20*/  IMAD R5, R5, 0x8, R8 ;  /* 0x0000000805057824 */ /* 0x004fe200078e0208 */
[----:B---3--:R-:W-:-:S04]  /*10f30*/  SHF.L.U32 R6, R6, 0x1f, RZ ;  /* 0x0000001f06067819 */ /* 0x008fc800000006ff */
[----:B------:R-:W1:Y:S02]  /*10f40*/  SYNCS.PHASECHK.TRANS64.TRYWAIT P1, [R5+URZ+0x28ca0], R6 ;  /* 0x028ca006050075a7 */ /* 0x000e64000802017f */
[----:B-1----:R-:W-:Y:S05]  /*10f50*/  @!P1 BRA `(.L_x_4012) ;  /* 0x0000007000b89947 */ /* 0x002fea0003800000 */
.L_x_4181:
[----:B------:R-:W-:Y:S05]  /*10f60*/  BSYNC B2 ;  /* 0x0000000000027941 */ /* 0x000fea0003800000 */
.L_x_4011:
        /* <DEDUP_REMOVED lines=9> */
.L_x_4014:
[----:B------:R-:W-:Y:S05]  /*11000*/  BSYNC B2 ;  /* 0x0000000000027941 */ /* 0x000fea0003800000 */
.L_x_4013:
[----:B------:R-:W2:Y:S04]  /*11010*/  LDL R8, [R1+0x4] ;  /* 0x0000040001087983 */ /* 0x000ea80000100800 */
[----:B------:R-:W2:Y:S01]  /*11020*/  LDL R7, [R1+0xc] ;  /* 0x00000c0001077983 */ /* 0x000ea20000100800 */
        /* <DEDUP_REMOVED lines=9> */
[----:B------:R-:W-:Y:S02]  /*110c0*/  IMAD R8, R4, 0x40, R3 ;  /* 0x0000004004087824 */ /* 0x000fe400078e0203 */
[----:B------:R-:W-:-:S08]  /*110d0*/  VIADD R7, R7, 0x22400 ;  /* 0x0002240007077836 */ /* 0x000fd00000000000 */
.L_x_4015:
        /* <DEDUP_REMOVED lines=13> */
.L_x_4182:
[----:B------:R-:W-:Y:S05]  /*111b0*/  BSYNC B2 ;  /* 0x0000000000027941 */ /* 0x000fea0003800000 */
.L_x_4016:
[----:B------:R-:W-:Y:S01]  /*111c0*/  BSSY B2, `(.L_x_4018) ;  /* 0x000000b000027945 */ /* 0x000fe20003800000 */
[----:B------:R-:W-:Y:S02]  /*111d0*/  IMAD.MOV.U32 R10, RZ, RZ, 0x0 ;  /* 0x00000000ff0a7424 */ /* 0x000fe400078e00ff */
[----:B0-----:R-:W-:Y:S01]  /*111e0*/  IMAD.MOV.U32 R11, RZ, RZ, 0x12f00000 ;  /* 0x12f00000ff0b7424 */ /* 0x001fe200078e00ff */
[----:B------:R-:W-:Y:S06]  /*111f0*/  @P2 BRA `(.L_x_4019) ;  /* 0x00000000001c2947 */ /* 0x000fec0003800000 */
[----:B------:R-:W0:Y:S01]  /*11200*/  S2R R7, SR_TID.X ;  /* 0x0000000000077919 */ /* 0x000e220000002100 */
[----:B-12---:R-:W-:-:S04]  /*11210*/  IMAD.MOV.U32 R6, RZ, RZ, 0x10000 ;  /* 0x00010000ff067424 */ /* 0x006fc800078e00ff */
[----:B------:R3:W-:Y:S01]  /*11220*/  SYNCS.ARRIVE.TRANS64 RZ, [R5+URZ+0x28cb0], R6 ;  /* 0x028cb00605ff79a7 */ /* 0x0007e2000800003f */
[----:B0-----:R-:W-:-:S04]  /*11230*/  LOP3.LUT R7, R7, 0x1f, RZ, 0xc0, !PT ;  /* 0x0000001f07077812 */ /* 0x001fc800078ec0ff */
[----:B------:R-:W-:-:S13]  /*11240*/  ISETP.NE.AND P1, PT, R7, RZ, PT ;  /* 0x000000ff0700720c */ /* 0x000fda0003f25270 */
[----:B---3--:R-:W-:Y:S05]  /*11250*/  @!P1 BRA `(.L_x_4019) ;  /* 0x0000000000049947 */ /* 0x008fea0003800000 */
[----:B------:R-:W-:Y:S01]  /*11260*/  BPT.TRAP 0x1 ;  /* 0x000000040000795c */ /* 0x000fe20000300000 */
.L_x_4019:
[----:B------:R-:W-:Y:S05]  /*11270*/  BSYNC B2 ;  /* 0x0000000000027941 */ /* 0x000fea0003800000 */
.L_x_4018:
[----:B------:R-:W3:Y:S04]  /*11280*/  LDL R7, [R1+0x4] ;  /* 0x0000040001077983 */ /* 0x000ee80000100800 */
[----:B-12---:R-:W3:Y:S01]  /*11290*/  LDL R6, [R1+0xc] ;  /* 0x00000c0001067983 */ /* 0x006ee20000100800 */
[----:B------:R-:W-:Y:S01]  /*112a0*/  R2UR UR10, R12 ;  /* 0x000000000c0a72ca */ /* 0x000fe200000e0000 */
[----:B------:R-:W-:Y:S01]  /*112b0*/  UIADD3 UR4, UP0, UR38, 0x670, URZ ;  /* 0x0000067026047890 */ /* 0x000fe2000ff1e03f */
[----:B------:R-:W-:Y:S01]  /*112c0*/  R2UR UR6, R10 ;  /* 0x000000000a0672ca */ /* 0x000fe200000e0000 */
[----:B------:R-:W-:Y:S01]  /*112d0*/  VIADD R5, R5, 0x28cb0 ;  /* 0x00028cb005057836 */ /* 0x000fe20000000000 */
[----:B------:R-:W-:Y:S01]  /*112e0*/  R2UR UR7, R11 ;  /* 0x000000000b0772ca */ /* 0x000fe200000e0000 */
[----:B------:R-:W-:Y:S01]  /*112f0*/  UIADD3.X UR5, URZ, UR39, URZ, UP0, !UPT ;  /* 0x000000273f057290 */ /* 0x000fe200087fe43f */
[----:B------:R-:W-:Y:S01]  /*11300*/  PLOP3.LUT P1, PT, PT, PT, PT, 0x80, 0x0 ;  /* 0x000000000000781c */ /* 0x000fe20003f2f070 */
[----:B---3--:R-:W-:-:S04]  /*11310*/  IMAD R6, R6, 0x10000, R7 ;  /* 0x0001000006067824 */ /* 0x008fc800078e0207 */
[----:B------:R-:W-:-:S08]  /*11320*/  VIADD R7, R6, 0x400 ;  /* 0x0000040006077836 */ /* 0x000fd00000000000 */
.L_x_4020:
        /* <DEDUP_REMOVED lines=15> */
.L_x_4021:
        /* <DEDUP_REMOVED lines=15> */
.L_x_4022:
        /* <DEDUP_REMOVED lines=15> */
.L_x_4023:
        /* <DEDUP_REMOVED lines=15> */
.L_x_4024:
        /* <DEDUP_REMOVED lines=11> */
[----:B------:R-:W-:Y:S01]  /*117a0*/  UMOV UR10, 0x140 ;  /* 0x00000140000a7882 */ /* 0x000fe20000000000 */
[----:B------:R-:W-:Y:S02]  /*117b0*/  R2UR UR7, R11 ;  /* 0x000000000b0772ca */ /* 0x000fe400000e0000 */
[----:B------:R-:W-:Y:S02]  /*117c0*/  PLOP3.LUT P1, PT, PT, PT, PT, 0x80, 0x0 ;  /* 0x000000000000781c */ /* 0x000fe40003f2f070 */
[----:B------:R-:W-:-:S11]  /*117d0*/  IADD3 R7, R6, 0xa400, RZ ;  /* 0x0000a40006077810 */ /* 0x000fd60007ffe0ff */
.L_x_4025:
        /* <DEDUP_REMOVED lines=15> */
.L_x_4026:
        /* <DEDUP_REMOVED lines=15> */
.L_x_4027:
        /* <DEDUP_REMOVED lines=10> */
.L_x_4010:
[----:B------:R-:W-:Y:S05]  /*11a60*/  BSYNC B1 ;  /* 0x0000000000017941 */ /* 0x000fea0003800000 */
.L_x_4009:
[----:B------:R-:W2:Y:S04]  /*11a70*/  LDL.LU R9, [R1+0xc] ;  /* 0x00000c0001097983 */ /* 0x000ea80000300800 */
[----:B-1----:R-:W3:Y:S01]  /*11a80*/  LDL.LU R7, [R1+0x18] ;  /* 0x0000180001077983 */ /* 0x002ee20000300800 */
[C---:B------:R-:W-:Y:S01]  /*11a90*/  ISETP.GT.AND P2, PT, R4.reuse, R2, PT ;  /* 0x000000020400720c */ /* 0x040fe20003f44270 */
[----:B------:R-:W-:Y:S02]  /*11aa0*/  VIADD R4, R4, 0xffffffff ;  /* 0xffffffff04047836 */ /* 0x000fe40000000000 */
[----:B--2---:R-:W-:-:S05]  /*11ab0*/  VIADD R5, R9, 0x1 ;  /* 0x0000000109057836 */ /* 0x004fca0000000000 */
[----:B------:R-:W-:-:S04]  /*11ac0*/  ISETP.NE.AND P1, PT, R5, 0x2, PT ;  /* 0x000000020500780c */ /* 0x000fc80003f25270 */
[----:B------:R-:W-:Y:S02]  /*11ad0*/  SEL R6, RZ, 0x1, P1 ;  /* 0x00000001ff067807 */ /* 0x000fe40000800000 */
[----:B------:R-:W-:Y:S02]  /*11ae0*/  SEL R5, R5, RZ, P1 ;  /* 0x000000ff05057207 */ /* 0x000fe40000800000 */
[----:B---3--:R-:W-:-:S05]  /*11af0*/  LOP3.LUT R7, R7, R6, RZ, 0x3c, !PT ;  /* 0x0000000607077212 */ /* 0x008fca00078e3cff */
[----:B------:R2:W-:Y:S04]  /*11b00*/  STL [R1+0x18], R7 ;  /* 0x0000180701007387 */ /* 0x0005e80000100800 */
[----:B------:R2:W-:Y:S01]  /*11b10*/  STL [R1+0xc], R5 ;  /* 0x00000c0501007387 */ /* 0x0005e20000100800 */
[----:B------:R-:W-:Y:S05]  /*11b20*/  @P2 BRA `(.L_x_4028) ;  /* 0xfffffff000d42947 */ /* 0x000fea000383ffff */
.L_x_3984:
[----:B------:R-:W-:Y:S05]  /*11b30*/  BSYNC B0 ;  /* 0x0000000000007941 */ /* 0x000fea0003800000 */
.L_x_3983:
[----:B-12---:R-:W2:Y:S01]  /*11b40*/  LDL R5, [R1+0x4c] ;  /* 0x00004c0001057983 */ /* 0x006ea20000100800 */
[----:B------:R-:W-:Y:S05]  /*11b50*/  @!P0 WARPSYNC.ALL ;  /* 0x0000000000008948 */ /* 0x000fea0003800000 */
[----:B------:R-:W-:Y:S06]  /*11b60*/  @!P0 BAR.SYNC.DEFER_BLOCKING 0xc, 0x180 ;  /* 0x0306000000008b1d */ /* 0x000fec0000010000 */
[----:B------:R-:W-:Y:S01]  /*11b70*/  BSSY B7, `(.L_x_4029) ;  /* 0x00004f2000077945 */ /* 0x000fe20003800000 */
[----:B--2---:R-:W-:-:S13]  /*11b80*/  ISETP.GT.AND P0, PT, R5, RZ, PT ;  /* 0x000000ff0500720c */ /* 0x004fda0003f04270 */
[----:B------:R-:W-:Y:S05]  /*11b90*/  @P0 BRA `(.L_x_4030) ;  /* 0x0000000000440947 */ /* 0x000fea0003800000 */
        /* <DEDUP_REMOVED lines=17> */
.L_x_4030:
        /* <DEDUP_REMOVED lines=15> */
[----:B0-----:R-:W-:Y:S02]  /*11da0*/  IMAD.U32 R11, RZ, RZ, UR5 ;  /* 0x00000005ff0b7e24 */ /* 0x001fe4000f8e00ff */
[----:B------:R-:W-:Y:S02]  /*11db0*/  IMAD.MOV.U32 R8, RZ, RZ, 0x70 ;  /* 0x00000070ff087424 */ /* 0x000fe400078e00ff */
[----:B------:R-:W-:Y:S02]  /*11dc0*/  IMAD.MOV.U32 R12, RZ, RZ, 0x1 ;  /* 0x00000001ff0c7424 */ /* 0x000fe400078e00ff */
[----:B------:R-:W-:-:S07]  /*11dd0*/  IMAD.MOV.U32 R13, RZ, RZ, RZ ;  /* 0x000000ffff0d7224 */ /* 0x000fce00078e00ff */
[----:B------:R-:W-:-:S07]  /*11de0*/  LEPC R20, `(.L_x_4033) ;  /* 0x000000001014794e */ /* 0x000fce0000000000 */
[----:B-1----:R-:W-:Y:S05]  /*11df0*/  CALL.ABS.NOINC R2 ;  /* 0x0000000002007343 */ /* 0x002fea0003c00000 */
.L_x_4033:
[----:B------:R-:W-:Y:S05]  /*11e00*/  BSYNC B6 ;  /* 0x0000000000067941 */ /* 0x000fea0003800000 */
.L_x_4032:
        /* <DEDUP_REMOVED lines=15> */
[----:B0-----:R-:W-:Y:S02]  /*11f00*/  IMAD.U32 R11, RZ, RZ, UR5 ;  /* 0x00000005ff0b7e24 */ /* 0x001fe4000f8e00ff */
[----:B------:R-:W-:Y:S02]  /*11f10*/  IMAD.MOV.U32 R8, RZ, RZ, 0x70 ;  /* 0x00000070ff087424 */ /* 0x000fe400078e00ff */
[----:B------:R-:W-:Y:S02]  /*11f20*/  IMAD.MOV.U32 R12, RZ, RZ, 0x1 ;  /* 0x00000001ff0c7424 */ /* 0x000fe400078e00ff */
[----:B-1----:R-:W-:-:S07]  /*11f30*/  IMAD.MOV.U32 R13, RZ, RZ, RZ ;  /* 0x000000ffff0d7224 */ /* 0x002fce00078e00ff */
[----:B------:R-:W-:-:S07]  /*11f40*/  LEPC R20, `(.L_x_4036) ;  /* 0x000000001014794e */ /* 0x000fce0000000000 */
[----:B--2---:R-:W-:Y:S05]  /*11f50*/  CALL.ABS.NOINC R2 ;  /* 0x0000000002007343 */ /* 0x004fea0003c00000 */
.L_x_4036:
        /* <DEDUP_REMOVED lines=16> */
.L_x_4035:
[----:B------:R-:W-:Y:S05]  /*12060*/  BSYNC B6 ;  /* 0x0000000000067941 */ /* 0x000fea0003800000 */
.L_x_4034:
        /* <DEDUP_REMOVED lines=26> */
.L_x_4185:
        /* <DEDUP_REMOVED lines=11> */
.L_x_4188:
        /* <DEDUP_REMOVED lines=25> */
.L_x_4040:
[----:B------:R-:W3:Y:S04]  /*12450*/  LDL R7, [R1+0x4] ;  /* 0x0000040001077983 */ /* 0x000ee80000100800 */
[----:B-12---:R-:W3:Y:S04]  /*12460*/  LDL R0, [R1+0x8] ;  /* 0x0000080001007983 */ /* 0x006ee80000100800 */
[----:B------:R-:W2:Y:S01]  /*12470*/  LDL R2, [R1+0x14] ;  /* 0x0000140001027983 */ /* 0x000ea20000100800 */
[----:B---3--:R-:W-:Y:S01]  /*12480*/  IMAD R0, R0, 0x8, R7 ;  /* 0x0000000800007824 */ /* 0x008fe200078e0207 */
[----:B--2---:R-:W-:-:S04]  /*12490*/  SHF.L.U32 R2, R2, 0x1f, RZ ;  /* 0x0000001f02027819 */ /* 0x004fc800000006ff */
[----:B------:R-:W1:Y:S02]  /*124a0*/  SYNCS.PHASECHK.TRANS64.TRYWAIT P0, [R0+URZ+0x28c40], R2 ;  /* 0x028c4002000075a7 */ /* 0x000e64000800017f */
[----:B-1----:R-:W-:Y:S05]  /*124b0*/  @!P0 BRA `(.L_x_4041) ;  /* 0x0000005c00dc8947 */ /* 0x002fea0003800000 */
.L_x_4189:
        /* <DEDUP_REMOVED lines=11> */
.L_x_4042:
[----:B------:R-:W2:Y:S04]  /*12570*/  LDL R6, [R1+0x4] ;  /* 0x0000040001067983 */ /* 0x000ea80000100800 */
[----:B------:R-:W2:Y:S04]  /*12580*/  LDL R5, [R1+0x8] ;  /* 0x0000080001057983 */ /* 0x000ea80000100800 */
[----:B------:R-:W3:Y:S04]  /*12590*/  LDL R7, [R1+0x58] ;  /* 0x0000580001077983 */ /* 0x000ee80000100800 */
[----:B------:R-:W4:Y:S04]  /*125a0*/  LDL R4, [R1+0x24] ;  /* 0x0000240001047983 */ /* 0x000f280000100800 */
[----:B------:R-:W5:Y:S04]  /*125b0*/  LDL R3, [R1] ;  /* 0x0000000001037983 */ /* 0x000f680000100800 */
[----:B-1----:R-:W5:Y:S01]  /*125c0*/  LDL.LU R2, [R1+0x1c] ;  /* 0x00001c0001027983 */ /* 0x002f620000300800 */
[----:B------:R-:W-:-:S02]  /*125d0*/  R2UR UR9, R0 ;  /* 0x00000000000972ca */ /* 0x000fc400000e0000 */
[----:B------:R-:W-:Y:S01]  /*125e0*/  PLOP3.LUT P0, PT, PT, PT, PT, 0x80, 0x0 ;  /* 0x000000000000781c */ /* 0x000fe20003f0f070 */
[----:B------:R-:W-:Y:S01]  /*125f0*/  UIADD3 UR6, UP0, UR38, 0x370, URZ ;  /* 0x0000037026067890 */ /* 0x000fe2000ff1e03f */
[----:B------:R-:W-:-:S03]  /*12600*/  R2UR UR12, R18 ;  /* 0x00000000120c72ca */ /* 0x000fc600000e0000 */
[----:B------:R-:W-:-:S06]  /*12610*/  UIADD3.X UR7, URZ, UR39, URZ, UP0, !UPT ;  /* 0x000000273f077290 */ /* 0x000fcc00087fe43f */
[----:B------:R-:W-:Y:S01]  /*12620*/  UIADD3 UR9, UR9, 0x28c30, URZ ;  /* 0x00028c3009097890 */ /* 0x000fe2000fffe03f */
[----:B------:R-:W-:Y:S01]  /*12630*/  UMOV UR5, 0x14f00000 ;  /* 0x14f0000000057882 */ /* 0x000fe20000000000 */
[----:B------:R-:W-:Y:S01]  /*12640*/  UMOV UR10, URZ ;  /* 0x0000003f000a7c82 */ /* 0x000fe20008000000 */
[----:B--2---:R-:W-:Y:S01]  /*12650*/  IMAD R0, R5, 0x2000, R6 ;  /* 0x0000200005007824 */ /* 0x004fe200078e0206 */
[----:B---3--:R-:W-:-:S04]  /*12660*/  R2UR UR11, R7 ;  /* 0x00000000070b72ca */ /* 0x008fc800000e0000 */
[----:B------:R-:W-:Y:S02]  /*12670*/  R2UR UR8, R0 ;  /* 0x00000000000872ca */ /* 0x000fe400000e0000 */
[----:B----4-:R-:W-:Y:S02]  /*12680*/  R2UR UR4, R4 ;  /* 0x00000000040472ca */ /* 0x010fe400000e0000 */
[----:B-----5:R-:W-:Y:S02]  /*12690*/  R2UR UR13, R3 ;  /* 0x00000000030d72ca */ /* 0x020fe400000e0000 */
[----:B------:R-:W-:-:S07]  /*126a0*/  LOP3.LUT R2, R2, 0xfffffffe, RZ, 0xc0, !PT ;  /* 0xfffffffe02027812 */ /* 0x000fce00078ec0ff */
[----:B------:R-:W-:Y:S02]  /*126b0*/  UIADD3 UR8, UR8, 0x22400, URZ ;  /* 0x0002240008087890 */ /* 0x000fe4000fffe03f */
[----:B------:R-:W-:Y:S01]  /*126c0*/  ULEA UR11, UR11, UR4, 0x6 ;  /* 0x000000040b0b7291 */ /* 0x000fe2000f8e303f */
[----:B------:R-:W-:Y:S02]  /*126d0*/  @P0 LOP3.LUT R2, R2, 0x1, RZ, 0xfc, !PT ;  /* 0x0000000102020812 */ /* 0x000fe400078efcff */
[----:B------:R-:W-:-:S03]  /*126e0*/  UMOV UR4, 0x0 ;  /* 0x0000000000047882 */ /* 0x000fc60000000000 */
[----:B------:R2:W-:Y:S03]  /*126f0*/  STL [R1+0x1c], R2 ;  /* 0x00001c0201007387 */ /* 0x0005e60000100800 */
[----:B------:R2:W-:Y:S01]  /*12700*/  UTMALDG.4D [UR8], [UR6], desc[UR4] ;  /* 0x00000408060075b4 */ /* 0x0005e20008019000 */
[----:B------:R-:W-:Y:S02]  /*12710*/  NOP ;  /* 0x0000000000007918 */ /* 0x000fe40000000000 */
.L_x_4038:
[----:B--2---:R-:W2:Y:S04]  /*12720*/  LDL R2, [R1+0x4] ;  /* 0x0000040001027983 */ /* 0x004ea80000100800 */
        /* <DEDUP_REMOVED lines=42> */
.L_x_4044:
[----:B------:R-:W-:Y:S05]  /*129d0*/  BSYNC B6 ;  /* 0x0000000000067941 */ /* 0x000fea0003800000 */
.L_x_4043:
        /* <DEDUP_REMOVED lines=91> */
.L_x_4198:
        /* <DEDUP_REMOVED lines=11> */
.L_x_4046:
        /* <DEDUP_REMOVED lines=19> */
.L_x_4199:
[----:B------:R-:W-:Y:S05]  /*13170*/  BSYNC B0 ;  /* 0x0000000000007941 */ /* 0x000fea0003800000 */
.L_x_4047:
[----:B0-----:R-:W2:Y:S01]  /*13180*/  LDL R2, [R1+0x1c] ;  /* 0x00001c0001027983 */ /* 0x001ea20000100800 */
[----:B------:R-:W-:Y:S01]  /*13190*/  BSSY B0, `(.L_x_4049) ;  /* 0x00000a3000007945 */ /* 0x000fe20003800000 */
[----:B--2---:R-:W-:-:S13]  /*131a0*/  LOP3.LUT P0, RZ, R2, 0x1, RZ, 0xc0, !PT ;  /* 0x0000000102ff7812 */ /* 0x004fda000780c0ff */
[----:B------:R-:W-:Y:S05]  /*131b0*/  @!P0 BRA `(.L_x_4050) ;  /* 0x0000000800808947 */ /* 0x000fea0003800000 */
[----:B------:R-:W2:Y:S04]  /*131c0*/  LDL R3, [R1+0x4] ;  /* 0x0000040001037983 */ /* 0x000ea80000100800 */
[----:B------:R-:W3:Y:S01]  /*131d0*/  LDL R4, [R1+0x14] ;  /* 0x0000140001047983 */ /* 0x000ee20000100800 */
[----:B------:R-:W0:Y:S01]  /*131e0*/  S2R R2, SR_TID.X ;  /* 0x0000000000027919 */ /* 0x000e220000002100 */
[----:B--2---:R-:W-:Y:S02]  /*131f0*/  MOV R5, R3 ;  /* 0x0000000300057202 */ /* 0x004fe40000000f00 */
        /* <DEDUP_REMOVED lines=8> */
.L_x_4200:
[----:B------:R-:W-:Y:S05]  /*13280*/  BSYNC B1 ;  /* 0x0000000000017941 */ /* 0x000fea0003800000 */
.L_x_4051:
        /* <DEDUP_REMOVED lines=9> */
.L_x_4054:
[----:B------:R-:W-:Y:S05]  /*13320*/  BSYNC B1 ;  /* 0x0000000000017941 */ /* 0x000fea0003800000 */
.L_x_4053:
        /* <DEDUP_REMOVED lines=14> */
.L_x_4055:
        /* <DEDUP_REMOVED lines=16> */
.L_x_4056:
        /* <DEDUP_REMOVED lines=16> */
.L_x_4057:
        /* <DEDUP_REMOVED lines=16> */
.L_x_4058:
        /* <DEDUP_REMOVED lines=16> */
.L_x_4059:
        /* <DEDUP_REMOVED lines=16> */
.L_x_4060:
        /* <DEDUP_REMOVED lines=16> */
.L_x_4061:
        /* <DEDUP_REMOVED lines=16> */
.L_x_4062:
        /* <DEDUP_REMOVED lines=11> */
.L_x_4050:
[----:B------:R-:W-:Y:S05]  /*13bc0*/  BSYNC B0 ;  /* 0x0000000000007941 */ /* 0x000fea0003800000 */
.L_x_4049:
        /* <DEDUP_REMOVED lines=18> */
[----:B--2---:R-:W-:Y:S01]  /*13cf0*/  LOP3.LUT P2, RZ, R5, 0x1, RZ, 0xc0, !PT ;  /* 0x0000000105ff7812 */ /* 0x004fe2000784c0ff */
        /* <DEDUP_REMOVED lines=32> */
.L_x_4069:
        /* <DEDUP_REMOVED lines=9> */
.L_x_4201:
[----:B------:R-:W-:Y:S05]  /*13f90*/  BSYNC B3 ;  /* 0x0000000000037941 */ /* 0x000fea0003800000 */
.L_x_4070:
        /* <DEDUP_REMOVED lines=9> */
.L_x_4073:
[----:B------:R-:W-:Y:S05]  /*14030*/  BSYNC B3 ;  /* 0x0000000000037941 */ /* 0x000fea0003800000 */
.L_x_4072:
        /* <DEDUP_REMOVED lines=14> */
.L_x_4074:
        /* <DEDUP_REMOVED lines=14> */
.L_x_4202:
[----:B------:R-:W-:Y:S05]  /*14200*/  BSYNC B3 ;  /* 0x0000000000037941 */ /* 0x000fea0003800000 */
.L_x_4075:
        /* <DEDUP_REMOVED lines=11> */
.L_x_4078:
[----:B------:R-:W-:Y:S05]  /*142c0*/  BSYNC B3 ;  /* 0x0000000000037941 */ /* 0x000fea0003800000 */
.L_x_4077:
        /* <DEDUP_REMOVED lines=11> */
.L_x_4079:
        /* <DEDUP_REMOVED lines=16> */
.L_x_4080:
        /* <DEDUP_REMOVED lines=16> */
.L_x_4081:
        /* <DEDUP_REMOVED lines=16> */
.L_x_4082:
        /* <DEDUP_REMOVED lines=16> */
.L_x_4083:
        /* <DEDUP_REMOVED lines=16> */
.L_x_4084:
        /* <DEDUP_REMOVED lines=16> */
.L_x_4085:
        /* <DEDUP_REMOVED lines=16> */
.L_x_4086:
        /* <DEDUP_REMOVED lines=11> */
.L_x_4068:
[----:B------:R-:W-:Y:S05]  /*14b30*/  BSYNC B1 ;  /* 0x0000000000017941 */ /* 0x000fea0003800000 */
.L_x_4067:
[----:B------:R-:W2:Y:S02]  /*14b40*/  LDL.LU R4, [R1+0x30] ;  /* 0x0000300001047983 */ /* 0x000ea40000300800 */
[----:B--2---:R-:W-:-:S07]  /*14b50*/  VIADD R0, R4, 0xfffffffd ;  /* 0xfffffffd04007836 */ /* 0x004fce0000000000 */
.L_x_4066:
[----:B------:R-:W-:Y:S05]  /*14b60*/  BSYNC B2 ;  /* 0x0000000000027941 */ /* 0x000fea0003800000 */
.L_x_4065:
[----:B------:R-:W2:Y:S01]  /*14b70*/  LDL.LU R2, [R1+0x2c] ;  /* 0x00002c0001027983 */ /* 0x000ea20000300800 */
[----:B------:R-:W-:-:S05]  /*14b80*/  IMAD.MOV R6, RZ, RZ, -R6 ;  /* 0x000000ffff067224 */ /* 0x000fca00078e0a06 */
[----:B--2---:R-:W-:-:S13]  /*14b90*/  ISETP.NE.AND P0, PT, R2, R6, PT ;  /* 0x000000060200720c */ /* 0x004fda0003f05270 */
[----:B------:R-:W-:Y:S05]  /*14ba0*/  @!P0 BRA `(.L_x_4064) ;  /* 0x0000001c00488947 */ /* 0x000fea0003800000 */
.L_x_4127:
[----:B------:R-:W2:Y:S04]  /*14bb0*/  LDL R4, [R1+0x1c] ;  /* 0x00001c0001047983 */ /* 0x000ea80000100800 */
[----:B0-----:R-:W0:Y:S04]  /*14bc0*/  LDL.LU R3, [R1+0x8] ;  /* 0x0000080001037983 */ /* 0x001e280000300800 */
[----:B------:R-:W3:Y:S01]  /*14bd0*/  LDL.LU R2, [R1+0x14] ;  /* 0x0000140001027983 */ /* 0x000ee20000300800 */
[----:B------:R-:W-:Y:S05]  /*14be0*/  YIELD ;  /* 0x0000000000007946 */ /* 0x000fea0003800000 */
[----:B------:R-:W-:Y:S01]  /*14bf0*/  BSSY B1, `(.L_x_4087) ;  /* 0x00000e2000017945 */ /* 0x000fe20003800000 */
[----:B--2---:R-:W-:Y:S01]  /*14c00*/  LOP3.LUT P1, RZ, R4, 0x1, RZ, 0xc0, !PT ;  /* 0x0000000104ff7812 */ /* 0x004fe2000782c0ff */
[----:B0-----:R-:W-:-:S05]  /*14c10*/  VIADD R7, R3, 0x1 ;  /* 0x0000000103077836 */ /* 0x001fca0000000000 */
[----:B------:R-:W-:-:S04]  /*14c20*/  ISETP.NE.AND P0, PT, R7, 0x2, PT ;  /* 0x000000020700780c */ /* 0x000fc80003f05270 */
[----:B------:R-:W-:Y:S02]  /*14c30*/  SEL R6, RZ, 0x1, P0 ;  /* 0x00000001ff067807 */ /* 0x000fe40000000000 */
[----:B------:R-:W-:Y:S02]  /*14c40*/  SEL R7, R7, RZ, P0 ;  /* 0x000000ff07077207 */ /* 0x000fe40000000000 */
[----:B---3--:R-:W-:Y:S01]  /*14c50*/  LOP3.LUT R6, R2, R6, RZ, 0x3c, !PT ;  /* 0x0000000602067212 */ /* 0x008fe200078e3cff */
        /* <DEDUP_REMOVED lines=26> */
.L_x_4089:
        /* <DEDUP_REMOVED lines=9> */
.L_x_4203:
[----:B------:R-:W-:Y:S05]  /*14e90*/  BSYNC B2 ;  /* 0x0000000000027941 */ /* 0x000fea0003800000 */
.L_x_4090:
        /* <DEDUP_REMOVED lines=9> */
.L_x_4093:
[----:B------:R-:W-:Y:S05]  /*14f30*/  BSYNC B2 ;  /* 0x0000000000027941 */ /* 0x000fea0003800000 */
.L_x_4092:
        /* <DEDUP_REMOVED lines=13> */
.L_x_4094:
        /* <DEDUP_REMOVED lines=14> */
.L_x_4204:
[----:B------:R-:W-:Y:S05]  /*150f0*/  BSYNC B2 ;  /* 0x0000000000027941 */ /* 0x000fea0003800000 */
.L_x_4095:
        /* <DEDUP_REMOVED lines=11> */
.L_x_4098:
[----:B------:R-:W-:Y:S05]  /*151b0*/  BSYNC B2 ;  /* 0x0000000000027941 */ /* 0x000fea0003800000 */
.L_x_4097:
        /* <DEDUP_REMOVED lines=10> */
.L_x_4099:
        /* <DEDUP_REMOVED lines=16> */
.L_x_4100:
        /* <DEDUP_REMOVED lines=16> */
.L_x_4101:
        /* <DEDUP_REMOVED lines=16> */
.L_x_4102:
        /* <DEDUP_REMOVED lines=16> */
.L_x_4103:
        /* <DEDUP_REMOVED lines=16> */
.L_x_4104:
        /* <DEDUP_REMOVED lines=16> */
.L_x_4105:
        /* <DEDUP_REMOVED lines=16> */
.L_x_4106:
        /* <DEDUP_REMOVED lines=11> */
.L_x_4088:
[----:B------:R-:W-:Y:S05]  /*15a10*/  BSYNC B1 ;  /* 0x0000000000017941 */ /* 0x000fea0003800000 */
.L_x_4087:
[----:B------:R-:W2:Y:S01]  /*15a20*/  LDL R2, [R1+0x1c] ;  /* 0x00001c0001027983 */ /* 0x000ea20000100800 */
[----:B------:R-:W-:Y:S01]  /*15a30*/  VIADD R7, R7, 0x1 ;  /* 0x0000000107077836 */ /* 0x000fe20000000000 */
[----:B------:R-:W-:Y:S04]  /*15a40*/  BSSY B1, `(.L_x_4107) ;  /* 0x00000e5000017945 */ /* 0x000fe80003800000 */
[----:B------:R-:W-:-:S04]  /*15a50*/  ISETP.NE.AND P0, PT, R7, 0x2, PT ;  /* 0x000000020700780c */ /* 0x000fc80003f05270 */
[----:B------:R-:W-:Y:S02]  /*15a60*/  SEL R9, R7, RZ, P0 ;  /* 0x000000ff07097207 */ /* 0x000fe40000000000 */
[----:B--2---:R-:W-:Y:S02]  /*15a70*/  LOP3.LUT P2, RZ, R2, 0x1, RZ, 0xc0, !PT ;  /* 0x0000000102ff7812 */ /* 0x004fe4000784c0ff */
[----:B------:R-:W-:-:S04]  /*15a80*/  SEL R2, RZ, 0x1, P0 ;  /* 0x00000001ff027807 */ /* 0x000fc80000000000 */
[----:B-----5:R-:W-:-:S05]  /*15a90*/  LOP3.LUT R8, R6, R2, RZ, 0x3c, !PT ;  /* 0x0000000206087212 */ /* 0x020fca00078e3cff */
        /* <DEDUP_REMOVED lines=22> */
[----:B------:R-:W-:-:S05]  /*15c00*/  IMAD.WIDE.U32 R2, R10, UR6, R2 ;  /* 0x000000060a027c25 */ /* 0x000fca000f8e0002 */
[----:B------:R-:W-:Y:S02]  /*15c10*/  IADD3 R3, R4, R3, RZ ;  /* 0x0000000304037210 */ /* 0x000fe40007ffe0ff */
[----:B------:R-:W-:-:S04]  /*15c20*/  LEA R4, P0, R2, UR4, 0x2 ;  /* 0x0000000402047c11 */ /* 0x000fc8000f8010ff */
[----:B------:R-:W-:-:S05]  /*15c30*/  LEA.HI.X R5, R2, UR5, R3, 0x2, P0 ;  /* 0x0000000502057c11 */ /* 0x000fca00080f1403 */
[----:B------:R-:W2:Y:S04]  /*15c40*/  LDG.E R2, desc[UR40][R4.64] ;  /* 0x0000002804027981 */ /* 0x000ea8000c1e1900 */
[----:B--2---:R1:W-:Y:S02]  /*15c50*/  STL [R1], R2 ;  /* 0x0000000201007387 */ /* 0x0043e40000100800 */
.L_x_4109:
        /* <DEDUP_REMOVED lines=9> */
.L_x_4205:
[----:B------:R-:W-:Y:S05]  /*15cf0*/  BSYNC B2 ;  /* 0x0000000000027941 */ /* 0x000fea0003800000 */
.L_x_4110:
        /* <DEDUP_REMOVED lines=9> */
.L_x_4113:
[----:B------:R-:W-:Y:S05]  /*15d90*/  BSYNC B2 ;  /* 0x0000000000027941 */ /* 0x000fea0003800000 */
.L_x_4112:
        /* <DEDUP_REMOVED lines=14> */
.L_x_4114:
        /* <DEDUP_REMOVED lines=14> */
.L_x_4206:
[----:B------:R-:W-:Y:S05]  /*15f60*/  BSYNC B2 ;  /* 0x0000000000027941 */ /* 0x000fea0003800000 */
.L_x_4115:
        /* <DEDUP_REMOVED lines=11> */
.L_x_4118:
[----:B------:R-:W-:Y:S05]  /*16020*/  BSYNC B2 ;  /* 0x0000000000027941 */ /* 0x000fea0003800000 */
.L_x_4117:
        /* <DEDUP_REMOVED lines=11> */
.L_x_4119:
        /* <DEDUP_REMOVED lines=16> */
.L_x_4120:
        /* <DEDUP_REMOVED lines=16> */
.L_x_4121:
        /* <DEDUP_REMOVED lines=16> */
.L_x_4122:
        /* <DEDUP_REMOVED lines=16> */
.L_x_4123:
        /* <DEDUP_REMOVED lines=16> */
.L_x_4124:
        /* <DEDUP_REMOVED lines=16> */
.L_x_4125:
        /* <DEDUP_REMOVED lines=16> */
.L_x_4126:
        /* <DEDUP_REMOVED lines=11> */
.L_x_4108:
[----:B------:R-:W-:Y:S05]  /*16890*/  BSYNC B1 ;  /* 0x0000000000017941 */ /* 0x000fea0003800000 */
.L_x_4107:
[C---:B------:R-:W-:Y:S01]  /*168a0*/  ISETP.GT.AND P0, PT, R0.reuse, 0x1, PT ;  /* 0x000000010000780c */ /* 0x040fe20003f04270 */
[----:B------:R-:W-:-:S12]  /*168b0*/  VIADD R0, R0, 0xfffffffe ;  /* 0xfffffffe00007836 */ /* 0x000fd80000000000 */
[----:B------:R-:W-:Y:S05]  /*168c0*/  @P0 BRA `(.L_x_4127) ;  /* 0xffffffe000b80947 */ /* 0x000fea000383ffff */
.L_x_4064:
[----:B------:R-:W-:Y:S05]  /*168d0*/  BSYNC B0 ;  /* 0x0000000000007941 */ /* 0x000fea0003800000 */
.L_x_4063:
        /* <DEDUP_REMOVED lines=12> */
[----:B-1----:R-:W1:Y:S01]  /*169a0*/  S2R R3, SR_LANEID ;  /* 0x0000000000037919 */ /* 0x002e620000000000 */
        /* <DEDUP_REMOVED lines=8> */
[----:B0-----:R-:W0:Y:S01]  /*16a30*/  POPC R7, R6 ;  /* 0x0000000600077309 */ /* 0x001e220000000000 */
[----:B--2---:R-:W0:Y:S02]  /*16a40*/  SHFL.IDX PT, R4, R3, R4, 0x1f ;  /* 0x00001f0403047589 */ /* 0x004e2400000e0000 */
[----:B0-----:R-:W-:-:S07]  /*16a50*/  IADD3 R16, R4, UR36, R7 ;  /* 0x0000002404107c10 */ /* 0x001fce000fffe007 */
.L_x_4129:
[----:B------:R-:W-:Y:S05]  /*16a60*/  BSYNC B0 ;  /* 0x0000000000007941 */ /* 0x000fea0003800000 */
.L_x_4128:
[----:B------:R-:W-:-:S05]  /*16a70*/  SEL R0, R0, RZ, P0 ;  /* 0x000000ff00007207 */ /* 0x000fca0000000000 */
[----:B------:R2:W-:Y:S02]  /*16a80*/  STL [R1+0x8], R0 ;  /* 0x0000080001007387 */ /* 0x0005e40000100800 */
.L_x_4031:
[----:B------:R-:W-:Y:S05]  /*16a90*/  BSYNC B7 ;  /* 0x0000000000077941 */ /* 0x000fea0003800000 */
.L_x_4029:
[----:B--2---:R-:W2:Y:S02]  /*16aa0*/  LDL R0, [R1+0x1c] ;  /* 0x00001c0001007983 */ /* 0x004ea40000100800 */
[----:B--2---:R-:W-:-:S13]  /*16ab0*/  LOP3.LUT P0, RZ, R0, 0x2, RZ, 0xc0, !PT ;  /* 0x0000000200ff7812 */ /* 0x004fda000780c0ff */
[----:B------:R-:W-:Y:S05]  /*16ac0*/  @!P0 BRA `(.L_x_4130) ;  /* 0x0000000000288947 */ /* 0x000fea0003800000 */
[----:B------:R-:W-:Y:S05]  /*16ad0*/  WARPSYNC.ALL ;  /* 0x0000000000007948 */ /* 0x000fea0003800000 */
[----:B------:R-:W2:Y:S08]  /*16ae0*/  S2UR UR5, SR_CgaCtaId ;  /* 0x00000000000579c3 */ /* 0x000eb00000008800 */
[----:B------:R-:W-:Y:S06]  /*16af0*/  BAR.SYNC.DEFER_BLOCKING 0x5, 0x180 ;  /* 0x0146000000007b1d */ /* 0x000fec0000010000 */
[----:B------:R-:W-:-:S02]  /*16b00*/  UMOV UR4, 0x400 ;  /* 0x0000040000047882 */ /* 0x000fc40000000000 */
[----:B--2---:R-:W-:-:S06]  /*16b10*/  ULEA UR4, UR5, UR4, 0x18 ;  /* 0x0000000405047291 */ /* 0x004fcc000f8ec03f */
[----:B------:R-:W-:-:S05]  /*16b20*/  IMAD.U32 R0, RZ, RZ, UR4 ;  /* 0x00000004ff007e24 */ /* 0x000fca000f8e00ff */
[----:B------:R2:W3:Y:S04]  /*16b30*/  LDS.128 R16, [R0+0x28cd0] ;  /* 0x028cd00000107984 */ /* 0x0004e80000000c00 */
[----:B------:R2:W-:Y:S01]  /*16b40*/  STL [R1+0x4], R0 ;  /* 0x0000040001007387 */ /* 0x0005e20000100800 */
[----:B------:R-:W-:Y:S06]  /*16b50*/  BAR.ARV 0x4, 0x180 ;  /* 0x0106000000007b1d */ /* 0x000fec0000002000 */
[----:B------:R-:W-:Y:S05]  /*16b60*/  BRA `(.L_x_4131) ;  /* 0x0000000800487947 */ /* 0x000fea0003800000 */
.L_x_4130:
        /* <DEDUP_REMOVED lines=8> */
[----:B-1----:R-:W0:Y:S02]  /*16bf0*/  @!P1 LDC.64 R2, c[0x0][0xc80] ;  /* 0x00032000ff029b82 */ /* 0x002e240000000a00 */
        /* <DEDUP_REMOVED lines=27> */
.L_x_4216:
[----:B------:R-:W-:Y:S02]  /*16db0*/  ULDC UR4, c[0x0][0xc38] ;  /* 0x00030e0000047ab9 */ /* 0x000fe40000000800 */
[----:B0-----:R-:W-:-:S04]  /*16dc0*/  IMAD.U32 R16, RZ, RZ, UR4 ;  /* 0x00000004ff107e24 */ /* 0x001fc8000f8e00ff */
[----:B--2---:R-:W-:-:S04]  /*16dd0*/  IMAD R6, R6, R16, RZ ;  /* 0x0000001006067224 */ /* 0x004fc800078e02ff */
[----:B------:R-:W-:-:S05]  /*16de0*/  IMAD.IADD R4, R4, 0x1, R6 ;  /* 0x0000000104047824 */ /* 0x000fca00078e0206 */
[----:B-1----:R-:W-:-:S13]  /*16df0*/  ISETP.GT.AND P6, PT, R4, R0, PT ;  /* 0x000000000400720c */ /* 0x002fda0003fc4270 */
[----:B------:R-:W-:Y:S05]  /*16e00*/  @P6 BRA `(.L_x_4133) ;  /* 0x00000000009c6947 */ /* 0x000fea0003800000 */
.L_x_4138:
        /* <DEDUP_REMOVED lines=14> */
.L_x_4136:
[----:B------:R-:W-:Y:S05]  /*16ef0*/  BSYNC B0 ;  /* 0x0000000000007941 */ /* 0x000fea0003800000 */
.L_x_4135:
        /* <DEDUP_REMOVED lines=18> */
.L_x_4224:
[----:B------:R-:W-:Y:S02]  /*17020*/  ULDC UR4, c[0x0][0xc38] ;  /* 0x00030e0000047ab9 */ /* 0x000fe40000000800 */
[----:B------:R-:W-:-:S04]  /*17030*/  IMAD.U32 R16, RZ, RZ, UR4 ;  /* 0x00000004ff107e24 */ /* 0x000fc8000f8e00ff */
[----:B-1----:R-:W-:-:S04]  /*17040*/  IMAD R6, R6, R16, RZ ;  /* 0x0000001006067224 */ /* 0x002fc800078e02ff */
[----:B------:R-:W-:-:S05]  /*17050*/  IMAD.IADD R4, R6, 0x1, R4 ;  /* 0x0000000106047824 */ /* 0x000fca00078e0204 */
[----:B------:R-:W-:-:S13]  /*17060*/  ISETP.GT.AND P6, PT, R4, R0, PT ;  /* 0x000000000400720c */ /* 0x000fda0003fc4270 */
[----:B------:R-:W-:Y:S05]  /*17070*/  @!P6 BRA `(.L_x_4138) ;  /* 0xfffffffc0064e947 */ /* 0x000fea000383ffff */
.L_x_4133:
        /* <DEDUP_REMOVED lines=8> */
.L_x_4228:
[----:B------:R-:W-:Y:S01]  /*17100*/  ISETP.NE.AND P0, PT, R5, RZ, PT ;  /* 0x000000ff0500720c */ /* 0x000fe20003f05270 */
[----:B-1----:R-:W-:-:S12]  /*17110*/  IMAD.MOV.U32 R2, RZ, RZ, RZ ;  /* 0x000000ffff027224 */ /* 0x002fd800078e00ff */
[----:B------:R-:W-:Y:S05]  /*17120*/  @!P0 BRA `(.L_x_4140) ;  /* 0x0000000000108947 */ /* 0x000fea0003800000 */
[----:B------:R-:W-:Y:S01]  /*17130*/  UMOV UR4, 0xffffffff ;  /* 0xffffffff00047882 */ /* 0x000fe20000000000 */
[----:B------:R-:W-:Y:S02]  /*17140*/  VIADD R12, R4, 0xffffffff ;  /* 0xffffffff040c7836 */ /* 0x000fe40000000000 */
[----:B------:R-:W-:Y:S05]  /*17150*/  BRA.DIV UR4, `(.L_x_4141) ;  /* 0x00000026040c7947 */ /* 0x000fea000b800000 */
[----:B------:R1:W3:Y:S02]  /*17160*/  SHFL.IDX PT, R2, R3, R12, 0x1f ;  /* 0x00001f0c03027589 */ /* 0x0002e400000e0000 */
.L_x_4140:
        /* <DEDUP_REMOVED lines=31> */
.L_x_4134:
[----:B------:R-:W-:Y:S01]  /*17360*/  UMOV UR4, URZ ;  /* 0x0000003f00047c82 */ /* 0x000fe20008000000 */
[----:B------:R-:W-:Y:S01]  /*17370*/  UMOV UR5, URZ ;  /* 0x0000003f00057c82 */ /* 0x000fe20008000000 */
[----:B------:R-:W-:Y:S01]  /*17380*/  ULDC UR6, c[0x0][0xc3c] ;  /* 0x00030f0000067ab9 */ /* 0x000fe20000000800 */
[----:B------:R-:W-:Y:S02]  /*17390*/  IMAD.MOV.U32 R16, RZ, RZ, R0 ;  /* 0x000000ffff107224 */ /* 0x000fe400078e0000 */
[----:B------:R-:W-:Y:S02]  /*173a0*/  IMAD.U32 R17, RZ, RZ, UR4 ;  /* 0x00000004ff117e24 */ /* 0x000fe4000f8e00ff */
[----:B------:R-:W-:Y:S02]  /*173b0*/  IMAD.U32 R18, RZ, RZ, UR5 ;  /* 0x00000005ff127e24 */ /* 0x000fe4000f8e00ff */
[----:B------:R-:W-:-:S07]  /*173c0*/  IMAD.U32 R19, RZ, RZ, UR6 ;  /* 0x00000006ff137e24 */ /* 0x000fce000f8e00ff */
.L_x_4142:
[----:B------:R0:W2:Y:S01]  /*173d0*/  LDL R3, [R1+0x4] ;  /* 0x0000040001037983 */ /* 0x0000a20000100800 */
[----:B------:R-:W1:Y:S01]  /*173e0*/  S2R R0, SR_TID.X ;  /* 0x0000000000007919 */ /* 0x000e620000002100 */
[----:B------:R-:W-:Y:S05]  /*173f0*/  WARPSYNC.ALL ;  /* 0x0000000000007948 */ /* 0x000fea0003800000 */
[----:B-1----:R-:W-:Y:S01]  /*17400*/  LOP3.LUT R0, R0, 0x1f, RZ, 0xc0, !PT ;  /* 0x0000001f00007812 */ /* 0x002fe200078ec0ff */
        /* <DEDUP_REMOVED lines=8> */
.L_x_4131:
[----:B------:R-:W-:Y:S02]  /*17490*/  ULDC UR4, c[0x0][0xc3c] ;  /* 0x00030f0000047ab9 */ /* 0x000fe40000000800 */
[----:B---3--:R-:W-:-:S13]  /*174a0*/  ISETP.GE.AND P0, PT, R19, UR4, PT ;  /* 0x0000000413007c0c */ /* 0x008fda000bf06270 */
[----:B------:R-:W-:Y:S05]  /*174b0*/  @!P0 BRA `(.L_x_4143) ;  /* 0xffffff8400388947 */ /* 0x000fea000383ffff */
[----:B------:R-:W-:Y:S05]  /*174c0*/  BSYNC B8 ;  /* 0x0000000000087941 */ /* 0x000fea0003800000 */
.L_x_3979:
        /* <DEDUP_REMOVED lines=12> */
.L_x_4231:
[----:B------:R-:W-:Y:S05]  /*17590*/  BSYNC B0 ;  /* 0x0000000000007941 */ /* 0x000fea0003800000 */
.L_x_4144:
[----:B------:R-:W-:-:S03]  /*175a0*/  UMOV UR4, 0xffffffff ;  /* 0xffffffff00047882 */ /* 0x000fc60000000000 */
[----:B------:R-:W-:Y:S05]  /*175b0*/  BRA.DIV UR4, `(.L_x_4146) ;  /* 0x0000002204307947 */ /* 0x000fea000b800000 */
[----:B------:R-:W1:Y:S02]  /*175c0*/  S2R R2, SR_TID.X ;  /* 0x0000000000027919 */ /* 0x000e640000002100 */
[----:B-1----:R-:W-:-:S04]  /*175d0*/  SHF.R.U32.HI R2, RZ, 0x5, R2 ;  /* 0x00000005ff027819 */ /* 0x002fc80000011602 */
[----:B------:R-:W-:-:S05]  /*175e0*/  LOP3.LUT R2, R2, 0x3, RZ, 0xc0, !PT ;  /* 0x0000000302027812 */ /* 0x000fca00078ec0ff */
[----:B------:R1:W2:Y:S02]  /*175f0*/  SHFL.IDX PT, R14, R2, RZ, 0x1f ;  /* 0x00001fff020e7589 */ /* 0x0002a400000e0000 */
.L_x_4234:
[----:B--2---:R-:W-:-:S13]  /*17600*/  ISETP.NE.AND P0, PT, R14, RZ, PT ;  /* 0x000000ff0e00720c */ /* 0x004fda0003f05270 */
[----:B------:R-:W-:Y:S05]  /*17610*/  @P0 BRA `(.L_x_3850) ;  /* 0x0000000000940947 */ /* 0x000fea0003800000 */
[----:B------:R-:W-:-:S03]  /*17620*/  UMOV UR4, 0xffffffff ;  /* 0xffffffff00047882 */ /* 0x000fc60000000000 */
[----:B------:R-:W-:Y:S05]  /*17630*/  BRA.DIV UR4, `(.L_x_4147) ;  /* 0x0000002204447947 */ /* 0x000fea000b800000 */
[----:B------:R-:W-:-:S13]  /*17640*/  ELECT P6, URZ, PT ;  /* 0x00000000003f782f */ /* 0x000fda00038c0000 */
.L_x_4237:
[----:B------:R-:W-:Y:S05]  /*17650*/  @!P6 BRA `(.L_x_3850) ;  /* 0x000000000084e947 */ /* 0x000fea0003800000 */
[----:B-1----:R-:W2:Y:S02]  /*17660*/  LDL.LU R2, [R1+0x60] ;  /* 0x0000600001027983 */ /* 0x002ea40000300800 */
[----:B--2---:R-:W-:-:S04]  /*17670*/  LOP3.LUT R2, R2, 0x2, RZ, 0xfc, !PT ;  /* 0x0000000202027812 */ /* 0x004fc800078efcff */
[----:B------:R-:W-:-:S13]  /*17680*/  ISETP.NE.AND P2, PT, R2, 0x3, PT ;  /* 0x000000030200780c */ /* 0x000fda0003f45270 */
[----:B------:R-:W-:Y:S05]  /*17690*/  @!P2 BRA `(.L_x_4148) ;  /* 0x000000000004a947 */ /* 0x000fea0003800000 */
[----:B------:R-:W-:Y:S01]  /*176a0*/  BPT.TRAP 0x1 ;  /* 0x000000040000795c */ /* 0x000fe20000300000 */
.L_x_4148:
[----:B0-----:R-:W2:Y:S04]  /*176b0*/  LDL R3, [R1+0x8] ;  /* 0x0000080001037983 */ /* 0x001ea80000100800 */
[----:B------:R-:W3:Y:S01]  /*176c0*/  LDL.LU R7, [R1+0x14] ;  /* 0x0000140001077983 */ /* 0x000ee20000300800 */
        /* <DEDUP_REMOVED lines=12> */
.L_x_4238:
[----:B------:R-:W1:Y:S02]  /*17790*/  SYNCS.PHASECHK.TRANS64.TRYWAIT P0, [R7+URZ], R2 ;  /* 0x00000002070075a7 */ /* 0x000e64000800017f */
[----:B-1----:R-:W-:Y:S05]  /*177a0*/  @!P0 BRA `(.L_x_4150) ;  /* 0x00000020001c8947 */ /* 0x002fea0003800000 */
.L_x_4239:
[----:B------:R-:W-:Y:S05]  /*177b0*/  @!P2 BRA `(.L_x_4151) ;  /* 0x000000000004a947 */ /* 0x000fea0003800000 */
[----:B------:R-:W-:Y:S01]  /*177c0*/  BPT.TRAP 0x1 ;  /* 0x000000040000795c */ /* 0x000fe20000300000 */
.L_x_4151:
[----:B------:R-:W2:Y:S01]  /*177d0*/  LDL.LU R4, [R1+0x8] ;  /* 0x0000080001047983 */ /* 0x000ea20000300800 */
[----:B------:R-:W-:-:S04]  /*177e0*/  VIADD R0, R0, 0x28c60 ;  /* 0x00028c6000007836 */ /* 0x000fc80000000000 */
[----:B--2---:R-:W-:-:S04]  /*177f0*/  IMAD R4, R4, 0x8, R0 ;  /* 0x0000000804047824 */ /* 0x004fc800078e0200 */
[----:B------:R-:W2:Y:S02]  /*17800*/  SYNCS.PHASECHK.TRANS64.TRYWAIT P0, [R4+URZ], R5 ;  /* 0x00000005040075a7 */ /* 0x000ea4000800017f */
[----:B--2---:R-:W-:Y:S05]  /*17810*/  @!P0 BRA `(.L_x_4152) ;  /* 0x0000002000148947 */ /* 0x004fea0003800000 */
.L_x_4240:
[----:B------:R-:W-:-:S07]  /*17820*/  IMAD R3, R3, 0x8, R0 ;  /* 0x0000000803037824 */ /* 0x000fce00078e0200 */
.L_x_4153:
[----:B---3--:R3:W4:Y:S02]  /*17830*/  SYNCS.PHASECHK.TRANS64.TRYWAIT P0, [R3+URZ], R2 ;  /* 0x00000002030075a7 */ /* 0x008724000800017f */
[----:B----4-:R-:W-:Y:S05]  /*17840*/  @!P0 NANOSLEEP.SYNCS 0x989680 ;  /* 0x009896800000895d */ /* 0x010fea0003900000 */
[----:B------:R-:W4:Y:S02]  /*17850*/  @!P0 SYNCS.PHASECHK.TRANS64 P0, [R3+URZ], R2 ;  /* 0x00000002030085a7 */ /* 0x000f24000800007f */
[----:B----4-:R-:W-:Y:S05]  /*17860*/  @!P0 BRA `(.L_x_4153) ;  /* 0xfffffffc00f08947 */ /* 0x010fea000383ffff */
.L_x_3850:
[----:B------:R-:W-:Y:S05]  /*17870*/  BSYNC B9 ;  /* 0x0000000000097941 */ /* 0x000fea0003800000 */
.L_x_3847:
[----:B------:R-:W-:Y:S05]  /*17880*/  EXIT ;  /* 0x000000000000794d */ /* 0x000fea0003800000 */
.L_x_3866:
[----:B0-----:R0:W1:Y:S02]  /*17890*/  SYNCS.PHASECHK.TRANS64.TRYWAIT P5, [R66+URZ+0x28c90], R75 ;  /* 0x028c904b420075a7 */ /* 0x00106400080a017f */
[----:B-1----:R-:W-:Y:S05]  /*178a0*/  @!P5 NANOSLEEP.SYNCS 0x989680 ;  /* 0x009896800000d95d */ /* 0x002fea0003900000 */
[----:B------:R-:W1:Y:S02]  /*178b0*/  @!P5 SYNCS.PHASECHK.TRANS64 P5, [R66+URZ+0x28c90], R75 ;  /* 0x028c904b4200d5a7 */ /* 0x000e6400080a007f */
[----:B-1----:R-:W-:Y:S05]  /*178c0*/  @!P5 BRA `(.L_x_3866) ;  /* 0xfffffffc00f0d947 */ /* 0x002fea000383ffff */
[----:B------:R-:W-:Y:S05]  /*178d0*/  BRA `(.L_x_4154) ;  /* 0xfffffeac00747947 */ /* 0x000fea000383ffff */
.L_x_3876:
[----:B-1----:R1:W2:Y:S02]  /*178e0*/  SYNCS.PHASECHK.TRANS64.TRYWAIT P5, [R66+URZ+0x28c90], R75 ;  /* 0x028c904b420075a7 */ /* 0x0022a400080a017f */
[----:B--2---:R-:W-:Y:S05]  /*178f0*/  @!P5 NANOSLEEP.SYNCS 0x989680 ;  /* 0x009896800000d95d */ /* 0x004fea0003900000 */
[----:B------:R-:W2:Y:S02]  /*17900*/  @!P5 SYNCS.PHASECHK.TRANS64 P5, [R66+URZ+0x28c90], R75 ;  /* 0x028c904b4200d5a7 */ /* 0x000ea400080a007f */
[----:B--2---:R-:W-:Y:S05]  /*17910*/  @!P5 BRA `(.L_x_3876) ;  /* 0xfffffffc00f0d947 */ /* 0x004fea000383ffff */
[----:B------:R-:W-:Y:S05]  /*17920*/  BRA `(.L_x_4155) ;  /* 0xfffffeb400cc7947 */ /* 0x000fea000383ffff */
.L_x_3881:
[----:B0-----:R0:W1:Y:S02]  /*17930*/  SYNCS.PHASECHK.TRANS64.TRYWAIT P5, [R66+URZ+0x28c90], R75 ;  /* 0x028c904b420075a7 */ /* 0x00106400080a017f */
[----:B-1----:R-:W-:Y:S05]  /*17940*/  @!P5 NANOSLEEP.SYNCS 0x989680 ;  /* 0x009896800000d95d */ /* 0x002fea0003900000 */
[----:B------:R-:W1:Y:S02]  /*17950*/  @!P5 SYNCS.PHASECHK.TRANS64 P5, [R66+URZ+0x28c90], R75 ;  /* 0x028c904b4200d5a7 */ /* 0x000e6400080a007f */
[----:B-1----:R-:W-:Y:S05]  /*17960*/  @!P5 BRA `(.L_x_3881) ;  /* 0xfffffffc00f0d947 */ /* 0x002fea000383ffff */
[----:B------:R-:W-:Y:S05]  /*17970*/  BRA `(.L_x_4156) ;  /* 0xfffffebc00e07947 */ /* 0x000fea000383ffff */
.L_x_3885:
[----:B------:R0:W0:Y:S02]  /*17980*/  SYNCS.PHASECHK.TRANS64.TRYWAIT P0, [R66+URZ+0x28cb0], R75 ;  /* 0x028cb04b420075a7 */ /* 0x000024000800017f */
[----:B0-----:R-:W-:Y:S05]  /*17990*/  @!P0 NANOSLEEP.SYNCS 0x989680 ;  /* 0x009896800000895d */ /* 0x001fea0003900000 */
[----:B------:R-:W0:Y:S02]  /*179a0*/  @!P0 SYNCS.PHASECHK.TRANS64 P0, [R66+URZ+0x28cb0], R75 ;  /* 0x028cb04b420085a7 */ /* 0x000e24000800007f */
[----:B0-----:R-:W-:Y:S05]  /*179b0*/  @!P0 BRA `(.L_x_3885) ;  /* 0xfffffffc00f08947 */ /* 0x001fea000383ffff */
[----:B------:R-:W-:Y:S05]  /*179c0*/  BRA `(.L_x_4157) ;  /* 0xfffffec000587947 */ /* 0x000fea000383ffff */
.L_x_3896:
[----:B0-----:R0:W1:Y:S02]  /*179d0*/  SYNCS.PHASECHK.TRANS64.TRYWAIT P0, [R13+URZ+0x28c50], R4 ;  /* 0x028c50040d0075a7 */ /* 0x001064000800017f */
[----:B-1----:R-:W-:Y:S05]  /*179e0*/  @!P0 NANOSLEEP.SYNCS 0x989680 ;  /* 0x009896800000895d */ /* 0x002fea0003900000 */
[----:B------:R-:W1:Y:S02]  /*179f0*/  @!P0 SYNCS.PHASECHK.TRANS64 P0, [R13+URZ+0x28c50], R4 ;  /* 0x028c50040d0085a7 */ /* 0x000e64000800007f */
[----:B-1----:R-:W-:Y:S05]  /*17a00*/  @!P0 BRA `(.L_x_3896) ;  /* 0xfffffffc00f08947 */ /* 0x002fea000383ffff */
[----:B------:R-:W-:Y:S05]  /*17a10*/  BRA `(.L_x_4158) ;  /* 0xfffffecc008c7947 */ /* 0x000fea000383ffff */
.L_x_3903:
[----:B-1----:R1:W2:Y:S02]  /*17a20*/  SYNCS.PHASECHK.TRANS64.TRYWAIT P0, [R0+URZ+0x28c50], R11 ;  /* 0x028c500b000075a7 */ /* 0x0022a4000800017f */
[----:B--2---:R-:W-:Y:S05]  /*17a30*/  @!P0 NANOSLEEP.SYNCS 0x989680 ;  /* 0x009896800000895d */ /* 0x004fea0003900000 */
[----:B------:R-:W2:Y:S02]  /*17a40*/  @!P0 SYNCS.PHASECHK.TRANS64 P0, [R0+URZ+0x28c50], R11 ;  /* 0x028c500b000085a7 */ /* 0x000ea4000800007f */
[----:B--2---:R-:W-:Y:S05]  /*17a50*/  @!P0 BRA `(.L_x_3903) ;  /* 0xfffffffc00f08947 */ /* 0x004fea000383ffff */
[----:B------:R-:W-:Y:S05]  /*17a60*/  BRA `(.L_x_3902) ;  /* 0xfffffed800b87947 */ /* 0x000fea000383ffff */
.L_x_3916:
        /* <DEDUP_REMOVED lines=8> */
.L_x_4160:
[----:B------:R-:W-:Y:S05]  /*17af0*/  BSYNC B1 ;  /* 0x0000000000017941 */ /* 0x000fea0003800000 */
.L_x_4159:
[----:B------:R-:W-:Y:S02]  /*17b00*/  IMAD.MOV.U32 R13, RZ, RZ, R26 ;  /* 0x000000ffff0d7224 */ /* 0x000fe400078e001a */
[----:B------:R-:W-:Y:S02]  /*17b10*/  IMAD.MOV.U32 R12, RZ, RZ, RZ ;  /* 0x000000ffff0c7224 */ /* 0x000fe400078e00ff */
[----:B------:R-:W-:Y:S02]  /*17b20*/  IMAD.MOV.U32 R11, RZ, RZ, 0x1c1f ;  /* 0x00001c1fff0b7424 */ /* 0x000fe400078e00ff */
[----:B------:R-:W-:Y:S02]  /*17b30*/  IMAD.MOV.U32 R15, RZ, RZ, -0x1 ;  /* 0xffffffffff0f7424 */ /* 0x000fe400078e00ff */
[----:B------:R-:W-:-:S07]  /*17b40*/  IMAD.MOV.U32 R0, RZ, RZ, R14 ;  /* 0x000000ffff007224 */ /* 0x000fce00078e000e */
[----:B------:R-:W-:Y:S05]  /*17b50*/  WARPSYNC.COLLECTIVE R15, `(.L_x_4161) ;  /* 0x000000000f087348 */ /* 0x000fea0003c00000 */
[----:B------:R0:W1:Y:S02]  /*17b60*/  SHFL.IDX P6, R14, R13, R12, R11 ;  /* 0x0000000c0d0e7389 */ /* 0x00006400000c000b */
[----:B01----:R-:W-:Y:S01]  /*17b70*/  ENDCOLLECTIVE ;  /* 0x000000000000791b */ /* 0x003fe20003800000 */
.L_x_4161:
[----:B------:R-:W-:Y:S02]  /*17b80*/  IMAD.MOV.U32 R13, RZ, RZ, R29 ;  /* 0x000000ffff0d7224 */ /* 0x000fe400078e001d */
[----:B------:R-:W-:-:S07]  /*17b90*/  IMAD.MOV.U32 R3, RZ, RZ, R14 ;  /* 0x000000ffff037224 */ /* 0x000fce00078e000e */
[----:B------:R-:W-:Y:S05]  /*17ba0*/  WARPSYNC.COLLECTIVE R15, `(.L_x_4162) ;  /* 0x000000000f087348 */ /* 0x000fea0003c00000 */
[----:B------:R0:W1:Y:S02]  /*17bb0*/  SHFL.IDX P6, R14, R13, R12, R11 ;  /* 0x0000000c0d0e7389 */ /* 0x00006400000c000b */
[----:B01----:R-:W-:Y:S01]  /*17bc0*/  ENDCOLLECTIVE ;  /* 0x000000000000791b */ /* 0x003fe20003800000 */
.L_x_4162:
[----:B------:R-:W-:Y:S02]  /*17bd0*/  IMAD.MOV.U32 R13, RZ, RZ, R28 ;  /* 0x000000ffff0d7224 */ /* 0x000fe400078e001c */
[----:B------:R-:W-:-:S07]  /*17be0*/  IMAD.MOV.U32 R4, RZ, RZ, R14 ;  /* 0x000000ffff047224 */ /* 0x000fce00078e000e */
[----:B------:R-:W-:Y:S05]  /*17bf0*/  WARPSYNC.COLLECTIVE R15, `(.L_x_4163) ;  /* 0x000000000f087348 */ /* 0x000fea0003c00000 */
[----:B------:R0:W1:Y:S02]  /*17c00*/  SHFL.IDX P6, R14, R13, R12, R11 ;  /* 0x0000000c0d0e7389 */ /* 0x00006400000c000b */
[----:B01----:R-:W-:Y:S01]  /*17c10*/  ENDCOLLECTIVE ;  /* 0x000000000000791b */ /* 0x003fe20003800000 */
.L_x_4163:
[----:B------:R-:W-:Y:S05]  /*17c20*/  BRA `(.L_x_4164) ;  /* 0xfffffee800e47947 */ /* 0x000fea000383ffff */
.L_x_3920:
[----:B0-----:R0:W1:Y:S02]  /*17c30*/  SYNCS.PHASECHK.TRANS64.TRYWAIT P0, [R2+URZ+0x28c00], R15 ;  /* 0x028c000f020075a7 */ /* 0x001064000800017f */
[----:B-1----:R-:W-:Y:S05]  /*17c40*/  @!P0 NANOSLEEP.SYNCS 0x989680 ;  /* 0x009896800000895d */ /* 0x002fea0003900000 */
[----:B------:R-:W1:Y:S02]  /*17c50*/  @!P0 SYNCS.PHASECHK.TRANS64 P0, [R2+URZ+0x28c00], R15 ;  /* 0x028c000f020085a7 */ /* 0x000e64000800007f */
[----:B-1----:R-:W-:Y:S05]  /*17c60*/  @!P0 BRA `(.L_x_3920) ;  /* 0xfffffffc00f08947 */ /* 0x002fea000383ffff */
[----:B------:R-:W-:Y:S05]  /*17c70*/  BRA `(.L_x_4165) ;  /* 0xfffffeec00f87947 */ /* 0x000fea000383ffff */
.L_x_3928:
        /* <DEDUP_REMOVED lines=8> */
.L_x_4167:
[----:B------:R-:W-:Y:S05]  /*17d00*/  BSYNC B1 ;  /* 0x0000000000017941 */ /* 0x000fea0003800000 */
.L_x_4166:
        /* <DEDUP_REMOVED lines=8> */
.L_x_4168:
[----:B------:R-:W-:Y:S02]  /*17d90*/  IMAD.MOV.U32 R13, RZ, RZ, R29 ;  /* 0x000000ffff0d7224 */ /* 0x000fe400078e001d */
[----:B------:R-:W-:-:S07]  /*17da0*/  IMAD.MOV.U32 R0, RZ, RZ, R14 ;  /* 0x000000ffff007224 */ /* 0x000fce00078e000e */
[----:B------:R-:W-:Y:S05]  /*17db0*/  WARPSYNC.COLLECTIVE R15, `(.L_x_4169) ;  /* 0x000000000f087348 */ /* 0x000fea0003c00000 */
[----:B------:R0:W1:Y:S02]  /*17dc0*/  SHFL.IDX P6, R14, R13, R12, R11 ;  /* 0x0000000c0d0e7389 */ /* 0x00006400000c000b */
[----:B01----:R-:W-:Y:S01]  /*17dd0*/  ENDCOLLECTIVE ;  /* 0x000000000000791b */ /* 0x003fe20003800000 */
.L_x_4169:
[----:B------:R-:W-:Y:S02]  /*17de0*/  IMAD.MOV.U32 R13, RZ, RZ, R28 ;  /* 0x000000ffff0d7224 */ /* 0x000fe400078e001c */
[----:B------:R-:W-:-:S07]  /*17df0*/  IMAD.MOV.U32 R5, RZ, RZ, R14 ;  /* 0x000000ffff057224 */ /* 0x000fce00078e000e */
[----:B------:R-:W-:Y:S05]  /*17e00*/  WARPSYNC.COLLECTIVE R15, `(.L_x_4170) ;  /* 0x000000000f087348 */ /* 0x000fea0003c00000 */
[----:B------:R0:W1:Y:S02]  /*17e10*/  SHFL.IDX P6, R14, R13, R12, R11 ;  /* 0x0000000c0d0e7389 */ /* 0x00006400000c000b */
[----:B01----:R-:W-:Y:S01]  /*17e20*/  ENDCOLLECTIVE ;  /* 0x000000000000791b */ /* 0x003fe20003800000 */
.L_x_4170:
[----:B------:R-:W-:Y:S02]  /*17e30*/  IMAD.MOV.U32 R12, RZ, RZ, R0 ;  /* 0x000000ffff0c7224 */ /* 0x000fe400078e0000 */
[----:B------:R-:W-:Y:S01]  /*17e40*/  IMAD.MOV.U32 R13, RZ, RZ, R3 ;  /* 0x000000ffff0d7224 */ /* 0x000fe200078e0003 */
[----:B------:R-:W-:Y:S06]  /*17e50*/  BRA `(.L_x_4171) ;  /* 0xfffffef800587947 */ /* 0x000fec000383ffff */
.L_x_3932:
[----:B0-----:R0:W1:Y:S02]  /*17e60*/  SYNCS.PHASECHK.TRANS64.TRYWAIT P1, [R2+URZ+0x28c00], R3 ;  /* 0x028c0003020075a7 */ /* 0x001064000802017f */
[----:B-1----:R-:W-:Y:S05]  /*17e70*/  @!P1 NANOSLEEP.SYNCS 0x989680 ;  /* 0x009896800000995d */ /* 0x002fea0003900000 */
[----:B------:R-:W1:Y:S02]  /*17e80*/  @!P1 SYNCS.PHASECHK.TRANS64 P1, [R2+URZ+0x28c00], R3 ;  /* 0x028c0003020095a7 */ /* 0x000e64000802007f */
[----:B-1----:R-:W-:Y:S05]  /*17e90*/  @!P1 BRA `(.L_x_3932) ;  /* 0xfffffffc00f09947 */ /* 0x002fea000383ffff */
[----:B------:R-:W-:Y:S05]  /*17ea0*/  BRA `(.L_x_4172) ;  /* 0xfffffefc00287947 */ /* 0x000fea000383ffff */
.L_x_3938:
[----:B0-----:R0:W1:Y:S02]  /*17eb0*/  SYNCS.PHASECHK.TRANS64.TRYWAIT P1, [R15+URZ+0x28c30], R58 ;  /* 0x028c303a0f0075a7 */ /* 0x001064000802017f */
[----:B-1----:R-:W-:Y:S05]  /*17ec0*/  @!P1 NANOSLEEP.SYNCS 0x989680 ;  /* 0x009896800000995d */ /* 0x002fea0003900000 */
[----:B------:R-:W1:Y:S02]  /*17ed0*/  @!P1 SYNCS.PHASECHK.TRANS64 P1, [R15+URZ+0x28c30], R58 ;  /* 0x028c303a0f0095a7 */ /* 0x000e64000802007f */
[----:B-1----:R-:W-:Y:S05]  /*17ee0*/  @!P1 BRA `(.L_x_3938) ;  /* 0xfffffffc00f09947 */ /* 0x002fea000383ffff */
[----:B------:R-:W-:Y:S05]  /*17ef0*/  BRA `(.L_x_3937) ;  /* 0xffffff08002c7947 */ /* 0x000fea000383ffff */
.L_x_3943:
[----:B--2---:R2:W3:Y:S02]  /*17f00*/  SYNCS.PHASECHK.TRANS64.TRYWAIT P2, [R15+URZ+0x28c50], R58 ;  /* 0x028c503a0f0075a7 */ /* 0x0044e4000804017f */
[----:B---3--:R-:W-:Y:S05]  /*17f10*/  @!P2 NANOSLEEP.SYNCS 0x989680 ;  /* 0x009896800000a95d */ /* 0x008fea0003900000 */
[----:B------:R-:W3:Y:S02]  /*17f20*/  @!P2 SYNCS.PHASECHK.TRANS64 P2, [R15+URZ+0x28c50], R58 ;  /* 0x028c503a0f00a5a7 */ /* 0x000ee4000804007f */
[----:B---3--:R-:W-:Y:S05]  /*17f30*/  @!P2 BRA `(.L_x_3943) ;  /* 0xfffffffc00f0a947 */ /* 0x008fea000383ffff */
[----:B------:R-:W-:Y:S05]  /*17f40*/  BRA `(.L_x_3942) ;  /* 0xffffff1800647947 */ /* 0x000fea000383ffff */
.L_x_3950:
[----:B-1----:R1:W2:Y:S02]  /*17f50*/  SYNCS.PHASECHK.TRANS64.TRYWAIT P3, [R216+URZ+0x28c30], R20 ;  /* 0x028c3014d80075a7 */ /* 0x0022a4000806017f */
[----:B--2---:R-:W-:Y:S05]  /*17f60*/  @!P3 NANOSLEEP.SYNCS 0x989680 ;  /* 0x009896800000b95d */ /* 0x004fea0003900000 */
[----:B------:R-:W2:Y:S02]  /*17f70*/  @!P3 SYNCS.PHASECHK.TRANS64 P3, [R216+URZ+0x28c30], R20 ;  /* 0x028c3014d800b5a7 */ /* 0x000ea4000806007f */
[----:B--2---:R-:W-:Y:S05]  /*17f80*/  @!P3 BRA `(.L_x_3950) ;  /* 0xfffffffc00f0b947 */ /* 0x004fea000383ffff */
[----:B------:R-:W-:Y:S05]  /*17f90*/  BRA `(.L_x_3949) ;  /* 0xffffff1c006c7947 */ /* 0x000fea000383ffff */
.L_x_3955:
[----:B----4-:R4:W0:Y:S02]  /*17fa0*/  SYNCS.PHASECHK.TRANS64.TRYWAIT P3, [R216+URZ+0x28c50], R20 ;  /* 0x028c5014d80075a7 */ /* 0x010824000806017f */
[----:B0-----:R-:W-:Y:S05]  /*17fb0*/  @!P3 NANOSLEEP.SYNCS 0x989680 ;  /* 0x009896800000b95d */ /* 0x001fea0003900000 */
[----:B------:R-:W0:Y:S02]  /*17fc0*/  @!P3 SYNCS.PHASECHK.TRANS64 P3, [R216+URZ+0x28c50], R20 ;  /* 0x028c5014d800b5a7 */ /* 0x000e24000806007f */
[----:B0-----:R-:W-:Y:S05]  /*17fd0*/  @!P3 BRA `(.L_x_3955) ;  /* 0xfffffffc00f0b947 */ /* 0x001fea000383ffff */
[----:B------:R-:W-:Y:S05]  /*17fe0*/  BRA `(.L_x_3954) ;  /* 0xffffff3000c47947 */ /* 0x000fea000383ffff */
.L_x_3985:
        /* <DEDUP_REMOVED lines=11> */
.L_x_4174:
[----:B------:R-:W-:Y:S05]  /*180a0*/  BSYNC B1 ;  /* 0x0000000000017941 */ /* 0x000fea0003800000 */
.L_x_4173:
[----:B------:R-:W-:Y:S05]  /*180b0*/  BRA `(.L_x_4175) ;  /* 0xffffff7c00f87947 */ /* 0x000fea000383ffff */
.L_x_3987:
[----:B------:R-:W-:Y:S01]  /*180c0*/  BSSY B1, `(.L_x_4176) ;  /* 0x0000006000017945 */ /* 0x000fe20003800000 */
[----:B------:R-:W-:-:S07]  /*180d0*/  IMAD.MOV.U32 R15, RZ, RZ, -0x1 ;  /* 0xffffffffff0f7424 */ /* 0x000fce00078e00ff */
[----:B01----:R-:W-:Y:S05]  /*180e0*/  WARPSYNC.COLLECTIVE R15, `(.L_x_4177) ;  /* 0x000000000f0c7348 */ /* 0x003fea0003c00000 */
[----:B------:R-:W-:Y:S02]  /*180f0*/  ELECT P6, UR62, PT ;  /* 0x00000000003e782f */ /* 0x000fe400038c0000 */
[----:B------:R-:W-:Y:S01]  /*18100*/  MOV R14, UR62 ;  /* 0x0000003e000e7c02 */ /* 0x000fe20008000f00 */
[----:B01----:R-:W-:Y:S10]  /*18110*/  ENDCOLLECTIVE ;  /* 0x000000000000791b */ /* 0x003ff40003800000 */
.L_x_4177:
[----:B------:R-:W-:Y:S05]  /*18120*/  BSYNC B1 ;  /* 0x0000000000017941 */ /* 0x000fea0003800000 */
.L_x_4176:
[----:B------:R-:W-:Y:S05]  /*18130*/  BRA `(.L_x_3986) ;  /* 0xffffff7c00f07947 */ /* 0x000fea000383ffff */
.L_x_3989:
[----:B-1----:R-:W2:Y:S02]  /*18140*/  LDL R5, [R1+0x4] ;  /* 0x0000040001057983 */ /* 0x002ea40000100800 */
[----:B--2---:R1:W2:Y:S02]  /*18150*/  SYNCS.PHASECHK.TRANS64.TRYWAIT P0, [R5+URZ+0x28c20], R4 ;  /* 0x028c2004050075a7 */ /* 0x0042a4000800017f */
[----:B--2---:R-:W-:Y:S05]  /*18160*/  @!P0 NANOSLEEP.SYNCS 0x989680 ;  /* 0x009896800000895d */ /* 0x004fea0003900000 */
[----:B------:R-:W2:Y:S02]  /*18170*/  @!P0 SYNCS.PHASECHK.TRANS64 P0, [R5+URZ+0x28c20], R4 ;  /* 0x028c2004050085a7 */ /* 0x000ea4000800007f */
[----:B--2---:R-:W-:Y:S05]  /*18180*/  @!P0 BRA `(.L_x_3989) ;  /* 0xfffffffc00ec8947 */ /* 0x004fea000383ffff */
[----:B------:R-:W-:Y:S05]  /*18190*/  BRA `(.L_x_4178) ;  /* 0xffffff8000007947 */ /* 0x000fea000383ffff */
.L_x_3993:
[----:B-1----:R1:W2:Y:S02]  /*181a0*/  SYNCS.PHASECHK.TRANS64.TRYWAIT P0, [R5+URZ+0x28ca0], R9 ;  /* 0x028ca009050075a7 */ /* 0x0022a4000800017f */
[----:B--2---:R-:W-:Y:S05]  /*181b0*/  @!P0 NANOSLEEP.SYNCS 0x989680 ;  /* 0x009896800000895d */ /* 0x004fea0003900000 */
[----:B------:R-:W2:Y:S02]  /*181c0*/  @!P0 SYNCS.PHASECHK.TRANS64 P0, [R5+URZ+0x28ca0], R9 ;  /* 0x028ca009050085a7 */ /* 0x000ea4000800007f */
[----:B--2---:R-:W-:Y:S05]  /*181d0*/  @!P0 BRA `(.L_x_3993) ;  /* 0xfffffffc00f08947 */ /* 0x004fea000383ffff */
[----:B------:R-:W-:Y:S05]  /*181e0*/  BRA `(.L_x_4179) ;  /* 0xffffff8000287947 */ /* 0x000fea000383ffff */
.L_x_3998:
[----:B--2---:R2:W3:Y:S02]  /*181f0*/  SYNCS.PHASECHK.TRANS64.TRYWAIT P0, [R5+URZ+0x28cc0], R9 ;  /* 0x028cc009050075a7 */ /* 0x0044e4000800017f */
[----:B---3--:R-:W-:Y:S05]  /*18200*/  @!P0 NANOSLEEP.SYNCS 0x989680 ;  /* 0x009896800000895d */ /* 0x008fea0003900000 */
[----:B------:R-:W3:Y:S02]  /*18210*/  @!P0 SYNCS.PHASECHK.TRANS64 P0, [R5+URZ+0x28cc0], R9 ;  /* 0x028cc009050085a7 */ /* 0x000ee4000800007f */
[----:B---3--:R-:W-:Y:S05]  /*18220*/  @!P0 BRA `(.L_x_3998) ;  /* 0xfffffffc00f08947 */ /* 0x008fea000383ffff */
[----:B------:R-:W-:Y:S05]  /*18230*/  BRA `(.L_x_4180) ;  /* 0xffffff8000ac7947 */ /* 0x000fea000383ffff */
.L_x_4012:
[----:B-1----:R1:W2:Y:S02]  /*18240*/  SYNCS.PHASECHK.TRANS64.TRYWAIT P1, [R5+URZ+0x28ca0], R6 ;  /* 0x028ca006050075a7 */ /* 0x0022a4000802017f */
[----:B--2---:R-:W-:Y:S05]  /*18250*/  @!P1 NANOSLEEP.SYNCS 0x989680 ;  /* 0x009896800000995d */ /* 0x004fea0003900000 */
[----:B------:R-:W2:Y:S02]  /*18260*/  @!P1 SYNCS.PHASECHK.TRANS64 P1, [R5+URZ+0x28ca0], R6 ;  /* 0x028ca006050095a7 */ /* 0x000ea4000802007f */
[----:B--2---:R-:W-:Y:S05]  /*18270*/  @!P1 BRA `(.L_x_4012) ;  /* 0xfffffffc00f09947 */ /* 0x004fea000383ffff */
[----:B------:R-:W-:Y:S05]  /*18280*/  BRA `(.L_x_4181) ;  /* 0xffffff8c00347947 */ /* 0x000fea000383ffff */
.L_x_4017:
[----:B--2---:R2:W3:Y:S02]  /*18290*/  SYNCS.PHASECHK.TRANS64.TRYWAIT P1, [R5+URZ+0x28cc0], R6 ;  /* 0x028cc006050075a7 */ /* 0x0044e4000802017f */
[----:B---3--:R-:W-:Y:S05]  /*182a0*/  @!P1 NANOSLEEP.SYNCS 0x989680 ;  /* 0x009896800000995d */ /* 0x008fea0003900000 */
[----:B------:R-:W3:Y:S02]  /*182b0*/  @!P1 SYNCS.PHASECHK.TRANS64 P1, [R5+URZ+0x28cc0], R6 ;  /* 0x028cc006050095a7 */ /* 0x000ee4000802007f */
[----:B---3--:R-:W-:Y:S05]  /*182c0*/  @!P1 BRA `(.L_x_4017) ;  /* 0xfffffffc00f09947 */ /* 0x008fea000383ffff */
[----:B------:R-:W-:Y:S05]  /*182d0*/  BRA `(.L_x_4182) ;  /* 0xffffff8c00b47947 */ /* 0x000fea000383ffff */
.L_x_4037:
        /* <DEDUP_REMOVED lines=11> */
.L_x_4184:
[----:B------:R-:W-:Y:S05]  /*18390*/  BSYNC B0 ;  /* 0x0000000000007941 */ /* 0x000fea0003800000 */
.L_x_4183:
[----:B------:R-:W-:Y:S05]  /*183a0*/  BRA `(.L_x_4185) ;  /* 0xffffff9c00987947 */ /* 0x000fea000383ffff */
.L_x_4039:
[----:B------:R-:W-:Y:S01]  /*183b0*/  BSSY B0, `(.L_x_4186) ;  /* 0x0000006000007945 */ /* 0x000fe20003800000 */
[----:B------:R-:W-:-:S07]  /*183c0*/  IMAD.MOV.U32 R15, RZ, RZ, -0x1 ;  /* 0xffffffffff0f7424 */ /* 0x000fce00078e00ff */
[----:B01----:R-:W-:Y:S05]  /*183d0*/  WARPSYNC.COLLECTIVE R15, `(.L_x_4187) ;  /* 0x000000000f0c7348 */ /* 0x003fea0003c00000 */
[----:B------:R-:W-:Y:S02]  /*183e0*/  ELECT P6, UR62, PT ;  /* 0x00000000003e782f */ /* 0x000fe400038c0000 */
[----:B------:R-:W-:Y:S01]  /*183f0*/  MOV R14, UR62 ;  /* 0x0000003e000e7c02 */ /* 0x000fe20008000f00 */
[----:B01----:R-:W-:Y:S10]  /*18400*/  ENDCOLLECTIVE ;  /* 0x000000000000791b */ /* 0x003ff40003800000 */
.L_x_4187:
[----:B------:R-:W-:Y:S05]  /*18410*/  BSYNC B0 ;  /* 0x0000000000007941 */ /* 0x000fea0003800000 */
.L_x_4186:
[----:B------:R-:W-:Y:S05]  /*18420*/  BRA `(.L_x_4188) ;  /* 0xffffff9c00a47947 */ /* 0x000fea000383ffff */
.L_x_4041:
[----:B-1----:R1:W2:Y:S02]  /*18430*/  SYNCS.PHASECHK.TRANS64.TRYWAIT P0, [R0+URZ+0x28c40], R2 ;  /* 0x028c4002000075a7 */ /* 0x0022a4000800017f */
[----:B--2---:R-:W-:Y:S05]  /*18440*/  @!P0 NANOSLEEP.SYNCS 0x989680 ;  /* 0x009896800000895d */ /* 0x004fea0003900000 */
[----:B------:R-:W2:Y:S02]  /*18450*/  @!P0 SYNCS.PHASECHK.TRANS64 P0, [R0+URZ+0x28c40], R2 ;  /* 0x028c4002000085a7 */ /* 0x000ea4000800007f */
[----:B--2---:R-:W-:Y:S05]  /*18460*/  @!P0 BRA `(.L_x_4041) ;  /* 0xfffffffc00f08947 */ /* 0x004fea000383ffff */
[----:B------:R-:W-:Y:S05]  /*18470*/  BRA `(.L_x_4189) ;  /* 0xffffffa000107947 */ /* 0x000fea000383ffff */
.L_x_4045:
        /* <DEDUP_REMOVED lines=12> */
.L_x_4190:
[----:B------:R-:W-:Y:S02]  /*18540*/  IMAD.MOV.U32 R13, RZ, RZ, R3 ;  /* 0x000000ffff0d7224 */ /* 0x000fe400078e0003 */
[----:B------:R-:W-:-:S07]  /*18550*/  IMAD.MOV.U32 R4, RZ, RZ, R14 ;  /* 0x000000ffff047224 */ /* 0x000fce00078e000e */
[----:B------:R-:W-:Y:S05]  /*18560*/  WARPSYNC.COLLECTIVE R15, `(.L_x_4191) ;  /* 0x000000000f087348 */ /* 0x000fea0003c00000 */
[----:B------:R0:W1:Y:S02]  /*18570*/  SHFL.IDX P6, R14, R13, R12, R11 ;  /* 0x0000000c0d0e7389 */ /* 0x00006400000c000b */
[----:B01----:R-:W-:Y:S01]  /*18580*/  ENDCOLLECTIVE ;  /* 0x000000000000791b */ /* 0x003fe20003800000 */
.L_x_4191:
[----:B------:R-:W-:Y:S02]  /*18590*/  IMAD.MOV.U32 R13, RZ, RZ, R2 ;  /* 0x000000ffff0d7224 */ /* 0x000fe400078e0002 */
[----:B------:R-:W-:Y:S02]  /*185a0*/  IMAD.MOV.U32 R12, RZ, RZ, 0x1 ;  /* 0x00000001ff0c7424 */ /* 0x000fe400078e00ff */
[----:B------:R-:W-:-:S07]  /*185b0*/  IMAD.MOV.U32 R5, RZ, RZ, R14 ;  /* 0x000000ffff057224 */ /* 0x000fce00078e000e */
[----:B------:R-:W-:Y:S05]  /*185c0*/  WARPSYNC.COLLECTIVE R15, `(.L_x_4192) ;  /* 0x000000000f087348 */ /* 0x000fea0003c00000 */
[----:B------:R0:W1:Y:S02]  /*185d0*/  SHFL.IDX P6, R14, R13, R12, R11 ;  /* 0x0000000c0d0e7389 */ /* 0x00006400000c000b */
[----:B01----:R-:W-:Y:S01]  /*185e0*/  ENDCOLLECTIVE ;  /* 0x000000000000791b */ /* 0x003fe20003800000 */
.L_x_4192:
        /* <DEDUP_REMOVED lines=10> */
.L_x_4193:
        /* <DEDUP_REMOVED lines=11> */
.L_x_4194:
        /* <DEDUP_REMOVED lines=10> */
.L_x_4195:
        /* <DEDUP_REMOVED lines=12> */
.L_x_4196:
        /* <DEDUP_REMOVED lines=14> */
.L_x_4197:
[----:B------:R-:W-:Y:S01]  /*18980*/  IMAD.MOV.U32 R3, RZ, RZ, R14 ;  /* 0x000000ffff037224 */ /* 0x000fe200078e000e */
[----:B------:R-:W-:Y:S06]  /*18990*/  BRA `(.L_x_4198) ;  /* 0xffffffa4007c7947 */ /* 0x000fec000383ffff */
.L_x_4048:
[----:B0-----:R-:W2:Y:S02]  /*189a0*/  LDL R2, [R1+0x4] ;  /* 0x0000040001027983 */ /* 0x001ea40000100800 */
[----:B--2---:R0:W1:Y:S02]  /*189b0*/  SYNCS.PHASECHK.TRANS64.TRYWAIT P0, [R2+URZ+0x28c20], R0 ;  /* 0x028c2000020075a7 */ /* 0x004064000800017f */
[----:B-1----:R-:W-:Y:S05]  /*189c0*/  @!P0 NANOSLEEP.SYNCS 0x989680 ;  /* 0x009896800000895d */ /* 0x002fea0003900000 */
[----:B------:R-:W1:Y:S02]  /*189d0*/  @!P0 SYNCS.PHASECHK.TRANS64 P0, [R2+URZ+0x28c20], R0 ;  /* 0x028c2000020085a7 */ /* 0x000e64000800007f */
[----:B-1----:R-:W-:Y:S05]  /*189e0*/  @!P0 BRA `(.L_x_4048) ;  /* 0xfffffffc00ec8947 */ /* 0x002fea000383ffff */
[----:B------:R-:W-:Y:S05]  /*189f0*/  BRA `(.L_x_4199) ;  /* 0xffffffa400dc7947 */ /* 0x000fea000383ffff */
.L_x_4052:
[----:B0-----:R0:W1:Y:S02]  /*18a00*/  SYNCS.PHASECHK.TRANS64.TRYWAIT P0, [R3+URZ+0x28c60], R0 ;  /* 0x028c6000030075a7 */ /* 0x001064000800017f */
[----:B-1----:R-:W-:Y:S05]  /*18a10*/  @!P0 NANOSLEEP.SYNCS 0x989680 ;  /* 0x009896800000895d */ /* 0x002fea0003900000 */
[----:B------:R-:W1:Y:S02]  /*18a20*/  @!P0 SYNCS.PHASECHK.TRANS64 P0, [R3+URZ+0x28c60], R0 ;  /* 0x028c6000030085a7 */ /* 0x000e64000800007f */
[----:B-1----:R-:W-:Y:S05]  /*18a30*/  @!P0 BRA `(.L_x_4052) ;  /* 0xfffffffc00f08947 */ /* 0x002fea000383ffff */
[----:B------:R-:W-:Y:S05]  /*18a40*/  BRA `(.L_x_4200) ;  /* 0xffffffa8000c7947 */ /* 0x000fea000383ffff */
.L_x_4071:
[----:B-1----:R1:W2:Y:S02]  /*18a50*/  SYNCS.PHASECHK.TRANS64.TRYWAIT P0, [R3+URZ+0x28c40], R2 ;  /* 0x028c4002030075a7 */ /* 0x0022a4000800017f */
[----:B--2---:R-:W-:Y:S05]  /*18a60*/  @!P0 NANOSLEEP.SYNCS 0x989680 ;  /* 0x009896800000895d */ /* 0x004fea0003900000 */
[----:B------:R-:W2:Y:S02]  /*18a70*/  @!P0 SYNCS.PHASECHK.TRANS64 P0, [R3+URZ+0x28c40], R2 ;  /* 0x028c4002030085a7 */ /* 0x000ea4000800007f */
[----:B--2---:R-:W-:Y:S05]  /*18a80*/  @!P0 BRA `(.L_x_4071) ;  /* 0xfffffffc00f08947 */ /* 0x004fea000383ffff */
[----:B------:R-:W-:Y:S05]  /*18a90*/  BRA `(.L_x_4201) ;  /* 0xffffffb4003c7947 */ /* 0x000fea000383ffff */
.L_x_4076:
[----:B0-----:R0:W2:Y:S02]  /*18aa0*/  SYNCS.PHASECHK.TRANS64.TRYWAIT P0, [R3+URZ+0x28c60], R2 ;  /* 0x028c6002030075a7 */ /* 0x0010a4000800017f */
[----:B--2---:R-:W-:Y:S05]  /*18ab0*/  @!P0 NANOSLEEP.SYNCS 0x989680 ;  /* 0x009896800000895d */ /* 0x004fea0003900000 */
[----:B------:R-:W2:Y:S02]  /*18ac0*/  @!P0 SYNCS.PHASECHK.TRANS64 P0, [R3+URZ+0x28c60], R2 ;  /* 0x028c6002030085a7 */ /* 0x000ea4000800007f */
[----:B--2---:R-:W-:Y:S05]  /*18ad0*/  @!P0 BRA `(.L_x_4076) ;  /* 0xfffffffc00f08947 */ /* 0x004fea000383ffff */
[----:B------:R-:W-:Y:S05]  /*18ae0*/  BRA `(.L_x_4202) ;  /* 0xffffffb400c47947 */ /* 0x000fea000383ffff */
.L_x_4091:
[----:B0-----:R0:W1:Y:S02]  /*18af0*/  SYNCS.PHASECHK.TRANS64.TRYWAIT P0, [R4+URZ+0x28c40], R2 ;  /* 0x028c4002040075a7 */ /* 0x001064000800017f */
[----:B-1----:R-:W-:Y:S05]  /*18b00*/  @!P0 NANOSLEEP.SYNCS 0x989680 ;  /* 0x009896800000895d */ /* 0x002fea0003900000 */
[----:B------:R-:W1:Y:S02]  /*18b10*/  @!P0 SYNCS.PHASECHK.TRANS64 P0, [R4+URZ+0x28c40], R2 ;  /* 0x028c4002040085a7 */ /* 0x000e64000800007f */
[----:B-1----:R-:W-:Y:S05]  /*18b20*/  @!P0 BRA `(.L_x_4091) ;  /* 0xfffffffc00f08947 */ /* 0x002fea000383ffff */
[----:B------:R-:W-:Y:S05]  /*18b30*/  BRA `(.L_x_4203) ;  /* 0xffffffc000d47947 */ /* 0x000fea000383ffff */
.L_x_4096:
[----:B-1----:R1:W2:Y:S02]  /*18b40*/  SYNCS.PHASECHK.TRANS64.TRYWAIT P0, [R4+URZ+0x28c60], R2 ;  /* 0x028c6002040075a7 */ /* 0x0022a4000800017f */
[----:B--2---:R-:W-:Y:S05]  /*18b50*/  @!P0 NANOSLEEP.SYNCS 0x989680 ;  /* 0x009896800000895d */ /* 0x004fea0003900000 */
[----:B------:R-:W2:Y:S02]  /*18b60*/  @!P0 SYNCS.PHASECHK.TRANS64 P0, [R4+URZ+0x28c60], R2 ;  /* 0x028c6002040085a7 */ /* 0x000ea4000800007f */
[----:B--2---:R-:W-:Y:S05]  /*18b70*/  @!P0 BRA `(.L_x_4096) ;  /* 0xfffffffc00f08947 */ /* 0x004fea000383ffff */
[----:B------:R-:W-:Y:S05]  /*18b80*/  BRA `(.L_x_4204) ;  /* 0xffffffc400587947 */ /* 0x000fea000383ffff */
.L_x_4111:
[----:B-1----:R1:W2:Y:S02]  /*18b90*/  SYNCS.PHASECHK.TRANS64.TRYWAIT P0, [R4+URZ+0x28c40], R2 ;  /* 0x028c4002040075a7 */ /* 0x0022a4000800017f */
[----:B--2---:R-:W-:Y:S05]  /*18ba0*/  @!P0 NANOSLEEP.SYNCS 0x989680 ;  /* 0x009896800000895d */ /* 0x004fea0003900000 */
[----:B------:R-:W2:Y:S02]  /*18bb0*/  @!P0 SYNCS.PHASECHK.TRANS64 P0, [R4+URZ+0x28c40], R2 ;  /* 0x028c4002040085a7 */ /* 0x000ea4000800007f */
[----:B--2---:R-:W-:Y:S05]  /*18bc0*/  @!P0 BRA `(.L_x_4111) ;  /* 0xfffffffc00f08947 */ /* 0x004fea000383ffff */
[----:B------:R-:W-:Y:S05]  /*18bd0*/  BRA `(.L_x_4205) ;  /* 0xffffffd000447947 */ /* 0x000fea000383ffff */
.L_x_4116:
[----:B0-----:R0:W2:Y:S02]  /*18be0*/  SYNCS.PHASECHK.TRANS64.TRYWAIT P0, [R4+URZ+0x28c60], R2 ;  /* 0x028c6002040075a7 */ /* 0x0010a4000800017f */
[----:B--2---:R-:W-:Y:S05]  /*18bf0*/  @!P0 NANOSLEEP.SYNCS 0x989680 ;  /* 0x009896800000895d */ /* 0x004fea0003900000 */
[----:B------:R-:W2:Y:S02]  /*18c00*/  @!P0 SYNCS.PHASECHK.TRANS64 P0, [R4+URZ+0x28c60], R2 ;  /* 0x028c6002040085a7 */ /* 0x000ea4000800007f */
[----:B--2---:R-:W-:Y:S05]  /*18c10*/  @!P0 BRA `(.L_x_4116) ;  /* 0xfffffffc00f08947 */ /* 0x004fea000383ffff */
[----:B------:R-:W-:Y:S05]  /*18c20*/  BRA `(.L_x_4206) ;  /* 0xffffffd000cc7947 */ /* 0x000fea000383ffff */
.L_x_4132:
[----:B------:R-:W-:Y:S01]  /*18c30*/  BSSY B0, `(.L_x_4207) ;  /* 0x0000008000007945 */ /* 0x000fe20003800000 */
[----:B------:R-:W-:Y:S02]  /*18c40*/  IMAD.MOV.U32 R13, RZ, RZ, R16 ;  /* 0x000000ffff0d7224 */ /* 0x000fe400078e0010 */
[----:B------:R-:W-:Y:S02]  /*18c50*/  IMAD.MOV.U32 R12, RZ, RZ, RZ ;  /* 0x000000ffff0c7224 */ /* 0x000fe400078e00ff */
[----:B------:R-:W-:Y:S02]  /*18c60*/  IMAD.MOV.U32 R11, RZ, RZ, 0x1f ;  /* 0x0000001fff0b7424 */ /* 0x000fe400078e00ff */
[----:B------:R-:W-:-:S07]  /*18c70*/  IMAD.MOV.U32 R15, RZ, RZ, -0x1 ;  /* 0xffffffffff0f7424 */ /* 0x000fce00078e00ff */
[----:B-1---5:R-:W-:Y:S05]  /*18c80*/  WARPSYNC.COLLECTIVE R15, `(.L_x_4208) ;  /* 0x000000000f087348 */ /* 0x022fea0003c00000 */
[----:B------:R0:W2:Y:S02]  /*18c90*/  SHFL.IDX P6, R14, R13, R12, R11 ;  /* 0x0000000c0d0e7389 */ /* 0x0000a400000c000b */
[----:B012--5:R-:W-:Y:S01]  /*18ca0*/  ENDCOLLECTIVE ;  /* 0x000000000000791b */ /* 0x027fe20003800000 */
.L_x_4208:
[----:B------:R-:W-:Y:S05]  /*18cb0*/  BSYNC B0 ;  /* 0x0000000000007941 */ /* 0x000fea0003800000 */
.L_x_4207:
[----:B------:R-:W-:Y:S01]  /*18cc0*/  IMAD.MOV.U32 R13, RZ, RZ, R16 ;  /* 0x000000ffff0d7224 */ /* 0x000fe200078e0010 */
[----:B------:R-:W-:Y:S01]  /*18cd0*/  MOV R15, 0xffffffff ;  /* 0xffffffff000f7802 */ /* 0x000fe20000000f00 */
[----:B------:R-:W-:Y:S02]  /*18ce0*/  IMAD.MOV.U32 R12, RZ, RZ, 0x1 ;  /* 0x00000001ff0c7424 */ /* 0x000fe400078e00ff */
[----:B------:R-:W-:Y:S02]  /*18cf0*/  IMAD.MOV.U32 R11, RZ, RZ, 0x1f ;  /* 0x0000001fff0b7424 */ /* 0x000fe400078e00ff */
[----:B------:R-:W-:Y:S02]  /*18d00*/  IMAD.IADD R5, R19, 0x1, R7 ;  /* 0x0000000113057824 */ /* 0x000fe400078e0207 */
[----:B------:R-:W-:-:S07]  /*18d10*/  IMAD.MOV.U32 R0, RZ, RZ, R14 ;  /* 0x000000ffff007224 */ /* 0x000fce00078e000e */
[----:B------:R-:W-:Y:S05]  /*18d20*/  WARPSYNC.COLLECTIVE R15, `(.L_x_4209) ;  /* 0x000000000f087348 */ /* 0x000fea0003c00000 */
[----:B------:R0:W1:Y:S02]  /*18d30*/  SHFL.IDX P6, R14, R13, R12, R11 ;  /* 0x0000000c0d0e7389 */ /* 0x00006400000c000b */
[----:B01----:R-:W-:Y:S01]  /*18d40*/  ENDCOLLECTIVE ;  /* 0x000000000000791b */ /* 0x003fe20003800000 */
.L_x_4209:
        /* <DEDUP_REMOVED lines=18> */
.L_x_4210:
        /* <DEDUP_REMOVED lines=8> */
.L_x_4211:
        /* <DEDUP_REMOVED lines=8> */
.L_x_4212:
        /* <DEDUP_REMOVED lines=8> */
.L_x_4213:
        /* <DEDUP_REMOVED lines=8> */
.L_x_4214:
        /* <DEDUP_REMOVED lines=9> */
.L_x_4215:
[----:B------:R-:W-:Y:S01]  /*19100*/  IMAD.MOV.U32 R6, RZ, RZ, R14 ;  /* 0x000000ffff067224 */ /* 0x000fe200078e000e */
[----:B------:R-:W-:Y:S06]  /*19110*/  BRA `(.L_x_4216) ;  /* 0xffffffdc00247947 */ /* 0x000fec000383ffff */
.L_x_4137:
        /* <DEDUP_REMOVED lines=8> */
.L_x_4218:
[----:B------:R-:W-:Y:S05]  /*191a0*/  BSYNC B0 ;  /* 0x0000000000007941 */ /* 0x000fea0003800000 */
.L_x_4217:
        /* <DEDUP_REMOVED lines=9> */
.L_x_4219:
        /* <DEDUP_REMOVED lines=8> */
.L_x_4220:
        /* <DEDUP_REMOVED lines=8> */
.L_x_4221:
        /* <DEDUP_REMOVED lines=8> */
.L_x_4222:
        /* <DEDUP_REMOVED lines=9> */
.L_x_4223:
[----:B------:R-:W-:Y:S01]  /*19450*/  IMAD.MOV.U32 R6, RZ, RZ, R14 ;  /* 0x000000ffff067224 */ /* 0x000fe200078e000e */
[----:B------:R-:W-:Y:S06]  /*19460*/  BRA `(.L_x_4224) ;  /* 0xffffffd800ec7947 */ /* 0x000fec000383ffff */
.L_x_4139:
[----:B------:R-:W-:Y:S01]  /*19470*/  BSSY B0, `(.L_x_4225) ;  /* 0x0000006000007945 */ /* 0x000fe20003800000 */
[----:B------:R-:W-:Y:S01]  /*19480*/  PLOP3.LUT P6, PT, P6, PT, PT, 0x8, 0x0 ;  /* 0x000000000000781c */ /* 0x000fe200037ce170 */
[----:B------:R-:W-:-:S12]  /*19490*/  IMAD.MOV.U32 R15, RZ, RZ, -0x1 ;  /* 0xffffffffff0f7424 */ /* 0x000fd800078e00ff */
[----:B0----5:R-:W-:Y:S05]  /*194a0*/  WARPSYNC.COLLECTIVE R15, `(.L_x_4226) ;  /* 0x000000000f087348 */ /* 0x021fea0003c00000 */
[----:B------:R-:W-:Y:S01]  /*194b0*/  VOTE.ANY R14, PT, P6 ;  /* 0x00000000000e7806 */ /* 0x000fe200030e0100 */
[----:B0----5:R-:W-:Y:S06]  /*194c0*/  ENDCOLLECTIVE ;  /* 0x000000000000791b */ /* 0x021fec0003800000 */
.L_x_4226:
[----:B------:R-:W-:Y:S05]  /*194d0*/  BSYNC B0 ;  /* 0x0000000000007941 */ /* 0x000fea0003800000 */
.L_x_4225:
        /* <DEDUP_REMOVED lines=9> */
.L_x_4227:
[----:B------:R-:W-:Y:S01]  /*19570*/  IMAD.MOV.U32 R17, RZ, RZ, R14 ;  /* 0x000000ffff117224 */ /* 0x000fe200078e000e */
[----:B------:R-:W-:Y:S06]  /*19580*/  BRA `(.L_x_4228) ;  /* 0xffffffd800dc7947 */ /* 0x000fec000383ffff */
.L_x_4141:
[----:B------:R-:W-:Y:S01]  /*19590*/  BSSY B0, `(.L_x_4229) ;  /* 0x0000007000007945 */ /* 0x000fe20003800000 */
[----:B------:R-:W-:Y:S02]  /*195a0*/  IMAD.MOV.U32 R13, RZ, RZ, R3 ;  /* 0x000000ffff0d7224 */ /* 0x000fe400078e0003 */
[----:B------:R-:W-:Y:S02]  /*195b0*/  IMAD.MOV.U32 R11, RZ, RZ, 0x1f ;  /* 0x0000001fff0b7424 */ /* 0x000fe400078e00ff */
[----:B------:R-:W-:-:S07]  /*195c0*/  IMAD.MOV.U32 R15, RZ, RZ, -0x1 ;  /* 0xffffffffff0f7424 */ /* 0x000fce00078e00ff */
[----:B0-2--5:R-:W-:Y:S05]  /*195d0*/  WARPSYNC.COLLECTIVE R15, `(.L_x_4230) ;  /* 0x000000000f087348 */ /* 0x025fea0003c00000 */
[----:B------:R1:W3:Y:S02]  /*195e0*/  SHFL.IDX P6, R14, R13, R12, R11 ;  /* 0x0000000c0d0e7389 */ /* 0x0002e400000c000b */
[----:B0123-5:R-:W-:Y:S01]  /*195f0*/  ENDCOLLECTIVE ;  /* 0x000000000000791b */ /* 0x02ffe20003800000 */
.L_x_4230:
[----:B------:R-:W-:Y:S05]  /*19600*/  BSYNC B0 ;  /* 0x0000000000007941 */ /* 0x000fea0003800000 */
.L_x_4229:
[----:B------:R-:W-:Y:S01]  /*19610*/  IMAD.MOV.U32 R2, RZ, RZ, R14 ;  /* 0x000000ffff027224 */ /* 0x000fe200078e000e */
[----:B------:R-:W-:Y:S06]  /*19620*/  BRA `(.L_x_4140) ;  /* 0xffffffd800d07947 */ /* 0x000fec000383ffff */
.L_x_4145:
[----:B0-----:R0:W1:Y:S02]  /*19630*/  SYNCS.PHASECHK.TRANS64.TRYWAIT P0, [R0+URZ+0x28c20], R3 ;  /* 0x028c2003000075a7 */ /* 0x001064000800017f */
[----:B-1----:R-:W-:Y:S05]  /*19640*/  @!P0 NANOSLEEP.SYNCS 0x989680 ;  /* 0x009896800000895d */ /* 0x002fea0003900000 */
[----:B------:R-:W1:Y:S02]  /*19650*/  @!P0 SYNCS.PHASECHK.TRANS64 P0, [R0+URZ+0x28c20], R3 ;  /* 0x028c2003000085a7 */ /* 0x000e64000800007f */
[----:B-1----:R-:W-:Y:S05]  /*19660*/  @!P0 BRA `(.L_x_4145) ;  /* 0xfffffffc00f08947 */ /* 0x002fea000383ffff */
[----:B------:R-:W-:Y:S05]  /*19670*/  BRA `(.L_x_4231) ;  /* 0xffffffdc00c47947 */ /* 0x000fea000383ffff */
.L_x_4146:
        /* <DEDUP_REMOVED lines=8> */
[----:B0----5:R-:W-:Y:S05]  /*19700*/  WARPSYNC.COLLECTIVE R15, `(.L_x_4233) ;  /* 0x000000000f087348 */ /* 0x021fea0003c00000 */
[----:B------:R1:W2:Y:S02]  /*19710*/  SHFL.IDX P6, R14, R13, R12, R11 ;  /* 0x0000000c0d0e7389 */ /* 0x0002a400000c000b */
[----:B012--5:R-:W-:Y:S01]  /*19720*/  ENDCOLLECTIVE ;  /* 0x000000000000791b */ /* 0x027fe20003800000 */
.L_x_4233:
[----:B------:R-:W-:Y:S05]  /*19730*/  BSYNC B0 ;  /* 0x0000000000007941 */ /* 0x000fea0003800000 */
.L_x_4232:
[----:B------:R-:W-:Y:S05]  /*19740*/  BRA `(.L_x_4234) ;  /* 0xffffffdc00ac7947 */ /* 0x000fea000383ffff */
.L_x_4147:
[----:B------:R-:W-:Y:S01]  /*19750*/  BSSY B0, `(.L_x_4235) ;  /* 0x0000006000007945 */ /* 0x000fe20003800000 */
[----:B------:R-:W-:-:S07]  /*19760*/  IMAD.MOV.U32 R15, RZ, RZ, -0x1 ;  /* 0xffffffffff0f7424 */ /* 0x000fce00078e00ff */
[----:B01---5:R-:W-:Y:S05]  /*19770*/  WARPSYNC.COLLECTIVE R15, `(.L_x_4236) ;  /* 0x000000000f0c7348 */ /* 0x023fea0003c00000 */
[----:B------:R-:W-:Y:S02]  /*19780*/  ELECT P6, UR62, PT ;  /* 0x00000000003e782f */ /* 0x000fe400038c0000 */
[----:B------:R-:W-:Y:S01]  /*19790*/  MOV R14, UR62 ;  /* 0x0000003e000e7c02 */ /* 0x000fe20008000f00 */
[----:B01---5:R-:W-:Y:S10]  /*197a0*/  ENDCOLLECTIVE ;  /* 0x000000000000791b */ /* 0x023ff40003800000 */
.L_x_4236:
[----:B------:R-:W-:Y:S05]  /*197b0*/  BSYNC B0 ;  /* 0x0000000000007941 */ /* 0x000fea0003800000 */
.L_x_4235:
[----:B------:R-:W-:Y:S05]  /*197c0*/  BRA `(.L_x_4237) ;  /* 0xffffffdc00a07947 */ /* 0x000fea000383ffff */
.L_x_4149:
[----:B0-----:R0:W1:Y:S02]  /*197d0*/  SYNCS.PHASECHK.TRANS64.TRYWAIT P0, [R6+URZ], R5 ;  /* 0x00000005060075a7 */ /* 0x001064000800017f */
[----:B-1----:R-:W-:Y:S05]  /*197e0*/  @!P0 NANOSLEEP.SYNCS 0x989680 ;  /* 0x009896800000895d */ /* 0x002fea0003900000 */
[----:B------:R-:W1:Y:S02]  /*197f0*/  @!P0 SYNCS.PHASECHK.TRANS64 P0, [R6+URZ], R5 ;  /* 0x00000005060085a7 */ /* 0x000e64000800007f */
[----:B-1----:R-:W-:Y:S05]  /*19800*/  @!P0 BRA `(.L_x_4149) ;  /* 0xfffffffc00f08947 */ /* 0x002fea000383ffff */
[----:B------:R-:W-:Y:S05]  /*19810*/  BRA `(.L_x_4238) ;  /* 0xffffffdc00dc7947 */ /* 0x000fea000383ffff */
.L_x_4150:
[----:B-1----:R1:W2:Y:S02]  /*19820*/  SYNCS.PHASECHK.TRANS64.TRYWAIT P0, [R7+URZ], R2 ;  /* 0x00000002070075a7 */ /* 0x0022a4000800017f */
[----:B--2---:R-:W-:Y:S05]  /*19830*/  @!P0 NANOSLEEP.SYNCS 0x989680 ;  /* 0x009896800000895d */ /* 0x004fea0003900000 */
[----:B------:R-:W2:Y:S02]  /*19840*/  @!P0 SYNCS.PHASECHK.TRANS64 P0, [R7+URZ], R2 ;  /* 0x00000002070085a7 */ /* 0x000ea4000800007f */
[----:B--2---:R-:W-:Y:S05]  /*19850*/  @!P0 BRA `(.L_x_4150) ;  /* 0xfffffffc00f08947 */ /* 0x004fea000383ffff */
[----:B------:R-:W-:Y:S05]  /*19860*/  BRA `(.L_x_4239) ;  /* 0xffffffdc00d07947 */ /* 0x000fea000383ffff */
.L_x_4152:
[----:B--2---:R2:W3:Y:S02]  /*19870*/  SYNCS.PHASECHK.TRANS64.TRYWAIT P0, [R4+URZ], R5 ;  /* 0x00000005040075a7 */ /* 0x0044e4000800017f */
[----:B---3--:R-:W-:Y:S05]  /*19880*/  @!P0 NANOSLEEP.SYNCS 0x989680 ;  /* 0x009896800000895d */ /* 0x008fea0003900000 */
[----:B------:R-:W3:Y:S02]  /*19890*/  @!P0 SYNCS.PHASECHK.TRANS64 P0, [R4+URZ], R5 ;  /* 0x00000005040085a7 */ /* 0x000ee4000800007f */
[----:B---3--:R-:W-:Y:S05]  /*198a0*/  @!P0 BRA `(.L_x_4152) ;  /* 0xfffffffc00f08947 */ /* 0x008fea000383ffff */
[----:B------:R-:W-:Y:S05]  /*198b0*/  BRA `(.L_x_4240) ;  /* 0xffffffdc00d87947 */ /* 0x000fea000383ffff */
.L_x_4241:
        /* <DEDUP_REMOVED lines=12> */
.L_x_15119:


//--------------------- .text._ZN7cutlass13device_kernelIN5flash11enable_sm90INS1_16FlashAttnFwdSm90INS1_25CollectiveMainloopFwdSm90ILi2EN4cute5tupleIJNS5_1CILi1EEES8_S8_EEENS6_IJNS7_ILi64EEESA_SA_EEELi512ENS_6half_tEfNS_4arch4Sm90ELb0ELb0ELb0ELb1ELb0ELb0ELb1ELb0ELb0ELb1ELb0ELb0EEENS1_21CollectiveEpilogueFwdINS6_IJSA_NS7_ILi512EEESA_EEES9_SC_SE_Li256ELb1ELb1ELb0ELb0EEENS1_36VarlenDynamicPersistentTileSchedulerILi64ELi64ELi256ELi128ELb0ELb1ELb1ELb0ELb1ELb1EEEEEEEEEvNT_6ParamsE --------------------------
	.section	.text._ZN7cutlass13device_kernelIN5flash11enable_sm90INS1_16FlashAttnFwdSm90INS1_25CollectiveMainloopFwdSm90ILi2EN4cute5tupleIJNS5_1CILi1EEES8_S8_EEENS6_IJNS7_ILi64EEESA_SA_EEELi512ENS_6half_tEfNS_4arch4Sm90ELb0ELb0ELb0ELb1ELb0ELb0ELb1ELb0ELb0ELb1ELb0ELb0EEENS1_21CollectiveEpilogueFwdINS6_IJSA_NS7_ILi512EEESA_EEES9_SC_SE_Li256ELb1ELb1ELb0ELb0EEENS1_36VarlenDynamicPersistentTileSchedulerILi64ELi64ELi256ELi128ELb0ELb1ELb1ELb0ELb1ELb1EEEEEEEEEvNT_6ParamsE,"ax",@progbits
	.align	128
.text._ZN7cutlass13device_kernelIN5flash11enable_sm90INS1_16FlashAttnFwdSm90INS1_25CollectiveMainloopFwdSm90ILi2EN4cute5tupleIJNS5_1CILi1EEES8_S8_EEENS6_IJNS7_ILi64EEESA_SA_EEELi512ENS_6half_tEfNS_4arch4Sm90ELb0ELb0ELb0ELb1ELb0ELb0ELb1ELb0ELb0ELb1ELb0ELb0EEENS1_21CollectiveEpilogueFwdINS6_IJSA_NS7_ILi512EEESA_EEES9_SC_SE_Li256ELb1ELb1ELb0ELb0EEENS1_36VarlenDynamicPersistentTileSchedulerILi64ELi64ELi256ELi128ELb0ELb1ELb1ELb0ELb1ELb1EEEEEEEEEvNT_6ParamsE:
        .type           _ZN7cutlass13device_kernelIN5flash11enable_sm90INS1_16FlashAttnFwdSm90INS1_25CollectiveMainloopFwdSm90ILi2EN4cute5tupleIJNS5_1CILi1EEES8_S8_EEENS6_IJNS7_ILi64EEESA_SA_EEELi512ENS_6half_tEfNS_4arch4Sm90ELb0ELb0ELb0ELb1ELb0ELb0ELb1ELb0ELb0ELb1ELb0ELb0EEENS1_21CollectiveEpilogueFwdINS6_IJSA_NS7_ILi512EEESA_EEES9_SC_SE_Li256ELb1ELb1ELb0ELb0EEENS1_36VarlenDynamicPersistentTileSchedulerILi64ELi64ELi256ELi128ELb0ELb1ELb1ELb0ELb1ELb1EEEEEEEEEvNT_6ParamsE,@function
        .size           _ZN7cutlass13device_kernelIN5flash11enable_sm90INS1_16FlashAttnFwdSm90INS1_25CollectiveMainloopFwdSm90ILi2EN4cute5tupleIJNS5_1CILi1EEES8_S8_EEENS6_IJNS7_ILi64EEESA_SA_EEELi512ENS_6half_tEfNS_4arch4Sm90ELb0ELb0ELb0ELb1ELb0ELb0ELb1ELb0ELb0ELb1ELb0ELb0EEENS1_21CollectiveEpilogueFwdINS6_IJSA_NS7_ILi512EEESA_EEES9_SC_SE_Li256ELb1ELb1ELb0ELb0EEENS1_36VarlenDynamicPersistentTileSchedulerILi64ELi64ELi256ELi128ELb0ELb1ELb1ELb0ELb1ELb1EEEEEEEEEvNT_6ParamsE,(.L_x_15120 - _ZN7cutlass13device_kernelIN5flash11enable_sm90INS1_16FlashAttnFwdSm90INS1_25CollectiveMainloopFwdSm90ILi2EN4cute5tupleIJNS5_1CILi1EEES8_S8_EEENS6_IJNS7_ILi64EEESA_SA_EEELi512ENS_6half_tEfNS_4arch4Sm90ELb0ELb0ELb0ELb1ELb0ELb0ELb1ELb0ELb0ELb1ELb0ELb0EEENS1_21CollectiveEpilogueFwdINS6_IJSA_NS7_ILi512EEESA_EEES9_SC_SE_Li256ELb1ELb1ELb0ELb0EEENS1_36VarlenDynamicPersistentTileSchedulerILi64ELi64ELi256ELi128ELb0ELb1ELb1ELb0ELb1ELb1EEEEEEEEEvNT_6ParamsE)
        .other          _ZN7cutlass13device_kernelIN5flash11enable_sm90INS1_16FlashAttnFwdSm90INS1_25CollectiveMainloopFwdSm90ILi2EN4cute5tupleIJNS5_1CILi1EEES8_S8_EEENS6_IJNS7_ILi64EEESA_SA_EEELi512ENS_6half_tEfNS_4arch4Sm90ELb0ELb0ELb0ELb1ELb0ELb0ELb1ELb0ELb0ELb1ELb0ELb0EEENS1_21CollectiveEpilogueFwdINS6_IJSA_NS7_ILi512EEESA_EEES9_SC_SE_Li256ELb1ELb1ELb0ELb0EEENS1_36VarlenDynamicPersistentTileSchedulerILi64ELi64ELi256ELi128ELb0ELb1ELb1ELb0ELb1ELb1EEEEEEEEEvNT_6ParamsE,@"STO_CUDA_ENTRY STV_DEFAULT"
_ZN7cutlass13device_kernelIN5flash11enable_sm90INS1_16FlashAttnFwdSm90INS1_25CollectiveMainloopFwdSm90ILi2EN4cute5tupleIJNS5_1CILi1EEES8_S8_EEENS6_IJNS7_ILi64EEESA_SA_EEELi512ENS_6half_tEfNS_4arch4Sm90ELb0ELb0ELb0ELb1ELb0ELb0ELb1ELb0ELb0ELb1ELb0ELb0EEENS1_21CollectiveEpilogueFwdINS6_IJSA_NS7_ILi512EEESA_EEES9_SC_SE_Li256ELb1ELb1ELb0ELb0EEENS1_36VarlenDynamicPersistentTileSchedulerILi64ELi64ELi256ELi128ELb0ELb1ELb1ELb0ELb1ELb1EEEEEEEEEvNT_6ParamsE:
        /* <DEDUP_REMOVED lines=17> */
.L_x_4243:
[----:B------:R-:W-:Y:S05]  /*0110*/  BSYNC B0 ;  /* 0x0000000000007941 */ /* 0x000fea0003800000 */
.L_x_4242:
        /* <DEDUP_REMOVED lines=39> */
.L_x_4244:
        /* <DEDUP_REMOVED lines=22> */
.L_x_4245:
        /* <DEDUP_REMOVED lines=18> */
.L_x_4246:
        /* <DEDUP_REMOVED lines=22> */
.L_x_4247:
        /* <DEDUP_REMOVED lines=22> */
.L_x_4248:
[----:B------:R-:W-:Y:S01]  /*08d0*/  ISETP.NE.AND P0, PT, R3, RZ, PT ;  /* 0x000000ff0300720c */ /* 0x000fe20003f05270 */
[----:B------:R-:W-:Y:S01]  /*08e0*/  NOP ;  /* 0x0000000000007918 */ /* 0x000fe20000000000 */
[----:B------:R-:W-:Y:S01]  /*08f0*/  ULDC.64 UR38, c[0x0][0x208] ;  /* 0x0000820000267ab9 */ /* 0x000fe20000000a00 */
[----:B01234-:R-:W-:Y:S10]  /*0900*/  BAR.SYNC.DEFER_BLOCKING 0x0 ;  /* 0x0000000000007b1d */ /* 0x01fff40000010000 */
[----:B------:R-:W-:Y:S05]  /*0910*/  @!P0 BRA `(.L_x_4249) ;  /* 0x000000b000808947 */ /* 0x000fea0003800000 */
.L_x_4250:
        /* <DEDUP_REMOVED lines=23> */
[----:B------:R-:W-:Y:S01]  /*0a90*/  IMAD.MOV.U32 R193, RZ, RZ, RZ ;  /* 0x000000ffffc17224 */ /* 0x000fe200078e00ff */
[----:B------:R-:W-:Y:S01]  /*0aa0*/  SHF.R.S32.HI R0, RZ, 0x1f, R199 ;  /* 0x0000001fff007819 */ /* 0x000fe200000114c7 */
[----:B------:R-:W-:-:S03]  /*0ab0*/  UMOV UR36, URZ ;  /* 0x0000003f00247c82 */ /* 0x000fc60008000000 */
[CC--:B------:R-:W-:Y:S02]  /*0ac0*/  LEA.HI R2, R0.reuse, R199.reuse, RZ, 0x4 ;  /* 0x000000c700027211 */ /* 0x0c0fe400078f20ff */
[CC--:B------:R-:W-:Y:S02]  /*0ad0*/  LEA.HI R5, R0.reuse, R199.reuse, RZ, 0x5 ;  /* 0x000000c700057211 */ /* 0x0c0fe400078f28ff */
[----:B------:R-:W-:Y:S02]  /*0ae0*/  SHF.R.S32.HI R3, RZ, 0x4, R2 ;  /* 0x00000004ff037819 */ /* 0x000fe40000011402 */
[----:B------:R-:W-:Y:S02]  /*0af0*/  LEA.HI R7, R0, R199, RZ, 0x2 ;  /* 0x000000c700077211 */ /* 0x000fe400078f10ff */
[----:B------:R-:W-:Y:S02]  /*0b00*/  LEA.HI R4, R2, R3, RZ, 0x1 ;  /* 0x0000000302047211 */ /* 0x000fe400078f08ff */
[----:B------:R-:W-:-:S02]  /*0b10*/  SHF.R.S32.HI R11, RZ, 0x5, R5 ;  /* 0x00000005ff0b7819 */ /* 0x000fc40000011405 */
[----:B------:R-:W-:Y:S02]  /*0b20*/  LOP3.LUT R4, R4, 0x1ffffffe, RZ, 0xc0, !PT ;  /* 0x1ffffffe04047812 */ /* 0x000fe400078ec0ff */
[----:B------:R-:W-:Y:S02]  /*0b30*/  SHF.R.S32.HI R6, RZ, 0x1f, R5 ;  /* 0x0000001fff067819 */ /* 0x000fe40000011405 */
        /* <DEDUP_REMOVED lines=36> */
[----:B------:R-:W-:Y:S01]  /*0d80*/  IMAD.MOV.U32 R11, RZ, RZ, R15 ;  /* 0x000000ffff0b7224 */ /* 0x000fe200078e000f */
[----:B------:R-:W-:Y:S01]  /*0d90*/  LEA.HI R4, R4, R5, RZ, 0x3 ;  /* 0x0000000504047211 */ /* 0x000fe200078f18ff */
[----:B------:R-:W-:Y:S01]  /*0da0*/  IMAD.SHL.U32 R18, R13, 0x2, RZ ;  /* 0x000000020d127824 */ /* 0x000fe200078e00ff */
[----:B------:R-:W-:-:S02]  /*0db0*/  LOP3.LUT R9, R2, 0x8, R9, 0xf8, !PT ;  /* 0x0000000802097812 */ /* 0x000fc400078ef809 */
[----:B------:R-:W-:Y:S02]  /*0dc0*/  SHF.R.U32.HI R2, RZ, 0x3, R2 ;  /* 0x00000003ff027819 */ /* 0x000fe40000011602 */
[----:B------:R-:W-:Y:S02]  /*0dd0*/  R2P PR, R7, 0x6 ;  /* 0x0000000607007804 */ /* 0x000fe40000000000 */
[----:B------:R-:W-:Y:S02]  /*0de0*/  LOP3.LUT R9, R9, R2, RZ, 0x3c, !PT ;  /* 0x0000000209097212 */ /* 0x000fe400078e3cff */
[----:B------:R-:W-:Y:S02]  /*0df0*/  LOP3.LUT R2, R0, 0xfffffff8, RZ, 0xc0, !PT ;  /* 0xfffffff800027812 */ /* 0x000fe400078ec0ff */
[----:B------:R-:W-:Y:S01]  /*0e00*/  LOP3.LUT R4, R4, 0xfffffff8, RZ, 0xc0, !PT ;  /* 0xfffffff804047812 */ /* 0x000fe200078ec0ff */
[----:B------:R-:W-:Y:S01]  /*0e10*/  IMAD.IADD R8, R8, 0x1, R9 ;  /* 0x0000000108087824 */ /* 0x000fe200078e0209 */
[----:B------:R-:W-:Y:S01]  /*0e20*/  LEA.HI R3, R3, R194, RZ, 0x1 ;  /* 0x000000c203037211 */ /* 0x000fe200078f08ff */
[----:B------:R-:W-:Y:S01]  /*0e30*/  IMAD.IADD R191, R199, 0x1, -R2 ;  /* 0x00000001c7bf7824 */ /* 0x000fe200078e0a02 */
[----:B------:R-:W-:Y:S01]  /*0e40*/  SHF.R.S32.HI R6, RZ, 0x5, R6 ;  /* 0x00000005ff067819 */ /* 0x000fe20000011406 */
[----:B------:R-:W-:Y:S01]  /*0e50*/  IMAD.IADD R17, R5, 0x1, -R4 ;  /* 0x0000000105117824 */ /* 0x000fe200078e0a04 */
[----:B------:R-:W-:Y:S01]  /*0e60*/  LEA R22, R8, UR37, 0x1 ;  /* 0x0000002508167c11 */ /* 0x000fe2000f8e08ff */
[----:B------:R-:W-:Y:S01]  /*0e70*/  IMAD.SHL.U32 R16, R191, 0x8, RZ ;  /* 0x00000008bf107824 */ /* 0x000fe200078e00ff */
[----:B------:R-:W-:Y:S01]  /*0e80*/  LOP3.LUT R3, R3, 0xfffffe, RZ, 0xc0, !PT ;  /* 0x00fffffe03037812 */ /* 0x000fe200078ec0ff */
[----:B------:R-:W-:Y:S01]  /*0e90*/  IMAD R17, R6, 0x10, R17 ;  /* 0x0000001006117824 */ /* 0x000fe200078e0211 */
[----:B------:R-:W-:Y:S01]  /*0ea0*/  SEL R184, R184, 0xffffffe0, !P1 ;  /* 0xffffffe0b8b87807 */ /* 0x000fe20004800000 */
[----:B------:R-:W-:Y:S01]  /*0eb0*/  VIADD R185, R22, 0x36400 ;  /* 0x0003640016b97836 */ /* 0x000fe20000000000 */
[----:B------:R-:W-:Y:S01]  /*0ec0*/  SHF.R.S32.HI R192, RZ, 0x3, R0 ;  /* 0x00000003ffc07819 */ /* 0x000fe20000011400 */
[----:B------:R-:W-:-:S02]  /*0ed0*/  VIADD R190, R16, 0x40 ;  /* 0x0000004010be7836 */ /* 0x000fc40000000000 */
[C---:B------:R-:W-:Y:S02]  /*0ee0*/  VIADD R189, R16.reuse, 0x80 ;  /* 0x0000008010bd7836 */ /* 0x040fe40000000000 */
        /* <DEDUP_REMOVED lines=12> */
[----:B------:R-:W-:Y:S01]  /*0fb0*/  IMAD.IADD R3, R194, 0x1, -R3 ;  /* 0x00000001c2037824 */ /* 0x000fe200078e0a03 */
[----:B------:R-:W-:Y:S01]  /*0fc0*/  SHF.R.S32.HI R200, RZ, 0x1f, R195 ;  /* 0x0000001fffc87819 */ /* 0x000fe200000114c3 */
[----:B------:R-:W-:-:S02]  /*0fd0*/  @P2 VIADD R23, R185, 0xffffffc0 ;  /* 0xffffffc0b9172836 */ /* 0x000fc40000000000 */
[----:B------:R-:W-:Y:S02]  /*0fe0*/  IMAD.IADD R185, R185, 0x1, R184 ;  /* 0x00000001b9b97824 */ /* 0x000fe400078e02b8 */
[----:B------:R-:W-:Y:S02]  /*0ff0*/  IMAD.MOV.U32 R2, RZ, RZ, RZ ;  /* 0x000000ffff027224 */ /* 0x000fe400078e00ff */
[----:B------:R-:W-:Y:S02]  /*1000*/  IMAD.SHL.U32 R19, R3, 0x100, RZ ;  /* 0x0000010003137824 */ /* 0x000fe400078e00ff */
[----:B------:R-:W-:Y:S02]  /*1010*/  IMAD R197, R10, 0x8, R17 ;  /* 0x000000080ac57824 */ /* 0x000fe400078e0211 */
[----:B------:R-:W-:-:S07]  /*1020*/  IMAD.IADD R184, R184, 0x1, R23 ;  /* 0x00000001b8b87824 */ /* 0x000fce00078e0217 */
.L_x_4289:
        /* <DEDUP_REMOVED lines=15> */
[----:B-1----:R-:W-:-:S04]  /*1120*/  IMAD.U32 R6, RZ, RZ, UR8 ;  /* 0x00000008ff067e24 */ /* 0x002fc8000f8e00ff */
[----:B---3--:R-:W-:Y:S01]  /*1130*/  IMAD.U32 R7, RZ, RZ, UR9 ;  /* 0x00000009ff077e24 */ /* 0x008fe2000f8e00ff */
        /* <DEDUP_REMOVED lines=17> */
[----:B------:R-:W-:Y:S05]  /*1250*/  @P0 BRA `(.L_x_4251) ;  /* 0x00000000002c0947 */ /* 0x000fea0003800000 */
        /* <DEDUP_REMOVED lines=11> */
.L_x_4251:
[----:B0-----:R-:W2:Y:S01]  /*1310*/  LDL R4, [R1] ;  /* 0x0000000001047983 */ /* 0x001ea20000100800 */
[----:B-----5:R-:W-:Y:S01]  /*1320*/  IMAD.IADD R152, R152, 0x1, -R3 ;  /* 0x0000000198987824 */ /* 0x020fe200078e0a03 */
[----:B------:R-:W-:Y:S02]  /*1330*/  CS2R R150, SRZ ;  /* 0x0000000000967805 */ /* 0x000fe4000001ff00 */
[----:B------:R-:W-:Y:S02]  /*1340*/  CS2R R148, SRZ ;  /* 0x0000000000947805 */ /* 0x000fe4000001ff00 */
[----:B------:R-:W-:Y:S01]  /*1350*/  CS2R R146, SRZ ;  /* 0x0000000000927805 */ /* 0x000fe2000001ff00 */
[----:B------:R-:W-:Y:S01]  /*1360*/  VIADD R0, R152, 0x3f ;  /* 0x0000003f98007836 */ /* 0x000fe20000000000 */
[----:B------:R-:W-:Y:S02]  /*1370*/  CS2R R144, SRZ ;  /* 0x0000000000907805 */ /* 0x000fe4000001ff00 */
[----:B------:R-:W-:-:S02]  /*1380*/  CS2R R142, SRZ ;  /* 0x00000000008e7805 */ /* 0x000fc4000001ff00 */
[----:B------:R-:W-:Y:S02]  /*1390*/  CS2R R140, SRZ ;  /* 0x00000000008c7805 */ /* 0x000fe4000001ff00 */
[----:B------:R-:W-:Y:S02]  /*13a0*/  CS2R R138, SRZ ;  /* 0x00000000008a7805 */ /* 0x000fe4000001ff00 */
[----:B------:R-:W-:Y:S02]  /*13b0*/  SHF.R.S32.HI R3, RZ, 0x1f, R0 ;  /* 0x0000001fff037819 */ /* 0x000fe40000011400 */
[----:B------:R-:W-:Y:S02]  /*13c0*/  CS2R R136, SRZ ;  /* 0x0000000000887805 */ /* 0x000fe4000001ff00 */
[----:B------:R-:W-:Y:S02]  /*13d0*/  CS2R R134, SRZ ;  /* 0x0000000000867805 */ /* 0x000fe4000001ff00 */
[----:B------:R-:W-:-:S02]  /*13e0*/  CS2R R132, SRZ ;  /* 0x0000000000847805 */ /* 0x000fc4000001ff00 */
[----:B------:R-:W-:Y:S01]  /*13f0*/  LEA.HI R3, R3, R0, RZ, 0x6 ;  /* 0x0000000003037211 */ /* 0x000fe200078f30ff */
[----:B------:R-:W-:Y:S01]  /*1400*/  IMAD.MOV.U32 R0, RZ, RZ, RZ ;  /* 0x000000ffff007224 */ /* 0x000fe200078e00ff */
        /* <DEDUP_REMOVED lines=56> */
[----:B------:R-:W-:-:S02]  /*1790*/  SHF.R.S32.HI R177, RZ, 0x6, R3 ;  /* 0x00000006ffb17819 */ /* 0x000fc40000011403 */
[----:B--2---:R-:W-:Y:S01]  /*17a0*/  ISETP.NE.AND P0, PT, R4, 0x1, PT ;  /* 0x000000010400780c */ /* 0x004fe20003f05270 */
[----:B------:R-:W-:-:S12]  /*17b0*/  IMAD.MOV.U32 R4, RZ, RZ, RZ ;  /* 0x000000ffff047224 */ /* 0x000fd800078e00ff */
[----:B------:R-:W-:Y:S05]  /*17c0*/  @!P0 BRA `(.L_x_4252) ;  /* 0x0000001400d48947 */ /* 0x000fea0003800000 */
[----:B------:R-:W-:Y:S02]  /*17d0*/  ISETP.GE.AND P1, PT, R152, 0x1, PT ;  /* 0x000000019800780c */ /* 0x000fe40003f26270 */
[----:B------:R-:W-:-:S11]  /*17e0*/  PLOP3.LUT P0, PT, PT, PT, PT, 0x80, 0x0 ;  /* 0x000000000000781c */ /* 0x000fd60003f0f070 */
[----:B------:R-:W-:Y:S05]  /*17f0*/  @!P1 BRA `(.L_x_4253) ;  /* 0x0000007000c89947 */ /* 0x000fea0003800000 */
        /* <DEDUP_REMOVED lines=56> */
[----:B------:R-:W-:-:S07]  /*1b80*/  VIADD R177, R177, 0xfffffffe ;  /* 0xfffffffeb1b17836 */ /* 0x000fce0000000000 */
.L_x_4255:
        /* <DEDUP_REMOVED lines=171> */
.L_x_4254:
[----:B------:R-:W-:Y:S01]  /*2640*/  BAR.SYNC.DEFER_BLOCKING 0xe, 0x100 ;  /* 0x0384000000007b1d */ /* 0x000fe20000010000 */
[----:B------:R-:W-:Y:S01]  /*2650*/  IMAD.U32 R6, RZ, RZ, UR36 ;  /* 0x00000024ff067e24 */ /* 0x000fe2000f8e00ff */
[----:B------:R-:W-:Y:S01]  /*2660*/  UIADD3 UR36, UR36, 0x1, URZ ;  /* 0x0000000124247890 */ /* 0x000fe2000fffe03f */
[----:B------:R-:W-:Y:S02]  /*2670*/  PLOP3.LUT P0, PT, PT, PT, PT, 0x8, 0x0 ;  /* 0x000000000000781c */ /* 0x000fe40003f0e170 */
        /* <DEDUP_REMOVED lines=138> */
.L_x_4252:
        /* <DEDUP_REMOVED lines=32> */
.L_x_4256:
        /* <DEDUP_REMOVED lines=8> */
.L_x_4434:
[----:B------:R-:W-:Y:S05]  /*31a0*/  @P0 BRA `(.L_x_4258) ;  /* 0x0000000000040947 */ /* 0x000fea0003800000 */
[----:B------:R-:W-:Y:S01]  /*31b0*/  BPT.TRAP 0x1 ;  /* 0x000000040000795c */ /* 0x000fe20000300000 */
.L_x_4258:
[----:B------:R-:W-:Y:S01]  /*31c0*/  IMAD.U32 R4, RZ, RZ, UR36 ;  /* 0x00000024ff047e24 */ /* 0x000fe2000f8e00ff */
[----:B------:R-:W-:-:S04]  /*31d0*/  SHF.L.U32 R5, R2, 0x1f, RZ ;  /* 0x0000001f02057819 */ /* 0x000fc800000006ff */
[----:B------:R-:W-:-:S04]  /*31e0*/  LEA R4, R4, UR37, 0x3 ;  /* 0x0000002504047c11 */ /* 0x000fc8000f8e18ff */
[----:B------:R1:W2:Y:S01]  /*31f0*/  SYNCS.PHASECHK.TRANS64.TRYWAIT P1, [R4+URZ+0x38830], R5 ;  /* 0x03883005040075a7 */ /* 0x0002a2000802017f */
[----:B------:R-:W-:Y:S05]  /*3200*/  @P0 BRA `(.L_x_4259) ;  /* 0x0000000000040947 */ /* 0x000fea0003800000 */
[----:B------:R-:W-:Y:S01]  /*3210*/  BPT.TRAP 0x1 ;  /* 0x000000040000795c */ /* 0x000fe20000300000 */
.L_x_4259:
[----:B--2---:R-:W-:Y:S05]  /*3220*/  @P1 BRA `(.L_x_4260) ;  /* 0x0000000000081947 */ /* 0x004fea0003800000 */
[----:B------:R-:W2:Y:S02]  /*3230*/  SYNCS.PHASECHK.TRANS64.TRYWAIT P1, [R4+URZ+0x38830], R5 ;  /* 0x03883005040075a7 */ /* 0x000ea4000802017f */
[----:B--2---:R-:W-:Y:S05]  /*3240*/  @!P1 BRA `(.L_x_4261) ;  /* 0x0000010400b89947 */ /* 0x004fea0003800000 */
.L_x_4260:
        /* <DEDUP_REMOVED lines=40> */
.L_x_4435:
[----:B------:R-:W-:Y:S05]  /*34d0*/  @P0 BRA `(.L_x_4263) ;  /* 0x0000000000040947 */ /* 0x000fea0003800000 */
[----:B------:R-:W-:Y:S01]  /*34e0*/  BPT.TRAP 0x1 ;  /* 0x000000040000795c */ /* 0x000fe20000300000 */
.L_x_4263:
[----:B------:R3:W4:Y:S01]  /*34f0*/  SYNCS.PHASECHK.TRANS64.TRYWAIT P1, [R4+URZ+0x38850], R5 ;  /* 0x03885005040075a7 */ /* 0x000722000802017f */
[----:B------:R-:W-:Y:S05]  /*3500*/  @P0 BRA `(.L_x_4264) ;  /* 0x0000000000040947 */ /* 0x000fea0003800000 */
[----:B------:R-:W-:Y:S01]  /*3510*/  BPT.TRAP 0x1 ;  /* 0x000000040000795c */ /* 0x000fe20000300000 */
.L_x_4264:
[----:B----4-:R-:W-:Y:S05]  /*3520*/  @P1 BRA `(.L_x_4265) ;  /* 0x0000000000081947 */ /* 0x010fea0003800000 */
[----:B------:R-:W4:Y:S02]  /*3530*/  SYNCS.PHASECHK.TRANS64.TRYWAIT P1, [R4+URZ+0x38850], R5 ;  /* 0x03885005040075a7 */ /* 0x000f24000802017f */
[----:B----4-:R-:W-:Y:S05]  /*3540*/  @!P1 BRA `(.L_x_4266) ;  /* 0x0000010400249947 */ /* 0x010fea0003800000 */
.L_x_4265:
[----:B------:R-:W-:Y:S01]  /*3550*/  UIADD3 UR4, UR37, 0x400, URZ ;  /* 0x0000040025047890 */ /* 0x000fe2000fffe03f */
[----:B------:R-:W-:Y:S01]  /*3560*/  WARPGROUP.ARRIVE ;  /* 0x00000000000079c5 */ /* 0x000fe20000000000 */
[----:B------:R-:W-:-:S05]  /*3570*/  UIADD3 UR5, UR37, 0x26400, URZ ;  /* 0x0002640025057890 */ /* 0x000fca000fffe03f */
[----:B0-----:R-:W0:Y:S01]  /*3580*/  S2R R3, SR_TID.X ;  /* 0x0000000000037919 */ /* 0x001e220000002100 */
[----:B------:R-:W-:Y:S02]  /*3590*/  USHF.R.U32.HI UR4, URZ, 0x4, UR4 ;  /* 0x000000043f047899 */ /* 0x000fe40008011604 */
[----:B------:R-:W-:Y:S01]  /*35a0*/  USHF.R.U32.HI UR5, URZ, 0x4, UR5 ;  /* 0x000000043f057899 */ /* 0x000fe20008011605 */
[----:B------:R-:W5:Y:S01]  /*35b0*/  S2R R57, SR_TID.X ;  /* 0x0000000000397919 */ /* 0x000f620000002100 */
[----:B------:R-:W-:Y:S02]  /*35c0*/  ULOP3.LUT UR4, UR4, 0x3fff, URZ, 0xc0, !UPT ;  /* 0x00003fff04047892 */ /* 0x000fe4000f8ec03f */
[----:B------:R-:W-:Y:S02]  /*35d0*/  ULOP3.LUT UR5, UR5, 0x3fff, URZ, 0xc0, !UPT ;  /* 0x00003fff05057892 */ /* 0x000fe4000f8ec03f */
[----:B------:R-:W-:Y:S02]  /*35e0*/  ULOP3.LUT UR4, UR4, 0x10000, URZ, 0xfc, !UPT ;  /* 0x0001000004047892 */ /* 0x000fe4000f8efc3f */
[----:B------:R-:W-:-:S02]  /*35f0*/  ULOP3.LUT UR6, UR5, 0x10000, URZ, 0xfc, !UPT ;  /* 0x0001000005067892 */ /* 0x000fc4000f8efc3f */
[----:B------:R-:W-:Y:S01]  /*3600*/  ULEA UR5, UR36, UR4, 0xc ;  /* 0x0000000424057291 */ /* 0x000fe2000f8e603f */
[----:B------:R-:W-:Y:S01]  /*3610*/  UMOV UR21, 0x40000040 ;  /* 0x4000004000157882 */ /* 0x000fe20000000000 */
[----:B------:R-:W-:Y:S01]  /*3620*/  UMOV UR23, 0x40000040 ;  /* 0x4000004000177882 */ /* 0x000fe20000000000 */
[----:B------:R-:W-:Y:S02]  /*3630*/  UIADD3 UR14, UR6, 0x800, URZ ;  /* 0x00000800060e7890 */ /* 0x000fe4000fffe03f */
[----:B------:R-:W-:Y:S02]  /*3640*/  UMOV UR20, UR6 ;  /* 0x0000000600147c82 */ /* 0x000fe40008000000 */
[----:B------:R-:W-:Y:S01]  /*3650*/  UMOV UR22, UR5 ;  /* 0x0000000500167c82 */ /* 0x000fe20008000000 */
[----:B------:R-:W-:Y:S01]  /*3660*/  UIADD3 UR15, UR5, 0x800, URZ ;  /* 0x00000800050f7890 */ /* 0x000fe2000fffe03f */
[----:B------:R-:W-:Y:S01]  /*3670*/  HGMMA.64x64x16.F32 R24, gdesc[UR20], R24, gsb0 ;  /* 0x00e00000141879f0 */ /* 0x000fe20008000818 */
[----:B------:R-:W-:-:S02]  /*3680*/  UIADD3 UR20, UR6, 0x2, URZ ;  /* 0x0000000206147890 */ /* 0x000fc4000fffe03f */
[----:B------:R-:W-:Y:S01]  /*3690*/  UIADD3 UR22, UR5, 0x2, URZ ;  /* 0x0000000205167890 */ /* 0x000fe2000fffe03f */
[----:B------:R-:W-:Y:S01]  /*36a0*/  UMOV UR21, 0x40000040 ;  /* 0x4000004000157882 */ /* 0x000fe20000000000 */
[----:B------:R-:W-:Y:S01]  /*36b0*/  UMOV UR23, 0x40000040 ;  /* 0x4000004000177882 */ /* 0x000fe20000000000 */
[----:B0-----:R-:W-:Y:S02]  /*36c0*/  SHF.R.U32.HI R3, RZ, 0x7, R3 ;  /* 0x00000007ff037819 */ /* 0x001fe40000011603 */
[----:B-----5:R-:W-:-:S04]  /*36d0*/  LOP3.LUT R57, R57, 0x7f, RZ, 0xc0, !PT ;  /* 0x0000007f39397812 */ /* 0x020fc800078ec0ff */
[----:B------:R-:W0:Y:S02]  /*36e0*/  SHFL.IDX PT, R3, R3, RZ, 0x1f ;  /* 0x00001fff03037589 */ /* 0x000e2400000e0000 */
[----:B0-----:R-:W-:Y:S01]  /*36f0*/  R2UR UR7, R3 ;  /* 0x00000000030772ca */ /* 0x001fe200000e0000 */
[----:B------:R-:W-:-:S05]  /*3700*/  IMAD R3, R177, -0x40, R152 ;  /* 0xffffffc0b1037824 */ /* 0x000fca00078e0298 */
[----:B------:R-:W-:-:S04]  /*3710*/  IADD3 R3, -R18, 0x40, R3 ;  /* 0x0000004012037810 */ /* 0x000fc80007ffe103 */
[C---:B------:R-:W-:Y:S02]  /*3720*/  ISETP.GT.AND P5, PT, R3.reuse, RZ, PT ;  /* 0x000000ff0300720c */ /* 0x040fe40003fa4270 */
[C---:B------:R-:W-:Y:S01]  /*3730*/  ISETP.GT.AND P4, PT, R3.reuse, 0x1, PT ;  /* 0x000000010300780c */ /* 0x040fe20003f84270 */
[----:B------:R-:W-:Y:S01]  /*3740*/  UISETP.GT.AND UP0, UPT, UR7, 0x7f, UPT ;  /* 0x0000007f0700788c */ /* 0x000fe2000bf04270 */
[C---:B------:R-:W-:Y:S02]  /*3750*/  ISETP.GT.AND P3, PT, R3.reuse, 0x8, PT ;  /* 0x000000080300780c */ /* 0x040fe40003f64270 */
[----:B------:R-:W-:Y:S01]  /*3760*/  UMOV UR7, 0x4 ;  /* 0x0000000400077882 */ /* 0x000fe20000000000 */
[----:B------:R-:W-:Y:S01]  /*3770*/  USEL UR11, URZ, 0x2, !UP0 ;  /* 0x000000023f0b7887 */ /* 0x000fe2000c000000 */
[C---:B------:R-:W-:Y:S01]  /*3780*/  ISETP.GT.AND P2, PT, R3.reuse, 0x9, PT ;  /* 0x000000090300780c */ /* 0x040fe20003f44270 */
[----:B------:R-:W-:Y:S01]  /*3790*/  USEL UR10, UR7, 0x2, UP0 ;  /* 0x00000002070a7887 */ /* 0x000fe20008000000 */
[C---:B------:R-:W-:Y:S01]  /*37a0*/  ISETP.GT.AND P1, PT, R3.reuse, 0x10, PT ;  /* 0x000000100300780c */ /* 0x040fe20003f24270 */
[----:B------:R-:W-:Y:S01]  /*37b0*/  USEL UR7, UR7, 0x6, !UP0 ;  /* 0x0000000607077887 */ /* 0x000fe2000c000000 */
[----:B------:R-:W-:Y:S01]  /*37c0*/  ISETP.GT.AND P6, PT, R3, 0x11, PT ;  /* 0x000000110300780c */ /* 0x000fe20003fc4270 */
[----:B------:R-:W-:-:S02]  /*37d0*/  WARPGROUP.DEPBAR.LE gsb0, 0x0 ;  /* 0x00008000000079c5 */ /* 0x000fc40000010000 */
        /* <DEDUP_REMOVED lines=212> */
[----:B------:R-:W-:Y:S01]  /*4520*/  ULDC UR11, c[0x0][0xa80] ;  /* 0x0002a000000b7ab9 */ /* 0x000fe20000000800 */
        /* <DEDUP_REMOVED lines=28> */
[----:B------:R-:W-:-:S04]  /*46f0*/  ULOP3.LUT UR7, UR44, 0x2000000, URZ, 0xfc, !UPT ;  /* 0x020000002c077892 */ /* 0x000fc8000f8efc3f */
[----:B------:R-:W-:-:S07]  /*4700*/  ULEA UR10, UR36, UR7, 0xc ;  /* 0x00000007240a7291 */ /* 0x000fce000f8e603f */
[----:B------:R-:W-:Y:S01]  /*4710*/  UMOV UR14, UR10 ;  /* 0x0000000a000e7c82 */ /* 0x000fe20008000000 */
[----:B------:R-:W-:Y:S02]  /*4720*/  WARPGROUP.DEPBAR.LE gsb0, 0x0 ;  /* 0x00008000000079c5 */ /* 0x000fe40000010000 */
[----:B------:R-:W-:-:S06]  /*4730*/  WARPGROUP.ARRIVE ;  /* 0x00000000000079c5 */ /* 0x000fcc0000000000 */
[----:B------:R-:W-:Y:S03]  /*4740*/  HGMMA.64x64x16.F32 R24, gdesc[UR20], R24, gsb0 ;  /* 0x00e00000141879f0 */ /* 0x000fe60008000818 */
[----:B------:R-:W-:Y:S02]  /*4750*/  WARPGROUP.DEPBAR.LE gsb0, 0x0 ;  /* 0x00008000000079c5 */ /* 0x000fe40000010000 */
[----:B------:R-:W-:Y:S02]  /*4760*/  FSEL R24, R24, -INF , P5 ;  /* 0xff80000018187808 */ /* 0x000fe40002800000 */
[----:B------:R-:W-:Y:S02]  /*4770*/  FSEL R25, R25, -INF , P4 ;  /* 0xff80000019197808 */ /* 0x000fe40002000000 */
[----:B------:R-:W-:Y:S02]  /*4780*/  FSEL R28, R28, -INF , P3 ;  /* 0xff8000001c1c7808 */ /* 0x000fe40001800000 */
[----:B-1234-:R-:W-:-:S02]  /*4790*/  FMNMX.FTZ R5, R24, R25, !PT ;  /* 0x0000001918057209 */ /* 0x01efc40007810000 */
        /* <DEDUP_REMOVED lines=48> */
[----:B------:R-:W-:Y:S02]  /*4aa0*/  FSEL R46, R46, -INF , P1 ;  /* 0xff8000002e2e7808 */ /* 0x000fe40000800000 */
[----:B------:R-:W-:Y:S01]  /*4ab0*/  FSEL R47, R47, -INF , P6 ;  /* 0xff8000002f2f7808 */ /* 0x000fe20003000000 */
[----:B------:R-:W0:Y:S01]  /*4ac0*/  SHFL.BFLY PT, R6, R7, 0x2, 0x1f ;  /* 0x0c401f0007067f89 */ /* 0x000e2200000e0000 */
[----:B------:R-:W-:Y:S02]  /*4ad0*/  FSEL R50, R50, -INF , P5 ;  /* 0xff80000032327808 */ /* 0x000fe40002800000 */
[----:B------:R-:W-:Y:S02]  /*4ae0*/  FSEL R51, R51, -INF , P4 ;  /* 0xff80000033337808 */ /* 0x000fe40002000000 */
[----:B------:R-:W-:Y:S02]  /*4af0*/  FSEL R54, R54, -INF , P3 ;  /* 0xff80000036367808 */ /* 0x000fe40001800000 */
[----:B------:R-:W-:-:S02]  /*4b00*/  FSEL R55, R55, -INF , P2 ;  /* 0xff80000037377808 */ /* 0x000fc40001000000 */
[----:B------:R-:W-:Y:S02]  /*4b10*/  ISETP.GE.AND P2, PT, R152, 0x41, PT ;  /* 0x000000419800780c */ /* 0x000fe40003f46270 */
[----:B0-----:R-:W-:Y:S02]  /*4b20*/  FMNMX.FTZ R8, R7, R6, !PT ;  /* 0x0000000607087209 */ /* 0x001fe40007810000 */
[----:B------:R-:W-:-:S03]  /*4b30*/  FMNMX.FTZ R6, R30, R3, !PT ;  /* 0x000000031e067209 */ /* 0x000fc60007810000 */
[----:B------:R-:W0:Y:S01]  /*4b40*/  SHFL.BFLY PT, R5, R8, 0x1, 0x1f ;  /* 0x0c201f0008057f89 */ /* 0x000e2200000e0000 */
        /* <DEDUP_REMOVED lines=33> */
[----:B------:R-:W0:Y:S01]  /*4d60*/  MUFU.EX2 R7, R7 ;  /* 0x0000000700077308 */ /* 0x000e220000000800 */
[----:B------:R-:W1:Y:S07]  /*4d70*/  SHFL.BFLY PT, R14, R5, 0x2, 0x1f ;  /* 0x0c401f00050e7f89 */ /* 0x000e6e00000e0000 */
[----:B------:R-:W-:Y:S08]  /*4d80*/  MUFU.EX2 R8, R28 ;  /* 0x0000001c00087308 */ /* 0x000ff00000000800 */
[----:B------:R-:W2:Y:S01]  /*4d90*/  MUFU.EX2 R9, R9 ;  /* 0x0000000900097308 */ /* 0x000ea20000000800 */
[----:B0-----:R-:W-:Y:S01]  /*4da0*/  F2FP.F16.F32.PACK_AB R156, R7, R6 ;  /* 0x00000006079c723e */ /* 0x001fe200000000ff */
[----:B------:R-:W-:-:S06]  /*4db0*/  FADD.FTZ R7, R6, R7 ;  /* 0x0000000706077221 */ /* 0x000fcc0000010000 */
[----:B------:R-:W-:Y:S01]  /*4dc0*/  MUFU.EX2 R10, R10 ;  /* 0x0000000a000a7308 */ /* 0x000fe20000000800 */
[----:B-1----:R-:W-:Y:S01]  /*4dd0*/  FMNMX.FTZ R24, R5, R14, !PT ;  /* 0x0000000e05187209 */ /* 0x002fe20007810000 */
[----:B------:R-:W-:-:S04]  /*4de0*/  FFMA.FTZ R14, R40, UR11, -R56 ;  /* 0x0000000b280e7c23 */ /* 0x000fc80008010838 */
[----:B------:R-:W0:Y:S02]  /*4df0*/  SHFL.BFLY PT, R5, R24, 0x1, 0x1f ;  /* 0x0c201f0018057f89 */ /* 0x000e2400000e0000 */
        /* <DEDUP_REMOVED lines=9> */
[----:B------:R-:W-:Y:S02]  /*4e90*/  FADD.FTZ R11, R11, R10 ;  /* 0x0000000a0b0b7221 */ /* 0x000fe40000010000 */
[----:B------:R-:W-:Y:S01]  /*4ea0*/  MUFU.EX2 R14, R14 ;  /* 0x0000000e000e7308 */ /* 0x000fe20000000800 */
[C---:B------:R-:W-:Y:S01]  /*4eb0*/  FSETP.NEU.FTZ.AND P1, PT, R5.reuse, -INF , PT ;  /* 0xff8000000500780b */ /* 0x040fe20003f3d000 */
[----:B------:R-:W-:-:S05]  /*4ec0*/  FMUL.FTZ R24, R5, UR11 ;  /* 0x0000000b05187c20 */ /* 0x000fca0008410000 */
[----:B------:R-:W-:Y:S01]  /*4ed0*/  FSEL R25, R24, RZ, P1 ;  /* 0x000000ff18197208 */ /* 0x000fe20000800000 */
[----:B------:R-:W0:Y:S01]  /*4ee0*/  MUFU.EX2 R15, R15 ;  /* 0x0000000f000f7308 */ /* 0x000e220000000800 */
[----:B------:R-:W-:Y:S02]  /*4ef0*/  ISETP.NE.AND P1, PT, R57, RZ, PT ;  /* 0x000000ff3900720c */ /* 0x000fe40003f25270 */
[----:B--2---:R-:W-:Y:S01]  /*4f00*/  F2FP.F16.F32.PACK_AB R162, R13, R12 ;  /* 0x0000000c0da2723e */ /* 0x004fe200000000ff */
[--C-:B------:R-:W-:Y:S01]  /*4f10*/  FFMA.FTZ R173, R26, UR11, -R25.reuse ;  /* 0x0000000b1aad7c23 */ /* 0x100fe20008010819 */
        /* <DEDUP_REMOVED lines=8> */
[----:B------:R-:W-:Y:S01]  /*4fa0*/  FFMA.FTZ R183, R43, UR11, -R25 ;  /* 0x0000000b2bb77c23 */ /* 0x000fe20008010819 */
[----:B------:R-:W-:-:S02]  /*4fb0*/  @!P1 VIADD R24, R4, 0x38840 ;  /* 0x0003884004189836 */ /* 0x000fc40000000000 */
[--C-:B------:R-:W-:Y:S01]  /*4fc0*/  FFMA.FTZ R207, R46, UR11, -R25.reuse ;  /* 0x0000000b2ecf7c23 */ /* 0x100fe20008010819 */
[--C-:B------:R-:W-:Y:S01]  /*4fd0*/  FFMA.FTZ R208, R47, UR11, -R25.reuse ;  /* 0x0000000b2fd07c23 */ /* 0x100fe20008010819 */
[--C-:B------:R-:W-:Y:S01]  /*4fe0*/  FFMA.FTZ R209, R50, UR11, -R25.reuse ;  /* 0x0000000b32d17c23 */ /* 0x100fe20008010819 */
[--C-:B------:R-:W-:Y:S01]  /*4ff0*/  FFMA.FTZ R210, R51, UR11, -R25.reuse ;  /* 0x0000000b33d27c23 */ /* 0x100fe20008010819 */
[----:B------:R-:W-:Y:S01]  /*5000*/  @!P1 PRMT R24, RZ, 0x654, R24 ;  /* 0x00000654ff189816 */ /* 0x000fe20000000018 */
[--C-:B------:R-:W-:Y:S01]  /*5010*/  FFMA.FTZ R211, R54, UR11, -R25.reuse ;  /* 0x0000000b36d37c23 */ /* 0x100fe20008010819 */
[----:B------:R-:W-:Y:S01]  /*5020*/  FFMA.FTZ R212, R55, UR11, -R25 ;  /* 0x0000000b37d47c23 */ /* 0x000fe20008010819 */
[----:B------:R-:W-:Y:S01]  /*5030*/  MUFU.EX2 R173, R173 ;  /* 0x000000ad00ad7308 */ /* 0x000fe20000000800 */
[----:B------:R1:W-:Y:S01]  /*5040*/  @!P1 SYNCS.ARRIVE.TRANS64.RED.A1T0 RZ, [R24+URZ], RZ ;  /* 0x000000ff18ff99a7 */ /* 0x0003e2000810043f */
[----:B0-----:R-:W-:Y:S01]  /*5050*/  F2FP.F16.F32.PACK_AB R164, R15, R14 ;  /* 0x0000000e0fa4723e */ /* 0x001fe200000000ff */
[----:B------:R-:W-:Y:S01]  /*5060*/  FADD.FTZ R12, R12, R11 ;  /* 0x0000000b0c0c7221 */ /* 0x000fe20000010000 */
[----:B------:R-:W-:-:S03]  /*5070*/  @!P1 VIADD R4, R4, 0x38860 ;  /* 0x0003886004049836 */ /* 0x000fc60000000000 */
[----:B------:R-:W-:Y:S01]  /*5080*/  FADD.FTZ R13, R13, R12 ;  /* 0x0000000c0d0d7221 */ /* 0x000fe20000010000 */
[----:B------:R-:W0:Y:S01]  /*5090*/  MUFU.EX2 R174, R174 ;  /* 0x000000ae00ae7308 */ /* 0x000e220000000800 */
[----:B------:R-:W-:Y:S02]  /*50a0*/  @!P1 PRMT R4, RZ, 0x654, R4 ;  /* 0x00000654ff049816 */ /* 0x000fe40000000004 */
        /* <DEDUP_REMOVED lines=49> */
[----:B------:R-:W-:Y:S08]  /*53c0*/  MUFU.EX2 R211, R211 ;  /* 0x000000d300d37308 */ /* 0x000ff00000000800 */
[----:B------:R-:W3:Y:S01]  /*53d0*/  MUFU.EX2 R212, R212 ;  /* 0x000000d400d47308 */ /* 0x000ee20000000800 */
[----:B--2---:R-:W-:Y:S01]  /*53e0*/  F2FP.F16.F32.PACK_AB R169, R210, R209 ;  /* 0x000000d1d2a9723e */ /* 0x004fe200000000ff */
[----:B------:R-:W-:-:S04]  /*53f0*/  FADD.FTZ R209, R209, R208 ;  /* 0x000000d0d1d17221 */ /* 0x000fc80000010000 */
[----:B------:R-:W-:Y:S01]  /*5400*/  FADD.FTZ R210, R210, R209 ;  /* 0x000000d1d2d27221 */ /* 0x000fe20000010000 */
[----:B---3--:R-:W-:-:S03]  /*5410*/  F2FP.F16.F32.PACK_AB R171, R212, R211 ;  /* 0x000000d3d4ab723e */ /* 0x008fc600000000ff */
[----:B------:R-:W-:Y:S02]  /*5420*/  FADD.FTZ R211, R211, R210 ;  /* 0x000000d2d3d37221 */ /* 0x000fe40000010000 */
[----:B------:R0:W-:Y:S01]  /*5430*/  STSM.16.M88.4 [R184], R168 ;  /* 0x000000a8b8007844 */ /* 0x0001e20000000200 */
[----:B-1----:R-:W-:Y:S01]  /*5440*/  WARPGROUP.ARRIVE ;  /* 0x00000000000079c5 */ /* 0x002fe20000000000 */
[----:B------:R-:W-:-:S05]  /*5450*/  FADD.FTZ R6, R212, R211 ;  /* 0x000000d3d4067221 */ /* 0x000fca0000010000 */
[----:B------:R-:W-:Y:S01]  /*5460*/  HGMMA.64x256x16.F32 R24, R156, gdesc[UR12].tnspB, RZ, !UPT, gsb0 ;  /* 0x43e0000c9c187df0 */ /* 0x000fe2000c0008ff */
        /* <DEDUP_REMOVED lines=12> */
[----:B------:R-:W-:Y:S01]  /*5530*/  HGMMA.64x256x16.F32 R24, R164, gdesc[UR12].tnspB, R24, gsb0 ;  /* 0x43e0000ca4187df0 */ /* 0x000fe20008000818 */
[----:B------:R-:W-:Y:S01]  /*5540*/  UMOV UR14, UR10 ;  /* 0x0000000a000e7c82 */ /* 0x000fe20008000000 */
        /* <DEDUP_REMOVED lines=21> */
.L_x_4276:
[----:B------:R-:W-:Y:S01]  /*56a0*/  UIADD3 UR36, UR24, 0x1, URZ ;  /* 0x0000000118247890 */ /* 0x000fe2000fffe03f */
[C---:B------:R-:W-:Y:S01]  /*56b0*/  ISETP.GT.AND P2, PT, R7.reuse, RZ, PT ;  /* 0x000000ff0700720c */ /* 0x040fe20003f44270 */
[----:B------:R-:W-:Y:S02]  /*56c0*/  VIADD R7, R7, 0xffffffff ;  /* 0xffffffff07077836 */ /* 0x000fe40000000000 */
[----:B------:R-:W-:-:S04]  /*56d0*/  UISETP.NE.AND UP0, UPT, UR36, 0x2, UPT ;  /* 0x000000022400788c */ /* 0x000fc8000bf05270 */
[----:B------:R-:W-:Y:S02]  /*56e0*/  USEL UR5, URZ, 0x1, UP0 ;  /* 0x000000013f057887 */ /* 0x000fe40008000000 */
[----:B------:R-:W-:-:S04]  /*56f0*/  USEL UR36, UR36, URZ, UP0 ;  /* 0x0000003f24247287 */ /* 0x000fc80008000000 */
[----:B------:R-:W-:Y:S01]  /*5700*/  LOP3.LUT R2, R2, UR5, RZ, 0x3c, !PT ;  /* 0x0000000502027c12 */ /* 0x000fe2000f8e3cff */
[----:B0-----:R-:W-:Y:S07]  /*5710*/  @P0 BRA `(.L_x_4268) ;  /* 0x0000000000040947 */ /* 0x001fee0003800000 */
[----:B------:R-:W-:Y:S01]  /*5720*/  BPT.TRAP 0x1 ;  /* 0x000000040000795c */ /* 0x000fe20000300000 */
.L_x_4268:
[----:B------:R-:W-:Y:S01]  /*5730*/  ULEA UR5, UR36, UR37, 0x3 ;  /* 0x0000002524057291 */ /* 0x000fe2000f8e183f */
[----:B------:R-:W-:-:S08]  /*5740*/  SHF.L.U32 R3, R2, 0x1f, RZ ;  /* 0x0000001f02037819 */ /* 0x000fd000000006ff */
[----:B------:R0:W1:Y:S01]  /*5750*/  SYNCS.PHASECHK.TRANS64.TRYWAIT P3, [UR5+0x38830], R3 ;  /* 0x03883003ff0075a7 */ /* 0x0000620008060145 */
[----:B------:R-:W-:Y:S05]  /*5760*/  @P0 BRA `(.L_x_4269) ;  /* 0x0000000000040947 */ /* 0x000fea0003800000 */
[----:B------:R-:W-:Y:S01]  /*5770*/  BPT.TRAP 0x1 ;  /* 0x000000040000795c */ /* 0x000fe20000300000 */
.L_x_4269:
[----:B-1----:R-:W-:Y:S05]  /*5780*/  @P3 BRA `(.L_x_4270) ;  /* 0x0000000000083947 */ /* 0x002fea0003800000 */
[----:B------:R-:W1:Y:S02]  /*5790*/  SYNCS.PHASECHK.TRANS64.TRYWAIT P3, [UR5+0x38830], R3 ;  /* 0x03883003ff0075a7 */ /* 0x000e640008060145 */
[----:B-1----:R-:W-:Y:S05]  /*57a0*/  @!P3 BRA `(.L_x_4271) ;  /* 0x000000e000a0b947 */ /* 0x002fea0003800000 */
.L_x_4270:
        /* <DEDUP_REMOVED lines=28> */
.L_x_4272:
[----:B------:R2:W3:Y:S01]  /*5970*/  SYNCS.PHASECHK.TRANS64.TRYWAIT P3, [UR5+0x38850], R3 ;  /* 0x03885003ff0075a7 */ /* 0x0004e20008060145 */
[----:B------:R-:W-:Y:S05]  /*5980*/  @P0 BRA `(.L_x_4273) ;  /* 0x0000000000040947 */ /* 0x000fea0003800000 */
[----:B------:R-:W-:Y:S01]  /*5990*/  BPT.TRAP 0x1 ;  /* 0x000000040000795c */ /* 0x000fe20000300000 */
.L_x_4273:
[----:B---3--:R-:W-:Y:S05]  /*59a0*/  @P3 BRA `(.L_x_4274) ;  /* 0x0000000000083947 */ /* 0x008fea0003800000 */
[----:B------:R-:W3:Y:S02]  /*59b0*/  SYNCS.PHASECHK.TRANS64.TRYWAIT P3, [UR5+0x38850], R3 ;  /* 0x03885003ff0075a7 */ /* 0x000ee40008060145 */
[----:B---3--:R-:W-:Y:S05]  /*59c0*/  @!P3 BRA `(.L_x_4275) ;  /* 0x000000e00030b947 */ /* 0x008fea0003800000 */
.L_x_4274:
[----:B------:R-:W-:Y:S01]  /*59d0*/  UIADD3 UR10, UR37, 0x26400, URZ ;  /* 0x00026400250a7890 */ /* 0x000fe2000fffe03f */
[----:B------:R-:W-:Y:S01]  /*59e0*/  WARPGROUP.ARRIVE ;  /* 0x00000000000079c5 */ /* 0x000fe20000000000 */
[----:B------:R-:W-:-:S05]  /*59f0*/  UIADD3 UR15, UR6, 0x4, URZ ;  /* 0x00000004060f7890 */ /* 0x000fca000fffe03f */
[----:B------:R-:W3:Y:S01]  /*5a00*/  S2R R5, SR_TID.X ;  /* 0x0000000000057919 */ /* 0x000ee20000002100 */
[----:B------:R-:W-:Y:S02]  /*5a10*/  USHF.R.U32.HI UR10, URZ, 0x4, UR10 ;  /* 0x000000043f0a7899 */ /* 0x000fe4000801160a */
[----:B------:R-:W-:Y:S02]  /*5a20*/  UIADD3 UR11, UR6, 0x200, URZ ;  /* 0x00000200060b7890 */ /* 0x000fe4000fffe03f */
[----:B------:R-:W-:Y:S02]  /*5a30*/  ULOP3.LUT UR18, UR10, 0x3fff, URZ, 0xc0, !UPT ;  /* 0x00003fff0a127892 */ /* 0x000fe4000f8ec03f */
[----:B------:R-:W-:Y:S02]  /*5a40*/  UIADD3 UR14, UR6, 0x6, URZ ;  /* 0x00000006060e7890 */ /* 0x000fe4000fffe03f */
        /* <DEDUP_REMOVED lines=263> */
[----:B------:R-:W-:-:S07]  /*6ac0*/  ULEA UR10, UR36, UR7, 0xc ;  /* 0x00000007240a7291 */ /* 0x000fce000f8e603f */
[----:B------:R-:W-:Y:S01]  /*6ad0*/  UMOV UR14, UR10 ;  /* 0x0000000a000e7c82 */ /* 0x000fe20008000000 */
        /* <DEDUP_REMOVED lines=29> */
[----:B0-----:R-:W-:-:S05]  /*6cb0*/  FMNMX.FTZ R3, R11, R12, !PT ;  /* 0x0000000c0b037209 */ /* 0x001fca0007810000 */
[C---:B------:R-:W-:Y:S01]  /*6cc0*/  FADD.FTZ R10, -R3.reuse, R8 ;  /* 0x00000008030a7221 */ /* 0x040fe20000010100 */
[----:B------:R-:W-:Y:S01]  /*6cd0*/  FMNMX.FTZ R8, R166, R5, !PT ;  /* 0x00000005a6087209 */ /* 0x000fe20007810000 */
[----:B------:R-:W-:Y:S02]  /*6ce0*/  FMUL.FTZ R208, R3, UR11 ;  /* 0x0000000b03d07c20 */ /* 0x000fe40008410000 */
[----:B------:R-:W-:Y:S01]  /*6cf0*/  FMUL.FTZ R9, R10, UR11 ;  /* 0x0000000b0a097c20 */ /* 0x000fe20008410000 */
[----:B------:R-:W-:Y:S01]  /*6d00*/  FMNMX.FTZ R5, R167, R8, !PT ;  /* 0x00000008a7057209 */ /* 0x000fe20007810000 */
[--C-:B------:R-:W-:Y:S01]  /*6d10*/  FFMA.FTZ R152, R152, UR11, -R208.reuse ;  /* 0x0000000b98987c23 */ /* 0x100fe200080108d0 */
[--C-:B------:R-:W-:Y:S01]  /*6d20*/  FFMA.FTZ R11, R153, UR11, -R208.reuse ;  /* 0x0000000b990b7c23 */ /* 0x100fe200080108d0 */
[--C-:B------:R-:W-:Y:S01]  /*6d30*/  FFMA.FTZ R153, R181, UR11, -R208.reuse ;  /* 0x0000000bb5997c23 */ /* 0x100fe200080108d0 */
        /* <DEDUP_REMOVED lines=11> */
[----:B------:R1:W-:Y:S01]  /*6df0*/  MUFU.EX2 R8, R152 ;  /* 0x0000009800087308 */ /* 0x0003e20000000800 */
        /* <DEDUP_REMOVED lines=9> */
[-C--:B0-----:R-:W-:Y:S01]  /*6e90*/  FMUL.FTZ R24, R24, R9.reuse ;  /* 0x0000000918187220 */ /* 0x081fe20000410000 */
[-C--:B------:R-:W-:Y:S01]  /*6ea0*/  FMUL.FTZ R25, R25, R9.reuse ;  /* 0x0000000919197220 */ /* 0x080fe20000410000 */
[----:B------:R-:W-:Y:S01]  /*6eb0*/  FMUL.FTZ R28, R28, R9 ;  /* 0x000000091c1c7220 */ /* 0x000fe20000410000 */
[----:B------:R-:W-:Y:S01]  /*6ec0*/  FMNMX.FTZ R12, R182, R5, !PT ;  /* 0x00000005b60c7209 */ /* 0x000fe20007810000 */
[-C--:B------:R-:W-:Y:S01]  /*6ed0*/  FMUL.FTZ R29, R29, R9.reuse ;  /* 0x000000091d1d7220 */ /* 0x080fe20000410000 */
[-C--:B------:R-:W-:Y:S01]  /*6ee0*/  FMUL.FTZ R32, R32, R9.reuse ;  /* 0x0000000920207220 */ /* 0x080fe20000410000 */
[----:B------:R-:W-:Y:S01]  /*6ef0*/  MUFU.EX2 R10, R156 ;  /* 0x0000009c000a7308 */ /* 0x000fe20000000800 */
[----:B------:R-:W-:Y:S01]  /*6f00*/  FMNMX.FTZ R5, R183, R12, !PT ;  /* 0x0000000cb7057209 */ /* 0x000fe20007810000 */
[----:B------:R-:W-:Y:S01]  /*6f10*/  FFMA.FTZ R12, R160, UR11, -R208 ;  /* 0x0000000ba00c7c23 */ /* 0x000fe200080108d0 */
[-C--:B------:R-:W-:Y:S01]  /*6f20*/  FMUL.FTZ R33, R33, R9.reuse ;  /* 0x0000000921217220 */ /* 0x080fe20000410000 */
[-C--:B------:R-:W-:Y:S01]  /*6f30*/  FMUL.FTZ R36, R36, R9.reuse ;  /* 0x0000000924247220 */ /* 0x080fe20000410000 */
[-C--:B------:R-:W-:Y:S01]  /*6f40*/  FMUL.FTZ R37, R37, R9.reuse ;  /* 0x0000000925257220 */ /* 0x080fe20000410000 */
[----:B-1----:R-:W0:Y:S01]  /*6f50*/  SHFL.BFLY PT, R152, R5, 0x2, 0x1f ;  /* 0x0c401f0005987f89 */ /* 0x002e2200000e0000 */
        /* <DEDUP_REMOVED lines=23> */
[----:B0-----:R-:W-:Y:S01]  /*70d0*/  FMNMX.FTZ R152, R5, R152, !PT ;  /* 0x0000009805987209 */ /* 0x001fe20007810000 */
[-C--:B------:R-:W-:Y:S01]  /*70e0*/  FMUL.FTZ R80, R80, R9.reuse ;  /* 0x0000000950507220 */ /* 0x080fe20000410000 */
        /* <DEDUP_REMOVED lines=8> */
[----:B------:R-:W2:Y:S01]  /*7170*/  MUFU.EX2 R21, R21 ;  /* 0x0000001500157308 */ /* 0x000ea20000000800 */
        /* <DEDUP_REMOVED lines=23> */
[----:B------:R-:W-:Y:S01]  /*72f0*/  FADD.FTZ R152, -R5, R207 ;  /* 0x000000cf05987221 */ /* 0x000fe20000010100 */
[----:B------:R-:W-:Y:S01]  /*7300*/  MUFU.EX2 R168, R168 ;  /* 0x000000a800a87308 */ /* 0x000fe20000000800 */
[-C--:B------:R-:W-:Y:S01]  /*7310*/  FMUL.FTZ R132, R132, R9.reuse ;  /* 0x0000000984847220 */ /* 0x080fe20000410000 */
[-C--:B------:R-:W-:Y:S01]  /*7320*/  FMUL.FTZ R133, R133, R9.reuse ;  /* 0x0000000985857220 */ /* 0x080fe20000410000 */
[----:B------:R-:W-:Y:S01]  /*7330*/  FMUL.FTZ R181, R152, UR11 ;  /* 0x0000000b98b57c20 */ /* 0x000fe20008410000 */
[----:B------:R-:W-:Y:S01]  /*7340*/  FMUL.FTZ R152, R5, UR11 ;  /* 0x0000000b05987c20 */ /* 0x000fe20008410000 */
[-C--:B------:R-:W-:Y:S01]  /*7350*/  FMUL.FTZ R136, R136, R9.reuse ;  /* 0x0000000988887220 */ /* 0x080fe20000410000 */
[-C--:B------:R-:W-:Y:S01]  /*7360*/  FMUL.FTZ R137, R137, R9.reuse ;  /* 0x0000000989897220 */ /* 0x080fe20000410000 */
[----:B------:R-:W-:Y:S01]  /*7370*/  FMUL.FTZ R140, R140, R9 ;  /* 0x000000098c8c7220 */ /* 0x000fe20000410000 */
[----:B------:R0:W-:Y:S01]  /*7380*/  MUFU.EX2 R207, R153 ;  /* 0x0000009900cf7308 */ /* 0x0001e20000000800 */
[--C-:B------:R-:W-:Y:S01]  /*7390*/  FFMA.FTZ R180, R154, UR11, -R152.reuse ;  /* 0x0000000b9ab47c23 */ /* 0x100fe20008010898 */
[----:B------:R-:W-:Y:S01]  /*73a0*/  FFMA.FTZ R217, R179, UR11, -R152 ;  /* 0x0000000bb3d97c23 */ /* 0x000fe20008010898 */
[----:B------:R-:W-:-:S02]  /*73b0*/  IMAD.U32 R179, RZ, RZ, UR5 ;  /* 0x00000005ffb37e24 */ /* 0x000fc4000f8e00ff */
[--C-:B------:R-:W-:Y:S01]  /*73c0*/  FFMA.FTZ R209, R155, UR11, -R152.reuse ;  /* 0x0000000b9bd17c23 */ /* 0x100fe20008010898 */
[----:B------:R-:W-:Y:S02]  /*73d0*/  IMAD.U32 R154, RZ, RZ, UR24 ;  /* 0x00000018ff9a7e24 */ /* 0x000fe4000f8e00ff */
[--C-:B------:R-:W-:Y:S01]  /*73e0*/  FFMA.FTZ R208, R158, UR11, -R152.reuse ;  /* 0x0000000b9ed07c23 */ /* 0x100fe20008010898 */
[--C-:B------:R-:W-:Y:S01]  /*73f0*/  FFMA.FTZ R211, R159, UR11, -R152.reuse ;  /* 0x0000000b9fd37c23 */ /* 0x100fe20008010898 */
[----:B------:R-:W1:Y:S01]  /*7400*/  MUFU.EX2 R181, R181 ;  /* 0x000000b500b57308 */ /* 0x000e620000000800 */
[----:B0-----:R-:W-:Y:S02]  /*7410*/  IMAD.MOV R153, RZ, RZ, -R19 ;  /* 0x000000ffff997224 */ /* 0x001fe400078e0a13 */
[--C-:B------:R-:W-:Y:S01]  /*7420*/  FFMA.FTZ R210, R162, UR11, -R152.reuse ;  /* 0x0000000ba2d27c23 */ /* 0x100fe20008010898 */
[--C-:B------:R-:W-:Y:S01]  /*7430*/  FFMA.FTZ R213, R163, UR11, -R152.reuse ;  /* 0x0000000ba3d57c23 */ /* 0x100fe20008010898 */
[--C-:B------:R-:W-:Y:S01]  /*7440*/  FFMA.FTZ R212, R166, UR11, -R152.reuse ;  /* 0x0000000ba6d47c23 */ /* 0x100fe20008010898 */
[----:B------:R-:W-:Y:S01]  /*7450*/  FFMA.FTZ R215, R167, UR11, -R152 ;  /* 0x0000000ba7d77c23 */ /* 0x000fe20008010898 */
[----:B------:R-:W-:Y:S01]  /*7460*/  ISETP.NE.AND P3, PT, R18, R153, PT ;  /* 0x000000991200720c */ /* 0x000fe20003f65270 */
[----:B------:R-:W-:-:S02]  /*7470*/  @!P1 VIADD R153, R179, 0x38840 ;  /* 0x00038840b3999836 */ /* 0x000fc40000000000 */
[--C-:B------:R-:W-:Y:S01]  /*7480*/  FFMA.FTZ R170, R170, UR11, -R152.reuse ;  /* 0x0000000baaaa7c23 */ /* 0x100fe20008010898 */
[--C-:B------:R-:W-:Y:S01]  /*7490*/  FFMA.FTZ R171, R171, UR11, -R152.reuse ;  /* 0x0000000babab7c23 */ /* 0x100fe20008010898 */
[--C-:B------:R-:W-:Y:S01]  /*74a0*/  FFMA.FTZ R174, R174, UR11, -R152.reuse ;  /* 0x0000000baeae7c23 */ /* 0x100fe20008010898 */
[--C-:B------:R-:W-:Y:S01]  /*74b0*/  FFMA.FTZ R175, R175, UR11, -R152.reuse ;  /* 0x0000000bafaf7c23 */ /* 0x100fe20008010898 */
[----:B------:R-:W-:Y:S01]  /*74c0*/  @!P1 PRMT R153, RZ, 0x654, R153 ;  /* 0x00000654ff999816 */ /* 0x000fe20000000099 */
[--C-:B------:R-:W-:Y:S01]  /*74d0*/  FFMA.FTZ R178, R178, UR11, -R152.reuse ;  /* 0x0000000bb2b27c23 */ /* 0x100fe20008010898 */
[--C-:B------:R-:W-:Y:S01]  /*74e0*/  FFMA.FTZ R182, R182, UR11, -R152.reuse ;  /* 0x0000000bb6b67c23 */ /* 0x100fe20008010898 */
[----:B------:R-:W-:Y:S01]  /*74f0*/  FFMA.FTZ R183, R183, UR11, -R152 ;  /* 0x0000000bb7b77c23 */ /* 0x000fe20008010898 */
[----:B------:R0:W-:Y:S01]  /*7500*/  @!P1 SYNCS.ARRIVE.TRANS64.RED.A1T0 RZ, [R153+URZ], RZ ;  /* 0x000000ff99ff99a7 */ /* 0x0001e2000810043f */
[----:B------:R-:W-:Y:S01]  /*7510*/  MUFU.EX2 R180, R180 ;  /* 0x000000b400b47308 */ /* 0x000fe20000000800 */
[----:B------:R-:W-:Y:S01]  /*7520*/  F2FP.F16.F32.PACK_AB R152, R11, R8 ;  /* 0x000000080b98723e */ /* 0x000fe200000000ff */
[----:B------:R-:W-:Y:S01]  /*7530*/  @!P3 IMAD R154, R154, 0x40, R17 ;  /* 0x000000409a9ab824 */ /* 0x000fe200078e0211 */
[----:B--2---:R-:W-:Y:S01]  /*7540*/  F2FP.F16.F32.PACK_AB R158, R21, R14 ;  /* 0x0000000e159e723e */ /* 0x004fe200000000ff */
[-C--:B-1----:R-:W-:Y:S01]  /*7550*/  FMUL.FTZ R26, R26, R181.reuse ;  /* 0x000000b51a1a7220 */ /* 0x082fe20000410000 */
[----:B------:R-:W-:Y:S01]  /*7560*/  F2FP.F16.F32.PACK_AB R160, R169, R20 ;  /* 0x00000014a9a0723e */ /* 0x000fe200000000ff */
[-C--:B------:R-:W-:Y:S01]  /*7570*/  FMUL.FTZ R27, R27, R181.reuse ;  /* 0x000000b51b1b7220 */ /* 0x080fe20000410000 */
[----:B------:R-:W-:Y:S01]  /*7580*/  @!P3 LEA R154, R154, UR37, 0x2 ;  /* 0x000000259a9abc11 */ /* 0x000fe2000f8e10ff */
[----:B------:R-:W0:Y:S01]  /*7590*/  MUFU.EX2 R209, R209 ;  /* 0x000000d100d17308 */ /* 0x000e220000000800 */
[-C--:B------:R-:W-:Y:S01]  /*75a0*/  FMUL.FTZ R30, R30, R181.reuse ;  /* 0x000000b51e1e7220 */ /* 0x080fe20000410000 */
[-C--:B------:R-:W-:Y:S01]  /*75b0*/  FMUL.FTZ R31, R31, R181.reuse ;  /* 0x000000b51f1f7220 */ /* 0x080fe20000410000 */
[-C--:B------:R-:W-:Y:S01]  /*75c0*/  FMUL.FTZ R34, R34, R181.reuse ;  /* 0x000000b522227220 */ /* 0x080fe20000410000 */
[----:B------:R-:W-:Y:S01]  /*75d0*/  @!P3 STS [R154+0x38400], R9 ;  /* 0x038400099a00b388 */ /* 0x000fe20000000800 */
[-C--:B------:R-:W-:Y:S01]  /*75e0*/  FMUL.FTZ R35, R35, R181.reuse ;  /* 0x000000b523237220 */ /* 0x080fe20000410000 */
[-C--:B------:R-:W-:Y:S01]  /*75f0*/  FMUL.FTZ R38, R38, R181.reuse ;  /* 0x000000b526267220 */ /* 0x080fe20000410000 */
[-C--:B------:R-:W-:Y:S01]  /*7600*/  FMUL.FTZ R39, R39, R181.reuse ;  /* 0x000000b527277220 */ /* 0x080fe20000410000 */
[----:B------:R1:W-:Y:S01]  /*7610*/  @!P3 STS [R154+0x38420], R181 ;  /* 0x038420b59a00b388 */ /* 0x0003e20000000800 */
        /* <DEDUP_REMOVED lines=8> */
[----:B------:R-:W2:Y:S01]  /*76a0*/  MUFU.EX2 R211, R211 ;  /* 0x000000d300d37308 */ /* 0x000ea20000000800 */
[----:B0-----:R-:W-:Y:S01]  /*76b0*/  F2FP.F16.F32.PACK_AB R153, R209, R180 ;  /* 0x000000b4d199723e */ /* 0x001fe200000000ff */
[-C--:B------:R-:W-:Y:S01]  /*76c0*/  FMUL.FTZ R55, R55, R181.reuse ;  /* 0x000000b537377220 */ /* 0x080fe20000410000 */
[----:B-1----:R-:W-:Y:S01]  /*76d0*/  F2FP.F16.F32.PACK_AB R154, R13, R10 ;  /* 0x0000000a0d9a723e */ /* 0x002fe200000000ff */
        /* <DEDUP_REMOVED lines=13> */
[----:B--2---:R-:W-:Y:S01]  /*77b0*/  F2FP.F16.F32.PACK_AB R155, R211, R208 ;  /* 0x000000d0d39b723e */ /* 0x004fe200000000ff */
[----:B------:R-:W-:Y:S01]  /*77c0*/  BAR.SYNC.DEFER_BLOCKING 0xf, 0x100 ;  /* 0x03c4000000007b1d */ /* 0x000fe20000010000 */
        /* <DEDUP_REMOVED lines=21> */
[----:B------:R-:W0:Y:S01]  /*7920*/  MUFU.EX2 R173, R173 ;  /* 0x000000ad00ad7308 */ /* 0x000e220000000800 */
        /* <DEDUP_REMOVED lines=8> */
[----:B-1----:R-:W-:Y:S01]  /*79b0*/  F2FP.F16.F32.PACK_AB R159, R215, R212 ;  /* 0x000000d4d79f723e */ /* 0x002fe200000000ff */
        /* <DEDUP_REMOVED lines=8> */
[----:B------:R-:W-:Y:S01]  /*7a40*/  FMUL.FTZ R141, R141, R9 ;  /* 0x000000098d8d7220 */ /* 0x000fe20000410000 */
[-C--:B------:R-:W-:Y:S01]  /*7a50*/  FMUL.FTZ R142, R142, R181.reuse ;  /* 0x000000b58e8e7220 */ /* 0x080fe20000410000 */
[----:B------:R-:W-:Y:S01]  /*7a60*/  FMUL.FTZ R143, R143, R181 ;  /* 0x000000b58f8f7220 */ /* 0x000fe20000410000 */
[-C--:B------:R-:W-:Y:S01]  /*7a70*/  FMUL.FTZ R144, R144, R9.reuse ;  /* 0x0000000990907220 */ /* 0x080fe20000410000 */
[----:B------:R-:W-:Y:S01]  /*7a80*/  FMUL.FTZ R145, R145, R9 ;  /* 0x0000000991917220 */ /* 0x000fe20000410000 */
[-C--:B------:R-:W-:Y:S01]  /*7a90*/  FMUL.FTZ R146, R146, R181.reuse ;  /* 0x000000b592927220 */ /* 0x080fe20000410000 */
[----:B------:R-:W-:Y:S01]  /*7aa0*/  MUFU.EX2 R174, R174 ;  /* 0x000000ae00ae7308 */ /* 0x000fe20000000800 */
[----:B------:R-:W-:Y:S01]  /*7ab0*/  FMUL.FTZ R147, R147, R181 ;  /* 0x000000b593937220 */ /* 0x000fe20000410000 */
[-C--:B------:R-:W-:Y:S01]  /*7ac0*/  FMUL.FTZ R148, R148, R9.reuse ;  /* 0x0000000994947220 */ /* 0x080fe20000410000 */
[----:B------:R-:W-:Y:S01]  /*7ad0*/  FMUL.FTZ R149, R149, R9 ;  /* 0x0000000995957220 */ /* 0x000fe20000410000 */
[-C--:B------:R-:W-:Y:S01]  /*7ae0*/  FMUL.FTZ R150, R150, R181.reuse ;  /* 0x000000b596967220 */ /* 0x080fe20000410000 */
[----:B------:R-:W-:Y:S01]  /*7af0*/  FMUL.FTZ R151, R151, R181 ;  /* 0x000000b597977220 */ /* 0x000fe20000410000 */
[----:B------:R0:W-:Y:S01]  /*7b00*/  STSM.16.M88.4 [R22+0x36400], R152 ;  /* 0x0364009816007844 */ /* 0x0001e20000000200 */
[----:B------:R-:W-:Y:S01]  /*7b10*/  FFMA.FTZ R4, R9, R4, R8 ;  /* 0x0000000409047223 */ /* 0x000fe20000010008 */
[----:B------:R-:W2:Y:S01]  /*7b20*/  MUFU.EX2 R175, R175 ;  /* 0x000000af00af7308 */ /* 0x000ea20000000800 */
[----:B-1----:R-:W-:Y:S01]  /*7b30*/  F2FP.F16.F32.PACK_AB R161, R171, R170 ;  /* 0x000000aaaba1723e */ /* 0x002fe200000000ff */
        /* <DEDUP_REMOVED lines=12> */
[----:B------:R-:W-:Y:S01]  /*7c00*/  FADD.FTZ R211, R211, R208 ;  /* 0x000000d0d3d37221 */ /* 0x000fe20000010000 */
[----:B------:R-:W1:Y:S01]  /*7c10*/  MUFU.EX2 R177, R177 ;  /* 0x000000b100b17308 */ /* 0x000e620000000800 */
[----:B--2---:R-:W-:Y:S01]  /*7c20*/  F2FP.F16.F32.PACK_AB R163, R175, R174 ;  /* 0x000000aeafa3723e */ /* 0x004fe200000000ff */
[----:B------:R-:W-:Y:S01]  /*7c30*/  FADD.FTZ R12, R12, R13 ;  /* 0x0000000d0c0c7221 */ /* 0x000fe20000010000 */
[----:B------:R-:W-:-:S03]  /*7c40*/  FADD.FTZ R210, R210, R211 ;  /* 0x000000d3d2d27221 */ /* 0x000fc60000010000 */
[----:B------:R0:W-:Y:S01]  /*7c50*/  STSM.16.M88.4 [R23], R160 ;  /* 0x000000a017007844 */ /* 0x0001e20000000200 */
[----:B------:R-:W-:Y:S01]  /*7c60*/  FADD.FTZ R15, R15, R12 ;  /* 0x0000000c0f0f7221 */ /* 0x000fe20000010000 */
[----:B------:R-:W2:Y:S01]  /*7c70*/  MUFU.EX2 R176, R176 ;  /* 0x000000b000b07308 */ /* 0x000ea20000000800 */
[----:B------:R-:W-:Y:S02]  /*7c80*/  FADD.FTZ R213, R213, R210 ;  /* 0x000000d2d5d57221 */ /* 0x000fe40000010000 */
[----:B------:R-:W-:Y:S02]  /*7c90*/  FADD.FTZ R14, R14, R15 ;  /* 0x0000000f0e0e7221 */ /* 0x000fe40000010000 */
[----:B------:R-:W-:Y:S02]  /*7ca0*/  FADD.FTZ R212, R212, R213 ;  /* 0x000000d5d4d47221 */ /* 0x000fe40000010000 */
[----:B------:R-:W-:Y:S01]  /*7cb0*/  FADD.FTZ R21, R21, R14 ;  /* 0x0000000e15157221 */ /* 0x000fe20000010000 */
[----:B------:R-:W-:Y:S01]  /*7cc0*/  MUFU.EX2 R178, R178 ;  /* 0x000000b200b27308 */ /* 0x000fe20000000800 */
[----:B-1----:R-:W-:Y:S01]  /*7cd0*/  F2FP.F16.F32.PACK_AB R164, R177, R172 ;  /* 0x000000acb1a4723e */ /* 0x002fe200000000ff */
[----:B------:R-:W-:Y:S01]  /*7ce0*/  FADD.FTZ R215, R215, R212 ;  /* 0x000000d4d7d77221 */ /* 0x000fe20000010000 */
[----:B------:R-:W-:-:S03]  /*7cf0*/  FADD.FTZ R20, R20, R21 ;  /* 0x0000001514147221 */ /* 0x000fc60000010000 */
[----:B------:R-:W-:Y:S01]  /*7d00*/  FADD.FTZ R170, R170, R215 ;  /* 0x000000d7aaaa7221 */ /* 0x000fe20000010000 */
[----:B------:R-:W-:Y:S01]  /*7d10*/  FADD.FTZ R169, R169, R20 ;  /* 0x00000014a9a97221 */ /* 0x000fe20000010000 */
[----:B------:R-:W1:Y:S01]  /*7d20*/  MUFU.EX2 R217, R217 ;  /* 0x000000d900d97308 */ /* 0x000e620000000800 */
[----:B--2---:R-:W-:Y:S01]  /*7d30*/  F2FP.F16.F32.PACK_AB R166, R207, R176 ;  /* 0x000000b0cfa6723e */ /* 0x004fe200000000ff */
[----:B------:R-:W-:Y:S01]  /*7d40*/  FADD.FTZ R171, R171, R170 ;  /* 0x000000aaabab7221 */ /* 0x000fe20000010000 */
[----:B------:R-:W-:-:S03]  /*7d50*/  FADD.FTZ R168, R168, R169 ;  /* 0x000000a9a8a87221 */ /* 0x000fc60000010000 */
[----:B------:R-:W-:Y:S01]  /*7d60*/  FADD.FTZ R174, R174, R171 ;  /* 0x000000abaeae7221 */ /* 0x000fe20000010000 */
[----:B------:R-:W-:Y:S01]  /*7d70*/  FADD.FTZ R173, R173, R168 ;  /* 0x000000a8adad7221 */ /* 0x000fe20000010000 */
[----:B------:R-:W2:Y:S02]  /*7d80*/  MUFU.EX2 R182, R182 ;  /* 0x000000b600b67308 */ /* 0x000ea40000000800 */
[----:B------:R-:W-:Y:S01]  /*7d90*/  FADD.FTZ R175, R175, R174 ;  /* 0x000000aeafaf7221 */ /* 0x000fe20000010000 */
[----:B------:R-:W-:-:S04]  /*7da0*/  FADD.FTZ R172, R172, R173 ;  /* 0x000000adacac7221 */ /* 0x000fc80000010000 */
[----:B------:R-:W-:Y:S01]  /*7db0*/  FADD.FTZ R177, R177, R172 ;  /* 0x000000acb1b17221 */ /* 0x000fe20000010000 */
[----:B------:R-:W3:Y:S01]  /*7dc0*/  MUFU.EX2 R183, R183 ;  /* 0x000000b700b77308 */ /* 0x000ee20000000800 */
[----:B-1----:R-:W-:Y:S01]  /*7dd0*/  F2FP.F16.F32.PACK_AB R165, R217, R178 ;  /* 0x000000b2d9a5723e */ /* 0x002fe200000000ff */
[----:B------:R-:W-:Y:S01]  /*7de0*/  FADD.FTZ R178, R178, R175 ;  /* 0x000000afb2b27221 */ /* 0x000fe20000010000 */
[----:B------:R-:W-:-:S03]  /*7df0*/  FADD.FTZ R4, R176, R177 ;  /* 0x000000b1b0047221 */ /* 0x000fc60000010000 */
[----:B------:R-:W-:Y:S01]  /*7e00*/  FADD.FTZ R217, R217, R178 ;  /* 0x000000b2d9d97221 */ /* 0x000fe20000010000 */
[----:B------:R-:W-:Y:S01]  /*7e10*/  FADD.FTZ R4, R207, R4 ;  /* 0x00000004cf047221 */ /* 0x000fe20000010000 */
[----:B------:R-:W-:Y:S02]  /*7e20*/  IMAD.MOV.U32 R207, RZ, RZ, R5 ;  /* 0x000000ffffcf7224 */ /* 0x000fe400078e0005 */
[----:B--2---:R-:W-:Y:S01]  /*7e30*/  FADD.FTZ R6, R182, R217 ;  /* 0x000000d9b6067221 */ /* 0x004fe20000010000 */
[----:B---3--:R-:W-:-:S03]  /*7e40*/  F2FP.F16.F32.PACK_AB R167, R183, R182 ;  /* 0x000000b6b7a7723e */ /* 0x008fc600000000ff */
[----:B------:R-:W-:Y:S02]  /*7e50*/  FADD.FTZ R6, R183, R6 ;  /* 0x00000006b7067221 */ /* 0x000fe40000010000 */
[----:B------:R0:W-:Y:S01]  /*7e60*/  STSM.16.M88.4 [R184], R164 ;  /* 0x000000a4b8007844 */ /* 0x0001e20000000200 */
[----:B------:R-:W-:-:S06]  /*7e70*/  WARPGROUP.ARRIVE ;  /* 0x00000000000079c5 */ /* 0x000fcc0000000000 */
        /* <DEDUP_REMOVED lines=30> */
[----:B------:R-:W-:Y:S05]  /*8060*/  @P2 BRA `(.L_x_4276) ;  /* 0xffffffd4008c2947 */ /* 0x000fea000383ffff */
.L_x_4267:
[----:B------:R-:W1:Y:S01]  /*8070*/  SHFL.BFLY PT, R7, R4, 0x2, 0x1f ;  /* 0x0c401f0004077f89 */ /* 0x000e6200000e0000 */
[----:B------:R-:W-:Y:S02]  /*8080*/  IMAD.MOV.U32 R8, RZ, RZ, RZ ;  /* 0x000000ffff087224 */ /* 0x000fe400078e00ff */
[----:B------:R-:W-:Y:S01]  /*8090*/  IMAD.U32 R13, RZ, RZ, UR11 ;  /* 0x0000000bff0d7e24 */ /* 0x000fe2000f8e00ff */
[----:B------:R-:W2:Y:S01]  /*80a0*/  SHFL.BFLY PT, R11, R6, 0x2, 0x1f ;  /* 0x0c401f00060b7f89 */ /* 0x000ea200000e0000 */
[----:B------:R-:W-:Y:S01]  /*80b0*/  VIADD R193, R193, 0x1 ;  /* 0x00000001c1c17836 */ /* 0x000fe20000000000 */
[----:B------:R-:W-:Y:S08]  /*80c0*/  BAR.ARV 0x8, 0x100 ;  /* 0x0204000000007b1d */ /* 0x000ff00000002000 */
[----:B------:R-:W-:Y:S01]  /*80d0*/  BAR.SYNC.DEFER_BLOCKING 0xf, 0x100 ;  /* 0x03c4000000007b1d */ /* 0x000fe20000010000 */
[----:B-1----:R-:W-:Y:S01]  /*80e0*/  FADD.FTZ R0, R7, R4 ;  /* 0x0000000407007221 */ /* 0x002fe20000010000 */
[----:B------:R-:W-:-:S02]  /*80f0*/  IMAD.MOV R7, RZ, RZ, -R19 ;  /* 0x000000ffff077224 */ /* 0x000fc400078e0a13 */
[----:B------:R-:W-:Y:S02]  /*8100*/  IMAD.MOV.U32 R4, RZ, RZ, -0x800000 ;  /* 0xff800000ff047424 */ /* 0x000fe400078e00ff */
[----:B--2---:R-:W-:Y:S01]  /*8110*/  FADD.FTZ R11, R11, R6 ;  /* 0x000000060b0b7221 */ /* 0x004fe20000010000 */
[----:B------:R-:W1:Y:S01]  /*8120*/  SHFL.BFLY PT, R9, R0, 0x1, 0x1f ;  /* 0x0c201f0000097f89 */ /* 0x000e6200000e0000 */
[----:B------:R-:W-:Y:S01]  /*8130*/  ISETP.NE.AND P0, PT, R18, R7, PT ;  /* 0x000000071200720c */ /* 0x000fe20003f05270 */
[----:B------:R-:W-:Y:S02]  /*8140*/  IMAD.MOV.U32 R6, RZ, RZ, RZ ;  /* 0x000000ffff067224 */ /* 0x000fe400078e00ff */
[----:B------:R-:W2:Y:S01]  /*8150*/  SHFL.BFLY PT, R10, R11, 0x1, 0x1f ;  /* 0x0c201f000b0a7f89 */ /* 0x000ea200000e0000 */
[----:B-1----:R-:W-:Y:S01]  /*8160*/  FADD.FTZ R9, R0, R9 ;  /* 0x0000000900097221 */ /* 0x002fe20000010000 */
[----:B------:R-:W-:Y:S01]  /*8170*/  IMAD.U32 R0, RZ, RZ, UR36 ;  /* 0x00000024ff007e24 */ /* 0x000fe2000f8e00ff */
[----:B------:R-:W-:Y:S01]  /*8180*/  UIADD3 UR36, UR36, 0x1, URZ ;  /* 0x0000000124247890 */ /* 0x000fe2000fffe03f */
[----:B--2---:R-:W-:-:S02]  /*8190*/  FADD.FTZ R7, R11, R10 ;  /* 0x0000000a0b077221 */ /* 0x004fc40000010000 */
[----:B------:R-:W-:-:S04]  /*81a0*/  FSETP.NE.FTZ.AND P1, PT, R9, RZ, PT ;  /* 0x000000ff0900720b */ /* 0x000fc80003f35000 */
[----:B------:R-:W-:Y:S01]  /*81b0*/  @!P0 IMAD R0, R0, 0x40, R17 ;  /* 0x0000004000008824 */ /* 0x000fe200078e0211 */
[----:B------:R-:W-:Y:S01]  /*81c0*/  UISETP.NE.AND UP0, UPT, UR36, 0x2, UPT ;  /* 0x000000022400788c */ /* 0x000fe2000bf05270 */
[----:B------:R-:W-:Y:S01]  /*81d0*/  IMAD.U32 R10, RZ, RZ, UR11 ;  /* 0x0000000bff0a7e24 */ /* 0x000fe2000f8e00ff */
[----:B------:R-:W-:Y:S02]  /*81e0*/  FSETP.NE.FTZ.AND P2, PT, R7, RZ, PT ;  /* 0x000000ff0700720b */ /* 0x000fe40003f55000 */
[----:B------:R-:W-:Y:S01]  /*81f0*/  @!P0 LEA R11, R0, UR37, 0x2 ;  /* 0x00000025000b8c11 */ /* 0x000fe2000f8e10ff */
[----:B------:R-:W-:Y:S01]  /*8200*/  USEL UR4, URZ, 0x1, UP0 ;  /* 0x000000013f047887 */ /* 0x000fe20008000000 */
[----:B------:R-:W-:Y:S01]  /*8210*/  IMAD.MOV.U32 R0, RZ, RZ, -0x800000 ;  /* 0xff800000ff007424 */ /* 0x000fe200078e00ff */
[----:B------:R-:W-:Y:S01]  /*8220*/  USEL UR36, UR36, URZ, UP0 ;  /* 0x0000003f24247287 */ /* 0x000fe20008000000 */
[----:B------:R-:W1:Y:S03]  /*8230*/  @P1 MUFU.RCP R8, R9 ;  /* 0x0000000900081308 */ /* 0x000e660000001000 */
[----:B------:R-:W-:-:S05]  /*8240*/  LOP3.LUT R2, R2, UR4, RZ, 0x3c, !PT ;  /* 0x0000000402027c12 */ /* 0x000fca000f8e3cff */
[----:B------:R-:W2:Y:S08]  /*8250*/  @P2 MUFU.RCP R6, R7 ;  /* 0x0000000700062308 */ /* 0x000eb00000001000 */
[----:B------:R-:W3:Y:S01]  /*8260*/  @P1 MUFU.LG2 R9, R9 ;  /* 0x0000000900091308 */ /* 0x000ee20000000c00 */
[----:B-1----:R1:W-:Y:S01]  /*8270*/  @!P0 STS [R11+0x38400], R8 ;  /* 0x038400080b008388 */ /* 0x0023e20000000800 */
[-C--:B------:R-:W-:Y:S01]  /*8280*/  FMUL.FTZ R176, R24, R8.reuse ;  /* 0x0000000818b07220 */ /* 0x080fe20000410000 */
[-C--:B------:R-:W-:Y:S01]  /*8290*/  FMUL.FTZ R175, R28, R8.reuse ;  /* 0x000000081caf7220 */ /* 0x080fe20000410000 */
[-C--:B------:R-:W-:Y:S01]  /*82a0*/  FMUL.FTZ R12, R25, R8.reuse ;  /* 0x00000008190c7220 */ /* 0x080fe20000410000 */
[-C--:B------:R-:W-:Y:S01]  /*82b0*/  FMUL.FTZ R14, R29, R8.reuse ;  /* 0x000000081d0e7220 */ /* 0x080fe20000410000 */
[-C--:B------:R-:W-:Y:S01]  /*82c0*/  FMUL.FTZ R174, R32, R8.reuse ;  /* 0x0000000820ae7220 */ /* 0x080fe20000410000 */
[-C--:B------:R-:W-:Y:S01]  /*82d0*/  FMUL.FTZ R171, R33, R8.reuse ;  /* 0x0000000821ab7220 */ /* 0x080fe20000410000 */
[----:B------:R-:W4:Y:S01]  /*82e0*/  @P2 MUFU.LG2 R7, R7 ;  /* 0x0000000700072308 */ /* 0x000f220000000c00 */
[----:B--2---:R2:W-:Y:S01]  /*82f0*/  @!P0 STS [R11+0x38420], R6 ;  /* 0x038420060b008388 */ /* 0x0045e20000000800 */
        /* <DEDUP_REMOVED lines=58> */
[----:B-1----:R-:W-:Y:S01]  /*86a0*/  @P1 FMUL.FTZ R8, R10, 0.69314718246459960938 ;  /* 0x3f3172180a081820 */ /* 0x002fe20000410000 */
[----:B--2---:R-:W-:Y:S01]  /*86b0*/  @P2 FMUL.FTZ R11, R13, 0.69314718246459960938 ;  /* 0x3f3172180d0b2820 */ /* 0x004fe20000410000 */
[----:B---3--:R-:W-:Y:S01]  /*86c0*/  @P1 FMUL.FTZ R9, R9, 0.69314718246459960938 ;  /* 0x3f31721809091820 */ /* 0x008fe20000410000 */
[----:B----4-:R-:W-:Y:S01]  /*86d0*/  @P2 FMUL.FTZ R10, R7, 0.69314718246459960938 ;  /* 0x3f317218070a2820 */ /* 0x010fe20000410000 */
        /* <DEDUP_REMOVED lines=68> */
.L_x_4253:
        /* <DEDUP_REMOVED lines=38> */
[C---:B------:R-:W-:Y:S02]  /*8d80*/  IADD3 R207, P3, R122.reuse, 0x2000, RZ ;  /* 0x000020007acf7810 */ /* 0x040fe40007f7e0ff */
[C---:B------:R-:W-:Y:S01]  /*8d90*/  IADD3 R181, P0, R122.reuse, 0x40, RZ ;  /* 0x000000407ab57810 */ /* 0x040fe20007f1e0ff */
[--C-:B------:R-:W-:Y:S01]  /*8da0*/  IMAD.X R21, RZ, RZ, R123.reuse, P1 ;  /* 0x000000ffff157224 */ /* 0x100fe200008e067b */
[C---:B------:R-:W-:Y:S01]  /*8db0*/  IADD3 R183, P4, R122.reuse, 0x60, RZ ;  /* 0x000000607ab77810 */ /* 0x040fe20007f9e0ff */
[--C-:B------:R-:W-:Y:S01]  /*8dc0*/  IMAD.X R41, RZ, RZ, R123.reuse, P3 ;  /* 0x000000ffff297224 */ /* 0x100fe200018e067b */
[C---:B------:R-:W-:Y:S01]  /*8dd0*/  IADD3 R209, P6, R122.reuse, 0x2020, RZ ;  /* 0x000020207ad17810 */ /* 0x040fe20007fde0ff */
[--C-:B------:R-:W-:Y:S01]  /*8de0*/  IMAD.X R33, RZ, RZ, R123.reuse, P0 ;  /* 0x000000ffff217224 */ /* 0x100fe200000e067b */
[----:B------:R-:W-:Y:S01]  /*8df0*/  LOP3.LUT R20, R177, 0x380, RZ, 0xc0, !PT ;  /* 0x00000380b1147812 */ /* 0x000fe200078ec0ff */
[--C-:B------:R-:W-:Y:S01]  /*8e00*/  IMAD.X R37, RZ, RZ, R123.reuse, P4 ;  /* 0x000000ffff257224 */ /* 0x100fe200020e067b */
[----:B------:R-:W-:Y:S01]  /*8e10*/  LOP3.LUT R40, R207, 0x380, RZ, 0xc0, !PT ;  /* 0x00000380cf287812 */ /* 0x000fe200078ec0ff */
[----:B------:R-:W-:Y:S01]  /*8e20*/  IMAD.X R45, RZ, RZ, R123, P6 ;  /* 0x000000ffff2d7224 */ /* 0x000fe200030e067b */
[C---:B------:R-:W-:Y:S01]  /*8e30*/  LOP3.LUT R7, R122.reuse, 0x380, RZ, 0xc0, !PT ;  /* 0x000003807a077812 */ /* 0x040fe200078ec0ff */
[----:B------:R-:W-:Y:S01]  /*8e40*/  ULDC.64 UR8, c[0x0][0xd00] ;  /* 0x0003400000087ab9 */ /* 0x000fe20000000a00 */
[C---:B------:R-:W-:Y:S01]  /*8e50*/  IADD3 R213, P2, R122.reuse, 0x2060, RZ ;  /* 0x000020607ad57810 */ /* 0x040fe20007f5e0ff */
[----:B------:R-:W-:Y:S01]  /*8e60*/  UIMAD.WIDE UR8, UR40, 0x4, UR8 ;  /* 0x00000004280878a5 */ /* 0x000fe2000f8e0208 */
[----:B------:R-:W-:-:S02]  /*8e70*/  IADD3 R211, P5, R122, 0x2040, RZ ;  /* 0x000020407ad37810 */ /* 0x000fc40007fbe0ff */
[----:B------:R-:W-:Y:S01]  /*8e80*/  IADD3 R215, P1, R122, 0x4000, RZ ;  /* 0x000040007ad77810 */ /* 0x000fe20007f3e0ff */
[--C-:B------:R-:W-:Y:S01]  /*8e90*/  IMAD.X R95, RZ, RZ, R123.reuse, P2 ;  /* 0x000000ffff5f7224 */ /* 0x100fe200010e067b */
[----:B------:R-:W-:Y:S01]  /*8ea0*/  LOP3.LUT R36, R183, 0x380, RZ, 0xc0, !PT ;  /* 0x00000380b7247812 */ /* 0x000fe200078ec0ff */
[--C-:B------:R-:W-:Y:S01]  /*8eb0*/  IMAD.X R91, RZ, RZ, R123.reuse, P5 ;  /* 0x000000ffff5b7224 */ /* 0x100fe200028e067b */
[----:B------:R-:W-:Y:S01]  /*8ec0*/  SHF.R.U64 R20, R20, 0x3, RZ ;  /* 0x0000000314147819 */ /* 0x000fe200000012ff */
[--C-:B------:R-:W-:Y:S01]  /*8ed0*/  IMAD.X R99, RZ, RZ, R123.reuse, P1 ;  /* 0x000000ffff637224 */ /* 0x100fe200008e067b */
[----:B------:R-:W-:Y:S02]  /*8ee0*/  IADD3 R8, P0, R122, 0x4020, RZ ;  /* 0x000040207a087810 */ /* 0x000fe40007f1e0ff */
[----:B------:R-:W-:Y:S02]  /*8ef0*/  LOP3.LUT R32, R181, 0x380, RZ, 0xc0, !PT ;  /* 0x00000380b5207812 */ /* 0x000fe400078ec0ff */
[----:B------:R-:W-:Y:S01]  /*8f00*/  SHF.R.U64 R40, R40, 0x3, RZ ;  /* 0x0000000328287819 */ /* 0x000fe200000012ff */
[----:B------:R-:W-:Y:S01]  /*8f10*/  IMAD.X R103, RZ, RZ, R123, P0 ;  /* 0x000000ffff677224 */ /* 0x000fe200000e067b */
[----:B------:R-:W-:-:S02]  /*8f20*/  IADD3 R10, P6, R122, 0x6000, RZ ;  /* 0x000060007a0a7810 */ /* 0x000fc40007fde0ff */
[----:B------:R-:W-:Y:S02]  /*8f30*/  SHF.R.U64 R7, R7, 0x3, RZ ;  /* 0x0000000307077819 */ /* 0x000fe400000012ff */
[----:B------:R-:W-:Y:S01]  /*8f40*/  SHF.R.U64 R36, R36, 0x3, RZ ;  /* 0x0000000324247819 */ /* 0x000fe200000012ff */
[--C-:B------:R-:W-:Y:S01]  /*8f50*/  IMAD.X R115, RZ, RZ, R123.reuse, P6 ;  /* 0x000000ffff737224 */ /* 0x100fe200030e067b */
[----:B------:R-:W-:Y:S02]  /*8f60*/  LOP3.LUT R20, R20, R177, RZ, 0x3c, !PT ;  /* 0x000000b114147212 */ /* 0x000fe400078e3cff */
[C---:B------:R-:W-:Y:S02]  /*8f70*/  IADD3 R26, P3, R122.reuse, 0x4060, RZ ;  /* 0x000040607a1a7810 */ /* 0x040fe40007f7e0ff */
[----:B------:R-:W-:Y:S02]  /*8f80*/  IADD3 R6, P2, R122, 0x6040, RZ ;  /* 0x000060407a067810 */ /* 0x000fe40007f5e0ff */
[----:B------:R-:W-:Y:S01]  /*8f90*/  SHF.R.U64 R32, R32, 0x3, RZ ;  /* 0x0000000320207819 */ /* 0x000fe200000012ff */
[----:B------:R-:W-:Y:S01]  /*8fa0*/  IMAD.X R111, RZ, RZ, R123, P3 ;  /* 0x000000ffff6f7224 */ /* 0x000fe200018e067b */
[----:B------:R-:W-:-:S02]  /*8fb0*/  LOP3.LUT R40, R40, R207, RZ, 0x3c, !PT ;  /* 0x000000cf28287212 */ /* 0x000fc400078e3cff */
[----:B------:R-:W-:Y:S02]  /*8fc0*/  LOP3.LUT R177, R8, 0x380, RZ, 0xc0, !PT ;  /* 0x0000038008b17812 */ /* 0x000fe400078ec0ff */
[C---:B------:R-:W-:Y:S02]  /*8fd0*/  IADD3 R30, P4, R122.reuse, 0x4040, RZ ;  /* 0x000040407a1e7810 */ /* 0x040fe40007f9e0ff */
[C---:B------:R-:W-:Y:S02]  /*8fe0*/  IADD3 R3, P5, R122.reuse, 0x6020, RZ ;  /* 0x000060207a037810 */ /* 0x040fe40007fbe0ff */
[----:B------:R-:W-:Y:S01]  /*8ff0*/  IADD3 R5, P1, R122, 0x6060, RZ ;  /* 0x000060607a057810 */ /* 0x000fe20007f3e0ff */
[--C-:B------:R-:W-:Y:S01]  /*9000*/  IMAD.X R107, RZ, RZ, R123.reuse, P4 ;  /* 0x000000ffff6b7224 */ /* 0x100fe200020e067b */
[----:B------:R-:W-:Y:S01]  /*9010*/  LOP3.LUT R207, R10, 0x380, RZ, 0xc0, !PT ;  /* 0x000003800acf7812 */ /* 0x000fe200078ec0ff */
        /* <DEDUP_REMOVED lines=8> */
[----:B------:R-:W-:Y:S02]  /*90a0*/  SHF.R.U64 R177, R177, 0x3, RZ ;  /* 0x00000003b1b17819 */ /* 0x000fe400000012ff */
[----:B------:R-:W-:Y:S02]  /*90b0*/  LOP3.LUT R27, R6, 0x380, RZ, 0xc0, !PT ;  /* 0x00000380061b7812 */ /* 0x000fe400078ec0ff */
[----:B------:R-:W-:Y:S02]  /*90c0*/  LOP3.LUT R90, R211, 0x380, RZ, 0xc0, !PT ;  /* 0x00000380d35a7812 */ /* 0x000fe400078ec0ff */
[----:B------:R-:W-:-:S02]  /*90d0*/  LOP3.LUT R181, R30, 0x380, RZ, 0xc0, !PT ;  /* 0x000003801eb57812 */ /* 0x000fc400078ec0ff */
[----:B------:R-:W-:Y:S02]  /*90e0*/  SHF.R.U64 R207, R207, 0x3, RZ ;  /* 0x00000003cfcf7819 */ /* 0x000fe400000012ff */
[----:B------:R-:W-:Y:S02]  /*90f0*/  LOP3.LUT R94, R213, 0x380, RZ, 0xc0, !PT ;  /* 0x00000380d55e7812 */ /* 0x000fe400078ec0ff */
[----:B------:R-:W-:Y:S02]  /*9100*/  MOV R122, R122 ;  /* 0x0000007a007a7202 */ /* 0x000fe40000000f00 */
[----:B------:R-:W-:Y:S02]  /*9110*/  LOP3.LUT R98, R215, 0x380, RZ, 0xc0, !PT ;  /* 0x00000380d7627812 */ /* 0x000fe400078ec0ff */
[----:B------:R-:W-:Y:S01]  /*9120*/  SHF.R.U64 R44, R44, 0x3, RZ ;  /* 0x000000032c2c7819 */ /* 0x000fe200000012ff */
[----:B------:R0:W-:Y:S01]  /*9130*/  STSM.16.M88.4 [R122], R12 ;  /* 0x0000000c7a007844 */ /* 0x0001e20000000200 */
[----:B------:R-:W-:-:S02]  /*9140*/  SHF.R.U64 R183, R183, 0x3, RZ ;  /* 0x00000003b7b77819 */ /* 0x000fc400000012ff */
[----:B------:R-:W-:Y:S02]  /*9150*/  LOP3.LUT R102, R177, R8, RZ, 0x3c, !PT ;  /* 0x00000008b1667212 */ /* 0x000fe400078e3cff */
[----:B------:R-:W-:Y:S02]  /*9160*/  SHF.R.U64 R27, R27, 0x3, RZ ;  /* 0x000000031b1b7819 */ /* 0x000fe400000012ff */
[----:B------:R-:W-:Y:S02]  /*9170*/  SHF.R.U64 R90, R90, 0x3, RZ ;  /* 0x000000035a5a7819 */ /* 0x000fe400000012ff */
[----:B------:R-:W-:Y:S02]  /*9180*/  SHF.R.U64 R181, R181, 0x3, RZ ;  /* 0x00000003b5b57819 */ /* 0x000fe400000012ff */
[----:B------:R-:W-:Y:S02]  /*9190*/  LOP3.LUT R114, R207, R10, RZ, 0x3c, !PT ;  /* 0x0000000acf727212 */ /* 0x000fe400078e3cff */
[----:B------:R-:W-:-:S02]  /*91a0*/  LOP3.LUT R8, R3, 0x380, RZ, 0xc0, !PT ;  /* 0x0000038003087812 */ /* 0x000fc400078ec0ff */
[----:B------:R-:W-:Y:S02]  /*91b0*/  SHF.R.U64 R94, R94, 0x3, RZ ;  /* 0x000000035e5e7819 */ /* 0x000fe400000012ff */
[----:B------:R-:W-:Y:S02]  /*91c0*/  LOP3.LUT R10, R5, 0x380, RZ, 0xc0, !PT ;  /* 0x00000380050a7812 */ /* 0x000fe400078ec0ff */
[----:B------:R-:W-:Y:S02]  /*91d0*/  SHF.R.U64 R98, R98, 0x3, RZ ;  /* 0x0000000362627819 */ /* 0x000fe400000012ff */
[----:B------:R-:W-:Y:S02]  /*91e0*/  LOP3.LUT R44, R44, R209, RZ, 0x3c, !PT ;  /* 0x000000d12c2c7212 */ /* 0x000fe400078e3cff */
[----:B------:R-:W-:Y:S02]  /*91f0*/  LOP3.LUT R110, R183, R26, RZ, 0x3c, !PT ;  /* 0x0000001ab76e7212 */ /* 0x000fe400078e3cff */
[----:B------:R-:W-:-:S02]  /*9200*/  LOP3.LUT R6, R27, R6, RZ, 0x3c, !PT ;  /* 0x000000061b067212 */ /* 0x000fc400078e3cff */
[----:B------:R-:W-:Y:S02]  /*9210*/  MOV R21, R20 ;  /* 0x0000001400157202 */ /* 0x000fe40000000f00 */
[----:B0-----:R-:W-:Y:S02]  /*9220*/  F2FP.F16.F32.PACK_AB R12, R171, R174 ;  /* 0x000000aeab0c723e */ /* 0x001fe400000000ff */
[----:B------:R-:W-:Y:S02]  /*9230*/  F2FP.F16.F32.PACK_AB R13, R35, R34 ;  /* 0x00000022230d723e */ /* 0x000fe400000000ff */
[----:B------:R-:W-:Y:S02]  /*9240*/  F2FP.F16.F32.PACK_AB R14, R163, R173 ;  /* 0x000000ada30e723e */ /* 0x000fe400000000ff */
[----:B------:R-:W-:Y:S02]  /*9250*/  F2FP.F16.F32.PACK_AB R15, R39, R38 ;  /* 0x00000026270f723e */ /* 0x000fe400000000ff */
[----:B------:R-:W-:-:S02]  /*9260*/  LOP3.LUT R90, R90, R211, RZ, 0x3c, !PT ;  /* 0x000000d35a5a7212 */ /* 0x000fc400078e3cff */
[----:B------:R-:W-:Y:S01]  /*9270*/  LOP3.LUT R106, R181, R30, RZ, 0x3c, !PT ;  /* 0x0000001eb56a7212 */ /* 0x000fe200078e3cff */
[----:B------:R-:W-:Y:S01]  /*9280*/  STSM.16.M88.4 [R21], R12 ;  /* 0x0000000c15007844 */ /* 0x000fe20000000200 */
[----:B------:R-:W-:Y:S02]  /*9290*/  SHF.R.U64 R8, R8, 0x3, RZ ;  /* 0x0000000308087819 */ /* 0x000fe400000012ff */
[----:B------:R-:W-:Y:S02]  /*92a0*/  MOV R32, R32 ;  /* 0x0000002000207202 */ /* 0x000fe40000000f00 */
[----:B------:R-:W-:Y:S02]  /*92b0*/  F2FP.F16.F32.PACK_AB R26, R28, R161 ;  /* 0x000000a11c1a723e */ /* 0x000fe400000000ff */
[----:B------:R-:W-:Y:S02]  /*92c0*/  F2FP.F16.F32.PACK_AB R27, R47, R46 ;  /* 0x0000002e2f1b723e */ /* 0x000fe400000000ff */
[----:B------:R-:W-:-:S02]  /*92d0*/  LOP3.LUT R94, R94, R213, RZ, 0x3c, !PT ;  /* 0x000000d55e5e7212 */ /* 0x000fc400078e3cff */
[----:B------:R-:W-:Y:S01]  /*92e0*/  SHF.R.U64 R10, R10, 0x3, RZ ;  /* 0x000000030a0a7819 */ /* 0x000fe200000012ff */
[----:B------:R-:W-:Y:S01]  /*92f0*/  STSM.16.M88.4 [R32], R24 ;  /* 0x0000001820007844 */ /* 0x000fe20000000200 */
[----:B------:R-:W-:Y:S02]  /*9300*/  MOV R36, R36 ;  /* 0x0000002400247202 */ /* 0x000fe40000000f00 */
[----:B------:R-:W-:Y:S02]  /*9310*/  F2FP.F16.F32.PACK_AB R28, R49, R153 ;  /* 0x00000099311c723e */ /* 0x000fe400000000ff */
[----:B------:R-:W-:Y:S02]  /*9320*/  F2FP.F16.F32.PACK_AB R30, R53, R52 ;  /* 0x00000034351e723e */ /* 0x000fe400000000ff */
[----:B------:R-:W-:Y:S02]  /*9330*/  LOP3.LUT R98, R98, R215, RZ, 0x3c, !PT ;  /* 0x000000d762627212 */ /* 0x000fe400078e3cff */
[----:B------:R-:W-:Y:S01]  /*9340*/  MOV R40, R40 ;  /* 0x0000002800287202 */ /* 0x000fe20000000f00 */
[----:B------:R-:W-:Y:S01]  /*9350*/  STSM.16.M88.4 [R36], R28 ;  /* 0x0000001c24007844 */ /* 0x000fe20000000200 */
[----:B------:R-:W-:-:S02]  /*9360*/  MOV R44, R44 ;  /* 0x0000002c002c7202 */ /* 0x000fc40000000f00 */
[----:B------:R-:W-:Y:S01]  /*9370*/  F2FP.F16.F32.PACK_AB R73, R75, R74 ;  /* 0x0000004a4b49723e */ /* 0x000fe200000000ff */
[----:B------:R-:W-:Y:S01]  /*9380*/  STSM.16.M88.4 [R40], R56 ;  /* 0x0000003828007844 */ /* 0x000fe20000000200 */
[----:B------:R-:W-:Y:S02]  /*9390*/  F2FP.F16.F32.PACK_AB R80, R81, R80 ;  /* 0x000000505150723e */ /* 0x000fe400000000ff */
[----:B------:R-:W-:Y:S01]  /*93a0*/  LOP3.LUT R118, R8, R3, RZ, 0x3c, !PT ;  /* 0x0000000308767212 */ /* 0x000fe200078e3cff */
[----:B------:R-:W-:Y:S01]  /*93b0*/  STSM.16.M88.4 [R44], R64 ;  /* 0x000000402c007844 */ /* 0x000fe20000000200 */
[----:B------:R-:W-:Y:S02]  /*93c0*/  MOV R20, R90 ;  /* 0x0000005a00147202 */ /* 0x000fe40000000f00 */
[----:B------:R-:W-:Y:S02]  /*93d0*/  F2FP.F16.F32.PACK_AB R74, R77, R76 ;  /* 0x0000004c4d4a723e */ /* 0x000fe400000000ff */
[----:B------:R-:W-:-:S02]  /*93e0*/  F2FP.F16.F32.PACK_AB R75, R79, R78 ;  /* 0x0000004e4f4b723e */ /* 0x000fc400000000ff */
[----:B------:R-:W-:Y:S02]  /*93f0*/  F2FP.F16.F32.PACK_AB R81, R83, R82 ;  /* 0x000000525351723e */ /* 0x000fe400000000ff */
[----:B------:R-:W-:Y:S01]  /*9400*/  LOP3.LUT R8, R10, R5, RZ, 0x3c, !PT ;  /* 0x000000050a087212 */ /* 0x000fe200078e3cff */
[----:B------:R-:W-:Y:S01]  /*9410*/  STSM.16.M88.4 [R20], R72 ;  /* 0x0000004814007844 */ /* 0x000fe20000000200 */
[----:B------:R-:W-:Y:S02]  /*9420*/  MOV R94, R94 ;  /* 0x0000005e005e7202 */ /* 0x000fe40000000f00 */
[----:B------:R-:W-:Y:S02]  /*9430*/  F2FP.F16.F32.PACK_AB R82, R85, R84 ;  /* 0x000000545552723e */ /* 0x000fe400000000ff */
[----:B------:R-:W-:Y:S02]  /*9440*/  F2FP.F16.F32.PACK_AB R83, R87, R86 ;  /* 0x000000565753723e */ /* 0x000fe400000000ff */
[----:B------:R-:W-:-:S02]  /*9450*/  F2FP.F16.F32.PACK_AB R88, R89, R88 ;  /* 0x000000585958723e */ /* 0x000fc400000000ff */
[----:B------:R-:W-:Y:S01]  /*9460*/  MOV R5, R98 ;  /* 0x0000006200057202 */ /* 0x000fe20000000f00 */
[----:B------:R-:W-:Y:S01]  /*9470*/  STSM.16.M88.4 [R94], R80 ;  /* 0x000000505e007844 */ /* 0x000fe20000000200 */
[----:B------:R-:W-:Y:S02]  /*9480*/  F2FP.F16.F32.PACK_AB R89, R48, R42 ;  /* 0x0000002a3059723e */ /* 0x000fe400000000ff */
[----:B------:R-:W-:Y:S02]  /*9490*/  F2FP.F16.F32.PACK_AB R90, R93, R92 ;  /* 0x0000005c5d5a723e */ /* 0x000fe400000000ff */
[----:B------:R-:W-:Y:S02]  /*94a0*/  F2FP.F16.F32.PACK_AB R91, R154, R50 ;  /* 0x000000329a5b723e */ /* 0x000fe400000000ff */
[----:B------:R-:W-:Y:S02]  /*94b0*/  F2FP.F16.F32.PACK_AB R96, R97, R96 ;  /* 0x000000606160723e */ /* 0x000fe400000000ff */
[----:B------:R-:W-:Y:S01]  /*94c0*/  MOV R102, R102 ;  /* 0x0000006600667202 */ /* 0x000fe20000000f00 */
[----:B------:R-:W-:Y:S01]  /*94d0*/  STSM.16.M88.4 [R5], R88 ;  /* 0x0000005805007844 */ /* 0x000fe20000000200 */
[----:B------:R-:W-:-:S02]  /*94e0*/  MOV R3, R106 ;  /* 0x0000006a00037202 */ /* 0x000fc40000000f00 */
[----:B------:R-:W-:Y:S02]  /*94f0*/  F2FP.F16.F32.PACK_AB R97, R156, R155 ;  /* 0x0000009b9c61723e */ /* 0x000fe400000000ff */
[----:B------:R-:W-:Y:S02]  /*9500*/  F2FP.F16.F32.PACK_AB R98, R101, R100 ;  /* 0x000000646562723e */ /* 0x000fe400000000ff */
[----:B------:R-:W-:Y:S02]  /*9510*/  F2FP.F16.F32.PACK_AB R99, R158, R157 ;  /* 0x0000009d9e63723e */ /* 0x000fe400000000ff */
[----:B------:R-:W-:Y:S02]  /*9520*/  F2FP.F16.F32.PACK_AB R104, R105, R104 ;  /* 0x000000686968723e */ /* 0x000fe400000000ff */
[----:B------:R-:W-:Y:S01]  /*9530*/  F2FP.F16.F32.PACK_AB R105, R160, R159 ;  /* 0x0000009fa069723e */ /* 0x000fe200000000ff */
[----:B------:R-:W-:Y:S01]  /*9540*/  STSM.16.M88.4 [R102], R96 ;  /* 0x0000006066007844 */ /* 0x000fe20000000200 */
[----:B------:R-:W-:-:S02]  /*9550*/  F2FP.F16.F32.PACK_AB R106, R109, R108 ;  /* 0x0000006c6d6a723e */ /* 0x000fc400000000ff */
[----:B------:R-:W-:Y:S02]  /*9560*/  F2FP.F16.F32.PACK_AB R107, R164, R162 ;  /* 0x000000a2a46b723e */ /* 0x000fe400000000ff */
[----:B------:R-:W-:Y:S02]  /*9570*/  F2FP.F16.F32.PACK_AB R165, R166, R165 ;  /* 0x000000a5a6a5723e */ /* 0x000fe400000000ff */
[----:B------:R-:W-:Y:S01]  /*9580*/  MOV R110, R110 ;  /* 0x0000006e006e7202 */ /* 0x000fe20000000f00 */
[----:B------:R0:W-:Y:S01]  /*9590*/  STSM.16.M88.4 [R3], R104 ;  /* 0x0000006803007844 */ /* 0x0001e20000000200 */
        /* <DEDUP_REMOVED lines=17> */
[----:B------:R-:W-:Y:S01]  /*96b0*/  F2FP.F16.F32.PACK_AB R144, R145, R144 ;  /* 0x000000909190723e */ /* 0x000fe200000000ff */
[----:B------:R1:W-:Y:S01]  /*96c0*/  STSM.16.M88.4 [R118], R128 ;  /* 0x0000008076007844 */ /* 0x0003e20000000200 */
[----:B------:R-:W-:Y:S01]  /*96d0*/  MOV R10, R6 ;  /* 0x00000006000a7202 */ /* 0x000fe20000000f00 */
[----:B------:R-:W-:Y:S01]  /*96e0*/  IMAD.U32 R6, RZ, RZ, UR8 ;  /* 0x00000008ff067e24 */ /* 0x000fe2000f8e00ff */
[----:B------:R-:W-:Y:S01]  /*96f0*/  F2FP.F16.F32.PACK_AB R138, R141, R140 ;  /* 0x0000008c8d8a723e */ /* 0x000fe200000000ff */
[----:B------:R-:W-:Y:S01]  /*9700*/  IMAD.U32 R7, RZ, RZ, UR9 ;  /* 0x00000009ff077e24 */ /* 0x000fe2000f8e00ff */
[----:B------:R-:W-:Y:S01]  /*9710*/  F2FP.F16.F32.PACK_AB R139, R143, R142 ;  /* 0x0000008e8f8b723e */ /* 0x000fe200000000ff */
[----:B------:R-:W-:Y:S01]  /*9720*/  ULDC.64 UR8, c[0x0][0xd08] ;  /* 0x0003420000087ab9 */ /* 0x000fe20000000a00 */
[----:B------:R-:W-:Y:S02]  /*9730*/  F2FP.F16.F32.PACK_AB R145, R147, R146 ;  /* 0x000000929391723e */ /* 0x000fe400000000ff */
[----:B------:R-:W-:Y:S01]  /*9740*/  MOV R8, R8 ;  /* 0x0000000800087202 */ /* 0x000fe20000000f00 */
[----:B------:R1:W-:Y:S01]  /*9750*/  STSM.16.M88.4 [R10], R136 ;  /* 0x000000880a007844 */ /* 0x0003e20000000200 */
[----:B------:R-:W-:-:S02]  /*9760*/  F2FP.F16.F32.PACK_AB R146, R149, R148 ;  /* 0x000000949592723e */ /* 0x000fc400000000ff */
        /* <DEDUP_REMOVED lines=25> */
[----:B------:R-:W-:Y:S02]  /*9900*/  LOP3.LUT R24, R25, 0x380, RZ, 0xc0, !PT ;  /* 0x0000038019187812 */ /* 0x000fe400078ec0ff */
        /* <DEDUP_REMOVED lines=18> */
[----:B-1----:R-:W-:-:S14]  /*9a30*/  @P6 BRA `(.L_x_4279) ;  /* 0x0000000000106947 */ /* 0x002fdc0003800000 */
[----:B------:R-:W-:Y:S05]  /*9a40*/  @!P0 BRA `(.L_x_4279) ;  /* 0x00000000000c8947 */ /* 0x000fea0003800000 */
[----:B------:R-:W2:Y:S04]  /*9a50*/  LDG.E R8, desc[UR38][R6.64] ;  /* 0x0000002606087981 */ /* 0x000ea8000c1e1900 */
[----:B-----5:R-:W2:Y:S02]  /*9a60*/  LDG.E R3, desc[UR38][R6.64+0x4] ;  /* 0x0000042606037981 */ /* 0x020ea4000c1e1900 */
[----:B--2---:R-:W-:-:S07]  /*9a70*/  IMAD.IADD R3, R3, 0x1, -R8 ;  /* 0x0000000103037824 */ /* 0x004fce00078e0a08 */
.L_x_4279:
        /* <DEDUP_REMOVED lines=79> */
[----:B0-----:R-:W-:-:S13]  /*9f70*/  ISETP.NE.AND P0, PT, R10, 0x1, PT ;  /* 0x000000010a00780c */ /* 0x001fda0003f05270 */
        /* <DEDUP_REMOVED lines=8> */
[----:B------:R-:W-:Y:S02]  /*a000*/  IMAD.U32 R14, RZ, RZ, UR10 ;  /* 0x0000000aff0e7e24 */ /* 0x000fe4000f8e00ff */
[----:B-----5:R-:W-:Y:S01]  /*a010*/  IMAD R10, R3, R10, RZ ;  /* 0x0000000a030a7224 */ /* 0x020fe200078e02ff */
[----:B------:R-:W-:Y:S02]  /*a020*/  SHF.R.S32.HI R8, RZ, 0x1f, R5 ;  /* 0x0000001fff087819 */ /* 0x000fe40000011405 */
[----:B------:R-:W-:Y:S01]  /*a030*/  IADD3.X R7, R7, UR9, R14, P0, !PT ;  /* 0x0000000907077c10 */ /* 0x000fe200087fe40e */
[----:B------:R-:W-:Y:S02]  /*a040*/  ULDC.64 UR8, c[0x0][0xc88] ;  /* 0x0003220000087ab9 */ /* 0x000fe40000000a00 */
[----:B------:R-:W-:-:S02]  /*a050*/  IMAD R8, R8, UR8, RZ ;  /* 0x0000000808087c24 */ /* 0x000fc4000f8e02ff */
[----:B------:R-:W-:-:S04]  /*a060*/  IMAD.WIDE.U32 R6, R5, UR8, R6 ;  /* 0x0000000805067c25 */ /* 0x000fc8000f8e0006 */
[----:B------:R-:W-:Y:S01]  /*a070*/  IMAD R5, R5, UR9, R8 ;  /* 0x0000000905057c24 */ /* 0x000fe2000f8e0208 */
[----:B------:R-:W-:Y:S02]  /*a080*/  ULDC.64 UR8, c[0x0][0xc50] ;  /* 0x0003140000087ab9 */ /* 0x000fe40000000a00 */
[----:B------:R-:W-:Y:S01]  /*a090*/  LEA R14, P0, R6, UR8, 0x2 ;  /* 0x00000008060e7c11 */ /* 0x000fe2000f8010ff */
[----:B------:R-:W-:-:S04]  /*a0a0*/  IMAD.IADD R5, R7, 0x1, R5 ;  /* 0x0000000107057824 */ /* 0x000fc800078e0205 */
[----:B------:R-:W-:Y:S01]  /*a0b0*/  SHFL.IDX PT, R8, R14, 0x1, 0x1c1f ;  /* 0x003c1f000e087f89 */ /* 0x000fe200000e0000 */
[----:B------:R-:W-:Y:S01]  /*a0c0*/  LEA.HI.X R15, R6, UR9, R5, 0x2, P0 ;  /* 0x00000009060f7c11 */ /* 0x000fe200080f1405 */
[----:B------:R-:W-:Y:S02]  /*a0d0*/  IMAD.MOV R5, RZ, RZ, -R19 ;  /* 0x000000ffff057224 */ /* 0x000fe400078e0a13 */
[----:B------:R-:W-:Y:S03]  /*a0e0*/  SHFL.IDX PT, R6, R14, RZ, 0x1c1f ;  /* 0x001c1fff0e067589 */ /* 0x000fe600000e0000 */
[----:B------:R-:W-:Y:S01]  /*a0f0*/  ISETP.NE.AND P0, PT, R18, R5, PT ;  /* 0x000000051200720c */ /* 0x000fe20003f05270 */
[----:B------:R-:W0:Y:S01]  /*a100*/  SHFL.IDX PT, R7, R15, RZ, 0x1c1f ;  /* 0x001c1fff0f077589 */ /* 0x000e2200000e0000 */
[C---:B------:R-:W-:Y:S02]  /*a110*/  VIADD R5, R21.reuse, 0x8 ;  /* 0x0000000815057836 */ /* 0x040fe40000000000 */
[-C--:B------:R-:W-:Y:S01]  /*a120*/  ISETP.GE.OR P1, PT, R21, R10.reuse, P0 ;  /* 0x0000000a1500720c */ /* 0x080fe20000726670 */
[----:B------:R-:W1:Y:S02]  /*a130*/  SHFL.IDX PT, R9, R15, 0x1, 0x1c1f ;  /* 0x003c1f000f097f89 */ /* 0x000e6400000e0000 */
[----:B------:R-:W-:-:S10]  /*a140*/  ISETP.GE.OR P0, PT, R5, R10, P0 ;  /* 0x0000000a0500720c */ /* 0x000fd40000706670 */
[----:B0-----:R0:W-:Y:S04]  /*a150*/  @!P1 ST.E desc[UR38][R6.64], R0 ;  /* 0x0000000006009985 */ /* 0x0011e8000c101926 */
[----:B-1----:R0:W-:Y:S02]  /*a160*/  @!P0 ST.E desc[UR38][R8.64], R4 ;  /* 0x0000000408008985 */ /* 0x0021e4000c101926 */
.L_x_4280:
        /* <DEDUP_REMOVED lines=85> */
[----:B-----5:R-:W-:Y:S01]  /*a6c0*/  IMAD R89, R3, R82, RZ ;  /* 0x0000005203597224 */ /* 0x020fe200078e02ff */
[----:B------:R-:W-:Y:S01]  /*a6d0*/  ISETP.GE.AND P0, PT, R195, UR12, PT ;  /* 0x0000000cc3007c0c */ /* 0x000fe2000bf06270 */
[----:B------:R-:W-:Y:S01]  /*a6e0*/  IMAD.U32 R3, RZ, RZ, UR42 ;  /* 0x0000002aff037e24 */ /* 0x000fe2000f8e00ff */
[----:B------:R-:W-:Y:S01]  /*a6f0*/  LOP3.LUT R10, R10, R21, RZ, 0xfc, !PT ;  /* 0x000000150a0a7212 */ /* 0x000fe200078efcff */
[----:B------:R-:W-:Y:S01]  /*a700*/  IMAD.IADD R9, R9, 0x1, R83 ;  /* 0x0000000109097824 */ /* 0x000fe200078e0253 */
[----:B------:R-:W-:Y:S01]  /*a710*/  UIADD3 UR4, UR37, 0x38820, URZ ;  /* 0x0003882025047890 */ /* 0x000fe2000fffe03f */
[----:B------:R-:W-:Y:S01]  /*a720*/  IMAD R21, R81, UR9, R0 ;  /* 0x0000000951157c24 */ /* 0x000fe2000f8e0200 */
[----:B------:R-:W-:Y:S01]  /*a730*/  BSSY B1, `(.L_x_4281) ;  /* 0x000002e000017945 */ /* 0x000fe20003800000 */
[----:B------:R-:W-:Y:S01]  /*a740*/  IMAD R0, R3, 0x40, R192 ;  /* 0x0000004003007824 */ /* 0x000fe200078e02c0 */
[----:B------:R-:W-:Y:S01]  /*a750*/  SEL R3, RZ, 0x80, P0 ;  /* 0x00000080ff037807 */ /* 0x000fe20000000000 */
[----:B------:R-:W-:Y:S01]  /*a760*/  IMAD.WIDE.U32 R8, R81, UR8, R8 ;  /* 0x0000000851087c25 */ /* 0x000fe2000f8e0008 */
[----:B------:R-:W-:Y:S01]  /*a770*/  ULDC.64 UR8, c[0x0][0xb80] ;  /* 0x0002e00000087ab9 */ /* 0x000fe20000000a00 */
[----:B------:R-:W-:Y:S01]  /*a780*/  UPRMT UR4, URZ, 0x654, UR4 ;  /* 0x000006543f047896 */ /* 0x000fe20008000004 */
        /* <DEDUP_REMOVED lines=13> */
[-C--:B-1----:R-:W-:Y:S02]  /*a860*/  @!P1 LEA R80, P2, R190, R20.reuse, 0x1 ;  /* 0x00000014be509211 */ /* 0x082fe400078408ff */
        /* <DEDUP_REMOVED lines=26> */
.L_x_4282:
[----:B------:R-:W-:Y:S05]  /*aa10*/  BSYNC B1 ;  /* 0x0000000000017941 */ /* 0x000fea0003800000 */
.L_x_4281:
        /* <DEDUP_REMOVED lines=24> */
[-C--:B------:R-:W-:Y:S02]  /*aba0*/  @!P0 LEA R12, P3, R186, R6.reuse, 0x1 ;  /* 0x00000006ba0c8211 */ /* 0x080fe400078608ff */
        /* <DEDUP_REMOVED lines=13> */
.L_x_4278:
        /* <DEDUP_REMOVED lines=33> */
.L_x_4284:
        /* <DEDUP_REMOVED lines=46> */
.L_x_4286:
[----:B------:R-:W-:Y:S05]  /*b170*/  BSYNC B1 ;  /* 0x0000000000017941 */ /* 0x000fea0003800000 */
.L_x_4285:
        /* <DEDUP_REMOVED lines=60> */
[----:B------:R-:W-:Y:S01]  /*b540*/  LOP3.LUT R10, R15, 0x10, R10, 0xe2, !PT ;  /* 0x000000100f0a7812 */ /* 0x000fe200078ee20a */
[----:B------:R-:W-:-:S02]  /*b550*/  IMAD.IADD R5, R5, 0x1, R9 ;  /* 0x0000000105057824 */ /* 0x000fc400078e0209 */
[----:B------:R-:W-:Y:S02]  /*b560*/  IMAD R0, R3, UR8, RZ ;  /* 0x0000000803007c24 */ /* 0x000fe4000f8e02ff */
[----:B------:R-:W-:Y:S02]  /*b570*/  IMAD.U32 R9, RZ, RZ, UR42 ;  /* 0x0000002aff097e24 */ /* 0x000fe4000f8e00ff */
[----:B------:R-:W-:Y:S02]  /*b580*/  IMAD R3, R7, UR9, R0 ;  /* 0x0000000907037c24 */ /* 0x000fe4000f8e0200 */
[----:B------:R-:W-:Y:S02]  /*b590*/  IMAD R0, R9, 0x40, R192 ;  /* 0x0000004009007824 */ /* 0x000fe400078e02c0 */
[----:B------:R-:W-:Y:S02]  /*b5a0*/  IMAD.SHL.U32 R15, R8, 0x20, RZ ;  /* 0x00000020080f7824 */ /* 0x000fe400078e00ff */
[----:B------:R-:W-:Y:S01]  /*b5b0*/  IMAD.WIDE.U32 R4, R7, UR8, R4 ;  /* 0x0000000807047c25 */ /* 0x000fe2000f8e0004 */
[----:B------:R-:W-:Y:S01]  /*b5c0*/  SEL R7, RZ, 0x40, P0 ;  /* 0x00000040ff077807 */ /* 0x000fe20000000000 */
[----:B------:R-:W-:Y:S01]  /*b5d0*/  ULDC.64 UR8, c[0x0][0xb80] ;  /* 0x0002e00000087ab9 */ /* 0x000fe20000000a00 */
[----:B------:R-:W-:Y:S01]  /*b5e0*/  ISETP.GE.AND P0, PT, R0, R27, PT ;  /* 0x0000001b0000720c */ /* 0x000fe20003f06270 */
[----:B------:R-:W-:Y:S01]  /*b5f0*/  IMAD.IADD R3, R5, 0x1, R3 ;  /* 0x0000000105037824 */ /* 0x000fe200078e0203 */
[----:B------:R-:W-:-:S02]  /*b600*/  LOP3.LUT R6, R15, 0x20, R10, 0xe2, !PT ;  /* 0x000000200f067812 */ /* 0x000fc400078ee20a */
[----:B------:R-:W-:Y:S02]  /*b610*/  LEA R10, P1, R4, UR8, 0x1 ;  /* 0x00000008040a7c11 */ /* 0x000fe4000f8208ff */
[----:B------:R-:W-:Y:S02]  /*b620*/  LOP3.LUT R24, R6, R7, RZ, 0xfc, !PT ;  /* 0x0000000706187212 */ /* 0x000fe400078efcff */
[----:B------:R-:W-:Y:S01]  /*b630*/  LEA.HI.X R3, R4, UR9, R3, 0x1, P1 ;  /* 0x0000000904037c11 */ /* 0x000fe200088f0c03 */
[----:B------:R0:W1:Y:S01]  /*b640*/  SHFL.IDX PT, R6, R10, RZ, 0x181f ;  /* 0x00181fff0a067589 */ /* 0x00006200000e0000 */
[----:B------:R-:W-:-:S03]  /*b650*/  SEL R5, RZ, 0x80, P2 ;  /* 0x00000080ff057807 */ /* 0x000fc60001000000 */
[----:B------:R0:W2:Y:S01]  /*b660*/  SHFL.IDX PT, R7, R3, RZ, 0x181f ;  /* 0x00181fff03077589 */ /* 0x0000a200000e0000 */
[----:B------:R-:W-:Y:S01]  /*b670*/  LOP3.LUT R25, R24, R5, RZ, 0xfc, !PT ;  /* 0x0000000518197212 */ /* 0x000fe200078efcff */
[----:B------:R-:W-:Y:S06]  /*b680*/  @P0 BRA `(.L_x_4288) ;  /* 0x00000000007c0947 */ /* 0x000fec0003800000 */
[----:B------:R-:W-:Y:S02]  /*b690*/  ISETP.GE.AND P2, PT, R190, UR14, PT ;  /* 0x0000000ebe007c0c */ /* 0x000fe4000bf46270 */
[----:B------:R-:W-:Y:S02]  /*b6a0*/  ISETP.GE.AND P1, PT, R16, UR14, PT ;  /* 0x0000000e10007c0c */ /* 0x000fe4000bf26270 */
[----:B------:R-:W-:Y:S02]  /*b6b0*/  ISETP.GE.AND P5, PT, R189, UR14, PT ;  /* 0x0000000ebd007c0c */ /* 0x000fe4000bfa6270 */
[----:B------:R-:W-:-:S07]  /*b6c0*/  ISETP.GE.AND P3, PT, R188, UR14, PT ;  /* 0x0000000ebc007c0c */ /* 0x000fce000bf66270 */
[-C--:B-1----:R-:W-:Y:S02]  /*b6d0*/  @!P2 LEA R8, P0, R190, R6.reuse, 0x1 ;  /* 0x00000006be08a211 */ /* 0x082fe400078008ff */
        /* <DEDUP_REMOVED lines=26> */
.L_x_4288:
[----:B------:R-:W-:Y:S05]  /*b880*/  BSYNC B1 ;  /* 0x0000000000017941 */ /* 0x000fea0003800000 */
.L_x_4287:
        /* <DEDUP_REMOVED lines=10> */
[-C--:B-1----:R-:W-:Y:S02]  /*b930*/  @!P2 LEA R8, P0, R190, R6.reuse, 0x1 ;  /* 0x00000006be08a211 */ /* 0x082fe400078008ff */
        /* <DEDUP_REMOVED lines=25> */
.L_x_4283:
[----:B------:R-:W-:Y:S05]  /*bad0*/  BSYNC B0 ;  /* 0x0000000000007941 */ /* 0x000fea0003800000 */
.L_x_4277:
[----:B------:R-:W-:Y:S02]  /*bae0*/  ULDC UR4, c[0x0][0xd3c] ;  /* 0x00034f0000047ab9 */ /* 0x000fe40000000800 */
[----:B------:R-:W-:-:S13]  /*baf0*/  ISETP.GE.AND P0, PT, R11, UR4, PT ;  /* 0x000000040b007c0c */ /* 0x000fda000bf06270 */
[----:B------:R-:W-:Y:S05]  /*bb00*/  @!P0 BRA `(.L_x_4289) ;  /* 0xffffff5400488947 */ /* 0x000fea000383ffff */
[----:B------:R-:W-:Y:S05]  /*bb10*/  EXIT ;  /* 0x000000000000794d */ /* 0x000fea0003800000 */
.L_x_4249:
        /* <DEDUP_REMOVED lines=18> */
.L_x_4290:
        /* <DEDUP_REMOVED lines=42> */
.L_x_4296:
        /* <DEDUP_REMOVED lines=12> */
.L_x_4295:
[----:B------:R-:W-:Y:S05]  /*bfa0*/  BSYNC B0 ;  /* 0x0000000000007941 */ /* 0x000fea0003800000 */
.L_x_4294:
        /* <DEDUP_REMOVED lines=22> */
.L_x_4292:
        /* <DEDUP_REMOVED lines=16> */
.L_x_4297:
        /* <DEDUP_REMOVED lines=25> */
.L_x_4293:
[----:B------:R-:W-:Y:S02]  /*c3a0*/  IMAD.MOV.U32 R17, RZ, RZ, RZ ;  /* 0x000000ffff117224 */ /* 0x000fe400078e00ff */
[----:B------:R-:W-:Y:S02]  /*c3b0*/  IMAD.U32 R16, RZ, RZ, UR6 ;  /* 0x00000006ff107e24 */ /* 0x000fe4000f8e00ff */
[----:B------:R-:W-:-:S07]  /*c3c0*/  IMAD.MOV.U32 R18, RZ, RZ, RZ ;  /* 0x000000ffff127224 */ /* 0x000fce00078e00ff */
.L_x_4298:
[----:B------:R-:W-:-:S13]  /*c3d0*/  ISETP.NE.AND P0, PT, R5, RZ, PT ;  /* 0x000000ff0500720c */ /* 0x000fda0003f05270 */
[----:B------:R-:W0:Y:S01]  /*c3e0*/  @!P0 S2R R3, SR_CgaCtaId ;  /* 0x0000000000038919 */ /* 0x000e220000008800 */
[----:B------:R-:W-:-:S04]  /*c3f0*/  @!P0 MOV R0, 0x400 ;  /* 0x0000040000008802 */ /* 0x000fc80000000f00 */
[----:B0-----:R-:W-:-:S05]  /*c400*/  @!P0 LEA R0, R3, R0, 0x18 ;  /* 0x0000000003008211 */ /* 0x001fca00078ec0ff */
[----:B------:R0:W-:Y:S01]  /*c410*/  @!P0 STS.128 [R0+0x388d0], R16 ;  /* 0x0388d01000008388 */ /* 0x0001e20000000c00 */
[----:B------:R-:W-:Y:S06]  /*c420*/  BAR.ARV 0x5, 0x180 ;  /* 0x0146000000007b1d */ /* 0x000fec0000002000 */
.L_x_4291:
        /* <DEDUP_REMOVED lines=29> */
[----:B------:R-:W-:Y:S01]  /*c600*/  STL [R1+0x5c], RZ ;  /* 0x00005cff01007387 */ /* 0x000fe20000100800 */
[----:B0-----:R-:W-:-:S03]  /*c610*/  LOP3.LUT R4, R0, 0x40, RZ, 0xfc, !PT ;  /* 0x0000004000047812 */ /* 0x001fc600078efcff */
[----:B------:R0:W-:Y:S01]  /*c620*/  STL [R1+0x18], R2 ;  /* 0x0000180201007387 */ /* 0x0001e20000100800 */
[C---:B------:R-:W-:Y:S02]  /*c630*/  LOP3.LUT R4, R0.reuse, 0x100, RZ, 0xfc, !PT ;  /* 0x0000010000047812 */ /* 0x040fe400078efcff */
[C---:B-1----:R-:W-:Y:S01]  /*c640*/  LOP3.LUT R3, R0.reuse, 0x80, RZ, 0xfc, !PT ;  /* 0x0000008000037812 */ /* 0x042fe200078efcff */
[----:B------:R1:W-:Y:S01]  /*c650*/  STL [R1+0xc], RZ ;  /* 0x00000cff01007387 */ /* 0x0003e20000100800 */
[C---:B------:R-:W-:Y:S02]  /*c660*/  LOP3.LUT R3, R0.reuse, 0x140, RZ, 0xfc, !PT ;  /* 0x0000014000037812 */ /* 0x040fe400078efcff */
[C---:B0-----:R-:W-:Y:S02]  /*c670*/  LOP3.LUT R2, R0.reuse, 0xc0, RZ, 0xfc, !PT ;  /* 0x000000c000027812 */ /* 0x041fe400078efcff */
[C---:B------:R-:W-:Y:S02]  /*c680*/  LOP3.LUT R2, R0.reuse, 0x180, RZ, 0xfc, !PT ;  /* 0x0000018000027812 */ /* 0x040fe400078efcff */
[----:B-1----:R-:W-:-:S07]  /*c690*/  LOP3.LUT R0, R0, 0x1c0, RZ, 0xfc, !PT ;  /* 0x000001c000007812 */ /* 0x002fce00078efcff */
.L_x_4423:
[----:B01----:R-:W0:Y:S02]  /*c6a0*/  LDC.64 R2, c[0x0][0xd88] ;  /* 0x00036200ff027b82 */ /* 0x003e240000000a00 */
[----:B0-----:R-:W-:-:S05]  /*c6b0*/  IMAD.WIDE R2, R19, 0x4, R2 ;  /* 0x0000000413027825 */ /* 0x001fca00078e0202 */
[----:B--2---:R-:W2:Y:S01]  /*c6c0*/  LDG.E R11, desc[UR38][R2.64] ;  /* 0x00000026020b7981 */ /* 0x004ea2000c1e1900 */
        /* <DEDUP_REMOVED lines=17> */
[----:B------:R1:W5:Y:S01]  /*c7e0*/  @P0 LDG.E R0, desc[UR38][R2.64] ;  /* 0x0000002602000981 */ /* 0x000362000c1e1900 */
        /* <DEDUP_REMOVED lines=35> */
.L_x_4300:
        /* <DEDUP_REMOVED lines=12> */
.L_x_4301:
[----:B------:R-:W-:Y:S05]  /*cae0*/  @!P0 BRA `(.L_x_4302) ;  /* 0x00000000000c8947 */ /* 0x000fea0003800000 */
[----:B------:R-:W2:Y:S04]  /*caf0*/  LDG.E R6, desc[UR38][R4.64] ;  /* 0x0000002604067981 */ /* 0x000ea8000c1e1900 */
[----:B------:R-:W2:Y:S02]  /*cb00*/  LDG.E R4, desc[UR38][R4.64+0x4] ;  /* 0x0000042604047981 */ /* 0x000ea4000c1e1900 */
[----:B--2---:R-:W-:-:S07]  /*cb10*/  IMAD.IADD R6, R4, 0x1, -R6 ;  /* 0x0000000104067824 */ /* 0x004fce00078e0a06 */
.L_x_4302:
        /* <DEDUP_REMOVED lines=20> */
[----:B---3--:R-:W2:Y:S04]  /*cc60*/  @P0 ATOMG.E.ADD.STRONG.GPU PT, R2, desc[UR38][R4.64], R2 ;  /* 0x00000002040209a8 */ /* 0x008ea800081ee1e6 */
[----:B--2---:R2:W3:Y:S02]  /*cc70*/  SHFL.IDX PT, R2, R2, R0, 0x1f ;  /* 0x00001f0002027589 */ /* 0x0044e400000e0000 */
[----:B--2---:R-:W2:Y:S02]  /*cc80*/  S2R R0, SR_LTMASK ;  /* 0x0000000000007919 */ /* 0x004ea40000003900 */
[----:B--2---:R-:W-:-:S06]  /*cc90*/  LOP3.LUT R0, R0, UR4, RZ, 0xc0, !PT ;  /* 0x0000000400007c12 */ /* 0x004fcc000f8ec0ff */
[----:B------:R-:W3:Y:S02]  /*cca0*/  POPC R0, R0 ;  /* 0x0000000000007309 */ /* 0x000ee40000000000 */
[----:B---3--:R-:W-:Y:S01]  /*ccb0*/  IADD3 R16, R2, UR36, R0 ;  /* 0x0000002402107c10 */ /* 0x008fe2000fffe000 */
[----:B------:R-:W-:Y:S06]  /*ccc0*/  BRA `(.L_x_4305) ;  /* 0x0000005c00987947 */ /* 0x000fec0003800000 */
.L_x_4304:
        /* <DEDUP_REMOVED lines=21> */
.L_x_4307:
[----:B------:R-:W-:Y:S05]  /*ce20*/  BSYNC B6 ;  /* 0x0000000000067941 */ /* 0x000fea0003800000 */
.L_x_4306:
        /* <DEDUP_REMOVED lines=21> */
.L_x_4310:
        /* <DEDUP_REMOVED lines=16> */
.L_x_4309:
[----:B------:R-:W-:Y:S05]  /*d080*/  BSYNC B6 ;  /* 0x0000000000067941 */ /* 0x000fea0003800000 */
.L_x_4308:
        /* <DEDUP_REMOVED lines=26> */
.L_x_4438:
        /* <DEDUP_REMOVED lines=11> */
.L_x_4441:
        /* <DEDUP_REMOVED lines=25> */
.L_x_4314:
[----:B------:R-:W3:Y:S04]  /*d470*/  LDL R7, [R1+0x4] ;  /* 0x0000040001077983 */ /* 0x000ee80000100800 */
[----:B-12---:R-:W3:Y:S04]  /*d480*/  LDL R0, [R1+0xc] ;  /* 0x00000c0001007983 */ /* 0x006ee80000100800 */
[----:B------:R-:W2:Y:S01]  /*d490*/  LDL R2, [R1+0x18] ;  /* 0x0000180001027983 */ /* 0x000ea20000100800 */
[----:B---3--:R-:W-:Y:S01]  /*d4a0*/  IMAD R0, R0, 0x8, R7 ;  /* 0x0000000800007824 */ /* 0x008fe200078e0207 */
[----:B--2---:R-:W-:-:S04]  /*d4b0*/  SHF.L.U32 R2, R2, 0x1f, RZ ;  /* 0x0000001f02027819 */ /* 0x004fc800000006ff */
[----:B------:R-:W1:Y:S02]  /*d4c0*/  SYNCS.PHASECHK.TRANS64.TRYWAIT P0, [R0+URZ+0x38840], R2 ;  /* 0x03884002000075a7 */ /* 0x000e64000800017f */
[----:B-1----:R-:W-:Y:S05]  /*d4d0*/  @!P0 BRA `(.L_x_4315) ;  /* 0x0000006400d88947 */ /* 0x002fea0003800000 */
.L_x_4442:
        /* <DEDUP_REMOVED lines=11> */
.L_x_4316:
        /* <DEDUP_REMOVED lines=27> */
.L_x_4312:
[----:B-1----:R-:W3:Y:S04]  /*d740*/  LDL R0, [R1+0x4] ;  /* 0x0000040001007983 */ /* 0x002ee80000100800 */
[----:B------:R-:W4:Y:S04]  /*d750*/  LDL.LU R4, [R1+0x24] ;  /* 0x0000240001047983 */ /* 0x000f280000300800 */
[----:B------:R-:W5:Y:S04]  /*d760*/  LDL.LU R3, [R1+0x40] ;  /* 0x0000400001037983 */ /* 0x000f680000300800 */
[----:B--2---:R-:W2:Y:S01]  /*d770*/  LDL R2, [R1+0x28] ;  /* 0x0000280001027983 */ /* 0x004ea20000100800 */
[----:B------:R-:W-:Y:S05]  /*d780*/  WARPSYNC.ALL ;  /* 0x0000000000007948 */ /* 0x000fea0003800000 */
[----:B------:R-:W-:Y:S01]  /*d790*/  ULDC.64 UR4, c[0x0][0xaf8] ;  /* 0x0002be0000047ab9 */ /* 0x000fe20000000a00 */
[----:B------:R-:W-:Y:S01]  /*d7a0*/  BSSY B6, `(.L_x_4317) ;  /* 0x000001f000067945 */ /* 0x000fe20003800000 */
[----:B------:R-:W-:Y:S01]  /*d7b0*/  BAR.SYNC.DEFER_BLOCKING 0x8, 0x100 ;  /* 0x0204000000007b1d */ /* 0x000fe20000010000 */
[----:B------:R-:W-:-:S04]  /*d7c0*/  ISETP.NE.U32.AND P0, PT, RZ, UR4, PT ;  /* 0x00000004ff007c0c */ /* 0x000fc8000bf05070 */
[----:B------:R-:W-:Y:S01]  /*d7d0*/  ISETP.NE.AND.EX P0, PT, RZ, UR5, PT, P0 ;  /* 0x00000005ff007c0c */ /* 0x000fe2000bf05300 */
[----:B---3--:R-:W-:-:S05]  /*d7e0*/  VIADD R0, R0, 0x20400 ;  /* 0x0002040000007836 */ /* 0x008fca0000000000 */
[----:B------:R-:W-:Y:S02]  /*d7f0*/  LOP3.LUT P1, RZ, R0, 0x3ff, RZ, 0xc0, !PT ;  /* 0x000003ff00ff7812 */ /* 0x000fe4000782c0ff */
[----:B----4-:R-:W-:Y:S02]  /*d800*/  SEL R0, R4, RZ, !P0 ;  /* 0x000000ff04007207 */ /* 0x010fe40004000000 */
[----:B-----5:R-:W-:-:S03]  /*d810*/  SEL R3, R3, RZ, !P0 ;  /* 0x000000ff03037207 */ /* 0x020fc60004000000 */
[----:B------:R1:W-:Y:S01]  /*d820*/  STL [R1+0x34], R0 ;  /* 0x0000340001007387 */ /* 0x0003e20000100800 */
[----:B--2---:R-:W-:-:S03]  /*d830*/  SHF.R.S32.HI R2, RZ, 0x1f, R2 ;  /* 0x0000001fff027819 */ /* 0x004fc60000011402 */
[----:B------:R2:W-:Y:S01]  /*d840*/  STL [R1+0x54], R3 ;  /* 0x0000540301007387 */ /* 0x0005e20000100800 */
[----:B-1----:R-:W-:-:S05]  /*d850*/  SHF.R.S32.HI R0, RZ, 0x1f, R18 ;  /* 0x0000001fff007819 */ /* 0x002fca0000011412 */
        /* <DEDUP_REMOVED lines=19> */
.L_x_4318:
[----:B------:R-:W-:Y:S05]  /*d990*/  BSYNC B6 ;  /* 0x0000000000067941 */ /* 0x000fea0003800000 */
.L_x_4317:
[----:B------:R-:W3:Y:S01]  /*d9a0*/  LDL R4, [R1+0x40] ;  /* 0x0000400001047983 */ /* 0x000ee20000100800 */
[----:B------:R-:W1:Y:S01]  /*d9b0*/  LDC R7, c[0x0][0x448] ;  /* 0x00011200ff077b82 */ /* 0x000e620000000800 */
[----:B------:R-:W-:Y:S01]  /*d9c0*/  ULDC.64 UR4, c[0x0][0x298] ;  /* 0x0000a60000047ab9 */ /* 0x000fe20000000a00 */
[----:B------:R-:W-:Y:S01]  /*d9d0*/  ULDC.64 UR6, c[0x0][0x280] ;  /* 0x0000a00000067ab9 */ /* 0x000fe20000000a00 */
[----:B------:R-:W4:Y:S04]  /*d9e0*/  LDL R10, [R1+0x28] ;  /* 0x00002800010a7983 */ /* 0x000f280000100800 */
[----:B------:R-:W4:Y:S01]  /*d9f0*/  LDL R9, [R1+0x50] ;  /* 0x0000500001097983 */ /* 0x000f220000100800 */
[----:B--2---:R-:W2:Y:S01]  /*da00*/  S2R R2, SR_TID.X ;  /* 0x0000000000027919 */ /* 0x004ea20000002100 */
[----:B------:R-:W0:Y:S02]  /*da10*/  S2R R0, SR_TID.X ;  /* 0x0000000000007919 */ /* 0x000e240000002100 */
[----:B------:R-:W4:Y:S04]  /*da20*/  LDL R8, [R1+0x54] ;  /* 0x0000540001087983 */ /* 0x000f280000100800 */
[----:B------:R-:W4:Y:S01]  /*da30*/  LDL R6, [R1+0x34] ;  /* 0x0000340001067983 */ /* 0x000f220000100800 */
[----:B-1----:R-:W-:-:S13]  /*da40*/  ISETP.NE.AND P0, PT, R7, 0x1, PT ;  /* 0x000000010700780c */ /* 0x002fda0003f05270 */
[----:B------:R-:W1:Y:S01]  /*da50*/  @P0 LDC R3, c[0x0][0x450] ;  /* 0x00011400ff030b82 */ /* 0x000e620000000800 */
[----:B--2---:R-:W-:-:S04]  /*da60*/  LOP3.LUT R2, R2, 0x7f, RZ, 0xc0, !PT ;  /* 0x0000007f02027812 */ /* 0x004fc800078ec0ff */
[----:B------:R-:W-:Y:S01]  /*da70*/  SHF.R.U32.HI R2, RZ, 0x3, R2 ;  /* 0x00000003ff027819 */ /* 0x000fe20000011602 */
[----:B0-----:R-:W-:-:S05]  /*da80*/  IMAD.SHL.U32 R0, R0, 0x10, RZ ;  /* 0x0000001000007824 */ /* 0x001fca00078e00ff */
[----:B------:R-:W-:Y:S02]  /*da90*/  LOP3.LUT R0, R2, 0x70, R0, 0xf8, !PT ;  /* 0x0000007002007812 */ /* 0x000fe400078ef800 */
[----:B------:R-:W0:Y:S03]  /*daa0*/  @P0 LDC R2, c[0x0][0x44c] ;  /* 0x00011300ff020b82 */ /* 0x000e260000000800 */
[----:B------:R-:W-:-:S04]  /*dab0*/  IMAD R5, R17, 0x40, R0 ;  /* 0x0000004011057824 */ /* 0x000fc800078e0200 */
[----:B------:R-:W-:Y:S01]  /*dac0*/  IMAD.MOV.U32 R0, RZ, RZ, R5 ;  /* 0x000000ffff007224 */ /* 0x000fe200078e0005 */
[----:B------:R2:W-:Y:S01]  /*dad0*/  STL [R1+0x24], R5 ;  /* 0x0000240501007387 */ /* 0x0005e20000100800 */
[----:B0-----:R-:W-:-:S05]  /*dae0*/  @P0 IMAD.HI.U32 R2, R5, R2, RZ ;  /* 0x0000000205020227 */ /* 0x001fca00078e00ff */
[----:B-1----:R-:W-:Y:S01]  /*daf0*/  @P0 SHF.R.U32.HI R0, RZ, R3, R2 ;  /* 0x00000003ff000219 */ /* 0x002fe20000011602 */
[----:B---3--:R-:W-:-:S04]  /*db00*/  IMAD R2, R4, UR4, RZ ;  /* 0x0000000404027c24 */ /* 0x008fc8000f8e02ff */
[C---:B----4-:R-:W-:Y:S02]  /*db10*/  IMAD R4, R10.reuse, UR5, R2 ;  /* 0x000000050a047c24 */ /* 0x050fe4000f8e0202 */
[----:B------:R-:W-:Y:S01]  /*db20*/  IMAD.WIDE.U32 R2, R10, UR4, RZ ;  /* 0x000000040a027c25 */ /* 0x000fe2000f8e00ff */
[----:B------:R-:W-:-:S03]  /*db30*/  ULDC.64 UR4, c[0x0][0x2d8] ;  /* 0x0000b60000047ab9 */ /* 0x000fc60000000a00 */
[----:B------:R-:W-:Y:S02]  /*db40*/  IMAD.IADD R3, R3, 0x1, R4 ;  /* 0x0000000103037824 */ /* 0x000fe400078e0204 */
[----:B------:R-:W-:Y:S02]  /*db50*/  IMAD R4, R9, UR4, RZ ;  /* 0x0000000409047c24 */ /* 0x000fe4000f8e02ff */
[----:B------:R0:W5:Y:S01]  /*db60*/  LDL R9, [R1+0x14] ;  /* 0x0000140001097983 */ /* 0x0001620000100800 */
[----:B------:R-:W-:-:S04]  /*db70*/  IMAD.WIDE.U32 R2, R18, UR4, R2 ;  /* 0x0000000412027c25 */ /* 0x000fc8000f8e0002 */
[----:B------:R-:W-:Y:S01]  /*db80*/  IMAD R4, R18, UR5, R4 ;  /* 0x0000000512047c24 */ /* 0x000fe2000f8e0204 */
[----:B------:R-:W-:-:S03]  /*db90*/  ULDC.64 UR4, c[0x0][0x2e0] ;  /* 0x0000b80000047ab9 */ /* 0x000fc60000000a00 */
[----:B------:R-:W-:Y:S02]  /*dba0*/  IMAD.IADD R3, R3, 0x1, R4 ;  /* 0x0000000103037824 */ /* 0x000fe400078e0204 */
[----:B------:R-:W-:Y:S02]  /*dbb0*/  IMAD R4, R8, UR4, RZ ;  /* 0x0000000408047c24 */ /* 0x000fe4000f8e02ff */
[----:B------:R-:W1:Y:S01]  /*dbc0*/  S2R R8, SR_TID.X ;  /* 0x0000000000087919 */ /* 0x000e620000002100 */
[----:B------:R-:W-:-:S04]  /*dbd0*/  IMAD.WIDE.U32 R2, R6, UR4, R2 ;  /* 0x0000000406027c25 */ /* 0x000fc8000f8e0002 */
[----:B------:R-:W-:Y:S01]  /*dbe0*/  IMAD R4, R6, UR5, R4 ;  /* 0x0000000506047c24 */ /* 0x000fe2000f8e0204 */
[----:B------:R-:W-:-:S03]  /*dbf0*/  ULDC.64 UR4, c[0x0][0x2d0] ;  /* 0x0000b40000047ab9 */ /* 0x000fc60000000a00 */
[----:B------:R-:W-:Y:S01]  /*dc00*/  IMAD.IADD R3, R3, 0x1, R4 ;  /* 0x0000000103037824 */ /* 0x000fe200078e0204 */
[----:B------:R-:W-:-:S05]  /*dc10*/  SHF.R.S32.HI R4, RZ, 0x1f, R0 ;  /* 0x0000001fff047819 */ /* 0x000fca0000011400 */
[----:B------:R-:W-:Y:S02]  /*dc20*/  IMAD R4, R4, UR4, RZ ;  /* 0x0000000404047c24 */ /* 0x000fe4000f8e02ff */
[----:B------:R-:W-:-:S04]  /*dc30*/  IMAD.WIDE.U32 R2, R0, UR4, R2 ;  /* 0x0000000400027c25 */ /* 0x000fc8000f8e0002 */
[----:B------:R-:W-:Y:S01]  /*dc40*/  IMAD R4, R0, UR5, R4 ;  /* 0x0000000500047c24 */ /* 0x000fe2000f8e0204 */
[----:B------:R-:W-:Y:S01]  /*dc50*/  ULDC.64 UR4, c[0x0][0x2c8] ;  /* 0x0000b20000047ab9 */ /* 0x000fe20000000a00 */
[----:B------:R-:W-:-:S04]  /*dc60*/  IMAD.MOV R0, RZ, RZ, -R0 ;  /* 0x000000ffff007224 */ /* 0x000fc800078e0a00 */
[----:B------:R-:W-:-:S05]  /*dc70*/  IMAD R0, R7, R0, R5 ;  /* 0x0000000007007224 */ /* 0x000fca00078e0205 */
[----:B------:R-:W-:Y:S01]  /*dc80*/  SHF.R.S32.HI R6, RZ, 0x1f, R0 ;  /* 0x0000001fff067819 */ /* 0x000fe20000011400 */
[----:B------:R-:W-:Y:S02]  /*dc90*/  IMAD.IADD R3, R3, 0x1, R4 ;  /* 0x0000000103037824 */ /* 0x000fe400078e0204 */
[----:B-1----:R-:W-:Y:S02]  /*dca0*/  IMAD.SHL.U32 R10, R8, 0x8, RZ ;  /* 0x00000008080a7824 */ /* 0x002fe400078e00ff */
[----:B------:R-:W-:Y:S02]  /*dcb0*/  IMAD R6, R6, UR4, RZ ;  /* 0x0000000406067c24 */ /* 0x000fe4000f8e02ff */
[----:B--2---:R-:W-:Y:S01]  /*dcc0*/  IMAD.WIDE.U32 R4, R0, UR4, R2 ;  /* 0x0000000400047c25 */ /* 0x004fe2000f8e0002 */
[----:B------:R-:W-:Y:S01]  /*dcd0*/  LOP3.LUT R10, R10, 0x38, RZ, 0xc0, !PT ;  /* 0x000000380a0a7812 */ /* 0x000fe200078ec0ff */
[----:B------:R-:W-:Y:S02]  /*dce0*/  ULDC UR4, c[0x0][0x2b8] ;  /* 0x0000ae0000047ab9 */ /* 0x000fe40000000800 */
[----:B------:R-:W-:Y:S01]  /*dcf0*/  IMAD R0, R0, UR5, R6 ;  /* 0x0000000500007c24 */ /* 0x000fe2000f8e0206 */
[----:B------:R-:W-:-:S03]  /*dd00*/  LEA R3, P1, R4, UR6, 0x1 ;  /* 0x0000000604037c11 */ /* 0x000fc6000f8208ff */
[----:B------:R-:W-:Y:S01]  /*dd10*/  IMAD.IADD R0, R5, 0x1, R0 ;  /* 0x0000000105007824 */ /* 0x000fe200078e0200 */
[----:B------:R-:W-:Y:S01]  /*dd20*/  ISETP.GE.AND P0, PT, R10, UR4, PT ;  /* 0x000000040a007c0c */ /* 0x000fe2000bf06270 */
[----:B------:R-:W-:Y:S01]  /*dd30*/  UMOV UR4, 0xffffffff ;  /* 0xffffffff00047882 */ /* 0x000fe20000000000 */
[----:B------:R-:W-:Y:S02]  /*dd40*/  LOP3.LUT R8, R8, 0x7f, RZ, 0xc0, !PT ;  /* 0x0000007f08087812 */ /* 0x000fe400078ec0ff */
[----:B------:R-:W-:Y:S02]  /*dd50*/  LEA.HI.X R2, R4, UR7, R0, 0x1, P1 ;  /* 0x0000000704027c11 */ /* 0x000fe400088f0c00 */
[----:B------:R-:W-:Y:S01]  /*dd60*/  SHF.R.U32.HI R8, RZ, 0x3, R8 ;  /* 0x00000003ff087819 */ /* 0x000fe20000011608 */
[----:B0-----:R-:W-:Y:S06]  /*dd70*/  BRA.DIV UR4, `(.L_x_4319) ;  /* 0x0000005e04c47947 */ /* 0x001fec000b800000 */
[----:B------:R-:W2:Y:S01]  /*dd80*/  LDL R6, [R1+0x38] ;  /* 0x0000380001067983 */ /* 0x000ea20000100800 */
[----:B------:R-:W-:-:S03]  /*dd90*/  IMAD R17, R17, 0x40, R8 ;  /* 0x0000004011117824 */ /* 0x000fc600078e0208 */
[----:B------:R-:W0:Y:S04]  /*dda0*/  SHFL.IDX PT, R5, R3, RZ, 0x181f ;  /* 0x00181fff03057589 */ /* 0x000e2800000e0000 */
[----:B------:R-:W1:Y:S01]  /*ddb0*/  SHFL.IDX PT, R4, R2, RZ, 0x181f ;  /* 0x00181fff02047589 */ /* 0x000e6200000e0000 */
[----:B--2---:R-:W-:-:S03]  /*ddc0*/  IMAD R0, R6, R7, RZ ;  /* 0x0000000706007224 */ /* 0x004fc600078e02ff */
[----:B------:R-:W-:Y:S01]  /*ddd0*/  SHFL.IDX PT, R6, R2, 0x1, 0x181f ;  /* 0x00381f0002067f89 */ /* 0x000fe200000e0000 */
[C---:B------:R-:W-:Y:S01]  /*dde0*/  VIADD R7, R17.reuse, 0x10 ;  /* 0x0000001011077836 */ /* 0x040fe20000000000 */
[----:B------:R-:W-:-:S04]  /*ddf0*/  ISETP.GE.AND P1, PT, R17, R0, PT ;  /* 0x000000001100720c */ /* 0x000fc80003f26270 */
[----:B------:R2:W-:Y:S09]  /*de00*/  STL [R1+0x4c], R7 ;  /* 0x00004c0701007387 */ /* 0x0005f20000100800 */
[----:B0-----:R-:W-:-:S05]  /*de10*/  @!P1 LEA R5, P2, R10, R5, 0x1 ;  /* 0x000000050a059211 */ /* 0x001fca00078408ff */
[----:B-1----:R-:W-:-:S05]  /*de20*/  @!P1 IMAD.X R4, RZ, RZ, R4, P2 ;  /* 0x000000ffff049224 */ /* 0x002fca00010e0604 */
        /* <DEDUP_REMOVED lines=25> */
.L_x_4451:
[----:B------:R1:W5:Y:S01]  /*dfc0*/  LDL R8, [R1+0x4] ;  /* 0x0000040001087983 */ /* 0x0003620000100800 */
[----:B0-----:R-:W-:-:S05]  /*dfd0*/  VIADD R2, R17, 0x30 ;  /* 0x0000003011027836 */ /* 0x001fca0000000000 */
        /* <DEDUP_REMOVED lines=10> */
.L_x_4320:
[----:B------:R-:W2:Y:S01]  /*e080*/  LDL R0, [R1+0x4] ;  /* 0x0000040001007983 */ /* 0x000ea20000100800 */
[----:B------:R-:W-:Y:S02]  /*e090*/  PLOP3.LUT P1, PT, P1, P0, PT, 0xa2, 0x0 ;  /* 0x000000000000781c */ /* 0x000fe40000f21472 */
[----:B--2---:R-:W-:-:S08]  /*e0a0*/  @P0 R2UR P1, UR4, R0 ;  /* 0x00000000000402ca */ /* 0x004fd00000020000 */
[----:B------:R-:W-:-:S05]  /*e0b0*/  @P0 PLOP3.LUT P0, PT, P1, PT, PT, 0x80, 0x0 ;  /* 0x000000000000081c */ /* 0x000fca0000f0f070 */
[----:B------:R-:W-:Y:S01]  /*e0c0*/  @!P1 SYNCS.ARRIVE.TRANS64.RED.A0T1 RZ, [UR4+0x38800], RZ ;  /* 0x038800ffffff99a7 */ /* 0x000fe20008200404 */
[----:B------:R-:W-:Y:S07]  /*e0d0*/  @!P1 ARRIVES.LDGSTSBAR.64.TRANSCNT [UR4+0x38800] ;  /* 0x03880000ff0099b0 */ /* 0x000fee0008000a84 */
[----:B------:R-:W-:Y:S05]  /*e0e0*/  @P0 BRA.U.ANY `(.L_x_4320) ;  /* 0xfffffffd00e40947 */ /* 0x000fea000393ffff */
[----:B------:R-:W-:Y:S01]  /*e0f0*/  NOP ;  /* 0x0000000000007918 */ /* 0x000fe20000000000 */
[----:B-1----:R-:W2:Y:S01]  /*e100*/  LDL.LU R2, [R1+0x40] ;  /* 0x0000400001027983 */ /* 0x002ea20000300800 */
[----:B------:R-:W-:Y:S01]  /*e110*/  ULDC.64 UR4, c[0x0][0x398] ;  /* 0x0000e60000047ab9 */ /* 0x000fe20000000a00 */
[----:B------:R0:W-:Y:S02]  /*e120*/  SYNCS.ARRIVE.TRANS64.A1T0 RZ, [R0+URZ+0x38800], RZ ;  /* 0x038800ff00ff79a7 */ /* 0x0001e4000810003f */
[----:B------:R-:W3:Y:S01]  /*e130*/  LDL.LU R3, [R1+0x28] ;  /* 0x0000280001037983 */ /* 0x000ee20000300800 */
[----:B------:R-:W-:Y:S01]  /*e140*/  BSSY B6, `(.L_x_4321) ;  /* 0x000001a000067945 */ /* 0x000fe20003800000 */
[----:B0-----:R-:W-:-:S05]  /*e150*/  VIADD R0, R0, 0x26400 ;  /* 0x0002640000007836 */ /* 0x001fca0000000000 */
[----:B------:R-:W-:Y:S01]  /*e160*/  LOP3.LUT P0, RZ, R0, 0x3ff, RZ, 0xc0, !PT ;  /* 0x000003ff00ff7812 */ /* 0x000fe2000780c0ff */
[----:B--2---:R-:W-:-:S04]  /*e170*/  IMAD R2, R2, UR4, RZ ;  /* 0x0000000402027c24 */ /* 0x004fc8000f8e02ff */
[C---:B---3--:R-:W-:Y:S02]  /*e180*/  IMAD R2, R3.reuse, UR5, R2 ;  /* 0x0000000503027c24 */ /* 0x048fe4000f8e0202 */
[----:B------:R-:W-:-:S04]  /*e190*/  IMAD.WIDE.U32 R4, R3, UR4, RZ ;  /* 0x0000000403047c25 */ /* 0x000fc8000f8e00ff */
[----:B------:R-:W-:Y:S01]  /*e1a0*/  IMAD.IADD R0, R5, 0x1, R2 ;  /* 0x0000000105007824 */ /* 0x000fe200078e0202 */
[----:B------:R0:W-:Y:S04]  /*e1b0*/  STL.64 [R1+0x40], R4 ;  /* 0x0000400401007387 */ /* 0x0001e80000100a00 */
        /* <DEDUP_REMOVED lines=13> */
[----:B-----5:R-:W-:Y:S02]  /*e290*/  IMAD.MOV.U32 R8, RZ, RZ, 0x70 ;  /* 0x00000070ff087424 */ /* 0x020fe400078e00ff */
[----:B------:R-:W-:Y:S02]  /*e2a0*/  IMAD.MOV.U32 R12, RZ, RZ, 0x1 ;  /* 0x00000001ff0c7424 */ /* 0x000fe400078e00ff */
[----:B------:R-:W-:-:S07]  /*e2b0*/  IMAD.MOV.U32 R13, RZ, RZ, RZ ;  /* 0x000000ffff0d7224 */ /* 0x000fce00078e00ff */
[----:B------:R-:W-:-:S07]  /*e2c0*/  LEPC R20, `(.L_x_4322) ;  /* 0x000000001014794e */ /* 0x000fce0000000000 */
[----:B0-----:R-:W-:Y:S05]  /*e2d0*/  CALL.ABS.NOINC R2 ;  /* 0x0000000002007343 */ /* 0x001fea0003c00000 */
.L_x_4322:
[----:B------:R-:W-:Y:S05]  /*e2e0*/  BSYNC B6 ;  /* 0x0000000000067941 */ /* 0x000fea0003800000 */
.L_x_4321:
[----:B------:R-:W2:Y:S01]  /*e2f0*/  LDL.LU R6, [R1+0x28] ;  /* 0x0000280001067983 */ /* 0x000ea20000300800 */
[----:B------:R-:W1:Y:S01]  /*e300*/  LDC R7, c[0x0][0x448] ;  /* 0x00011200ff077b82 */ /* 0x000e620000000800 */
[----:B------:R-:W-:Y:S02]  /*e310*/  ULDC.64 UR4, c[0x0][0x3d8] ;  /* 0x0000f60000047ab9 */ /* 0x000fe40000000a00 */
[----:B------:R-:W2:Y:S04]  /*e320*/  LDL.LU.64 R2, [R1+0x40] ;  /* 0x0000400001027983 */ /* 0x000ea80000300a00 */
[----:B0-----:R-:W3:Y:S04]  /*e330*/  LDL.LU R0, [R1+0x50] ;  /* 0x0000500001007983 */ /* 0x001ee80000300800 */
[----:B------:R-:W4:Y:S04]  /*e340*/  LDL.LU R5, [R1+0x54] ;  /* 0x0000540001057983 */ /* 0x000f280000300800 */
[----:B------:R-:W4:Y:S01]  /*e350*/  LDL.LU R4, [R1+0x34] ;  /* 0x0000340001047983 */ /* 0x000f220000300800 */
[----:B-1----:R-:W-:Y:S01]  /*e360*/  ISETP.NE.AND P0, PT, R7, 0x1, PT ;  /* 0x000000010700780c */ /* 0x002fe20003f05270 */
[----:B--2---:R-:W-:-:S02]  /*e370*/  IMAD.MOV.U32 R3, RZ, RZ, R6 ;  /* 0x000000ffff037224 */ /* 0x004fc400078e0006 */
[----:B------:R-:W2:Y:S01]  /*e380*/  LDL.LU R6, [R1+0x24] ;  /* 0x0000240001067983 */ /* 0x000ea20000300800 */
[----:B---3--:R-:W-:-:S03]  /*e390*/  IMAD R0, R0, UR4, RZ ;  /* 0x0000000400007c24 */ /* 0x008fc6000f8e02ff */
[----:B------:R-:W3:Y:S01]  /*e3a0*/  LDL.LU R9, [R1+0x8] ;  /* 0x0000080001097983 */ /* 0x000ee20000300800 */
[----:B------:R-:W-:-:S04]  /*e3b0*/  IMAD.WIDE.U32 R2, R18, UR4, R2 ;  /* 0x0000000412027c25 */ /* 0x000fc8000f8e0002 */
[----:B------:R-:W-:Y:S01]  /*e3c0*/  IMAD R0, R18, UR5, R0 ;  /* 0x0000000512007c24 */ /* 0x000fe2000f8e0200 */
[----:B------:R-:W-:-:S03]  /*e3d0*/  ULDC.64 UR4, c[0x0][0x3e0] ;  /* 0x0000f80000047ab9 */ /* 0x000fc60000000a00 */
[----:B------:R-:W-:Y:S02]  /*e3e0*/  IMAD.IADD R3, R3, 0x1, R0 ;  /* 0x0000000103037824 */ /* 0x000fe400078e0200 */
[----:B----4-:R-:W-:Y:S02]  /*e3f0*/  IMAD R0, R5, UR4, RZ ;  /* 0x0000000405007c24 */ /* 0x010fe4000f8e02ff */
[C---:B------:R-:W-:Y:S01]  /*e400*/  IMAD.WIDE.U32 R2, R4.reuse, UR4, R2 ;  /* 0x0000000404027c25 */ /* 0x040fe2000f8e0002 */
[----:B------:R-:W0:Y:S03]  /*e410*/  @P0 LDC R5, c[0x0][0x450] ;  /* 0x00011400ff050b82 */ /* 0x000e260000000800 */
[----:B------:R-:W-:Y:S01]  /*e420*/  IMAD R0, R4, UR5, R0 ;  /* 0x0000000504007c24 */ /* 0x000fe2000f8e0200 */
[----:B-----5:R-:W1:Y:S01]  /*e430*/  S2R R8, SR_TID.X ;  /* 0x0000000000087919 */ /* 0x020e620000002100 */
[----:B------:R-:W-:-:S02]  /*e440*/  ULDC.64 UR4, c[0x0][0x3d0] ;  /* 0x0000f40000047ab9 */ /* 0x000fc40000000a00 */
[----:B------:R-:W-:Y:S02]  /*e450*/  IMAD.IADD R3, R3, 0x1, R0 ;  /* 0x0000000103037824 */ /* 0x000fe400078e0200 */
[----:B------:R-:W2:Y:S01]  /*e460*/  @P0 LDC R0, c[0x0][0x44c] ;  /* 0x00011300ff000b82 */ /* 0x000ea20000000800 */
[----:B-1----:R-:W-:-:S05]  /*e470*/  IMAD.SHL.U32 R8, R8, 0x8, RZ ;  /* 0x0000000808087824 */ /* 0x002fca00078e00ff */
[----:B------:R-:W-:-:S04]  /*e480*/  LOP3.LUT R8, R8, 0x38, RZ, 0xc0, !PT ;  /* 0x0000003808087812 */ /* 0x000fc800078ec0ff */
[C---:B------:R-:W-:Y:S02]  /*e490*/  LOP3.LUT R11, R8.reuse, 0x80, RZ, 0xfc, !PT ;  /* 0x00000080080b7812 */ /* 0x040fe400078efcff */
[----:B------:R-:W-:Y:S01]  /*e4a0*/  LOP3.LUT R8, R8, 0x40, RZ, 0xfc, !PT ;  /* 0x0000004008087812 */ /* 0x000fe200078efcff */
[----:B--2---:R-:W-:-:S04]  /*e4b0*/  @P0 IMAD.HI.U32 R0, R6, R0, RZ ;  /* 0x0000000006000227 */ /* 0x004fc800078e00ff */
[----:B------:R-:W-:Y:S01]  /*e4c0*/  IMAD.MOV.U32 R4, RZ, RZ, R6 ;  /* 0x000000ffff047224 */ /* 0x000fe200078e0006 */
[----:B0-----:R-:W-:-:S05]  /*e4d0*/  @P0 SHF.R.U32.HI R4, RZ, R5, R0 ;  /* 0x00000005ff040219 */ /* 0x001fca0000011600 */
[----:B------:R-:W-:-:S04]  /*e4e0*/  IMAD.MOV R0, RZ, RZ, -R4 ;  /* 0x000000ffff007224 */ /* 0x000fc800078e0a04 */
[----:B------:R-:W-:Y:S02]  /*e4f0*/  IMAD R0, R7, R0, R6 ;  /* 0x0000000007007224 */ /* 0x000fe400078e0206 */
[----:B------:R-:W0:Y:S01]  /*e500*/  S2R R6, SR_TID.X ;  /* 0x0000000000067919 */ /* 0x000e220000002100 */
        /* <DEDUP_REMOVED lines=10> */
[----:B------:R-:W-:-:S03]  /*e5b0*/  ULDC.64 UR4, c[0x0][0x390] ;  /* 0x0000e40000047ab9 */ /* 0x000fc60000000a00 */
[----:B------:R-:W-:Y:S01]  /*e5c0*/  IMAD.IADD R4, R3, 0x1, R0 ;  /* 0x0000000103047824 */ /* 0x000fe200078e0200 */
[----:B------:R-:W-:Y:S01]  /*e5d0*/  LEA R0, P0, R2, UR4, 0x1 ;  /* 0x0000000402007c11 */ /* 0x000fe2000f8008ff */
[----:B0-----:R-:W-:Y:S01]  /*e5e0*/  IMAD.SHL.U32 R10, R6, 0x8, RZ ;  /* 0x00000008060a7824 */ /* 0x001fe200078e00ff */
[----:B------:R-:W-:Y:S02]  /*e5f0*/  ULDC UR4, c[0x0][0x3b8] ;  /* 0x0000ee0000047ab9 */ /* 0x000fe40000000800 */
[----:B------:R-:W-:Y:S02]  /*e600*/  ISETP.GE.AND P1, PT, R8, UR4, PT ;  /* 0x0000000408007c0c */ /* 0x000fe4000bf26270 */
[----:B------:R-:W0:Y:S01]  /*e610*/  S2R R8, SR_TID.X ;  /* 0x0000000000087919 */ /* 0x000e220000002100 */
[----:B------:R-:W-:-:S04]  /*e620*/  LOP3.LUT R10, R10, 0x38, RZ, 0xc0, !PT ;  /* 0x000000380a0a7812 */ /* 0x000fc800078ec0ff */
[----:B------:R-:W-:Y:S02]  /*e630*/  ISETP.GE.AND P3, PT, R10, UR4, PT ;  /* 0x000000040a007c0c */ /* 0x000fe4000bf66270 */
[----:B------:R-:W-:Y:S02]  /*e640*/  ISETP.GE.AND P2, PT, R11, UR4, PT ;  /* 0x000000040b007c0c */ /* 0x000fe4000bf46270 */
[----:B---3--:R-:W-:-:S09]  /*e650*/  LOP3.LUT R9, R9, 0xfffffff7, RZ, 0xc0, !PT ;  /* 0xfffffff709097812 */ /* 0x008fd200078ec0ff */
[----:B------:R-:W-:-:S04]  /*e660*/  @P3 LOP3.LUT R9, R9, 0x8, RZ, 0xfc, !PT ;  /* 0x0000000809093812 */ /* 0x000fc800078efcff */
[----:B------:R-:W-:-:S04]  /*e670*/  LOP3.LUT R9, R9, 0xfffffffd, RZ, 0xc0, !PT ;  /* 0xfffffffd09097812 */ /* 0x000fc800078ec0ff */
[----:B------:R-:W-:-:S04]  /*e680*/  @P2 LOP3.LUT R9, R9, 0x2, RZ, 0xfc, !PT ;  /* 0x0000000209092812 */ /* 0x000fc800078efcff */
[----:B------:R-:W-:Y:S01]  /*e690*/  LOP3.LUT R9, R9, 0xfffffffb, RZ, 0xc0, !PT ;  /* 0xfffffffb09097812 */ /* 0x000fe200078ec0ff */
[----:B0-----:R-:W-:-:S03]  /*e6a0*/  IMAD.SHL.U32 R8, R8, 0x8, RZ ;  /* 0x0000000808087824 */ /* 0x001fc600078e00ff */
[----:B------:R-:W-:Y:S02]  /*e6b0*/  @P1 LOP3.LUT R9, R9, 0x4, RZ, 0xfc, !PT ;  /* 0x0000000409091812 */ /* 0x000fe400078efcff */
[----:B------:R-:W-:-:S03]  /*e6c0*/  LOP3.LUT R8, R8, 0x38, RZ, 0xc0, !PT ;  /* 0x0000003808087812 */ /* 0x000fc600078ec0ff */
[----:B------:R0:W-:Y:S02]  /*e6d0*/  STL [R1+0x8], R9 ;  /* 0x0000080901007387 */ /* 0x0001e40000100800 */
[C---:B0-----:R-:W-:Y:S02]  /*e6e0*/  LOP3.LUT R9, R8.reuse, 0x100, RZ, 0xfc, !PT ;  /* 0x0000010008097812 */ /* 0x041fe400078efcff */
[----:B------:R-:W-:-:S04]  /*e6f0*/  LOP3.LUT R8, R8, 0xc0, RZ, 0xfc, !PT ;  /* 0x000000c008087812 */ /* 0x000fc800078efcff */
[----:B------:R-:W-:Y:S01]  /*e700*/  ISETP.GE.AND P5, PT, R8, UR4, PT ;  /* 0x0000000408007c0c */ /* 0x000fe2000bfa6270 */
[----:B------:R-:W-:Y:S01]  /*e710*/  IMAD.SHL.U32 R8, R6, 0x8, RZ ;  /* 0x0000000806087824 */ /* 0x000fe200078e00ff */
[----:B------:R-:W-:Y:S01]  /*e720*/  LEA.HI.X R4, R2, UR5, R4, 0x1, P0 ;  /* 0x0000000502047c11 */ /* 0x000fe200080f0c04 */
[----:B------:R-:W-:Y:S01]  /*e730*/  IMAD.SHL.U32 R6, R6, 0x8, RZ ;  /* 0x0000000806067824 */ /* 0x000fe200078e00ff */
[----:B------:R-:W-:Y:S02]  /*e740*/  SEL R5, RZ, 0x1, P3 ;  /* 0x00000001ff057807 */ /* 0x000fe40001800000 */
[----:B------:R-:W-:Y:S02]  /*e750*/  LOP3.LUT R8, R8, 0x38, RZ, 0xc0, !PT ;  /* 0x0000003808087812 */ /* 0x000fe400078ec0ff */
[----:B------:R-:W-:Y:S02]  /*e760*/  SEL R3, RZ, 0x4, P2 ;  /* 0x00000004ff037807 */ /* 0x000fe40001000000 */
[----:B------:R-:W-:-:S02]  /*e770*/  SEL R2, RZ, 0x2, P1 ;  /* 0x00000002ff027807 */ /* 0x000fc40000800000 */
[----:B------:R-:W-:Y:S02]  /*e780*/  ISETP.GE.AND P0, PT, R9, UR4, PT ;  /* 0x0000000409007c0c */ /* 0x000fe4000bf06270 */
[----:B------:R-:W-:Y:S02]  /*e790*/  LOP3.LUT R9, R8, 0x180, RZ, 0xfc, !PT ;  /* 0x0000018008097812 */ /* 0x000fe400078efcff */
[----:B------:R-:W-:Y:S02]  /*e7a0*/  LOP3.LUT R6, R6, 0x38, RZ, 0xc0, !PT ;  /* 0x0000003806067812 */ /* 0x000fe400078ec0ff */
[----:B------:R-:W-:Y:S02]  /*e7b0*/  IADD3 R2, R3, R2, R5 ;  /* 0x0000000203027210 */ /* 0x000fe40007ffe005 */
[----:B------:R-:W-:Y:S02]  /*e7c0*/  SEL R5, RZ, 0x10, P0 ;  /* 0x00000010ff057807 */ /* 0x000fe40000000000 */
[----:B------:R-:W-:-:S02]  /*e7d0*/  SEL R3, RZ, 0x8, P5 ;  /* 0x00000008ff037807 */ /* 0x000fc40002800000 */
[----:B------:R-:W-:Y:S02]  /*e7e0*/  ISETP.GE.AND P1, PT, R9, UR4, PT ;  /* 0x0000000409007c0c */ /* 0x000fe4000bf26270 */
[C---:B------:R-:W-:Y:S02]  /*e7f0*/  LOP3.LUT R8, R6.reuse, 0x140, RZ, 0xfc, !PT ;  /* 0x0000014006087812 */ /* 0x040fe400078efcff */
[----:B------:R-:W-:Y:S02]  /*e800*/  IADD3 R2, R5, R2, R3 ;  /* 0x0000000205027210 */ /* 0x000fe40007ffe003 */
[----:B------:R-:W-:Y:S02]  /*e810*/  SEL R5, RZ, 0x40, P1 ;  /* 0x00000040ff057807 */ /* 0x000fe40000800000 */
[----:B------:R-:W-:Y:S02]  /*e820*/  LOP3.LUT R6, R6, 0x1c0, RZ, 0xfc, !PT ;  /* 0x000001c006067812 */ /* 0x000fe400078efcff */
[----:B------:R-:W-:-:S02]  /*e830*/  ISETP.GE.AND P1, PT, R8, UR4, PT ;  /* 0x0000000408007c0c */ /* 0x000fc4000bf26270 */
[----:B------:R-:W-:Y:S02]  /*e840*/  ISETP.GE.AND P2, PT, R6, UR4, PT ;  /* 0x0000000406007c0c */ /* 0x000fe4000bf46270 */
[----:B------:R-:W-:Y:S01]  /*e850*/  SEL R3, RZ, 0x20, P1 ;  /* 0x00000020ff037807 */ /* 0x000fe20000800000 */
[----:B------:R-:W-:Y:S01]  /*e860*/  UMOV UR4, 0xffffffff ;  /* 0xffffffff00047882 */ /* 0x000fe20000000000 */
[----:B------:R-:W-:Y:S02]  /*e870*/  SEL R6, RZ, 0x80, P2 ;  /* 0x00000080ff067807 */ /* 0x000fe40001000000 */
[----:B------:R-:W-:-:S05]  /*e880*/  IADD3 R5, R5, R2, R3 ;  /* 0x0000000205057210 */ /* 0x000fca0007ffe003 */
[----:B------:R-:W-:Y:S01]  /*e890*/  IMAD.IADD R6, R5, 0x1, R6 ;  /* 0x0000000105067824 */ /* 0x000fe200078e0206 */
[----:B------:R-:W-:Y:S06]  /*e8a0*/  BRA.DIV UR4, `(.L_x_4323) ;  /* 0x0000005a04487947 */ /* 0x000fec000b800000 */
[----:B------:R-:W2:Y:S04]  /*e8b0*/  LDL.LU R8, [R1+0x8] ;  /* 0x0000080001087983 */ /* 0x000ea80000300800 */
[----:B------:R-:W3:Y:S04]  /*e8c0*/  LDL.LU R3, [R1+0x38] ;  /* 0x0000380001037983 */ /* 0x000ee80000300800 */
[----:B------:R-:W4:Y:S04]  /*e8d0*/  LDL.LU R2, [R1+0x4c] ;  /* 0x00004c0001027983 */ /* 0x000f280000300800 */
[----:B------:R-:W5:Y:S04]  /*e8e0*/  LDL R11, [R1+0x14] ;  /* 0x00001400010b7983 */ /* 0x000f680000100800 */
[----:B------:R-:W5:Y:S04]  /*e8f0*/  LDL.LU R15, [R1+0x58] ;  /* 0x00005800010f7983 */ /* 0x000f680000300800 */
[----:B------:R-:W-:Y:S04]  /*e900*/  SHFL.IDX PT, R14, R0, 0x1, 0x181f ;  /* 0x00381f00000e7f89 */ /* 0x000fe800000e0000 */
[----:B------:R-:W-:Y:S01]  /*e910*/  SHFL.IDX PT, R9, R4, 0x1, 0x181f ;  /* 0x00381f0004097f89 */ /* 0x000fe200000e0000 */
[----:B--2---:R-:W-:-:S02]  /*e920*/  IMAD.MOV.U32 R12, RZ, RZ, R8 ;  /* 0x000000ffff0c7224 */ /* 0x004fc400078e0008 */
[----:B---3--:R-:W-:Y:S02]  /*e930*/  IMAD R7, R3, R7, RZ ;  /* 0x0000000703077224 */ /* 0x008fe400078e02ff */
[----:B------:R-:W0:Y:S03]  /*e940*/  S2R R3, SR_TID.X ;  /* 0x0000000000037919 */ /* 0x000e260000002100 */
[-C--:B------:R-:W-:Y:S02]  /*e950*/  ISETP.GE.AND P2, PT, R17, R7.reuse, PT ;  /* 0x000000071100720c */ /* 0x080fe40003f46270 */
[----:B------:R-:W-:Y:S02]  /*e960*/  LOP3.LUT R12, R12, 0xfffffbff, RZ, 0xc0, !PT ;  /* 0xfffffbff0c0c7812 */ /* 0x000fe400078ec0ff */
[----:B----4-:R-:W-:Y:S02]  /*e970*/  ISETP.GE.AND P3, PT, R2, R7, PT ;  /* 0x000000070200720c */ /* 0x010fe40003f66270 */
[----:B------:R-:W-:-:S04]  /*e980*/  @P1 LOP3.LUT R12, R12, 0x400, RZ, 0xfc, !PT ;  /* 0x000004000c0c1812 */ /* 0x000fc800078efcff */
[----:B------:R-:W-:-:S03]  /*e990*/  LOP3.LUT P1, RZ, R12, 0x8, RZ, 0xc0, !PT ;  /* 0x000000080cff7812 */ /* 0x000fc6000782c0ff */
[----:B------:R-:W-:Y:S02]  /*e9a0*/  @!P2 LOP3.LUT R2, R5, 0x40, RZ, 0xc0, !PT ;  /* 0x000000400502a812 */ /* 0x000fe400078ec0ff */
[C---:B------:R-:W-:Y:S02]  /*e9b0*/  LOP3.LUT P4, RZ, R12.reuse, 0x2, RZ, 0xc0, !PT ;  /* 0x000000020cff7812 */ /* 0x040fe4000788c0ff */
[----:B------:R-:W-:Y:S02]  /*e9c0*/  LOP3.LUT R12, R12, 0xfffffeff, RZ, 0xc0, !PT ;  /* 0xfffffeff0c0c7812 */ /* 0x000fe400078ec0ff */
[----:B------:R-:W-:Y:S02]  /*e9d0*/  @!P2 SHF.R.U32.HI R2, RZ, 0x2, R2 ;  /* 0x00000002ff02a819 */ /* 0x000fe40000011602 */
[----:B------:R-:W-:Y:S02]  /*e9e0*/  @P3 LOP3.LUT R12, R12, 0x100, RZ, 0xfc, !PT ;  /* 0x000001000c0c3812 */ /* 0x000fe400078efcff */
[----:B------:R-:W-:-:S02]  /*e9f0*/  @!P2 ISETP.NE.U32.AND P3, PT, R2, RZ, PT ;  /* 0x000000ff0200a20c */ /* 0x000fc40003f65070 */
[----:B------:R-:W-:Y:S02]  /*ea00*/  @!P2 LOP3.LUT R2, R6, 0x80, RZ, 0xc0, !PT ;  /* 0x000000800602a812 */ /* 0x000fe400078ec0ff */
[----:B------:R-:W-:Y:S02]  /*ea10*/  LOP3.LUT R12, R12, 0xffffffdf, RZ, 0xc0, !PT ;  /* 0xffffffdf0c0c7812 */ /* 0x000fe400078ec0ff */
[----:B------:R-:W-:Y:S01]  /*ea20*/  @!P2 SHF.R.U32.HI R2, RZ, 0x3, R2 ;  /* 0x00000003ff02a819 */ /* 0x000fe20000011602 */
[----:B0-----:R-:W-:Y:S02]  /*ea30*/  IMAD.SHL.U32 R13, R3, 0x8, RZ ;  /* 0x00000008030d7824 */ /* 0x001fe400078e00ff */
[----:B------:R-:W0:Y:S04]  /*ea40*/  SHFL.IDX PT, R3, R0, RZ, 0x181f ;  /* 0x00181fff00037589 */ /* 0x000e2800000e0000 */
[----:B------:R-:W-:-:S02]  /*ea50*/  @P3 LOP3.LUT R12, R12, 0x20, RZ, 0xfc, !PT ;  /* 0x000000200c0c3812 */ /* 0x000fc400078efcff */
[----:B------:R-:W-:Y:S02]  /*ea60*/  @!P2 ISETP.NE.U32.AND P3, PT, R2, RZ, PT ;  /* 0x000000ff0200a20c */ /* 0x000fe40003f65070 */
[----:B------:R-:W1:Y:S01]  /*ea70*/  SHFL.IDX PT, R2, R4, RZ, 0x181f ;  /* 0x00181fff04027589 */ /* 0x000e6200000e0000 */
[----:B------:R-:W-:Y:S02]  /*ea80*/  LOP3.LUT R13, R13, 0x38, RZ, 0xc0, !PT ;  /* 0x000000380d0d7812 */ /* 0x000fe400078ec0ff */
[----:B------:R-:W-:Y:S02]  /*ea90*/  LOP3.LUT R12, R12, 0xfffffdff, RZ, 0xc0, !PT ;  /* 0xfffffdff0c0c7812 */ /* 0x000fe400078ec0ff */
[----:B0-----:R-:W-:-:S05]  /*eaa0*/  @!P2 LEA R3, P6, R13, R3, 0x1 ;  /* 0x000000030d03a211 */ /* 0x001fca00078c08ff */
[----:B-1----:R-:W-:-:S05]  /*eab0*/  @!P2 IMAD.X R2, RZ, RZ, R2, P6 ;  /* 0x000000ffff02a224 */ /* 0x002fca00030e0602 */
[-C--:B------:R-:W-:Y:S02]  /*eac0*/  @!P2 LOP3.LUT R3, R3, R2.reuse, RZ, 0x3c, !PT ;  /* 0x000000020303a212 */ /* 0x080fe400078e3cff */
[----:B------:R-:W-:Y:S02]  /*ead0*/  @P3 LOP3.LUT R12, R12, 0x200, RZ, 0xfc, !PT ;  /* 0x000002000c0c3812 */ /* 0x000fe400078efcff */
[C---:B------:R-:W-:Y:S02]  /*eae0*/  @!P2 LOP3.LUT R2, R3.reuse, R2, RZ, 0x3c, !PT ;  /* 0x000000020302a212 */ /* 0x040fe400078e3cff */
[C---:B------:R-:W-:Y:S02]  /*eaf0*/  LOP3.LUT P6, RZ, R12.reuse, 0x4, RZ, 0xc0, !PT ;  /* 0x000000040cff7812 */ /* 0x040fe400078cc0ff */
[----:B------:R-:W-:Y:S02]  /*eb00*/  @!P2 LOP3.LUT R3, R3, R2, RZ, 0x3c, !PT ;  /* 0x000000020303a212 */ /* 0x000fe400078e3cff */
[----:B------:R-:W-:-:S03]  /*eb10*/  LOP3.LUT P3, RZ, R12, 0x20, RZ, 0xc0, !PT ;  /* 0x000000200cff7812 */ /* 0x000fc6000786c0ff */
[----:B-----5:R-:W-:Y:S01]  /*eb20*/  @!P2 LDGSTS.E.BYPASS.LTC128B.128 [R11+0x26400], desc[UR38][R2.64], !P1 ;  /* 0x26400000020bafae */ /* 0x020fe2000c901d66 */
[----:B------:R-:W-:-:S05]  /*eb30*/  LOP3.LUT P1, RZ, R12, 0x400, RZ, 0xc0, !PT ;  /* 0x000004000cff7812 */ /* 0x000fca000782c0ff */
[----:B------:R-:W-:Y:S04]  /*eb40*/  @!P2 LDGSTS.E.BYPASS.LTC128B.128 [R11+0x28400], desc[UR38][R2.64+0x80], !P6 ;  /* 0x28400080020bafae */ /* 0x000fe8000f101d66 */
[----:B------:R-:W-:Y:S04]  /*eb50*/  @!P2 LDGSTS.E.BYPASS.LTC128B.128 [R11+0x2a400], desc[UR38][R2.64+0x100], !P4 ;  /* 0x2a400100020bafae */ /* 0x000fe8000e101d66 */
[----:B------:R-:W-:Y:S04]  /*eb60*/  @!P2 LDGSTS.E.BYPASS.LTC128B.128 [R11+0x2c400], desc[UR38][R2.64+0x180], !P5 ;  /* 0x2c400180020bafae */ /* 0x000fe8000e901d66 */
[----:B------:R-:W-:Y:S04]  /*eb70*/  @!P2 LDGSTS.E.BYPASS.LTC128B.128 [R11+0x2e400], desc[UR38][R2.64+0x200], !P0 ;  /* 0x2e400200020bafae */ /* 0x000fe8000c101d66 */
[----:B------:R-:W-:Y:S04]  /*eb80*/  @!P2 LDGSTS.E.BYPASS.LTC128B.128 [R11+0x30400], desc[UR38][R2.64+0x280], !P1 ;  /* 0x30400280020bafae */ /* 0x000fe8000c901d66 */
[----:B------:R-:W-:Y:S01]  /*eb90*/  @!P2 LDGSTS.E.BYPASS.LTC128B.128 [R11+0x32400], desc[UR38][R2.64+0x300], P3 ;  /* 0x32400300020bafae */ /* 0x000fe20009901d66 */
[----:B------:R-:W-:-:S13]  /*eba0*/  LOP3.LUT P3, RZ, R12, 0x200, RZ, 0xc0, !PT ;  /* 0x000002000cff7812 */ /* 0x000fda000786c0ff */
[----:B------:R0:W-:Y:S01]  /*ebb0*/  @!P2 LDGSTS.E.BYPASS.LTC128B.128 [R11+0x34400], desc[UR38][R2.64+0x380], P3 ;  /* 0x34400380020bafae */ /* 0x0001e20009901d66 */
[----:B------:R-:W-:-:S13]  /*ebc0*/  LOP3.LUT P3, RZ, R12, 0x100, RZ, 0xc0, !PT ;  /* 0x000001000cff7812 */ /* 0x000fda000786c0ff */
[----:B------:R-:W-:-:S05]  /*ebd0*/  @!P3 LEA R10, P2, R13, R14, 0x1 ;  /* 0x0000000e0d0ab211 */ /* 0x000fca00078408ff */
[----:B------:R-:W-:Y:S01]  /*ebe0*/  @!P3 IMAD.X R9, RZ, RZ, R9, P2 ;  /* 0x000000ffff09b224 */ /* 0x000fe200010e0609 */
[----:B------:R-:W-:Y:S02]  /*ebf0*/  LOP3.LUT P2, RZ, R12, 0x8, RZ, 0xc0, !PT ;  /* 0x000000080cff7812 */ /* 0x000fe4000784c0ff */
[----:B------:R-:W-:Y:S01]  /*ec00*/  @!P3 LOP3.LUT R8, R5, 0x40, RZ, 0xc0, !PT ;  /* 0x000000400508b812 */ /* 0x000fe200078ec0ff */
[----:B0-----:R-:W-:Y:S02]  /*ec10*/  @!P3 IMAD.MOV.U32 R2, RZ, RZ, R10 ;  /* 0x000000ffff02b224 */ /* 0x001fe400078e000a */
        /* <DEDUP_REMOVED lines=12> */
[----:B------:R-:W-:-:S03]  /*ece0*/  @!P3 ISETP.NE.U32.AND P2, PT, R8, RZ, PT ;  /* 0x000000ff0800b20c */ /* 0x000fc60003f45070 */
[----:B------:R-:W-:Y:S10]  /*ecf0*/  SHFL.IDX PT, R10, R4, 0x2, 0x181f ;  /* 0x00581f00040a7f89 */ /* 0x000ff400000e0000 */
[----:B------:R0:W-:Y:S01]  /*ed00*/  @!P3 LDGSTS.E.BYPASS.LTC128B.128 [R11+0x34c00], desc[UR38][R2.64+0x380], P2 ;  /* 0x34c00380020bbfae */ /* 0x0001e20009101d66 */
[----:B------:R-:W-:-:S03]  /*ed10*/  ISETP.GE.AND P2, PT, R15, R7, PT ;  /* 0x000000070f00720c */ /* 0x000fc60003f46270 */
[----:B0-----:R-:W0:Y:S01]  /*ed20*/  SHFL.IDX PT, R3, R0, 0x2, 0x181f ;  /* 0x00581f0000037f89 */ /* 0x001e2200000e0000 */
[----:B------:R-:W-:-:S04]  /*ed30*/  LOP3.LUT R12, R12, 0xffffff7f, RZ, 0xc0, !PT ;  /* 0xffffff7f0c0c7812 */ /* 0x000fc800078ec0ff */
[----:B------:R-:W-:-:S05]  /*ed40*/  @P6 LOP3.LUT R12, R12, 0x80, RZ, 0xfc, !PT ;  /* 0x000000800c0c6812 */ /* 0x000fca00078efcff */
[----:B------:R-:W-:Y:S02]  /*ed50*/  @!P2 LOP3.LUT R2, R5, 0x40, RZ, 0xc0, !PT ;  /* 0x000000400502a812 */ /* 0x000fe400078ec0ff */
[----:B------:R-:W-:Y:S02]  /*ed60*/  LOP3.LUT P3, RZ, R12, 0x8, RZ, 0xc0, !PT ;  /* 0x000000080cff7812 */ /* 0x000fe4000786c0ff */
[----:B------:R-:W-:Y:S02]  /*ed70*/  @!P2 SHF.R.U32.HI R9, RZ, 0x2, R2 ;  /* 0x00000002ff09a819 */ /* 0x000fe40000011602 */
[----:B0-----:R-:W-:-:S05]  /*ed80*/  @!P2 LEA R8, P6, R13, R3, 0x1 ;  /* 0x000000030d08a211 */ /* 0x001fca00078c08ff */
[----:B------:R-:W-:Y:S01]  /*ed90*/  @!P2 IMAD.X R3, RZ, RZ, R10, P6 ;  /* 0x000000ffff03a224 */ /* 0x000fe200030e060a */
[----:B------:R-:W-:Y:S01]  /*eda0*/  LOP3.LUT P6, RZ, R12, 0x80, RZ, 0xc0, !PT ;  /* 0x000000800cff7812 */ /* 0x000fe200078cc0ff */
[----:B------:R-:W-:Y:S01]  /*edb0*/  @!P2 IMAD.MOV.U32 R2, RZ, RZ, R8 ;  /* 0x000000ffff02a224 */ /* 0x000fe200078e0008 */
[----:B------:R-:W-:-:S04]  /*edc0*/  @!P2 LOP3.LUT R8, R6, 0x80, RZ, 0xc0, !PT ;  /* 0x000000800608a812 */ /* 0x000fc800078ec0ff */
[----:B------:R-:W-:Y:S01]  /*edd0*/  @!P2 SHF.R.U32.HI R8, RZ, 0x3, R8 ;  /* 0x00000003ff08a819 */ /* 0x000fe20000011608 */
[----:B------:R0:W-:Y:S03]  /*ede0*/  @!P2 LDGSTS.E.BYPASS.LTC128B.128 [R11+0x27400], desc[UR38][R2.64], !P3 ;  /* 0x27400000020bafae */ /* 0x0001e6000d901d66 */
[----:B------:R-:W-:-:S03]  /*edf0*/  @!P2 ISETP.NE.U32.AND P3, PT, R8, RZ, PT ;  /* 0x000000ff0800a20c */ /* 0x000fc60003f65070 */
[----:B------:R0:W-:Y:S01]  /*ee00*/  @!P2 LDGSTS.E.BYPASS.LTC128B.128 [R11+0x29400], desc[UR38][R2.64+0x80], !P6 ;  /* 0x29400080020bafae */ /* 0x0001e2000f101d66 */
[----:B------:R-:W-:-:S03]  /*ee10*/  @!P2 ISETP.NE.U32.AND P6, PT, R9, RZ, PT ;  /* 0x000000ff0900a20c */ /* 0x000fc60003fc5070 */
[----:B------:R0:W-:Y:S04]  /*ee20*/  @!P2 LDGSTS.E.BYPASS.LTC128B.128 [R11+0x2b400], desc[UR38][R2.64+0x100], !P4 ;  /* 0x2b400100020bafae */ /* 0x0001e8000e101d66 */
[----:B------:R0:W-:Y:S04]  /*ee30*/  @!P2 LDGSTS.E.BYPASS.LTC128B.128 [R11+0x2d400], desc[UR38][R2.64+0x180], !P5 ;  /* 0x2d400180020bafae */ /* 0x0001e8000e901d66 */
[----:B------:R0:W-:Y:S04]  /*ee40*/  @!P2 LDGSTS.E.BYPASS.LTC128B.128 [R11+0x2f400], desc[UR38][R2.64+0x200], !P0 ;  /* 0x2f400200020bafae */ /* 0x0001e8000c101d66 */
[----:B------:R0:W-:Y:S04]  /*ee50*/  @!P2 LDGSTS.E.BYPASS.LTC128B.128 [R11+0x31400], desc[UR38][R2.64+0x280], !P1 ;  /* 0x31400280020bafae */ /* 0x0001e8000c901d66 */
[----:B------:R0:W-:Y:S04]  /*ee60*/  @!P2 LDGSTS.E.BYPASS.LTC128B.128 [R11+0x33400], desc[UR38][R2.64+0x300], P6 ;  /* 0x33400300020bafae */ /* 0x0001e8000b101d66 */
[----:B------:R0:W-:Y:S04]  /*ee70*/  STL [R1+0x8], R12 ;  /* 0x0000080c01007387 */ /* 0x0001e80000100800 */
[----:B------:R0:W-:Y:S04]  /*ee80*/  @!P2 LDGSTS.E.BYPASS.LTC128B.128 [R11+0x35400], desc[UR38][R2.64+0x380], P3 ;  /* 0x35400380020bafae */ /* 0x0001e80009901d66 */
[----:B------:R-:W1:Y:S04]  /*ee90*/  SHFL.IDX PT, R4, R4, 0x3, 0x181f ;  /* 0x00781f0004047f89 */ /* 0x000e6800000e0000 */
[----:B------:R-:W2:Y:S02]  /*eea0*/  SHFL.IDX PT, R0, R0, 0x3, 0x181f ;  /* 0x00781f0000007f89 */ /* 0x000ea400000e0000 */
.L_x_4461:
[----:B0-----:R-:W3:Y:S01]  /*eeb0*/  LDL.LU R2, [R1+0x60] ;  /* 0x0000600001027983 */ /* 0x001ee20000300800 */
[----:B------:R-:W-:Y:S01]  /*eec0*/  BSSY B0, `(.L_x_4324) ;  /* 0x000001e000007945 */ /* 0x000fe20003800000 */
[----:B---3--:R-:W-:-:S13]  /*eed0*/  ISETP.GE.AND P2, PT, R2, R7, PT ;  /* 0x000000070200720c */ /* 0x008fda0003f46270 */
[----:B------:R-:W-:Y:S05]  /*eee0*/  @P2 BRA `(.L_x_4325) ;  /* 0x00000000006c2947 */ /* 0x000fea0003800000 */
[----:B------:R-:W3:Y:S04]  /*eef0*/  LDL R3, [R1+0x8] ;  /* 0x0000080001037983 */ /* 0x000ee80000100800 */
[----:B------:R-:W4:Y:S01]  /*ef00*/  LDL R8, [R1+0x14] ;  /* 0x0000140001087983 */ /* 0x000f220000100800 */
[----:B------:R-:W-:Y:S02]  /*ef10*/  LOP3.LUT R5, R5, 0x40, RZ, 0xc0, !PT ;  /* 0x0000004005057812 */ /* 0x000fe400078ec0ff */
[----:B------:R-:W-:Y:S01]  /*ef20*/  LOP3.LUT R6, R6, 0x80, RZ, 0xc0, !PT ;  /* 0x0000008006067812 */ /* 0x000fe200078ec0ff */
[----:B------:R-:W0:Y:S01]  /*ef30*/  S2R R2, SR_TID.X ;  /* 0x0000000000027919 */ /* 0x000e220000002100 */
[----:B------:R-:W-:Y:S02]  /*ef40*/  SHF.R.U32.HI R5, RZ, 0x2, R5 ;  /* 0x00000002ff057819 */ /* 0x000fe40000011605 */
[----:B------:R-:W-:Y:S01]  /*ef50*/  SHF.R.U32.HI R6, RZ, 0x3, R6 ;  /* 0x00000003ff067819 */ /* 0x000fe20000011606 */
[----:B0-----:R-:W-:-:S05]  /*ef60*/  IMAD.SHL.U32 R2, R2, 0x8, RZ ;  /* 0x0000000802027824 */ /* 0x001fca00078e00ff */
[----:B------:R-:W-:-:S04]  /*ef70*/  LOP3.LUT R2, R2, 0x38, RZ, 0xc0, !PT ;  /* 0x0000003802027812 */ /* 0x000fc800078ec0ff */
[----:B--2---:R-:W-:Y:S02]  /*ef80*/  LEA R2, P2, R2, R0, 0x1 ;  /* 0x0000000002027211 */ /* 0x004fe400078408ff */
[C---:B---3--:R-:W-:Y:S02]  /*ef90*/  LOP3.LUT P6, RZ, R3.reuse, 0x8, RZ, 0xc0, !PT ;  /* 0x0000000803ff7812 */ /* 0x048fe400078cc0ff */
[C---:B------:R-:W-:Y:S02]  /*efa0*/  LOP3.LUT P4, RZ, R3.reuse, 0x4, RZ, 0xc0, !PT ;  /* 0x0000000403ff7812 */ /* 0x040fe4000788c0ff */
[----:B------:R-:W-:Y:S01]  /*efb0*/  LOP3.LUT P3, RZ, R3, 0x2, RZ, 0xc0, !PT ;  /* 0x0000000203ff7812 */ /* 0x000fe2000786c0ff */
[----:B-1----:R-:W-:Y:S01]  /*efc0*/  IMAD.X R3, RZ, RZ, R4, P2 ;  /* 0x000000ffff037224 */ /* 0x002fe200010e0604 */
[----:B------:R-:W-:-:S07]  /*efd0*/  ISETP.NE.U32.AND P2, PT, R5, RZ, PT ;  /* 0x000000ff0500720c */ /* 0x000fce0003f45070 */
[----:B------:R-:W-:Y:S01]  /*efe0*/  @!PT LDS RZ, [RZ] ;  /* 0x00000000fffff984 */ /* 0x000fe20000000800 */
[----:B------:R-:W-:Y:S01]  /*eff0*/  @!PT LDS RZ, [RZ] ;  /* 0x00000000fffff984 */ /* 0x000fe20000000800 */
[----:B------:R-:W-:Y:S01]  /*f000*/  @!PT LDS RZ, [RZ] ;  /* 0x00000000fffff984 */ /* 0x000fe20000000800 */
[----:B----4-:R0:W-:Y:S04]  /*f010*/  LDGSTS.E.BYPASS.LTC128B.128 [R8+0x27c00], desc[UR38][R2.64], !P6 ;  /* 0x27c0000002087fae */ /* 0x0101e8000f101d66 */
        /* <DEDUP_REMOVED lines=8> */
.L_x_4325:
[----:B------:R-:W-:Y:S05]  /*f0a0*/  BSYNC B0 ;  /* 0x0000000000007941 */ /* 0x000fea0003800000 */
.L_x_4324:
[----:B--2---:R2:W5:Y:S01]  /*f0b0*/  LDL R0, [R1+0x4] ;  /* 0x0000040001007983 */ /* 0x0045620000100800 */
[----:B------:R-:W-:Y:S01]  /*f0c0*/  PLOP3.LUT P0, PT, PT, PT, PT, 0x80, 0x0 ;  /* 0x000000000000781c */ /* 0x000fe20003f0f070 */
[----:B------:R-:W-:-:S12]  /*f0d0*/  NOP ;  /* 0x0000000000007918 */ /* 0x000fd80000000000 */
.L_x_4326:
[----:B0-----:R-:W3:Y:S01]  /*f0e0*/  LDL R2, [R1+0x4] ;  /* 0x0000040001027983 */ /* 0x001ee20000100800 */
[----:B------:R-:W-:Y:S02]  /*f0f0*/  PLOP3.LUT P1, PT, P1, P0, PT, 0xa2, 0x0 ;  /* 0x000000000000781c */ /* 0x000fe40000f21472 */
[----:B---3--:R-:W-:-:S08]  /*f100*/  @P0 R2UR P1, UR4, R2 ;  /* 0x00000000020402ca */ /* 0x008fd00000020000 */
[----:B------:R-:W-:-:S05]  /*f110*/  @P0 PLOP3.LUT P0, PT, P1, PT, PT, 0x80, 0x0 ;  /* 0x000000000000081c */ /* 0x000fca0000f0f070 */
[----:B------:R-:W-:Y:S01]  /*f120*/  @!P1 SYNCS.ARRIVE.TRANS64.RED.A0T1 RZ, [UR4+0x38810], RZ ;  /* 0x038810ffffff99a7 */ /* 0x000fe20008200404 */
[----:B------:R-:W-:Y:S07]  /*f130*/  @!P1 ARRIVES.LDGSTSBAR.64.TRANSCNT [UR4+0x38810] ;  /* 0x03881000ff0099b0 */ /* 0x000fee0008000a84 */
[----:B------:R-:W-:Y:S05]  /*f140*/  @P0 BRA.U.ANY `(.L_x_4326) ;  /* 0xfffffffd00e40947 */ /* 0x000fea000393ffff */
[----:B------:R-:W3:Y:S02]  /*f150*/  LDL.LU R3, [R1+0x5c] ;  /* 0x00005c0001037983 */ /* 0x000ee40000300800 */
[----:B---3--:R-:W-:-:S05]  /*f160*/  VIADD R3, R3, 0x1 ;  /* 0x0000000103037836 */ /* 0x008fca0000000000 */
[----:B------:R0:W-:Y:S01]  /*f170*/  STL [R1+0x5c], R3 ;  /* 0x00005c0301007387 */ /* 0x0001e20000100800 */
[----:B-----5:R-:W-:-:S04]  /*f180*/  LEA.HI R0, R3, R3, RZ, 0x1 ;  /* 0x0000000303007211 */ /* 0x020fc800078f08ff */
[----:B------:R-:W-:-:S05]  /*f190*/  LOP3.LUT R0, R0, 0xfffffffe, RZ, 0xc0, !PT ;  /* 0xfffffffe00007812 */ /* 0x000fca00078ec0ff */
[----:B------:R-:W-:-:S05]  /*f1a0*/  IMAD.IADD R0, R3, 0x1, -R0 ;  /* 0x0000000103007824 */ /* 0x000fca00078e0a00 */
[----:B------:R-:W-:Y:S01]  /*f1b0*/  SHF.L.U32 R0, R0, 0x1f, RZ ;  /* 0x0000001f00007819 */ /* 0x000fe200000006ff */
[----:B------:R-:W-:Y:S01]  /*f1c0*/  NOP ;  /* 0x0000000000007918 */ /* 0x000fe20000000000 */
[----:B------:R0:W-:Y:S01]  /*f1d0*/  SYNCS.ARRIVE.TRANS64.A1T0 RZ, [R2+URZ+0x38810], RZ ;  /* 0x038810ff02ff79a7 */ /* 0x0001e2000810003f */
[----:B------:R-:W-:Y:S01]  /*f1e0*/  BSSY B0, `(.L_x_4327) ;  /* 0x0000003000007945 */ /* 0x000fe20003800000 */
[----:B------:R-:W3:Y:S03]  /*f1f0*/  SYNCS.PHASECHK.TRANS64.TRYWAIT P0, [R2+URZ+0x38820], R0 ;  /* 0x03882000020075a7 */ /* 0x000ee6000800017f */
[----:B0--3--:R-:W-:Y:S05]  /*f200*/  @!P0 BRA `(.L_x_4328) ;  /* 0x0000005800d48947 */ /* 0x009fea0003800000 */
.L_x_4462:
[----:B------:R-:W-:Y:S05]  /*f210*/  BSYNC B0 ;  /* 0x0000000000007941 */ /* 0x000fea0003800000 */
.L_x_4327:
[----:B0-----:R-:W3:Y:S01]  /*f220*/  LDL R2, [R1+0x8] ;  /* 0x0000080001027983 */ /* 0x001ee20000100800 */
[----:B------:R-:W-:Y:S01]  /*f230*/  BSSY B0, `(.L_x_4329) ;  /* 0x00000a3000007945 */ /* 0x000fe20003800000 */
[----:B---3--:R-:W-:-:S13]  /*f240*/  LOP3.LUT P0, RZ, R2, 0x1, RZ, 0xc0, !PT ;  /* 0x0000000102ff7812 */ /* 0x008fda000780c0ff */
[----:B------:R-:W-:Y:S05]  /*f250*/  @!P0 BRA `(.L_x_4330) ;  /* 0x0000000800808947 */ /* 0x000fea0003800000 */
[----:B------:R-:W3:Y:S04]  /*f260*/  LDL R3, [R1+0x4] ;  /* 0x0000040001037983 */ /* 0x000ee80000100800 */
[----:B-1----:R-:W4:Y:S01]  /*f270*/  LDL R4, [R1+0x18] ;  /* 0x0000180001047983 */ /* 0x002f220000100800 */
[----:B------:R-:W0:Y:S01]  /*f280*/  S2R R2, SR_TID.X ;  /* 0x0000000000027919 */ /* 0x000e220000002100 */
[----:B---3--:R-:W-:Y:S02]  /*f290*/  IMAD.MOV.U32 R5, RZ, RZ, R3 ;  /* 0x000000ffff057224 */ /* 0x008fe400078e0003 */
[----:B------:R-:W3:Y:S01]  /*f2a0*/  LDL R3, [R1+0xc] ;  /* 0x00000c0001037983 */ /* 0x000ee20000100800 */
[----:B----4-:R-:W-:Y:S01]  /*f2b0*/  SHF.L.U32 R0, R4, 0x1f, RZ ;  /* 0x0000001f04007819 */ /* 0x010fe200000006ff */
[----:B------:R-:W-:Y:S01]  /*f2c0*/  BSSY B1, `(.L_x_4331) ;  /* 0x0000006000017945 */ /* 0x000fe20003800000 */
[----:B0-----:R-:W-:-:S04]  /*f2d0*/  LOP3.LUT R2, R2, 0x7f, RZ, 0xc0, !PT ;  /* 0x0000007f02027812 */ /* 0x001fc800078ec0ff */
[----:B------:R-:W-:Y:S01]  /*f2e0*/  ISETP.NE.AND P1, PT, R2, RZ, PT ;  /* 0x000000ff0200720c */ /* 0x000fe20003f25270 */
[----:B---3--:R-:W-:-:S04]  /*f2f0*/  IMAD R3, R3, 0x8, R5 ;  /* 0x0000000803037824 */ /* 0x008fc800078e0205 */
[----:B------:R-:W0:Y:S02]  /*f300*/  SYNCS.PHASECHK.TRANS64.TRYWAIT P0, [R3+URZ+0x38860], R0 ;  /* 0x03886000030075a7 */ /* 0x000e24000800017f */
[----:B0-----:R-:W-:Y:S06]  /*f310*/  @!P0 BRA `(.L_x_4332) ;  /* 0x0000005800a88947 */ /* 0x001fec0003800000 */
.L_x_4463:
[----:B------:R-:W-:Y:S05]  /*f320*/  BSYNC B1 ;  /* 0x0000000000017941 */ /* 0x000fea0003800000 */
.L_x_4331:
[----:B------:R-:W-:Y:S04]  /*f330*/  BSSY B1, `(.L_x_4333) ;  /* 0x0000009000017945 */ /* 0x000fe80003800000 */
[----:B------:R-:W-:Y:S05]  /*f340*/  @P1 BRA `(.L_x_4334) ;  /* 0x00000000001c1947 */ /* 0x000fea0003800000 */
[----:B------:R-:W1:Y:S01]  /*f350*/  S2R R2, SR_TID.X ;  /* 0x0000000000027919 */ /* 0x000e620000002100 */
[----:B0-----:R-:W-:-:S04]  /*f360*/  IMAD.MOV.U32 R0, RZ, RZ, 0x10000 ;  /* 0x00010000ff007424 */ /* 0x001fc800078e00ff */
[----:B------:R3:W-:Y:S01]  /*f370*/  SYNCS.ARRIVE.TRANS64 RZ, [R3+URZ+0x38850], R0 ;  /* 0x0388500003ff79a7 */ /* 0x0007e2000800003f */
[----:B-1----:R-:W-:-:S04]  /*f380*/  LOP3.LUT R2, R2, 0x1f, RZ, 0xc0, !PT ;  /* 0x0000001f02027812 */ /* 0x002fc800078ec0ff */
[----:B------:R-:W-:-:S13]  /*f390*/  ISETP.NE.AND P0, PT, R2, RZ, PT ;  /* 0x000000ff0200720c */ /* 0x000fda0003f05270 */
[----:B---3--:R-:W-:Y:S05]  /*f3a0*/  @!P0 BRA `(.L_x_4334) ;  /* 0x0000000000048947 */ /* 0x008fea0003800000 */
[----:B------:R-:W-:Y:S01]  /*f3b0*/  BPT.TRAP 0x1 ;  /* 0x000000040000795c */ /* 0x000fe20000300000 */
.L_x_4334:
[----:B------:R-:W-:Y:S05]  /*f3c0*/  BSYNC B1 ;  /* 0x0000000000017941 */ /* 0x000fea0003800000 */
.L_x_4333:
[----:B------:R-:W3:Y:S04]  /*f3d0*/  LDL R5, [R1+0x4] ;  /* 0x0000040001057983 */ /* 0x000ee80000100800 */
[----:B------:R-:W3:Y:S04]  /*f3e0*/  LDL R2, [R1+0xc] ;  /* 0x00000c0001027983 */ /* 0x000ee80000100800 */
[----:B------:R-:W4:Y:S04]  /*f3f0*/  LDL R4, [R1+0x20] ;  /* 0x0000200001047983 */ /* 0x000f280000100800 */
[----:B0-----:R-:W4:Y:S01]  /*f400*/  LDL R0, [R1+0x64] ;  /* 0x0000640001007983 */ /* 0x001f220000100800 */
[----:B------:R-:W-:Y:S01]  /*f410*/  UIADD3 UR4, UP0, UR40, 0x470, URZ ;  /* 0x0000047028047890 */ /* 0x000fe2000ff1e03f */
[----:B------:R-:W-:Y:S01]  /*f420*/  VIADD R3, R3, 0x38850 ;  /* 0x0003885003037836 */ /* 0x000fe20000000000 */
[----:B------:R-:W-:Y:S01]  /*f430*/  PLOP3.LUT P0, PT, PT, PT, PT, 0x80, 0x0 ;  /* 0x000000000000781c */ /* 0x000fe20003f0f070 */
[----:B------:R-:W-:Y:S01]  /*f440*/  UMOV UR6, 0x0 ;  /* 0x0000000000067882 */ /* 0x000fe20000000000 */
[----:B------:R-:W-:Y:S01]  /*f450*/  UIADD3.X UR5, URZ, UR41, URZ, UP0, !UPT ;  /* 0x000000293f057290 */ /* 0x000fe200087fe43f */
[----:B------:R-:W-:Y:S01]  /*f460*/  UMOV UR7, 0x14f00000 ;  /* 0x14f0000000077882 */ /* 0x000fe20000000000 */
[----:B------:R-:W-:Y:S01]  /*f470*/  UMOV UR10, URZ ;  /* 0x0000003f000a7c82 */ /* 0x000fe20008000000 */
[----:B---3--:R-:W-:-:S02]  /*f480*/  IMAD R2, R2, 0x10000, R5 ;  /* 0x0001000002027824 */ /* 0x008fc400078e0205 */
[----:B----4-:R-:W-:Y:S02]  /*f490*/  IMAD R0, R0, 0x40, R4 ;  /* 0x0000004000007824 */ /* 0x010fe400078e0204 */
[----:B------:R-:W-:-:S07]  /*f4a0*/  VIADD R4, R2, 0x400 ;  /* 0x0000040002047836 */ /* 0x000fce0000000000 */
.L_x_4335:
[----:B------:R-:W3:Y:S01]  /*f4b0*/  LDL R5, [R1] ;  /* 0x0000000001057983 */ /* 0x000ee20000100800 */
[----:B------:R-:W-:-:S13]  /*f4c0*/  @P0 ELECT P1, URZ, PT ;  /* 0x00000000003f082f */ /* 0x000fda0003820000 */
[----:B------:R-:W-:Y:S02]  /*f4d0*/  @P1 R2UR UR12, R18 ;  /* 0x00000000120c12ca */ /* 0x000fe400000e0000 */
[----:B------:R-:W-:Y:S02]  /*f4e0*/  @P1 R2UR UR11, R0 ;  /* 0x00000000000b12ca */ /* 0x000fe400000e0000 */
[----:B------:R-:W-:Y:S02]  /*f4f0*/  @P1 R2UR UR9, R3 ;  /* 0x00000000030912ca */ /* 0x000fe400000e0000 */
[----:B------:R-:W-:Y:S02]  /*f500*/  @P1 R2UR UR8, R4 ;  /* 0x00000000040812ca */ /* 0x000fe400000e0000 */
[----:B------:R-:W-:Y:S02]  /*f510*/  @P1 PLOP3.LUT P0, PT, P1, PT, PT, 0x8, 0x0 ;  /* 0x000000000000181c */ /* 0x000fe40000f0e170 */
[----:B---3--:R-:W-:-:S02]  /*f520*/  @P1 R2UR UR13, R5 ;  /* 0x00000000050d12ca */ /* 0x008fc400000e0000 */
        /* <DEDUP_REMOVED lines=8> */
.L_x_4336:
        /* <DEDUP_REMOVED lines=16> */
.L_x_4337:
        /* <DEDUP_REMOVED lines=16> */
.L_x_4338:
        /* <DEDUP_REMOVED lines=16> */
.L_x_4339:
        /* <DEDUP_REMOVED lines=16> */
.L_x_4340:
        /* <DEDUP_REMOVED lines=16> */
.L_x_4341:
        /* <DEDUP_REMOVED lines=16> */
.L_x_4342:
        /* <DEDUP_REMOVED lines=11> */
.L_x_4330:
[----:B------:R-:W-:Y:S05]  /*fc60*/  BSYNC B0 ;  /* 0x0000000000007941 */ /* 0x000fea0003800000 */
.L_x_4329:
[----:B-1----:R-:W3:Y:S01]  /*fc70*/  LDL.LU R4, [R1+0x48] ;  /* 0x0000480001047983 */ /* 0x002ee20000300800 */
[----:B------:R-:W-:Y:S01]  /*fc80*/  BSSY B0, `(.L_x_4343) ;  /* 0x00002cf000007945 */ /* 0x000fe20003800000 */
[----:B---3--:R-:W-:-:S13]  /*fc90*/  ISETP.GE.AND P0, PT, R4, 0x41, PT ;  /* 0x000000410400780c */ /* 0x008fda0003f06270 */
[----:B------:R-:W-:Y:S05]  /*fca0*/  @!P0 BRA `(.L_x_4344) ;  /* 0x0000002c00308947 */ /* 0x000fea0003800000 */
[----:B------:R-:W3:Y:S01]  /*fcb0*/  LDL R4, [R1+0x30] ;  /* 0x0000300001047983 */ /* 0x000ee20000100800 */
[----:B------:R-:W-:Y:S01]  /*fcc0*/  IMAD.MOV.U32 R0, RZ, RZ, 0x1 ;  /* 0x00000001ff007424 */ /* 0x000fe200078e00ff */
[----:B------:R-:W-:Y:S01]  /*fcd0*/  BSSY B2, `(.L_x_4345) ;  /* 0x00000f3000027945 */ /* 0x000fe20003800000 */
[----:B---3--:R-:W-:-:S05]  /*fce0*/  IMAD.MOV R6, RZ, RZ, -R4 ;  /* 0x000000ffff067224 */ /* 0x008fca00078e0a04 */
[----:B------:R-:W-:-:S05]  /*fcf0*/  VIADDMNMX R6, R6, R0, 0xffffffff, !PT ;  /* 0xffffffff06067446 */ /* 0x000fca0007800100 */
[----:B------:R-:W-:-:S05]  /*fd00*/  IMAD.IADD R0, R4, 0x1, R6 ;  /* 0x0000000104007824 */ /* 0x000fca00078e0206 */
[----:B------:R-:W-:-:S04]  /*fd10*/  LOP3.LUT R0, R0, 0x1, RZ, 0xc0, !PT ;  /* 0x0000000100007812 */ /* 0x000fc800078ec0ff */
[----:B------:R-:W-:Y:S01]  /*fd20*/  ISETP.NE.U32.AND P0, PT, R0, 0x1, PT ;  /* 0x000000010000780c */ /* 0x000fe20003f05070 */
[----:B------:R-:W-:-:S12]  /*fd30*/  VIADD R0, R4, 0xfffffffe ;  /* 0xfffffffe04007836 */ /* 0x000fd80000000000 */
[----:B------:R-:W-:Y:S05]  /*fd40*/  @P0 BRA `(.L_x_4346) ;  /* 0x0000000c00ac0947 */ /* 0x000fea0003800000 */
[----:B------:R-:W3:Y:S04]  /*fd50*/  LDL R5, [R1+0x8] ;  /* 0x0000080001057983 */ /* 0x000ee80000100800 */
[----:B------:R-:W4:Y:S04]  /*fd60*/  LDL.LU R4, [R1+0xc] ;  /* 0x00000c0001047983 */ /* 0x000f280000300800 */
[----:B------:R-:W5:Y:S01]  /*fd70*/  LDL.LU R7, [R1+0x18] ;  /* 0x0000180001077983 */ /* 0x000f620000300800 */
[----:B------:R-:W-:Y:S01]  /*fd80*/  BSSY B1, `(.L_x_4347) ;  /* 0x00000e5000017945 */ /* 0x000fe20003800000 */
[----:B---3--:R-:W-:Y:S01]  /*fd90*/  LOP3.LUT P2, RZ, R5, 0x1, RZ, 0xc0, !PT ;  /* 0x0000000105ff7812 */ /* 0x008fe2000784c0ff */
[----:B----4-:R-:W-:-:S05]  /*fda0*/  VIADD R2, R4, 0x1 ;  /* 0x0000000104027836 */ /* 0x010fca0000000000 */
[----:B------:R-:W-:-:S04]  /*fdb0*/  ISETP.NE.AND P0, PT, R2, 0x2, PT ;  /* 0x000000020200780c */ /* 0x000fc80003f05270 */
[----:B------:R-:W-:Y:S02]  /*fdc0*/  SEL R3, RZ, 0x1, P0 ;  /* 0x00000001ff037807 */ /* 0x000fe40000000000 */
[----:B------:R-:W-:Y:S02]  /*fdd0*/  SEL R8, R2, RZ, P0 ;  /* 0x000000ff02087207 */ /* 0x000fe40000000000 */
[----:B-----5:R-:W-:-:S05]  /*fde0*/  LOP3.LUT R7, R7, R3, RZ, 0x3c, !PT ;  /* 0x0000000307077212 */ /* 0x020fca00078e3cff */
[----:B------:R0:W-:Y:S04]  /*fdf0*/  STL [R1+0x18], R7 ;  /* 0x0000180701007387 */ /* 0x0001e80000100800 */
[----:B------:R0:W-:Y:S01]  /*fe00*/  STL [R1+0xc], R8 ;  /* 0x00000c0801007387 */ /* 0x0001e20000100800 */
[----:B------:R-:W-:Y:S05]  /*fe10*/  @!P2 BRA `(.L_x_4348) ;  /* 0x0000000c006ca947 */ /* 0x000fea0003800000 */
[----:B------:R-:W-:Y:S02]  /*fe20*/  ULDC.64 UR4, c[0x0][0x418] ;  /* 0x0001060000047ab9 */ /* 0x000fe40000000a00 */
[----:B------:R-:W-:-:S04]  /*fe30*/  ISETP.NE.U32.AND P0, PT, RZ, UR4, PT ;  /* 0x00000004ff007c0c */ /* 0x000fc8000bf05070 */
[----:B------:R-:W-:-:S13]  /*fe40*/  ISETP.NE.AND.EX P0, PT, RZ, UR5, PT, P0 ;  /* 0x00000005ff007c0c */ /* 0x000fda000bf05300 */
[----:B------:R-:W-:Y:S05]  /*fe50*/  @!P0 BRA `(.L_x_4349) ;  /* 0x0000000000508947 */ /* 0x000fea0003800000 */
[----:B------:R-:W3:Y:S01]  /*fe60*/  LDL R10, [R1+0x1c] ;  /* 0x00001c00010a7983 */ /* 0x000ee20000100800 */
[----:B------:R-:W1:Y:S01]  /*fe70*/  LDC R5, c[0x0][0x43c] ;  /* 0x00010f00ff057b82 */ /* 0x000e620000000800 */
[----:B------:R-:W-:Y:S02]  /*fe80*/  ULDC.64 UR6, c[0x0][0x428] ;  /* 0x00010a0000067ab9 */ /* 0x000fe40000000a00 */
[----:B------:R-:W4:Y:S01]  /*fe90*/  LDL R9, [R1+0x10] ;  /* 0x0000100001097983 */ /* 0x000f220000100800 */
        /* <DEDUP_REMOVED lines=14> */
[----:B------:R-:W3:Y:S04]  /*ff80*/  LDG.E R2, desc[UR38][R4.64] ;  /* 0x0000002604027981 */ /* 0x000ee8000c1e1900 */
[----:B---3--:R1:W-:Y:S02]  /*ff90*/  STL [R1], R2 ;  /* 0x0000000201007387 */ /* 0x0083e40000100800 */
.L_x_4349:
[----:B-1----:R-:W3:Y:S01]  /*ffa0*/  LDL R2, [R1+0x4] ;  /* 0x0000040001027983 */ /* 0x002ee20000100800 */
[----:B------:R-:W1:Y:S02]  /*ffb0*/  S2R R3, SR_TID.X ;  /* 0x0000000000037919 */ /* 0x000e640000002100 */
[----:B-1----:R-:W-:Y:S01]  /*ffc0*/  LOP3.LUT R4, R3, 0x7f, RZ, 0xc0, !PT ;  /* 0x0000007f03047812 */ /* 0x002fe200078ec0ff */
[----:B------:R-:W-:Y:S03]  /*ffd0*/  BSSY B3, `(.L_x_4350) ;  /* 0x0000006000037945 */ /* 0x000fe60003800000 */
[----:B------:R-:W-:Y:S01]  /*ffe0*/  ISETP.NE.AND P1, PT, R4, RZ, PT ;  /* 0x000000ff0400720c */ /* 0x000fe20003f25270 */
[----:B---3--:R-:W-:Y:S01]  /*fff0*/  IMAD R3, R8, 0x8, R2 ;  /* 0x0000000808037824 */ /* 0x008fe200078e0202 */
[----:B------:R-:W-:-:S04]  /*10000*/  SHF.L.U32 R2, R7, 0x1f, RZ ;  /* 0x0000001f07027819 */ /* 0x000fc800000006ff */
[----:B------:R-:W1:Y:S02]  /*10010*/  SYNCS.PHASECHK.TRANS64.TRYWAIT P0, [R3+URZ+0x38840], R2 ;  /* 0x03884002030075a7 */ /* 0x000e64000800017f */
[----:B-1----:R-:W-:Y:S05]  /*10020*/  @!P0 BRA `(.L_x_4351) ;  /* 0x0000004c00788947 */ /* 0x002fea0003800000 */
.L_x_4464:
[----:B------:R-:W-:Y:S05]  /*10030*/  BSYNC B3 ;  /* 0x0000000000037941 */ /* 0x000fea0003800000 */
.L_x_4350:
[----:B------:R-:W-:Y:S04]  /*10040*/  BSSY B3, `(.L_x_4352) ;  /* 0x0000009000037945 */ /* 0x000fe80003800000 */
[----:B------:R-:W-:Y:S05]  /*10050*/  @P1 BRA `(.L_x_4353) ;  /* 0x00000000001c1947 */ /* 0x000fea0003800000 */
[----:B------:R-:W3:Y:S02]  /*10060*/  S2R R4, SR_TID.X ;  /* 0x0000000000047919 */ /* 0x000ee40000002100 */
[----:B---3--:R-:W-:Y:S01]  /*10070*/  LOP3.LUT R5, R4, 0x1f, RZ, 0xc0, !PT ;  /* 0x0000001f04057812 */ /* 0x008fe200078ec0ff */
[----:B------:R-:W-:-:S03]  /*10080*/  IMAD.MOV.U32 R4, RZ, RZ, 0x2000 ;  /* 0x00002000ff047424 */ /* 0x000fc600078e00ff */
[----:B------:R-:W-:Y:S01]  /*10090*/  ISETP.NE.AND P0, PT, R5, RZ, PT ;  /* 0x000000ff0500720c */ /* 0x000fe20003f05270 */
[----:B------:R3:W-:-:S12]  /*100a0*/  SYNCS.ARRIVE.TRANS64 RZ, [R3+URZ+0x38830], R4 ;  /* 0x0388300403ff79a7 */ /* 0x0007d8000800003f */
[----:B---3--:R-:W-:Y:S05]  /*100b0*/  @!P0 BRA `(.L_x_4353) ;  /* 0x0000000000048947 */ /* 0x008fea0003800000 */
[----:B------:R-:W-:Y:S01]  /*100c0*/  BPT.TRAP 0x1 ;  /* 0x000000040000795c */ /* 0x000fe20000300000 */
.L_x_4353:
[----:B------:R-:W-:Y:S05]  /*100d0*/  BSYNC B3 ;  /* 0x0000000000037941 */ /* 0x000fea0003800000 */
.L_x_4352:
[----:B0-----:R-:W3:Y:S04]  /*100e0*/  LDL R8, [R1+0x4] ;  /* 0x0000040001087983 */ /* 0x001ee80000100800 */
[----:B------:R-:W3:Y:S04]  /*100f0*/  LDL R4, [R1+0xc] ;  /* 0x00000c0001047983 */ /* 0x000ee80000100800 */
[----:B------:R-:W4:Y:S01]  /*10100*/  LDL R5, [R1+0x20] ;  /* 0x0000200001057983 */ /* 0x000f220000100800 */
        /* <DEDUP_REMOVED lines=8> */
[----:B----4-:R-:W-:Y:S02]  /*10190*/  IMAD R0, R0, 0x40, R5 ;  /* 0x0000004000007824 */ /* 0x010fe400078e0205 */
[----:B------:R-:W-:Y:S02]  /*101a0*/  VIADD R4, R4, 0x22400 ;  /* 0x0002240004047836 */ /* 0x000fe40000000000 */
[----:B------:R-:W-:-:S07]  /*101b0*/  VIADD R5, R3, 0x38830 ;  /* 0x0003883003057836 */ /* 0x000fce0000000000 */
.L_x_4354:
        /* <DEDUP_REMOVED lines=11> */
[----:B------:R-:W0:Y:S01]  /*10270*/  SYNCS.PHASECHK.TRANS64.TRYWAIT P0, [R3+URZ+0x38860], R2 ;  /* 0x03886002030075a7 */ /* 0x000e22000800017f */
[----:B------:R-:W-:Y:S04]  /*10280*/  BSSY B3, `(.L_x_4355) ;  /* 0x0000002000037945 */ /* 0x000fe80003800000 */
[----:B0-----:R-:W-:Y:S05]  /*10290*/  @!P0 BRA `(.L_x_4356) ;  /* 0x0000004800f08947 */ /* 0x001fea0003800000 */
.L_x_4465:
[----:B------:R-:W-:Y:S05]  /*102a0*/  BSYNC B3 ;  /* 0x0000000000037941 */ /* 0x000fea0003800000 */
.L_x_4355:
[----:B------:R-:W-:Y:S01]  /*102b0*/  BSSY B3, `(.L_x_4357) ;  /* 0x000000b000037945 */ /* 0x000fe20003800000 */
[----:B------:R-:W-:Y:S02]  /*102c0*/  IMAD.MOV.U32 R8, RZ, RZ, 0x0 ;  /* 0x00000000ff087424 */ /* 0x000fe400078e00ff */
[----:B------:R-:W-:Y:S01]  /*102d0*/  IMAD.MOV.U32 R9, RZ, RZ, 0x14f00000 ;  /* 0x14f00000ff097424 */ /* 0x000fe200078e00ff */
[----:B------:R-:W-:Y:S06]  /*102e0*/  @P1 BRA `(.L_x_4358) ;  /* 0x00000000001c1947 */ /* 0x000fec0003800000 */
[----:B------:R-:W3:Y:S01]  /*102f0*/  S2R R4, SR_TID.X ;  /* 0x0000000000047919 */ /* 0x000ee20000002100 */
[----:B01----:R-:W-:-:S04]  /*10300*/  IMAD.MOV.U32 R2, RZ, RZ, 0x10000 ;  /* 0x00010000ff027424 */ /* 0x003fc800078e00ff */
[----:B------:R4:W-:Y:S01]  /*10310*/  SYNCS.ARRIVE.TRANS64 RZ, [R3+URZ+0x38850], R2 ;  /* 0x0388500203ff79a7 */ /* 0x0009e2000800003f */
[----:B---3--:R-:W-:-:S04]  /*10320*/  LOP3.LUT R4, R4, 0x1f, RZ, 0xc0, !PT ;  /* 0x0000001f04047812 */ /* 0x008fc800078ec0ff */
[----:B------:R-:W-:-:S13]  /*10330*/  ISETP.NE.AND P0, PT, R4, RZ, PT ;  /* 0x000000ff0400720c */ /* 0x000fda0003f05270 */
[----:B----4-:R-:W-:Y:S05]  /*10340*/  @!P0 BRA `(.L_x_4358) ;  /* 0x0000000000048947 */ /* 0x010fea0003800000 */
[----:B------:R-:W-:Y:S01]  /*10350*/  BPT.TRAP 0x1 ;  /* 0x000000040000795c */ /* 0x000fe20000300000 */
.L_x_4358:
[----:B------:R-:W-:Y:S05]  /*10360*/  BSYNC B3 ;  /* 0x0000000000037941 */ /* 0x000fea0003800000 */
.L_x_4357:
[----:B------:R-:W3:Y:S04]  /*10370*/  LDL R4, [R1+0x4] ;  /* 0x0000040001047983 */ /* 0x000ee80000100800 */
[----:B01----:R-:W3:Y:S01]  /*10380*/  LDL R2, [R1+0xc] ;  /* 0x00000c0001027983 */ /* 0x003ee20000100800 */
        /* <DEDUP_REMOVED lines=9> */
.L_x_4359:
        /* <DEDUP_REMOVED lines=16> */
.L_x_4360:
        /* <DEDUP_REMOVED lines=16> */
.L_x_4361:
        /* <DEDUP_REMOVED lines=16> */
.L_x_4362:
        /* <DEDUP_REMOVED lines=16> */
.L_x_4363:
        /* <DEDUP_REMOVED lines=16> */
.L_x_4364:
        /* <DEDUP_REMOVED lines=16> */
.L_x_4365:
        /* <DEDUP_REMOVED lines=16> */
.L_x_4366:
        /* <DEDUP_REMOVED lines=10> */
[----:B-1----:R-:W-:Y:S05]  /*10bc0*/  @P0 BRA.U.ANY `(.L_x_4366) ;  /* 0xfffffffd00d40947 */ /* 0x002fea000393ffff */
.L_x_4348:
[----:B------:R-:W-:Y:S05]  /*10bd0*/  BSYNC B1 ;  /* 0x0000000000017941 */ /* 0x000fea0003800000 */
.L_x_4347:
[----:B------:R-:W3:Y:S02]  /*10be0*/  LDL.LU R4, [R1+0x30] ;  /* 0x0000300001047983 */ /* 0x000ee40000300800 */
[----:B---3--:R-:W-:-:S07]  /*10bf0*/  VIADD R0, R4, 0xfffffffd ;  /* 0xfffffffd04007836 */ /* 0x008fce0000000000 */
.L_x_4346:
[----:B------:R-:W-:Y:S05]  /*10c00*/  BSYNC B2 ;  /* 0x0000000000027941 */ /* 0x000fea0003800000 */
.L_x_4345:
[----:B------:R-:W3:Y:S01]  /*10c10*/  LDL.LU R2, [R1+0x2c] ;  /* 0x00002c0001027983 */ /* 0x000ee20000300800 */
[----:B------:R-:W-:-:S05]  /*10c20*/  IMAD.MOV R6, RZ, RZ, -R6 ;  /* 0x000000ffff067224 */ /* 0x000fca00078e0a06 */
[----:B---3--:R-:W-:-:S13]  /*10c30*/  ISETP.NE.AND P0, PT, R2, R6, PT ;  /* 0x000000060200720c */ /* 0x008fda0003f05270 */
[----:B------:R-:W-:Y:S05]  /*10c40*/  @!P0 BRA `(.L_x_4344) ;  /* 0x0000001c00488947 */ /* 0x000fea0003800000 */
.L_x_4407:
[----:B------:R-:W3:Y:S04]  /*10c50*/  LDL R4, [R1+0x8] ;  /* 0x0000080001047983 */ /* 0x000ee80000100800 */
[----:B0-----:R-:W0:Y:S04]  /*10c60*/  LDL.LU R3, [R1+0xc] ;  /* 0x00000c0001037983 */ /* 0x001e280000300800 */
[----:B------:R-:W4:Y:S01]  /*10c70*/  LDL.LU R2, [R1+0x18] ;  /* 0x0000180001027983 */ /* 0x000f220000300800 */
[----:B------:R-:W-:Y:S05]  /*10c80*/  YIELD ;  /* 0x0000000000007946 */ /* 0x000fea0003800000 */
        /* <DEDUP_REMOVED lines=13> */
[----:B------:R-:W3:Y:S01]  /*10d60*/  LDL R9, [R1+0x1c] ;  /* 0x00001c0001097983 */ /* 0x000ee20000100800 */
[----:B------:R-:W0:Y:S01]  /*10d70*/  LDC R8, c[0x0][0x43c] ;  /* 0x00010f00ff087b82 */ /* 0x000e220000000800 */
[----:B------:R-:W-:Y:S02]  /*10d80*/  ULDC.64 UR6, c[0x0][0x428] ;  /* 0x00010a0000067ab9 */ /* 0x000fe40000000a00 */
[----:B------:R-:W4:Y:S01]  /*10d90*/  LDL R5, [R1+0x10] ;  /* 0x0000100001057983 */ /* 0x000f220000100800 */
        /* <DEDUP_REMOVED lines=16> */
.L_x_4369:
[----:B0-----:R-:W3:Y:S01]  /*10ea0*/  LDL R2, [R1+0x4] ;  /* 0x0000040001027983 */ /* 0x001ee20000100800 */
[----:B------:R-:W0:Y:S01]  /*10eb0*/  S2R R3, SR_TID.X ;  /* 0x0000000000037919 */ /* 0x000e220000002100 */
[----:B------:R-:W-:Y:S01]  /*10ec0*/  BSSY B2, `(.L_x_4370) ;  /* 0x0000007000027945 */ /* 0x000fe20003800000 */
[----:B0-----:R-:W-:-:S04]  /*10ed0*/  LOP3.LUT R3, R3, 0x7f, RZ, 0xc0, !PT ;  /* 0x0000007f03037812 */ /* 0x001fc800078ec0ff */
[----:B------:R-:W-:Y:S01]  /*10ee0*/  ISETP.NE.AND P1, PT, R3, RZ, PT ;  /* 0x000000ff0300720c */ /* 0x000fe20003f25270 */
[----:B---3--:R-:W-:Y:S01]  /*10ef0*/  IMAD R4, R7, 0x8, R2 ;  /* 0x0000000807047824 */ /* 0x008fe200078e0202 */
[----:B------:R-:W-:-:S04]  /*10f00*/  SHF.L.U32 R2, R6, 0x1f, RZ ;  /* 0x0000001f06027819 */ /* 0x000fc800000006ff */
[----:B------:R-:W0:Y:S02]  /*10f10*/  SYNCS.PHASECHK.TRANS64.TRYWAIT P0, [R4+URZ+0x38840], R2 ;  /* 0x03884002040075a7 */ /* 0x000e24000800017f */
[----:B0-----:R-:W-:Y:S05]  /*10f20*/  @!P0 BRA `(.L_x_4371) ;  /* 0x0000003c00e08947 */ /* 0x001fea0003800000 */
.L_x_4466:
[----:B------:R-:W-:Y:S05]  /*10f30*/  BSYNC B2 ;  /* 0x0000000000027941 */ /* 0x000fea0003800000 */
.L_x_4370:
        /* <DEDUP_REMOVED lines=9> */
.L_x_4373:
[----:B------:R-:W-:Y:S05]  /*10fd0*/  BSYNC B2 ;  /* 0x0000000000027941 */ /* 0x000fea0003800000 */
.L_x_4372:
        /* <DEDUP_REMOVED lines=13> */
.L_x_4374:
        /* <DEDUP_REMOVED lines=11> */
[----:B------:R-:W1:Y:S01]  /*11160*/  SYNCS.PHASECHK.TRANS64.TRYWAIT P0, [R4+URZ+0x38860], R2 ;  /* 0x03886002040075a7 */ /* 0x000e62000800017f */
[----:B------:R-:W-:Y:S04]  /*11170*/  BSSY B2, `(.L_x_4375) ;  /* 0x0000002000027945 */ /* 0x000fe80003800000 */
[----:B-1----:R-:W-:Y:S05]  /*11180*/  @!P0 BRA `(.L_x_4376) ;  /* 0x0000003c005c8947 */ /* 0x002fea0003800000 */
.L_x_4467:
[----:B------:R-:W-:Y:S05]  /*11190*/  BSYNC B2 ;  /* 0x0000000000027941 */ /* 0x000fea0003800000 */
.L_x_4375:
        /* <DEDUP_REMOVED lines=11> */
.L_x_4378:
[----:B------:R-:W-:Y:S05]  /*11250*/  BSYNC B2 ;  /* 0x0000000000027941 */ /* 0x000fea0003800000 */
.L_x_4377:
[----:B------:R-:W3:Y:S01]  /*11260*/  LDL R5, [R1+0x4] ;  /* 0x0000040001057983 */ /* 0x000ee20000100800 */
        /* <DEDUP_REMOVED lines=9> */
.L_x_4379:
        /* <DEDUP_REMOVED lines=16> */
.L_x_4380:
        /* <DEDUP_REMOVED lines=16> */
.L_x_4381:
        /* <DEDUP_REMOVED lines=16> */
.L_x_4382:
        /* <DEDUP_REMOVED lines=16> */
.L_x_4383:
        /* <DEDUP_REMOVED lines=16> */
.L_x_4384:
        /* <DEDUP_REMOVED lines=16> */
.L_x_4385:
        /* <DEDUP_REMOVED lines=16> */
.L_x_4386:
        /* <DEDUP_REMOVED lines=11> */
.L_x_4368:
[----:B------:R-:W-:Y:S05]  /*11ab0*/  BSYNC B1 ;  /* 0x0000000000017941 */ /* 0x000fea0003800000 */
.L_x_4367:
        /* <DEDUP_REMOVED lines=36> */
.L_x_4389:
[----:B-1----:R-:W3:Y:S01]  /*11d00*/  LDL R2, [R1+0x4] ;  /* 0x0000040001027983 */ /* 0x002ee20000100800 */
[----:B------:R-:W1:Y:S01]  /*11d10*/  S2R R3, SR_TID.X ;  /* 0x0000000000037919 */ /* 0x000e620000002100 */
[----:B------:R-:W-:Y:S01]  /*11d20*/  BSSY B2, `(.L_x_4390) ;  /* 0x0000007000027945 */ /* 0x000fe20003800000 */
[----:B-1----:R-:W-:-:S04]  /*11d30*/  LOP3.LUT R3, R3, 0x7f, RZ, 0xc0, !PT ;  /* 0x0000007f03037812 */ /* 0x002fc800078ec0ff */
[----:B------:R-:W-:Y:S01]  /*11d40*/  ISETP.NE.AND P1, PT, R3, RZ, PT ;  /* 0x000000ff0300720c */ /* 0x000fe20003f25270 */
[----:B---3--:R-:W-:Y:S01]  /*11d50*/  IMAD R4, R9, 0x8, R2 ;  /* 0x0000000809047824 */ /* 0x008fe200078e0202 */
[----:B------:R-:W-:-:S04]  /*11d60*/  SHF.L.U32 R2, R8, 0x1f, RZ ;  /* 0x0000001f08027819 */ /* 0x000fc800000006ff */
[----:B------:R-:W1:Y:S02]  /*11d70*/  SYNCS.PHASECHK.TRANS64.TRYWAIT P0, [R4+URZ+0x38840], R2 ;  /* 0x03884002040075a7 */ /* 0x000e64000800017f */
[----:B-1----:R-:W-:Y:S05]  /*11d80*/  @!P0 BRA `(.L_x_4391) ;  /* 0x0000003000708947 */ /* 0x002fea0003800000 */
.L_x_4468:
[----:B------:R-:W-:Y:S05]  /*11d90*/  BSYNC B2 ;  /* 0x0000000000027941 */ /* 0x000fea0003800000 */
.L_x_4390:
        /* <DEDUP_REMOVED lines=9> */
.L_x_4393:
[----:B------:R-:W-:Y:S05]  /*11e30*/  BSYNC B2 ;  /* 0x0000000000027941 */ /* 0x000fea0003800000 */
.L_x_4392:
        /* <DEDUP_REMOVED lines=14> */
.L_x_4394:
        /* <DEDUP_REMOVED lines=14> */
.L_x_4469:
[----:B------:R-:W-:Y:S05]  /*12000*/  BSYNC B2 ;  /* 0x0000000000027941 */ /* 0x000fea0003800000 */
.L_x_4395:
        /* <DEDUP_REMOVED lines=11> */
.L_x_4398:
[----:B------:R-:W-:Y:S05]  /*120c0*/  BSYNC B2 ;  /* 0x0000000000027941 */ /* 0x000fea0003800000 */
.L_x_4397:
[----:B------:R-:W3:Y:S04]  /*120d0*/  LDL R8, [R1+0x4] ;  /* 0x0000040001087983 */ /* 0x000ee80000100800 */
        /* <DEDUP_REMOVED lines=10> */
.L_x_4399:
        /* <DEDUP_REMOVED lines=16> */
.L_x_4400:
        /* <DEDUP_REMOVED lines=16> */
.L_x_4401:
        /* <DEDUP_REMOVED lines=16> */
.L_x_4402:
        /* <DEDUP_REMOVED lines=16> */
.L_x_4403:
        /* <DEDUP_REMOVED lines=16> */
.L_x_4404:
        /* <DEDUP_REMOVED lines=16> */
.L_x_4405:
        /* <DEDUP_REMOVED lines=16> */
.L_x_4406:
        /* <DEDUP_REMOVED lines=11> */
.L_x_4388:
[----:B------:R-:W-:Y:S05]  /*12930*/  BSYNC B1 ;  /* 0x0000000000017941 */ /* 0x000fea0003800000 */
.L_x_4387:
[C---:B------:R-:W-:Y:S01]  /*12940*/  ISETP.GT.AND P0, PT, R0.reuse, 0x1, PT ;  /* 0x000000010000780c */ /* 0x040fe20003f04270 */
[----:B------:R-:W-:-:S12]  /*12950*/  VIADD R0, R0, 0xfffffffe ;  /* 0xfffffffe00007836 */ /* 0x000fd80000000000 */
[----:B------:R-:W-:Y:S05]  /*12960*/  @P0 BRA `(.L_x_4407) ;  /* 0xffffffe000b80947 */ /* 0x000fea000383ffff */
.L_x_4344:
[----:B------:R-:W-:Y:S05]  /*12970*/  BSYNC B0 ;  /* 0x0000000000007941 */ /* 0x000fea0003800000 */
.L_x_4343:
[----:B------:R-:W3:Y:S04]  /*12980*/  LDL.LU R4, [R1+0xc] ;  /* 0x00000c0001047983 */ /* 0x000ee80000300800 */
[----:B------:R-:W4:Y:S01]  /*12990*/  LDL.LU R3, [R1+0x18] ;  /* 0x0000180001037983 */ /* 0x000f220000300800 */
[----:B------:R-:W1:Y:S01]  /*129a0*/  S2R R2, SR_TID.X ;  /* 0x0000000000027919 */ /* 0x000e620000002100 */
[----:B------:R-:W-:Y:S01]  /*129b0*/  BSSY B0, `(.L_x_4408) ;  /* 0x0000015000007945 */ /* 0x000fe20003800000 */
[----:B-1----:R-:W-:-:S04]  /*129c0*/  LOP3.LUT R2, R2, 0x7f, RZ, 0xc0, !PT ;  /* 0x0000007f02027812 */ /* 0x002fc800078ec0ff */
[----:B------:R-:W-:Y:S01]  /*129d0*/  ISETP.NE.AND P1, PT, R2, RZ, PT ;  /* 0x000000ff0200720c */ /* 0x000fe20003f25270 */
[----:B---3--:R-:W-:-:S05]  /*129e0*/  VIADD R0, R4, 0x1 ;  /* 0x0000000104007836 */ /* 0x008fca0000000000 */
[----:B------:R-:W-:-:S04]  /*129f0*/  ISETP.NE.AND P0, PT, R0, 0x2, PT ;  /* 0x000000020000780c */ /* 0x000fc80003f05270 */
[----:B------:R-:W-:-:S04]  /*12a00*/  SEL R2, RZ, 0x1, P0 ;  /* 0x00000001ff027807 */ /* 0x000fc80000000000 */
[----:B----4-:R-:W-:-:S05]  /*12a10*/  LOP3.LUT R3, R3, R2, RZ, 0x3c, !PT ;  /* 0x0000000203037212 */ /* 0x010fca00078e3cff */
[----:B------:R1:W-:Y:S01]  /*12a20*/  STL [R1+0x18], R3 ;  /* 0x0000180301007387 */ /* 0x0003e20000100800 */
[----:B------:R-:W-:Y:S05]  /*12a30*/  @P1 BRA `(.L_x_4409) ;  /* 0x0000000000301947 */ /* 0x000fea0003800000 */
[----:B-1----:R-:W1:Y:S01]  /*12a40*/  S2R R3, SR_LANEID ;  /* 0x0000000000037919 */ /* 0x002e620000000000 */
[----:B------:R-:W-:Y:S01]  /*12a50*/  VOTEU.ANY UR4, UPT, PT ;  /* 0x0000000000047886 */ /* 0x000fe200038e0100 */
[----:B------:R-:W3:Y:S01]  /*12a60*/  LDC.64 R4, c[0x0][0xd60] ;  /* 0x00035800ff047b82 */ /* 0x000ee20000000a00 */
[----:B------:R-:W1:Y:S02]  /*12a70*/  FLO.U32 R2, UR4 ;  /* 0x0000000400027d00 */ /* 0x000e6400080e0000 */
[----:B-1----:R-:W-:-:S06]  /*12a80*/  ISETP.EQ.U32.AND P1, PT, R2, R3, PT ;  /* 0x000000030200720c */ /* 0x002fcc0003f22070 */
[----:B------:R-:W3:Y:S07]  /*12a90*/  POPC R3, UR4 ;  /* 0x0000000400037d09 */ /* 0x000eee0008000000 */
[----:B---3--:R-:W3:Y:S04]  /*12aa0*/  @P1 ATOMG.E.ADD.STRONG.GPU PT, R3, desc[UR38][R4.64], R3 ;  /* 0x00000003040319a8 */ /* 0x008ee800081ee1e6 */
[----:B---3--:R1:W3:Y:S02]  /*12ab0*/  SHFL.IDX PT, R3, R3, R2, 0x1f ;  /* 0x00001f0203037589 */ /* 0x0082e400000e0000 */
[----:B-1----:R-:W1:Y:S02]  /*12ac0*/  S2R R2, SR_LTMASK ;  /* 0x0000000000027919 */ /* 0x002e640000003900 */
[----:B-1----:R-:W-:-:S06]  /*12ad0*/  LOP3.LUT R2, R2, UR4, RZ, 0xc0, !PT ;  /* 0x0000000402027c12 */ /* 0x002fcc000f8ec0ff */
[----:B------:R-:W3:Y:S02]  /*12ae0*/  POPC R2, R2 ;  /* 0x0000000200027309 */ /* 0x000ee40000000000 */
[----:B---3--:R-:W-:-:S07]  /*12af0*/  IADD3 R16, R3, UR36, R2 ;  /* 0x0000002403107c10 */ /* 0x008fce000fffe002 */
.L_x_4409:
[----:B------:R-:W-:Y:S05]  /*12b00*/  BSYNC B0 ;  /* 0x0000000000007941 */ /* 0x000fea0003800000 */
.L_x_4408:
[----:B------:R-:W-:-:S05]  /*12b10*/  SEL R0, R0, RZ, P0 ;  /* 0x000000ff00007207 */ /* 0x000fca0000000000 */
[----:B------:R3:W-:Y:S02]  /*12b20*/  STL [R1+0xc], R0 ;  /* 0x00000c0001007387 */ /* 0x0007e40000100800 */
.L_x_4305:
[----:B------:R-:W-:Y:S05]  /*12b30*/  BSYNC B7 ;  /* 0x0000000000077941 */ /* 0x000fea0003800000 */
.L_x_4303:
[----:B---3--:R-:W3:Y:S02]  /*12b40*/  LDL R0, [R1+0x8] ;  /* 0x0000080001007983 */ /* 0x008ee40000100800 */
[----:B---3--:R-:W-:-:S13]  /*12b50*/  LOP3.LUT P0, RZ, R0, 0x40, RZ, 0xc0, !PT ;  /* 0x0000004000ff7812 */ /* 0x008fda000780c0ff */
[----:B------:R-:W-:Y:S05]  /*12b60*/  @!P0 BRA `(.L_x_4410) ;  /* 0x0000000000288947 */ /* 0x000fea0003800000 */
[----:B------:R-:W-:Y:S05]  /*12b70*/  WARPSYNC.ALL ;  /* 0x0000000000007948 */ /* 0x000fea0003800000 */
[----:B------:R-:W3:Y:S08]  /*12b80*/  S2UR UR5, SR_CgaCtaId ;  /* 0x00000000000579c3 */ /* 0x000ef00000008800 */
[----:B------:R-:W-:Y:S06]  /*12b90*/  BAR.SYNC.DEFER_BLOCKING 0x5, 0x180 ;  /* 0x0146000000007b1d */ /* 0x000fec0000010000 */
[----:B------:R-:W-:-:S02]  /*12ba0*/  UMOV UR4, 0x400 ;  /* 0x0000040000047882 */ /* 0x000fc40000000000 */
[----:B---3--:R-:W-:-:S06]  /*12bb0*/  ULEA UR4, UR5, UR4, 0x18 ;  /* 0x0000000405047291 */ /* 0x008fcc000f8ec03f */
[----:B------:R-:W-:-:S05]  /*12bc0*/  IMAD.U32 R0, RZ, RZ, UR4 ;  /* 0x00000004ff007e24 */ /* 0x000fca000f8e00ff */
[----:B------:R3:W4:Y:S04]  /*12bd0*/  LDS.128 R16, [R0+0x388d0] ;  /* 0x0388d00000107984 */ /* 0x0007280000000c00 */
[----:B------:R3:W-:Y:S01]  /*12be0*/  STL [R1+0x4], R0 ;  /* 0x0000040001007387 */ /* 0x0007e20000100800 */
[----:B------:R-:W-:Y:S06]  /*12bf0*/  BAR.ARV 0x4, 0x180 ;  /* 0x0106000000007b1d */ /* 0x000fec0000002000 */
[----:B------:R-:W-:Y:S05]  /*12c00*/  BRA `(.L_x_4411) ;  /* 0x0000000800487947 */ /* 0x000fea0003800000 */
.L_x_4410:
[----:B------:R-:W0:Y:S01]  /*12c10*/  S2R R0, SR_TID.X ;  /* 0x0000000000007919 */ /* 0x000e220000002100 */
[----:B------:R-:W-:Y:S01]  /*12c20*/  UMOV UR4, 0xffffffff ;  /* 0xffffffff00047882 */ /* 0x000fe20000000000 */
[----:B01----:R-:W-:-:S04]  /*12c30*/  LOP3.LUT R7, R0, 0x1f, RZ, 0xc0, !PT ;  /* 0x0000001f00077812 */ /* 0x003fc800078ec0ff */
        /* <DEDUP_REMOVED lines=13> */
[----:B------:R-:W-:Y:S01]  /*12d10*/  SHFL.IDX PT, R4, R16, 0x1, 0x1f ;  /* 0x00201f0010047f89 */ /* 0x000fe200000e0000 */
[----:B0-----:R-:W-:Y:S02]  /*12d20*/  IMAD.MOV.U32 R2, RZ, RZ, RZ ;  /* 0x000000ffff027224 */ /* 0x001fe400078e00ff */
[----:B---3--:R-:W-:Y:S01]  /*12d30*/  @!P1 IMAD.MOV.U32 R2, RZ, RZ, R3 ;  /* 0x000000ffff029224 */ /* 0x008fe200078e0003 */
        /* <DEDUP_REMOVED lines=17> */
.L_x_4479:
[----:B------:R-:W-:Y:S02]  /*12e50*/  ULDC UR4, c[0x0][0xd38] ;  /* 0x00034e0000047ab9 */ /* 0x000fe40000000800 */
[----:B------:R-:W-:-:S04]  /*12e60*/  IMAD.U32 R16, RZ, RZ, UR4 ;  /* 0x00000004ff107e24 */ /* 0x000fc8000f8e00ff */
[----:B-1----:R-:W-:-:S04]  /*12e70*/  IMAD R6, R6, R16, RZ ;  /* 0x0000001006067224 */ /* 0x002fc800078e02ff */
[----:B------:R-:W-:-:S05]  /*12e80*/  IMAD.IADD R4, R4, 0x1, R6 ;  /* 0x0000000104047824 */ /* 0x000fca00078e0206 */
[----:B------:R-:W-:-:S13]  /*12e90*/  ISETP.GT.AND P6, PT, R4, R0, PT ;  /* 0x000000000400720c */ /* 0x000fda0003fc4270 */
[----:B------:R-:W-:Y:S05]  /*12ea0*/  @P6 BRA `(.L_x_4413) ;  /* 0x00000000009c6947 */ /* 0x000fea0003800000 */
.L_x_4418:
[----:B------:R-:W1:Y:S01]  /*12eb0*/  LDC R2, c[0x0][0xd3c] ;  /* 0x00034f00ff027b82 */ /* 0x000e620000000800 */
[----:B------:R-:W-:-:S05]  /*12ec0*/  VIADD R19, R19, 0x1f ;  /* 0x0000001f13137836 */ /* 0x000fca0000000000 */
[----:B-1----:R-:W-:-:S13]  /*12ed0*/  ISETP.GE.AND P6, PT, R19, R2, PT ;  /* 0x000000021300720c */ /* 0x002fda0003fc6270 */
        /* <DEDUP_REMOVED lines=11> */
.L_x_4416:
[----:B------:R-:W-:Y:S05]  /*12f90*/  BSYNC B0 ;  /* 0x0000000000007941 */ /* 0x000fea0003800000 */
.L_x_4415:
[----:B------:R-:W-:-:S03]  /*12fa0*/  UMOV UR4, 0xffffffff ;  /* 0xffffffff00047882 */ /* 0x000fc60000000000 */
[----:B------:R-:W-:Y:S05]  /*12fb0*/  BRA.DIV UR4, `(.L_x_4417) ;  /* 0x0000002604487947 */ /* 0x000fea000b800000 */
        /* <DEDUP_REMOVED lines=16> */
.L_x_4487:
[----:B------:R-:W-:Y:S02]  /*130c0*/  ULDC UR4, c[0x0][0xd38] ;  /* 0x00034e0000047ab9 */ /* 0x000fe40000000800 */
[----:B------:R-:W-:-:S04]  /*130d0*/  IMAD.U32 R16, RZ, RZ, UR4 ;  /* 0x00000004ff107e24 */ /* 0x000fc8000f8e00ff */
[----:B-1----:R-:W-:-:S04]  /*130e0*/  IMAD R6, R6, R16, RZ ;  /* 0x0000001006067224 */ /* 0x002fc800078e02ff */
[----:B------:R-:W-:-:S05]  /*130f0*/  IMAD.IADD R4, R6, 0x1, R4 ;  /* 0x0000000106047824 */ /* 0x000fca00078e0204 */
[----:B------:R-:W-:-:S13]  /*13100*/  ISETP.GT.AND P6, PT, R4, R0, PT ;  /* 0x000000000400720c */ /* 0x000fda0003fc4270 */
[----:B------:R-:W-:Y:S05]  /*13110*/  @!P6 BRA `(.L_x_4418) ;  /* 0xfffffffc0064e947 */ /* 0x000fea000383ffff */
.L_x_4413:
[----:B------:R-:W-:Y:S01]  /*13120*/  IMAD.IADD R6, R4, 0x1, -R6 ;  /* 0x0000000104067824 */ /* 0x000fe200078e0a06 */
[----:B------:R-:W-:-:S03]  /*13130*/  UMOV UR4, 0xffffffff ;  /* 0xffffffff00047882 */ /* 0x000fc60000000000 */
[----:B------:R-:W-:-:S05]  /*13140*/  IMAD R4, R3, R16, R6 ;  /* 0x0000001003047224 */ /* 0x000fca00078e0206 */
[----:B------:R-:W-:Y:S01]  /*13150*/  ISETP.GT.AND P6, PT, R4, R0, PT ;  /* 0x000000000400720c */ /* 0x000fe20003fc4270 */
[----:B------:R-:W-:-:S12]  /*13160*/  BRA.DIV UR4, `(.L_x_4419) ;  /* 0x0000002604b47947 */ /* 0x000fd8000b800000 */
[----:B------:R-:W-:-:S04]  /*13170*/  VOTE.ANY R5, PT, !P6 ;  /* 0x0000000000057806 */ /* 0x000fc800070e0100 */
[----:B------:R-:W1:Y:S02]  /*13180*/  POPC R4, R5 ;  /* 0x0000000500047309 */ /* 0x000e640000000000 */
[----:B-1----:R1:W3:Y:S02]  /*13190*/  SHFL.IDX PT, R17, R2, R4, 0x1f ;  /* 0x00001f0402117589 */ /* 0x0022e400000e0000 */
.L_x_4491:
[----:B------:R-:W-:Y:S01]  /*131a0*/  ISETP.NE.AND P0, PT, R5, RZ, PT ;  /* 0x000000ff0500720c */ /* 0x000fe20003f05270 */
[----:B-1----:R-:W-:-:S12]  /*131b0*/  IMAD.MOV.U32 R2, RZ, RZ, RZ ;  /* 0x000000ffff027224 */ /* 0x002fd800078e00ff */
[----:B------:R-:W-:Y:S05]  /*131c0*/  @!P0 BRA `(.L_x_4420) ;  /* 0x0000000000108947 */ /* 0x000fea0003800000 */
[----:B------:R-:W-:Y:S01]  /*131d0*/  UMOV UR4, 0xffffffff ;  /* 0xffffffff00047882 */ /* 0x000fe20000000000 */
[----:B------:R-:W-:Y:S02]  /*131e0*/  VIADD R12, R4, 0xffffffff ;  /* 0xffffffff040c7836 */ /* 0x000fe40000000000 */
[----:B------:R-:W-:Y:S05]  /*131f0*/  BRA.DIV UR4, `(.L_x_4421) ;  /* 0x0000002604d87947 */ /* 0x000fea000b800000 */
[----:B------:R1:W4:Y:S02]  /*13200*/  SHFL.IDX PT, R2, R3, R12, 0x1f ;  /* 0x00001f0c03027589 */ /* 0x00032400000e0000 */
.L_x_4420:
[----:B---3--:R-:W-:Y:S01]  /*13210*/  IABS R5, R17 ;  /* 0x0000001100057213 */ /* 0x008fe20000000000 */
[----:B----4-:R-:W-:Y:S02]  /*13220*/  IMAD R16, R2, R16, R6 ;  /* 0x0000001002107224 */ /* 0x010fe400078e0206 */
[----:B------:R-:W-:Y:S01]  /*13230*/  IMAD.IADD R19, R4, 0x1, R19 ;  /* 0x0000000104137824 */ /* 0x000fe200078e0213 */
[----:B------:R-:W3:Y:S01]  /*13240*/  I2F.RP R2, R5 ;  /* 0x0000000500027306 */ /* 0x000ee20000209400 */
[----:B------:R-:W-:-:S07]  /*13250*/  IMAD.IADD R0, R0, 0x1, -R16 ;  /* 0x0000000100007824 */ /* 0x000fce00078e0a10 */
[----:B---3--:R-:W3:Y:S02]  /*13260*/  MUFU.RCP R2, R2 ;  /* 0x0000000200027308 */ /* 0x008ee40000001000 */
[----:B---3--:R-:W-:-:S06]  /*13270*/  VIADD R2, R2, 0xffffffe ;  /* 0x0ffffffe02027836 */ /* 0x008fcc0000000000 */
        /* <DEDUP_REMOVED lines=24> */
.L_x_4414:
[----:B------:R-:W-:Y:S01]  /*13400*/  UMOV UR4, URZ ;  /* 0x0000003f00047c82 */ /* 0x000fe20008000000 */
[----:B------:R-:W-:Y:S01]  /*13410*/  UMOV UR5, URZ ;  /* 0x0000003f00057c82 */ /* 0x000fe20008000000 */
[----:B------:R-:W-:Y:S01]  /*13420*/  ULDC UR6, c[0x0][0xd3c] ;  /* 0x00034f0000067ab9 */ /* 0x000fe20000000800 */
[----:B------:R-:W-:Y:S02]  /*13430*/  IMAD.MOV.U32 R16, RZ, RZ, R0 ;  /* 0x000000ffff107224 */ /* 0x000fe400078e0000 */
[----:B------:R-:W-:Y:S02]  /*13440*/  IMAD.U32 R17, RZ, RZ, UR4 ;  /* 0x00000004ff117e24 */ /* 0x000fe4000f8e00ff */
[----:B------:R-:W-:Y:S02]  /*13450*/  IMAD.U32 R18, RZ, RZ, UR5 ;  /* 0x00000005ff127e24 */ /* 0x000fe4000f8e00ff */
[----:B------:R-:W-:-:S07]  /*13460*/  IMAD.U32 R19, RZ, RZ, UR6 ;  /* 0x00000006ff137e24 */ /* 0x000fce000f8e00ff */
.L_x_4422:
[----:B0-----:R0:W3:Y:S01]  /*13470*/  LDL R3, [R1+0x4] ;  /* 0x0000040001037983 */ /* 0x0010e20000100800 */
[----:B------:R-:W1:Y:S01]  /*13480*/  S2R R0, SR_TID.X ;  /* 0x0000000000007919 */ /* 0x000e620000002100 */
[----:B------:R-:W-:Y:S05]  /*13490*/  WARPSYNC.ALL ;  /* 0x0000000000007948 */ /* 0x000fea0003800000 */
[----:B-1----:R-:W-:Y:S01]  /*134a0*/  LOP3.LUT R0, R0, 0x1f, RZ, 0xc0, !PT ;  /* 0x0000001f00007812 */ /* 0x002fe200078ec0ff */
[----:B------:R-:W-:Y:S03]  /*134b0*/  BAR.SYNC.DEFER_BLOCKING 0x4, 0x180 ;  /* 0x0106000000007b1d */ /* 0x000fe60000010000 */
[----:B------:R-:W-:-:S13]  /*134c0*/  ISETP.NE.AND P0, PT, R0, RZ, PT ;  /* 0x000000ff0000720c */ /* 0x000fda0003f05270 */
[----:B------:R-:W3:Y:S01]  /*134d0*/  @!P0 S2R R0, SR_CgaCtaId ;  /* 0x0000000000008919 */ /* 0x000ee20000008800 */
[----:B------:R-:W-:-:S04]  /*134e0*/  @!P0 MOV R2, 0x400 ;  /* 0x0000040000028802 */ /* 0x000fc80000000f00 */
[----:B---3--:R-:W-:-:S05]  /*134f0*/  @!P0 LEA R3, R0, R2, 0x18 ;  /* 0x0000000200038211 */ /* 0x008fca00078ec0ff */
[----:B------:R0:W-:Y:S04]  /*13500*/  @!P0 STS.128 [R3+0x388d0], R16 ;  /* 0x0388d01003008388 */ /* 0x0001e80000000c00 */
[----:B------:R0:W-:Y:S01]  /*13510*/  @!P0 STL [R1+0x4], R3 ;  /* 0x0000040301008387 */ /* 0x0001e20000100800 */
[----:B------:R-:W-:Y:S06]  /*13520*/  BAR.ARV 0x5, 0x180 ;  /* 0x0146000000007b1d */ /* 0x000fec0000002000 */
.L_x_4411:
[----:B------:R-:W-:Y:S02]  /*13530*/  ULDC UR4, c[0x0][0xd3c] ;  /* 0x00034f0000047ab9 */ /* 0x000fe40000000800 */
[----:B----4-:R-:W-:-:S13]  /*13540*/  ISETP.GE.AND P0, PT, R19, UR4, PT ;  /* 0x0000000413007c0c */ /* 0x010fda000bf06270 */
[----:B------:R-:W-:Y:S05]  /*13550*/  @!P0 BRA `(.L_x_4423) ;  /* 0xffffff9000508947 */ /* 0x000fea000383ffff */
[----:B------:R-:W-:Y:S05]  /*13560*/  BSYNC B8 ;  /* 0x0000000000087941 */ /* 0x000fea0003800000 */
.L_x_4299:
[----:B---3--:R-:W3:Y:S01]  /*13570*/  LDL.LU R0, [R1+0x5c] ;  /* 0x00005c0001007983 */ /* 0x008ee20000300800 */
[----:B------:R-:W-:Y:S01]  /*13580*/  BSSY B0, `(.L_x_4424) ;  /* 0x000000b000007945 */ /* 0x000fe20003800000 */
[----:B------:R-:W4:Y:S01]  /*13590*/  S2R R5, SR_CgaCtaId ;  /* 0x0000000000057919 */ /* 0x000f220000008800 */
[----:B---3--:R-:W-:-:S05]  /*135a0*/  VIADD R0, R0, 0x1 ;  /* 0x0000000100007836 */ /* 0x008fca0000000000 */
[----:B------:R-:W-:-:S04]  /*135b0*/  LEA.HI R2, R0, R0, RZ, 0x1 ;  /* 0x0000000000027211 */ /* 0x000fc800078f08ff */
[----:B01----:R-:W-:Y:S02]  /*135c0*/  LOP3.LUT R3, R2, 0xfffffffe, RZ, 0xc0, !PT ;  /* 0xfffffffe02037812 */ /* 0x003fe400078ec0ff */
[----:B------:R-:W-:-:S03]  /*135d0*/  MOV R2, 0x400 ;  /* 0x0000040000027802 */ /* 0x000fc60000000f00 */
[----:B------:R-:W-:Y:S01]  /*135e0*/  IMAD.IADD R0, R0, 0x1, -R3 ;  /* 0x0000000100007824 */ /* 0x000fe200078e0a03 */
[----:B----4-:R-:W-:-:S04]  /*135f0*/  LEA R9, R5, R2, 0x18 ;  /* 0x0000000205097211 */ /* 0x010fc800078ec0ff */
[----:B------:R-:W-:-:S04]  /*13600*/  SHF.L.U32 R0, R0, 0x1f, RZ ;  /* 0x0000001f00007819 */ /* 0x000fc800000006ff */
[----:B------:R-:W0:Y:S02]  /*13610*/  SYNCS.PHASECHK.TRANS64.TRYWAIT P0, [R9+URZ+0x38820], R0 ;  /* 0x03882000090075a7 */ /* 0x000e24000800017f */
[----:B0-----:R-:W-:Y:S05]  /*13620*/  @!P0 BRA `(.L_x_4425) ;  /* 0x0000002000f48947 */ /* 0x001fea0003800000 */
.L_x_4494:
[----:B------:R-:W-:Y:S05]  /*13630*/  BSYNC B0 ;  /* 0x0000000000007941 */ /* 0x000fea0003800000 */
.L_x_4424:
[----:B------:R-:W-:-:S03]  /*13640*/  UMOV UR4, 0xffffffff ;  /* 0xffffffff00047882 */ /* 0x000fc60000000000 */
[----:B------:R-:W-:Y:S05]  /*13650*/  BRA.DIV UR4, `(.L_x_4426) ;  /* 0x0000002204fc7947 */ /* 0x000fea000b800000 */
[----:B0-----:R-:W0:Y:S02]  /*13660*/  S2R R0, SR_TID.X ;  /* 0x0000000000007919 */ /* 0x001e240000002100 */
[----:B0-----:R-:W-:-:S04]  /*13670*/  SHF.R.U32.HI R0, RZ, 0x5, R0 ;  /* 0x00000005ff007819 */ /* 0x001fc80000011600 */
[----:B------:R-:W-:-:S05]  /*13680*/  LOP3.LUT R0, R0, 0x3, RZ, 0xc0, !PT ;  /* 0x0000000300007812 */ /* 0x000fca00078ec0ff */
[----:B------:R0:W1:Y:S02]  /*13690*/  SHFL.IDX PT, R14, R0, RZ, 0x1f ;  /* 0x00001fff000e7589 */ /* 0x00006400000e0000 */
.L_x_4497:
[----:B-1----:R-:W-:Y:S01]  /*136a0*/  ISETP.NE.AND P0, PT, R14, RZ, PT ;  /* 0x000000ff0e00720c */ /* 0x002fe20003f05270 */
[----:B------:R-:W-:-:S12]  /*136b0*/  BSSY B0, `(.L_x_4427) ;  /* 0x0000020000007945 */ /* 0x000fd80003800000 */
[----:B------:R-:W-:Y:S05]  /*136c0*/  @P0 BRA `(.L_x_4428) ;  /* 0x0000000000780947 */ /* 0x000fea0003800000 */
[----:B------:R-:W-:-:S03]  /*136d0*/  UMOV UR4, 0xffffffff ;  /* 0xffffffff00047882 */ /* 0x000fc60000000000 */
[----:B------:R-:W-:Y:S05]  /*136e0*/  BRA.DIV UR4, `(.L_x_4429) ;  /* 0x00000026040c7947 */ /* 0x000fea000b800000 */
[----:B------:R-:W-:-:S13]  /*136f0*/  ELECT P6, URZ, PT ;  /* 0x00000000003f782f */ /* 0x000fda00038c0000 */
.L_x_4500:
[----:B------:R-:W-:Y:S05]  /*13700*/  @!P6 BRA `(.L_x_4428) ;  /* 0x000000000068e947 */ /* 0x000fea0003800000 */
[----:B------:R-:W3:Y:S04]  /*13710*/  LDL R2, [R1+0xc] ;  /* 0x00000c0001027983 */ /* 0x000ee80000100800 */
[----:B------:R-:W4:Y:S01]  /*13720*/  LDL.LU R6, [R1+0x18] ;  /* 0x0000180001067983 */ /* 0x000f220000300800 */
[----:B0-----:R-:W-:-:S04]  /*13730*/  VIADD R0, R9, 0x38840 ;  /* 0x0003884009007836 */ /* 0x001fc80000000000 */
[C---:B---3--:R-:W-:Y:S02]  /*13740*/  IMAD R5, R2.reuse, 0x8, R0 ;  /* 0x0000000802057824 */ /* 0x048fe400078e0200 */
[----:B------:R-:W-:Y:S01]  /*13750*/  VIADD R2, R2, 0x1 ;  /* 0x0000000102027836 */ /* 0x000fe20000000000 */
[----:B----4-:R-:W-:-:S04]  /*13760*/  SHF.L.U32 R4, R6, 0x1f, RZ ;  /* 0x0000001f06047819 */ /* 0x010fc800000006ff */
[----:B------:R-:W-:Y:S01]  /*13770*/  ISETP.NE.AND P1, PT, R2, 0x2, PT ;  /* 0x000000020200780c */ /* 0x000fe20003f25270 */
[----:B------:R-:W0:Y:S03]  /*13780*/  SYNCS.PHASECHK.TRANS64.TRYWAIT P0, [R5+URZ], R4 ;  /* 0x00000004050075a7 */ /* 0x000e26000800017f */
[----:B------:R-:W-:-:S04]  /*13790*/  SEL R3, RZ, 0x1, P1 ;  /* 0x00000001ff037807 */ /* 0x000fc80000800000 */
[----:B------:R-:W-:Y:S02]  /*137a0*/  LOP3.LUT R6, R6, R3, RZ, 0x3c, !PT ;  /* 0x0000000306067212 */ /* 0x000fe400078e3cff */
[----:B------:R-:W-:Y:S02]  /*137b0*/  SEL R3, R2, RZ, P1 ;  /* 0x000000ff02037207 */ /* 0x000fe40000800000 */
[----:B------:R-:W-:-:S03]  /*137c0*/  SHF.L.U32 R2, R6, 0x1f, RZ ;  /* 0x0000001f06027819 */ /* 0x000fc600000006ff */
[----:B------:R-:W-:Y:S01]  /*137d0*/  IMAD R7, R3, 0x8, R0 ;  /* 0x0000000803077824 */ /* 0x000fe200078e0200 */
[----:B0-----:R-:W-:Y:S06]  /*137e0*/  @!P0 BRA `(.L_x_4430) ;  /* 0x0000002000ec8947 */ /* 0x001fec0003800000 */
.L_x_4501:
[----:B------:R-:W0:Y:S01]  /*137f0*/  LDL.LU R6, [R1+0xc] ;  /* 0x00000c0001067983 */ /* 0x000e220000300800 */
[----:B------:R-:W1:Y:S01]  /*13800*/  SYNCS.PHASECHK.TRANS64.TRYWAIT P0, [R7+URZ], R2 ;  /* 0x00000002070075a7 */ /* 0x000e62000800017f */
[----:B------:R-:W-:-:S04]  /*13810*/  VIADD R0, R9, 0x38860 ;  /* 0x0003886009007836 */ /* 0x000fc80000000000 */
[----:B0-----:R-:W-:Y:S01]  /*13820*/  IMAD R5, R6, 0x8, R0 ;  /* 0x0000000806057824 */ /* 0x001fe200078e0200 */
[----:B-1----:R-:W-:Y:S06]  /*13830*/  @!P0 BRA `(.L_x_4431) ;  /* 0x0000002000ec8947 */ /* 0x002fec0003800000 */
.L_x_4502:
[----:B------:R-:W1:Y:S02]  /*13840*/  SYNCS.PHASECHK.TRANS64.TRYWAIT P0, [R5+URZ], R4 ;  /* 0x00000004050075a7 */ /* 0x000e64000800017f */
[----:B-1----:R-:W-:Y:S05]  /*13850*/  @!P0 BRA `(.L_x_4432) ;  /* 0x0000002000f88947 */ /* 0x002fea0003800000 */
.L_x_4503:
[----:B------:R-:W-:-:S07]  /*13860*/  IMAD R3, R3, 0x8, R0 ;  /* 0x0000000803037824 */ /* 0x000fce00078e0200 */
.L_x_4433:
[----:B---3--:R3:W4:Y:S02]  /*13870*/  SYNCS.PHASECHK.TRANS64.TRYWAIT P0, [R3+URZ], R2 ;  /* 0x00000002030075a7 */ /* 0x008724000800017f */
[----:B----4-:R-:W-:Y:S05]  /*13880*/  @!P0 NANOSLEEP.SYNCS 0x989680 ;  /* 0x009896800000895d */ /* 0x010fea0003900000 */
[----:B------:R-:W4:Y:S02]  /*13890*/  @!P0 SYNCS.PHASECHK.TRANS64 P0, [R3+URZ], R2 ;  /* 0x00000002030085a7 */ /* 0x000f24000800007f */
[----:B----4-:R-:W-:Y:S05]  /*138a0*/  @!P0 BRA `(.L_x_4433) ;  /* 0xfffffffc00f08947 */ /* 0x010fea000383ffff */
.L_x_4428:
[----:B------:R-:W-:Y:S05]  /*138b0*/  BSYNC B0 ;  /* 0x0000000000007941 */ /* 0x000fea0003800000 */
.L_x_4427:
[----:B------:R-:W-:Y:S05]  /*138c0*/  EXIT ;  /* 0x000000000000794d */ /* 0x000fea0003800000 */
.L_x_4257:
[----:B0-----:R-:W-:-:S04]  /*138d0*/  IMAD.U32 R0, RZ, RZ, UR37 ;  /* 0x00000025ff007e24 */ /* 0x001fc8000f8e00ff */
[----:B------:R0:W1:Y:S03]  /*138e0*/  SYNCS.PHASECHK.TRANS64.TRYWAIT P1, [R0+URZ+0x38800], R3 ;  /* 0x03880003000075a7 */ /* 0x000066000802017f */
[----:B-1----:R-:W-:Y:S05]  /*138f0*/  @!P1 NANOSLEEP.SYNCS 0x989680 ;  /* 0x009896800000995d */ /* 0x002fea0003900000 */
[----:B------:R-:W1:Y:S02]  /*13900*/  @!P1 SYNCS.PHASECHK.TRANS64 P1, [R0+URZ+0x38800], R3 ;  /* 0x03880003000095a7 */ /* 0x000e64000802007f */
[----:B-1----:R-:W-:Y:S05]  /*13910*/  @!P1 BRA `(.L_x_4257) ;  /* 0xfffffffc00ec9947 */ /* 0x002fea000383ffff */
[----:B------:R-:W-:Y:S05]  /*13920*/  BRA `(.L_x_4434) ;  /* 0xfffffef8001c7947 */ /* 0x000fea000383ffff */
.L_x_4261:
[----:B--2---:R2:W3:Y:S02]  /*13930*/  SYNCS.PHASECHK.TRANS64.TRYWAIT P1, [R4+URZ+0x38830], R5 ;  /* 0x03883005040075a7 */ /* 0x0044e4000802017f */
[----:B---3--:R-:W-:Y:S05]  /*13940*/  @!P1 NANOSLEEP.SYNCS 0x989680 ;  /* 0x009896800000995d */ /* 0x008fea0003900000 */
[----:B------:R-:W3:Y:S02]  /*13950*/  @!P1 SYNCS.PHASECHK.TRANS64 P1, [R4+URZ+0x38830], R5 ;  /* 0x03883005040095a7 */ /* 0x000ee4000802007f */
[----:B---3--:R-:W-:Y:S05]  /*13960*/  @!P1 BRA `(.L_x_4261) ;  /* 0xfffffffc00f09947 */ /* 0x008fea000383ffff */
[----:B------:R-:W-:Y:S05]  /*13970*/  BRA `(.L_x_4260) ;  /* 0xfffffef800347947 */ /* 0x000fea000383ffff */
.L_x_4262:
[----:B0-----:R-:W-:-:S04]  /*13980*/  IMAD.U32 R6, RZ, RZ, UR37 ;  /* 0x00000025ff067e24 */ /* 0x001fc8000f8e00ff */
[----:B------:R0:W3:Y:S03]  /*13990*/  SYNCS.PHASECHK.TRANS64.TRYWAIT P1, [R6+URZ+0x38810], R3 ;  /* 0x03881003060075a7 */ /* 0x0000e6000802017f */
[----:B---3--:R-:W-:Y:S05]  /*139a0*/  @!P1 NANOSLEEP.SYNCS 0x989680 ;  /* 0x009896800000995d */ /* 0x008fea0003900000 */
[----:B------:R-:W3:Y:S02]  /*139b0*/  @!P1 SYNCS.PHASECHK.TRANS64 P1, [R6+URZ+0x38810], R3 ;  /* 0x03881003060095a7 */ /* 0x000ee4000802007f */
[----:B---3--:R-:W-:Y:S05]  /*139c0*/  @!P1 BRA `(.L_x_4262) ;  /* 0xfffffffc00ec9947 */ /* 0x008fea000383ffff */
[----:B------:R-:W-:Y:S05]  /*139d0*/  BRA `(.L_x_4435) ;  /* 0xfffffef800bc7947 */ /* 0x000fea000383ffff */
.L_x_4266:
[----:B----4-:R4:W0:Y:S02]  /*139e0*/  SYNCS.PHASECHK.TRANS64.TRYWAIT P1, [R4+URZ+0x38850], R5 ;  /* 0x03885005040075a7 */ /* 0x010824000802017f */
[----:B0-----:R-:W-:Y:S05]  /*139f0*/  @!P1 NANOSLEEP.SYNCS 0x989680 ;  /* 0x009896800000995d */ /* 0x001fea0003900000 */
[----:B------:R-:W0:Y:S02]  /*13a00*/  @!P1 SYNCS.PHASECHK.TRANS64 P1, [R4+URZ+0x38850], R5 ;  /* 0x03885005040095a7 */ /* 0x000e24000802007f */
[----:B0-----:R-:W-:Y:S05]  /*13a10*/  @!P1 BRA `(.L_x_4266) ;  /* 0xfffffffc00f09947 */ /* 0x001fea000383ffff */
[----:B------:R-:W-:Y:S05]  /*13a20*/  BRA `(.L_x_4265) ;  /* 0xfffffef800c87947 */ /* 0x000fea000383ffff */
.L_x_4271:
[----:B-1----:R-:W-:-:S04]  /*13a30*/  IMAD.U32 R10, RZ, RZ, UR5 ;  /* 0x00000005ff0a7e24 */ /* 0x002fc8000f8e00ff */
[----:B------:R1:W2:Y:S03]  /*13a40*/  SYNCS.PHASECHK.TRANS64.TRYWAIT P3, [R10+URZ+0x38830], R3 ;  /* 0x038830030a0075a7 */ /* 0x0002a6000806017f */
[----:B--2---:R-:W-:Y:S05]  /*13a50*/  @!P3 NANOSLEEP.SYNCS 0x989680 ;  /* 0x009896800000b95d */ /* 0x004fea0003900000 */
[----:B------:R-:W2:Y:S02]  /*13a60*/  @!P3 SYNCS.PHASECHK.TRANS64 P3, [R10+URZ+0x38830], R3 ;  /* 0x038830030a00b5a7 */ /* 0x000ea4000806007f */
[----:B--2---:R-:W-:Y:S05]  /*13a70*/  @!P3 BRA `(.L_x_4271) ;  /* 0xfffffffc00ecb947 */ /* 0x004fea000383ffff */
[----:B------:R-:W-:Y:S05]  /*13a80*/  BRA `(.L_x_4270) ;  /* 0xffffff1c00487947 */ /* 0x000fea000383ffff */
.L_x_4275:
[----:B-1----:R-:W-:-:S04]  /*13a90*/  IMAD.U32 R10, RZ, RZ, UR5 ;  /* 0x00000005ff0a7e24 */ /* 0x002fc8000f8e00ff */
[----:B------:R1:W3:Y:S03]  /*13aa0*/  SYNCS.PHASECHK.TRANS64.TRYWAIT P3, [R10+URZ+0x38850], R3 ;  /* 0x038850030a0075a7 */ /* 0x0002e6000806017f */
[----:B---3--:R-:W-:Y:S05]  /*13ab0*/  @!P3 NANOSLEEP.SYNCS 0x989680 ;  /* 0x009896800000b95d */ /* 0x008fea0003900000 */
[----:B------:R-:W3:Y:S02]  /*13ac0*/  @!P3 SYNCS.PHASECHK.TRANS64 P3, [R10+URZ+0x38850], R3 ;  /* 0x038850030a00b5a7 */ /* 0x000ee4000806007f */
[----:B---3--:R-:W-:Y:S05]  /*13ad0*/  @!P3 BRA `(.L_x_4275) ;  /* 0xfffffffc00ecb947 */ /* 0x008fea000383ffff */
[----:B------:R-:W-:Y:S05]  /*13ae0*/  BRA `(.L_x_4274) ;  /* 0xffffff1c00b87947 */ /* 0x000fea000383ffff */
.L_x_4311:
        /* <DEDUP_REMOVED lines=11> */
.L_x_4437:
[----:B------:R-:W-:Y:S05]  /*13ba0*/  BSYNC B0 ;  /* 0x0000000000007941 */ /* 0x000fea0003800000 */
.L_x_4436:
[----:B------:R-:W-:Y:S05]  /*13bb0*/  BRA `(.L_x_4438) ;  /* 0xffffff94009c7947 */ /* 0x000fea000383ffff */
.L_x_4313:
[----:B------:R-:W-:Y:S01]  /*13bc0*/  BSSY B0, `(.L_x_4439) ;  /* 0x0000006000007945 */ /* 0x000fe20003800000 */
[----:B------:R-:W-:-:S07]  /*13bd0*/  IMAD.MOV.U32 R15, RZ, RZ, -0x1 ;  /* 0xffffffffff0f7424 */ /* 0x000fce00078e00ff */
[----:B01----:R-:W-:Y:S05]  /*13be0*/  WARPSYNC.COLLECTIVE R15, `(.L_x_4440) ;  /* 0x000000000f0c7348 */ /* 0x003fea0003c00000 */
[----:B------:R-:W-:Y:S02]  /*13bf0*/  ELECT P6, UR62, PT ;  /* 0x00000000003e782f */ /* 0x000fe400038c0000 */
[----:B------:R-:W-:Y:S01]  /*13c00*/  MOV R14, UR62 ;  /* 0x0000003e000e7c02 */ /* 0x000fe20008000f00 */
[----:B01----:R-:W-:Y:S10]  /*13c10*/  ENDCOLLECTIVE ;  /* 0x000000000000791b */ /* 0x003ff40003800000 */
.L_x_4440:
[----:B------:R-:W-:Y:S05]  /*13c20*/  BSYNC B0 ;  /* 0x0000000000007941 */ /* 0x000fea0003800000 */
.L_x_4439:
[----:B------:R-:W-:Y:S05]  /*13c30*/  BRA `(.L_x_4441) ;  /* 0xffffff9400a87947 */ /* 0x000fea000383ffff */
.L_x_4315:
[----:B-1----:R1:W2:Y:S02]  /*13c40*/  SYNCS.PHASECHK.TRANS64.TRYWAIT P0, [R0+URZ+0x38840], R2 ;  /* 0x03884002000075a7 */ /* 0x0022a4000800017f */
[----:B--2---:R-:W-:Y:S05]  /*13c50*/  @!P0 NANOSLEEP.SYNCS 0x989680 ;  /* 0x009896800000895d */ /* 0x004fea0003900000 */
[----:B------:R-:W2:Y:S02]  /*13c60*/  @!P0 SYNCS.PHASECHK.TRANS64 P0, [R0+URZ+0x38840], R2 ;  /* 0x03884002000085a7 */ /* 0x000ea4000800007f */
[----:B--2---:R-:W-:Y:S05]  /*13c70*/  @!P0 BRA `(.L_x_4315) ;  /* 0xfffffffc00f08947 */ /* 0x004fea000383ffff */
[----:B------:R-:W-:Y:S05]  /*13c80*/  BRA `(.L_x_4442) ;  /* 0xffffff9800147947 */ /* 0x000fea000383ffff */
.L_x_4319:
[----:B------:R0:W5:Y:S01]  /*13c90*/  LDL R6, [R1+0x38] ;  /* 0x0000380001067983 */ /* 0x0001620000100800 */
[----:B------:R-:W-:Y:S02]  /*13ca0*/  IMAD.MOV.U32 R13, RZ, RZ, R2 ;  /* 0x000000ffff0d7224 */ /* 0x000fe400078e0002 */
[----:B------:R-:W-:Y:S02]  /*13cb0*/  IMAD.MOV.U32 R12, RZ, RZ, RZ ;  /* 0x000000ffff0c7224 */ /* 0x000fe400078e00ff */
[----:B------:R-:W-:Y:S02]  /*13cc0*/  IMAD.MOV.U32 R11, RZ, RZ, 0x181f ;  /* 0x0000181fff0b7424 */ /* 0x000fe400078e00ff */
[----:B------:R-:W-:Y:S02]  /*13cd0*/  IMAD.MOV.U32 R15, RZ, RZ, -0x1 ;  /* 0xffffffffff0f7424 */ /* 0x000fe400078e00ff */
[----:B0-----:R-:W-:-:S07]  /*13ce0*/  IMAD R17, R17, 0x40, R8 ;  /* 0x0000004011117824 */ /* 0x001fce00078e0208 */
[----:B-----5:R-:W-:Y:S05]  /*13cf0*/  WARPSYNC.COLLECTIVE R15, `(.L_x_4443) ;  /* 0x000000000f087348 */ /* 0x020fea0003c00000 */
[----:B------:R0:W1:Y:S02]  /*13d00*/  SHFL.IDX P6, R14, R13, R12, R11 ;  /* 0x0000000c0d0e7389 */ /* 0x00006400000c000b */
[----:B01---5:R-:W-:Y:S01]  /*13d10*/  ENDCOLLECTIVE ;  /* 0x000000000000791b */ /* 0x023fe20003800000 */
.L_x_4443:
[----:B------:R-:W-:Y:S02]  /*13d20*/  IMAD.MOV.U32 R13, RZ, RZ, R3 ;  /* 0x000000ffff0d7224 */ /* 0x000fe400078e0003 */
[----:B------:R-:W-:-:S07]  /*13d30*/  IMAD.MOV.U32 R4, RZ, RZ, R14 ;  /* 0x000000ffff047224 */ /* 0x000fce00078e000e */
[----:B------:R-:W-:Y:S05]  /*13d40*/  WARPSYNC.COLLECTIVE R15, `(.L_x_4444) ;  /* 0x000000000f087348 */ /* 0x000fea0003c00000 */
[----:B------:R0:W1:Y:S02]  /*13d50*/  SHFL.IDX P6, R14, R13, R12, R11 ;  /* 0x0000000c0d0e7389 */ /* 0x00006400000c000b */
[----:B01----:R-:W-:Y:S01]  /*13d60*/  ENDCOLLECTIVE ;  /* 0x000000000000791b */ /* 0x003fe20003800000 */
.L_x_4444:
[----:B------:R-:W-:Y:S02]  /*13d70*/  IMAD.MOV.U32 R13, RZ, RZ, R2 ;  /* 0x000000ffff0d7224 */ /* 0x000fe400078e0002 */
[----:B------:R-:W-:Y:S02]  /*13d80*/  IMAD.MOV.U32 R12, RZ, RZ, 0x1 ;  /* 0x00000001ff0c7424 */ /* 0x000fe400078e00ff */
[----:B------:R-:W-:-:S07]  /*13d90*/  IMAD.MOV.U32 R5, RZ, RZ, R14 ;  /* 0x000000ffff057224 */ /* 0x000fce00078e000e */
[----:B------:R-:W-:Y:S05]  /*13da0*/  WARPSYNC.COLLECTIVE R15, `(.L_x_4445) ;  /* 0x000000000f087348 */ /* 0x000fea0003c00000 */
[----:B------:R0:W1:Y:S02]  /*13db0*/  SHFL.IDX P6, R14, R13, R12, R11 ;  /* 0x0000000c0d0e7389 */ /* 0x00006400000c000b */
[----:B01----:R-:W-:Y:S01]  /*13dc0*/  ENDCOLLECTIVE ;  /* 0x000000000000791b */ /* 0x003fe20003800000 */
.L_x_4445:
[----:B------:R-:W-:Y:S02]  /*13dd0*/  IMAD.MOV.U32 R13, RZ, RZ, R3 ;  /* 0x000000ffff0d7224 */ /* 0x000fe400078e0003 */
[----:B------:R-:W-:Y:S02]  /*13de0*/  IMAD R0, R6, R7, RZ ;  /* 0x0000000706007224 */ /* 0x000fe400078e02ff */
[----:B------:R-:W-:-:S07]  /*13df0*/  IMAD.MOV.U32 R6, RZ, RZ, R14 ;  /* 0x000000ffff067224 */ /* 0x000fce00078e000e */
[----:B------:R-:W-:Y:S05]  /*13e00*/  WARPSYNC.COLLECTIVE R15, `(.L_x_4446) ;  /* 0x000000000f087348 */ /* 0x000fea0003c00000 */
[----:B------:R0:W1:Y:S02]  /*13e10*/  SHFL.IDX P6, R14, R13, R12, R11 ;  /* 0x0000000c0d0e7389 */ /* 0x00006400000c000b */
[----:B01----:R-:W-:Y:S01]  /*13e20*/  ENDCOLLECTIVE ;  /* 0x000000000000791b */ /* 0x003fe20003800000 */
.L_x_4446:
[C---:B------:R-:W-:Y:S01]  /*13e30*/  ISETP.GE.AND P1, PT, R17.reuse, R0, PT ;  /* 0x000000001100720c */ /* 0x040fe20003f26270 */
[----:B------:R-:W-:-:S05]  /*13e40*/  VIADD R7, R17, 0x10 ;  /* 0x0000001011077836 */ /* 0x000fca0000000000 */
[----:B------:R0:W-:Y:S07]  /*13e50*/  STL [R1+0x4c], R7 ;  /* 0x00004c0701007387 */ /* 0x0001ee0000100800 */
[----:B------:R-:W-:Y:S01]  /*13e60*/  @!P1 LEA R5, P2, R10, R5, 0x1 ;  /* 0x000000050a059211 */ /* 0x000fe200078408ff */
[----:B------:R-:W-:Y:S02]  /*13e70*/  IMAD.MOV.U32 R13, RZ, RZ, R2 ;  /* 0x000000ffff0d7224 */ /* 0x000fe400078e0002 */
[----:B------:R-:W-:-:S02]  /*13e80*/  IMAD.MOV.U32 R12, RZ, RZ, 0x2 ;  /* 0x00000002ff0c7424 */ /* 0x000fc400078e00ff */
[----:B------:R-:W-:-:S05]  /*13e90*/  @!P1 IMAD.X R4, RZ, RZ, R4, P2 ;  /* 0x000000ffff049224 */ /* 0x000fca00010e0604 */
[----:B------:R-:W-:-:S04]  /*13ea0*/  @!P1 LOP3.LUT R5, R5, R4, RZ, 0x3c, !PT ;  /* 0x0000000405059212 */ /* 0x000fc800078e3cff */
[----:B------:R-:W-:-:S04]  /*13eb0*/  @!P1 LOP3.LUT R4, R5, R4, RZ, 0x3c, !PT ;  /* 0x0000000405049212 */ /* 0x000fc800078e3cff */
[----:B------:R-:W-:-:S05]  /*13ec0*/  @!P1 LOP3.LUT R5, R5, R4, RZ, 0x3c, !PT ;  /* 0x0000000405059212 */ /* 0x000fca00078e3cff */
[----:B------:R-:W-:Y:S01]  /*13ed0*/  @!PT LDS RZ, [RZ] ;  /* 0x00000000fffff984 */ /* 0x000fe20000000800 */
[----:B------:R-:W-:Y:S01]  /*13ee0*/  @!PT LDS RZ, [RZ] ;  /* 0x00000000fffff984 */ /* 0x000fe20000000800 */
[----:B------:R-:W-:Y:S01]  /*13ef0*/  @!PT LDS RZ, [RZ] ;  /* 0x00000000fffff984 */ /* 0x000fe20000000800 */
[----:B------:R1:W-:Y:S01]  /*13f00*/  @!P1 LDGSTS.E.BYPASS.LTC128B.128 [R9+0x20400], desc[UR38][R4.64], !P0 ;  /* 0x2040000004099fae */ /* 0x0003e2000c101d66 */
[----:B------:R-:W-:Y:S01]  /*13f10*/  ISETP.GE.AND P1, PT, R7, R0, PT ;  /* 0x000000000700720c */ /* 0x000fe20003f26270 */
[----:B0-----:R-:W-:-:S05]  /*13f20*/  VIADD R7, R17, 0x20 ;  /* 0x0000002011077836 */ /* 0x001fca0000000000 */
[----:B------:R0:W-:Y:S01]  /*13f30*/  STL [R1+0x58], R7 ;  /* 0x0000580701007387 */ /* 0x0001e20000100800 */
[----:B-1----:R-:W-:-:S07]  /*13f40*/  IMAD.MOV.U32 R4, RZ, RZ, R14 ;  /* 0x000000ffff047224 */ /* 0x002fce00078e000e */
[----:B0-----:R-:W-:Y:S05]  /*13f50*/  WARPSYNC.COLLECTIVE R15, `(.L_x_4447) ;  /* 0x000000000f087348 */ /* 0x001fea0003c00000 */
[----:B------:R1:W2:Y:S02]  /*13f60*/  SHFL.IDX P6, R14, R13, R12, R11 ;  /* 0x0000000c0d0e7389 */ /* 0x0002a400000c000b */
[----:B012---:R-:W-:Y:S01]  /*13f70*/  ENDCOLLECTIVE ;  /* 0x000000000000791b */ /* 0x007fe20003800000 */
.L_x_4447:
        /* <DEDUP_REMOVED lines=10> */
.L_x_4448:
        /* <DEDUP_REMOVED lines=11> */
.L_x_4449:
        /* <DEDUP_REMOVED lines=14> */
.L_x_4450:
[----:B------:R-:W-:Y:S01]  /*141b0*/  IMAD.MOV.U32 R3, RZ, RZ, R14 ;  /* 0x000000ffff037224 */ /* 0x000fe200078e000e */
[----:B------:R-:W-:Y:S06]  /*141c0*/  BRA `(.L_x_4451) ;  /* 0xffffff9c007c7947 */ /* 0x000fec000383ffff */
.L_x_4323:
[----:B------:R-:W2:Y:S04]  /*141d0*/  LDL.LU R12, [R1+0x38] ;  /* 0x00003800010c7983 */ /* 0x000ea80000300800 */
[----:B------:R-:W3:Y:S04]  /*141e0*/  LDL.LU R11, [R1+0x4c] ;  /* 0x00004c00010b7983 */ /* 0x000ee80000300800 */
[----:B------:R-:W4:Y:S04]  /*141f0*/  LDL.LU R9, [R1+0x58] ;  /* 0x0000580001097983 */ /* 0x000f280000300800 */
[----:B------:R-:W5:Y:S01]  /*14200*/  LDL.LU R8, [R1+0x8] ;  /* 0x0000080001087983 */ /* 0x000f620000300800 */
[----:B------:R-:W-:Y:S01]  /*14210*/  BSSY B0, `(.L_x_4452) ;  /* 0x0000017000007945 */ /* 0x000fe20003800000 */
[----:B------:R-:W-:-:S02]  /*14220*/  IMAD.MOV.U32 R13, RZ, RZ, R4 ;  /* 0x000000ffff0d7224 */ /* 0x000fc400078e0004 */
[----:B------:R-:W-:Y:S02]  /*14230*/  IMAD.MOV.U32 R15, RZ, RZ, -0x1 ;  /* 0xffffffffff0f7424 */ /* 0x000fe400078e00ff */
[----:B--2---:R-:W-:Y:S02]  /*14240*/  IMAD R7, R12, R7, RZ ;  /* 0x000000070c077224 */ /* 0x004fe400078e02ff */
[----:B------:R-:W-:-:S03]  /*14250*/  IMAD.MOV.U32 R12, RZ, RZ, RZ ;  /* 0x000000ffff0c7224 */ /* 0x000fc600078e00ff */
[-C--:B------:R-:W-:Y:S02]  /*14260*/  ISETP.GE.AND P2, PT, R17, R7.reuse, PT ;  /* 0x000000071100720c */ /* 0x080fe40003f46270 */
[-C--:B---3--:R-:W-:Y:S01]  /*14270*/  ISETP.GE.AND P3, PT, R11, R7.reuse, PT ;  /* 0x000000070b00720c */ /* 0x088fe20003f66270 */
[----:B------:R-:W-:Y:S01]  /*14280*/  IMAD.MOV.U32 R11, RZ, RZ, 0x181f ;  /* 0x0000181fff0b7424 */ /* 0x000fe200078e00ff */
[----:B----4-:R-:W-:Y:S02]  /*14290*/  ISETP.GE.AND P4, PT, R9, R7, PT ;  /* 0x000000070900720c */ /* 0x010fe40003f86270 */
[----:B-----5:R-:W-:-:S07]  /*142a0*/  LOP3.LUT R8, R8, 0xffffffdf, RZ, 0xc0, !PT ;  /* 0xffffffdf08087812 */ /* 0x020fce00078ec0ff */
[----:B------:R-:W-:-:S04]  /*142b0*/  @!P2 LOP3.LUT R2, R5, 0x40, RZ, 0xc0, !PT ;  /* 0x000000400502a812 */ /* 0x000fc800078ec0ff */
[----:B------:R-:W-:-:S04]  /*142c0*/  @!P2 SHF.R.U32.HI R2, RZ, 0x2, R2 ;  /* 0x00000002ff02a819 */ /* 0x000fc80000011602 */
[----:B------:R-:W-:Y:S02]  /*142d0*/  @!P2 ISETP.NE.U32.AND P6, PT, R2, RZ, PT ;  /* 0x000000ff0200a20c */ /* 0x000fe40003fc5070 */
[----:B------:R-:W-:-:S04]  /*142e0*/  @!P2 LOP3.LUT R2, R6, 0x80, RZ, 0xc0, !PT ;  /* 0x000000800602a812 */ /* 0x000fc800078ec0ff */
[----:B------:R-:W-:-:S07]  /*142f0*/  @!P2 SHF.R.U32.HI R2, RZ, 0x3, R2 ;  /* 0x00000003ff02a819 */ /* 0x000fce0000011602 */
[----:B------:R-:W-:Y:S02]  /*14300*/  @P6 LOP3.LUT R8, R8, 0x20, RZ, 0xfc, !PT ;  /* 0x0000002008086812 */ /* 0x000fe400078efcff */
[----:B------:R-:W-:Y:S02]  /*14310*/  @!P2 ISETP.NE.U32.AND P6, PT, R2, RZ, PT ;  /* 0x000000ff0200a20c */ /* 0x000fe40003fc5070 */
[----:B------:R-:W-:-:S11]  /*14320*/  LOP3.LUT R8, R8, 0xffffffef, RZ, 0xc0, !PT ;  /* 0xffffffef08087812 */ /* 0x000fd600078ec0ff */
[----:B------:R-:W-:-:S05]  /*14330*/  @P6 LOP3.LUT R8, R8, 0x10, RZ, 0xfc, !PT ;  /* 0x0000001008086812 */ /* 0x000fca00078efcff */
[----:B------:R0:W-:Y:S02]  /*14340*/  STL [R1+0x8], R8 ;  /* 0x0000080801007387 */ /* 0x0001e40000100800 */
[----:B0-----:R-:W-:Y:S05]  /*14350*/  WARPSYNC.COLLECTIVE R15, `(.L_x_4453) ;  /* 0x000000000f087348 */ /* 0x001fea0003c00000 */
[----:B------:R1:W2:Y:S02]  /*14360*/  SHFL.IDX P6, R14, R13, R12, R11 ;  /* 0x0000000c0d0e7389 */ /* 0x0002a400000c000b */
[----:B012---:R-:W-:Y:S01]  /*14370*/  ENDCOLLECTIVE ;  /* 0x000000000000791b */ /* 0x007fe20003800000 */
.L_x_4453:
[----:B------:R-:W-:Y:S05]  /*14380*/  BSYNC B0 ;  /* 0x0000000000007941 */ /* 0x000fea0003800000 */
.L_x_4452:
[----:B------:R0:W-:Y:S04]  /*14390*/  STL [R1+0x68], R7 ;  /* 0x0000680701007387 */ /* 0x0001e80000100800 */
[----:B0-----:R0:W5:Y:S04]  /*143a0*/  LDL.LU R7, [R1+0x8] ;  /* 0x0000080001077983 */ /* 0x0011680000300800 */
[----:B------:R0:W5:Y:S01]  /*143b0*/  LDL R17, [R1+0x14] ;  /* 0x0000140001117983 */ /* 0x0001620000100800 */
[----:B------:R-:W-:Y:S02]  /*143c0*/  IMAD.MOV.U32 R13, RZ, RZ, R0 ;  /* 0x000000ffff0d7224 */ /* 0x000fe400078e0000 */
[----:B------:R-:W-:-:S02]  /*143d0*/  IMAD.MOV.U32 R12, RZ, RZ, RZ ;  /* 0x000000ffff0c7224 */ /* 0x000fc400078e00ff */
[----:B------:R-:W-:Y:S02]  /*143e0*/  IMAD.MOV.U32 R11, RZ, RZ, 0x181f ;  /* 0x0000181fff0b7424 */ /* 0x000fe400078e00ff */
[----:B------:R-:W-:Y:S02]  /*143f0*/  IMAD.MOV.U32 R15, RZ, RZ, -0x1 ;  /* 0xffffffffff0f7424 */ /* 0x000fe400078e00ff */
[----:B0-----:R-:W-:-:S07]  /*14400*/  IMAD.MOV.U32 R2, RZ, RZ, R14 ;  /* 0x000000ffff027224 */ /* 0x001fce00078e000e */
[----:B-----5:R-:W-:Y:S05]  /*14410*/  WARPSYNC.COLLECTIVE R15, `(.L_x_4454) ;  /* 0x000000000f087348 */ /* 0x020fea0003c00000 */
[----:B------:R0:W1:Y:S02]  /*14420*/  SHFL.IDX P6, R14, R13, R12, R11 ;  /* 0x0000000c0d0e7389 */ /* 0x00006400000c000b */
[----:B01---5:R-:W-:Y:S01]  /*14430*/  ENDCOLLECTIVE ;  /* 0x000000000000791b */ /* 0x023fe20003800000 */
.L_x_4454:
[----:B------:R-:W-:Y:S02]  /*14440*/  IMAD.MOV.U32 R13, RZ, RZ, R4 ;  /* 0x000000ffff0d7224 */ /* 0x000fe400078e0004 */
[----:B------:R-:W-:Y:S02]  /*14450*/  IMAD.MOV.U32 R12, RZ, RZ, 0x1 ;  /* 0x00000001ff0c7424 */ /* 0x000fe400078e00ff */
[----:B------:R-:W-:-:S05]  /*14460*/  IMAD.MOV.U32 R3, RZ, RZ, R14 ;  /* 0x000000ffff037224 */ /* 0x000fca00078e000e */
[----:B------:R-:W-:-:S05]  /*14470*/  @!P2 LEA R3, P6, R10, R3, 0x1 ;  /* 0x000000030a03a211 */ /* 0x000fca00078c08ff */
[----:B------:R-:W-:-:S05]  /*14480*/  @!P2 IMAD.X R2, RZ, RZ, R2, P6 ;  /* 0x000000ffff02a224 */ /* 0x000fca00030e0602 */
[----:B------:R-:W-:-:S04]  /*14490*/  @!P2 LOP3.LUT R3, R3, R2, RZ, 0x3c, !PT ;  /* 0x000000020303a212 */ /* 0x000fc800078e3cff */
[----:B------:R-:W-:-:S04]  /*144a0*/  @!P2 LOP3.LUT R2, R3, R2, RZ, 0x3c, !PT ;  /* 0x000000020302a212 */ /* 0x000fc800078e3cff */
[----:B------:R-:W-:Y:S02]  /*144b0*/  @!P2 LOP3.LUT R3, R3, R2, RZ, 0x3c, !PT ;  /* 0x000000020303a212 */ /* 0x000fe400078e3cff */
[----:B------:R-:W-:-:S04]  /*144c0*/  LOP3.LUT R7, R7, 0xffff7fff, RZ, 0xc0, !PT ;  /* 0xffff7fff07077812 */ /* 0x000fc800078ec0ff */
[----:B------:R-:W-:-:S04]  /*144d0*/  @P0 LOP3.LUT R7, R7, 0x8000, RZ, 0xfc, !PT ;  /* 0x0000800007070812 */ /* 0x000fc800078efcff */
[C---:B------:R-:W-:Y:S02]  /*144e0*/  LOP3.LUT P0, RZ, R7.reuse, 0x8, RZ, 0xc0, !PT ;  /* 0x0000000807ff7812 */ /* 0x040fe4000780c0ff */
[----:B------:R-:W-:-:S04]  /*144f0*/  LOP3.LUT R7, R7, 0xffffbfff, RZ, 0xc0, !PT ;  /* 0xffffbfff07077812 */ /* 0x000fc800078ec0ff */
[----:B------:R-:W-:-:S04]  /*14500*/  @P1 LOP3.LUT R7, R7, 0x4000, RZ, 0xfc, !PT ;  /* 0x0000400007071812 */ /* 0x000fc800078efcff */
[C---:B------:R-:W-:Y:S02]  /*14510*/  LOP3.LUT P1, RZ, R7.reuse, 0x4, RZ, 0xc0, !PT ;  /* 0x0000000407ff7812 */ /* 0x040fe4000782c0ff */
[----:B------:R-:W-:Y:S01]  /*14520*/  LOP3.LUT R7, R7, 0xffffdfff, RZ, 0xc0, !PT ;  /* 0xffffdfff07077812 */ /* 0x000fe200078ec0ff */
[----:B------:R-:W-:Y:S01]  /*14530*/  @!PT LDS RZ, [RZ] ;  /* 0x00000000fffff984 */ /* 0x000fe20000000800 */
[----:B------:R-:W-:Y:S01]  /*14540*/  @!PT LDS RZ, [RZ] ;  /* 0x00000000fffff984 */ /* 0x000fe20000000800 */
[----:B------:R-:W-:Y:S01]  /*14550*/  @!PT LDS RZ, [RZ] ;  /* 0x00000000fffff984 */ /* 0x000fe20000000800 */
[----:B------:R0:W-:Y:S03]  /*14560*/  @!P2 LDGSTS.E.BYPASS.LTC128B.128 [R17+0x26400], desc[UR38][R2.64], !P0 ;  /* 0x264000000211afae */ /* 0x0001e6000c101d66 */
[----:B------:R-:W-:-:S04]  /*14570*/  @P3 LOP3.LUT R7, R7, 0x2000, RZ, 0xfc, !PT ;  /* 0x0000200007073812 */ /* 0x000fc800078efcff */
[C---:B------:R-:W-:Y:S02]  /*14580*/  LOP3.LUT P3, RZ, R7.reuse, 0x2, RZ, 0xc0, !PT ;  /* 0x0000000207ff7812 */ /* 0x040fe4000786c0ff */
[----:B------:R-:W-:Y:S01]  /*14590*/  LOP3.LUT R7, R7, 0xfffffbff, RZ, 0xc0, !PT ;  /* 0xfffffbff07077812 */ /* 0x000fe200078ec0ff */
[----:B------:R0:W-:Y:S03]  /*145a0*/  @!P2 LDGSTS.E.BYPASS.LTC128B.128 [R17+0x28400], desc[UR38][R2.64+0x80], !P1 ;  /* 0x284000800211afae */ /* 0x0001e6000c901d66 */
[----:B------:R-:W-:-:S04]  /*145b0*/  @P4 LOP3.LUT R7, R7, 0x400, RZ, 0xfc, !PT ;  /* 0x0000040007074812 */ /* 0x000fc800078efcff */
[C---:B------:R-:W-:Y:S02]  /*145c0*/  LOP3.LUT P0, RZ, R7.reuse, 0x8000, RZ, 0xc0, !PT ;  /* 0x0000800007ff7812 */ /* 0x040fe4000780c0ff */
[C---:B------:R-:W-:Y:S01]  /*145d0*/  LOP3.LUT P1, RZ, R7.reuse, 0x4000, RZ, 0xc0, !PT ;  /* 0x0000400007ff7812 */ /* 0x040fe2000782c0ff */
[----:B------:R0:W-:Y:S01]  /*145e0*/  @!P2 LDGSTS.E.BYPASS.LTC128B.128 [R17+0x2a400], desc[UR38][R2.64+0x100], !P3 ;  /* 0x2a4001000211afae */ /* 0x0001e2000d901d66 */
[C---:B------:R-:W-:Y:S02]  /*145f0*/  LOP3.LUT P6, RZ, R7.reuse, 0x20, RZ, 0xc0, !PT ;  /* 0x0000002007ff7812 */ /* 0x040fe400078cc0ff */
[C---:B------:R-:W-:Y:S01]  /*14600*/  LOP3.LUT P3, RZ, R7.reuse, 0x2000, RZ, 0xc0, !PT ;  /* 0x0000200007ff7812 */ /* 0x040fe2000786c0ff */
[----:B------:R0:W-:Y:S01]  /*14610*/  @!P2 LDGSTS.E.BYPASS.LTC128B.128 [R17+0x2c400], desc[UR38][R2.64+0x180], !P5 ;  /* 0x2c4001800211afae */ /* 0x0001e2000e901d66 */
[C---:B------:R-:W-:Y:S02]  /*14620*/  LOP3.LUT P4, RZ, R7.reuse, 0x10, RZ, 0xc0, !PT ;  /* 0x0000001007ff7812 */ /* 0x040fe4000788c0ff */
[----:B------:R-:W-:-:S03]  /*14630*/  LOP3.LUT R7, R7, 0xfffff7ff, RZ, 0xc0, !PT ;  /* 0xfffff7ff07077812 */ /* 0x000fc600078ec0ff */
[----:B------:R0:W-:Y:S01]  /*14640*/  @!P2 LDGSTS.E.BYPASS.LTC128B.128 [R17+0x2e400], desc[UR38][R2.64+0x200], !P0 ;  /* 0x2e4002000211afae */ /* 0x0001e2000c101d66 */
[----:B------:R-:W-:-:S03]  /*14650*/  @P5 LOP3.LUT R7, R7, 0x800, RZ, 0xfc, !PT ;  /* 0x0000080007075812 */ /* 0x000fc600078efcff */
[----:B------:R0:W-:Y:S01]  /*14660*/  @!P2 LDGSTS.E.BYPASS.LTC128B.128 [R17+0x30400], desc[UR38][R2.64+0x280], !P1 ;  /* 0x304002800211afae */ /* 0x0001e2000c901d66 */
[----:B------:R-:W-:Y:S02]  /*14670*/  LOP3.LUT P5, RZ, R7, 0x4, RZ, 0xc0, !PT ;  /* 0x0000000407ff7812 */ /* 0x000fe400078ac0ff */
[----:B------:R-:W-:Y:S01]  /*14680*/  @!P3 LOP3.LUT R8, R5, 0x40, RZ, 0xc0, !PT ;  /* 0x000000400508b812 */ /* 0x000fe200078ec0ff */
[----:B------:R0:W-:Y:S01]  /*14690*/  @!P2 LDGSTS.E.BYPASS.LTC128B.128 [R17+0x32400], desc[UR38][R2.64+0x300], P6 ;  /* 0x324003000211afae */ /* 0x0001e2000b101d66 */
[----:B------:R-:W-:Y:S02]  /*146a0*/  LOP3.LUT R7, R7, 0xffffefff, RZ, 0xc0, !PT ;  /* 0xffffefff07077812 */ /* 0x000fe400078ec0ff */
[----:B------:R-:W-:-:S07]  /*146b0*/  @!P3 SHF.R.U32.HI R8, RZ, 0x2, R8 ;  /* 0x00000002ff08b819 */ /* 0x000fce0000011608 */
[----:B0-----:R-:W-:Y:S05]  /*146c0*/  WARPSYNC.COLLECTIVE R15, `(.L_x_4455) ;  /* 0x000000000f087348 */ /* 0x001fea0003c00000 */
[----:B------:R1:W2:Y:S02]  /*146d0*/  SHFL.IDX P6, R14, R13, R12, R11 ;  /* 0x0000000c0d0e7389 */ /* 0x0002a400000c000b */
[----:B012---:R-:W-:Y:S01]  /*146e0*/  ENDCOLLECTIVE ;  /* 0x000000000000791b */ /* 0x007fe20003800000 */
.L_x_4455:
[----:B------:R-:W-:Y:S01]  /*146f0*/  @!PT LDS RZ, [RZ] ;  /* 0x00000000fffff984 */ /* 0x000fe20000000800 */
[----:B------:R-:W-:Y:S01]  /*14700*/  @!PT LDS RZ, [RZ] ;  /* 0x00000000fffff984 */ /* 0x000fe20000000800 */
[----:B------:R-:W-:Y:S01]  /*14710*/  @!PT LDS RZ, [RZ] ;  /* 0x00000000fffff984 */ /* 0x000fe20000000800 */
[----:B------:R0:W-:Y:S01]  /*14720*/  @!P2 LDGSTS.E.BYPASS.LTC128B.128 [R17+0x34400], desc[UR38][R2.64+0x380], P4 ;  /* 0x344003800211afae */ /* 0x0001e2000a101d66 */
[----:B------:R-:W-:Y:S02]  /*14730*/  @!P3 ISETP.NE.U32.AND P2, PT, R8, RZ, PT ;  /* 0x000000ff0800b20c */ /* 0x000fe40003f45070 */
[----:B------:R-:W-:Y:S02]  /*14740*/  @P5 LOP3.LUT R7, R7, 0x1000, RZ, 0xfc, !PT ;  /* 0x0000100007075812 */ /* 0x000fe400078efcff */
[----:B------:R-:W-:Y:S02]  /*14750*/  @!P3 LOP3.LUT R8, R6, 0x80, RZ, 0xc0, !PT ;  /* 0x000000800608b812 */ /* 0x000fe400078ec0ff */
[C---:B------:R-:W-:Y:S02]  /*14760*/  LOP3.LUT P5, RZ, R7.reuse, 0x8, RZ, 0xc0, !PT ;  /* 0x0000000807ff7812 */ /* 0x040fe400078ac0ff */
[----:B------:R-:W-:Y:S01]  /*14770*/  LOP3.LUT R7, R7, 0xffffffdf, RZ, 0xc0, !PT ;  /* 0xffffffdf07077812 */ /* 0x000fe200078ec0ff */
[----:B------:R-:W-:Y:S01]  /*14780*/  IMAD.MOV.U32 R13, RZ, RZ, R0 ;  /* 0x000000ffff0d7224 */ /* 0x000fe200078e0000 */
[----:B------:R-:W-:-:S03]  /*14790*/  @!P3 SHF.R.U32.HI R8, RZ, 0x3, R8 ;  /* 0x00000003ff08b819 */ /* 0x000fc60000011608 */
[----:B------:R-:W-:Y:S02]  /*147a0*/  @P2 LOP3.LUT R7, R7, 0x20, RZ, 0xfc, !PT ;  /* 0x0000002007072812 */ /* 0x000fe400078efcff */
[----:B------:R-:W-:Y:S02]  /*147b0*/  @!P3 ISETP.NE.U32.AND P4, PT, R8, RZ, PT ;  /* 0x000000ff0800b20c */ /* 0x000fe40003f85070 */
[----:B------:R-:W1:Y:S01]  /*147c0*/  S2R R8, SR_TID.X ;  /* 0x0000000000087919 */ /* 0x000e620000002100 */
[----:B0-----:R-:W-:-:S10]  /*147d0*/  IMAD.MOV.U32 R9, RZ, RZ, R14 ;  /* 0x000000ffff097224 */ /* 0x001fd400078e000e */
[----:B-1----:R-:W-:Y:S05]  /*147e0*/  WARPSYNC.COLLECTIVE R15, `(.L_x_4456) ;  /* 0x000000000f087348 */ /* 0x002fea0003c00000 */
[----:B------:R0:W2:Y:S02]  /*147f0*/  SHFL.IDX P6, R14, R13, R12, R11 ;  /* 0x0000000c0d0e7389 */ /* 0x0000a400000c000b */
[----:B012---:R-:W-:Y:S01]  /*14800*/  ENDCOLLECTIVE ;  /* 0x000000000000791b */ /* 0x007fe20003800000 */
.L_x_4456:
[----:B------:R-:W-:Y:S02]  /*14810*/  IMAD.MOV.U32 R13, RZ, RZ, R4 ;  /* 0x000000ffff0d7224 */ /* 0x000fe400078e0004 */
[----:B------:R-:W-:Y:S01]  /*14820*/  IMAD.MOV.U32 R12, RZ, RZ, 0x2 ;  /* 0x00000002ff0c7424 */ /* 0x000fe200078e00ff */
[----:B------:R-:W-:Y:S02]  /*14830*/  @!P3 LEA R10, P2, R10, R14, 0x1 ;  /* 0x0000000e0a0ab211 */ /* 0x000fe400078408ff */
[----:B------:R-:W-:-:S03]  /*14840*/  LOP3.LUT P6, RZ, R7, 0x20, RZ, 0xc0, !PT ;  /* 0x0000002007ff7812 */ /* 0x000fc600078cc0ff */
[----:B------:R-:W-:Y:S01]  /*14850*/  @!P3 IMAD.X R9, RZ, RZ, R9, P2 ;  /* 0x000000ffff09b224 */ /* 0x000fe200010e0609 */
[----:B------:R-:W-:Y:S01]  /*14860*/  LOP3.LUT P2, RZ, R7, 0x2, RZ, 0xc0, !PT ;  /* 0x0000000207ff7812 */ /* 0x000fe2000784c0ff */
[----:B------:R-:W-:Y:S02]  /*14870*/  @!P3 IMAD.MOV.U32 R2, RZ, RZ, R10 ;  /* 0x000000ffff02b224 */ /* 0x000fe400078e000a */
[----:B------:R-:W-:-:S05]  /*14880*/  @!P3 IMAD.MOV.U32 R3, RZ, RZ, R9 ;  /* 0x000000ffff03b224 */ /* 0x000fca00078e0009 */
[----:B------:R-:W-:Y:S01]  /*14890*/  @!PT LDS RZ, [RZ] ;  /* 0x00000000fffff984 */ /* 0x000fe20000000800 */
[----:B------:R-:W-:Y:S01]  /*148a0*/  @!PT LDS RZ, [RZ] ;  /* 0x00000000fffff984 */ /* 0x000fe20000000800 */
[----:B------:R-:W-:Y:S01]  /*148b0*/  @!PT LDS RZ, [RZ] ;  /* 0x00000000fffff984 */ /* 0x000fe20000000800 */
[----:B------:R0:W-:Y:S01]  /*148c0*/  @!P3 LDGSTS.E.BYPASS.LTC128B.128 [R17+0x26c00], desc[UR38][R2.64], !P5 ;  /* 0x26c000000211bfae */ /* 0x0001e2000e901d66 */
[----:B------:R-:W-:-:S13]  /*148d0*/  LOP3.LUT P5, RZ, R7, 0x1000, RZ, 0xc0, !PT ;  /* 0x0000100007ff7812 */ /* 0x000fda00078ac0ff */
[----:B------:R0:W-:Y:S01]  /*148e0*/  @!P3 LDGSTS.E.BYPASS.LTC128B.128 [R17+0x28c00], desc[UR38][R2.64+0x80], !P5 ;  /* 0x28c000800211bfae */ /* 0x0001e2000e901d66 */
[C---:B------:R-:W-:Y:S02]  /*148f0*/  LOP3.LUT P5, RZ, R7.reuse, 0x800, RZ, 0xc0, !PT ;  /* 0x0000080007ff7812 */ /* 0x040fe400078ac0ff */
[----:B------:R-:W-:Y:S01]  /*14900*/  LOP3.LUT R7, R7, 0xffffff7f, RZ, 0xc0, !PT ;  /* 0xffffff7f07077812 */ /* 0x000fe200078ec0ff */
[----:B------:R0:W-:Y:S03]  /*14910*/  @!P3 LDGSTS.E.BYPASS.LTC128B.128 [R17+0x2ac00], desc[UR38][R2.64+0x100], !P2 ;  /* 0x2ac001000211bfae */ /* 0x0001e6000d101d66 */
[----:B------:R-:W-:-:S04]  /*14920*/  @P2 LOP3.LUT R7, R7, 0x80, RZ, 0xfc, !PT ;  /* 0x0000008007072812 */ /* 0x000fc800078efcff */
[C---:B------:R-:W-:Y:S02]  /*14930*/  LOP3.LUT P2, RZ, R7.reuse, 0x4, RZ, 0xc0, !PT ;  /* 0x0000000407ff7812 */ /* 0x040fe4000784c0ff */
[----:B------:R-:W-:Y:S01]  /*14940*/  LOP3.LUT R7, R7, 0xfffffeff, RZ, 0xc0, !PT ;  /* 0xfffffeff07077812 */ /* 0x000fe200078ec0ff */
[----:B------:R0:W-:Y:S04]  /*14950*/  @!P3 LDGSTS.E.BYPASS.LTC128B.128 [R17+0x2cc00], desc[UR38][R2.64+0x180], !P5 ;  /* 0x2cc001800211bfae */ /* 0x0001e8000e901d66 */
[----:B------:R0:W-:Y:S04]  /*14960*/  @!P3 LDGSTS.E.BYPASS.LTC128B.128 [R17+0x2ec00], desc[UR38][R2.64+0x200], !P0 ;  /* 0x2ec002000211bfae */ /* 0x0001e8000c101d66 */
[----:B------:R0:W-:Y:S02]  /*14970*/  @!P3 LDGSTS.E.BYPASS.LTC128B.128 [R17+0x30c00], desc[UR38][R2.64+0x280], !P1 ;  /* 0x30c002800211bfae */ /* 0x0001e4000c901d66 */
[----:B------:R-:W-:-:S02]  /*14980*/  @P2 LOP3.LUT R7, R7, 0x100, RZ, 0xfc, !PT ;  /* 0x0000010007072812 */ /* 0x000fc400078efcff */
[----:B------:R0:W-:Y:S02]  /*14990*/  @!P3 LDGSTS.E.BYPASS.LTC128B.128 [R17+0x32c00], desc[UR38][R2.64+0x300], P6 ;  /* 0x32c003000211bfae */ /* 0x0001e4000b101d66 */
[----:B------:R-:W-:-:S13]  /*149a0*/  LOP3.LUT P2, RZ, R7, 0x8, RZ, 0xc0, !PT ;  /* 0x0000000807ff7812 */ /* 0x000fda000784c0ff */
[----:B0-----:R-:W-:Y:S05]  /*149b0*/  WARPSYNC.COLLECTIVE R15, `(.L_x_4457) ;  /* 0x000000000f087348 */ /* 0x001fea0003c00000 */
[----:B------:R1:W2:Y:S02]  /*149c0*/  SHFL.IDX P6, R14, R13, R12, R11 ;  /* 0x0000000c0d0e7389 */ /* 0x0002a400000c000b */
[----:B012---:R-:W-:Y:S01]  /*149d0*/  ENDCOLLECTIVE ;  /* 0x000000000000791b */ /* 0x007fe20003800000 */
.L_x_4457:
[----:B------:R-:W-:Y:S01]  /*149e0*/  LOP3.LUT R7, R7, 0xfffffdff, RZ, 0xc0, !PT ;  /* 0xfffffdff07077812 */ /* 0x000fe200078ec0ff */
[----:B------:R-:W-:Y:S01]  /*149f0*/  @!PT LDS RZ, [RZ] ;  /* 0x00000000fffff984 */ /* 0x000fe20000000800 */
[----:B------:R-:W-:Y:S01]  /*14a00*/  @!PT LDS RZ, [RZ] ;  /* 0x00000000fffff984 */ /* 0x000fe20000000800 */
[----:B------:R-:W-:Y:S01]  /*14a10*/  @!PT LDS RZ, [RZ] ;  /* 0x00000000fffff984 */ /* 0x000fe20000000800 */
[----:B------:R0:W-:Y:S03]  /*14a20*/  @!P3 LDGSTS.E.BYPASS.LTC128B.128 [R17+0x34c00], desc[UR38][R2.64+0x380], P4 ;  /* 0x34c003800211bfae */ /* 0x0001e6000a101d66 */
[----:B------:R-:W-:Y:S01]  /*14a30*/  @P2 LOP3.LUT R7, R7, 0x200, RZ, 0xfc, !PT ;  /* 0x0000020007072812 */ /* 0x000fe200078efcff */
[----:B------:R-:W-:-:S03]  /*14a40*/  IMAD.MOV.U32 R13, RZ, RZ, R0 ;  /* 0x000000ffff0d7224 */ /* 0x000fc600078e0000 */
[----:B------:R-:W-:Y:S01]  /*14a50*/  LOP3.LUT P4, RZ, R7, 0x400, RZ, 0xc0, !PT ;  /* 0x0000040007ff7812 */ /* 0x000fe2000788c0ff */
[----:B------:R0:W-:Y:S01]  /*14a60*/  STL [R1+0x8], R7 ;  /* 0x0000080701007387 */ /* 0x0001e20000100800 */
[----:B------:R-:W-:-:S11]  /*14a70*/  IMAD.MOV.U32 R10, RZ, RZ, R14 ;  /* 0x000000ffff0a7224 */ /* 0x000fd600078e000e */
[----:B0-----:R-:W-:Y:S05]  /*14a80*/  WARPSYNC.COLLECTIVE R15, `(.L_x_4458) ;  /* 0x000000000f087348 */ /* 0x001fea0003c00000 */
[----:B------:R1:W2:Y:S02]  /*14a90*/  SHFL.IDX P6, R14, R13, R12, R11 ;  /* 0x0000000c0d0e7389 */ /* 0x0002a400000c000b */
[----:B012---:R-:W-:Y:S01]  /*14aa0*/  ENDCOLLECTIVE ;  /* 0x000000000000791b */ /* 0x007fe20003800000 */
.L_x_4458:
[----:B------:R-:W-:-:S04]  /*14ab0*/  @!P4 LOP3.LUT R2, R5, 0x40, RZ, 0xc0, !PT ;  /* 0x000000400502c812 */ /* 0x000fc800078ec0ff */
[----:B------:R-:W-:Y:S01]  /*14ac0*/  @!P4 SHF.R.U32.HI R9, RZ, 0x2, R2 ;  /* 0x00000002ff09c819 */ /* 0x000fe20000011602 */
[----:B------:R-:W-:Y:S01]  /*14ad0*/  IMAD.SHL.U32 R15, R8, 0x8, RZ ;  /* 0x00000008080f7824 */ /* 0x000fe200078e00ff */
[----:B------:R-:W-:-:S04]  /*14ae0*/  @!P4 LOP3.LUT R8, R6, 0x80, RZ, 0xc0, !PT ;  /* 0x000000800608c812 */ /* 0x000fc800078ec0ff */
[----:B------:R-:W-:Y:S02]  /*14af0*/  @!P4 SHF.R.U32.HI R8, RZ, 0x3, R8 ;  /* 0x00000003ff08c819 */ /* 0x000fe40000011608 */
[----:B------:R-:W-:Y:S02]  /*14b00*/  LOP3.LUT R15, R15, 0x38, RZ, 0xc0, !PT ;  /* 0x000000380f0f7812 */ /* 0x000fe400078ec0ff */
[----:B------:R-:W-:Y:S01]  /*14b10*/  @!P4 ISETP.NE.U32.AND P3, PT, R8, RZ, PT ;  /* 0x000000ff0800c20c */ /* 0x000fe20003f65070 */
[----:B------:R-:W-:Y:S01]  /*14b20*/  IMAD.MOV.U32 R3, RZ, RZ, R14 ;  /* 0x000000ffff037224 */ /* 0x000fe200078e000e */
[----:B------:R-:W-:-:S04]  /*14b30*/  @!P4 ISETP.NE.U32.AND P6, PT, R9, RZ, PT ;  /* 0x000000ff0900c20c */ /* 0x000fc80003fc5070 */
[----:B------:R-:W-:-:S05]  /*14b40*/  @!P4 LEA R8, P2, R15, R3, 0x1 ;  /* 0x000000030f08c211 */ /* 0x000fca00078408ff */
[----:B------:R-:W-:Y:S01]  /*14b50*/  @!P4 IMAD.X R3, RZ, RZ, R10, P2 ;  /* 0x000000ffff03c224 */ /* 0x000fe200010e060a */
[----:B------:R-:W-:Y:S01]  /*14b60*/  LOP3.LUT P2, RZ, R7, 0x200, RZ, 0xc0, !PT ;  /* 0x0000020007ff7812 */ /* 0x000fe2000784c0ff */
[----:B------:R-:W-:-:S12]  /*14b70*/  @!P4 IMAD.MOV.U32 R2, RZ, RZ, R8 ;  /* 0x000000ffff02c224 */ /* 0x000fd800078e0008 */
[----:B------:R-:W-:Y:S01]  /*14b80*/  @!PT LDS RZ, [RZ] ;  /* 0x00000000fffff984 */ /* 0x000fe20000000800 */
[----:B------:R-:W-:Y:S01]  /*14b90*/  @!PT LDS RZ, [RZ] ;  /* 0x00000000fffff984 */ /* 0x000fe20000000800 */
[----:B------:R-:W-:Y:S01]  /*14ba0*/  @!PT LDS RZ, [RZ] ;  /* 0x00000000fffff984 */ /* 0x000fe20000000800 */
[----:B------:R0:W-:Y:S01]  /*14bb0*/  @!P4 LDGSTS.E.BYPASS.LTC128B.128 [R17+0x27400], desc[UR38][R2.64], !P2 ;  /* 0x274000000211cfae */ /* 0x0001e2000d101d66 */
[----:B------:R-:W-:-:S13]  /*14bc0*/  LOP3.LUT P2, RZ, R7, 0x100, RZ, 0xc0, !PT ;  /* 0x0000010007ff7812 */ /* 0x000fda000784c0ff */
[----:B------:R0:W-:Y:S01]  /*14bd0*/  @!P4 LDGSTS.E.BYPASS.LTC128B.128 [R17+0x29400], desc[UR38][R2.64+0x80], !P2 ;  /* 0x294000800211cfae */ /* 0x0001e2000d101d66 */
[----:B------:R-:W-:-:S03]  /*14be0*/  LOP3.LUT P2, RZ, R7, 0x80, RZ, 0xc0, !PT ;  /* 0x0000008007ff7812 */ /* 0x000fc6000784c0ff */
[----:B------:R0:W5:Y:S01]  /*14bf0*/  LDL.LU R7, [R1+0x68] ;  /* 0x0000680001077983 */ /* 0x0001620000300800 */
[----:B------:R-:W-:Y:S02]  /*14c00*/  IMAD.MOV.U32 R13, RZ, RZ, R4 ;  /* 0x000000ffff0d7224 */ /* 0x000fe400078e0004 */
[----:B------:R-:W-:Y:S02]  /*14c10*/  IMAD.MOV.U32 R12, RZ, RZ, 0x3 ;  /* 0x00000003ff0c7424 */ /* 0x000fe400078e00ff */
[----:B------:R-:W-:-:S05]  /*14c20*/  IMAD.MOV.U32 R15, RZ, RZ, -0x1 ;  /* 0xffffffffff0f7424 */ /* 0x000fca00078e00ff */
[----:B------:R0:W-:Y:S04]  /*14c30*/  @!P4 LDGSTS.E.BYPASS.LTC128B.128 [R17+0x2b400], desc[UR38][R2.64+0x100], !P2 ;  /* 0x2b4001000211cfae */ /* 0x0001e8000d101d66 */
[----:B------:R0:W-:Y:S04]  /*14c40*/  @!P4 LDGSTS.E.BYPASS.LTC128B.128 [R17+0x2d400], desc[UR38][R2.64+0x180], !P5 ;  /* 0x2d4001800211cfae */ /* 0x0001e8000e901d66 */
[----:B------:R0:W-:Y:S04]  /*14c50*/  @!P4 LDGSTS.E.BYPASS.LTC128B.128 [R17+0x2f400], desc[UR38][R2.64+0x200], !P0 ;  /* 0x2f4002000211cfae */ /* 0x0001e8000c101d66 */
[----:B------:R0:W-:Y:S04]  /*14c60*/  @!P4 LDGSTS.E.BYPASS.LTC128B.128 [R17+0x31400], desc[UR38][R2.64+0x280], !P1 ;  /* 0x314002800211cfae */ /* 0x0001e8000c901d66 */
[----:B------:R0:W-:Y:S02]  /*14c70*/  @!P4 LDGSTS.E.BYPASS.LTC128B.128 [R17+0x33400], desc[UR38][R2.64+0x300], P6 ;  /* 0x334003000211cfae */ /* 0x0001e4000b101d66 */
[----:B0----5:R-:W-:Y:S05]  /*14c80*/  WARPSYNC.COLLECTIVE R15, `(.L_x_4459) ;  /* 0x000000000f087348 */ /* 0x021fea0003c00000 */
[----:B------:R1:W2:Y:S02]  /*14c90*/  SHFL.IDX P6, R14, R13, R12, R11 ;  /* 0x0000000c0d0e7389 */ /* 0x0002a400000c000b */
[----:B012--5:R-:W-:Y:S01]  /*14ca0*/  ENDCOLLECTIVE ;  /* 0x000000000000791b */ /* 0x027fe20003800000 */
.L_x_4459:
[----:B------:R-:W-:Y:S01]  /*14cb0*/  @!PT LDS RZ, [RZ] ;  /* 0x00000000fffff984 */ /* 0x000fe20000000800 */
[----:B------:R-:W-:Y:S01]  /*14cc0*/  @!PT LDS RZ, [RZ] ;  /* 0x00000000fffff984 */ /* 0x000fe20000000800 */
[----:B------:R-:W-:Y:S01]  /*14cd0*/  @!PT LDS RZ, [RZ] ;  /* 0x00000000fffff984 */ /* 0x000fe20000000800 */
[----:B------:R0:W-:Y:S01]  /*14ce0*/  @!P4 LDGSTS.E.BYPASS.LTC128B.128 [R17+0x35400], desc[UR38][R2.64+0x380], P3 ;  /* 0x354003800211cfae */ /* 0x0001e20009901d66 */
[----:B------:R-:W-:Y:S02]  /*14cf0*/  IMAD.MOV.U32 R13, RZ, RZ, R0 ;  /* 0x000000ffff0d7224 */ /* 0x000fe400078e0000 */
[----:B------:R-:W-:-:S07]  /*14d00*/  IMAD.MOV.U32 R4, RZ, RZ, R14 ;  /* 0x000000ffff047224 */ /* 0x000fce00078e000e */
[----:B0-----:R-:W-:Y:S05]  /*14d10*/  WARPSYNC.COLLECTIVE R15, `(.L_x_4460) ;  /* 0x000000000f087348 */ /* 0x001fea0003c00000 */
[----:B------:R1:W2:Y:S02]  /*14d20*/  SHFL.IDX P6, R14, R13, R12, R11 ;  /* 0x0000000c0d0e7389 */ /* 0x0002a400000c000b */
[----:B012---:R-:W-:Y:S01]  /*14d30*/  ENDCOLLECTIVE ;  /* 0x000000000000791b */ /* 0x007fe20003800000 */
.L_x_4460:
[----:B------:R-:W-:Y:S01]  /*14d40*/  IMAD.MOV.U32 R0, RZ, RZ, R14 ;  /* 0x000000ffff007224 */ /* 0x000fe200078e000e */
[----:B------:R-:W-:Y:S06]  /*14d50*/  BRA `(.L_x_4461) ;  /* 0xffffffa000547947 */ /* 0x000fec000383ffff */
.L_x_4328:
[----:B0-----:R-:W3:Y:S02]  /*14d60*/  LDL R2, [R1+0x4] ;  /* 0x0000040001027983 */ /* 0x001ee40000100800 */
[----:B---3--:R0:W3:Y:S02]  /*14d70*/  SYNCS.PHASECHK.TRANS64.TRYWAIT P0, [R2+URZ+0x38820], R0 ;  /* 0x03882000020075a7 */ /* 0x0080e4000800017f */
[----:B---3--:R-:W-:Y:S05]  /*14d80*/  @!P0 NANOSLEEP.SYNCS 0x989680 ;  /* 0x009896800000895d */ /* 0x008fea0003900000 */
[----:B------:R-:W3:Y:S02]  /*14d90*/  @!P0 SYNCS.PHASECHK.TRANS64 P0, [R2+URZ+0x38820], R0 ;  /* 0x03882000020085a7 */ /* 0x000ee4000800007f */
[----:B---3--:R-:W-:Y:S05]  /*14da0*/  @!P0 BRA `(.L_x_4328) ;  /* 0xfffffffc00ec8947 */ /* 0x008fea000383ffff */
[----:B------:R-:W-:Y:S05]  /*14db0*/  BRA `(.L_x_4462) ;  /* 0xffffffa400147947 */ /* 0x000fea000383ffff */
.L_x_4332:
[----:B0-----:R0:W1:Y:S02]  /*14dc0*/  SYNCS.PHASECHK.TRANS64.TRYWAIT P0, [R3+URZ+0x38860], R0 ;  /* 0x03886000030075a7 */ /* 0x001064000800017f */
[----:B-1----:R-:W-:Y:S05]  /*14dd0*/  @!P0 NANOSLEEP.SYNCS 0x989680 ;  /* 0x009896800000895d */ /* 0x002fea0003900000 */
[----:B------:R-:W1:Y:S02]  /*14de0*/  @!P0 SYNCS.PHASECHK.TRANS64 P0, [R3+URZ+0x38860], R0 ;  /* 0x03886000030085a7 */ /* 0x000e64000800007f */
[----:B-1----:R-:W-:Y:S05]  /*14df0*/  @!P0 BRA `(.L_x_4332) ;  /* 0xfffffffc00f08947 */ /* 0x002fea000383ffff */
[----:B------:R-:W-:Y:S05]  /*14e00*/  BRA `(.L_x_4463) ;  /* 0xffffffa400447947 */ /* 0x000fea000383ffff */
.L_x_4351:
[----:B-1----:R1:W3:Y:S02]  /*14e10*/  SYNCS.PHASECHK.TRANS64.TRYWAIT P0, [R3+URZ+0x38840], R2 ;  /* 0x03884002030075a7 */ /* 0x0022e4000800017f */
[----:B---3--:R-:W-:Y:S05]  /*14e20*/  @!P0 NANOSLEEP.SYNCS 0x989680 ;  /* 0x009896800000895d */ /* 0x008fea0003900000 */
[----:B------:R-:W3:Y:S02]  /*14e30*/  @!P0 SYNCS.PHASECHK.TRANS64 P0, [R3+URZ+0x38840], R2 ;  /* 0x03884002030085a7 */ /* 0x000ee4000800007f */
[----:B---3--:R-:W-:Y:S05]  /*14e40*/  @!P0 BRA `(.L_x_4351) ;  /* 0xfffffffc00f08947 */ /* 0x008fea000383ffff */
[----:B------:R-:W-:Y:S05]  /*14e50*/  BRA `(.L_x_4464) ;  /* 0xffffffb000747947 */ /* 0x000fea000383ffff */
.L_x_4356:
[----:B0-----:R0:W3:Y:S02]  /*14e60*/  SYNCS.PHASECHK.TRANS64.TRYWAIT P0, [R3+URZ+0x38860], R2 ;  /* 0x03886002030075a7 */ /* 0x0010e4000800017f */
[----:B---3--:R-:W-:Y:S05]  /*14e70*/  @!P0 NANOSLEEP.SYNCS 0x989680 ;  /* 0x009896800000895d */ /* 0x008fea0003900000 */
[----:B------:R-:W3:Y:S02]  /*14e80*/  @!P0 SYNCS.PHASECHK.TRANS64 P0, [R3+URZ+0x38860], R2 ;  /* 0x03886002030085a7 */ /* 0x000ee4000800007f */
[----:B---3--:R-:W-:Y:S05]  /*14e90*/  @!P0 BRA `(.L_x_4356) ;  /* 0xfffffffc00f08947 */ /* 0x008fea000383ffff */
[----:B------:R-:W-:Y:S05]  /*14ea0*/  BRA `(.L_x_4465) ;  /* 0xffffffb000fc7947 */ /* 0x000fea000383ffff */
.L_x_4371:
[----:B0-----:R0:W1:Y:S02]  /*14eb0*/  SYNCS.PHASECHK.TRANS64.TRYWAIT P0, [R4+URZ+0x38840], R2 ;  /* 0x03884002040075a7 */ /* 0x001064000800017f */
[----:B-1----:R-:W-:Y:S05]  /*14ec0*/  @!P0 NANOSLEEP.SYNCS 0x989680 ;  /* 0x009896800000895d */ /* 0x002fea0003900000 */
[----:B------:R-:W1:Y:S02]  /*14ed0*/  @!P0 SYNCS.PHASECHK.TRANS64 P0, [R4+URZ+0x38840], R2 ;  /* 0x03884002040085a7 */ /* 0x000e64000800007f */
[----:B-1----:R-:W-:Y:S05]  /*14ee0*/  @!P0 BRA `(.L_x_4371) ;  /* 0xfffffffc00f08947 */ /* 0x002fea000383ffff */
[----:B------:R-:W-:Y:S05]  /*14ef0*/  BRA `(.L_x_4466) ;  /* 0xffffffc0000c7947 */ /* 0x000fea000383ffff */
.L_x_4376:
[----:B-1----:R1:W3:Y:S02]  /*14f00*/  SYNCS.PHASECHK.TRANS64.TRYWAIT P0, [R4+URZ+0x38860], R2 ;  /* 0x03886002040075a7 */ /* 0x0022e4000800017f */
[----:B---3--:R-:W-:Y:S05]  /*14f10*/  @!P0 NANOSLEEP.SYNCS 0x989680 ;  /* 0x009896800000895d */ /* 0x008fea0003900000 */
[----:B------:R-:W3:Y:S02]  /*14f20*/  @!P0 SYNCS.PHASECHK.TRANS64 P0, [R4+URZ+0x38860], R2 ;  /* 0x03886002040085a7 */ /* 0x000ee4000800007f */
[----:B---3--:R-:W-:Y:S05]  /*14f30*/  @!P0 BRA `(.L_x_4376) ;  /* 0xfffffffc00f08947 */ /* 0x008fea000383ffff */
[----:B------:R-:W-:Y:S05]  /*14f40*/  BRA `(.L_x_4467) ;  /* 0xffffffc000907947 */ /* 0x000fea000383ffff */
.L_x_4391:
[----:B-1----:R1:W3:Y:S02]  /*14f50*/  SYNCS.PHASECHK.TRANS64.TRYWAIT P0, [R4+URZ+0x38840], R2 ;  /* 0x03884002040075a7 */ /* 0x0022e4000800017f */
[----:B---3--:R-:W-:Y:S05]  /*14f60*/  @!P0 NANOSLEEP.SYNCS 0x989680 ;  /* 0x009896800000895d */ /* 0x008fea0003900000 */
[----:B------:R-:W3:Y:S02]  /*14f70*/  @!P0 SYNCS.PHASECHK.TRANS64 P0, [R4+URZ+0x38840], R2 ;  /* 0x03884002040085a7 */ /* 0x000ee4000800007f */
[----:B---3--:R-:W-:Y:S05]  /*14f80*/  @!P0 BRA `(.L_x_4391) ;  /* 0xfffffffc00f08947 */ /* 0x008fea000383ffff */
[----:B------:R-:W-:Y:S05]  /*14f90*/  BRA `(.L_x_4468) ;  /* 0xffffffcc007c7947 */ /* 0x000fea000383ffff */
.L_x_4396:
[----:B0-----:R0:W3:Y:S02]  /*14fa0*/  SYNCS.PHASECHK.TRANS64.TRYWAIT P0, [R4+URZ+0x38860], R2 ;  /* 0x03886002040075a7 */ /* 0x0010e4000800017f */
[----:B---3--:R-:W-:Y:S05]  /*14fb0*/  @!P0 NANOSLEEP.SYNCS 0x989680 ;  /* 0x009896800000895d */ /* 0x008fea0003900000 */
[----:B------:R-:W3:Y:S02]  /*14fc0*/  @!P0 SYNCS.PHASECHK.TRANS64 P0, [R4+URZ+0x38860], R2 ;  /* 0x03886002040085a7 */ /* 0x000ee4000800007f */
[----:B---3--:R-:W-:Y:S05]  /*14fd0*/  @!P0 BRA `(.L_x_4396) ;  /* 0xfffffffc00f08947 */ /* 0x008fea000383ffff */
[----:B------:R-:W-:Y:S05]  /*14fe0*/  BRA `(.L_x_4469) ;  /* 0xffffffd000047947 */ /* 0x000fea000383ffff */
.L_x_4412:
[----:B------:R-:W-:Y:S01]  /*14ff0*/  BSSY B0, `(.L_x_4470) ;  /* 0x0000008000007945 */ /* 0x000fe20003800000 */
[----:B------:R-:W-:Y:S02]  /*15000*/  IMAD.MOV.U32 R13, RZ, RZ, R16 ;  /* 0x000000ffff0d7224 */ /* 0x000fe400078e0010 */
[----:B------:R-:W-:Y:S02]  /*15010*/  IMAD.MOV.U32 R12, RZ, RZ, RZ ;  /* 0x000000ffff0c7224 */ /* 0x000fe400078e00ff */
[----:B------:R-:W-:Y:S02]  /*15020*/  IMAD.MOV.U32 R11, RZ, RZ, 0x1f ;  /* 0x0000001fff0b7424 */ /* 0x000fe400078e00ff */
[----:B------:R-:W-:-:S07]  /*15030*/  IMAD.MOV.U32 R15, RZ, RZ, -0x1 ;  /* 0xffffffffff0f7424 */ /* 0x000fce00078e00ff */
[----:B--2---:R-:W-:Y:S05]  /*15040*/  WARPSYNC.COLLECTIVE R15, `(.L_x_4471) ;  /* 0x000000000f087348 */ /* 0x004fea0003c00000 */
[----:B------:R0:W1:Y:S02]  /*15050*/  SHFL.IDX P6, R14, R13, R12, R11 ;  /* 0x0000000c0d0e7389 */ /* 0x00006400000c000b */
[----:B012---:R-:W-:Y:S01]  /*15060*/  ENDCOLLECTIVE ;  /* 0x000000000000791b */ /* 0x007fe20003800000 */
.L_x_4471:
[----:B------:R-:W-:Y:S05]  /*15070*/  BSYNC B0 ;  /* 0x0000000000007941 */ /* 0x000fea0003800000 */
.L_x_4470:
        /* <DEDUP_REMOVED lines=9> */
.L_x_4472:
        /* <DEDUP_REMOVED lines=18> */
.L_x_4473:
        /* <DEDUP_REMOVED lines=8> */
.L_x_4474:
        /* <DEDUP_REMOVED lines=8> */
.L_x_4475:
        /* <DEDUP_REMOVED lines=8> */
.L_x_4476:
        /* <DEDUP_REMOVED lines=8> */
.L_x_4477:
        /* <DEDUP_REMOVED lines=9> */
.L_x_4478:
[----:B------:R-:W-:Y:S01]  /*154c0*/  IMAD.MOV.U32 R6, RZ, RZ, R14 ;  /* 0x000000ffff067224 */ /* 0x000fe200078e000e */
[----:B------:R-:W-:Y:S06]  /*154d0*/  BRA `(.L_x_4479) ;  /* 0xffffffd8005c7947 */ /* 0x000fec000383ffff */
.L_x_4417:
[----:B------:R-:W-:Y:S01]  /*154e0*/  BSSY B0, `(.L_x_4480) ;  /* 0x0000008000007945 */ /* 0x000fe20003800000 */
[----:B-----5:R-:W-:Y:S02]  /*154f0*/  IMAD.MOV.U32 R13, RZ, RZ, R2 ;  /* 0x000000ffff0d7224 */ /* 0x020fe400078e0002 */
[----:B------:R-:W-:Y:S02]  /*15500*/  IMAD.MOV.U32 R12, RZ, RZ, 0x1 ;  /* 0x00000001ff0c7424 */ /* 0x000fe400078e00ff */
[----:B------:R-:W-:Y:S02]  /*15510*/  IMAD.MOV.U32 R11, RZ, RZ, RZ ;  /* 0x000000ffff0b7224 */ /* 0x000fe400078e00ff */
[----:B------:R-:W-:-:S07]  /*15520*/  IMAD.MOV.U32 R15, RZ, RZ, -0x1 ;  /* 0xffffffffff0f7424 */ /* 0x000fce00078e00ff */
[----:B0-2---:R-:W-:Y:S05]  /*15530*/  WARPSYNC.COLLECTIVE R15, `(.L_x_4481) ;  /* 0x000000000f087348 */ /* 0x005fea0003c00000 */
[----:B------:R1:W3:Y:S02]  /*15540*/  SHFL.UP P6, R14, R13, R12, R11 ;  /* 0x0400000c0d0e7389 */ /* 0x0002e400000c000b */
[----:B0123--:R-:W-:Y:S01]  /*15550*/  ENDCOLLECTIVE ;  /* 0x000000000000791b */ /* 0x00ffe20003800000 */
.L_x_4481:
[----:B------:R-:W-:Y:S05]  /*15560*/  BSYNC B0 ;  /* 0x0000000000007941 */ /* 0x000fea0003800000 */
.L_x_4480:
[----:B------:R-:W-:Y:S02]  /*15570*/  IMAD.MOV.U32 R3, RZ, RZ, R14 ;  /* 0x000000ffff037224 */ /* 0x000fe400078e000e */
[----:B------:R-:W-:Y:S02]  /*15580*/  IMAD.MOV.U32 R12, RZ, RZ, 0x2 ;  /* 0x00000002ff0c7424 */ /* 0x000fe400078e00ff */
[----:B------:R-:W-:Y:S01]  /*15590*/  IMAD.MOV.U32 R11, RZ, RZ, RZ ;  /* 0x000000ffff0b7224 */ /* 0x000fe200078e00ff */
[----:B------:R-:W-:Y:S01]  /*155a0*/  SEL R3, R3, RZ, P1 ;  /* 0x000000ff03037207 */ /* 0x000fe20000800000 */
[----:B------:R-:W-:-:S04]  /*155b0*/  IMAD.MOV.U32 R15, RZ, RZ, -0x1 ;  /* 0xffffffffff0f7424 */ /* 0x000fc800078e00ff */
[----:B------:R-:W-:-:S04]  /*155c0*/  IMAD.IADD R3, R2, 0x1, R3 ;  /* 0x0000000102037824 */ /* 0x000fc800078e0203 */
[----:B------:R-:W-:-:S07]  /*155d0*/  IMAD.MOV.U32 R13, RZ, RZ, R3 ;  /* 0x000000ffff0d7224 */ /* 0x000fce00078e0003 */
[----:B------:R-:W-:Y:S05]  /*155e0*/  WARPSYNC.COLLECTIVE R15, `(.L_x_4482) ;  /* 0x000000000f087348 */ /* 0x000fea0003c00000 */
[----:B------:R0:W1:Y:S02]  /*155f0*/  SHFL.UP P6, R14, R13, R12, R11 ;  /* 0x0400000c0d0e7389 */ /* 0x00006400000c000b */
[----:B01----:R-:W-:Y:S01]  /*15600*/  ENDCOLLECTIVE ;  /* 0x000000000000791b */ /* 0x003fe20003800000 */
.L_x_4482:
        /* <DEDUP_REMOVED lines=8> */
.L_x_4483:
        /* <DEDUP_REMOVED lines=8> */
.L_x_4484:
        /* <DEDUP_REMOVED lines=8> */
.L_x_4485:
        /* <DEDUP_REMOVED lines=9> */
.L_x_4486:
[----:B------:R-:W-:Y:S01]  /*15820*/  IMAD.MOV.U32 R6, RZ, RZ, R14 ;  /* 0x000000ffff067224 */ /* 0x000fe200078e000e */
[----:B------:R-:W-:Y:S06]  /*15830*/  BRA `(.L_x_4487) ;  /* 0xffffffd800207947 */ /* 0x000fec000383ffff */
.L_x_4419:
[----:B------:R-:W-:Y:S01]  /*15840*/  BSSY B0, `(.L_x_4488) ;  /* 0x0000006000007945 */ /* 0x000fe20003800000 */
[----:B------:R-:W-:Y:S01]  /*15850*/  PLOP3.LUT P6, PT, P6, PT, PT, 0x8, 0x0 ;  /* 0x000000000000781c */ /* 0x000fe200037ce170 */
[----:B------:R-:W-:-:S12]  /*15860*/  IMAD.MOV.U32 R15, RZ, RZ, -0x1 ;  /* 0xffffffffff0f7424 */ /* 0x000fd800078e00ff */
[----:B0-2---:R-:W-:Y:S05]  /*15870*/  WARPSYNC.COLLECTIVE R15, `(.L_x_4489) ;  /* 0x000000000f087348 */ /* 0x005fea0003c00000 */
[----:B------:R-:W-:Y:S01]  /*15880*/  VOTE.ANY R14, PT, P6 ;  /* 0x00000000000e7806 */ /* 0x000fe200030e0100 */
[----:B0-2---:R-:W-:Y:S06]  /*15890*/  ENDCOLLECTIVE ;  /* 0x000000000000791b */ /* 0x005fec0003800000 */
.L_x_4489:
[----:B------:R-:W-:Y:S05]  /*158a0*/  BSYNC B0 ;  /* 0x0000000000007941 */ /* 0x000fea0003800000 */
.L_x_4488:
        /* <DEDUP_REMOVED lines=9> */
.L_x_4490:
[----:B------:R-:W-:Y:S01]  /*15940*/  IMAD.MOV.U32 R17, RZ, RZ, R14 ;  /* 0x000000ffff117224 */ /* 0x000fe200078e000e */
[----:B------:R-:W-:Y:S06]  /*15950*/  BRA `(.L_x_4491) ;  /* 0xffffffd800107947 */ /* 0x000fec000383ffff */
.L_x_4421:
[----:B------:R-:W-:Y:S01]  /*15960*/  BSSY B0, `(.L_x_4492) ;  /* 0x0000007000007945 */ /* 0x000fe20003800000 */
[----:B------:R-:W-:Y:S02]  /*15970*/  IMAD.MOV.U32 R13, RZ, RZ, R3 ;  /* 0x000000ffff0d7224 */ /* 0x000fe400078e0003 */
[----:B------:R-:W-:Y:S02]  /*15980*/  IMAD.MOV.U32 R11, RZ, RZ, 0x1f ;  /* 0x0000001fff0b7424 */ /* 0x000fe400078e00ff */
[----:B------:R-:W-:-:S07]  /*15990*/  IMAD.MOV.U32 R15, RZ, RZ, -0x1 ;  /* 0xffffffffff0f7424 */ /* 0x000fce00078e00ff */
[----:B0-23--:R-:W-:Y:S05]  /*159a0*/  WARPSYNC.COLLECTIVE R15, `(.L_x_4493) ;  /* 0x000000000f087348 */ /* 0x00dfea0003c00000 */
[----:B------:R1:W4:Y:S02]  /*159b0*/  SHFL.IDX P6, R14, R13, R12, R11 ;  /* 0x0000000c0d0e7389 */ /* 0x00032400000c000b */
[----:B01234-:R-:W-:Y:S01]  /*159c0*/  ENDCOLLECTIVE ;  /* 0x000000000000791b */ /* 0x01ffe20003800000 */
.L_x_4493:
[----:B------:R-:W-:Y:S05]  /*159d0*/  BSYNC B0 ;  /* 0x0000000000007941 */ /* 0x000fea0003800000 */
.L_x_4492:
[----:B------:R-:W-:Y:S01]  /*159e0*/  IMAD.MOV.U32 R2, RZ, RZ, R14 ;  /* 0x000000ffff027224 */ /* 0x000fe200078e000e */
[----:B------:R-:W-:Y:S06]  /*159f0*/  BRA `(.L_x_4420) ;  /* 0xffffffd800047947 */ /* 0x000fec000383ffff */
.L_x_4425:
[----:B0-----:R0:W1:Y:S02]  /*15a00*/  SYNCS.PHASECHK.TRANS64.TRYWAIT P0, [R9+URZ+0x38820], R0 ;  /* 0x03882000090075a7 */ /* 0x001064000800017f */
[----:B-1----:R-:W-:Y:S05]  /*15a10*/  @!P0 NANOSLEEP.SYNCS 0x989680 ;  /* 0x009896800000895d */ /* 0x002fea0003900000 */
[----:B------:R-:W1:Y:S02]  /*15a20*/  @!P0 SYNCS.PHASECHK.TRANS64 P0, [R9+URZ+0x38820], R0 ;  /* 0x03882000090085a7 */ /* 0x000e64000800007f */
[----:B-1----:R-:W-:Y:S05]  /*15a30*/  @!P0 BRA `(.L_x_4425) ;  /* 0xfffffffc00f08947 */ /* 0x002fea000383ffff */
[----:B------:R-:W-:Y:S05]  /*15a40*/  BRA `(.L_x_4494) ;  /* 0xffffffd800f87947 */ /* 0x000fea000383ffff */
.L_x_4426:
        /* <DEDUP_REMOVED lines=11> */
.L_x_4496:
[----:B------:R-:W-:Y:S05]  /*15b00*/  BSYNC B0 ;  /* 0x0000000000007941 */ /* 0x000fea0003800000 */
.L_x_4495:
[----:B------:R-:W-:Y:S05]  /*15b10*/  BRA `(.L_x_4497) ;  /* 0xffffffd800e07947 */ /* 0x000fea000383ffff */
.L_x_4429:
[----:B------:R-:W-:Y:S01]  /*15b20*/  BSSY B1, `(.L_x_4498) ;  /* 0x0000006000017945 */ /* 0x000fe20003800000 */
[----:B------:R-:W-:-:S07]  /*15b30*/  IMAD.MOV.U32 R15, RZ, RZ, -0x1 ;  /* 0xffffffffff0f7424 */ /* 0x000fce00078e00ff */
[----:B0-2---:R-:W-:Y:S05]  /*15b40*/  WARPSYNC.COLLECTIVE R15, `(.L_x_4499) ;  /* 0x000000000f0c7348 */ /* 0x005fea0003c00000 */
[----:B------:R-:W-:Y:S02]  /*15b50*/  ELECT P6, UR62, PT ;  /* 0x00000000003e782f */ /* 0x000fe400038c0000 */
[----:B------:R-:W-:Y:S01]  /*15b60*/  MOV R14, UR62 ;  /* 0x0000003e000e7c02 */ /* 0x000fe20008000f00 */
[----:B0-2---:R-:W-:Y:S10]  /*15b70*/  ENDCOLLECTIVE ;  /* 0x000000000000791b */ /* 0x005ff40003800000 */
.L_x_4499:
[----:B------:R-:W-:Y:S05]  /*15b80*/  BSYNC B1 ;  /* 0x0000000000017941 */ /* 0x000fea0003800000 */
.L_x_4498:
[----:B------:R-:W-:Y:S05]  /*15b90*/  BRA `(.L_x_4500) ;  /* 0xffffffd800d87947 */ /* 0x000fea000383ffff */
.L_x_4430:
[----:B0-----:R0:W1:Y:S02]  /*15ba0*/  SYNCS.PHASECHK.TRANS64.TRYWAIT P0, [R5+URZ], R4 ;  /* 0x00000004050075a7 */ /* 0x001064000800017f */
[----:B-1----:R-:W-:Y:S05]  /*15bb0*/  @!P0 NANOSLEEP.SYNCS 0x989680 ;  /* 0x009896800000895d */ /* 0x002fea0003900000 */
[----:B------:R-:W1:Y:S02]  /*15bc0*/  @!P0 SYNCS.PHASECHK.TRANS64 P0, [R5+URZ], R4 ;  /* 0x00000004050085a7 */ /* 0x000e64000800007f */
[----:B-1----:R-:W-:Y:S05]  /*15bd0*/  @!P0 BRA `(.L_x_4430) ;  /* 0xfffffffc00f08947 */ /* 0x002fea000383ffff */
[----:B------:R-:W-:Y:S05]  /*15be0*/  BRA `(.L_x_4501) ;  /* 0xffffffdc00007947 */ /* 0x000fea000383ffff */
.L_x_4431:
[----:B0-----:R0:W1:Y:S02]  /*15bf0*/  SYNCS.PHASECHK.TRANS64.TRYWAIT P0, [R7+URZ], R2 ;  /* 0x00000002070075a7 */ /* 0x001064000800017f */
[----:B-1----:R-:W-:Y:S05]  /*15c00*/  @!P0 NANOSLEEP.SYNCS 0x989680 ;  /* 0x009896800000895d */ /* 0x002fea0003900000 */
[----:B------:R-:W1:Y:S02]  /*15c10*/  @!P0 SYNCS.PHASECHK.TRANS64 P0, [R7+URZ], R2 ;  /* 0x00000002070085a7 */ /* 0x000e64000800007f */
[----:B-1----:R-:W-:Y:S05]  /*15c20*/  @!P0 BRA `(.L_x_4431) ;  /* 0xfffffffc00f08947 */ /* 0x002fea000383ffff */
[----:B------:R-:W-:Y:S05]  /*15c30*/  BRA `(.L_x_4502) ;  /* 0xffffffdc00007947 */ /* 0x000fea000383ffff */
.L_x_4432:
[----:B-1----:R1:W3:Y:S02]  /*15c40*/  SYNCS.PHASECHK.TRANS64.TRYWAIT P0, [R5+URZ], R4 ;  /* 0x00000004050075a7 */ /* 0x0022e4000800017f */
[----:B---3--:R-:W-:Y:S05]  /*15c50*/  @!P0 NANOSLEEP.SYNCS 0x989680 ;  /* 0x009896800000895d */ /* 0x008fea0003900000 */
[----:B------:R-:W3:Y:S02]  /*15c60*/  @!P0 SYNCS.PHASECHK.TRANS64 P0, [R5+URZ], R4 ;  /* 0x00000004050085a7 */ /* 0x000ee4000800007f */
[----:B---3--:R-:W-:Y:S05]  /*15c70*/  @!P0 BRA `(.L_x_4432) ;  /* 0xfffffffc00f08947 */ /* 0x008fea000383ffff */
[----:B------:R-:W-:Y:S05]  /*15c80*/  BRA `(.L_x_4503) ;  /* 0xffffffd800f47947 */ /* 0x000fea000383ffff */
.L_x_4504:
        /* <DEDUP_REMOVED lines=15> */
.L_x_15120:


//--------------------- .text._ZN7cutlass13device_kernelIN5flash11enable_sm90INS1_16FlashAttnFwdSm90INS1_25CollectiveMainloopFwdSm90ILi2EN4cute5tupleIJNS5_1CILi1EEES8_S8_EEENS6_IJNS7_ILi64EEESA_SA_EEELi512ENS_6half_tEfNS_4arch4Sm90ELb0ELb0ELb0ELb1ELb0ELb1ELb1ELb0ELb0ELb1ELb0ELb0EEENS1_21CollectiveEpilogueFwdINS6_IJSA_NS7_ILi512EEESA_EEES9_SC_SE_Li256ELb1ELb1ELb0ELb0EEENS1_36VarlenDynamicPersistentTileSchedulerILi64ELi64ELi256ELi128ELb0ELb1ELb1ELb0ELb1ELb1EEEEEEEEEvNT_6ParamsE --------------------------
	.section	.text._ZN7cutlass13device_kernelIN5flash11enable_sm90INS1_16FlashAttnFwdSm90INS1_25CollectiveMainloopFwdSm90ILi2EN4cute5tupleIJNS5_1CILi1EEES8_S8_EEENS6_IJNS7_ILi64EEESA_SA_EEELi512ENS_6half_tEfNS_4arch4Sm90ELb0ELb0ELb0ELb1ELb0ELb1ELb1ELb0ELb0ELb1ELb0ELb0EEENS1_21CollectiveEpilogueFwdINS6_IJSA_NS7_ILi512EEESA_EEES9_SC_SE_Li256ELb1ELb1ELb0ELb0EEENS1_36VarlenDynamicPersistentTileSchedulerILi64ELi64ELi256ELi128ELb0ELb1ELb1ELb0ELb1ELb1EEEEEEEEEvNT_6ParamsE,"ax",@progbits
	.align	128
.text._ZN7cutlass13device_kernelIN5flash11enable_sm90INS1_16FlashAttnFwdSm90INS1_25CollectiveMainloopFwdSm90ILi2EN4cute5tupleIJNS5_1CILi1EEES8_S8_EEENS6_IJNS7_ILi64EEESA_SA_EEELi512ENS_6half_tEfNS_4arch4Sm90ELb0ELb0ELb0ELb1ELb0ELb1ELb1ELb0ELb0ELb1ELb0ELb0EEENS1_21CollectiveEpilogueFwdINS6_IJSA_NS7_ILi512EEESA_EEES9_SC_SE_Li256ELb1ELb1ELb0ELb0EEENS1_36VarlenDynamicPersistentTileSchedulerILi64ELi64ELi256ELi128ELb0ELb1ELb1ELb0ELb1ELb1EEEEEEEEEvNT_6ParamsE:
        .type           _ZN7cutlass13device_kernelIN5flash11enable_sm90INS1_16FlashAttnFwdSm90INS1_25CollectiveMainloopFwdSm90ILi2EN4cute5tupleIJNS5_1CILi1EEES8_S8_EEENS6_IJNS7_ILi64EEESA_SA_EEELi512ENS_6half_tEfNS_4arch4Sm90ELb0ELb0ELb0ELb1ELb0ELb1ELb1ELb0ELb0ELb1ELb0ELb0EEENS1_21CollectiveEpilogueFwdINS6_IJSA_NS7_ILi512EEESA_EEES9_SC_SE_Li256ELb1ELb1ELb0ELb0EEENS1_36VarlenDynamicPersistentTileSchedulerILi64ELi64ELi256ELi128ELb0ELb1ELb1ELb0ELb1ELb1EEEEEEEEEvNT_6ParamsE,@function
        .size           _ZN7cutlass13device_kernelIN5flash11enable_sm90INS1_16FlashAttnFwdSm90INS1_25CollectiveMainloopFwdSm90ILi2EN4cute5tupleIJNS5_1CILi1EEES8_S8_EEENS6_IJNS7_ILi64EEESA_SA_EEELi512ENS_6half_tEfNS_4arch4Sm90ELb0ELb0ELb0ELb1ELb0ELb1ELb1ELb0ELb0ELb1ELb0ELb0EEENS1_21CollectiveEpilogueFwdINS6_IJSA_NS7_ILi512EEESA_EEES9_SC_SE_Li256ELb1ELb1ELb0ELb0EEENS1_36VarlenDynamicPersistentTileSchedulerILi64ELi64ELi256ELi128ELb0ELb1ELb1ELb0ELb1ELb1EEEEEEEEEvNT_6ParamsE,(.L_x_15121 - _ZN7cutlass13device_kernelIN5flash11enable_sm90INS1_16FlashAttnFwdSm90INS1_25CollectiveMainloopFwdSm90ILi2EN4cute5tupleIJNS5_1CILi1EEES8_S8_EEENS6_IJNS7_ILi64EEESA_SA_EEELi512ENS_6half_tEfNS_4arch4Sm90ELb0ELb0ELb0ELb1ELb0ELb1ELb1ELb0ELb0ELb1ELb0ELb0EEENS1_21CollectiveEpilogueFwdINS6_IJSA_NS7_ILi512EEESA_EEES9_SC_SE_Li256ELb1ELb1ELb0ELb0EEENS1_36VarlenDynamicPersistentTileSchedulerILi64ELi64ELi256ELi128ELb0ELb1ELb1ELb0ELb1ELb1EEEEEEEEEvNT_6ParamsE)
        .other          _ZN7cutlass13device_kernelIN5flash11enable_sm90INS1_16FlashAttnFwdSm90INS1_25CollectiveMainloopFwdSm90ILi2EN4cute5tupleIJNS5_1CILi1EEES8_S8_EEENS6_IJNS7_ILi64EEESA_SA_EEELi512ENS_6half_tEfNS_4arch4Sm90ELb0ELb0ELb0ELb1ELb0ELb1ELb1ELb0ELb0ELb1ELb0ELb0EEENS1_21CollectiveEpilogueFwdINS6_IJSA_NS7_ILi512EEESA_EEES9_SC_SE_Li256ELb1ELb1ELb0ELb0EEENS1_36VarlenDynamicPersistentTileSchedulerILi64ELi64ELi256ELi128ELb0ELb1ELb1ELb0ELb1ELb1EEEEEEEEEvNT_6ParamsE,@"STO_CUDA_ENTRY STV_DEFAULT"
_ZN7cutlass13device_kernelIN5flash11enable_sm90INS1_16FlashAttnFwdSm90INS1_25CollectiveMainloopFwdSm90ILi2EN4cute5tupleIJNS5_1CILi1EEES8_S8_EEENS6_IJNS7_ILi64EEESA_SA_EEELi512ENS_6half_tEfNS_4arch4Sm90ELb0ELb0ELb0ELb1ELb0ELb1ELb1ELb0ELb0ELb1ELb0ELb0EEENS1_21CollectiveEpilogueFwdINS6_IJSA_NS7_ILi512EEESA_EEES9_SC_SE_Li256ELb1ELb1ELb0ELb0EEENS1_36VarlenDynamicPersistentTileSchedulerILi64ELi64ELi256ELi128ELb0ELb1ELb1ELb0ELb1ELb1EEEEEEEEEvNT_6ParamsE:
        /* <DEDUP_REMOVED lines=23> */
.L_x_4506:
[----:B------:R-:W-:Y:S05]  /*0170*/  BSYNC B0 ;  /* 0x0000000000007941 */ /* 0x000fea0003800000 */
.L_x_4505:
        /* <DEDUP_REMOVED lines=14> */
[----:B-1----:R0:W-:Y:S01]  /*0260*/  STL [R1+0x4], R3 ;  /* 0x0000040301007387 */ /* 0x0021e20000100800 */
        /* <DEDUP_REMOVED lines=24> */
.L_x_4507:
        /* <DEDUP_REMOVED lines=22> */
.L_x_4508:
        /* <DEDUP_REMOVED lines=18> */
.L_x_4509:
        /* <DEDUP_REMOVED lines=22> */
.L_x_4510:
        /* <DEDUP_REMOVED lines=22> */
.L_x_4511:
        /* <DEDUP_REMOVED lines=9> */
.L_x_4514:
        /* <DEDUP_REMOVED lines=25> */
[----:B------:R-:W-:Y:S02]  /*0b50*/  LEA.HI R6, R0, R15, RZ, 0x4 ;  /* 0x0000000f00067211 */ /* 0x000fe400078f20ff */
[----:B------:R-:W-:Y:S02]  /*0b60*/  LOP3.LUT R4, R3, 0xffffff80, RZ, 0xc0, !PT ;  /* 0xffffff8003047812 */ /* 0x000fe400078ec0ff */
[----:B------:R-:W-:-:S03]  /*0b70*/  LOP3.LUT R5, R6, 0xfffffff0, RZ, 0xc0, !PT ;  /* 0xfffffff006057812 */ /* 0x000fc600078ec0ff */
[C---:B------:R-:W-:Y:S01]  /*0b80*/  IMAD.IADD R4, R15.reuse, 0x1, -R4 ;  /* 0x000000010f047824 */ /* 0x040fe200078e0a04 */
[----:B------:R-:W-:Y:S01]  /*0b90*/  LEA.HI R7, R0, R15, RZ, 0x5 ;  /* 0x0000000f00077211 */ /* 0x000fe200078f28ff */
[----:B------:R-:W-:Y:S01]  /*0ba0*/  IMAD.IADD R9, R15, 0x1, -R5 ;  /* 0x000000010f097824 */ /* 0x000fe200078e0a05 */
[----:B------:R-:W-:Y:S02]  /*0bb0*/  SHF.R.S32.HI R11, RZ, 0x4, R6 ;  /* 0x00000004ff0b7819 */ /* 0x000fe40000011406 */
[----:B------:R-:W-:Y:S02]  /*0bc0*/  SHF.R.S32.HI R5, RZ, 0x1f, R4 ;  /* 0x0000001fff057819 */ /* 0x000fe40000011404 */
[--C-:B------:R-:W-:Y:S02]  /*0bd0*/  SHF.R.S32.HI R192, RZ, 0x5, R7.reuse ;  /* 0x00000005ffc07819 */ /* 0x100fe40000011407 */
[----:B------:R-:W-:Y:S02]  /*0be0*/  SHF.R.S32.HI R13, RZ, 0x1f, R7 ;  /* 0x0000001fff0d7819 */ /* 0x000fe40000011407 */
[----:B------:R-:W-:-:S02]  /*0bf0*/  SHF.R.S32.HI R8, RZ, 0x1f, R9 ;  /* 0x0000001fff087819 */ /* 0x000fc40000011409 */
[----:B------:R-:W-:Y:S02]  /*0c00*/  LEA.HI R7, R6, R11, RZ, 0x1 ;  /* 0x0000000b06077211 */ /* 0x000fe400078f08ff */
[----:B------:R-:W-:Y:S02]  /*0c10*/  LEA.HI R6, R5, R4, RZ, 0x2 ;  /* 0x0000000405067211 */ /* 0x000fe400078f10ff */
[----:B------:R-:W-:Y:S02]  /*0c20*/  LEA.HI R10, R8, R9, RZ, 0x3 ;  /* 0x00000009080a7211 */ /* 0x000fe400078f18ff */
[----:B------:R-:W-:Y:S02]  /*0c30*/  LOP3.LUT R14, R7, 0x1ffffffe, RZ, 0xc0, !PT ;  /* 0x1ffffffe070e7812 */ /* 0x000fe400078ec0ff */
[--C-:B------:R-:W-:Y:S02]  /*0c40*/  SHF.R.S32.HI R7, RZ, 0x2, R6.reuse ;  /* 0x00000002ff077819 */ /* 0x100fe40000011406 */
[----:B------:R-:W-:Y:S01]  /*0c50*/  SHF.R.S32.HI R8, RZ, 0x1f, R6 ;  /* 0x0000001fff087819 */ /* 0x000fe20000011406 */
[----:B------:R-:W-:-:S03]  /*0c60*/  IMAD.IADD R14, R11, 0x1, -R14 ;  /* 0x000000010b0e7824 */ /* 0x000fc600078e0a0e */
[----:B------:R-:W-:Y:S02]  /*0c70*/  LEA.HI R8, R8, R7, RZ, 0x3 ;  /* 0x0000000708087211 */ /* 0x000fe400078f18ff */
[----:B------:R-:W-:Y:S02]  /*0c80*/  LEA.HI R5, R5, R4, RZ, 0x5 ;  /* 0x0000000405057211 */ /* 0x000fe400078f28ff */
[----:B------:R-:W-:Y:S02]  /*0c90*/  LOP3.LUT R8, R8, 0xfffffff8, RZ, 0xc0, !PT ;  /* 0xfffffff808087812 */ /* 0x000fe400078ec0ff */
[----:B------:R-:W-:Y:S02]  /*0ca0*/  LOP3.LUT R11, R6, 0x7ffffffc, RZ, 0xc0, !PT ;  /* 0x7ffffffc060b7812 */ /* 0x000fe400078ec0ff */
[----:B------:R-:W-:Y:S01]  /*0cb0*/  SHF.R.S32.HI R5, RZ, 0x5, R5 ;  /* 0x00000005ff057819 */ /* 0x000fe20000011405 */
[----:B------:R-:W-:Y:S02]  /*0cc0*/  IMAD.IADD R8, R7, 0x1, -R8 ;  /* 0x0000000107087824 */ /* 0x000fe400078e0a08 */
[----:B------:R-:W-:Y:S01]  /*0cd0*/  IMAD.IADD R11, R4, 0x1, -R11 ;  /* 0x00000001040b7824 */ /* 0x000fe200078e0a0b */
[----:B------:R-:W-:Y:S01]  /*0ce0*/  LEA.HI R4, R0, R15, RZ, 0x2 ;  /* 0x0000000f00047211 */ /* 0x000fe200078f10ff */
[----:B------:R-:W-:Y:S01]  /*0cf0*/  IMAD R191, R5, 0x10, R8 ;  /* 0x0000001005bf7824 */ /* 0x000fe200078e0208 */
[----:B------:R-:W-:-:S02]  /*0d00*/  LEA.HI R13, R13, R192, RZ, 0x2 ;  /* 0x000000c00d0d7211 */ /* 0x000fc400078f10ff */
[----:B------:R-:W-:Y:S02]  /*0d10*/  LOP3.LUT R12, R10, 0xfffffff8, RZ, 0xc0, !PT ;  /* 0xfffffff80a0c7812 */ /* 0x000fe400078ec0ff */
[----:B------:R-:W-:Y:S02]  /*0d20*/  LOP3.LUT R5, R4, 0xfffffffc, RZ, 0xc0, !PT ;  /* 0xfffffffc04057812 */ /* 0x000fe400078ec0ff */
[----:B------:R-:W-:Y:S01]  /*0d30*/  SHF.R.S32.HI R224, RZ, 0x7, R3 ;  /* 0x00000007ffe07819 */ /* 0x000fe20000011403 */
[----:B------:R-:W-:Y:S01]  /*0d40*/  IMAD.IADD R12, R9, 0x1, -R12 ;  /* 0x00000001090c7824 */ /* 0x000fe200078e0a0c */
[----:B------:R-:W-:Y:S01]  /*0d50*/  LOP3.LUT R13, R13, 0x3ffffc, RZ, 0xc0, !PT ;  /* 0x003ffffc0d0d7812 */ /* 0x000fe200078ec0ff */
[----:B------:R-:W-:Y:S01]  /*0d60*/  IMAD.IADD R5, R15, 0x1, -R5 ;  /* 0x000000010f057824 */ /* 0x000fe200078e0a05 */
[----:B------:R-:W-:Y:S01]  /*0d70*/  LEA.HI R0, R0, R15, RZ, 0x3 ;  /* 0x0000000f00007211 */ /* 0x000fe200078f18ff */
[----:B------:R-:W-:Y:S02]  /*0d80*/  IMAD R16, R224, 0x100, R9 ;  /* 0x00000100e0107824 */ /* 0x000fe400078e0209 */
[----:B------:R-:W-:Y:S01]  /*0d90*/  IMAD.IADD R13, R192, 0x1, -R13 ;  /* 0x00000001c00d7824 */ /* 0x000fe200078e0a0d */
[----:B------:R-:W-:Y:S01]  /*0da0*/  SHF.R.S32.HI R222, RZ, 0x3, R0 ;  /* 0x00000003ffde7819 */ /* 0x000fe20000011400 */
[----:B------:R-:W-:Y:S01]  /*0db0*/  IMAD.SHL.U32 R9, R12, 0x40, RZ ;  /* 0x000000400c097824 */ /* 0x000fe200078e00ff */
[----:B------:R-:W-:-:S02]  /*0dc0*/  LOP3.LUT R221, R0, 0xfffffff8, RZ, 0xc0, !PT ;  /* 0xfffffff800dd7812 */ /* 0x000fc400078ec0ff */
[----:B------:R-:W-:Y:S02]  /*0dd0*/  SHF.R.S32.HI R22, RZ, 0x2, R4 ;  /* 0x00000002ff167819 */ /* 0x000fe40000011404 */
[----:B------:R-:W-:Y:S01]  /*0de0*/  LEA.HI R0, R5, R5, RZ, 0x1 ;  /* 0x0000000505007211 */ /* 0x000fe200078f08ff */
[----:B------:R-:W-:Y:S01]  /*0df0*/  IMAD R13, R13, 0x10, R16 ;  /* 0x000000100d0d7824 */ /* 0x000fe200078e0210 */
[----:B------:R-:W-:Y:S01]  /*0e00*/  LOP3.LUT R9, R9, 0x1c0, RZ, 0xc0, !PT ;  /* 0x000001c009097812 */ /* 0x000fe200078ec0ff */
[----:B------:R-:W-:Y:S01]  /*0e10*/  IMAD.SHL.U32 R14, R14, 0x8, RZ ;  /* 0x000000080e0e7824 */ /* 0x000fe200078e00ff */
[----:B------:R-:W-:Y:S01]  /*0e20*/  LOP3.LUT R0, R0, 0x1ffffffe, RZ, 0xc0, !PT ;  /* 0x1ffffffe00007812 */ /* 0x000fe200078ec0ff */
[----:B------:R-:W-:Y:S02]  /*0e30*/  IMAD.SHL.U32 R10, R10, 0x40, RZ ;  /* 0x000000400a0a7824 */ /* 0x000fe400078e00ff */
[----:B------:R-:W-:Y:S02]  /*0e40*/  VIADD R234, R22, 0x20 ;  /* 0x0000002016ea7836 */ /* 0x000fe40000000000 */
[--C-:B------:R-:W-:Y:S01]  /*0e50*/  IMAD.U32 R233, R13, 0x40, R14.reuse ;  /* 0x000000400de97824 */ /* 0x100fe200078e000e */
[----:B------:R-:W-:Y:S01]  /*0e60*/  LOP3.LUT R14, R9, 0x8, R14, 0xf8, !PT ;  /* 0x00000008090e7812 */ /* 0x000fe200078ef80e */
[C---:B------:R-:W-:Y:S01]  /*0e70*/  IMAD.SHL.U32 R16, R5.reuse, 0x8, RZ ;  /* 0x0000000805107824 */ /* 0x040fe200078e00ff */
[----:B------:R-:W-:Y:S01]  /*0e80*/  SHF.R.U32.HI R9, RZ, 0x3, R9 ;  /* 0x00000003ff097819 */ /* 0x000fe20000011609 */
[C---:B------:R-:W-:Y:S01]  /*0e90*/  IMAD.IADD R0, R5.reuse, 0x1, -R0 ;  /* 0x0000000105007824 */ /* 0x040fe200078e0a00 */
[----:B------:R-:W-:Y:S01]  /*0ea0*/  LOP3.LUT R7, R10, 0x7ffffe00, RZ, 0xc0, !PT ;  /* 0x7ffffe000a077812 */ /* 0x000fe200078ec0ff */
[----:B------:R-:W-:Y:S01]  /*0eb0*/  IMAD.SHL.U32 R184, R5, 0x4, RZ ;  /* 0x0000000405b87824 */ /* 0x000fe200078e00ff */
[----:B------:R-:W-:-:S02]  /*0ec0*/  SHF.R.S32.HI R5, RZ, 0x1f, R234 ;  /* 0x0000001fff057819 */ /* 0x000fc400000114ea */
[----:B------:R-:W-:Y:S01]  /*0ed0*/  LOP3.LUT R14, R14, R9, RZ, 0x3c, !PT ;  /* 0x000000090e0e7212 */ /* 0x000fe200078e3cff */
[----:B------:R-:W-:Y:S01]  /*0ee0*/  IMAD R7, R192, 0x400, R7 ;  /* 0x00000400c0077824 */ /* 0x000fe200078e0207 */
[----:B------:R-:W-:Y:S01]  /*0ef0*/  LEA.HI R5, R5, R234, RZ, 0x3 ;  /* 0x000000ea05057211 */ /* 0x000fe200078f18ff */
[----:B------:R-:W-:Y:S01]  /*0f00*/  IMAD.SHL.U32 R230, R234, 0x40, RZ ;  /* 0x00000040eae67824 */ /* 0x000fe200078e00ff */
[----:B------:R-:W-:Y:S01]  /*0f10*/  R2P PR, R12, 0x6 ;  /* 0x000000060c007804 */ /* 0x000fe20000000000 */
[----:B------:R-:W-:Y:S01]  /*0f20*/  IMAD.IADD R7, R7, 0x1, R14 ;  /* 0x0000000107077824 */ /* 0x000fe200078e020e */
[----:B------:R-:W-:Y:S01]  /*0f30*/  LEA.HI R3, R3, R224, RZ, 0x1 ;  /* 0x000000e003037211 */ /* 0x000fe200078f08ff */
[----:B------:R-:W-:Y:S01]  /*0f40*/  IMAD.IADD R221, R15, 0x1, -R221 ;  /* 0x000000010fdd7824 */ /* 0x000fe200078e0add */
[----:B------:R-:W-:Y:S01]  /*0f50*/  SHF.R.S32.HI R9, RZ, 0x1f, R4 ;  /* 0x0000001fff097819 */ /* 0x000fe20000011404 */
[----:B------:R-:W-:Y:S01]  /*0f60*/  IMAD.SHL.U32 R5, R5, 0x40, RZ ;  /* 0x0000004005057824 */ /* 0x000fe200078e00ff */
[----:B------:R-:W-:Y:S01]  /*0f70*/  LOP3.LUT R230, R230, 0x1c0, RZ, 0xc0, !PT ;  /* 0x000001c0e6e67812 */ /* 0x000fe200078ec0ff */
[----:B------:R-:W-:Y:S01]  /*0f80*/  IMAD R195, R7, 0x2, R2 ;  /* 0x0000000207c37824 */ /* 0x000fe200078e0202 */
[----:B------:R-:W-:Y:S01]  /*0f90*/  LOP3.LUT R3, R3, 0xfffffe, RZ, 0xc0, !PT ;  /* 0x00fffffe03037812 */ /* 0x000fe200078ec0ff */
[----:B------:R-:W-:Y:S01]  /*0fa0*/  IMAD.MOV.U32 R208, RZ, RZ, 0x20 ;  /* 0x00000020ffd07424 */ /* 0x000fe200078e00ff */
[----:B------:R-:W-:Y:S01]  /*0fb0*/  LEA.HI R9, R9, R22, RZ, 0x3 ;  /* 0x0000001609097211 */ /* 0x000fe200078f18ff */
[----:B------:R-:W-:Y:S01]  /*0fc0*/  IMAD.SHL.U32 R189, R221, 0x8, RZ ;  /* 0x00000008ddbd7824 */ /* 0x000fe200078e00ff */
[----:B------:R-:W-:Y:S01]  /*0fd0*/  LOP3.LUT R4, R230, 0x38, R16, 0xf8, !PT ;  /* 0x00000038e6047812 */ /* 0x000fe200078ef810 */
[----:B------:R-:W-:Y:S01]  /*0fe0*/  VIADD R190, R184, 0x10 ;  /* 0x00000010b8be7836 */ /* 0x000fe20000000000 */
[----:B------:R-:W-:Y:S01]  /*0ff0*/  SHF.R.U32.HI R6, RZ, 0x3, R230 ;  /* 0x00000003ff067819 */ /* 0x000fe200000116e6 */
[----:B------:R-:W-:Y:S01]  /*1000*/  VIADD R209, R195, 0x36400 ;  /* 0x00036400c3d17836 */ /* 0x000fe20000000000 */
[----:B------:R-:W-:Y:S01]  /*1010*/  LOP3.LUT R231, R5, 0xfffffe00, RZ, 0xc0, !PT ;  /* 0xfffffe0005e77812 */ /* 0x000fe200078ec0ff */
[----:B------:R-:W-:Y:S01]  /*1020*/  IMAD.IADD R3, R224, 0x1, -R3 ;  /* 0x00000001e0037824 */ /* 0x000fe200078e0a03 */
[----:B------:R-:W-:Y:S01]  /*1030*/  SEL R208, R208, 0xffffffe0, !P1 ;  /* 0xffffffe0d0d07807 */ /* 0x000fe20004800000 */
[----:B------:R-:W-:Y:S01]  /*1040*/  VIADD R218, R189, 0x40 ;  /* 0x00000040bdda7836 */ /* 0x000fe20000000000 */
[----:B------:R-:W-:Y:S01]  /*1050*/  LOP3.LUT R9, R9, 0xfffffff8, RZ, 0xc0, !PT ;  /* 0xfffffff809097812 */ /* 0x000fe200078ec0ff */
[----:B------:R-:W-:Y:S01]  /*1060*/  VIADD R217, R189, 0x80 ;  /* 0x00000080bdd97836 */ /* 0x000fe20000000000 */
[----:B------:R-:W-:Y:S01]  /*1070*/  LOP3.LUT R229, R231, R4, R6, 0xf6, !PT ;  /* 0x00000004e7e57212 */ /* 0x000fe200078ef606 */
[C---:B------:R-:W-:Y:S01]  /*1080*/  VIADD R216, R189.reuse, 0xc0 ;  /* 0x000000c0bdd87836 */ /* 0x040fe20000000000 */
[----:B------:R-:W-:Y:S01]  /*1090*/  SHF.R.S32.HI R227, RZ, 0x1f, R190 ;  /* 0x0000001fffe37819 */ /* 0x000fe200000114be */
[----:B------:R-:W-:-:S02]  /*10a0*/  VIADD R215, R189, 0x100 ;  /* 0x00000100bdd77836 */ /* 0x000fc40000000000 */
[C---:B------:R-:W-:Y:S02]  /*10b0*/  VIADD R214, R189.reuse, 0x140 ;  /* 0x00000140bdd67836 */ /* 0x040fe40000000000 */
[C---:B------:R-:W-:Y:S02]  /*10c0*/  VIADD R226, R189.reuse, 0x180 ;  /* 0x00000180bde27836 */ /* 0x040fe40000000000 */
[----:B------:R-:W-:Y:S02]  /*10d0*/  VIADD R225, R189, 0x1c0 ;  /* 0x000001c0bde17836 */ /* 0x000fe40000000000 */
[----:B------:R-:W-:Y:S02]  /*10e0*/  VIADD R196, R195, 0x36440 ;  /* 0x00036440c3c47836 */ /* 0x000fe40000000000 */
[----:B------:R-:W-:Y:S01]  /*10f0*/  @P2 VIADD R196, R209, 0xffffffc0 ;  /* 0xffffffc0d1c42836 */ /* 0x000fe20000000000 */
[----:B------:R-:W-:Y:S01]  /*1100*/  SHF.R.S32.HI R8, RZ, 0x1f, R218 ;  /* 0x0000001fff087819 */ /* 0x000fe200000114da */
[----:B------:R-:W-:Y:S01]  /*1110*/  IMAD.SHL.U32 R194, R3, 0x100, RZ ;  /* 0x0000010003c27824 */ /* 0x000fe200078e00ff */
[----:B------:R-:W-:Y:S01]  /*1120*/  SHF.R.S32.HI R3, RZ, 0x1f, R217 ;  /* 0x0000001fff037819 */ /* 0x000fe200000114d9 */
        /* <DEDUP_REMOVED lines=10> */
[C---:B------:R-:W-:Y:S01]  /*11d0*/  IMAD.SHL.U32 R228, R190.reuse, 0x2, RZ ;  /* 0x00000002bee47824 */ /* 0x040fe200078e00ff */
[----:B------:R-:W-:Y:S01]  /*11e0*/  SHF.L.U64.HI R227, R190, 0x1, R227 ;  /* 0x00000001bee37819 */ /* 0x000fe200000102e3 */
[----:B------:R-:W-:-:S02]  /*11f0*/  IMAD.SHL.U32 R193, R11, 0x2, RZ ;  /* 0x000000020bc17824 */ /* 0x000fc400078e00ff */
[----:B------:R-:W-:Y:S02]  /*1200*/  IMAD R229, R229, 0x2, R2 ;  /* 0x00000002e5e57824 */ /* 0x000fe400078e0202 */
[----:B------:R-:W-:Y:S02]  /*1210*/  IMAD R232, R0, 0x8, R191 ;  /* 0x0000000800e87824 */ /* 0x000fe400078e02bf */
[----:B------:R-:W-:Y:S01]  /*1220*/  IMAD.IADD R208, R208, 0x1, R196 ;  /* 0x00000001d0d07824 */ /* 0x000fe200078e02c4 */
[----:B--2---:R-:W-:Y:S02]  /*1230*/  LOP3.LUT R187, R18, 0x1, RZ, 0xfc, !PT ;  /* 0x0000000112bb7812 */ /* 0x004fe400078efcff */
[----:B------:R-:W-:-:S07]  /*1240*/  CS2R R18, SRZ ;  /* 0x0000000000127805 */ /* 0x000fce000001ff00 */
.L_x_4628:
        /* <DEDUP_REMOVED lines=42> */
[----:B01----:R-:W-:Y:S06]  /*14f0*/  @P1 BRA `(.L_x_4516) ;  /* 0x0000000000241947 */ /* 0x003fec0003800000 */
        /* <DEDUP_REMOVED lines=9> */
.L_x_4516:
[----:B------:R-:W-:Y:S02]  /*1590*/  IMAD.U32 R46, RZ, RZ, UR5 ;  /* 0x00000005ff2e7e24 */ /* 0x000fe4000f8e00ff */
[----:B------:R-:W-:Y:S01]  /*15a0*/  IMAD.U32 R28, RZ, RZ, UR4 ;  /* 0x00000004ff1c7e24 */ /* 0x000fe2000f8e00ff */
[----:B------:R-:W-:Y:S06]  /*15b0*/  @!P2 BRA `(.L_x_4517) ;  /* 0x000000000010a947 */ /* 0x000fec0003800000 */
[----:B------:R-:W-:-:S04]  /*15c0*/  IADD3 R4, P0, R211, UR8, RZ ;  /* 0x00000008d3047c10 */ /* 0x000fc8000ff1e0ff */
[----:B------:R-:W-:-:S05]  /*15d0*/  IADD3.X R5, R212, UR9, RZ, P0, !PT ;  /* 0x00000009d4057c10 */ /* 0x000fca00087fe4ff */
[----:B------:R0:W5:Y:S01]  /*15e0*/  LDG.E R28, desc[UR40][R4.64] ;  /* 0x00000028041c7981 */ /* 0x000162000c1e1900 */
[----:B------:R-:W-:Y:S05]  /*15f0*/  BRA `(.L_x_4518) ;  /* 0x0000000000107947 */ /* 0x000fea0003800000 */
.L_x_4517:
[----:B------:R-:W-:Y:S05]  /*1600*/  @!P0 BRA `(.L_x_4518) ;  /* 0x00000000000c8947 */ /* 0x000fea0003800000 */
[----:B------:R-:W2:Y:S04]  /*1610*/  LDG.E R5, desc[UR40][R8.64] ;  /* 0x0000002808057981 */ /* 0x000ea8000c1e1900 */
[----:B------:R-:W2:Y:S02]  /*1620*/  LDG.E R28, desc[UR40][R8.64+0x4] ;  /* 0x00000428081c7981 */ /* 0x000ea4000c1e1900 */
[----:B--2---:R-:W-:-:S07]  /*1630*/  IMAD.IADD R28, R28, 0x1, -R5 ;  /* 0x000000011c1c7824 */ /* 0x004fce00078e0a05 */
.L_x_4518:
        /* <DEDUP_REMOVED lines=55> */
.L_x_4521:
[----:B------:R-:W-:Y:S05]  /*19b0*/  BSYNC B6 ;  /* 0x0000000000067941 */ /* 0x000fea0003800000 */
.L_x_4520:
        /* <DEDUP_REMOVED lines=20> */
.L_x_4523:
[----:B------:R-:W-:Y:S05]  /*1b00*/  BSYNC B6 ;  /* 0x0000000000067941 */ /* 0x000fea0003800000 */
.L_x_4522:
        /* <DEDUP_REMOVED lines=14> */
[CC--:B0-----:R-:W-:Y:S01]  /*1bf0*/  IMAD.WIDE.U32 R6, R31.reuse, R50.reuse, RZ ;  /* 0x000000321f067225 */ /* 0x0c1fe200078e00ff */
        /* <DEDUP_REMOVED lines=30> */
[----:B------:R-:W-:Y:S01]  /*1de0*/  VIADD R59, R42, 0x8 ;  /* 0x000000082a3b7836 */ /* 0x000fe20000000000 */
[----:B------:R-:W-:Y:S01]  /*1df0*/  SHF.R.S32.HI R48, RZ, 0x1f, R15 ;  /* 0x0000001fff307819 */ /* 0x000fe2000001140f */
[----:B------:R-:W-:-:S03]  /*1e00*/  IMAD.SHL.U32 R60, R43, 0x2, RZ ;  /* 0x000000022b3c7824 */ /* 0x000fc600078e00ff */
        /* <DEDUP_REMOVED lines=62> */
.L_x_4553:
        /* <DEDUP_REMOVED lines=57> */
.L_x_4528:
[----:B------:R-:W-:Y:S05]  /*2580*/  BSYNC B1 ;  /* 0x0000000000017941 */ /* 0x000fea0003800000 */
.L_x_4527:
        /* <DEDUP_REMOVED lines=15> */
.L_x_4529:
[----:B------:R-:W-:Y:S01]  /*2680*/  IMAD R66, R19, 0x8, R2 ;  /* 0x0000000813427824 */ /* 0x000fe200078e0202 */
[----:B------:R-:W-:Y:S01]  /*2690*/  SHF.L.U32 R75, R186, 0x1f, RZ ;  /* 0x0000001fba4b7819 */ /* 0x000fe200000006ff */
[----:B------:R-:W-:Y:S03]  /*26a0*/  BSSY B1, `(.L_x_4530) ;  /* 0x0000003000017945 */ /* 0x000fe60003800000 */
[----:B------:R-:W0:Y:S02]  /*26b0*/  SYNCS.PHASECHK.TRANS64.TRYWAIT P5, [R66+URZ+0x38890], R75 ;  /* 0x0388904b420075a7 */ /* 0x000e2400080a017f */
[----:B0-----:R-:W-:Y:S05]  /*26c0*/  @!P5 BRA `(.L_x_4531) ;  /* 0x0000019000f4d947 */ /* 0x001fea0003800000 */
.L_x_4819:
[----:B------:R-:W-:Y:S05]  /*26d0*/  BSYNC B1 ;  /* 0x0000000000017941 */ /* 0x000fea0003800000 */
.L_x_4530:
        /* <DEDUP_REMOVED lines=48> */
.L_x_4536:
[----:B------:R-:W-:Y:S05]  /*29e0*/  BSYNC B2 ;  /* 0x0000000000027941 */ /* 0x000fea0003800000 */
.L_x_4535:
[----:B--2---:R1:W-:Y:S02]  /*29f0*/  STG.E.128 desc[UR40][R12.64], R4 ;  /* 0x000000040c007986 */ /* 0x0043e4000c101d28 */
.L_x_4534:
[----:B------:R-:W-:Y:S05]  /*2a00*/  BSYNC B1 ;  /* 0x0000000000017941 */ /* 0x000fea0003800000 */
.L_x_4533:
        /* <DEDUP_REMOVED lines=51> */
.L_x_4538:
[----:B------:R-:W-:Y:S05]  /*2d40*/  BSYNC B1 ;  /* 0x0000000000017941 */ /* 0x000fea0003800000 */
.L_x_4537:
[----:B-1----:R1:W-:Y:S01]  /*2d50*/  STG.E.128 desc[UR40][R12.64+0x40], R4 ;  /* 0x000040040c007986 */ /* 0x0023e2000c101d28 */
[----:B------:R-:W-:Y:S05]  /*2d60*/  BRA `(.L_x_4532) ;  /* 0x0000000c00207947 */ /* 0x000fea0003800000 */
.L_x_4526:
        /* <DEDUP_REMOVED lines=29> */
[----:B------:R-:W-:Y:S02]  /*2f40*/  IMAD.MOV.U32 R30, RZ, RZ, R6 ;  /* 0x000000ffff1e7224 */ /* 0x000fe400078e0006 */
[----:B------:R-:W-:Y:S01]  /*2f50*/  IMAD.MOV.U32 R66, RZ, RZ, R7 ;  /* 0x000000ffff427224 */ /* 0x000fe200078e0007 */
[----:B------:R-:W-:Y:S01]  /*2f60*/  PRMT R80, R80, 0x5410, R29 ;  /* 0x0000541050507816 */ /* 0x000fe2000000001d */
[----:B---3--:R-:W-:Y:S01]  /*2f70*/  IMAD.MOV.U32 R12, RZ, RZ, R8 ;  /* 0x000000ffff0c7224 */ /* 0x008fe200078e0008 */
[----:B------:R-:W-:Y:S01]  /*2f80*/  PRMT R94, R28, 0x5410, R30 ;  /* 0x000054101c5e7816 */ /* 0x000fe2000000001e */
[----:B------:R-:W-:Y:S01]  /*2f90*/  IMAD.MOV.U32 R13, RZ, RZ, R9 ;  /* 0x000000ffff0d7224 */ /* 0x000fe200078e0009 */
[----:B------:R-:W-:Y:S01]  /*2fa0*/  PRMT R86, R86, 0x5410, R66 ;  /* 0x0000541056567816 */ /* 0x000fe20000000042 */
[----:B------:R-:W-:-:S02]  /*2fb0*/  IMAD.MOV.U32 R28, RZ, RZ, R10 ;  /* 0x000000ffff1c7224 */ /* 0x000fc400078e000a */
[----:B------:R-:W-:Y:S01]  /*2fc0*/  IMAD.MOV.U32 R29, RZ, RZ, R11 ;  /* 0x000000ffff1d7224 */ /* 0x000fe200078e000b */
[----:B------:R-:W-:Y:S02]  /*2fd0*/  PRMT R80, R13, 0x7610, R80 ;  /* 0x000076100d507816 */ /* 0x000fe40000000050 */
[----:B------:R-:W-:Y:S02]  /*2fe0*/  PRMT R93, R12, 0x5410, R28 ;  /* 0x000054100c5d7816 */ /* 0x000fe4000000001c */
[----:B------:R-:W-:Y:S01]  /*2ff0*/  PRMT R86, R29, 0x7610, R86 ;  /* 0x000076101d567816 */ /* 0x000fe20000000056 */
[----:B------:R-:W-:Y:S06]  /*3000*/  @!P0 BRA `(.L_x_4539) ;  /* 0x0000000000048947 */ /* 0x000fec0003800000 */
[----:B------:R-:W-:Y:S01]  /*3010*/  BPT.TRAP 0x1 ;  /* 0x000000040000795c */ /* 0x000fe20000300000 */
.L_x_4539:
[----:B------:R-:W-:Y:S01]  /*3020*/  IMAD R66, R19, 0x8, R2 ;  /* 0x0000000813427824 */ /* 0x000fe200078e0202 */
[----:B------:R-:W-:Y:S01]  /*3030*/  SHF.L.U32 R75, R186, 0x1f, RZ ;  /* 0x0000001fba4b7819 */ /* 0x000fe200000006ff */
[----:B------:R-:W0:Y:S01]  /*3040*/  LDC R81, c[0x0][0x2f4] ;  /* 0x0000bd00ff517b82 */ /* 0x000e220000000800 */
[----:B------:R-:W-:Y:S02]  /*3050*/  BSSY B1, `(.L_x_4540) ;  /* 0x0000003000017945 */ /* 0x000fe40003800000 */
[----:B------:R-:W1:Y:S02]  /*3060*/  SYNCS.PHASECHK.TRANS64.TRYWAIT P5, [R66+URZ+0x38890], R75 ;  /* 0x0388904b420075a7 */ /* 0x000e6400080a017f */
[----:B-1----:R-:W-:Y:S05]  /*3070*/  @!P5 BRA `(.L_x_4541) ;  /* 0x00000188009cd947 */ /* 0x002fea0003800000 */
.L_x_4820:
[----:B------:R-:W-:Y:S05]  /*3080*/  BSYNC B1 ;  /* 0x0000000000017941 */ /* 0x000fea0003800000 */
.L_x_4540:
        /* <DEDUP_REMOVED lines=115> */
.L_x_4543:
[----:B------:R-:W-:Y:S05]  /*37c0*/  BSYNC B1 ;  /* 0x0000000000017941 */ /* 0x000fea0003800000 */
.L_x_4542:
        /* <DEDUP_REMOVED lines=10> */
.L_x_4525:
[----:B------:R-:W-:-:S13]  /*3870*/  ISETP.NE.AND P0, PT, R187, 0x3, PT ;  /* 0x00000003bb00780c */ /* 0x000fda0003f05270 */
[----:B------:R-:W-:Y:S05]  /*3880*/  @!P0 BRA `(.L_x_4544) ;  /* 0x0000000000048947 */ /* 0x000fea0003800000 */
[----:B------:R-:W-:Y:S01]  /*3890*/  BPT.TRAP 0x1 ;  /* 0x000000040000795c */ /* 0x000fe20000300000 */
.L_x_4544:
        /* <DEDUP_REMOVED lines=8> */
.L_x_4821:
[----:B------:R-:W-:Y:S05]  /*3920*/  BSYNC B1 ;  /* 0x0000000000017941 */ /* 0x000fea0003800000 */
.L_x_4545:
        /* <DEDUP_REMOVED lines=12> */
.L_x_4532:
[----:B------:R-:W-:Y:S05]  /*39f0*/  BSYNC B0 ;  /* 0x0000000000007941 */ /* 0x000fea0003800000 */
.L_x_4524:
        /* <DEDUP_REMOVED lines=17> */
.L_x_4548:
[----:B------:R-:W-:Y:S05]  /*3b10*/  BSYNC B0 ;  /* 0x0000000000007941 */ /* 0x000fea0003800000 */
.L_x_4547:
[----:B------:R-:W5:Y:S01]  /*3b20*/  SYNCS.PHASECHK.TRANS64.TRYWAIT P0, [R66+URZ+0x388b0], R75 ;  /* 0x0388b04b420075a7 */ /* 0x000f62000800017f */
[----:B------:R-:W-:Y:S04]  /*3b30*/  BSSY B0, `(.L_x_4549) ;  /* 0x0000002000007945 */ /* 0x000fe80003800000 */
[----:B-----5:R-:W-:Y:S05]  /*3b40*/  @!P0 BRA `(.L_x_4550) ;  /* 0x0000018000108947 */ /* 0x020fea0003800000 */
.L_x_4822:
[----:B------:R-:W-:Y:S05]  /*3b50*/  BSYNC B0 ;  /* 0x0000000000007941 */ /* 0x000fea0003800000 */
.L_x_4549:
        /* <DEDUP_REMOVED lines=82> */
.L_x_4552:
[----:B------:R-:W-:Y:S05]  /*4080*/  BSYNC B0 ;  /* 0x0000000000007941 */ /* 0x000fea0003800000 */
.L_x_4551:
        /* <DEDUP_REMOVED lines=17> */
.L_x_4519:
[----:B------:R-:W2:Y:S01]  /*41a0*/  LDL R4, [R1+0x4] ;  /* 0x0000040001047983 */ /* 0x000ea20000100800 */
        /* <DEDUP_REMOVED lines=36> */
[----:B------:R-:W-:Y:S02]  /*43f0*/  CS2R R88, SRZ ;  /* 0x0000000000587805 */ /* 0x000fe4000001ff00 */
[----:B------:R-:W-:-:S02]  /*4400*/  CS2R R86, SRZ ;  /* 0x0000000000567805 */ /* 0x000fc4000001ff00 */
[----:B------:R-:W-:Y:S02]  /*4410*/  CS2R R152, SRZ ;  /* 0x0000000000987805 */ /* 0x000fe4000001ff00 */
[----:B------:R-:W-:Y:S02]  /*4420*/  CS2R R82, SRZ ;  /* 0x0000000000527805 */ /* 0x000fe4000001ff00 */
[----:B------:R-:W-:Y:S02]  /*4430*/  CS2R R154, SRZ ;  /* 0x00000000009a7805 */ /* 0x000fe4000001ff00 */
[----:B---3--:R-:W-:Y:S02]  /*4440*/  CS2R R78, SRZ ;  /* 0x00000000004e7805 */ /* 0x008fe4000001ff00 */
[----:B------:R-:W-:Y:S02]  /*4450*/  CS2R R156, SRZ ;  /* 0x00000000009c7805 */ /* 0x000fe4000001ff00 */
[----:B------:R-:W-:-:S02]  /*4460*/  CS2R R74, SRZ ;  /* 0x00000000004a7805 */ /* 0x000fc4000001ff00 */
[----:B------:R-:W-:Y:S01]  /*4470*/  CS2R R158, SRZ ;  /* 0x00000000009e7805 */ /* 0x000fe2000001ff00 */
[----:B------:R-:W-:Y:S01]  /*4480*/  IMAD.MOV.U32 R71, RZ, RZ, RZ ;  /* 0x000000ffff477224 */ /* 0x000fe200078e00ff */
        /* <DEDUP_REMOVED lines=19> */
[----:B------:R-:W-:Y:S01]  /*45c0*/  CS2R R178, SRZ ;  /* 0x0000000000b27805 */ /* 0x000fe2000001ff00 */
[----:B------:R-:W-:Y:S01]  /*45d0*/  IMAD.MOV.U32 R35, RZ, RZ, RZ ;  /* 0x000000ffff237224 */ /* 0x000fe200078e00ff */
[----:B--2-4-:R-:W-:Y:S01]  /*45e0*/  CS2R R28, SRZ ;  /* 0x00000000001c7805 */ /* 0x014fe2000001ff00 */
[----:B------:R-:W-:Y:S01]  /*45f0*/  IMAD.MOV.U32 R31, RZ, RZ, RZ ;  /* 0x000000ffff1f7224 */ /* 0x000fe200078e00ff */
[----:B------:R-:W-:Y:S01]  /*4600*/  CS2R R6, SRZ ;  /* 0x0000000000067805 */ /* 0x000fe2000001ff00 */
[----:B------:R-:W-:-:S02]  /*4610*/  IMAD.MOV.U32 R0, RZ, RZ, RZ ;  /* 0x000000ffff007224 */ /* 0x000fc400078e00ff */
[----:B------:R-:W-:Y:S01]  /*4620*/  IMAD.MOV.U32 R5, RZ, RZ, RZ ;  /* 0x000000ffff057224 */ /* 0x000fe200078e00ff */
[----:B------:R-:W-:Y:S01]  /*4630*/  ISETP.NE.AND P1, PT, R4, 0x1, PT ;  /* 0x000000010400780c */ /* 0x000fe20003f25270 */
[----:B------:R-:W-:-:S12]  /*4640*/  @P0 BRA `(.L_x_4555) ;  /* 0x0000000000080947 */ /* 0x000fd80003800000 */
[----:B------:R-:W1:Y:S02]  /*4650*/  FENCE.VIEW.ASYNC.G ;  /* 0x00000000000073c6 */ /* 0x000e640000000100 */
[----:B-1----:R-:W-:Y:S06]  /*4660*/  BAR.ARV 0xc, 0x180 ;  /* 0x0306000000007b1d */ /* 0x002fec0000002000 */
.L_x_4555:
[----:B------:R-:W-:Y:S05]  /*4670*/  BSYNC B0 ;  /* 0x0000000000007941 */ /* 0x000fea0003800000 */
.L_x_4554:
[----:B------:R-:W-:Y:S01]  /*4680*/  BSSY B7, `(.L_x_4556) ;  /* 0x0000aa5000077945 */ /* 0x000fe20003800000 */
[----:B------:R-:W-:Y:S02]  /*4690*/  IMAD.MOV.U32 R8, RZ, RZ, RZ ;  /* 0x000000ffff087224 */ /* 0x000fe400078e00ff */
[----:B------:R-:W-:Y:S01]  /*46a0*/  IMAD.MOV.U32 R10, RZ, RZ, RZ ;  /* 0x000000ffff0a7224 */ /* 0x000fe200078e00ff */
[----:B------:R-:W-:Y:S06]  /*46b0*/  @!P1 BRA `(.L_x_4557) ;  /* 0x0000001800409947 */ /* 0x000fec0003800000 */
[----:B------:R-:W-:Y:S02]  /*46c0*/  ISETP.GE.AND P1, PT, R168, 0x1, PT ;  /* 0x00000001a800780c */ /* 0x000fe40003f26270 */
[----:B------:R-:W-:-:S11]  /*46d0*/  PLOP3.LUT P0, PT, PT, PT, PT, 0x80, 0x0 ;  /* 0x000000000000781c */ /* 0x000fd60003f0f070 */
[----:B------:R-:W-:Y:S05]  /*46e0*/  @!P1 BRA `(.L_x_4558) ;  /* 0x000000a800789947 */ /* 0x000fea0003800000 */
[----:B------:R-:W1:Y:S01]  /*46f0*/  SHFL.IDX PT, R0, R224, RZ, 0x1f ;  /* 0x00001fffe0007589 */ /* 0x000e6200000e0000 */
[----:B------:R-:W-:Y:S01]  /*4700*/  IMAD.MOV.U32 R9, RZ, RZ, 0x40000040 ;  /* 0x40000040ff097424 */ /* 0x000fe200078e00ff */
[----:B------:R-:W-:Y:S01]  /*4710*/  ISETP.GE.AND P0, PT, R168, 0x41, PT ;  /* 0x00000041a800780c */ /* 0x000fe20003f06270 */
[----:B------:R-:W-:Y:S01]  /*4720*/  IMAD.MOV.U32 R11, RZ, RZ, 0x40000040 ;  /* 0x40000040ff0b7424 */ /* 0x000fe200078e00ff */
[----:B------:R-:W-:Y:S01]  /*4730*/  BAR.SYNC.DEFER_BLOCKING 0xe, 0x100 ;  /* 0x0384000000007b1d */ /* 0x000fe20000010000 */
[----:B------:R-:W-:Y:S01]  /*4740*/  IMAD.MOV.U32 R7, RZ, RZ, 0x40000040 ;  /* 0x40000040ff077424 */ /* 0x000fe200078e00ff */
[----:B------:R-:W-:Y:S01]  /*4750*/  R2UR UR5, R9 ;  /* 0x00000000090572ca */ /* 0x000fe200000e0000 */
[----:B------:R-:W-:Y:S01]  /*4760*/  IMAD.MOV.U32 R5, RZ, RZ, 0x40000040 ;  /* 0x40000040ff057424 */ /* 0x000fe200078e00ff */
[----:B------:R-:W-:Y:S01]  /*4770*/  R2UR UR7, R11 ;  /* 0x000000000b0772ca */ /* 0x000fe200000e0000 */
[----:B------:R-:W-:Y:S01]  /*4780*/  IMAD.MOV.U32 R13, RZ, RZ, 0x40000040 ;  /* 0x40000040ff0d7424 */ /* 0x000fe200078e00ff */
[----:B------:R-:W-:Y:S01]  /*4790*/  BSSY B0, `(.L_x_4559) ;  /* 0x00000f5000007945 */ /* 0x000fe20003800000 */
[----:B------:R-:W-:Y:S01]  /*47a0*/  IMAD.MOV.U32 R11, RZ, RZ, 0x40000040 ;  /* 0x40000040ff0b7424 */ /* 0x000fe200078e00ff */
[----:B------:R-:W2:Y:S01]  /*47b0*/  S2R R20, SR_TID.X ;  /* 0x0000000000147919 */ /* 0x000ea20000002100 */
[----:B-1----:R-:W-:-:S04]  /*47c0*/  LEA.HI R3, R0, R0, RZ, 0x1 ;  /* 0x0000000000037211 */ /* 0x002fc800078f08ff */
[----:B------:R-:W-:Y:S01]  /*47d0*/  LOP3.LUT R3, R3, 0x1fffe, RZ, 0xc0, !PT ;  /* 0x0001fffe03037812 */ /* 0x000fe200078ec0ff */
[----:B0----5:R-:W-:-:S04]  /*47e0*/  WARPGROUP.ARRIVE ;  /* 0x00000000000079c5 */ /* 0x021fc80000000000 */
[----:B------:R-:W-:Y:S02]  /*47f0*/  IMAD.IADD R3, R0, 0x1, -R3 ;  /* 0x0000000100037824 */ /* 0x000fe400078e0a03 */
[----:B------:R-:W-:Y:S02]  /*4800*/  VIADD R0, R2, 0x36400 ;  /* 0x0003640002007836 */ /* 0x000fe40000000000 */
[----:B------:R-:W-:-:S03]  /*4810*/  IMAD R3, R3, 0x8000, R2 ;  /* 0x0000800003037824 */ /* 0x000fc600078e0202 */
[----:B------:R-:W-:Y:S01]  /*4820*/  SHF.R.U32.HI R0, RZ, 0x4, R0 ;  /* 0x00000004ff007819 */ /* 0x000fe20000011600 */
[----:B------:R-:W-:-:S03]  /*4830*/  VIADD R3, R3, 0x400 ;  /* 0x0000040003037836 */ /* 0x000fc60000000000 */
[----:B------:R-:W-:Y:S02]  /*4840*/  LOP3.LUT R0, R0, 0x3fff, RZ, 0xc0, !PT ;  /* 0x00003fff00007812 */ /* 0x000fe400078ec0ff */
[----:B------:R-:W-:Y:S02]  /*4850*/  SHF.R.U32.HI R3, RZ, 0x4, R3 ;  /* 0x00000004ff037819 */ /* 0x000fe40000011603 */
[----:B------:R-:W-:Y:S02]  /*4860*/  LOP3.LUT R8, R0, 0x10000, RZ, 0xfc, !PT ;  /* 0x0001000000087812 */ /* 0x000fe400078efcff */
[----:B------:R-:W-:Y:S02]  /*4870*/  LOP3.LUT R3, R3, 0x3fff, RZ, 0xc0, !PT ;  /* 0x00003fff03037812 */ /* 0x000fe400078ec0ff */
[C---:B------:R-:W-:Y:S01]  /*4880*/  R2UR UR4, R8.reuse ;  /* 0x00000000080472ca */ /* 0x040fe200000e0000 */
[----:B------:R-:W-:Y:S01]  /*4890*/  VIADD R6, R8, 0x2 ;  /* 0x0000000208067836 */ /* 0x000fe20000000000 */
[----:B------:R-:W-:-:S02]  /*48a0*/  LOP3.LUT R21, R3, 0x2000000, RZ, 0xfc, !PT ;  /* 0x0200000003157812 */ /* 0x000fc400078efcff */
[----:B--2---:R-:W-:-:S03]  /*48b0*/  LOP3.LUT R20, R20, 0x7f, RZ, 0xc0, !PT ;  /* 0x0000007f14147812 */ /* 0x004fc600078ec0ff */
[----:B------:R-:W-:Y:S01]  /*48c0*/  IMAD R10, R18, 0x1000, R21 ;  /* 0x00001000120a7824 */ /* 0x000fe200078e0215 */
[----:B------:R-:W-:-:S03]  /*48d0*/  ISETP.NE.AND P2, PT, R20, RZ, PT ;  /* 0x000000ff1400720c */ /* 0x000fc60003f45270 */
[C---:B------:R-:W-:Y:S01]  /*48e0*/  VIADD R4, R10.reuse, 0x80 ;  /* 0x000000800a047836 */ /* 0x040fe20000000000 */
[C---:B------:R-:W-:Y:S01]  /*48f0*/  R2UR UR6, R10.reuse ;  /* 0x000000000a0672ca */ /* 0x040fe200000e0000 */
[----:B------:R-:W-:-:S08]  /*4900*/  VIADD R12, R10, 0x100 ;  /* 0x000001000a0c7836 */ /* 0x000fd00000000000 */
[----:B------:R-:W-:-:S04]  /*4910*/  @!P2 IMAD R0, R18, 0x8, R2 ;  /* 0x000000081200a824 */ /* 0x000fc800078e0202 */
[----:B------:R-:W-:Y:S01]  /*4920*/  HGMMA.64x256x16.F32 R24, gdesc[UR4].tnspB, RZ, !UPT, gsb0 ;  /* 0x43e00000041879f0 */ /* 0x000fe2000c0008ff */
[----:B------:R-:W-:Y:S01]  /*4930*/  R2UR UR4, R6 ;  /* 0x00000000060472ca */ /* 0x000fe200000e0000 */
[----:B------:R-:W-:Y:S01]  /*4940*/  @!P2 VIADD R0, R0, 0x38860 ;  /* 0x000388600000a836 */ /* 0x000fe20000000000 */
[----:B------:R-:W-:Y:S02]  /*4950*/  R2UR UR5, R7 ;  /* 0x00000000070572ca */ /* 0x000fe400000e0000 */
[----:B------:R-:W-:Y:S01]  /*4960*/  R2UR UR6, R4 ;  /* 0x00000000040672ca */ /* 0x000fe200000e0000 */
[----:B------:R-:W-:Y:S01]  /*4970*/  VIADD R4, R8, 0x4 ;  /* 0x0000000408047836 */ /* 0x000fe20000000000 */
[----:B------:R-:W-:Y:S01]  /*4980*/  R2UR UR7, R5 ;  /* 0x00000000050772ca */ /* 0x000fe200000e0000 */
[----:B------:R-:W-:Y:S01]  /*4990*/  IMAD.MOV.U32 R5, RZ, RZ, 0x40000040 ;  /* 0x40000040ff057424 */ /* 0x000fe200078e00ff */
[----:B------:R-:W-:Y:S01]  /*49a0*/  @!P2 PRMT R0, RZ, 0x654, R0 ;  /* 0x00000654ff00a816 */ /* 0x000fe20000000000 */
[----:B------:R-:W-:-:S02]  /*49b0*/  WARPGROUP.DEPBAR.LE gsb0, 0x0 ;  /* 0x00008000000079c5 */ /* 0x000fc40000010000 */
[----:B------:R-:W-:-:S15]  /*49c0*/  WARPGROUP.ARRIVE ;  /* 0x00000000000079c5 */ /* 0x000fde0000000000 */
[----:B------:R-:W-:-:S01]  /*49d0*/  NOP ;  /* 0x0000000000007918 */ /* 0x000fc20000000000 */
[----:B------:R-:W-:Y:S01]  /*49e0*/  HGMMA.64x256x16.F32 R24, gdesc[UR4].tnspB, R24, gsb0 ;  /* 0x43e00000041879f0 */ /* 0x000fe20008000818 */
[----:B------:R-:W-:Y:S02]  /*49f0*/  R2UR UR4, R4 ;  /* 0x00000000040472ca */ /* 0x000fe400000e0000 */
[----:B------:R-:W-:Y:S02]  /*4a00*/  R2UR UR5, R5 ;  /* 0x00000000050572ca */ /* 0x000fe400000e0000 */
[----:B------:R-:W-:Y:S01]  /*4a10*/  R2UR UR6, R12 ;  /* 0x000000000c0672ca */ /* 0x000fe200000e0000 */
[----:B------:R-:W-:Y:S01]  /*4a20*/  VIADD R12, R10, 0x180 ;  /* 0x000001800a0c7836 */ /* 0x000fe20000000000 */
[----:B------:R-:W-:Y:S01]  /*4a30*/  R2UR UR7, R13 ;  /* 0x000000000d0772ca */ /* 0x000fe200000e0000 */
[----:B------:R-:W-:Y:S02]  /*4a40*/  VIADD R10, R8, 0x6 ;  /* 0x00000006080a7836 */ /* 0x000fe40000000000 */
[----:B------:R-:W-:Y:S01]  /*4a50*/  IMAD.MOV.U32 R13, RZ, RZ, 0x40000040 ;  /* 0x40000040ff0d7424 */ /* 0x000fe200078e00ff */
[----:B------:R-:W-:-:S02]  /*4a60*/  WARPGROUP.DEPBAR.LE gsb0, 0x0 ;  /* 0x00008000000079c5 */ /* 0x000fc40000010000 */
[----:B------:R-:W-:-:S15]  /*4a70*/  WARPGROUP.ARRIVE ;  /* 0x00000000000079c5 */ /* 0x000fde0000000000 */
        /* <DEDUP_REMOVED lines=12> */
[----:B------:R-:W-:Y:S05]  /*4b40*/  @!P0 BRA `(.L_x_4560) ;  /* 0x0000000800e48947 */ /* 0x000fea0003800000 */
[----:B------:R-:W-:-:S07]  /*4b50*/  VIADD R180, R180, 0xfffffffe ;  /* 0xfffffffeb4b47836 */ /* 0x000fce0000000000 */
.L_x_4561:
[----:B------:R-:W-:Y:S01]  /*4b60*/  BAR.SYNC.DEFER_BLOCKING 0xe, 0x100 ;  /* 0x0384000000007b1d */ /* 0x000fe20000010000 */
[----:B------:R-:W-:Y:S01]  /*4b70*/  IMAD R3, R18, 0x40, R191 ;  /* 0x0000004012037824 */ /* 0x000fe200078e02bf */
[----:B------:R-:W-:Y:S01]  /*4b80*/  R2UR UR4, R8 ;  /* 0x00000000080472ca */ /* 0x000fe200000e0000 */
[----:B------:R-:W-:Y:S01]  /*4b90*/  VIADD R18, R18, 0x1 ;  /* 0x0000000112127836 */ /* 0x000fe20000000000 */
[----:B------:R-:W-:Y:S01]  /*4ba0*/  R2UR UR5, R9 ;  /* 0x00000000090572ca */ /* 0x000fe200000e0000 */
[----:B------:R-:W-:Y:S01]  /*4bb0*/  IMAD R3, R3, 0x4, R2 ;  /* 0x0000000403037824 */ /* 0x000fe200078e0202 */
[----:B------:R-:W-:Y:S01]  /*4bc0*/  ISETP.GT.AND P1, PT, R180, RZ, PT ;  /* 0x000000ffb400720c */ /* 0x000fe20003f24270 */
[----:B------:R-:W-:Y:S01]  /*4bd0*/  IMAD.MOV.U32 R13, RZ, RZ, 0x40000040 ;  /* 0x40000040ff0d7424 */ /* 0x000fe200078e00ff */
[----:B------:R-:W-:Y:S01]  /*4be0*/  ISETP.NE.AND P0, PT, R18, 0x2, PT ;  /* 0x000000021200780c */ /* 0x000fe20003f05270 */
[----:B------:R-:W-:Y:S02]  /*4bf0*/  IMAD.MOV.U32 R15, RZ, RZ, 0x40000040 ;  /* 0x40000040ff0f7424 */ /* 0x000fe400078e00ff */
[----:B------:R-:W-:Y:S01]  /*4c00*/  VIADD R180, R180, 0xffffffff ;  /* 0xffffffffb4b47836 */ /* 0x000fe20000000000 */
[----:B------:R-:W-:-:S02]  /*4c10*/  SEL R18, R18, RZ, P0 ;  /* 0x000000ff12127207 */ /* 0x000fc40000000000 */
[----:B------:R-:W-:Y:S01]  /*4c20*/  R2UR UR7, R13 ;  /* 0x000000000d0772ca */ /* 0x000fe200000e0000 */
[----:B------:R-:W-:Y:S02]  /*4c30*/  IMAD.MOV.U32 R13, RZ, RZ, 0x40000040 ;  /* 0x40000040ff0d7424 */ /* 0x000fe400078e00ff */
[----:B------:R-:W-:-:S05]  /*4c40*/  IMAD R12, R18, 0x1000, R21 ;  /* 0x00001000120c7824 */ /* 0x000fca00078e0215 */
[----:B------:R-:W-:Y:S01]  /*4c50*/  R2UR UR6, R12 ;  /* 0x000000000c0672ca */ /* 0x000fe200000e0000 */
        /* <DEDUP_REMOVED lines=130> */
[----:B------:R-:W-:-:S02]  /*5480*/  VIADD R14, R12, 0x80 ;  /* 0x000000800c0e7836 */ /* 0x000fc40000000000 */
[----:B------:R-:W-:-:S03]  /*5490*/  @!P2 IMAD R0, R18, 0x8, R2 ;  /* 0x000000081200a824 */ /* 0x000fc600078e0202 */
[----:B------:R-:W-:Y:S01]  /*54a0*/  WARPGROUP.ARRIVE ;  /* 0x00000000000079c5 */ /* 0x000fe20000000000 */
[----:B------:R-:W-:-:S05]  /*54b0*/  @!P2 VIADD R0, R0, 0x38860 ;  /* 0x000388600000a836 */ /* 0x000fca0000000000 */
[----:B------:R-:W-:Y:S01]  /*54c0*/  HGMMA.64x256x16.F32 R24, gdesc[UR4].tnspB, R24, gsb0 ;  /* 0x43e00000041879f0 */ /* 0x000fe20008000818 */
[----:B------:R-:W-:Y:S02]  /*54d0*/  R2UR UR4, R6 ;  /* 0x00000000060472ca */ /* 0x000fe400000e0000 */
[----:B------:R-:W-:Y:S02]  /*54e0*/  R2UR UR5, R7 ;  /* 0x00000000070572ca */ /* 0x000fe400000e0000 */
[----:B------:R-:W-:Y:S01]  /*54f0*/  R2UR UR6, R14 ;  /* 0x000000000e0672ca */ /* 0x000fe200000e0000 */
[C---:B------:R-:W-:Y:S01]  /*5500*/  VIADD R14, R12.reuse, 0x100 ;  /* 0x000001000c0e7836 */ /* 0x040fe20000000000 */
[----:B------:R-:W-:Y:S01]  /*5510*/  R2UR UR7, R15 ;  /* 0x000000000f0772ca */ /* 0x000fe200000e0000 */
[----:B------:R-:W-:Y:S01]  /*5520*/  IMAD.MOV.U32 R15, RZ, RZ, 0x40000040 ;  /* 0x40000040ff0f7424 */ /* 0x000fe200078e00ff */
[----:B------:R-:W-:Y:S01]  /*5530*/  @!P2 PRMT R0, RZ, 0x654, R0 ;  /* 0x00000654ff00a816 */ /* 0x000fe20000000000 */
[----:B------:R-:W-:Y:S01]  /*5540*/  VIADD R12, R12, 0x180 ;  /* 0x000001800c0c7836 */ /* 0x000fe20000000000 */
        /* <DEDUP_REMOVED lines=21> */
[----:B------:R0:W-:Y:S02]  /*56a0*/  @!P2 SYNCS.ARRIVE.TRANS64.RED.A1T0 RZ, [R0+URZ], RZ ;  /* 0x000000ff00ffa9a7 */ /* 0x0001e4000810043f */
[----:B0-----:R-:W-:-:S04]  /*56b0*/  SEL R0, RZ, 0x1, P0 ;  /* 0x00000001ff007807 */ /* 0x001fc80000000000 */
[----:B------:R-:W-:Y:S01]  /*56c0*/  LOP3.LUT R23, R23, R0, RZ, 0x3c, !PT ;  /* 0x0000000017177212 */ /* 0x000fe200078e3cff */
[----:B------:R-:W-:Y:S06]  /*56d0*/  @P1 BRA `(.L_x_4561) ;  /* 0xfffffff400201947 */ /* 0x000fec000383ffff */
.L_x_4560:
[----:B------:R-:W-:Y:S05]  /*56e0*/  BSYNC B0 ;  /* 0x0000000000007941 */ /* 0x000fea0003800000 */
.L_x_4559:
[----:B------:R-:W-:Y:S01]  /*56f0*/  BAR.SYNC.DEFER_BLOCKING 0xe, 0x100 ;  /* 0x0384000000007b1d */ /* 0x000fe20000010000 */
[C---:B------:R-:W-:Y:S01]  /*5700*/  IMAD R3, R18.reuse, 0x40, R191 ;  /* 0x0000004012037824 */ /* 0x040fe200078e02bf */
[----:B------:R-:W-:Y:S01]  /*5710*/  PLOP3.LUT P0, PT, PT, PT, PT, 0x8, 0x0 ;  /* 0x000000000000781c */ /* 0x000fe20003f0e170 */
[----:B------:R-:W-:Y:S02]  /*5720*/  VIADD R18, R18, 0x1 ;  /* 0x0000000112127836 */ /* 0x000fe40000000000 */
        /* <DEDUP_REMOVED lines=11> */
[----:B-1----:R-:W-:Y:S01]  /*57e0*/  FMUL.FTZ R33, R42, R2 ;  /* 0x000000022a217220 */ /* 0x002fe20000410000 */
        /* <DEDUP_REMOVED lines=125> */
.L_x_4557:
[----:B------:R-:W-:Y:S02]  /*5fc0*/  ISETP.GE.AND P1, PT, R168, 0x1, PT ;  /* 0x00000001a800780c */ /* 0x000fe40003f26270 */
[----:B------:R-:W-:-:S11]  /*5fd0*/  PLOP3.LUT P0, PT, PT, PT, PT, 0x80, 0x0 ;  /* 0x000000000000781c */ /* 0x000fd60003f0f070 */
[----:B------:R-:W-:Y:S05]  /*5fe0*/  @!P1 BRA `(.L_x_4558) ;  /* 0x0000009000389947 */ /* 0x000fea0003800000 */
[----:B------:R-:W1:Y:S01]  /*5ff0*/  SHFL.IDX PT, R0, R224, RZ, 0x1f ;  /* 0x00001fffe0007589 */ /* 0x000e6200000e0000 */
[----:B------:R-:W-:Y:S01]  /*6000*/  BSSY B6, `(.L_x_4562) ;  /* 0x000001b000067945 */ /* 0x000fe20003800000 */
[----:B-1----:R-:W-:-:S04]  /*6010*/  LEA.HI R3, R0, R0, RZ, 0x1 ;  /* 0x0000000000037211 */ /* 0x002fc800078f08ff */
        /* <DEDUP_REMOVED lines=13> */
[----:B------:R1:W2:Y:S01]  /*60f0*/  LDC.64 R14, c[0x4][R0] ;  /* 0x01000000000e7b82 */ /* 0x0002a20000000a00 */
        /* <DEDUP_REMOVED lines=8> */
[----:B-1----:R-:W-:-:S07]  /*6180*/  IMAD.MOV.U32 R13, RZ, RZ, RZ ;  /* 0x000000ffff0d7224 */ /* 0x002fce00078e00ff */
[----:B------:R-:W-:-:S07]  /*6190*/  LEPC R20, `(.L_x_4563) ;  /* 0x000000001014794e */ /* 0x000fce0000000000 */
[----:B0-2--5:R-:W-:Y:S05]  /*61a0*/  CALL.ABS.NOINC R14 ;  /* 0x000000000e007343 */ /* 0x025fea0003c00000 */
.L_x_4563:
[----:B------:R-:W-:Y:S05]  /*61b0*/  BSYNC B6 ;  /* 0x0000000000067941 */ /* 0x000fea0003800000 */
.L_x_4562:
[----:B------:R-:W-:Y:S02]  /*61c0*/  ULDC UR4, c[0x0][0x3f4] ;  /* 0x0000fd0000047ab9 */ /* 0x000fe40000000800 */
[----:B------:R-:W-:-:S13]  /*61d0*/  ISETP.LT.AND P0, PT, RZ, UR4, PT ;  /* 0x00000004ff007c0c */ /* 0x000fda000bf01270 */
[----:B------:R-:W-:Y:S05]  /*61e0*/  @P0 BRA `(.L_x_4564) ;  /* 0x00000000003c0947 */ /* 0x000fea0003800000 */
[----:B------:R-:W-:-:S04]  /*61f0*/  LEA.HI R0, R219, R219, RZ, 0x1 ;  /* 0x000000dbdb007211 */ /* 0x000fc800078f08ff */
[----:B------:R-:W-:-:S05]  /*6200*/  LOP3.LUT R0, R0, 0xfffffffe, RZ, 0xc0, !PT ;  /* 0xfffffffe00007812 */ /* 0x000fca00078ec0ff */
[----:B------:R-:W-:-:S05]  /*6210*/  IMAD.IADD R12, R219, 0x1, -R0 ;  /* 0x00000001db0c7824 */ /* 0x000fca00078e0a00 */
[----:B------:R-:W-:-:S04]  /*6220*/  SHF.L.U32 R3, R12, 0x1f, RZ ;  /* 0x0000001f0c037819 */ /* 0x000fc800000006ff */
[----:B------:R1:W2:Y:S03]  /*6230*/  SYNCS.PHASECHK.TRANS64.TRYWAIT P0, [R2+URZ+0x38800], R3 ;  /* 0x03880003020075a7 */ /* 0x0002a6000800017f */
[----:B--2---:R-:W-:Y:S05]  /*6240*/  @!P0 NANOSLEEP.SYNCS 0x989680 ;  /* 0x009896800000895d */ /* 0x004fea0003900000 */
[----:B------:R-:W2:Y:S01]  /*6250*/  @!P0 SYNCS.PHASECHK.TRANS64 P0, [R2+URZ+0x38800], R3 ;  /* 0x03880003020085a7 */ /* 0x000ea2000800007f */
[----:B------:R-:W-:Y:S04]  /*6260*/  BSSY B0, `(.L_x_4565) ;  /* 0x0000006000007945 */ /* 0x000fe80003800000 */
[----:B--2---:R-:W-:Y:S05]  /*6270*/  @P0 BRA `(.L_x_4566) ;  /* 0x0000000000100947 */ /* 0x004fea0003800000 */
.L_x_4567:
[----:B--2---:R2:W3:Y:S02]  /*6280*/  SYNCS.PHASECHK.TRANS64.TRYWAIT P0, [R2+URZ+0x38800], R3 ;  /* 0x03880003020075a7 */ /* 0x0044e4000800017f */
[----:B---3--:R-:W-:Y:S05]  /*6290*/  @!P0 NANOSLEEP.SYNCS 0x989680 ;  /* 0x009896800000895d */ /* 0x008fea0003900000 */
[----:B------:R-:W3:Y:S02]  /*62a0*/  @!P0 SYNCS.PHASECHK.TRANS64 P0, [R2+URZ+0x38800], R3 ;  /* 0x03880003020085a7 */ /* 0x000ee4000800007f */
[----:B---3--:R-:W-:Y:S05]  /*62b0*/  @!P0 BRA `(.L_x_4567) ;  /* 0xfffffffc00f08947 */ /* 0x008fea000383ffff */
.L_x_4566:
[----:B------:R-:W-:Y:S05]  /*62c0*/  BSYNC B0 ;  /* 0x0000000000007941 */ /* 0x000fea0003800000 */
.L_x_4565:
[----:B------:R-:W-:Y:S05]  /*62d0*/  BRA `(.L_x_4568) ;  /* 0x00000020007c7947 */ /* 0x000fea0003800000 */
.L_x_4564:
        /* <DEDUP_REMOVED lines=36> */
[----:B0-2---:R-:W-:Y:S05]  /*6520*/  CALL.ABS.NOINC R14 ;  /* 0x000000000e007343 */ /* 0x005fea0003c00000 */
.L_x_4570:
[----:B------:R-:W-:Y:S05]  /*6530*/  BSYNC B6 ;  /* 0x0000000000067941 */ /* 0x000fea0003800000 */
.L_x_4569:
[----:B------:R-:W-:Y:S01]  /*6540*/  ULDC.U8 UR4, c[0x0][0x410] ;  /* 0x0001040000047ab9 */ /* 0x000fe20000000000 */
[----:B------:R-:W-:Y:S01]  /*6550*/  BSSY B0, `(.L_x_4571) ;  /* 0x00001ef000007945 */ /* 0x000fe20003800000 */
[----:B------:R-:W-:Y:S01]  /*6560*/  ISETP.NE.AND P0, PT, RZ, UR4, PT ;  /* 0x00000004ff007c0c */ /* 0x000fe2000bf05270 */
[----:B------:R-:W-:-:S12]  /*6570*/  IMAD R6, R25, 0x40, R22 ;  /* 0x0000004019067824 */ /* 0x000fd800078e0216 */
[----:B------:R-:W-:Y:S05]  /*6580*/  @!P0 BRA `(.L_x_4572) ;  /* 0x0000000c00f88947 */ /* 0x000fea0003800000 */
[----:B------:R-:W-:-:S03]  /*6590*/  UMOV UR4, 0xffffffff ;  /* 0xffffffff00047882 */ /* 0x000fc60000000000 */
[----:B------:R-:W-:Y:S05]  /*65a0*/  BRA.DIV UR4, `(.L_x_4573) ;  /* 0x00000156048c7947 */ /* 0x000fea000b800000 */
[----:B------:R1:W2:Y:S04]  /*65b0*/  SHFL.IDX PT, R0, R27, RZ, 0x1c1f ;  /* 0x001c1fff1b007589 */ /* 0x0002a800000e0000 */
[----:B------:R1:W3:Y:S04]  /*65c0*/  SHFL.IDX PT, R3, R26, RZ, 0x1c1f ;  /* 0x001c1fff1a037589 */ /* 0x0002e800000e0000 */
[----:B------:R1:W4:Y:S04]  /*65d0*/  SHFL.IDX PT, R4, R29, RZ, 0x1c1f ;  /* 0x001c1fff1d047589 */ /* 0x00032800000e0000 */
[----:B------:R1:W0:Y:S02]  /*65e0*/  SHFL.IDX PT, R14, R28, RZ, 0x1c1f ;  /* 0x001c1fff1c0e7589 */ /* 0x00022400000e0000 */
.L_x_4828:
[----:B------:R-:W-:Y:S01]  /*65f0*/  IMAD.SHL.U32 R5, R188, 0x40, RZ ;  /* 0x00000040bc057824 */ /* 0x000fe200078e00ff */
[----:B------:R-:W-:Y:S01]  /*6600*/  ULDC UR4, c[0x0][0x448] ;  /* 0x0001120000047ab9 */ /* 0x000fe20000000800 */
[----:B------:R-:W-:Y:S01]  /*6610*/  BSSY B1, `(.L_x_4574) ;  /* 0x0000024000017945 */ /* 0x000fe20003800000 */
[----:B------:R-:W-:Y:S02]  /*6620*/  CS2R R10, SRZ ;  /* 0x00000000000a7805 */ /* 0x000fe4000001ff00 */
        /* <DEDUP_REMOVED lines=8> */
[----:B------:R-:W-:Y:S02]  /*66b0*/  LOP3.LUT R31, R8, R9, RZ, 0x3c, !PT ;  /* 0x00000009081f7212 */ /* 0x000fe400078e3cff */
[----:B------:R-:W-:-:S02]  /*66c0*/  CS2R R8, SRZ ;  /* 0x0000000000087805 */ /* 0x000fc4000001ff00 */
[----:B------:R-:W-:Y:S02]  /*66d0*/  LOP3.LUT R12, R7, 0xfffffffe, RZ, 0xc0, !PT ;  /* 0xfffffffe070c7812 */ /* 0x000fe400078ec0ff */
[----:B------:R-:W-:-:S03]  /*66e0*/  CS2R R6, SRZ ;  /* 0x0000000000067805 */ /* 0x000fc6000001ff00 */
[----:B------:R-:W-:Y:S01]  /*66f0*/  IMAD.IADD R12, R219, 0x1, -R12 ;  /* 0x00000001db0c7824 */ /* 0x000fe200078e0a0c */
[----:B------:R-:W-:Y:S06]  /*6700*/  @P0 BRA `(.L_x_4575) ;  /* 0x0000000000500947 */ /* 0x000fec0003800000 */
[----:B------:R-:W-:Y:S01]  /*6710*/  ULDC UR4, c[0x0][0x3f4] ;  /* 0x0000fd0000047ab9 */ /* 0x000fe20000000800 */
[----:B---3--:R-:W-:Y:S01]  /*6720*/  IMAD.MOV.U32 R6, RZ, RZ, R3 ;  /* 0x000000ffff067224 */ /* 0x008fe200078e0003 */
[----:B------:R-:W-:Y:S01]  /*6730*/  ISETP.GE.AND P3, PT, R190, UR4, PT ;  /* 0x00000004be007c0c */ /* 0x000fe2000bf66270 */
[----:B--2---:R-:W-:Y:S01]  /*6740*/  IMAD.MOV.U32 R7, RZ, RZ, R0 ;  /* 0x000000ffff077224 */ /* 0x004fe200078e0000 */
[----:B------:R-:W-:Y:S01]  /*6750*/  ISETP.GE.AND P2, PT, R184, UR4, PT ;  /* 0x00000004b8007c0c */ /* 0x000fe2000bf46270 */
[----:B----4-:R-:W-:Y:S01]  /*6760*/  IMAD.MOV.U32 R15, RZ, RZ, R4 ;  /* 0x000000ffff0f7224 */ /* 0x010fe200078e0004 */
[----:B------:R-:W-:Y:S02]  /*6770*/  CS2R R10, SRZ ;  /* 0x00000000000a7805 */ /* 0x000fe4000001ff00 */
[----:B------:R-:W-:Y:S02]  /*6780*/  CS2R R20, SRZ ;  /* 0x0000000000147805 */ /* 0x000fe4000001ff00 */
[----:B------:R-:W-:-:S05]  /*6790*/  CS2R R8, SRZ ;  /* 0x0000000000087805 */ /* 0x000fca000001ff00 */
[-C--:B-1----:R-:W-:Y:S02]  /*67a0*/  @!P3 IADD3 R26, P0, R3, R228.reuse, RZ ;  /* 0x000000e4031ab210 */ /* 0x082fe40007f1e0ff */
[----:B0-----:R-:W-:Y:S01]  /*67b0*/  @!P3 IADD3 R28, P1, R14, R228, RZ ;  /* 0x000000e40e1cb210 */ /* 0x001fe20007f3e0ff */
        /* <DEDUP_REMOVED lines=9> */
.L_x_4575:
[----:B------:R-:W-:Y:S05]  /*6850*/  BSYNC B1 ;  /* 0x0000000000017941 */ /* 0x000fea0003800000 */
.L_x_4574:
[----:B------:R-:W-:Y:S01]  /*6860*/  SHF.L.U32 R13, R12, 0x1f, RZ ;  /* 0x0000001f0c0d7819 */ /* 0x000fe200000006ff */
[----:B---3--:R-:W-:Y:S01]  /*6870*/  IMAD R3, R192, 0x200, R31 ;  /* 0x00000200c0037824 */ /* 0x008fe200078e021f */
[----:B------:R-:W-:Y:S01]  /*6880*/  LOP3.LUT P1, RZ, R188, 0x4, RZ, 0xc0, !PT ;  /* 0x00000004bcff7812 */ /* 0x000fe2000782c0ff */
[----:B0----5:R-:W-:Y:S01]  /*6890*/  IMAD.MOV.U32 R14, RZ, RZ, R10 ;  /* 0x000000ffff0e7224 */ /* 0x021fe200078e000a */
[----:B------:R-:W0:Y:S01]  /*68a0*/  SYNCS.PHASECHK.TRANS64.TRYWAIT P0, [R2+URZ+0x38800], R13 ;  /* 0x0388000d020075a7 */ /* 0x000e22000800017f */
[----:B------:R-:W-:Y:S01]  /*68b0*/  IMAD R3, R3, 0x2, R2 ;  /* 0x0000000203037824 */ /* 0x000fe200078e0202 */
[--C-:B------:R-:W-:Y:S01]  /*68c0*/  SHF.R.U64 R33, R10, 0x10, R11.reuse ;  /* 0x000000100a217819 */ /* 0x100fe2000000120b */
[--C-:B------:R-:W-:Y:S01]  /*68d0*/  IMAD.MOV.U32 R15, RZ, RZ, R11.reuse ;  /* 0x000000ffff0f7224 */ /* 0x100fe200078e000b */
[----:B------:R-:W-:Y:S01]  /*68e0*/  SHF.R.U32.HI R24, RZ, 0x10, R11 ;  /* 0x00000010ff187819 */ /* 0x000fe2000001160b */
[----:B-1----:R-:W-:Y:S01]  /*68f0*/  IMAD.MOV.U32 R29, RZ, RZ, R6 ;  /* 0x000000ffff1d7224 */ /* 0x002fe200078e0006 */
[----:B------:R-:W-:Y:S01]  /*6900*/  SHF.R.U64 R35, R6, 0x10, R7 ;  /* 0x0000001006237819 */ /* 0x000fe20000001207 */
[----:B------:R-:W-:Y:S01]  /*6910*/  IMAD.MOV.U32 R32, RZ, RZ, R20 ;  /* 0x000000ffff207224 */ /* 0x000fe200078e0014 */
[--C-:B------:R-:W-:Y:S01]  /*6920*/  SHF.R.U64 R34, R20, 0x10, R21.reuse ;  /* 0x0000001014227819 */ /* 0x100fe20000001215 */
[--C-:B------:R-:W-:Y:S01]  /*6930*/  IMAD.MOV.U32 R11, RZ, RZ, R21.reuse ;  /* 0x000000ffff0b7224 */ /* 0x100fe200078e0015 */
[----:B------:R-:W-:Y:S01]  /*6940*/  SHF.R.U32.HI R20, RZ, 0x10, R21 ;  /* 0x00000010ff147819 */ /* 0x000fe20000011615 */
[--C-:B------:R-:W-:Y:S01]  /*6950*/  IMAD.MOV.U32 R10, RZ, RZ, R7.reuse ;  /* 0x000000ffff0a7224 */ /* 0x100fe200078e0007 */
[----:B------:R-:W-:Y:S01]  /*6960*/  SHF.R.U32.HI R7, RZ, 0x10, R7 ;  /* 0x00000010ff077819 */ /* 0x000fe20000011607 */
[----:B------:R-:W-:Y:S01]  /*6970*/  IMAD.MOV.U32 R30, RZ, RZ, R8 ;  /* 0x000000ffff1e7224 */ /* 0x000fe200078e0008 */
[----:B------:R-:W-:Y:S01]  /*6980*/  VIMNMX R27, R5, 0x40, PT ;  /* 0x00000040051b7848 */ /* 0x000fe20003fe0100 */
[C---:B----4-:R-:W-:Y:S01]  /*6990*/  VIADD R4, R3.reuse, 0x20400 ;  /* 0x0002040003047836 */ /* 0x050fe20000000000 */
[----:B------:R-:W-:Y:S01]  /*69a0*/  BSSY B1, `(.L_x_4576) ;  /* 0x000000f000017945 */ /* 0x000fe20003800000 */
[--C-:B------:R-:W-:Y:S01]  /*69b0*/  IMAD.MOV.U32 R6, RZ, RZ, R9.reuse ;  /* 0x000000ffff067224 */ /* 0x100fe200078e0009 */
[--C-:B------:R-:W-:Y:S01]  /*69c0*/  SHF.R.U64 R36, R8, 0x10, R9.reuse ;  /* 0x0000001008247819 */ /* 0x100fe20000001209 */
[----:B--2---:R-:W-:Y:S01]  /*69d0*/  VIADD R0, R3, 0x20440 ;  /* 0x0002044003007836 */ /* 0x004fe20000000000 */
[----:B------:R-:W-:Y:S01]  /*69e0*/  SHF.R.U32.HI R8, RZ, 0x10, R9 ;  /* 0x00000010ff087819 */ /* 0x000fe20000011609 */
[----:B------:R-:W-:Y:S01]  /*69f0*/  @P1 VIADD R0, R4, 0xffffffc0 ;  /* 0xffffffc004001836 */ /* 0x000fe20000000000 */
[----:B------:R-:W-:-:S02]  /*6a00*/  PRMT R31, R14, 0x5410, R15 ;  /* 0x000054100e1f7816 */ /* 0x000fc4000000000f */
[----:B------:R-:W-:Y:S02]  /*6a10*/  PRMT R33, R33, 0x5410, R24 ;  /* 0x0000541021217816 */ /* 0x000fe40000000018 */
[----:B------:R-:W-:Y:S02]  /*6a20*/  PRMT R32, R32, 0x5410, R11 ;  /* 0x0000541020207816 */ /* 0x000fe4000000000b */
[----:B------:R-:W-:Y:S02]  /*6a30*/  PRMT R34, R34, 0x5410, R20 ;  /* 0x0000541022227816 */ /* 0x000fe40000000014 */
[----:B------:R-:W-:Y:S02]  /*6a40*/  ISETP.GE.AND P1, PT, R22, R27, PT ;  /* 0x0000001b1600720c */ /* 0x000fe40003f26270 */
[----:B------:R-:W-:Y:S02]  /*6a50*/  PRMT R29, R29, 0x5410, R10 ;  /* 0x000054101d1d7816 */ /* 0x000fe4000000000a */
[----:B------:R-:W-:-:S02]  /*6a60*/  PRMT R35, R35, 0x5410, R7 ;  /* 0x0000541023237816 */ /* 0x000fc40000000007 */
[----:B------:R-:W-:Y:S01]  /*6a70*/  PRMT R30, R30, 0x5410, R6 ;  /* 0x000054101e1e7816 */ /* 0x000fe20000000006 */
[----:B0-----:R-:W-:Y:S06]  /*6a80*/  @!P0 BRA `(.L_x_4577) ;  /* 0x0000015000c48947 */ /* 0x001fec0003800000 */
.L_x_4829:
[----:B------:R-:W-:Y:S05]  /*6a90*/  BSYNC B1 ;  /* 0x0000000000017941 */ /* 0x000fea0003800000 */
.L_x_4576:
        /* <DEDUP_REMOVED lines=9> */
[----:B------:R-:W-:Y:S02]  /*6b30*/  HADD2.F32 R15, -RZ, R29.H0_H0 ;  /* 0x2000001dff0f7230 */ /* 0x000fe40000004100 */
[----:B0-----:R-:W-:Y:S02]  /*6b40*/  HADD2.F32 R13, -RZ, R31.H0_H0 ;  /* 0x2000001fff0d7230 */ /* 0x001fe40000004100 */
        /* <DEDUP_REMOVED lines=35> */
.L_x_4581:
[----:B------:R-:W-:Y:S05]  /*6d80*/  BSYNC B2 ;  /* 0x0000000000027941 */ /* 0x000fea0003800000 */
.L_x_4580:
[----:B------:R-:W-:Y:S05]  /*6d90*/  @P1 BRA `(.L_x_4579) ;  /* 0x0000000000981947 */ /* 0x000fea0003800000 */
[----:B-1----:R-:W1:Y:S01]  /*6da0*/  LDS.128 R4, [R0] ;  /* 0x0000000000047984 */ /* 0x002e620000000c00 */
        /* <DEDUP_REMOVED lines=37> */
.L_x_4579:
[----:B------:R-:W-:Y:S05]  /*7000*/  BSYNC B1 ;  /* 0x0000000000017941 */ /* 0x000fea0003800000 */
.L_x_4578:
        /* <DEDUP_REMOVED lines=18> */
[-C--:B0-----:R-:W-:Y:S01]  /*7130*/  FMUL.FTZ R13, R24, R4.reuse ;  /* 0x00000004180d7220 */ /* 0x081fe20000410000 */
[----:B------:R-:W-:Y:S01]  /*7140*/  FMUL.FTZ R15, R20, R4 ;  /* 0x00000004140f7220 */ /* 0x000fe20000410000 */
        /* <DEDUP_REMOVED lines=25> */
.L_x_4584:
[----:B------:R-:W-:Y:S05]  /*72e0*/  BSYNC B1 ;  /* 0x0000000000017941 */ /* 0x000fea0003800000 */
.L_x_4583:
[----:B------:R-:W-:Y:S05]  /*72f0*/  @P1 BRA `(.L_x_4582) ;  /* 0x0000001000501947 */ /* 0x000fea0003800000 */
[----:B-1----:R-:W1:Y:S01]  /*7300*/  LDS.128 R4, [R0+0x1000] ;  /* 0x0010000000047984 */ /* 0x002e620000000c00 */
[----:B------:R-:W-:Y:S02]  /*7310*/  HADD2.F32 R15, -RZ, R30.H0_H0 ;  /* 0x2000001eff0f7230 */ /* 0x000fe40000004100 */
[----:B0-----:R-:W-:Y:S02]  /*7320*/  HADD2.F32 R13, -RZ, R32.H0_H0 ;  /* 0x20000020ff0d7230 */ /* 0x001fe40000004100 */
        /* <DEDUP_REMOVED lines=36> */
.L_x_4572:
[----:B------:R-:W-:-:S03]  /*7570*/  UMOV UR4, 0xffffffff ;  /* 0xffffffff00047882 */ /* 0x000fc60000000000 */
[----:B------:R-:W-:Y:S05]  /*7580*/  BRA.DIV UR4, `(.L_x_4585) ;  /* 0x0000014a04187947 */ /* 0x000fea000b800000 */
[----:B------:R-:W1:Y:S04]  /*7590*/  SHFL.IDX PT, R3, R27, RZ, 0x1c1f ;  /* 0x001c1fff1b037589 */ /* 0x000e6800000e0000 */
[----:B------:R-:W2:Y:S04]  /*75a0*/  SHFL.IDX PT, R0, R26, RZ, 0x1c1f ;  /* 0x001c1fff1a007589 */ /* 0x000ea800000e0000 */
[----:B------:R3:W4:Y:S04]  /*75b0*/  SHFL.IDX PT, R5, R29, RZ, 0x1c1f ;  /* 0x001c1fff1d057589 */ /* 0x00072800000e0000 */
[----:B------:R3:W0:Y:S01]  /*75c0*/  SHFL.IDX PT, R14, R28, RZ, 0x1c1f ;  /* 0x001c1fff1c0e7589 */ /* 0x00062200000e0000 */
[----:B-1----:R-:W-:-:S02]  /*75d0*/  IMAD.MOV.U32 R21, RZ, RZ, R3 ;  /* 0x000000ffff157224 */ /* 0x002fc400078e0003 */
[----:B--23--:R-:W-:-:S07]  /*75e0*/  IMAD.MOV.U32 R20, RZ, RZ, R0 ;  /* 0x000000ffff147224 */ /* 0x00cfce00078e0000 */
.L_x_4835:
[----:B------:R-:W-:Y:S01]  /*75f0*/  ULDC UR4, c[0x0][0x448] ;  /* 0x0001120000047ab9 */ /* 0x000fe20000000800 */
[----:B------:R-:W-:Y:S01]  /*7600*/  LEA.HI R3, R219, R219, RZ, 0x1 ;  /* 0x000000dbdb037211 */ /* 0x000fe200078f08ff */
[----:B------:R-:W-:Y:S01]  /*7610*/  IMAD R0, R24, UR4, RZ ;  /* 0x0000000418007c24 */ /* 0x000fe2000f8e02ff */
[----:B------:R-:W-:Y:S01]  /*7620*/  BSSY B1, `(.L_x_4586) ;  /* 0x0000014000017945 */ /* 0x000fe20003800000 */
[----:B----4-:R-:W-:Y:S01]  /*7630*/  IMAD.MOV.U32 R15, RZ, RZ, R5 ;  /* 0x000000ffff0f7224 */ /* 0x010fe200078e0005 */
        /* <DEDUP_REMOVED lines=15> */
[----:B0-----:R-:W-:Y:S01]  /*7730*/  IMAD.WIDE R14, R16, 0x2, R14 ;  /* 0x00000002100e7825 */ /* 0x001fe200078e020e */
[----:B------:R1:W5:Y:S04]  /*7740*/  LD.E.128 R4, desc[UR40][R20.64] ;  /* 0x0000002814047980 */ /* 0x000368000c101d00 */
[----:B------:R1:W5:Y:S02]  /*7750*/  LD.E.128 R8, desc[UR40][R14.64] ;  /* 0x000000280e087980 */ /* 0x000364000c101d00 */
.L_x_4587:
[----:B------:R-:W-:Y:S05]  /*7760*/  BSYNC B1 ;  /* 0x0000000000017941 */ /* 0x000fea0003800000 */
.L_x_4586:
[----:B------:R-:W2:Y:S01]  /*7770*/  SYNCS.PHASECHK.TRANS64.TRYWAIT P1, [R2+URZ+0x38800], R3 ;  /* 0x03880003020075a7 */ /* 0x000ea2000802017f */
[--C-:B01---5:R-:W-:Y:S01]  /*7780*/  IMAD.MOV.U32 R14, RZ, RZ, R5.reuse ;  /* 0x000000ffff0e7224 */ /* 0x123fe200078e0005 */
[--C-:B------:R-:W-:Y:S01]  /*7790*/  SHF.R.U64 R42, R4, 0x10, R5.reuse ;  /* 0x00000010042a7819 */ /* 0x100fe20000001205 */
[----:B------:R-:W-:Y:S01]  /*77a0*/  IMAD.MOV.U32 R38, RZ, RZ, R4 ;  /* 0x000000ffff267224 */ /* 0x000fe200078e0004 */
[----:B------:R-:W-:Y:S01]  /*77b0*/  SHF.R.U32.HI R5, RZ, 0x10, R5 ;  /* 0x00000010ff057819 */ /* 0x000fe20000011605 */
[----:B------:R-:W-:Y:S01]  /*77c0*/  IMAD.MOV.U32 R40, RZ, RZ, R6 ;  /* 0x000000ffff287224 */ /* 0x000fe200078e0006 */
[--C-:B------:R-:W-:Y:S01]  /*77d0*/  SHF.R.U64 R43, R6, 0x10, R7.reuse ;  /* 0x00000010062b7819 */ /* 0x100fe20000001207 */
[--C-:B------:R-:W-:Y:S01]  /*77e0*/  IMAD.MOV.U32 R4, RZ, RZ, R7.reuse ;  /* 0x000000ffff047224 */ /* 0x100fe200078e0007 */
[----:B------:R-:W-:Y:S01]  /*77f0*/  SHF.R.U32.HI R15, RZ, 0x10, R7 ;  /* 0x00000010ff0f7819 */ /* 0x000fe20000011607 */
[----:B------:R-:W-:Y:S01]  /*7800*/  IMAD.MOV.U32 R39, RZ, RZ, R8 ;  /* 0x000000ffff277224 */ /* 0x000fe200078e0008 */
[--C-:B------:R-:W-:Y:S01]  /*7810*/  SHF.R.U64 R44, R8, 0x10, R9.reuse ;  /* 0x00000010082c7819 */ /* 0x100fe20000001209 */
[----:B------:R-:W-:Y:S01]  /*7820*/  IMAD.MOV.U32 R6, RZ, RZ, R9 ;  /* 0x000000ffff067224 */ /* 0x000fe200078e0009 */
[----:B------:R-:W-:Y:S01]  /*7830*/  PRMT R42, R42, 0x5410, R5 ;  /* 0x000054102a2a7816 */ /* 0x000fe20000000005 */
[----:B------:R-:W-:Y:S01]  /*7840*/  IMAD.MOV.U32 R41, RZ, RZ, R10 ;  /* 0x000000ffff297224 */ /* 0x000fe200078e000a */
[----:B------:R-:W-:Y:S01]  /*7850*/  SHF.R.U32.HI R8, RZ, 0x10, R9 ;  /* 0x00000010ff087819 */ /* 0x000fe20000011609 */
[--C-:B------:R-:W-:Y:S01]  /*7860*/  IMAD.MOV.U32 R7, RZ, RZ, R11.reuse ;  /* 0x000000ffff077224 */ /* 0x100fe200078e000b */
[----:B------:R-:W0:Y:S01]  /*7870*/  LDC R13, c[0x0][0x3f4] ;  /* 0x0000fd00ff0d7b82 */ /* 0x000e220000000800 */
[----:B------:R-:W-:Y:S01]  /*7880*/  VIMNMX R5, R0, 0x40, PT ;  /* 0x0000004000057848 */ /* 0x000fe20003fe0100 */
[----:B------:R-:W-:Y:S01]  /*7890*/  BSSY B1, `(.L_x_4588) ;  /* 0x000000f000017945 */ /* 0x000fe20003800000 */
[----:B------:R-:W-:-:S02]  /*78a0*/  SHF.R.U64 R45, R10, 0x10, R11 ;  /* 0x000000100a2d7819 */ /* 0x000fc4000000120b */
[----:B------:R-:W-:Y:S02]  /*78b0*/  SHF.R.U32.HI R9, RZ, 0x10, R11 ;  /* 0x00000010ff097819 */ /* 0x000fe4000001160b */
[----:B------:R-:W-:Y:S02]  /*78c0*/  PRMT R38, R38, 0x5410, R14 ;  /* 0x0000541026267816 */ /* 0x000fe4000000000e */
[----:B------:R-:W-:Y:S02]  /*78d0*/  PRMT R40, R40, 0x5410, R4 ;  /* 0x0000541028287816 */ /* 0x000fe40000000004 */
[----:B------:R-:W-:Y:S02]  /*78e0*/  PRMT R43, R43, 0x5410, R15 ;  /* 0x000054102b2b7816 */ /* 0x000fe4000000000f */
[----:B------:R-:W-:Y:S02]  /*78f0*/  PRMT R39, R39, 0x5410, R6 ;  /* 0x0000541027277816 */ /* 0x000fe40000000006 */
[----:B------:R-:W-:-:S02]  /*7900*/  PRMT R44, R44, 0x5410, R8 ;  /* 0x000054102c2c7816 */ /* 0x000fc40000000008 */
[----:B------:R-:W-:Y:S02]  /*7910*/  PRMT R41, R41, 0x5410, R7 ;  /* 0x0000541029297816 */ /* 0x000fe40000000007 */
[----:B------:R-:W-:Y:S02]  /*7920*/  PRMT R45, R45, 0x5410, R9 ;  /* 0x000054102d2d7816 */ /* 0x000fe40000000009 */
[C---:B0-----:R-:W-:Y:S01]  /*7930*/  ISETP.GE.AND P0, PT, R16.reuse, R13, PT ;  /* 0x0000000d1000720c */ /* 0x041fe20003f06270 */
[----:B------:R-:W-:-:S03]  /*7940*/  IMAD.IADD R0, R16, 0x1, R13 ;  /* 0x0000000110007824 */ /* 0x000fc600078e020d */
[-C--:B------:R-:W-:Y:S02]  /*7950*/  ISETP.GE.OR P2, PT, R22, R5.reuse, P0 ;  /* 0x000000051600720c */ /* 0x080fe40000746670 */
[----:B------:R-:W-:Y:S01]  /*7960*/  ISETP.GE.OR P0, PT, R234, R5, P0 ;  /* 0x00000005ea00720c */ /* 0x000fe20000706670 */
[----:B--2---:R-:W-:-:S12]  /*7970*/  @!P1 BRA `(.L_x_4589) ;  /* 0x0000014400949947 */ /* 0x004fd80003800000 */
.L_x_4836:
[----:B------:R-:W-:Y:S05]  /*7980*/  BSYNC B1 ;  /* 0x0000000000017941 */ /* 0x000fea0003800000 */
.L_x_4588:
[----:B------:R-:W-:Y:S01]  /*7990*/  BSSY B1, `(.L_x_4590) ;  /* 0x0000059000017945 */ /* 0x000fe20003800000 */
[----:B0-----:R-:W-:-:S03]  /*79a0*/  LOP3.LUT R3, R0, 0x38, RZ, 0xc0, !PT ;  /* 0x0000003800037812 */ /* 0x001fc600078ec0ff */
[----:B------:R-:W-:Y:S05]  /*79b0*/  @P2 BRA `(.L_x_4591) ;  /* 0x0000000400582947 */ /* 0x000fea0003800000 */
[----:B------:R-:W-:Y:S02]  /*79c0*/  IMAD.SHL.U32 R0, R188, 0x40, RZ ;  /* 0x00000040bc007824 */ /* 0x000fe400078e00ff */
[----:B------:R-:W-:Y:S02]  /*79d0*/  HADD2.F32 R27, -RZ, R38.H0_H0 ;  /* 0x20000026ff1b7230 */ /* 0x000fe40000004100 */
[----:B------:R-:W-:Y:S01]  /*79e0*/  HADD2.F32 R29, -RZ, R39.H0_H0 ;  /* 0x20000027ff1d7230 */ /* 0x000fe20000004100 */
[----:B------:R-:W-:Y:S01]  /*79f0*/  LOP3.LUT R9, R0, 0x1c0, RZ, 0xc0, !PT ;  /* 0x000001c000097812 */ /* 0x000fe200078ec0ff */
[----:B------:R-:W-:-:S03]  /*7a00*/  HADD2.F32 R31, -RZ, R44.H0_H0 ;  /* 0x2000002cff1f7230 */ /* 0x000fc60000004100 */
[--C-:B------:R-:W-:Y:S02]  /*7a10*/  SHF.R.U32.HI R4, RZ, 0x3, R9.reuse ;  /* 0x00000003ff047819 */ /* 0x100fe40000011609 */
[----:B------:R-:W-:Y:S02]  /*7a20*/  LOP3.LUT R0, R9, 0x38, R16, 0xf8, !PT ;  /* 0x0000003809007812 */ /* 0x000fe400078ef810 */
[----:B------:R-:W-:Y:S02]  /*7a30*/  LOP3.LUT R9, R4, R3, R9, 0x1e, !PT ;  /* 0x0000000304097212 */ /* 0x000fe400078e1e09 */
[----:B------:R-:W-:-:S03]  /*7a40*/  LOP3.LUT R5, R0, R4, RZ, 0x3c, !PT ;  /* 0x0000000400057212 */ /* 0x000fc600078e3cff */
[C---:B------:R-:W-:Y:S02]  /*7a50*/  IMAD R9, R192.reuse, 0x200, R9 ;  /* 0x00000200c0097824 */ /* 0x040fe400078e0209 */
[----:B------:R-:W-:Y:S02]  /*7a60*/  IMAD R5, R192, 0x200, R5 ;  /* 0x00000200c0057824 */ /* 0x000fe400078e0205 */
[--C-:B------:R-:W-:Y:S02]  /*7a70*/  IMAD R36, R9, 0x2, R2.reuse ;  /* 0x0000000209247824 */ /* 0x100fe400078e0202 */
[----:B------:R-:W-:-:S03]  /*7a80*/  IMAD R34, R5, 0x2, R2 ;  /* 0x0000000205227824 */ /* 0x000fc600078e0202 */
[----:B------:R-:W0:Y:S04]  /*7a90*/  LDS.128 R8, [R36+0x20400] ;  /* 0x0204000024087984 */ /* 0x000e280000000c00 */
[----:B------:R-:W1:Y:S01]  /*7aa0*/  LDS.128 R4, [R34+0x20400] ;  /* 0x0204000022047984 */ /* 0x000e620000000c00 */
[----:B0-----:R-:W-:Y:S02]  /*7ab0*/  HADD2.F32 R20, -RZ, R8.H0_H0 ;  /* 0x20000008ff147230 */ /* 0x001fe40000004100 */
[----:B------:R-:W-:Y:S02]  /*7ac0*/  HADD2.F32 R21, -RZ, R9.H0_H0 ;  /* 0x20000009ff157230 */ /* 0x000fe40000004100 */
[----:B-1----:R-:W-:Y:S02]  /*7ad0*/  HADD2.F32 R0, -RZ, R4.H0_H0 ;  /* 0x20000004ff007230 */ /* 0x002fe40000004100 */
[C---:B------:R-:W-:Y:S01]  /*7ae0*/  FMUL.FTZ R33, R20.reuse, R29 ;  /* 0x0000001d14217220 */ /* 0x040fe20000410000 */
[----:B------:R-:W-:Y:S01]  /*7af0*/  FMUL.FTZ R35, R20, R27 ;  /* 0x0000001b14237220 */ /* 0x000fe20000410000 */
[----:B------:R-:W-:-:S02]  /*7b00*/  HADD2.F32 R20, -RZ, R39.H1_H1 ;  /* 0x30000027ff147230 */ /* 0x000fc40000004100 */
[C---:B------:R-:W-:Y:S01]  /*7b10*/  FFMA.FTZ R33, R0.reuse, R27, -R33 ;  /* 0x0000001b00217223 */ /* 0x040fe20000010821 */
[----:B------:R-:W-:Y:S01]  /*7b20*/  FFMA.FTZ R35, R0, R29, R35 ;  /* 0x0000001d00237223 */ /* 0x000fe20000010023 */
[----:B------:R-:W-:Y:S02]  /*7b30*/  HADD2.F32 R0, -RZ, R38.H1_H1 ;  /* 0x30000026ff007230 */ /* 0x000fe40000004100 */
[C---:B------:R-:W-:Y:S01]  /*7b40*/  FMUL.FTZ R30, R21.reuse, R20 ;  /* 0x00000014151e7220 */ /* 0x040fe20000410000 */
[----:B------:R-:W-:Y:S02]  /*7b50*/  HADD2.F32 R13, -RZ, R5.H0_H0 ;  /* 0x20000005ff0d7230 */ /* 0x000fe40000004100 */
[----:B------:R-:W-:Y:S02]  /*7b60*/  HADD2.F32 R8, -RZ, R8.H1_H1 ;  /* 0x30000008ff087230 */ /* 0x000fe40000004100 */
[----:B------:R-:W-:Y:S01]  /*7b70*/  FMUL.FTZ R21, R21, R0 ;  /* 0x0000000015157220 */ /* 0x000fe20000410000 */
[----:B------:R-:W-:-:S02]  /*7b80*/  HADD2.F32 R27, -RZ, R42.H0_H0 ;  /* 0x2000002aff1b7230 */ /* 0x000fc40000004100 */
[C---:B------:R-:W-:Y:S01]  /*7b90*/  FFMA.FTZ R30, R13.reuse, R0, -R30 ;  /* 0x000000000d1e7223 */ /* 0x040fe2000001081e */
[----:B------:R-:W-:Y:S02]  /*7ba0*/  HADD2.F32 R4, -RZ, R4.H1_H1 ;  /* 0x30000004ff047230 */ /* 0x000fe40000004100 */
[C---:B------:R-:W-:Y:S01]  /*7bb0*/  FMUL.FTZ R37, R8.reuse, R31 ;  /* 0x0000001f08257220 */ /* 0x040fe20000410000 */
[----:B------:R-:W-:Y:S02]  /*7bc0*/  HADD2.F32 R9, -RZ, R9.H1_H1 ;  /* 0x30000009ff097230 */ /* 0x000fe40000004100 */
[----:B------:R-:W-:Y:S01]  /*7bd0*/  FMUL.FTZ R29, R8, R27 ;  /* 0x0000001b081d7220 */ /* 0x000fe20000410000 */
[----:B------:R-:W-:Y:S02]  /*7be0*/  HADD2.F32 R8, -RZ, R44.H1_H1 ;  /* 0x3000002cff087230 */ /* 0x000fe40000004100 */
        /* <DEDUP_REMOVED lines=9> */
[----:B------:R-:W-:-:S02]  /*7c80*/  HADD2.F32 R14, -RZ, R6.H0_H0 ;  /* 0x20000006ff0e7230 */ /* 0x000fc40000004100 */
[C---:B------:R-:W-:Y:S01]  /*7c90*/  FMUL.FTZ R37, R24.reuse, R21 ;  /* 0x0000001518257220 */ /* 0x040fe20000410000 */
[----:B------:R-:W-:Y:S02]  /*7ca0*/  HADD2.F32 R13, -RZ, R40.H0_H0 ;  /* 0x20000028ff0d7230 */ /* 0x000fe40000004100 */
[C---:B------:R-:W-:Y:S01]  /*7cb0*/  FFMA.FTZ R29, R5.reuse, R0, -R4 ;  /* 0x00000000051d7223 */ /* 0x040fe20000010804 */
[----:B------:R-:W-:Y:S02]  /*7cc0*/  HADD2.F32 R10, -RZ, R10.H1_H1 ;  /* 0x3000000aff0a7230 */ /* 0x000fe40000004100 */
[----:B------:R-:W-:Y:S01]  /*7cd0*/  FFMA.FTZ R31, R5, R8, R32 ;  /* 0x00000008051f7223 */ /* 0x000fe20000010020 */
[----:B------:R-:W-:Y:S02]  /*7ce0*/  HADD2.F32 R27, -RZ, R45.H0_H0 ;  /* 0x2000002dff1b7230 */ /* 0x000fe40000004100 */
[----:B------:R-:W-:Y:S01]  /*7cf0*/  FMUL.FTZ R24, R24, R13 ;  /* 0x0000000d18187220 */ /* 0x000fe20000410000 */
[----:B------:R-:W-:-:S02]  /*7d00*/  HADD2.F32 R9, -RZ, R43.H0_H0 ;  /* 0x2000002bff097230 */ /* 0x000fc40000004100 */
[----:B------:R-:W-:Y:S01]  /*7d10*/  FFMA.FTZ R37, R14, R13, -R37 ;  /* 0x0000000d0e257223 */ /* 0x000fe20000010825 */
[----:B------:R-:W-:Y:S02]  /*7d20*/  HADD2.F32 R6, -RZ, R6.H1_H1 ;  /* 0x30000006ff067230 */ /* 0x000fe40000004100 */
[C---:B------:R-:W-:Y:S01]  /*7d30*/  FMUL.FTZ R5, R10.reuse, R27 ;  /* 0x0000001b0a057220 */ /* 0x040fe20000410000 */
[----:B------:R-:W-:Y:S02]  /*7d40*/  HADD2.F32 R25, -RZ, R11.H0_H0 ;  /* 0x2000000bff197230 */ /* 0x000fe40000004100 */
[----:B------:R-:W-:Y:S01]  /*7d50*/  FMUL.FTZ R13, R10, R9 ;  /* 0x000000090a0d7220 */ /* 0x000fe20000410000 */
[----:B------:R-:W-:Y:S02]  /*7d60*/  HADD2.F32 R8, -RZ, R41.H1_H1 ;  /* 0x30000029ff087230 */ /* 0x000fe40000004100 */
[----:B------:R-:W-:Y:S01]  /*7d70*/  FFMA.FTZ R24, R14, R21, R24 ;  /* 0x000000150e187223 */ /* 0x000fe20000010018 */
[----:B------:R-:W-:-:S02]  /*7d80*/  HADD2.F32 R0, -RZ, R40.H1_H1 ;  /* 0x30000028ff007230 */ /* 0x000fc40000004100 */
[C---:B------:R-:W-:Y:S01]  /*7d90*/  FFMA.FTZ R14, R6.reuse, R9, -R5 ;  /* 0x00000009060e7223 */ /* 0x040fe20000010805 */
[----:B------:R-:W-:Y:S02]  /*7da0*/  HADD2.F32 R11, -RZ, R11.H1_H1 ;  /* 0x3000000bff0b7230 */ /* 0x000fe40000004100 */
[----:B------:R-:W-:Y:S01]  /*7db0*/  FFMA.FTZ R13, R6, R27, R13 ;  /* 0x0000001b060d7223 */ /* 0x000fe2000001000d */
[----:B------:R-:W-:Y:S02]  /*7dc0*/  HADD2.F32 R10, -RZ, R45.H1_H1 ;  /* 0x3000002dff0a7230 */ /* 0x000fe40000004100 */
[C---:B------:R-:W-:Y:S01]  /*7dd0*/  FMUL.FTZ R6, R25.reuse, R8 ;  /* 0x0000000819067220 */ /* 0x040fe20000410000 */
[----:B------:R-:W-:Y:S02]  /*7de0*/  HADD2.F32 R4, -RZ, R43.H1_H1 ;  /* 0x3000002bff047230 */ /* 0x000fe40000004100 */
[----:B------:R-:W-:Y:S01]  /*7df0*/  FMUL.FTZ R25, R25, R0 ;  /* 0x0000000019197220 */ /* 0x000fe20000410000 */
[----:B------:R-:W-:-:S02]  /*7e00*/  HADD2.F32 R15, -RZ, R7.H0_H0 ;  /* 0x20000007ff0f7230 */ /* 0x000fc40000004100 */
[C---:B------:R-:W-:Y:S01]  /*7e10*/  FMUL.FTZ R32, R11.reuse, R10 ;  /* 0x0000000a0b207220 */ /* 0x040fe20000410000 */
[----:B------:R-:W-:Y:S02]  /*7e20*/  HADD2.F32 R7, -RZ, R7.H1_H1 ;  /* 0x30000007ff077230 */ /* 0x000fe40000004100 */
[----:B------:R-:W-:Y:S01]  /*7e30*/  FMUL.FTZ R5, R11, R4 ;  /* 0x000000040b057220 */ /* 0x000fe20000410000 */
[----:B------:R-:W-:Y:S01]  /*7e40*/  F2FP.F16.F32.PACK_AB R9, R31, R20 ;  /* 0x000000141f09723e */ /* 0x000fe200000000ff */
        /* <DEDUP_REMOVED lines=11> */
[----:B------:R-:W-:-:S05]  /*7f00*/  F2FP.F16.F32.PACK_AB R11, R32, R11 ;  /* 0x0000000b200b723e */ /* 0x000fca00000000ff */
[----:B------:R0:W-:Y:S02]  /*7f10*/  STS.128 [R36+0x20400], R8 ;  /* 0x0204000824007388 */ /* 0x0001e40000000c00 */
.L_x_4591:
[----:B------:R-:W-:Y:S05]  /*7f20*/  BSYNC B1 ;  /* 0x0000000000017941 */ /* 0x000fea0003800000 */
.L_x_4590:
[----:B------:R-:W-:Y:S05]  /*7f30*/  @P0 BRA `(.L_x_4582) ;  /* 0x0000000400400947 */ /* 0x000fea0003800000 */
[--C-:B------:R-:W-:Y:S01]  /*7f40*/  SHF.R.U32.HI R0, RZ, 0x3, R230.reuse ;  /* 0x00000003ff007819 */ /* 0x100fe200000116e6 */
[----:B0-----:R-:W0:Y:S01]  /*7f50*/  LDS.128 R4, [R229+0x20400] ;  /* 0x02040000e5047984 */ /* 0x001e220000000c00 */
[----:B------:R-:W-:Y:S02]  /*7f60*/  HADD2.F32 R26, -RZ, R38.H0_H0 ;  /* 0x20000026ff1a7230 */ /* 0x000fe40000004100 */
[----:B------:R-:W-:Y:S01]  /*7f70*/  LOP3.LUT R0, R0, R3, R230, 0x1e, !PT ;  /* 0x0000000300007212 */ /* 0x000fe200078e1ee6 */
[--C-:B------:R-:W-:Y:S02]  /*7f80*/  HADD2.F32 R28, -RZ, R39.reuse.H0_H0 ;  /* 0x20000027ff1c7230 */ /* 0x100fe40000004100 */
[----:B------:R-:W-:Y:S02]  /*7f90*/  HADD2.F32 R30, -RZ, R44.H0_H0 ;  /* 0x2000002cff1e7230 */ /* 0x000fe40000004100 */
[----:B------:R-:W-:Y:S02]  /*7fa0*/  IMAD.IADD R3, R231, 0x1, R0 ;  /* 0x00000001e7037824 */ /* 0x000fe400078e0200 */
[----:B------:R-:W-:-:S02]  /*7fb0*/  HADD2.F32 R37, -RZ, R39.H1_H1 ;  /* 0x30000027ff257230 */ /* 0x000fc40000004100 */
[----:B------:R-:W-:Y:S02]  /*7fc0*/  IMAD R3, R3, 0x2, R2 ;  /* 0x0000000203037824 */ /* 0x000fe400078e0202 */
[----:B------:R-:W-:Y:S02]  /*7fd0*/  HADD2.F32 R35, -RZ, R38.H1_H1 ;  /* 0x30000026ff237230 */ /* 0x000fe40000004100 */
[----:B------:R-:W-:Y:S01]  /*7fe0*/  HADD2.F32 R39, -RZ, R44.H1_H1 ;  /* 0x3000002cff277230 */ /* 0x000fe20000004100 */
[----:B------:R-:W1:Y:S01]  /*7ff0*/  LDS.128 R8, [R3+0x20400] ;  /* 0x0204000003087984 */ /* 0x000e620000000c00 */
[----:B------:R-:W-:Y:S02]  /*8000*/  HADD2.F32 R34, -RZ, R45.H0_H0 ;  /* 0x2000002dff227230 */ /* 0x000fe40000004100 */
[----:B------:R-:W-:Y:S02]  /*8010*/  HADD2.F32 R32, -RZ, R41.H0_H0 ;  /* 0x20000029ff207230 */ /* 0x000fe40000004100 */
[----:B0-----:R-:W-:-:S02]  /*8020*/  HADD2.F32 R0, -RZ, R4.H0_H0 ;  /* 0x20000004ff007230 */ /* 0x001fc40000004100 */
[----:B------:R-:W-:Y:S02]  /*8030*/  HADD2.F32 R4, -RZ, R4.H1_H1 ;  /* 0x30000004ff047230 */ /* 0x000fe40000004100 */
[--C-:B------:R-:W-:Y:S02]  /*8040*/  HADD2.F32 R13, -RZ, R5.reuse.H0_H0 ;  /* 0x20000005ff0d7230 */ /* 0x100fe40000004100 */
[----:B------:R-:W-:Y:S02]  /*8050*/  HADD2.F32 R5, -RZ, R5.H1_H1 ;  /* 0x30000005ff057230 */ /* 0x000fe40000004100 */
[--C-:B------:R-:W-:Y:S02]  /*8060*/  HADD2.F32 R14, -RZ, R6.reuse.H0_H0 ;  /* 0x20000006ff0e7230 */ /* 0x100fe40000004100 */
[----:B------:R-:W-:Y:S02]  /*8070*/  HADD2.F32 R6, -RZ, R6.H1_H1 ;  /* 0x30000006ff067230 */ /* 0x000fe40000004100 */
[----:B------:R-:W-:-:S02]  /*8080*/  HADD2.F32 R15, -RZ, R7.H0_H0 ;  /* 0x20000007ff0f7230 */ /* 0x000fc40000004100 */
[----:B------:R-:W-:Y:S02]  /*8090*/  HADD2.F32 R7, -RZ, R7.H1_H1 ;  /* 0x30000007ff077230 */ /* 0x000fe40000004100 */
[--C-:B-1----:R-:W-:Y:S02]  /*80a0*/  HADD2.F32 R20, -RZ, R8.reuse.H0_H0 ;  /* 0x20000008ff147230 */ /* 0x102fe40000004100 */
[----:B------:R-:W-:Y:S02]  /*80b0*/  HADD2.F32 R8, -RZ, R8.H1_H1 ;  /* 0x30000008ff087230 */ /* 0x000fe40000004100 */
[----:B------:R-:W-:Y:S02]  /*80c0*/  HADD2.F32 R21, -RZ, R9.H0_H0 ;  /* 0x20000009ff157230 */ /* 0x000fe40000004100 */
[-C--:B------:R-:W-:Y:S01]  /*80d0*/  FMUL.FTZ R27, R28, R20.reuse ;  /* 0x000000141c1b7220 */ /* 0x080fe20000410000 */
[----:B------:R-:W-:Y:S01]  /*80e0*/  FMUL.FTZ R29, R26, R20 ;  /* 0x000000141a1d7220 */ /* 0x000fe20000410000 */
[----:B------:R-:W-:-:S02]  /*80f0*/  HADD2.F32 R20, -RZ, R42.H0_H0 ;  /* 0x2000002aff147230 */ /* 0x000fc40000004100 */
[----:B------:R-:W-:Y:S01]  /*8100*/  FMUL.FTZ R31, R30, R8 ;  /* 0x000000081e1f7220 */ /* 0x000fe20000410000 */
[-C--:B------:R-:W-:Y:S01]  /*8110*/  FFMA.FTZ R27, R26, R0.reuse, -R27 ;  /* 0x000000001a1b7223 */ /* 0x080fe2000001081b */
[----:B------:R-:W-:Y:S01]  /*8120*/  FFMA.FTZ R29, R28, R0, R29 ;  /* 0x000000001c1d7223 */ /* 0x000fe2000001001d */
[----:B------:R-:W-:Y:S02]  /*8130*/  HADD2.F32 R9, -RZ, R9.H1_H1 ;  /* 0x30000009ff097230 */ /* 0x000fe40000004100 */
[C---:B------:R-:W-:Y:S01]  /*8140*/  FMUL.FTZ R33, R20.reuse, R8 ;  /* 0x0000000814217220 */ /* 0x040fe20000410000 */
[-C--:B------:R-:W-:Y:S01]  /*8150*/  FFMA.FTZ R0, R20, R4.reuse, -R31 ;  /* 0x0000000414007223 */ /* 0x080fe2000001081f */
[-C--:B------:R-:W-:Y:S01]  /*8160*/  FMUL.FTZ R20, R37, R21.reuse ;  /* 0x0000001525147220 */ /* 0x080fe20000410000 */
[----:B------:R-:W-:Y:S01]  /*8170*/  FMUL.FTZ R26, R35, R21 ;  /* 0x00000015231a7220 */ /* 0x000fe20000410000 */
[----:B------:R-:W-:Y:S02]  /*8180*/  HADD2.F32 R21, -RZ, R42.H1_H1 ;  /* 0x3000002aff157230 */ /* 0x000fe40000004100 */
[----:B------:R-:W-:Y:S01]  /*8190*/  FFMA.FTZ R8, R30, R4, R33 ;  /* 0x000000041e087223 */ /* 0x000fe20000010021 */
[----:B------:R-:W-:Y:S01]  /*81a0*/  FMUL.FTZ R4, R39, R9 ;  /* 0x0000000927047220 */ /* 0x000fe20000410000 */
[----:B------:R-:W-:-:S02]  /*81b0*/  HADD2.F32 R24, -RZ, R10.H0_H0 ;  /* 0x2000000aff187230 */ /* 0x000fc40000004100 */
[----:B------:R-:W-:Y:S01]  /*81c0*/  FFMA.FTZ R20, R35, R13, -R20 ;  /* 0x0000000d23147223 */ /* 0x000fe20000010814 */
[----:B------:R-:W-:Y:S02]  /*81d0*/  HADD2.F32 R10, -RZ, R10.H1_H1 ;  /* 0x3000000aff0a7230 */ /* 0x000fe40000004100 */
[C---:B------:R-:W-:Y:S01]  /*81e0*/  FMUL.FTZ R28, R21.reuse, R9 ;  /* 0x00000009151c7220 */ /* 0x040fe20000410000 */
[----:B------:R-:W-:Y:S01]  /*81f0*/  FFMA.FTZ R9, R21, R5, -R4 ;  /* 0x0000000515097223 */ /* 0x000fe20000010804 */
[----:B------:R-:W-:Y:S01]  /*8200*/  FFMA.FTZ R26, R37, R13, R26 ;  /* 0x0000000d251a7223 */ /* 0x000fe2000001001a */
        /* <DEDUP_REMOVED lines=8> */
[----:B------:R-:W-:Y:S01]  /*8290*/  FMUL.FTZ R31, R30, R24 ;  /* 0x000000181e1f7220 */ /* 0x000fe20000410000 */
[----:B------:R-:W-:Y:S01]  /*82a0*/  FFMA.FTZ R10, R4, R6, -R5 ;  /* 0x00000006040a7223 */ /* 0x000fe20000010805 */
[----:B------:R-:W-:Y:S02]  /*82b0*/  HADD2.F32 R37, -RZ, R41.H1_H1 ;  /* 0x30000029ff257230 */ /* 0x000fe40000004100 */
[-C--:B------:R-:W-:Y:S01]  /*82c0*/  FFMA.FTZ R21, R30, R14.reuse, -R21 ;  /* 0x0000000e1e157223 */ /* 0x080fe20000010815 */
[----:B------:R-:W-:Y:S02]  /*82d0*/  HADD2.F32 R39, -RZ, R45.H1_H1 ;  /* 0x3000002dff277230 */ /* 0x000fe40000004100 */
[----:B------:R-:W-:Y:S01]  /*82e0*/  FFMA.FTZ R31, R32, R14, R31 ;  /* 0x0000000e201f7223 */ /* 0x000fe2000001001f */
[----:B------:R-:W-:-:S02]  /*82f0*/  HADD2.F32 R5, -RZ, R40.H1_H1 ;  /* 0x30000028ff057230 */ /* 0x000fc40000004100 */
[----:B------:R-:W-:Y:S01]  /*8300*/  FFMA.FTZ R14, R34, R6, R33 ;  /* 0x00000006220e7223 */ /* 0x000fe20000010021 */
[----:B------:R-:W-:Y:S02]  /*8310*/  HADD2.F32 R35, -RZ, R43.H1_H1 ;  /* 0x3000002bff237230 */ /* 0x000fe40000004100 */
[----:B------:R-:W-:Y:S01]  /*8320*/  FMUL.FTZ R4, R37, R25 ;  /* 0x0000001925047220 */ /* 0x000fe20000410000 */
[----:B------:R-:W-:Y:S01]  /*8330*/  FMUL.FTZ R24, R39, R11 ;  /* 0x0000000b27187220 */ /* 0x000fe20000410000 */
[----:B------:R-:W-:Y:S01]  /*8340*/  FMUL.FTZ R6, R5, R25 ;  /* 0x0000001905067220 */ /* 0x000fe20000410000 */
[----:B------:R-:W-:Y:S01]  /*8350*/  F2FP.F16.F32.PACK_AB R8, R8, R29 ;  /* 0x0000001d0808723e */ /* 0x000fe200000000ff */
        /* <DEDUP_REMOVED lines=14> */
.L_x_4582:
[----:B------:R-:W-:Y:S05]  /*8440*/  BSYNC B0 ;  /* 0x0000000000007941 */ /* 0x000fea0003800000 */
.L_x_4571:
        /* <DEDUP_REMOVED lines=8> */
.L_x_4568:
[----:B------:R-:W-:-:S13]  /*84d0*/  ISETP.NE.AND P0, PT, R187, 0x3, PT ;  /* 0x00000003bb00780c */ /* 0x000fda0003f05270 */
[----:B------:R-:W-:Y:S05]  /*84e0*/  @!P0 BRA `(.L_x_4592) ;  /* 0x0000000000048947 */ /* 0x000fea0003800000 */
[----:B------:R-:W-:Y:S01]  /*84f0*/  BPT.TRAP 0x1 ;  /* 0x000000040000795c */ /* 0x000fe20000300000 */
.L_x_4592:
[----:B------:R-:W-:Y:S01]  /*8500*/  IMAD R20, R18, 0x8, R2 ;  /* 0x0000000812147824 */ /* 0x000fe200078e0202 */
[----:B0-----:R-:W-:-:S04]  /*8510*/  SHF.L.U32 R13, R23, 0x1f, RZ ;  /* 0x0000001f170d7819 */ /* 0x001fc800000006ff */
[----:B------:R0:W0:Y:S01]  /*8520*/  SYNCS.PHASECHK.TRANS64.TRYWAIT P1, [R20+URZ+0x38830], R13 ;  /* 0x0388300d140075a7 */ /* 0x000022000802017f */
[----:B------:R-:W-:Y:S05]  /*8530*/  @!P0 BRA `(.L_x_4593) ;  /* 0x0000000000048947 */ /* 0x000fea0003800000 */
[----:B------:R-:W-:Y:S01]  /*8540*/  BPT.TRAP 0x1 ;  /* 0x000000040000795c */ /* 0x000fe20000300000 */
.L_x_4593:
        /* <DEDUP_REMOVED lines=10> */
.L_x_4594:
        /* <DEDUP_REMOVED lines=13> */
[----:B------:R-:W-:Y:S01]  /*86c0*/  BSSY B0, `(.L_x_4596) ;  /* 0x0000024000007945 */ /* 0x000fe20003800000 */
        /* <DEDUP_REMOVED lines=14> */
[----:B------:R-:W-:Y:S02]  /*87b0*/  WARPGROUP.DEPBAR.LE gsb0, 0x0 ;  /* 0x00008000000079c5 */ /* 0x000fe40000010000 */
[----:B------:R-:W-:-:S07]  /*87c0*/  WARPGROUP.ARRIVE ;  /* 0x00000000000079c5 */ /* 0x000fce0000000000 */
        /* <DEDUP_REMOVED lines=10> */
[----:B------:R-:W-:Y:S02]  /*8870*/  R2UR UR6, R10 ;  /* 0x000000000a0672ca */ /* 0x000fe400000e0000 */
[----:B------:R-:W-:Y:S02]  /*8880*/  R2UR UR7, R11 ;  /* 0x000000000b0772ca */ /* 0x000fe400000e0000 */
[----:B------:R-:W-:Y:S01]  /*8890*/  SHF.L.U32 R11, R12, 0x1f, RZ ;  /* 0x0000001f0c0b7819 */ /* 0x000fe200000006ff */
[----:B------:R-:W-:-:S02]  /*88a0*/  WARPGROUP.DEPBAR.LE gsb0, 0x0 ;  /* 0x00008000000079c5 */ /* 0x000fc40000010000 */
[----:B------:R-:W-:-:S08]  /*88b0*/  WARPGROUP.ARRIVE ;  /* 0x00000000000079c5 */ /* 0x000fd00000000000 */
[----:B------:R-:W-:Y:S03]  /*88c0*/  HGMMA.64x64x16.F32 R24, gdesc[UR4], R24, gsb0 ;  /* 0x00e00000041879f0 */ /* 0x000fe60008000818 */
[----:B------:R-:W-:Y:S02]  /*88d0*/  WARPGROUP.DEPBAR.LE gsb0, 0x0 ;  /* 0x00008000000079c5 */ /* 0x000fe40000010000 */
[----:B------:R-:W1:Y:S02]  /*88e0*/  SYNCS.PHASECHK.TRANS64.TRYWAIT P1, [R2+URZ+0x38810], R11 ;  /* 0x0388100b020075a7 */ /* 0x000e64000802017f */
[----:B-1----:R-:W-:Y:S05]  /*88f0*/  @!P1 BRA `(.L_x_4597) ;  /* 0x0000013400dc9947 */ /* 0x002fea0003800000 */
.L_x_4837:
[----:B------:R-:W-:Y:S05]  /*8900*/  BSYNC B0 ;  /* 0x0000000000007941 */ /* 0x000fea0003800000 */
.L_x_4596:
[----:B------:R-:W-:Y:S05]  /*8910*/  @!P0 BRA `(.L_x_4598) ;  /* 0x0000000000048947 */ /* 0x000fea0003800000 */
[----:B------:R-:W-:Y:S01]  /*8920*/  BPT.TRAP 0x1 ;  /* 0x000000040000795c */ /* 0x000fe20000300000 */
.L_x_4598:
[----:B------:R2:W3:Y:S01]  /*8930*/  SYNCS.PHASECHK.TRANS64.TRYWAIT P1, [R20+URZ+0x38850], R13 ;  /* 0x0388500d140075a7 */ /* 0x0004e2000802017f */
[----:B------:R-:W-:Y:S05]  /*8940*/  @!P0 BRA `(.L_x_4599) ;  /* 0x0000000000048947 */ /* 0x000fea0003800000 */
[----:B------:R-:W-:Y:S01]  /*8950*/  BPT.TRAP 0x1 ;  /* 0x000000040000795c */ /* 0x000fe20000300000 */
.L_x_4599:
[C---:B------:R-:W-:Y:S01]  /*8960*/  VIADD R0, R2.reuse, 0x400 ;  /* 0x0000040002007836 */ /* 0x040fe20000000000 */
[----:B------:R-:W-:Y:S01]  /*8970*/  BSSY B0, `(.L_x_4600) ;  /* 0x000000a000007945 */ /* 0x000fe20003800000 */
[----:B------:R-:W-:-:S03]  /*8980*/  VIADD R10, R2, 0x26400 ;  /* 0x00026400020a7836 */ /* 0x000fc60000000000 */
[----:B------:R-:W-:Y:S02]  /*8990*/  SHF.R.U32.HI R0, RZ, 0x4, R0 ;  /* 0x00000004ff007819 */ /* 0x000fe40000011600 */
[----:B------:R-:W-:Y:S02]  /*89a0*/  SHF.R.U32.HI R10, RZ, 0x4, R10 ;  /* 0x00000004ff0a7819 */ /* 0x000fe4000001160a */
[----:B------:R-:W-:Y:S02]  /*89b0*/  LOP3.LUT R0, R0, 0x3fff, RZ, 0xc0, !PT ;  /* 0x00003fff00007812 */ /* 0x000fe400078ec0ff */
[----:B-1----:R-:W-:Y:S02]  /*89c0*/  LOP3.LUT R11, R10, 0x3fff, RZ, 0xc0, !PT ;  /* 0x00003fff0a0b7812 */ /* 0x002fe400078ec0ff */
[----:B------:R-:W-:Y:S01]  /*89d0*/  LOP3.LUT R10, R0, 0x10000, RZ, 0xfc, !PT ;  /* 0x00010000000a7812 */ /* 0x000fe200078efcff */
[----:B---3--:R-:W-:Y:S06]  /*89e0*/  @P1 BRA `(.L_x_4601) ;  /* 0x0000000000081947 */ /* 0x008fec0003800000 */
[----:B------:R-:W1:Y:S02]  /*89f0*/  SYNCS.PHASECHK.TRANS64.TRYWAIT P1, [R20+URZ+0x38850], R13 ;  /* 0x0388500d140075a7 */ /* 0x000e64000802017f */
[----:B-1----:R-:W-:Y:S05]  /*8a00*/  @!P1 BRA `(.L_x_4602) ;  /* 0x0000013400ac9947 */ /* 0x002fea0003800000 */
.L_x_4601:
[----:B------:R-:W-:Y:S05]  /*8a10*/  BSYNC B0 ;  /* 0x0000000000007941 */ /* 0x000fea0003800000 */
.L_x_4600:
[----:B------:R-:W-:Y:S01]  /*8a20*/  LOP3.LUT R0, R11, 0x10000, RZ, 0xfc, !PT ;  /* 0x000100000b007812 */ /* 0x000fe200078efcff */
[----:B------:R-:W-:Y:S01]  /*8a30*/  IMAD R12, R18, 0x1000, R10 ;  /* 0x00001000120c7824 */ /* 0x000fe200078e020a */
[----:B------:R-:W-:Y:S05]  /*8a40*/  WARPSYNC.ALL ;  /* 0x0000000000007948 */ /* 0x000fea0003800000 */
[----:B------:R-:W-:Y:S01]  /*8a50*/  IMAD.MOV.U32 R14, RZ, RZ, R0 ;  /* 0x000000ffff0e7224 */ /* 0x000fe200078e0000 */
[----:B------:R-:W-:Y:S01]  /*8a60*/  R2UR UR6, R12 ;  /* 0x000000000c0672ca */ /* 0x000fe200000e0000 */
[----:B------:R-:W-:Y:S01]  /*8a70*/  IMAD.MOV.U32 R15, RZ, RZ, 0x40000040 ;  /* 0x40000040ff0f7424 */ /* 0x000fe200078e00ff */
[----:B------:R-:W-:Y:S01]  /*8a80*/  WARPGROUP.ARRIVE ;  /* 0x00000000000079c5 */ /* 0x000fe20000000000 */
[----:B012---:R-:W-:Y:S01]  /*8a90*/  IMAD.MOV.U32 R13, RZ, RZ, 0x40000040 ;  /* 0x40000040ff0d7424 */ /* 0x007fe200078e00ff */
[----:B------:R-:W-:Y:S01]  /*8aa0*/  R2UR UR4, R14 ;  /* 0x000000000e0472ca */ /* 0x000fe200000e0000 */
[----:B------:R-:W-:Y:S01]  /*8ab0*/  VIADD R58, R0, 0x2 ;  /* 0x00000002003a7836 */ /* 0x000fe20000000000 */
[----:B------:R-:W-:Y:S01]  /*8ac0*/  R2UR UR5, R15 ;  /* 0x000000000f0572ca */ /* 0x000fe200000e0000 */
[C---:B------:R-:W-:Y:S01]  /*8ad0*/  VIADD R14, R12.reuse, 0x2 ;  /* 0x000000020c0e7836 */ /* 0x040fe20000000000 */
[----:B------:R-:W-:Y:S01]  /*8ae0*/  R2UR UR7, R13 ;  /* 0x000000000d0772ca */ /* 0x000fe200000e0000 */
[----:B------:R-:W-:Y:S01]  /*8af0*/  IMAD.MOV.U32 R59, RZ, RZ, 0x40000040 ;  /* 0x40000040ff3b7424 */ /* 0x000fe200078e00ff */
[----:B------:R-:W0:Y:S01]  /*8b00*/  S2R R21, SR_TID.X ;  /* 0x0000000000157919 */ /* 0x000e220000002100 */
[----:B------:R-:W-:Y:S01]  /*8b10*/  IMAD.MOV.U32 R15, RZ, RZ, 0x40000040 ;  /* 0x40000040ff0f7424 */ /* 0x000fe200078e00ff */
[----:B------:R-:W-:Y:S01]  /*8b20*/  BSSY B0, `(.L_x_4603) ;  /* 0x00005b3000007945 */ /* 0x000fe20003800000 */
[----:B------:R-:W-:Y:S01]  /*8b30*/  VIADD R62, R12, 0x800 ;  /* 0x000008000c3e7836 */ /* 0x000fe20000000000 */
[----:B------:R-:W1:Y:S01]  /*8b40*/  S2R R65, SR_TID.X ;  /* 0x0000000000417919 */ /* 0x000e620000002100 */
[----:B------:R-:W-:-:S02]  /*8b50*/  VIADD R60, R0, 0x800 ;  /* 0x00000800003c7836 */ /* 0x000fc40000000000 */
[----:B------:R-:W-:Y:S02]  /*8b60*/  IMAD.MOV.U32 R57, RZ, RZ, 0xa00 ;  /* 0x00000a00ff397424 */ /* 0x000fe400078e00ff */
[----:B------:R-:W-:Y:S02]  /*8b70*/  IMAD.MOV.U32 R61, RZ, RZ, 0x40000040 ;  /* 0x40000040ff3d7424 */ /* 0x000fe400078e00ff */
[----:B------:R-:W-:Y:S01]  /*8b80*/  HGMMA.64x64x16.F32 R24, gdesc[UR4], R24, gsb0 ;  /* 0x00e00000041879f0 */ /* 0x000fe20008000818 */
[----:B------:R-:W-:Y:S01]  /*8b90*/  R2UR UR4, R58 ;  /* 0x000000003a0472ca */ /* 0x000fe200000e0000 */
[----:B------:R-:W-:Y:S01]  /*8ba0*/  VIADD R58, R0, 0x4 ;  /* 0x00000004003a7836 */ /* 0x000fe20000000000 */
[----:B------:R-:W-:Y:S01]  /*8bb0*/  R2UR UR5, R59 ;  /* 0x000000003b0572ca */ /* 0x000fe200000e0000 */
[----:B------:R-:W-:Y:S01]  /*8bc0*/  IMAD.MOV.U32 R59, RZ, RZ, 0x40000040 ;  /* 0x40000040ff3b7424 */ /* 0x000fe200078e00ff */
[----:B------:R-:W-:Y:S01]  /*8bd0*/  R2UR UR6, R14 ;  /* 0x000000000e0672ca */ /* 0x000fe200000e0000 */
[----:B------:R-:W-:Y:S01]  /*8be0*/  VIADD R14, R12, 0x4 ;  /* 0x000000040c0e7836 */ /* 0x000fe20000000000 */
[----:B------:R-:W-:Y:S01]  /*8bf0*/  R2UR UR7, R15 ;  /* 0x000000000f0772ca */ /* 0x000fe200000e0000 */
[----:B------:R-:W-:-:S02]  /*8c00*/  IMAD.MOV.U32 R15, RZ, RZ, 0x40000040 ;  /* 0x40000040ff0f7424 */ /* 0x000fc400078e00ff */
[----:B------:R-:W-:Y:S01]  /*8c10*/  IMAD.MOV.U32 R63, RZ, RZ, 0x40000040 ;  /* 0x40000040ff3f7424 */ /* 0x000fe200078e00ff */
[----:B0-----:R-:W-:Y:S02]  /*8c20*/  SHF.R.U32.HI R21, RZ, 0x7, R21 ;  /* 0x00000007ff157819 */ /* 0x001fe40000011615 */
[----:B-1----:R-:W-:-:S03]  /*8c30*/  LOP3.LUT R65, R65, 0x7f, RZ, 0xc0, !PT ;  /* 0x0000007f41417812 */ /* 0x002fc600078ec0ff */
[----:B------:R0:W1:Y:S02]  /*8c40*/  SHFL.IDX PT, R11, R21, RZ, 0x1f ;  /* 0x00001fff150b7589 */ /* 0x00006400000e0000 */
[----:B0-----:R-:W-:Y:S01]  /*8c50*/  IMAD.MOV.U32 R21, RZ, RZ, 0x4 ;  /* 0x00000004ff157424 */ /* 0x001fe200078e00ff */
[----:B-1----:R-:W-:-:S04]  /*8c60*/  ISETP.GT.AND P1, PT, R11, 0x7f, PT ;  /* 0x0000007f0b00780c */ /* 0x002fc80003f24270 */
[----:B------:R-:W-:Y:S02]  /*8c70*/  SEL R11, RZ, 0x2, !P1 ;  /* 0x00000002ff0b7807 */ /* 0x000fe40004800000 */
[C---:B------:R-:W-:Y:S02]  /*8c80*/  SEL R13, R21.reuse, 0x2, P1 ;  /* 0x00000002150d7807 */ /* 0x040fe40000800000 */
[----:B------:R-:W-:Y:S02]  /*8c90*/  SEL R21, R21, 0x6, !P1 ;  /* 0x0000000615157807 */ /* 0x000fe40004800000 */
[----:B------:R-:W-:-:S04]  /*8ca0*/  SEL R57, R57, 0x980, P1 ;  /* 0x0000098039397807 */ /* 0x000fc80000800000 */
[----:B------:R-:W-:Y:S01]  /*8cb0*/  LOP3.LUT R57, R57, 0xa00, RZ, 0xc0, !PT ;  /* 0x00000a0039397812 */ /* 0x000fe200078ec0ff */
[----:B------:R-:W-:Y:S02]  /*8cc0*/  WARPGROUP.DEPBAR.LE gsb0, 0x0 ;  /* 0x00008000000079c5 */ /* 0x000fe40000010000 */
[----:B------:R-:W-:-:S06]  /*8cd0*/  WARPGROUP.ARRIVE ;  /* 0x00000000000079c5 */ /* 0x000fcc0000000000 */
        /* <DEDUP_REMOVED lines=8> */
[----:B------:R-:W-:Y:S01]  /*8d60*/  IMAD.MOV.U32 R15, RZ, RZ, 0x40000040 ;  /* 0x40000040ff0f7424 */ /* 0x000fe200078e00ff */
[----:B------:R-:W-:Y:S02]  /*8d70*/  WARPGROUP.DEPBAR.LE gsb0, 0x0 ;  /* 0x00008000000079c5 */ /* 0x000fe40000010000 */
[----:B------:R-:W-:-:S09]  /*8d80*/  WARPGROUP.ARRIVE ;  /* 0x00000000000079c5 */ /* 0x000fd20000000000 */
        /* <DEDUP_REMOVED lines=134> */
[----:B------:R-:W-:Y:S01]  /*95f0*/  IMAD.IADD R58, R11, 0x1, R62 ;  /* 0x000000010b3a7824 */ /* 0x000fe200078e023e */
[----:B------:R-:W-:Y:S01]  /*9600*/  R2UR UR5, R59 ;  /* 0x000000003b0572ca */ /* 0x000fe200000e0000 */
[----:B------:R-:W-:Y:S01]  /*9610*/  IMAD.MOV.U32 R59, RZ, RZ, 0x40000040 ;  /* 0x40000040ff3b7424 */ /* 0x000fe200078e00ff */
[----:B------:R-:W-:Y:S01]  /*9620*/  R2UR UR6, R14 ;  /* 0x000000000e0672ca */ /* 0x000fe200000e0000 */
[----:B------:R-:W-:Y:S01]  /*9630*/  IMAD.IADD R14, R11, 0x1, R60 ;  /* 0x000000010b0e7824 */ /* 0x000fe200078e023c */
[----:B------:R-:W-:Y:S01]  /*9640*/  R2UR UR7, R15 ;  /* 0x000000000f0772ca */ /* 0x000fe200000e0000 */
[----:B------:R-:W-:Y:S01]  /*9650*/  IMAD.MOV.U32 R15, RZ, RZ, 0x40000040 ;  /* 0x40000040ff0f7424 */ /* 0x000fe200078e00ff */
[----:B------:R-:W-:Y:S02]  /*9660*/  WARPGROUP.DEPBAR.LE gsb0, 0x0 ;  /* 0x00008000000079c5 */ /* 0x000fe40000010000 */
[----:B------:R-:W-:-:S09]  /*9670*/  WARPGROUP.ARRIVE ;  /* 0x00000000000079c5 */ /* 0x000fd20000000000 */
[----:B------:R-:W-:Y:S01]  /*9680*/  HGMMA.64x64x16.F32 R24, gdesc[UR4], R24, gsb0 ;  /* 0x00e00000041879f0 */ /* 0x000fe20008000818 */
[----:B------:R-:W-:Y:S01]  /*9690*/  R2UR UR6, R58 ;  /* 0x000000003a0672ca */ /* 0x000fe200000e0000 */
[--C-:B------:R-:W-:Y:S01]  /*96a0*/  IMAD.IADD R58, R62, 0x1, R13.reuse ;  /* 0x000000013e3a7824 */ /* 0x100fe200078e020d */
        /* <DEDUP_REMOVED lines=21> */
[----:B------:R-:W-:Y:S01]  /*9800*/  IMAD.MOV.U32 R14, RZ, RZ, 0x28 ;  /* 0x00000028ff0e7424 */ /* 0x000fe200078e00ff */
[----:B------:R-:W-:Y:S02]  /*9810*/  R2UR UR5, R15 ;  /* 0x000000000f0572ca */ /* 0x000fe400000e0000 */
[----:B------:R-:W-:Y:S02]  /*9820*/  R2UR UR6, R58 ;  /* 0x000000003a0672ca */ /* 0x000fe400000e0000 */
[----:B------:R-:W-:Y:S01]  /*9830*/  R2UR UR7, R59 ;  /* 0x000000003b0772ca */ /* 0x000fe200000e0000 */
[----:B------:R-:W-:Y:S01]  /*9840*/  IMAD.MOV.U32 R59, RZ, RZ, 0x40000040 ;  /* 0x40000040ff3b7424 */ /* 0x000fe200078e00ff */
[----:B------:R-:W-:-:S04]  /*9850*/  SEL R14, R14, 0x26, P1 ;  /* 0x000000260e0e7807 */ /* 0x000fc80000800000 */
[----:B------:R-:W-:-:S04]  /*9860*/  LOP3.LUT R15, R14, 0x6, RZ, 0xc0, !PT ;  /* 0x000000060e0f7812 */ /* 0x000fc800078ec0ff */
[CC--:B------:R-:W-:Y:S02]  /*9870*/  IADD3 R58, R15.reuse, R57.reuse, R0 ;  /* 0x000000390f3a7210 */ /* 0x0c0fe40007ffe000 */
[----:B------:R-:W-:Y:S01]  /*9880*/  IADD3 R14, R15, R57, R12 ;  /* 0x000000390f0e7210 */ /* 0x000fe20007ffe00c */
[----:B------:R-:W-:Y:S02]  /*9890*/  IMAD.MOV.U32 R15, RZ, RZ, 0x40000040 ;  /* 0x40000040ff0f7424 */ /* 0x000fe400078e00ff */
[----:B------:R-:W-:-:S05]  /*98a0*/  IMAD.MOV.U32 R57, RZ, RZ, 0xc00 ;  /* 0x00000c00ff397424 */ /* 0x000fca00078e00ff */
        /* <DEDUP_REMOVED lines=12> */
[C---:B------:R-:W-:Y:S02]  /*9970*/  IMAD.IADD R62, R11.reuse, 0x1, R58 ;  /* 0x000000010b3e7824 */ /* 0x040fe400078e023a */
[----:B------:R-:W-:-:S02]  /*9980*/  IMAD.IADD R60, R11, 0x1, R14 ;  /* 0x000000010b3c7824 */ /* 0x000fc400078e020e */
[----:B------:R-:W-:Y:S01]  /*9990*/  IMAD.MOV.U32 R15, RZ, RZ, 0x40000040 ;  /* 0x40000040ff0f7424 */ /* 0x000fe200078e00ff */
[----:B------:R-:W-:Y:S02]  /*99a0*/  WARPGROUP.DEPBAR.LE gsb0, 0x0 ;  /* 0x00008000000079c5 */ /* 0x000fe40000010000 */
[----:B------:R-:W-:-:S06]  /*99b0*/  WARPGROUP.ARRIVE ;  /* 0x00000000000079c5 */ /* 0x000fcc0000000000 */
        /* <DEDUP_REMOVED lines=8> */
[----:B------:R-:W-:Y:S02]  /*9a40*/  IMAD.MOV.U32 R63, RZ, RZ, 0x40000040 ;  /* 0x40000040ff3f7424 */ /* 0x000fe400078e00ff */
[----:B------:R-:W-:-:S02]  /*9a50*/  IMAD.IADD R14, R21, 0x1, R14 ;  /* 0x00000001150e7824 */ /* 0x000fc400078e020e */
[----:B------:R-:W-:Y:S01]  /*9a60*/  IMAD.IADD R58, R21, 0x1, R58 ;  /* 0x00000001153a7824 */ /* 0x000fe200078e023a */
[----:B------:R-:W-:Y:S02]  /*9a70*/  WARPGROUP.DEPBAR.LE gsb0, 0x0 ;  /* 0x00008000000079c5 */ /* 0x000fe40000010000 */
[----:B------:R-:W-:-:S06]  /*9a80*/  WARPGROUP.ARRIVE ;  /* 0x00000000000079c5 */ /* 0x000fcc0000000000 */
[----:B------:R-:W-:Y:S01]  /*9a90*/  HGMMA.64x64x16.F32 R24, gdesc[UR4], R24, gsb0 ;  /* 0x00e00000041879f0 */ /* 0x000fe20008000818 */
[----:B------:R-:W-:Y:S02]  /*9aa0*/  R2UR UR4, R60 ;  /* 0x000000003c0472ca */ /* 0x000fe400000e0000 */
[----:B------:R-:W-:Y:S01]  /*9ab0*/  R2UR UR5, R61 ;  /* 0x000000003d0572ca */ /* 0x000fe200000e0000 */
[----:B------:R-:W-:Y:S01]  /*9ac0*/  IMAD.MOV.U32 R61, RZ, RZ, 0x40000040 ;  /* 0x40000040ff3d7424 */ /* 0x000fe200078e00ff */
[----:B------:R-:W-:Y:S02]  /*9ad0*/  R2UR UR6, R62 ;  /* 0x000000003e0672ca */ /* 0x000fe400000e0000 */
        /* <DEDUP_REMOVED lines=48> */
[----:B------:R-:W-:Y:S01]  /*9de0*/  R2UR UR4, R60 ;  /* 0x000000003c0472ca */ /* 0x000fe200000e0000 */
[----:B------:R-:W-:Y:S01]  /*9df0*/  VIADD R60, R12, 0xe00 ;  /* 0x00000e000c3c7836 */ /* 0x000fe20000000000 */
[----:B------:R-:W-:Y:S02]  /*9e00*/  R2UR UR5, R61 ;  /* 0x000000003d0572ca */ /* 0x000fe400000e0000 */
        /* <DEDUP_REMOVED lines=17> */
[----:B------:R-:W-:Y:S01]  /*9f20*/  IMAD.MOV.U32 R15, RZ, RZ, 0x40000040 ;  /* 0x40000040ff0f7424 */ /* 0x000fe200078e00ff */
        /* <DEDUP_REMOVED lines=8> */
[----:B------:R-:W-:Y:S01]  /*9fb0*/  IMAD.IADD R14, R11, 0x1, R58 ;  /* 0x000000010b0e7824 */ /* 0x000fe200078e023a */
[----:B------:R-:W-:Y:S01]  /*9fc0*/  R2UR UR7, R15 ;  /* 0x000000000f0772ca */ /* 0x000fe200000e0000 */
        /* <DEDUP_REMOVED lines=17> */
[----:B------:R-:W-:-:S04]  /*a0e0*/  LOP3.LUT R13, R13, 0x1e00, RZ, 0xc0, !PT ;  /* 0x00001e000d0d7812 */ /* 0x000fc800078ec0ff */
[----:B------:R-:W-:Y:S01]  /*a0f0*/  IADD3 R12, R11, R13, R12 ;  /* 0x0000000d0b0c7210 */ /* 0x000fe20007ffe00c */
[----:B------:R-:W-:Y:S02]  /*a100*/  WARPGROUP.DEPBAR.LE gsb0, 0x0 ;  /* 0x00008000000079c5 */ /* 0x000fe40000010000 */
[----:B------:R-:W-:-:S06]  /*a110*/  WARPGROUP.ARRIVE ;  /* 0x00000000000079c5 */ /* 0x000fcc0000000000 */
[----:B------:R-:W-:Y:S01]  /*a120*/  HGMMA.64x64x16.F32 R24, gdesc[UR4], R24, gsb0 ;  /* 0x00e00000041879f0 */ /* 0x000fe20008000818 */
[----:B------:R-:W-:Y:S02]  /*a130*/  R2UR UR4, R62 ;  /* 0x000000003e0472ca */ /* 0x000fe400000e0000 */
[----:B------:R-:W-:Y:S02]  /*a140*/  R2UR UR5, R63 ;  /* 0x000000003f0572ca */ /* 0x000fe400000e0000 */
[----:B------:R-:W-:Y:S01]  /*a150*/  R2UR UR6, R14 ;  /* 0x000000000e0672ca */ /* 0x000fe200000e0000 */
[----:B------:R-:W-:Y:S01]  /*a160*/  IMAD.IADD R14, R21, 0x1, R58 ;  /* 0x00000001150e7824 */ /* 0x000fe200078e023a */
[----:B------:R-:W-:Y:S01]  /*a170*/  R2UR UR7, R15 ;  /* 0x000000000f0772ca */ /* 0x000fe200000e0000 */
[----:B------:R-:W-:Y:S02]  /*a180*/  IMAD.IADD R58, R21, 0x1, R60 ;  /* 0x00000001153a7824 */ /* 0x000fe400078e023c */
[----:B------:R-:W-:Y:S01]  /*a190*/  IMAD.MOV.U32 R15, RZ, RZ, 0x40000040 ;  /* 0x40000040ff0f7424 */ /* 0x000fe200078e00ff */
[----:B------:R-:W-:-:S02]  /*a1a0*/  WARPGROUP.DEPBAR.LE gsb0, 0x0 ;  /* 0x00008000000079c5 */ /* 0x000fc40000010000 */
[----:B------:R-:W-:-:S07]  /*a1b0*/  WARPGROUP.ARRIVE ;  /* 0x00000000000079c5 */ /* 0x000fce0000000000 */
[----:B------:R-:W-:Y:S01]  /*a1c0*/  HGMMA.64x64x16.F32 R24, gdesc[UR4], R24, gsb0 ;  /* 0x00e00000041879f0 */ /* 0x000fe20008000818 */
[----:B------:R-:W-:Y:S02]  /*a1d0*/  R2UR UR4, R14 ;  /* 0x000000000e0472ca */ /* 0x000fe400000e0000 */
[----:B------:R-:W-:Y:S01]  /*a1e0*/  R2UR UR5, R15 ;  /* 0x000000000f0572ca */ /* 0x000fe200000e0000 */
[----:B------:R-:W-:Y:S01]  /*a1f0*/  IMAD.MOV.U32 R15, RZ, RZ, 0x40000040 ;  /* 0x40000040ff0f7424 */ /* 0x000fe200078e00ff */
[----:B------:R-:W-:Y:S02]  /*a200*/  R2UR UR6, R58 ;  /* 0x000000003a0672ca */ /* 0x000fe400000e0000 */
[----:B------:R-:W-:Y:S02]  /*a210*/  R2UR UR7, R59 ;  /* 0x000000003b0772ca */ /* 0x000fe400000e0000 */
[----:B------:R-:W-:Y:S01]  /*a220*/  IADD3 R14, R11, R13, R0 ;  /* 0x0000000d0b0e7210 */ /* 0x000fe20007ffe000 */
[----:B------:R-:W-:Y:S01]  /*a230*/  IMAD.MOV.U32 R13, RZ, RZ, 0x40000040 ;  /* 0x40000040ff0d7424 */ /* 0x000fe200078e00ff */
[----:B------:R-:W-:-:S02]  /*a240*/  WARPGROUP.DEPBAR.LE gsb0, 0x0 ;  /* 0x00008000000079c5 */ /* 0x000fc40000010000 */
[----:B------:R-:W-:-:S07]  /*a250*/  WARPGROUP.ARRIVE ;  /* 0x00000000000079c5 */ /* 0x000fce0000000000 */
        /* <DEDUP_REMOVED lines=70> */
[----:B------:R-:W-:Y:S02]  /*a6c0*/  FMNMX.FTZ R11, R26, R27, !PT ;  /* 0x0000001b1a0b7209 */ /* 0x000fe40007810000 */
[----:B------:R-:W-:Y:S01]  /*a6d0*/  FSEL R48, R47, -INF , P6 ;  /* 0xff8000002f307808 */ /* 0x000fe20003000000 */
[----:B------:R-:W0:Y:S01]  /*a6e0*/  SHFL.BFLY PT, R12, R15, 0x2, 0x1f ;  /* 0x0c401f000f0c7f89 */ /* 0x000e2200000e0000 */
[----:B------:R-:W-:Y:S02]  /*a6f0*/  FMNMX.FTZ R11, R30, R11, !PT ;  /* 0x0000000b1e0b7209 */ /* 0x000fe40007810000 */
[----:B------:R-:W-:Y:S02]  /*a700*/  FSEL R50, R50, -INF , P5 ;  /* 0xff80000032327808 */ /* 0x000fe40002800000 */
[----:B------:R-:W-:Y:S02]  /*a710*/  FMNMX.FTZ R11, R14, R11, !PT ;  /* 0x0000000b0e0b7209 */ /* 0x000fe40007810000 */
[----:B------:R-:W-:-:S02]  /*a720*/  FSEL R54, R54, -INF , P3 ;  /* 0xff80000036367808 */ /* 0x000fc40001800000 */
[----:B------:R-:W-:Y:S02]  /*a730*/  FMNMX.FTZ R11, R34, R11, !PT ;  /* 0x0000000b220b7209 */ /* 0x000fe40007810000 */
[----:B------:R-:W-:Y:S02]  /*a740*/  FSEL R78, R55, -INF , P2 ;  /* 0xff800000374e7808 */ /* 0x000fe40001000000 */
[----:B------:R-:W-:Y:S02]  /*a750*/  FMNMX.FTZ R11, R36, R11, !PT ;  /* 0x0000000b240b7209 */ /* 0x000fe40007810000 */
[----:B------:R-:W-:Y:S02]  /*a760*/  ISETP.GE.AND P2, PT, R168, 0x41, PT ;  /* 0x00000041a800780c */ /* 0x000fe40003f46270 */
[----:B------:R-:W-:Y:S01]  /*a770*/  FMNMX.FTZ R13, R38, R11, !PT ;  /* 0x0000000b260d7209 */ /* 0x000fe20007810000 */
[----:B------:R-:W-:-:S03]  /*a780*/  IMAD.U32 R11, RZ, RZ, UR4 ;  /* 0x00000004ff0b7e24 */ /* 0x000fc6000f8e00ff */
[----:B------:R-:W-:Y:S02]  /*a790*/  FMNMX.FTZ R13, R40, R13, !PT ;  /* 0x0000000d280d7209 */ /* 0x000fe40007810000 */
[----:B0-----:R-:W-:Y:S02]  /*a7a0*/  FMNMX.FTZ R21, R15, R12, !PT ;  /* 0x0000000c0f157209 */ /* 0x001fe40007810000 */
[----:B------:R-:W-:-:S03]  /*a7b0*/  FMNMX.FTZ R13, R42, R13, !PT ;  /* 0x0000000d2a0d7209 */ /* 0x000fc60007810000 */
[----:B------:R-:W0:Y:S01]  /*a7c0*/  SHFL.BFLY PT, R12, R21, 0x1, 0x1f ;  /* 0x0c201f00150c7f89 */ /* 0x000e2200000e0000 */
[----:B------:R-:W-:-:S04]  /*a7d0*/  FMNMX.FTZ R13, R44, R13, !PT ;  /* 0x0000000d2c0d7209 */ /* 0x000fc80007810000 */
[----:B------:R-:W-:-:S04]  /*a7e0*/  FMNMX.FTZ R13, R46, R13, !PT ;  /* 0x0000000d2e0d7209 */ /* 0x000fc80007810000 */
[----:B------:R-:W-:-:S04]  /*a7f0*/  FMNMX.FTZ R13, R48, R13, !PT ;  /* 0x0000000d300d7209 */ /* 0x000fc80007810000 */
[----:B------:R-:W-:Y:S02]  /*a800*/  FMNMX.FTZ R13, R50, R13, !PT ;  /* 0x0000000d320d7209 */ /* 0x000fe40007810000 */
[----:B0-----:R-:W-:-:S04]  /*a810*/  FMNMX.FTZ R12, R21, R12, !PT ;  /* 0x0000000c150c7209 */ /* 0x001fc80007810000 */
        /* <DEDUP_REMOVED lines=24> */
[----:B------:R-:W-:Y:S01]  /*a9a0*/  FFMA.FTZ R199, R80, R11, -R15 ;  /* 0x0000000b50c77223 */ /* 0x000fe2000001080f */
[----:B------:R1:W-:Y:S08]  /*a9b0*/  MUFU.EX2 R29, R25 ;  /* 0x00000019001d7308 */ /* 0x0003f00000000800 */
[----:B------:R-:W-:Y:S01]  /*a9c0*/  MUFU.EX2 R31, R31 ;  /* 0x0000001f001f7308 */ /* 0x000fe20000000800 */
[----:B-1----:R-:W-:-:S05]  /*a9d0*/  IMAD.MOV.U32 R25, RZ, RZ, 0x40000040 ;  /* 0x40000040ff197424 */ /* 0x002fca00078e00ff */
[----:B------:R-:W-:Y:S02]  /*a9e0*/  R2UR UR11, R25 ;  /* 0x00000000190b72ca */ /* 0x000fe400000e0000 */
[----:B------:R-:W1:Y:S01]  /*a9f0*/  MUFU.EX2 R58, R58 ;  /* 0x0000003a003a7308 */ /* 0x000e620000000800 */
[----:B0-----:R-:W-:-:S07]  /*aa00*/  FMNMX.FTZ R28, R13, R28, !PT ;  /* 0x0000001c0d1c7209 */ /* 0x001fce0007810000 */
[----:B------:R-:W-:Y:S01]  /*aa10*/  MUFU.EX2 R32, R32 ;  /* 0x0000002000207308 */ /* 0x000fe20000000800 */
[----:B------:R-:W0:Y:S07]  /*aa20*/  SHFL.BFLY PT, R21, R28, 0x1, 0x1f ;  /* 0x0c201f001c157f89 */ /* 0x000e2e00000e0000 */
[----:B------:R-:W2:Y:S01]  /*aa30*/  MUFU.EX2 R33, R60 ;  /* 0x0000003c00217308 */ /* 0x000ea20000000800 */
[----:B-1----:R-:W-:-:S07]  /*aa40*/  F2FP.F16.F32.PACK_AB R154, R58, R31 ;  /* 0x0000001f3a9a723e */ /* 0x002fce00000000ff */
[----:B------:R-:W-:Y:S08]  /*aa50*/  MUFU.EX2 R62, R62 ;  /* 0x0000003e003e7308 */ /* 0x000ff00000000800 */
[----:B------:R-:W1:Y:S01]  /*aa60*/  MUFU.EX2 R35, R64 ;  /* 0x0000004000237308 */ /* 0x000e620000000800 */
[----:B0-----:R-:W-:Y:S01]  /*aa70*/  FMNMX.FTZ R21, R28, R21, !PT ;  /* 0x000000151c157209 */ /* 0x001fe20007810000 */
[----:B------:R-:W-:Y:S01]  /*aa80*/  FADD.FTZ R28, R152, R29 ;  /* 0x0000001d981c7221 */ /* 0x000fe20000010000 */
[----:B------:R-:W-:-:S02]  /*aa90*/  F2FP.F16.F32.PACK_AB R152, R29, R152 ;  /* 0x000000981d98723e */ /* 0x000fc400000000ff */
[C---:B------:R-:W-:Y:S01]  /*aaa0*/  FSETP.NEU.FTZ.AND P1, PT, R21.reuse, -INF , PT ;  /* 0xff8000001500780b */ /* 0x040fe20003f3d000 */
[----:B------:R-:W-:Y:S01]  /*aab0*/  FMUL.FTZ R13, R21, R11 ;  /* 0x0000000b150d7220 */ /* 0x000fe20000410000 */
[----:B------:R-:W-:Y:S01]  /*aac0*/  FADD.FTZ R37, R31, R28 ;  /* 0x0000001c1f257221 */ /* 0x000fe20000010000 */
[----:B------:R-:W-:Y:S01]  /*aad0*/  MUFU.EX2 R169, R169 ;  /* 0x000000a900a97308 */ /* 0x000fe20000000800 */
[----:B--2---:R-:W-:Y:S02]  /*aae0*/  F2FP.F16.F32.PACK_AB R156, R33, R32 ;  /* 0x00000020219c723e */ /* 0x004fe400000000ff */
[----:B------:R-:W-:Y:S01]  /*aaf0*/  FSEL R15, R13, RZ, P1 ;  /* 0x000000ff0d0f7208 */ /* 0x000fe20000800000 */
[----:B------:R-:W-:Y:S01]  /*ab00*/  FADD.FTZ R37, R58, R37 ;  /* 0x000000253a257221 */ /* 0x000fe20000010000 */
[----:B------:R-:W-:-:S03]  /*ab10*/  ISETP.NE.AND P1, PT, R65, RZ, PT ;  /* 0x000000ff4100720c */ /* 0x000fc60003f25270 */
        /* <DEDUP_REMOVED lines=9> */
[----:B------:R-:W-:Y:S01]  /*abb0*/  FFMA.FTZ R177, R42, R11, -R15 ;  /* 0x0000000b2ab17223 */ /* 0x000fe2000001080f */
[----:B------:R-:W-:-:S02]  /*abc0*/  @!P1 VIADD R13, R20, 0x38840 ;  /* 0x00038840140d9836 */ /* 0x000fc40000000000 */
[-CC-:B------:R-:W-:Y:S01]  /*abd0*/  FFMA.FTZ R178, R44, R11.reuse, -R15.reuse ;  /* 0x0000000b2cb27223 */ /* 0x180fe2000001080f */
[-CC-:B------:R-:W-:Y:S01]  /*abe0*/  FFMA.FTZ R179, R46, R11.reuse, -R15.reuse ;  /* 0x0000000b2eb37223 */ /* 0x180fe2000001080f */
[-CC-:B------:R-:W-:Y:S01]  /*abf0*/  FFMA.FTZ R181, R48, R11.reuse, -R15.reuse ;  /* 0x0000000b30b57223 */ /* 0x180fe2000001080f */
[----:B------:R-:W0:Y:S01]  /*ac00*/  MUFU.EX2 R27, R27 ;  /* 0x0000001b001b7308 */ /* 0x000e220000000800 */
[-CC-:B------:R-:W-:Y:S01]  /*ac10*/  FFMA.FTZ R182, R50, R11.reuse, -R15.reuse ;  /* 0x0000000b32b67223 */ /* 0x180fe2000001080f */
[-CC-:B------:R-:W-:Y:S01]  /*ac20*/  FFMA.FTZ R183, R24, R11.reuse, -R15.reuse ;  /* 0x0000000b18b77223 */ /* 0x180fe2000001080f */
[-CC-:B------:R-:W-:Y:S01]  /*ac30*/  FFMA.FTZ R197, R54, R11.reuse, -R15.reuse ;  /* 0x0000000b36c57223 */ /* 0x180fe2000001080f */
[----:B------:R-:W-:Y:S01]  /*ac40*/  FFMA.FTZ R201, R78, R11, -R15 ;  /* 0x0000000b4ec97223 */ /* 0x000fe2000001080f */
[----:B------:R-:W-:Y:S02]  /*ac50*/  IMAD.MOV.U32 R15, RZ, RZ, 0x40000040 ;  /* 0x40000040ff0f7424 */ /* 0x000fe400078e00ff */
[----:B------:R-:W-:Y:S01]  /*ac60*/  FADD.FTZ R28, R32, R37 ;  /* 0x00000025201c7221 */ /* 0x000fe20000010000 */
[----:B-1----:R-:W-:Y:S01]  /*ac70*/  F2FP.F16.F32.PACK_AB R158, R35, R62 ;  /* 0x0000003e239e723e */ /* 0x002fe200000000ff */
[----:B------:R-:W1:Y:S01]  /*ac80*/  MUFU.EX2 R30, R30 ;  /* 0x0000001e001e7308 */ /* 0x000e620000000800 */
[----:B------:R-:W-:Y:S01]  /*ac90*/  @!P1 VIADD R20, R20, 0x38860 ;  /* 0x0003886014149836 */ /* 0x000fe20000000000 */
[----:B------:R-:W-:Y:S01]  /*aca0*/  R2UR UR7, R15 ;  /* 0x000000000f0772ca */ /* 0x000fe200000e0000 */
[----:B------:R-:W-:-:S03]  /*acb0*/  FADD.FTZ R25, R33, R28 ;  /* 0x0000001c21197221 */ /* 0x000fc60000010000 */
[----:B------:R-:W-:Y:S01]  /*acc0*/  @!P1 PRMT R20, RZ, 0x654, R20 ;  /* 0x00000654ff149816 */ /* 0x000fe20000000014 */
[----:B------:R-:W-:Y:S01]  /*acd0*/  FADD.FTZ R198, R62, R25 ;  /* 0x000000193ec67221 */ /* 0x000fe20000010000 */
[----:B------:R2:W3:Y:S01]  /*ace0*/  MUFU.EX2 R155, R14 ;  /* 0x0000000e009b7308 */ /* 0x0004e20000000800 */
[----:B0-----:R-:W-:Y:S01]  /*acf0*/  FADD.FTZ R15, R26, R27 ;  /* 0x0000001b1a0f7221 */ /* 0x001fe20000010000 */
[----:B------:R-:W-:Y:S01]  /*ad00*/  F2FP.F16.F32.PACK_AB R153, R27, R26 ;  /* 0x0000001a1b99723e */ /* 0x000fe200000000ff */
[----:B------:R-:W-:-:S05]  /*ad10*/  FADD.FTZ R198, R35, R198 ;  /* 0x000000c623c67221 */ /* 0x000fca0000010000 */
[----:B------:R-:W0:Y:S01]  /*ad20*/  MUFU.EX2 R34, R34 ;  /* 0x0000002200227308 */ /* 0x000e220000000800 */
[----:B--2---:R-:W-:Y:S02]  /*ad30*/  @!P1 PRMT R14, RZ, 0x654, R13 ;  /* 0x00000654ff0e9816 */ /* 0x004fe4000000000d */
[----:B------:R-:W-:Y:S02]  /*ad40*/  LOP3.LUT R13, R56, 0x2000000, RZ, 0xfc, !PT ;  /* 0x02000000380d7812 */ /* 0x000fe400078efcff */
[----:B------:R2:W-:Y:S03]  /*ad50*/  @!P1 SYNCS.ARRIVE.TRANS64.RED.A1T0 RZ, [R14+URZ], RZ ;  /* 0x000000ff0eff99a7 */ /* 0x0005e6000810043f */
[----:B------:R-:W4:Y:S01]  /*ad60*/  MUFU.EX2 R157, R36 ;  /* 0x00000024009d7308 */ /* 0x000f220000000800 */
[----:B--2---:R-:W-:-:S07]  /*ad70*/  IMAD R14, R18, 0x1000, R13 ;  /* 0x00001000120e7824 */ /* 0x004fce00078e020d */
[----:B------:R-:W2:Y:S01]  /*ad80*/  MUFU.EX2 R159, R38 ;  /* 0x00000026009f7308 */ /* 0x000ea20000000800 */
[C---:B------:R-:W-:Y:S01]  /*ad90*/  VIADD R24, R14.reuse, 0x80 ;  /* 0x000000800e187836 */ /* 0x040fe20000000000 */
[----:B------:R-:W-:-:S04]  /*ada0*/  R2UR UR6, R14 ;  /* 0x000000000e0672ca */ /* 0x000fc800000e0000 */
[----:B------:R-:W-:Y:S01]  /*adb0*/  R2UR UR10, R24 ;  /* 0x00000000180a72ca */ /* 0x000fe200000e0000 */
[----:B-1----:R-:W-:Y:S01]  /*adc0*/  FADD.FTZ R24, R30, R15 ;  /* 0x0000000f1e187221 */ /* 0x002fe20000010000 */
[----:B------:R-:W1:Y:S03]  /*add0*/  MUFU.EX2 R176, R176 ;  /* 0x000000b000b07308 */ /* 0x000e660000000800 */
[C---:B---3--:R-:W-:Y:S01]  /*ade0*/  FADD.FTZ R15, R155.reuse, R24 ;  /* 0x000000189b0f7221 */ /* 0x048fe20000010000 */
[----:B------:R-:W-:Y:S01]  /*adf0*/  F2FP.F16.F32.PACK_AB R155, R155, R30 ;  /* 0x0000001e9b9b723e */ /* 0x000fe200000000ff */
[----:B------:R-:W-:Y:S02]  /*ae00*/  BAR.SYNC.DEFER_BLOCKING 0xf, 0x100 ;  /* 0x03c4000000007b1d */ /* 0x000fe40000010000 */
[----:B0-----:R-:W-:Y:S01]  /*ae10*/  FADD.FTZ R24, R34, R15 ;  /* 0x0000000f22187221 */ /* 0x001fe20000010000 */
[----:B------:R-:W-:-:S03]  /*ae20*/  IMAD.MOV.U32 R15, RZ, RZ, 0x40000040 ;  /* 0x40000040ff0f7424 */ /* 0x000fc600078e00ff */
[----:B------:R-:W0:Y:S01]  /*ae30*/  MUFU.EX2 R170, R170 ;  /* 0x000000aa00aa7308 */ /* 0x000e220000000800 */
[C---:B----4-:R-:W-:Y:S01]  /*ae40*/  FADD.FTZ R24, R157.reuse, R24 ;  /* 0x000000189d187221 */ /* 0x050fe20000010000 */
[----:B------:R-:W-:-:S03]  /*ae50*/  F2FP.F16.F32.PACK_AB R157, R157, R34 ;  /* 0x000000229d9d723e */ /* 0x000fc600000000ff */
[----:B--2---:R-:W-:Y:S01]  /*ae60*/  FADD.FTZ R200, R159, R24 ;  /* 0x000000189fc87221 */ /* 0x004fe20000010000 */
[C---:B-1----:R-:W-:Y:S02]  /*ae70*/  F2FP.F16.F32.PACK_AB R159, R176.reuse, R159 ;  /* 0x0000009fb09f723e */ /* 0x042fe400000000ff */
[----:B------:R-:W-:Y:S01]  /*ae80*/  MUFU.EX2 R171, R171 ;  /* 0x000000ab00ab7308 */ /* 0x000fe20000000800 */
[----:B------:R-:W-:-:S07]  /*ae90*/  FADD.FTZ R200, R176, R200 ;  /* 0x000000c8b0c87221 */ /* 0x000fce0000010000 */
[----:B------:R-:W1:Y:S01]  /*aea0*/  MUFU.EX2 R172, R172 ;  /* 0x000000ac00ac7308 */ /* 0x000e620000000800 */
[----:B0-----:R-:W-:Y:S01]  /*aeb0*/  F2FP.F16.F32.PACK_AB R160, R170, R169 ;  /* 0x000000a9aaa0723e */ /* 0x001fe200000000ff */
[----:B------:R0:W-:Y:S01]  /*aec0*/  STSM.16.M88.4 [R195+0x36400], R152 ;  /* 0x03640098c3007844 */ /* 0x0001e20000000200 */
[----:B------:R-:W-:-:S03]  /*aed0*/  FADD.FTZ R169, R169, R198 ;  /* 0x000000c6a9a97221 */ /* 0x000fc60000010000 */
[----:B------:R2:W-:Y:S01]  /*aee0*/  STSM.16.M88.4 [R209], R156 ;  /* 0x0000009cd1007844 */ /* 0x0005e20000000200 */
[----:B------:R-:W-:Y:S01]  /*aef0*/  FADD.FTZ R170, R170, R169 ;  /* 0x000000a9aaaa7221 */ /* 0x000fe20000010000 */
[----:B------:R-:W-:Y:S08]  /*af00*/  MUFU.EX2 R177, R177 ;  /* 0x000000b100b17308 */ /* 0x000ff00000000800 */
[----:B------:R-:W3:Y:S01]  /*af10*/  MUFU.EX2 R178, R178 ;  /* 0x000000b200b27308 */ /* 0x000ee20000000800 */
[----:B-1----:R-:W-:Y:S01]  /*af20*/  F2FP.F16.F32.PACK_AB R162, R172, R171 ;  /* 0x000000abaca2723e */ /* 0x002fe200000000ff */
[----:B------:R-:W-:-:S04]  /*af30*/  FADD.FTZ R171, R171, R170 ;  /* 0x000000aaabab7221 */ /* 0x000fc80000010000 */
[----:B------:R-:W-:Y:S02]  /*af40*/  FADD.FTZ R172, R172, R171 ;  /* 0x000000abacac7221 */ /* 0x000fe40000010000 */
[----:B------:R-:W1:Y:S08]  /*af50*/  MUFU.EX2 R179, R179 ;  /* 0x000000b300b37308 */ /* 0x000e700000000800 */
[----:B------:R-:W4:Y:S01]  /*af60*/  MUFU.EX2 R181, R181 ;  /* 0x000000b500b57308 */ /* 0x000f220000000800 */
[----:B---3--:R-:W-:Y:S01]  /*af70*/  F2FP.F16.F32.PACK_AB R161, R178, R177 ;  /* 0x000000b1b2a1723e */ /* 0x008fe200000000ff */
[----:B------:R-:W-:-:S04]  /*af80*/  FADD.FTZ R177, R177, R200 ;  /* 0x000000c8b1b17221 */ /* 0x000fc80000010000 */
[----:B------:R-:W-:Y:S02]  /*af90*/  FADD.FTZ R178, R178, R177 ;  /* 0x000000b1b2b27221 */ /* 0x000fe40000010000 */
[----:B------:R-:W-:Y:S02]  /*afa0*/  MUFU.EX2 R173, R173 ;  /* 0x000000ad00ad7308 */ /* 0x000fe40000000800 */
[----:B-1----:R-:W-:-:S06]  /*afb0*/  FADD.FTZ R178, R179, R178 ;  /* 0x000000b2b3b27221 */ /* 0x002fcc0000010000 */
[----:B------:R-:W1:Y:S01]  /*afc0*/  MUFU.EX2 R174, R174 ;  /* 0x000000ae00ae7308 */ /* 0x000e620000000800 */
[C---:B----4-:R-:W-:Y:S01]  /*afd0*/  F2FP.F16.F32.PACK_AB R163, R181.reuse, R179 ;  /* 0x000000b3b5a3723e */ /* 0x050fe200000000ff */
[----:B------:R-:W-:-:S04]  /*afe0*/  FADD.FTZ R181, R181, R178 ;  /* 0x000000b2b5b57221 */ /* 0x000fc80000010000 */
[----:B------:R2:W-:Y:S02]  /*aff0*/  STSM.16.M88.4 [R196], R160 ;  /* 0x000000a0c4007844 */ /* 0x0005e40000000200 */
[----:B------:R-:W3:Y:S08]  /*b000*/  MUFU.EX2 R175, R175 ;  /* 0x000000af00af7308 */ /* 0x000ef00000000800 */
[----:B------:R-:W4:Y:S01]  /*b010*/  MUFU.EX2 R199, R199 ;  /* 0x000000c700c77308 */ /* 0x000f220000000800 */
[----:B-1----:R-:W-:Y:S01]  /*b020*/  F2FP.F16.F32.PACK_AB R164, R174, R173 ;  /* 0x000000adaea4723e */ /* 0x002fe200000000ff */
[----:B------:R-:W-:-:S04]  /*b030*/  FADD.FTZ R173, R173, R172 ;  /* 0x000000acadad7221 */ /* 0x000fc80000010000 */
[----:B------:R-:W-:Y:S02]  /*b040*/  FADD.FTZ R174, R174, R173 ;  /* 0x000000adaeae7221 */ /* 0x000fe40000010000 */
[----:B------:R-:W-:Y:S02]  /*b050*/  MUFU.EX2 R182, R182 ;  /* 0x000000b600b67308 */ /* 0x000fe40000000800 */
[----:B---3--:R-:W-:-:S06]  /*b060*/  FADD.FTZ R174, R175, R174 ;  /* 0x000000aeafae7221 */ /* 0x008fcc0000010000 */
[----:B------:R-:W1:Y:S01]  /*b070*/  MUFU.EX2 R183, R183 ;  /* 0x000000b700b77308 */ /* 0x000e620000000800 */
[C---:B----4-:R-:W-:Y:S01]  /*b080*/  F2FP.F16.F32.PACK_AB R166, R199.reuse, R175 ;  /* 0x000000afc7a6723e */ /* 0x050fe200000000ff */
[----:B------:R-:W-:-:S06]  /*b090*/  FADD.FTZ R199, R199, R174 ;  /* 0x000000aec7c77221 */ /* 0x000fcc0000010000 */
[----:B------:R-:W3:Y:S08]  /*b0a0*/  MUFU.EX2 R197, R197 ;  /* 0x000000c500c57308 */ /* 0x000ef00000000800 */
[----:B------:R-:W4:Y:S01]  /*b0b0*/  MUFU.EX2 R201, R201 ;  /* 0x000000c900c97308 */ /* 0x000f220000000800 */
[----:B-1----:R-:W-:Y:S01]  /*b0c0*/  F2FP.F16.F32.PACK_AB R165, R183, R182 ;  /* 0x000000b6b7a5723e */ /* 0x002fe200000000ff */
[----:B------:R-:W-:-:S04]  /*b0d0*/  FADD.FTZ R182, R182, R181 ;  /* 0x000000b5b6b67221 */ /* 0x000fc80000010000 */
[----:B------:R-:W-:-:S04]  /*b0e0*/  FADD.FTZ R182, R183, R182 ;  /* 0x000000b6b7b67221 */ /* 0x000fc80000010000 */
[----:B---3--:R-:W-:Y:S01]  /*b0f0*/  FADD.FTZ R182, R197, R182 ;  /* 0x000000b6c5b67221 */ /* 0x008fe20000010000 */
[----:B----4-:R-:W-:-:S03]  /*b100*/  F2FP.F16.F32.PACK_AB R167, R201, R197 ;  /* 0x000000c5c9a7723e */ /* 0x010fc600000000ff */
[----:B------:R-:W-:Y:S02]  /*b110*/  FADD.FTZ R201, R201, R182 ;  /* 0x000000b6c9c97221 */ /* 0x000fe40000010000 */
[----:B------:R2:W-:Y:S01]  /*b120*/  STSM.16.M88.4 [R208], R164 ;  /* 0x000000a4d0007844 */ /* 0x0005e20000000200 */
[----:B------:R-:W-:-:S06]  /*b130*/  WARPGROUP.ARRIVE ;  /* 0x00000000000079c5 */ /* 0x000fcc0000000000 */
[----:B------:R-:W-:Y:S03]  /*b140*/  HGMMA.64x256x16.F32 R24, R152, gdesc[UR4].tnspB, RZ, !UPT, gsb0 ;  /* 0x43e0000498187df0 */ /* 0x000fe6000c0008ff */
[----:B------:R-:W-:Y:S02]  /*b150*/  WARPGROUP.DEPBAR.LE gsb0, 0x0 ;  /* 0x00008000000079c5 */ /* 0x000fe40000010000 */
[----:B------:R-:W-:Y:S01]  /*b160*/  WARPGROUP.ARRIVE ;  /* 0x00000000000079c5 */ /* 0x000fe20000000000 */
[C---:B0-----:R-:W-:Y:S02]  /*b170*/  VIADD R152, R14.reuse, 0x100 ;  /* 0x000001000e987836 */ /* 0x041fe40000000000 */
[----:B------:R-:W-:Y:S02]  /*b180*/  IMAD.MOV.U32 R153, RZ, RZ, 0x40000040 ;  /* 0x40000040ff997424 */ /* 0x000fe400078e00ff */
[----:B------:R-:W-:-:S15]  /*b190*/  VIADD R14, R14, 0x180 ;  /* 0x000001800e0e7836 */ /* 0x000fde0000000000 */
[----:B------:R-:W-:-:S03]  /*b1a0*/  NOP ;  /* 0x0000000000007918 */ /* 0x000fc60000000000 */
        /* <DEDUP_REMOVED lines=24> */
[----:B------:R-:W-:Y:S02]  /*b330*/  VIADD R15, R180, 0xfffffffe ;  /* 0xfffffffeb40f7836 */ /* 0x000fe40000000000 */
[----:B------:R-:W-:Y:S02]  /*b340*/  IMAD.MOV.U32 R200, RZ, RZ, R21 ;  /* 0x000000ffffc87224 */ /* 0x000fe400078e0015 */
[----:B------:R-:W-:Y:S02]  /*b350*/  IMAD.MOV.U32 R197, RZ, RZ, R12 ;  /* 0x000000ffffc57224 */ /* 0x000fe400078e000c */
[----:B------:R-:W-:-:S07]  /*b360*/  IMAD.MOV.U32 R198, RZ, RZ, R18 ;  /* 0x000000ffffc67224 */ /* 0x000fce00078e0012 */
.L_x_4615:
[----:B------:R-:W-:Y:S01]  /*b370*/  VIADD R18, R198, 0x1 ;  /* 0x00000001c6127836 */ /* 0x000fe20000000000 */
[C---:B------:R-:W-:Y:S01]  /*b380*/  ISETP.GT.AND P2, PT, R15.reuse, RZ, PT ;  /* 0x000000ff0f00720c */ /* 0x040fe20003f44270 */
[----:B------:R-:W-:-:S03]  /*b390*/  VIADD R15, R15, 0xffffffff ;  /* 0xffffffff0f0f7836 */ /* 0x000fc60000000000 */
[----:B------:R-:W-:-:S04]  /*b3a0*/  ISETP.NE.AND P3, PT, R18, 0x2, PT ;  /* 0x000000021200780c */ /* 0x000fc80003f65270 */
[----:B------:R-:W-:Y:S02]  /*b3b0*/  SEL R12, RZ, 0x1, P3 ;  /* 0x00000001ff0c7807 */ /* 0x000fe40001800000 */
[----:B------:R-:W-:Y:S02]  /*b3c0*/  SEL R18, R18, RZ, P3 ;  /* 0x000000ff12127207 */ /* 0x000fe40001800000 */
[----:B------:R-:W-:Y:S01]  /*b3d0*/  LOP3.LUT R23, R23, R12, RZ, 0x3c, !PT ;  /* 0x0000000c17177212 */ /* 0x000fe200078e3cff */
[----:B---3--:R-:W-:Y:S06]  /*b3e0*/  @!P0 BRA `(.L_x_4605) ;  /* 0x0000000000048947 */ /* 0x008fec0003800000 */
[----:B------:R-:W-:Y:S01]  /*b3f0*/  BPT.TRAP 0x1 ;  /* 0x000000040000795c */ /* 0x000fe20000300000 */
.L_x_4605:
[----:B------:R-:W-:Y:S01]  /*b400*/  IMAD R14, R18, 0x8, R2 ;  /* 0x00000008120e7824 */ /* 0x000fe200078e0202 */
[----:B------:R-:W-:-:S04]  /*b410*/  SHF.L.U32 R11, R23, 0x1f, RZ ;  /* 0x0000001f170b7819 */ /* 0x000fc800000006ff */
[----:B------:R0:W1:Y:S01]  /*b420*/  SYNCS.PHASECHK.TRANS64.TRYWAIT P3, [R14+URZ+0x38830], R11 ;  /* 0x0388300b0e0075a7 */ /* 0x000062000806017f */
[----:B------:R-:W-:Y:S05]  /*b430*/  @!P0 BRA `(.L_x_4606) ;  /* 0x0000000000048947 */ /* 0x000fea0003800000 */
[----:B------:R-:W-:Y:S01]  /*b440*/  BPT.TRAP 0x1 ;  /* 0x000000040000795c */ /* 0x000fe20000300000 */
.L_x_4606:
[----:B------:R-:W-:Y:S01]  /*b450*/  VIADD R12, R2, 0x20400 ;  /* 0x00020400020c7836 */ /* 0x000fe20000000000 */
[----:B------:R-:W-:Y:S01]  /*b460*/  BSSY B1, `(.L_x_4607) ;  /* 0x0000009000017945 */ /* 0x000fe20003800000 */
[----:B------:R-:W-:Y:S02]  /*b470*/  IMAD R154, R18, 0x200, R3 ;  /* 0x00000200129a7824 */ /* 0x000fe400078e0203 */
[----:B------:R-:W-:Y:S01]  /*b480*/  IMAD.MOV.U32 R155, RZ, RZ, 0x40000040 ;  /* 0x40000040ff9b7424 */ /* 0x000fe200078e00ff */
[----:B------:R-:W-:-:S04]  /*b490*/  SHF.R.U32.HI R12, RZ, 0x4, R12 ;  /* 0x00000004ff0c7819 */ /* 0x000fc8000001160c */
[----:B------:R-:W-:-:S04]  /*b4a0*/  LOP3.LUT R12, R12, 0x3fff, RZ, 0xc0, !PT ;  /* 0x00003fff0c0c7812 */ /* 0x000fc800078ec0ff */
[----:B--2---:R-:W-:Y:S01]  /*b4b0*/  LOP3.LUT R20, R12, 0x10000, RZ, 0xfc, !PT ;  /* 0x000100000c147812 */ /* 0x004fe200078efcff */
[----:B-1----:R-:W-:Y:S06]  /*b4c0*/  @P3 BRA `(.L_x_4608) ;  /* 0x0000000000083947 */ /* 0x002fec0003800000 */
[----:B------:R-:W1:Y:S02]  /*b4d0*/  SYNCS.PHASECHK.TRANS64.TRYWAIT P3, [R14+URZ+0x38830], R11 ;  /* 0x0388300b0e0075a7 */ /* 0x000e64000806017f */
[----:B-1----:R-:W-:Y:S05]  /*b4e0*/  @!P3 BRA `(.L_x_4609) ;  /* 0x0000010c0008b947 */ /* 0x002fea0003800000 */
.L_x_4608:
[----:B------:R-:W-:Y:S05]  /*b4f0*/  BSYNC B1 ;  /* 0x0000000000017941 */ /* 0x000fea0003800000 */
.L_x_4607:
        /* <DEDUP_REMOVED lines=14> */
[----:B------:R-:W-:Y:S01]  /*b5e0*/  WARPGROUP.ARRIVE ;  /* 0x00000000000079c5 */ /* 0x000fe20000000000 */
[----:B------:R-:W-:Y:S02]  /*b5f0*/  R2UR UR8, R4 ;  /* 0x00000000040872ca */ /* 0x000fe400000e0000 */
[----:B------:R-:W-:Y:S02]  /*b600*/  R2UR UR9, R5 ;  /* 0x00000000050972ca */ /* 0x000fe400000e0000 */
[----:B------:R-:W-:Y:S01]  /*b610*/  R2UR UR14, R20 ;  /* 0x00000000140e72ca */ /* 0x000fe200000e0000 */
[----:B------:R-:W-:Y:S01]  /*b620*/  HGMMA.64x64x16.F32 R152, gdesc[UR4], RZ, !UPT, gsb0 ;  /* 0x00e00000049879f0 */ /* 0x000fe2000c0008ff */
[----:B------:R-:W-:-:S02]  /*b630*/  R2UR UR15, R21 ;  /* 0x00000000150f72ca */ /* 0x000fc400000e0000 */
[----:B------:R-:W-:Y:S02]  /*b640*/  R2UR UR12, R6 ;  /* 0x00000000060c72ca */ /* 0x000fe400000e0000 */
        /* <DEDUP_REMOVED lines=13> */
[----:B------:R-:W-:Y:S05]  /*b720*/  @!P0 BRA `(.L_x_4610) ;  /* 0x0000000000048947 */ /* 0x000fea0003800000 */
[----:B------:R-:W-:Y:S01]  /*b730*/  BPT.TRAP 0x1 ;  /* 0x000000040000795c */ /* 0x000fe20000300000 */
.L_x_4610:
[----:B------:R2:W3:Y:S01]  /*b740*/  SYNCS.PHASECHK.TRANS64.TRYWAIT P3, [R14+URZ+0x38850], R11 ;  /* 0x0388500b0e0075a7 */ /* 0x0004e2000806017f */
[----:B------:R-:W-:Y:S05]  /*b750*/  @!P0 BRA `(.L_x_4611) ;  /* 0x0000000000048947 */ /* 0x000fea0003800000 */
[----:B------:R-:W-:Y:S01]  /*b760*/  BPT.TRAP 0x1 ;  /* 0x000000040000795c */ /* 0x000fe20000300000 */
.L_x_4611:
[----:B------:R-:W-:Y:S04]  /*b770*/  BSSY B1, `(.L_x_4612) ;  /* 0x0000004000017945 */ /* 0x000fe80003800000 */
[----:B---3--:R-:W-:Y:S05]  /*b780*/  @P3 BRA `(.L_x_4613) ;  /* 0x0000000000083947 */ /* 0x008fea0003800000 */
[----:B------:R-:W3:Y:S02]  /*b790*/  SYNCS.PHASECHK.TRANS64.TRYWAIT P3, [R14+URZ+0x38850], R11 ;  /* 0x0388500b0e0075a7 */ /* 0x000ee4000806017f */
[----:B---3--:R-:W-:Y:S05]  /*b7a0*/  @!P3 BRA `(.L_x_4614) ;  /* 0x00000108006cb947 */ /* 0x008fea0003800000 */
.L_x_4613:
[----:B------:R-:W-:Y:S05]  /*b7b0*/  BSYNC B1 ;  /* 0x0000000000017941 */ /* 0x000fea0003800000 */
.L_x_4612:
[----:B0123--:R-:W-:Y:S01]  /*b7c0*/  VIADD R11, R2, 0x26400 ;  /* 0x00026400020b7836 */ /* 0x00ffe20000000000 */
[----:B------:R-:W-:Y:S01]  /*b7d0*/  WARPGROUP.ARRIVE ;  /* 0x00000000000079c5 */ /* 0x000fe20000000000 */
[----:B------:R-:W-:-:S05]  /*b7e0*/  VIADD R204, R0, 0x6 ;  /* 0x0000000600cc7836 */ /* 0x000fca0000000000 */
[----:B------:R-:W0:Y:S01]  /*b7f0*/  S2R R12, SR_TID.X ;  /* 0x00000000000c7919 */ /* 0x000e220000002100 */
[----:B------:R-:W-:Y:S01]  /*b800*/  VIADD R20, R0, 0x200 ;  /* 0x0000020000147836 */ /* 0x000fe20000000000 */
[----:B------:R-:W-:Y:S01]  /*b810*/  SHF.R.U32.HI R11, RZ, 0x4, R11 ;  /* 0x00000004ff0b7819 */ /* 0x000fe2000001160b */
[----:B------:R-:W-:Y:S02]  /*b820*/  IMAD R202, R18, 0x1000, R10 ;  /* 0x0000100012ca7824 */ /* 0x000fe400078e020a */
[----:B------:R-:W-:Y:S01]  /*b830*/  IMAD.MOV.U32 R203, RZ, RZ, 0x40000040 ;  /* 0x40000040ffcb7424 */ /* 0x000fe200078e00ff */
[----:B------:R-:W-:Y:S01]  /*b840*/  LOP3.LUT R11, R11, 0x3fff, RZ, 0xc0, !PT ;  /* 0x00003fff0b0b7812 */ /* 0x000fe200078ec0ff */
[----:B------:R-:W-:Y:S01]  /*b850*/  IMAD.MOV.U32 R207, RZ, RZ, 0x40000040 ;  /* 0x40000040ffcf7424 */ /* 0x000fe200078e00ff */
[C---:B------:R-:W-:Y:S01]  /*b860*/  R2UR UR6, R202.reuse ;  /* 0x00000000ca0672ca */ /* 0x040fe200000e0000 */
[----:B------:R-:W-:Y:S01]  /*b870*/  IMAD.MOV.U32 R205, RZ, RZ, 0x40000040 ;  /* 0x40000040ffcd7424 */ /* 0x000fe200078e00ff */
[----:B------:R-:W-:Y:S01]  /*b880*/  LOP3.LUT R0, R11, 0x10000, RZ, 0xfc, !PT ;  /* 0x000100000b007812 */ /* 0x000fe200078efcff */
[----:B------:R-:W-:Y:S01]  /*b890*/  IMAD.MOV.U32 R21, RZ, RZ, 0x40000040 ;  /* 0x40000040ff157424 */ /* 0x000fe200078e00ff */
[----:B------:R-:W-:Y:S01]  /*b8a0*/  R2UR UR7, R203 ;  /* 0x00000000cb0772ca */ /* 0x000fe200000e0000 */
[----:B------:R-:W-:Y:S01]  /*b8b0*/  VIADD R203, R202, 0x800 ;  /* 0x00000800cacb7836 */ /* 0x000fe20000000000 */
[----:B------:R-:W-:Y:S01]  /*b8c0*/  R2UR UR5, R207 ;  /* 0x00000000cf0572ca */ /* 0x000fe200000e0000 */
[----:B------:R-:W-:-:S02]  /*b8d0*/  IMAD.MOV.U32 R206, RZ, RZ, R0 ;  /* 0x000000ffffce7224 */ /* 0x000fc400078e0000 */
[----:B------:R-:W-:-:S03]  /*b8e0*/  IMAD.MOV.U32 R207, RZ, RZ, 0x40000040 ;  /* 0x40000040ffcf7424 */ /* 0x000fc600078e00ff */
[----:B------:R-:W-:Y:S01]  /*b8f0*/  R2UR UR4, R206 ;  /* 0x00000000ce0472ca */ /* 0x000fe200000e0000 */
[----:B------:R-:W-:Y:S01]  /*b900*/  VIADD R206, R0, 0x2 ;  /* 0x0000000200ce7836 */ /* 0x000fe20000000000 */
[----:B0-----:R-:W-:-:S11]  /*b910*/  SHF.R.U32.HI R12, RZ, 0x7, R12 ;  /* 0x00000007ff0c7819 */ /* 0x001fd6000001160c */
[----:B------:R-:W-:Y:S01]  /*b920*/  HGMMA.64x64x16.F32 R152, gdesc[UR4], R152, gsb0 ;  /* 0x00e00000049879f0 */ /* 0x000fe20008000898 */
[----:B------:R-:W-:Y:S01]  /*b930*/  R2UR UR4, R206 ;  /* 0x00000000ce0472ca */ /* 0x000fe200000e0000 */
[----:B------:R-:W-:Y:S01]  /*b940*/  VIADD R206, R202, 0x2 ;  /* 0x00000002cace7836 */ /* 0x000fe20000000000 */
[----:B------:R-:W-:Y:S01]  /*b950*/  R2UR UR5, R207 ;  /* 0x00000000cf0572ca */ /* 0x000fe200000e0000 */
[----:B------:R-:W-:Y:S01]  /*b960*/  IMAD.MOV.U32 R207, RZ, RZ, 0x40000040 ;  /* 0x40000040ffcf7424 */ /* 0x000fe200078e00ff */
[----:B------:R-:W0:Y:S02]  /*b970*/  SHFL.IDX PT, R11, R12, RZ, 0x1f ;  /* 0x00001fff0c0b7589 */ /* 0x000e2400000e0000 */
[----:B------:R-:W-:Y:S01]  /*b980*/  R2UR UR6, R206 ;  /* 0x00000000ce0672ca */ /* 0x000fe200000e0000 */
[----:B------:R-:W-:Y:S01]  /*b990*/  VIADD R206, R0, 0x4 ;  /* 0x0000000400ce7836 */ /* 0x000fe20000000000 */
[----:B------:R-:W-:Y:S01]  /*b9a0*/  R2UR UR7, R207 ;  /* 0x00000000cf0772ca */ /* 0x000fe200000e0000 */
[----:B------:R-:W-:Y:S01]  /*b9b0*/  IMAD.MOV.U32 R207, RZ, RZ, 0x40000040 ;  /* 0x40000040ffcf7424 */ /* 0x000fe200078e00ff */
[----:B0-----:R-:W-:-:S04]  /*b9c0*/  ISETP.GT.AND P3, PT, R11, 0x7f, PT ;  /* 0x0000007f0b00780c */ /* 0x001fc80003f64270 */
[----:B------:R-:W-:Y:S01]  /*b9d0*/  SEL R12, RZ, 0x2, !P3 ;  /* 0x00000002ff0c7807 */ /* 0x000fe20005800000 */
[----:B------:R-:W-:Y:S02]  /*b9e0*/  WARPGROUP.DEPBAR.LE gsb0, 0x0 ;  /* 0x00008000000079c5 */ /* 0x000fe40000010000 */
[----:B------:R-:W-:-:S06]  /*b9f0*/  WARPGROUP.ARRIVE ;  /* 0x00000000000079c5 */ /* 0x000fcc0000000000 */
[----:B------:R-:W-:Y:S01]  /*ba00*/  HGMMA.64x64x16.F32 R152, gdesc[UR4], R152, gsb0 ;  /* 0x00e00000049879f0 */ /* 0x000fe20008000898 */
[----:B------:R-:W-:Y:S01]  /*ba10*/  R2UR UR4, R206 ;  /* 0x00000000ce0472ca */ /* 0x000fe200000e0000 */
[----:B------:R-:W-:Y:S01]  /*ba20*/  VIADD R206, R202, 0x4 ;  /* 0x00000004cace7836 */ /* 0x000fe20000000000 */
[----:B------:R-:W-:Y:S01]  /*ba30*/  R2UR UR5, R207 ;  /* 0x00000000cf0572ca */ /* 0x000fe200000e0000 */
[----:B------:R-:W-:-:S03]  /*ba40*/  IMAD.MOV.U32 R207, RZ, RZ, 0x40000040 ;  /* 0x40000040ffcf7424 */ /* 0x000fc600078e00ff */
[----:B------:R-:W-:Y:S01]  /*ba50*/  R2UR UR6, R206 ;  /* 0x00000000ce0672ca */ /* 0x000fe200000e0000 */
[----:B------:R-:W-:Y:S01]  /*ba60*/  IMAD.MOV.U32 R206, RZ, RZ, 0x28 ;  /* 0x00000028ffce7424 */ /* 0x000fe200078e00ff */
[----:B------:R-:W-:Y:S01]  /*ba70*/  R2UR UR7, R207 ;  /* 0x00000000cf0772ca */ /* 0x000fe200000e0000 */
[----:B------:R-:W-:-:S03]  /*ba80*/  IMAD.MOV.U32 R207, RZ, RZ, 0xa00 ;  /* 0x00000a00ffcf7424 */ /* 0x000fc600078e00ff */
[----:B------:R-:W-:Y:S02]  /*ba90*/  SEL R206, R206, 0x26, P3 ;  /* 0x00000026cece7807 */ /* 0x000fe40001800000 */
[----:B------:R-:W-:Y:S02]  /*baa0*/  SEL R207, R207, 0x980, P3 ;  /* 0x00000980cfcf7807 */ /* 0x000fe40001800000 */
[----:B------:R-:W-:Y:S02]  /*bab0*/  LOP3.LUT R206, R206, 0x6, RZ, 0xc0, !PT ;  /* 0x00000006cece7812 */ /* 0x000fe400078ec0ff */
[----:B------:R-:W-:Y:S01]  /*bac0*/  LOP3.LUT R207, R207, 0xa00, RZ, 0xc0, !PT ;  /* 0x00000a00cfcf7812 */ /* 0x000fe200078ec0ff */
        /* <DEDUP_REMOVED lines=8> */
[----:B------:R-:W-:Y:S01]  /*bb50*/  VIADD R204, R0, 0x800 ;  /* 0x0000080000cc7836 */ /* 0x000fe20000000000 */
[----:B------:R-:W-:Y:S01]  /*bb60*/  R2UR UR7, R205 ;  /* 0x00000000cd0772ca */ /* 0x000fe200000e0000 */
[----:B------:R-:W-:-:S05]  /*bb70*/  IMAD.MOV.U32 R205, RZ, RZ, 0x4 ;  /* 0x00000004ffcd7424 */ /* 0x000fca00078e00ff */
[----:B------:R-:W-:Y:S01]  /*bb80*/  SEL R11, R205, 0x2, P3 ;  /* 0x00000002cd0b7807 */ /* 0x000fe20001800000 */
        /* <DEDUP_REMOVED lines=150> */
[----:B------:R-:W-:Y:S02]  /*c4f0*/  R2UR UR4, R20 ;  /* 0x00000000140472ca */ /* 0x000fe400000e0000 */
[----:B------:R-:W-:Y:S01]  /*c500*/  R2UR UR5, R21 ;  /* 0x00000000150572ca */ /* 0x000fe200000e0000 */
[----:B------:R-:W-:Y:S01]  /*c510*/  VIADD R21, R0, 0xa00 ;  /* 0x00000a0000157836 */ /* 0x000fe20000000000 */
[----:B------:R-:W-:Y:S01]  /*c520*/  SEL R20, R205, 0x6, !P3 ;  /* 0x00000006cd147807 */ /* 0x000fe20005800000 */
[----:B------:R-:W-:-:S04]  /*c530*/  IMAD.MOV.U32 R205, RZ, RZ, 0x40000040 ;  /* 0x40000040ffcd7424 */ /* 0x000fc800078e00ff */
[----:B------:R-:W-:Y:S01]  /*c540*/  IMAD.IADD R204, R204, 0x1, R20 ;  /* 0x00000001cccc7824 */ /* 0x000fe200078e0214 */
[----:B------:R-:W-:Y:S02]  /*c550*/  WARPGROUP.DEPBAR.LE gsb0, 0x0 ;  /* 0x00008000000079c5 */ /* 0x000fe40000010000 */
[----:B------:R-:W-:-:S06]  /*c560*/  WARPGROUP.ARRIVE ;  /* 0x00000000000079c5 */ /* 0x000fcc0000000000 */
[----:B------:R-:W-:Y:S01]  /*c570*/  HGMMA.64x64x16.F32 R152, gdesc[UR4], R152, gsb0 ;  /* 0x00e00000049879f0 */ /* 0x000fe20008000898 */
[----:B------:R-:W-:Y:S01]  /*c580*/  R2UR UR4, R204 ;  /* 0x00000000cc0472ca */ /* 0x000fe200000e0000 */
[----:B------:R-:W-:Y:S01]  /*c590*/  IMAD.IADD R204, R203, 0x1, R20 ;  /* 0x00000001cbcc7824 */ /* 0x000fe200078e0214 */
[----:B------:R-:W-:Y:S01]  /*c5a0*/  R2UR UR5, R205 ;  /* 0x00000000cd0572ca */ /* 0x000fe200000e0000 */
[----:B------:R-:W-:Y:S02]  /*c5b0*/  IMAD.MOV.U32 R205, RZ, RZ, 0x40000040 ;  /* 0x40000040ffcd7424 */ /* 0x000fe400078e00ff */
[----:B------:R-:W-:Y:S01]  /*c5c0*/  VIADD R203, R202, 0xa00 ;  /* 0x00000a00cacb7836 */ /* 0x000fe20000000000 */
[----:B------:R-:W-:Y:S02]  /*c5d0*/  R2UR UR6, R204 ;  /* 0x00000000cc0672ca */ /* 0x000fe400000e0000 */
[----:B------:R-:W-:Y:S01]  /*c5e0*/  R2UR UR7, R205 ;  /* 0x00000000cd0772ca */ /* 0x000fe200000e0000 */
[----:B------:R-:W-:Y:S01]  /*c5f0*/  IMAD.MOV.U32 R205, RZ, RZ, 0x40000040 ;  /* 0x40000040ffcd7424 */ /* 0x000fe200078e00ff */
[----:B------:R-:W-:-:S02]  /*c600*/  IADD3 R204, R206, R207, R0 ;  /* 0x000000cfcecc7210 */ /* 0x000fc40007ffe000 */
[----:B------:R-:W-:Y:S01]  /*c610*/  IADD3 R206, R206, R207, R202 ;  /* 0x000000cfcece7210 */ /* 0x000fe20007ffe0ca */
        /* <DEDUP_REMOVED lines=37> */
[----:B------:R-:W-:Y:S02]  /*c870*/  IMAD.MOV.U32 R205, RZ, RZ, 0x40000040 ;  /* 0x40000040ffcd7424 */ /* 0x000fe400078e00ff */
[----:B------:R-:W-:Y:S01]  /*c880*/  VIADD R21, R0, 0xc00 ;  /* 0x00000c0000157836 */ /* 0x000fe20000000000 */
[----:B------:R-:W-:Y:S02]  /*c890*/  WARPGROUP.DEPBAR.LE gsb0, 0x0 ;  /* 0x00008000000079c5 */ /* 0x000fe40000010000 */
[----:B------:R-:W-:-:S07]  /*c8a0*/  WARPGROUP.ARRIVE ;  /* 0x00000000000079c5 */ /* 0x000fce0000000000 */
        /* <DEDUP_REMOVED lines=71> */
[----:B------:R-:W-:Y:S02]  /*cd20*/  R2UR UR6, R206 ;  /* 0x00000000ce0672ca */ /* 0x000fe400000e0000 */
[----:B------:R-:W-:Y:S01]  /*cd30*/  R2UR UR7, R207 ;  /* 0x00000000cf0772ca */ /* 0x000fe200000e0000 */
[----:B------:R-:W-:Y:S02]  /*cd40*/  WARPGROUP.DEPBAR.LE gsb0, 0x0 ;  /* 0x00008000000079c5 */ /* 0x000fe40000010000 */
[----:B------:R-:W-:-:S10]  /*cd50*/  WARPGROUP.ARRIVE ;  /* 0x00000000000079c5 */ /* 0x000fd40000000000 */
        /* <DEDUP_REMOVED lines=15> */
[----:B------:R-:W-:Y:S02]  /*ce50*/  IMAD.MOV.U32 R205, RZ, RZ, 0x40000040 ;  /* 0x40000040ffcd7424 */ /* 0x000fe400078e00ff */
[----:B------:R-:W-:Y:S01]  /*ce60*/  IMAD.MOV.U32 R11, RZ, RZ, 0x1000 ;  /* 0x00001000ff0b7424 */ /* 0x000fe200078e00ff */
[----:B------:R-:W-:Y:S01]  /*ce70*/  R2UR UR6, R204 ;  /* 0x00000000cc0672ca */ /* 0x000fe200000e0000 */
[----:B------:R-:W-:Y:S01]  /*ce80*/  IMAD.IADD R204, R20, 0x1, R21 ;  /* 0x0000000114cc7824 */ /* 0x000fe200078e0215 */
[----:B------:R-:W-:Y:S01]  /*ce90*/  R2UR UR7, R205 ;  /* 0x00000000cd0772ca */ /* 0x000fe200000e0000 */
[----:B------:R-:W-:Y:S01]  /*cea0*/  IMAD.IADD R20, R203, 0x1, R20 ;  /* 0x00000001cb147824 */ /* 0x000fe200078e0214 */
[----:B------:R-:W-:Y:S01]  /*ceb0*/  SEL R11, R11, 0xf80, P3 ;  /* 0x00000f800b0b7807 */ /* 0x000fe20001800000 */
[----:B------:R-:W-:-:S02]  /*cec0*/  IMAD.MOV.U32 R205, RZ, RZ, 0x40000040 ;  /* 0x40000040ffcd7424 */ /* 0x000fc400078e00ff */
[----:B------:R-:W-:Y:S01]  /*ced0*/  IMAD.MOV.U32 R21, RZ, RZ, 0x40000040 ;  /* 0x40000040ff157424 */ /* 0x000fe200078e00ff */
[----:B------:R-:W-:Y:S01]  /*cee0*/  LOP3.LUT R11, R11, 0x1e00, RZ, 0xc0, !PT ;  /* 0x00001e000b0b7812 */ /* 0x000fe200078ec0ff */
        /* <DEDUP_REMOVED lines=9> */
[----:B------:R-:W-:Y:S02]  /*cf80*/  R2UR UR4, R20 ;  /* 0x00000000140472ca */ /* 0x000fe400000e0000 */
[----:B------:R-:W-:Y:S01]  /*cf90*/  R2UR UR5, R21 ;  /* 0x00000000150572ca */ /* 0x000fe200000e0000 */
[----:B------:R-:W-:Y:S01]  /*cfa0*/  IMAD.MOV.U32 R21, RZ, RZ, 0x40000040 ;  /* 0x40000040ff157424 */ /* 0x000fe200078e00ff */
[----:B------:R-:W-:Y:S01]  /*cfb0*/  IADD3 R20, R203, R11, R0 ;  /* 0x0000000bcb147210 */ /* 0x000fe20007ffe000 */
[----:B------:R-:W-:Y:S01]  /*cfc0*/  IMAD.MOV.U32 R203, RZ, RZ, 0x40000040 ;  /* 0x40000040ffcb7424 */ /* 0x000fe200078e00ff */
[----:B------:R-:W-:-:S02]  /*cfd0*/  WARPGROUP.DEPBAR.LE gsb0, 0x0 ;  /* 0x00008000000079c5 */ /* 0x000fc40000010000 */
[----:B------:R-:W-:-:S07]  /*cfe0*/  WARPGROUP.ARRIVE ;  /* 0x00000000000079c5 */ /* 0x000fce0000000000 */
[----:B------:R-:W-:Y:S01]  /*cff0*/  HGMMA.64x64x16.F32 R152, gdesc[UR4], R152, gsb0 ;  /* 0x00e00000049879f0 */ /* 0x000fe20008000898 */
[----:B------:R-:W-:Y:S01]  /*d000*/  R2UR UR4, R20 ;  /* 0x00000000140472ca */ /* 0x000fe200000e0000 */
[----:B------:R-:W-:Y:S01]  /*d010*/  IMAD R20, R18, 0x1000, R13 ;  /* 0x0000100012147824 */ /* 0x000fe200078e020d */
        /* <DEDUP_REMOVED lines=8> */
[----:B------:R-:W-:Y:S01]  /*d0a0*/  ULDC UR4, c[0x0][0xa80] ;  /* 0x0002a00000047ab9 */ /* 0x000fe20000000800 */
[----:B------:R-:W-:Y:S01]  /*d0b0*/  R2UR UR6, R20 ;  /* 0x00000000140672ca */ /* 0x000fe200000e0000 */
[----:B------:R-:W-:Y:S02]  /*d0c0*/  WARPGROUP.DEPBAR.LE gsb0, 0x0 ;  /* 0x00008000000079c5 */ /* 0x000fe40000010000 */
        /* <DEDUP_REMOVED lines=31> */
[----:B------:R-:W-:-:S03]  /*d2c0*/  FMNMX.FTZ R21, R183, R21, !PT ;  /* 0x00000015b7157209 */ /* 0x000fc60007810000 */
[----:B------:R-:W0:Y:S04]  /*d2d0*/  SHFL.BFLY PT, R11, R12, 0x2, 0x1f ;  /* 0x0c401f000c0b7f89 */ /* 0x000e2800000e0000 */
[----:B------:R-:W1:Y:S01]  /*d2e0*/  SHFL.BFLY PT, R205, R21, 0x2, 0x1f ;  /* 0x0c401f0015cd7f89 */ /* 0x000e6200000e0000 */
[----:B0-----:R-:W-:Y:S02]  /*d2f0*/  FMNMX.FTZ R12, R12, R11, !PT ;  /* 0x0000000b0c0c7209 */ /* 0x001fe40007810000 */
[----:B-1----:R-:W-:-:S03]  /*d300*/  FMNMX.FTZ R21, R21, R205, !PT ;  /* 0x000000cd15157209 */ /* 0x002fc60007810000 */
[----:B------:R-:W0:Y:S02]  /*d310*/  SHFL.BFLY PT, R11, R12, 0x1, 0x1f ;  /* 0x0c201f000c0b7f89 */ /* 0x000e2400000e0000 */
[----:B0-----:R-:W-:Y:S01]  /*d320*/  FMNMX.FTZ R12, R12, R11, !PT ;  /* 0x0000000b0c0c7209 */ /* 0x001fe20007810000 */
[----:B------:R-:W-:-:S04]  /*d330*/  IMAD.U32 R11, RZ, RZ, UR4 ;  /* 0x00000004ff0b7e24 */ /* 0x000fc8000f8e00ff */
[C---:B------:R-:W-:Y:S01]  /*d340*/  FMUL.FTZ R203, R12.reuse, R11 ;  /* 0x0000000b0ccb7220 */ /* 0x040fe20000410000 */
[----:B------:R-:W-:-:S03]  /*d350*/  FADD.FTZ R197, -R12, R197 ;  /* 0x000000c50cc57221 */ /* 0x000fc60000010100 */
[-CC-:B------:R-:W-:Y:S01]  /*d360*/  FFMA.FTZ R204, R156, R11.reuse, -R203.reuse ;  /* 0x0000000b9ccc7223 */ /* 0x180fe200000108cb */
[-CC-:B------:R-:W-:Y:S01]  /*d370*/  FFMA.FTZ R156, R160, R11.reuse, -R203.reuse ;  /* 0x0000000ba09c7223 */ /* 0x180fe200000108cb */
[-CC-:B------:R-:W-:Y:S01]  /*d380*/  FFMA.FTZ R160, R164, R11.reuse, -R203.reuse ;  /* 0x0000000ba4a07223 */ /* 0x180fe200000108cb */
[-C--:B------:R-:W-:Y:S01]  /*d390*/  FMUL.FTZ R197, R197, R11.reuse ;  /* 0x0000000bc5c57220 */ /* 0x080fe20000410000 */
[----:B------:R-:W0:Y:S01]  /*d3a0*/  SHFL.BFLY PT, R164, R21, 0x1, 0x1f ;  /* 0x0c201f0015a47f89 */ /* 0x000e2200000e0000 */
[-CC-:B------:R-:W-:Y:S01]  /*d3b0*/  FFMA.FTZ R152, R152, R11.reuse, -R203.reuse ;  /* 0x0000000b98987223 */ /* 0x180fe200000108cb */
[-CC-:B------:R-:W-:Y:S01]  /*d3c0*/  FFMA.FTZ R153, R153, R11.reuse, -R203.reuse ;  /* 0x0000000b99997223 */ /* 0x180fe200000108cb */
[----:B------:R1:W2:Y:S01]  /*d3d0*/  MUFU.EX2 R202, R197 ;  /* 0x000000c500ca7308 */ /* 0x0002a20000000800 */
        /* <DEDUP_REMOVED lines=8> */
[-CC-:B-1----:R-:W-:Y:S01]  /*d460*/  FFMA.FTZ R197, R165, R11.reuse, -R203.reuse ;  /* 0x0000000ba5c57223 */ /* 0x182fe200000108cb */
[-CC-:B------:R-:W-:Y:S01]  /*d470*/  FFMA.FTZ R177, R177, R11.reuse, -R203.reuse ;  /* 0x0000000bb1b17223 */ /* 0x180fe200000108cb */
[-CC-:B------:R-:W-:Y:S01]  /*d480*/  FFMA.FTZ R180, R180, R11.reuse, -R203.reuse ;  /* 0x0000000bb4b47223 */ /* 0x180fe200000108cb */
[----:B------:R-:W-:-:S04]  /*d490*/  FFMA.FTZ R181, R181, R11, -R203 ;  /* 0x0000000bb5b57223 */ /* 0x000fc800000108cb */
[----:B------:R-:W-:Y:S01]  /*d4a0*/  MUFU.EX2 R153, R153 ;  /* 0x0000009900997308 */ /* 0x000fe20000000800 */
[-C--:B--2---:R-:W-:Y:S01]  /*d4b0*/  FMUL.FTZ R24, R24, R202.reuse ;  /* 0x000000ca18187220 */ /* 0x084fe20000410000 */
[-C--:B------:R-:W-:Y:S01]  /*d4c0*/  FMUL.FTZ R25, R25, R202.reuse ;  /* 0x000000ca19197220 */ /* 0x080fe20000410000 */
[-C--:B------:R-:W-:Y:S01]  /*d4d0*/  FMUL.FTZ R28, R28, R202.reuse ;  /* 0x000000ca1c1c7220 */ /* 0x080fe20000410000 */
[----:B------:R-:W-:Y:S01]  /*d4e0*/  FMUL.FTZ R29, R29, R202 ;  /* 0x000000ca1d1d7220 */ /* 0x000fe20000410000 */
[----:B0-----:R-:W-:Y:S01]  /*d4f0*/  FMNMX.FTZ R21, R21, R164, !PT ;  /* 0x000000a415157209 */ /* 0x001fe20007810000 */
[-C--:B------:R-:W-:Y:S01]  /*d500*/  FMUL.FTZ R32, R32, R202.reuse ;  /* 0x000000ca20207220 */ /* 0x080fe20000410000 */
[-C--:B------:R-:W-:Y:S01]  /*d510*/  FMUL.FTZ R33, R33, R202.reuse ;  /* 0x000000ca21217220 */ /* 0x080fe20000410000 */
[----:B------:R-:W-:Y:S01]  /*d520*/  MUFU.EX2 R204, R204 ;  /* 0x000000cc00cc7308 */ /* 0x000fe20000000800 */
[-C--:B------:R-:W-:Y:S01]  /*d530*/  FMUL.FTZ R36, R36, R202.reuse ;  /* 0x000000ca24247220 */ /* 0x080fe20000410000 */
[C---:B------:R-:W-:Y:S01]  /*d540*/  FADD.FTZ R164, -R21.reuse, R200 ;  /* 0x000000c815a47221 */ /* 0x040fe20000010100 */
[-C--:B------:R-:W-:Y:S01]  /*d550*/  FMUL.FTZ R205, R21, R11.reuse ;  /* 0x0000000b15cd7220 */ /* 0x080fe20000410000 */
[-C--:B------:R-:W-:Y:S01]  /*d560*/  FMUL.FTZ R37, R37, R202.reuse ;  /* 0x000000ca25257220 */ /* 0x080fe20000410000 */
[----:B------:R-:W-:Y:S01]  /*d570*/  FMUL.FTZ R40, R40, R202 ;  /* 0x000000ca28287220 */ /* 0x000fe20000410000 */
[-C--:B------:R-:W-:Y:S01]  /*d580*/  FMUL.FTZ R164, R164, R11.reuse ;  /* 0x0000000ba4a47220 */ /* 0x080fe20000410000 */
[-CC-:B------:R-:W-:Y:S01]  /*d590*/  FFMA.FTZ R154, R154, R11.reuse, -R205.reuse ;  /* 0x0000000b9a9a7223 */ /* 0x180fe200000108cd */
[-CC-:B------:R-:W-:Y:S01]  /*d5a0*/  FFMA.FTZ R206, R155, R11.reuse, -R205.reuse ;  /* 0x0000000b9bce7223 */ /* 0x180fe200000108cd */
[-CC-:B------:R-:W-:Y:S01]  /*d5b0*/  FFMA.FTZ R155, R158, R11.reuse, -R205.reuse ;  /* 0x0000000b9e9b7223 */ /* 0x180fe200000108cd */
[-CC-:B------:R-:W-:Y:S01]  /*d5c0*/  FFMA.FTZ R158, R162, R11.reuse, -R205.reuse ;  /* 0x0000000ba29e7223 */ /* 0x180fe200000108cd */
[----:B------:R-:W-:Y:S01]  /*d5d0*/  IMAD.MOV R162, RZ, RZ, -R194 ;  /* 0x000000ffffa27224 */ /* 0x000fe200078e0ac2 */
[----:B------:R-:W0:Y:S01]  /*d5e0*/  MUFU.EX2 R164, R164 ;  /* 0x000000a400a47308 */ /* 0x000e220000000800 */
[-CC-:B------:R-:W-:Y:S01]  /*d5f0*/  FFMA.FTZ R165, R159, R11.reuse, -R205.reuse ;  /* 0x0000000b9fa57223 */ /* 0x180fe200000108cd */
[-CC-:B------:R-:W-:Y:S01]  /*d600*/  FFMA.FTZ R159, R163, R11.reuse, -R205.reuse ;  /* 0x0000000ba39f7223 */ /* 0x180fe200000108cd */
[----:B------:R-:W-:Y:S01]  /*d610*/  FFMA.FTZ R200, R166, R11, -R205 ;  /* 0x0000000ba6c87223 */ /* 0x000fe200000108cd */
[----:B------:R-:W-:Y:S01]  /*d620*/  ISETP.NE.AND P3, PT, R193, R162, PT ;  /* 0x000000a2c100720c */ /* 0x000fe20003f65270 */
[----:B------:R-:W-:-:S02]  /*d630*/  @!P1 VIADD R162, R14, 0x38840 ;  /* 0x000388400ea29836 */ /* 0x000fc40000000000 */
[-CC-:B------:R-:W-:Y:S01]  /*d640*/  FFMA.FTZ R203, R167, R11.reuse, -R205.reuse ;  /* 0x0000000ba7cb7223 */ /* 0x180fe200000108cd */
[-CC-:B------:R-:W-:Y:S01]  /*d650*/  FFMA.FTZ R170, R170, R11.reuse, -R205.reuse ;  /* 0x0000000baaaa7223 */ /* 0x180fe200000108cd */
[----:B------:R-:W1:Y:S01]  /*d660*/  MUFU.EX2 R154, R154 ;  /* 0x0000009a009a7308 */ /* 0x000e620000000800 */
[-CC-:B------:R-:W-:Y:S01]  /*d670*/  FFMA.FTZ R171, R171, R11.reuse, -R205.reuse ;  /* 0x0000000babab7223 */ /* 0x180fe200000108cd */
[----:B------:R-:W-:Y:S01]  /*d680*/  @!P1 PRMT R162, RZ, 0x654, R162 ;  /* 0x00000654ffa29816 */ /* 0x000fe200000000a2 */
[-CC-:B------:R-:W-:Y:S01]  /*d690*/  FFMA.FTZ R174, R174, R11.reuse, -R205.reuse ;  /* 0x0000000baeae7223 */ /* 0x180fe200000108cd */
[-CC-:B------:R-:W-:Y:S01]  /*d6a0*/  FFMA.FTZ R175, R175, R11.reuse, -R205.reuse ;  /* 0x0000000bafaf7223 */ /* 0x180fe200000108cd */
[-CC-:B------:R-:W-:Y:S01]  /*d6b0*/  FFMA.FTZ R178, R178, R11.reuse, -R205.reuse ;  /* 0x0000000bb2b27223 */ /* 0x180fe200000108cd */
[----:B------:R2:W-:Y:S01]  /*d6c0*/  @!P1 SYNCS.ARRIVE.TRANS64.RED.A1T0 RZ, [R162+URZ], RZ ;  /* 0x000000ffa2ff99a7 */ /* 0x0005e2000810043f */
[----:B------:R-:W-:Y:S01]  /*d6d0*/  FFMA.FTZ R179, R179, R11, -R205 ;  /* 0x0000000bb3b37223 */ /* 0x000fe200000108cd */
[----:B------:R-:W3:Y:S01]  /*d6e0*/  MUFU.EX2 R206, R206 ;  /* 0x000000ce00ce7308 */ /* 0x000ee20000000800 */
[----:B------:R-:W-:-:S02]  /*d6f0*/  @!P3 IMAD R163, R198, 0x40, R191 ;  /* 0x00000040c6a3b824 */ /* 0x000fc400078e02bf */
[-C--:B0-----:R-:W-:Y:S01]  /*d700*/  FMUL.FTZ R26, R26, R164.reuse ;  /* 0x000000a41a1a7220 */ /* 0x081fe20000410000 */
[-C--:B------:R-:W-:Y:S01]  /*d710*/  FMUL.FTZ R27, R27, R164.reuse ;  /* 0x000000a41b1b7220 */ /* 0x080fe20000410000 */
[-C--:B------:R-:W-:Y:S01]  /*d720*/  FMUL.FTZ R30, R30, R164.reuse ;  /* 0x000000a41e1e7220 */ /* 0x080fe20000410000 */
[----:B------:R-:W-:Y:S02]  /*d730*/  @!P3 IMAD R163, R163, 0x4, R2 ;  /* 0x00000004a3a3b824 */ /* 0x000fe400078e0202 */
[-CC-:B--2---:R-:W-:Y:S01]  /*d740*/  FFMA.FTZ R162, R182, R11.reuse, -R205.reuse ;  /* 0x0000000bb6a27223 */ /* 0x184fe200000108cd */
[----:B------:R-:W-:Y:S01]  /*d750*/  FFMA.FTZ R205, R183, R11, -R205 ;  /* 0x0000000bb7cd7223 */ /* 0x000fe200000108cd */
[----:B------:R-:W0:Y:S01]  /*d760*/  MUFU.EX2 R155, R155 ;  /* 0x0000009b009b7308 */ /* 0x000e220000000800 */
[----:B-1----:R-:W-:Y:S01]  /*d770*/  FFMA.FTZ R201, R164, R201, R154 ;  /* 0x000000c9a4c97223 */ /* 0x002fe2000001009a */
[----:B------:R-:W-:Y:S01]  /*d780*/  @!P3 STS [R163+0x38400], R202 ;  /* 0x038400caa300b388 */ /* 0x000fe20000000800 */
[-C--:B------:R-:W-:Y:S01]  /*d790*/  FMUL.FTZ R31, R31, R164.reuse ;  /* 0x000000a41f1f7220 */ /* 0x080fe20000410000 */
[-C--:B------:R-:W-:Y:S01]  /*d7a0*/  FMUL.FTZ R34, R34, R164.reuse ;  /* 0x000000a422227220 */ /* 0x080fe20000410000 */
[-C--:B------:R-:W-:Y:S01]  /*d7b0*/  FMUL.FTZ R35, R35, R164.reuse ;  /* 0x000000a423237220 */ /* 0x080fe20000410000 */
[----:B------:R1:W-:Y:S01]  /*d7c0*/  @!P3 STS [R163+0x38420], R164 ;  /* 0x038420a4a300b388 */ /* 0x0003e20000000800 */
        /* <DEDUP_REMOVED lines=10> */
[----:B0-----:R-:W-:Y:S01]  /*d870*/  FADD.FTZ R201, R155, R201 ;  /* 0x000000c99bc97221 */ /* 0x001fe20000010000 */
[----:B-1----:R-:W-:Y:S01]  /*d880*/  FFMA.FTZ R163, R202, R199, R152 ;  /* 0x000000c7caa37223 */ /* 0x002fe20000010098 */
[----:B------:R-:W-:Y:S01]  /*d890*/  F2FP.F16.F32.PACK_AB R152, R153, R152 ;  /* 0x000000989998723e */ /* 0x000fe200000000ff */
[-C--:B------:R-:W-:Y:S01]  /*d8a0*/  FMUL.FTZ R51, R51, R164.reuse ;  /* 0x000000a433337220 */ /* 0x080fe20000410000 */
[----:B------:R-:W-:Y:S01]  /*d8b0*/  FMUL.FTZ R54, R54, R164 ;  /* 0x000000a436367220 */ /* 0x000fe20000410000 */
[----:B------:R-:W-:Y:S01]  /*d8c0*/  FADD.FTZ R163, R153, R163 ;  /* 0x000000a399a37221 */ /* 0x000fe20000010000 */
[----:B------:R-:W-:Y:S01]  /*d8d0*/  F2FP.F16.F32.PACK_AB R153, R206, R154 ;  /* 0x0000009ace99723e */ /* 0x000fe200000000ff */
[----:B------:R-:W0:Y:S01]  /*d8e0*/  MUFU.EX2 R157, R157 ;  /* 0x0000009d009d7308 */ /* 0x000e220000000800 */
[C---:B--2---:R-:W-:Y:S01]  /*d8f0*/  FADD.FTZ R201, R165.reuse, R201 ;  /* 0x000000c9a5c97221 */ /* 0x044fe20000010000 */
[----:B------:R-:W-:Y:S01]  /*d900*/  FADD.FTZ R163, R204, R163 ;  /* 0x000000a3cca37221 */ /* 0x000fe20000010000 */
[----:B------:R-:W-:Y:S01]  /*d910*/  F2FP.F16.F32.PACK_AB R155, R165, R155 ;  /* 0x0000009ba59b723e */ /* 0x000fe200000000ff */
[-C--:B------:R-:W-:Y:S01]  /*d920*/  FMUL.FTZ R55, R55, R164.reuse ;  /* 0x000000a437377220 */ /* 0x080fe20000410000 */
[-C--:B------:R-:W-:Y:S01]  /*d930*/  FMUL.FTZ R58, R58, R164.reuse ;  /* 0x000000a43a3a7220 */ /* 0x080fe20000410000 */
[-C--:B------:R-:W-:Y:S01]  /*d940*/  FMUL.FTZ R59, R59, R164.reuse ;  /* 0x000000a43b3b7220 */ /* 0x080fe20000410000 */
[-C--:B------:R-:W-:Y:S01]  /*d950*/  FMUL.FTZ R62, R62, R164.reuse ;  /* 0x000000a43e3e7220 */ /* 0x080fe20000410000 */
[----:B------:R-:W1:Y:S01]  /*d960*/  MUFU.EX2 R156, R156 ;  /* 0x0000009c009c7308 */ /* 0x000e620000000800 */
[----:B---3--:R-:W-:Y:S01]  /*d970*/  FADD.FTZ R182, R158, R201 ;  /* 0x000000c99eb67221 */ /* 0x008fe20000010000 */
[-C--:B------:R-:W-:Y:S01]  /*d980*/  FMUL.FTZ R63, R63, R164.reuse ;  /* 0x000000a43f3f7220 */ /* 0x080fe20000410000 */
[-C--:B------:R-:W-:Y:S01]  /*d990*/  FMUL.FTZ R66, R66, R164.reuse ;  /* 0x000000a442427220 */ /* 0x080fe20000410000 */
[-C--:B------:R-:W-:Y:S01]  /*d9a0*/  FMUL.FTZ R67, R67, R164.reuse ;  /* 0x000000a443437220 */ /* 0x080fe20000410000 */
[-C--:B------:R-:W-:Y:S01]  /*d9b0*/  FMUL.FTZ R70, R70, R164.reuse ;  /* 0x000000a446467220 */ /* 0x080fe20000410000 */
[-C--:B------:R-:W-:Y:S01]  /*d9c0*/  FMUL.FTZ R71, R71, R164.reuse ;  /* 0x000000a447477220 */ /* 0x080fe20000410000 */
[----:B------:R-:W-:Y:S01]  /*d9d0*/  FMUL.FTZ R74, R74, R164 ;  /* 0x000000a44a4a7220 */ /* 0x000fe20000410000 */
[----:B------:R-:W2:Y:S01]  /*d9e0*/  MUFU.EX2 R161, R161 ;  /* 0x000000a100a17308 */ /* 0x000ea20000000800 */
[C---:B0-----:R-:W-:Y:S01]  /*d9f0*/  FADD.FTZ R163, R157.reuse, R163 ;  /* 0x000000a39da37221 */ /* 0x041fe20000010000 */
[----:B------:R-:W-:Y:S01]  /*da00*/  F2FP.F16.F32.PACK_AB R154, R157, R204 ;  /* 0x000000cc9d9a723e */ /* 0x000fe200000000ff */
[----:B------:R-:W-:Y:S01]  /*da10*/  BAR.SYNC.DEFER_BLOCKING 0xf, 0x100 ;  /* 0x03c4000000007b1d */ /* 0x000fe20000010000 */
[-C--:B------:R-:W-:Y:S01]  /*da20*/  FMUL.FTZ R75, R75, R164.reuse ;  /* 0x000000a44b4b7220 */ /* 0x080fe20000410000 */
[-C--:B------:R-:W-:Y:S01]  /*da30*/  FMUL.FTZ R78, R78, R164.reuse ;  /* 0x000000a44e4e7220 */ /* 0x080fe20000410000 */
[-C--:B------:R-:W-:Y:S01]  /*da40*/  FMUL.FTZ R79, R79, R164.reuse ;  /* 0x000000a44f4f7220 */ /* 0x080fe20000410000 */
[-C--:B------:R-:W-:Y:S01]  /*da50*/  FMUL.FTZ R82, R82, R164.reuse ;  /* 0x000000a452527220 */ /* 0x080fe20000410000 */
[-C--:B------:R-:W-:Y:S01]  /*da60*/  FMUL.FTZ R83, R83, R164.reuse ;  /* 0x000000a453537220 */ /* 0x080fe20000410000 */
[----:B------:R-:W0:Y:S01]  /*da70*/  MUFU.EX2 R159, R159 ;  /* 0x0000009f009f7308 */ /* 0x000e220000000800 */
[----:B-1----:R-:W-:Y:S01]  /*da80*/  FADD.FTZ R163, R156, R163 ;  /* 0x000000a39ca37221 */ /* 0x002fe20000010000 */
[-C--:B------:R-:W-:Y:S01]  /*da90*/  FMUL.FTZ R86, R86, R164.reuse ;  /* 0x000000a456567220 */ /* 0x080fe20000410000 */
[-C--:B------:R-:W-:Y:S01]  /*daa0*/  FMUL.FTZ R87, R87, R164.reuse ;  /* 0x000000a457577220 */ /* 0x080fe20000410000 */
[-C--:B------:R-:W-:Y:S01]  /*dab0*/  FMUL.FTZ R90, R90, R164.reuse ;  /* 0x000000a45a5a7220 */ /* 0x080fe20000410000 */
[-C--:B------:R-:W-:Y:S01]  /*dac0*/  FMUL.FTZ R91, R91, R164.reuse ;  /* 0x000000a45b5b7220 */ /* 0x080fe20000410000 */
[-C--:B------:R-:W-:Y:S01]  /*dad0*/  FMUL.FTZ R94, R94, R164.reuse ;  /* 0x000000a45e5e7220 */ /* 0x080fe20000410000 */
[----:B------:R-:W-:Y:S01]  /*dae0*/  FMUL.FTZ R95, R95, R164 ;  /* 0x000000a45f5f7220 */ /* 0x000fe20000410000 */
[----:B------:R-:W1:Y:S01]  /*daf0*/  MUFU.EX2 R160, R160 ;  /* 0x000000a000a07308 */ /* 0x000e620000000800 */
[C---:B--2---:R-:W-:Y:S01]  /*db00*/  FADD.FTZ R198, R161.reuse, R163 ;  /* 0x000000a3a1c67221 */ /* 0x044fe20000010000 */
[----:B------:R-:W-:Y:S01]  /*db10*/  F2FP.F16.F32.PACK_AB R156, R161, R156 ;  /* 0x0000009ca19c723e */ /* 0x000fe200000000ff */
        /* <DEDUP_REMOVED lines=8> */
[-C--:B------:R-:W-:Y:S01]  /*dba0*/  FMUL.FTZ R107, R107, R164.reuse ;  /* 0x000000a46b6b7220 */ /* 0x080fe20000410000 */
[-C--:B------:R-:W-:Y:S01]  /*dbb0*/  FMUL.FTZ R110, R110, R164.reuse ;  /* 0x000000a46e6e7220 */ /* 0x080fe20000410000 */
[-C--:B------:R-:W-:Y:S01]  /*dbc0*/  FMUL.FTZ R111, R111, R164.reuse ;  /* 0x000000a46f6f7220 */ /* 0x080fe20000410000 */
[-C--:B------:R-:W-:Y:S01]  /*dbd0*/  FMUL.FTZ R114, R114, R164.reuse ;  /* 0x000000a472727220 */ /* 0x080fe20000410000 */
[-C--:B------:R-:W-:Y:S01]  /*dbe0*/  FMUL.FTZ R115, R115, R164.reuse ;  /* 0x000000a473737220 */ /* 0x080fe20000410000 */
[----:B------:R-:W-:Y:S01]  /*dbf0*/  MUFU.EX2 R200, R200 ;  /* 0x000000c800c87308 */ /* 0x000fe20000000800 */
[----:B-1----:R-:W-:Y:S01]  /*dc00*/  FADD.FTZ R198, R160, R198 ;  /* 0x000000c6a0c67221 */ /* 0x002fe20000010000 */
[-C--:B------:R-:W-:Y:S01]  /*dc10*/  FMUL.FTZ R118, R118, R164.reuse ;  /* 0x000000a476767220 */ /* 0x080fe20000410000 */
[-C--:B------:R-:W-:Y:S01]  /*dc20*/  FMUL.FTZ R119, R119, R164.reuse ;  /* 0x000000a477777220 */ /* 0x080fe20000410000 */
[-C--:B------:R-:W-:Y:S01]  /*dc30*/  FMUL.FTZ R122, R122, R164.reuse ;  /* 0x000000a47a7a7220 */ /* 0x080fe20000410000 */
[-C--:B------:R-:W-:Y:S01]  /*dc40*/  FMUL.FTZ R123, R123, R164.reuse ;  /* 0x000000a47b7b7220 */ /* 0x080fe20000410000 */
[-C--:B------:R-:W-:Y:S01]  /*dc50*/  FMUL.FTZ R126, R126, R164.reuse ;  /* 0x000000a47e7e7220 */ /* 0x080fe20000410000 */
[----:B------:R-:W-:Y:S01]  /*dc60*/  FMUL.FTZ R127, R127, R164 ;  /* 0x000000a47f7f7220 */ /* 0x000fe20000410000 */
[----:B------:R-:W0:Y:S01]  /*dc70*/  MUFU.EX2 R203, R203 ;  /* 0x000000cb00cb7308 */ /* 0x000e220000000800 */
[----:B--2---:R-:W-:Y:S01]  /*dc80*/  F2FP.F16.F32.PACK_AB R158, R197, R160 ;  /* 0x000000a0c59e723e */ /* 0x004fe200000000ff */
        /* <DEDUP_REMOVED lines=78> */
[----:B------:R-:W0:Y:S01]  /*e170*/  MUFU.EX2 R177, R177 ;  /* 0x000000b100b17308 */ /* 0x000e220000000800 */
[----:B-1----:R-:W-:Y:S01]  /*e180*/  F2FP.F16.F32.PACK_AB R163, R175, R174 ;  /* 0x000000aeafa3723e */ /* 0x002fe200000000ff */
[----:B------:R-:W-:Y:S01]  /*e190*/  FMUL.FTZ R149, R149, R202 ;  /* 0x000000ca95957220 */ /* 0x000fe20000410000 */
[----:B------:R1:W-:Y:S01]  /*e1a0*/  STSM.16.M88.4 [R195+0x36400], R152 ;  /* 0x03640098c3007844 */ /* 0x0003e20000000200 */
[----:B------:R-:W-:Y:S01]  /*e1b0*/  FADD.FTZ R182, R200, R182 ;  /* 0x000000b6c8b67221 */ /* 0x000fe20000010000 */
[----:B------:R-:W-:Y:S01]  /*e1c0*/  FADD.FTZ R197, R197, R198 ;  /* 0x000000c6c5c57221 */ /* 0x000fe20000010000 */
[----:B------:R-:W-:Y:S01]  /*e1d0*/  @!P1 VIADD R14, R14, 0x38860 ;  /* 0x000388600e0e9836 */ /* 0x000fe20000000000 */
[----:B------:R3:W-:Y:S01]  /*e1e0*/  STSM.16.M88.4 [R209], R156 ;  /* 0x0000009cd1007844 */ /* 0x0007e20000000200 */
[----:B------:R-:W-:Y:S01]  /*e1f0*/  MUFU.EX2 R180, R180 ;  /* 0x000000b400b47308 */ /* 0x000fe20000000800 */
[----:B------:R-:W-:Y:S01]  /*e200*/  FADD.FTZ R203, R203, R182 ;  /* 0x000000b6cbcb7221 */ /* 0x000fe20000010000 */
[----:B------:R-:W-:Y:S01]  /*e210*/  FADD.FTZ R168, R168, R197 ;  /* 0x000000c5a8a87221 */ /* 0x000fe20000010000 */
[----:B------:R-:W-:Y:S01]  /*e220*/  @!P1 PRMT R14, RZ, 0x654, R14 ;  /* 0x00000654ff0e9816 */ /* 0x000fe2000000000e */
[----:B------:R-:W-:-:S02]  /*e230*/  IMAD.MOV.U32 R198, RZ, RZ, R18 ;  /* 0x000000ffffc67224 */ /* 0x000fc400078e0012 */
[----:B------:R-:W-:Y:S01]  /*e240*/  FADD.FTZ R170, R170, R203 ;  /* 0x000000cbaaaa7221 */ /* 0x000fe20000010000 */
[----:B------:R-:W-:Y:S01]  /*e250*/  FADD.FTZ R169, R169, R168 ;  /* 0x000000a8a9a97221 */ /* 0x000fe20000010000 */
[----:B------:R-:W-:Y:S01]  /*e260*/  IMAD.MOV.U32 R200, RZ, RZ, R21 ;  /* 0x000000ffffc87224 */ /* 0x000fe200078e0015 */
[----:B------:R-:W2:Y:S01]  /*e270*/  MUFU.EX2 R181, R181 ;  /* 0x000000b500b57308 */ /* 0x000ea20000000800 */
[----:B0-----:R-:W-:Y:S01]  /*e280*/  F2FP.F16.F32.PACK_AB R164, R177, R176 ;  /* 0x000000b0b1a4723e */ /* 0x001fe200000000ff */
[----:B------:R-:W-:Y:S01]  /*e290*/  FADD.FTZ R171, R171, R170 ;  /* 0x000000aaabab7221 */ /* 0x000fe20000010000 */
[----:B------:R-:W-:-:S03]  /*e2a0*/  IMAD.MOV.U32 R197, RZ, RZ, R12 ;  /* 0x000000ffffc57224 */ /* 0x000fc600078e000c */
[----:B------:R-:W-:Y:S02]  /*e2b0*/  FADD.FTZ R174, R174, R171 ;  /* 0x000000abaeae7221 */ /* 0x000fe40000010000 */
[----:B------:R-:W-:Y:S02]  /*e2c0*/  MUFU.EX2 R178, R178 ;  /* 0x000000b200b27308 */ /* 0x000fe40000000800 */
[----:B------:R-:W-:-:S06]  /*e2d0*/  FADD.FTZ R175, R175, R174 ;  /* 0x000000aeafaf7221 */ /* 0x000fcc0000010000 */
[----:B------:R-:W0:Y:S01]  /*e2e0*/  MUFU.EX2 R179, R179 ;  /* 0x000000b300b37308 */ /* 0x000e220000000800 */
[----:B--2---:R-:W-:-:S07]  /*e2f0*/  F2FP.F16.F32.PACK_AB R166, R181, R180 ;  /* 0x000000b4b5a6723e */ /* 0x004fce00000000ff */
[----:B------:R2:W4:Y:S08]  /*e300*/  MUFU.EX2 R183, R162 ;  /* 0x000000a200b77308 */ /* 0x0005300000000800 */
[----:B------:R-:W5:Y:S01]  /*e310*/  MUFU.EX2 R201, R205 ;  /* 0x000000cd00c97308 */ /* 0x000f620000000800 */
[----:B--2---:R-:W-:Y:S01]  /*e320*/  F2FP.F16.F32.PACK_AB R162, R173, R172 ;  /* 0x000000acada2723e */ /* 0x004fe200000000ff */
[----:B------:R-:W-:Y:S01]  /*e330*/  FADD.FTZ R172, R172, R169 ;  /* 0x000000a9acac7221 */ /* 0x000fe20000010000 */
[----:B0-----:R-:W-:Y:S01]  /*e340*/  F2FP.F16.F32.PACK_AB R165, R179, R178 ;  /* 0x000000b2b3a5723e */ /* 0x001fe200000000ff */
[----:B------:R-:W-:-:S02]  /*e350*/  FADD.FTZ R178, R178, R175 ;  /* 0x000000afb2b27221 */ /* 0x000fc40000010000 */
[----:B------:R3:W-:Y:S01]  /*e360*/  STSM.16.M88.4 [R196], R160 ;  /* 0x000000a0c4007844 */ /* 0x0007e20000000200 */
[----:B------:R-:W-:Y:S01]  /*e370*/  FADD.FTZ R173, R173, R172 ;  /* 0x000000acadad7221 */ /* 0x000fe20000010000 */
[----:B------:R-:W-:-:S03]  /*e380*/  FADD.FTZ R178, R179, R178 ;  /* 0x000000b2b3b27221 */ /* 0x000fc60000010000 */
[----:B------:R-:W-:Y:S01]  /*e390*/  FADD.FTZ R176, R176, R173 ;  /* 0x000000adb0b07221 */ /* 0x000fe20000010000 */
[----:B----4-:R-:W-:-:S03]  /*e3a0*/  FADD.FTZ R178, R183, R178 ;  /* 0x000000b2b7b27221 */ /* 0x010fc60000010000 */
[----:B------:R-:W-:Y:S01]  /*e3b0*/  FADD.FTZ R177, R177, R176 ;  /* 0x000000b0b1b17221 */ /* 0x000fe20000010000 */
[C---:B-----5:R-:W-:Y:S01]  /*e3c0*/  F2FP.F16.F32.PACK_AB R167, R201.reuse, R183 ;  /* 0x000000b7c9a7723e */ /* 0x060fe200000000ff */
[----:B------:R-:W-:Y:S02]  /*e3d0*/  FADD.FTZ R201, R201, R178 ;  /* 0x000000b2c9c97221 */ /* 0x000fe40000010000 */
[----:B------:R-:W-:Y:S02]  /*e3e0*/  FADD.FTZ R180, R180, R177 ;  /* 0x000000b1b4b47221 */ /* 0x000fe40000010000 */
[----:B------:R3:W-:Y:S01]  /*e3f0*/  STSM.16.M88.4 [R208], R164 ;  /* 0x000000a4d0007844 */ /* 0x0007e20000000200 */
[----:B------:R-:W-:Y:S01]  /*e400*/  WARPGROUP.ARRIVE ;  /* 0x00000000000079c5 */ /* 0x000fe20000000000 */
[----:B------:R-:W-:-:S05]  /*e410*/  FADD.FTZ R199, R181, R180 ;  /* 0x000000b4b5c77221 */ /* 0x000fca0000010000 */
[----:B------:R-:W-:Y:S03]  /*e420*/  HGMMA.64x256x16.F32 R24, R152, gdesc[UR4].tnspB, R24, gsb0 ;  /* 0x43e0000498187df0 */ /* 0x000fe60008000818 */
[----:B------:R-:W-:Y:S02]  /*e430*/  WARPGROUP.DEPBAR.LE gsb0, 0x0 ;  /* 0x00008000000079c5 */ /* 0x000fe40000010000 */
[----:B-1----:R-:W-:Y:S01]  /*e440*/  VIADD R152, R20, 0x80 ;  /* 0x0000008014987836 */ /* 0x002fe20000000000 */
[----:B------:R-:W-:Y:S01]  /*e450*/  WARPGROUP.ARRIVE ;  /* 0x00000000000079c5 */ /* 0x000fe20000000000 */
[----:B------:R-:W-:-:S03]  /*e460*/  IMAD.MOV.U32 R153, RZ, RZ, 0x40000040 ;  /* 0x40000040ff997424 */ /* 0x000fc600078e00ff */
[----:B------:R-:W-:Y:S01]  /*e470*/  R2UR UR6, R152 ;  /* 0x00000000980672ca */ /* 0x000fe200000e0000 */
[----:B------:R-:W-:Y:S01]  /*e480*/  VIADD R152, R20, 0x100 ;  /* 0x0000010014987836 */ /* 0x000fe20000000000 */
[----:B------:R-:W-:Y:S01]  /*e490*/  R2UR UR7, R153 ;  /* 0x00000000990772ca */ /* 0x000fe200000e0000 */
[----:B------:R-:W-:-:S15]  /*e4a0*/  IMAD.MOV.U32 R153, RZ, RZ, 0x40000040 ;  /* 0x40000040ff997424 */ /* 0x000fde00078e00ff */
[----:B------:R-:W-:Y:S01]  /*e4b0*/  HGMMA.64x256x16.F32 R24, R156, gdesc[UR4].tnspB, R24, gsb0 ;  /* 0x43e000049c187df0 */ /* 0x000fe20008000818 */
[----:B------:R-:W-:Y:S01]  /*e4c0*/  R2UR UR6, R152 ;  /* 0x00000000980672ca */ /* 0x000fe200000e0000 */
[----:B------:R-:W-:Y:S01]  /*e4d0*/  VIADD R152, R20, 0x180 ;  /* 0x0000018014987836 */ /* 0x000fe20000000000 */
[----:B------:R-:W-:Y:S01]  /*e4e0*/  R2UR UR7, R153 ;  /* 0x00000000990772ca */ /* 0x000fe200000e0000 */
[----:B------:R-:W-:Y:S01]  /*e4f0*/  IMAD.MOV.U32 R153, RZ, RZ, 0x40000040 ;  /* 0x40000040ff997424 */ /* 0x000fe200078e00ff */
[----:B------:R-:W-:Y:S02]  /*e500*/  WARPGROUP.DEPBAR.LE gsb0, 0x0 ;  /* 0x00008000000079c5 */ /* 0x000fe40000010000 */
[----:B------:R-:W-:-:S15]  /*e510*/  WARPGROUP.ARRIVE ;  /* 0x00000000000079c5 */ /* 0x000fde0000000000 */
[----:B------:R-:W-:-:S06]  /*e520*/  NOP ;  /* 0x0000000000007918 */ /* 0x000fcc0000000000 */
        /* <DEDUP_REMOVED lines=18> */
.L_x_4604:
[----:B------:R-:W-:Y:S05]  /*e650*/  BSYNC B0 ;  /* 0x0000000000007941 */ /* 0x000fea0003800000 */
.L_x_4603:
[----:B------:R-:W0:Y:S01]  /*e660*/  SHFL.BFLY PT, R0, R199, 0x2, 0x1f ;  /* 0x0c401f00c7007f89 */ /* 0x000e2200000e0000 */
[----:B------:R-:W-:Y:S02]  /*e670*/  IMAD.MOV.U32 R173, RZ, RZ, -0x800000 ;  /* 0xff800000ffad7424 */ /* 0x000fe400078e00ff */
[----:B------:R-:W-:Y:S01]  /*e680*/  IMAD.MOV.U32 R174, RZ, RZ, -0x800000 ;  /* 0xff800000ffae7424 */ /* 0x000fe200078e00ff */
[----:B------:R-:W1:Y:S01]  /*e690*/  SHFL.BFLY PT, R4, R201, 0x2, 0x1f ;  /* 0x0c401f00c9047f89 */ /* 0x000e6200000e0000 */
[----:B------:R-:W-:Y:S01]  /*e6a0*/  VIADD R219, R219, 0x1 ;  /* 0x00000001dbdb7836 */ /* 0x000fe20000000000 */
[----:B------:R-:W-:Y:S08]  /*e6b0*/  BAR.ARV 0x8, 0x100 ;  /* 0x0204000000007b1d */ /* 0x000ff00000002000 */
[----:B------:R-:W-:Y:S01]  /*e6c0*/  BAR.SYNC.DEFER_BLOCKING 0xf, 0x100 ;  /* 0x03c4000000007b1d */ /* 0x000fe20000010000 */
[----:B0-----:R-:W-:Y:S01]  /*e6d0*/  FADD.FTZ R3, R0, R199 ;  /* 0x000000c700037221 */ /* 0x001fe20000010000 */
[----:B-1----:R-:W-:-:S04]  /*e6e0*/  FADD.FTZ R6, R4, R201 ;  /* 0x000000c904067221 */ /* 0x002fc80000010000 */
[----:B------:R-:W0:Y:S01]  /*e6f0*/  SHFL.BFLY PT, R0, R3, 0x1, 0x1f ;  /* 0x0c201f0003007f89 */ /* 0x000e2200000e0000 */
[----:B------:R-:W-:-:S03]  /*e700*/  IMAD.MOV R4, RZ, RZ, -R194 ;  /* 0x000000ffff047224 */ /* 0x000fc600078e0ac2 */
[----:B------:R-:W1:Y:S02]  /*e710*/  SHFL.BFLY PT, R5, R6, 0x1, 0x1f ;  /* 0x0c201f0006057f89 */ /* 0x000e6400000e0000 */
[----:B------:R-:W-:-:S13]  /*e720*/  ISETP.NE.AND P0, PT, R193, R4, PT ;  /* 0x00000004c100720c */ /* 0x000fda0003f05270 */
[----:B------:R-:W-:-:S04]  /*e730*/  @!P0 IMAD R7, R18, 0x40, R191 ;  /* 0x0000004012078824 */ /* 0x000fc800078e02bf */
[----:B------:R-:W-:Y:S02]  /*e740*/  @!P0 IMAD R7, R7, 0x4, R2 ;  /* 0x0000000407078824 */ /* 0x000fe400078e0202 */
[----:B0-----:R-:W-:Y:S01]  /*e750*/  FADD.FTZ R9, R3, R0 ;  /* 0x0000000003097221 */ /* 0x001fe20000010000 */
[----:B------:R-:W-:Y:S02]  /*e760*/  VIADD R3, R18, 0x1 ;  /* 0x0000000112037836 */ /* 0x000fe40000000000 */
[----:B-1----:R-:W-:Y:S02]  /*e770*/  FADD.FTZ R0, R6, R5 ;  /* 0x0000000506007221 */ /* 0x002fe40000010000 */
[----:B------:R-:W-:Y:S02]  /*e780*/  FSETP.NE.FTZ.AND P2, PT, R9, RZ, PT ;  /* 0x000000ff0900720b */ /* 0x000fe40003f55000 */
[----:B------:R-:W-:Y:S02]  /*e790*/  CS2R R4, SRZ ;  /* 0x0000000000047805 */ /* 0x000fe4000001ff00 */
[----:B------:R-:W-:-:S02]  /*e7a0*/  ISETP.NE.AND P1, PT, R3, 0x2, PT ;  /* 0x000000020300780c */ /* 0x000fc40003f25270 */
[----:B------:R-:W-:Y:S02]  /*e7b0*/  FSETP.NE.FTZ.AND P3, PT, R0, RZ, PT ;  /* 0x000000ff0000720b */ /* 0x000fe40003f75000 */
[----:B------:R-:W-:-:S04]  /*e7c0*/  SEL R6, RZ, 0x1, P1 ;  /* 0x00000001ff067807 */ /* 0x000fc80000800000 */
[----:B------:R-:W-:Y:S01]  /*e7d0*/  LOP3.LUT R23, R23, R6, RZ, 0x3c, !PT ;  /* 0x0000000617177212 */ /* 0x000fe200078e3cff */
[----:B------:R-:W0:Y:S01]  /*e7e0*/  @P2 MUFU.RCP R5, R9 ;  /* 0x0000000900052308 */ /* 0x000e220000001000 */
[----:B------:R-:W-:-:S05]  /*e7f0*/  @P2 FMUL.FTZ R18, R11, 0.69314718246459960938 ;  /* 0x3f3172180b122820 */ /* 0x000fca0000410000 */
[----:B--2---:R-:W-:Y:S02]  /*e800*/  @P3 FMUL.FTZ R20, R11, 0.69314718246459960938 ;  /* 0x3f3172180b143820 */ /* 0x004fe40000410000 */
[----:B------:R-:W1:Y:S08]  /*e810*/  @P3 MUFU.RCP R4, R0 ;  /* 0x0000000000043308 */ /* 0x000e700000001000 */
[----:B------:R-:W2:Y:S01]  /*e820*/  @P2 MUFU.LG2 R2, R9 ;  /* 0x0000000900022308 */ /* 0x000ea20000000c00 */
[-C--:B0-----:R-:W-:Y:S01]  /*e830*/  FMUL.FTZ R10, R24, R5.reuse ;  /* 0x00000005180a7220 */ /* 0x081fe20000410000 */
[----:B------:R0:W-:Y:S01]  /*e840*/  @!P0 STS [R7+0x38400], R5 ;  /* 0x0384000507008388 */ /* 0x0001e20000000800 */
[-C--:B------:R-:W-:Y:S01]  /*e850*/  FMUL.FTZ R8, R25, R5.reuse ;  /* 0x0000000519087220 */ /* 0x080fe20000410000 */
[-C--:B------:R-:W-:Y:S01]  /*e860*/  FMUL.FTZ R177, R33, R5.reuse ;  /* 0x0000000521b17220 */ /* 0x080fe20000410000 */
[-C--:B------:R-:W-:Y:S01]  /*e870*/  FMUL.FTZ R179, R32, R5.reuse ;  /* 0x0000000520b37220 */ /* 0x080fe20000410000 */
[-C--:B------:R-:W-:Y:S01]  /*e880*/  FMUL.FTZ R178, R36, R5.reuse ;  /* 0x0000000524b27220 */ /* 0x080fe20000410000 */
[-C--:B------:R-:W-:Y:S01]  /*e890*/  FMUL.FTZ R28, R28, R5.reuse ;  /* 0x000000051c1c7220 */ /* 0x080fe20000410000 */
[----:B------:R4:W5:Y:S01]  /*e8a0*/  @P3 MUFU.LG2 R24, R0 ;  /* 0x0000000000183308 */ /* 0x0009620000000c00 */
[----:B-1----:R1:W-:Y:S01]  /*e8b0*/  @!P0 STS [R7+0x38420], R4 ;  /* 0x0384200407008388 */ /* 0x0023e20000000800 */
[-C--:B------:R-:W-:Y:S01]  /*e8c0*/  FMUL.FTZ R33, R42, R4.reuse ;  /* 0x000000042a217220 */ /* 0x080fe20000410000 */
[-C--:B------:R-:W-:Y:S01]  /*e8d0*/  FMUL.FTZ R6, R29, R5.reuse ;  /* 0x000000051d067220 */ /* 0x080fe20000410000 */
[-C--:B------:R-:W-:Y:S01]  /*e8e0*/  FMUL.FTZ R175, R37, R5.reuse ;  /* 0x0000000525af7220 */ /* 0x080fe20000410000 */
[-C--:B------:R-:W-:Y:S01]  /*e8f0*/  FMUL.FTZ R176, R40, R5.reuse ;  /* 0x0000000528b07220 */ /* 0x080fe20000410000 */
[-C--:B------:R-:W-:Y:S01]  /*e900*/  FMUL.FTZ R32, R41, R5.reuse ;  /* 0x0000000529207220 */ /* 0x080fe20000410000 */
[-C--:B------:R-:W-:Y:S01]  /*e910*/  FMUL.FTZ R172, R44, R5.reuse ;  /* 0x000000052cac7220 */ /* 0x080fe20000410000 */
[-C--:B------:R-:W-:Y:S01]  /*e920*/  FMUL.FTZ R170, R45, R5.reuse ;  /* 0x000000052daa7220 */ /* 0x080fe20000410000 */
[-C--:B----4-:R-:W-:Y:S01]  /*e930*/  FMUL.FTZ R0, R27, R4.reuse ;  /* 0x000000041b007220 */ /* 0x090fe20000410000 */
[----:B--2---:R-:W-:Y:S01]  /*e940*/  @P2 FMUL.FTZ R25, R2, 0.69314718246459960938 ;  /* 0x3f31721802192820 */ /* 0x004fe20000410000 */
[-C--:B------:R-:W-:Y:S01]  /*e950*/  FMUL.FTZ R171, R48, R5.reuse ;  /* 0x0000000530ab7220 */ /* 0x080fe20000410000 */
[-C--:B---3--:R-:W-:Y:S01]  /*e960*/  FMUL.FTZ R167, R49, R5.reuse ;  /* 0x0000000531a77220 */ /* 0x088fe20000410000 */
[-C--:B------:R-:W-:Y:S01]  /*e970*/  FMUL.FTZ R169, R52, R5.reuse ;  /* 0x0000000534a97220 */ /* 0x080fe20000410000 */
[-C--:B------:R-:W-:Y:S01]  /*e980*/  FMUL.FTZ R165, R53, R5.reuse ;  /* 0x0000000535a57220 */ /* 0x080fe20000410000 */
[-C--:B------:R-:W-:Y:S01]  /*e990*/  FMUL.FTZ R166, R56, R5.reuse ;  /* 0x0000000538a67220 */ /* 0x080fe20000410000 */
[-C--:B------:R-:W-:Y:S01]  /*e9a0*/  FMUL.FTZ R163, R57, R5.reuse ;  /* 0x0000000539a37220 */ /* 0x080fe20000410000 */
[----:B-----5:R-:W-:Y:S01]  /*e9b0*/  @P3 FMUL.FTZ R27, R24, 0.69314718246459960938 ;  /* 0x3f317218181b3820 */ /* 0x020fe20000410000 */
        /* <DEDUP_REMOVED lines=46> */
[----:B------:R-:W-:Y:S01]  /*eca0*/  FMUL.FTZ R42, R107, R4 ;  /* 0x000000046b2a7220 */ /* 0x000fe20000410000 */
[----:B------:R-:W-:Y:S01]  /*ecb0*/  @P2 FFMA.FTZ R173, R18, R12, R25 ;  /* 0x0000000c12ad2223 */ /* 0x000fe20000010019 */
[----:B------:R-:W-:Y:S01]  /*ecc0*/  PLOP3.LUT P0, PT, PT, PT, PT, 0x8, 0x0 ;  /* 0x000000000000781c */ /* 0x000fe20003f0e170 */
[-C--:B0-----:R-:W-:Y:S01]  /*ecd0*/  FMUL.FTZ R5, R26, R4.reuse ;  /* 0x000000041a057220 */ /* 0x081fe20000410000 */
        /* <DEDUP_REMOVED lines=63> */
.L_x_4558:
[----:B------:R-:W-:Y:S05]  /*f0d0*/  BSYNC B7 ;  /* 0x0000000000077941 */ /* 0x000fea0003800000 */
.L_x_4556:
[----:B------:R-:W1:Y:S08]  /*f0e0*/  S2UR UR5, SR_CgaCtaId ;  /* 0x00000000000579c3 */ /* 0x000e700000008800 */
[----:B------:R-:W-:Y:S06]  /*f0f0*/  BAR.SYNC.DEFER_BLOCKING 0x5, 0x180 ;  /* 0x0146000000007b1d */ /* 0x000fec0000010000 */
[----:B------:R-:W-:Y:S01]  /*f100*/  UMOV UR4, 0x400 ;  /* 0x0000040000047882 */ /* 0x000fe20000000000 */
[----:B------:R-:W-:Y:S01]  /*f110*/  BSSY B0, `(.L_x_4616) ;  /* 0x00002e1000007945 */ /* 0x000fe20003800000 */
[----:B-1----:R-:W-:-:S06]  /*f120*/  ULEA UR4, UR5, UR4, 0x18 ;  /* 0x0000000405047291 */ /* 0x002fcc000f8ec03f */
[----:B------:R-:W-:-:S05]  /*f130*/  IMAD.U32 R2, RZ, RZ, UR4 ;  /* 0x00000004ff027e24 */ /* 0x000fca000f8e00ff */
[----:B-----5:R1:W2:Y:S01]  /*f140*/  LDS.128 R24, [R2+0x388d0] ;  /* 0x0388d00002187984 */ /* 0x0202a20000000c00 */
[----:B------:R-:W-:Y:S06]  /*f150*/  BAR.ARV 0x4, 0x180 ;  /* 0x0106000000007b1d */ /* 0x000fec0000002000 */
[----:B------:R-:W-:Y:S05]  /*f160*/  @P0 BRA `(.L_x_4617) ;  /* 0x0000002000000947 */ /* 0x000fea0003800000 */
[----:B------:R-:W3:Y:S01]  /*f170*/  S2R R3, SR_SWINHI ;  /* 0x0000000000037919 */ /* 0x000ee20000002f00 */
        /* <DEDUP_REMOVED lines=18> */
[----:B---3--:R-:W-:-:S02]  /*f2a0*/  MOV R21, R3 ;  /* 0x0000000300157202 */ /* 0x008fc40000000f00 */
        /* <DEDUP_REMOVED lines=8> */
[C---:B------:R-:W-:Y:S01]  /*f330*/  IADD3 R0, P1, R40.reuse, 0x20, RZ ;  /* 0x0000002028007810 */ /* 0x040fe20007f3e0ff */
[--C-:B------:R-:W-:Y:S01]  /*f340*/  IMAD.X R31, RZ, RZ, R41.reuse, P0 ;  /* 0x000000ffff1f7224 */ /* 0x100fe200000e0629 */
[----:B------:R-:W-:Y:S01]  /*f350*/  LOP3.LUT R44, R45, R40, RZ, 0x3c, !PT ;  /* 0x000000282d2c7212 */ /* 0x000fe200078e3cff */
[----:B------:R-:W-:Y:S01]  /*f360*/  IMAD.MOV.U32 R45, RZ, RZ, R41 ;  /* 0x000000ffff2d7224 */ /* 0x000fe200078e0029 */
[----:B------:R-:W-:Y:S02]  /*f370*/  IADD3 R10, P4, R40, 0x60, RZ ;  /* 0x00000060280a7810 */ /* 0x000fe40007f9e0ff */
[----:B------:R-:W-:Y:S02]  /*f380*/  LOP3.LUT R30, R3, 0x380, RZ, 0xc0, !PT ;  /* 0x00000380031e7812 */ /* 0x000fe400078ec0ff */
[----:B------:R-:W-:-:S02]  /*f390*/  LOP3.LUT R181, R0, 0x380, RZ, 0xc0, !PT ;  /* 0x0000038000b57812 */ /* 0x000fc400078ec0ff */
[----:B------:R-:W-:Y:S02]  /*f3a0*/  LOP3.LUT R183, R10, 0x380, RZ, 0xc0, !PT ;  /* 0x000003800ab77812 */ /* 0x000fe400078ec0ff */
[----:B------:R-:W-:Y:S01]  /*f3b0*/  MOV R12, R44 ;  /* 0x0000002c000c7202 */ /* 0x000fe20000000f00 */
[----:B------:R-:W-:Y:S01]  /*f3c0*/  BAR.SYNC.DEFER_BLOCKING 0x1, 0x100 ;  /* 0x0044000000007b1d */ /* 0x000fe20000010000 */
[----:B------:R-:W-:Y:S01]  /*f3d0*/  SHF.R.U64 R30, R30, 0x3, RZ ;  /* 0x000000031e1e7819 */ /* 0x000fe200000012ff */
[--C-:B------:R-:W-:Y:S01]  /*f3e0*/  IMAD.X R45, RZ, RZ, R41.reuse, P4 ;  /* 0x000000ffff2d7224 */ /* 0x100fe200020e0629 */
[C---:B------:R-:W-:Y:S02]  /*f3f0*/  IADD3 R48, P3, R40.reuse, 0x2000, RZ ;  /* 0x0000200028307810 */ /* 0x040fe40007f7e0ff */
[----:B------:R-:W-:Y:S02]  /*f400*/  SHF.R.U64 R181, R181, 0x3, RZ ;  /* 0x00000003b5b57819 */ /* 0x000fe400000012ff */
[----:B------:R-:W-:Y:S01]  /*f410*/  SHF.R.U64 R183, R183, 0x3, RZ ;  /* 0x00000003b7b77819 */ /* 0x000fe200000012ff */
[----:B------:R-:W-:Y:S01]  /*f420*/  IMAD.X R49, RZ, RZ, R41, P3 ;  /* 0x000000ffff317224 */ /* 0x000fe200018e0629 */
[----:B------:R-:W-:-:S02]  /*f430*/  IADD3 R52, P6, R40, 0x2020, RZ ;  /* 0x0000202028347810 */ /* 0x000fc40007fde0ff */
[----:B------:R-:W-:Y:S02]  /*f440*/  IADD3 R8, P5, R40, 0x2040, RZ ;  /* 0x0000204028087810 */ /* 0x000fe40007fbe0ff */
[----:B------:R-:W-:Y:S01]  /*f450*/  LOP3.LUT R30, R30, R3, RZ, 0x3c, !PT ;  /* 0x000000031e1e7212 */ /* 0x000fe200078e3cff */
[--C-:B------:R-:W-:Y:S01]  /*f460*/  IMAD.X R53, RZ, RZ, R41.reuse, P6 ;  /* 0x000000ffff357224 */ /* 0x100fe200030e0629 */
[----:B------:R-:W-:Y:S01]  /*f470*/  LOP3.LUT R44, R183, R10, RZ, 0x3c, !PT ;  /* 0x0000000ab72c7212 */ /* 0x000fe200078e3cff */
[----:B------:R-:W-:Y:S01]  /*f480*/  IMAD.X R57, RZ, RZ, R41, P5 ;  /* 0x000000ffff397224 */ /* 0x000fe200028e0629 */
[----:B------:R-:W-:Y:S02]  /*f490*/  LOP3.LUT R3, R48, 0x380, RZ, 0xc0, !PT ;  /* 0x0000038030037812 */ /* 0x000fe400078ec0ff */
[----:B------:R-:W-:Y:S02]  /*f4a0*/  LOP3.LUT R183, R8, 0x380, RZ, 0xc0, !PT ;  /* 0x0000038008b77812 */ /* 0x000fe400078ec0ff */
[----:B------:R-:W-:-:S02]  /*f4b0*/  IADD3 R60, P2, R40, 0x2060, RZ ;  /* 0x00002060283c7810 */ /* 0x000fc40007f5e0ff */
[----:B------:R-:W-:Y:S01]  /*f4c0*/  SHF.R.U64 R3, R3, 0x3, RZ ;  /* 0x0000000303037819 */ /* 0x000fe200000012ff */
[----:B------:R3:W-:Y:S01]  /*f4d0*/  STSM.16.M88.4 [R12], R4 ;  /* 0x000000040c007844 */ /* 0x0007e20000000200 */
[----:B------:R-:W-:Y:S01]  /*f4e0*/  SHF.R.U64 R183, R183, 0x3, RZ ;  /* 0x00000003b7b77819 */ /* 0x000fe200000012ff */
[--C-:B------:R-:W-:Y:S01]  /*f4f0*/  IMAD.X R61, RZ, RZ, R41.reuse, P2 ;  /* 0x000000ffff3d7224 */ /* 0x100fe200010e0629 */
[C---:B------:R-:W-:Y:S02]  /*f500*/  IADD3 R62, P0, R40.reuse, 0x4020, RZ ;  /* 0x00004020283e7810 */ /* 0x040fe40007f1e0ff */
[----:B0-----:R-:W-:Y:S02]  /*f510*/  IADD3 R66, P4, R40, 0x4040, RZ ;  /* 0x0000404028427810 */ /* 0x001fe40007f9e0ff */
[----:B------:R-:W-:Y:S01]  /*f520*/  LOP3.LUT R197, R60, 0x380, RZ, 0xc0, !PT ;  /* 0x000003803cc57812 */ /* 0x000fe200078ec0ff */
[--C-:B------:R-:W-:Y:S01]  /*f530*/  IMAD.X R69, RZ, RZ, R41.reuse, P0 ;  /* 0x000000ffff457224 */ /* 0x100fe200000e0629 */
[----:B------:R-:W-:Y:S01]  /*f540*/  LOP3.LUT R48, R3, R48, RZ, 0x3c, !PT ;  /* 0x0000003003307212 */ /* 0x000fe200078e3cff */
[----:B------:R-:W-:Y:S01]  /*f550*/  IMAD.X R73, RZ, RZ, R41, P4 ;  /* 0x000000ffff497224 */ /* 0x000fe200020e0629 */
[----:B------:R-:W-:-:S02]  /*f560*/  LOP3.LUT R56, R183, R8, RZ, 0x3c, !PT ;  /* 0x00000008b7387212 */ /* 0x000fc400078e3cff */
[----:B------:R-:W-:Y:S02]  /*f570*/  LOP3.LUT R183, R66, 0x380, RZ, 0xc0, !PT ;  /* 0x0000038042b77812 */ /* 0x000fe400078ec0ff */
[----:B------:R-:W-:Y:S01]  /*f580*/  SHF.R.U64 R197, R197, 0x3, RZ ;  /* 0x00000003c5c57819 */ /* 0x000fe200000012ff */
[----:B---3--:R-:W-:Y:S01]  /*f590*/  IMAD.X R7, RZ, RZ, R41, P1 ;  /* 0x000000ffff077224 */ /* 0x008fe200008e0629 */
[----:B------:R-:W-:Y:S02]  /*f5a0*/  LOP3.LUT R6, R181, R0, RZ, 0x3c, !PT ;  /* 0x00000000b5067212 */ /* 0x000fe400078e3cff */
[----:B------:R-:W-:Y:S02]  /*f5b0*/  LOP3.LUT R181, R52, 0x380, RZ, 0xc0, !PT ;  /* 0x0000038034b57812 */ /* 0x000fe400078ec0ff */
[----:B------:R-:W-:Y:S02]  /*f5c0*/  IADD3 R34, P1, R40, 0x4000, RZ ;  /* 0x0000400028227810 */ /* 0x000fe40007f3e0ff */
[----:B------:R-:W-:-:S02]  /*f5d0*/  SHF.R.U64 R181, R181, 0x3, RZ ;  /* 0x00000003b5b57819 */ /* 0x000fc400000012ff */
[----:B------:R-:W-:Y:S01]  /*f5e0*/  LOP3.LUT R3, R34, 0x380, RZ, 0xc0, !PT ;  /* 0x0000038022037812 */ /* 0x000fe200078ec0ff */
[--C-:B------:R-:W-:Y:S01]  /*f5f0*/  IMAD.X R65, RZ, RZ, R41.reuse, P1 ;  /* 0x000000ffff417224 */ /* 0x100fe200008e0629 */
[----:B------:R-:W-:Y:S02]  /*f600*/  LOP3.LUT R52, R181, R52, RZ, 0x3c, !PT ;  /* 0x00000034b5347212 */ /* 0x000fe400078e3cff */
[----:B------:R-:W-:Y:S02]  /*f610*/  LOP3.LUT R181, R62, 0x380, RZ, 0xc0, !PT ;  /* 0x000003803eb57812 */ /* 0x000fe400078ec0ff */
[C---:B------:R-:W-:Y:S02]  /*f620*/  IADD3 R58, P3, R40.reuse, 0x4060, RZ ;  /* 0x00004060283a7810 */ /* 0x040fe40007f7e0ff */
[----:B------:R-:W-:Y:S02]  /*f630*/  SHF.R.U64 R3, R3, 0x3, RZ ;  /* 0x0000000303037819 */ /* 0x000fe400000012ff */
[----:B------:R-:W-:Y:S01]  /*f640*/  IADD3 R4, P6, R40, 0x6000, RZ ;  /* 0x0000600028047810 */ /* 0x000fe20007fde0ff */
[----:B------:R-:W-:Y:S01]  /*f650*/  IMAD.X R77, RZ, RZ, R41, P3 ;  /* 0x000000ffff4d7224 */ /* 0x000fe200018e0629 */
[----:B------:R-:W-:-:S02]  /*f660*/  SHF.R.U64 R181, R181, 0x3, RZ ;  /* 0x00000003b5b57819 */ /* 0x000fc400000012ff */
[----:B------:R-:W-:Y:S01]  /*f670*/  SHF.R.U64 R183, R183, 0x3, RZ ;  /* 0x00000003b7b77819 */ /* 0x000fe200000012ff */
[--C-:B------:R-:W-:Y:S01]  /*f680*/  IMAD.X R81, RZ, RZ, R41.reuse, P6 ;  /* 0x000000ffff517224 */ /* 0x100fe200030e0629 */
[C---:B--2---:R-:W-:Y:S02]  /*f690*/  IADD3 R24, P5, R40.reuse, 0x6020, RZ ;  /* 0x0000602028187810 */ /* 0x044fe40007fbe0ff */
[----:B------:R-:W-:Y:S02]  /*f6a0*/  IADD3 R28, P2, R40, 0x6040, RZ ;  /* 0x00006040281c7810 */ /* 0x000fe40007f5e0ff */
[----:B------:R-:W-:Y:S01]  /*f6b0*/  LOP3.LUT R60, R197, R60, RZ, 0x3c, !PT ;  /* 0x0000003cc53c7212 */ /* 0x000fe200078e3cff */
[--C-:B------:R-:W-:Y:S01]  /*f6c0*/  IMAD.X R85, RZ, RZ, R41.reuse, P5 ;  /* 0x000000ffff557224 */ /* 0x100fe200028e0629 */
[----:B------:R-:W-:Y:S01]  /*f6d0*/  LOP3.LUT R197, R58, 0x380, RZ, 0xc0, !PT ;  /* 0x000003803ac57812 */ /* 0x000fe200078ec0ff */
[----:B------:R-:W-:Y:S01]  /*f6e0*/  IMAD.X R5, RZ, RZ, R41, P2 ;  /* 0x000000ffff057224 */ /* 0x000fe200010e0629 */
[----:B------:R-:W-:-:S02]  /*f6f0*/  LOP3.LUT R64, R3, R34, RZ, 0x3c, !PT ;  /* 0x0000002203407212 */ /* 0x000fc400078e3cff */
[----:B------:R-:W-:Y:S02]  /*f700*/  LOP3.LUT R68, R181, R62, RZ, 0x3c, !PT ;  /* 0x0000003eb5447212 */ /* 0x000fe400078e3cff */
[----:B------:R-:W-:Y:S02]  /*f710*/  LOP3.LUT R72, R183, R66, RZ, 0x3c, !PT ;  /* 0x00000042b7487212 */ /* 0x000fe400078e3cff */
[----:B------:R-:W-:Y:S02]  /*f720*/  LOP3.LUT R3, R4, 0x380, RZ, 0xc0, !PT ;  /* 0x0000038004037812 */ /* 0x000fe400078ec0ff */
        /* <DEDUP_REMOVED lines=12> */
[----:B------:R-:W-:Y:S02]  /*f7f0*/  LOP3.LUT R4, R183, R28, RZ, 0x3c, !PT ;  /* 0x0000001cb7047212 */ /* 0x000fe400078e3cff */
[----:B------:R-:W-:Y:S02]  /*f800*/  MOV R24, R30 ;  /* 0x0000001e00187202 */ /* 0x000fe40000000f00 */
[----:B------:R-:W-:Y:S02]  /*f810*/  SHF.R.U64 R197, R197, 0x3, RZ ;  /* 0x00000003c5c57819 */ /* 0x000fe400000012ff */
[----:B------:R-:W-:-:S02]  /*f820*/  MOV R3, R6 ;  /* 0x0000000600037202 */ /* 0x000fc40000000f00 */
[----:B------:R-:W-:Y:S02]  /*f830*/  F2FP.F16.F32.PACK_AB R28, R177, R179 ;  /* 0x000000b3b11c723e */ /* 0x000fe400000000ff */
[----:B------:R-:W-:Y:S02]  /*f840*/  F2FP.F16.F32.PACK_AB R30, R175, R178 ;  /* 0x000000b2af1e723e */ /* 0x000fe400000000ff */
[----:B------:R-:W-:Y:S02]  /*f850*/  F2FP.F16.F32.PACK_AB R31, R39, R38 ;  /* 0x00000026271f723e */ /* 0x000fe400000000ff */
[----:B------:R-:W-:Y:S02]  /*f860*/  F2FP.F16.F32.PACK_AB R34, R170, R172 ;  /* 0x000000acaa22723e */ /* 0x000fe400000000ff */
[----:B------:R-:W-:Y:S01]  /*f870*/  MOV R0, R4 ;  /* 0x0000000400007202 */ /* 0x000fe20000000f00 */
[----:B------:R-:W-:Y:S01]  /*f880*/  STSM.16.M88.4 [R3], R28 ;  /* 0x0000001c03007844 */ /* 0x000fe20000000200 */
[----:B------:R-:W-:-:S02]  /*f890*/  MOV R44, R44 ;  /* 0x0000002c002c7202 */ /* 0x000fc40000000f00 */
[----:B------:R-:W-:Y:S01]  /*f8a0*/  F2FP.F16.F32.PACK_AB R4, R167, R171 ;  /* 0x000000aba704723e */ /* 0x000fe200000000ff */
[----:B------:R0:W-:Y:S01]  /*f8b0*/  STSM.16.M88.4 [R24], R32 ;  /* 0x0000002018007844 */ /* 0x0001e20000000200 */
        /* <DEDUP_REMOVED lines=8> */
[----:B------:R-:W-:Y:S01]  /*f940*/  MOV R52, R52 ;  /* 0x0000003400347202 */ /* 0x000fe20000000f00 */
[----:B0-----:R-:W-:Y:S01]  /*f950*/  IMAD.MOV.U32 R24, RZ, RZ, RZ ;  /* 0x000000ffff187224 */ /* 0x001fe200078e00ff */
[----:B------:R-:W-:Y:S01]  /*f960*/  F2FP.F16.F32.PACK_AB R12, R159, R162 ;  /* 0x000000a29f0c723e */ /* 0x000fe200000000ff */
[----:B------:R-:W-:Y:S01]  /*f970*/  STSM.16.M88.4 [R48], R8 ;  /* 0x0000000830007844 */ /* 0x000fe20000000200 */
        /* <DEDUP_REMOVED lines=17> */
[----:B------:R-:W-:-:S02]  /*fa90*/  MOV R68, R68 ;  /* 0x0000004400447202 */ /* 0x000fc40000000f00 */
[----:B------:R-:W-:Y:S01]  /*faa0*/  F2FP.F16.F32.PACK_AB R112, R113, R112 ;  /* 0x000000707170723e */ /* 0x000fe200000000ff */
[----:B------:R-:W-:Y:S01]  /*fab0*/  STSM.16.M88.4 [R64], R36 ;  /* 0x0000002440007844 */ /* 0x000fe20000000200 */
[----:B------:R-:W-:Y:S02]  /*fac0*/  MOV R72, R72 ;  /* 0x0000004800487202 */ /* 0x000fe40000000f00 */
[----:B------:R-:W-:Y:S01]  /*fad0*/  F2FP.F16.F32.PACK_AB R106, R109, R108 ;  /* 0x0000006c6d6a723e */ /* 0x000fe200000000ff */
[----:B------:R-:W-:Y:S01]  /*fae0*/  STSM.16.M88.4 [R68], R96 ;  /* 0x0000006044007844 */ /* 0x000fe20000000200 */
[----:B------:R-:W-:Y:S02]  /*faf0*/  F2FP.F16.F32.PACK_AB R107, R111, R107 ;  /* 0x0000006b6f6b723e */ /* 0x000fe400000000ff */
[----:B------:R-:W-:Y:S02]  /*fb00*/  F2FP.F16.F32.PACK_AB R113, R115, R114 ;  /* 0x000000727371723e */ /* 0x000fe400000000ff */
[----:B------:R-:W-:Y:S01]  /*fb10*/  F2FP.F16.F32.PACK_AB R120, R121, R120 ;  /* 0x000000787978723e */ /* 0x000fe200000000ff */
[----:B------:R-:W-:Y:S01]  /*fb20*/  STSM.16.M88.4 [R72], R104 ;  /* 0x0000006848007844 */ /* 0x000fe20000000200 */
[----:B------:R-:W-:-:S02]  /*fb30*/  MOV R76, R76 ;  /* 0x0000004c004c7202 */ /* 0x000fc40000000f00 */
[----:B------:R-:W-:Y:S02]  /*fb40*/  F2FP.F16.F32.PACK_AB R114, R117, R116 ;  /* 0x000000747572723e */ /* 0x000fe400000000ff */
        /* <DEDUP_REMOVED lines=10> */
[----:B------:R-:W-:Y:S02]  /*fbf0*/  ISETP.NE.U32.AND P0, PT, RZ, UR4, PT ;  /* 0x00000004ff007c0c */ /* 0x000fe4000bf05070 */
[----:B--2---:R-:W-:Y:S02]  /*fc00*/  IADD3 R4, P1, R211, UR4, RZ ;  /* 0x00000004d3047c10 */ /* 0x004fe4000ff3e0ff */
[----:B------:R-:W-:-:S02]  /*fc10*/  MOV R84, R84 ;  /* 0x0000005400547202 */ /* 0x000fc40000000f00 */
[----:B------:R-:W-:Y:S02]  /*fc20*/  F2FP.F16.F32.PACK_AB R130, R133, R132 ;  /* 0x000000848582723e */ /* 0x000fe400000000ff */
[----:B------:R-:W-:Y:S02]  /*fc30*/  F2FP.F16.F32.PACK_AB R131, R135, R134 ;  /* 0x000000868783723e */ /* 0x000fe400000000ff */
[----:B------:R-:W-:Y:S02]  /*fc40*/  F2FP.F16.F32.PACK_AB R137, R139, R138 ;  /* 0x0000008a8b89723e */ /* 0x000fe400000000ff */
[----:B------:R-:W-:Y:S01]  /*fc50*/  F2FP.F16.F32.PACK_AB R144, R145, R144 ;  /* 0x000000909190723e */ /* 0x000fe200000000ff */
[----:B------:R-:W-:Y:S01]  /*fc60*/  STSM.16.M88.4 [R84], R128 ;  /* 0x0000008054007844 */ /* 0x000fe20000000200 */
[----:B------:R-:W-:Y:S02]  /*fc70*/  F2FP.F16.F32.PACK_AB R138, R141, R140 ;  /* 0x0000008c8d8a723e */ /* 0x000fe400000000ff */
[----:B------:R-:W-:-:S02]  /*fc80*/  F2FP.F16.F32.PACK_AB R139, R143, R142 ;  /* 0x0000008e8f8b723e */ /* 0x000fc400000000ff */
[----:B------:R-:W-:Y:S02]  /*fc90*/  F2FP.F16.F32.PACK_AB R145, R147, R146 ;  /* 0x000000929391723e */ /* 0x000fe400000000ff */
        /* <DEDUP_REMOVED lines=13> */
[----:B0-----:R-:W-:Y:S01]  /*fd70*/  IMAD.U32 R0, RZ, RZ, UR4 ;  /* 0x00000004ff007e24 */ /* 0x001fe2000f8e00ff */
        /* <DEDUP_REMOVED lines=33> */
[----:B--2---:R-:W-:Y:S02]  /*ff90*/  LOP3.LUT R40, R41, 0x380, RZ, 0xc0, !PT ;  /* 0x0000038029287812 */ /* 0x004fe400078ec0ff */
[----:B------:R-:W-:Y:S02]  /*ffa0*/  LOP3.LUT R44, R45, 0x380, RZ, 0xc0, !PT ;  /* 0x000003802d2c7812 */ /* 0x000fe400078ec0ff */
[----:B------:R-:W-:Y:S02]  /*ffb0*/  LOP3.LUT R48, R49, 0x380, RZ, 0xc0, !PT ;  /* 0x0000038031307812 */ /* 0x000fe400078ec0ff */
        /* <DEDUP_REMOVED lines=14> */
[----:B0-----:R-:W-:Y:S06]  /*100a0*/  @P6 BRA `(.L_x_4618) ;  /* 0x0000000000106947 */ /* 0x001fec0003800000 */
[----:B------:R-:W-:Y:S05]  /*100b0*/  @!P0 BRA `(.L_x_4618) ;  /* 0x00000000000c8947 */ /* 0x000fea0003800000 */
[----:B------:R-:W2:Y:S04]  /*100c0*/  LDG.E R3, desc[UR40][R4.64] ;  /* 0x0000002804037981 */ /* 0x000ea8000c1e1900 */
[----:B-----5:R-:W2:Y:S02]  /*100d0*/  LDG.E R0, desc[UR40][R4.64+0x4] ;  /* 0x0000042804007981 */ /* 0x020ea4000c1e1900 */
[----:B--2---:R-:W-:-:S07]  /*100e0*/  IMAD.IADD R0, R0, 0x1, -R3 ;  /* 0x0000000100007824 */ /* 0x004fce00078e0a03 */
.L_x_4618:
[----:B------:R-:W0:Y:S01]  /*100f0*/  SHFL.IDX PT, R3, R224, RZ, 0x1f ;  /* 0x00001fffe0037589 */ /* 0x000e2200000e0000 */
        /* <DEDUP_REMOVED lines=19> */
[----:B0-----:R-:W-:-:S02]  /*10230*/  ISETP.NE.AND P5, PT, R3, RZ, PT ;  /* 0x000000ff0300720c */ /* 0x001fc40003fa5270 */
        /* <DEDUP_REMOVED lines=14> */
[----:B------:R-:W-:Y:S02]  /*10320*/  LOP3.LUT R20, R5, R20, RZ, 0x3c, !PT ;  /* 0x0000001405147212 */ /* 0x000fe400078e3cff */
[----:B------:R-:W-:-:S02]  /*10330*/  LOP3.LUT R76, R3, R4, RZ, 0x3c, !PT ;  /* 0x00000004034c7212 */ /* 0x000fc400078e3cff */
[----:B------:R-:W-:Y:S02]  /*10340*/  SHF.R.S32.HI R80, RZ, 0x1f, R210 ;  /* 0x0000001fff507819 */ /* 0x000fe400000114d2 */
[----:B------:R-:W-:Y:S02]  /*10350*/  SEL R213, R213, RZ, !P0 ;  /* 0x000000ffd5d57207 */ /* 0x000fe40004000000 */
[----:B------:R-:W-:Y:S02]  /*10360*/  SEL R223, R223, RZ, !P0 ;  /* 0x000000ffdfdf7207 */ /* 0x000fe40004000000 */
[----:B-----5:R-:W-:Y:S01]  /*10370*/  SHF.R.S32.HI R81, RZ, 0x1f, R24 ;  /* 0x0000001fff517819 */ /* 0x020fe20000011418 */
[----:B------:R-:W-:Y:S06]  /*10380*/  @P5 BRA `(.L_x_4619) ;  /* 0x0000000000b85947 */ /* 0x000fec0003800000 */
[----:B------:R-:W0:Y:S01]  /*10390*/  LDC R15, c[0x0][0xce8] ;  /* 0x00033a00ff0f7b82 */ /* 0x000e220000000800 */
[----:B------:R-:W-:Y:S01]  /*103a0*/  IMAD R31, R220, 0x40, R232 ;  /* 0x00000040dc1f7824 */ /* 0x000fe200078e02e8 */
[----:B------:R-:W-:Y:S01]  /*103b0*/  ULDC.64 UR4, c[0x0][0xc90] ;  /* 0x0003240000047ab9 */ /* 0x000fe20000000a00 */
[----:B------:R-:W-:Y:S02]  /*103c0*/  IMAD.MOV.U32 R4, RZ, RZ, R24 ;  /* 0x000000ffff047224 */ /* 0x000fe400078e0018 */
[----:B------:R-:W-:Y:S02]  /*103d0*/  IMAD R3, R80, UR4, RZ ;  /* 0x0000000450037c24 */ /* 0x000fe4000f8e02ff */
[----:B------:R-:W-:Y:S02]  /*103e0*/  IMAD.MOV.U32 R5, RZ, RZ, R81 ;  /* 0x000000ffff057224 */ /* 0x000fe400078e0051 */
[----:B------:R-:W-:Y:S02]  /*103f0*/  IMAD R7, R210, UR5, R3 ;  /* 0x00000005d2077c24 */ /* 0x000fe4000f8e0203 */
[----:B------:R-:W-:-:S02]  /*10400*/  IMAD.MOV.U32 R3, RZ, RZ, R31 ;  /* 0x000000ffff037224 */ /* 0x000fc400078e001f */
[----:B------:R-:W-:Y:S01]  /*10410*/  IMAD.WIDE.U32 R4, R210, UR4, R4 ;  /* 0x00000004d2047c25 */ /* 0x000fe2000f8e0004 */
[----:B------:R-:W-:-:S03]  /*10420*/  ULDC.64 UR4, c[0x0][0xc98] ;  /* 0x0003260000047ab9 */ /* 0x000fc60000000a00 */
[----:B------:R-:W-:Y:S02]  /*10430*/  IMAD.IADD R5, R5, 0x1, R7 ;  /* 0x0000000105057824 */ /* 0x000fe400078e0207 */
[----:B------:R-:W-:Y:S02]  /*10440*/  IMAD.MOV R30, RZ, RZ, -R194 ;  /* 0x000000ffff1e7224 */ /* 0x000fe400078e0ac2 */
[----:B------:R-:W-:Y:S01]  /*10450*/  IMAD.WIDE.U32 R4, R213, UR4, R4 ;  /* 0x00000004d5047c25 */ /* 0x000fe2000f8e0004 */
[----:B0-----:R-:W-:-:S03]  /*10460*/  ISETP.NE.AND P0, PT, R15, 0x1, PT ;  /* 0x000000010f00780c */ /* 0x001fc60003f05270 */
[----:B------:R-:W-:-:S10]  /*10470*/  IMAD R14, R0, R15, RZ ;  /* 0x0000000f000e7224 */ /* 0x000fd400078e02ff */
[----:B------:R-:W0:Y:S08]  /*10480*/  @P0 LDC R6, c[0x0][0xcec] ;  /* 0x00033b00ff060b82 */ /* 0x000e300000000800 */
[----:B------:R-:W2:Y:S01]  /*10490*/  @P0 LDC R11, c[0x0][0xcf0] ;  /* 0x00033c00ff0b0b82 */ /* 0x000ea20000000800 */
[----:B0-----:R-:W-:-:S05]  /*104a0*/  @P0 IMAD.HI.U32 R6, R31, R6, RZ ;  /* 0x000000061f060227 */ /* 0x001fca00078e00ff */
        /* <DEDUP_REMOVED lines=8> */
[----:B------:R-:W-:Y:S01]  /*10530*/  IMAD R31, R220, 0x40, R191 ;  /* 0x00000040dc1f7824 */ /* 0x000fe200078e02bf */
        /* <DEDUP_REMOVED lines=14> */
[----:B------:R-:W0:Y:S01]  /*10620*/  SHFL.IDX PT, R5, R11, RZ, 0x1c1f ;  /* 0x001c1fff0b057589 */ /* 0x000e2200000e0000 */
[----:B------:R-:W-:-:S03]  /*10630*/  ISETP.GE.OR P0, PT, R3, R14, P0 ;  /* 0x0000000e0300720c */ /* 0x000fc60000706670 */
[----:B------:R-:W2:Y:S08]  /*10640*/  SHFL.IDX PT, R7, R11, 0x1, 0x1c1f ;  /* 0x003c1f000b077f89 */ /* 0x000eb000000e0000 */
[----:B0-----:R0:W-:Y:S04]  /*10650*/  @!P1 ST.E desc[UR40][R4.64], R173 ;  /* 0x000000ad04009985 */ /* 0x0011e8000c101928 */
[----:B--2---:R0:W-:Y:S02]  /*10660*/  @!P0 ST.E desc[UR40][R6.64], R174 ;  /* 0x000000ae06008985 */ /* 0x0041e4000c101928 */
.L_x_4619:
[----:B------:R-:W2:Y:S01]  /*10670*/  LDC R85, c[0x0][0xce8] ;  /* 0x00033a00ff557b82 */ /* 0x000ea20000000800 */
[----:B------:R-:W-:Y:S01]  /*10680*/  ULDC.64 UR4, c[0x0][0xba0] ;  /* 0x0002e80000047ab9 */ /* 0x000fe20000000a00 */
[----:B0-----:R0:W5:Y:S01]  /*10690*/  LD.E.128 R4, desc[UR40][R20.64] ;  /* 0x0000002814047980 */ /* 0x001162000c101d00 */
[----:B------:R-:W-:-:S03]  /*106a0*/  IMAD R3, R81, UR4, RZ ;  /* 0x0000000451037c24 */ /* 0x000fc6000f8e02ff */
[----:B------:R-:W5:Y:S02]  /*106b0*/  LD.E.128 R8, desc[UR40][R8.64] ;  /* 0x0000002808087980 */ /* 0x000f64000c101d00 */
[----:B------:R-:W3:Y:S01]  /*106c0*/  LDC R88, c[0x0][0xbc8] ;  /* 0x0002f200ff587b82 */ /* 0x000ee20000000800 */
[C---:B------:R-:W-:Y:S01]  /*106d0*/  IMAD R3, R24.reuse, UR5, R3 ;  /* 0x0000000518037c24 */ /* 0x040fe2000f8e0203 */
[----:B------:R-:W5:Y:S04]  /*106e0*/  LD.E.128 R12, desc[UR40][R12.64] ;  /* 0x000000280c0c7980 */ /* 0x000f68000c101d00 */
[----:B------:R-:W5:Y:S04]  /*106f0*/  LD.E.128 R28, desc[UR40][R28.64] ;  /* 0x000000281c1c7980 */ /* 0x000f68000c101d00 */
[----:B------:R-:W5:Y:S04]  /*10700*/  LD.E.128 R32, desc[UR40][R32.64] ;  /* 0x0000002820207980 */ /* 0x000f68000c101d00 */
[----:B------:R-:W5:Y:S01]  /*10710*/  LD.E.128 R36, desc[UR40][R36.64] ;  /* 0x0000002824247980 */ /* 0x000f62000c101d00 */
[----:B--2---:R-:W-:Y:S01]  /*10720*/  ISETP.NE.AND P1, PT, R85, 0x1, PT ;  /* 0x000000015500780c */ /* 0x004fe20003f25270 */
[----:B0-----:R-:W-:Y:S01]  /*10730*/  IMAD.WIDE.U32 R20, R24, UR4, RZ ;  /* 0x0000000418147c25 */ /* 0x001fe2000f8e00ff */
[----:B------:R-:W-:Y:S01]  /*10740*/  ULDC.64 UR4, c[0x0][0xbe8] ;  /* 0x0002fa0000047ab9 */ /* 0x000fe20000000a00 */
[----:B------:R-:W5:Y:S02]  /*10750*/  LD.E.128 R40, desc[UR40][R40.64] ;  /* 0x0000002828287980 */ /* 0x000f64000c101d00 */
[----:B------:R-:W-:-:S02]  /*10760*/  IMAD.IADD R21, R21, 0x1, R3 ;  /* 0x0000000115157824 */ /* 0x000fc400078e0203 */
[----:B------:R-:W5:Y:S04]  /*10770*/  LD.E.128 R44, desc[UR40][R44.64] ;  /* 0x000000282c2c7980 */ /* 0x000f68000c101d00 */
[----:B------:R-:W5:Y:S02]  /*10780*/  LD.E.128 R48, desc[UR40][R48.64] ;  /* 0x0000002830307980 */ /* 0x000f64000c101d00 */
[----:B------:R-:W0:Y:S01]  /*10790*/  @P1 LDC R83, c[0x0][0xcec] ;  /* 0x00033b00ff531b82 */ /* 0x000e220000000800 */
[----:B------:R-:W-:Y:S01]  /*107a0*/  IMAD R3, R80, UR4, RZ ;  /* 0x0000000450037c24 */ /* 0x000fe2000f8e02ff */
[----:B------:R-:W5:Y:S04]  /*107b0*/  LD.E.128 R52, desc[UR40][R52.64] ;  /* 0x0000002834347980 */ /* 0x000f68000c101d00 */
[----:B------:R-:W5:Y:S02]  /*107c0*/  LD.E.128 R56, desc[UR40][R56.64] ;  /* 0x0000002838387980 */ /* 0x000f64000c101d00 */
[----:B------:R-:W2:Y:S01]  /*107d0*/  @P1 LDC R87, c[0x0][0xcf0] ;  /* 0x00033c00ff571b82 */ /* 0x000ea20000000800 */
[C---:B------:R-:W-:Y:S01]  /*107e0*/  IMAD R3, R210.reuse, UR5, R3 ;  /* 0x00000005d2037c24 */ /* 0x040fe2000f8e0203 */
[----:B------:R-:W5:Y:S01]  /*107f0*/  LD.E.128 R60, desc[UR40][R60.64] ;  /* 0x000000283c3c7980 */ /* 0x000f62000c101d00 */
[----:B------:R-:W-:Y:S01]  /*10800*/  IMAD.WIDE.U32 R20, R210, UR4, R20 ;  /* 0x00000004d2147c25 */ /* 0x000fe2000f8e0014 */
[----:B------:R-:W-:-:S02]  /*10810*/  ULDC.64 UR4, c[0x0][0xbf0] ;  /* 0x0002fc0000047ab9 */ /* 0x000fc40000000a00 */
[----:B------:R-:W5:Y:S01]  /*10820*/  LD.E.128 R64, desc[UR40][R64.64] ;  /* 0x0000002840407980 */ /* 0x000f62000c101d00 */
[----:B------:R-:W-:Y:S02]  /*10830*/  IMAD.IADD R21, R21, 0x1, R3 ;  /* 0x0000000115157824 */ /* 0x000fe400078e0203 */
[----:B------:R-:W-:Y:S01]  /*10840*/  IMAD R3, R221, 0x20, R222 ;  /* 0x00000020dd037824 */ /* 0x000fe200078e02de */
[----:B------:R-:W5:Y:S01]  /*10850*/  LD.E.128 R68, desc[UR40][R68.64] ;  /* 0x0000002844447980 */ /* 0x000f62000c101d00 */
[----:B------:R-:W-:Y:S02]  /*10860*/  IMAD R24, R223, UR4, RZ ;  /* 0x00000004df187c24 */ /* 0x000fe4000f8e02ff */
[----:B------:R-:W-:Y:S01]  /*10870*/  IMAD R82, R220, 0x40, R3 ;  /* 0x00000040dc527824 */ /* 0x000fe200078e0203 */
[----:B---3--:R-:W-:Y:S01]  /*10880*/  ISETP.GE.AND P0, PT, R218, R88, PT ;  /* 0x00000058da00720c */ /* 0x008fe20003f06270 */
[----:B------:R-:W-:Y:S01]  /*10890*/  IMAD R81, R213, UR5, R24 ;  /* 0x00000005d5517c24 */ /* 0x000fe2000f8e0218 */
[----:B------:R-:W5:Y:S01]  /*108a0*/  LD.E.128 R72, desc[UR40][R72.64] ;  /* 0x0000002848487980 */ /* 0x000f62000c101d00 */
[----:B0-----:R-:W-:Y:S01]  /*108b0*/  @P1 IMAD.HI.U32 R24, R82, R83, RZ ;  /* 0x0000005352181227 */ /* 0x001fe200078e00ff */
[----:B------:R-:W-:-:S02]  /*108c0*/  SEL R80, RZ, 0xffffffff, P0 ;  /* 0xffffffffff507807 */ /* 0x000fc40000000000 */
[----:B------:R-:W5:Y:S01]  /*108d0*/  LD.E.128 R76, desc[UR40][R76.64] ;  /* 0x000000284c4c7980 */ /* 0x000f62000c101d00 */
[----:B------:R-:W-:Y:S01]  /*108e0*/  IMAD.MOV.U32 R3, RZ, RZ, R82 ;  /* 0x000000ffff037224 */ /* 0x000fe200078e0052 */
[-C--:B------:R-:W-:Y:S01]  /*108f0*/  ISETP.GE.AND P0, PT, R217, R88.reuse, PT ;  /* 0x00000058d900720c */ /* 0x080fe20003f06270 */
[----:B------:R-:W-:Y:S01]  /*10900*/  IMAD.SHL.U32 R83, R80, 0x2, RZ ;  /* 0x0000000250537824 */ /* 0x000fe200078e00ff */
[----:B--2---:R-:W-:Y:S01]  /*10910*/  @P1 SHF.R.U32.HI R3, RZ, R87, R24 ;  /* 0x00000057ff031219 */ /* 0x004fe20000011618 */
[----:B------:R-:W-:Y:S01]  /*10920*/  IMAD.WIDE.U32 R20, R213, UR4, R20 ;  /* 0x00000004d5147c25 */ /* 0x000fe2000f8e0014 */
[-C--:B------:R-:W-:Y:S01]  /*10930*/  ISETP.GE.AND P1, PT, R189, R88.reuse, PT ;  /* 0x00000058bd00720c */ /* 0x080fe20003f26270 */
[----:B------:R-:W-:Y:S01]  /*10940*/  ULDC.64 UR4, c[0x0][0xbe0] ;  /* 0x0002f80000047ab9 */ /* 0x000fe20000000a00 */
[----:B------:R-:W-:Y:S01]  /*10950*/  SEL R80, RZ, 0xffffffff, P0 ;  /* 0xffffffffff507807 */ /* 0x000fe20000000000 */
[----:B------:R-:W-:Y:S01]  /*10960*/  IMAD.IADD R21, R21, 0x1, R81 ;  /* 0x0000000115157824 */ /* 0x000fe200078e0251 */
[----:B------:R-:W-:Y:S01]  /*10970*/  SEL R24, RZ, 0x1, P1 ;  /* 0x00000001ff187807 */ /* 0x000fe20000800000 */
[----:B------:R-:W-:Y:S01]  /*10980*/  IMAD.MOV R81, RZ, RZ, -R3 ;  /* 0x000000ffff517224 */ /* 0x000fe200078e0a03 */
[-C--:B------:R-:W-:Y:S01]  /*10990*/  ISETP.GE.AND P0, PT, R216, R88.reuse, PT ;  /* 0x00000058d800720c */ /* 0x080fe20003f06270 */
[----:B------:R-:W-:Y:S01]  /*109a0*/  @!PT LDS RZ, [RZ] ;  /* 0x00000000fffff984 */ /* 0x000fe20000000800 */
[----:B------:R-:W-:Y:S01]  /*109b0*/  @!PT LDS RZ, [RZ] ;  /* 0x00000000fffff984 */ /* 0x000fe20000000800 */
[----:B------:R-:W-:Y:S01]  /*109c0*/  @!PT LDS RZ, [RZ] ;  /* 0x00000000fffff984 */ /* 0x000fe20000000800 */
[----:B------:R-:W-:Y:S01]  /*109d0*/  @!PT LDS RZ, [RZ] ;  /* 0x00000000fffff984 */ /* 0x000fe20000000800 */
[----:B------:R0:W-:Y:S06]  /*109e0*/  MEMBAR.ALL.CTA ;  /* 0x0000000000007992 */ /* 0x0001ec0000008000 */
[----:B0-----:R-:W0:Y:S01]  /*109f0*/  FENCE.VIEW.ASYNC.S ;  /* 0x00000000000073c6 */ /* 0x001e220000000000 */
[----:B------:R-:W-:Y:S01]  /*10a00*/  LOP3.LUT R24, R83, 0x2, R24, 0xe2, !PT ;  /* 0x0000000253187812 */ /* 0x000fe200078ee218 */
[----:B------:R-:W-:Y:S01]  /*10a10*/  IMAD.SHL.U32 R83, R80, 0x4, RZ ;  /* 0x0000000450537824 */ /* 0x000fe200078e00ff */
[----:B------:R-:W-:Y:S01]  /*10a20*/  SEL R80, RZ, 0xffffffff, P0 ;  /* 0xffffffffff507807 */ /* 0x000fe20000000000 */
[----:B------:R-:W-:Y:S01]  /*10a30*/  IMAD R81, R85, R81, R82 ;  /* 0x0000005155517224 */ /* 0x000fe200078e0252 */
[-C--:B------:R-:W-:Y:S01]  /*10a40*/  ISETP.GE.AND P0, PT, R215, R88.reuse, PT ;  /* 0x00000058d700720c */ /* 0x080fe20003f06270 */
[----:B------:R-:W-:Y:S01]  /*10a50*/  IMAD.WIDE.U32 R20, R3, UR4, R20 ;  /* 0x0000000403147c25 */ /* 0x000fe2000f8e0014 */
[----:B------:R-:W-:Y:S01]  /*10a60*/  SHF.R.S32.HI R82, RZ, 0x1f, R3 ;  /* 0x0000001fff527819 */ /* 0x000fe20000011403 */
[----:B------:R-:W-:Y:S01]  /*10a70*/  BSSY B1, `(.L_x_4620) ;  /* 0x0000049000017945 */ /* 0x000fe20003800000 */
[----:B------:R-:W-:Y:S01]  /*10a80*/  LOP3.LUT R24, R83, 0x4, R24, 0xe2, !PT ;  /* 0x0000000453187812 */ /* 0x000fe200078ee218 */
[----:B------:R-:W-:Y:S01]  /*10a90*/  IMAD.SHL.U32 R83, R80, 0x8, RZ ;  /* 0x0000000850537824 */ /* 0x000fe200078e00ff */
[----:B------:R-:W-:Y:S01]  /*10aa0*/  SEL R80, RZ, 0xffffffff, P0 ;  /* 0xffffffffff507807 */ /* 0x000fe20000000000 */
[----:B------:R-:W-:Y:S01]  /*10ab0*/  IMAD R82, R82, UR4, RZ ;  /* 0x0000000452527c24 */ /* 0x000fe2000f8e02ff */
[-C--:B------:R-:W-:Y:S01]  /*10ac0*/  ISETP.GE.AND P0, PT, R214, R88.reuse, PT ;  /* 0x00000058d600720c */ /* 0x080fe20003f06270 */
[----:B------:R-:W-:Y:S01]  /*10ad0*/  IMAD R92, R0, R85, RZ ;  /* 0x00000055005c7224 */ /* 0x000fe200078e02ff */
[----:B------:R-:W-:Y:S01]  /*10ae0*/  LOP3.LUT R24, R83, 0x8, R24, 0xe2, !PT ;  /* 0x0000000853187812 */ /* 0x000fe200078ee218 */
[----:B------:R-:W-:Y:S01]  /*10af0*/  IMAD.SHL.U32 R87, R80, 0x10, RZ ;  /* 0x0000001050577824 */ /* 0x000fe200078e00ff */
[----:B------:R-:W-:Y:S01]  /*10b00*/  SHF.R.S32.HI R80, RZ, 0x1f, R81 ;  /* 0x0000001fff507819 */ /* 0x000fe20000011451 */
[----:B------:R-:W-:Y:S01]  /*10b10*/  IMAD R83, R3, UR5, R82 ;  /* 0x0000000503537c24 */ /* 0x000fe2000f8e0252 */
[----:B------:R-:W-:Y:S01]  /*10b20*/  ULDC.64 UR4, c[0x0][0xbd8] ;  /* 0x0002f60000047ab9 */ /* 0x000fe20000000a00 */
[----:B------:R-:W-:Y:S01]  /*10b30*/  SEL R3, RZ, 0xffffffff, P0 ;  /* 0xffffffffff037807 */ /* 0x000fe20000000000 */
[----:B------:R-:W-:Y:S01]  /*10b40*/  IMAD R91, R220, 0x40, R222 ;  /* 0x00000040dc5b7824 */ /* 0x000fe200078e02de */
[----:B------:R-:W-:Y:S01]  /*10b50*/  LOP3.LUT R24, R87, 0x10, R24, 0xe2, !PT ;  /* 0x0000001057187812 */ /* 0x000fe200078ee218 */
[----:B------:R-:W-:Y:S01]  /*10b60*/  IMAD.IADD R21, R21, 0x1, R83 ;  /* 0x0000000115157824 */ /* 0x000fe200078e0253 */
[----:B------:R-:W-:Y:S01]  /*10b70*/  ISETP.GE.AND P0, PT, R226, R88, PT ;  /* 0x00000058e200720c */ /* 0x000fe20003f06270 */
[----:B------:R-:W-:Y:S01]  /*10b80*/  IMAD R80, R80, UR4, RZ ;  /* 0x0000000450507c24 */ /* 0x000fe2000f8e02ff */
[----:B------:R-:W-:Y:S01]  /*10b90*/  ISETP.GE.AND P1, PT, R91, R92, PT ;  /* 0x0000005c5b00720c */ /* 0x000fe20003f26270 */
[----:B------:R-:W-:Y:S01]  /*10ba0*/  IMAD.WIDE.U32 R20, R81, UR4, R20 ;  /* 0x0000000451147c25 */ /* 0x000fe2000f8e0014 */
[----:B------:R-:W-:-:S02]  /*10bb0*/  SHF.R.S32.HI R93, RZ, 0x1f, R215 ;  /* 0x0000001fff5d7819 */ /* 0x000fc400000114d7 */
[----:B------:R-:W-:Y:S01]  /*10bc0*/  SHF.R.S32.HI R94, RZ, 0x1f, R216 ;  /* 0x0000001fff5e7819 */ /* 0x000fe200000114d8 */
[----:B------:R-:W-:Y:S01]  /*10bd0*/  IMAD R83, R81, UR5, R80 ;  /* 0x0000000551537c24 */ /* 0x000fe2000f8e0250 */
[----:B------:R-:W-:Y:S01]  /*10be0*/  ULDC.64 UR4, c[0x0][0xb80] ;  /* 0x0002e00000047ab9 */ /* 0x000fe20000000a00 */
[----:B------:R-:W-:Y:S01]  /*10bf0*/  IMAD.SHL.U32 R3, R3, 0x20, RZ ;  /* 0x0000002003037824 */ /* 0x000fe200078e00ff */
[----:B------:R-:W-:Y:S01]  /*10c00*/  LEA R89, P2, R20, UR4, 0x1 ;  /* 0x0000000414597c11 */ /* 0x000fe2000f8408ff */
[----:B------:R-:W-:Y:S01]  /*10c10*/  IMAD.IADD R21, R21, 0x1, R83 ;  /* 0x0000000115157824 */ /* 0x000fe200078e0253 */
[----:B------:R-:W-:Y:S01]  /*10c20*/  SHF.R.S32.HI R95, RZ, 0x1f, R217 ;  /* 0x0000001fff5f7819 */ /* 0x000fe200000114d9 */
[----:B------:R-:W-:Y:S01]  /*10c30*/  VIADD R0, R2, 0x38820 ;  /* 0x0003882002007836 */ /* 0x000fe20000000000 */
[----:B------:R-:W-:Y:S01]  /*10c40*/  LOP3.LUT R24, R3, 0x20, R24, 0xe2, !PT ;  /* 0x0000002003187812 */ /* 0x000fe200078ee218 */
[----:B0-----:R0:W2:Y:S01]  /*10c50*/  SHFL.IDX PT, R80, R89, RZ, 0x181f ;  /* 0x00181fff59507589 */ /* 0x0010a200000e0000 */
[----:B------:R-:W-:-:S02]  /*10c60*/  SEL R3, RZ, 0x40, P0 ;  /* 0x00000040ff037807 */ /* 0x000fc40000000000 */
[----:B------:R-:W-:Y:S02]  /*10c70*/  ISETP.GE.AND P0, PT, R225, R88, PT ;  /* 0x00000058e100720c */ /* 0x000fe40003f06270 */
[----:B------:R-:W-:Y:S02]  /*10c80*/  LEA.HI.X R90, R20, UR5, R21, 0x1, P2 ;  /* 0x00000005145a7c11 */ /* 0x000fe400090f0c15 */
[----:B------:R-:W-:Y:S02]  /*10c90*/  PRMT R0, RZ, 0x654, R0 ;  /* 0x00000654ff007816 */ /* 0x000fe40000000000 */
[----:B------:R-:W-:Y:S01]  /*10ca0*/  LOP3.LUT R3, R24, R3, RZ, 0xfc, !PT ;  /* 0x0000000318037212 */ /* 0x000fe200078efcff */
[----:B------:R0:W3:Y:S01]  /*10cb0*/  SHFL.IDX PT, R81, R90, RZ, 0x181f ;  /* 0x00181fff5a517589 */ /* 0x0000e200000e0000 */
[----:B------:R-:W-:Y:S01]  /*10cc0*/  SEL R24, RZ, 0x80, P0 ;  /* 0x00000080ff187807 */ /* 0x000fe20000000000 */
[----:B------:R0:W-:Y:S01]  /*10cd0*/  SYNCS.ARRIVE.TRANS64.RED.A1T0 RZ, [R0+URZ], RZ ;  /* 0x000000ff00ff79a7 */ /* 0x0001e2000810043f */
[----:B------:R-:W-:-:S02]  /*10ce0*/  SHF.R.S32.HI R96, RZ, 0x1f, R218 ;  /* 0x0000001fff607819 */ /* 0x000fc400000114da */
[----:B------:R-:W-:Y:S01]  /*10cf0*/  LOP3.LUT R24, R3, R24, RZ, 0xfc, !PT ;  /* 0x0000001803187212 */ /* 0x000fe200078efcff */
[----:B------:R-:W-:Y:S06]  /*10d00*/  @P1 BRA `(.L_x_4621) ;  /* 0x00000000007c1947 */ /* 0x000fec0003800000 */
[-C--:B------:R-:W-:Y:S02]  /*10d10*/  ISETP.GE.AND P1, PT, R218, R88.reuse, PT ;  /* 0x00000058da00720c */ /* 0x080fe40003f26270 */
[-C--:B------:R-:W-:Y:S02]  /*10d20*/  ISETP.GE.AND P0, PT, R189, R88.reuse, PT ;  /* 0x00000058bd00720c */ /* 0x080fe40003f06270 */
[-C--:B------:R-:W-:Y:S02]  /*10d30*/  ISETP.GE.AND P5, PT, R217, R88.reuse, PT ;  /* 0x00000058d900720c */ /* 0x080fe40003fa6270 */
[----:B------:R-:W-:-:S07]  /*10d40*/  ISETP.GE.AND P3, PT, R216, R88, PT ;  /* 0x00000058d800720c */ /* 0x000fce0003f66270 */
[C---:B--2---:R-:W-:Y:S02]  /*10d50*/  @!P1 LEA R82, P2, R218.reuse, R80, 0x1 ;  /* 0x00000050da529211 */ /* 0x044fe400078408ff */
        /* <DEDUP_REMOVED lines=26> */
.L_x_4621:
[----:B------:R-:W-:Y:S05]  /*10f00*/  BSYNC B1 ;  /* 0x0000000000017941 */ /* 0x000fea0003800000 */
.L_x_4620:
[----:B0-----:R-:W-:Y:S01]  /*10f10*/  VIADD R0, R91, 0x20 ;  /* 0x000000205b007836 */ /* 0x001fe20000000000 */
[----:B----45:R0:W4:Y:S04]  /*10f20*/  SHFL.IDX PT, R7, R90, 0x1, 0x181f ;  /* 0x00381f005a077f89 */ /* 0x03012800000e0000 */
[----:B------:R-:W-:Y:S01]  /*10f30*/  ISETP.GE.AND P0, PT, R0, R92, PT ;  /* 0x0000005c0000720c */ /* 0x000fe20003f06270 */
[----:B------:R0:W0:-:S12]  /*10f40*/  SHFL.IDX PT, R6, R89, 0x1, 0x181f ;  /* 0x00381f0059067f89 */ /* 0x00001800000e0000 */
[----:B------:R-:W-:Y:S05]  /*10f50*/  @P0 BRA `(.L_x_4622) ;  /* 0x0000000c00f00947 */ /* 0x000fea0003800000 */
[-C--:B------:R-:W-:Y:S02]  /*10f60*/  ISETP.GE.AND P5, PT, R218, R88.reuse, PT ;  /* 0x00000058da00720c */ /* 0x080fe40003fa6270 */
[-C--:B------:R-:W-:Y:S02]  /*10f70*/  ISETP.GE.AND P6, PT, R189, R88.reuse, PT ;  /* 0x00000058bd00720c */ /* 0x080fe40003fc6270 */
[-C--:B------:R-:W-:Y:S02]  /*10f80*/  ISETP.GE.AND P3, PT, R217, R88.reuse, PT ;  /* 0x00000058d900720c */ /* 0x080fe40003f66270 */
[-C--:B------:R-:W-:Y:S02]  /*10f90*/  ISETP.GE.AND P2, PT, R216, R88.reuse, PT ;  /* 0x00000058d800720c */ /* 0x080fe40003f46270 */
[-C--:B------:R-:W-:Y:S02]  /*10fa0*/  ISETP.GE.AND P1, PT, R215, R88.reuse, PT ;  /* 0x00000058d700720c */ /* 0x080fe40003f26270 */
[----:B------:R-:W-:-:S03]  /*10fb0*/  ISETP.GE.AND P0, PT, R214, R88, PT ;  /* 0x00000058d600720c */ /* 0x000fc60003f06270 */
[CC--:B0-----:R-:W-:Y:S02]  /*10fc0*/  @!P5 LEA R12, P4, R218.reuse, R6.reuse, 0x1 ;  /* 0x00000006da0cd211 */ /* 0x0c1fe400078808ff */
        /* <DEDUP_REMOVED lines=26> */
.L_x_4617:
[----:B------:R-:W3:Y:S01]  /*11170*/  S2R R0, SR_TID.X ;  /* 0x0000000000007919 */ /* 0x000ee20000002100 */
[----:B------:R-:W-:Y:S01]  /*11180*/  ULDC.64 UR4, c[0x0][0xd00] ;  /* 0x0003400000047ab9 */ /* 0x000fe20000000a00 */
[----:B------:R-:W-:Y:S01]  /*11190*/  IMAD.MOV.U32 R3, RZ, RZ, RZ ;  /* 0x000000ffff037224 */ /* 0x000fe200078e00ff */
[----:B------:R-:W-:Y:S01]  /*111a0*/  ISETP.NE.U32.AND P0, PT, RZ, UR4, PT ;  /* 0x00000004ff007c0c */ /* 0x000fe2000bf05070 */
[----:B------:R-:W4:Y:S01]  /*111b0*/  LDC R21, c[0x0][0xce8] ;  /* 0x00033a00ff157b82 */ /* 0x000f220000000800 */
        /* <DEDUP_REMOVED lines=8> */
[----:B------:R-:W-:Y:S01]  /*11240*/  ULDC UR4, c[0x0][0xb88] ;  /* 0x0002e20000047ab9 */ /* 0x000fe20000000800 */
[----:B---3--:R-:W-:-:S02]  /*11250*/  VIADD R8, R0, 0xffffff80 ;  /* 0xffffff8000087836 */ /* 0x008fc40000000000 */
[----:B------:R-:W-:Y:S01]  /*11260*/  @P1 IADD3.X R7, R212, UR5, RZ, P2, !PT ;  /* 0x00000005d4071c10 */ /* 0x000fe200097fe4ff */
[----:B------:R-:W-:-:S06]  /*11270*/  IMAD.U32 R0, RZ, RZ, UR4 ;  /* 0x00000004ff007e24 */ /* 0x000fcc000f8e00ff */
[----:B------:R0:W5:Y:S01]  /*11280*/  @P1 LDG.E R0, desc[UR40][R6.64] ;  /* 0x0000002806001981 */ /* 0x000162000c1e1900 */
[----:B------:R-:W-:Y:S01]  /*11290*/  ISETP.GE.AND P2, PT, R8, 0x40, PT ;  /* 0x000000400800780c */ /* 0x000fe20003f46270 */
[----:B------:R-:W-:-:S12]  /*112a0*/  @P1 BRA `(.L_x_4623) ;  /* 0x0000000000101947 */ /* 0x000fd80003800000 */
[----:B------:R-:W-:Y:S05]  /*112b0*/  @!P0 BRA `(.L_x_4623) ;  /* 0x00000000000c8947 */ /* 0x000fea0003800000 */
[----:B0-----:R-:W3:Y:S04]  /*112c0*/  LDG.E R7, desc[UR40][R4.64] ;  /* 0x0000002804077981 */ /* 0x001ee8000c1e1900 */
[----:B-----5:R-:W3:Y:S02]  /*112d0*/  LDG.E R0, desc[UR40][R4.64+0x4] ;  /* 0x0000042804007981 */ /* 0x020ee4000c1e1900 */
[----:B---3--:R-:W-:-:S07]  /*112e0*/  IMAD.IADD R0, R0, 0x1, -R7 ;  /* 0x0000000100007824 */ /* 0x008fce00078e0a07 */
.L_x_4623:
[----:B------:R-:W-:Y:S01]  /*112f0*/  BSSY B1, `(.L_x_4624) ;  /* 0x000002e000017945 */ /* 0x000fe20003800000 */
[----:B------:R-:W-:Y:S02]  /*11300*/  SHF.R.S32.HI R12, RZ, 0x1f, R210 ;  /* 0x0000001fff0c7819 */ /* 0x000fe400000114d2 */
[----:B------:R-:W-:Y:S02]  /*11310*/  SEL R213, R213, RZ, !P0 ;  /* 0x000000ffd5d57207 */ /* 0x000fe40004000000 */
[----:B------:R-:W-:Y:S02]  /*11320*/  SEL R223, R223, RZ, !P0 ;  /* 0x000000ffdfdf7207 */ /* 0x000fe40004000000 */
[----:B-----5:R-:W-:Y:S01]  /*11330*/  SHF.R.S32.HI R10, RZ, 0x1f, R3 ;  /* 0x0000001fff0a7819 */ /* 0x020fe20000011403 */
[----:B------:R-:W-:Y:S06]  /*11340*/  @P2 BRA `(.L_x_4625) ;  /* 0x0000000000a02947 */ /* 0x000fec0003800000 */
[----:B0-----:R-:W0:Y:S01]  /*11350*/  S2R R4, SR_TID.X ;  /* 0x0000000000047919 */ /* 0x001e220000002100 */
[----:B------:R-:W3:Y:S02]  /*11360*/  LDC R11, c[0x0][0xce8] ;  /* 0x00033a00ff0b7b82 */ /* 0x000ee40000000800 */
[----:B---3--:R-:W-:Y:S02]  /*11370*/  IMAD R5, R0, R11, RZ ;  /* 0x0000000b00057224 */ /* 0x008fe400078e02ff */
[----:B0-----:R-:W-:-:S04]  /*11380*/  IMAD R4, R220, 0x40, R4 ;  /* 0x00000040dc047824 */ /* 0x001fc800078e0204 */
        /* <DEDUP_REMOVED lines=14> */
[----:B------:R-:W3:Y:S01]  /*11470*/  @P0 LDC R15, c[0x0][0xcf0] ;  /* 0x00033c00ff0f0b82 */ /* 0x000ee20000000800 */
[----:B------:R-:W-:-:S04]  /*11480*/  IMAD.WIDE.U32 R4, R213, UR4, R4 ;  /* 0x00000004d5047c25 */ /* 0x000fc8000f8e0004 */
[----:B0-----:R-:W-:-:S05]  /*11490*/  @P0 IMAD.HI.U32 R6, R8, R13, RZ ;  /* 0x0000000d08060227 */ /* 0x001fca00078e00ff */
        /* <DEDUP_REMOVED lines=19> */
.L_x_4625:
[----:B------:R-:W-:Y:S05]  /*115d0*/  BSYNC B1 ;  /* 0x0000000000017941 */ /* 0x000fea0003800000 */
.L_x_4624:
[----:B----4-:R-:W-:Y:S01]  /*115e0*/  ISETP.NE.AND P0, PT, R21, 0x1, PT ;  /* 0x000000011500780c */ /* 0x010fe20003f05270 */
[----:B--2---:R-:W2:Y:S01]  /*115f0*/  LDC R24, c[0x0][0xbc8] ;  /* 0x0002f200ff187b82 */ /* 0x004ea20000000800 */
[----:B------:R-:W-:Y:S01]  /*11600*/  ULDC.64 UR4, c[0x0][0xba0] ;  /* 0x0002e80000047ab9 */ /* 0x000fe20000000a00 */
[----:B0--3--:R-:W-:Y:S01]  /*11610*/  IMAD R7, R221, 0x20, R222 ;  /* 0x00000020dd077824 */ /* 0x009fe200078e02de */
[----:B------:R-:W-:Y:S01]  /*11620*/  BSSY B1, `(.L_x_4626) ;  /* 0x000006b000017945 */ /* 0x000fe20003800000 */
[----:B------:R-:W-:Y:S01]  /*11630*/  IMAD R6, R10, UR4, RZ ;  /* 0x000000040a067c24 */ /* 0x000fe2000f8e02ff */
[----:B------:R-:W-:Y:S01]  /*11640*/  SHF.R.S32.HI R31, RZ, 0x1f, R215 ;  /* 0x0000001fff1f7819 */ /* 0x000fe200000114d7 */
[C---:B------:R-:W-:Y:S01]  /*11650*/  IMAD.WIDE.U32 R4, R3.reuse, UR4, RZ ;  /* 0x0000000403047c25 */ /* 0x040fe2000f8e00ff */
[----:B------:R-:W-:Y:S02]  /*11660*/  SHF.R.S32.HI R32, RZ, 0x1f, R216 ;  /* 0x0000001fff207819 */ /* 0x000fe400000114d8 */
[----:B------:R-:W-:Y:S01]  /*11670*/  SHF.R.S32.HI R33, RZ, 0x1f, R217 ;  /* 0x0000001fff217819 */ /* 0x000fe200000114d9 */
[----:B------:R-:W-:Y:S01]  /*11680*/  IMAD R3, R3, UR5, R6 ;  /* 0x0000000503037c24 */ /* 0x000fe2000f8e0206 */
[----:B------:R-:W-:Y:S01]  /*11690*/  ULDC.64 UR4, c[0x0][0xbe8] ;  /* 0x0002fa0000047ab9 */ /* 0x000fe20000000a00 */
[----:B------:R-:W0:Y:S01]  /*116a0*/  @P0 LDC R9, c[0x0][0xcec] ;  /* 0x00033b00ff090b82 */ /* 0x000e220000000800 */
[----:B------:R-:W-:Y:S01]  /*116b0*/  IMAD R8, R220, 0x40, R7 ;  /* 0x00000040dc087824 */ /* 0x000fe200078e0207 */
[----:B------:R-:W-:Y:S01]  /*116c0*/  SHF.R.S32.HI R34, RZ, 0x1f, R218 ;  /* 0x0000001fff227819 */ /* 0x000fe200000114da */
[----:B------:R-:W-:-:S02]  /*116d0*/  IMAD.IADD R5, R5, 0x1, R3 ;  /* 0x0000000105057824 */ /* 0x000fc400078e0203 */
[----:B------:R-:W-:Y:S02]  /*116e0*/  IMAD R3, R12, UR4, RZ ;  /* 0x000000040c037c24 */ /* 0x000fe4000f8e02ff */
[C---:B------:R-:W-:Y:S01]  /*116f0*/  IMAD.WIDE.U32 R4, R210.reuse, UR4, R4 ;  /* 0x00000004d2047c25 */ /* 0x040fe2000f8e0004 */
[----:B------:R-:W3:Y:S03]  /*11700*/  @P0 LDC R11, c[0x0][0xcf0] ;  /* 0x00033c00ff0b0b82 */ /* 0x000ee60000000800 */
[----:B------:R-:W-:Y:S01]  /*11710*/  IMAD R3, R210, UR5, R3 ;  /* 0x00000005d2037c24 */ /* 0x000fe2000f8e0203 */
[-C--:B--2---:R-:W-:Y:S01]  /*11720*/  ISETP.GE.AND P1, PT, R218, R24.reuse, PT ;  /* 0x00000018da00720c */ /* 0x084fe20003f26270 */
[----:B------:R-:W-:Y:S01]  /*11730*/  ULDC.64 UR4, c[0x0][0xbf0] ;  /* 0x0002fc0000047ab9 */ /* 0x000fe20000000a00 */
[-C--:B------:R-:W-:Y:S01]  /*11740*/  ISETP.GE.AND P2, PT, R189, R24.reuse, PT ;  /* 0x00000018bd00720c */ /* 0x080fe20003f46270 */
[----:B------:R-:W-:Y:S01]  /*11750*/  IMAD.IADD R5, R5, 0x1, R3 ;  /* 0x0000000105057824 */ /* 0x000fe200078e0203 */
[----:B------:R-:W-:Y:S01]  /*11760*/  SEL R10, RZ, 0xffffffff, P1 ;  /* 0xffffffffff0a7807 */ /* 0x000fe20000800000 */
[----:B------:R-:W-:Y:S01]  /*11770*/  IMAD R3, R223, UR4, RZ ;  /* 0x00000004df037c24 */ /* 0x000fe2000f8e02ff */
[----:B------:R-:W-:Y:S01]  /*11780*/  SEL R7, RZ, 0x1, P2 ;  /* 0x00000001ff077807 */ /* 0x000fe20001000000 */
[----:B------:R-:W-:Y:S01]  /*11790*/  IMAD.WIDE.U32 R4, R213, UR4, R4 ;  /* 0x00000004d5047c25 */ /* 0x000fe2000f8e0004 */
[----:B------:R-:W-:-:S02]  /*117a0*/  ISETP.GE.AND P2, PT, R217, R24, PT ;  /* 0x00000018d900720c */ /* 0x000fc40003f46270 */
[----:B------:R-:W-:Y:S01]  /*117b0*/  ISETP.GE.AND P1, PT, R216, R24, PT ;  /* 0x00000018d800720c */ /* 0x000fe20003f26270 */
[----:B------:R-:W-:Y:S01]  /*117c0*/  IMAD R3, R213, UR5, R3 ;  /* 0x00000005d5037c24 */ /* 0x000fe2000f8e0203 */
[----:B------:R-:W-:Y:S01]  /*117d0*/  ULDC.64 UR4, c[0x0][0xbe0] ;  /* 0x0002f80000047ab9 */ /* 0x000fe20000000a00 */
[----:B0-----:R-:W-:-:S04]  /*117e0*/  @P0 IMAD.HI.U32 R6, R8, R9, RZ ;  /* 0x0000000908060227 */ /* 0x001fc800078e00ff */
[----:B------:R-:W-:Y:S02]  /*117f0*/  IMAD.SHL.U32 R10, R10, 0x2, RZ ;  /* 0x000000020a0a7824 */ /* 0x000fe400078e00ff */
[----:B------:R-:W-:Y:S02]  /*11800*/  IMAD.IADD R5, R5, 0x1, R3 ;  /* 0x0000000105057824 */ /* 0x000fe400078e0203 */
[----:B------:R-:W-:Y:S01]  /*11810*/  IMAD.MOV.U32 R3, RZ, RZ, R8 ;  /* 0x000000ffff037224 */ /* 0x000fe200078e0008 */
[----:B---3--:R-:W-:Y:S01]  /*11820*/  @P0 SHF.R.U32.HI R3, RZ, R11, R6 ;  /* 0x0000000bff030219 */ /* 0x008fe20000011606 */
[----:B------:R-:W-:Y:S01]  /*11830*/  IMAD R29, R0, R21, RZ ;  /* 0x00000015001d7224 */ /* 0x000fe200078e02ff */
[----:B------:R-:W-:Y:S01]  /*11840*/  LOP3.LUT R9, R10, 0x2, R7, 0xe2, !PT ;  /* 0x000000020a097812 */ /* 0x000fe200078ee207 */
[----:B------:R-:W-:Y:S01]  /*11850*/  IMAD R30, R220, 0x40, R222 ;  /* 0x00000040dc1e7824 */ /* 0x000fe200078e02de */
[----:B------:R-:W-:Y:S01]  /*11860*/  SEL R10, RZ, 0xffffffff, P2 ;  /* 0xffffffffff0a7807 */ /* 0x000fe20001000000 */
[--C-:B------:R-:W-:Y:S01]  /*11870*/  IMAD.MOV R7, RZ, RZ, -R3.reuse ;  /* 0x000000ffff077224 */ /* 0x100fe200078e0a03 */
[----:B------:R-:W-:Y:S01]  /*11880*/  SHF.R.S32.HI R6, RZ, 0x1f, R3 ;  /* 0x0000001fff067819 */ /* 0x000fe20000011403 */
[----:B------:R-:W-:Y:S01]  /*11890*/  IMAD.WIDE.U32 R4, R3, UR4, R4 ;  /* 0x0000000403047c25 */ /* 0x000fe2000f8e0004 */
[----:B------:R-:W-:-:S02]  /*118a0*/  SEL R11, RZ, 0xffffffff, P1 ;  /* 0xffffffffff0b7807 */ /* 0x000fc40000800000 */
[-C--:B------:R-:W-:Y:S01]  /*118b0*/  ISETP.GE.AND P0, PT, R215, R24.reuse, PT ;  /* 0x00000018d700720c */ /* 0x080fe20003f06270 */
[----:B------:R-:W-:Y:S01]  /*118c0*/  IMAD.SHL.U32 R10, R10, 0x4, RZ ;  /* 0x000000040a0a7824 */ /* 0x000fe200078e00ff */
[-C--:B------:R-:W-:Y:S01]  /*118d0*/  ISETP.GE.AND P2, PT, R225, R24.reuse, PT ;  /* 0x00000018e100720c */ /* 0x080fe20003f46270 */
[----:B------:R-:W-:Y:S02]  /*118e0*/  IMAD R6, R6, UR4, RZ ;  /* 0x0000000406067c24 */ /* 0x000fe4000f8e02ff */
[----:B------:R-:W-:Y:S01]  /*118f0*/  IMAD.SHL.U32 R11, R11, 0x8, RZ ;  /* 0x000000080b0b7824 */ /* 0x000fe200078e00ff */
[----:B------:R-:W-:Y:S01]  /*11900*/  LOP3.LUT R0, R10, 0x4, R9, 0xe2, !PT ;  /* 0x000000040a007812 */ /* 0x000fe200078ee209 */
[----:B------:R-:W-:Y:S02]  /*11910*/  IMAD R7, R21, R7, R8 ;  /* 0x0000000715077224 */ /* 0x000fe400078e0208 */
        /* <DEDUP_REMOVED lines=32> */
[CC--:B--2---:R-:W-:Y:S02]  /*11b20*/  @!P2 LEA R8, P0, R218.reuse, R6.reuse, 0x1 ;  /* 0x00000006da08a211 */ /* 0x0c4fe400078008ff */
        /* <DEDUP_REMOVED lines=26> */
.L_x_4627:
[----:B------:R-:W-:Y:S05]  /*11cd0*/  BSYNC B1 ;  /* 0x0000000000017941 */ /* 0x000fea0003800000 */
.L_x_4626:
        /* <DEDUP_REMOVED lines=14> */
[-C--:B------:R-:W-:Y:S02]  /*11dc0*/  @!P4 LEA R10, P6, R217, R6.reuse, 0x1 ;  /* 0x00000006d90ac211 */ /* 0x080fe400078c08ff */
        /* <DEDUP_REMOVED lines=12> */
[-C--:B0-----:R-:W-:Y:S02]  /*11e90*/  @P0 LEA R20, P3, R226, R6.reuse, 0x1 ;  /* 0x00000006e2140211 */ /* 0x081fe400078608ff */
        /* <DEDUP_REMOVED lines=8> */
.L_x_4622:
[----:B------:R-:W-:Y:S05]  /*11f20*/  BSYNC B0 ;  /* 0x0000000000007941 */ /* 0x000fea0003800000 */
.L_x_4616:
[----:B------:R-:W-:Y:S02]  /*11f30*/  ULDC UR4, c[0x0][0xd3c] ;  /* 0x00034f0000047ab9 */ /* 0x000fe40000000800 */
[----:B------:R-:W-:-:S13]  /*11f40*/  ISETP.GE.AND P0, PT, R27, UR4, PT ;  /* 0x000000041b007c0c */ /* 0x000fda000bf06270 */
[----:B------:R-:W-:Y:S05]  /*11f50*/  @!P0 BRA `(.L_x_4628) ;  /* 0xfffffef000bc8947 */ /* 0x000fea000383ffff */
[----:B------:R-:W-:Y:S05]  /*11f60*/  BRA `(.L_x_4515) ;  /* 0x0000009800c47947 */ /* 0x000fea0003800000 */
.L_x_4513:
        /* <DEDUP_REMOVED lines=18> */
.L_x_4629:
        /* <DEDUP_REMOVED lines=42> */
.L_x_4635:
        /* <DEDUP_REMOVED lines=12> */
.L_x_4634:
[----:B------:R-:W-:Y:S05]  /*123f0*/  BSYNC B0 ;  /* 0x0000000000007941 */ /* 0x000fea0003800000 */
.L_x_4633:
        /* <DEDUP_REMOVED lines=22> */
.L_x_4631:
        /* <DEDUP_REMOVED lines=16> */
.L_x_4636:
        /* <DEDUP_REMOVED lines=25> */
.L_x_4632:
[----:B------:R-:W-:Y:S02]  /*127f0*/  IMAD.MOV.U32 R17, RZ, RZ, RZ ;  /* 0x000000ffff117224 */ /* 0x000fe400078e00ff */
[----:B------:R-:W-:Y:S02]  /*12800*/  IMAD.U32 R16, RZ, RZ, UR6 ;  /* 0x00000006ff107e24 */ /* 0x000fe4000f8e00ff */
[----:B------:R-:W-:-:S07]  /*12810*/  IMAD.MOV.U32 R18, RZ, RZ, RZ ;  /* 0x000000ffff127224 */ /* 0x000fce00078e00ff */
.L_x_4637:
[----:B------:R-:W-:-:S13]  /*12820*/  ISETP.NE.AND P0, PT, R5, RZ, PT ;  /* 0x000000ff0500720c */ /* 0x000fda0003f05270 */
[----:B------:R-:W0:Y:S01]  /*12830*/  @!P0 S2R R3, SR_CgaCtaId ;  /* 0x0000000000038919 */ /* 0x000e220000008800 */
[----:B------:R-:W-:-:S04]  /*12840*/  @!P0 MOV R0, 0x400 ;  /* 0x0000040000008802 */ /* 0x000fc80000000f00 */
[----:B0-----:R-:W-:-:S05]  /*12850*/  @!P0 LEA R0, R3, R0, 0x18 ;  /* 0x0000000003008211 */ /* 0x001fca00078ec0ff */
[----:B------:R2:W-:Y:S01]  /*12860*/  @!P0 STS.128 [R0+0x388d0], R16 ;  /* 0x0388d01000008388 */ /* 0x0005e20000000c00 */
[----:B------:R-:W-:Y:S06]  /*12870*/  BAR.ARV 0x5, 0x180 ;  /* 0x0146000000007b1d */ /* 0x000fec0000002000 */
.L_x_4630:
        /* <DEDUP_REMOVED lines=31> */
[----:B------:R-:W-:Y:S01]  /*12a70*/  STL [R1+0x20], R2 ;  /* 0x0000200201007387 */ /* 0x000fe20000100800 */
[C---:B------:R-:W-:Y:S02]  /*12a80*/  LOP3.LUT R4, R0.reuse, 0x100, RZ, 0xfc, !PT ;  /* 0x0000010000047812 */ /* 0x040fe400078efcff */
[C---:B-1----:R-:W-:Y:S01]  /*12a90*/  LOP3.LUT R3, R0.reuse, 0x80, RZ, 0xfc, !PT ;  /* 0x0000008000037812 */ /* 0x042fe200078efcff */
[----:B------:R-:W-:Y:S01]  /*12aa0*/  STL [R1+0x10], RZ ;  /* 0x000010ff01007387 */ /* 0x000fe20000100800 */
[----:B------:R-:W-:-:S03]  /*12ab0*/  LOP3.LUT R3, R0, 0x140, RZ, 0xfc, !PT ;  /* 0x0000014000037812 */ /* 0x000fc600078efcff */
[----:B------:R-:W-:Y:S04]  /*12ac0*/  STL [R1+0xc], RZ ;  /* 0x00000cff01007387 */ /* 0x000fe80000100800 */
[----:B------:R0:W-:Y:S02]  /*12ad0*/  STL [R1+0x1c], R2 ;  /* 0x00001c0201007387 */ /* 0x0001e40000100800 */
[C---:B0-----:R-:W-:Y:S02]  /*12ae0*/  LOP3.LUT R2, R0.reuse, 0xc0, RZ, 0xfc, !PT ;  /* 0x000000c000027812 */ /* 0x041fe400078efcff */
[C---:B------:R-:W-:Y:S02]  /*12af0*/  LOP3.LUT R2, R0.reuse, 0x180, RZ, 0xfc, !PT ;  /* 0x0000018000027812 */ /* 0x040fe400078efcff */
[----:B------:R-:W-:-:S07]  /*12b00*/  LOP3.LUT R0, R0, 0x1c0, RZ, 0xfc, !PT ;  /* 0x000001c000007812 */ /* 0x000fce00078efcff */
.L_x_4808:
[----:B01----:R-:W0:Y:S02]  /*12b10*/  LDC.64 R2, c[0x0][0xd88] ;  /* 0x00036200ff027b82 */ /* 0x003e240000000a00 */
[----:B0-----:R-:W-:-:S05]  /*12b20*/  IMAD.WIDE R2, R19, 0x4, R2 ;  /* 0x0000000413027825 */ /* 0x001fca00078e0202 */
[----:B--2---:R-:W2:Y:S01]  /*12b30*/  LDG.E R15, desc[UR40][R2.64] ;  /* 0x00000028020f7981 */ /* 0x004ea2000c1e1900 */
[----:B------:R-:W-:Y:S05]  /*12b40*/  YIELD ;  /* 0x0000000000007946 */ /* 0x000fea0003800000 */
[----:B------:R-:W-:Y:S01]  /*12b50*/  ULDC.64 UR4, c[0x0][0xb20] ;  /* 0x0002c80000047ab9 */ /* 0x000fe20000000a00 */
[----:B---3--:R-:W-:Y:S01]  /*12b60*/  IMAD.MOV.U32 R0, RZ, RZ, RZ ;  /* 0x000000ffff007224 */ /* 0x008fe200078e00ff */
[----:B------:R-:W-:Y:S02]  /*12b70*/  ISETP.NE.U32.AND P0, PT, RZ, UR4, PT ;  /* 0x00000004ff007c0c */ /* 0x000fe4000bf05070 */
[----:B------:R-:W-:Y:S01]  /*12b80*/  CS2R R8, SRZ ;  /* 0x0000000000087805 */ /* 0x000fe2000001ff00 */
[----:B------:R-:W-:Y:S01]  /*12b90*/  ULDC.64 UR10, c[0x0][0xb10] ;  /* 0x0002c400000a7ab9 */ /* 0x000fe20000000a00 */
        /* <DEDUP_REMOVED lines=20> */
[----:B------:R-:W-:Y:S02]  /*12ce0*/  ISETP.NE.U32.AND P1, PT, RZ, UR8, PT ;  /* 0x00000008ff007c0c */ /* 0x000fe4000bf25070 */
[----:B-1----:R-:W-:-:S02]  /*12cf0*/  IADD3 R2, P4, R14, UR4, RZ ;  /* 0x000000040e027c10 */ /* 0x002fc4000ff9e0ff */
[----:B------:R-:W-:Y:S02]  /*12d00*/  ISETP.NE.AND.EX P0, PT, RZ, UR7, PT, P0 ;  /* 0x00000007ff007c0c */ /* 0x000fe4000bf05300 */
[C---:B------:R-:W-:Y:S02]  /*12d10*/  IADD3.X R3, R13.reuse, UR5, RZ, P4, !PT ;  /* 0x000000050d037c10 */ /* 0x040fe4000a7fe4ff */
[C---:B0-----:R-:W-:Y:S02]  /*12d20*/  IADD3 R4, P4, R14.reuse, UR8, RZ ;  /* 0x000000080e047c10 */ /* 0x041fe4000ff9e0ff */
[----:B------:R-:W-:Y:S01]  /*12d30*/  ISETP.NE.AND.EX P1, PT, RZ, UR9, PT, P1 ;  /* 0x00000009ff007c0c */ /* 0x000fe2000bf25310 */
[----:B------:R-:W2:Y:S01]  /*12d40*/  @P2 LDG.E R8, desc[UR40][R2.64] ;  /* 0x0000002802082981 */ /* 0x000ea2000c1e1900 */
[----:B------:R-:W-:Y:S01]  /*12d50*/  IADD3.X R5, R13, UR9, RZ, P4, !PT ;  /* 0x000000090d057c10 */ /* 0x000fe2000a7fe4ff */
[----:B------:R-:W-:Y:S01]  /*12d60*/  ULDC UR4, c[0x0][0x288] ;  /* 0x0000a20000047ab9 */ /* 0x000fe20000000800 */
[----:B------:R-:W-:-:S02]  /*12d70*/  @P3 IADD3 R10, P4, R14, UR10, RZ ;  /* 0x0000000a0e0a3c10 */ /* 0x000fc4000ff9e0ff */
[----:B------:R-:W-:Y:S02]  /*12d80*/  IADD3 R6, P5, R14, UR6, RZ ;  /* 0x000000060e067c10 */ /* 0x000fe4000ffbe0ff */
[C---:B------:R-:W-:Y:S02]  /*12d90*/  @P3 IADD3.X R11, R13.reuse, UR11, RZ, P4, !PT ;  /* 0x0000000b0d0b3c10 */ /* 0x040fe4000a7fe4ff */
[----:B------:R-:W-:-:S03]  /*12da0*/  IADD3.X R7, R13, UR7, RZ, P5, !PT ;  /* 0x000000070d077c10 */ /* 0x000fc6000affe4ff */
        /* <DEDUP_REMOVED lines=22> */
.L_x_4639:
[----:B------:R-:W-:Y:S01]  /*12f10*/  IMAD.MOV.U32 R11, RZ, RZ, R15 ;  /* 0x000000ffff0b7224 */ /* 0x000fe200078e000f */
[----:B------:R-:W-:Y:S01]  /*12f20*/  ULDC.64 UR4, c[0x0][0xb18] ;  /* 0x0002c60000047ab9 */ /* 0x000fe20000000a00 */
[----:B0----5:R-:W-:Y:S01]  /*12f30*/  IMAD.IADD R2, R12, 0x1, R0 ;  /* 0x000000010c027824 */ /* 0x021fe200078e0200 */
        /* <DEDUP_REMOVED lines=9> */
.L_x_4640:
[----:B------:R-:W-:Y:S05]  /*12fd0*/  @!P0 BRA `(.L_x_4641) ;  /* 0x00000000000c8947 */ /* 0x000fea0003800000 */
[----:B------:R-:W2:Y:S04]  /*12fe0*/  LDG.E R8, desc[UR40][R6.64] ;  /* 0x0000002806087981 */ /* 0x000ea8000c1e1900 */
[----:B------:R-:W2:Y:S02]  /*12ff0*/  LDG.E R6, desc[UR40][R6.64+0x4] ;  /* 0x0000042806067981 */ /* 0x000ea4000c1e1900 */
[----:B--2---:R-:W-:-:S07]  /*13000*/  IMAD.IADD R8, R6, 0x1, -R8 ;  /* 0x0000000106087824 */ /* 0x004fce00078e0a08 */
.L_x_4641:
[----:B0-----:R-:W2:Y:S01]  /*13010*/  @P1 LDG.E R2, desc[UR40][R4.64] ;  /* 0x0000002804021981 */ /* 0x001ea2000c1e1900 */
[----:B-----5:R-:W-:-:S03]  /*13020*/  IMAD.IADD R0, R8, 0x1, -R0 ;  /* 0x0000000108007824 */ /* 0x020fc600078e0a00 */
[----:B------:R-:W2:Y:S01]  /*13030*/  @P1 LDG.E R4, desc[UR40][R4.64+0x4] ;  /* 0x0000042804041981 */ /* 0x000ea2000c1e1900 */
[----:B------:R-:W-:Y:S01]  /*13040*/  BSSY B0, `(.L_x_4642) ;  /* 0x00001c7000007945 */ /* 0x000fe20003800000 */
[----:B--2---:R-:W-:-:S04]  /*13050*/  @P1 IMAD.IADD R10, R4, 0x1, -R2 ;  /* 0x00000001040a1824 */ /* 0x004fc800078e0a02 */
[----:B------:R-:W-:-:S04]  /*13060*/  IMAD.IADD R3, R0, 0x1, R10 ;  /* 0x0000000100037824 */ /* 0x000fc800078e020a */
        /* <DEDUP_REMOVED lines=8> */
[----:B------:R-:W-:Y:S02]  /*130f0*/  ISETP.GT.AND P0, PT, R10, R2, PT ;  /* 0x000000020a00720c */ /* 0x000fe40003f04270 */
[----:B------:R-:W-:-:S11]  /*13100*/  SHF.R.U32.HI R2, RZ, 0x6, R2 ;  /* 0x00000006ff027819 */ /* 0x000fd60000011602 */
[----:B------:R-:W-:-:S05]  /*13110*/  @P0 VIADD R10, R10, 0x3f ;  /* 0x0000003f0a0a0836 */ /* 0x000fca0000000000 */
[----:B------:R-:W-:-:S04]  /*13120*/  @P0 SHF.R.S32.HI R0, RZ, 0x1f, R10 ;  /* 0x0000001fff000819 */ /* 0x000fc8000001140a */
[----:B------:R-:W-:Y:S02]  /*13130*/  @P0 LEA.HI R10, R0, R10, RZ, 0x6 ;  /* 0x0000000a000a0211 */ /* 0x000fe400078f30ff */
[----:B------:R-:W-:Y:S01]  /*13140*/  SHF.R.S32.HI R0, RZ, 0x6, R3 ;  /* 0x00000006ff007819 */ /* 0x000fe20000011403 */
[----:B------:R-:W-:Y:S01]  /*13150*/  IMAD.MOV.U32 R7, RZ, RZ, R2 ;  /* 0x000000ffff077224 */ /* 0x000fe200078e0002 */
[----:B------:R-:W-:-:S03]  /*13160*/  @P0 SHF.R.S32.HI R7, RZ, 0x6, R10 ;  /* 0x00000006ff070819 */ /* 0x000fc6000001140a */
[----:B------:R0:W-:Y:S01]  /*13170*/  STL [R1+0x3c], R0 ;  /* 0x00003c0001007387 */ /* 0x0001e20000100800 */
[----:B------:R-:W-:Y:S02]  /*13180*/  ISETP.GT.AND P2, PT, R7, R2, PT ;  /* 0x000000020700720c */ /* 0x000fe40003f44270 */
[----:B------:R-:W-:-:S11]  /*13190*/  PLOP3.LUT P0, PT, PT, PT, PT, 0x80, 0x0 ;  /* 0x000000000000781c */ /* 0x000fd60003f0f070 */
        /* <DEDUP_REMOVED lines=8> */
.L_x_4840:
[----:B-1----:R-:W-:Y:S02]  /*13220*/  ISETP.NE.AND P0, PT, R14, RZ, PT ;  /* 0x000000ff0e00720c */ /* 0x002fe40003f05270 */
[----:B------:R-:W-:-:S11]  /*13230*/  PLOP3.LUT P6, PT, PT, PT, PT, 0x8, 0x0 ;  /* 0x000000000000781c */ /* 0x000fd60003fce170 */
[----:B------:R-:W-:Y:S05]  /*13240*/  @P0 BRA `(.L_x_4645) ;  /* 0x00000000000c0947 */ /* 0x000fea0003800000 */
[----:B------:R-:W-:-:S03]  /*13250*/  UMOV UR4, 0xffffffff ;  /* 0xffffffff00047882 */ /* 0x000fc60000000000 */
[----:B------:R-:W-:Y:S05]  /*13260*/  BRA.DIV UR4, `(.L_x_4646) ;  /* 0x0000009204047947 */ /* 0x000fea000b800000 */
[----:B------:R-:W-:-:S13]  /*13270*/  ELECT P6, URZ, PT ;  /* 0x00000000003f782f */ /* 0x000fda00038c0000 */
.L_x_4645:
[----:B0-----:R-:W2:Y:S04]  /*13280*/  LDL R3, [R1+0x60] ;  /* 0x0000600001037983 */ /* 0x001ea80000100800 */
[----:B------:R-:W3:Y:S01]  /*13290*/  LDL R5, [R1+0x4] ;  /* 0x0000040001057983 */ /* 0x000ee20000100800 */
[----:B------:R-:W-:Y:S01]  /*132a0*/  BSSY B1, `(.L_x_4647) ;  /* 0x0000008000017945 */ /* 0x000fe20003800000 */
[----:B--2---:R-:W-:-:S05]  /*132b0*/  VIADD R3, R3, 0x1 ;  /* 0x0000000103037836 */ /* 0x004fca0000000000 */
[----:B------:R-:W-:-:S04]  /*132c0*/  LEA.HI R4, R3, R3, RZ, 0x1 ;  /* 0x0000000303047211 */ /* 0x000fc800078f08ff */
[----:B------:R-:W-:-:S05]  /*132d0*/  LOP3.LUT R4, R4, 0xfffffffe, RZ, 0xc0, !PT ;  /* 0xfffffffe04047812 */ /* 0x000fca00078ec0ff */
[----:B------:R-:W-:-:S05]  /*132e0*/  IMAD.IADD R3, R3, 0x1, -R4 ;  /* 0x0000000103037824 */ /* 0x000fca00078e0a04 */
[----:B------:R-:W-:-:S04]  /*132f0*/  SHF.L.U32 R3, R3, 0x1f, RZ ;  /* 0x0000001f03037819 */ /* 0x000fc800000006ff */
[----:B---3--:R-:W0:Y:S02]  /*13300*/  SYNCS.PHASECHK.TRANS64.TRYWAIT P0, [R5+URZ+0x38820], R3 ;  /* 0x03882003050075a7 */ /* 0x008e24000800017f */
[----:B0-----:R-:W-:Y:S05]  /*13310*/  @!P0 BRA `(.L_x_4648) ;  /* 0x0000008c00f88947 */ /* 0x001fea0003800000 */
.L_x_4843:
[----:B------:R-:W-:Y:S05]  /*13320*/  BSYNC B1 ;  /* 0x0000000000017941 */ /* 0x000fea0003800000 */
.L_x_4647:
[----:B------:R-:W-:Y:S04]  /*13330*/  BSSY B1, `(.L_x_4649) ;  /* 0x00000bf000017945 */ /* 0x000fe80003800000 */
[----:B------:R-:W-:Y:S05]  /*13340*/  @!P6 BRA `(.L_x_4650) ;  /* 0x0000000800f4e947 */ /* 0x000fea0003800000 */
[----:B0-----:R-:W2:Y:S04]  /*13350*/  LDL R4, [R1+0x4] ;  /* 0x0000040001047983 */ /* 0x001ea80000100800 */
[----:B------:R-:W3:Y:S01]  /*13360*/  LDL R6, [R1+0x20] ;  /* 0x0000200001067983 */ /* 0x000ee20000100800 */
[----:B------:R-:W0:Y:S01]  /*13370*/  S2R R5, SR_TID.X ;  /* 0x0000000000057919 */ /* 0x000e220000002100 */
[----:B--2---:R-:W-:Y:S02]  /*13380*/  IMAD.MOV.U32 R8, RZ, RZ, R4 ;  /* 0x000000ffff087224 */ /* 0x004fe400078e0004 */
[----:B------:R-:W2:Y:S01]  /*13390*/  LDL R4, [R1+0x10] ;  /* 0x0000100001047983 */ /* 0x000ea20000100800 */
[----:B0-----:R-:W-:Y:S01]  /*133a0*/  LOP3.LUT R5, R5, 0x7f, RZ, 0xc0, !PT ;  /* 0x0000007f05057812 */ /* 0x001fe200078ec0ff */
[----:B------:R-:W-:Y:S03]  /*133b0*/  BSSY B2, `(.L_x_4651) ;  /* 0x0000006000027945 */ /* 0x000fe60003800000 */
[----:B------:R-:W-:Y:S01]  /*133c0*/  ISETP.NE.AND P1, PT, R5, RZ, PT ;  /* 0x000000ff0500720c */ /* 0x000fe20003f25270 */
[----:B--2---:R-:W-:Y:S01]  /*133d0*/  IMAD R4, R4, 0x8, R8 ;  /* 0x0000000804047824 */ /* 0x004fe200078e0208 */
[----:B---3--:R-:W-:-:S04]  /*133e0*/  SHF.L.U32 R8, R6, 0x1f, RZ ;  /* 0x0000001f06087819 */ /* 0x008fc800000006ff */
[----:B------:R-:W0:Y:S02]  /*133f0*/  SYNCS.PHASECHK.TRANS64.TRYWAIT P0, [R4+URZ+0x388a0], R8 ;  /* 0x0388a008040075a7 */ /* 0x000e24000800017f */
[----:B0-----:R-:W-:Y:S05]  /*13400*/  @!P0 BRA `(.L_x_4652) ;  /* 0x0000008c00d48947 */ /* 0x001fea0003800000 */
.L_x_4844:
[----:B------:R-:W-:Y:S05]  /*13410*/  BSYNC B2 ;  /* 0x0000000000027941 */ /* 0x000fea0003800000 */
.L_x_4651:
        /* <DEDUP_REMOVED lines=9> */
.L_x_4654:
[----:B------:R-:W-:Y:S05]  /*134b0*/  BSYNC B2 ;  /* 0x0000000000027941 */ /* 0x000fea0003800000 */
.L_x_4653:
        /* <DEDUP_REMOVED lines=14> */
.L_x_4655:
        /* <DEDUP_REMOVED lines=13> */
.L_x_4845:
[----:B------:R-:W-:Y:S05]  /*13670*/  BSYNC B2 ;  /* 0x0000000000027941 */ /* 0x000fea0003800000 */
.L_x_4656:
        /* <DEDUP_REMOVED lines=11> */
.L_x_4659:
[----:B------:R-:W-:Y:S05]  /*13730*/  BSYNC B2 ;  /* 0x0000000000027941 */ /* 0x000fea0003800000 */
.L_x_4658:
[----:B------:R-:W2:Y:S04]  /*13740*/  LDL R6, [R1+0x4] ;  /* 0x0000040001067983 */ /* 0x000ea80000100800 */
[----:B------:R-:W2:Y:S01]  /*13750*/  LDL R5, [R1+0x10] ;  /* 0x0000100001057983 */ /* 0x000ea20000100800 */
[----:B------:R-:W-:Y:S01]  /*13760*/  R2UR UR10, R12 ;  /* 0x000000000c0a72ca */ /* 0x000fe200000e0000 */
[----:B------:R-:W-:Y:S01]  /*13770*/  UIADD3 UR4, UP0, UR38, 0x670, URZ ;  /* 0x0000067026047890 */ /* 0x000fe2000ff1e03f */
[----:B------:R-:W-:Y:S01]  /*13780*/  R2UR UR6, R10 ;  /* 0x000000000a0672ca */ /* 0x000fe200000e0000 */
[----:B01----:R-:W-:Y:S01]  /*13790*/  VIADD R4, R4, 0x388b0 ;  /* 0x000388b004047836 */ /* 0x003fe20000000000 */
[----:B------:R-:W-:Y:S01]  /*137a0*/  R2UR UR7, R11 ;  /* 0x000000000b0772ca */ /* 0x000fe200000e0000 */
[----:B------:R-:W-:Y:S01]  /*137b0*/  UIADD3.X UR5, URZ, UR39, URZ, UP0, !UPT ;  /* 0x000000273f057290 */ /* 0x000fe200087fe43f */
[----:B------:R-:W-:Y:S01]  /*137c0*/  PLOP3.LUT P0, PT, PT, PT, PT, 0x80, 0x0 ;  /* 0x000000000000781c */ /* 0x000fe20003f0f070 */
[----:B--2---:R-:W-:-:S04]  /*137d0*/  IMAD R5, R5, 0x10000, R6 ;  /* 0x0001000005057824 */ /* 0x004fc800078e0206 */
[----:B------:R-:W-:-:S08]  /*137e0*/  VIADD R6, R5, 0x400 ;  /* 0x0000040005067836 */ /* 0x000fd00000000000 */
.L_x_4660:
        /* <DEDUP_REMOVED lines=15> */
.L_x_4661:
        /* <DEDUP_REMOVED lines=15> */
.L_x_4662:
        /* <DEDUP_REMOVED lines=15> */
.L_x_4663:
        /* <DEDUP_REMOVED lines=15> */
.L_x_4664:
        /* <DEDUP_REMOVED lines=15> */
.L_x_4665:
        /* <DEDUP_REMOVED lines=15> */
.L_x_4666:
        /* <DEDUP_REMOVED lines=15> */
.L_x_4667:
        /* <DEDUP_REMOVED lines=10> */
.L_x_4650:
[----:B------:R-:W-:Y:S05]  /*13f20*/  BSYNC B1 ;  /* 0x0000000000017941 */ /* 0x000fea0003800000 */
.L_x_4649:
[----:B------:R-:W2:Y:S04]  /*13f30*/  LDL.LU R8, [R1+0x10] ;  /* 0x0000100001087983 */ /* 0x000ea80000300800 */
[----:B------:R-:W3:Y:S01]  /*13f40*/  LDL.LU R6, [R1+0x20] ;  /* 0x0000200001067983 */ /* 0x000ee20000300800 */
[----:B0-----:R-:W-:Y:S01]  /*13f50*/  VIADD R3, R7, 0xfffffffe ;  /* 0xfffffffe07037836 */ /* 0x001fe20000000000 */
        /* <DEDUP_REMOVED lines=10> */
.L_x_4687:
[----:B------:R-:W-:Y:S05]  /*14000*/  YIELD ;  /* 0x0000000000007946 */ /* 0x000fea0003800000 */
[----:B------:R-:W-:Y:S04]  /*14010*/  BSSY B1, `(.L_x_4668) ;  /* 0x00000bd000017945 */ /* 0x000fe80003800000 */
[----:B-1----:R-:W-:Y:S05]  /*14020*/  @!P6 BRA `(.L_x_4669) ;  /* 0x0000000800ece947 */ /* 0x002fea0003800000 */
[----:B------:R-:W2:Y:S04]  /*14030*/  LDL R7, [R1+0x4] ;  /* 0x0000040001077983 */ /* 0x000ea80000100800 */
[----:B0-----:R-:W2:Y:S04]  /*14040*/  LDL R4, [R1+0x10] ;  /* 0x0000100001047983 */ /* 0x001ea80000100800 */
[----:B------:R-:W3:Y:S01]  /*14050*/  LDL R5, [R1+0x20] ;  /* 0x0000200001057983 */ /* 0x000ee20000100800 */
[----:B------:R-:W0:Y:S01]  /*14060*/  S2R R6, SR_TID.X ;  /* 0x0000000000067919 */ /* 0x000e220000002100 */
[----:B------:R-:W-:Y:S01]  /*14070*/  BSSY B2, `(.L_x_4670) ;  /* 0x0000007000027945 */ /* 0x000fe20003800000 */
[----:B0-----:R-:W-:-:S04]  /*14080*/  LOP3.LUT R6, R6, 0x7f, RZ, 0xc0, !PT ;  /* 0x0000007f06067812 */ /* 0x001fc800078ec0ff */
[----:B------:R-:W-:Y:S01]  /*14090*/  ISETP.NE.AND P2, PT, R6, RZ, PT ;  /* 0x000000ff0600720c */ /* 0x000fe20003f45270 */
[----:B--2---:R-:W-:Y:S01]  /*140a0*/  IMAD R4, R4, 0x8, R7 ;  /* 0x0000000804047824 */ /* 0x004fe200078e0207 */
[----:B---3--:R-:W-:-:S04]  /*140b0*/  SHF.L.U32 R5, R5, 0x1f, RZ ;  /* 0x0000001f05057819 */ /* 0x008fc800000006ff */
[----:B------:R-:W0:Y:S02]  /*140c0*/  SYNCS.PHASECHK.TRANS64.TRYWAIT P1, [R4+URZ+0x388a0], R5 ;  /* 0x0388a005040075a7 */ /* 0x000e24000802017f */
[----:B0-----:R-:W-:Y:S05]  /*140d0*/  @!P1 BRA `(.L_x_4671) ;  /* 0x0000008000c89947 */ /* 0x001fea0003800000 */
.L_x_4846:
[----:B------:R-:W-:Y:S05]  /*140e0*/  BSYNC B2 ;  /* 0x0000000000027941 */ /* 0x000fea0003800000 */
.L_x_4670:
        /* <DEDUP_REMOVED lines=9> */
.L_x_4673:
[----:B------:R-:W-:Y:S05]  /*14180*/  BSYNC B2 ;  /* 0x0000000000027941 */ /* 0x000fea0003800000 */
.L_x_4672:
        /* <DEDUP_REMOVED lines=13> */
.L_x_4674:
        /* <DEDUP_REMOVED lines=13> */
.L_x_4847:
[----:B------:R-:W-:Y:S05]  /*14330*/  BSYNC B2 ;  /* 0x0000000000027941 */ /* 0x000fea0003800000 */
.L_x_4675:
        /* <DEDUP_REMOVED lines=11> */
.L_x_4678:
[----:B------:R-:W-:Y:S05]  /*143f0*/  BSYNC B2 ;  /* 0x0000000000027941 */ /* 0x000fea0003800000 */
.L_x_4677:
        /* <DEDUP_REMOVED lines=11> */
.L_x_4679:
        /* <DEDUP_REMOVED lines=15> */
.L_x_4680:
        /* <DEDUP_REMOVED lines=15> */
.L_x_4681:
        /* <DEDUP_REMOVED lines=15> */
.L_x_4682:
        /* <DEDUP_REMOVED lines=15> */
.L_x_4683:
        /* <DEDUP_REMOVED lines=15> */
.L_x_4684:
        /* <DEDUP_REMOVED lines=15> */
.L_x_4685:
        /* <DEDUP_REMOVED lines=15> */
.L_x_4686:
        /* <DEDUP_REMOVED lines=10> */
.L_x_4669:
[----:B------:R-:W-:Y:S05]  /*14be0*/  BSYNC B1 ;  /* 0x0000000000017941 */ /* 0x000fea0003800000 */
.L_x_4668:
[----:B------:R-:W2:Y:S04]  /*14bf0*/  LDL.LU R8, [R1+0x10] ;  /* 0x0000100001087983 */ /* 0x000ea80000300800 */
[----:B0-----:R-:W3:Y:S01]  /*14c00*/  LDL.LU R6, [R1+0x20] ;  /* 0x0000200001067983 */ /* 0x001ee20000300800 */
        /* <DEDUP_REMOVED lines=10> */
.L_x_4643:
[----:B------:R-:W-:Y:S05]  /*14cb0*/  BSYNC B0 ;  /* 0x0000000000007941 */ /* 0x000fea0003800000 */
.L_x_4642:
[----:B01----:R-:W2:Y:S01]  /*14cc0*/  LDL R4, [R1+0x64] ;  /* 0x0000640001047983 */ /* 0x003ea20000100800 */
[----:B------:R-:W-:Y:S05]  /*14cd0*/  @!P0 WARPSYNC.ALL ;  /* 0x0000000000008948 */ /* 0x000fea0003800000 */
[----:B------:R-:W-:Y:S06]  /*14ce0*/  @!P0 BAR.SYNC.DEFER_BLOCKING 0xc, 0x180 ;  /* 0x0306000000008b1d */ /* 0x000fec0000010000 */
[----:B------:R-:W-:Y:S01]  /*14cf0*/  BSSY B7, `(.L_x_4688) ;  /* 0x00005fa000077945 */ /* 0x000fe20003800000 */
[----:B--2---:R-:W-:-:S13]  /*14d00*/  ISETP.GT.AND P0, PT, R4, RZ, PT ;  /* 0x000000ff0400720c */ /* 0x004fda0003f04270 */
        /* <DEDUP_REMOVED lines=16> */
[----:B-1----:R-:W-:Y:S01]  /*14e10*/  IADD3 R16, R2, UR36, R0 ;  /* 0x0000002402107c10 */ /* 0x002fe2000fffe000 */
[----:B------:R-:W-:Y:S06]  /*14e20*/  BRA `(.L_x_4690) ;  /* 0x0000005c00987947 */ /* 0x000fec0003800000 */
.L_x_4689:
        /* <DEDUP_REMOVED lines=21> */
.L_x_4692:
[----:B------:R-:W-:Y:S05]  /*14f80*/  BSYNC B6 ;  /* 0x0000000000067941 */ /* 0x000fea0003800000 */
.L_x_4691:
        /* <DEDUP_REMOVED lines=21> */
.L_x_4695:
        /* <DEDUP_REMOVED lines=16> */
.L_x_4694:
[----:B------:R-:W-:Y:S05]  /*151e0*/  BSYNC B6 ;  /* 0x0000000000067941 */ /* 0x000fea0003800000 */
.L_x_4693:
        /* <DEDUP_REMOVED lines=26> */
.L_x_4850:
        /* <DEDUP_REMOVED lines=11> */
.L_x_4853:
[----:B------:R-:W-:Y:S05]  /*15440*/  @!P6 BRA `(.L_x_4697) ;  /* 0x000000040014e947 */ /* 0x000fea0003800000 */
[----:B------:R1:W-:Y:S01]  /*15450*/  STL [R1+0x6c], R9 ;  /* 0x00006c0901007387 */ /* 0x0003e20000100800 */
[----:B------:R-:W-:-:S04]  /*15460*/  ISETP.NE.U32.AND P0, PT, R2, RZ, PT ;  /* 0x000000ff0200720c */ /* 0x000fc80003f05070 */
[----:B------:R-:W-:-:S13]  /*15470*/  ISETP.NE.AND.EX P0, PT, R3, RZ, PT, P0 ;  /* 0x000000ff0300720c */ /* 0x000fda0003f05300 */
[----:B-1----:R-:W-:Y:S05]  /*15480*/  @!P0 BRA `(.L_x_4699) ;  /* 0x0000000000508947 */ /* 0x002fea0003800000 */
[----:B------:R-:W1:Y:S01]  /*15490*/  LDC R6, c[0x0][0x43c] ;  /* 0x00010f00ff067b82 */ /* 0x000e620000000800 */
[----:B0-----:R-:W-:Y:S01]  /*154a0*/  IMAD.MOV.U32 R0, RZ, RZ, R9 ;  /* 0x000000ffff007224 */ /* 0x001fe200078e0009 */
        /* <DEDUP_REMOVED lines=16> */
[----:B------:R-:W2:Y:S04]  /*155b0*/  LDG.E R0, desc[UR40][R2.64] ;  /* 0x0000002802007981 */ /* 0x000ea8000c1e1900 */
[----:B--2---:R1:W-:Y:S02]  /*155c0*/  STL [R1], R0 ;  /* 0x0000000001007387 */ /* 0x0043e40000100800 */
.L_x_4699:
[----:B------:R-:W2:Y:S04]  /*155d0*/  LDL R7, [R1+0x4] ;  /* 0x0000040001077983 */ /* 0x000ea80000100800 */
[----:B01----:R-:W2:Y:S04]  /*155e0*/  LDL R0, [R1+0xc] ;  /* 0x00000c0001007983 */ /* 0x003ea80000100800 */
[----:B------:R-:W3:Y:S01]  /*155f0*/  LDL R2, [R1+0x1c] ;  /* 0x00001c0001027983 */ /* 0x000ee20000100800 */
[----:B--2---:R-:W-:Y:S01]  /*15600*/  IMAD R0, R0, 0x8, R7 ;  /* 0x0000000800007824 */ /* 0x004fe200078e0207 */
[----:B---3--:R-:W-:-:S04]  /*15610*/  SHF.L.U32 R2, R2, 0x1f, RZ ;  /* 0x0000001f02027819 */ /* 0x008fc800000006ff */
[----:B------:R-:W0:Y:S02]  /*15620*/  SYNCS.PHASECHK.TRANS64.TRYWAIT P0, [R0+URZ+0x38840], R2 ;  /* 0x03884002000075a7 */ /* 0x000e24000800017f */
[----:B0-----:R-:W-:Y:S05]  /*15630*/  @!P0 BRA `(.L_x_4700) ;  /* 0x0000006c00ec8947 */ /* 0x001fea0003800000 */
.L_x_4854:
[----:B------:R-:W1:Y:S02]  /*15640*/  S2R R3, SR_TID.X ;  /* 0x0000000000037919 */ /* 0x000e640000002100 */
        /* <DEDUP_REMOVED lines=10> */
.L_x_4701:
[----:B------:R-:W2:Y:S04]  /*156f0*/  LDL R6, [R1+0x4] ;  /* 0x0000040001067983 */ /* 0x000ea80000100800 */
[----:B------:R-:W2:Y:S04]  /*15700*/  LDL R5, [R1+0xc] ;  /* 0x00000c0001057983 */ /* 0x000ea80000100800 */
[----:B------:R-:W3:Y:S04]  /*15710*/  LDL R7, [R1+0x6c] ;  /* 0x00006c0001077983 */ /* 0x000ee80000100800 */
[----:B------:R-:W4:Y:S04]  /*15720*/  LDL R4, [R1+0x28] ;  /* 0x0000280001047983 */ /* 0x000f280000100800 */
[----:B------:R-:W5:Y:S04]  /*15730*/  LDL R3, [R1] ;  /* 0x0000000001037983 */ /* 0x000f680000100800 */
[----:B0-----:R-:W5:Y:S01]  /*15740*/  LDL.LU R2, [R1+0x8] ;  /* 0x0000080001027983 */ /* 0x001f620000300800 */
        /* <DEDUP_REMOVED lines=21> */
.L_x_4697:
[----:B0-----:R-:W2:Y:S04]  /*158a0*/  LDL R0, [R1+0x4] ;  /* 0x0000040001007983 */ /* 0x001ea80000100800 */
[----:B------:R-:W3:Y:S04]  /*158b0*/  LDL.LU R4, [R1+0x2c] ;  /* 0x00002c0001047983 */ /* 0x000ee80000300800 */
[----:B------:R-:W4:Y:S04]  /*158c0*/  LDL.LU R3, [R1+0x48] ;  /* 0x0000480001037983 */ /* 0x000f280000300800 */
[----:B-1----:R-:W5:Y:S01]  /*158d0*/  LDL R2, [R1+0x30] ;  /* 0x0000300001027983 */ /* 0x002f620000100800 */
[----:B------:R-:W-:Y:S05]  /*158e0*/  WARPSYNC.ALL ;  /* 0x0000000000007948 */ /* 0x000fea0003800000 */
[----:B------:R-:W-:Y:S01]  /*158f0*/  ULDC.64 UR4, c[0x0][0xaf8] ;  /* 0x0002be0000047ab9 */ /* 0x000fe20000000a00 */
[----:B------:R-:W-:Y:S01]  /*15900*/  BSSY B6, `(.L_x_4702) ;  /* 0x000001f000067945 */ /* 0x000fe20003800000 */
[----:B------:R-:W-:Y:S01]  /*15910*/  BAR.SYNC.DEFER_BLOCKING 0x8, 0x100 ;  /* 0x0204000000007b1d */ /* 0x000fe20000010000 */
[----:B------:R-:W-:-:S04]  /*15920*/  ISETP.NE.U32.AND P0, PT, RZ, UR4, PT ;  /* 0x00000004ff007c0c */ /* 0x000fc8000bf05070 */
[----:B------:R-:W-:Y:S01]  /*15930*/  ISETP.NE.AND.EX P0, PT, RZ, UR5, PT, P0 ;  /* 0x00000005ff007c0c */ /* 0x000fe2000bf05300 */
[----:B--2---:R-:W-:-:S05]  /*15940*/  VIADD R0, R0, 0x20400 ;  /* 0x0002040000007836 */ /* 0x004fca0000000000 */
[----:B------:R-:W-:Y:S02]  /*15950*/  LOP3.LUT P1, RZ, R0, 0x3ff, RZ, 0xc0, !PT ;  /* 0x000003ff00ff7812 */ /* 0x000fe4000782c0ff */
[----:B---3--:R-:W-:Y:S02]  /*15960*/  SEL R0, R4, RZ, !P0 ;  /* 0x000000ff04007207 */ /* 0x008fe40004000000 */
[----:B----4-:R-:W-:-:S03]  /*15970*/  SEL R3, R3, RZ, !P0 ;  /* 0x000000ff03037207 */ /* 0x010fc60004000000 */
[----:B------:R0:W-:Y:S01]  /*15980*/  STL [R1+0x38], R0 ;  /* 0x0000380001007387 */ /* 0x0001e20000100800 */
[----:B-----5:R-:W-:-:S03]  /*15990*/  SHF.R.S32.HI R2, RZ, 0x1f, R2 ;  /* 0x0000001fff027819 */ /* 0x020fc60000011402 */
[----:B------:R1:W-:Y:S01]  /*159a0*/  STL [R1+0x58], R3 ;  /* 0x0000580301007387 */ /* 0x0003e20000100800 */
[----:B0-----:R-:W-:-:S05]  /*159b0*/  SHF.R.S32.HI R0, RZ, 0x1f, R18 ;  /* 0x0000001fff007819 */ /* 0x001fca0000011412 */
[----:B------:R1:W-:Y:S04]  /*159c0*/  STL [R1+0x54], R0 ;  /* 0x0000540001007387 */ /* 0x0003e80000100800 */
[----:B------:R1:W-:Y:S01]  /*159d0*/  STL [R1+0x48], R2 ;  /* 0x0000480201007387 */ /* 0x0003e20000100800 */
[----:B------:R-:W-:Y:S05]  /*159e0*/  @!P1 BRA `(.L_x_4703) ;  /* 0x0000000000409947 */ /* 0x000fea0003800000 */
[----:B-1----:R-:W-:Y:S01]  /*159f0*/  MOV R2, 0x0 ;  /* 0x0000000000027802 */ /* 0x002fe20000000f00 */
        /* <DEDUP_REMOVED lines=15> */
.L_x_4703:
[----:B------:R-:W-:Y:S05]  /*15af0*/  BSYNC B6 ;  /* 0x0000000000067941 */ /* 0x000fea0003800000 */
.L_x_4702:
[----:B------:R-:W2:Y:S01]  /*15b00*/  LDL R4, [R1+0x48] ;  /* 0x0000480001047983 */ /* 0x000ea20000100800 */
[----:B------:R-:W0:Y:S01]  /*15b10*/  LDC R7, c[0x0][0x448] ;  /* 0x00011200ff077b82 */ /* 0x000e220000000800 */
[----:B------:R-:W-:Y:S01]  /*15b20*/  ULDC.64 UR4, c[0x0][0x298] ;  /* 0x0000a60000047ab9 */ /* 0x000fe20000000a00 */
[----:B------:R-:W-:Y:S01]  /*15b30*/  ULDC.64 UR6, c[0x0][0x280] ;  /* 0x0000a00000067ab9 */ /* 0x000fe20000000a00 */
[----:B------:R-:W3:Y:S04]  /*15b40*/  LDL R10, [R1+0x30] ;  /* 0x00003000010a7983 */ /* 0x000ee80000100800 */
[----:B------:R-:W4:Y:S01]  /*15b50*/  LDL R9, [R1+0x54] ;  /* 0x0000540001097983 */ /* 0x000f220000100800 */
[----:B-1----:R-:W1:Y:S01]  /*15b60*/  S2R R2, SR_TID.X ;  /* 0x0000000000027919 */ /* 0x002e620000002100 */
[----:B------:R-:W1:Y:S02]  /*15b70*/  S2R R0, SR_TID.X ;  /* 0x0000000000007919 */ /* 0x000e640000002100 */
[----:B------:R-:W4:Y:S04]  /*15b80*/  LDL R8, [R1+0x58] ;  /* 0x0000580001087983 */ /* 0x000f280000100800 */
[----:B------:R-:W4:Y:S01]  /*15b90*/  LDL R6, [R1+0x38] ;  /* 0x0000380001067983 */ /* 0x000f220000100800 */
[----:B0-----:R-:W-:-:S13]  /*15ba0*/  ISETP.NE.AND P0, PT, R7, 0x1, PT ;  /* 0x000000010700780c */ /* 0x001fda0003f05270 */
[----:B------:R-:W0:Y:S01]  /*15bb0*/  @P0 LDC R3, c[0x0][0x450] ;  /* 0x00011400ff030b82 */ /* 0x000e220000000800 */
[----:B-1----:R-:W-:-:S04]  /*15bc0*/  LOP3.LUT R2, R2, 0x7f, RZ, 0xc0, !PT ;  /* 0x0000007f02027812 */ /* 0x002fc800078ec0ff */
[----:B------:R-:W-:Y:S01]  /*15bd0*/  SHF.R.U32.HI R2, RZ, 0x3, R2 ;  /* 0x00000003ff027819 */ /* 0x000fe20000011602 */
[----:B------:R-:W-:-:S05]  /*15be0*/  IMAD.SHL.U32 R0, R0, 0x10, RZ ;  /* 0x0000001000007824 */ /* 0x000fca00078e00ff */
[----:B------:R-:W-:Y:S02]  /*15bf0*/  LOP3.LUT R0, R2, 0x70, R0, 0xf8, !PT ;  /* 0x0000007002007812 */ /* 0x000fe400078ef800 */
[----:B------:R-:W1:Y:S03]  /*15c00*/  @P0 LDC R2, c[0x0][0x44c] ;  /* 0x00011300ff020b82 */ /* 0x000e660000000800 */
[----:B------:R-:W-:-:S04]  /*15c10*/  IMAD R5, R17, 0x40, R0 ;  /* 0x0000004011057824 */ /* 0x000fc800078e0200 */
[----:B------:R-:W-:Y:S01]  /*15c20*/  IMAD.MOV.U32 R0, RZ, RZ, R5 ;  /* 0x000000ffff007224 */ /* 0x000fe200078e0005 */
[----:B------:R4:W-:Y:S01]  /*15c30*/  STL [R1+0x2c], R5 ;  /* 0x00002c0501007387 */ /* 0x0009e20000100800 */
[----:B-1----:R-:W-:-:S05]  /*15c40*/  @P0 IMAD.HI.U32 R2, R5, R2, RZ ;  /* 0x0000000205020227 */ /* 0x002fca00078e00ff */
[----:B0-----:R-:W-:Y:S01]  /*15c50*/  @P0 SHF.R.U32.HI R0, RZ, R3, R2 ;  /* 0x00000003ff000219 */ /* 0x001fe20000011602 */
[----:B--2---:R-:W-:-:S04]  /*15c60*/  IMAD R2, R4, UR4, RZ ;  /* 0x0000000404027c24 */ /* 0x004fc8000f8e02ff */
[C---:B---3--:R-:W-:Y:S02]  /*15c70*/  IMAD R4, R10.reuse, UR5, R2 ;  /* 0x000000050a047c24 */ /* 0x048fe4000f8e0202 */
[----:B------:R-:W-:Y:S01]  /*15c80*/  IMAD.WIDE.U32 R2, R10, UR4, RZ ;  /* 0x000000040a027c25 */ /* 0x000fe2000f8e00ff */
[----:B------:R-:W-:-:S03]  /*15c90*/  ULDC.64 UR4, c[0x0][0x2d8] ;  /* 0x0000b60000047ab9 */ /* 0x000fc60000000a00 */
[----:B------:R-:W-:Y:S02]  /*15ca0*/  IMAD.IADD R3, R3, 0x1, R4 ;  /* 0x0000000103037824 */ /* 0x000fe400078e0204 */
[----:B----4-:R-:W-:Y:S02]  /*15cb0*/  IMAD R4, R9, UR4, RZ ;  /* 0x0000000409047c24 */ /* 0x010fe4000f8e02ff */
        /* <DEDUP_REMOVED lines=22> */
[----:B------:R-:W-:Y:S01]  /*15e20*/  IMAD.WIDE.U32 R4, R0, UR4, R2 ;  /* 0x0000000400047c25 */ /* 0x000fe2000f8e0002 */
        /* <DEDUP_REMOVED lines=47> */
.L_x_4863:
        /* <DEDUP_REMOVED lines=12> */
.L_x_4705:
        /* <DEDUP_REMOVED lines=38> */
.L_x_4707:
[----:B------:R-:W-:Y:S05]  /*16440*/  BSYNC B6 ;  /* 0x0000000000067941 */ /* 0x000fea0003800000 */
.L_x_4706:
        /* <DEDUP_REMOVED lines=21> */
[----:B------:R-:W-:-:S03]  /*165a0*/  ULDC.64 UR4, c[0x0][0x3d0] ;  /* 0x0000f40000047ab9 */ /* 0x000fc60000000a00 */
[----:B------:R-:W2:Y:S01]  /*165b0*/  @P0 LDC R4, c[0x0][0x44c] ;  /* 0x00011300ff040b82 */ /* 0x000ea20000000800 */
[----:B------:R-:W-:Y:S02]  /*165c0*/  IMAD.IADD R3, R3, 0x1, R0 ;  /* 0x0000000103037824 */ /* 0x000fe400078e0200 */
        /* <DEDUP_REMOVED lines=20> */
[----:B------:R-:W-:Y:S02]  /*16710*/  ULDC.64 UR4, c[0x0][0x390] ;  /* 0x0000e40000047ab9 */ /* 0x000fe40000000a00 */
[----:B------:R-:W-:Y:S01]  /*16720*/  LEA R0, P0, R2, UR4, 0x1 ;  /* 0x0000000402007c11 */ /* 0x000fe2000f8008ff */
[----:B------:R-:W-:Y:S01]  /*16730*/  ULDC UR4, c[0x0][0x3b8] ;  /* 0x0000ee0000047ab9 */ /* 0x000fe20000000800 */
[----:B0-----:R-:W-:Y:S01]  /*16740*/  IMAD.SHL.U32 R10, R6, 0x8, RZ ;  /* 0x00000008060a7824 */ /* 0x001fe200078e00ff */
[----:B------:R-:W-:Y:S02]  /*16750*/  ISETP.GE.AND P1, PT, R8, UR4, PT ;  /* 0x0000000408007c0c */ /* 0x000fe4000bf26270 */
[----:B------:R-:W0:Y:S02]  /*16760*/  S2R R8, SR_TID.X ;  /* 0x0000000000087919 */ /* 0x000e240000002100 */
        /* <DEDUP_REMOVED lines=11> */
[----:B------:R0:W-:Y:S01]  /*16820*/  STL [R1+0x8], R9 ;  /* 0x0000080901007387 */ /* 0x0001e20000100800 */
[----:B------:R-:W-:Y:S01]  /*16830*/  IMAD.IADD R4, R3, 0x1, R4 ;  /* 0x0000000103047824 */ /* 0x000fe200078e0204 */
        /* <DEDUP_REMOVED lines=37> */
[----:B---3--:R-:W-:-:S05]  /*16a90*/  IMAD R7, R3, R7, RZ ;  /* 0x0000000703077224 */ /* 0x008fca00078e02ff */
        /* <DEDUP_REMOVED lines=8> */
[----:B------:R-:W-:Y:S01]  /*16b20*/  @!P2 SHF.R.U32.HI R2, RZ, 0x2, R2 ;  /* 0x00000002ff02a819 */ /* 0x000fe20000011602 */
[----:B------:R-:W0:Y:S01]  /*16b30*/  S2R R3, SR_TID.X ;  /* 0x0000000000037919 */ /* 0x000e220000002100 */
[----:B------:R-:W-:Y:S02]  /*16b40*/  @P3 LOP3.LUT R12, R12, 0x100, RZ, 0xfc, !PT ;  /* 0x000001000c0c3812 */ /* 0x000fe400078efcff */
[----:B------:R-:W-:-:S02]  /*16b50*/  @!P2 ISETP.NE.U32.AND P3, PT, R2, RZ, PT ;  /* 0x000000ff0200a20c */ /* 0x000fc40003f65070 */
[----:B------:R-:W-:Y:S02]  /*16b60*/  @!P2 LOP3.LUT R2, R6, 0x80, RZ, 0xc0, !PT ;  /* 0x000000800602a812 */ /* 0x000fe400078ec0ff */
[----:B------:R-:W-:Y:S02]  /*16b70*/  LOP3.LUT R12, R12, 0xffffffdf, RZ, 0xc0, !PT ;  /* 0xffffffdf0c0c7812 */ /* 0x000fe400078ec0ff */
[----:B------:R-:W-:-:S07]  /*16b80*/  @!P2 SHF.R.U32.HI R2, RZ, 0x3, R2 ;  /* 0x00000003ff02a819 */ /* 0x000fce0000011602 */
[----:B------:R-:W-:Y:S02]  /*16b90*/  @P3 LOP3.LUT R12, R12, 0x20, RZ, 0xfc, !PT ;  /* 0x000000200c0c3812 */ /* 0x000fe400078efcff */
[----:B------:R-:W-:Y:S02]  /*16ba0*/  @!P2 ISETP.NE.U32.AND P3, PT, R2, RZ, PT ;  /* 0x000000ff0200a20c */ /* 0x000fe40003f65070 */
[----:B------:R-:W1:Y:S04]  /*16bb0*/  SHFL.IDX PT, R2, R0, RZ, 0x181f ;  /* 0x00181fff00027589 */ /* 0x000e6800000e0000 */
[----:B------:R-:W2:Y:S01]  /*16bc0*/  SHFL.IDX PT, R8, R4, RZ, 0x181f ;  /* 0x00181fff04087589 */ /* 0x000ea200000e0000 */
[----:B0-----:R-:W-:-:S05]  /*16bd0*/  IMAD.SHL.U32 R13, R3, 0x8, RZ ;  /* 0x00000008030d7824 */ /* 0x001fca00078e00ff */
[----:B------:R-:W-:-:S04]  /*16be0*/  LOP3.LUT R13, R13, 0x38, RZ, 0xc0, !PT ;  /* 0x000000380d0d7812 */ /* 0x000fc800078ec0ff */
[----:B-1----:R-:W-:-:S05]  /*16bf0*/  @!P2 LEA R3, P6, R13, R2, 0x1 ;  /* 0x000000020d03a211 */ /* 0x002fca00078c08ff */
[----:B--2---:R-:W-:Y:S01]  /*16c00*/  @!P2 IMAD.X R2, RZ, RZ, R8, P6 ;  /* 0x000000ffff02a224 */ /* 0x004fe200030e0608 */
[----:B------:R-:W-:-:S04]  /*16c10*/  LOP3.LUT R12, R12, 0xfffffdff, RZ, 0xc0, !PT ;  /* 0xfffffdff0c0c7812 */ /* 0x000fc800078ec0ff */
        /* <DEDUP_REMOVED lines=36> */
[----:B------:R-:W-:-:S03]  /*16e60*/  ISETP.GE.AND P2, PT, R10, R7, PT ;  /* 0x000000070a00720c */ /* 0x000fc60003f46270 */
[----:B------:R-:W-:Y:S04]  /*16e70*/  SHFL.IDX PT, R10, R4, 0x2, 0x181f ;  /* 0x00581f00040a7f89 */ /* 0x000fe800000e0000 */
[----:B0-----:R-:W0:Y:S01]  /*16e80*/  SHFL.IDX PT, R3, R0, 0x2, 0x181f ;  /* 0x00581f0000037f89 */ /* 0x001e2200000e0000 */
[----:B------:R-:W-:-:S04]  /*16e90*/  LOP3.LUT R12, R12, 0xffffff7f, RZ, 0xc0, !PT ;  /* 0xffffff7f0c0c7812 */ /* 0x000fc800078ec0ff */
[----:B------:R-:W-:Y:S02]  /*16ea0*/  @P6 LOP3.LUT R12, R12, 0x80, RZ, 0xfc, !PT ;  /* 0x000000800c0c6812 */ /* 0x000fe400078efcff */
        /* <DEDUP_REMOVED lines=22> */
.L_x_4873:
        /* <DEDUP_REMOVED lines=31> */
.L_x_4710:
[----:B------:R-:W-:Y:S05]  /*17200*/  BSYNC B0 ;  /* 0x0000000000007941 */ /* 0x000fea0003800000 */
.L_x_4709:
[----:B--2---:R2:W5:Y:S01]  /*17210*/  LDL R0, [R1+0x4] ;  /* 0x0000040001007983 */ /* 0x0045620000100800 */
[----:B------:R-:W-:Y:S01]  /*17220*/  PLOP3.LUT P0, PT, PT, PT, PT, 0x80, 0x0 ;  /* 0x000000000000781c */ /* 0x000fe20003f0f070 */
[----:B------:R-:W-:-:S12]  /*17230*/  NOP ;  /* 0x0000000000007918 */ /* 0x000fd80000000000 */
.L_x_4711:
        /* <DEDUP_REMOVED lines=19> */
.L_x_4874:
[----:B------:R-:W-:Y:S05]  /*17370*/  BSYNC B0 ;  /* 0x0000000000007941 */ /* 0x000fea0003800000 */
.L_x_4712:
        /* <DEDUP_REMOVED lines=16> */
.L_x_4875:
[----:B------:R-:W-:Y:S05]  /*17480*/  BSYNC B1 ;  /* 0x0000000000017941 */ /* 0x000fea0003800000 */
.L_x_4716:
        /* <DEDUP_REMOVED lines=9> */
.L_x_4719:
[----:B------:R-:W-:Y:S05]  /*17520*/  BSYNC B1 ;  /* 0x0000000000017941 */ /* 0x000fea0003800000 */
.L_x_4718:
        /* <DEDUP_REMOVED lines=14> */
.L_x_4720:
        /* <DEDUP_REMOVED lines=16> */
.L_x_4721:
        /* <DEDUP_REMOVED lines=16> */
.L_x_4722:
        /* <DEDUP_REMOVED lines=16> */
.L_x_4723:
        /* <DEDUP_REMOVED lines=16> */
.L_x_4724:
        /* <DEDUP_REMOVED lines=16> */
.L_x_4725:
        /* <DEDUP_REMOVED lines=16> */
.L_x_4726:
        /* <DEDUP_REMOVED lines=16> */
.L_x_4727:
        /* <DEDUP_REMOVED lines=11> */
.L_x_4715:
[----:B------:R-:W-:Y:S05]  /*17dc0*/  BSYNC B0 ;  /* 0x0000000000007941 */ /* 0x000fea0003800000 */
.L_x_4714:
        /* <DEDUP_REMOVED lines=51> */
.L_x_4734:
[----:B-1----:R-:W3:Y:S01]  /*18100*/  LDL R2, [R1+0x4] ;  /* 0x0000040001027983 */ /* 0x002ee20000100800 */
[----:B------:R-:W-:Y:S01]  /*18110*/  SHF.L.U32 R5, R7, 0x1f, RZ ;  /* 0x0000001f07057819 */ /* 0x000fe200000006ff */
[----:B------:R-:W1:Y:S01]  /*18120*/  S2R R3, SR_TID.X ;  /* 0x0000000000037919 */ /* 0x000e620000002100 */
[----:B------:R-:W-:Y:S01]  /*18130*/  BSSY B3, `(.L_x_4735) ;  /* 0x0000006000037945 */ /* 0x000fe20003800000 */
[----:B-1----:R-:W-:-:S04]  /*18140*/  LOP3.LUT R3, R3, 0x7f, RZ, 0xc0, !PT ;  /* 0x0000007f03037812 */ /* 0x002fc800078ec0ff */
[----:B------:R-:W-:Y:S01]  /*18150*/  ISETP.NE.AND P1, PT, R3, RZ, PT ;  /* 0x000000ff0300720c */ /* 0x000fe20003f25270 */
[----:B---3--:R-:W-:-:S04]  /*18160*/  IMAD R2, R8, 0x8, R2 ;  /* 0x0000000808027824 */ /* 0x008fc800078e0202 */
[----:B------:R-:W1:Y:S02]  /*18170*/  SYNCS.PHASECHK.TRANS64.TRYWAIT P0, [R2+URZ+0x38840], R5 ;  /* 0x03884005020075a7 */ /* 0x000e64000800017f */
[----:B-1----:R-:W-:Y:S06]  /*18180*/  @!P0 BRA `(.L_x_4736) ;  /* 0x00000054008c8947 */ /* 0x002fec0003800000 */
.L_x_4876:
[----:B------:R-:W-:Y:S05]  /*18190*/  BSYNC B3 ;  /* 0x0000000000037941 */ /* 0x000fea0003800000 */
.L_x_4735:
        /* <DEDUP_REMOVED lines=9> */
.L_x_4738:
[----:B------:R-:W-:Y:S05]  /*18230*/  BSYNC B3 ;  /* 0x0000000000037941 */ /* 0x000fea0003800000 */
.L_x_4737:
        /* <DEDUP_REMOVED lines=14> */
.L_x_4739:
        /* <DEDUP_REMOVED lines=14> */
.L_x_4877:
[----:B------:R-:W-:Y:S05]  /*18400*/  BSYNC B3 ;  /* 0x0000000000037941 */ /* 0x000fea0003800000 */
.L_x_4740:
        /* <DEDUP_REMOVED lines=11> */
.L_x_4743:
[----:B------:R-:W-:Y:S05]  /*184c0*/  BSYNC B3 ;  /* 0x0000000000037941 */ /* 0x000fea0003800000 */
.L_x_4742:
[----:B------:R-:W3:Y:S04]  /*184d0*/  LDL R4, [R1+0x4] ;  /* 0x0000040001047983 */ /* 0x000ee80000100800 */
[----:B------:R-:W3:Y:S01]  /*184e0*/  LDL R3, [R1+0xc] ;  /* 0x00000c0001037983 */ /* 0x000ee20000100800 */
[----:B------:R-:W-:Y:S01]  /*184f0*/  R2UR UR10, R7 ;  /* 0x00000000070a72ca */ /* 0x000fe200000e0000 */
[----:B------:R-:W-:Y:S01]  /*18500*/  UIADD3 UR4, UP0, UR38, 0x470, URZ ;  /* 0x0000047026047890 */ /* 0x000fe2000ff1e03f */
[----:B------:R-:W-:Y:S01]  /*18510*/  R2UR UR6, R8 ;  /* 0x00000000080672ca */ /* 0x000fe200000e0000 */
[----:B01----:R-:W-:Y:S01]  /*18520*/  VIADD R2, R2, 0x38850 ;  /* 0x0003885002027836 */ /* 0x003fe20000000000 */
[----:B------:R-:W-:Y:S01]  /*18530*/  R2UR UR7, R9 ;  /* 0x00000000090772ca */ /* 0x000fe200000e0000 */
[----:B------:R-:W-:Y:S01]  /*18540*/  UIADD3.X UR5, URZ, UR39, URZ, UP0, !UPT ;  /* 0x000000273f057290 */ /* 0x000fe200087fe43f */
[----:B------:R-:W-:Y:S01]  /*18550*/  PLOP3.LUT P0, PT, PT, PT, PT, 0x80, 0x0 ;  /* 0x000000000000781c */ /* 0x000fe20003f0f070 */
[----:B---3--:R-:W-:-:S04]  /*18560*/  IMAD R3, R3, 0x10000, R4 ;  /* 0x0001000003037824 */ /* 0x008fc800078e0204 */
[----:B------:R-:W-:-:S08]  /*18570*/  VIADD R4, R3, 0x400 ;  /* 0x0000040003047836 */ /* 0x000fd00000000000 */
.L_x_4744:
        /* <DEDUP_REMOVED lines=16> */
.L_x_4745:
        /* <DEDUP_REMOVED lines=16> */
.L_x_4746:
        /* <DEDUP_REMOVED lines=16> */
.L_x_4747:
        /* <DEDUP_REMOVED lines=16> */
.L_x_4748:
        /* <DEDUP_REMOVED lines=16> */
.L_x_4749:
        /* <DEDUP_REMOVED lines=16> */
.L_x_4750:
        /* <DEDUP_REMOVED lines=16> */
.L_x_4751:
        /* <DEDUP_REMOVED lines=11> */
.L_x_4733:
[----:B------:R-:W-:Y:S05]  /*18d30*/  BSYNC B1 ;  /* 0x0000000000017941 */ /* 0x000fea0003800000 */
.L_x_4732:
[----:B------:R-:W3:Y:S02]  /*18d40*/  LDL.LU R4, [R1+0x3c] ;  /* 0x00003c0001047983 */ /* 0x000ee40000300800 */
[----:B---3--:R-:W-:-:S07]  /*18d50*/  VIADD R0, R4, 0xfffffffd ;  /* 0xfffffffd04007836 */ /* 0x008fce0000000000 */
.L_x_4731:
[----:B------:R-:W-:Y:S05]  /*18d60*/  BSYNC B2 ;  /* 0x0000000000027941 */ /* 0x000fea0003800000 */
.L_x_4730:
[----:B------:R-:W3:Y:S01]  /*18d70*/  LDL.LU R2, [R1+0x34] ;  /* 0x0000340001027983 */ /* 0x000ee20000300800 */
[----:B------:R-:W-:-:S05]  /*18d80*/  IMAD.MOV R6, RZ, RZ, -R6 ;  /* 0x000000ffff067224 */ /* 0x000fca00078e0a06 */
[----:B---3--:R-:W-:-:S13]  /*18d90*/  ISETP.NE.AND P0, PT, R2, R6, PT ;  /* 0x000000060200720c */ /* 0x008fda0003f05270 */
[----:B------:R-:W-:Y:S05]  /*18da0*/  @!P0 BRA `(.L_x_4729) ;  /* 0x0000001c00488947 */ /* 0x000fea0003800000 */
.L_x_4792:
[----:B------:R-:W3:Y:S04]  /*18db0*/  LDL R4, [R1+0x8] ;  /* 0x0000080001047983 */ /* 0x000ee80000100800 */
[----:B------:R-:W0:Y:S04]  /*18dc0*/  LDL.LU R3, [R1+0xc] ;  /* 0x00000c0001037983 */ /* 0x000e280000300800 */
        /* <DEDUP_REMOVED lines=35> */
.L_x_4754:
[----:B0-----:R-:W3:Y:S01]  /*19000*/  LDL R2, [R1+0x4] ;  /* 0x0000040001027983 */ /* 0x001ee20000100800 */
[----:B------:R-:W0:Y:S02]  /*19010*/  S2R R3, SR_TID.X ;  /* 0x0000000000037919 */ /* 0x000e240000002100 */
[----:B0-----:R-:W-:Y:S02]  /*19020*/  LOP3.LUT R4, R3, 0x7f, RZ, 0xc0, !PT ;  /* 0x0000007f03047812 */ /* 0x001fe400078ec0ff */
[----:B------:R-:W-:Y:S01]  /*19030*/  SHF.L.U32 R3, R6, 0x1f, RZ ;  /* 0x0000001f06037819 */ /* 0x000fe200000006ff */
[----:B------:R-:W-:Y:S01]  /*19040*/  BSSY B2, `(.L_x_4755) ;  /* 0x0000005000027945 */ /* 0x000fe20003800000 */
[----:B------:R-:W-:Y:S01]  /*19050*/  ISETP.NE.AND P1, PT, R4, RZ, PT ;  /* 0x000000ff0400720c */ /* 0x000fe20003f25270 */
[----:B---3--:R-:W-:-:S04]  /*19060*/  IMAD R2, R7, 0x8, R2 ;  /* 0x0000000807027824 */ /* 0x008fc800078e0202 */
[----:B------:R-:W0:Y:S02]  /*19070*/  SYNCS.PHASECHK.TRANS64.TRYWAIT P0, [R2+URZ+0x38840], R3 ;  /* 0x03884003020075a7 */ /* 0x000e24000800017f */
[----:B0-----:R-:W-:Y:S06]  /*19080*/  @!P0 BRA `(.L_x_4756) ;  /* 0x0000004400f48947 */ /* 0x001fec0003800000 */
.L_x_4878:
[----:B------:R-:W-:Y:S05]  /*19090*/  BSYNC B2 ;  /* 0x0000000000027941 */ /* 0x000fea0003800000 */
.L_x_4755:
        /* <DEDUP_REMOVED lines=9> */
.L_x_4758:
[----:B------:R-:W-:Y:S05]  /*19130*/  BSYNC B2 ;  /* 0x0000000000027941 */ /* 0x000fea0003800000 */
.L_x_4757:
        /* <DEDUP_REMOVED lines=13> */
.L_x_4759:
        /* <DEDUP_REMOVED lines=14> */
.L_x_4879:
[----:B------:R-:W-:Y:S05]  /*192f0*/  BSYNC B2 ;  /* 0x0000000000027941 */ /* 0x000fea0003800000 */
.L_x_4760:
        /* <DEDUP_REMOVED lines=11> */
.L_x_4763:
[----:B------:R-:W-:Y:S05]  /*193b0*/  BSYNC B2 ;  /* 0x0000000000027941 */ /* 0x000fea0003800000 */
.L_x_4762:
        /* <DEDUP_REMOVED lines=10> */
.L_x_4764:
        /* <DEDUP_REMOVED lines=16> */
.L_x_4765:
        /* <DEDUP_REMOVED lines=16> */
.L_x_4766:
        /* <DEDUP_REMOVED lines=16> */
.L_x_4767:
        /* <DEDUP_REMOVED lines=16> */
.L_x_4768:
        /* <DEDUP_REMOVED lines=16> */
.L_x_4769:
        /* <DEDUP_REMOVED lines=16> */
.L_x_4770:
        /* <DEDUP_REMOVED lines=16> */
.L_x_4771:
        /* <DEDUP_REMOVED lines=11> */
.L_x_4753:
[----:B------:R-:W-:Y:S05]  /*19c10*/  BSYNC B1 ;  /* 0x0000000000017941 */ /* 0x000fea0003800000 */
.L_x_4752:
[----:B------:R-:W3:Y:S01]  /*19c20*/  LDL R5, [R1+0x8] ;  /* 0x0000080001057983 */ /* 0x000ee20000100800 */
[----:B------:R-:W-:Y:S01]  /*19c30*/  VIADD R7, R7, 0x1 ;  /* 0x0000000107077836 */ /* 0x000fe20000000000 */
[----:B------:R-:W-:Y:S04]  /*19c40*/  BSSY B1, `(.L_x_4772) ;  /* 0x00000e5000017945 */ /* 0x000fe80003800000 */
[----:B------:R-:W-:-:S04]  /*19c50*/  ISETP.NE.AND P0, PT, R7, 0x2, PT ;  /* 0x000000020700780c */ /* 0x000fc80003f05270 */
[----:B------:R-:W-:Y:S02]  /*19c60*/  SEL R2, RZ, 0x1, P0 ;  /* 0x00000001ff027807 */ /* 0x000fe40000000000 */
[----:B------:R-:W-:Y:S02]  /*19c70*/  SEL R9, R7, RZ, P0 ;  /* 0x000000ff07097207 */ /* 0x000fe40000000000 */
[----:B------:R-:W-:-:S05]  /*19c80*/  LOP3.LUT R8, R6, R2, RZ, 0x3c, !PT ;  /* 0x0000000206087212 */ /* 0x000fca00078e3cff */
[----:B------:R0:W-:Y:S04]  /*19c90*/  STL [R1+0x1c], R8 ;  /* 0x00001c0801007387 */ /* 0x0001e80000100800 */
[----:B------:R0:W-:Y:S01]  /*19ca0*/  STL [R1+0xc], R9 ;  /* 0x00000c0901007387 */ /* 0x0001e20000100800 */
[----:B---3--:R-:W-:-:S13]  /*19cb0*/  LOP3.LUT P2, RZ, R5, 0x1, RZ, 0xc0, !PT ;  /* 0x0000000105ff7812 */ /* 0x008fda000784c0ff */
[----:B0-----:R-:W-:Y:S05]  /*19cc0*/  @!P2 BRA `(.L_x_4773) ;  /* 0x0000000c0070a947 */ /* 0x001fea0003800000 */
[----:B------:R-:W-:Y:S01]  /*19cd0*/  ULDC.64 UR4, c[0x0][0x418] ;  /* 0x0001060000047ab9 */ /* 0x000fe20000000a00 */
[----:B------:R-:W-:Y:S01]  /*19ce0*/  VIADD R6, R0, 0xffffffff ;  /* 0xffffffff00067836 */ /* 0x000fe20000000000 */
        /* <DEDUP_REMOVED lines=23> */
.L_x_4774:
        /* <DEDUP_REMOVED lines=9> */
.L_x_4880:
[----:B------:R-:W-:Y:S05]  /*19ef0*/  BSYNC B2 ;  /* 0x0000000000027941 */ /* 0x000fea0003800000 */
.L_x_4775:
        /* <DEDUP_REMOVED lines=9> */
.L_x_4778:
[----:B------:R-:W-:Y:S05]  /*19f90*/  BSYNC B2 ;  /* 0x0000000000027941 */ /* 0x000fea0003800000 */
.L_x_4777:
[----:B------:R-:W3:Y:S04]  /*19fa0*/  LDL R8, [R1+0x4] ;  /* 0x0000040001087983 */ /* 0x000ee80000100800 */
        /* <DEDUP_REMOVED lines=13> */
.L_x_4779:
        /* <DEDUP_REMOVED lines=14> */
.L_x_4881:
[----:B------:R-:W-:Y:S05]  /*1a160*/  BSYNC B2 ;  /* 0x0000000000027941 */ /* 0x000fea0003800000 */
.L_x_4780:
        /* <DEDUP_REMOVED lines=11> */
.L_x_4783:
[----:B------:R-:W-:Y:S05]  /*1a220*/  BSYNC B2 ;  /* 0x0000000000027941 */ /* 0x000fea0003800000 */
.L_x_4782:
        /* <DEDUP_REMOVED lines=11> */
.L_x_4784:
        /* <DEDUP_REMOVED lines=16> */
.L_x_4785:
        /* <DEDUP_REMOVED lines=16> */
.L_x_4786:
        /* <DEDUP_REMOVED lines=16> */
.L_x_4787:
        /* <DEDUP_REMOVED lines=16> */
.L_x_4788:
        /* <DEDUP_REMOVED lines=16> */
.L_x_4789:
        /* <DEDUP_REMOVED lines=16> */
.L_x_4790:
        /* <DEDUP_REMOVED lines=16> */
.L_x_4791:
        /* <DEDUP_REMOVED lines=11> */
.L_x_4773:
[----:B------:R-:W-:Y:S05]  /*1aa90*/  BSYNC B1 ;  /* 0x0000000000017941 */ /* 0x000fea0003800000 */
.L_x_4772:
[C---:B------:R-:W-:Y:S01]  /*1aaa0*/  ISETP.GT.AND P0, PT, R0.reuse, 0x1, PT ;  /* 0x000000010000780c */ /* 0x040fe20003f04270 */
[----:B------:R-:W-:-:S12]  /*1aab0*/  VIADD R0, R0, 0xfffffffe ;  /* 0xfffffffe00007836 */ /* 0x000fd80000000000 */
[----:B------:R-:W-:Y:S05]  /*1aac0*/  @P0 BRA `(.L_x_4792) ;  /* 0xffffffe000b80947 */ /* 0x000fea000383ffff */
.L_x_4729:
[----:B------:R-:W-:Y:S05]  /*1aad0*/  BSYNC B0 ;  /* 0x0000000000007941 */ /* 0x000fea0003800000 */
.L_x_4728:
        /* <DEDUP_REMOVED lines=24> */
.L_x_4794:
[----:B------:R-:W-:Y:S05]  /*1ac60*/  BSYNC B0 ;  /* 0x0000000000007941 */ /* 0x000fea0003800000 */
.L_x_4793:
[----:B------:R-:W-:-:S05]  /*1ac70*/  SEL R0, R0, RZ, P0 ;  /* 0x000000ff00007207 */ /* 0x000fca0000000000 */
[----:B------:R3:W-:Y:S02]  /*1ac80*/  STL [R1+0xc], R0 ;  /* 0x00000c0001007387 */ /* 0x0007e40000100800 */
.L_x_4690:
[----:B------:R-:W-:Y:S05]  /*1ac90*/  BSYNC B7 ;  /* 0x0000000000077941 */ /* 0x000fea0003800000 */
.L_x_4688:
        /* <DEDUP_REMOVED lines=13> */
.L_x_4795:
        /* <DEDUP_REMOVED lines=36> */
.L_x_4891:
[----:B------:R-:W-:Y:S02]  /*1afb0*/  ULDC UR4, c[0x0][0xd38] ;  /* 0x00034e0000047ab9 */ /* 0x000fe40000000800 */
[----:B------:R-:W-:-:S04]  /*1afc0*/  IMAD.U32 R16, RZ, RZ, UR4 ;  /* 0x00000004ff107e24 */ /* 0x000fc8000f8e00ff */
[----:B-1----:R-:W-:-:S04]  /*1afd0*/  IMAD R6, R6, R16, RZ ;  /* 0x0000001006067224 */ /* 0x002fc800078e02ff */
[----:B------:R-:W-:-:S05]  /*1afe0*/  IMAD.IADD R4, R4, 0x1, R6 ;  /* 0x0000000104047824 */ /* 0x000fca00078e0206 */
[----:B------:R-:W-:-:S13]  /*1aff0*/  ISETP.GT.AND P6, PT, R4, R0, PT ;  /* 0x000000000400720c */ /* 0x000fda0003fc4270 */
[----:B------:R-:W-:Y:S05]  /*1b000*/  @P6 BRA `(.L_x_4798) ;  /* 0x00000000009c6947 */ /* 0x000fea0003800000 */
.L_x_4803:
        /* <DEDUP_REMOVED lines=14> */
.L_x_4801:
[----:B------:R-:W-:Y:S05]  /*1b0f0*/  BSYNC B0 ;  /* 0x0000000000007941 */ /* 0x000fea0003800000 */
.L_x_4800:
        /* <DEDUP_REMOVED lines=18> */
.L_x_4899:
[----:B------:R-:W-:Y:S02]  /*1b220*/  ULDC UR4, c[0x0][0xd38] ;  /* 0x00034e0000047ab9 */ /* 0x000fe40000000800 */
[----:B------:R-:W-:-:S04]  /*1b230*/  IMAD.U32 R16, RZ, RZ, UR4 ;  /* 0x00000004ff107e24 */ /* 0x000fc8000f8e00ff */
[----:B-1----:R-:W-:-:S04]  /*1b240*/  IMAD R6, R6, R16, RZ ;  /* 0x0000001006067224 */ /* 0x002fc800078e02ff */
[----:B------:R-:W-:-:S05]  /*1b250*/  IMAD.IADD R4, R6, 0x1, R4 ;  /* 0x0000000106047824 */ /* 0x000fca00078e0204 */
[----:B------:R-:W-:-:S13]  /*1b260*/  ISETP.GT.AND P6, PT, R4, R0, PT ;  /* 0x000000000400720c */ /* 0x000fda0003fc4270 */
[----:B------:R-:W-:Y:S05]  /*1b270*/  @!P6 BRA `(.L_x_4803) ;  /* 0xfffffffc0064e947 */ /* 0x000fea000383ffff */
.L_x_4798:
        /* <DEDUP_REMOVED lines=8> */
.L_x_4903:
[----:B------:R-:W-:Y:S01]  /*1b300*/  ISETP.NE.AND P0, PT, R5, RZ, PT ;  /* 0x000000ff0500720c */ /* 0x000fe20003f05270 */
[----:B-1----:R-:W-:-:S12]  /*1b310*/  IMAD.MOV.U32 R3, RZ, RZ, RZ ;  /* 0x000000ffff037224 */ /* 0x002fd800078e00ff */
[----:B------:R-:W-:Y:S05]  /*1b320*/  @!P0 BRA `(.L_x_4805) ;  /* 0x0000000000148947 */ /* 0x000fea0003800000 */
[----:B------:R-:W-:Y:S01]  /*1b330*/  UMOV UR4, 0xffffffff ;  /* 0xffffffff00047882 */ /* 0x000fe20000000000 */
[----:B------:R-:W-:Y:S02]  /*1b340*/  VIADD R12, R4, 0xffffffff ;  /* 0xffffffff040c7836 */ /* 0x000fe40000000000 */
[----:B------:R-:W-:Y:S05]  /*1b350*/  BRA.DIV UR4, `(.L_x_4806) ;  /* 0x0000002e04ec7947 */ /* 0x000fea000b800000 */
[----:B0-----:R0:W1:Y:S02]  /*1b360*/  SHFL.IDX PT, R2, R2, R12, 0x1f ;  /* 0x00001f0c02027589 */ /* 0x00106400000e0000 */
.L_x_4906:
[----:B-1----:R-:W-:-:S07]  /*1b370*/  IMAD.MOV.U32 R3, RZ, RZ, R2 ;  /* 0x000000ffff037224 */ /* 0x002fce00078e0002 */
.L_x_4805:
[----:B---3--:R-:W-:Y:S01]  /*1b380*/  IABS R5, R17 ;  /* 0x0000001100057213 */ /* 0x008fe20000000000 */
[----:B------:R-:W-:Y:S02]  /*1b390*/  IMAD R16, R3, R16, R6 ;  /* 0x0000001003107224 */ /* 0x000fe400078e0206 */
[----:B------:R-:W-:Y:S01]  /*1b3a0*/  IMAD.IADD R19, R4, 0x1, R19 ;  /* 0x0000000104137824 */ /* 0x000fe200078e0213 */
[----:B0-----:R-:W0:Y:S01]  /*1b3b0*/  I2F.RP R2, R5 ;  /* 0x0000000500027306 */ /* 0x001e220000209400 */
[----:B------:R-:W-:-:S07]  /*1b3c0*/  IMAD.IADD R0, R0, 0x1, -R16 ;  /* 0x0000000100007824 */ /* 0x000fce00078e0a10 */
        /* <DEDUP_REMOVED lines=26> */
.L_x_4799:
[----:B------:R-:W-:Y:S01]  /*1b570*/  UMOV UR4, URZ ;  /* 0x0000003f00047c82 */ /* 0x000fe20008000000 */
[----:B------:R-:W-:Y:S01]  /*1b580*/  UMOV UR5, URZ ;  /* 0x0000003f00057c82 */ /* 0x000fe20008000000 */
[----:B------:R-:W-:Y:S01]  /*1b590*/  ULDC UR6, c[0x0][0xd3c] ;  /* 0x00034f0000067ab9 */ /* 0x000fe20000000800 */
[----:B------:R-:W-:Y:S02]  /*1b5a0*/  IMAD.MOV.U32 R16, RZ, RZ, R0 ;  /* 0x000000ffff107224 */ /* 0x000fe400078e0000 */
[----:B------:R-:W-:Y:S02]  /*1b5b0*/  IMAD.U32 R17, RZ, RZ, UR4 ;  /* 0x00000004ff117e24 */ /* 0x000fe4000f8e00ff */
[----:B------:R-:W-:Y:S02]  /*1b5c0*/  IMAD.U32 R18, RZ, RZ, UR5 ;  /* 0x00000005ff127e24 */ /* 0x000fe4000f8e00ff */
[----:B------:R-:W-:-:S07]  /*1b5d0*/  IMAD.U32 R19, RZ, RZ, UR6 ;  /* 0x00000006ff137e24 */ /* 0x000fce000f8e00ff */
.L_x_4807:
[----:B------:R1:W3:Y:S01]  /*1b5e0*/  LDL R3, [R1+0x4] ;  /* 0x0000040001037983 */ /* 0x0002e20000100800 */
[----:B------:R-:W4:Y:S01]  /*1b5f0*/  S2R R0, SR_TID.X ;  /* 0x0000000000007919 */ /* 0x000f220000002100 */
[----:B------:R-:W-:Y:S05]  /*1b600*/  WARPSYNC.ALL ;  /* 0x0000000000007948 */ /* 0x000fea0003800000 */
[----:B----4-:R-:W-:Y:S01]  /*1b610*/  LOP3.LUT R0, R0, 0x1f, RZ, 0xc0, !PT ;  /* 0x0000001f00007812 */ /* 0x010fe200078ec0ff */
[----:B------:R-:W-:Y:S03]  /*1b620*/  BAR.SYNC.DEFER_BLOCKING 0x4, 0x180 ;  /* 0x0106000000007b1d */ /* 0x000fe60000010000 */
[----:B------:R-:W-:-:S13]  /*1b630*/  ISETP.NE.AND P0, PT, R0, RZ, PT ;  /* 0x000000ff0000720c */ /* 0x000fda0003f05270 */
[----:B------:R-:W3:Y:S01]  /*1b640*/  @!P0 S2R R0, SR_CgaCtaId ;  /* 0x0000000000008919 */ /* 0x000ee20000008800 */
[----:B0-----:R-:W-:-:S04]  /*1b650*/  @!P0 MOV R2, 0x400 ;  /* 0x0000040000028802 */ /* 0x001fc80000000f00 */
[----:B---3--:R-:W-:-:S05]  /*1b660*/  @!P0 LEA R3, R0, R2, 0x18 ;  /* 0x0000000200038211 */ /* 0x008fca00078ec0ff */
[----:B------:R1:W-:Y:S04]  /*1b670*/  @!P0 STS.128 [R3+0x388d0], R16 ;  /* 0x0388d01003008388 */ /* 0x0003e80000000c00 */
[----:B------:R1:W-:Y:S01]  /*1b680*/  @!P0 STL [R1+0x4], R3 ;  /* 0x0000040301008387 */ /* 0x0003e20000100800 */
[----:B------:R-:W-:Y:S06]  /*1b690*/  BAR.ARV 0x5, 0x180 ;  /* 0x0146000000007b1d */ /* 0x000fec0000002000 */
.L_x_4796:
[----:B------:R-:W-:Y:S02]  /*1b6a0*/  ULDC UR4, c[0x0][0xd3c] ;  /* 0x00034f0000047ab9 */ /* 0x000fe40000000800 */
[----:B----4-:R-:W-:-:S13]  /*1b6b0*/  ISETP.GE.AND P0, PT, R19, UR4, PT ;  /* 0x0000000413007c0c */ /* 0x010fda000bf06270 */
[----:B------:R-:W-:Y:S05]  /*1b6c0*/  @!P0 BRA `(.L_x_4808) ;  /* 0xffffff7400108947 */ /* 0x000fea000383ffff */
[----:B------:R-:W-:Y:S05]  /*1b6d0*/  BSYNC B8 ;  /* 0x0000000000087941 */ /* 0x000fea0003800000 */
.L_x_4638:
[----:B---3--:R-:W3:Y:S01]  /*1b6e0*/  LDL.LU R0, [R1+0x60] ;  /* 0x0000600001007983 */ /* 0x008ee20000300800 */
[----:B------:R-:W-:Y:S01]  /*1b6f0*/  BSSY B0, `(.L_x_4809) ;  /* 0x000000b000007945 */ /* 0x000fe20003800000 */
[----:B------:R-:W4:Y:S01]  /*1b700*/  S2R R5, SR_CgaCtaId ;  /* 0x0000000000057919 */ /* 0x000f220000008800 */
[----:B---3--:R-:W-:-:S05]  /*1b710*/  VIADD R0, R0, 0x1 ;  /* 0x0000000100007836 */ /* 0x008fca0000000000 */
[----:B0-----:R-:W-:-:S04]  /*1b720*/  LEA.HI R2, R0, R0, RZ, 0x1 ;  /* 0x0000000000027211 */ /* 0x001fc800078f08ff */
[----:B-1----:R-:W-:-:S05]  /*1b730*/  LOP3.LUT R3, R2, 0xfffffffe, RZ, 0xc0, !PT ;  /* 0xfffffffe02037812 */ /* 0x002fca00078ec0ff */
[----:B------:R-:W-:Y:S01]  /*1b740*/  IMAD.IADD R3, R0, 0x1, -R3 ;  /* 0x0000000100037824 */ /* 0x000fe200078e0a03 */
[----:B------:R-:W-:-:S04]  /*1b750*/  MOV R0, 0x400 ;  /* 0x0000040000007802 */ /* 0x000fc80000000f00 */
[----:B----4-:R-:W-:Y:S02]  /*1b760*/  LEA R0, R5, R0, 0x18 ;  /* 0x0000000005007211 */ /* 0x010fe400078ec0ff */
[----:B------:R-:W-:-:S04]  /*1b770*/  SHF.L.U32 R3, R3, 0x1f, RZ ;  /* 0x0000001f03037819 */ /* 0x000fc800000006ff */
[----:B------:R-:W0:Y:S02]  /*1b780*/  SYNCS.PHASECHK.TRANS64.TRYWAIT P0, [R0+URZ+0x38820], R3 ;  /* 0x03882003000075a7 */ /* 0x000e24000800017f */
[----:B0-----:R-:W-:Y:S05]  /*1b790*/  @!P0 BRA `(.L_x_4810) ;  /* 0x0000002c00048947 */ /* 0x001fea0003800000 */
.L_x_4907:
[----:B------:R-:W-:Y:S05]  /*1b7a0*/  BSYNC B0 ;  /* 0x0000000000007941 */ /* 0x000fea0003800000 */
.L_x_4809:
[----:B------:R-:W-:-:S03]  /*1b7b0*/  UMOV UR4, 0xffffffff ;  /* 0xffffffff00047882 */ /* 0x000fc60000000000 */
[----:B------:R-:W-:Y:S05]  /*1b7c0*/  BRA.DIV UR4, `(.L_x_4811) ;  /* 0x0000002e040c7947 */ /* 0x000fea000b800000 */
[----:B------:R-:W1:Y:S02]  /*1b7d0*/  S2R R2, SR_TID.X ;  /* 0x0000000000027919 */ /* 0x000e640000002100 */
[----:B-1----:R-:W-:-:S04]  /*1b7e0*/  SHF.R.U32.HI R2, RZ, 0x5, R2 ;  /* 0x00000005ff027819 */ /* 0x002fc80000011602 */
[----:B------:R-:W-:-:S05]  /*1b7f0*/  LOP3.LUT R2, R2, 0x3, RZ, 0xc0, !PT ;  /* 0x0000000302027812 */ /* 0x000fca00078ec0ff */
[----:B------:R1:W3:Y:S02]  /*1b800*/  SHFL.IDX PT, R14, R2, RZ, 0x1f ;  /* 0x00001fff020e7589 */ /* 0x0002e400000e0000 */
.L_x_4910:
[----:B---3--:R-:W-:-:S13]  /*1b810*/  ISETP.NE.AND P0, PT, R14, RZ, PT ;  /* 0x000000ff0e00720c */ /* 0x008fda0003f05270 */
[----:B------:R-:W-:Y:S05]  /*1b820*/  @P0 BRA `(.L_x_4515) ;  /* 0x0000000000940947 */ /* 0x000fea0003800000 */
[----:B------:R-:W-:-:S03]  /*1b830*/  UMOV UR4, 0xffffffff ;  /* 0xffffffff00047882 */ /* 0x000fc60000000000 */
[----:B------:R-:W-:Y:S05]  /*1b840*/  BRA.DIV UR4, `(.L_x_4812) ;  /* 0x0000002e04207947 */ /* 0x000fea000b800000 */
[----:B------:R-:W-:-:S13]  /*1b850*/  ELECT P6, URZ, PT ;  /* 0x00000000003f782f */ /* 0x000fda00038c0000 */
.L_x_4913:
[----:B------:R-:W-:Y:S05]  /*1b860*/  @!P6 BRA `(.L_x_4515) ;  /* 0x000000000084e947 */ /* 0x000fea0003800000 */
[----:B-1----:R-:W3:Y:S02]  /*1b870*/  LDL.LU R2, [R1+0x70] ;  /* 0x0000700001027983 */ /* 0x002ee40000300800 */
[----:B---3--:R-:W-:-:S04]  /*1b880*/  LOP3.LUT R2, R2, 0x2, RZ, 0xfc, !PT ;  /* 0x0000000202027812 */ /* 0x008fc800078efcff */
[----:B------:R-:W-:-:S13]  /*1b890*/  ISETP.NE.AND P2, PT, R2, 0x3, PT ;  /* 0x000000030200780c */ /* 0x000fda0003f45270 */
[----:B------:R-:W-:Y:S05]  /*1b8a0*/  @!P2 BRA `(.L_x_4813) ;  /* 0x000000000004a947 */ /* 0x000fea0003800000 */
[----:B------:R-:W-:Y:S01]  /*1b8b0*/  BPT.TRAP 0x1 ;  /* 0x000000040000795c */ /* 0x000fe20000300000 */
.L_x_4813:
[----:B0-----:R-:W3:Y:S04]  /*1b8c0*/  LDL R3, [R1+0xc] ;  /* 0x00000c0001037983 */ /* 0x001ee80000100800 */
[----:B------:R-:W4:Y:S01]  /*1b8d0*/  LDL.LU R7, [R1+0x1c] ;  /* 0x00001c0001077983 */ /* 0x000f220000300800 */
[----:B------:R-:W-:-:S04]  /*1b8e0*/  VIADD R2, R0, 0x38840 ;  /* 0x0003884000027836 */ /* 0x000fc80000000000 */
[C---:B---3--:R-:W-:Y:S02]  /*1b8f0*/  IMAD R6, R3.reuse, 0x8, R2 ;  /* 0x0000000803067824 */ /* 0x048fe400078e0202 */
[----:B------:R-:W-:Y:S01]  /*1b900*/  VIADD R3, R3, 0x1 ;  /* 0x0000000103037836 */ /* 0x000fe20000000000 */
[----:B----4-:R-:W-:-:S04]  /*1b910*/  SHF.L.U32 R5, R7, 0x1f, RZ ;  /* 0x0000001f07057819 */ /* 0x010fc800000006ff */
        /* <DEDUP_REMOVED lines=8> */
.L_x_4914:
[----:B------:R-:W1:Y:S02]  /*1b9a0*/  SYNCS.PHASECHK.TRANS64.TRYWAIT P0, [R7+URZ], R2 ;  /* 0x00000002070075a7 */ /* 0x000e64000800017f */
[----:B-1----:R-:W-:Y:S05]  /*1b9b0*/  @!P0 BRA `(.L_x_4815) ;  /* 0x0000002800f88947 */ /* 0x002fea0003800000 */
.L_x_4915:
[----:B------:R-:W-:Y:S05]  /*1b9c0*/  @!P2 BRA `(.L_x_4816) ;  /* 0x000000000004a947 */ /* 0x000fea0003800000 */
[----:B------:R-:W-:Y:S01]  /*1b9d0*/  BPT.TRAP 0x1 ;  /* 0x000000040000795c */ /* 0x000fe20000300000 */
.L_x_4816:
[----:B------:R-:W3:Y:S01]  /*1b9e0*/  LDL.LU R4, [R1+0xc] ;  /* 0x00000c0001047983 */ /* 0x000ee20000300800 */
[----:B------:R-:W-:-:S04]  /*1b9f0*/  VIADD R0, R0, 0x38860 ;  /* 0x0003886000007836 */ /* 0x000fc80000000000 */
[----:B---3--:R-:W-:-:S04]  /*1ba00*/  IMAD R4, R4, 0x8, R0 ;  /* 0x0000000804047824 */ /* 0x008fc800078e0200 */
[----:B------:R-:W3:Y:S02]  /*1ba10*/  SYNCS.PHASECHK.TRANS64.TRYWAIT P0, [R4+URZ], R5 ;  /* 0x00000005040075a7 */ /* 0x000ee4000800017f */
[----:B---3--:R-:W-:Y:S05]  /*1ba20*/  @!P0 BRA `(.L_x_4817) ;  /* 0x0000002800f08947 */ /* 0x008fea0003800000 */
.L_x_4916:
[----:B------:R-:W-:-:S07]  /*1ba30*/  IMAD R3, R3, 0x8, R0 ;  /* 0x0000000803037824 */ /* 0x000fce00078e0200 */
.L_x_4818:
[----:B----4-:R4:W0:Y:S02]  /*1ba40*/  SYNCS.PHASECHK.TRANS64.TRYWAIT P0, [R3+URZ], R2 ;  /* 0x00000002030075a7 */ /* 0x010824000800017f */
[----:B0-----:R-:W-:Y:S05]  /*1ba50*/  @!P0 NANOSLEEP.SYNCS 0x989680 ;  /* 0x009896800000895d */ /* 0x001fea0003900000 */
[----:B------:R-:W0:Y:S02]  /*1ba60*/  @!P0 SYNCS.PHASECHK.TRANS64 P0, [R3+URZ], R2 ;  /* 0x00000002030085a7 */ /* 0x000e24000800007f */
[----:B0-----:R-:W-:Y:S05]  /*1ba70*/  @!P0 BRA `(.L_x_4818) ;  /* 0xfffffffc00f08947 */ /* 0x001fea000383ffff */
.L_x_4515:
[----:B------:R-:W-:Y:S05]  /*1ba80*/  BSYNC B9 ;  /* 0x0000000000097941 */ /* 0x000fea0003800000 */
.L_x_4512:
[----:B------:R-:W-:Y:S05]  /*1ba90*/  EXIT ;  /* 0x000000000000794d */ /* 0x000fea0003800000 */
.L_x_4531:
[----:B0-----:R0:W1:Y:S02]  /*1baa0*/  SYNCS.PHASECHK.TRANS64.TRYWAIT P5, [R66+URZ+0x38890], R75 ;  /* 0x0388904b420075a7 */ /* 0x00106400080a017f */
[----:B-1----:R-:W-:Y:S05]  /*1bab0*/  @!P5 NANOSLEEP.SYNCS 0x989680 ;  /* 0x009896800000d95d */ /* 0x002fea0003900000 */
[----:B------:R-:W1:Y:S02]  /*1bac0*/  @!P5 SYNCS.PHASECHK.TRANS64 P5, [R66+URZ+0x38890], R75 ;  /* 0x0388904b4200d5a7 */ /* 0x000e6400080a007f */
[----:B-1----:R-:W-:Y:S05]  /*1bad0*/  @!P5 BRA `(.L_x_4531) ;  /* 0xfffffffc00f0d947 */ /* 0x002fea000383ffff */
[----:B------:R-:W-:Y:S05]  /*1bae0*/  BRA `(.L_x_4819) ;  /* 0xfffffe6800f87947 */ /* 0x000fea000383ffff */
.L_x_4541:
[----:B-1----:R1:W2:Y:S02]  /*1baf0*/  SYNCS.PHASECHK.TRANS64.TRYWAIT P5, [R66+URZ+0x38890], R75 ;  /* 0x0388904b420075a7 */ /* 0x0022a400080a017f */
[----:B--2---:R-:W-:Y:S05]  /*1bb00*/  @!P5 NANOSLEEP.SYNCS 0x989680 ;  /* 0x009896800000d95d */ /* 0x004fea0003900000 */
[----:B------:R-:W2:Y:S02]  /*1bb10*/  @!P5 SYNCS.PHASECHK.TRANS64 P5, [R66+URZ+0x38890], R75 ;  /* 0x0388904b4200d5a7 */ /* 0x000ea400080a007f */
[----:B--2---:R-:W-:Y:S05]  /*1bb20*/  @!P5 BRA `(.L_x_4541) ;  /* 0xfffffffc00f0d947 */ /* 0x004fea000383ffff */
[----:B------:R-:W-:Y:S05]  /*1bb30*/  BRA `(.L_x_4820) ;  /* 0xfffffe7400507947 */ /* 0x000fea000383ffff */
.L_x_4546:
[----:B0-----:R0:W1:Y:S02]  /*1bb40*/  SYNCS.PHASECHK.TRANS64.TRYWAIT P5, [R66+URZ+0x38890], R75 ;  /* 0x0388904b420075a7 */ /* 0x00106400080a017f */
[----:B-1----:R-:W-:Y:S05]  /*1bb50*/  @!P5 NANOSLEEP.SYNCS 0x989680 ;  /* 0x009896800000d95d */ /* 0x002fea0003900000 */
[----:B------:R-:W1:Y:S02]  /*1bb60*/  @!P5 SYNCS.PHASECHK.TRANS64 P5, [R66+URZ+0x38890], R75 ;  /* 0x0388904b4200d5a7 */ /* 0x000e6400080a007f */
[----:B-1----:R-:W-:Y:S05]  /*1bb70*/  @!P5 BRA `(.L_x_4546) ;  /* 0xfffffffc00f0d947 */ /* 0x002fea000383ffff */
[----:B------:R-:W-:Y:S05]  /*1bb80*/  BRA `(.L_x_4821) ;  /* 0xfffffe7c00647947 */ /* 0x000fea000383ffff */
.L_x_4550:
[----:B------:R0:W0:Y:S02]  /*1bb90*/  SYNCS.PHASECHK.TRANS64.TRYWAIT P0, [R66+URZ+0x388b0], R75 ;  /* 0x0388b04b420075a7 */ /* 0x000024000800017f */
[----:B0-----:R-:W-:Y:S05]  /*1bba0*/  @!P0 NANOSLEEP.SYNCS 0x989680 ;  /* 0x009896800000895d */ /* 0x001fea0003900000 */
[----:B------:R-:W0:Y:S02]  /*1bbb0*/  @!P0 SYNCS.PHASECHK.TRANS64 P0, [R66+URZ+0x388b0], R75 ;  /* 0x0388b04b420085a7 */ /* 0x000e24000800007f */
[----:B0-----:R-:W-:Y:S05]  /*1bbc0*/  @!P0 BRA `(.L_x_4550) ;  /* 0xfffffffc00f08947 */ /* 0x001fea000383ffff */
[----:B------:R-:W-:Y:S05]  /*1bbd0*/  BRA `(.L_x_4822) ;  /* 0xfffffe7c00dc7947 */ /* 0x000fea000383ffff */
.L_x_4573:
[----:B------:R-:W-:Y:S01]  /*1bbe0*/  BSSY B1, `(.L_x_4823) ;  /* 0x0000008000017945 */ /* 0x000fe20003800000 */
[----:B------:R-:W-:Y:S02]  /*1bbf0*/  IMAD.MOV.U32 R13, RZ, RZ, R27 ;  /* 0x000000ffff0d7224 */ /* 0x000fe400078e001b */
[----:B------:R-:W-:Y:S02]  /*1bc00*/  IMAD.MOV.U32 R12, RZ, RZ, RZ ;  /* 0x000000ffff0c7224 */ /* 0x000fe400078e00ff */
[----:B------:R-:W-:Y:S02]  /*1bc10*/  IMAD.MOV.U32 R11, RZ, RZ, 0x1c1f ;  /* 0x00001c1fff0b7424 */ /* 0x000fe400078e00ff */
[----:B------:R-:W-:-:S07]  /*1bc20*/  IMAD.MOV.U32 R15, RZ, RZ, -0x1 ;  /* 0xffffffffff0f7424 */ /* 0x000fce00078e00ff */
[----:B0-----:R-:W-:Y:S05]  /*1bc30*/  WARPSYNC.COLLECTIVE R15, `(.L_x_4824) ;  /* 0x000000000f087348 */ /* 0x001fea0003c00000 */
[----:B------:R1:W2:Y:S02]  /*1bc40*/  SHFL.IDX P6, R14, R13, R12, R11 ;  /* 0x0000000c0d0e7389 */ /* 0x0002a400000c000b */
[----:B012---:R-:W-:Y:S01]  /*1bc50*/  ENDCOLLECTIVE ;  /* 0x000000000000791b */ /* 0x007fe20003800000 */
.L_x_4824:
[----:B------:R-:W-:Y:S05]  /*1bc60*/  BSYNC B1 ;  /* 0x0000000000017941 */ /* 0x000fea0003800000 */
.L_x_4823:
        /* <DEDUP_REMOVED lines=8> */
.L_x_4825:
[----:B------:R-:W-:Y:S02]  /*1bcf0*/  IMAD.MOV.U32 R13, RZ, RZ, R29 ;  /* 0x000000ffff0d7224 */ /* 0x000fe400078e001d */
[----:B------:R-:W-:-:S07]  /*1bd00*/  IMAD.MOV.U32 R3, RZ, RZ, R14 ;  /* 0x000000ffff037224 */ /* 0x000fce00078e000e */
[----:B------:R-:W-:Y:S05]  /*1bd10*/  WARPSYNC.COLLECTIVE R15, `(.L_x_4826) ;  /* 0x000000000f087348 */ /* 0x000fea0003c00000 */
[----:B------:R0:W1:Y:S02]  /*1bd20*/  SHFL.IDX P6, R14, R13, R12, R11 ;  /* 0x0000000c0d0e7389 */ /* 0x00006400000c000b */
[----:B01----:R-:W-:Y:S01]  /*1bd30*/  ENDCOLLECTIVE ;  /* 0x000000000000791b */ /* 0x003fe20003800000 */
.L_x_4826:
[----:B------:R-:W-:Y:S02]  /*1bd40*/  IMAD.MOV.U32 R13, RZ, RZ, R28 ;  /* 0x000000ffff0d7224 */ /* 0x000fe400078e001c */
[----:B------:R-:W-:-:S07]  /*1bd50*/  IMAD.MOV.U32 R4, RZ, RZ, R14 ;  /* 0x000000ffff047224 */ /* 0x000fce00078e000e */
[----:B------:R-:W-:Y:S05]  /*1bd60*/  WARPSYNC.COLLECTIVE R15, `(.L_x_4827) ;  /* 0x000000000f087348 */ /* 0x000fea0003c00000 */
[----:B------:R0:W1:Y:S02]  /*1bd70*/  SHFL.IDX P6, R14, R13, R12, R11 ;  /* 0x0000000c0d0e7389 */ /* 0x00006400000c000b */
[----:B01----:R-:W-:Y:S01]  /*1bd80*/  ENDCOLLECTIVE ;  /* 0x000000000000791b */ /* 0x003fe20003800000 */
.L_x_4827:
[----:B------:R-:W-:Y:S05]  /*1bd90*/  BRA `(.L_x_4828) ;  /* 0xfffffea800147947 */ /* 0x000fea000383ffff */
.L_x_4577:
[----:B0-----:R0:W1:Y:S02]  /*1bda0*/  SYNCS.PHASECHK.TRANS64.TRYWAIT P0, [R2+URZ+0x38800], R13 ;  /* 0x0388000d020075a7 */ /* 0x001064000800017f */
[----:B-1----:R-:W-:Y:S05]  /*1bdb0*/  @!P0 NANOSLEEP.SYNCS 0x989680 ;  /* 0x009896800000895d */ /* 0x002fea0003900000 */
[----:B------:R-:W1:Y:S02]  /*1bdc0*/  @!P0 SYNCS.PHASECHK.TRANS64 P0, [R2+URZ+0x38800], R13 ;  /* 0x0388000d020085a7 */ /* 0x000e64000800007f */
[----:B-1----:R-:W-:Y:S05]  /*1bdd0*/  @!P0 BRA `(.L_x_4577) ;  /* 0xfffffffc00f08947 */ /* 0x002fea000383ffff */
[----:B------:R-:W-:Y:S05]  /*1bde0*/  BRA `(.L_x_4829) ;  /* 0xfffffeac00287947 */ /* 0x000fea000383ffff */
.L_x_4585:
        /* <DEDUP_REMOVED lines=8> */
.L_x_4831:
[----:B------:R-:W-:Y:S05]  /*1be70*/  BSYNC B1 ;  /* 0x0000000000017941 */ /* 0x000fea0003800000 */
.L_x_4830:
        /* <DEDUP_REMOVED lines=8> */
.L_x_4832:
[----:B------:R-:W-:Y:S02]  /*1bf00*/  IMAD.MOV.U32 R21, RZ, RZ, R3 ;  /* 0x000000ffff157224 */ /* 0x000fe400078e0003 */
[----:B------:R-:W-:Y:S02]  /*1bf10*/  IMAD.MOV.U32 R13, RZ, RZ, R29 ;  /* 0x000000ffff0d7224 */ /* 0x000fe400078e001d */
[----:B------:R-:W-:-:S07]  /*1bf20*/  IMAD.MOV.U32 R0, RZ, RZ, R14 ;  /* 0x000000ffff007224 */ /* 0x000fce00078e000e */
[----:B------:R-:W-:Y:S05]  /*1bf30*/  WARPSYNC.COLLECTIVE R15, `(.L_x_4833) ;  /* 0x000000000f087348 */ /* 0x000fea0003c00000 */
[----:B------:R0:W1:Y:S02]  /*1bf40*/  SHFL.IDX P6, R14, R13, R12, R11 ;  /* 0x0000000c0d0e7389 */ /* 0x00006400000c000b */
[----:B01----:R-:W-:Y:S01]  /*1bf50*/  ENDCOLLECTIVE ;  /* 0x000000000000791b */ /* 0x003fe20003800000 */
.L_x_4833:
[----:B------:R-:W-:Y:S02]  /*1bf60*/  IMAD.MOV.U32 R20, RZ, RZ, R0 ;  /* 0x000000ffff147224 */ /* 0x000fe400078e0000 */
[----:B------:R-:W-:Y:S02]  /*1bf70*/  IMAD.MOV.U32 R13, RZ, RZ, R28 ;  /* 0x000000ffff0d7224 */ /* 0x000fe400078e001c */
[----:B------:R-:W-:-:S07]  /*1bf80*/  IMAD.MOV.U32 R5, RZ, RZ, R14 ;  /* 0x000000ffff057224 */ /* 0x000fce00078e000e */
[----:B------:R-:W-:Y:S05]  /*1bf90*/  WARPSYNC.COLLECTIVE R15, `(.L_x_4834) ;  /* 0x000000000f087348 */ /* 0x000fea0003c00000 */
[----:B------:R0:W1:Y:S02]  /*1bfa0*/  SHFL.IDX P6, R14, R13, R12, R11 ;  /* 0x0000000c0d0e7389 */ /* 0x00006400000c000b */
[----:B01----:R-:W-:Y:S01]  /*1bfb0*/  ENDCOLLECTIVE ;  /* 0x000000000000791b */ /* 0x003fe20003800000 */
.L_x_4834:
[----:B------:R-:W-:Y:S05]  /*1bfc0*/  BRA `(.L_x_4835) ;  /* 0xfffffeb400887947 */ /* 0x000fea000383ffff */
.L_x_4589:
[----:B0-----:R0:W1:Y:S02]  /*1bfd0*/  SYNCS.PHASECHK.TRANS64.TRYWAIT P1, [R2+URZ+0x38800], R3 ;  /* 0x03880003020075a7 */ /* 0x001064000802017f */
[----:B-1----:R-:W-:Y:S05]  /*1bfe0*/  @!P1 NANOSLEEP.SYNCS 0x989680 ;  /* 0x009896800000995d */ /* 0x002fea0003900000 */
[----:B------:R-:W1:Y:S02]  /*1bff0*/  @!P1 SYNCS.PHASECHK.TRANS64 P1, [R2+URZ+0x38800], R3 ;  /* 0x03880003020095a7 */ /* 0x000e64000802007f */
[----:B-1----:R-:W-:Y:S05]  /*1c000*/  @!P1 BRA `(.L_x_4589) ;  /* 0xfffffffc00f09947 */ /* 0x002fea000383ffff */
[----:B------:R-:W-:Y:S05]  /*1c010*/  BRA `(.L_x_4836) ;  /* 0xfffffeb800587947 */ /* 0x000fea000383ffff */
.L_x_4595:
[----:B0-----:R0:W1:Y:S02]  /*1c020*/  SYNCS.PHASECHK.TRANS64.TRYWAIT P1, [R20+URZ+0x38830], R13 ;  /* 0x0388300d140075a7 */ /* 0x001064000802017f */
[----:B-1----:R-:W-:Y:S05]  /*1c030*/  @!P1 NANOSLEEP.SYNCS 0x989680 ;  /* 0x009896800000995d */ /* 0x002fea0003900000 */
[----:B------:R-:W1:Y:S02]  /*1c040*/  @!P1 SYNCS.PHASECHK.TRANS64 P1, [R20+URZ+0x38830], R13 ;  /* 0x0388300d140095a7 */ /* 0x000e64000802007f */
[----:B-1----:R-:W-:Y:S05]  /*1c050*/  @!P1 BRA `(.L_x_4595) ;  /* 0xfffffffc00f09947 */ /* 0x002fea000383ffff */
[----:B------:R-:W-:Y:S05]  /*1c060*/  BRA `(.L_x_4594) ;  /* 0xfffffec400607947 */ /* 0x000fea000383ffff */
.L_x_4597:
[----:B-1----:R1:W2:Y:S02]  /*1c070*/  SYNCS.PHASECHK.TRANS64.TRYWAIT P1, [R2+URZ+0x38810], R11 ;  /* 0x0388100b020075a7 */ /* 0x0022a4000802017f */
[----:B--2---:R-:W-:Y:S05]  /*1c080*/  @!P1 NANOSLEEP.SYNCS 0x989680 ;  /* 0x009896800000995d */ /* 0x004fea0003900000 */
[----:B------:R-:W2:Y:S02]  /*1c090*/  @!P1 SYNCS.PHASECHK.TRANS64 P1, [R2+URZ+0x38810], R11 ;  /* 0x0388100b020095a7 */ /* 0x000ea4000802007f */
[----:B--2---:R-:W-:Y:S05]  /*1c0a0*/  @!P1 BRA `(.L_x_4597) ;  /* 0xfffffffc00f09947 */ /* 0x004fea000383ffff */
[----:B------:R-:W-:Y:S05]  /*1c0b0*/  BRA `(.L_x_4837) ;  /* 0xfffffec800107947 */ /* 0x000fea000383ffff */
.L_x_4602:
[----:B-1----:R1:W3:Y:S02]  /*1c0c0*/  SYNCS.PHASECHK.TRANS64.TRYWAIT P1, [R20+URZ+0x38850], R13 ;  /* 0x0388500d140075a7 */ /* 0x0022e4000802017f */
[----:B---3--:R-:W-:Y:S05]  /*1c0d0*/  @!P1 NANOSLEEP.SYNCS 0x989680 ;  /* 0x009896800000995d */ /* 0x008fea0003900000 */
[----:B------:R-:W3:Y:S02]  /*1c0e0*/  @!P1 SYNCS.PHASECHK.TRANS64 P1, [R20+URZ+0x38850], R13 ;  /* 0x0388500d140095a7 */ /* 0x000ee4000802007f */
[----:B---3--:R-:W-:Y:S05]  /*1c0f0*/  @!P1 BRA `(.L_x_4602) ;  /* 0xfffffffc00f09947 */ /* 0x008fea000383ffff */
[----:B------:R-:W-:Y:S05]  /*1c100*/  BRA `(.L_x_4601) ;  /* 0xfffffec800407947 */ /* 0x000fea000383ffff */
.L_x_4609:
[----:B-1----:R1:W2:Y:S02]  /*1c110*/  SYNCS.PHASECHK.TRANS64.TRYWAIT P3, [R14+URZ+0x38830], R11 ;  /* 0x0388300b0e0075a7 */ /* 0x0022a4000806017f */
[----:B--2---:R-:W-:Y:S05]  /*1c120*/  @!P3 NANOSLEEP.SYNCS 0x989680 ;  /* 0x009896800000b95d */ /* 0x004fea0003900000 */
[----:B------:R-:W2:Y:S02]  /*1c130*/  @!P3 SYNCS.PHASECHK.TRANS64 P3, [R14+URZ+0x38830], R11 ;  /* 0x0388300b0e00b5a7 */ /* 0x000ea4000806007f */
[----:B--2---:R-:W-:Y:S05]  /*1c140*/  @!P3 BRA `(.L_x_4609) ;  /* 0xfffffffc00f0b947 */ /* 0x004fea000383ffff */
[----:B------:R-:W-:Y:S05]  /*1c150*/  BRA `(.L_x_4608) ;  /* 0xfffffef000e47947 */ /* 0x000fea000383ffff */
.L_x_4614:
[----:B---3--:R3:W4:Y:S02]  /*1c160*/  SYNCS.PHASECHK.TRANS64.TRYWAIT P3, [R14+URZ+0x38850], R11 ;  /* 0x0388500b0e0075a7 */ /* 0x008724000806017f */
[----:B----4-:R-:W-:Y:S05]  /*1c170*/  @!P3 NANOSLEEP.SYNCS 0x989680 ;  /* 0x009896800000b95d */ /* 0x010fea0003900000 */
[----:B------:R-:W4:Y:S02]  /*1c180*/  @!P3 SYNCS.PHASECHK.TRANS64 P3, [R14+URZ+0x38850], R11 ;  /* 0x0388500b0e00b5a7 */ /* 0x000f24000806007f */
[----:B----4-:R-:W-:Y:S05]  /*1c190*/  @!P3 BRA `(.L_x_4614) ;  /* 0xfffffffc00f0b947 */ /* 0x010fea000383ffff */
[----:B------:R-:W-:Y:S05]  /*1c1a0*/  BRA `(.L_x_4613) ;  /* 0xfffffef400807947 */ /* 0x000fea000383ffff */
.L_x_4644:
        /* <DEDUP_REMOVED lines=11> */
.L_x_4839:
[----:B------:R-:W-:Y:S05]  /*1c260*/  BSYNC B1 ;  /* 0x0000000000017941 */ /* 0x000fea0003800000 */
.L_x_4838:
[----:B------:R-:W-:Y:S05]  /*1c270*/  BRA `(.L_x_4840) ;  /* 0xffffff6c00e87947 */ /* 0x000fea000383ffff */
.L_x_4646:
[----:B------:R-:W-:Y:S01]  /*1c280*/  BSSY B1, `(.L_x_4841) ;  /* 0x0000006000017945 */ /* 0x000fe20003800000 */
[----:B------:R-:W-:-:S07]  /*1c290*/  IMAD.MOV.U32 R15, RZ, RZ, -0x1 ;  /* 0xffffffffff0f7424 */ /* 0x000fce00078e00ff */
[----:B0-----:R-:W-:Y:S05]  /*1c2a0*/  WARPSYNC.COLLECTIVE R15, `(.L_x_4842) ;  /* 0x000000000f0c7348 */ /* 0x001fea0003c00000 */
[----:B------:R-:W-:Y:S02]  /*1c2b0*/  ELECT P6, UR62, PT ;  /* 0x00000000003e782f */ /* 0x000fe400038c0000 */
[----:B------:R-:W-:Y:S01]  /*1c2c0*/  MOV R14, UR62 ;  /* 0x0000003e000e7c02 */ /* 0x000fe20008000f00 */
[----:B0-----:R-:W-:Y:S10]  /*1c2d0*/  ENDCOLLECTIVE ;  /* 0x000000000000791b */ /* 0x001ff40003800000 */
.L_x_4842:
[----:B------:R-:W-:Y:S05]  /*1c2e0*/  BSYNC B1 ;  /* 0x0000000000017941 */ /* 0x000fea0003800000 */
.L_x_4841:
[----:B------:R-:W-:Y:S05]  /*1c2f0*/  BRA `(.L_x_4645) ;  /* 0xffffff6c00e07947 */ /* 0x000fea000383ffff */
.L_x_4648:
[----:B0-----:R-:W2:Y:S02]  /*1c300*/  LDL R4, [R1+0x4] ;  /* 0x0000040001047983 */ /* 0x001ea40000100800 */
[----:B--2---:R0:W1:Y:S02]  /*1c310*/  SYNCS.PHASECHK.TRANS64.TRYWAIT P0, [R4+URZ+0x38820], R3 ;  /* 0x03882003040075a7 */ /* 0x004064000800017f */
[----:B-1----:R-:W-:Y:S05]  /*1c320*/  @!P0 NANOSLEEP.SYNCS 0x989680 ;  /* 0x009896800000895d */ /* 0x002fea0003900000 */
[----:B------:R-:W1:Y:S02]  /*1c330*/  @!P0 SYNCS.PHASECHK.TRANS64 P0, [R4+URZ+0x38820], R3 ;  /* 0x03882003040085a7 */ /* 0x000e64000800007f */
[----:B-1----:R-:W-:Y:S05]  /*1c340*/  @!P0 BRA `(.L_x_4648) ;  /* 0xfffffffc00ec8947 */ /* 0x002fea000383ffff */
[----:B------:R-:W-:Y:S05]  /*1c350*/  BRA `(.L_x_4843) ;  /* 0xffffff6c00f07947 */ /* 0x000fea000383ffff */
.L_x_4652:
[----:B0-----:R0:W1:Y:S02]  /*1c360*/  SYNCS.PHASECHK.TRANS64.TRYWAIT P0, [R4+URZ+0x388a0], R8 ;  /* 0x0388a008040075a7 */ /* 0x001064000800017f */
[----:B-1----:R-:W-:Y:S05]  /*1c370*/  @!P0 NANOSLEEP.SYNCS 0x989680 ;  /* 0x009896800000895d */ /* 0x002fea0003900000 */
[----:B------:R-:W1:Y:S02]  /*1c380*/  @!P0 SYNCS.PHASECHK.TRANS64 P0, [R4+URZ+0x388a0], R8 ;  /* 0x0388a008040085a7 */ /* 0x000e64000800007f */
[----:B-1----:R-:W-:Y:S05]  /*1c390*/  @!P0 BRA `(.L_x_4652) ;  /* 0xfffffffc00f08947 */ /* 0x002fea000383ffff */
[----:B------:R-:W-:Y:S05]  /*1c3a0*/  BRA `(.L_x_4844) ;  /* 0xffffff7000187947 */ /* 0x000fea000383ffff */
.L_x_4657:
[----:B-1----:R1:W2:Y:S02]  /*1c3b0*/  SYNCS.PHASECHK.TRANS64.TRYWAIT P0, [R4+URZ+0x388c0], R8 ;  /* 0x0388c008040075a7 */ /* 0x0022a4000800017f */
[----:B--2---:R-:W-:Y:S05]  /*1c3c0*/  @!P0 NANOSLEEP.SYNCS 0x989680 ;  /* 0x009896800000895d */ /* 0x004fea0003900000 */
[----:B------:R-:W2:Y:S02]  /*1c3d0*/  @!P0 SYNCS.PHASECHK.TRANS64 P0, [R4+URZ+0x388c0], R8 ;  /* 0x0388c008040085a7 */ /* 0x000ea4000800007f */
[----:B--2---:R-:W-:Y:S05]  /*1c3e0*/  @!P0 BRA `(.L_x_4657) ;  /* 0xfffffffc00f08947 */ /* 0x004fea000383ffff */
[----:B------:R-:W-:Y:S05]  /*1c3f0*/  BRA `(.L_x_4845) ;  /* 0xffffff70009c7947 */ /* 0x000fea000383ffff */
.L_x_4671:
[----:B0-----:R0:W1:Y:S02]  /*1c400*/  SYNCS.PHASECHK.TRANS64.TRYWAIT P1, [R4+URZ+0x388a0], R5 ;  /* 0x0388a005040075a7 */ /* 0x001064000802017f */
[----:B-1----:R-:W-:Y:S05]  /*1c410*/  @!P1 NANOSLEEP.SYNCS 0x989680 ;  /* 0x009896800000995d */ /* 0x002fea0003900000 */
[----:B------:R-:W1:Y:S02]  /*1c420*/  @!P1 SYNCS.PHASECHK.TRANS64 P1, [R4+URZ+0x388a0], R5 ;  /* 0x0388a005040095a7 */ /* 0x000e64000802007f */
[----:B-1----:R-:W-:Y:S05]  /*1c430*/  @!P1 BRA `(.L_x_4671) ;  /* 0xfffffffc00f09947 */ /* 0x002fea000383ffff */
[----:B------:R-:W-:Y:S05]  /*1c440*/  BRA `(.L_x_4846) ;  /* 0xffffff7c00247947 */ /* 0x000fea000383ffff */
.L_x_4676:
[----:B-1----:R1:W2:Y:S02]  /*1c450*/  SYNCS.PHASECHK.TRANS64.TRYWAIT P1, [R4+URZ+0x388c0], R5 ;  /* 0x0388c005040075a7 */ /* 0x0022a4000802017f */
[----:B--2---:R-:W-:Y:S05]  /*1c460*/  @!P1 NANOSLEEP.SYNCS 0x989680 ;  /* 0x009896800000995d */ /* 0x004fea0003900000 */
[----:B------:R-:W2:Y:S02]  /*1c470*/  @!P1 SYNCS.PHASECHK.TRANS64 P1, [R4+URZ+0x388c0], R5 ;  /* 0x0388c005040095a7 */ /* 0x000ea4000802007f */
[----:B--2---:R-:W-:Y:S05]  /*1c480*/  @!P1 BRA `(.L_x_4676) ;  /* 0xfffffffc00f09947 */ /* 0x004fea000383ffff */
[----:B------:R-:W-:Y:S05]  /*1c490*/  BRA `(.L_x_4847) ;  /* 0xffffff7c00a47947 */ /* 0x000fea000383ffff */
.L_x_4696:
        /* <DEDUP_REMOVED lines=11> */
.L_x_4849:
[----:B------:R-:W-:Y:S05]  /*1c550*/  BSYNC B0 ;  /* 0x0000000000007941 */ /* 0x000fea0003800000 */
.L_x_4848:
[----:B------:R-:W-:Y:S05]  /*1c560*/  BRA `(.L_x_4850) ;  /* 0xffffff8c00887947 */ /* 0x000fea000383ffff */
.L_x_4698:
[----:B------:R-:W-:Y:S01]  /*1c570*/  BSSY B0, `(.L_x_4851) ;  /* 0x0000006000007945 */ /* 0x000fe20003800000 */
[----:B------:R-:W-:-:S07]  /*1c580*/  IMAD.MOV.U32 R15, RZ, RZ, -0x1 ;  /* 0xffffffffff0f7424 */ /* 0x000fce00078e00ff */
[----:B0-----:R-:W-:Y:S05]  /*1c590*/  WARPSYNC.COLLECTIVE R15, `(.L_x_4852) ;  /* 0x000000000f0c7348 */ /* 0x001fea0003c00000 */
[----:B------:R-:W-:Y:S02]  /*1c5a0*/  ELECT P6, UR62, PT ;  /* 0x00000000003e782f */ /* 0x000fe400038c0000 */
[----:B------:R-:W-:Y:S01]  /*1c5b0*/  MOV R14, UR62 ;  /* 0x0000003e000e7c02 */ /* 0x000fe20008000f00 */
[----:B0-----:R-:W-:Y:S10]  /*1c5c0*/  ENDCOLLECTIVE ;  /* 0x000000000000791b */ /* 0x001ff40003800000 */
.L_x_4852:
[----:B------:R-:W-:Y:S05]  /*1c5d0*/  BSYNC B0 ;  /* 0x0000000000007941 */ /* 0x000fea0003800000 */
.L_x_4851:
[----:B------:R-:W-:Y:S05]  /*1c5e0*/  BRA `(.L_x_4853) ;  /* 0xffffff8c00947947 */ /* 0x000fea000383ffff */
.L_x_4700:
[----:B0-----:R0:W1:Y:S02]  /*1c5f0*/  SYNCS.PHASECHK.TRANS64.TRYWAIT P0, [R0+URZ+0x38840], R2 ;  /* 0x03884002000075a7 */ /* 0x001064000800017f */
[----:B-1----:R-:W-:Y:S05]  /*1c600*/  @!P0 NANOSLEEP.SYNCS 0x989680 ;  /* 0x009896800000895d */ /* 0x002fea0003900000 */
[----:B------:R-:W1:Y:S02]  /*1c610*/  @!P0 SYNCS.PHASECHK.TRANS64 P0, [R0+URZ+0x38840], R2 ;  /* 0x03884002000085a7 */ /* 0x000e64000800007f */
[----:B-1----:R-:W-:Y:S05]  /*1c620*/  @!P0 BRA `(.L_x_4700) ;  /* 0xfffffffc00f08947 */ /* 0x002fea000383ffff */
[----:B------:R-:W-:Y:S05]  /*1c630*/  BRA `(.L_x_4854) ;  /* 0xffffff9000007947 */ /* 0x000fea000383ffff */
.L_x_4704:
        /* <DEDUP_REMOVED lines=9> */
.L_x_4855:
[----:B------:R-:W-:Y:S02]  /*1c6d0*/  IMAD.MOV.U32 R13, RZ, RZ, R3 ;  /* 0x000000ffff0d7224 */ /* 0x000fe400078e0003 */
[----:B------:R-:W-:-:S07]  /*1c6e0*/  IMAD.MOV.U32 R4, RZ, RZ, R14 ;  /* 0x000000ffff047224 */ /* 0x000fce00078e000e */
[----:B------:R-:W-:Y:S05]  /*1c6f0*/  WARPSYNC.COLLECTIVE R15, `(.L_x_4856) ;  /* 0x000000000f087348 */ /* 0x000fea0003c00000 */
[----:B------:R0:W1:Y:S02]  /*1c700*/  SHFL.IDX P6, R14, R13, R12, R11 ;  /* 0x0000000c0d0e7389 */ /* 0x00006400000c000b */
[----:B01----:R-:W-:Y:S01]  /*1c710*/  ENDCOLLECTIVE ;  /* 0x000000000000791b */ /* 0x003fe20003800000 */
.L_x_4856:
[----:B------:R-:W-:Y:S02]  /*1c720*/  IMAD.MOV.U32 R13, RZ, RZ, R2 ;  /* 0x000000ffff0d7224 */ /* 0x000fe400078e0002 */
[----:B------:R-:W-:Y:S02]  /*1c730*/  IMAD.MOV.U32 R12, RZ, RZ, 0x1 ;  /* 0x00000001ff0c7424 */ /* 0x000fe400078e00ff */
[----:B------:R-:W-:-:S07]  /*1c740*/  IMAD.MOV.U32 R5, RZ, RZ, R14 ;  /* 0x000000ffff057224 */ /* 0x000fce00078e000e */
[----:B------:R-:W-:Y:S05]  /*1c750*/  WARPSYNC.COLLECTIVE R15, `(.L_x_4857) ;  /* 0x000000000f087348 */ /* 0x000fea0003c00000 */
[----:B------:R0:W1:Y:S02]  /*1c760*/  SHFL.IDX P6, R14, R13, R12, R11 ;  /* 0x0000000c0d0e7389 */ /* 0x00006400000c000b */
[----:B01----:R-:W-:Y:S01]  /*1c770*/  ENDCOLLECTIVE ;  /* 0x000000000000791b */ /* 0x003fe20003800000 */
.L_x_4857:
[----:B------:R-:W-:Y:S02]  /*1c780*/  IMAD.MOV.U32 R13, RZ, RZ, R3 ;  /* 0x000000ffff0d7224 */ /* 0x000fe400078e0003 */
[----:B------:R-:W-:Y:S02]  /*1c790*/  IMAD R0, R6, R7, RZ ;  /* 0x0000000706007224 */ /* 0x000fe400078e02ff */
[----:B------:R-:W-:-:S07]  /*1c7a0*/  IMAD.MOV.U32 R6, RZ, RZ, R14 ;  /* 0x000000ffff067224 */ /* 0x000fce00078e000e */
[----:B------:R-:W-:Y:S05]  /*1c7b0*/  WARPSYNC.COLLECTIVE R15, `(.L_x_4858) ;  /* 0x000000000f087348 */ /* 0x000fea0003c00000 */
[----:B------:R0:W1:Y:S02]  /*1c7c0*/  SHFL.IDX P6, R14, R13, R12, R11 ;  /* 0x0000000c0d0e7389 */ /* 0x00006400000c000b */
[----:B01----:R-:W-:Y:S01]  /*1c7d0*/  ENDCOLLECTIVE ;  /* 0x000000000000791b */ /* 0x003fe20003800000 */
.L_x_4858:
        /* <DEDUP_REMOVED lines=21> */
.L_x_4859:
        /* <DEDUP_REMOVED lines=10> */
.L_x_4860:
        /* <DEDUP_REMOVED lines=11> */
.L_x_4861:
        /* <DEDUP_REMOVED lines=14> */
.L_x_4862:
[----:B------:R-:W-:Y:S01]  /*1cb60*/  IMAD.MOV.U32 R3, RZ, RZ, R14 ;  /* 0x000000ffff037224 */ /* 0x000fe200078e000e */
[----:B------:R-:W-:Y:S06]  /*1cb70*/  BRA `(.L_x_4863) ;  /* 0xffffff9400687947 */ /* 0x000fec000383ffff */
.L_x_4708:
        /* <DEDUP_REMOVED lines=27> */
.L_x_4865:
[----:B------:R-:W-:Y:S05]  /*1cd30*/  BSYNC B0 ;  /* 0x0000000000007941 */ /* 0x000fea0003800000 */
.L_x_4864:
        /* <DEDUP_REMOVED lines=11> */
.L_x_4866:
        /* <DEDUP_REMOVED lines=43> */
.L_x_4867:
        /* <DEDUP_REMOVED lines=18> */
.L_x_4868:
        /* <DEDUP_REMOVED lines=29> */
.L_x_4869:
        /* <DEDUP_REMOVED lines=13> */
.L_x_4870:
        /* <DEDUP_REMOVED lines=32> */
.L_x_4871:
        /* <DEDUP_REMOVED lines=9> */
.L_x_4872:
[----:B------:R-:W-:Y:S01]  /*1d6f0*/  IMAD.MOV.U32 R0, RZ, RZ, R14 ;  /* 0x000000ffff007224 */ /* 0x000fe200078e000e */
[----:B------:R-:W-:Y:S06]  /*1d700*/  BRA `(.L_x_4873) ;  /* 0xffffff9800407947 */ /* 0x000fec000383ffff */
.L_x_4713:
[----:B0-----:R-:W3:Y:S02]  /*1d710*/  LDL R2, [R1+0x4] ;  /* 0x0000040001027983 */ /* 0x001ee40000100800 */
[----:B---3--:R0:W3:Y:S02]  /*1d720*/  SYNCS.PHASECHK.TRANS64.TRYWAIT P0, [R2+URZ+0x38820], R0 ;  /* 0x03882000020075a7 */ /* 0x0080e4000800017f */
[----:B---3--:R-:W-:Y:S05]  /*1d730*/  @!P0 NANOSLEEP.SYNCS 0x989680 ;  /* 0x009896800000895d */ /* 0x008fea0003900000 */
[----:B------:R-:W3:Y:S02]  /*1d740*/  @!P0 SYNCS.PHASECHK.TRANS64 P0, [R2+URZ+0x38820], R0 ;  /* 0x03882000020085a7 */ /* 0x000ee4000800007f */
[----:B---3--:R-:W-:Y:S05]  /*1d750*/  @!P0 BRA `(.L_x_4713) ;  /* 0xfffffffc00ec8947 */ /* 0x008fea000383ffff */
[----:B------:R-:W-:Y:S05]  /*1d760*/  BRA `(.L_x_4874) ;  /* 0xffffff9c00007947 */ /* 0x000fea000383ffff */
.L_x_4717:
[----:B0-----:R0:W1:Y:S02]  /*1d770*/  SYNCS.PHASECHK.TRANS64.TRYWAIT P0, [R3+URZ+0x38860], R0 ;  /* 0x03886000030075a7 */ /* 0x001064000800017f */
[----:B-1----:R-:W-:Y:S05]  /*1d780*/  @!P0 NANOSLEEP.SYNCS 0x989680 ;  /* 0x009896800000895d */ /* 0x002fea0003900000 */
[----:B------:R-:W1:Y:S02]  /*1d790*/  @!P0 SYNCS.PHASECHK.TRANS64 P0, [R3+URZ+0x38860], R0 ;  /* 0x03886000030085a7 */ /* 0x000e64000800007f */
[----:B-1----:R-:W-:Y:S05]  /*1d7a0*/  @!P0 BRA `(.L_x_4717) ;  /* 0xfffffffc00f08947 */ /* 0x002fea000383ffff */
[----:B------:R-:W-:Y:S05]  /*1d7b0*/  BRA `(.L_x_4875) ;  /* 0xffffff9c00307947 */ /* 0x000fea000383ffff */
.L_x_4736:
[----:B-1----:R1:W3:Y:S02]  /*1d7c0*/  SYNCS.PHASECHK.TRANS64.TRYWAIT P0, [R2+URZ+0x38840], R5 ;  /* 0x03884005020075a7 */ /* 0x0022e4000800017f */
[----:B---3--:R-:W-:Y:S05]  /*1d7d0*/  @!P0 NANOSLEEP.SYNCS 0x989680 ;  /* 0x009896800000895d */ /* 0x008fea0003900000 */
[----:B------:R-:W3:Y:S02]  /*1d7e0*/  @!P0 SYNCS.PHASECHK.TRANS64 P0, [R2+URZ+0x38840], R5 ;  /* 0x03884005020085a7 */ /* 0x000ee4000800007f */
[----:B---3--:R-:W-:Y:S05]  /*1d7f0*/  @!P0 BRA `(.L_x_4736) ;  /* 0xfffffffc00f08947 */ /* 0x008fea000383ffff */
[----:B------:R-:W-:Y:S05]  /*1d800*/  BRA `(.L_x_4876) ;  /* 0xffffffa800607947 */ /* 0x000fea000383ffff */
.L_x_4741:
[----:B0-----:R0:W3:Y:S02]  /*1d810*/  SYNCS.PHASECHK.TRANS64.TRYWAIT P0, [R2+URZ+0x38860], R5 ;  /* 0x03886005020075a7 */ /* 0x0010e4000800017f */
[----:B---3--:R-:W-:Y:S05]  /*1d820*/  @!P0 NANOSLEEP.SYNCS 0x989680 ;  /* 0x009896800000895d */ /* 0x008fea0003900000 */
[----:B------:R-:W3:Y:S02]  /*1d830*/  @!P0 SYNCS.PHASECHK.TRANS64 P0, [R2+URZ+0x38860], R5 ;  /* 0x03886005020085a7 */ /* 0x000ee4000800007f */
[----:B---3--:R-:W-:Y:S05]  /*1d840*/  @!P0 BRA `(.L_x_4741) ;  /* 0xfffffffc00f08947 */ /* 0x008fea000383ffff */
[----:B------:R-:W-:Y:S05]  /*1d850*/  BRA `(.L_x_4877) ;  /* 0xffffffa800e87947 */ /* 0x000fea000383ffff */
.L_x_4756:
[----:B0-----:R0:W1:Y:S02]  /*1d860*/  SYNCS.PHASECHK.TRANS64.TRYWAIT P0, [R2+URZ+0x38840], R3 ;  /* 0x03884003020075a7 */ /* 0x001064000800017f */
[----:B-1----:R-:W-:Y:S05]  /*1d870*/  @!P0 NANOSLEEP.SYNCS 0x989680 ;  /* 0x009896800000895d */ /* 0x002fea0003900000 */
[----:B------:R-:W1:Y:S02]  /*1d880*/  @!P0 SYNCS.PHASECHK.TRANS64 P0, [R2+URZ+0x38840], R3 ;  /* 0x03884003020085a7 */ /* 0x000e64000800007f */
[----:B-1----:R-:W-:Y:S05]  /*1d890*/  @!P0 BRA `(.L_x_4756) ;  /* 0xfffffffc00f08947 */ /* 0x002fea000383ffff */
[----:B------:R-:W-:Y:S05]  /*1d8a0*/  BRA `(.L_x_4878) ;  /* 0xffffffb400f87947 */ /* 0x000fea000383ffff */
.L_x_4761:
[----:B-1----:R1:W3:Y:S02]  /*1d8b0*/  SYNCS.PHASECHK.TRANS64.TRYWAIT P0, [R2+URZ+0x38860], R3 ;  /* 0x03886003020075a7 */ /* 0x0022e4000800017f */
[----:B---3--:R-:W-:Y:S05]  /*1d8c0*/  @!P0 NANOSLEEP.SYNCS 0x989680 ;  /* 0x009896800000895d */ /* 0x008fea0003900000 */
[----:B------:R-:W3:Y:S02]  /*1d8d0*/  @!P0 SYNCS.PHASECHK.TRANS64 P0, [R2+URZ+0x38860], R3 ;  /* 0x03886003020085a7 */ /* 0x000ee4000800007f */
[----:B---3--:R-:W-:Y:S05]  /*1d8e0*/  @!P0 BRA `(.L_x_4761) ;  /* 0xfffffffc00f08947 */ /* 0x008fea000383ffff */
[----:B------:R-:W-:Y:S05]  /*1d8f0*/  BRA `(.L_x_4879) ;  /* 0xffffffb8007c7947 */ /* 0x000fea000383ffff */
.L_x_4776:
[----:B0-----:R0:W1:Y:S02]  /*1d900*/  SYNCS.PHASECHK.TRANS64.TRYWAIT P0, [R2+URZ+0x38840], R3 ;  /* 0x03884003020075a7 */ /* 0x001064000800017f */
[----:B-1----:R-:W-:Y:S05]  /*1d910*/  @!P0 NANOSLEEP.SYNCS 0x989680 ;  /* 0x009896800000895d */ /* 0x002fea0003900000 */
[----:B------:R-:W1:Y:S02]  /*1d920*/  @!P0 SYNCS.PHASECHK.TRANS64 P0, [R2+URZ+0x38840], R3 ;  /* 0x03884003020085a7 */ /* 0x000e64000800007f */
[----:B-1----:R-:W-:Y:S05]  /*1d930*/  @!P0 BRA `(.L_x_4776) ;  /* 0xfffffffc00f08947 */ /* 0x002fea000383ffff */
[----:B------:R-:W-:Y:S05]  /*1d940*/  BRA `(.L_x_4880) ;  /* 0xffffffc400687947 */ /* 0x000fea000383ffff */
.L_x_4781:
[----:B-1----:R1:W3:Y:S02]  /*1d950*/  SYNCS.PHASECHK.TRANS64.TRYWAIT P0, [R2+URZ+0x38860], R3 ;  /* 0x03886003020075a7 */ /* 0x0022e4000800017f */
[----:B---3--:R-:W-:Y:S05]  /*1d960*/  @!P0 NANOSLEEP.SYNCS 0x989680 ;  /* 0x009896800000895d */ /* 0x008fea0003900000 */
[----:B------:R-:W3:Y:S02]  /*1d970*/  @!P0 SYNCS.PHASECHK.TRANS64 P0, [R2+URZ+0x38860], R3 ;  /* 0x03886003020085a7 */ /* 0x000ee4000800007f */
[----:B---3--:R-:W-:Y:S05]  /*1d980*/  @!P0 BRA `(.L_x_4781) ;  /* 0xfffffffc00f08947 */ /* 0x008fea000383ffff */
[----:B------:R-:W-:Y:S05]  /*1d990*/  BRA `(.L_x_4881) ;  /* 0xffffffc400f07947 */ /* 0x000fea000383ffff */
.L_x_4797:
[----:B------:R-:W-:Y:S01]  /*1d9a0*/  BSSY B0, `(.L_x_4882) ;  /* 0x0000008000007945 */ /* 0x000fe20003800000 */
[----:B------:R-:W-:Y:S02]  /*1d9b0*/  IMAD.MOV.U32 R13, RZ, RZ, R16 ;  /* 0x000000ffff0d7224 */ /* 0x000fe400078e0010 */
[----:B------:R-:W-:Y:S02]  /*1d9c0*/  IMAD.MOV.U32 R12, RZ, RZ, RZ ;  /* 0x000000ffff0c7224 */ /* 0x000fe400078e00ff */
[----:B------:R-:W-:Y:S02]  /*1d9d0*/  IMAD.MOV.U32 R11, RZ, RZ, 0x1f ;  /* 0x0000001fff0b7424 */ /* 0x000fe400078e00ff */
[----:B------:R-:W-:-:S07]  /*1d9e0*/  IMAD.MOV.U32 R15, RZ, RZ, -0x1 ;  /* 0xffffffffff0f7424 */ /* 0x000fce00078e00ff */
[----:B-12---:R-:W-:Y:S05]  /*1d9f0*/  WARPSYNC.COLLECTIVE R15, `(.L_x_4883) ;  /* 0x000000000f087348 */ /* 0x006fea0003c00000 */
[----:B------:R0:W3:Y:S02]  /*1da00*/  SHFL.IDX P6, R14, R13, R12, R11 ;  /* 0x0000000c0d0e7389 */ /* 0x0000e400000c000b */
[----:B0123--:R-:W-:Y:S01]  /*1da10*/  ENDCOLLECTIVE ;  /* 0x000000000000791b */ /* 0x00ffe20003800000 */
.L_x_4883:
[----:B------:R-:W-:Y:S05]  /*1da20*/  BSYNC B0 ;  /* 0x0000000000007941 */ /* 0x000fea0003800000 */
.L_x_4882:
        /* <DEDUP_REMOVED lines=9> */
.L_x_4884:
        /* <DEDUP_REMOVED lines=18> */
.L_x_4885:
        /* <DEDUP_REMOVED lines=8> */
.L_x_4886:
        /* <DEDUP_REMOVED lines=8> */
.L_x_4887:
        /* <DEDUP_REMOVED lines=8> */
.L_x_4888:
        /* <DEDUP_REMOVED lines=8> */
.L_x_4889:
        /* <DEDUP_REMOVED lines=9> */
.L_x_4890:
[----:B------:R-:W-:Y:S01]  /*1de70*/  IMAD.MOV.U32 R6, RZ, RZ, R14 ;  /* 0x000000ffff067224 */ /* 0x000fe200078e000e */
[----:B------:R-:W-:Y:S06]  /*1de80*/  BRA `(.L_x_4891) ;  /* 0xffffffd000487947 */ /* 0x000fec000383ffff */
.L_x_4802:
        /* <DEDUP_REMOVED lines=8> */
.L_x_4893:
[----:B------:R-:W-:Y:S05]  /*1df10*/  BSYNC B0 ;  /* 0x0000000000007941 */ /* 0x000fea0003800000 */
.L_x_4892:
        /* <DEDUP_REMOVED lines=10> */
.L_x_4894:
        /* <DEDUP_REMOVED lines=8> */
.L_x_4895:
        /* <DEDUP_REMOVED lines=8> */
.L_x_4896:
        /* <DEDUP_REMOVED lines=8> */
.L_x_4897:
        /* <DEDUP_REMOVED lines=9> */
.L_x_4898:
[----:B------:R-:W-:Y:S01]  /*1e1d0*/  IMAD.MOV.U32 R6, RZ, RZ, R14 ;  /* 0x000000ffff067224 */ /* 0x000fe200078e000e */
[----:B------:R-:W-:Y:S06]  /*1e1e0*/  BRA `(.L_x_4899) ;  /* 0xffffffd0000c7947 */ /* 0x000fec000383ffff */
.L_x_4804:
[----:B------:R-:W-:Y:S01]  /*1e1f0*/  BSSY B0, `(.L_x_4900) ;  /* 0x0000006000007945 */ /* 0x000fe20003800000 */
[----:B------:R-:W-:Y:S01]  /*1e200*/  PLOP3.LUT P6, PT, P6, PT, PT, 0x8, 0x0 ;  /* 0x000000000000781c */ /* 0x000fe200037ce170 */
[----:B------:R-:W-:-:S12]  /*1e210*/  IMAD.MOV.U32 R15, RZ, RZ, -0x1 ;  /* 0xffffffffff0f7424 */ /* 0x000fd800078e00ff */
[----:B0-2---:R-:W-:Y:S05]  /*1e220*/  WARPSYNC.COLLECTIVE R15, `(.L_x_4901) ;  /* 0x000000000f087348 */ /* 0x005fea0003c00000 */
[----:B------:R-:W-:Y:S01]  /*1e230*/  VOTE.ANY R14, PT, P6 ;  /* 0x00000000000e7806 */ /* 0x000fe200030e0100 */
[----:B0-2---:R-:W-:Y:S06]  /*1e240*/  ENDCOLLECTIVE ;  /* 0x000000000000791b */ /* 0x005fec0003800000 */
.L_x_4901:
[----:B------:R-:W-:Y:S05]  /*1e250*/  BSYNC B0 ;  /* 0x0000000000007941 */ /* 0x000fea0003800000 */
.L_x_4900:
        /* <DEDUP_REMOVED lines=9> */
.L_x_4902:
[----:B------:R-:W-:Y:S01]  /*1e2f0*/  IMAD.MOV.U32 R17, RZ, RZ, R14 ;  /* 0x000000ffff117224 */ /* 0x000fe200078e000e */
[----:B------:R-:W-:Y:S06]  /*1e300*/  BRA `(.L_x_4903) ;  /* 0xffffffcc00fc7947 */ /* 0x000fec000383ffff */
.L_x_4806:
[----:B------:R-:W-:Y:S01]  /*1e310*/  BSSY B0, `(.L_x_4904) ;  /* 0x0000007000007945 */ /* 0x000fe20003800000 */
[----:B------:R-:W-:Y:S02]  /*1e320*/  IMAD.MOV.U32 R13, RZ, RZ, R2 ;  /* 0x000000ffff0d7224 */ /* 0x000fe400078e0002 */
[----:B------:R-:W-:Y:S02]  /*1e330*/  IMAD.MOV.U32 R11, RZ, RZ, 0x1f ;  /* 0x0000001fff0b7424 */ /* 0x000fe400078e00ff */
[----:B------:R-:W-:-:S07]  /*1e340*/  IMAD.MOV.U32 R15, RZ, RZ, -0x1 ;  /* 0xffffffffff0f7424 */ /* 0x000fce00078e00ff */
[----:B0-23--:R-:W-:Y:S05]  /*1e350*/  WARPSYNC.COLLECTIVE R15, `(.L_x_4905) ;  /* 0x000000000f087348 */ /* 0x00dfea0003c00000 */
[----:B------:R1:W4:Y:S02]  /*1e360*/  SHFL.IDX P6, R14, R13, R12, R11 ;  /* 0x0000000c0d0e7389 */ /* 0x00032400000c000b */
[----:B01234-:R-:W-:Y:S01]  /*1e370*/  ENDCOLLECTIVE ;  /* 0x000000000000791b */ /* 0x01ffe20003800000 */
.L_x_4905:
[----:B------:R-:W-:Y:S05]  /*1e380*/  BSYNC B0 ;  /* 0x0000000000007941 */ /* 0x000fea0003800000 */
.L_x_4904:
[----:B------:R-:W-:Y:S01]  /*1e390*/  IMAD.MOV.U32 R2, RZ, RZ, R14 ;  /* 0x000000ffff027224 */ /* 0x000fe200078e000e */
[----:B------:R-:W-:Y:S06]  /*1e3a0*/  BRA `(.L_x_4906) ;  /* 0xffffffcc00f07947 */ /* 0x000fec000383ffff */
.L_x_4810:
[----:B0-----:R0:W1:Y:S02]  /*1e3b0*/  SYNCS.PHASECHK.TRANS64.TRYWAIT P0, [R0+URZ+0x38820], R3 ;  /* 0x03882003000075a7 */ /* 0x001064000800017f */
[----:B-1----:R-:W-:Y:S05]  /*1e3c0*/  @!P0 NANOSLEEP.SYNCS 0x989680 ;  /* 0x009896800000895d */ /* 0x002fea0003900000 */
[----:B------:R-:W1:Y:S02]  /*1e3d0*/  @!P0 SYNCS.PHASECHK.TRANS64 P0, [R0+URZ+0x38820], R3 ;  /* 0x03882003000085a7 */ /* 0x000e64000800007f */
[----:B-1----:R-:W-:Y:S05]  /*1e3e0*/  @!P0 BRA `(.L_x_4810) ;  /* 0xfffffffc00f08947 */ /* 0x002fea000383ffff */
[----:B------:R-:W-:Y:S05]  /*1e3f0*/  BRA `(.L_x_4907) ;  /* 0xffffffd000e87947 */ /* 0x000fea000383ffff */
.L_x_4811:
        /* <DEDUP_REMOVED lines=11> */
.L_x_4909:
[----:B------:R-:W-:Y:S05]  /*1e4b0*/  BSYNC B0 ;  /* 0x0000000000007941 */ /* 0x000fea0003800000 */
.L_x_4908:
[----:B------:R-:W-:Y:S05]  /*1e4c0*/  BRA `(.L_x_4910) ;  /* 0xffffffd000d07947 */ /* 0x000fea000383ffff */
.L_x_4812:
[----:B------:R-:W-:Y:S01]  /*1e4d0*/  BSSY B0, `(.L_x_4911) ;  /* 0x0000006000007945 */ /* 0x000fe20003800000 */
[----:B------:R-:W-:-:S07]  /*1e4e0*/  IMAD.MOV.U32 R15, RZ, RZ, -0x1 ;  /* 0xffffffffff0f7424 */ /* 0x000fce00078e00ff */
[----:B012---:R-:W-:Y:S05]  /*1e4f0*/  WARPSYNC.COLLECTIVE R15, `(.L_x_4912) ;  /* 0x000000000f0c7348 */ /* 0x007fea0003c00000 */
[----:B------:R-:W-:Y:S02]  /*1e500*/  ELECT P6, UR62, PT ;  /* 0x00000000003e782f */ /* 0x000fe400038c0000 */
[----:B------:R-:W-:Y:S01]  /*1e510*/  MOV R14, UR62 ;  /* 0x0000003e000e7c02 */ /* 0x000fe20008000f00 */
[----:B012---:R-:W-:Y:S10]  /*1e520*/  ENDCOLLECTIVE ;  /* 0x000000000000791b */ /* 0x007ff40003800000 */
.L_x_4912:
[----:B------:R-:W-:Y:S05]  /*1e530*/  BSYNC B0 ;  /* 0x0000000000007941 */ /* 0x000fea0003800000 */
.L_x_4911:
[----:B------:R-:W-:Y:S05]  /*1e540*/  BRA `(.L_x_4913) ;  /* 0xffffffd000c47947 */ /* 0x000fea000383ffff */
.L_x_4814:
[----:B0-----:R0:W1:Y:S02]  /*1e550*/  SYNCS.PHASECHK.TRANS64.TRYWAIT P0, [R6+URZ], R5 ;  /* 0x00000005060075a7 */ /* 0x001064000800017f */
[----:B-1----:R-:W-:Y:S05]  /*1e560*/  @!P0 NANOSLEEP.SYNCS 0x989680 ;  /* 0x009896800000895d */ /* 0x002fea0003900000 */
[----:B------:R-:W1:Y:S02]  /*1e570*/  @!P0 SYNCS.PHASECHK.TRANS64 P0, [R6+URZ], R5 ;  /* 0x00000005060085a7 */ /* 0x000e64000800007f */
[----:B-1----:R-:W-:Y:S05]  /*1e580*/  @!P0 BRA `(.L_x_4814) ;  /* 0xfffffffc00f08947 */ /* 0x002fea000383ffff */
[----:B------:R-:W-:Y:S05]  /*1e590*/  BRA `(.L_x_4914) ;  /* 0xffffffd400007947 */ /* 0x000fea000383ffff */
.L_x_4815:
[----:B-1----:R1:W3:Y:S02]  /*1e5a0*/  SYNCS.PHASECHK.TRANS64.TRYWAIT P0, [R7+URZ], R2 ;  /* 0x00000002070075a7 */ /* 0x0022e4000800017f */
[----:B---3--:R-:W-:Y:S05]  /*1e5b0*/  @!P0 NANOSLEEP.SYNCS 0x989680 ;  /* 0x009896800000895d */ /* 0x008fea0003900000 */
[----:B------:R-:W3:Y:S02]  /*1e5c0*/  @!P0 SYNCS.PHASECHK.TRANS64 P0, [R7+URZ], R2 ;  /* 0x00000002070085a7 */ /* 0x000ee4000800007f */
[----:B---3--:R-:W-:Y:S05]  /*1e5d0*/  @!P0 BRA `(.L_x_4815) ;  /* 0xfffffffc00f08947 */ /* 0x008fea000383ffff */
[----:B------:R-:W-:Y:S05]  /*1e5e0*/  BRA `(.L_x_4915) ;  /* 0xffffffd000f47947 */ /* 0x000fea000383ffff */
.L_x_4817:
[----:B---3--:R3:W4:Y:S02]  /*1e5f0*/  SYNCS.PHASECHK.TRANS64.TRYWAIT P0, [R4+URZ], R5 ;  /* 0x00000005040075a7 */ /* 0x008724000800017f */
[----:B----4-:R-:W-:Y:S05]  /*1e600*/  @!P0 NANOSLEEP.SYNCS 0x989680 ;  /* 0x009896800000895d */ /* 0x010fea0003900000 */
[----:B------:R-:W4:Y:S02]  /*1e610*/  @!P0 SYNCS.PHASECHK.TRANS64 P0, [R4+URZ], R5 ;  /* 0x00000005040085a7 */ /* 0x000f24000800007f */
[----:B----4-:R-:W-:Y:S05]  /*1e620*/  @!P0 BRA `(.L_x_4817) ;  /* 0xfffffffc00f08947 */ /* 0x010fea000383ffff */
[----:B------:R-:W-:Y:S05]  /*1e630*/  BRA `(.L_x_4916) ;  /* 0xffffffd000fc7947 */ /* 0x000fea000383ffff */
.L_x_4917:
        /* <DEDUP_REMOVED lines=12> */
.L_x_15121:


//--------------------- .text._ZN7cutlass13device_kernelIN5flash11enable_sm90INS1_16FlashAttnFwdSm90INS1_25CollectiveMainloopFwdSm90ILi2EN4cute5tupleIJNS5_1CILi1EEES8_S8_EEENS6_IJNS7_ILi64EEESA_SA_EEELi512ENS_6half_tEfNS_4arch4Sm90ELb0ELb1ELb0ELb0ELb0ELb0ELb0ELb0ELb0ELb1ELb0ELb0EEENS1_21CollectiveEpilogueFwdINS6_IJSA_NS7_ILi512EEESA_EEES9_SC_SE_Li256ELb0ELb1ELb0ELb0EEENS1_30DynamicPersistentTileSchedulerILi256ELi128ELb0ELb1ELb1EEEEEEEEEvNT_6ParamsE --------------------------
	.section	.text._ZN7cutlass13device_kernelIN5flash11enable_sm90INS1_16FlashAttnFwdSm90INS1_25CollectiveMainloopFwdSm90ILi2EN4cute5tupleIJNS5_1CILi1EEES8_S8_EEENS6_IJNS7_ILi64EEESA_SA_EEELi512ENS_6half_tEfNS_4arch4Sm90ELb0ELb1ELb0ELb0ELb0ELb0ELb0ELb0ELb0ELb1ELb0ELb0EEENS1_21CollectiveEpilogueFwdINS6_IJSA_NS7_ILi512EEESA_EEES9_SC_SE_Li256ELb0ELb1ELb0ELb0EEENS1_30DynamicPersistentTileSchedulerILi256ELi128ELb0ELb1ELb1EEEEEEEEEvNT_6ParamsE,"ax",@progbits
	.align	128
.text._ZN7cutlass13device_kernelIN5flash11enable_sm90INS1_16FlashAttnFwdSm90INS1_25CollectiveMainloopFwdSm90ILi2EN4cute5tupleIJNS5_1CILi1EEES8_S8_EEENS6_IJNS7_ILi64EEESA_SA_EEELi512ENS_6half_tEfNS_4arch4Sm90ELb0ELb1ELb0ELb0ELb0ELb0ELb0ELb0ELb0ELb1ELb0ELb0EEENS1_21CollectiveEpilogueFwdINS6_IJSA_NS7_ILi512EEESA_EEES9_SC_SE_Li256ELb0ELb1ELb0ELb0EEENS1_30DynamicPersistentTileSchedulerILi256ELi128ELb0ELb1ELb1EEEEEEEEEvNT_6ParamsE:
        .type           _ZN7cutlass13device_kernelIN5flash11enable_sm90INS1_16FlashAttnFwdSm90INS1_25CollectiveMainloopFwdSm90ILi2EN4cute5tupleIJNS5_1CILi1EEES8_S8_EEENS6_IJNS7_ILi64EEESA_SA_EEELi512ENS_6half_tEfNS_4arch4Sm90ELb0ELb1ELb0ELb0ELb0ELb0ELb0ELb0ELb0ELb1ELb0ELb0EEENS1_21CollectiveEpilogueFwdINS6_IJSA_NS7_ILi512EEESA_EEES9_SC_SE_Li256ELb0ELb1ELb0ELb0EEENS1_30DynamicPersistentTileSchedulerILi256ELi128ELb0ELb1ELb1EEEEEEEEEvNT_6ParamsE,@function
        .size           _ZN7cutlass13device_kernelIN5flash11enable_sm90INS1_16FlashAttnFwdSm90INS1_25CollectiveMainloopFwdSm90ILi2EN4cute5tupleIJNS5_1CILi1EEES8_S8_EEENS6_IJNS7_ILi64EEESA_SA_EEELi512ENS_6half_tEfNS_4arch4Sm90ELb0ELb1ELb0ELb0ELb0ELb0ELb0ELb0ELb0ELb1ELb0ELb0EEENS1_21CollectiveEpilogueFwdINS6_IJSA_NS7_ILi512EEESA_EEES9_SC_SE_Li256ELb0ELb1ELb0ELb0EEENS1_30DynamicPersistentTileSchedulerILi256ELi128ELb0ELb1ELb1EEEEEEEEEvNT_6ParamsE,(.L_x_15122 - _ZN7cutlass13device_kernelIN5flash11enable_sm90INS1_16FlashAttnFwdSm90INS1_25CollectiveMainloopFwdSm90ILi2EN4cute5tupleIJNS5_1CILi1EEES8_S8_EEENS6_IJNS7_ILi64EEESA_SA_EEELi512ENS_6half_tEfNS_4arch4Sm90ELb0ELb1ELb0ELb0ELb0ELb0ELb0ELb0ELb0ELb1ELb0ELb0EEENS1_21CollectiveEpilogueFwdINS6_IJSA_NS7_ILi512EEESA_EEES9_SC_SE_Li256ELb0ELb1ELb0ELb0EEENS1_30DynamicPersistentTileSchedulerILi256ELi128ELb0ELb1ELb1EEEEEEEEEvNT_6ParamsE)
        .other          _ZN7cutlass13device_kernelIN5flash11enable_sm90INS1_16FlashAttnFwdSm90INS1_25CollectiveMainloopFwdSm90ILi2EN4cute5tupleIJNS5_1CILi1EEES8_S8_EEENS6_IJNS7_ILi64EEESA_SA_EEELi512ENS_6half_tEfNS_4arch4Sm90ELb0ELb1ELb0ELb0ELb0ELb0ELb0ELb0ELb0ELb1ELb0ELb0EEENS1_21CollectiveEpilogueFwdINS6_IJSA_NS7_ILi512EEESA_EEES9_SC_SE_Li256ELb0ELb1ELb0ELb0EEENS1_30DynamicPersistentTileSchedulerILi256ELi128ELb0ELb1ELb1EEEEEEEEEvNT_6ParamsE,@"STO_CUDA_ENTRY STV_DEFAULT"
_ZN7cutlass13device_kernelIN5flash11enable_sm90INS1_16FlashAttnFwdSm90INS1_25CollectiveMainloopFwdSm90ILi2EN4cute5tupleIJNS5_1CILi1EEES8_S8_EEENS6_IJNS7_ILi64EEESA_SA_EEELi512ENS_6half_tEfNS_4arch4Sm90ELb0ELb1ELb0ELb0ELb0ELb0ELb0ELb0ELb0ELb1ELb0ELb0EEENS1_21CollectiveEpilogueFwdINS6_IJSA_NS7_ILi512EEESA_EEES9_SC_SE_Li256ELb0ELb1ELb0ELb0EEENS1_30DynamicPersistentTileSchedulerILi256ELi128ELb0ELb1ELb1EEEEEEEEEvNT_6ParamsE:
        /* <DEDUP_REMOVED lines=18> */
.L_x_4919:
[----:B------:R-:W-:Y:S05]  /*0120*/  BSYNC B0 ;  /* 0x0000000000007941 */ /* 0x000fea0003800000 */
.L_x_4918:
        /* <DEDUP_REMOVED lines=37> */
.L_x_4920:
        /* <DEDUP_REMOVED lines=22> */
.L_x_4921:
        /* <DEDUP_REMOVED lines=18> */
.L_x_4922:
        /* <DEDUP_REMOVED lines=22> */
.L_x_4923:
        /* <DEDUP_REMOVED lines=22> */
.L_x_4924:
[----:B------:R-:W-:Y:S01]  /*08c0*/  PLOP3.LUT P0, PT, PT, PT, UP0, 0x80, 0x0 ;  /* 0x000000000000781c */ /* 0x000fe20003f0f008 */
[----:B------:R-:W-:Y:S01]  /*08d0*/  UMOV UR41, 0x1 ;  /* 0x0000000100297882 */ /* 0x000fe20000000000 */
[----:B------:R-:W-:Y:S01]  /*08e0*/  NOP ;  /* 0x0000000000007918 */ /* 0x000fe20000000000 */
[----:B------:R-:W-:Y:S01]  /*08f0*/  USEL UR41, UR41, 0x2, !UP0 ;  /* 0x0000000229297887 */ /* 0x000fe2000c000000 */
[----:B------:R-:W-:Y:S01]  /*0900*/  ULDC.64 UR46, c[0x0][0x208] ;  /* 0x00008200002e7ab9 */ /* 0x000fe20000000a00 */
[----:B012-4-:R-:W-:Y:S08]  /*0910*/  BAR.SYNC.DEFER_BLOCKING 0x0 ;  /* 0x0000000000007b1d */ /* 0x017ff00000010000 */
[----:B------:R-:W-:Y:S05]  /*0920*/  @!P0 BRA `(.L_x_4925) ;  /* 0x000000f000348947 */ /* 0x000fea0003800000 */
.L_x_4926:
[----:B------:R-:W-:-:S08]  /*0930*/  NOP ;  /* 0x0000000000007918 */ /* 0x000fd00000000000 */
[----:B------:R-:W0:Y:S02]  /*0940*/  USETMAXREG.TRY_ALLOC.CTAPOOL UP0, 0xf0 ;  /* 0x000000f0000079c8 */ /* 0x000e240008000600 */
[----:B0-----:R-:W-:-:S13]  /*0950*/  PLOP3.LUT P0, PT, PT, PT, UP0, 0x80, 0x0 ;  /* 0x000000000000781c */ /* 0x001fda0003f0f008 */
[----:B------:R-:W-:Y:S05]  /*0960*/  @!P0 BRA `(.L_x_4926) ;  /* 0xfffffffc00f08947 */ /* 0x000fea000383ffff */
[----:B------:R-:W-:Y:S01]  /*0970*/  LOP3.LUT R2, R0, 0xffffff80, RZ, 0xc0, !PT ;  /* 0xffffff8000027812 */ /* 0x000fe200078ec0ff */
[----:B------:R-:W0:Y:S08]  /*0980*/  S2UR UR4, SR_CTAID.X ;  /* 0x00000000000479c3 */ /* 0x000e300000002500 */
[----:B------:R-:W-:Y:S06]  /*0990*/  BAR.ARV 0x4, 0x180 ;  /* 0x0106000000007b1d */ /* 0x000fec0000002000 */
[----:B------:R-:W-:-:S02]  /*09a0*/  ISETP.NE.AND P0, PT, R2, 0x80, PT ;  /* 0x000000800200780c */ /* 0x000fc40003f05270 */
[----:B------:R-:W0:Y:S11]  /*09b0*/  LDC R2, c[0x0][0xc38] ;  /* 0x00030e00ff027b82 */ /* 0x000e360000000800 */
        /* <DEDUP_REMOVED lines=17> */
[----:B------:R-:W-:Y:S02]  /*0ad0*/  LOP3.LUT R13, R8, 0xfffffffc, RZ, 0xc0, !PT ;  /* 0xfffffffc080d7812 */ /* 0x000fe400078ec0ff */
[----:B------:R-:W-:Y:S02]  /*0ae0*/  LEA.HI R2, R0, R5, RZ, 0x1 ;  /* 0x0000000500027211 */ /* 0x000fe400078f08ff */
[CC--:B------:R-:W-:Y:S01]  /*0af0*/  LEA.HI R7, R3.reuse, R216.reuse, RZ, 0x7 ;  /* 0x000000d803077211 */ /* 0x0c0fe200078f38ff */
[----:B------:R-:W-:Y:S01]  /*0b00*/  IMAD.IADD R13, R216, 0x1, -R13 ;  /* 0x00000001d80d7824 */ /* 0x000fe200078e0a0d */
[----:B------:R-:W-:Y:S02]  /*0b10*/  LOP3.LUT R4, R2, 0x1ffffffe, RZ, 0xc0, !PT ;  /* 0x1ffffffe02047812 */ /* 0x000fe400078ec0ff */
[----:B------:R-:W-:-:S02]  /*0b20*/  LEA.HI R2, R3, R216, RZ, 0x5 ;  /* 0x000000d803027211 */ /* 0x000fc400078f28ff */
[----:B------:R-:W-:Y:S01]  /*0b30*/  LOP3.LUT R11, R7, 0xffffff80, RZ, 0xc0, !PT ;  /* 0xffffff80070b7812 */ /* 0x000fe200078ec0ff */
[----:B------:R-:W-:Y:S01]  /*0b40*/  IMAD.IADD R6, R5, 0x1, -R4 ;  /* 0x0000000105067824 */ /* 0x000fe200078e0a04 */
[----:B------:R-:W-:Y:S01]  /*0b50*/  LOP3.LUT R5, R0, 0xfffffff0, RZ, 0xc0, !PT ;  /* 0xfffffff000057812 */ /* 0x000fe200078ec0ff */
[----:B0-----:R-:W-:Y:S01]  /*0b60*/  ULEA UR43, UR5, UR43, 0x18 ;  /* 0x0000002b052b7291 */ /* 0x001fe2000f8ec03f */
[--C-:B------:R-:W-:Y:S01]  /*0b70*/  SHF.R.S32.HI R4, RZ, 0x5, R2.reuse ;  /* 0x00000005ff047819 */ /* 0x100fe20000011402 */
[C---:B------:R-:W-:Y:S01]  /*0b80*/  IMAD.IADD R11, R216.reuse, 0x1, -R11 ;  /* 0x00000001d80b7824 */ /* 0x040fe200078e0a0b */
[----:B------:R-:W-:Y:S01]  /*0b90*/  SHF.R.S32.HI R9, RZ, 0x1f, R2 ;  /* 0x0000001fff097819 */ /* 0x000fe20000011402 */
[----:B------:R-:W-:Y:S01]  /*0ba0*/  IMAD.IADD R5, R216, 0x1, -R5 ;  /* 0x00000001d8057824 */ /* 0x000fe200078e0a05 */
[----:B------:R-:W-:Y:S01]  /*0bb0*/  LEA.HI R10, R13, R13, RZ, 0x1 ;  /* 0x0000000d0d0a7211 */ /* 0x000fe200078f08ff */
[----:B------:R-:W-:Y:S01]  /*0bc0*/  IMAD.SHL.U32 R6, R6, 0x8, RZ ;  /* 0x0000000806067824 */ /* 0x000fe200078e00ff */
[----:B------:R-:W-:-:S02]  /*0bd0*/  LEA.HI R9, R9, R4, RZ, 0x2 ;  /* 0x0000000409097211 */ /* 0x000fc400078f10ff */
[----:B------:R-:W-:Y:S02]  /*0be0*/  SHF.R.S32.HI R2, RZ, 0x1f, R5 ;  /* 0x0000001fff027819 */ /* 0x000fe40000011405 */
[----:B------:R-:W-:Y:S02]  /*0bf0*/  SHF.R.S32.HI R212, RZ, 0x7, R7 ;  /* 0x00000007ffd47819 */ /* 0x000fe40000011407 */
[----:B------:R-:W-:Y:S02]  /*0c00*/  LEA.HI R8, R2, R5, RZ, 0x3 ;  /* 0x0000000502087211 */ /* 0x000fe400078f18ff */
[----:B------:R-:W-:Y:S01]  /*0c10*/  LOP3.LUT R9, R9, 0x3ffffc, RZ, 0xc0, !PT ;  /* 0x003ffffc09097812 */ /* 0x000fe200078ec0ff */
[----:B------:R-:W-:Y:S01]  /*0c20*/  IMAD R12, R212, 0x100, R5 ;  /* 0x00000100d40c7824 */ /* 0x000fe200078e0205 */
[----:B------:R-:W-:Y:S02]  /*0c30*/  LOP3.LUT R14, R10, 0x1ffffffe, RZ, 0xc0, !PT ;  /* 0x1ffffffe0a0e7812 */ /* 0x000fe400078ec0ff */
[----:B------:R-:W-:Y:S01]  /*0c40*/  SHF.R.S32.HI R0, RZ, 0x1f, R11 ;  /* 0x0000001fff007819 */ /* 0x000fe2000001140b */
[----:B------:R-:W-:Y:S01]  /*0c50*/  IMAD.IADD R9, R4, 0x1, -R9 ;  /* 0x0000000104097824 */ /* 0x000fe200078e0a09 */
[C---:B------:R-:W-:Y:S01]  /*0c60*/  LOP3.LUT R10, R8.reuse, 0xfffffff8, RZ, 0xc0, !PT ;  /* 0xfffffff8080a7812 */ /* 0x040fe200078ec0ff */
[----:B------:R-:W-:Y:S01]  /*0c70*/  IMAD.SHL.U32 R8, R8, 0x40, RZ ;  /* 0x0000004008087824 */ /* 0x000fe200078e00ff */
[CC--:B------:R-:W-:Y:S01]  /*0c80*/  LEA.HI R2, R0.reuse, R11.reuse, RZ, 0x2 ;  /* 0x0000000b00027211 */ /* 0x0c0fe200078f10ff */
[----:B------:R-:W-:Y:S01]  /*0c90*/  IMAD R215, R9, 0x10, R12 ;  /* 0x0000001009d77824 */ /* 0x000fe200078e020c */
[----:B------:R-:W-:Y:S01]  /*0ca0*/  LEA.HI R3, R3, R216, RZ, 0x3 ;  /* 0x000000d803037211 */ /* 0x000fe200078f18ff */
[----:B------:R-:W-:Y:S01]  /*0cb0*/  IMAD.IADD R10, R5, 0x1, -R10 ;  /* 0x00000001050a7824 */ /* 0x000fe200078e0a0a */
[----:B------:R-:W-:Y:S01]  /*0cc0*/  LEA.HI R5, R0, R11, RZ, 0x5 ;  /* 0x0000000b00057211 */ /* 0x000fe200078f28ff */
[----:B------:R-:W-:Y:S01]  /*0cd0*/  IMAD.U32 R215, R215, 0x40, R6 ;  /* 0x00000040d7d77824 */ /* 0x000fe200078e0006 */
[----:B------:R-:W-:Y:S01]  /*0ce0*/  LOP3.LUT R12, R2, 0x7ffffffc, RZ, 0xc0, !PT ;  /* 0x7ffffffc020c7812 */ /* 0x000fe200078ec0ff */
[----:B------:R-:W-:Y:S01]  /*0cf0*/  IMAD.IADD R185, R13, 0x1, -R14 ;  /* 0x000000010db97824 */ /* 0x000fe200078e0a0e */
[----:B------:R-:W-:-:S02]  /*0d00*/  SHF.R.S32.HI R0, RZ, 0x2, R2 ;  /* 0x00000002ff007819 */ /* 0x000fc40000011402 */
[----:B------:R-:W-:Y:S01]  /*0d10*/  SHF.R.S32.HI R9, RZ, 0x1f, R2 ;  /* 0x0000001fff097819 */ /* 0x000fe20000011402 */
[----:B------:R-:W-:Y:S01]  /*0d20*/  IMAD.SHL.U32 R2, R10, 0x40, RZ ;  /* 0x000000400a027824 */ /* 0x000fe200078e00ff */
[----:B------:R-:W-:Y:S01]  /*0d30*/  LOP3.LUT R13, R8, 0x7ffffe00, RZ, 0xc0, !PT ;  /* 0x7ffffe00080d7812 */ /* 0x000fe200078ec0ff */
[----:B------:R-:W-:Y:S01]  /*0d40*/  IMAD.IADD R12, R11, 0x1, -R12 ;  /* 0x000000010b0c7824 */ /* 0x000fe200078e0a0c */
[----:B------:R-:W-:Y:S02]  /*0d50*/  LEA.HI R9, R9, R0, RZ, 0x3 ;  /* 0x0000000009097211 */ /* 0x000fe400078f18ff */
[----:B------:R-:W-:Y:S01]  /*0d60*/  LOP3.LUT R11, R2, 0x1c0, RZ, 0xc0, !PT ;  /* 0x000001c0020b7812 */ /* 0x000fe200078ec0ff */
[----:B------:R-:W-:Y:S01]  /*0d70*/  IMAD R13, R4, 0x400, R13 ;  /* 0x00000400040d7824 */ /* 0x000fe200078e020d */
[----:B------:R-:W-:Y:S01]  /*0d80*/  LOP3.LUT R9, R9, 0xfffffff8, RZ, 0xc0, !PT ;  /* 0xfffffff809097812 */ /* 0x000fe200078ec0ff */
[----:B------:R-:W-:Y:S01]  /*0d90*/  IMAD.SHL.U32 R2, R12, 0x2, RZ ;  /* 0x000000020c027824 */ /* 0x000fe200078e00ff */
[----:B------:R-:W-:-:S02]  /*0da0*/  LOP3.LUT R6, R11, 0x8, R6, 0xf8, !PT ;  /* 0x000000080b067812 */ /* 0x000fc400078ef806 */
[----:B------:R-:W-:Y:S01]  /*0db0*/  SHF.R.U32.HI R11, RZ, 0x3, R11 ;  /* 0x00000003ff0b7819 */ /* 0x000fe2000001160b */
[----:B------:R-:W-:Y:S01]  /*0dc0*/  IMAD.IADD R16, R0, 0x1, -R9 ;  /* 0x0000000100107824 */ /* 0x000fe200078e0a09 */
[----:B------:R-:W-:Y:S02]  /*0dd0*/  SHF.R.S32.HI R5, RZ, 0x5, R5 ;  /* 0x00000005ff057819 */ /* 0x000fe40000011405 */
[----:B------:R-:W-:Y:S02]  /*0de0*/  LOP3.LUT R6, R6, R11, RZ, 0x3c, !PT ;  /* 0x0000000b06067212 */ /* 0x000fe400078e3cff */
[----:B------:R-:W-:Y:S01]  /*0df0*/  R2P PR, R10, 0x6 ;  /* 0x000000060a007804 */ /* 0x000fe20000000000 */
[----:B------:R-:W-:Y:S01]  /*0e00*/  IMAD R16, R5, 0x10, R16 ;  /* 0x0000001005107824 */ /* 0x000fe200078e0210 */
[----:B------:R-:W-:Y:S01]  /*0e10*/  LOP3.LUT R5, R3, 0xfffffff8, RZ, 0xc0, !PT ;  /* 0xfffffff803057812 */ /* 0x000fe200078ec0ff */
[----:B------:R-:W-:Y:S01]  /*0e20*/  IMAD.IADD R6, R13, 0x1, R6 ;  /* 0x000000010d067824 */ /* 0x000fe200078e0206 */
[----:B------:R-:W-:Y:S01]  /*0e30*/  LEA.HI R7, R7, R212, RZ, 0x1 ;  /* 0x000000d407077211 */ /* 0x000fe200078f08ff */
[----:B------:R-:W-:Y:S01]  /*0e40*/  IMAD R185, R185, 0x8, R16 ;  /* 0x00000008b9b97824 */ /* 0x000fe200078e0210 */
[----:B------:R-:W-:Y:S01]  /*0e50*/  SEL R22, R22, 0xffffffe0, !P1 ;  /* 0xffffffe016167807 */ /* 0x000fe20004800000 */
[----:B------:R-:W-:Y:S01]  /*0e60*/  IMAD.IADD R210, R216, 0x1, -R5 ;  /* 0x00000001d8d27824 */ /* 0x000fe200078e0a05 */
[----:B------:R-:W-:-:S02]  /*0e70*/  LEA R18, R6, UR43, 0x1 ;  /* 0x0000002b06127c11 */ /* 0x000fc4000f8e08ff */
[----:B------:R-:W-:Y:S01]  /*0e80*/  LOP3.LUT R7, R7, 0xfffffe, RZ, 0xc0, !PT ;  /* 0x00fffffe07077812 */ /* 0x000fe200078ec0ff */
[----:B------:R-:W-:Y:S01]  /*0e90*/  IMAD.SHL.U32 R184, R210, 0x8, RZ ;  /* 0x00000008d2b87824 */ /* 0x000fe200078e00ff */
[----:B------:R-:W-:Y:S01]  /*0ea0*/  SHF.R.S32.HI R211, RZ, 0x3, R3 ;  /* 0x00000003ffd37819 */ /* 0x000fe20000011403 */
[----:B------:R-:W-:Y:S02]  /*0eb0*/  VIADD R23, R18, 0x26800 ;  /* 0x0002680012177836 */ /* 0x000fe40000000000 */
[C---:B------:R-:W-:Y:S02]  /*0ec0*/  VIADD R191, R184.reuse, 0x40 ;  /* 0x00000040b8bf7836 */ /* 0x040fe40000000000 */
        /* <DEDUP_REMOVED lines=17> */
[----:B------:R-:W-:Y:S02]  /*0fe0*/  IMAD.SHL.U32 R17, R7, 0x100, RZ ;  /* 0x0000010007117824 */ /* 0x000fe400078e00ff */
[----:B------:R-:W-:-:S07]  /*0ff0*/  IMAD.IADD R22, R22, 0x1, R19 ;  /* 0x0000000116167824 */ /* 0x000fce00078e0213 */
.L_x_5031:
        /* <DEDUP_REMOVED lines=12> */
[----:B01234-:R-:W-:Y:S05]  /*10c0*/  @!P0 BRA `(.L_x_4927) ;  /* 0x0000000000208947 */ /* 0x01ffea0003800000 */
        /* <DEDUP_REMOVED lines=8> */
.L_x_4927:
[----:B------:R-:W-:Y:S01]  /*1150*/  ULDC UR7, c[0x0][0xc54] ;  /* 0x0003150000077ab9 */ /* 0x000fe20000000800 */
[----:B------:R-:W-:Y:S01]  /*1160*/  UMOV UR6, UR9 ;  /* 0x0000000900067c82 */ /* 0x000fe20008000000 */
[----:B------:R-:W-:-:S11]  /*1170*/  UISETP.NE.AND UP0, UPT, UR7, 0x1, UPT ;  /* 0x000000010700788c */ /* 0x000fd6000bf05270 */
[----:B------:R-:W-:Y:S02]  /*1180*/  @UP0 ULDC.64 UR10, c[0x0][0xc58] ;  /* 0x00031600000a0ab9 */ /* 0x000fe40000000a00 */
[----:B------:R-:W-:-:S04]  /*1190*/  UIMAD.WIDE.U32 UR4, UR9, UR10, URZ ;  /* 0x0000000a090472a5 */ /* 0x000fc8000f8e003f */
[----:B------:R-:W-:-:S04]  /*11a0*/  @UP0 USHF.R.U32.HI UR6, URZ, UR11, UR5 ;  /* 0x0000000b3f060299 */ /* 0x000fc80008011605 */
[----:B------:R-:W-:-:S12]  /*11b0*/  UIMAD UR4, UR6, UR7, URZ ;  /* 0x00000007060472a4 */ /* 0x000fd8000f8e023f */
.L_x_4928:
[----:B------:R-:W-:Y:S01]  /*11c0*/  ULDC UR39, c[0x0][0xc48] ;  /* 0x0003120000277ab9 */ /* 0x000fe20000000800 */
[----:B------:R-:W-:Y:S01]  /*11d0*/  ULDC.64 UR10, c[0x0][0x418] ;  /* 0x00010600000a7ab9 */ /* 0x000fe20000000a00 */
[----:B------:R-:W-:Y:S02]  /*11e0*/  UISETP.NE.AND UP1, UPT, UR39, 0x1, UPT ;  /* 0x000000012700788c */ /* 0x000fe4000bf25270 */
[----:B------:R-:W-:Y:S02]  /*11f0*/  UISETP.NE.U32.AND UP0, UPT, UR10, URZ, UPT ;  /* 0x0000003f0a00728c */ /* 0x000fe4000bf05070 */
[----:B------:R-:W-:Y:S02]  /*1200*/  UIADD3 UR4, UR9, -UR4, URZ ;  /* 0x8000000409047290 */ /* 0x000fe4000fffe03f */
[----:B------:R-:W-:Y:S01]  /*1210*/  UISETP.NE.AND.EX UP0, UPT, UR11, URZ, UPT, UP0 ;  /* 0x0000003f0b00728c */ /* 0x000fe2000bf05300 */
[----:B------:R-:W-:Y:S01]  /*1220*/  ULDC UR7, c[0x0][0xc54] ;  /* 0x0003150000077ab9 */ /* 0x000fe20000000800 */
[----:B------:R-:W-:Y:S01]  /*1230*/  ULDC UR49, c[0x0][0x424] ;  /* 0x0001090000317ab9 */ /* 0x000fe20000000800 */
[----:B------:R-:W-:-:S02]  /*1240*/  UISETP.NE.AND UP2, UPT, UR45, 0x1, UPT ;  /* 0x000000012d00788c */ /* 0x000fc4000bf45270 */
[----:B------:R-:W-:Y:S02]  /*1250*/  ULOP3.LUT UR5, URZ, UR6, URZ, 0x33, !UPT ;  /* 0x000000063f057292 */ /* 0x000fe4000f8e333f */
[----:B------:R-:W-:Y:S02]  /*1260*/  UIMAD UR8, UR8, UR7, UR4 ;  /* 0x00000007080872a4 */ /* 0x000fe4000f8e0204 */
[----:B------:R-:W-:Y:S01]  /*1270*/  USEL UR49, UR49, 0x1, UP0 ;  /* 0x0000000131317887 */ /* 0x000fe20008000000 */
[----:B------:R-:W-:Y:S01]  /*1280*/  PLOP3.LUT P0, PT, PT, PT, UP2, 0x80, 0x0 ;  /* 0x000000000000781c */ /* 0x000fe20003f0f028 */
[----:B------:R-:W-:Y:S01]  /*1290*/  ULDC UR40, c[0x0][0xc3c] ;  /* 0x00030f0000287ab9 */ /* 0x000fe20000000800 */
[----:B------:R-:W-:Y:S01]  /*12a0*/  ULDC UR6, c[0x0][0x2f0] ;  /* 0x0000bc0000067ab9 */ /* 0x000fe20000000800 */
[----:B------:R-:W-:Y:S01]  /*12b0*/  @UP1 ULDC UR4, c[0x0][0xc4c] ;  /* 0x0003130000041ab9 */ /* 0x000fe20000000800 */
[----:B------:R-:W-:Y:S02]  /*12c0*/  UIADD3 UR40, UR5, UR40, URZ ;  /* 0x0000002805287290 */ /* 0x000fe4000fffe03f */
[----:B------:R-:W-:-:S02]  /*12d0*/  UIMAD.WIDE.U32 UR4, UR8, UR4, URZ ;  /* 0x00000004080472a5 */ /* 0x000fc4000f8e003f */
[----:B------:R-:W-:Y:S01]  /*12e0*/  UIMAD UR7, UR49, UR6, 0x3f ;  /* 0x0000003f310774a4 */ /* 0x000fe2000f8e0206 */
[----:B------:R-:W-:Y:S01]  /*12f0*/  @UP1 ULDC UR9, c[0x0][0xc50] ;  /* 0x0003140000091ab9 */ /* 0x000fe20000000800 */
[----:B------:R-:W-:Y:S01]  /*1300*/  UMOV UR42, UR8 ;  /* 0x00000008002a7c82 */ /* 0x000fe20008000000 */
[----:B------:R-:W-:Y:S02]  /*1310*/  @UP1 USHF.R.U32.HI UR42, URZ, UR9, UR5 ;  /* 0x000000093f2a1299 */ /* 0x000fe40008011605 */
[----:B------:R-:W-:Y:S02]  /*1320*/  USHF.R.S32.HI UR4, URZ, 0x1f, UR7 ;  /* 0x0000001f3f047899 */ /* 0x000fe40008011407 */
[----:B------:R-:W-:Y:S02]  /*1330*/  UIADD3 UR5, -UR42, URZ, URZ ;  /* 0x0000003f2a057290 */ /* 0x000fe4000fffe13f */
[----:B------:R-:W-:Y:S02]  /*1340*/  ULEA.HI UR4, UR4, UR7, URZ, 0x6 ;  /* 0x0000000704047291 */ /* 0x000fe4000f8f303f */
[----:B------:R-:W-:-:S02]  /*1350*/  USHF.L.U32 UR40, UR40, 0x6, URZ ;  /* 0x0000000628287899 */ /* 0x000fc4000800063f */
[----:B------:R-:W-:Y:S02]  /*1360*/  UIMAD UR39, UR39, UR5, UR8 ;  /* 0x00000005272772a4 */ /* 0x000fe4000f8e0208 */
[----:B------:R-:W-:Y:S01]  /*1370*/  USHF.R.S32.HI UR50, URZ, 0x6, UR4 ;  /* 0x000000063f327899 */ /* 0x000fe20008011404 */
[----:B------:R-:W-:Y:S11]  /*1380*/  @!P0 BRA `(.L_x_4929) ;  /* 0x0000002000348947 */ /* 0x000ff60003800000 */
[----:B------:R-:W0:Y:S01]  /*1390*/  LDC R0, c[0x0][0x448] ;  /* 0x00011200ff007b82 */ /* 0x000e220000000800 */
[----:B------:R-:W-:Y:S01]  /*13a0*/  UIADD3 UR7, UR40, 0x3f, URZ ;  /* 0x0000003f28077890 */ /* 0x000fe2000fffe03f */
[----:B------:R-:W-:Y:S02]  /*13b0*/  ULDC UR5, c[0x0][0x288] ;  /* 0x0000a20000057ab9 */ /* 0x000fe40000000800 */
[----:B------:R-:W-:-:S04]  /*13c0*/  UIADD3 UR4, -UR5, 0x1, URZ ;  /* 0x0000000105047890 */ /* 0x000fc8000fffe13f */
[----:B------:R-:W1:Y:S01]  /*13d0*/  LDC.64 R6, c[0x0][0x9e0] ;  /* 0x00027800ff067b82 */ /* 0x000e620000000a00 */
[----:B------:R-:W-:Y:S01]  /*13e0*/  UIMAD UR4, UR49, UR6, UR4 ;  /* 0x00000006310472a4 */ /* 0x000fe2000f8e0204 */
[----:B0-----:R-:W-:Y:S01]  /*13f0*/  ISETP.NE.AND P1, PT, R0, 0x1, PT ;  /* 0x000000010000780c */ /* 0x001fe20003f25270 */
[----:B------:R-:W-:Y:S01]  /*1400*/  IMAD.U32 R0, RZ, RZ, UR7 ;  /* 0x00000007ff007e24 */ /* 0x000fe2000f8e00ff */
[----:B-1----:R-:W-:-:S11]  /*1410*/  ISETP.GE.AND P2, PT, R7, 0x1, PT ;  /* 0x000000010700780c */ /* 0x002fd60003f46270 */
[----:B------:R-:W0:Y:S08]  /*1420*/  @P1 LDC R3, c[0x0][0x44c] ;  /* 0x00011300ff031b82 */ /* 0x000e300000000800 */
[----:B------:R-:W1:Y:S01]  /*1430*/  @P1 LDC R4, c[0x0][0x450] ;  /* 0x00011400ff041b82 */ /* 0x000e620000000800 */
[----:B0-----:R-:W-:-:S05]  /*1440*/  @P1 IMAD.HI.U32 R3, R3, UR7, RZ ;  /* 0x0000000703031c27 */ /* 0x001fca000f8e00ff */
[----:B-1----:R-:W-:-:S05]  /*1450*/  @P1 SHF.R.U32.HI R0, RZ, R4, R3 ;  /* 0x00000004ff001219 */ /* 0x002fca0000011603 */
[----:B------:R-:W-:-:S04]  /*1460*/  VIADD R9, R0, UR4 ;  /* 0x0000000400097c36 */ /* 0x000fc80008000000 */
        /* <DEDUP_REMOVED lines=12> */
.L_x_4931:
[----:B------:R-:W-:-:S13]  /*1530*/  ISETP.NE.AND P0, PT, R7, 0x1, PT ;  /* 0x000000010700780c */ /* 0x000fda0003f05270 */
[----:B------:R-:W0:Y:S02]  /*1540*/  @P0 LDC.64 R4, c[0x0][0x9e8] ;  /* 0x00027a00ff040b82 */ /* 0x000e240000000a00 */
[----:B0-----:R-:W-:-:S05]  /*1550*/  @P0 IMAD.HI.U32 R4, R3, R4, RZ ;  /* 0x0000000403040227 */ /* 0x001fca00078e00ff */
[----:B------:R-:W-:-:S07]  /*1560*/  @P0 SHF.R.U32.HI R3, RZ, R5, R4 ;  /* 0x00000005ff030219 */ /* 0x000fce0000011604 */
.L_x_4932:
[----:B------:R-:W-:-:S05]  /*1570*/  IMAD R3, R3, R7, R7 ;  /* 0x0000000703037224 */ /* 0x000fca00078e0207 */
[----:B------:R-:W-:-:S07]  /*1580*/  VIMNMX R0, R0, R3, PT ;  /* 0x0000000300007248 */ /* 0x000fce0003fe0100 */
.L_x_4930:
[----:B------:R-:W0:Y:S01]  /*1590*/  @P1 LDC R5, c[0x0][0x44c] ;  /* 0x00011300ff051b82 */ /* 0x000e220000000800 */
[----:B------:R-:W-:Y:S01]  /*15a0*/  VIADD R0, R0, 0x3f ;  /* 0x0000003f00007836 */ /* 0x000fe20000000000 */
[----:B------:R-:W-:Y:S01]  /*15b0*/  UIMAD UR6, UR49, UR6, -UR5 ;  /* 0x00000006310672a4 */ /* 0x000fe2000f8e0a05 */
[----:B------:R-:W-:Y:S01]  /*15c0*/  IMAD.U32 R4, RZ, RZ, UR40 ;  /* 0x00000028ff047e24 */ /* 0x000fe2000f8e00ff */
[----:B------:R-:W-:Y:S02]  /*15d0*/  ULDC UR4, c[0x0][0x9dc] ;  /* 0x0002770000047ab9 */ /* 0x000fe40000000800 */
[----:B------:R-:W-:Y:S02]  /*15e0*/  SHF.R.S32.HI R3, RZ, 0x1f, R0 ;  /* 0x0000001fff037819 */ /* 0x000fe40000011400 */
[----:B------:R-:W1:Y:S02]  /*15f0*/  @P1 LDC R6, c[0x0][0x450] ;  /* 0x00011400ff061b82 */ /* 0x000e640000000800 */
[----:B------:R-:W-:-:S04]  /*1600*/  LEA.HI R3, R3, R0, RZ, 0x6 ;  /* 0x0000000003037211 */ /* 0x000fc800078f30ff */
[----:B------:R-:W-:Y:S01]  /*1610*/  SHF.R.S32.HI R3, RZ, 0x6, R3 ;  /* 0x00000006ff037819 */ /* 0x000fe20000011403 */
[----:B0-----:R-:W-:-:S05]  /*1620*/  @P1 IMAD.HI.U32 R5, R5, UR40, RZ ;  /* 0x0000002805051c27 */ /* 0x001fca000f8e00ff */
[----:B-1----:R-:W-:-:S05]  /*1630*/  @P1 SHF.R.U32.HI R4, RZ, R6, R5 ;  /* 0x00000006ff041219 */ /* 0x002fca0000011605 */
[----:B------:R-:W-:Y:S01]  /*1640*/  VIADD R0, R4, UR6 ;  /* 0x0000000604007c36 */ /* 0x000fe20008000000 */
[----:B------:R-:W-:-:S03]  /*1650*/  VIMNMX R4, R3, UR50, PT ;  /* 0x0000003203047c48 */ /* 0x000fc6000bfe0100 */
        /* <DEDUP_REMOVED lines=11> */
.L_x_4934:
[----:B------:R-:W-:-:S13]  /*1710*/  ISETP.NE.AND P0, PT, R7, 0x1, PT ;  /* 0x000000010700780c */ /* 0x000fda0003f05270 */
[----:B------:R-:W0:Y:S02]  /*1720*/  @P0 LDC.64 R8, c[0x0][0x9e8] ;  /* 0x00027a00ff080b82 */ /* 0x000e240000000a00 */
[----:B0-----:R-:W-:-:S05]  /*1730*/  @P0 IMAD.HI.U32 R6, R0, R8, RZ ;  /* 0x0000000800060227 */ /* 0x001fca00078e00ff */
[----:B------:R-:W-:-:S07]  /*1740*/  @P0 SHF.R.U32.HI R0, RZ, R9, R6 ;  /* 0x00000009ff000219 */ /* 0x000fce0000011606 */
.L_x_4935:
[----:B------:R-:W-:-:S05]  /*1750*/  IMAD R0, R0, R7, RZ ;  /* 0x0000000700007224 */ /* 0x000fca00078e02ff */
[----:B------:R-:W-:-:S07]  /*1760*/  VIMNMX R3, R3, R0, !PT ;  /* 0x0000000003037248 */ /* 0x000fce0007fe0100 */
.L_x_4933:
[----:B------:R-:W-:Y:S01]  /*1770*/  SHF.R.S32.HI R6, RZ, 0x1f, R3 ;  /* 0x0000001fff067819 */ /* 0x000fe20000011403 */
[----:B------:R-:W-:Y:S01]  /*1780*/  IMAD.MOV.U32 R0, RZ, RZ, RZ ;  /* 0x000000ffff007224 */ /* 0x000fe200078e00ff */
[----:B------:R-:W-:Y:S02]  /*1790*/  PLOP3.LUT P0, PT, PT, PT, PT, 0x80, 0x0 ;  /* 0x000000000000781c */ /* 0x000fe40003f0f070 */
[----:B------:R-:W-:Y:S02]  /*17a0*/  CS2R R150, SRZ ;  /* 0x0000000000967805 */ /* 0x000fe4000001ff00 */
[----:B------:R-:W-:Y:S01]  /*17b0*/  LEA.HI R6, R6, R3, RZ, 0x6 ;  /* 0x0000000306067211 */ /* 0x000fe200078f30ff */
[----:B------:R-:W-:Y:S01]  /*17c0*/  IMAD.MOV.U32 R3, RZ, RZ, RZ ;  /* 0x000000ffff037224 */ /* 0x000fe200078e00ff */
[----:B------:R-:W-:Y:S02]  /*17d0*/  CS2R R148, SRZ ;  /* 0x0000000000947805 */ /* 0x000fe4000001ff00 */
[----:B------:R-:W-:-:S02]  /*17e0*/  CS2R R168, SRZ ;  /* 0x0000000000a87805 */ /* 0x000fc4000001ff00 */
[----:B------:R-:W-:Y:S02]  /*17f0*/  SHF.R.S32.HI R5, RZ, 0x6, R6 ;  /* 0x00000006ff057819 */ /* 0x000fe40000011406 */
[----:B------:R-:W-:Y:S02]  /*1800*/  CS2R R166, SRZ ;  /* 0x0000000000a67805 */ /* 0x000fe4000001ff00 */
        /* <DEDUP_REMOVED lines=60> */
[----:B------:R-:W-:Y:S01]  /*1bd0*/  IMAD.MOV.U32 R7, RZ, RZ, RZ ;  /* 0x000000ffff077224 */ /* 0x000fe200078e00ff */
[----:B------:R-:W-:Y:S01]  /*1be0*/  CS2R R26, SRZ ;  /* 0x00000000001a7805 */ /* 0x000fe2000001ff00 */
[----:B------:R-:W-:Y:S01]  /*1bf0*/  IMAD.MOV.U32 R21, RZ, RZ, RZ ;  /* 0x000000ffff157224 */ /* 0x000fe200078e00ff */
[----:B------:R-:W-:Y:S06]  /*1c00*/  @!P1 BRA `(.L_x_4936) ;  /* 0x000000b000b89947 */ /* 0x000fec0003800000 */
        /* <DEDUP_REMOVED lines=14> */
.L_x_4937:
[----:B------:R-:W-:Y:S01]  /*1cf0*/  ULEA UR21, UR36, UR43, 0x3 ;  /* 0x0000002b24157291 */ /* 0x000fe2000f8e183f */
[----:B------:R-:W-:-:S05]  /*1d00*/  IMAD.U32 R0, RZ, RZ, UR37 ;  /* 0x00000025ff007e24 */ /* 0x000fca000f8e00ff */
[----:B------:R-:W-:-:S04]  /*1d10*/  SHF.L.U32 R0, R0, 0x1f, RZ ;  /* 0x0000001f00007819 */ /* 0x000fc800000006ff */
[----:B------:R-:W0:Y:S02]  /*1d20*/  SYNCS.PHASECHK.TRANS64.TRYWAIT P1, [UR21+0x28c50], R0 ;  /* 0x028c5000ff0075a7 */ /* 0x000e240008020155 */
[----:B0-----:R-:W-:Y:S05]  /*1d30*/  @!P1 BRA `(.L_x_4938) ;  /* 0x0000013400349947 */ /* 0x001fea0003800000 */
.L_x_5157:
[----:B------:R-:W-:Y:S01]  /*1d40*/  BAR.SYNC.DEFER_BLOCKING 0xe, 0x100 ;  /* 0x0384000000007b1d */ /* 0x000fe20000010000 */
[----:B------:R-:W-:Y:S01]  /*1d50*/  UIADD3 UR4, UR43, 0x26800, URZ ;  /* 0x000268002b047890 */ /* 0x000fe2000fffe03f */
[----:B------:R-:W-:Y:S01]  /*1d60*/  VIADD R4, R4, 0xfffffffe ;  /* 0xfffffffe04047836 */ /* 0x000fe20000000000 */
[----:B------:R-:W-:Y:S01]  /*1d70*/  ULEA UR18, UR36, UR20, 0xc ;  /* 0x0000001424127291 */ /* 0x000fe2000f8e603f */
[----:B0-----:R-:W-:Y:S01]  /*1d80*/  IMAD.U32 R0, RZ, RZ, UR21 ;  /* 0x00000015ff007e24 */ /* 0x001fe2000f8e00ff */
[----:B------:R-:W-:Y:S01]  /*1d90*/  USHF.R.U32.HI UR4, URZ, 0x4, UR4 ;  /* 0x000000043f047899 */ /* 0x000fe20008011604 */
[----:B------:R-:W-:Y:S01]  /*1da0*/  UMOV UR19, 0x40000040 ;  /* 0x4000004000137882 */ /* 0x000fe20000000000 */
[----:B------:R-:W-:Y:S02]  /*1db0*/  UMOV UR17, 0x40000040 ;  /* 0x4000004000117882 */ /* 0x000fe40000000000 */
[----:B------:R-:W-:Y:S01]  /*1dc0*/  ULOP3.LUT UR4, UR4, 0x3fff, URZ, 0xc0, !UPT ;  /* 0x00003fff04047892 */ /* 0x000fe2000f8ec03f */
[----:B------:R-:W0:Y:S01]  /*1dd0*/  S2R R3, SR_TID.X ;  /* 0x0000000000037919 */ /* 0x000e220000002100 */
[----:B------:R-:W-:Y:S01]  /*1de0*/  UIADD3 UR6, UR18, 0x80, URZ ;  /* 0x0000008012067890 */ /* 0x000fe2000fffe03f */
[----:B------:R-:W-:Y:S01]  /*1df0*/  ISETP.GE.AND P1, PT, R4, R5, PT ;  /* 0x000000050400720c */ /* 0x000fe20003f26270 */
[----:B------:R-:W-:Y:S01]  /*1e00*/  ULOP3.LUT UR16, UR4, 0x10000, URZ, 0xfc, !UPT ;  /* 0x0001000004107892 */ /* 0x000fe2000f8efc3f */
[----:B------:R-:W-:Y:S01]  /*1e10*/  UMOV UR7, 0x40000040 ;  /* 0x4000004000077882 */ /* 0x000fe20000000000 */
[----:B------:R-:W-:-:S02]  /*1e20*/  UMOV UR5, 0x40000040 ;  /* 0x4000004000057882 */ /* 0x000fc40000000000 */
[----:B------:R-:W-:Y:S02]  /*1e30*/  UIADD3 UR4, UR16, 0x2, URZ ;  /* 0x0000000210047890 */ /* 0x000fe4000fffe03f */
[----:B------:R-:W-:Y:S02]  /*1e40*/  UIADD3 UR10, UR18, 0x100, URZ ;  /* 0x00000100120a7890 */ /* 0x000fe4000fffe03f */
[----:B------:R-:W-:Y:S01]  /*1e50*/  UIADD3 UR8, UR16, 0x4, URZ ;  /* 0x0000000410087890 */ /* 0x000fe2000fffe03f */
[----:B------:R-:W-:Y:S01]  /*1e60*/  UMOV UR11, 0x40000040 ;  /* 0x40000040000b7882 */ /* 0x000fe20000000000 */
[----:B------:R-:W-:Y:S01]  /*1e70*/  WARPGROUP.ARRIVE ;  /* 0x00000000000079c5 */ /* 0x000fe20000000000 */
[----:B------:R-:W-:Y:S01]  /*1e80*/  UMOV UR9, 0x40000040 ;  /* 0x4000004000097882 */ /* 0x000fe20000000000 */
[----:B------:R-:W-:Y:S02]  /*1e90*/  UIADD3 UR14, UR18, 0x180, URZ ;  /* 0x00000180120e7890 */ /* 0x000fe4000fffe03f */
[----:B------:R-:W-:-:S02]  /*1ea0*/  UIADD3 UR12, UR16, 0x6, URZ ;  /* 0x00000006100c7890 */ /* 0x000fc4000fffe03f */
[----:B------:R-:W-:Y:S01]  /*1eb0*/  HGMMA.64x256x16.F32 R24, gdesc[UR16].tnspB, RZ, !UPT, gsb0 ;  /* 0x43e00000101879f0 */ /* 0x000fe2000c0008ff */
[----:B------:R-:W-:Y:S01]  /*1ec0*/  UMOV UR15, 0x40000040 ;  /* 0x40000040000f7882 */ /* 0x000fe20000000000 */
        /* <DEDUP_REMOVED lines=20> */
.L_x_4944:
[----:B------:R-:W-:Y:S01]  /*2010*/  BAR.SYNC.DEFER_BLOCKING 0xe, 0x100 ;  /* 0x0384000000007b1d */ /* 0x000fe20000010000 */
[----:B------:R-:W-:Y:S01]  /*2020*/  IMAD.U32 R3, RZ, RZ, UR36 ;  /* 0x00000024ff037e24 */ /* 0x000fe2000f8e00ff */
[----:B------:R-:W-:Y:S01]  /*2030*/  UIADD3 UR36, UR36, 0x1, URZ ;  /* 0x0000000124247890 */ /* 0x000fe2000fffe03f */
[C---:B------:R-:W-:Y:S01]  /*2040*/  ISETP.GT.AND P3, PT, R4.reuse, R5, PT ;  /* 0x000000050400720c */ /* 0x040fe20003f64270 */
[----:B------:R-:W-:Y:S02]  /*2050*/  VIADD R4, R4, 0xffffffff ;  /* 0xffffffff04047836 */ /* 0x000fe40000000000 */
[----:B01----:R-:W-:Y:S01]  /*2060*/  IMAD R0, R3, 0x40, R16 ;  /* 0x0000004003007824 */ /* 0x003fe200078e0210 */
        /* <DEDUP_REMOVED lines=137> */
.L_x_4940:
[----:B------:R-:W-:Y:S01]  /*2900*/  ULEA UR21, UR36, UR43, 0x3 ;  /* 0x0000002b24157291 */ /* 0x000fe2000f8e183f */
[----:B------:R-:W-:-:S05]  /*2910*/  IMAD.U32 R0, RZ, RZ, UR37 ;  /* 0x00000025ff007e24 */ /* 0x000fca000f8e00ff */
[----:B------:R-:W-:-:S04]  /*2920*/  SHF.L.U32 R0, R0, 0x1f, RZ ;  /* 0x0000001f00007819 */ /* 0x000fc800000006ff */
[----:B------:R0:W1:Y:S01]  /*2930*/  SYNCS.PHASECHK.TRANS64.TRYWAIT P1, [UR21+0x28c50], R0 ;  /* 0x028c5000ff0075a7 */ /* 0x0000620008020155 */
[----:B------:R-:W-:Y:S05]  /*2940*/  @!P0 BRA `(.L_x_4941) ;  /* 0x0000000000048947 */ /* 0x000fea0003800000 */
[----:B------:R-:W-:Y:S01]  /*2950*/  BPT.TRAP 0x1 ;  /* 0x000000040000795c */ /* 0x000fe20000300000 */
.L_x_4941:
[----:B-1----:R-:W-:Y:S05]  /*2960*/  @P1 BRA `(.L_x_4942) ;  /* 0x0000000000081947 */ /* 0x002fea0003800000 */
[----:B------:R-:W1:Y:S02]  /*2970*/  SYNCS.PHASECHK.TRANS64.TRYWAIT P1, [UR21+0x28c50], R0 ;  /* 0x028c5000ff0075a7 */ /* 0x000e640008020155 */
[----:B-1----:R-:W-:Y:S05]  /*2980*/  @!P1 BRA `(.L_x_4943) ;  /* 0x0000012800389947 */ /* 0x002fea0003800000 */
.L_x_4942:
[----:B------:R-:W-:Y:S01]  /*2990*/  ULEA UR18, UR36, UR20, 0xc ;  /* 0x0000001424127291 */ /* 0x000fe2000f8e603f */
[----:B------:R-:W-:Y:S01]  /*29a0*/  WARPGROUP.ARRIVE ;  /* 0x00000000000079c5 */ /* 0x000fe20000000000 */
[----:B------:R-:W-:Y:S01]  /*29b0*/  UMOV UR19, 0x40000040 ;  /* 0x4000004000137882 */ /* 0x000fe20000000000 */
[----:B------:R-:W-:Y:S01]  /*29c0*/  UMOV UR7, 0x40000040 ;  /* 0x4000004000077882 */ /* 0x000fe20000000000 */
[----:B------:R-:W-:Y:S01]  /*29d0*/  UIADD3 UR6, UR18, 0x80, URZ ;  /* 0x0000008012067890 */ /* 0x000fe2000fffe03f */
[----:B01----:R-:W-:Y:S01]  /*29e0*/  IMAD.U32 R0, RZ, RZ, UR21 ;  /* 0x00000015ff007e24 */ /* 0x003fe2000f8e00ff */
[----:B------:R-:W-:Y:S01]  /*29f0*/  UIADD3 UR10, UR18, 0x100, URZ ;  /* 0x00000100120a7890 */ /* 0x000fe2000fffe03f */
[----:B------:R-:W-:Y:S02]  /*2a00*/  UMOV UR11, 0x40000040 ;  /* 0x40000040000b7882 */ /* 0x000fe40000000000 */
[----:B------:R-:W-:Y:S01]  /*2a10*/  HGMMA.64x256x16.F32 R24, gdesc[UR16].tnspB, R24, gsb0 ;  /* 0x43e00000101879f0 */ /* 0x000fe20008000818 */
[----:B------:R-:W-:Y:S01]  /*2a20*/  UIADD3 UR14, UR18, 0x180, URZ ;  /* 0x00000180120e7890 */ /* 0x000fe2000fffe03f */
[----:B------:R-:W-:Y:S01]  /*2a30*/  @!P2 VIADD R0, R0, 0x28c60 ;  /* 0x00028c600000a836 */ /* 0x000fe20000000000 */
[----:B------:R-:W-:-:S04]  /*2a40*/  UMOV UR15, 0x40000040 ;  /* 0x40000040000f7882 */ /* 0x000fc80000000000 */
[----:B------:R-:W-:Y:S01]  /*2a50*/  @!P2 PRMT R0, RZ, 0x654, R0 ;  /* 0x00000654ff00a816 */ /* 0x000fe20000000000 */
        /* <DEDUP_REMOVED lines=16> */
.L_x_4939:
        /* <DEDUP_REMOVED lines=140> */
[----:B------:R-:W-:-:S02]  /*3420*/  IMAD.MOV.U32 R0, RZ, RZ, RZ ;  /* 0x000000ffff007224 */ /* 0x000fc400078e00ff */
[----:B------:R-:W-:Y:S01]  /*3430*/  IMAD.MOV.U32 R3, RZ, RZ, RZ ;  /* 0x000000ffff037224 */ /* 0x000fe200078e00ff */
[----:B------:R-:W-:Y:S06]  /*3440*/  BAR.ARV 0xf, 0x100 ;  /* 0x03c4000000007b1d */ /* 0x000fec0000002000 */
[----:B------:R-:W-:Y:S05]  /*3450*/  BRA `(.L_x_4936) ;  /* 0x0000009800a47947 */ /* 0x000fea0003800000 */
.L_x_4929:
[----:B------:R-:W-:Y:S01]  /*3460*/  ULDC UR4, c[0x0][0x448] ;  /* 0x0001120000047ab9 */ /* 0x000fe20000000800 */
[----:B------:R-:W-:Y:S02]  /*3470*/  UIADD3 UR7, UR40, 0x3f, URZ ;  /* 0x0000003f28077890 */ /* 0x000fe4000fffe03f */
[----:B------:R-:W-:Y:S01]  /*3480*/  UISETP.NE.AND UP0, UPT, UR4, 0x1, UPT ;  /* 0x000000010400788c */ /* 0x000fe2000bf05270 */
[----:B------:R-:W-:Y:S02]  /*3490*/  ULDC UR11, c[0x0][0x288] ;  /* 0x0000a200000b7ab9 */ /* 0x000fe40000000800 */
[----:B------:R-:W-:Y:S01]  /*34a0*/  ULDC.64 UR4, c[0x0][0x9e0] ;  /* 0x0002780000047ab9 */ /* 0x000fe20000000a00 */
[----:B------:R-:W-:Y:S02]  /*34b0*/  UIADD3 UR10, -UR11, 0x1, URZ ;  /* 0x000000010b0a7890 */ /* 0x000fe4000fffe13f */
[----:B------:R-:W-:Y:S02]  /*34c0*/  UISETP.GE.AND UP1, UPT, UR5, 0x1, UPT ;  /* 0x000000010500788c */ /* 0x000fe4000bf26270 */
[----:B------:R-:W-:-:S03]  /*34d0*/  UIMAD UR10, UR49, UR6, UR10 ;  /* 0x00000006310a72a4 */ /* 0x000fc6000f8e020a */
[----:B------:R-:W-:Y:S01]  /*34e0*/  @UP0 ULDC UR8, c[0x0][0x44c] ;  /* 0x0001130000080ab9 */ /* 0x000fe20000000800 */
[----:B------:R-:W-:Y:S01]  /*34f0*/  PLOP3.LUT P1, PT, PT, PT, UP1, 0x80, 0x0 ;  /* 0x000000000000781c */ /* 0x000fe20003f2f018 */
[----:B------:R-:W-:Y:S01]  /*3500*/  UIMAD.WIDE.U32 UR8, UR7, UR8, URZ ;  /* 0x00000008070872a5 */ /* 0x000fe2000f8e003f */
[----:B------:R-:W-:-:S03]  /*3510*/  @UP0 ULDC UR12, c[0x0][0x450] ;  /* 0x00011400000c0ab9 */ /* 0x000fc60000000800 */
[----:B------:R-:W-:-:S04]  /*3520*/  @UP0 USHF.R.U32.HI UR7, URZ, UR12, UR9 ;  /* 0x0000000c3f070299 */ /* 0x000fc80008011609 */
[----:B------:R-:W-:-:S04]  /*3530*/  UIADD3 UR8, UR10, UR7, URZ ;  /* 0x000000070a087290 */ /* 0x000fc8000fffe03f */
        /* <DEDUP_REMOVED lines=12> */
.L_x_4946:
[----:B------:R-:W-:-:S11]  /*3600*/  UISETP.NE.AND UP1, UPT, UR5, 0x1, UPT ;  /* 0x000000010500788c */ /* 0x000fd6000bf25270 */
[----:B------:R-:W-:Y:S02]  /*3610*/  @UP1 ULDC.64 UR12, c[0x0][0x9e8] ;  /* 0x00027a00000c1ab9 */ /* 0x000fe40000000a00 */
[----:B------:R-:W-:-:S04]  /*3620*/  UIMAD.WIDE.U32 UR8, UR7, UR12, URZ ;  /* 0x0000000c070872a5 */ /* 0x000fc8000f8e003f */
[----:B------:R-:W-:-:S12]  /*3630*/  @UP1 USHF.R.U32.HI UR7, URZ, UR13, UR9 ;  /* 0x0000000d3f071299 */ /* 0x000fd80008011609 */
.L_x_4947:
[----:B------:R-:W-:-:S04]  /*3640*/  UIMAD UR7, UR7, UR5, UR5 ;  /* 0x00000005070772a4 */ /* 0x000fc8000f8e0205 */
[----:B------:R-:W-:-:S04]  /*3650*/  UISETP.LT.AND UP1, UPT, UR4, UR7, UPT ;  /* 0x000000070400728c */ /* 0x000fc8000bf21270 */
[----:B------:R-:W-:-:S12]  /*3660*/  USEL UR4, UR4, UR7, UP1 ;  /* 0x0000000704047287 */ /* 0x000fd80008800000 */
.L_x_4945:
[----:B------:R-:W-:Y:S01]  /*3670*/  UIADD3 UR4, UR4, 0x3f, URZ ;  /* 0x0000003f04047890 */ /* 0x000fe2000fffe03f */
[----:B------:R-:W-:Y:S01]  /*3680*/  @UP0 ULDC UR8, c[0x0][0x44c] ;  /* 0x0001130000080ab9 */ /* 0x000fe20000000800 */
[----:B------:R-:W-:Y:S02]  /*3690*/  @UP0 ULDC UR12, c[0x0][0x450] ;  /* 0x00011400000c0ab9 */ /* 0x000fe40000000800 */
[----:B------:R-:W-:Y:S02]  /*36a0*/  USHF.R.S32.HI UR7, URZ, 0x1f, UR4 ;  /* 0x0000001f3f077899 */ /* 0x000fe40008011404 */
[----:B------:R-:W-:Y:S02]  /*36b0*/  UIMAD.WIDE.U32 UR8, UR40, UR8, URZ ;  /* 0x00000008280872a5 */ /* 0x000fe4000f8e003f */
[----:B------:R-:W-:Y:S01]  /*36c0*/  UMOV UR10, UR40 ;  /* 0x00000028000a7c82 */ /* 0x000fe20008000000 */
[----:B------:R-:W-:Y:S02]  /*36d0*/  ULEA.HI UR7, UR7, UR4, URZ, 0x6 ;  /* 0x0000000407077291 */ /* 0x000fe4000f8f303f */
[----:B------:R-:W-:-:S02]  /*36e0*/  UIMAD UR4, UR49, UR6, -UR11 ;  /* 0x00000006310472a4 */ /* 0x000fc4000f8e0a0b */
[----:B------:R-:W-:Y:S02]  /*36f0*/  @UP0 USHF.R.U32.HI UR10, URZ, UR12, UR9 ;  /* 0x0000000c3f0a0299 */ /* 0x000fe40008011609 */
[----:B------:R-:W-:Y:S02]  /*3700*/  USHF.R.S32.HI UR7, URZ, 0x6, UR7 ;  /* 0x000000063f077899 */ /* 0x000fe40008011407 */
[----:B------:R-:W-:Y:S01]  /*3710*/  UIADD3 UR4, UR4, UR10, URZ ;  /* 0x0000000a04047290 */ /* 0x000fe2000fffe03f */
[----:B------:R-:W-:Y:S01]  /*3720*/  ULDC UR6, c[0x0][0x9dc] ;  /* 0x0002770000067ab9 */ /* 0x000fe20000000800 */
[----:B------:R-:W-:Y:S02]  /*3730*/  UISETP.LT.AND UP0, UPT, UR50, UR7, UPT ;  /* 0x000000073200728c */ /* 0x000fe4000bf01270 */
[----:B------:R-:W-:Y:S02]  /*3740*/  UIADD3 UR6, UR4, -UR6, URZ ;  /* 0x8000000604067290 */ /* 0x000fe4000fffe03f */
[----:B------:R-:W-:-:S04]  /*3750*/  USEL UR50, UR50, UR7, UP0 ;  /* 0x0000000732327287 */ /* 0x000fc80008000000 */
[----:B------:R-:W-:Y:S01]  /*3760*/  IMAD.U32 R3, RZ, RZ, UR6 ;  /* 0x00000006ff037e24 */ /* 0x000fe2000f8e00ff */
[----:B------:R-:W-:Y:S07]  /*3770*/  @!P1 BRA `(.L_x_4948) ;  /* 0x0000000000409947 */ /* 0x000fee0003800000 */
        /* <DEDUP_REMOVED lines=10> */
.L_x_4949:
[----:B------:R-:W-:-:S11]  /*3820*/  UISETP.NE.AND UP0, UPT, UR5, 0x1, UPT ;  /* 0x000000010500788c */ /* 0x000fd6000bf05270 */
[----:B------:R-:W-:Y:S02]  /*3830*/  @UP0 ULDC.64 UR8, c[0x0][0x9e8] ;  /* 0x00027a0000080ab9 */ /* 0x000fe40000000a00 */
[----:B------:R-:W-:-:S04]  /*3840*/  UIMAD.WIDE.U32 UR6, UR4, UR8, URZ ;  /* 0x00000008040672a5 */ /* 0x000fc8000f8e003f */
[----:B------:R-:W-:-:S12]  /*3850*/  @UP0 USHF.R.U32.HI UR4, URZ, UR9, UR7 ;  /* 0x000000093f040299 */ /* 0x000fd80008011607 */
.L_x_4950:
[----:B------:R-:W-:-:S06]  /*3860*/  UIMAD UR4, UR4, UR5, URZ ;  /* 0x00000005040472a4 */ /* 0x000fcc000f8e023f */
[----:B------:R-:W-:-:S07]  /*3870*/  VIMNMX R3, R3, UR4, !PT ;  /* 0x0000000403037c48 */ /* 0x000fce000ffe0100 */
.L_x_4948:
        /* <DEDUP_REMOVED lines=16> */
[----:B------:R-:W-:Y:S02]  /*3980*/  ISETP.LT.AND P1, PT, R186, UR50, PT ;  /* 0x00000032ba007c0c */ /* 0x000fe4000bf21270 */
        /* <DEDUP_REMOVED lines=68> */
[----:B------:R-:W-:-:S04]  /*3dd0*/  ULOP3.LUT UR5, UR5, 0x3fff, URZ, 0xc0, !UPT ;  /* 0x00003fff05057892 */ /* 0x000fc8000f8ec03f */
[----:B------:R-:W-:-:S04]  /*3de0*/  ULOP3.LUT UR48, UR5, 0x2000000, URZ, 0xfc, !UPT ;  /* 0x0200000005307892 */ /* 0x000fc8000f8efc3f */
        /* <DEDUP_REMOVED lines=17> */
.L_x_4951:
        /* <DEDUP_REMOVED lines=9> */
.L_x_5158:
[----:B------:R-:W-:Y:S05]  /*3f90*/  @!P3 BRA `(.L_x_4953) ;  /* 0x000000000004b947 */ /* 0x000fea0003800000 */
[----:B------:R-:W-:Y:S01]  /*3fa0*/  BPT.TRAP 0x1 ;  /* 0x000000040000795c */ /* 0x000fe20000300000 */
.L_x_4953:
[----:B------:R-:W-:Y:S02]  /*3fb0*/  IMAD.U32 R7, RZ, RZ, UR36 ;  /* 0x00000024ff077e24 */ /* 0x000fe4000f8e00ff */
[----:B------:R-:W-:-:S03]  /*3fc0*/  IMAD.U32 R10, RZ, RZ, UR37 ;  /* 0x00000025ff0a7e24 */ /* 0x000fc6000f8e00ff */
[----:B------:R-:W-:Y:S02]  /*3fd0*/  LEA R7, R7, UR43, 0x3 ;  /* 0x0000002b07077c11 */ /* 0x000fe4000f8e18ff */
[----:B------:R-:W-:-:S04]  /*3fe0*/  SHF.L.U32 R10, R10, 0x1f, RZ ;  /* 0x0000001f0a0a7819 */ /* 0x000fc800000006ff */
[----:B------:R1:W2:Y:S01]  /*3ff0*/  SYNCS.PHASECHK.TRANS64.TRYWAIT P0, [R7+URZ+0x28c30], R10 ;  /* 0x028c300a070075a7 */ /* 0x0002a2000800017f */
[----:B------:R-:W-:Y:S05]  /*4000*/  @!P3 BRA `(.L_x_4954) ;  /* 0x000000000004b947 */ /* 0x000fea0003800000 */
[----:B------:R-:W-:Y:S01]  /*4010*/  BPT.TRAP 0x1 ;  /* 0x000000040000795c */ /* 0x000fe20000300000 */
.L_x_4954:
[----:B--2---:R-:W-:Y:S05]  /*4020*/  @P0 BRA `(.L_x_4955) ;  /* 0x0000000000080947 */ /* 0x004fea0003800000 */
[----:B------:R-:W2:Y:S02]  /*4030*/  SYNCS.PHASECHK.TRANS64.TRYWAIT P0, [R7+URZ+0x28c30], R10 ;  /* 0x028c300a070075a7 */ /* 0x000ea4000800017f */
[----:B--2---:R-:W-:Y:S05]  /*4040*/  @!P0 BRA `(.L_x_4956) ;  /* 0x0000011000b88947 */ /* 0x004fea0003800000 */
.L_x_4955:
        /* <DEDUP_REMOVED lines=15> */
[----:B------:R-:W0:Y:S01]  /*4140*/  LDC R3, c[0x0][0x448] ;  /* 0x00011200ff037b82 */ /* 0x000e220000000800 */
[----:B------:R-:W-:Y:S01]  /*4150*/  UMOV UR7, 0x40000040 ;  /* 0x4000004000077882 */ /* 0x000fe20000000000 */
[----:B------:R-:W-:Y:S01]  /*4160*/  UMOV UR5, 0x40000040 ;  /* 0x4000004000057882 */ /* 0x000fe20000000000 */
[----:B------:R-:W-:Y:S01]  /*4170*/  ULOP3.LUT UR4, UR4, 0x3fff, URZ, 0xc0, !UPT ;  /* 0x00003fff04047892 */ /* 0x000fe2000f8ec03f */
[----:B------:R-:W-:Y:S01]  /*4180*/  UMOV UR11, 0x40000040 ;  /* 0x40000040000b7882 */ /* 0x000fe20000000000 */
[----:B------:R-:W-:-:S02]  /*4190*/  UMOV UR9, 0x40000040 ;  /* 0x4000004000097882 */ /* 0x000fc40000000000 */
[----:B------:R-:W-:Y:S01]  /*41a0*/  ULEA UR18, UR36, UR18, 0x9 ;  /* 0x0000001224127291 */ /* 0x000fe2000f8e483f */
[----:B------:R-:W3:Y:S01]  /*41b0*/  LDC.64 R8, c[0x0][0x9e0] ;  /* 0x00027800ff087b82 */ /* 0x000ee20000000a00 */
        /* <DEDUP_REMOVED lines=10> */
[----:B0-----:R-:W-:Y:S01]  /*4260*/  ISETP.NE.AND P5, PT, R3, 0x1, PT ;  /* 0x000000010300780c */ /* 0x001fe20003fa5270 */
[----:B------:R-:W-:Y:S01]  /*4270*/  VIADD R3, R185, UR40 ;  /* 0x00000028b9037c36 */ /* 0x000fe20008000000 */
[----:B------:R-:W-:Y:S01]  /*4280*/  ULEA UR18, UR50, 0xffffffc0, 0x6 ;  /* 0xffffffc032127891 */ /* 0x000fe2000f8e303f */
[----:B---3--:R-:W-:-:S10]  /*4290*/  ISETP.GE.AND P6, PT, R9, 0x1, PT ;  /* 0x000000010900780c */ /* 0x008fd40003fc6270 */
[----:B------:R-:W0:Y:S08]  /*42a0*/  @P5 LDC R4, c[0x0][0x44c] ;  /* 0x00011300ff045b82 */ /* 0x000e300000000800 */
[----:B------:R-:W3:Y:S01]  /*42b0*/  @P5 LDC R6, c[0x0][0x450] ;  /* 0x00011400ff065b82 */ /* 0x000ee20000000800 */
[----:B0-----:R-:W-:-:S04]  /*42c0*/  @P5 IMAD.HI.U32 R5, R3, R4, RZ ;  /* 0x0000000403055227 */ /* 0x001fc800078e00ff */
[----:B------:R-:W-:Y:S02]  /*42d0*/  IMAD.MOV.U32 R4, RZ, RZ, R3 ;  /* 0x000000ffff047224 */ /* 0x000fe400078e0003 */
[----:B------:R-:W-:Y:S01]  /*42e0*/  @!P4 VIADD R3, R7, 0x28c40 ;  /* 0x00028c400703c836 */ /* 0x000fe20000000000 */
[----:B---3--:R-:W-:-:S04]  /*42f0*/  @P5 SHF.R.U32.HI R4, RZ, R6, R5 ;  /* 0x00000006ff045219 */ /* 0x008fc80000011605 */
[----:B------:R-:W-:Y:S01]  /*4300*/  @!P4 PRMT R3, RZ, 0x654, R3 ;  /* 0x00000654ff03c816 */ /* 0x000fe20000000003 */
[----:B------:R-:W0:Y:S01]  /*4310*/  SHFL.IDX PT, R12, R4, RZ, 0x1c1f ;  /* 0x001c1fff040c7589 */ /* 0x000e2200000e0000 */
[----:B------:R-:W-:Y:S02]  /*4320*/  WARPGROUP.DEPBAR.LE gsb0, 0x0 ;  /* 0x00008000000079c5 */ /* 0x000fe40000010000 */
[----:B------:R-:W-:-:S06]  /*4330*/  WARPGROUP.ARRIVE ;  /* 0x00000000000079c5 */ /* 0x000fcc0000000000 */
[----:B------:R-:W-:Y:S01]  /*4340*/  HGMMA.64x64x16.F32 R24, gdesc[UR4], R24, gsb0 ;  /* 0x00e00000041879f0 */ /* 0x000fe20008000818 */
[----:B------:R-:W-:Y:S02]  /*4350*/  UMOV UR6, 0xffffffc0 ;  /* 0xffffffc000067882 */ /* 0x000fe40000000000 */
[----:B------:R-:W-:Y:S01]  /*4360*/  UIMAD UR6, UR50, UR6, 0x41 ;  /* 0x00000041320674a4 */ /* 0x000fe2000f8e0206 */
[----:B------:R-:W-:Y:S02]  /*4370*/  WARPGROUP.DEPBAR.LE gsb0, 0x0 ;  /* 0x00008000000079c5 */ /* 0x000fe40000010000 */
[----:B------:R-:W-:-:S06]  /*4380*/  WARPGROUP.ARRIVE ;  /* 0x00000000000079c5 */ /* 0x000fcc0000000000 */
[----:B------:R-:W-:Y:S01]  /*4390*/  HGMMA.64x64x16.F32 R24, gdesc[UR8], R24, gsb0 ;  /* 0x00e00000081879f0 */ /* 0x000fe20008000818 */
[----:B------:R-:W-:Y:S02]  /*43a0*/  ULDC UR11, c[0x0][0x2f0] ;  /* 0x0000bc00000b7ab9 */ /* 0x000fe40000000800 */
[----:B------:R-:W-:Y:S02]  /*43b0*/  UIMAD UR10, UR49, UR11, UR6 ;  /* 0x0000000b310a72a4 */ /* 0x000fe4000f8e0206 */
[----:B------:R-:W-:Y:S02]  /*43c0*/  UIMAD UR7, UR49, UR11, -UR18 ;  /* 0x0000000b310772a4 */ /* 0x000fe4000f8e0a12 */
[----:B------:R-:W-:-:S04]  /*43d0*/  UIADD3 UR6, UR6, -0x1, URZ ;  /* 0xffffffff06067890 */ /* 0x000fc8000fffe03f */
[----:B------:R-:W-:Y:S01]  /*43e0*/  IADD3 R11, -R2, UR7, RZ ;  /* 0x00000007020b7c10 */ /* 0x000fe2000fffe1ff */
[----:B------:R-:W-:Y:S02]  /*43f0*/  WARPGROUP.DEPBAR.LE gsb0, 0x0 ;  /* 0x00008000000079c5 */ /* 0x000fe40000010000 */
[----:B------:R-:W-:-:S06]  /*4400*/  WARPGROUP.ARRIVE ;  /* 0x00000000000079c5 */ /* 0x000fcc0000000000 */
[----:B------:R-:W-:Y:S01]  /*4410*/  HGMMA.64x64x16.F32 R24, gdesc[UR12], R24, gsb0 ;  /* 0x00e000000c1879f0 */ /* 0x000fe20008000818 */
[----:B------:R-:W-:Y:S01]  /*4420*/  ULDC UR14, c[0x0][0x288] ;  /* 0x0000a200000e7ab9 */ /* 0x000fe20000000800 */
[----:B------:R-:W-:Y:S01]  /*4430*/  ULDC UR15, c[0x0][0x9dc] ;  /* 0x00027700000f7ab9 */ /* 0x000fe20000000800 */
[----:B------:R-:W-:Y:S02]  /*4440*/  WARPGROUP.DEPBAR.LE gsb0, 0x0 ;  /* 0x00008000000079c5 */ /* 0x000fe40000010000 */
[----:B------:R3:W-:Y:S02]  /*4450*/  @!P4 SYNCS.ARRIVE.TRANS64.RED.A1T0 RZ, [R3+URZ], RZ ;  /* 0x000000ff03ffc9a7 */ /* 0x0007e4000810043f */
[----:B---3--:R-:W-:Y:S01]  /*4460*/  IMAD.U32 R3, RZ, RZ, UR10 ;  /* 0x0000000aff037e24 */ /* 0x008fe2000f8e00ff */
[----:B------:R-:W-:-:S04]  /*4470*/  ULOP3.LUT UR10, URZ, UR15, URZ, 0x33, !UPT ;  /* 0x0000000f3f0a7292 */ /* 0x000fc8000f8e333f */
[----:B------:R-:W-:-:S05]  /*4480*/  IADD3 R3, R3, -UR14, -R2 ;  /* 0x8000000e03037c10 */ /* 0x000fca000fffe802 */
[C---:B------:R-:W-:Y:S02]  /*4490*/  IMAD.IADD R14, R3.reuse, 0x1, R8 ;  /* 0x00000001030e7824 */ /* 0x040fe400078e0208 */
[----:B------:R-:W-:-:S03]  /*44a0*/  VIADD R13, R3, UR10 ;  /* 0x0000000a030d7c36 */ /* 0x000fc60008000000 */
[----:B0-----:R-:W-:Y:S01]  /*44b0*/  VIADDMNMX R6, R12, R14, R11, PT ;  /* 0x0000000e0c067246 */ /* 0x001fe2000380010b */
[----:B------:R-:W-:Y:S01]  /*44c0*/  IMAD.IADD R3, R13, 0x1, R12 ;  /* 0x000000010d037824 */ /* 0x000fe200078e020c */
[----:B------:R-:W-:Y:S06]  /*44d0*/  @!P6 BRA `(.L_x_4957) ;  /* 0x000000000058e947 */ /* 0x000fec0003800000 */
[----:B------:R-:W-:Y:S01]  /*44e0*/  IMAD.U32 R5, RZ, RZ, UR49 ;  /* 0x00000031ff057e24 */ /* 0x000fe2000f8e00ff */
[----:B------:R-:W-:Y:S03]  /*44f0*/  BSSY B0, `(.L_x_4958) ;  /* 0x0000010000007945 */ /* 0x000fe60003800000 */
[----:B------:R-:W-:-:S04]  /*4500*/  IMAD R5, R5, UR11, R12 ;  /* 0x0000000b05057c24 */ /* 0x000fc8000f8e020c */
[----:B------:R-:W-:-:S05]  /*4510*/  VIADD R5, R5, -UR14 ;  /* 0x8000000e05057c36 */ /* 0x000fca0008000000 */
        /* <DEDUP_REMOVED lines=9> */
.L_x_4959:
[----:B------:R-:W-:-:S13]  /*45b0*/  ISETP.NE.AND P0, PT, R9, 0x1, PT ;  /* 0x000000010900780c */ /* 0x000fda0003f05270 */
[----:B------:R-:W0:Y:S02]  /*45c0*/  @P0 LDC.64 R20, c[0x0][0x9e8] ;  /* 0x00027a00ff140b82 */ /* 0x000e240000000a00 */
[----:B0-----:R-:W-:-:S05]  /*45d0*/  @P0 IMAD.HI.U32 R12, R5, R20, RZ ;  /* 0x00000014050c0227 */ /* 0x001fca00078e00ff */
[----:B------:R-:W-:-:S07]  /*45e0*/  @P0 SHF.R.U32.HI R5, RZ, R21, R12 ;  /* 0x00000015ff050219 */ /* 0x000fce000001160c */
.L_x_4960:
[----:B------:R-:W-:Y:S05]  /*45f0*/  BSYNC B0 ;  /* 0x0000000000007941 */ /* 0x000fea0003800000 */
.L_x_4958:
[----:B------:R-:W-:-:S04]  /*4600*/  IMAD R5, R5, R9, -UR18 ;  /* 0x8000001205057e24 */ /* 0x000fc8000f8e0209 */
[----:B------:R-:W-:-:S05]  /*4610*/  IMAD.IADD R12, R5, 0x1, -R2 ;  /* 0x00000001050c7824 */ /* 0x000fca00078e0a02 */
[----:B------:R-:W-:Y:S02]  /*4620*/  VIMNMX R3, R3, R12, !PT ;  /* 0x0000000c03037248 */ /* 0x000fe40007fe0100 */
[----:B------:R-:W-:-:S07]  /*4630*/  VIADDMNMX R6, R12, R9, R6, PT ;  /* 0x000000090c067246 */ /* 0x000fce0003800106 */
.L_x_4957:
[----:B------:R-:W-:Y:S01]  /*4640*/  UISETP.GE.AND UP0, UPT, UR6, 0x1, UPT ;  /* 0x000000010600788c */ /* 0x000fe2000bf06270 */
[----:B------:R-:W0:Y:S01]  /*4650*/  SHFL.IDX PT, R12, R4, 0x1, 0x1c1f ;  /* 0x003c1f00040c7f89 */ /* 0x000e2200000e0000 */
[----:B------:R-:W-:Y:S02]  /*4660*/  UISETP.GE.AND UP1, UPT, UR6, 0x2, UPT ;  /* 0x000000020600788c */ /* 0x000fe4000bf26270 */
[----:B------:R-:W-:Y:S02]  /*4670*/  UP2UR UR10, UPR, URZ, 0x1 ;  /* 0x000000013f0a7883 */ /* 0x000fe40008000000 */
[----:B------:R-:W-:Y:S01]  /*4680*/  PLOP3.LUT P1, PT, PT, PT, UP0, 0x40, 0x0 ;  /* 0x000000000000781c */ /* 0x000fe20003f2e808 */
[----:B------:R-:W-:Y:S01]  /*4690*/  UISETP.GE.AND UP0, UPT, UR6, 0xa, UPT ;  /* 0x0000000a0600788c */ /* 0x000fe2000bf06270 */
[----:B------:R-:W-:Y:S01]  /*46a0*/  PLOP3.LUT P0, PT, PT, PT, UP1, 0x40, 0x0 ;  /* 0x000000000000781c */ /* 0x000fe20003f0e818 */
[----:B------:R-:W-:Y:S01]  /*46b0*/  UISETP.GE.AND UP3, UPT, UR6, 0x9, UPT ;  /* 0x000000090600788c */ /* 0x000fe2000bf66270 */
[C---:B------:R-:W-:Y:S01]  /*46c0*/  ISETP.GT.AND P1, PT, R3.reuse, RZ, P1 ;  /* 0x000000ff0300720c */ /* 0x040fe20000f24270 */
[----:B------:R-:W-:Y:S01]  /*46d0*/  UISETP.GE.AND UP2, UPT, UR6, 0x11, UPT ;  /* 0x000000110600788c */ /* 0x000fe2000bf46270 */
[C---:B------:R-:W-:Y:S01]  /*46e0*/  ISETP.GT.AND P0, PT, R3.reuse, 0x1, P0 ;  /* 0x000000010300780c */ /* 0x040fe20000704270 */
[----:B------:R-:W-:Y:S01]  /*46f0*/  UP2UR UR22, UPR, URZ, 0x1 ;  /* 0x000000013f167883 */ /* 0x000fe20008000000 */
[----:B------:R-:W-:Y:S01]  /*4700*/  ISETP.LT.OR P1, PT, R6, 0x1, P1 ;  /* 0x000000010600780c */ /* 0x000fe20000f21670 */
[----:B------:R-:W-:Y:S01]  /*4710*/  UP2UR UR7, UPR, URZ, 0x2 ;  /* 0x000000023f077883 */ /* 0x000fe20008000000 */
[----:B------:R-:W-:Y:S01]  /*4720*/  PLOP3.LUT P2, PT, PT, PT, UP3, 0x40, 0x0 ;  /* 0x000000000000781c */ /* 0x000fe20003f4e838 */
[----:B------:R-:W-:Y:S01]  /*4730*/  UISETP.GE.AND UP1, UPT, UR6, 0x12, UPT ;  /* 0x000000120600788c */ /* 0x000fe2000bf26270 */
[----:B------:R-:W-:Y:S01]  /*4740*/  FSEL R15, R24, -INF , !P1 ;  /* 0xff800000180f7808 */ /* 0x000fe20004800000 */
[----:B------:R-:W-:Y:S01]  /*4750*/  UP2UR UR21, UPR, URZ, 0x8 ;  /* 0x000000083f157883 */ /* 0x000fe20008000000 */
[----:B------:R-:W-:Y:S01]  /*4760*/  PLOP3.LUT P1, PT, PT, PT, UP0, 0x40, 0x0 ;  /* 0x000000000000781c */ /* 0x000fe20003f2e808 */
[----:B------:R-:W-:Y:S01]  /*4770*/  UISETP.GE.AND UP0, UPT, UR6, 0x19, UPT ;  /* 0x000000190600788c */ /* 0x000fe2000bf06270 */
[C---:B------:R-:W-:Y:S01]  /*4780*/  ISETP.LT.OR P0, PT, R6.reuse, 0x2, P0 ;  /* 0x000000020600780c */ /* 0x040fe20000701670 */
[----:B------:R-:W-:Y:S01]  /*4790*/  UP2UR UR23, UPR, URZ, 0x4 ;  /* 0x000000043f177883 */ /* 0x000fe20008000000 */
[C---:B------:R-:W-:Y:S01]  /*47a0*/  ISETP.GT.AND P1, PT, R3.reuse, 0x9, P1 ;  /* 0x000000090300780c */ /* 0x040fe20000f24270 */
[----:B------:R-:W-:Y:S01]  /*47b0*/  UP2UR UR25, UPR, URZ, 0x1 ;  /* 0x000000013f197883 */ /* 0x000fe20008000000 */
[----:B------:R-:W-:Y:S01]  /*47c0*/  ISETP.GT.AND P2, PT, R3, 0x8, P2 ;  /* 0x000000080300780c */ /* 0x000fe20001744270 */
[----:B------:R-:W-:Y:S01]  /*47d0*/  UP2UR UR24, UPR, URZ, 0x2 ;  /* 0x000000023f187883 */ /* 0x000fe20008000000 */
[----:B------:R-:W-:Y:S01]  /*47e0*/  FSEL R25, R25, -INF , !P0 ;  /* 0xff80000019197808 */ /* 0x000fe20004000000 */
[----:B------:R-:W-:Y:S01]  /*47f0*/  UISETP.GE.AND UP3, UPT, UR6, 0x31, UPT ;  /* 0x000000310600788c */ /* 0x000fe2000bf66270 */
[----:B------:R-:W-:Y:S01]  /*4800*/  PLOP3.LUT P0, PT, PT, PT, UP2, 0x40, 0x0 ;  /* 0x000000000000781c */ /* 0x000fe20003f0e828 */
[----:B------:R-:W-:Y:S01]  /*4810*/  UISETP.GE.AND UP2, UPT, UR6, 0x2a, UPT ;  /* 0x0000002a0600788c */ /* 0x000fe2000bf46270 */
[C---:B------:R-:W-:Y:S01]  /*4820*/  ISETP.LT.OR P1, PT, R6.reuse, 0xa, P1 ;  /* 0x0000000a0600780c */ /* 0x040fe20000f21670 */
[----:B------:R-:W-:Y:S01]  /*4830*/  UISETP.GE.AND UP4, UPT, UR6, 0x32, UPT ;  /* 0x000000320600788c */ /* 0x000fe2000bf86270 */
[----:B------:R-:W-:Y:S01]  /*4840*/  ISETP.LT.OR P2, PT, R6, 0x9, P2 ;  /* 0x000000090600780c */ /* 0x000fe20001741670 */
[----:B------:R-:W-:Y:S01]  /*4850*/  UISETP.GE.AND UP5, UPT, UR6, 0x39, UPT ;  /* 0x000000390600788c */ /* 0x000fe2000bfa6270 */
[----:B------:R-:W-:Y:S01]  /*4860*/  ISETP.GT.AND P0, PT, R3, 0x10, P0 ;  /* 0x000000100300780c */ /* 0x000fe20000704270 */
[----:B------:R-:W-:Y:S01]  /*4870*/  UISETP.GE.AND UP6, UPT, UR6, 0x3a, UPT ;  /* 0x0000003a0600788c */ /* 0x000fe2000bfc6270 */
[----:B------:R-:W-:-:S02]  /*4880*/  FSEL R29, R29, -INF , !P1 ;  /* 0xff8000001d1d7808 */ /* 0x000fc40004800000 */
[----:B------:R-:W-:Y:S02]  /*4890*/  FSEL R21, R28, -INF , !P2 ;  /* 0xff8000001c157808 */ /* 0x000fe40005000000 */
[----:B------:R-:W-:Y:S01]  /*48a0*/  PLOP3.LUT P1, PT, PT, PT, UP0, 0x40, 0x0 ;  /* 0x000000000000781c */ /* 0x000fe20003f2e808 */
[----:B------:R-:W-:Y:S01]  /*48b0*/  UISETP.GE.AND UP0, UPT, UR6, 0x1a, UPT ;  /* 0x0000001a0600788c */ /* 0x000fe2000bf06270 */
[----:B------:R-:W-:Y:S01]  /*48c0*/  PLOP3.LUT P2, PT, PT, PT, UP1, 0x40, 0x0 ;  /* 0x000000000000781c */ /* 0x000fe20003f4e818 */
[----:B------:R-:W-:Y:S01]  /*48d0*/  UISETP.GE.AND UP1, UPT, UR6, 0x29, UPT ;  /* 0x000000290600788c */ /* 0x000fe2000bf26270 */
[----:B------:R-:W-:Y:S01]  /*48e0*/  ISETP.LT.OR P0, PT, R6, 0x11, P0 ;  /* 0x000000110600780c */ /* 0x000fe20000701670 */
[----:B------:R-:W-:Y:S01]  /*48f0*/  UP2UR UR26, UPR, URZ, 0x1 ;  /* 0x000000013f1a7883 */ /* 0x000fe20008000000 */
[----:B------:R-:W-:Y:S02]  /*4900*/  ISETP.GT.AND P2, PT, R3, 0x11, P2 ;  /* 0x000000110300780c */ /* 0x000fe40001744270 */
[----:B------:R-:W-:-:S02]  /*4910*/  FSEL R57, R32, -INF , !P0 ;  /* 0xff80000020397808 */ /* 0x000fc40004000000 */
[----:B------:R-:W-:Y:S01]  /*4920*/  PLOP3.LUT P0, PT, PT, PT, UP0, 0x40, 0x0 ;  /* 0x000000000000781c */ /* 0x000fe20003f0e808 */
[----:B------:R-:W-:Y:S01]  /*4930*/  UISETP.GE.AND UP0, UPT, UR6, 0x21, UPT ;  /* 0x000000210600788c */ /* 0x000fe2000bf06270 */
[C---:B------:R-:W-:Y:S02]  /*4940*/  ISETP.LT.OR P2, PT, R6.reuse, 0x12, P2 ;  /* 0x000000120600780c */ /* 0x040fe40001741670 */
[----:B------:R-:W-:Y:S01]  /*4950*/  ISETP.GT.AND P1, PT, R3, 0x18, P1 ;  /* 0x000000180300780c */ /* 0x000fe20000f24270 */
[----:B------:R-:W-:Y:S01]  /*4960*/  UP2UR UR27, UPR, URZ, 0x1 ;  /* 0x000000013f1b7883 */ /* 0x000fe20008000000 */
[----:B------:R-:W-:Y:S02]  /*4970*/  FSEL R33, R33, -INF , !P2 ;  /* 0xff80000021217808 */ /* 0x000fe40005000000 */
[----:B------:R-:W-:Y:S01]  /*4980*/  PLOP3.LUT P2, PT, PT, PT, UP0, 0x40, 0x0 ;  /* 0x000000000000781c */ /* 0x000fe20003f4e808 */
[----:B------:R-:W-:Y:S01]  /*4990*/  UISETP.GE.AND UP0, UPT, UR6, 0x22, UPT ;  /* 0x000000220600788c */ /* 0x000fe2000bf06270 */
[----:B------:R-:W-:-:S02]  /*49a0*/  ISETP.LT.OR P1, PT, R6, 0x19, P1 ;  /* 0x000000190600780c */ /* 0x000fc40000f21670 */
[C---:B------:R-:W-:Y:S02]  /*49b0*/  ISETP.GT.AND P0, PT, R3.reuse, 0x19, P0 ;  /* 0x000000190300780c */ /* 0x040fe40000704270 */
[----:B------:R-:W-:Y:S02]  /*49c0*/  FSEL R59, R36, -INF , !P1 ;  /* 0xff800000243b7808 */ /* 0x000fe40004800000 */
[----:B------:R-:W-:Y:S02]  /*49d0*/  PLOP3.LUT P1, PT, PT, PT, UP0, 0x40, 0x0 ;  /* 0x000000000000781c */ /* 0x000fe40003f2e808 */
[C---:B------:R-:W-:Y:S02]  /*49e0*/  ISETP.GT.AND P2, PT, R3.reuse, 0x20, P2 ;  /* 0x000000200300780c */ /* 0x040fe40001744270 */
[----:B------:R-:W-:Y:S02]  /*49f0*/  ISETP.GT.AND P1, PT, R3, 0x21, P1 ;  /* 0x000000210300780c */ /* 0x000fe40000f24270 */
[----:B------:R-:W-:-:S02]  /*4a00*/  ISETP.LT.OR P0, PT, R6, 0x1a, P0 ;  /* 0x0000001a0600780c */ /* 0x000fc40000701670 */
[C---:B------:R-:W-:Y:S02]  /*4a10*/  ISETP.LT.OR P2, PT, R6.reuse, 0x21, P2 ;  /* 0x000000210600780c */ /* 0x040fe40001741670 */
[----:B------:R-:W-:Y:S02]  /*4a20*/  ISETP.LT.OR P1, PT, R6, 0x22, P1 ;  /* 0x000000220600780c */ /* 0x000fe40000f21670 */
[----:B------:R-:W-:Y:S02]  /*4a30*/  FSEL R37, R37, -INF , !P0 ;  /* 0xff80000025257808 */ /* 0x000fe40004000000 */
[----:B------:R-:W-:Y:S02]  /*4a40*/  FSEL R61, R40, -INF , !P2 ;  /* 0xff800000283d7808 */ /* 0x000fe40005000000 */
[----:B------:R-:W-:Y:S02]  /*4a50*/  FSEL R41, R41, -INF , !P1 ;  /* 0xff80000029297808 */ /* 0x000fe40004800000 */
[----:B------:R-:W-:-:S02]  /*4a60*/  PLOP3.LUT P0, PT, PT, PT, UP1, 0x40, 0x0 ;  /* 0x000000000000781c */ /* 0x000fc40003f0e818 */
[----:B------:R-:W-:Y:S02]  /*4a70*/  PLOP3.LUT P2, PT, PT, PT, UP2, 0x40, 0x0 ;  /* 0x000000000000781c */ /* 0x000fe40003f4e828 */
[----:B------:R-:W-:Y:S02]  /*4a80*/  PLOP3.LUT P1, PT, PT, PT, UP3, 0x40, 0x0 ;  /* 0x000000000000781c */ /* 0x000fe40003f2e838 */
[C---:B------:R-:W-:Y:S02]  /*4a90*/  ISETP.GT.AND P0, PT, R3.reuse, 0x28, P0 ;  /* 0x000000280300780c */ /* 0x040fe40000704270 */
        /* <DEDUP_REMOVED lines=13> */
[----:B------:R-:W-:Y:S01]  /*4b70*/  ISETP.GT.AND P1, PT, R3, 0x39, P1 ;  /* 0x000000390300780c */ /* 0x000fe20000f24270 */
[----:B0-----:R-:W-:Y:S01]  /*4b80*/  IMAD.IADD R3, R13, 0x1, R12 ;  /* 0x000000010d037824 */ /* 0x001fe200078e020c */
[----:B------:R-:W-:-:S02]  /*4b90*/  ISETP.LT.OR P0, PT, R6, 0x32, P0 ;  /* 0x000000320600780c */ /* 0x000fc40000701670 */
[C---:B------:R-:W-:Y:S02]  /*4ba0*/  ISETP.LT.OR P2, PT, R6.reuse, 0x39, P2 ;  /* 0x000000390600780c */ /* 0x040fe40001741670 */
[----:B------:R-:W-:Y:S02]  /*4bb0*/  ISETP.LT.OR P1, PT, R6, 0x3a, P1 ;  /* 0x0000003a0600780c */ /* 0x000fe40000f21670 */
[----:B------:R-:W-:Y:S02]  /*4bc0*/  VIADDMNMX R4, R12, R14, R11, PT ;  /* 0x0000000e0c047246 */ /* 0x000fe4000380010b */
[----:B------:R-:W-:Y:S02]  /*4bd0*/  FSEL R49, R49, -INF , !P0 ;  /* 0xff80000031317808 */ /* 0x000fe40004000000 */
[----:B------:R-:W-:Y:S02]  /*4be0*/  FSEL R67, R52, -INF , !P2 ;  /* 0xff80000034437808 */ /* 0x000fe40005000000 */
[----:B------:R-:W-:Y:S01]  /*4bf0*/  FSEL R53, R53, -INF , !P1 ;  /* 0xff80000035357808 */ /* 0x000fe20004800000 */
        /* <DEDUP_REMOVED lines=14> */
.L_x_4963:
[----:B------:R-:W-:-:S13]  /*4ce0*/  ISETP.NE.AND P0, PT, R9, 0x1, PT ;  /* 0x000000010900780c */ /* 0x000fda0003f05270 */
[----:B------:R-:W0:Y:S02]  /*4cf0*/  @P0 LDC.64 R12, c[0x0][0x9e8] ;  /* 0x00027a00ff0c0b82 */ /* 0x000e240000000a00 */
[----:B0-----:R-:W-:-:S05]  /*4d00*/  @P0 IMAD.HI.U32 R6, R5, R12, RZ ;  /* 0x0000000c05060227 */ /* 0x001fca00078e00ff */
[----:B------:R-:W-:-:S07]  /*4d10*/  @P0 SHF.R.U32.HI R5, RZ, R13, R6 ;  /* 0x0000000dff050219 */ /* 0x000fce0000011606 */
.L_x_4964:
[----:B------:R-:W-:Y:S05]  /*4d20*/  BSYNC B0 ;  /* 0x0000000000007941 */ /* 0x000fea0003800000 */
.L_x_4962:
[----:B------:R-:W-:-:S04]  /*4d30*/  IMAD R5, R5, R9, -UR18 ;  /* 0x8000001205057e24 */ /* 0x000fc8000f8e0209 */
[----:B------:R-:W-:-:S05]  /*4d40*/  IMAD.IADD R6, R5, 0x1, -R2 ;  /* 0x0000000105067824 */ /* 0x000fca00078e0a02 */
[----:B------:R-:W-:Y:S02]  /*4d50*/  VIMNMX R3, R3, R6, !PT ;  /* 0x0000000603037248 */ /* 0x000fe40007fe0100 */
[----:B------:R-:W-:-:S07]  /*4d60*/  VIADDMNMX R4, R6, R9, R4, PT ;  /* 0x0000000906047246 */ /* 0x000fce0003800104 */
.L_x_4961:
[----:B------:R-:W-:Y:S01]  /*4d70*/  FMNMX.FTZ R5, R15, R25, !PT ;  /* 0x000000190f057209 */ /* 0x000fe20007810000 */
[----:B------:R-:W-:Y:S01]  /*4d80*/  UP2UR UR6, UPR, URZ, 0x4 ;  /* 0x000000043f067883 */ /* 0x000fe20008000000 */
[----:B------:R-:W-:Y:S01]  /*4d90*/  BAR.SYNC.DEFER_BLOCKING 0xf, 0x100 ;  /* 0x03c4000000007b1d */ /* 0x000fe20000010000 */
[----:B------:R-:W-:Y:S01]  /*4da0*/  UISETP.NE.AND UP2, UPT, UR7, URZ, UPT ;  /* 0x0000003f0700728c */ /* 0x000fe2000bf45270 */
[----:B------:R-:W-:Y:S01]  /*4db0*/  FMNMX.FTZ R5, R21, R5, !PT ;  /* 0x0000000515057209 */ /* 0x000fe20007810000 */
[----:B------:R-:W-:Y:S02]  /*4dc0*/  UP2UR UR7, UPR, URZ, 0x8 ;  /* 0x000000083f077883 */ /* 0x000fe40008000000 */
[----:B------:R-:W-:Y:S01]  /*4dd0*/  UISETP.NE.AND UP3, UPT, UR10, URZ, UPT ;  /* 0x0000003f0a00728c */ /* 0x000fe2000bf65270 */
[----:B------:R-:W-:Y:S01]  /*4de0*/  FMNMX.FTZ R5, R29, R5, !PT ;  /* 0x000000051d057209 */ /* 0x000fe20007810000 */
[----:B------:R-:W-:Y:S01]  /*4df0*/  UP2UR UR18, UPR, URZ, 0x10 ;  /* 0x000000103f127883 */ /* 0x000fe20008000000 */
[----:B------:R-:W-:Y:S01]  /*4e00*/  PLOP3.LUT P0, PT, PT, PT, UP2, 0x40, 0x0 ;  /* 0x000000000000781c */ /* 0x000fe20003f0e828 */
[----:B------:R-:W-:Y:S01]  /*4e10*/  ULDC UR10, c[0x0][0x988] ;  /* 0x00026200000a7ab9 */ /* 0x000fe20000000800 */
[----:B------:R-:W-:Y:S01]  /*4e20*/  FMNMX.FTZ R5, R57, R5, !PT ;  /* 0x0000000539057209 */ /* 0x000fe20007810000 */
[----:B------:R-:W-:Y:S01]  /*4e30*/  UP2UR UR19, UPR, URZ, 0x20 ;  /* 0x000000203f137883 */ /* 0x000fe20008000000 */
[----:B------:R-:W-:Y:S01]  /*4e40*/  PLOP3.LUT P1, PT, PT, PT, UP3, 0x40, 0x0 ;  /* 0x000000000000781c */ /* 0x000fe20003f2e838 */
[----:B------:R-:W-:Y:S01]  /*4e50*/  UISETP.NE.AND UP4, UPT, UR21, URZ, UPT ;  /* 0x0000003f1500728c */ /* 0x000fe2000bf85270 */
[----:B------:R-:W-:Y:S01]  /*4e60*/  FMNMX.FTZ R5, R33, R5, !PT ;  /* 0x0000000521057209 */ /* 0x000fe20007810000 */
[----:B------:R-:W-:Y:S01]  /*4e70*/  UISETP.NE.AND UP5, UPT, UR22, URZ, UPT ;  /* 0x0000003f1600728c */ /* 0x000fe2000bfa5270 */
[----:B------:R-:W-:Y:S01]  /*4e80*/  ISETP.GT.AND P1, PT, R3, RZ, P1 ;  /* 0x000000ff0300720c */ /* 0x000fe20000f24270 */
[----:B------:R-:W-:Y:S01]  /*4e90*/  UISETP.NE.AND UP2, UPT, UR23, URZ, UPT ;  /* 0x0000003f1700728c */ /* 0x000fe2000bf45270 */
[----:B------:R-:W-:Y:S01]  /*4ea0*/  FMNMX.FTZ R5, R59, R5, !PT ;  /* 0x000000053b057209 */ /* 0x000fe20007810000 */
[----:B------:R-:W-:Y:S01]  /*4eb0*/  UISETP.NE.AND UP3, UPT, UR24, URZ, UPT ;  /* 0x0000003f1800728c */ /* 0x000fe2000bf65270 */
[----:B------:R-:W-:Y:S01]  /*4ec0*/  ISETP.LT.OR P1, PT, R4, 0x1, P1 ;  /* 0x000000010400780c */ /* 0x000fe20000f21670 */
[----:B------:R-:W-:Y:S01]  /*4ed0*/  UP2UR UR20, UPR, URZ, 0x40 ;  /* 0x000000403f147883 */ /* 0x000fe20008000000 */
[----:B------:R-:W-:Y:S01]  /*4ee0*/  FMNMX.FTZ R5, R37, R5, !PT ;  /* 0x0000000525057209 */ /* 0x000fe20007810000 */
[----:B------:R-:W-:Y:S01]  /*4ef0*/  UISETP.NE.AND UP6, UPT, UR27, URZ, UPT ;  /* 0x0000003f1b00728c */ /* 0x000fe2000bfc5270 */
[----:B------:R-:W-:-:S02]  /*4f00*/  FSEL R26, R26, -INF , !P1 ;  /* 0xff8000001a1a7808 */ /* 0x000fc40004800000 */
[----:B------:R-:W-:Y:S02]  /*4f10*/  FMNMX.FTZ R5, R61, R5, !PT ;  /* 0x000000053d057209 */ /* 0x000fe40007810000 */
[----:B------:R-:W-:Y:S01]  /*4f20*/  PLOP3.LUT P1, PT, PT, PT, UP5, 0x40, 0x0 ;  /* 0x000000000000781c */ /* 0x000fe20003f2e858 */
[----:B------:R-:W-:Y:S01]  /*4f30*/  UISETP.NE.AND UP5, UPT, UR26, URZ, UPT ;  /* 0x0000003f1a00728c */ /* 0x000fe2000bfa5270 */
[----:B------:R-:W-:Y:S02]  /*4f40*/  FMNMX.FTZ R5, R41, R5, !PT ;  /* 0x0000000529057209 */ /* 0x000fe40007810000 */
[----:B------:R-:W-:Y:S02]  /*4f50*/  ISETP.GT.AND P0, PT, R3, 0x1, P0 ;  /* 0x000000010300780c */ /* 0x000fe40000704270 */
[----:B------:R-:W-:Y:S02]  /*4f60*/  FMNMX.FTZ R5, R63, R5, !PT ;  /* 0x000000053f057209 */ /* 0x000fe40007810000 */
[----:B------:R-:W-:-:S02]  /*4f70*/  ISETP.GT.AND P1, PT, R3, 0x9, P1 ;  /* 0x000000090300780c */ /* 0x000fc40000f24270 */
[----:B------:R-:W-:Y:S02]  /*4f80*/  FMNMX.FTZ R5, R45, R5, !PT ;  /* 0x000000052d057209 */ /* 0x000fe40007810000 */
[C---:B------:R-:W-:Y:S02]  /*4f90*/  ISETP.LT.OR P0, PT, R4.reuse, 0x2, P0 ;  /* 0x000000020400780c */ /* 0x040fe40000701670 */
[----:B------:R-:W-:Y:S02]  /*4fa0*/  FMNMX.FTZ R5, R65, R5, !PT ;  /* 0x0000000541057209 */ /* 0x000fe40007810000 */
[----:B------:R-:W-:Y:S02]  /*4fb0*/  ISETP.LT.OR P1, PT, R4, 0xa, P1 ;  /* 0x0000000a0400780c */ /* 0x000fe40000f21670 */
[----:B------:R-:W-:Y:S02]  /*4fc0*/  FMNMX.FTZ R5, R49, R5, !PT ;  /* 0x0000000531057209 */ /* 0x000fe40007810000 */
[----:B------:R-:W-:-:S02]  /*4fd0*/  FSEL R27, R27, -INF , !P0 ;  /* 0xff8000001b1b7808 */ /* 0x000fc40004000000 */
[----:B------:R-:W-:Y:S02]  /*4fe0*/  FMNMX.FTZ R5, R67, R5, !PT ;  /* 0x0000000543057209 */ /* 0x000fe40007810000 */
[----:B------:R-:W-:Y:S01]  /*4ff0*/  PLOP3.LUT P0, PT, PT, PT, UP2, 0x40, 0x0 ;  /* 0x000000000000781c */ /* 0x000fe20003f0e828 */
[----:B------:R-:W-:Y:S01]  /*5000*/  UISETP.NE.AND UP2, UPT, UR6, URZ, UPT ;  /* 0x0000003f0600728c */ /* 0x000fe2000bf45270 */
[----:B------:R-:W-:Y:S02]  /*5010*/  FMNMX.FTZ R6, R53, R5, !PT ;  /* 0x0000000535067209 */ /* 0x000fe40007810000 */
[----:B------:R-:W-:Y:S02]  /*5020*/  FSEL R31, R31, -INF , !P1 ;  /* 0xff8000001f1f7808 */ /* 0x000fe40004800000 */
[----:B------:R-:W-:Y:S01]  /*5030*/  ISETP.GT.AND P0, PT, R3, 0x10, P0 ;  /* 0x000000100300780c */ /* 0x000fe20000704270 */
[----:B------:R-:W0:Y:S03]  /*5040*/  SHFL.BFLY PT, R5, R6, 0x2, 0x1f ;  /* 0x0c401f0006057f89 */ /* 0x000e2600000e0000 */
[----:B------:R-:W-:-:S04]  /*5050*/  ISETP.LT.OR P0, PT, R4, 0x11, P0 ;  /* 0x000000110400780c */ /* 0x000fc80000701670 */
[----:B------:R-:W-:Y:S02]  /*5060*/  FSEL R34, R34, -INF , !P0 ;  /* 0xff80000022227808 */ /* 0x000fe40004000000 */
[----:B------:R-:W-:Y:S01]  /*5070*/  PLOP3.LUT P0, PT, PT, PT, UP5, 0x40, 0x0 ;  /* 0x000000000000781c */ /* 0x000fe20003f0e858 */
[----:B------:R-:W-:-:S03]  /*5080*/  UISETP.NE.AND UP5, UPT, UR19, URZ, UPT ;  /* 0x0000003f1300728c */ /* 0x000fc6000bfa5270 */
[----:B------:R-:W-:-:S04]  /*5090*/  ISETP.GT.AND P0, PT, R3, 0x19, P0 ;  /* 0x000000190300780c */ /* 0x000fc80000704270 */
[----:B------:R-:W-:-:S04]  /*50a0*/  ISETP.LT.OR P0, PT, R4, 0x1a, P0 ;  /* 0x0000001a0400780c */ /* 0x000fc80000701670 */
[----:B------:R-:W-:Y:S02]  /*50b0*/  FSEL R39, R39, -INF , !P0 ;  /* 0xff80000027277808 */ /* 0x000fe40004000000 */
[----:B------:R-:W-:Y:S02]  /*50c0*/  PLOP3.LUT P0, PT, PT, PT, UP1, 0x40, 0x0 ;  /* 0x000000000000781c */ /* 0x000fe40003f0e818 */
[----:B0-----:R-:W-:Y:S02]  /*50d0*/  FMNMX.FTZ R11, R6, R5, !PT ;  /* 0x00000005060b7209 */ /* 0x001fe40007810000 */
[----:B------:R-:W-:-:S03]  /*50e0*/  ISETP.GT.AND P0, PT, R3, 0x28, P0 ;  /* 0x000000280300780c */ /* 0x000fc60000704270 */
[----:B------:R-:W0:Y:S01]  /*50f0*/  SHFL.BFLY PT, R12, R11, 0x1, 0x1f ;  /* 0x0c201f000b0c7f89 */ /* 0x000e2200000e0000 */
[----:B------:R-:W-:-:S04]  /*5100*/  ISETP.LT.OR P0, PT, R4, 0x29, P0 ;  /* 0x000000290400780c */ /* 0x000fc80000701670 */
[----:B------:R-:W-:Y:S02]  /*5110*/  FSEL R46, R46, -INF , !P0 ;  /* 0xff8000002e2e7808 */ /* 0x000fe40004000000 */
[----:B0-----:R-:W-:Y:S02]  /*5120*/  FMNMX.FTZ R5, R11, R12, !PT ;  /* 0x0000000c0b057209 */ /* 0x001fe40007810000 */
[----:B------:R-:W-:Y:S02]  /*5130*/  FMNMX.FTZ R11, R26, R27, !PT ;  /* 0x0000001b1a0b7209 */ /* 0x000fe40007810000 */
[C---:B------:R-:W-:Y:S01]  /*5140*/  FSETP.NEU.FTZ.AND P2, PT, R5.reuse, -INF , PT ;  /* 0xff8000000500780b */ /* 0x040fe20003f5d000 */
[----:B------:R-:W-:-:S05]  /*5150*/  FMUL.FTZ R12, R5, UR10 ;  /* 0x0000000a050c7c20 */ /* 0x000fca0008410000 */
[----:B------:R-:W-:Y:S02]  /*5160*/  FSEL R12, R12, RZ, P2 ;  /* 0x000000ff0c0c7208 */ /* 0x000fe40001000000 */
[----:B------:R-:W-:Y:S01]  /*5170*/  PLOP3.LUT P2, PT, PT, PT, UP4, 0x40, 0x0 ;  /* 0x000000000000781c */ /* 0x000fe20003f4e848 */
[----:B------:R-:W-:Y:S02]  /*5180*/  UISETP.NE.AND UP4, UPT, UR25, URZ, UPT ;  /* 0x0000003f1900728c */ /* 0x000fe4000bf85270 */
[--C-:B------:R-:W-:Y:S01]  /*5190*/  FFMA.FTZ R13, R15, UR10, -R12.reuse ;  /* 0x0000000a0f0d7c23 */ /* 0x100fe2000801080c */
[----:B------:R-:W-:Y:S01]  /*51a0*/  ISETP.GT.AND P2, PT, R3, 0x8, P2 ;  /* 0x000000080300780c */ /* 0x000fe20001744270 */
[--C-:B------:R-:W-:Y:S01]  /*51b0*/  FFMA.FTZ R14, R29, UR10, -R12.reuse ;  /* 0x0000000a1d0e7c23 */ /* 0x100fe2000801080c */
[--C-:B------:R-:W-:Y:S01]  /*51c0*/  FFMA.FTZ R20, R57, UR10, -R12.reuse ;  /* 0x0000000a39147c23 */ /* 0x100fe2000801080c */
[----:B------:R-:W-:Y:S01]  /*51d0*/  PLOP3.LUT P1, PT, PT, PT, UP4, 0x40, 0x0 ;  /* 0x000000000000781c */ /* 0x000fe20003f2e848 */
[----:B------:R-:W-:Y:S01]  /*51e0*/  UISETP.NE.AND UP4, UPT, UR18, URZ, UPT ;  /* 0x0000003f1200728c */ /* 0x000fe2000bf85270 */
[----:B------:R-:W-:Y:S01]  /*51f0*/  ISETP.LT.OR P2, PT, R4, 0x9, P2 ;  /* 0x000000090400780c */ /* 0x000fe20001741670 */
[----:B------:R-:W-:Y:S01]  /*5200*/  MUFU.EX2 R13, R13 ;  /* 0x0000000d000d7308 */ /* 0x000fe20000000800 */
[----:B------:R-:W-:Y:S01]  /*5210*/  ISETP.GT.AND P1, PT, R3, 0x18, P1 ;  /* 0x000000180300780c */ /* 0x000fe20000f24270 */
[--C-:B------:R-:W-:Y:S01]  /*5220*/  FFMA.FTZ R24, R37, UR10, -R12.reuse ;  /* 0x0000000a25187c23 */ /* 0x100fe2000801080c */
[----:B------:R-:W-:Y:S01]  /*5230*/  FSEL R30, R30, -INF , !P2 ;  /* 0xff8000001e1e7808 */ /* 0x000fe20005000000 */
[--C-:B------:R-:W-:Y:S01]  /*5240*/  FFMA.FTZ R28, R45, UR10, -R12.reuse ;  /* 0x0000000a2d1c7c23 */ /* 0x100fe2000801080c */
[----:B------:R-:W-:Y:S01]  /*5250*/  PLOP3.LUT P2, PT, PT, PT, UP3, 0x40, 0x0 ;  /* 0x000000000000781c */ /* 0x000fe20003f4e838 */
[----:B------:R-:W-:Y:S01]  /*5260*/  UISETP.NE.AND UP3, UPT, UR7, URZ, UPT ;  /* 0x0000003f0700728c */ /* 0x000fe2000bf65270 */
[----:B------:R-:W-:Y:S01]  /*5270*/  ISETP.LT.OR P1, PT, R4, 0x19, P1 ;  /* 0x000000190400780c */ /* 0x000fe20000f21670 */
[----:B------:R0:W-:Y:S01]  /*5280*/  MUFU.EX2 R15, R14 ;  /* 0x0000000e000f7308 */ /* 0x0001e20000000800 */
[----:B------:R-:W-:Y:S01]  /*5290*/  ISETP.GT.AND P2, PT, R3, 0x11, P2 ;  /* 0x000000110300780c */ /* 0x000fe20001744270 */
[----:B------:R-:W-:Y:S01]  /*52a0*/  FFMA.FTZ R32, R65, UR10, -R12 ;  /* 0x0000000a41207c23 */ /* 0x000fe2000801080c */
[----:B------:R-:W-:-:S02]  /*52b0*/  FMNMX.FTZ R6, R30, R11, !PT ;  /* 0x0000000b1e067209 */ /* 0x000fc40007810000 */
[----:B------:R-:W-:Y:S02]  /*52c0*/  ISETP.LT.OR P2, PT, R4, 0x12, P2 ;  /* 0x000000120400780c */ /* 0x000fe40001741670 */
[----:B------:R-:W-:Y:S01]  /*52d0*/  FSEL R38, R38, -INF , !P1 ;  /* 0xff80000026267808 */ /* 0x000fe20004800000 */
[----:B------:R-:W-:Y:S01]  /*52e0*/  MUFU.EX2 R20, R20 ;  /* 0x0000001400147308 */ /* 0x000fe20000000800 */
[----:B------:R-:W-:Y:S01]  /*52f0*/  FSEL R35, R35, -INF , !P2 ;  /* 0xff80000023237808 */ /* 0x000fe20005000000 */
[----:B0-----:R-:W-:Y:S01]  /*5300*/  FFMA.FTZ R14, R63, UR10, -R12 ;  /* 0x0000000a3f0e7c23 */ /* 0x001fe2000801080c */
[----:B------:R-:W-:Y:S02]  /*5310*/  FMNMX.FTZ R11, R31, R6, !PT ;  /* 0x000000061f0b7209 */ /* 0x000fe40007810000 */
[----:B------:R-:W-:Y:S01]  /*5320*/  PLOP3.LUT P2, PT, PT, PT, UP6, 0x40, 0x0 ;  /* 0x000000000000781c */ /* 0x000fe20003f4e868 */
[----:B------:R-:W-:Y:S01]  /*5330*/  UISETP.NE.AND UP6, UPT, UR20, URZ, UPT ;  /* 0x0000003f1400728c */ /* 0x000fe2000bfc5270 */
[----:B------:R-:W-:Y:S01]  /*5340*/  PLOP3.LUT P1, PT, PT, PT, UP0, 0x40, 0x0 ;  /* 0x000000000000781c */ /* 0x000fe20003f2e808 */
[----:B------:R-:W-:Y:S01]  /*5350*/  MUFU.EX2 R29, R28 ;  /* 0x0000001c001d7308 */ /* 0x000fe20000000800 */
[----:B------:R-:W-:-:S02]  /*5360*/  FMNMX.FTZ R6, R34, R11, !PT ;  /* 0x0000000b22067209 */ /* 0x000fc40007810000 */
[C---:B------:R-:W-:Y:S02]  /*5370*/  ISETP.GT.AND P2, PT, R3.reuse, 0x20, P2 ;  /* 0x000000200300780c */ /* 0x040fe40001744270 */
[----:B------:R-:W-:Y:S02]  /*5380*/  ISETP.GT.AND P1, PT, R3, 0x21, P1 ;  /* 0x000000210300780c */ /* 0x000fe40000f24270 */
[----:B------:R-:W-:Y:S01]  /*5390*/  FMNMX.FTZ R11, R35, R6, !PT ;  /* 0x00000006230b7209 */ /* 0x000fe20007810000 */
[----:B------:R-:W-:Y:S01]  /*53a0*/  MUFU.EX2 R24, R24 ;  /* 0x0000001800187308 */ /* 0x000fe20000000800 */
[C---:B------:R-:W-:Y:S02]  /*53b0*/  ISETP.LT.OR P2, PT, R4.reuse, 0x21, P2 ;  /* 0x000000210400780c */ /* 0x040fe40001741670 */
[----:B------:R-:W-:Y:S02]  /*53c0*/  ISETP.LT.OR P1, PT, R4, 0x22, P1 ;  /* 0x000000220400780c */ /* 0x000fe40000f21670 */
[----:B------:R-:W-:-:S02]  /*53d0*/  FMNMX.FTZ R6, R38, R11, !PT ;  /* 0x0000000b26067209 */ /* 0x000fc40007810000 */
[----:B------:R-:W-:Y:S01]  /*53e0*/  FSEL R42, R42, -INF , !P2 ;  /* 0xff8000002a2a7808 */ /* 0x000fe20005000000 */
[----:B------:R-:W-:Y:S01]  /*53f0*/  MUFU.EX2 R14, R14 ;  /* 0x0000000e000e7308 */ /* 0x000fe20000000800 */
[----:B------:R-:W-:Y:S02]  /*5400*/  FSEL R43, R43, -INF , !P1 ;  /* 0xff8000002b2b7808 */ /* 0x000fe40004800000 */
[----:B------:R-:W-:Y:S02]  /*5410*/  PLOP3.LUT P2, PT, PT, PT, UP2, 0x40, 0x0 ;  /* 0x000000000000781c */ /* 0x000fe40003f4e828 */
[----:B------:R-:W-:Y:S02]  /*5420*/  PLOP3.LUT P1, PT, PT, PT, UP3, 0x40, 0x0 ;  /* 0x000000000000781c */ /* 0x000fe40003f2e838 */
[----:B------:R-:W-:Y:S01]  /*5430*/  FMNMX.FTZ R11, R39, R6, !PT ;  /* 0x00000006270b7209 */ /* 0x000fe20007810000 */
[----:B------:R-:W-:Y:S01]  /*5440*/  MUFU.EX2 R32, R32 ;  /* 0x0000002000207308 */ /* 0x000fe20000000800 */
[----:B------:R-:W-:-:S02]  /*5450*/  ISETP.GT.AND P2, PT, R3, 0x29, P2 ;  /* 0x000000290300780c */ /* 0x000fc40001744270 */
[----:B------:R-:W-:Y:S02]  /*5460*/  ISETP.GT.AND P1, PT, R3, 0x30, P1 ;  /* 0x000000300300780c */ /* 0x000fe40000f24270 */
[----:B------:R-:W-:Y:S02]  /*5470*/  FMNMX.FTZ R6, R42, R11, !PT ;  /* 0x0000000b2a067209 */ /* 0x000fe40007810000 */
[C---:B------:R-:W-:Y:S02]  /*5480*/  ISETP.LT.OR P2, PT, R4.reuse, 0x2a, P2 ;  /* 0x0000002a0400780c */ /* 0x040fe40001741670 */
[----:B------:R-:W-:Y:S02]  /*5490*/  ISETP.LT.OR P1, PT, R4, 0x31, P1 ;  /* 0x000000310400780c */ /* 0x000fe40000f21670 */
[----:B------:R-:W-:Y:S02]  /*54a0*/  PLOP3.LUT P0, PT, PT, PT, UP4, 0x40, 0x0 ;  /* 0x000000000000781c */ /* 0x000fe40003f0e848 */
[----:B------:R-:W-:-:S02]  /*54b0*/  FMNMX.FTZ R11, R43, R6, !PT ;  /* 0x000000062b0b7209 */ /* 0x000fc40007810000 */
[----:B------:R-:W-:Y:S02]  /*54c0*/  FSEL R47, R47, -INF , !P2 ;  /* 0xff8000002f2f7808 */ /* 0x000fe40005000000 */
[----:B------:R-:W-:Y:S02]  /*54d0*/  FSEL R50, R50, -INF , !P1 ;  /* 0xff80000032327808 */ /* 0x000fe40004800000 */
[----:B------:R-:W-:Y:S02]  /*54e0*/  PLOP3.LUT P2, PT, PT, PT, UP5, 0x40, 0x0 ;  /* 0x000000000000781c */ /* 0x000fe40003f4e858 */
[----:B------:R-:W-:Y:S02]  /*54f0*/  PLOP3.LUT P1, PT, PT, PT, UP6, 0x40, 0x0 ;  /* 0x000000000000781c */ /* 0x000fe40003f2e868 */
[----:B------:R-:W-:Y:S02]  /*5500*/  ISETP.GT.AND P0, PT, R3, 0x31, P0 ;  /* 0x000000310300780c */ /* 0x000fe40000704270 */
[----:B------:R-:W-:Y:S01]  /*5510*/  FMNMX.FTZ R6, R46, R11, !PT ;  /* 0x0000000b2e067209 */ /* 0x000fe20007810000 */
[--C-:B------:R-:W-:Y:S01]  /*5520*/  FFMA.FTZ R11, R25, UR10, -R12.reuse ;  /* 0x0000000a190b7c23 */ /* 0x100fe2000801080c */
[----:B------:R-:W-:Y:S01]  /*5530*/  ISETP.GT.AND P2, PT, R3, 0x38, P2 ;  /* 0x000000380300780c */ /* 0x000fe20001744270 */
[----:B------:R-:W-:Y:S01]  /*5540*/  FFMA.FTZ R25, R61, UR10, -R12 ;  /* 0x0000000a3d197c23 */ /* 0x000fe2000801080c */
[----:B------:R-:W-:Y:S01]  /*5550*/  ISETP.GT.AND P1, PT, R3, 0x39, P1 ;  /* 0x000000390300780c */ /* 0x000fe20000f24270 */
[----:B------:R0:W3:Y:S01]  /*5560*/  MUFU.EX2 R152, R11 ;  /* 0x0000000b00987308 */ /* 0x0000e20000000800 */
[----:B------:R-:W-:-:S02]  /*5570*/  ISETP.LT.OR P0, PT, R4, 0x32, P0 ;  /* 0x000000320400780c */ /* 0x000fc40000701670 */
[----:B------:R-:W-:Y:S02]  /*5580*/  FMNMX.FTZ R3, R47, R6, !PT ;  /* 0x000000062f037209 */ /* 0x000fe40007810000 */
[----:B------:R-:W-:Y:S02]  /*5590*/  ISETP.LT.OR P2, PT, R4, 0x39, P2 ;  /* 0x000000390400780c */ /* 0x000fe40001741670 */
[----:B------:R-:W-:Y:S01]  /*55a0*/  FSEL R51, R51, -INF , !P0 ;  /* 0xff80000033337808 */ /* 0x000fe20004000000 */
[----:B------:R-:W-:Y:S01]  /*55b0*/  MUFU.EX2 R25, R25 ;  /* 0x0000001900197308 */ /* 0x000fe20000000800 */
[----:B------:R-:W-:Y:S01]  /*55c0*/  FMNMX.FTZ R6, R50, R3, !PT ;  /* 0x0000000332067209 */ /* 0x000fe20007810000 */
[--C-:B0-----:R-:W-:Y:S01]  /*55d0*/  FFMA.FTZ R11, R33, UR10, -R12.reuse ;  /* 0x0000000a210b7c23 */ /* 0x101fe2000801080c */
[----:B------:R-:W-:Y:S01]  /*55e0*/  ISETP.LT.OR P1, PT, R4, 0x3a, P1 ;  /* 0x0000003a0400780c */ /* 0x000fe20000f21670 */
[----:B------:R-:W-:Y:S01]  /*55f0*/  FFMA.FTZ R33, R49, UR10, -R12 ;  /* 0x0000000a31217c23 */ /* 0x000fe2000801080c */
[----:B------:R-:W-:-:S02]  /*5600*/  FSEL R54, R54, -INF , !P2 ;  /* 0xff80000036367808 */ /* 0x000fc40005000000 */
[----:B------:R-:W-:Y:S01]  /*5610*/  FMNMX.FTZ R3, R51, R6, !PT ;  /* 0x0000000633037209 */ /* 0x000fe20007810000 */
[--C-:B------:R-:W-:Y:S01]  /*5620*/  FFMA.FTZ R6, R21, UR10, -R12.reuse ;  /* 0x0000000a15067c23 */ /* 0x100fe2000801080c */
[----:B------:R-:W-:Y:S01]  /*5630*/  FSEL R55, R55, -INF , !P1 ;  /* 0xff80000037377808 */ /* 0x000fe20004800000 */
[----:B------:R-:W-:Y:S01]  /*5640*/  FFMA.FTZ R21, R59, UR10, -R12 ;  /* 0x0000000a3b157c23 */ /* 0x000fe2000801080c */
[----:B------:R-:W-:Y:S01]  /*5650*/  FMNMX.FTZ R4, R54, R3, !PT ;  /* 0x0000000336047209 */ /* 0x000fe20007810000 */
[----:B------:R-:W0:Y:S01]  /*5660*/  MUFU.EX2 R154, R6 ;  /* 0x00000006009a7308 */ /* 0x000e220000000800 */
[----:B---3--:R-:W-:Y:S01]  /*5670*/  FADD.FTZ R37, R13, R152 ;  /* 0x000000980d257221 */ /* 0x008fe20000010000 */
[----:B------:R-:W-:Y:S02]  /*5680*/  F2FP.F16.F32.PACK_AB R152, R152, R13 ;  /* 0x0000000d9898723e */ /* 0x000fe400000000ff */
[----:B------:R-:W-:Y:S02]  /*5690*/  FMNMX.FTZ R4, R55, R4, !PT ;  /* 0x0000000437047209 */ /* 0x000fe40007810000 */
[----:B------:R-:W-:-:S02]  /*56a0*/  F2FP.F16.F32.PACK_AB R162, R29, R14 ;  /* 0x0000000e1da2723e */ /* 0x000fc400000000ff */
[----:B------:R-:W3:Y:S01]  /*56b0*/  MUFU.EX2 R11, R11 ;  /* 0x0000000b000b7308 */ /* 0x000ee20000000800 */
[----:B------:R-:W4:Y:S07]  /*56c0*/  SHFL.BFLY PT, R3, R4, 0x2, 0x1f ;  /* 0x0c401f0004037f89 */ /* 0x000f2e00000e0000 */
[----:B------:R-:W5:Y:S01]  /*56d0*/  MUFU.EX2 R21, R21 ;  /* 0x0000001500157308 */ /* 0x000f620000000800 */
[----:B0-----:R-:W-:Y:S01]  /*56e0*/  FADD.FTZ R28, R154, R37 ;  /* 0x000000259a1c7221 */ /* 0x001fe20000010000 */
[----:B------:R-:W-:-:S06]  /*56f0*/  F2FP.F16.F32.PACK_AB R154, R15, R154 ;  /* 0x0000009a0f9a723e */ /* 0x000fcc00000000ff */
[----:B------:R-:W0:Y:S01]  /*5700*/  MUFU.EX2 R33, R33 ;  /* 0x0000002100217308 */ /* 0x000e220000000800 */
[----:B---3--:R-:W-:Y:S02]  /*5710*/  F2FP.F16.F32.PACK_AB R156, R11, R20 ;  /* 0x000000140b9c723e */ /* 0x008fe400000000ff */
[----:B----4-:R-:W-:Y:S01]  /*5720*/  FMNMX.FTZ R3, R4, R3, !PT ;  /* 0x0000000304037209 */ /* 0x010fe20007810000 */
[----:B------:R-:W-:Y:S01]  /*5730*/  FFMA.FTZ R4, R41, UR10, -R12 ;  /* 0x0000000a29047c23 */ /* 0x000fe2000801080c */
[----:B------:R-:W-:Y:S01]  /*5740*/  FADD.FTZ R41, R15, R28 ;  /* 0x0000001c0f297221 */ /* 0x000fe20000010000 */
[----:B-----5:R-:W-:Y:S02]  /*5750*/  F2FP.F16.F32.PACK_AB R158, R24, R21 ;  /* 0x00000015189e723e */ /* 0x020fe400000000ff */
[----:B------:R-:W3:Y:S01]  /*5760*/  SHFL.BFLY PT, R6, R3, 0x1, 0x1f ;  /* 0x0c201f0003067f89 */ /* 0x000ee200000e0000 */
[----:B------:R-:W-:Y:S01]  /*5770*/  FADD.FTZ R40, R20, R41 ;  /* 0x0000002914287221 */ /* 0x000fe20000010000 */
[----:B------:R-:W4:Y:S01]  /*5780*/  MUFU.EX2 R4, R4 ;  /* 0x0000000400047308 */ /* 0x000f220000000800 */
[----:B0-----:R-:W-:-:S02]  /*5790*/  F2FP.F16.F32.PACK_AB R164, R33, R32 ;  /* 0x0000002021a4723e */ /* 0x001fc400000000ff */
[----:B------:R-:W-:Y:S01]  /*57a0*/  FADD.FTZ R40, R11, R40 ;  /* 0x000000280b287221 */ /* 0x000fe20000010000 */
[----:B----4-:R-:W-:Y:S02]  /*57b0*/  F2FP.F16.F32.PACK_AB R160, R4, R25 ;  /* 0x0000001904a0723e */ /* 0x010fe400000000ff */
[----:B---3--:R-:W-:Y:S01]  /*57c0*/  FMNMX.FTZ R6, R3, R6, !PT ;  /* 0x0000000603067209 */ /* 0x008fe20007810000 */
[--C-:B------:R-:W-:Y:S01]  /*57d0*/  FFMA.FTZ R3, R67, UR10, -R12.reuse ;  /* 0x0000000a43037c23 */ /* 0x100fe2000801080c */
[----:B------:R-:W-:Y:S02]  /*57e0*/  FFMA.FTZ R12, R53, UR10, -R12 ;  /* 0x0000000a350c7c23 */ /* 0x000fe4000801080c */
[C---:B------:R-:W-:Y:S01]  /*57f0*/  FSETP.NEU.FTZ.AND P0, PT, R6.reuse, -INF , PT ;  /* 0xff8000000600780b */ /* 0x040fe20003f1d000 */
[----:B------:R-:W-:Y:S02]  /*5800*/  FMUL.FTZ R36, R6, UR10 ;  /* 0x0000000a06247c20 */ /* 0x000fe40008410000 */
[----:B------:R-:W-:Y:S03]  /*5810*/  MUFU.EX2 R3, R3 ;  /* 0x0000000300037308 */ /* 0x000fe60000000800 */
[----:B------:R-:W-:-:S05]  /*5820*/  FSEL R36, R36, RZ, P0 ;  /* 0x000000ff24247208 */ /* 0x000fca0000000000 */
        /* <DEDUP_REMOVED lines=13> */
[--C-:B------:R-:W-:Y:S01]  /*5900*/  FFMA.FTZ R50, R50, UR10, -R36.reuse ;  /* 0x0000000a32327c23 */ /* 0x100fe20008010824 */
[----:B------:R-:W0:Y:S01]  /*5910*/  MUFU.EX2 R27, R27 ;  /* 0x0000001b001b7308 */ /* 0x000e220000000800 */
[--C-:B------:R-:W-:Y:S01]  /*5920*/  FFMA.FTZ R51, R51, UR10, -R36.reuse ;  /* 0x0000000a33337c23 */ /* 0x100fe20008010824 */
[--C-:B------:R-:W-:Y:S01]  /*5930*/  FFMA.FTZ R54, R54, UR10, -R36.reuse ;  /* 0x0000000a36367c23 */ /* 0x100fe20008010824 */
[----:B------:R-:W-:-:S05]  /*5940*/  FFMA.FTZ R36, R55, UR10, -R36 ;  /* 0x0000000a37247c23 */ /* 0x000fca0008010824 */
[----:B------:R-:W3:Y:S08]  /*5950*/  MUFU.EX2 R30, R30 ;  /* 0x0000001e001e7308 */ /* 0x000ef00000000800 */
[----:B------:R-:W4:Y:S01]  /*5960*/  MUFU.EX2 R31, R31 ;  /* 0x0000001f001f7308 */ /* 0x000f220000000800 */
[----:B0-----:R-:W-:Y:S01]  /*5970*/  FADD.FTZ R37, R26, R27 ;  /* 0x0000001b1a257221 */ /* 0x001fe20000010000 */
[----:B------:R-:W-:-:S06]  /*5980*/  F2FP.F16.F32.PACK_AB R153, R27, R26 ;  /* 0x0000001a1b99723e */ /* 0x000fcc00000000ff */
[----:B------:R-:W0:Y:S01]  /*5990*/  MUFU.EX2 R34, R34 ;  /* 0x0000002200227308 */ /* 0x000e220000000800 */
[----:B---3--:R-:W-:-:S07]  /*59a0*/  FADD.FTZ R28, R30, R37 ;  /* 0x000000251e1c7221 */ /* 0x008fce0000010000 */
[----:B------:R-:W3:Y:S01]  /*59b0*/  MUFU.EX2 R35, R35 ;  /* 0x0000002300237308 */ /* 0x000ee20000000800 */
[C---:B----4-:R-:W-:Y:S01]  /*59c0*/  FADD.FTZ R37, R31.reuse, R28 ;  /* 0x0000001c1f257221 */ /* 0x050fe20000010000 */
[----:B------:R-:W-:-:S05]  /*59d0*/  F2FP.F16.F32.PACK_AB R155, R31, R30 ;  /* 0x0000001e1f9b723e */ /* 0x000fca00000000ff */
[----:B------:R4:W-:Y:S01]  /*59e0*/  STSM.16.M88.4 [R18+0x26800], R152 ;  /* 0x0268009812007844 */ /* 0x0009e20000000200 */
[----:B------:R-:W5:Y:S01]  /*59f0*/  MUFU.EX2 R38, R38 ;  /* 0x0000002600267308 */ /* 0x000f620000000800 */
[----:B0-----:R-:W-:Y:S01]  /*5a00*/  FADD.FTZ R28, R34, R37 ;  /* 0x00000025221c7221 */ /* 0x001fe20000010000 */
[----:B------:R-:W-:-:S06]  /*5a10*/  FADD.FTZ R37, R21, R40 ;  /* 0x0000002815257221 */ /* 0x000fcc0000010000 */
[----:B------:R-:W0:Y:S01]  /*5a20*/  MUFU.EX2 R39, R39 ;  /* 0x0000002700277308 */ /* 0x000e220000000800 */
[C---:B---3--:R-:W-:Y:S01]  /*5a30*/  FADD.FTZ R13, R35.reuse, R28 ;  /* 0x0000001c230d7221 */ /* 0x048fe20000010000 */
[----:B------:R-:W-:Y:S01]  /*5a40*/  FADD.FTZ R28, R24, R37 ;  /* 0x00000025181c7221 */ /* 0x000fe20000010000 */
[----:B------:R-:W-:-:S03]  /*5a50*/  F2FP.F16.F32.PACK_AB R157, R35, R34 ;  /* 0x00000022239d723e */ /* 0x000fc600000000ff */
[----:B------:R-:W-:Y:S02]  /*5a60*/  FADD.FTZ R15, R25, R28 ;  /* 0x0000001c190f7221 */ /* 0x000fe40000010000 */
[----:B------:R-:W3:Y:S01]  /*5a70*/  MUFU.EX2 R42, R42 ;  /* 0x0000002a002a7308 */ /* 0x000ee20000000800 */
[----:B-----5:R-:W-:Y:S01]  /*5a80*/  FADD.FTZ R20, R38, R13 ;  /* 0x0000000d26147221 */ /* 0x020fe20000010000 */
[----:B------:R-:W-:-:S06]  /*5a90*/  FADD.FTZ R15, R4, R15 ;  /* 0x0000000f040f7221 */ /* 0x000fcc0000010000 */
[----:B------:R-:W5:Y:S01]  /*5aa0*/  MUFU.EX2 R43, R43 ;  /* 0x0000002b002b7308 */ /* 0x000f620000000800 */
[C---:B0-----:R-:W-:Y:S01]  /*5ab0*/  FADD.FTZ R13, R39.reuse, R20 ;  /* 0x00000014270d7221 */ /* 0x041fe20000010000 */
[----:B------:R-:W-:-:S05]  /*5ac0*/  F2FP.F16.F32.PACK_AB R159, R39, R38 ;  /* 0x00000026279f723e */ /* 0x000fca00000000ff */
[----:B------:R4:W-:Y:S01]  /*5ad0*/  STSM.16.M88.4 [R23], R156 ;  /* 0x0000009c17007844 */ /* 0x0009e20000000200 */
[----:B------:R-:W0:Y:S01]  /*5ae0*/  MUFU.EX2 R46, R46 ;  /* 0x0000002e002e7308 */ /* 0x000e220000000800 */
[----:B---3--:R-:W-:-:S07]  /*5af0*/  FADD.FTZ R4, R42, R13 ;  /* 0x0000000d2a047221 */ /* 0x008fce0000010000 */
[----:B------:R-:W3:Y:S01]  /*5b00*/  MUFU.EX2 R47, R47 ;  /* 0x0000002f002f7308 */ /* 0x000ee20000000800 */
[C---:B-----5:R-:W-:Y:S01]  /*5b10*/  FADD.FTZ R13, R43.reuse, R4 ;  /* 0x000000042b0d7221 */ /* 0x060fe20000010000 */
[----:B------:R-:W-:Y:S01]  /*5b20*/  FADD.FTZ R4, R14, R15 ;  /* 0x0000000f0e047221 */ /* 0x000fe20000010000 */
[----:B------:R-:W-:-:S03]  /*5b30*/  F2FP.F16.F32.PACK_AB R161, R43, R42 ;  /* 0x0000002a2ba1723e */ /* 0x000fc600000000ff */
[----:B------:R-:W-:Y:S02]  /*5b40*/  FADD.FTZ R29, R29, R4 ;  /* 0x000000041d1d7221 */ /* 0x000fe40000010000 */
[----:B------:R-:W-:Y:S01]  /*5b50*/  MUFU.EX2 R50, R50 ;  /* 0x0000003200327308 */ /* 0x000fe20000000800 */
[----:B0-----:R-:W-:Y:S01]  /*5b60*/  FADD.FTZ R14, R46, R13 ;  /* 0x0000000d2e0e7221 */ /* 0x001fe20000010000 */
[----:B------:R-:W-:-:S04]  /*5b70*/  FADD.FTZ R32, R32, R29 ;  /* 0x0000001d20207221 */ /* 0x000fc80000010000 */
[----:B------:R-:W-:Y:S02]  /*5b80*/  FADD.FTZ R32, R33, R32 ;  /* 0x0000002021207221 */ /* 0x000fe40000010000 */
[----:B------:R-:W0:Y:S01]  /*5b90*/  MUFU.EX2 R51, R51 ;  /* 0x0000003300337308 */ /* 0x000e220000000800 */
[C---:B---3--:R-:W-:Y:S01]  /*5ba0*/  F2FP.F16.F32.PACK_AB R163, R47.reuse, R46 ;  /* 0x0000002e2fa3723e */ /* 0x048fe200000000ff */
[----:B------:R-:W-:-:S04]  /*5bb0*/  FADD.FTZ R47, R47, R14 ;  /* 0x0000000e2f2f7221 */ /* 0x000fc80000010000 */
[----:B------:R4:W-:Y:S02]  /*5bc0*/  STSM.16.M88.4 [R19], R160 ;  /* 0x000000a013007844 */ /* 0x0009e40000000200 */
[----:B------:R-:W3:Y:S08]  /*5bd0*/  MUFU.EX2 R12, R12 ;  /* 0x0000000c000c7308 */ /* 0x000ef00000000800 */
[----:B------:R-:W5:Y:S01]  /*5be0*/  MUFU.EX2 R54, R54 ;  /* 0x0000003600367308 */ /* 0x000f620000000800 */
[----:B0-----:R-:W-:Y:S01]  /*5bf0*/  F2FP.F16.F32.PACK_AB R165, R51, R50 ;  /* 0x0000003233a5723e */ /* 0x001fe200000000ff */
[----:B------:R-:W-:-:S04]  /*5c00*/  FADD.FTZ R50, R50, R47 ;  /* 0x0000002f32327221 */ /* 0x000fc80000010000 */
[----:B------:R-:W-:Y:S02]  /*5c10*/  FADD.FTZ R51, R51, R50 ;  /* 0x0000003233337221 */ /* 0x000fe40000010000 */
[----:B------:R-:W0:Y:S01]  /*5c20*/  MUFU.EX2 R11, R36 ;  /* 0x00000024000b7308 */ /* 0x000e220000000800 */
[----:B---3--:R-:W-:Y:S01]  /*5c30*/  F2FP.F16.F32.PACK_AB R166, R12, R3 ;  /* 0x000000030ca6723e */ /* 0x008fe200000000ff */
[----:B------:R-:W-:-:S04]  /*5c40*/  FADD.FTZ R3, R3, R32 ;  /* 0x0000002003037221 */ /* 0x000fc80000010000 */
[----:B------:R-:W-:Y:S01]  /*5c50*/  FADD.FTZ R3, R12, R3 ;  /* 0x000000030c037221 */ /* 0x000fe20000010000 */
[----:B-----5:R-:W-:Y:S01]  /*5c60*/  FADD.FTZ R4, R54, R51 ;  /* 0x0000003336047221 */ /* 0x020fe20000010000 */
[----:B0-----:R-:W-:-:S03]  /*5c70*/  F2FP.F16.F32.PACK_AB R167, R11, R54 ;  /* 0x000000360ba7723e */ /* 0x001fc600000000ff */
[----:B------:R-:W-:Y:S02]  /*5c80*/  FADD.FTZ R4, R11, R4 ;  /* 0x000000040b047221 */ /* 0x000fe40000010000 */
[----:B------:R4:W-:Y:S01]  /*5c90*/  STSM.16.M88.4 [R22], R164 ;  /* 0x000000a416007844 */ /* 0x0009e20000000200 */
[----:B------:R-:W-:Y:S05]  /*5ca0*/  @!P3 BRA `(.L_x_4965) ;  /* 0x000000000004b947 */ /* 0x000fea0003800000 */
[----:B------:R-:W-:Y:S01]  /*5cb0*/  BPT.TRAP 0x1 ;  /* 0x000000040000795c */ /* 0x000fe20000300000 */
.L_x_4965:
[----:B------:R0:W3:Y:S01]  /*5cc0*/  SYNCS.PHASECHK.TRANS64.TRYWAIT P0, [R7+URZ+0x28c50], R10 ;  /* 0x028c500a070075a7 */ /* 0x0000e2000800017f */
[----:B------:R-:W-:Y:S05]  /*5cd0*/  @!P3 BRA `(.L_x_4966) ;  /* 0x000000000004b947 */ /* 0x000fea0003800000 */
[----:B------:R-:W-:Y:S01]  /*5ce0*/  BPT.TRAP 0x1 ;  /* 0x000000040000795c */ /* 0x000fe20000300000 */
.L_x_4966:
[----:B---3--:R-:W-:Y:S05]  /*5cf0*/  @P0 BRA `(.L_x_4967) ;  /* 0x0000000000080947 */ /* 0x008fea0003800000 */
[----:B------:R-:W3:Y:S02]  /*5d00*/  SYNCS.PHASECHK.TRANS64.TRYWAIT P0, [R7+URZ+0x28c50], R10 ;  /* 0x028c500a070075a7 */ /* 0x000ee4000800017f */
[----:B---3--:R-:W-:Y:S05]  /*5d10*/  @!P0 BRA `(.L_x_4968) ;  /* 0x000000f400988947 */ /* 0x008fea0003800000 */
.L_x_4967:
[----:B------:R-:W-:Y:S01]  /*5d20*/  ULEA UR18, UR36, UR48, 0xc ;  /* 0x0000003024127291 */ /* 0x000fe2000f8e603f */
[----:B------:R-:W-:Y:S01]  /*5d30*/  WARPGROUP.ARRIVE ;  /* 0x00000000000079c5 */ /* 0x000fe20000000000 */
[----:B------:R-:W-:Y:S01]  /*5d40*/  UMOV UR7, 0x40000040 ;  /* 0x4000004000077882 */ /* 0x000fe20000000000 */
[----:B0123--:R-:W0:Y:S01]  /*5d50*/  @P5 LDC R10, c[0x0][0x44c] ;  /* 0x00011300ff0a5b82 */ /* 0x00fe220000000800 */
[----:B------:R-:W-:Y:S01]  /*5d60*/  @!P4 VIADD R7, R7, 0x28c60 ;  /* 0x00028c600707c836 */ /* 0x000fe20000000000 */
[----:B------:R-:W-:Y:S02]  /*5d70*/  UIADD3 UR50, UR50, -0x2, URZ ;  /* 0xfffffffe32327890 */ /* 0x000fe4000fffe03f */
[----:B------:R-:W-:Y:S02]  /*5d80*/  UMOV UR6, UR18 ;  /* 0x0000001200067c82 */ /* 0x000fe40008000000 */
[----:B------:R-:W-:Y:S01]  /*5d90*/  HGMMA.64x256x16.F32 R24, R152, gdesc[UR4].tnspB, RZ, !UPT, gsb0 ;  /* 0x43e0000498187df0 */ /* 0x000fe2000c0008ff */
[----:B------:R-:W-:Y:S01]  /*5da0*/  UIADD3 UR6, UR18, 0x80, URZ ;  /* 0x0000008012067890 */ /* 0x000fe2000fffe03f */
[----:B------:R-:W1:Y:S01]  /*5db0*/  @P5 LDC R11, c[0x0][0x450] ;  /* 0x00011400ff0b5b82 */ /* 0x000e620000000800 */
[----:B------:R-:W-:Y:S01]  /*5dc0*/  UMOV UR7, 0x40000040 ;  /* 0x4000004000077882 */ /* 0x000fe20000000000 */
[----:B------:R-:W-:Y:S01]  /*5dd0*/  @!P4 PRMT R7, RZ, 0x654, R7 ;  /* 0x00000654ff07c816 */ /* 0x000fe20000000007 */
[----:B0-----:R-:W-:Y:S01]  /*5de0*/  @P5 IMAD.HI.U32 R10, R10, UR40, RZ ;  /* 0x000000280a0a5c27 */ /* 0x001fe2000f8e00ff */
[----:B------:R-:W-:-:S02]  /*5df0*/  WARPGROUP.DEPBAR.LE gsb0, 0x0 ;  /* 0x00008000000079c5 */ /* 0x000fc40000010000 */
[----:B------:R-:W-:-:S15]  /*5e00*/  WARPGROUP.ARRIVE ;  /* 0x00000000000079c5 */ /* 0x000fde0000000000 */
[----:B------:R-:W-:-:S05]  /*5e10*/  NOP ;  /* 0x0000000000007918 */ /* 0x000fca0000000000 */
        /* <DEDUP_REMOVED lines=12> */
[----:B------:R-:W-:Y:S01]  /*5ee0*/  HGMMA.64x256x16.F32 R24, R164, gdesc[UR4].tnspB, R24, gsb0 ;  /* 0x43e00004a4187df0 */ /* 0x000fe20008000818 */
[----:B------:R-:W-:Y:S02]  /*5ef0*/  UIMAD UR6, UR49, UR11, -UR14 ;  /* 0x0000000b310672a4 */ /* 0x000fe4000f8e0a0e */
        /* <DEDUP_REMOVED lines=9> */
[----:B------:R0:W-:Y:S02]  /*5f90*/  @!P4 SYNCS.ARRIVE.TRANS64.RED.A1T0 RZ, [R7+URZ], RZ ;  /* 0x000000ff07ffc9a7 */ /* 0x0001e4000810043f */
[----:B0-----:R-:W-:Y:S01]  /*5fa0*/  IMAD.U32 R7, RZ, RZ, UR40 ;  /* 0x00000028ff077e24 */ /* 0x001fe2000f8e00ff */
        /* <DEDUP_REMOVED lines=14> */
.L_x_4970:
[----:B------:R-:W-:-:S13]  /*6090*/  ISETP.NE.AND P0, PT, R9, 0x1, PT ;  /* 0x000000010900780c */ /* 0x000fda0003f05270 */
[----:B------:R-:W0:Y:S02]  /*60a0*/  @P0 LDC.64 R10, c[0x0][0x9e8] ;  /* 0x00027a00ff0a0b82 */ /* 0x000e240000000a00 */
[----:B0-----:R-:W-:-:S05]  /*60b0*/  @P0 IMAD.HI.U32 R10, R7, R10, RZ ;  /* 0x0000000a070a0227 */ /* 0x001fca00078e00ff */
[----:B------:R-:W-:-:S07]  /*60c0*/  @P0 SHF.R.U32.HI R7, RZ, R11, R10 ;  /* 0x0000000bff070219 */ /* 0x000fce000001160a */
.L_x_4971:
[----:B------:R-:W-:-:S05]  /*60d0*/  IMAD R7, R7, R9, R9 ;  /* 0x0000000907077224 */ /* 0x000fca00078e0209 */
[----:B------:R-:W-:-:S07]  /*60e0*/  VIMNMX R8, R8, R7, PT ;  /* 0x0000000708087248 */ /* 0x000fce0003fe0100 */
.L_x_4969:
[----:B------:R-:W-:Y:S01]  /*60f0*/  SHF.R.S32.HI R7, RZ, 0x1f, R8 ;  /* 0x0000001fff077819 */ /* 0x000fe20000011408 */
[----:B------:R-:W-:Y:S01]  /*6100*/  ULDC UR25, c[0x0][0x9e4] ;  /* 0x0002790000197ab9 */ /* 0x000fe20000000800 */
[----:B------:R-:W-:Y:S01]  /*6110*/  ULDC UR20, c[0x0][0x288] ;  /* 0x0000a20000147ab9 */ /* 0x000fe20000000800 */
[----:B------:R-:W-:Y:S01]  /*6120*/  ULDC UR21, c[0x0][0x9dc] ;  /* 0x0002770000157ab9 */ /* 0x000fe20000000800 */
[----:B------:R-:W-:Y:S01]  /*6130*/  LEA.HI R7, R7, R8, RZ, 0x6 ;  /* 0x0000000807077211 */ /* 0x000fe200078f30ff */
[----:B------:R-:W-:Y:S01]  /*6140*/  ULDC UR22, c[0x0][0x2f0] ;  /* 0x0000bc0000167ab9 */ /* 0x000fe20000000800 */
[----:B------:R-:W-:Y:S01]  /*6150*/  ULDC UR23, c[0x0][0x988] ;  /* 0x0002620000177ab9 */ /* 0x000fe20000000800 */
[----:B------:R-:W-:Y:S01]  /*6160*/  ULDC UR26, c[0x0][0x9e0] ;  /* 0x00027800001a7ab9 */ /* 0x000fe20000000800 */
[----:B------:R-:W-:-:S04]  /*6170*/  SHF.R.S32.HI R7, RZ, 0x6, R7 ;  /* 0x00000006ff077819 */ /* 0x000fc80000011407 */
[----:B------:R-:W-:-:S04]  /*6180*/  VIMNMX R11, R186, R7, !PT ;  /* 0x00000007ba0b7248 */ /* 0x000fc80007fe0100 */
[----:B------:R-:W-:-:S13]  /*6190*/  ISETP.LE.AND P0, PT, R11, UR50, PT ;  /* 0x000000320b007c0c */ /* 0x000fda000bf03270 */
[----:B------:R-:W-:Y:S05]  /*61a0*/  @!P0 BRA `(.L_x_4972) ;  /* 0x0000002000e48947 */ /* 0x000fea0003800000 */
.L_x_4989:
[----:B------:R-:W-:-:S04]  /*61b0*/  UIADD3 UR24, UR36, 0x1, URZ ;  /* 0x0000000124187890 */ /* 0x000fc8000fffe03f */
[----:B------:R-:W-:-:S04]  /*61c0*/  UISETP.NE.AND UP0, UPT, UR24, 0x2, UPT ;  /* 0x000000021800788c */ /* 0x000fc8000bf05270 */
[----:B------:R-:W-:Y:S02]  /*61d0*/  USEL UR6, URZ, 0x1, UP0 ;  /* 0x000000013f067887 */ /* 0x000fe40008000000 */
[----:B------:R-:W-:Y:S02]  /*61e0*/  USEL UR24, UR24, URZ, UP0 ;  /* 0x0000003f18187287 */ /* 0x000fe40008000000 */
[----:B------:R-:W-:Y:S01]  /*61f0*/  ULOP3.LUT UR37, UR37, UR6, URZ, 0x3c, !UPT ;  /* 0x0000000625257292 */ /* 0x000fe2000f8e3c3f */
[----:B012---:R-:W-:Y:S11]  /*6200*/  @!P3 BRA `(.L_x_4973) ;  /* 0x000000000004b947 */ /* 0x007ff60003800000 */
[----:B------:R-:W-:Y:S01]  /*6210*/  BPT.TRAP 0x1 ;  /* 0x000000040000795c */ /* 0x000fe20000300000 */
.L_x_4973:
[----:B------:R-:W-:Y:S01]  /*6220*/  ULEA UR27, UR24, UR43, 0x3 ;  /* 0x0000002b181b7291 */ /* 0x000fe2000f8e183f */
[----:B------:R-:W-:-:S05]  /*6230*/  IMAD.U32 R10, RZ, RZ, UR37 ;  /* 0x00000025ff0a7e24 */ /* 0x000fca000f8e00ff */
[----:B------:R-:W-:-:S04]  /*6240*/  SHF.L.U32 R10, R10, 0x1f, RZ ;  /* 0x0000001f0a0a7819 */ /* 0x000fc800000006ff */
[----:B------:R0:W1:Y:S01]  /*6250*/  SYNCS.PHASECHK.TRANS64.TRYWAIT P0, [UR27+0x28c30], R10 ;  /* 0x028c300aff0075a7 */ /* 0x000062000800015b */
[----:B------:R-:W-:Y:S05]  /*6260*/  @!P3 BRA `(.L_x_4974) ;  /* 0x000000000004b947 */ /* 0x000fea0003800000 */
[----:B------:R-:W-:Y:S01]  /*6270*/  BPT.TRAP 0x1 ;  /* 0x000000040000795c */ /* 0x000fe20000300000 */
.L_x_4974:
[----:B-1----:R-:W-:Y:S05]  /*6280*/  @P0 BRA `(.L_x_4975) ;  /* 0x0000000000080947 */ /* 0x002fea0003800000 */
[----:B------:R-:W1:Y:S02]  /*6290*/  SYNCS.PHASECHK.TRANS64.TRYWAIT P0, [UR27+0x28c30], R10 ;  /* 0x028c300aff0075a7 */ /* 0x000e64000800015b */
[----:B-1----:R-:W-:Y:S05]  /*62a0*/  @!P0 BRA `(.L_x_4976) ;  /* 0x000000f000488947 */ /* 0x002fea0003800000 */
.L_x_4975:
[----:B------:R-:W-:Y:S01]  /*62b0*/  R2UR UR18, R0 ;  /* 0x00000000001272ca */ /* 0x000fe200000e0000 */
[----:B----4-:R-:W-:Y:S01]  /*62c0*/  WARPGROUP.ARRIVE ;  /* 0x00000000000079c5 */ /* 0x010fe20000000000 */
[----:B------:R-:W-:Y:S01]  /*62d0*/  UMOV UR19, 0x40000040 ;  /* 0x4000004000137882 */ /* 0x000fe20000000000 */
[----:B------:R-:W-:Y:S01]  /*62e0*/  UMOV UR7, 0x40000040 ;  /* 0x4000004000077882 */ /* 0x000fe20000000000 */
[----:B------:R-:W-:Y:S01]  /*62f0*/  UMOV UR11, 0x40000040 ;  /* 0x40000040000b7882 */ /* 0x000fe20000000000 */
[----:B------:R-:W-:Y:S01]  /*6300*/  UMOV UR15, 0x40000040 ;  /* 0x40000040000f7882 */ /* 0x000fe20000000000 */
[----:B-1----:R-:W1:Y:S01]  /*6310*/  @P5 LDC R7, c[0x0][0x44c] ;  /* 0x00011300ff075b82 */ /* 0x002e620000000800 */
[----:B------:R-:W-:Y:S02]  /*6320*/  VIADD R12, R185, UR40 ;  /* 0x00000028b90c7c36 */ /* 0x000fe40008000000 */
[----:B------:R-:W-:-:S04]  /*6330*/  IMAD.U32 R14, RZ, RZ, UR49 ;  /* 0x00000031ff0e7e24 */ /* 0x000fc8000f8e00ff */
[----:B------:R-:W-:Y:S01]  /*6340*/  ULEA UR18, UR24, UR18, 0x9 ;  /* 0x0000001218127291 */ /* 0x000fe2000f8e483f */
[----:B------:R-:W2:Y:S03]  /*6350*/  @P5 LDC R9, c[0x0][0x450] ;  /* 0x00011400ff095b82 */ /* 0x000ea60000000800 */
[----:B------:R-:W-:Y:S02]  /*6360*/  UIADD3 UR6, UR18, 0x2, URZ ;  /* 0x0000000212067890 */ /* 0x000fe4000fffe03f */
[----:B------:R-:W-:Y:S02]  /*6370*/  UIADD3 UR10, UR18, 0x4, URZ ;  /* 0x00000004120a7890 */ /* 0x000fe4000fffe03f */
[----:B------:R-:W-:Y:S02]  /*6380*/  UIADD3 UR14, UR18, 0x6, URZ ;  /* 0x00000006120e7890 */ /* 0x000fe4000fffe03f */
[----:B------:R-:W-:Y:S01]  /*6390*/  HGMMA.64x64x16.F32 R152, gdesc[UR16], RZ, !UPT, gsb0 ;  /* 0x00e00000109879f0 */ /* 0x000fe2000c0008ff */
[----:B-1----:R-:W-:-:S04]  /*63a0*/  @P5 IMAD.HI.U32 R8, R12, R7, RZ ;  /* 0x000000070c085227 */ /* 0x002fc800078e00ff */
[----:B------:R-:W-:Y:S01]  /*63b0*/  IMAD.U32 R7, RZ, RZ, UR27 ;  /* 0x0000001bff077e24 */ /* 0x000fe2000f8e00ff */
[----:B--2---:R-:W-:-:S03]  /*63c0*/  @P5 SHF.R.U32.HI R12, RZ, R9, R8 ;  /* 0x00000009ff0c5219 */ /* 0x004fc60000011608 */
[----:B------:R-:W-:Y:S02]  /*63d0*/  @!P4 VIADD R8, R7, 0x28c40 ;  /* 0x00028c400708c836 */ /* 0x000fe40000000000 */
[----:B------:R-:W1:Y:S03]  /*63e0*/  SHFL.IDX PT, R21, R12, RZ, 0x1c1f ;  /* 0x001c1fff0c157589 */ /* 0x000e6600000e0000 */
[----:B------:R-:W-:Y:S01]  /*63f0*/  @!P4 PRMT R8, RZ, 0x654, R8 ;  /* 0x00000654ff08c816 */ /* 0x000fe20000000008 */
[----:B------:R-:W-:Y:S02]  /*6400*/  WARPGROUP.DEPBAR.LE gsb0, 0x0 ;  /* 0x00008000000079c5 */ /* 0x000fe40000010000 */
[----:B------:R-:W-:-:S06]  /*6410*/  WARPGROUP.ARRIVE ;  /* 0x00000000000079c5 */ /* 0x000fcc0000000000 */
[----:B------:R-:W-:Y:S01]  /*6420*/  HGMMA.64x64x16.F32 R152, gdesc[UR4], R152, gsb0 ;  /* 0x00e00000049879f0 */ /* 0x000fe20008000898 */
[----:B------:R-:W-:-:S06]  /*6430*/  USHF.L.U32 UR6, UR50, 0x6, URZ ;  /* 0x0000000632067899 */ /* 0x000fcc000800063f */
[----:B------:R-:W-:-:S05]  /*6440*/  IMAD.U32 R9, RZ, RZ, UR6 ;  /* 0x00000006ff097e24 */ /* 0x000fca000f8e00ff */
[----:B------:R-:W-:Y:S01]  /*6450*/  IADD3 R9, -R2, 0x1, -R9 ;  /* 0x0000000102097810 */ /* 0x000fe20007ffe909 */
[----:B------:R-:W-:Y:S02]  /*6460*/  WARPGROUP.DEPBAR.LE gsb0, 0x0 ;  /* 0x00008000000079c5 */ /* 0x000fe40000010000 */
[----:B------:R-:W-:-:S06]  /*6470*/  WARPGROUP.ARRIVE ;  /* 0x00000000000079c5 */ /* 0x000fcc0000000000 */
[----:B------:R-:W-:Y:S01]  /*6480*/  HGMMA.64x64x16.F32 R152, gdesc[UR8], R152, gsb0 ;  /* 0x00e00000089879f0 */ /* 0x000fe20008000898 */
[----:B------:R-:W-:Y:S02]  /*6490*/  UMOV UR11, UR22 ;  /* 0x00000016000b7c82 */ /* 0x000fe40008000000 */
[----:B------:R-:W-:Y:S01]  /*64a0*/  IMAD R9, R14, UR11, R9 ;  /* 0x0000000b0e097c24 */ /* 0x000fe2000f8e0209 */
[----:B------:R-:W-:Y:S02]  /*64b0*/  WARPGROUP.DEPBAR.LE gsb0, 0x0 ;  /* 0x00008000000079c5 */ /* 0x000fe40000010000 */
[----:B------:R-:W-:-:S06]  /*64c0*/  WARPGROUP.ARRIVE ;  /* 0x00000000000079c5 */ /* 0x000fcc0000000000 */
[----:B------:R-:W-:Y:S01]  /*64d0*/  HGMMA.64x64x16.F32 R152, gdesc[UR12], R152, gsb0 ;  /* 0x00e000000c9879f0 */ /* 0x000fe20008000898 */
[----:B------:R-:W-:Y:S01]  /*64e0*/  UMOV UR15, UR21 ;  /* 0x00000015000f7c82 */ /* 0x000fe20008000000 */
[----:B------:R-:W-:Y:S01]  /*64f0*/  UMOV UR14, UR20 ;  /* 0x00000014000e7c82 */ /* 0x000fe20008000000 */
[----:B------:R-:W-:Y:S01]  /*6500*/  ULOP3.LUT UR7, URZ, UR15, URZ, 0x33, !UPT ;  /* 0x0000000f3f077292 */ /* 0x000fe2000f8e333f */
[----:B------:R-:W-:-:S04]  /*6510*/  VIADD R9, R9, -UR14 ;  /* 0x8000000e09097c36 */ /* 0x000fc80008000000 */
[C---:B------:R-:W-:Y:S02]  /*6520*/  VIADD R20, R9.reuse, UR26 ;  /* 0x0000001a09147c36 */ /* 0x040fe40008000000 */
[----:B------:R-:W-:Y:S02]  /*6530*/  VIADD R192, R9, UR7 ;  /* 0x0000000709c07c36 */ /* 0x000fe40008000000 */
[C---:B-1----:R-:W-:Y:S02]  /*6540*/  IMAD.IADD R13, R21.reuse, 0x1, R20 ;  /* 0x00000001150d7824 */ /* 0x042fe400078e0214 */
[----:B------:R-:W-:Y:S01]  /*6550*/  IMAD.IADD R15, R21, 0x1, R192 ;  /* 0x00000001150f7824 */ /* 0x000fe200078e02c0 */
[----:B------:R-:W-:Y:S02]  /*6560*/  WARPGROUP.DEPBAR.LE gsb0, 0x0 ;  /* 0x00008000000079c5 */ /* 0x000fe40000010000 */
[----:B------:R1:W-:Y:S01]  /*6570*/  @!P4 SYNCS.ARRIVE.TRANS64.RED.A1T0 RZ, [R8+URZ], RZ ;  /* 0x000000ff08ffc9a7 */ /* 0x0003e2000810043f */
[----:B------:R-:W-:Y:S05]  /*6580*/  @!P6 BRA `(.L_x_4977) ;  /* 0x00000000005ce947 */ /* 0x000fea0003800000 */
[----:B-1----:R-:W-:Y:S01]  /*6590*/  IMAD R8, R14, UR11, R21 ;  /* 0x0000000b0e087c24 */ /* 0x002fe2000f8e0215 */
[----:B------:R-:W-:Y:S03]  /*65a0*/  BSSY B0, `(.L_x_4978) ;  /* 0x0000011000007945 */ /* 0x000fe60003800000 */
[----:B------:R-:W-:-:S05]  /*65b0*/  VIADD R21, R8, -UR14 ;  /* 0x8000000e08157c36 */ /* 0x000fca0008000000 */
[----:B------:R-:W-:-:S13]  /*65c0*/  ISETP.GT.AND P0, PT, R21, -0x1, PT ;  /* 0xffffffff1500780c */ /* 0x000fda0003f04270 */
[----:B------:R-:W-:Y:S05]  /*65d0*/  @P0 BRA `(.L_x_4979) ;  /* 0x0000000000200947 */ /* 0x000fea0003800000 */
[----:B------:R-:W-:Y:S01]  /*65e0*/  IMAD.U32 R194, RZ, RZ, UR25 ;  /* 0x00000019ffc27e24 */ /* 0x000fe2000f8e00ff */
[----:B------:R-:W-:-:S04]  /*65f0*/  LOP3.LUT R21, RZ, R21, RZ, 0x33, !PT ;  /* 0x00000015ff157212 */ /* 0x000fc800078e33ff */
[----:B------:R-:W-:-:S13]  /*6600*/  ISETP.NE.AND P0, PT, R194, 0x1, PT ;  /* 0x00000001c200780c */ /* 0x000fda0003f05270 */
[----:B------:R-:W1:Y:S02]  /*6610*/  @P0 LDC.64 R8, c[0x0][0x9e8] ;  /* 0x00027a00ff080b82 */ /* 0x000e640000000a00 */
[----:B-1----:R-:W-:-:S05]  /*6620*/  @P0 IMAD.HI.U32 R8, R21, R8, RZ ;  /* 0x0000000815080227 */ /* 0x002fca00078e00ff */
[----:B------:R-:W-:-:S04]  /*6630*/  @P0 SHF.R.U32.HI R21, RZ, R9, R8 ;  /* 0x00000009ff150219 */ /* 0x000fc80000011608 */
[----:B------:R-:W-:Y:S01]  /*6640*/  LOP3.LUT R21, RZ, R21, RZ, 0x33, !PT ;  /* 0x00000015ff157212 */ /* 0x000fe200078e33ff */
[----:B------:R-:W-:Y:S06]  /*6650*/  BRA `(.L_x_4980) ;  /* 0x0000000000147947 */ /* 0x000fec0003800000 */
.L_x_4979:
[----:B------:R-:W-:-:S05]  /*6660*/  IMAD.U32 R194, RZ, RZ, UR25 ;  /* 0x00000019ffc27e24 */ /* 0x000fca000f8e00ff */
[----:B------:R-:W-:-:S13]  /*6670*/  ISETP.NE.AND P0, PT, R194, 0x1, PT ;  /* 0x00000001c200780c */ /* 0x000fda0003f05270 */
[----:B------:R-:W1:Y:S02]  /*6680*/  @P0 LDC.64 R8, c[0x0][0x9e8] ;  /* 0x00027a00ff080b82 */ /* 0x000e640000000a00 */
[----:B-1----:R-:W-:-:S05]  /*6690*/  @P0 IMAD.HI.U32 R8, R21, R8, RZ ;  /* 0x0000000815080227 */ /* 0x002fca00078e00ff */
[----:B------:R-:W-:-:S07]  /*66a0*/  @P0 SHF.R.U32.HI R21, RZ, R9, R8 ;  /* 0x00000009ff150219 */ /* 0x000fce0000011608 */
.L_x_4980:
[----:B------:R-:W-:Y:S05]  /*66b0*/  BSYNC B0 ;  /* 0x0000000000007941 */ /* 0x000fea0003800000 */
.L_x_4978:
[----:B------:R-:W-:-:S04]  /*66c0*/  IMAD R21, R21, R194, -UR6 ;  /* 0x8000000615157e24 */ /* 0x000fc8000f8e02c2 */
[----:B------:R-:W-:-:S05]  /*66d0*/  IMAD.IADD R8, R21, 0x1, -R2 ;  /* 0x0000000115087824 */ /* 0x000fca00078e0a02 */
[----:B------:R-:W-:Y:S02]  /*66e0*/  VIADDMNMX R13, R8, R194, R13, PT ;  /* 0x000000c2080d7246 */ /* 0x000fe4000380010d */
[----:B------:R-:W-:-:S07]  /*66f0*/  VIMNMX R15, R15, R8, !PT ;  /* 0x000000080f0f7248 */ /* 0x000fce0007fe0100 */
.L_x_4977:
[----:B------:R-:W-:Y:S01]  /*6700*/  UISETP.GT.AND UP0, UPT, UR50, -0x1, UPT ;  /* 0xffffffff3200788c */ /* 0x000fe2000bf04270 */
[----:B------:R-:W2:Y:S05]  /*6710*/  SHFL.IDX PT, R9, R12, 0x1, 0x1c1f ;  /* 0x003c1f000c097f89 */ /* 0x000eaa00000e0000 */
[----:B------:R-:W-:-:S04]  /*6720*/  PLOP3.LUT P0, PT, PT, PT, UP0, 0x80, 0x0 ;  /* 0x000000000000781c */ /* 0x000fc80003f0f008 */
[C---:B------:R-:W-:Y:S02]  /*6730*/  ISETP.GT.AND P2, PT, R15.reuse, RZ, P0 ;  /* 0x000000ff0f00720c */ /* 0x040fe40000744270 */
[----:B------:R-:W-:Y:S02]  /*6740*/  ISETP.GT.AND P1, PT, R15, 0x1, P0 ;  /* 0x000000010f00780c */ /* 0x000fe40000724270 */
[C---:B------:R-:W-:Y:S02]  /*6750*/  ISETP.LT.OR P2, PT, R13.reuse, 0x1, P2 ;  /* 0x000000010d00780c */ /* 0x040fe40001741670 */
[----:B------:R-:W-:Y:S02]  /*6760*/  ISETP.LT.OR P1, PT, R13, 0x2, P1 ;  /* 0x000000020d00780c */ /* 0x000fe40000f21670 */
[----:B------:R-:W-:Y:S02]  /*6770*/  FSEL R152, R152, -INF , !P2 ;  /* 0xff80000098987808 */ /* 0x000fe40005000000 */
[----:B------:R-:W-:-:S02]  /*6780*/  FSEL R153, R153, -INF , !P1 ;  /* 0xff80000099997808 */ /* 0x000fc40004800000 */
[C---:B------:R-:W-:Y:S02]  /*6790*/  ISETP.GT.AND P2, PT, R15.reuse, 0x8, P0 ;  /* 0x000000080f00780c */ /* 0x040fe40000744270 */
[----:B------:R-:W-:Y:S01]  /*67a0*/  ISETP.GT.AND P1, PT, R15, 0x9, P0 ;  /* 0x000000090f00780c */ /* 0x000fe20000724270 */
[----:B--2---:R-:W-:Y:S01]  /*67b0*/  IMAD.IADD R12, R20, 0x1, R9 ;  /* 0x00000001140c7824 */ /* 0x004fe200078e0209 */
[C---:B------:R-:W-:Y:S02]  /*67c0*/  ISETP.LT.OR P2, PT, R13.reuse, 0x9, P2 ;  /* 0x000000090d00780c */ /* 0x040fe40001741670 */
[----:B------:R-:W-:Y:S02]  /*67d0*/  ISETP.LT.OR P1, PT, R13, 0xa, P1 ;  /* 0x0000000a0d00780c */ /* 0x000fe40000f21670 */
[----:B------:R-:W-:Y:S02]  /*67e0*/  FSEL R156, R156, -INF , !P2 ;  /* 0xff8000009c9c7808 */ /* 0x000fe40005000000 */
[----:B------:R-:W-:-:S02]  /*67f0*/  FSEL R157, R157, -INF , !P1 ;  /* 0xff8000009d9d7808 */ /* 0x000fc40004800000 */
[C---:B------:R-:W-:Y:S02]  /*6800*/  ISETP.GT.AND P2, PT, R15.reuse, 0x10, P0 ;  /* 0x000000100f00780c */ /* 0x040fe40000744270 */
[----:B------:R-:W-:Y:S02]  /*6810*/  ISETP.GT.AND P1, PT, R15, 0x11, P0 ;  /* 0x000000110f00780c */ /* 0x000fe40000724270 */
        /* <DEDUP_REMOVED lines=31> */
[----:B------:R-:W-:Y:S01]  /*6a10*/  ISETP.LT.OR P1, PT, R13, 0x3a, P1 ;  /* 0x0000003a0d00780c */ /* 0x000fe20000f21670 */
[----:B------:R-:W-:Y:S01]  /*6a20*/  IMAD.IADD R13, R192, 0x1, R9 ;  /* 0x00000001c00d7824 */ /* 0x000fe200078e0209 */
[----:B------:R-:W-:Y:S02]  /*6a30*/  FSEL R180, R180, -INF , !P2 ;  /* 0xff800000b4b47808 */ /* 0x000fe40005000000 */
[----:B------:R-:W-:Y:S01]  /*6a40*/  FSEL R181, R181, -INF , !P1 ;  /* 0xff800000b5b57808 */ /* 0x000fe20004800000 */
[----:B------:R-:W-:Y:S08]  /*6a50*/  @!P6 BRA `(.L_x_4981) ;  /* 0x00000000005ce947 */ /* 0x000ff00003800000 */
[----:B------:R-:W-:Y:S01]  /*6a60*/  IMAD R14, R14, UR11, R9 ;  /* 0x0000000b0e0e7c24 */ /* 0x000fe2000f8e0209 */
[----:B------:R-:W-:Y:S03]  /*6a70*/  BSSY B0, `(.L_x_4982) ;  /* 0x0000011000007945 */ /* 0x000fe60003800000 */
[----:B------:R-:W-:-:S05]  /*6a80*/  VIADD R15, R14, -UR14 ;  /* 0x8000000e0e0f7c36 */ /* 0x000fca0008000000 */
[----:B------:R-:W-:-:S13]  /*6a90*/  ISETP.GT.AND P1, PT, R15, -0x1, PT ;  /* 0xffffffff0f00780c */ /* 0x000fda0003f24270 */
[----:B------:R-:W-:Y:S05]  /*6aa0*/  @P1 BRA `(.L_x_4983) ;  /* 0x0000000000201947 */ /* 0x000fea0003800000 */
[----:B------:R-:W-:Y:S01]  /*6ab0*/  IMAD.U32 R14, RZ, RZ, UR25 ;  /* 0x00000019ff0e7e24 */ /* 0x000fe2000f8e00ff */
[----:B------:R-:W-:-:S04]  /*6ac0*/  LOP3.LUT R15, RZ, R15, RZ, 0x33, !PT ;  /* 0x0000000fff0f7212 */ /* 0x000fc800078e33ff */
[----:B------:R-:W-:-:S13]  /*6ad0*/  ISETP.NE.AND P1, PT, R14, 0x1, PT ;  /* 0x000000010e00780c */ /* 0x000fda0003f25270 */
[----:B-1----:R-:W1:Y:S02]  /*6ae0*/  @P1 LDC.64 R8, c[0x0][0x9e8] ;  /* 0x00027a00ff081b82 */ /* 0x002e640000000a00 */
[----:B-1----:R-:W-:-:S05]  /*6af0*/  @P1 IMAD.HI.U32 R8, R15, R8, RZ ;  /* 0x000000080f081227 */ /* 0x002fca00078e00ff */
[----:B------:R-:W-:-:S04]  /*6b00*/  @P1 SHF.R.U32.HI R15, RZ, R9, R8 ;  /* 0x00000009ff0f1219 */ /* 0x000fc80000011608 */
[----:B------:R-:W-:Y:S01]  /*6b10*/  LOP3.LUT R15, RZ, R15, RZ, 0x33, !PT ;  /* 0x0000000fff0f7212 */ /* 0x000fe200078e33ff */
[----:B------:R-:W-:Y:S06]  /*6b20*/  BRA `(.L_x_4984) ;  /* 0x0000000000147947 */ /* 0x000fec0003800000 */
.L_x_4983:
[----:B------:R-:W-:-:S05]  /*6b30*/  IMAD.U32 R14, RZ, RZ, UR25 ;  /* 0x00000019ff0e7e24 */ /* 0x000fca000f8e00ff */
[----:B------:R-:W-:-:S13]  /*6b40*/  ISETP.NE.AND P1, PT, R14, 0x1, PT ;  /* 0x000000010e00780c */ /* 0x000fda0003f25270 */
[----:B-1----:R-:W1:Y:S02]  /*6b50*/  @P1 LDC.64 R8, c[0x0][0x9e8] ;  /* 0x00027a00ff081b82 */ /* 0x002e640000000a00 */
[----:B-1----:R-:W-:-:S05]  /*6b60*/  @P1 IMAD.HI.U32 R8, R15, R8, RZ ;  /* 0x000000080f081227 */ /* 0x002fca00078e00ff */
[----:B------:R-:W-:-:S07]  /*6b70*/  @P1 SHF.R.U32.HI R15, RZ, R9, R8 ;  /* 0x00000009ff0f1219 */ /* 0x000fce0000011608 */
.L_x_4984:
[----:B------:R-:W-:Y:S05]  /*6b80*/  BSYNC B0 ;  /* 0x0000000000007941 */ /* 0x000fea0003800000 */
.L_x_4982:
[----:B------:R-:W-:-:S04]  /*6b90*/  IMAD R15, R15, R14, -UR6 ;  /* 0x800000060f0f7e24 */ /* 0x000fc8000f8e020e */
[----:B------:R-:W-:-:S05]  /*6ba0*/  IMAD.IADD R15, R15, 0x1, -R2 ;  /* 0x000000010f0f7824 */ /* 0x000fca00078e0a02 */
[----:B------:R-:W-:Y:S02]  /*6bb0*/  VIADDMNMX R12, R15, R14, R12, PT ;  /* 0x0000000e0f0c7246 */ /* 0x000fe4000380010c */
[----:B------:R-:W-:-:S07]  /*6bc0*/  VIMNMX R13, R13, R15, !PT ;  /* 0x0000000f0d0d7248 */ /* 0x000fce0007fe0100 */
.L_x_4981:
[----:B-1----:R-:W-:Y:S01]  /*6bd0*/  FMNMX.FTZ R8, R152, R5, !PT ;  /* 0x0000000598087209 */ /* 0x002fe20007810000 */
[----:B------:R-:W-:Y:S01]  /*6be0*/  UMOV UR10, UR23 ;  /* 0x00000017000a7c82 */ /* 0x000fe20008000000 */
[----:B------:R-:W-:Y:S02]  /*6bf0*/  ISETP.GT.AND P2, PT, R13, 0x1, P0 ;  /* 0x000000010d00780c */ /* 0x000fe40000744270 */
[----:B------:R-:W-:Y:S02]  /*6c00*/  FMNMX.FTZ R9, R153, R8, !PT ;  /* 0x0000000899097209 */ /* 0x000fe40007810000 */
[----:B------:R-:W-:Y:S02]  /*6c10*/  ISETP.LT.OR P2, PT, R12, 0x2, P2 ;  /* 0x000000020c00780c */ /* 0x000fe40001741670 */
[----:B------:R-:W-:Y:S02]  /*6c20*/  FMNMX.FTZ R8, R156, R9, !PT ;  /* 0x000000099c087209 */ /* 0x000fe40007810000 */
[----:B------:R-:W-:-:S02]  /*6c30*/  FSEL R155, R155, -INF , !P2 ;  /* 0xff8000009b9b7808 */ /* 0x000fc40005000000 */
[----:B------:R-:W-:Y:S02]  /*6c40*/  FMNMX.FTZ R9, R157, R8, !PT ;  /* 0x000000089d097209 */ /* 0x000fe40007810000 */
[C---:B------:R-:W-:Y:S02]  /*6c50*/  ISETP.GT.AND P2, PT, R13.reuse, 0x9, P0 ;  /* 0x000000090d00780c */ /* 0x040fe40000744270 */
[----:B------:R-:W-:Y:S02]  /*6c60*/  FMNMX.FTZ R8, R160, R9, !PT ;  /* 0x00000009a0087209 */ /* 0x000fe40007810000 */
[----:B------:R-:W-:Y:S02]  /*6c70*/  ISETP.GT.AND P1, PT, R13, 0x8, P0 ;  /* 0x000000080d00780c */ /* 0x000fe40000724270 */
[----:B------:R-:W-:Y:S02]  /*6c80*/  FMNMX.FTZ R9, R161, R8, !PT ;  /* 0x00000008a1097209 */ /* 0x000fe40007810000 */
[----:B------:R-:W-:-:S02]  /*6c90*/  ISETP.LT.OR P2, PT, R12, 0xa, P2 ;  /* 0x0000000a0c00780c */ /* 0x000fc40001741670 */
[----:B------:R-:W-:Y:S02]  /*6ca0*/  FMNMX.FTZ R8, R164, R9, !PT ;  /* 0x00000009a4087209 */ /* 0x000fe40007810000 */
[----:B------:R-:W-:Y:S02]  /*6cb0*/  ISETP.LT.OR P1, PT, R12, 0x9, P1 ;  /* 0x000000090c00780c */ /* 0x000fe40000f21670 */
[----:B------:R-:W-:Y:S02]  /*6cc0*/  FMNMX.FTZ R9, R165, R8, !PT ;  /* 0x00000008a5097209 */ /* 0x000fe40007810000 */
[----:B------:R-:W-:Y:S02]  /*6cd0*/  FSEL R159, R159, -INF , !P2 ;  /* 0xff8000009f9f7808 */ /* 0x000fe40005000000 */
[----:B------:R-:W-:Y:S02]  /*6ce0*/  FMNMX.FTZ R8, R168, R9, !PT ;  /* 0x00000009a8087209 */ /* 0x000fe40007810000 */
[----:B------:R-:W-:-:S02]  /*6cf0*/  ISETP.GT.AND P2, PT, R13, 0x11, P0 ;  /* 0x000000110d00780c */ /* 0x000fc40000744270 */
[----:B------:R-:W-:Y:S02]  /*6d00*/  FMNMX.FTZ R9, R169, R8, !PT ;  /* 0x00000008a9097209 */ /* 0x000fe40007810000 */
[----:B------:R-:W-:Y:S02]  /*6d10*/  FSEL R158, R158, -INF , !P1 ;  /* 0xff8000009e9e7808 */ /* 0x000fe40004800000 */
        /* <DEDUP_REMOVED lines=9> */
[----:B------:R-:W-:-:S02]  /*6db0*/  ISETP.GT.AND P2, PT, R13, RZ, P0 ;  /* 0x000000ff0d00720c */ /* 0x000fc40000744270 */
[----:B------:R-:W-:Y:S02]  /*6dc0*/  FMNMX.FTZ R8, R181, R8, !PT ;  /* 0x00000008b5087209 */ /* 0x000fe40007810000 */
[----:B------:R-:W-:Y:S02]  /*6dd0*/  FSEL R162, R162, -INF , !P1 ;  /* 0xff800000a2a27808 */ /* 0x000fe40004800000 */
[----:B------:R-:W-:Y:S01]  /*6de0*/  ISETP.GT.AND P1, PT, R13, 0x18, P0 ;  /* 0x000000180d00780c */ /* 0x000fe20000724270 */
[----:B------:R-:W1:Y:S01]  /*6df0*/  SHFL.BFLY PT, R9, R8, 0x2, 0x1f ;  /* 0x0c401f0008097f89 */ /* 0x000e6200000e0000 */
[C---:B------:R-:W-:Y:S02]  /*6e00*/  ISETP.LT.OR P2, PT, R12.reuse, 0x1, P2 ;  /* 0x000000010c00780c */ /* 0x040fe40001741670 */
[----:B------:R-:W-:-:S04]  /*6e10*/  ISETP.LT.OR P1, PT, R12, 0x19, P1 ;  /* 0x000000190c00780c */ /* 0x000fc80000f21670 */
[----:B------:R-:W-:Y:S02]  /*6e20*/  FSEL R166, R166, -INF , !P1 ;  /* 0xff800000a6a67808 */ /* 0x000fe40004800000 */
[----:B------:R-:W-:-:S04]  /*6e30*/  ISETP.GT.AND P1, PT, R13, 0x19, P0 ;  /* 0x000000190d00780c */ /* 0x000fc80000724270 */
[----:B------:R-:W-:-:S04]  /*6e40*/  ISETP.LT.OR P1, PT, R12, 0x1a, P1 ;  /* 0x0000001a0c00780c */ /* 0x000fc80000f21670 */
[----:B------:R-:W-:Y:S02]  /*6e50*/  FSEL R167, R167, -INF , !P1 ;  /* 0xff800000a7a77808 */ /* 0x000fe40004800000 */
[----:B------:R-:W-:-:S04]  /*6e60*/  ISETP.GT.AND P1, PT, R13, 0x21, P0 ;  /* 0x000000210d00780c */ /* 0x000fc80000724270 */
[----:B------:R-:W-:Y:S02]  /*6e70*/  ISETP.LT.OR P1, PT, R12, 0x22, P1 ;  /* 0x000000220c00780c */ /* 0x000fe40000f21670 */
[----:B-1----:R-:W-:Y:S02]  /*6e80*/  FMNMX.FTZ R15, R8, R9, !PT ;  /* 0x00000009080f7209 */ /* 0x002fe40007810000 */
[----:B------:R-:W-:Y:S02]  /*6e90*/  FSEL R9, R154, -INF , !P2 ;  /* 0xff8000009a097808 */ /* 0x000fe40005000000 */
[----:B------:R-:W-:Y:S01]  /*6ea0*/  ISETP.GT.AND P2, PT, R13, 0x20, P0 ;  /* 0x000000200d00780c */ /* 0x000fe20000744270 */
[----:B------:R-:W1:Y:S01]  /*6eb0*/  SHFL.BFLY PT, R8, R15, 0x1, 0x1f ;  /* 0x0c201f000f087f89 */ /* 0x000e6200000e0000 */
[----:B------:R-:W-:Y:S02]  /*6ec0*/  FMNMX.FTZ R14, R9, R6, !PT ;  /* 0x00000006090e7209 */ /* 0x000fe40007810000 */
[----:B------:R-:W-:-:S02]  /*6ed0*/  ISETP.LT.OR P2, PT, R12, 0x21, P2 ;  /* 0x000000210c00780c */ /* 0x000fc40001741670 */
[----:B------:R-:W-:Y:S02]  /*6ee0*/  FSEL R171, R171, -INF , !P1 ;  /* 0xff800000abab7808 */ /* 0x000fe40004800000 */
[----:B------:R-:W-:Y:S02]  /*6ef0*/  FSEL R170, R170, -INF , !P2 ;  /* 0xff800000aaaa7808 */ /* 0x000fe40005000000 */
[C---:B------:R-:W-:Y:S02]  /*6f00*/  ISETP.GT.AND P2, PT, R13.reuse, 0x28, P0 ;  /* 0x000000280d00780c */ /* 0x040fe40000744270 */
[----:B------:R-:W-:Y:S02]  /*6f10*/  ISETP.GT.AND P1, PT, R13, 0x29, P0 ;  /* 0x000000290d00780c */ /* 0x000fe40000724270 */
[C---:B------:R-:W-:Y:S02]  /*6f20*/  ISETP.LT.OR P2, PT, R12.reuse, 0x29, P2 ;  /* 0x000000290c00780c */ /* 0x040fe40001741670 */
[----:B------:R-:W-:-:S02]  /*6f30*/  ISETP.LT.OR P1, PT, R12, 0x2a, P1 ;  /* 0x0000002a0c00780c */ /* 0x000fc40000f21670 */
[----:B------:R-:W-:Y:S02]  /*6f40*/  FSEL R174, R174, -INF , !P2 ;  /* 0xff800000aeae7808 */ /* 0x000fe40005000000 */
[----:B------:R-:W-:Y:S02]  /*6f50*/  FSEL R175, R175, -INF , !P1 ;  /* 0xff800000afaf7808 */ /* 0x000fe40004800000 */
[----:B------:R-:W-:Y:S02]  /*6f60*/  ISETP.GT.AND P1, PT, R13, 0x30, P0 ;  /* 0x000000300d00780c */ /* 0x000fe40000724270 */
[----:B-1----:R-:W-:Y:S02]  /*6f70*/  FMNMX.FTZ R8, R15, R8, !PT ;  /* 0x000000080f087209 */ /* 0x002fe40007810000 */
[----:B------:R-:W-:Y:S02]  /*6f80*/  FMNMX.FTZ R15, R155, R14, !PT ;  /* 0x0000000e9b0f7209 */ /* 0x000fe40007810000 */
[C---:B------:R-:W-:Y:S01]  /*6f90*/  FSETP.NEU.FTZ.AND P2, PT, R8.reuse, -INF , PT ;  /* 0xff8000000800780b */ /* 0x040fe20003f5d000 */
[----:B------:R-:W-:Y:S01]  /*6fa0*/  FMUL.FTZ R20, R8, UR10 ;  /* 0x0000000a08147c20 */ /* 0x000fe20008410000 */
[----:B------:R-:W-:-:S02]  /*6fb0*/  FMNMX.FTZ R14, R158, R15, !PT ;  /* 0x0000000f9e0e7209 */ /* 0x000fc40007810000 */
[----:B------:R-:W-:Y:S02]  /*6fc0*/  ISETP.LT.OR P1, PT, R12, 0x31, P1 ;  /* 0x000000310c00780c */ /* 0x000fe40000f21670 */
[----:B------:R-:W-:Y:S02]  /*6fd0*/  FMNMX.FTZ R15, R159, R14, !PT ;  /* 0x0000000e9f0f7209 */ /* 0x000fe40007810000 */
[----:B------:R-:W-:Y:S02]  /*6fe0*/  FSEL R178, R178, -INF , !P1 ;  /* 0xff800000b2b27808 */ /* 0x000fe40004800000 */
[----:B------:R-:W-:Y:S02]  /*6ff0*/  FMNMX.FTZ R14, R162, R15, !PT ;  /* 0x0000000fa20e7209 */ /* 0x000fe40007810000 */
[----:B------:R-:W-:Y:S02]  /*7000*/  ISETP.GT.AND P1, PT, R13, 0x31, P0 ;  /* 0x000000310d00780c */ /* 0x000fe40000724270 */
[----:B------:R-:W-:-:S02]  /*7010*/  FMNMX.FTZ R15, R163, R14, !PT ;  /* 0x0000000ea30f7209 */ /* 0x000fc40007810000 */
[----:B------:R-:W-:Y:S02]  /*7020*/  FSEL R14, R20, RZ, P2 ;  /* 0x000000ff140e7208 */ /* 0x000fe40001000000 */
[----:B------:R-:W-:Y:S02]  /*7030*/  FMNMX.FTZ R20, R166, R15, !PT ;  /* 0x0000000fa6147209 */ /* 0x000fe40007810000 */
[----:B------:R-:W-:Y:S01]  /*7040*/  ISETP.LT.OR P1, PT, R12, 0x32, P1 ;  /* 0x000000320c00780c */ /* 0x000fe20000f21670 */
[--C-:B------:R-:W-:Y:S01]  /*7050*/  FFMA.FTZ R154, R156, UR10, -R14.reuse ;  /* 0x0000000a9c9a7c23 */ /* 0x100fe2000801080e */
[----:B------:R-:W-:Y:S01]  /*7060*/  FMNMX.FTZ R15, R167, R20, !PT ;  /* 0x00000014a70f7209 */ /* 0x000fe20007810000 */
[--C-:B------:R-:W-:Y:S01]  /*7070*/  FFMA.FTZ R156, R160, UR10, -R14.reuse ;  /* 0x0000000aa09c7c23 */ /* 0x100fe2000801080e */
[----:B------:R-:W-:Y:S01]  /*7080*/  FSEL R179, R179, -INF , !P1 ;  /* 0xff800000b3b37808 */ /* 0x000fe20004800000 */
[--C-:B------:R-:W-:Y:S01]  /*7090*/  FFMA.FTZ R160, R168, UR10, -R14.reuse ;  /* 0x0000000aa8a07c23 */ /* 0x100fe2000801080e */
[----:B------:R-:W-:Y:S01]  /*70a0*/  FMNMX.FTZ R20, R170, R15, !PT ;  /* 0x0000000faa147209 */ /* 0x000fe20007810000 */
[--C-:B------:R-:W-:Y:S01]  /*70b0*/  FFMA.FTZ R152, R152, UR10, -R14.reuse ;  /* 0x0000000a98987c23 */ /* 0x100fe2000801080e */
[----:B------:R-:W-:Y:S01]  /*70c0*/  ISETP.GT.AND P1, PT, R13, 0x38, P0 ;  /* 0x000000380d00780c */ /* 0x000fe20000724270 */
[--C-:B------:R-:W-:Y:S01]  /*70d0*/  FFMA.FTZ R15, R153, UR10, -R14.reuse ;  /* 0x0000000a990f7c23 */ /* 0x100fe2000801080e */
[----:B------:R-:W-:Y:S01]  /*70e0*/  FMNMX.FTZ R21, R171, R20, !PT ;  /* 0x00000014ab157209 */ /* 0x000fe20007810000 */
[----:B------:R-:W-:Y:S01]  /*70f0*/  MUFU.EX2 R154, R154 ;  /* 0x0000009a009a7308 */ /* 0x000fe20000000800 */
[----:B------:R-:W-:Y:S01]  /*7100*/  ISETP.GT.AND P0, PT, R13, 0x39, P0 ;  /* 0x000000390d00780c */ /* 0x000fe20000704270 */
[--C-:B------:R-:W-:Y:S01]  /*7110*/  FFMA.FTZ R13, R157, UR10, -R14.reuse ;  /* 0x0000000a9d0d7c23 */ /* 0x100fe2000801080e */
[----:B------:R-:W-:Y:S01]  /*7120*/  FMNMX.FTZ R20, R174, R21, !PT ;  /* 0x00000015ae147209 */ /* 0x000fe20007810000 */
[--C-:B------:R-:W-:Y:S01]  /*7130*/  FFMA.FTZ R157, R169, UR10, -R14.reuse ;  /* 0x0000000aa99d7c23 */ /* 0x100fe2000801080e */
[C---:B------:R-:W-:Y:S01]  /*7140*/  ISETP.LT.OR P1, PT, R12.reuse, 0x39, P1 ;  /* 0x000000390c00780c */ /* 0x040fe20000f21670 */
[--C-:B------:R-:W-:Y:S01]  /*7150*/  FFMA.FTZ R153, R165, UR10, -R14.reuse ;  /* 0x0000000aa5997c23 */ /* 0x100fe2000801080e */
[----:B------:R-:W-:Y:S01]  /*7160*/  FMNMX.FTZ R21, R175, R20, !PT ;  /* 0x00000014af157209 */ /* 0x000fe20007810000 */
[----:B------:R-:W-:Y:S01]  /*7170*/  MUFU.EX2 R152, R152 ;  /* 0x0000009800987308 */ /* 0x000fe20000000800 */
[----:B------:R-:W-:Y:S01]  /*7180*/  ISETP.LT.OR P0, PT, R12, 0x3a, P0 ;  /* 0x0000003a0c00780c */ /* 0x000fe20000701670 */
[--C-:B------:R-:W-:Y:S01]  /*7190*/  FFMA.FTZ R165, R177, UR10, -R14.reuse ;  /* 0x0000000ab1a57c23 */ /* 0x100fe2000801080e */
[----:B------:R-:W-:Y:S01]  /*71a0*/  FMNMX.FTZ R20, R178, R21, !PT ;  /* 0x00000015b2147209 */ /* 0x000fe20007810000 */
[----:B------:R-:W-:Y:S01]  /*71b0*/  FFMA.FTZ R180, R180, UR10, -R14 ;  /* 0x0000000ab4b47c23 */ /* 0x000fe2000801080e */
[----:B------:R-:W-:Y:S01]  /*71c0*/  FSEL R182, R182, -INF , !P1 ;  /* 0xff800000b6b67808 */ /* 0x000fe20004800000 */
[----:B------:R-:W-:Y:S01]  /*71d0*/  IMAD.U32 R177, RZ, RZ, UR36 ;  /* 0x00000024ffb17e24 */ /* 0x000fe2000f8e00ff */
[----:B------:R-:W-:Y:S01]  /*71e0*/  FMNMX.FTZ R21, R179, R20, !PT ;  /* 0x00000014b3157209 */ /* 0x000fe20007810000 */
[----:B------:R-:W-:Y:S01]  /*71f0*/  MUFU.EX2 R15, R15 ;  /* 0x0000000f000f7308 */ /* 0x000fe20000000800 */
[----:B------:R-:W-:-:S02]  /*7200*/  FSEL R183, R183, -INF , !P0 ;  /* 0xff800000b7b77808 */ /* 0x000fc40004000000 */
[----:B------:R-:W-:Y:S01]  /*7210*/  FMNMX.FTZ R12, R182, R21, !PT ;  /* 0x00000015b60c7209 */ /* 0x000fe20007810000 */
[----:B------:R-:W-:-:S03]  /*7220*/  FFMA.FTZ R21, R161, UR10, -R14 ;  /* 0x0000000aa1157c23 */ /* 0x000fc6000801080e */
[----:B------:R-:W-:Y:S01]  /*7230*/  FMNMX.FTZ R20, R183, R12, !PT ;  /* 0x0000000cb7147209 */ /* 0x000fe20007810000 */
[----:B------:R-:W-:Y:S01]  /*7240*/  FFMA.FTZ R12, R164, UR10, -R14 ;  /* 0x0000000aa40c7c23 */ /* 0x000fe2000801080e */
[----:B------:R-:W-:Y:S01]  /*7250*/  FSEL R164, R8, RZ, P2 ;  /* 0x000000ff08a47208 */ /* 0x000fe20001000000 */
[----:B------:R-:W-:Y:S02]  /*7260*/  MUFU.EX2 R13, R13 ;  /* 0x0000000d000d7308 */ /* 0x000fe40000000800 */
[----:B------:R-:W1:Y:S02]  /*7270*/  SHFL.BFLY PT, R161, R20, 0x2, 0x1f ;  /* 0x0c401f0014a17f89 */ /* 0x000e6400000e0000 */
[----:B------:R-:W-:-:S04]  /*7280*/  FADD.FTZ R164, -R164, R5 ;  /* 0x00000005a4a47221 */ /* 0x000fc80000010100 */
[----:B------:R-:W-:Y:S01]  /*7290*/  FMUL.FTZ R5, R164, UR10 ;  /* 0x0000000aa4057c20 */ /* 0x000fe20008410000 */
[----:B------:R-:W-:Y:S01]  /*72a0*/  MUFU.EX2 R156, R156 ;  /* 0x0000009c009c7308 */ /* 0x000fe20000000800 */
[----:B------:R-:W-:-:S07]  /*72b0*/  FFMA.FTZ R164, R176, UR10, -R14 ;  /* 0x0000000ab0a47c23 */ /* 0x000fce000801080e */
[----:B------:R-:W2:Y:S08]  /*72c0*/  MUFU.EX2 R5, R5 ;  /* 0x0000000500057308 */ /* 0x000eb00000000800 */
[----:B------:R-:W3:Y:S01]  /*72d0*/  MUFU.EX2 R21, R21 ;  /* 0x0000001500157308 */ /* 0x000ee20000000800 */
[----:B-1----:R-:W-:Y:S01]  /*72e0*/  FMNMX.FTZ R168, R20, R161, !PT ;  /* 0x000000a114a87209 */ /* 0x002fe20007810000 */
[----:B------:R-:W-:Y:S01]  /*72f0*/  FFMA.FTZ R161, R173, UR10, -R14 ;  /* 0x0000000aada17c23 */ /* 0x000fe2000801080e */
[----:B------:R-:W-:-:S02]  /*7300*/  IMAD.MOV R173, RZ, RZ, -R17 ;  /* 0x000000ffffad7224 */ /* 0x000fc400078e0a11 */
[--C-:B------:R-:W-:Y:S01]  /*7310*/  FFMA.FTZ R20, R172, UR10, -R14.reuse ;  /* 0x0000000aac147c23 */ /* 0x100fe2000801080e */
[----:B------:R-:W-:Y:S01]  /*7320*/  FFMA.FTZ R172, R181, UR10, -R14 ;  /* 0x0000000ab5ac7c23 */ /* 0x000fe2000801080e */
[----:B------:R-:W1:Y:S01]  /*7330*/  SHFL.BFLY PT, R169, R168, 0x1, 0x1f ;  /* 0x0c201f00a8a97f89 */ /* 0x000e6200000e0000 */
[----:B------:R-:W-:Y:S01]  /*7340*/  ISETP.NE.AND P0, PT, R2, R173, PT ;  /* 0x000000ad0200720c */ /* 0x000fe20003f05270 */
[----:B--2---:R-:W-:Y:S01]  /*7350*/  FFMA.FTZ R176, R5, R3, R152 ;  /* 0x0000000305b07223 */ /* 0x004fe20000010098 */
[----:B------:R-:W2:Y:S01]  /*7360*/  MUFU.EX2 R12, R12 ;  /* 0x0000000c000c7308 */ /* 0x000ea20000000800 */
[C---:B------:R-:W-:Y:S01]  /*7370*/  F2FP.F16.F32.PACK_AB R152, R15.reuse, R152 ;  /* 0x000000980f98723e */ /* 0x040fe200000000ff */
[-C--:B------:R-:W-:Y:S01]  /*7380*/  FMUL.FTZ R24, R24, R5.reuse ;  /* 0x0000000518187220 */ /* 0x080fe20000410000 */
[----:B------:R-:W-:Y:S01]  /*7390*/  FADD.FTZ R173, R15, R176 ;  /* 0x000000b00fad7221 */ /* 0x000fe20000010000 */
[-C--:B------:R-:W-:Y:S01]  /*73a0*/  FMUL.FTZ R25, R25, R5.reuse ;  /* 0x0000000519197220 */ /* 0x080fe20000410000 */
[-C--:B------:R-:W-:Y:S01]  /*73b0*/  FMUL.FTZ R28, R28, R5.reuse ;  /* 0x000000051c1c7220 */ /* 0x080fe20000410000 */
[-C--:B------:R-:W-:Y:S01]  /*73c0*/  FMUL.FTZ R29, R29, R5.reuse ;  /* 0x000000051d1d7220 */ /* 0x080fe20000410000 */
[----:B------:R-:W-:Y:S01]  /*73d0*/  FADD.FTZ R14, R154, R173 ;  /* 0x000000ad9a0e7221 */ /* 0x000fe20000010000 */
[----:B------:R-:W4:Y:S01]  /*73e0*/  MUFU.EX2 R153, R153 ;  /* 0x0000009900997308 */ /* 0x000f220000000800 */
[C---:B------:R-:W-:Y:S01]  /*73f0*/  F2FP.F16.F32.PACK_AB R154, R13.reuse, R154 ;  /* 0x0000009a0d9a723e */ /* 0x040fe200000000ff */
[----:B------:R-:W-:Y:S01]  /*7400*/  FMUL.FTZ R32, R32, R5 ;  /* 0x0000000520207220 */ /* 0x000fe20000410000 */
[----:B------:R-:W-:Y:S01]  /*7410*/  FADD.FTZ R173, R13, R14 ;  /* 0x0000000e0dad7221 */ /* 0x000fe20000010000 */
[----:B------:R-:W-:-:S02]  /*7420*/  @!P0 IMAD R14, R177, 0x40, R16 ;  /* 0x00000040b10e8824 */ /* 0x000fc400078e0210 */
[-C--:B------:R-:W-:Y:S01]  /*7430*/  FMUL.FTZ R33, R33, R5.reuse ;  /* 0x0000000521217220 */ /* 0x080fe20000410000 */
[-C--:B------:R-:W-:Y:S01]  /*7440*/  FMUL.FTZ R36, R36, R5.reuse ;  /* 0x0000000524247220 */ /* 0x080fe20000410000 */
[-C--:B------:R-:W-:Y:S01]  /*7450*/  FMUL.FTZ R37, R37, R5.reuse ;  /* 0x0000000525257220 */ /* 0x080fe20000410000 */
[----:B------:R-:W5:Y:S01]  /*7460*/  MUFU.EX2 R160, R160 ;  /* 0x000000a000a07308 */ /* 0x000f620000000800 */
[-C--:B------:R-:W-:Y:S01]  /*7470*/  FMUL.FTZ R40, R40, R5.reuse ;  /* 0x0000000528287220 */ /* 0x080fe20000410000 */
[-C--:B------:R-:W-:Y:S01]  /*7480*/  FMUL.FTZ R41, R41, R5.reuse ;  /* 0x0000000529297220 */ /* 0x080fe20000410000 */
[----:B------:R-:W-:Y:S01]  /*7490*/  FMUL.FTZ R44, R44, R5 ;  /* 0x000000052c2c7220 */ /* 0x000fe20000410000 */
[----:B-1----:R-:W-:Y:S01]  /*74a0*/  FMNMX.FTZ R168, R168, R169, !PT ;  /* 0x000000a9a8a87209 */ /* 0x002fe20007810000 */
[-C--:B------:R-:W-:Y:S01]  /*74b0*/  FMUL.FTZ R45, R45, R5.reuse ;  /* 0x000000052d2d7220 */ /* 0x080fe20000410000 */
[-C--:B------:R-:W-:Y:S01]  /*74c0*/  FMUL.FTZ R48, R48, R5.reuse ;  /* 0x0000000530307220 */ /* 0x080fe20000410000 */
[-C--:B------:R-:W-:Y:S01]  /*74d0*/  FMUL.FTZ R49, R49, R5.reuse ;  /* 0x0000000531317220 */ /* 0x080fe20000410000 */
[C---:B------:R-:W-:Y:S01]  /*74e0*/  FSETP.NEU.FTZ.AND P1, PT, R168.reuse, -INF , PT ;  /* 0xff800000a800780b */ /* 0x040fe20003f3d000 */
[----:B------:R-:W-:Y:S01]  /*74f0*/  FMUL.FTZ R3, R168, UR10 ;  /* 0x0000000aa8037c20 */ /* 0x000fe20008410000 */
[----:B------:R1:W-:Y:S01]  /*7500*/  MUFU.EX2 R169, R180 ;  /* 0x000000b400a97308 */ /* 0x0003e20000000800 */
[-C--:B------:R-:W-:Y:S01]  /*7510*/  FMUL.FTZ R52, R52, R5.reuse ;  /* 0x0000000534347220 */ /* 0x080fe20000410000 */
[-C--:B------:R-:W-:Y:S01]  /*7520*/  FMUL.FTZ R53, R53, R5.reuse ;  /* 0x0000000535357220 */ /* 0x080fe20000410000 */
[-C--:B------:R-:W-:Y:S01]  /*7530*/  FMUL.FTZ R56, R56, R5.reuse ;  /* 0x0000000538387220 */ /* 0x080fe20000410000 */
[----:B------:R-:W-:Y:S01]  /*7540*/  FSEL R176, R3, RZ, P1 ;  /* 0x000000ff03b07208 */ /* 0x000fe20000800000 */
[-C--:B------:R-:W-:Y:S01]  /*7550*/  FMUL.FTZ R57, R57, R5.reuse ;  /* 0x0000000539397220 */ /* 0x080fe20000410000 */
[----:B------:R-:W-:Y:S01]  /*7560*/  FSEL R3, R168, RZ, P1 ;  /* 0x000000ffa8037208 */ /* 0x000fe20000800000 */
[-C--:B------:R-:W-:Y:S01]  /*7570*/  FMUL.FTZ R60, R60, R5.reuse ;  /* 0x000000053c3c7220 */ /* 0x080fe20000410000 */
[----:B------:R-:W0:Y:S01]  /*7580*/  MUFU.EX2 R157, R157 ;  /* 0x0000009d009d7308 */ /* 0x000e220000000800 */
[----:B-1----:R-:W-:Y:S01]  /*7590*/  FADD.FTZ R180, R156, R173 ;  /* 0x000000ad9cb47221 */ /* 0x002fe20000010000 */
[----:B------:R-:W-:Y:S01]  /*75a0*/  FFMA.FTZ R9, R9, UR10, -R176 ;  /* 0x0000000a09097c23 */ /* 0x000fe200080108b0 */
[----:B------:R-:W-:Y:S01]  /*75b0*/  FADD.FTZ R3, -R3, R6 ;  /* 0x0000000603037221 */ /* 0x000fe20000010100 */
[----:B------:R-:W-:Y:S01]  /*75c0*/  FFMA.FTZ R155, R155, UR10, -R176 ;  /* 0x0000000a9b9b7c23 */ /* 0x000fe200080108b0 */
[----:B---3--:R-:W-:Y:S01]  /*75d0*/  FADD.FTZ R177, R21, R180 ;  /* 0x000000b415b17221 */ /* 0x008fe20000010000 */
[----:B------:R-:W-:Y:S01]  /*75e0*/  @!P0 LEA R173, R14, UR43, 0x2 ;  /* 0x0000002b0ead8c11 */ /* 0x000fe2000f8e10ff */
[----:B------:R-:W-:Y:S01]  /*75f0*/  FMUL.FTZ R3, R3, UR10 ;  /* 0x0000000a03037c20 */ /* 0x000fe20008410000 */
[----:B------:R-:W1:Y:S01]  /*7600*/  MUFU.EX2 R20, R20 ;  /* 0x0000001400147308 */ /* 0x000e620000000800 */
[----:B--2---:R-:W-:Y:S01]  /*7610*/  FADD.FTZ R6, R12, R177 ;  /* 0x000000b10c067221 */ /* 0x004fe20000010000 */
[--C-:B------:R-:W-:Y:S01]  /*7620*/  FFMA.FTZ R177, R162, UR10, -R176.reuse ;  /* 0x0000000aa2b17c23 */ /* 0x100fe200080108b0 */
[--C-:B------:R-:W-:Y:S01]  /*7630*/  FFMA.FTZ R158, R158, UR10, -R176.reuse ;  /* 0x0000000a9e9e7c23 */ /* 0x100fe200080108b0 */
[----:B------:R-:W-:Y:S01]  /*7640*/  FFMA.FTZ R159, R159, UR10, -R176 ;  /* 0x0000000a9f9f7c23 */ /* 0x000fe200080108b0 */
[----:B----4-:R-:W-:Y:S01]  /*7650*/  FADD.FTZ R181, R153, R6 ;  /* 0x0000000699b57221 */ /* 0x010fe20000010000 */
[--C-:B------:R-:W-:Y:S01]  /*7660*/  FFMA.FTZ R163, R163, UR10, -R176.reuse ;  /* 0x0000000aa3a37c23 */ /* 0x100fe200080108b0 */
[--C-:B------:R-:W-:Y:S01]  /*7670*/  FFMA.FTZ R180, R166, UR10, -R176.reuse ;  /* 0x0000000aa6b47c23 */ /* 0x100fe200080108b0 */
[----:B------:R-:W2:Y:S01]  /*7680*/  MUFU.EX2 R161, R161 ;  /* 0x000000a100a17308 */ /* 0x000ea20000000800 */
[----:B-----5:R-:W-:Y:S01]  /*7690*/  FADD.FTZ R162, R160, R181 ;  /* 0x000000b5a0a27221 */ /* 0x020fe20000010000 */
[--C-:B------:R-:W-:Y:S01]  /*76a0*/  FFMA.FTZ R181, R170, UR10, -R176.reuse ;  /* 0x0000000aaab57c23 */ /* 0x100fe200080108b0 */
[--C-:B------:R-:W-:Y:S01]  /*76b0*/  FFMA.FTZ R167, R167, UR10, -R176.reuse ;  /* 0x0000000aa7a77c23 */ /* 0x100fe200080108b0 */
[----:B------:R-:W-:Y:S01]  /*76c0*/  FFMA.FTZ R171, R171, UR10, -R176 ;  /* 0x0000000aabab7c23 */ /* 0x000fe200080108b0 */
[----:B0-----:R-:W-:Y:S01]  /*76d0*/  FADD.FTZ R193, R157, R162 ;  /* 0x000000a29dc17221 */ /* 0x001fe20000010000 */
[--C-:B------:R-:W-:Y:S01]  /*76e0*/  FFMA.FTZ R174, R174, UR10, -R176.reuse ;  /* 0x0000000aaeae7c23 */ /* 0x100fe200080108b0 */
[--C-:B------:R-:W-:Y:S01]  /*76f0*/  FFMA.FTZ R175, R175, UR10, -R176.reuse ;  /* 0x0000000aafaf7c23 */ /* 0x100fe200080108b0 */
[----:B------:R-:W-:Y:S01]  /*7700*/  MUFU.EX2 R9, R9 ;  /* 0x0000000900097308 */ /* 0x000fe20000000800 */
[----:B-1----:R-:W-:Y:S01]  /*7710*/  FADD.FTZ R162, R20, R193 ;  /* 0x000000c114a27221 */ /* 0x002fe20000010000 */
[--C-:B------:R-:W-:Y:S01]  /*7720*/  FFMA.FTZ R178, R178, UR10, -R176.reuse ;  /* 0x0000000ab2b27c23 */ /* 0x100fe200080108b0 */
[--C-:B------:R-:W-:Y:S01]  /*7730*/  FFMA.FTZ R179, R179, UR10, -R176.reuse ;  /* 0x0000000ab3b37c23 */ /* 0x100fe200080108b0 */
[--C-:B------:R-:W-:Y:S01]  /*7740*/  FFMA.FTZ R182, R182, UR10, -R176.reuse ;  /* 0x0000000ab6b67c23 */ /* 0x100fe200080108b0 */
[----:B------:R-:W-:Y:S01]  /*7750*/  FFMA.FTZ R176, R183, UR10, -R176 ;  /* 0x0000000ab7b07c23 */ /* 0x000fe200080108b0 */
[----:B------:R0:W-:Y:S01]  /*7760*/  @!P0 STS [R173+0x28800], R5 ;  /* 0x02880005ad008388 */ /* 0x0001e20000000800 */
[----:B------:R-:W-:Y:S01]  /*7770*/  F2FP.F16.F32.PACK_AB R160, R157, R160 ;  /* 0x000000a09da0723e */ /* 0x000fe200000000ff */
[----:B------:R2:W1:Y:S01]  /*7780*/  MUFU.EX2 R6, R3 ;  /* 0x0000000300067308 */ /* 0x0004620000000800 */
[----:B------:R-:W-:Y:S01]  /*7790*/  F2FP.F16.F32.PACK_AB R156, R21, R156 ;  /* 0x0000009c159c723e */ /* 0x000fe200000000ff */
        /* <DEDUP_REMOVED lines=15> */
[----:B-1----:R-:W-:Y:S01]  /*7890*/  FFMA.FTZ R13, R6, R4, R9 ;  /* 0x00000004060d7223 */ /* 0x002fe20000010009 */
[----:B------:R1:W-:Y:S01]  /*78a0*/  @!P0 STS [R173+0x28820], R6 ;  /* 0x02882006ad008388 */ /* 0x0003e20000000800 */
[-C--:B------:R-:W-:Y:S01]  /*78b0*/  FMUL.FTZ R85, R85, R5.reuse ;  /* 0x0000000555557220 */ /* 0x080fe20000410000 */
[-C--:B------:R-:W-:Y:S01]  /*78c0*/  FMUL.FTZ R88, R88, R5.reuse ;  /* 0x0000000558587220 */ /* 0x080fe20000410000 */
[-C--:B------:R-:W-:Y:S01]  /*78d0*/  FMUL.FTZ R89, R89, R5.reuse ;  /* 0x0000000559597220 */ /* 0x080fe20000410000 */
[-C--:B------:R-:W-:Y:S01]  /*78e0*/  FMUL.FTZ R92, R92, R5.reuse ;  /* 0x000000055c5c7220 */ /* 0x080fe20000410000 */
[-C--:B------:R-:W-:Y:S01]  /*78f0*/  FMUL.FTZ R93, R93, R5.reuse ;  /* 0x000000055d5d7220 */ /* 0x080fe20000410000 */
[----:B------:R-:W4:Y:S01]  /*7900*/  MUFU.EX2 R165, R165 ;  /* 0x000000a500a57308 */ /* 0x000f220000000800 */
[----:B---3--:R-:W-:Y:S01]  /*7910*/  FADD.FTZ R162, R164, R3 ;  /* 0x00000003a4a27221 */ /* 0x008fe20000010000 */
[-C--:B------:R-:W-:Y:S01]  /*7920*/  FMUL.FTZ R96, R96, R5.reuse ;  /* 0x0000000560607220 */ /* 0x080fe20000410000 */
[-C--:B------:R-:W-:Y:S01]  /*7930*/  FMUL.FTZ R97, R97, R5.reuse ;  /* 0x0000000561617220 */ /* 0x080fe20000410000 */
[-C--:B------:R-:W-:Y:S01]  /*7940*/  FMUL.FTZ R100, R100, R5.reuse ;  /* 0x0000000564647220 */ /* 0x080fe20000410000 */
[-C--:B------:R-:W-:Y:S01]  /*7950*/  FMUL.FTZ R101, R101, R5.reuse ;  /* 0x0000000565657220 */ /* 0x080fe20000410000 */
[-C--:B------:R-:W-:Y:S01]  /*7960*/  FMUL.FTZ R104, R104, R5.reuse ;  /* 0x0000000568687220 */ /* 0x080fe20000410000 */
[-C--:B------:R-:W-:Y:S01]  /*7970*/  FMUL.FTZ R105, R105, R5.reuse ;  /* 0x0000000569697220 */ /* 0x080fe20000410000 */
[----:B------:R3:W5:Y:S01]  /*7980*/  MUFU.EX2 R155, R158 ;  /* 0x0000009e009b7308 */ /* 0x0007620000000800 */
        /* <DEDUP_REMOVED lines=8> */
[----:B---3--:R-:W-:Y:S01]  /*7a10*/  F2FP.F16.F32.PACK_AB R158, R153, R12 ;  /* 0x0000000c999e723e */ /* 0x008fe200000000ff */
[C---:B----4-:R-:W-:Y:S01]  /*7a20*/  FADD.FTZ R162, R165.reuse, R162 ;  /* 0x000000a2a5a27221 */ /* 0x050fe20000010000 */
[----:B------:R-:W-:Y:S01]  /*7a30*/  F2FP.F16.F32.PACK_AB R164, R165, R164 ;  /* 0x000000a4a5a4723e */ /* 0x000fe200000000ff */
[----:B------:R-:W-:Y:S01]  /*7a40*/  FMUL.FTZ R120, R120, R5 ;  /* 0x0000000578787220 */ /* 0x000fe20000410000 */
[----:B------:R-:W-:Y:S01]  /*7a50*/  F2FP.F16.F32.PACK_AB R153, R14, R9 ;  /* 0x000000090e99723e */ /* 0x000fe200000000ff */
[----:B------:R-:W-:Y:S01]  /*7a60*/  FADD.FTZ R3, R169, R162 ;  /* 0x000000a2a9037221 */ /* 0x000fe20000010000 */
[----:B------:R-:W-:Y:S01]  /*7a70*/  F2FP.F16.F32.PACK_AB R162, R161, R20 ;  /* 0x00000014a1a2723e */ /* 0x000fe200000000ff */
[----:B------:R-:W-:Y:S01]  /*7a80*/  MUFU.EX2 R177, R177 ;  /* 0x000000b100b17308 */ /* 0x000fe20000000800 */
[----:B-----5:R-:W-:Y:S01]  /*7a90*/  FADD.FTZ R13, R155, R4 ;  /* 0x000000049b0d7221 */ /* 0x020fe20000010000 */
[-C--:B------:R-:W-:Y:S01]  /*7aa0*/  FMUL.FTZ R121, R121, R5.reuse ;  /* 0x0000000579797220 */ /* 0x080fe20000410000 */
[-C--:B------:R-:W-:Y:S01]  /*7ab0*/  FMUL.FTZ R124, R124, R5.reuse ;  /* 0x000000057c7c7220 */ /* 0x080fe20000410000 */
[-C--:B------:R-:W-:Y:S01]  /*7ac0*/  FMUL.FTZ R125, R125, R5.reuse ;  /* 0x000000057d7d7220 */ /* 0x080fe20000410000 */
[-C--:B------:R-:W-:Y:S01]  /*7ad0*/  FMUL.FTZ R128, R128, R5.reuse ;  /* 0x0000000580807220 */ /* 0x080fe20000410000 */
[-C--:B------:R-:W-:Y:S01]  /*7ae0*/  FMUL.FTZ R129, R129, R5.reuse ;  /* 0x0000000581817220 */ /* 0x080fe20000410000 */
[----:B------:R-:W-:Y:S01]  /*7af0*/  FMUL.FTZ R132, R132, R5 ;  /* 0x0000000584847220 */ /* 0x000fe20000410000 */
[----:B------:R-:W3:Y:S01]  /*7b00*/  MUFU.EX2 R172, R172 ;  /* 0x000000ac00ac7308 */ /* 0x000ee20000000800 */
[----:B--2---:R-:W-:Y:S01]  /*7b10*/  F2FP.F16.F32.PACK_AB R155, R170, R155 ;  /* 0x0000009baa9b723e */ /* 0x004fe200000000ff */
[----:B------:R-:W-:Y:S01]  /*7b20*/  BAR.SYNC.DEFER_BLOCKING 0xf, 0x100 ;  /* 0x03c4000000007b1d */ /* 0x000fe20000010000 */
        /* <DEDUP_REMOVED lines=9> */
[----:B------:R-:W-:Y:S01]  /*7bc0*/  FMUL.FTZ R149, R149, R5 ;  /* 0x0000000595957220 */ /* 0x000fe20000410000 */
[-C--:B------:R-:W-:Y:S01]  /*7bd0*/  FMUL.FTZ R26, R26, R6.reuse ;  /* 0x000000061a1a7220 */ /* 0x080fe20000410000 */
[-C--:B------:R-:W-:Y:S01]  /*7be0*/  FMUL.FTZ R27, R27, R6.reuse ;  /* 0x000000061b1b7220 */ /* 0x080fe20000410000 */
[-C--:B------:R-:W-:Y:S01]  /*7bf0*/  FMUL.FTZ R30, R30, R6.reuse ;  /* 0x000000061e1e7220 */ /* 0x080fe20000410000 */
[----:B------:R4:W5:Y:S01]  /*7c00*/  MUFU.EX2 R159, R180 ;  /* 0x000000b4009f7308 */ /* 0x0009620000000800 */
[C---:B---3--:R-:W-:Y:S01]  /*7c10*/  FADD.FTZ R3, R172.reuse, R3 ;  /* 0x00000003ac037221 */ /* 0x048fe20000010000 */
[----:B------:R-:W-:Y:S01]  /*7c20*/  F2FP.F16.F32.PACK_AB R166, R172, R169 ;  /* 0x000000a9aca6723e */ /* 0x000fe200000000ff */
[-C--:B------:R-:W-:Y:S01]  /*7c30*/  FMUL.FTZ R31, R31, R6.reuse ;  /* 0x000000061f1f7220 */ /* 0x080fe20000410000 */
[-C--:B------:R-:W-:Y:S01]  /*7c40*/  FMUL.FTZ R34, R34, R6.reuse ;  /* 0x0000000622227220 */ /* 0x080fe20000410000 */
[-C--:B------:R-:W-:Y:S01]  /*7c50*/  FMUL.FTZ R35, R35, R6.reuse ;  /* 0x0000000623237220 */ /* 0x080fe20000410000 */
[-C--:B------:R-:W-:Y:S01]  /*7c60*/  FMUL.FTZ R38, R38, R6.reuse ;  /* 0x0000000626267220 */ /* 0x080fe20000410000 */
[-C--:B------:R-:W-:Y:S01]  /*7c70*/  FMUL.FTZ R39, R39, R6.reuse ;  /* 0x0000000627277220 */ /* 0x080fe20000410000 */
[----:B------:R-:W3:Y:S01]  /*7c80*/  MUFU.EX2 R20, R167 ;  /* 0x000000a700147308 */ /* 0x000ee20000000800 */
[----:B----4-:R-:W-:Y:S01]  /*7c90*/  FADD.FTZ R180, R170, R13 ;  /* 0x0000000daab47221 */ /* 0x010fe20000010000 */
[----:B--2---:R-:W-:Y:S01]  /*7ca0*/  F2FP.F16.F32.PACK_AB R157, R12, R177 ;  /* 0x000000b10c9d723e */ /* 0x004fe200000000ff */
[----:B------:R1:W-:Y:S01]  /*7cb0*/  STSM.16.M88.4 [R18+0x26800], R152 ;  /* 0x0268009812007844 */ /* 0x0003e20000000200 */
[-C--:B------:R-:W-:Y:S01]  /*7cc0*/  FMUL.FTZ R42, R42, R6.reuse ;  /* 0x000000062a2a7220 */ /* 0x080fe20000410000 */
[----:B------:R-:W-:Y:S01]  /*7cd0*/  FADD.FTZ R13, R177, R180 ;  /* 0x000000b4b10d7221 */ /* 0x000fe20000010000 */
        /* <DEDUP_REMOVED lines=11> */
[-C--:B------:R-:W-:Y:S01]  /*7d90*/  FMUL.FTZ R62, R62, R6.reuse ;  /* 0x000000063e3e7220 */ /* 0x080fe20000410000 */
[-C--:B------:R-:W-:Y:S01]  /*7da0*/  FMUL.FTZ R63, R63, R6.reuse ;  /* 0x000000063f3f7220 */ /* 0x080fe20000410000 */
[-C--:B------:R-:W-:Y:S01]  /*7db0*/  FMUL.FTZ R66, R66, R6.reuse ;  /* 0x0000000642427220 */ /* 0x080fe20000410000 */
[-C--:B------:R-:W-:Y:S01]  /*7dc0*/  FMUL.FTZ R67, R67, R6.reuse ;  /* 0x0000000643437220 */ /* 0x080fe20000410000 */
[-C--:B------:R-:W-:Y:S01]  /*7dd0*/  FMUL.FTZ R70, R70, R6.reuse ;  /* 0x0000000646467220 */ /* 0x080fe20000410000 */
[-C--:B------:R-:W-:Y:S01]  /*7de0*/  FMUL.FTZ R71, R71, R6.reuse ;  /* 0x0000000647477220 */ /* 0x080fe20000410000 */
[-C--:B------:R-:W-:Y:S01]  /*7df0*/  FMUL.FTZ R74, R74, R6.reuse ;  /* 0x000000064a4a7220 */ /* 0x080fe20000410000 */
[----:B------:R0:W1:Y:S01]  /*7e00*/  MUFU.EX2 R163, R174 ;  /* 0x000000ae00a37308 */ /* 0x0000620000000800 */
        /* <DEDUP_REMOVED lines=8> */
[----:B0-----:R-:W-:Y:S01]  /*7e90*/  FADD.FTZ R174, R12, R13 ;  /* 0x0000000d0cae7221 */ /* 0x001fe20000010000 */
[-C--:B------:R-:W-:Y:S01]  /*7ea0*/  FMUL.FTZ R90, R90, R6.reuse ;  /* 0x000000065a5a7220 */ /* 0x080fe20000410000 */
[-C--:B------:R-:W-:Y:S01]  /*7eb0*/  FMUL.FTZ R91, R91, R6.reuse ;  /* 0x000000065b5b7220 */ /* 0x080fe20000410000 */
[-C--:B------:R-:W-:Y:S01]  /*7ec0*/  FMUL.FTZ R94, R94, R6.reuse ;  /* 0x000000065e5e7220 */ /* 0x080fe20000410000 */
[----:B-----5:R-:W-:Y:S01]  /*7ed0*/  FADD.FTZ R13, R159, R174 ;  /* 0x000000ae9f0d7221 */ /* 0x020fe20000010000 */
[C---:B---3--:R-:W-:Y:S01]  /*7ee0*/  F2FP.F16.F32.PACK_AB R159, R20.reuse, R159 ;  /* 0x0000009f149f723e */ /* 0x048fe200000000ff */
[-C--:B------:R-:W-:Y:S01]  /*7ef0*/  FMUL.FTZ R95, R95, R6.reuse ;  /* 0x000000065f5f7220 */ /* 0x080fe20000410000 */
[----:B------:R0:W3:Y:S01]  /*7f00*/  MUFU.EX2 R165, R178 ;  /* 0x000000b200a57308 */ /* 0x0000e20000000800 */
[----:B------:R-:W-:Y:S01]  /*7f10*/  FADD.FTZ R180, R20, R13 ;  /* 0x0000000d14b47221 */ /* 0x000fe20000010000 */
[-C--:B------:R-:W-:Y:S01]  /*7f20*/  FMUL.FTZ R98, R98, R6.reuse ;  /* 0x0000000662627220 */ /* 0x080fe20000410000 */
[----:B------:R3:W-:Y:S01]  /*7f30*/  STSM.16.M88.4 [R23], R156 ;  /* 0x0000009c17007844 */ /* 0x0007e20000000200 */
[-C--:B------:R-:W-:Y:S01]  /*7f40*/  FMUL.FTZ R99, R99, R6.reuse ;  /* 0x0000000663637220 */ /* 0x080fe20000410000 */
[----:B--2---:R-:W-:Y:S01]  /*7f50*/  FADD.FTZ R13, R161, R180 ;  /* 0x000000b4a10d7221 */ /* 0x004fe20000010000 */
[----:B----4-:R-:W-:Y:S01]  /*7f60*/  F2FP.F16.F32.PACK_AB R161, R172, R161 ;  /* 0x000000a1aca1723e */ /* 0x010fe200000000ff */
[-C--:B------:R-:W-:Y:S01]  /*7f70*/  FMUL.FTZ R102, R102, R6.reuse ;  /* 0x0000000666667220 */ /* 0x080fe20000410000 */
[----:B------:R-:W2:Y:S01]  /*7f80*/  MUFU.EX2 R174, R179 ;  /* 0x000000b300ae7308 */ /* 0x000ea20000000800 */
[----:B0-----:R-:W-:Y:S01]  /*7f90*/  FADD.FTZ R178, R172, R13 ;  /* 0x0000000dacb27221 */ /* 0x001fe20000010000 */
[-C--:B------:R-:W-:Y:S01]  /*7fa0*/  FMUL.FTZ R103, R103, R6.reuse ;  /* 0x0000000667677220 */ /* 0x080fe20000410000 */
[-C--:B------:R-:W-:Y:S01]  /*7fb0*/  FMUL.FTZ R106, R106, R6.reuse ;  /* 0x000000066a6a7220 */ /* 0x080fe20000410000 */
[-C--:B------:R-:W-:Y:S01]  /*7fc0*/  FMUL.FTZ R107, R107, R6.reuse ;  /* 0x000000066b6b7220 */ /* 0x080fe20000410000 */
[----:B-1----:R-:W-:Y:S01]  /*7fd0*/  FADD.FTZ R13, R163, R178 ;  /* 0x000000b2a30d7221 */ /* 0x002fe20000010000 */
[----:B------:R-:W-:Y:S01]  /*7fe0*/  F2FP.F16.F32.PACK_AB R163, R4, R163 ;  /* 0x000000a304a3723e */ /* 0x000fe200000000ff */
[-C--:B------:R-:W-:Y:S01]  /*7ff0*/  FMUL.FTZ R110, R110, R6.reuse ;  /* 0x000000066e6e7220 */ /* 0x080fe20000410000 */
[----:B------:R-:W0:Y:S01]  /*8000*/  MUFU.EX2 R167, R182 ;  /* 0x000000b600a77308 */ /* 0x000e220000000800 */
[----:B------:R-:W-:Y:S01]  /*8010*/  FADD.FTZ R178, R4, R13 ;  /* 0x0000000d04b27221 */ /* 0x000fe20000010000 */
[-C--:B------:R-:W-:Y:S01]  /*8020*/  FMUL.FTZ R111, R111, R6.reuse ;  /* 0x000000066f6f7220 */ /* 0x080fe20000410000 */
[----:B------:R1:W-:Y:S01]  /*8030*/  STSM.16.M88.4 [R19], R160 ;  /* 0x000000a013007844 */ /* 0x0003e20000000200 */
[-C--:B------:R-:W-:Y:S01]  /*8040*/  FMUL.FTZ R114, R114, R6.reuse ;  /* 0x0000000672727220 */ /* 0x080fe20000410000 */
[----:B---3--:R-:W-:Y:S01]  /*8050*/  FADD.FTZ R13, R165, R178 ;  /* 0x000000b2a50d7221 */ /* 0x008fe20000010000 */
[-C--:B------:R-:W-:Y:S01]  /*8060*/  FMUL.FTZ R115, R115, R6.reuse ;  /* 0x0000000673737220 */ /* 0x080fe20000410000 */
[-C--:B------:R-:W-:Y:S01]  /*8070*/  FMUL.FTZ R118, R118, R6.reuse ;  /* 0x0000000676767220 */ /* 0x080fe20000410000 */
[----:B------:R-:W3:Y:S01]  /*8080*/  MUFU.EX2 R176, R176 ;  /* 0x000000b000b07308 */ /* 0x000ee20000000800 */
[C---:B--2---:R-:W-:Y:S01]  /*8090*/  FADD.FTZ R14, R174.reuse, R13 ;  /* 0x0000000dae0e7221 */ /* 0x044fe20000010000 */
[----:B------:R-:W-:Y:S01]  /*80a0*/  F2FP.F16.F32.PACK_AB R165, R174, R165 ;  /* 0x000000a5aea5723e */ /* 0x000fe200000000ff */
[-C--:B------:R-:W-:Y:S01]  /*80b0*/  FMUL.FTZ R119, R119, R6.reuse ;  /* 0x0000000677777220 */ /* 0x080fe20000410000 */
[-C--:B------:R-:W-:Y:S01]  /*80c0*/  FMUL.FTZ R122, R122, R6.reuse ;  /* 0x000000067a7a7220 */ /* 0x080fe20000410000 */
[-C--:B------:R-:W-:Y:S01]  /*80d0*/  FMUL.FTZ R123, R123, R6.reuse ;  /* 0x000000067b7b7220 */ /* 0x080fe20000410000 */
[-C--:B------:R-:W-:Y:S01]  /*80e0*/  FMUL.FTZ R126, R126, R6.reuse ;  /* 0x000000067e7e7220 */ /* 0x080fe20000410000 */
[-C--:B------:R-:W-:Y:S01]  /*80f0*/  FMUL.FTZ R127, R127, R6.reuse ;  /* 0x000000067f7f7220 */ /* 0x080fe20000410000 */
[-C--:B------:R-:W-:Y:S01]  /*8100*/  FMUL.FTZ R130, R130, R6.reuse ;  /* 0x0000000682827220 */ /* 0x080fe20000410000 */
[----:B0-----:R-:W-:Y:S01]  /*8110*/  FADD.FTZ R5, R167, R14 ;  /* 0x0000000ea7057221 */ /* 0x001fe20000010000 */
[-C--:B------:R-:W-:Y:S01]  /*8120*/  FMUL.FTZ R131, R131, R6.reuse ;  /* 0x0000000683837220 */ /* 0x080fe20000410000 */
[-C--:B------:R-:W-:Y:S01]  /*8130*/  FMUL.FTZ R134, R134, R6.reuse ;  /* 0x0000000686867220 */ /* 0x080fe20000410000 */
[-C--:B------:R-:W-:Y:S01]  /*8140*/  FMUL.FTZ R135, R135, R6.reuse ;  /* 0x0000000687877220 */ /* 0x080fe20000410000 */
[-C--:B------:R-:W-:Y:S01]  /*8150*/  FMUL.FTZ R138, R138, R6.reuse ;  /* 0x000000068a8a7220 */ /* 0x080fe20000410000 */
[-C--:B------:R-:W-:Y:S01]  /*8160*/  FMUL.FTZ R139, R139, R6.reuse ;  /* 0x000000068b8b7220 */ /* 0x080fe20000410000 */
[-C--:B------:R-:W-:Y:S01]  /*8170*/  FMUL.FTZ R142, R142, R6.reuse ;  /* 0x000000068e8e7220 */ /* 0x080fe20000410000 */
[-C--:B------:R-:W-:Y:S01]  /*8180*/  FMUL.FTZ R143, R143, R6.reuse ;  /* 0x000000068f8f7220 */ /* 0x080fe20000410000 */
[C---:B---3--:R-:W-:Y:S01]  /*8190*/  F2FP.F16.F32.PACK_AB R167, R176.reuse, R167 ;  /* 0x000000a7b0a7723e */ /* 0x048fe200000000ff */
[----:B------:R-:W-:Y:S01]  /*81a0*/  FADD.FTZ R4, R176, R5 ;  /* 0x00000005b0047221 */ /* 0x000fe20000010000 */
[-C--:B------:R-:W-:Y:S01]  /*81b0*/  FMUL.FTZ R146, R146, R6.reuse ;  /* 0x0000000692927220 */ /* 0x080fe20000410000 */
[-C--:B------:R-:W-:Y:S01]  /*81c0*/  FMUL.FTZ R147, R147, R6.reuse ;  /* 0x0000000693937220 */ /* 0x080fe20000410000 */
[-C--:B------:R-:W-:Y:S01]  /*81d0*/  FMUL.FTZ R150, R150, R6.reuse ;  /* 0x0000000696967220 */ /* 0x080fe20000410000 */
[----:B------:R1:W-:Y:S01]  /*81e0*/  STSM.16.M88.4 [R22], R164 ;  /* 0x000000a416007844 */ /* 0x0003e20000000200 */
[----:B------:R-:W-:Y:S01]  /*81f0*/  FMUL.FTZ R151, R151, R6 ;  /* 0x0000000697977220 */ /* 0x000fe20000410000 */
[----:B------:R-:W-:Y:S06]  /*8200*/  @!P3 BRA `(.L_x_4985) ;  /* 0x000000000004b947 */ /* 0x000fec0003800000 */
[----:B------:R-:W-:Y:S01]  /*8210*/  BPT.TRAP 0x1 ;  /* 0x000000040000795c */ /* 0x000fe20000300000 */
.L_x_4985:
[----:B------:R0:W2:Y:S01]  /*8220*/  SYNCS.PHASECHK.TRANS64.TRYWAIT P0, [UR27+0x28c50], R10 ;  /* 0x028c500aff0075a7 */ /* 0x0000a2000800015b */
[----:B------:R-:W-:Y:S05]  /*8230*/  @!P3 BRA `(.L_x_4986) ;  /* 0x000000000004b947 */ /* 0x000fea0003800000 */
[----:B------:R-:W-:Y:S01]  /*8240*/  BPT.TRAP 0x1 ;  /* 0x000000040000795c */ /* 0x000fe20000300000 */
.L_x_4986:
[----:B--2---:R-:W-:Y:S05]  /*8250*/  @P0 BRA `(.L_x_4987) ;  /* 0x0000000000080947 */ /* 0x004fea0003800000 */
[----:B------:R-:W2:Y:S02]  /*8260*/  SYNCS.PHASECHK.TRANS64.TRYWAIT P0, [UR27+0x28c50], R10 ;  /* 0x028c500aff0075a7 */ /* 0x000ea4000800015b */
[----:B--2---:R-:W-:Y:S05]  /*8270*/  @!P0 BRA `(.L_x_4988) ;  /* 0x000000d0006c8947 */ /* 0x004fea0003800000 */
.L_x_4987:
[----:B------:R-:W-:Y:S01]  /*8280*/  ULEA UR18, UR24, UR48, 0xc ;  /* 0x0000003018127291 */ /* 0x000fe2000f8e603f */
[----:B------:R-:W-:Y:S01]  /*8290*/  WARPGROUP.ARRIVE ;  /* 0x00000000000079c5 */ /* 0x000fe20000000000 */
[----:B------:R-:W-:Y:S01]  /*82a0*/  UMOV UR7, 0x40000040 ;  /* 0x4000004000077882 */ /* 0x000fe20000000000 */
[----:B------:R-:W-:Y:S01]  /*82b0*/  ISETP.LT.AND P0, PT, R11, UR50, PT ;  /* 0x000000320b007c0c */ /* 0x000fe2000bf01270 */
[----:B--2---:R-:W-:Y:S01]  /*82c0*/  @!P4 VIADD R7, R7, 0x28c60 ;  /* 0x00028c600707c836 */ /* 0x004fe20000000000 */
[----:B------:R-:W-:Y:S01]  /*82d0*/  UIADD3 UR50, UR50, -0x1, URZ ;  /* 0xffffffff32327890 */ /* 0x000fe2000fffe03f */
[----:B------:R-:W-:Y:S01]  /*82e0*/  IMAD.MOV.U32 R6, RZ, RZ, R168 ;  /* 0x000000ffff067224 */ /* 0x000fe200078e00a8 */
[----:B------:R-:W-:Y:S01]  /*82f0*/  UMOV UR6, UR18 ;  /* 0x0000001200067c82 */ /* 0x000fe20008000000 */
[----:B------:R-:W-:Y:S01]  /*8300*/  UMOV UR36, UR24 ;  /* 0x0000001800247c82 */ /* 0x000fe20008000000 */
[----:B------:R-:W-:Y:S01]  /*8310*/  HGMMA.64x256x16.F32 R24, R152, gdesc[UR4].tnspB, R24, gsb0 ;  /* 0x43e0000498187df0 */ /* 0x000fe20008000818 */
[----:B------:R-:W-:Y:S01]  /*8320*/  UIADD3 UR6, UR18, 0x80, URZ ;  /* 0x0000008012067890 */ /* 0x000fe2000fffe03f */
[----:B------:R-:W-:Y:S01]  /*8330*/  @!P4 PRMT R7, RZ, 0x654, R7 ;  /* 0x00000654ff07c816 */ /* 0x000fe20000000007 */
[----:B------:R-:W-:Y:S01]  /*8340*/  UMOV UR7, 0x40000040 ;  /* 0x4000004000077882 */ /* 0x000fe20000000000 */
[----:B------:R-:W-:Y:S01]  /*8350*/  IMAD.MOV.U32 R5, RZ, RZ, R8 ;  /* 0x000000ffff057224 */ /* 0x000fe200078e0008 */
[----:B------:R-:W-:-:S02]  /*8360*/  WARPGROUP.DEPBAR.LE gsb0, 0x0 ;  /* 0x00008000000079c5 */ /* 0x000fc40000010000 */
        /* <DEDUP_REMOVED lines=26> */
[----:B------:R-:W-:Y:S01]  /*8510*/  IMAD.MOV.U32 R6, RZ, RZ, R168 ;  /* 0x000000ffff067224 */ /* 0x000fe200078e00a8 */
[----:B------:R-:W-:Y:S01]  /*8520*/  UMOV UR36, UR24 ;  /* 0x0000001800247c82 */ /* 0x000fe20008000000 */
[----:B------:R-:W-:-:S07]  /*8530*/  IMAD.MOV.U32 R5, RZ, RZ, R8 ;  /* 0x000000ffff057224 */ /* 0x000fce00078e0008 */
.L_x_4972:
[----:B--2---:R-:W2:Y:S01]  /*8540*/  LDC R7, c[0x0][0x448] ;  /* 0x00011200ff077b82 */ /* 0x004ea20000000800 */
[----:B------:R-:W-:Y:S02]  /*8550*/  UIADD3 UR6, UR40, 0x3f, URZ ;  /* 0x0000003f28067890 */ /* 0x000fe4000fffe03f */
[----:B------:R-:W-:-:S04]  /*8560*/  UIADD3 UR14, -UR14, 0x1, URZ ;  /* 0x000000010e0e7890 */ /* 0x000fc8000fffe13f */
[----:B------:R-:W-:Y:S01]  /*8570*/  UIMAD UR14, UR49, UR11, UR14 ;  /* 0x0000000b310e72a4 */ /* 0x000fe2000f8e020e */
[----:B------:R-:W3:Y:S01]  /*8580*/  LDC R12, c[0x0][0x9e4] ;  /* 0x00027900ff0c7b82 */ /* 0x000ee20000000800 */
[----:B--2---:R-:W-:Y:S02]  /*8590*/  ISETP.NE.AND P5, PT, R7, 0x1, PT ;  /* 0x000000010700780c */ /* 0x004fe40003fa5270 */
[----:B---3--:R-:W-:-:S11]  /*85a0*/  ISETP.GE.AND P6, PT, R12, 0x1, PT ;  /* 0x000000010c00780c */ /* 0x008fd60003fc6270 */
[----:B------:R-:W2:Y:S08]  /*85b0*/  @P5 LDC R7, c[0x0][0x44c] ;  /* 0x00011300ff075b82 */ /* 0x000eb00000000800 */
[----:B------:R-:W3:Y:S01]  /*85c0*/  @P5 LDC R9, c[0x0][0x450] ;  /* 0x00011400ff095b82 */ /* 0x000ee20000000800 */
[----:B--2---:R-:W-:-:S04]  /*85d0*/  @P5 IMAD.HI.U32 R8, R7, UR6, RZ ;  /* 0x0000000607085c27 */ /* 0x004fc8000f8e00ff */
[----:B------:R-:W-:Y:S01]  /*85e0*/  IMAD.U32 R7, RZ, RZ, UR6 ;  /* 0x00000006ff077e24 */ /* 0x000fe2000f8e00ff */
[----:B---3--:R-:W-:-:S05]  /*85f0*/  @P5 SHF.R.U32.HI R7, RZ, R9, R8 ;  /* 0x00000009ff075219 */ /* 0x008fca0000011608 */
[----:B------:R-:W-:-:S04]  /*8600*/  VIADD R7, R7, UR14 ;  /* 0x0000000e07077c36 */ /* 0x000fc80008000000 */
[----:B------:R-:W-:Y:S01]  /*8610*/  VIADD R8, R7, -UR15 ;  /* 0x8000000f07087c36 */ /* 0x000fe20008000000 */
[----:B------:R-:W-:Y:S06]  /*8620*/  @!P6 BRA `(.L_x_4990) ;  /* 0x00000000003ce947 */ /* 0x000fec0003800000 */
[----:B------:R-:W-:-:S13]  /*8630*/  ISETP.GT.AND P0, PT, R7, -0x1, PT ;  /* 0xffffffff0700780c */ /* 0x000fda0003f04270 */
[----:B------:R-:W-:Y:S05]  /*8640*/  @P0 BRA `(.L_x_4991) ;  /* 0x00000000001c0947 */ /* 0x000fea0003800000 */
[----:B------:R-:W-:Y:S02]  /*8650*/  ISETP.NE.AND P0, PT, R12, 0x1, PT ;  /* 0x000000010c00780c */ /* 0x000fe40003f05270 */
[----:B------:R-:W-:-:S11]  /*8660*/  LOP3.LUT R7, RZ, R7, RZ, 0x33, !PT ;  /* 0x00000007ff077212 */ /* 0x000fd600078e33ff */
[----:B0-----:R-:W0:Y:S02]  /*8670*/  @P0 LDC.64 R10, c[0x0][0x9e8] ;  /* 0x00027a00ff0a0b82 */ /* 0x001e240000000a00 */
[----:B0-----:R-:W-:-:S05]  /*8680*/  @P0 IMAD.HI.U32 R10, R7, R10, RZ ;  /* 0x0000000a070a0227 */ /* 0x001fca00078e00ff */
[----:B------:R-:W-:-:S04]  /*8690*/  @P0 SHF.R.U32.HI R7, RZ, R11, R10 ;  /* 0x0000000bff070219 */ /* 0x000fc8000001160a */
[----:B------:R-:W-:Y:S01]  /*86a0*/  LOP3.LUT R7, RZ, R7, RZ, 0x33, !PT ;  /* 0x00000007ff077212 */ /* 0x000fe200078e33ff */
[----:B------:R-:W-:Y:S06]  /*86b0*/  BRA `(.L_x_4992) ;  /* 0x0000000000107947 */ /* 0x000fec0003800000 */
.L_x_4991:
[----:B------:R-:W-:-:S13]  /*86c0*/  ISETP.NE.AND P0, PT, R12, 0x1, PT ;  /* 0x000000010c00780c */ /* 0x000fda0003f05270 */
[----:B0-----:R-:W0:Y:S02]  /*86d0*/  @P0 LDC.64 R10, c[0x0][0x9e8] ;  /* 0x00027a00ff0a0b82 */ /* 0x001e240000000a00 */
[----:B0-----:R-:W-:-:S05]  /*86e0*/  @P0 IMAD.HI.U32 R10, R7, R10, RZ ;  /* 0x0000000a070a0227 */ /* 0x001fca00078e00ff */
[----:B------:R-:W-:-:S07]  /*86f0*/  @P0 SHF.R.U32.HI R7, RZ, R11, R10 ;  /* 0x0000000bff070219 */ /* 0x000fce000001160a */
.L_x_4992:
[----:B------:R-:W-:-:S05]  /*8700*/  IMAD R7, R7, R12, RZ ;  /* 0x0000000c07077224 */ /* 0x000fca00078e02ff */
[----:B------:R-:W-:-:S07]  /*8710*/  VIMNMX R8, R8, R7, !PT ;  /* 0x0000000708087248 */ /* 0x000fce0007fe0100 */
.L_x_4990:
[----:B------:R-:W-:-:S05]  /*8720*/  VIADD R8, R8, 0x3f ;  /* 0x0000003f08087836 */ /* 0x000fca0000000000 */
[----:B------:R-:W-:-:S04]  /*8730*/  SHF.R.S32.HI R7, RZ, 0x1f, R8 ;  /* 0x0000001fff077819 */ /* 0x000fc80000011408 */
[----:B------:R-:W-:-:S04]  /*8740*/  LEA.HI R7, R7, R8, RZ, 0x6 ;  /* 0x0000000807077211 */ /* 0x000fc800078f30ff */
[----:B------:R-:W-:-:S04]  /*8750*/  SHF.R.S32.HI R7, RZ, 0x6, R7 ;  /* 0x00000006ff077819 */ /* 0x000fc80000011407 */
[----:B------:R-:W-:-:S04]  /*8760*/  VIMNMX R7, R186, R7, !PT ;  /* 0x00000007ba077248 */ /* 0x000fc80007fe0100 */
[----:B------:R-:W-:-:S13]  /*8770*/  ISETP.LE.AND P0, PT, R7, UR50, PT ;  /* 0x0000003207007c0c */ /* 0x000fda000bf03270 */
[----:B------:R-:W-:Y:S05]  /*8780*/  @!P0 BRA `(.L_x_4993) ;  /* 0x0000001800388947 */ /* 0x000fea0003800000 */
[----:B------:R-:W-:Y:S01]  /*8790*/  IMAD.MOV.U32 R9, RZ, RZ, R6 ;  /* 0x000000ffff097224 */ /* 0x000fe200078e0006 */
[----:B------:R-:W-:Y:S01]  /*87a0*/  UMOV UR22, UR36 ;  /* 0x0000002400167c82 */ /* 0x000fe20008000000 */
[----:B0-----:R-:W-:Y:S01]  /*87b0*/  IMAD.MOV.U32 R10, RZ, RZ, R5 ;  /* 0x000000ffff0a7224 */ /* 0x001fe200078e0005 */
[----:B------:R-:W-:-:S06]  /*87c0*/  ULDC UR21, c[0x0][0x988] ;  /* 0x0002620000157ab9 */ /* 0x000fcc0000000800 */
.L_x_5002:
[----:B------:R-:W-:Y:S01]  /*87d0*/  UIADD3 UR36, UR22, 0x1, URZ ;  /* 0x0000000116247890 */ /* 0x000fe2000fffe03f */
[----:B------:R-:W-:Y:S01]  /*87e0*/  IMAD.U32 R6, RZ, RZ, UR50 ;  /* 0x00000032ff067e24 */ /* 0x000fe2000f8e00ff */
[----:B------:R-:W-:Y:S02]  /*87f0*/  UIADD3 UR20, UR50, -0x1, URZ ;  /* 0xffffffff32147890 */ /* 0x000fe4000fffe03f */
[----:B------:R-:W-:Y:S02]  /*8800*/  UISETP.NE.AND UP0, UPT, UR36, 0x2, UPT ;  /* 0x000000022400788c */ /* 0x000fe4000bf05270 */
[----:B------:R-:W-:Y:S02]  /*8810*/  ISETP.GT.AND P0, PT, R6, R7, PT ;  /* 0x000000070600720c */ /* 0x000fe40003f04270 */
[----:B------:R-:W-:Y:S02]  /*8820*/  USEL UR6, URZ, 0x1, UP0 ;  /* 0x000000013f067887 */ /* 0x000fe40008000000 */
[----:B------:R-:W-:-:S02]  /*8830*/  USEL UR36, UR36, URZ, UP0 ;  /* 0x0000003f24247287 */ /* 0x000fc40008000000 */
[----:B------:R-:W-:Y:S01]  /*8840*/  ULOP3.LUT UR37, UR37, UR6, URZ, 0x3c, !UPT ;  /* 0x0000000625257292 */ /* 0x000fe2000f8e3c3f */
[----:B------:R-:W-:Y:S01]  /*8850*/  UMOV UR50, UR20 ;  /* 0x0000001400327c82 */ /* 0x000fe20008000000 */
[----:B0123--:R-:W-:Y:S10]  /*8860*/  @!P3 BRA `(.L_x_4994) ;  /* 0x000000000004b947 */ /* 0x00fff40003800000 */
[----:B------:R-:W-:Y:S01]  /*8870*/  BPT.TRAP 0x1 ;  /* 0x000000040000795c */ /* 0x000fe20000300000 */
.L_x_4994:
[----:B------:R-:W-:Y:S01]  /*8880*/  ULEA UR23, UR36, UR43, 0x3 ;  /* 0x0000002b24177291 */ /* 0x000fe2000f8e183f */
[----:B------:R-:W-:-:S05]  /*8890*/  IMAD.U32 R8, RZ, RZ, UR37 ;  /* 0x00000025ff087e24 */ /* 0x000fca000f8e00ff */
[----:B------:R-:W-:-:S04]  /*88a0*/  SHF.L.U32 R8, R8, 0x1f, RZ ;  /* 0x0000001f08087819 */ /* 0x000fc800000006ff */
[----:B------:R0:W2:Y:S01]  /*88b0*/  SYNCS.PHASECHK.TRANS64.TRYWAIT P1, [UR23+0x28c30], R8 ;  /* 0x028c3008ff0075a7 */ /* 0x0000a20008020157 */
[----:B------:R-:W-:Y:S05]  /*88c0*/  @!P3 BRA `(.L_x_4995) ;  /* 0x000000000004b947 */ /* 0x000fea0003800000 */
[----:B------:R-:W-:Y:S01]  /*88d0*/  BPT.TRAP 0x1 ;  /* 0x000000040000795c */ /* 0x000fe20000300000 */
.L_x_4995:
[----:B--2---:R-:W-:Y:S05]  /*88e0*/  @P1 BRA `(.L_x_4996) ;  /* 0x0000000000081947 */ /* 0x004fea0003800000 */
[----:B------:R-:W2:Y:S02]  /*88f0*/  SYNCS.PHASECHK.TRANS64.TRYWAIT P1, [UR23+0x28c30], R8 ;  /* 0x028c3008ff0075a7 */ /* 0x000ea40008020157 */
[----:B--2---:R-:W-:Y:S05]  /*8900*/  @!P1 BRA `(.L_x_4997) ;  /* 0x000000c800dc9947 */ /* 0x004fea0003800000 */
.L_x_4996:
[----:B------:R-:W-:Y:S01]  /*8910*/  R2UR UR18, R0 ;  /* 0x00000000001272ca */ /* 0x000fe200000e0000 */
[----:B-1--4-:R-:W-:Y:S01]  /*8920*/  WARPGROUP.ARRIVE ;  /* 0x00000000000079c5 */ /* 0x012fe20000000000 */
[----:B------:R-:W-:Y:S01]  /*8930*/  UMOV UR19, 0x40000040 ;  /* 0x4000004000137882 */ /* 0x000fe20000000000 */
[----:B------:R-:W-:Y:S01]  /*8940*/  UMOV UR7, 0x40000040 ;  /* 0x4000004000077882 */ /* 0x000fe20000000000 */
[----:B------:R-:W-:Y:S01]  /*8950*/  UMOV UR11, 0x40000040 ;  /* 0x40000040000b7882 */ /* 0x000fe20000000000 */
[----:B------:R-:W-:-:S08]  /*8960*/  UMOV UR15, 0x40000040 ;  /* 0x40000040000f7882 */ /* 0x000fd00000000000 */
[----:B------:R-:W-:-:S04]  /*8970*/  ULEA UR18, UR36, UR18, 0x9 ;  /* 0x0000001224127291 */ /* 0x000fc8000f8e483f */
[----:B------:R-:W-:Y:S02]  /*8980*/  UIADD3 UR6, UR18, 0x2, URZ ;  /* 0x0000000212067890 */ /* 0x000fe4000fffe03f */
[----:B------:R-:W-:Y:S02]  /*8990*/  UIADD3 UR10, UR18, 0x4, URZ ;  /* 0x00000004120a7890 */ /* 0x000fe4000fffe03f */
[----:B------:R-:W-:Y:S02]  /*89a0*/  UIADD3 UR14, UR18, 0x6, URZ ;  /* 0x00000006120e7890 */ /* 0x000fe4000fffe03f */
[----:B------:R-:W-:Y:S03]  /*89b0*/  HGMMA.64x64x16.F32 R152, gdesc[UR16], RZ, !UPT, gsb0 ;  /* 0x00e00000109879f0 */ /* 0x000fe6000c0008ff */
[----:B------:R-:W-:Y:S02]  /*89c0*/  WARPGROUP.DEPBAR.LE gsb0, 0x0 ;  /* 0x00008000000079c5 */ /* 0x000fe40000010000 */
[----:B------:R-:W-:-:S06]  /*89d0*/  WARPGROUP.ARRIVE ;  /* 0x00000000000079c5 */ /* 0x000fcc0000000000 */
[----:B------:R-:W-:Y:S03]  /*89e0*/  HGMMA.64x64x16.F32 R152, gdesc[UR4], R152, gsb0 ;  /* 0x00e00000049879f0 */ /* 0x000fe60008000898 */
[----:B------:R-:W-:Y:S02]  /*89f0*/  WARPGROUP.DEPBAR.LE gsb0, 0x0 ;  /* 0x00008000000079c5 */ /* 0x000fe40000010000 */
[----:B------:R-:W-:-:S06]  /*8a00*/  WARPGROUP.ARRIVE ;  /* 0x00000000000079c5 */ /* 0x000fcc0000000000 */
[----:B------:R-:W-:Y:S01]  /*8a10*/  HGMMA.64x64x16.F32 R152, gdesc[UR8], R152, gsb0 ;  /* 0x00e00000089879f0 */ /* 0x000fe20008000898 */
[----:B------:R-:W-:Y:S02]  /*8a20*/  UMOV UR10, UR21 ;  /* 0x00000015000a7c82 */ /* 0x000fe40008000000 */
        /* <DEDUP_REMOVED lines=21> */
[----:B------:R-:W1:Y:S02]  /*8b80*/  SHFL.BFLY PT, R5, R12, 0x2, 0x1f ;  /* 0x0c401f000c057f89 */ /* 0x000e6400000e0000 */
        /* <DEDUP_REMOVED lines=10> */
[----:B------:R-:W-:-:S03]  /*8c30*/  FMNMX.FTZ R6, R170, R11, !PT ;  /* 0x0000000baa067209 */ /* 0x000fc60007810000 */
[----:B------:R-:W-:Y:S01]  /*8c40*/  FMUL.FTZ R20, R5, UR10 ;  /* 0x0000000a05147c20 */ /* 0x000fe20008410000 */
        /* <DEDUP_REMOVED lines=10> */
[--C-:B------:R-:W-:Y:S01]  /*8cf0*/  FFMA.FTZ R160, R168, UR10, -R20.reuse ;  /* 0x0000000aa8a07c23 */ /* 0x100fe20008010814 */
[----:B------:R-:W-:Y:S01]  /*8d00*/  FMNMX.FTZ R6, R178, R13, !PT ;  /* 0x0000000db2067209 */ /* 0x000fe20007810000 */
[--C-:B------:R-:W-:Y:S01]  /*8d10*/  FFMA.FTZ R168, R177, UR10, -R20.reuse ;  /* 0x0000000ab1a87c23 */ /* 0x100fe20008010814 */
[----:B------:R-:W1:Y:S01]  /*8d20*/  MUFU.EX2 R10, R10 ;  /* 0x0000000a000a7308 */ /* 0x000e620000000800 */
[--C-:B------:R-:W-:Y:S01]  /*8d30*/  FFMA.FTZ R15, R161, UR10, -R20.reuse ;  /* 0x0000000aa10f7c23 */ /* 0x100fe20008010814 */
[----:B------:R-:W-:Y:S01]  /*8d40*/  FMNMX.FTZ R13, R179, R6, !PT ;  /* 0x00000006b30d7209 */ /* 0x000fe20007810000 */
[--C-:B------:R-:W-:Y:S01]  /*8d50*/  FFMA.FTZ R161, R176, UR10, -R20.reuse ;  /* 0x0000000ab0a17c23 */ /* 0x100fe20008010814 */
[--C-:B------:R-:W-:Y:S01]  /*8d60*/  FFMA.FTZ R180, R180, UR10, -R20.reuse ;  /* 0x0000000ab4b47c23 */ /* 0x100fe20008010814 */
[--C-:B------:R-:W-:Y:S01]  /*8d70*/  FFMA.FTZ R14, R164, UR10, -R20.reuse ;  /* 0x0000000aa40e7c23 */ /* 0x100fe20008010814 */
[----:B------:R-:W-:Y:S01]  /*8d80*/  FMNMX.FTZ R6, R182, R13, !PT ;  /* 0x0000000db6067209 */ /* 0x000fe20007810000 */
[--C-:B------:R-:W-:Y:S01]  /*8d90*/  FFMA.FTZ R13, R157, UR10, -R20.reuse ;  /* 0x0000000a9d0d7c23 */ /* 0x100fe20008010814 */
[----:B------:R-:W2:Y:S01]  /*8da0*/  MUFU.EX2 R11, R11 ;  /* 0x0000000b000b7308 */ /* 0x000ea20000000800 */
[--C-:B------:R-:W-:Y:S01]  /*8db0*/  FFMA.FTZ R157, R172, UR10, -R20.reuse ;  /* 0x0000000aac9d7c23 */ /* 0x100fe20008010814 */
[----:B------:R-:W-:Y:S01]  /*8dc0*/  FMNMX.FTZ R6, R183, R6, !PT ;  /* 0x00000006b7067209 */ /* 0x000fe20007810000 */
[----:B------:R-:W-:-:S04]  /*8dd0*/  FFMA.FTZ R164, R173, UR10, -R20 ;  /* 0x0000000aada47c23 */ /* 0x000fc80008010814 */
[----:B------:R-:W3:Y:S01]  /*8de0*/  SHFL.BFLY PT, R153, R6, 0x2, 0x1f ;  /* 0x0c401f0006997f89 */ /* 0x000ee200000e0000 */
[----:B------:R-:W4:Y:S01]  /*8df0*/  MUFU.EX2 R152, R152 ;  /* 0x0000009800987308 */ /* 0x000f220000000800 */
[-C--:B-1----:R-:W-:Y:S01]  /*8e00*/  FMUL.FTZ R24, R24, R10.reuse ;  /* 0x0000000a18187220 */ /* 0x082fe20000410000 */
[-C--:B------:R-:W-:Y:S01]  /*8e10*/  FMUL.FTZ R25, R25, R10.reuse ;  /* 0x0000000a19197220 */ /* 0x080fe20000410000 */
[-C--:B------:R-:W-:Y:S01]  /*8e20*/  FMUL.FTZ R28, R28, R10.reuse ;  /* 0x0000000a1c1c7220 */ /* 0x080fe20000410000 */
[-C--:B------:R-:W-:Y:S01]  /*8e30*/  FMUL.FTZ R29, R29, R10.reuse ;  /* 0x0000000a1d1d7220 */ /* 0x080fe20000410000 */
[-C--:B------:R-:W-:Y:S01]  /*8e40*/  FMUL.FTZ R32, R32, R10.reuse ;  /* 0x0000000a20207220 */ /* 0x080fe20000410000 */
[-C--:B------:R-:W-:Y:S01]  /*8e50*/  FMUL.FTZ R33, R33, R10.reuse ;  /* 0x0000000a21217220 */ /* 0x080fe20000410000 */
[-C--:B------:R-:W-:Y:S01]  /*8e60*/  FMUL.FTZ R36, R36, R10.reuse ;  /* 0x0000000a24247220 */ /* 0x080fe20000410000 */
[----:B------:R-:W-:Y:S01]  /*8e70*/  MUFU.EX2 R12, R12 ;  /* 0x0000000c000c7308 */ /* 0x000fe20000000800 */
[----:B--2---:R-:W-:Y:S01]  /*8e80*/  FFMA.FTZ R3, R10, R3, R11 ;  /* 0x000000030a037223 */ /* 0x004fe2000001000b */
[-C--:B------:R-:W-:Y:S01]  /*8e90*/  FMUL.FTZ R37, R37, R10.reuse ;  /* 0x0000000a25257220 */ /* 0x080fe20000410000 */
[-C--:B------:R-:W-:Y:S01]  /*8ea0*/  FMUL.FTZ R40, R40, R10.reuse ;  /* 0x0000000a28287220 */ /* 0x080fe20000410000 */
[-C--:B------:R-:W-:Y:S01]  /*8eb0*/  FMUL.FTZ R41, R41, R10.reuse ;  /* 0x0000000a29297220 */ /* 0x080fe20000410000 */
[-C--:B------:R-:W-:Y:S01]  /*8ec0*/  FMUL.FTZ R44, R44, R10.reuse ;  /* 0x0000000a2c2c7220 */ /* 0x080fe20000410000 */
[-C--:B------:R-:W-:Y:S01]  /*8ed0*/  FMUL.FTZ R45, R45, R10.reuse ;  /* 0x0000000a2d2d7220 */ /* 0x080fe20000410000 */
[-C--:B------:R-:W-:Y:S01]  /*8ee0*/  FMUL.FTZ R48, R48, R10.reuse ;  /* 0x0000000a30307220 */ /* 0x080fe20000410000 */
[----:B------:R-:W-:Y:S01]  /*8ef0*/  MUFU.EX2 R13, R13 ;  /* 0x0000000d000d7308 */ /* 0x000fe20000000800 */
[----:B----4-:R-:W-:Y:S01]  /*8f00*/  FADD.FTZ R3, R152, R3 ;  /* 0x0000000398037221 */ /* 0x010fe20000010000 */
[-C--:B------:R-:W-:Y:S01]  /*8f10*/  FMUL.FTZ R49, R49, R10.reuse ;  /* 0x0000000a31317220 */ /* 0x080fe20000410000 */
[-C--:B------:R-:W-:Y:S01]  /*8f20*/  FMUL.FTZ R52, R52, R10.reuse ;  /* 0x0000000a34347220 */ /* 0x080fe20000410000 */
[-C--:B------:R-:W-:Y:S01]  /*8f30*/  FMUL.FTZ R53, R53, R10.reuse ;  /* 0x0000000a35357220 */ /* 0x080fe20000410000 */
[-C--:B------:R-:W-:Y:S01]  /*8f40*/  FMUL.FTZ R56, R56, R10.reuse ;  /* 0x0000000a38387220 */ /* 0x080fe20000410000 */
[-C--:B------:R-:W-:Y:S01]  /*8f50*/  FMUL.FTZ R57, R57, R10.reuse ;  /* 0x0000000a39397220 */ /* 0x080fe20000410000 */
[----:B---3--:R-:W-:Y:S01]  /*8f60*/  FMNMX.FTZ R165, R6, R153, !PT ;  /* 0x0000009906a57209 */ /* 0x008fe20007810000 */
[--C-:B------:R-:W-:Y:S01]  /*8f70*/  FFMA.FTZ R153, R169, UR10, -R20.reuse ;  /* 0x0000000aa9997c23 */ /* 0x100fe20008010814 */
[----:B------:R-:W-:Y:S01]  /*8f80*/  MUFU.EX2 R156, R156 ;  /* 0x0000009c009c7308 */ /* 0x000fe20000000800 */
[----:B------:R-:W-:Y:S01]  /*8f90*/  FFMA.FTZ R20, R181, UR10, -R20 ;  /* 0x0000000ab5147c23 */ /* 0x000fe20008010814 */
[----:B------:R-:W-:Y:S01]  /*8fa0*/  IMAD.U32 R181, RZ, RZ, UR22 ;  /* 0x00000016ffb57e24 */ /* 0x000fe2000f8e00ff */
[----:B------:R-:W1:Y:S01]  /*8fb0*/  SHFL.BFLY PT, R6, R165, 0x1, 0x1f ;  /* 0x0c201f00a5067f89 */ /* 0x000e6200000e0000 */
        /* <DEDUP_REMOVED lines=23> */
[----:B-1----:R-:W-:Y:S01]  /*9130*/  FMNMX.FTZ R6, R165, R6, !PT ;  /* 0x00000006a5067209 */ /* 0x002fe20007810000 */
        /* <DEDUP_REMOVED lines=8> */
[--C-:B------:R-:W-:Y:S01]  /*91c0*/  FFMA.FTZ R192, R167, UR10, -R177.reuse ;  /* 0x0000000aa7c07c23 */ /* 0x100fe200080108b1 */
[----:B------:R-:W-:Y:S01]  /*91d0*/  FMUL.FTZ R9, R9, UR10 ;  /* 0x0000000a09097c20 */ /* 0x000fe20008410000 */
[--C-:B------:R-:W-:Y:S01]  /*91e0*/  FFMA.FTZ R172, R154, UR10, -R177.reuse ;  /* 0x0000000a9aac7c23 */ /* 0x100fe200080108b1 */
[--C-:B------:R-:W-:Y:S01]  /*91f0*/  FFMA.FTZ R167, R170, UR10, -R177.reuse ;  /* 0x0000000aaaa77c23 */ /* 0x100fe200080108b1 */
[----:B------:R-:W-:Y:S01]  /*9200*/  FFMA.FTZ R170, R171, UR10, -R177 ;  /* 0x0000000aabaa7c23 */ /* 0x000fe200080108b1 */
[----:B------:R-:W-:-:S02]  /*9210*/  IMAD.MOV R171, RZ, RZ, -R17 ;  /* 0x000000ffffab7224 */ /* 0x000fc400078e0a11 */
[--C-:B------:R-:W-:Y:S01]  /*9220*/  FFMA.FTZ R155, R155, UR10, -R177.reuse ;  /* 0x0000000a9b9b7c23 */ /* 0x100fe200080108b1 */
[----:B------:R-:W-:Y:S01]  /*9230*/  MUFU.EX2 R9, R9 ;  /* 0x0000000900097308 */ /* 0x000fe20000000800 */
[--C-:B------:R-:W-:Y:S01]  /*9240*/  FFMA.FTZ R169, R158, UR10, -R177.reuse ;  /* 0x0000000a9ea97c23 */ /* 0x100fe200080108b1 */
[--C-:B------:R-:W-:Y:S01]  /*9250*/  FFMA.FTZ R176, R159, UR10, -R177.reuse ;  /* 0x0000000a9fb07c23 */ /* 0x100fe200080108b1 */
[----:B------:R-:W-:Y:S01]  /*9260*/  ISETP.NE.AND P1, PT, R2, R171, PT ;  /* 0x000000ab0200720c */ /* 0x000fe20003f25270 */
[----:B------:R-:W-:Y:S02]  /*9270*/  IMAD.U32 R171, RZ, RZ, UR23 ;  /* 0x00000017ffab7e24 */ /* 0x000fe4000f8e00ff */
[--C-:B------:R-:W-:Y:S01]  /*9280*/  FFMA.FTZ R159, R162, UR10, -R177.reuse ;  /* 0x0000000aa29f7c23 */ /* 0x100fe200080108b1 */
[--C-:B-1----:R-:W-:Y:S01]  /*9290*/  FFMA.FTZ R180, R163, UR10, -R177.reuse ;  /* 0x0000000aa3b47c23 */ /* 0x102fe200080108b1 */
[----:B------:R-:W-:Y:S01]  /*92a0*/  FFMA.FTZ R163, R166, UR10, -R177 ;  /* 0x0000000aa6a37c23 */ /* 0x000fe200080108b1 */
[----:B------:R-:W1:Y:S01]  /*92b0*/  MUFU.EX2 R172, R172 ;  /* 0x000000ac00ac7308 */ /* 0x000e620000000800 */
[----:B------:R-:W-:-:S02]  /*92c0*/  @!P4 VIADD R154, R171, 0x28c40 ;  /* 0x00028c40ab9ac836 */ /* 0x000fc40000000000 */
[--C-:B------:R-:W-:Y:S01]  /*92d0*/  FFMA.FTZ R173, R174, UR10, -R177.reuse ;  /* 0x0000000aaead7c23 */ /* 0x100fe200080108b1 */
[--C-:B------:R-:W-:Y:S01]  /*92e0*/  FFMA.FTZ R174, R175, UR10, -R177.reuse ;  /* 0x0000000aafae7c23 */ /* 0x100fe200080108b1 */
[--C-:B------:R-:W-:Y:S01]  /*92f0*/  FFMA.FTZ R175, R178, UR10, -R177.reuse ;  /* 0x0000000ab2af7c23 */ /* 0x100fe200080108b1 */
[--C-:B------:R-:W-:Y:S01]  /*9300*/  FFMA.FTZ R178, R179, UR10, -R177.reuse ;  /* 0x0000000ab3b27c23 */ /* 0x100fe200080108b1 */
[----:B------:R-:W-:Y:S01]  /*9310*/  @!P4 PRMT R154, RZ, 0x654, R154 ;  /* 0x00000654ff9ac816 */ /* 0x000fe2000000009a */
[--C-:B------:R-:W-:Y:S01]  /*9320*/  FFMA.FTZ R182, R182, UR10, -R177.reuse ;  /* 0x0000000ab6b67c23 */ /* 0x100fe200080108b1 */
[----:B------:R-:W2:Y:S01]  /*9330*/  MUFU.EX2 R155, R155 ;  /* 0x0000009b009b7308 */ /* 0x000ea20000000800 */
[----:B------:R-:W-:Y:S01]  /*9340*/  @!P1 IMAD R158, R181, 0x40, R16 ;  /* 0x00000040b59e9824 */ /* 0x000fe200078e0210 */
[----:B------:R3:W-:Y:S01]  /*9350*/  @!P4 SYNCS.ARRIVE.TRANS64.RED.A1T0 RZ, [R154+URZ], RZ ;  /* 0x000000ff9affc9a7 */ /* 0x0007e2000810043f */
[----:B------:R-:W-:Y:S01]  /*9360*/  FFMA.FTZ R177, R183, UR10, -R177 ;  /* 0x0000000ab7b17c23 */ /* 0x000fe200080108b1 */
[-C--:B------:R-:W-:Y:S01]  /*9370*/  FMUL.FTZ R109, R109, R10.reuse ;  /* 0x0000000a6d6d7220 */ /* 0x080fe20000410000 */
[-C--:B------:R-:W-:Y:S01]  /*9380*/  FMUL.FTZ R112, R112, R10.reuse ;  /* 0x0000000a70707220 */ /* 0x080fe20000410000 */
[----:B------:R-:W-:Y:S01]  /*9390*/  @!P1 LEA R158, R158, UR43, 0x2 ;  /* 0x0000002b9e9e9c11 */ /* 0x000fe2000f8e10ff */
[----:B------:R-:W-:Y:S01]  /*93a0*/  FMUL.FTZ R113, R113, R10 ;  /* 0x0000000a71717220 */ /* 0x000fe20000410000 */
[----:B------:R-:W4:Y:S01]  /*93b0*/  MUFU.EX2 R169, R169 ;  /* 0x000000a900a97308 */ /* 0x000f220000000800 */
[----:B-1----:R-:W-:Y:S01]  /*93c0*/  FFMA.FTZ R4, R9, R4, R172 ;  /* 0x0000000409047223 */ /* 0x002fe200000100ac */
[----:B---3--:R-:W-:Y:S01]  /*93d0*/  FADD.FTZ R154, R12, R3 ;  /* 0x000000030c9a7221 */ /* 0x008fe20000010000 */
[----:B------:R-:W-:Y:S01]  /*93e0*/  @!P1 STS [R158+0x28800], R10 ;  /* 0x0288000a9e009388 */ /* 0x000fe20000000800 */
[-C--:B------:R-:W-:Y:S01]  /*93f0*/  FMUL.FTZ R116, R116, R10.reuse ;  /* 0x0000000a74747220 */ /* 0x080fe20000410000 */
[-C--:B------:R-:W-:Y:S01]  /*9400*/  FMUL.FTZ R117, R117, R10.reuse ;  /* 0x0000000a75757220 */ /* 0x080fe20000410000 */
[----:B------:R-:W-:Y:S01]  /*9410*/  FADD.FTZ R3, R13, R154 ;  /* 0x0000009a0d037221 */ /* 0x000fe20000010000 */
[----:B------:R1:W-:Y:S01]  /*9420*/  @!P1 STS [R158+0x28820], R9 ;  /* 0x028820099e009388 */ /* 0x0003e20000000800 */
[----:B------:R-:W3:Y:S01]  /*9430*/  MUFU.EX2 R176, R176 ;  /* 0x000000b000b07308 */ /* 0x000ee20000000800 */
[----:B--2---:R-:W-:Y:S01]  /*9440*/  FADD.FTZ R4, R155, R4 ;  /* 0x000000049b047221 */ /* 0x004fe20000010000 */
[----:B------:R-:W-:Y:S01]  /*9450*/  FADD.FTZ R154, R156, R3 ;  /* 0x000000039c9a7221 */ /* 0x000fe20000010000 */
[-C--:B------:R-:W-:Y:S01]  /*9460*/  FMUL.FTZ R120, R120, R10.reuse ;  /* 0x0000000a78787220 */ /* 0x080fe20000410000 */
[-C--:B------:R-:W-:Y:S01]  /*9470*/  FMUL.FTZ R121, R121, R10.reuse ;  /* 0x0000000a79797220 */ /* 0x080fe20000410000 */
[-C--:B------:R-:W-:Y:S01]  /*9480*/  FMUL.FTZ R124, R124, R10.reuse ;  /* 0x0000000a7c7c7220 */ /* 0x080fe20000410000 */
[----:B------:R-:W-:Y:S01]  /*9490*/  FADD.FTZ R179, R15, R154 ;  /* 0x0000009a0fb37221 */ /* 0x000fe20000010000 */
[-C--:B------:R-:W-:Y:S01]  /*94a0*/  FMUL.FTZ R125, R125, R10.reuse ;  /* 0x0000000a7d7d7220 */ /* 0x080fe20000410000 */
[----:B------:R-:W2:Y:S01]  /*94b0*/  MUFU.EX2 R159, R159 ;  /* 0x0000009f009f7308 */ /* 0x000ea20000000800 */
[----:B----4-:R-:W-:Y:S01]  /*94c0*/  FADD.FTZ R3, R169, R4 ;  /* 0x00000004a9037221 */ /* 0x010fe20000010000 */
[----:B------:R-:W-:Y:S01]  /*94d0*/  FADD.FTZ R154, R14, R179 ;  /* 0x000000b30e9a7221 */ /* 0x000fe20000010000 */
[-C--:B------:R-:W-:Y:S01]  /*94e0*/  FMUL.FTZ R128, R128, R10.reuse ;  /* 0x0000000a80807220 */ /* 0x080fe20000410000 */
[-C--:B------:R-:W-:Y:S01]  /*94f0*/  FMUL.FTZ R129, R129, R10.reuse ;  /* 0x0000000a81817220 */ /* 0x080fe20000410000 */
[-C--:B------:R-:W-:Y:S01]  /*9500*/  FMUL.FTZ R132, R132, R10.reuse ;  /* 0x0000000a84847220 */ /* 0x080fe20000410000 */
[----:B------:R-:W-:Y:S01]  /*9510*/  FADD.FTZ R179, R21, R154 ;  /* 0x0000009a15b37221 */ /* 0x000fe20000010000 */
        /* <DEDUP_REMOVED lines=12> */
[----:B------:R-:W-:Y:S01]  /*95e0*/  FMUL.FTZ R149, R149, R10 ;  /* 0x0000000a95957220 */ /* 0x000fe20000410000 */
[----:B------:R-:W-:Y:S01]  /*95f0*/  F2FP.F16.F32.PACK_AB R152, R152, R11 ;  /* 0x0000000b9898723e */ /* 0x000fe200000000ff */
[-C--:B------:R-:W-:Y:S01]  /*9600*/  FMUL.FTZ R26, R26, R9.reuse ;  /* 0x000000091a1a7220 */ /* 0x080fe20000410000 */
[----:B------:R-:W-:Y:S01]  /*9610*/  F2FP.F16.F32.PACK_AB R156, R15, R156 ;  /* 0x0000009c0f9c723e */ /* 0x000fe200000000ff */
[-C--:B------:R-:W-:Y:S01]  /*9620*/  FMUL.FTZ R27, R27, R9.reuse ;  /* 0x000000091b1b7220 */ /* 0x080fe20000410000 */
[----:B------:R-:W2:Y:S01]  /*9630*/  MUFU.EX2 R160, R160 ;  /* 0x000000a000a07308 */ /* 0x000ea20000000800 */
[----:B----4-:R-:W-:Y:S01]  /*9640*/  FADD.FTZ R4, R180, R3 ;  /* 0x00000003b4047221 */ /* 0x010fe20000010000 */
[----:B-1----:R-:W-:Y:S01]  /*9650*/  F2FP.F16.F32.PACK_AB R158, R21, R14 ;  /* 0x0000000e159e723e */ /* 0x002fe200000000ff */
[-C--:B------:R-:W-:Y:S01]  /*9660*/  FMUL.FTZ R30, R30, R9.reuse ;  /* 0x000000091e1e7220 */ /* 0x080fe20000410000 */
        /* <DEDUP_REMOVED lines=21> */
[----:B-1----:R-:W-:Y:S01]  /*97c0*/  FADD.FTZ R4, R192, R3 ;  /* 0x00000003c0047221 */ /* 0x002fe20000010000 */
[-C--:B------:R-:W-:Y:S01]  /*97d0*/  FMUL.FTZ R63, R63, R9.reuse ;  /* 0x000000093f3f7220 */ /* 0x080fe20000410000 */
[-C--:B------:R-:W-:Y:S01]  /*97e0*/  FMUL.FTZ R66, R66, R9.reuse ;  /* 0x0000000942427220 */ /* 0x080fe20000410000 */
[-C--:B------:R-:W-:Y:S01]  /*97f0*/  FMUL.FTZ R67, R67, R9.reuse ;  /* 0x0000000943437220 */ /* 0x080fe20000410000 */
[-C--:B------:R-:W-:Y:S01]  /*9800*/  FMUL.FTZ R70, R70, R9.reuse ;  /* 0x0000000946467220 */ /* 0x080fe20000410000 */
[-C--:B------:R-:W-:Y:S01]  /*9810*/  FMUL.FTZ R71, R71, R9.reuse ;  /* 0x0000000947477220 */ /* 0x080fe20000410000 */
[-C--:B------:R-:W-:Y:S01]  /*9820*/  FMUL.FTZ R74, R74, R9.reuse ;  /* 0x000000094a4a7220 */ /* 0x080fe20000410000 */
[----:B------:R-:W1:Y:S01]  /*9830*/  MUFU.EX2 R157, R157 ;  /* 0x0000009d009d7308 */ /* 0x000e620000000800 */
[C---:B---3--:R-:W-:Y:S01]  /*9840*/  FADD.FTZ R154, R153.reuse, R154 ;  /* 0x0000009a999a7221 */ /* 0x048fe20000010000 */
[----:B------:R-:W-:Y:S01]  /*9850*/  F2FP.F16.F32.PACK_AB R160, R153, R160 ;  /* 0x000000a099a0723e */ /* 0x000fe200000000ff */
[-C--:B------:R-:W-:Y:S01]  /*9860*/  FMUL.FTZ R75, R75, R9.reuse ;  /* 0x000000094b4b7220 */ /* 0x080fe20000410000 */
[----:B------:R-:W-:Y:S01]  /*9870*/  F2FP.F16.F32.PACK_AB R153, R155, R172 ;  /* 0x000000ac9b99723e */ /* 0x000fe200000000ff */
[----:B------:R-:W-:Y:S01]  /*9880*/  FMUL.FTZ R78, R78, R9 ;  /* 0x000000094e4e7220 */ /* 0x000fe20000410000 */
[----:B------:R-:W-:Y:S01]  /*9890*/  F2FP.F16.F32.PACK_AB R155, R176, R169 ;  /* 0x000000a9b09b723e */ /* 0x000fe200000000ff */
        /* <DEDUP_REMOVED lines=11> */
[----:B------:R-:W-:Y:S01]  /*9950*/  F2FP.F16.F32.PACK_AB R154, R13, R12 ;  /* 0x0000000c0d9a723e */ /* 0x000fe200000000ff */
[----:B------:R-:W-:Y:S01]  /*9960*/  BAR.SYNC.DEFER_BLOCKING 0xf, 0x100 ;  /* 0x03c4000000007b1d */ /* 0x000fe20000010000 */
        /* <DEDUP_REMOVED lines=16> */
[----:B------:R-:W-:Y:S01]  /*9a70*/  FMUL.FTZ R115, R115, R9 ;  /* 0x0000000973737220 */ /* 0x000fe20000410000 */
[----:B------:R-:W-:Y:S01]  /*9a80*/  F2FP.F16.F32.PACK_AB R157, R180, R159 ;  /* 0x0000009fb49d723e */ /* 0x000fe200000000ff */
[----:B------:R-:W-:Y:S01]  /*9a90*/  FMUL.FTZ R118, R118, R9 ;  /* 0x0000000976767220 */ /* 0x000fe20000410000 */
[----:B------:R-:W-:Y:S01]  /*9aa0*/  F2FP.F16.F32.PACK_AB R159, R192, R163 ;  /* 0x000000a3c09f723e */ /* 0x000fe200000000ff */
[-C--:B------:R-:W-:Y:S01]  /*9ab0*/  FMUL.FTZ R119, R119, R9.reuse ;  /* 0x0000000977777220 */ /* 0x080fe20000410000 */
[----:B------:R-:W2:Y:S01]  /*9ac0*/  MUFU.EX2 R174, R174 ;  /* 0x000000ae00ae7308 */ /* 0x000ea20000000800 */
[----:B-1----:R-:W-:Y:S01]  /*9ad0*/  FADD.FTZ R3, R173, R4 ;  /* 0x00000004ad037221 */ /* 0x002fe20000010000 */
[----:B------:R1:W-:Y:S01]  /*9ae0*/  STSM.16.M88.4 [R18+0x26800], R152 ;  /* 0x0268009812007844 */ /* 0x0003e20000000200 */
[-C--:B------:R-:W-:Y:S01]  /*9af0*/  FMUL.FTZ R122, R122, R9.reuse ;  /* 0x000000097a7a7220 */ /* 0x080fe20000410000 */
[-C--:B------:R-:W-:Y:S01]  /*9b00*/  FMUL.FTZ R123, R123, R9.reuse ;  /* 0x000000097b7b7220 */ /* 0x080fe20000410000 */
[-C--:B------:R-:W-:Y:S01]  /*9b10*/  FMUL.FTZ R126, R126, R9.reuse ;  /* 0x000000097e7e7220 */ /* 0x080fe20000410000 */
[----:B------:R1:W-:Y:S01]  /*9b20*/  STSM.16.M88.4 [R23], R156 ;  /* 0x0000009c17007844 */ /* 0x0003e20000000200 */
        /* <DEDUP_REMOVED lines=18> */
[C---:B----4-:R-:W-:Y:S01]  /*9c50*/  FADD.FTZ R10, R168.reuse, R11 ;  /* 0x0000000ba80a7221 */ /* 0x050fe20000010000 */
[----:B------:R-:W-:Y:S01]  /*9c60*/  F2FP.F16.F32.PACK_AB R164, R168, R161 ;  /* 0x000000a1a8a4723e */ /* 0x000fe200000000ff */
[----:B------:R-:W-:Y:S01]  /*9c70*/  FMUL.FTZ R151, R151, R9 ;  /* 0x0000000997977220 */ /* 0x000fe20000410000 */
[----:B------:R-:W-:Y:S01]  /*9c80*/  F2FP.F16.F32.PACK_AB R161, R170, R167 ;  /* 0x000000a7aaa1723e */ /* 0x000fe200000000ff */
[----:B------:R-:W-:-:S03]  /*9c90*/  FADD.FTZ R3, R165, R10 ;  /* 0x0000000aa5037221 */ /* 0x000fc60000010000 */
[----:B------:R-:W4:Y:S01]  /*9ca0*/  MUFU.EX2 R178, R178 ;  /* 0x000000b200b27308 */ /* 0x000f220000000800 */
[----:B---3--:R-:W-:Y:S01]  /*9cb0*/  FADD.FTZ R11, R175, R4 ;  /* 0x00000004af0b7221 */ /* 0x008fe20000010000 */
[----:B------:R1:W-:Y:S06]  /*9cc0*/  STSM.16.M88.4 [R19], R160 ;  /* 0x000000a013007844 */ /* 0x0003ec0000000200 */
[----:B------:R-:W3:Y:S01]  /*9cd0*/  MUFU.EX2 R182, R182 ;  /* 0x000000b600b67308 */ /* 0x000ee20000000800 */
[C---:B--2---:R-:W-:Y:S01]  /*9ce0*/  F2FP.F16.F32.PACK_AB R166, R20.reuse, R165 ;  /* 0x000000a514a6723e */ /* 0x044fe200000000ff */
[----:B------:R-:W-:-:S06]  /*9cf0*/  FADD.FTZ R3, R20, R3 ;  /* 0x0000000314037221 */ /* 0x000fcc0000010000 */
[----:B------:R-:W2:Y:S01]  /*9d00*/  MUFU.EX2 R177, R177 ;  /* 0x000000b100b17308 */ /* 0x000ea20000000800 */
[C---:B----4-:R-:W-:Y:S01]  /*9d10*/  FADD.FTZ R11, R178.reuse, R11 ;  /* 0x0000000bb20b7221 */ /* 0x050fe20000010000 */
[----:B------:R-:W-:-:S03]  /*9d20*/  F2FP.F16.F32.PACK_AB R165, R178, R175 ;  /* 0x000000afb2a5723e */ /* 0x000fc600000000ff */
[----:B---3--:R-:W-:Y:S01]  /*9d30*/  FADD.FTZ R4, R182, R11 ;  /* 0x0000000bb6047221 */ /* 0x008fe20000010000 */
[----:B--2---:R-:W-:-:S03]  /*9d40*/  F2FP.F16.F32.PACK_AB R167, R177, R182 ;  /* 0x000000b6b1a7723e */ /* 0x004fc600000000ff */
[----:B------:R-:W-:Y:S02]  /*9d50*/  FADD.FTZ R4, R177, R4 ;  /* 0x00000004b1047221 */ /* 0x000fe40000010000 */
[----:B------:R1:W-:Y:S01]  /*9d60*/  STSM.16.M88.4 [R22], R164 ;  /* 0x000000a416007844 */ /* 0x0003e20000000200 */
[----:B------:R-:W-:Y:S05]  /*9d70*/  @!P3 BRA `(.L_x_4998) ;  /* 0x000000000004b947 */ /* 0x000fea0003800000 */
[----:B------:R-:W-:Y:S01]  /*9d80*/  BPT.TRAP 0x1 ;  /* 0x000000040000795c */ /* 0x000fe20000300000 */
.L_x_4998:
[----:B------:R2:W3:Y:S01]  /*9d90*/  SYNCS.PHASECHK.TRANS64.TRYWAIT P1, [UR23+0x28c50], R8 ;  /* 0x028c5008ff0075a7 */ /* 0x0004e20008020157 */
[----:B------:R-:W-:Y:S05]  /*9da0*/  @!P3 BRA `(.L_x_4999) ;  /* 0x000000000004b947 */ /* 0x000fea0003800000 */
[----:B------:R-:W-:Y:S01]  /*9db0*/  BPT.TRAP 0x1 ;  /* 0x000000040000795c */ /* 0x000fe20000300000 */
.L_x_4999:
[----:B---3--:R-:W-:Y:S05]  /*9dc0*/  @P1 BRA `(.L_x_5000) ;  /* 0x0000000000081947 */ /* 0x008fea0003800000 */
[----:B------:R-:W3:Y:S02]  /*9dd0*/  SYNCS.PHASECHK.TRANS64.TRYWAIT P1, [UR23+0x28c50], R8 ;  /* 0x028c5008ff0075a7 */ /* 0x000ee40008020157 */
[----:B---3--:R-:W-:Y:S05]  /*9de0*/  @!P1 BRA `(.L_x_5001) ;  /* 0x000000b400bc9947 */ /* 0x008fea0003800000 */
.L_x_5000:
        /* <DEDUP_REMOVED lines=39> */
[----:B------:R-:W-:-:S05]  /*a060*/  UMOV UR50, UR20 ;  /* 0x0000001400327c82 */ /* 0x000fca0008000000 */
.L_x_4993:
[----:B------:R-:W-:-:S13]  /*a070*/  ISETP.LE.AND P0, PT, R186, UR50, PT ;  /* 0x00000032ba007c0c */ /* 0x000fda000bf03270 */
[----:B------:R-:W-:Y:S05]  /*a080*/  @!P0 BRA `(.L_x_5003) ;  /* 0x0000002000ec8947 */ /* 0x000fea0003800000 */
[----:B0-----:R-:W-:Y:S01]  /*a090*/  IMAD.MOV.U32 R10, RZ, RZ, R6 ;  /* 0x000000ffff0a7224 */ /* 0x001fe200078e0006 */
[----:B------:R-:W-:Y:S01]  /*a0a0*/  UMOV UR21, UR36 ;  /* 0x0000002400157c82 */ /* 0x000fe20008000000 */
[----:B------:R-:W-:Y:S01]  /*a0b0*/  IMAD.MOV.U32 R11, RZ, RZ, R5 ;  /* 0x000000ffff0b7224 */ /* 0x000fe200078e0005 */
[----:B------:R-:W-:Y:S01]  /*a0c0*/  ULDC UR22, c[0x0][0x9e4] ;  /* 0x0002790000167ab9 */ /* 0x000fe20000000800 */
[----:B------:R-:W-:Y:S01]  /*a0d0*/  ULDC UR23, c[0x0][0x288] ;  /* 0x0000a20000177ab9 */ /* 0x000fe20000000800 */
[----:B------:R-:W-:Y:S01]  /*a0e0*/  ULDC UR24, c[0x0][0x9dc] ;  /* 0x0002770000187ab9 */ /* 0x000fe20000000800 */
[----:B------:R-:W-:Y:S01]  /*a0f0*/  ULDC UR20, c[0x0][0x988] ;  /* 0x0002620000147ab9 */ /* 0x000fe20000000800 */
[----:B------:R-:W-:-:S05]  /*a100*/  ULDC UR25, c[0x0][0x9e0] ;  /* 0x0002780000197ab9 */ /* 0x000fca0000000800 */
.L_x_5020:
[----:B------:R-:W-:-:S04]  /*a110*/  UIADD3 UR36, UR21, 0x1, URZ ;  /* 0x0000000115247890 */ /* 0x000fc8000fffe03f */
[----:B------:R-:W-:-:S04]  /*a120*/  UISETP.NE.AND UP0, UPT, UR36, 0x2, UPT ;  /* 0x000000022400788c */ /* 0x000fc8000bf05270 */
[----:B------:R-:W-:Y:S02]  /*a130*/  USEL UR6, URZ, 0x1, UP0 ;  /* 0x000000013f067887 */ /* 0x000fe40008000000 */
[----:B------:R-:W-:Y:S02]  /*a140*/  USEL UR36, UR36, URZ, UP0 ;  /* 0x0000003f24247287 */ /* 0x000fe40008000000 */
[----:B------:R-:W-:Y:S01]  /*a150*/  ULOP3.LUT UR37, UR37, UR6, URZ, 0x3c, !UPT ;  /* 0x0000000625257292 */ /* 0x000fe2000f8e3c3f */
[----:B0-----:R-:W-:Y:S11]  /*a160*/  @!P3 BRA `(.L_x_5004) ;  /* 0x000000000004b947 */ /* 0x001ff60003800000 */
[----:B------:R-:W-:Y:S01]  /*a170*/  BPT.TRAP 0x1 ;  /* 0x000000040000795c */ /* 0x000fe20000300000 */
.L_x_5004:
[----:B------:R-:W-:Y:S01]  /*a180*/  ULEA UR26, UR36, UR43, 0x3 ;  /* 0x0000002b241a7291 */ /* 0x000fe2000f8e183f */
[----:B------:R-:W-:-:S05]  /*a190*/  IMAD.U32 R9, RZ, RZ, UR37 ;  /* 0x00000025ff097e24 */ /* 0x000fca000f8e00ff */
[----:B------:R-:W-:-:S04]  /*a1a0*/  SHF.L.U32 R9, R9, 0x1f, RZ ;  /* 0x0000001f09097819 */ /* 0x000fc800000006ff */
[----:B------:R0:W0:Y:S01]  /*a1b0*/  SYNCS.PHASECHK.TRANS64.TRYWAIT P0, [UR26+0x28c30], R9 ;  /* 0x028c3009ff0075a7 */ /* 0x000022000800015a */
[----:B------:R-:W-:Y:S05]  /*a1c0*/  @!P3 BRA `(.L_x_5005) ;  /* 0x000000000004b947 */ /* 0x000fea0003800000 */
[----:B------:R-:W-:Y:S01]  /*a1d0*/  BPT.TRAP 0x1 ;  /* 0x000000040000795c */ /* 0x000fe20000300000 */
.L_x_5005:
[----:B0-----:R-:W-:Y:S05]  /*a1e0*/  @P0 BRA `(.L_x_5006) ;  /* 0x0000000000080947 */ /* 0x001fea0003800000 */
[----:B------:R-:W0:Y:S02]  /*a1f0*/  SYNCS.PHASECHK.TRANS64.TRYWAIT P0, [UR26+0x28c30], R9 ;  /* 0x028c3009ff0075a7 */ /* 0x000e24000800015a */
[----:B0-----:R-:W-:Y:S05]  /*a200*/  @!P0 BRA `(.L_x_5007) ;  /* 0x000000b000c88947 */ /* 0x001fea0003800000 */
.L_x_5006:
[----:B------:R-:W-:Y:S01]  /*a210*/  R2UR UR18, R0 ;  /* 0x00000000001272ca */ /* 0x000fe200000e0000 */
[----:B-1-34-:R-:W-:Y:S01]  /*a220*/  WARPGROUP.ARRIVE ;  /* 0x00000000000079c5 */ /* 0x01afe20000000000 */
[----:B------:R-:W-:Y:S01]  /*a230*/  UMOV UR19, 0x40000040 ;  /* 0x4000004000137882 */ /* 0x000fe20000000000 */
[----:B------:R-:W-:Y:S01]  /*a240*/  UMOV UR7, 0x40000040 ;  /* 0x4000004000077882 */ /* 0x000fe20000000000 */
[----:B------:R-:W-:Y:S01]  /*a250*/  UMOV UR11, 0x40000040 ;  /* 0x40000040000b7882 */ /* 0x000fe20000000000 */
[----:B------:R-:W-:Y:S01]  /*a260*/  UMOV UR15, 0x40000040 ;  /* 0x40000040000f7882 */ /* 0x000fe20000000000 */
[----:B------:R-:W0:Y:S01]  /*a270*/  @P5 LDC R7, c[0x0][0x44c] ;  /* 0x00011300ff075b82 */ /* 0x000e220000000800 */
[----:B------:R-:W-:Y:S02]  /*a280*/  VIADD R12, R185, UR40 ;  /* 0x00000028b90c7c36 */ /* 0x000fe40008000000 */
[----:B--2---:R-:W-:-:S04]  /*a290*/  IMAD.U32 R8, RZ, RZ, UR26 ;  /* 0x0000001aff087e24 */ /* 0x004fc8000f8e00ff */
[----:B------:R-:W-:Y:S01]  /*a2a0*/  ULEA UR18, UR36, UR18, 0x9 ;  /* 0x0000001224127291 */ /* 0x000fe2000f8e483f */
[----:B------:R-:W1:Y:S03]  /*a2b0*/  @P5 LDC R6, c[0x0][0x450] ;  /* 0x00011400ff065b82 */ /* 0x000e660000000800 */
[----:B------:R-:W-:Y:S02]  /*a2c0*/  UIADD3 UR6, UR18, 0x2, URZ ;  /* 0x0000000212067890 */ /* 0x000fe4000fffe03f */
[----:B------:R-:W-:Y:S02]  /*a2d0*/  UIADD3 UR10, UR18, 0x4, URZ ;  /* 0x00000004120a7890 */ /* 0x000fe4000fffe03f */
[----:B------:R-:W-:Y:S02]  /*a2e0*/  UIADD3 UR14, UR18, 0x6, URZ ;  /* 0x00000006120e7890 */ /* 0x000fe4000fffe03f */
[----:B------:R-:W-:Y:S01]  /*a2f0*/  HGMMA.64x64x16.F32 R152, gdesc[UR16], RZ, !UPT, gsb0 ;  /* 0x00e00000109879f0 */ /* 0x000fe2000c0008ff */
[----:B------:R-:W2:Y:S01]  /*a300*/  LDC R5, c[0x0][0x2f0] ;  /* 0x0000bc00ff057b82 */ /* 0x000ea20000000800 */
[----:B0-----:R-:W-:-:S05]  /*a310*/  @P5 IMAD.HI.U32 R7, R12, R7, RZ ;  /* 0x000000070c075227 */ /* 0x001fca00078e00ff */
[----:B-1----:R-:W-:Y:S01]  /*a320*/  @P5 SHF.R.U32.HI R12, RZ, R6, R7 ;  /* 0x00000006ff0c5219 */ /* 0x002fe20000011607 */
[----:B------:R-:W-:-:S04]  /*a330*/  @!P4 VIADD R6, R8, 0x28c40 ;  /* 0x00028c400806c836 */ /* 0x000fc80000000000 */
[----:B------:R-:W0:Y:S01]  /*a340*/  SHFL.IDX PT, R192, R12, RZ, 0x1c1f ;  /* 0x001c1fff0cc07589 */ /* 0x000e2200000e0000 */
[----:B------:R-:W-:Y:S01]  /*a350*/  @!P4 PRMT R6, RZ, 0x654, R6 ;  /* 0x00000654ff06c816 */ /* 0x000fe20000000006 */
[----:B------:R-:W-:Y:S02]  /*a360*/  WARPGROUP.DEPBAR.LE gsb0, 0x0 ;  /* 0x00008000000079c5 */ /* 0x000fe40000010000 */
[----:B------:R-:W-:-:S06]  /*a370*/  WARPGROUP.ARRIVE ;  /* 0x00000000000079c5 */ /* 0x000fcc0000000000 */
[----:B------:R-:W-:Y:S01]  /*a380*/  HGMMA.64x64x16.F32 R152, gdesc[UR4], R152, gsb0 ;  /* 0x00e00000049879f0 */ /* 0x000fe20008000898 */
[----:B------:R-:W-:Y:S02]  /*a390*/  USHF.L.U32 UR6, UR50, 0x6, URZ ;  /* 0x0000000632067899 */ /* 0x000fe4000800063f */
[----:B------:R-:W-:-:S04]  /*a3a0*/  ULOP3.LUT UR7, URZ, UR24, URZ, 0x33, !UPT ;  /* 0x000000183f077292 */ /* 0x000fc8000f8e333f */
[----:B------:R-:W-:-:S05]  /*a3b0*/  IMAD.U32 R7, RZ, RZ, UR6 ;  /* 0x00000006ff077e24 */ /* 0x000fca000f8e00ff */
[----:B------:R-:W-:-:S05]  /*a3c0*/  IADD3 R14, -R2, 0x1, -R7 ;  /* 0x00000001020e7810 */ /* 0x000fca0007ffe907 */
[----:B--2---:R-:W-:-:S04]  /*a3d0*/  IMAD R14, R5, UR49, R14 ;  /* 0x00000031050e7c24 */ /* 0x004fc8000f8e020e */
[----:B------:R-:W-:-:S04]  /*a3e0*/  VIADD R14, R14, -UR23 ;  /* 0x800000170e0e7c36 */ /* 0x000fc80008000000 */
[C---:B------:R-:W-:Y:S02]  /*a3f0*/  VIADD R20, R14.reuse, UR25 ;  /* 0x000000190e147c36 */ /* 0x040fe40008000000 */
[----:B------:R-:W-:Y:S02]  /*a400*/  VIADD R21, R14, UR7 ;  /* 0x000000070e157c36 */ /* 0x000fe40008000000 */
[--C-:B0-----:R-:W-:Y:S02]  /*a410*/  IMAD.IADD R13, R20, 0x1, R192.reuse ;  /* 0x00000001140d7824 */ /* 0x101fe400078e02c0 */
[----:B------:R-:W-:Y:S01]  /*a420*/  IMAD.IADD R14, R21, 0x1, R192 ;  /* 0x00000001150e7824 */ /* 0x000fe200078e02c0 */
[----:B------:R-:W-:Y:S02]  /*a430*/  WARPGROUP.DEPBAR.LE gsb0, 0x0 ;  /* 0x00008000000079c5 */ /* 0x000fe40000010000 */
[----:B------:R-:W-:-:S06]  /*a440*/  WARPGROUP.ARRIVE ;  /* 0x00000000000079c5 */ /* 0x000fcc0000000000 */
[----:B------:R-:W-:Y:S03]  /*a450*/  HGMMA.64x64x16.F32 R152, gdesc[UR8], R152, gsb0 ;  /* 0x00e00000089879f0 */ /* 0x000fe60008000898 */
[----:B------:R-:W-:Y:S02]  /*a460*/  WARPGROUP.DEPBAR.LE gsb0, 0x0 ;  /* 0x00008000000079c5 */ /* 0x000fe40000010000 */
[----:B------:R-:W-:-:S06]  /*a470*/  WARPGROUP.ARRIVE ;  /* 0x00000000000079c5 */ /* 0x000fcc0000000000 */
[----:B------:R-:W-:Y:S03]  /*a480*/  HGMMA.64x64x16.F32 R152, gdesc[UR12], R152, gsb0 ;  /* 0x00e000000c9879f0 */ /* 0x000fe60008000898 */
[----:B------:R-:W-:Y:S02]  /*a490*/  WARPGROUP.DEPBAR.LE gsb0, 0x0 ;  /* 0x00008000000079c5 */ /* 0x000fe40000010000 */
[----:B------:R0:W-:Y:S01]  /*a4a0*/  @!P4 SYNCS.ARRIVE.TRANS64.RED.A1T0 RZ, [R6+URZ], RZ ;  /* 0x000000ff06ffc9a7 */ /* 0x0001e2000810043f */
[----:B------:R-:W-:Y:S05]  /*a4b0*/  @!P6 BRA `(.L_x_5008) ;  /* 0x00000000005ce947 */ /* 0x000fea0003800000 */
[----:B0-----:R-:W-:Y:S01]  /*a4c0*/  IMAD R6, R5, UR49, R192 ;  /* 0x0000003105067c24 */ /* 0x001fe2000f8e02c0 */
[----:B------:R-:W-:Y:S03]  /*a4d0*/  BSSY B0, `(.L_x_5009) ;  /* 0x0000011000007945 */ /* 0x000fe60003800000 */
[----:B------:R-:W-:-:S05]  /*a4e0*/  VIADD R15, R6, -UR23 ;  /* 0x80000017060f7c36 */ /* 0x000fca0008000000 */
        /* <DEDUP_REMOVED lines=10> */
.L_x_5010:
[----:B------:R-:W-:-:S05]  /*a590*/  IMAD.U32 R192, RZ, RZ, UR22 ;  /* 0x00000016ffc07e24 */ /* 0x000fca000f8e00ff */
[----:B------:R-:W-:-:S13]  /*a5a0*/  ISETP.NE.AND P0, PT, R192, 0x1, PT ;  /* 0x00000001c000780c */ /* 0x000fda0003f05270 */
[----:B------:R-:W0:Y:S02]  /*a5b0*/  @P0 LDC.64 R6, c[0x0][0x9e8] ;  /* 0x00027a00ff060b82 */ /* 0x000e240000000a00 */
[----:B0-----:R-:W-:-:S05]  /*a5c0*/  @P0 IMAD.HI.U32 R6, R15, R6, RZ ;  /* 0x000000060f060227 */ /* 0x001fca00078e00ff */
[----:B------:R-:W-:-:S07]  /*a5d0*/  @P0 SHF.R.U32.HI R15, RZ, R7, R6 ;  /* 0x00000007ff0f0219 */ /* 0x000fce0000011606 */
.L_x_5011:
[----:B------:R-:W-:Y:S05]  /*a5e0*/  BSYNC B0 ;  /* 0x0000000000007941 */ /* 0x000fea0003800000 */
.L_x_5009:
[----:B------:R-:W-:-:S04]  /*a5f0*/  IMAD R15, R15, R192, -UR6 ;  /* 0x800000060f0f7e24 */ /* 0x000fc8000f8e02c0 */
[----:B------:R-:W-:-:S05]  /*a600*/  IMAD.IADD R15, R15, 0x1, -R2 ;  /* 0x000000010f0f7824 */ /* 0x000fca00078e0a02 */
[----:B------:R-:W-:Y:S02]  /*a610*/  VIADDMNMX R13, R15, R192, R13, PT ;  /* 0x000000c00f0d7246 */ /* 0x000fe4000380010d */
[----:B------:R-:W-:-:S07]  /*a620*/  VIMNMX R14, R14, R15, !PT ;  /* 0x0000000f0e0e7248 */ /* 0x000fce0007fe0100 */
.L_x_5008:
[----:B------:R-:W-:Y:S01]  /*a630*/  UISETP.GT.AND UP0, UPT, UR50, -0x1, UPT ;  /* 0xffffffff3200788c */ /* 0x000fe2000bf04270 */
[----:B0-----:R-:W0:Y:S05]  /*a640*/  SHFL.IDX PT, R6, R12, 0x1, 0x1c1f ;  /* 0x003c1f000c067f89 */ /* 0x001e2a00000e0000 */
        /* <DEDUP_REMOVED lines=9> */
[----:B0-----:R-:W-:Y:S01]  /*a6e0*/  IMAD.IADD R12, R20, 0x1, R6 ;  /* 0x00000001140c7824 */ /* 0x001fe200078e0206 */
        /* <DEDUP_REMOVED lines=55> */
.L_x_5014:
[----:B------:R-:W-:-:S05]  /*aa60*/  IMAD.U32 R14, RZ, RZ, UR22 ;  /* 0x00000016ff0e7e24 */ /* 0x000fca000f8e00ff */
[----:B------:R-:W-:-:S13]  /*aa70*/  ISETP.NE.AND P1, PT, R14, 0x1, PT ;  /* 0x000000010e00780c */ /* 0x000fda0003f25270 */
[----:B------:R-:W0:Y:S02]  /*aa80*/  @P1 LDC.64 R6, c[0x0][0x9e8] ;  /* 0x00027a00ff061b82 */ /* 0x000e240000000a00 */
[----:B0-----:R-:W-:-:S05]  /*aa90*/  @P1 IMAD.HI.U32 R6, R5, R6, RZ ;  /* 0x0000000605061227 */ /* 0x001fca00078e00ff */
[----:B------:R-:W-:-:S07]  /*aaa0*/  @P1 SHF.R.U32.HI R5, RZ, R7, R6 ;  /* 0x00000007ff051219 */ /* 0x000fce0000011606 */
.L_x_5015:
[----:B------:R-:W-:Y:S05]  /*aab0*/  BSYNC B0 ;  /* 0x0000000000007941 */ /* 0x000fea0003800000 */
.L_x_5013:
[----:B------:R-:W-:-:S04]  /*aac0*/  IMAD R5, R5, R14, -UR6 ;  /* 0x8000000605057e24 */ /* 0x000fc8000f8e020e */
[----:B------:R-:W-:-:S05]  /*aad0*/  IMAD.IADD R5, R5, 0x1, -R2 ;  /* 0x0000000105057824 */ /* 0x000fca00078e0a02 */
[----:B------:R-:W-:Y:S02]  /*aae0*/  VIADDMNMX R12, R5, R14, R12, PT ;  /* 0x0000000e050c7246 */ /* 0x000fe4000380010c */
[----:B------:R-:W-:-:S07]  /*aaf0*/  VIMNMX R13, R13, R5, !PT ;  /* 0x000000050d0d7248 */ /* 0x000fce0007fe0100 */
.L_x_5012:
[----:B------:R-:W-:Y:S01]  /*ab00*/  FMNMX.FTZ R6, R152, R11, !PT ;  /* 0x0000000b98067209 */ /* 0x000fe20007810000 */
        /* <DEDUP_REMOVED lines=33> */
[----:B------:R-:W0:Y:S01]  /*ad20*/  SHFL.BFLY PT, R5, R6, 0x2, 0x1f ;  /* 0x0c401f0006057f89 */ /* 0x000e2200000e0000 */
[C---:B------:R-:W-:Y:S02]  /*ad30*/  ISETP.LT.OR P2, PT, R12.reuse, 0x1, P2 ;  /* 0x000000010c00780c */ /* 0x040fe40001741670 */
[----:B------:R-:W-:Y:S02]  /*ad40*/  ISETP.LT.OR P1, PT, R12, 0x19, P1 ;  /* 0x000000190c00780c */ /* 0x000fe40000f21670 */
[----:B------:R-:W-:-:S02]  /*ad50*/  FSEL R7, R154, -INF , !P2 ;  /* 0xff8000009a077808 */ /* 0x000fc40005000000 */
[----:B------:R-:W-:Y:S02]  /*ad60*/  FSEL R166, R166, -INF , !P1 ;  /* 0xff800000a6a67808 */ /* 0x000fe40004800000 */
[C---:B------:R-:W-:Y:S02]  /*ad70*/  ISETP.GT.AND P1, PT, R13.reuse, 0x19, P0 ;  /* 0x000000190d00780c */ /* 0x040fe40000724270 */
[----:B------:R-:W-:Y:S02]  /*ad80*/  ISETP.GT.AND P2, PT, R13, 0x20, P0 ;  /* 0x000000200d00780c */ /* 0x000fe40000744270 */
[C---:B------:R-:W-:Y:S02]  /*ad90*/  ISETP.LT.OR P1, PT, R12.reuse, 0x1a, P1 ;  /* 0x0000001a0c00780c */ /* 0x040fe40000f21670 */
[----:B------:R-:W-:Y:S02]  /*ada0*/  ISETP.LT.OR P2, PT, R12, 0x21, P2 ;  /* 0x000000210c00780c */ /* 0x000fe40001741670 */
[----:B------:R-:W-:-:S02]  /*adb0*/  FSEL R167, R167, -INF , !P1 ;  /* 0xff800000a7a77808 */ /* 0x000fc40004800000 */
[----:B------:R-:W-:Y:S02]  /*adc0*/  ISETP.GT.AND P1, PT, R13, 0x21, P0 ;  /* 0x000000210d00780c */ /* 0x000fe40000724270 */
[----:B------:R-:W-:Y:S02]  /*add0*/  FSEL R170, R170, -INF , !P2 ;  /* 0xff800000aaaa7808 */ /* 0x000fe40005000000 */
[----:B------:R-:W-:Y:S02]  /*ade0*/  ISETP.LT.OR P1, PT, R12, 0x22, P1 ;  /* 0x000000220c00780c */ /* 0x000fe40000f21670 */
[----:B0-----:R-:W-:Y:S02]  /*adf0*/  FMNMX.FTZ R5, R6, R5, !PT ;  /* 0x0000000506057209 */ /* 0x001fe40007810000 */
[----:B------:R-:W-:Y:S02]  /*ae00*/  FMNMX.FTZ R6, R7, R10, !PT ;  /* 0x0000000a07067209 */ /* 0x000fe40007810000 */
[----:B------:R-:W-:Y:S01]  /*ae10*/  FSEL R171, R171, -INF , !P1 ;  /* 0xff800000abab7808 */ /* 0x000fe20004800000 */
[----:B------:R-:W0:Y:S01]  /*ae20*/  SHFL.BFLY PT, R14, R5, 0x1, 0x1f ;  /* 0x0c201f00050e7f89 */ /* 0x000e2200000e0000 */
[----:B------:R-:W-:-:S02]  /*ae30*/  FMNMX.FTZ R15, R155, R6, !PT ;  /* 0x000000069b0f7209 */ /* 0x000fc40007810000 */
[----:B------:R-:W-:Y:S02]  /*ae40*/  ISETP.GT.AND P1, PT, R13, 0x29, P0 ;  /* 0x000000290d00780c */ /* 0x000fe40000724270 */
[----:B------:R-:W-:Y:S02]  /*ae50*/  FMNMX.FTZ R6, R158, R15, !PT ;  /* 0x0000000f9e067209 */ /* 0x000fe40007810000 */
[----:B------:R-:W-:Y:S02]  /*ae60*/  ISETP.LT.OR P1, PT, R12, 0x2a, P1 ;  /* 0x0000002a0c00780c */ /* 0x000fe40000f21670 */
[----:B------:R-:W-:Y:S02]  /*ae70*/  FMNMX.FTZ R15, R159, R6, !PT ;  /* 0x000000069f0f7209 */ /* 0x000fe40007810000 */
[----:B------:R-:W-:Y:S02]  /*ae80*/  FSEL R175, R175, -INF , !P1 ;  /* 0xff800000afaf7808 */ /* 0x000fe40004800000 */
[----:B------:R-:W-:-:S02]  /*ae90*/  FMNMX.FTZ R6, R162, R15, !PT ;  /* 0x0000000fa2067209 */ /* 0x000fc40007810000 */
[----:B------:R-:W-:Y:S02]  /*aea0*/  ISETP.GT.AND P1, PT, R13, 0x30, P0 ;  /* 0x000000300d00780c */ /* 0x000fe40000724270 */
[----:B------:R-:W-:Y:S02]  /*aeb0*/  FMNMX.FTZ R15, R163, R6, !PT ;  /* 0x00000006a30f7209 */ /* 0x000fe40007810000 */
[----:B------:R-:W-:Y:S02]  /*aec0*/  ISETP.GT.AND P2, PT, R13, 0x28, P0 ;  /* 0x000000280d00780c */ /* 0x000fe40000744270 */
[----:B------:R-:W-:Y:S02]  /*aed0*/  FMNMX.FTZ R6, R166, R15, !PT ;  /* 0x0000000fa6067209 */ /* 0x000fe40007810000 */
[----:B------:R-:W-:Y:S02]  /*aee0*/  ISETP.LT.OR P1, PT, R12, 0x31, P1 ;  /* 0x000000310c00780c */ /* 0x000fe40000f21670 */
[----:B------:R-:W-:-:S02]  /*aef0*/  FMNMX.FTZ R15, R167, R6, !PT ;  /* 0x00000006a70f7209 */ /* 0x000fc40007810000 */
[----:B------:R-:W-:Y:S02]  /*af00*/  ISETP.LT.OR P2, PT, R12, 0x29, P2 ;  /* 0x000000290c00780c */ /* 0x000fe40001741670 */
[----:B------:R-:W-:Y:S02]  /*af10*/  FMNMX.FTZ R6, R170, R15, !PT ;  /* 0x0000000faa067209 */ /* 0x000fe40007810000 */
[----:B------:R-:W-:Y:S02]  /*af20*/  FSEL R178, R178, -INF , !P1 ;  /* 0xff800000b2b27808 */ /* 0x000fe40004800000 */
[----:B------:R-:W-:Y:S02]  /*af30*/  ISETP.GT.AND P1, PT, R13, 0x31, P0 ;  /* 0x000000310d00780c */ /* 0x000fe40000724270 */
[----:B------:R-:W-:Y:S02]  /*af40*/  FSEL R174, R174, -INF , !P2 ;  /* 0xff800000aeae7808 */ /* 0x000fe40005000000 */
[----:B------:R-:W-:-:S02]  /*af50*/  FMNMX.FTZ R21, R171, R6, !PT ;  /* 0x00000006ab157209 */ /* 0x000fc40007810000 */
[----:B------:R-:W-:Y:S02]  /*af60*/  ISETP.LT.OR P1, PT, R12, 0x32, P1 ;  /* 0x000000320c00780c */ /* 0x000fe40000f21670 */
[----:B------:R-:W-:Y:S02]  /*af70*/  FMNMX.FTZ R6, R174, R21, !PT ;  /* 0x00000015ae067209 */ /* 0x000fe40007810000 */
[----:B------:R-:W-:Y:S02]  /*af80*/  FSEL R179, R179, -INF , !P1 ;  /* 0xff800000b3b37808 */ /* 0x000fe40004800000 */
[----:B------:R-:W-:Y:S02]  /*af90*/  ISETP.GT.AND P1, PT, R13, 0x38, P0 ;  /* 0x000000380d00780c */ /* 0x000fe40000724270 */
[----:B------:R-:W-:Y:S02]  /*afa0*/  FMNMX.FTZ R21, R175, R6, !PT ;  /* 0x00000006af157209 */ /* 0x000fe40007810000 */
[----:B------:R-:W-:-:S02]  /*afb0*/  ISETP.GT.AND P0, PT, R13, 0x39, P0 ;  /* 0x000000390d00780c */ /* 0x000fc40000704270 */
[----:B------:R-:W-:Y:S02]  /*afc0*/  ISETP.LT.OR P1, PT, R12, 0x39, P1 ;  /* 0x000000390c00780c */ /* 0x000fe40000f21670 */
[----:B------:R-:W-:Y:S02]  /*afd0*/  FMNMX.FTZ R6, R178, R21, !PT ;  /* 0x00000015b2067209 */ /* 0x000fe40007810000 */
[----:B0-----:R-:W-:Y:S02]  /*afe0*/  FMNMX.FTZ R5, R5, R14, !PT ;  /* 0x0000000e05057209 */ /* 0x001fe40007810000 */
[----:B------:R-:W-:Y:S02]  /*aff0*/  ISETP.LT.OR P0, PT, R12, 0x3a, P0 ;  /* 0x0000003a0c00780c */ /* 0x000fe40000701670 */
[----:B------:R-:W-:Y:S01]  /*b000*/  FSEL R182, R182, -INF , !P1 ;  /* 0xff800000b6b67808 */ /* 0x000fe20004800000 */
[----:B------:R-:W-:Y:S01]  /*b010*/  FMUL.FTZ R14, R5, UR10 ;  /* 0x0000000a050e7c20 */ /* 0x000fe20008410000 */
[----:B------:R-:W-:-:S02]  /*b020*/  FMNMX.FTZ R21, R179, R6, !PT ;  /* 0x00000006b3157209 */ /* 0x000fc40007810000 */
[----:B------:R-:W-:Y:S02]  /*b030*/  FSETP.NEU.FTZ.AND P2, PT, R5, -INF , PT ;  /* 0xff8000000500780b */ /* 0x000fe40003f5d000 */
[----:B------:R-:W-:Y:S02]  /*b040*/  FSEL R183, R183, -INF , !P0 ;  /* 0xff800000b7b77808 */ /* 0x000fe40004000000 */
[----:B------:R-:W-:Y:S02]  /*b050*/  FMNMX.FTZ R6, R182, R21, !PT ;  /* 0x00000015b6067209 */ /* 0x000fe40007810000 */
[----:B------:R-:W-:Y:S02]  /*b060*/  FSEL R14, R14, RZ, P2 ;  /* 0x000000ff0e0e7208 */ /* 0x000fe40001000000 */
[----:B------:R-:W-:-:S03]  /*b070*/  FMNMX.FTZ R6, R183, R6, !PT ;  /* 0x00000006b7067209 */ /* 0x000fc60007810000 */
[--C-:B------:R-:W-:Y:S01]  /*b080*/  FFMA.FTZ R21, R161, UR10, -R14.reuse ;  /* 0x0000000aa1157c23 */ /* 0x100fe2000801080e */
[--C-:B------:R-:W-:Y:S01]  /*b090*/  FFMA.FTZ R154, R156, UR10, -R14.reuse ;  /* 0x0000000a9c9a7c23 */ /* 0x100fe2000801080e */
[----:B------:R-:W0:Y:S01]  /*b0a0*/  SHFL.BFLY PT, R161, R6, 0x2, 0x1f ;  /* 0x0c401f0006a17f89 */ /* 0x000e2200000e0000 */
        /* <DEDUP_REMOVED lines=13> */
[----:B------:R-:W-:Y:S01]  /*b180*/  IMAD.U32 R177, RZ, RZ, UR21 ;  /* 0x00000015ffb17e24 */ /* 0x000fe2000f8e00ff */
[----:B------:R-:W-:Y:S08]  /*b190*/  MUFU.EX2 R152, R152 ;  /* 0x0000009800987308 */ /* 0x000ff00000000800 */
[----:B------:R-:W-:Y:S01]  /*b1a0*/  MUFU.EX2 R15, R15 ;  /* 0x0000000f000f7308 */ /* 0x000fe20000000800 */
[----:B0-----:R-:W-:Y:S01]  /*b1b0*/  FMNMX.FTZ R168, R6, R161, !PT ;  /* 0x000000a106a87209 */ /* 0x001fe20007810000 */
[----:B------:R-:W-:Y:S01]  /*b1c0*/  FFMA.FTZ R161, R173, UR10, -R14 ;  /* 0x0000000aada17c23 */ /* 0x000fe2000801080e */
[----:B------:R-:W-:Y:S01]  /*b1d0*/  FSEL R6, R5, RZ, P2 ;  /* 0x000000ff05067208 */ /* 0x000fe20001000000 */
[----:B------:R-:W-:-:S02]  /*b1e0*/  IMAD.MOV R173, RZ, RZ, -R17 ;  /* 0x000000ffffad7224 */ /* 0x000fc400078e0a11 */
[----:B------:R-:W0:Y:S02]  /*b1f0*/  SHFL.BFLY PT, R169, R168, 0x1, 0x1f ;  /* 0x0c201f00a8a97f89 */ /* 0x000e2400000e0000 */
[----:B------:R-:W-:Y:S01]  /*b200*/  FADD.FTZ R6, -R6, R11 ;  /* 0x0000000b06067221 */ /* 0x000fe20000010100 */
[----:B------:R-:W-:Y:S01]  /*b210*/  MUFU.EX2 R13, R13 ;  /* 0x0000000d000d7308 */ /* 0x000fe20000000800 */
[----:B------:R-:W-:Y:S02]  /*b220*/  ISETP.NE.AND P1, PT, R2, R173, PT ;  /* 0x000000ad0200720c */ /* 0x000fe40003f25270 */
[----:B------:R-:W-:-:S05]  /*b230*/  FMUL.FTZ R11, R6, UR10 ;  /* 0x0000000a060b7c20 */ /* 0x000fca0008410000 */
[----:B------:R-:W-:Y:S08]  /*b240*/  MUFU.EX2 R156, R156 ;  /* 0x0000009c009c7308 */ /* 0x000ff00000000800 */
[----:B------:R-:W1:Y:S01]  /*b250*/  MUFU.EX2 R11, R11 ;  /* 0x0000000b000b7308 */ /* 0x000e620000000800 */
[----:B0-----:R-:W-:Y:S01]  /*b260*/  FMNMX.FTZ R6, R168, R169, !PT ;  /* 0x000000a9a8067209 */ /* 0x001fe20007810000 */
[----:B------:R-:W-:-:S06]  /*b270*/  FFMA.FTZ R169, R181, UR10, -R14 ;  /* 0x0000000ab5a97c23 */ /* 0x000fcc000801080e */
[----:B------:R-:W0:Y:S01]  /*b280*/  MUFU.EX2 R21, R21 ;  /* 0x0000001500157308 */ /* 0x000e220000000800 */
[C---:B------:R-:W-:Y:S01]  /*b290*/  FSETP.NEU.FTZ.AND P0, PT, R6.reuse, -INF , PT ;  /* 0xff8000000600780b */ /* 0x040fe20003f1d000 */
[----:B------:R-:W-:-:S05]  /*b2a0*/  FMUL.FTZ R176, R6, UR10 ;  /* 0x0000000a06b07c20 */ /* 0x000fca0008410000 */
[----:B------:R-:W-:Y:S01]  /*b2b0*/  FSEL R176, R176, RZ, P0 ;  /* 0x000000ffb0b07208 */ /* 0x000fe20000000000 */
[----:B------:R-:W2:Y:S01]  /*b2c0*/  MUFU.EX2 R12, R12 ;  /* 0x0000000c000c7308 */ /* 0x000ea20000000800 */
[----:B-1----:R-:W-:Y:S01]  /*b2d0*/  FFMA.FTZ R172, R11, R3, R152 ;  /* 0x000000030bac7223 */ /* 0x002fe20000010098 */
[----:B------:R-:W-:Y:S01]  /*b2e0*/  F2FP.F16.F32.PACK_AB R152, R15, R152 ;  /* 0x000000980f98723e */ /* 0x000fe200000000ff */
[----:B------:R-:W-:Y:S01]  /*b2f0*/  FMUL.FTZ R24, R24, R11 ;  /* 0x0000000b18187220 */ /* 0x000fe20000410000 */
[----:B------:R-:W-:Y:S01]  /*b300*/  FFMA.FTZ R7, R7, UR10, -R176 ;  /* 0x0000000a07077c23 */ /* 0x000fe200080108b0 */
[----:B------:R-:W-:Y:S01]  /*b310*/  FADD.FTZ R3, R15, R172 ;  /* 0x000000ac0f037221 */ /* 0x000fe20000010000 */
[--C-:B------:R-:W-:Y:S01]  /*b320*/  FFMA.FTZ R155, R155, UR10, -R176.reuse ;  /* 0x0000000a9b9b7c23 */ /* 0x100fe200080108b0 */
[--C-:B------:R-:W-:Y:S01]  /*b330*/  FFMA.FTZ R158, R158, UR10, -R176.reuse ;  /* 0x0000000a9e9e7c23 */ /* 0x100fe200080108b0 */
[----:B------:R-:W1:Y:S01]  /*b340*/  MUFU.EX2 R153, R153 ;  /* 0x0000009900997308 */ /* 0x000e620000000800 */
[----:B------:R-:W-:Y:S01]  /*b350*/  FADD.FTZ R14, R154, R3 ;  /* 0x000000039a0e7221 */ /* 0x000fe20000010000 */
[----:B------:R-:W-:Y:S01]  /*b360*/  FSEL R3, R6, RZ, P0 ;  /* 0x000000ff06037208 */ /* 0x000fe20000000000 */
[--C-:B------:R-:W-:Y:S01]  /*b370*/  FFMA.FTZ R159, R159, UR10, -R176.reuse ;  /* 0x0000000a9f9f7c23 */ /* 0x100fe200080108b0 */
[----:B------:R-:W-:Y:S01]  /*b380*/  FFMA.FTZ R163, R163, UR10, -R176 ;  /* 0x0000000aa3a37c23 */ /* 0x000fe200080108b0 */
[----:B------:R-:W-:Y:S01]  /*b390*/  FADD.FTZ R173, R13, R14 ;  /* 0x0000000e0dad7221 */ /* 0x000fe20000010000 */
[----:B------:R-:W-:-:S02]  /*b3a0*/  @!P1 IMAD R14, R177, 0x40, R16 ;  /* 0x00000040b10e9824 */ /* 0x000fc400078e0210 */
[----:B------:R-:W-:Y:S01]  /*b3b0*/  FADD.FTZ R3, -R3, R10 ;  /* 0x0000000a03037221 */ /* 0x000fe20000010100 */
[----:B------:R-:W3:Y:S01]  /*b3c0*/  MUFU.EX2 R160, R160 ;  /* 0x000000a000a07308 */ /* 0x000ee20000000800 */
[----:B------:R-:W-:Y:S01]  /*b3d0*/  FADD.FTZ R172, R156, R173 ;  /* 0x000000ad9cac7221 */ /* 0x000fe20000010000 */
[----:B------:R-:W-:Y:S01]  /*b3e0*/  F2FP.F16.F32.PACK_AB R154, R13, R154 ;  /* 0x0000009a0d9a723e */ /* 0x000fe200000000ff */
[----:B------:R-:W-:Y:S01]  /*b3f0*/  FMUL.FTZ R3, R3, UR10 ;  /* 0x0000000a03037c20 */ /* 0x000fe20008410000 */
[----:B------:R-:W-:Y:S01]  /*b400*/  FFMA.FTZ R177, R166, UR10, -R176 ;  /* 0x0000000aa6b17c23 */ /* 0x000fe200080108b0 */
[----:B0-----:R-:W-:Y:S01]  /*b410*/  FADD.FTZ R173, R21, R172 ;  /* 0x000000ac15ad7221 */ /* 0x001fe20000010000 */
[----:B------:R-:W-:Y:S01]  /*b420*/  @!P1 LEA R172, R14, UR43, 0x2 ;  /* 0x0000002b0eac9c11 */ /* 0x000fe2000f8e10ff */
[--C-:B------:R-:W-:Y:S01]  /*b430*/  FFMA.FTZ R167, R167, UR10, -R176.reuse ;  /* 0x0000000aa7a77c23 */ /* 0x100fe200080108b0 */
[----:B------:R-:W0:Y:S01]  /*b440*/  MUFU.EX2 R157, R157 ;  /* 0x0000009d009d7308 */ /* 0x000e220000000800 */
[----:B--2---:R-:W-:Y:S01]  /*b450*/  FADD.FTZ R10, R12, R173 ;  /* 0x000000ad0c0a7221 */ /* 0x004fe20000010000 */
[--C-:B------:R-:W-:Y:S01]  /*b460*/  FFMA.FTZ R173, R162, UR10, -R176.reuse ;  /* 0x0000000aa2ad7c23 */ /* 0x100fe200080108b0 */
[----:B------:R-:W-:Y:S01]  /*b470*/  @!P1 STS [R172+0x28800], R11 ;  /* 0x0288000bac009388 */ /* 0x000fe20000000800 */
[----:B------:R-:W-:Y:S01]  /*b480*/  FFMA.FTZ R171, R171, UR10, -R176 ;  /* 0x0000000aabab7c23 */ /* 0x000fe200080108b0 */
[----:B-1----:R-:W-:Y:S01]  /*b490*/  FADD.FTZ R181, R153, R10 ;  /* 0x0000000a99b57221 */ /* 0x002fe20000010000 */
[--C-:B------:R-:W-:Y:S01]  /*b4a0*/  FFMA.FTZ R174, R174, UR10, -R176.reuse ;  /* 0x0000000aaeae7c23 */ /* 0x100fe200080108b0 */
[--C-:B------:R-:W-:Y:S01]  /*b4b0*/  FFMA.FTZ R175, R175, UR10, -R176.reuse ;  /* 0x0000000aafaf7c23 */ /* 0x100fe200080108b0 */
[----:B------:R-:W1:Y:S01]  /*b4c0*/  MUFU.EX2 R20, R20 ;  /* 0x0000001400147308 */ /* 0x000e620000000800 */
[----:B---3--:R-:W-:Y:S01]  /*b4d0*/  FADD.FTZ R162, R160, R181 ;  /* 0x000000b5a0a27221 */ /* 0x008fe20000010000 */
[--C-:B------:R-:W-:Y:S01]  /*b4e0*/  FFMA.FTZ R178, R178, UR10, -R176.reuse ;  /* 0x0000000ab2b27c23 */ /* 0x100fe200080108b0 */
[--C-:B------:R-:W-:Y:S01]  /*b4f0*/  FFMA.FTZ R179, R179, UR10, -R176.reuse ;  /* 0x0000000ab3b37c23 */ /* 0x100fe200080108b0 */
[----:B------:R-:W-:Y:S01]  /*b500*/  FFMA.FTZ R182, R182, UR10, -R176 ;  /* 0x0000000ab6b67c23 */ /* 0x000fe200080108b0 */
[----:B------:R-:W-:Y:S01]  /*b510*/  F2FP.F16.F32.PACK_AB R156, R21, R156 ;  /* 0x0000009c159c723e */ /* 0x000fe200000000ff */
[-C--:B------:R-:W-:Y:S01]  /*b520*/  FMUL.FTZ R25, R25, R11.reuse ;  /* 0x0000000b19197220 */ /* 0x080fe20000410000 */
[-C--:B------:R-:W-:Y:S01]  /*b530*/  FMUL.FTZ R28, R28, R11.reuse ;  /* 0x0000000b1c1c7220 */ /* 0x080fe20000410000 */
        /* <DEDUP_REMOVED lines=24> */
[----:B------:R3:W-:Y:S01]  /*b6c0*/  MUFU.EX2 R168, R180 ;  /* 0x000000b400a87308 */ /* 0x0007e20000000800 */
        /* <DEDUP_REMOVED lines=8> */
[--C-:B---3--:R-:W-:Y:S01]  /*b750*/  FFMA.FTZ R180, R170, UR10, -R176.reuse ;  /* 0x0000000aaab47c23 */ /* 0x108fe200080108b0 */
[----:B------:R-:W-:Y:S01]  /*b760*/  FFMA.FTZ R176, R183, UR10, -R176 ;  /* 0x0000000ab7b07c23 */ /* 0x000fe200080108b0 */
        /* <DEDUP_REMOVED lines=18> */
[----:B0-----:R-:W-:Y:S01]  /*b890*/  FADD.FTZ R162, R164, R3 ;  /* 0x00000003a4a27221 */ /* 0x001fe20000010000 */
[----:B-1----:R-:W-:Y:S01]  /*b8a0*/  F2FP.F16.F32.PACK_AB R164, R165, R164 ;  /* 0x000000a4a5a4723e */ /* 0x002fe200000000ff */
[-C--:B------:R-:W-:Y:S01]  /*b8b0*/  FMUL.FTZ R109, R109, R11.reuse ;  /* 0x0000000b6d6d7220 */ /* 0x080fe20000410000 */
[----:B------:R-:W0:Y:S01]  /*b8c0*/  MUFU.EX2 R14, R155 ;  /* 0x0000009b000e7308 */ /* 0x000e220000000800 */
[----:B------:R-:W-:Y:S01]  /*b8d0*/  FADD.FTZ R3, R165, R162 ;  /* 0x000000a2a5037221 */ /* 0x000fe20000010000 */
[----:B---3--:R-:W-:Y:S01]  /*b8e0*/  FFMA.FTZ R13, R10, R4, R7 ;  /* 0x000000040a0d7223 */ /* 0x008fe20000010007 */
[----:B------:R-:W-:Y:S01]  /*b8f0*/  F2FP.F16.F32.PACK_AB R162, R161, R20 ;  /* 0x00000014a1a2723e */ /* 0x000fe200000000ff */
[----:B------:R1:W-:Y:S01]  /*b900*/  @!P1 STS [R172+0x28820], R10 ;  /* 0x0288200aac009388 */ /* 0x0003e20000000800 */
[-C--:B------:R-:W-:Y:S01]  /*b910*/  FMUL.FTZ R112, R112, R11.reuse ;  /* 0x0000000b70707220 */ /* 0x080fe20000410000 */
[-C--:B------:R-:W-:Y:S01]  /*b920*/  FMUL.FTZ R113, R113, R11.reuse ;  /* 0x0000000b71717220 */ /* 0x080fe20000410000 */
[-C--:B------:R-:W-:Y:S01]  /*b930*/  FMUL.FTZ R116, R116, R11.reuse ;  /* 0x0000000b74747220 */ /* 0x080fe20000410000 */
[----:B------:R2:W3:Y:S01]  /*b940*/  MUFU.EX2 R155, R158 ;  /* 0x0000009e009b7308 */ /* 0x0004e20000000800 */
[----:B----4-:R-:W-:Y:S01]  /*b950*/  F2FP.F16.F32.PACK_AB R166, R169, R168 ;  /* 0x000000a8a9a6723e */ /* 0x010fe200000000ff */
[-C--:B------:R-:W-:Y:S01]  /*b960*/  FMUL.FTZ R117, R117, R11.reuse ;  /* 0x0000000b75757220 */ /* 0x080fe20000410000 */
[-C--:B------:R-:W-:Y:S01]  /*b970*/  FMUL.FTZ R120, R120, R11.reuse ;  /* 0x0000000b78787220 */ /* 0x080fe20000410000 */
[-C--:B------:R-:W-:Y:S01]  /*b980*/  FMUL.FTZ R121, R121, R11.reuse ;  /* 0x0000000b79797220 */ /* 0x080fe20000410000 */
[-C--:B------:R-:W-:Y:S01]  /*b990*/  FMUL.FTZ R124, R124, R11.reuse ;  /* 0x0000000b7c7c7220 */ /* 0x080fe20000410000 */
[-C--:B------:R-:W-:Y:S01]  /*b9a0*/  FMUL.FTZ R125, R125, R11.reuse ;  /* 0x0000000b7d7d7220 */ /* 0x080fe20000410000 */
[----:B------:R-:W-:Y:S01]  /*b9b0*/  FMUL.FTZ R128, R128, R11 ;  /* 0x0000000b80807220 */ /* 0x000fe20000410000 */
[----:B------:R-:W1:Y:S01]  /*b9c0*/  MUFU.EX2 R170, R159 ;  /* 0x0000009f00aa7308 */ /* 0x000e620000000800 */
[----:B--2---:R-:W-:Y:S01]  /*b9d0*/  F2FP.F16.F32.PACK_AB R158, R153, R12 ;  /* 0x0000000c999e723e */ /* 0x004fe200000000ff */
[----:B------:R-:W-:Y:S01]  /*b9e0*/  FADD.FTZ R12, R168, R3 ;  /* 0x00000003a80c7221 */ /* 0x000fe20000010000 */
[C---:B0-----:R-:W-:Y:S01]  /*b9f0*/  FADD.FTZ R4, R14.reuse, R13 ;  /* 0x0000000d0e047221 */ /* 0x041fe20000010000 */
[----:B------:R-:W-:Y:S01]  /*ba00*/  F2FP.F16.F32.PACK_AB R153, R14, R7 ;  /* 0x000000070e99723e */ /* 0x000fe200000000ff */
[-C--:B------:R-:W-:Y:S01]  /*ba10*/  FMUL.FTZ R129, R129, R11.reuse ;  /* 0x0000000b81817220 */ /* 0x080fe20000410000 */
[----:B------:R-:W-:Y:S01]  /*ba20*/  FADD.FTZ R3, R169, R12 ;  /* 0x0000000ca9037221 */ /* 0x000fe20000010000 */
        /* <DEDUP_REMOVED lines=10> */
[C---:B-1----:R-:W-:Y:S01]  /*bad0*/  FADD.FTZ R172, R170.reuse, R13 ;  /* 0x0000000daaac7221 */ /* 0x042fe20000010000 */
[----:B------:R-:W-:Y:S01]  /*bae0*/  F2FP.F16.F32.PACK_AB R155, R170, R155 ;  /* 0x0000009baa9b723e */ /* 0x000fe200000000ff */
[----:B------:R-:W-:Y:S01]  /*baf0*/  BAR.SYNC.DEFER_BLOCKING 0xf, 0x100 ;  /* 0x03c4000000007b1d */ /* 0x000fe20000010000 */
[-C--:B------:R-:W-:Y:S01]  /*bb00*/  FMUL.FTZ R145, R145, R11.reuse ;  /* 0x0000000b91917220 */ /* 0x080fe20000410000 */
[-C--:B------:R-:W-:Y:S01]  /*bb10*/  FMUL.FTZ R148, R148, R11.reuse ;  /* 0x0000000b94947220 */ /* 0x080fe20000410000 */
[----:B------:R-:W-:Y:S01]  /*bb20*/  FMUL.FTZ R149, R149, R11 ;  /* 0x0000000b95957220 */ /* 0x000fe20000410000 */
[-C--:B------:R-:W-:Y:S01]  /*bb30*/  FMUL.FTZ R26, R26, R10.reuse ;  /* 0x0000000a1a1a7220 */ /* 0x080fe20000410000 */
[-C--:B------:R-:W-:Y:S01]  /*bb40*/  FMUL.FTZ R27, R27, R10.reuse ;  /* 0x0000000a1b1b7220 */ /* 0x080fe20000410000 */
[----:B------:R-:W1:Y:S01]  /*bb50*/  MUFU.EX2 R159, R177 ;  /* 0x000000b1009f7308 */ /* 0x000e620000000800 */
        /* <DEDUP_REMOVED lines=8> */
[C---:B--2---:R-:W-:Y:S01]  /*bbe0*/  FADD.FTZ R172, R12.reuse, R13 ;  /* 0x0000000d0cac7221 */ /* 0x044fe20000010000 */
[----:B------:R-:W-:Y:S01]  /*bbf0*/  F2FP.F16.F32.PACK_AB R157, R12, R173 ;  /* 0x000000ad0c9d723e */ /* 0x000fe200000000ff */
[-C--:B------:R-:W-:Y:S01]  /*bc00*/  FMUL.FTZ R42, R42, R10.reuse ;  /* 0x0000000a2a2a7220 */ /* 0x080fe20000410000 */
[-C--:B------:R-:W-:Y:S01]  /*bc10*/  FMUL.FTZ R43, R43, R10.reuse ;  /* 0x0000000a2b2b7220 */ /* 0x080fe20000410000 */
[-C--:B------:R-:W-:Y:S01]  /*bc20*/  FMUL.FTZ R46, R46, R10.reuse ;  /* 0x0000000a2e2e7220 */ /* 0x080fe20000410000 */
[-C--:B------:R-:W-:Y:S01]  /*bc30*/  FMUL.FTZ R47, R47, R10.reuse ;  /* 0x0000000a2f2f7220 */ /* 0x080fe20000410000 */
[-C--:B------:R-:W-:Y:S01]  /*bc40*/  FMUL.FTZ R50, R50, R10.reuse ;  /* 0x0000000a32327220 */ /* 0x080fe20000410000 */
[----:B------:R-:W2:Y:S01]  /*bc50*/  MUFU.EX2 R161, R180 ;  /* 0x000000b400a17308 */ /* 0x000ea20000000800 */
[----:B-1----:R-:W-:Y:S01]  /*bc60*/  FADD.FTZ R13, R159, R172 ;  /* 0x000000ac9f0d7221 */ /* 0x002fe20000010000 */
[----:B------:R1:W-:Y:S01]  /*bc70*/  STSM.16.M88.4 [R18+0x26800], R152 ;  /* 0x0268009812007844 */ /* 0x0003e20000000200 */
[-C--:B------:R-:W-:Y:S01]  /*bc80*/  FMUL.FTZ R51, R51, R10.reuse ;  /* 0x0000000a33337220 */ /* 0x080fe20000410000 */
[-C--:B------:R-:W-:Y:S01]  /*bc90*/  FMUL.FTZ R54, R54, R10.reuse ;  /* 0x0000000a36367220 */ /* 0x080fe20000410000 */
[-C--:B------:R-:W-:Y:S01]  /*bca0*/  FMUL.FTZ R55, R55, R10.reuse ;  /* 0x0000000a37377220 */ /* 0x080fe20000410000 */
[-C--:B------:R-:W-:Y:S01]  /*bcb0*/  FMUL.FTZ R58, R58, R10.reuse ;  /* 0x0000000a3a3a7220 */ /* 0x080fe20000410000 */
[-C--:B------:R-:W-:Y:S01]  /*bcc0*/  FMUL.FTZ R59, R59, R10.reuse ;  /* 0x0000000a3b3b7220 */ /* 0x080fe20000410000 */
[----:B------:R-:W3:Y:S01]  /*bcd0*/  MUFU.EX2 R168, R171 ;  /* 0x000000ab00a87308 */ /* 0x000ee20000000800 */
[----:B0-----:R-:W-:Y:S01]  /*bce0*/  F2FP.F16.F32.PACK_AB R159, R20, R159 ;  /* 0x0000009f149f723e */ /* 0x001fe200000000ff */
[-C--:B------:R-:W-:Y:S01]  /*bcf0*/  FMUL.FTZ R62, R62, R10.reuse ;  /* 0x0000000a3e3e7220 */ /* 0x080fe20000410000 */
[-C--:B------:R-:W-:Y:S01]  /*bd00*/  FMUL.FTZ R63, R63, R10.reuse ;  /* 0x0000000a3f3f7220 */ /* 0x080fe20000410000 */
[-C--:B------:R-:W-:Y:S01]  /*bd10*/  FMUL.FTZ R66, R66, R10.reuse ;  /* 0x0000000a42427220 */ /* 0x080fe20000410000 */
[-C--:B------:R-:W-:Y:S01]  /*bd20*/  FMUL.FTZ R67, R67, R10.reuse ;  /* 0x0000000a43437220 */ /* 0x080fe20000410000 */
[----:B------:R1:W-:Y:S01]  /*bd30*/  STSM.16.M88.4 [R23], R156 ;  /* 0x0000009c17007844 */ /* 0x0003e20000000200 */
[-C--:B------:R-:W-:Y:S01]  /*bd40*/  FMUL.FTZ R70, R70, R10.reuse ;  /* 0x0000000a46467220 */ /* 0x080fe20000410000 */
[----:B------:R0:W4:Y:S01]  /*bd50*/  MUFU.EX2 R163, R174 ;  /* 0x000000ae00a37308 */ /* 0x0001220000000800 */
[-C--:B------:R-:W-:Y:S01]  /*bd60*/  FMUL.FTZ R71, R71, R10.reuse ;  /* 0x0000000a47477220 */ /* 0x080fe20000410000 */
[-C--:B------:R-:W-:Y:S01]  /*bd70*/  FMUL.FTZ R74, R74, R10.reuse ;  /* 0x0000000a4a4a7220 */ /* 0x080fe20000410000 */
[-C--:B------:R-:W-:Y:S01]  /*bd80*/  FMUL.FTZ R75, R75, R10.reuse ;  /* 0x0000000a4b4b7220 */ /* 0x080fe20000410000 */
[-C--:B------:R-:W-:Y:S01]  /*bd90*/  FMUL.FTZ R78, R78, R10.reuse ;  /* 0x0000000a4e4e7220 */ /* 0x080fe20000410000 */
[-C--:B------:R-:W-:Y:S01]  /*bda0*/  FMUL.FTZ R79, R79, R10.reuse ;  /* 0x0000000a4f4f7220 */ /* 0x080fe20000410000 */
[-C--:B------:R-:W-:Y:S01]  /*bdb0*/  FMUL.FTZ R82, R82, R10.reuse ;  /* 0x0000000a52527220 */ /* 0x080fe20000410000 */
[-C--:B------:R-:W-:Y:S01]  /*bdc0*/  FMUL.FTZ R83, R83, R10.reuse ;  /* 0x0000000a53537220 */ /* 0x080fe20000410000 */
[----:B------:R-:W5:Y:S01]  /*bdd0*/  MUFU.EX2 R4, R175 ;  /* 0x000000af00047308 */ /* 0x000f620000000800 */
[----:B0-----:R-:W-:Y:S01]  /*bde0*/  FADD.FTZ R174, R20, R13 ;  /* 0x0000000d14ae7221 */ /* 0x001fe20000010000 */
[-C--:B------:R-:W-:Y:S01]  /*bdf0*/  FMUL.FTZ R86, R86, R10.reuse ;  /* 0x0000000a56567220 */ /* 0x080fe20000410000 */
[-C--:B------:R-:W-:Y:S01]  /*be00*/  FMUL.FTZ R87, R87, R10.reuse ;  /* 0x0000000a57577220 */ /* 0x080fe20000410000 */
[-C--:B------:R-:W-:Y:S01]  /*be10*/  FMUL.FTZ R90, R90, R10.reuse ;  /* 0x0000000a5a5a7220 */ /* 0x080fe20000410000 */
[----:B--2---:R-:W-:Y:S01]  /*be20*/  FADD.FTZ R13, R161, R174 ;  /* 0x000000aea10d7221 */ /* 0x004fe20000010000 */
[C---:B---3--:R-:W-:Y:S01]  /*be30*/  F2FP.F16.F32.PACK_AB R161, R168.reuse, R161 ;  /* 0x000000a1a8a1723e */ /* 0x048fe200000000ff */
[-C--:B------:R-:W-:Y:S01]  /*be40*/  FMUL.FTZ R91, R91, R10.reuse ;  /* 0x0000000a5b5b7220 */ /* 0x080fe20000410000 */
[----:B------:R-:W0:Y:S01]  /*be50*/  MUFU.EX2 R165, R178 ;  /* 0x000000b200a57308 */ /* 0x000e220000000800 */
[----:B------:R-:W-:Y:S01]  /*be60*/  FADD.FTZ R174, R168, R13 ;  /* 0x0000000da8ae7221 */ /* 0x000fe20000010000 */
[-C--:B------:R-:W-:Y:S01]  /*be70*/  FMUL.FTZ R94, R94, R10.reuse ;  /* 0x0000000a5e5e7220 */ /* 0x080fe20000410000 */
[-C--:B------:R-:W-:Y:S01]  /*be80*/  FMUL.FTZ R95, R95, R10.reuse ;  /* 0x0000000a5f5f7220 */ /* 0x080fe20000410000 */
[-C--:B------:R-:W-:Y:S01]  /*be90*/  FMUL.FTZ R98, R98, R10.reuse ;  /* 0x0000000a62627220 */ /* 0x080fe20000410000 */
[----:B----4-:R-:W-:Y:S01]  /*bea0*/  FADD.FTZ R13, R163, R174 ;  /* 0x000000aea30d7221 */ /* 0x010fe20000010000 */
[-C--:B------:R-:W-:Y:S01]  /*beb0*/  FMUL.FTZ R99, R99, R10.reuse ;  /* 0x0000000a63637220 */ /* 0x080fe20000410000 */
[-C--:B------:R-:W-:Y:S01]  /*bec0*/  FMUL.FTZ R102, R102, R10.reuse ;  /* 0x0000000a66667220 */ /* 0x080fe20000410000 */
[----:B------:R-:W2:Y:S01]  /*bed0*/  MUFU.EX2 R172, R179 ;  /* 0x000000b300ac7308 */ /* 0x000ea20000000800 */
[C---:B-----5:R-:W-:Y:S01]  /*bee0*/  FADD.FTZ R174, R4.reuse, R13 ;  /* 0x0000000d04ae7221 */ /* 0x060fe20000010000 */
[----:B------:R-:W-:Y:S01]  /*bef0*/  F2FP.F16.F32.PACK_AB R163, R4, R163 ;  /* 0x000000a304a3723e */ /* 0x000fe200000000ff */
[-C--:B------:R-:W-:Y:S01]  /*bf00*/  FMUL.FTZ R103, R103, R10.reuse ;  /* 0x0000000a67677220 */ /* 0x080fe20000410000 */
[-C--:B------:R-:W-:Y:S01]  /*bf10*/  FMUL.FTZ R106, R106, R10.reuse ;  /* 0x0000000a6a6a7220 */ /* 0x080fe20000410000 */
[-C--:B------:R-:W-:Y:S01]  /*bf20*/  FMUL.FTZ R107, R107, R10.reuse ;  /* 0x0000000a6b6b7220 */ /* 0x080fe20000410000 */
[-C--:B------:R-:W-:Y:S01]  /*bf30*/  FMUL.FTZ R110, R110, R10.reuse ;  /* 0x0000000a6e6e7220 */ /* 0x080fe20000410000 */
[----:B------:R1:W-:Y:S01]  /*bf40*/  STSM.16.M88.4 [R19], R160 ;  /* 0x000000a013007844 */ /* 0x0003e20000000200 */
        /* <DEDUP_REMOVED lines=17> */
[----:B---3--:R-:W-:Y:S01]  /*c060*/  FADD.FTZ R7, R167, R14 ;  /* 0x0000000ea7077221 */ /* 0x008fe20000010000 */
[-C--:B------:R-:W-:Y:S01]  /*c070*/  FMUL.FTZ R135, R135, R10.reuse ;  /* 0x0000000a87877220 */ /* 0x080fe20000410000 */
[-C--:B------:R-:W-:Y:S01]  /*c080*/  FMUL.FTZ R138, R138, R10.reuse ;  /* 0x0000000a8a8a7220 */ /* 0x080fe20000410000 */
[-C--:B------:R-:W-:Y:S01]  /*c090*/  FMUL.FTZ R139, R139, R10.reuse ;  /* 0x0000000a8b8b7220 */ /* 0x080fe20000410000 */
[-C--:B------:R-:W-:Y:S01]  /*c0a0*/  FMUL.FTZ R142, R142, R10.reuse ;  /* 0x0000000a8e8e7220 */ /* 0x080fe20000410000 */
[-C--:B------:R-:W-:Y:S01]  /*c0b0*/  FMUL.FTZ R143, R143, R10.reuse ;  /* 0x0000000a8f8f7220 */ /* 0x080fe20000410000 */
[-C--:B------:R-:W-:Y:S01]  /*c0c0*/  FMUL.FTZ R146, R146, R10.reuse ;  /* 0x0000000a92927220 */ /* 0x080fe20000410000 */
[-C--:B------:R-:W-:Y:S01]  /*c0d0*/  FMUL.FTZ R147, R147, R10.reuse ;  /* 0x0000000a93937220 */ /* 0x080fe20000410000 */
[C---:B0-----:R-:W-:Y:S01]  /*c0e0*/  F2FP.F16.F32.PACK_AB R167, R176.reuse, R167 ;  /* 0x000000a7b0a7723e */ /* 0x041fe200000000ff */
[----:B------:R-:W-:Y:S01]  /*c0f0*/  FADD.FTZ R4, R176, R7 ;  /* 0x00000007b0047221 */ /* 0x000fe20000010000 */
[-C--:B------:R-:W-:Y:S01]  /*c100*/  FMUL.FTZ R150, R150, R10.reuse ;  /* 0x0000000a96967220 */ /* 0x080fe20000410000 */
[----:B------:R-:W-:-:S02]  /*c110*/  FMUL.FTZ R151, R151, R10 ;  /* 0x0000000a97977220 */ /* 0x000fc40000410000 */
[----:B------:R1:W-:Y:S01]  /*c120*/  STSM.16.M88.4 [R22], R164 ;  /* 0x000000a416007844 */ /* 0x0003e20000000200 */
[----:B------:R-:W-:Y:S05]  /*c130*/  @!P3 BRA `(.L_x_5016) ;  /* 0x000000000004b947 */ /* 0x000fea0003800000 */
[----:B------:R-:W-:Y:S01]  /*c140*/  BPT.TRAP 0x1 ;  /* 0x000000040000795c */ /* 0x000fe20000300000 */
.L_x_5016:
[----:B------:R0:W2:Y:S01]  /*c150*/  SYNCS.PHASECHK.TRANS64.TRYWAIT P0, [UR26+0x28c50], R9 ;  /* 0x028c5009ff0075a7 */ /* 0x0000a2000800015a */
[----:B------:R-:W-:Y:S05]  /*c160*/  @!P3 BRA `(.L_x_5017) ;  /* 0x000000000004b947 */ /* 0x000fea0003800000 */
[----:B------:R-:W-:Y:S01]  /*c170*/  BPT.TRAP 0x1 ;  /* 0x000000040000795c */ /* 0x000fe20000300000 */
.L_x_5017:
[----:B--2---:R-:W-:Y:S05]  /*c180*/  @P0 BRA `(.L_x_5018) ;  /* 0x0000000000080947 */ /* 0x004fea0003800000 */
[----:B------:R-:W2:Y:S02]  /*c190*/  SYNCS.PHASECHK.TRANS64.TRYWAIT P0, [UR26+0x28c50], R9 ;  /* 0x028c5009ff0075a7 */ /* 0x000ea4000800015a */
[----:B--2---:R-:W-:Y:S05]  /*c1a0*/  @!P0 BRA `(.L_x_5019) ;  /* 0x0000009000f88947 */ /* 0x004fea0003800000 */
.L_x_5018:
        /* <DEDUP_REMOVED lines=41> */
.L_x_5003:
[----:B------:R-:W5:Y:S01]  /*c440*/  SHFL.BFLY PT, R0, R3, 0x2, 0x1f ;  /* 0x0c401f0003007f89 */ /* 0x000f6200000e0000 */
[----:B0-----:R-:W-:Y:S01]  /*c450*/  IMAD.MOV.U32 R10, RZ, RZ, RZ ;  /* 0x000000ffff0a7224 */ /* 0x001fe200078e00ff */
[----:B------:R-:W-:Y:S01]  /*c460*/  UIADD3 UR38, UR38, 0x1, URZ ;  /* 0x0000000126267890 */ /* 0x000fe2000fffe03f */
[----:B------:R-:W-:Y:S01]  /*c470*/  IMAD.U32 R14, RZ, RZ, UR10 ;  /* 0x0000000aff0e7e24 */ /* 0x000fe2000f8e00ff */
[----:B------:R-:W0:Y:S01]  /*c480*/  SHFL.BFLY PT, R9, R4, 0x2, 0x1f ;  /* 0x0c401f0004097f89 */ /* 0x000e2200000e0000 */
[----:B------:R-:W-:Y:S08]  /*c490*/  BAR.ARV 0x8, 0x100 ;  /* 0x0204000000007b1d */ /* 0x000ff00000002000 */
[----:B------:R-:W-:Y:S01]  /*c4a0*/  BAR.SYNC.DEFER_BLOCKING 0xf, 0x100 ;  /* 0x03c4000000007b1d */ /* 0x000fe20000010000 */
[----:B-----5:R-:W-:Y:S01]  /*c4b0*/  FADD.FTZ R0, R0, R3 ;  /* 0x0000000300007221 */ /* 0x020fe20000010000 */
[----:B------:R-:W-:Y:S01]  /*c4c0*/  IMAD.U32 R3, RZ, RZ, UR36 ;  /* 0x00000024ff037e24 */ /* 0x000fe2000f8e00ff */
[----:B------:R-:W-:Y:S01]  /*c4d0*/  UIADD3 UR36, UR36, 0x1, URZ ;  /* 0x0000000124247890 */ /* 0x000fe2000fffe03f */
[----:B0-----:R-:W-:-:S02]  /*c4e0*/  FADD.FTZ R9, R9, R4 ;  /* 0x0000000409097221 */ /* 0x001fc40000010000 */
[----:B------:R-:W0:Y:S01]  /*c4f0*/  SHFL.BFLY PT, R7, R0, 0x1, 0x1f ;  /* 0x0c201f0000077f89 */ /* 0x000e2200000e0000 */
[----:B------:R-:W-:Y:S01]  /*c500*/  IMAD.MOV.U32 R4, RZ, RZ, RZ ;  /* 0x000000ffff047224 */ /* 0x000fe200078e00ff */
[----:B------:R-:W-:Y:S02]  /*c510*/  UISETP.NE.AND UP0, UPT, UR36, 0x2, UPT ;  /* 0x000000022400788c */ /* 0x000fe4000bf05270 */
[----:B--2---:R-:W2:Y:S02]  /*c520*/  SHFL.BFLY PT, R8, R9, 0x1, 0x1f ;  /* 0x0c201f0009087f89 */ /* 0x004ea400000e0000 */
[----:B------:R-:W-:Y:S02]  /*c530*/  USEL UR4, URZ, 0x1, UP0 ;  /* 0x000000013f047887 */ /* 0x000fe40008000000 */
[----:B------:R-:W-:Y:S02]  /*c540*/  USEL UR36, UR36, URZ, UP0 ;  /* 0x0000003f24247287 */ /* 0x000fe40008000000 */
[----:B------:R-:W-:Y:S01]  /*c550*/  ULOP3.LUT UR37, UR37, UR4, URZ, 0x3c, !UPT ;  /* 0x0000000425257292 */ /* 0x000fe2000f8e3c3f */
[----:B0-----:R-:W-:Y:S01]  /*c560*/  FADD.FTZ R12, R0, R7 ;  /* 0x00000007000c7221 */ /* 0x001fe20000010000 */
[----:B------:R-:W-:-:S02]  /*c570*/  IMAD.MOV R7, RZ, RZ, -R17 ;  /* 0x000000ffff077224 */ /* 0x000fc400078e0a11 */
[----:B--2---:R-:W-:Y:S02]  /*c580*/  FADD.FTZ R13, R9, R8 ;  /* 0x00000008090d7221 */ /* 0x004fe40000010000 */
[----:B------:R-:W-:Y:S01]  /*c590*/  FSETP.NE.FTZ.AND P1, PT, R12, RZ, PT ;  /* 0x000000ff0c00720b */ /* 0x000fe20003f35000 */
[----:B------:R-:W-:Y:S01]  /*c5a0*/  IMAD.U32 R8, RZ, RZ, UR10 ;  /* 0x0000000aff087e24 */ /* 0x000fe2000f8e00ff */
[----:B------:R-:W-:Y:S02]  /*c5b0*/  ISETP.NE.AND P0, PT, R2, R7, PT ;  /* 0x000000070200720c */ /* 0x000fe40003f05270 */
[----:B------:R-:W-:-:S09]  /*c5c0*/  FSETP.NE.FTZ.AND P2, PT, R13, RZ, PT ;  /* 0x000000ff0d00720b */ /* 0x000fd20003f55000 */
[----:B------:R-:W0:Y:S01]  /*c5d0*/  @P1 MUFU.RCP R10, R12 ;  /* 0x0000000c000a1308 */ /* 0x000e220000001000 */
[----:B------:R-:W-:Y:S01]  /*c5e0*/  @P1 FMUL.FTZ R8, R8, 0.69314718246459960938 ;  /* 0x3f31721808081820 */ /* 0x000fe20000410000 */
[----:B------:R-:W-:Y:S02]  /*c5f0*/  @!P0 IMAD R0, R3, 0x40, R16 ;  /* 0x0000004003008824 */ /* 0x000fe400078e0210 */
[----:B------:R-:W-:Y:S01]  /*c600*/  @P2 FMUL.FTZ R14, R14, 0.69314718246459960938 ;  /* 0x3f3172180e0e2820 */ /* 0x000fe20000410000 */
[----:B------:R-:W-:Y:S02]  /*c610*/  IMAD.MOV.U32 R3, RZ, RZ, -0x800000 ;  /* 0xff800000ff037424 */ /* 0x000fe400078e00ff */
[----:B------:R-:W-:Y:S01]  /*c620*/  @!P0 LEA R11, R0, UR43, 0x2 ;  /* 0x0000002b000b8c11 */ /* 0x000fe2000f8e10ff */
[----:B------:R-:W-:Y:S01]  /*c630*/  @P2 MUFU.RCP R4, R13 ;  /* 0x0000000d00042308 */ /* 0x000fe20000001000 */
[----:B------:R-:W-:-:S07]  /*c640*/  IMAD.MOV.U32 R0, RZ, RZ, -0x800000 ;  /* 0xff800000ff007424 */ /* 0x000fce00078e00ff */
[----:B------:R-:W2:Y:S01]  /*c650*/  @P1 MUFU.LG2 R9, R12 ;  /* 0x0000000c00091308 */ /* 0x000ea20000000c00 */
        /* <DEDUP_REMOVED lines=36> */
[-C--:B-1--4-:R-:W-:Y:S01]  /*c8a0*/  FMUL.FTZ R156, R96, R10.reuse ;  /* 0x0000000a609c7220 */ /* 0x092fe20000410000 */
        /* <DEDUP_REMOVED lines=32> */
[----:B------:R-:W-:Y:S01]  /*cab0*/  PLOP3.LUT P0, PT, PT, PT, PT, 0x8, 0x0 ;  /* 0x000000000000781c */ /* 0x000fe20003f0e170 */
        /* <DEDUP_REMOVED lines=67> */
.L_x_4936:
[----:B------:R-:W0:Y:S08]  /*cef0*/  S2UR UR4, SR_CgaCtaId ;  /* 0x00000000000479c3 */ /* 0x000e300000008800 */
[----:B------:R-:W-:Y:S06]  /*cf00*/  BAR.SYNC.DEFER_BLOCKING 0x5, 0x180 ;  /* 0x0146000000007b1d */ /* 0x000fec0000010000 */
[----:B------:R-:W-:Y:S01]  /*cf10*/  UMOV UR43, 0x400 ;  /* 0x00000400002b7882 */ /* 0x000fe20000000000 */
[----:B------:R-:W-:Y:S01]  /*cf20*/  BSSY B0, `(.L_x_5021) ;  /* 0x00002a8000007945 */ /* 0x000fe20003800000 */
[----:B0-----:R-:W-:-:S09]  /*cf30*/  ULEA UR43, UR4, UR43, 0x18 ;  /* 0x0000002b042b7291 */ /* 0x001fd2000f8ec03f */
[----:B------:R-:W0:Y:S02]  /*cf40*/  LDS R4, [UR43+0x28cd0] ;  /* 0x028cd02bff047984 */ /* 0x000e240008000800 */
[----:B0-----:R-:W-:Y:S01]  /*cf50*/  R2UR UR4, R4 ;  /* 0x00000000040472ca */ /* 0x001fe200000e0000 */
[----:B------:R-:W-:Y:S06]  /*cf60*/  BAR.ARV 0x4, 0x180 ;  /* 0x0106000000007b1d */ /* 0x000fec0000002000 */
[----:B------:R-:W-:Y:S08]  /*cf70*/  @P0 BRA `(.L_x_5022) ;  /* 0x0000001c00900947 */ /* 0x000ff00003800000 */
[----:B------:R-:W0:Y:S01]  /*cf80*/  S2UR UR5, SR_SWINHI ;  /* 0x00000000000579c3 */ /* 0x000e220000002f00 */
[----:B------:R-:W-:Y:S01]  /*cf90*/  IMAD R9, R211, 0x40, R184 ;  /* 0x00000040d3097824 */ /* 0x000fe200078e02b8 */
[----:B------:R-:W1:Y:S01]  /*cfa0*/  SHFL.IDX PT, R6, R212, RZ, 0x1f ;  /* 0x00001fffd4067589 */ /* 0x000e6200000e0000 */
[----:B------:R-:W-:Y:S01]  /*cfb0*/  F2FP.F16.F32.PACK_AB R104, R105, R104 ;  /* 0x000000686968723e */ /* 0x000fe200000000ff */
[----:B------:R-:W-:Y:S01]  /*cfc0*/  USHF.R.S32.HI UR12, URZ, 0x1f, UR39 ;  /* 0x0000001f3f0c7899 */ /* 0x000fe20008011427 */
[----:B------:R-:W-:-:S03]  /*cfd0*/  F2FP.F16.F32.PACK_AB R105, R107, R106 ;  /* 0x0000006a6b69723e */ /* 0x000fc600000000ff */
[----:B------:R-:W-:Y:S01]  /*cfe0*/  BAR.SYNC.DEFER_BLOCKING 0x1, 0x100 ;  /* 0x0044000000007b1d */ /* 0x000fe20000010000 */
[----:B------:R-:W-:Y:S01]  /*cff0*/  F2FP.F16.F32.PACK_AB R106, R109, R108 ;  /* 0x0000006c6d6a723e */ /* 0x000fe200000000ff */
[----:B------:R-:W-:Y:S01]  /*d000*/  USHF.R.S32.HI UR13, URZ, 0x1f, UR42 ;  /* 0x0000001f3f0d7899 */ /* 0x000fe2000801142a */
[----:B------:R-:W-:Y:S02]  /*d010*/  F2FP.F16.F32.PACK_AB R107, R111, R110 ;  /* 0x0000006e6f6b723e */ /* 0x000fe400000000ff */
[----:B------:R-:W-:Y:S02]  /*d020*/  F2FP.F16.F32.PACK_AB R120, R121, R120 ;  /* 0x000000787978723e */ /* 0x000fe400000000ff */
[----:B------:R-:W-:Y:S02]  /*d030*/  F2FP.F16.F32.PACK_AB R121, R155, R154 ;  /* 0x0000009a9b79723e */ /* 0x000fe400000000ff */
[----:B------:R-:W-:Y:S02]  /*d040*/  F2FP.F16.F32.PACK_AB R128, R129, R128 ;  /* 0x000000808180723e */ /* 0x000fe400000000ff */
[----:B------:R-:W-:-:S02]  /*d050*/  F2FP.F16.F32.PACK_AB R129, R160, R159 ;  /* 0x0000009fa081723e */ /* 0x000fc400000000ff */
[----:B------:R-:W-:Y:S02]  /*d060*/  F2FP.F16.F32.PACK_AB R136, R137, R136 ;  /* 0x000000888988723e */ /* 0x000fe400000000ff */
[----:B------:R-:W-:Y:S01]  /*d070*/  F2FP.F16.F32.PACK_AB R137, R164, R163 ;  /* 0x000000a3a489723e */ /* 0x000fe200000000ff */
[----:B------:R-:W-:Y:S01]  /*d080*/  UMOV UR6, UR43 ;  /* 0x0000002b00067c82 */ /* 0x000fe20008000000 */
[----:B0-----:R-:W-:Y:S01]  /*d090*/  UMOV UR7, UR5 ;  /* 0x0000000500077c82 */ /* 0x001fe20008000000 */
[----:B------:R-:W-:Y:S01]  /*d0a0*/  IMAD.U32 R114, RZ, RZ, UR6 ;  /* 0x00000006ff727e24 */ /* 0x000fe2000f8e00ff */
[----:B-1----:R-:W-:Y:S01]  /*d0b0*/  ISETP.NE.AND P0, PT, R6, RZ, PT ;  /* 0x000000ff0600720c */ /* 0x002fe20003f05270 */
[----:B------:R-:W-:Y:S02]  /*d0c0*/  IMAD.U32 R115, RZ, RZ, UR7 ;  /* 0x00000007ff737e24 */ /* 0x000fe4000f8e00ff */
[----:B------:R-:W-:-:S04]  /*d0d0*/  IMAD.WIDE R4, R215, 0x2, R114 ;  /* 0x00000002d7047825 */ /* 0x000fc800078e0272 */
[----:B------:R-:W-:Y:S01]  /*d0e0*/  IMAD.WIDE R114, R9, 0x2, R114 ;  /* 0x0000000209727825 */ /* 0x000fe200078e0272 */
[C---:B------:R-:W-:Y:S02]  /*d0f0*/  IADD3 R41, P2, R4.reuse, 0x20, RZ ;  /* 0x0000002004297810 */ /* 0x040fe40007f5e0ff */
[C---:B------:R-:W-:Y:S02]  /*d100*/  IADD3 R53, P4, R4.reuse, 0x60, RZ ;  /* 0x0000006004357810 */ /* 0x040fe40007f9e0ff */
[----:B------:R-:W-:Y:S01]  /*d110*/  LOP3.LUT R12, R41, 0x380, RZ, 0xc0, !PT ;  /* 0x00000380290c7812 */ /* 0x000fe200078ec0ff */
[--C-:B------:R-:W-:Y:S01]  /*d120*/  IMAD.X R13, RZ, RZ, R5.reuse, P2 ;  /* 0x000000ffff0d7224 */ /* 0x100fe200010e0605 */
[C---:B------:R-:W-:Y:S01]  /*d130*/  IADD3 R44, P2, R4.reuse, 0x2060, RZ ;  /* 0x00002060042c7810 */ /* 0x040fe20007f5e0ff */
[--C-:B------:R-:W-:Y:S01]  /*d140*/  IMAD.X R25, RZ, RZ, R5.reuse, P4 ;  /* 0x000000ffff197224 */ /* 0x100fe200020e0605 */
[----:B------:R-:W-:Y:S02]  /*d150*/  LOP3.LUT R24, R53, 0x380, RZ, 0xc0, !PT ;  /* 0x0000038035187812 */ /* 0x000fe400078ec0ff */
[C---:B------:R-:W-:Y:S01]  /*d160*/  IADD3 R57, P5, R4.reuse, 0x2000, RZ ;  /* 0x0000200004397810 */ /* 0x040fe20007fbe0ff */
[----:B------:R-:W-:Y:S01]  /*d170*/  IMAD.X R123, RZ, RZ, R5, P2 ;  /* 0x000000ffff7b7224 */ /* 0x000fe200010e0605 */
[----:B------:R-:W-:-:S02]  /*d180*/  IADD3 R20, P2, R4, 0x6020, RZ ;  /* 0x0000602004147810 */ /* 0x000fc40007f5e0ff */
[----:B------:R-:W-:Y:S01]  /*d190*/  SHF.R.U64 R12, R12, 0x3, RZ ;  /* 0x000000030c0c7819 */ /* 0x000fe200000012ff */
[--C-:B------:R-:W-:Y:S01]  /*d1a0*/  IMAD.X R29, RZ, RZ, R5.reuse, P5 ;  /* 0x000000ffff1d7224 */ /* 0x100fe200028e0605 */
[----:B------:R-:W-:Y:S01]  /*d1b0*/  SHF.R.U64 R24, R24, 0x3, RZ ;  /* 0x0000000318187819 */ /* 0x000fe200000012ff */
[--C-:B------:R-:W-:Y:S01]  /*d1c0*/  IMAD.X R147, RZ, RZ, R5.reuse, P2 ;  /* 0x000000ffff937224 */ /* 0x100fe200010e0605 */
[----:B------:R-:W-:Y:S02]  /*d1d0*/  IADD3 R81, P2, R114, 0x3000, RZ ;  /* 0x0000300072517810 */ /* 0x000fe40007f5e0ff */
[----:B------:R-:W-:Y:S02]  /*d1e0*/  IADD3 R56, P4, R4, 0x4020, RZ ;  /* 0x0000402004387810 */ /* 0x000fe40007f9e0ff */
[----:B------:R-:W-:Y:S02]  /*d1f0*/  LOP3.LUT R80, R81, 0x380, RZ, 0xc0, !PT ;  /* 0x0000038051507812 */ /* 0x000fe400078ec0ff */
[----:B------:R-:W-:Y:S01]  /*d200*/  LOP3.LUT R28, R57, 0x380, RZ, 0xc0, !PT ;  /* 0x00000380391c7812 */ /* 0x000fe200078ec0ff */
[----:B------:R-:W-:Y:S01]  /*d210*/  IMAD.X R131, RZ, RZ, R5, P4 ;  /* 0x000000ffff837224 */ /* 0x000fe200020e0605 */
[----:B------:R-:W-:-:S02]  /*d220*/  LOP3.LUT R12, R12, R41, RZ, 0x3c, !PT ;  /* 0x000000290c0c7212 */ /* 0x000fc400078e3cff */
[----:B------:R-:W-:Y:S02]  /*d230*/  LOP3.LUT R41, R44, 0x380, RZ, 0xc0, !PT ;  /* 0x000003802c297812 */ /* 0x000fe400078ec0ff */
[----:B------:R-:W-:Y:S02]  /*d240*/  LOP3.LUT R24, R24, R53, RZ, 0x3c, !PT ;  /* 0x0000003518187212 */ /* 0x000fe400078e3cff */
[----:B------:R-:W-:Y:S02]  /*d250*/  SHF.R.U64 R80, R80, 0x3, RZ ;  /* 0x0000000350507819 */ /* 0x000fe400000012ff */
[----:B------:R-:W-:Y:S02]  /*d260*/  IADD3 R45, P3, R4, 0x40, RZ ;  /* 0x00000040042d7810 */ /* 0x000fe40007f7e0ff */
[----:B------:R-:W-:Y:S02]  /*d270*/  SHF.R.U64 R28, R28, 0x3, RZ ;  /* 0x000000031c1c7819 */ /* 0x000fe400000012ff */
[----:B------:R-:W-:Y:S01]  /*d280*/  LOP3.LUT R53, R56, 0x380, RZ, 0xc0, !PT ;  /* 0x0000038038357812 */ /* 0x000fe200078ec0ff */
[----:B------:R-:W-:Y:S01]  /*d290*/  IMAD.X R15, RZ, RZ, R5, P3 ;  /* 0x000000ffff0f7224 */ /* 0x000fe200018e0605 */
[----:B------:R-:W-:-:S02]  /*d2a0*/  IADD3 R65, P1, R4, 0x2040, RZ ;  /* 0x0000204004417810 */ /* 0x000fc40007f3e0ff */
[----:B------:R-:W-:Y:S02]  /*d2b0*/  SHF.R.U64 R41, R41, 0x3, RZ ;  /* 0x0000000329297819 */ /* 0x000fe400000012ff */
[----:B------:R-:W-:Y:S01]  /*d2c0*/  IADD3 R10, P5, R4, 0x4040, RZ ;  /* 0x00004040040a7810 */ /* 0x000fe20007fbe0ff */
[----:B------:R-:W-:Y:S01]  /*d2d0*/  IMAD.X R49, RZ, RZ, R5, P1 ;  /* 0x000000ffff317224 */ /* 0x000fe200008e0605 */
[----:B------:R-:W-:Y:S01]  /*d2e0*/  LOP3.LUT R80, R80, R81, RZ, 0x3c, !PT ;  /* 0x0000005150507212 */ /* 0x000fe200078e3cff */
[----:B------:R-:W-:Y:S01]  /*d2f0*/  IMAD.X R81, RZ, RZ, R115, P2 ;  /* 0x000000ffff517224 */ /* 0x000fe200010e0673 */
[----:B------:R-:W-:Y:S01]  /*d300*/  IADD3 R61, P6, R4, 0x2020, RZ ;  /* 0x00002020043d7810 */ /* 0x000fe20007fde0ff */
[--C-:B------:R-:W-:Y:S01]  /*d310*/  IMAD.X R135, RZ, RZ, R5.reuse, P5 ;  /* 0x000000ffff877224 */ /* 0x100fe200028e0605 */
[----:B------:R-:W-:Y:S02]  /*d320*/  LOP3.LUT R28, R28, R57, RZ, 0x3c, !PT ;  /* 0x000000391c1c7212 */ /* 0x000fe400078e3cff */
[----:B------:R-:W-:Y:S01]  /*d330*/  SHF.R.U64 R53, R53, 0x3, RZ ;  /* 0x0000000335357819 */ /* 0x000fe200000012ff */
[----:B------:R-:W-:Y:S01]  /*d340*/  IMAD.X R33, RZ, RZ, R5, P6 ;  /* 0x000000ffff217224 */ /* 0x000fe200030e0605 */
[----:B------:R-:W-:-:S02]  /*d350*/  LOP3.LUT R9, R4, 0x380, RZ, 0xc0, !PT ;  /* 0x0000038004097812 */ /* 0x000fc400078ec0ff */
[----:B------:R-:W-:Y:S02]  /*d360*/  LOP3.LUT R40, R65, 0x380, RZ, 0xc0, !PT ;  /* 0x0000038041287812 */ /* 0x000fe400078ec0ff */
[----:B------:R-:W-:Y:S02]  /*d370*/  IADD3 R57, P2, R114, 0x9000, RZ ;  /* 0x0000900072397810 */ /* 0x000fe40007f5e0ff */
[----:B------:R-:W-:Y:S02]  /*d380*/  IADD3 R52, P3, R4, 0x4000, RZ ;  /* 0x0000400004347810 */ /* 0x000fe40007f7e0ff */
[----:B------:R-:W-:Y:S02]  /*d390*/  LOP3.LUT R122, R41, R44, RZ, 0x3c, !PT ;  /* 0x0000002c297a7212 */ /* 0x000fe400078e3cff */
[----:B------:R-:W-:Y:S01]  /*d3a0*/  LOP3.LUT R41, R10, 0x380, RZ, 0xc0, !PT ;  /* 0x000003800a297812 */ /* 0x000fe200078ec0ff */
[----:B------:R-:W-:Y:S01]  /*d3b0*/  IMAD.X R127, RZ, RZ, R5, P3 ;  /* 0x000000ffff7f7224 */ /* 0x000fe200018e0605 */
[----:B------:R-:W-:-:S02]  /*d3c0*/  LOP3.LUT R130, R53, R56, RZ, 0x3c, !PT ;  /* 0x0000003835827212 */ /* 0x000fc400078e3cff */
[----:B------:R-:W-:Y:S02]  /*d3d0*/  SHF.R.U64 R9, R9, 0x3, RZ ;  /* 0x0000000309097819 */ /* 0x000fe400000012ff */
[----:B------:R-:W-:Y:S02]  /*d3e0*/  SHF.R.U64 R40, R40, 0x3, RZ ;  /* 0x0000000328287819 */ /* 0x000fe400000012ff */
[----:B------:R-:W-:Y:S02]  /*d3f0*/  LOP3.LUT R56, R57, 0x380, RZ, 0xc0, !PT ;  /* 0x0000038039387812 */ /* 0x000fe400078ec0ff */
[C---:B------:R-:W-:Y:S02]  /*d400*/  IADD3 R37, P6, R4.reuse, 0x4060, RZ ;  /* 0x0000406004257810 */ /* 0x040fe40007fde0ff */
[----:B------:R-:W-:Y:S02]  /*d410*/  SHF.R.U64 R41, R41, 0x3, RZ ;  /* 0x0000000329297819 */ /* 0x000fe400000012ff */
[C---:B------:R-:W-:Y:S01]  /*d420*/  IADD3 R36, P1, R4.reuse, 0x6000, RZ ;  /* 0x0000600004247810 */ /* 0x040fe20007f3e0ff */
[----:B------:R-:W-:Y:S01]  /*d430*/  IMAD.X R139, RZ, RZ, R5, P6 ;  /* 0x000000ffff8b7224 */ /* 0x000fe200030e0605 */
[----:B------:R-:W-:-:S02]  /*d440*/  IADD3 R8, P3, R4, 0x6040, RZ ;  /* 0x0000604004087810 */ /* 0x000fc40007f7e0ff */
[----:B------:R-:W-:Y:S01]  /*d450*/  IADD3 R6, P4, R4, 0x6060, RZ ;  /* 0x0000606004067810 */ /* 0x000fe20007f9e0ff */
[--C-:B------:R-:W-:Y:S01]  /*d460*/  IMAD.X R143, RZ, RZ, R5.reuse, P1 ;  /* 0x000000ffff8f7224 */ /* 0x100fe200008e0605 */
[----:B------:R-:W-:Y:S01]  /*d470*/  LOP3.LUT R4, R9, R4, RZ, 0x3c, !PT ;  /* 0x0000000409047212 */ /* 0x000fe200078e3cff */
[--C-:B------:R-:W-:Y:S01]  /*d480*/  IMAD.X R9, RZ, RZ, R5.reuse, P3 ;  /* 0x000000ffff097224 */ /* 0x100fe200018e0605 */
[----:B------:R-:W-:Y:S01]  /*d490*/  LOP3.LUT R48, R40, R65, RZ, 0x3c, !PT ;  /* 0x0000004128307212 */ /* 0x000fe200078e3cff */
[----:B------:R-:W-:Y:S01]  /*d4a0*/  IMAD.X R11, RZ, RZ, R5, P4 ;  /* 0x000000ffff0b7224 */ /* 0x000fe200020e0605 */
[----:B------:R-:W-:Y:S02]  /*d4b0*/  SHF.R.U64 R56, R56, 0x3, RZ ;  /* 0x0000000338387819 */ /* 0x000fe400000012ff */
[----:B------:R-:W-:Y:S02]  /*d4c0*/  LOP3.LUT R40, R37, 0x380, RZ, 0xc0, !PT ;  /* 0x0000038025287812 */ /* 0x000fe400078ec0ff */
[----:B------:R-:W-:-:S02]  /*d4d0*/  LOP3.LUT R134, R41, R10, RZ, 0x3c, !PT ;  /* 0x0000000a29867212 */ /* 0x000fc400078e3cff */
[----:B------:R-:W-:Y:S02]  /*d4e0*/  LOP3.LUT R41, R6, 0x380, RZ, 0xc0, !PT ;  /* 0x0000038006297812 */ /* 0x000fe400078ec0ff */
[----:B------:R-:W-:Y:S01]  /*d4f0*/  LOP3.LUT R56, R56, R57, RZ, 0x3c, !PT ;  /* 0x0000003938387212 */ /* 0x000fe200078e3cff */
[----:B------:R-:W-:Y:S01]  /*d500*/  IMAD.X R57, RZ, RZ, R115, P2 ;  /* 0x000000ffff397224 */ /* 0x000fe200010e0673 */
[----:B------:R-:W-:Y:S02]  /*d510*/  MOV R224, R4 ;  /* 0x0000000400e07202 */ /* 0x000fe40000000f00 */
[----:B------:R-:W-:Y:S02]  /*d520*/  SHF.R.U64 R40, R40, 0x3, RZ ;  /* 0x0000000328287819 */ /* 0x000fe400000012ff */
[----:B------:R-:W-:Y:S02]  /*d530*/  F2FP.F16.F32.PACK_AB R5, R27, R26 ;  /* 0x0000001a1b05723e */ /* 0x000fe400000000ff */
[----:B------:R-:W-:-:S02]  /*d540*/  IADD3 R27, P2, R114, 0xf000, RZ ;  /* 0x0000f000721b7810 */ /* 0x000fc40007f5e0ff */
[----:B------:R-:W-:Y:S02]  /*d550*/  SHF.R.U64 R41, R41, 0x3, RZ ;  /* 0x0000000329297819 */ /* 0x000fe400000012ff */
[----:B------:R-:W-:Y:S01]  /*d560*/  LOP3.LUT R138, R40, R37, RZ, 0x3c, !PT ;  /* 0x00000025288a7212 */ /* 0x000fe200078e3cff */
[----:B------:R-:W-:Y:S01]  /*d570*/  IMAD.X R119, RZ, RZ, R115, P2 ;  /* 0x000000ffff777224 */ /* 0x000fe200010e0673 */
[----:B------:R-:W-:Y:S02]  /*d580*/  LOP3.LUT R14, R45, 0x380, RZ, 0xc0, !PT ;  /* 0x000003802d0e7812 */ /* 0x000fe400078ec0ff */
[----:B------:R-:W-:Y:S02]  /*d590*/  LOP3.LUT R37, R8, 0x380, RZ, 0xc0, !PT ;  /* 0x0000038008257812 */ /* 0x000fe400078ec0ff */
[----:B------:R-:W-:Y:S02]  /*d5a0*/  LOP3.LUT R26, R27, 0x380, RZ, 0xc0, !PT ;  /* 0x000003801b1a7812 */ /* 0x000fe400078ec0ff */
[----:B------:R-:W-:-:S02]  /*d5b0*/  IADD3 R89, P4, R114, 0x1000, RZ ;  /* 0x0000100072597810 */ /* 0x000fc40007f9e0ff */
[C---:B------:R-:W-:Y:S02]  /*d5c0*/  IADD3 R85, P3, R114.reuse, 0x2000, RZ ;  /* 0x0000200072557810 */ /* 0x040fe40007f7e0ff */
[----:B------:R-:W-:Y:S02]  /*d5d0*/  LOP3.LUT R10, R41, R6, RZ, 0x3c, !PT ;  /* 0x00000006290a7212 */ /* 0x000fe400078e3cff */
[----:B------:R-:W-:Y:S02]  /*d5e0*/  IADD3 R77, P1, R114, 0x4000, RZ ;  /* 0x00004000724d7810 */ /* 0x000fe40007f3e0ff */
[----:B------:R-:W-:Y:S02]  /*d5f0*/  F2FP.F16.F32.PACK_AB R6, R7, R205 ;  /* 0x000000cd0706723e */ /* 0x000fe400000000ff */
[----:B------:R-:W-:Y:S02]  /*d600*/  F2FP.F16.F32.PACK_AB R4, R21, R208 ;  /* 0x000000d01504723e */ /* 0x000fe400000000ff */
[----:B------:R-:W-:-:S02]  /*d610*/  F2FP.F16.F32.PACK_AB R7, R31, R30 ;  /* 0x0000001e1f07723e */ /* 0x000fc400000000ff */
[----:B------:R-:W-:Y:S02]  /*d620*/  LOP3.LUT R32, R61, 0x380, RZ, 0xc0, !PT ;  /* 0x000003803d207812 */ /* 0x000fe400078ec0ff */
[----:B------:R-:W-:Y:S01]  /*d630*/  SHF.R.U64 R14, R14, 0x3, RZ ;  /* 0x000000030e0e7819 */ /* 0x000fe200000012ff */
[----:B------:R0:W-:Y:S01]  /*d640*/  STSM.16.M88.4 [R224], R4 ;  /* 0x00000004e0007844 */ /* 0x0001e20000000200 */
[----:B------:R-:W-:Y:S02]  /*d650*/  SHF.R.U64 R37, R37, 0x3, RZ ;  /* 0x0000000325257819 */ /* 0x000fe400000012ff */
[----:B------:R-:W-:Y:S02]  /*d660*/  SHF.R.U64 R26, R26, 0x3, RZ ;  /* 0x000000031a1a7819 */ /* 0x000fe400000012ff */
[----:B------:R-:W-:Y:S02]  /*d670*/  LOP3.LUT R88, R89, 0x380, RZ, 0xc0, !PT ;  /* 0x0000038059587812 */ /* 0x000fe400078ec0ff */
[----:B------:R-:W-:-:S02]  /*d680*/  LOP3.LUT R84, R85, 0x380, RZ, 0xc0, !PT ;  /* 0x0000038055547812 */ /* 0x000fc400078ec0ff */
[----:B------:R-:W-:Y:S02]  /*d690*/  LOP3.LUT R76, R77, 0x380, RZ, 0xc0, !PT ;  /* 0x000003804d4c7812 */ /* 0x000fe400078ec0ff */
[----:B------:R-:W-:Y:S02]  /*d6a0*/  LOP3.LUT R53, R20, 0x380, RZ, 0xc0, !PT ;  /* 0x0000038014357812 */ /* 0x000fe400078ec0ff */
[----:B------:R-:W-:Y:S02]  /*d6b0*/  SHF.R.U64 R32, R32, 0x3, RZ ;  /* 0x0000000320207819 */ /* 0x000fe400000012ff */
[----:B------:R-:W-:Y:S02]  /*d6c0*/  LOP3.LUT R14, R14, R45, RZ, 0x3c, !PT ;  /* 0x0000002d0e0e7212 */ /* 0x000fe400078e3cff */
[----:B------:R-:W-:Y:S02]  /*d6d0*/  LOP3.LUT R8, R37, R8, RZ, 0x3c, !PT ;  /* 0x0000000825087212 */ /* 0x000fe400078e3cff */
[----:B------:R-:W-:-:S02]  /*d6e0*/  LOP3.LUT R118, R26, R27, RZ, 0x3c, !PT ;  /* 0x0000001b1a767212 */ /* 0x000fc400078e3cff */
[----:B------:R-:W-:Y:S02]  /*d6f0*/  LOP3.LUT R45, R52, 0x380, RZ, 0xc0, !PT ;  /* 0x00000380342d7812 */ /* 0x000fe400078ec0ff */
[----:B------:R-:W-:Y:S02]  /*d700*/  SHF.R.U64 R88, R88, 0x3, RZ ;  /* 0x0000000358587819 */ /* 0x000fe400000012ff */
[----:B------:R-:W-:Y:S02]  /*d710*/  SHF.R.U64 R84, R84, 0x3, RZ ;  /* 0x0000000354547819 */ /* 0x000fe400000012ff */
[----:B------:R-:W-:Y:S02]  /*d720*/  MOV R26, R12 ;  /* 0x0000000c001a7202 */ /* 0x000fe40000000f00 */
[----:B0-----:R-:W-:Y:S02]  /*d730*/  F2FP.F16.F32.PACK_AB R4, R206, R209 ;  /* 0x000000d1ce04723e */ /* 0x001fe400000000ff */
[----:B------:R-:W-:-:S02]  /*d740*/  F2FP.F16.F32.PACK_AB R5, R35, R34 ;  /* 0x000000222305723e */ /* 0x000fc400000000ff */
[----:B------:R-:W-:Y:S02]  /*d750*/  F2FP.F16.F32.PACK_AB R6, R203, R207 ;  /* 0x000000cfcb06723e */ /* 0x000fe400000000ff */
[----:B------:R-:W-:Y:S02]  /*d760*/  F2FP.F16.F32.PACK_AB R7, R39, R38 ;  /* 0x000000262707723e */ /* 0x000fe400000000ff */
[----:B------:R-:W-:Y:S02]  /*d770*/  SHF.R.U64 R76, R76, 0x3, RZ ;  /* 0x000000034c4c7819 */ /* 0x000fe400000012ff */
[----:B------:R-:W-:Y:S01]  /*d780*/  SHF.R.U64 R53, R53, 0x3, RZ ;  /* 0x0000000335357819 */ /* 0x000fe200000012ff */
[----:B------:R0:W-:Y:S01]  /*d790*/  STSM.16.M88.4 [R26], R4 ;  /* 0x000000041a007844 */ /* 0x0001e20000000200 */
[----:B------:R-:W-:Y:S02]  /*d7a0*/  LOP3.LUT R32, R32, R61, RZ, 0x3c, !PT ;  /* 0x0000003d20207212 */ /* 0x000fe400078e3cff */
[----:B------:R-:W-:-:S02]  /*d7b0*/  MOV R38, R8 ;  /* 0x0000000800267202 */ /* 0x000fc40000000f00 */
[----:B------:R-:W-:Y:S02]  /*d7c0*/  MOV R39, R10 ;  /* 0x0000000a00277202 */ /* 0x000fe40000000f00 */
[----:B------:R-:W-:Y:S02]  /*d7d0*/  SHF.R.U64 R45, R45, 0x3, RZ ;  /* 0x000000032d2d7819 */ /* 0x000fe400000012ff */
[----:B------:R-:W-:Y:S01]  /*d7e0*/  LOP3.LUT R88, R88, R89, RZ, 0x3c, !PT ;  /* 0x0000005958587212 */ /* 0x000fe200078e3cff */
[--C-:B------:R-:W-:Y:S01]  /*d7f0*/  IMAD.X R89, RZ, RZ, R115.reuse, P4 ;  /* 0x000000ffff597224 */ /* 0x100fe200020e0673 */
[----:B------:R-:W-:Y:S01]  /*d800*/  LOP3.LUT R84, R84, R85, RZ, 0x3c, !PT ;  /* 0x0000005554547212 */ /* 0x000fe200078e3cff */
[----:B------:R-:W-:Y:S01]  /*d810*/  IMAD.X R85, RZ, RZ, R115, P3 ;  /* 0x000000ffff557224 */ /* 0x000fe200018e0673 */
[----:B------:R-:W-:Y:S02]  /*d820*/  MOV R186, R14 ;  /* 0x0000000e00ba7202 */ /* 0x000fe40000000f00 */
[----:B------:R-:W-:-:S02]  /*d830*/  F2FP.F16.F32.PACK_AB R8, R201, R204 ;  /* 0x000000ccc908723e */ /* 0x000fc400000000ff */
[----:B------:R-:W-:Y:S02]  /*d840*/  F2FP.F16.F32.PACK_AB R9, R43, R42 ;  /* 0x0000002a2b09723e */ /* 0x000fe400000000ff */
[----:B------:R-:W-:Y:S02]  /*d850*/  F2FP.F16.F32.PACK_AB R10, R199, R202 ;  /* 0x000000cac70a723e */ /* 0x000fe400000000ff */
[----:B------:R-:W-:Y:S02]  /*d860*/  F2FP.F16.F32.PACK_AB R11, R47, R46 ;  /* 0x0000002e2f0b723e */ /* 0x000fe400000000ff */
[----:B------:R-:W-:Y:S01]  /*d870*/  LOP3.LUT R76, R76, R77, RZ, 0x3c, !PT ;  /* 0x0000004d4c4c7212 */ /* 0x000fe200078e3cff */
[----:B------:R-:W-:Y:S01]  /*d880*/  IMAD.X R77, RZ, RZ, R115, P1 ;  /* 0x000000ffff4d7224 */ /* 0x000fe200008e0673 */
[----:B------:R-:W-:Y:S01]  /*d890*/  MOV R205, R24 ;  /* 0x0000001800cd7202 */ /* 0x000fe20000000f00 */
[----:B------:R-:W-:Y:S01]  /*d8a0*/  STSM.16.M88.4 [R186], R8 ;  /* 0x00000008ba007844 */ /* 0x000fe20000000200 */
[----:B------:R-:W-:-:S02]  /*d8b0*/  F2FP.F16.F32.PACK_AB R12, R197, R200 ;  /* 0x000000c8c50c723e */ /* 0x000fc400000000ff */
[----:B------:R-:W-:Y:S02]  /*d8c0*/  F2FP.F16.F32.PACK_AB R13, R51, R50 ;  /* 0x00000032330d723e */ /* 0x000fe400000000ff */
[----:B------:R-:W-:Y:S02]  /*d8d0*/  F2FP.F16.F32.PACK_AB R14, R195, R198 ;  /* 0x000000c6c30e723e */ /* 0x000fe400000000ff */
[----:B------:R-:W-:Y:S02]  /*d8e0*/  F2FP.F16.F32.PACK_AB R15, R55, R54 ;  /* 0x00000036370f723e */ /* 0x000fe400000000ff */
[----:B------:R-:W-:Y:S02]  /*d8f0*/  LOP3.LUT R146, R53, R20, RZ, 0x3c, !PT ;  /* 0x0000001435927212 */ /* 0x000fe400078e3cff */
[C---:B------:R-:W-:Y:S01]  /*d900*/  IADD3 R73, P6, R114.reuse, 0x5000, RZ ;  /* 0x0000500072497810 */ /* 0x040fe20007fde0ff */
[----:B------:R-:W-:Y:S01]  /*d910*/  STSM.16.M88.4 [R205], R12 ;  /* 0x0000000ccd007844 */ /* 0x000fe20000000200 */
[----:B------:R-:W-:-:S02]  /*d920*/  IADD3 R69, P5, R114, 0x6000, RZ ;  /* 0x0000600072457810 */ /* 0x000fc40007fbe0ff */
[C---:B------:R-:W-:Y:S02]  /*d930*/  IADD3 R65, P4, R114.reuse, 0x7000, RZ ;  /* 0x0000700072417810 */ /* 0x040fe40007f9e0ff */
[----:B------:R-:W-:Y:S02]  /*d940*/  IADD3 R61, P3, R114, 0x8000, RZ ;  /* 0x00008000723d7810 */ /* 0x000fe40007f7e0ff */
[----:B------:R-:W-:Y:S02]  /*d950*/  MOV R208, R28 ;  /* 0x0000001c00d07202 */ /* 0x000fe40000000f00 */
[----:B0-----:R-:W-:Y:S02]  /*d960*/  F2FP.F16.F32.PACK_AB R4, R193, R196 ;  /* 0x000000c4c104723e */ /* 0x001fe400000000ff */
[----:B------:R-:W-:Y:S02]  /*d970*/  F2FP.F16.F32.PACK_AB R5, R59, R58 ;  /* 0x0000003a3b05723e */ /* 0x000fe400000000ff */
[----:B------:R-:W-:-:S02]  /*d980*/  F2FP.F16.F32.PACK_AB R6, R183, R194 ;  /* 0x000000c2b706723e */ /* 0x000fc400000000ff */
[----:B------:R-:W-:Y:S02]  /*d990*/  F2FP.F16.F32.PACK_AB R7, R63, R62 ;  /* 0x0000003e3f07723e */ /* 0x000fe400000000ff */
[----:B------:R-:W-:Y:S02]  /*d9a0*/  IADD3 R53, P1, R114, 0xa000, RZ ;  /* 0x0000a00072357810 */ /* 0x000fe40007f3e0ff */
[----:B------:R-:W-:Y:S01]  /*d9b0*/  MOV R32, R32 ;  /* 0x0000002000207202 */ /* 0x000fe20000000f00 */
[----:B------:R-:W-:Y:S01]  /*d9c0*/  STSM.16.M88.4 [R208], R4 ;  /* 0x00000004d0007844 */ /* 0x000fe20000000200 */
[----:B------:R-:W-:Y:S02]  /*d9d0*/  F2FP.F16.F32.PACK_AB R24, R181, R192 ;  /* 0x000000c0b518723e */ /* 0x000fe400000000ff */
[----:B------:R-:W-:Y:S02]  /*d9e0*/  F2FP.F16.F32.PACK_AB R25, R67, R66 ;  /* 0x000000424319723e */ /* 0x000fe400000000ff */
[----:B------:R-:W-:-:S02]  /*d9f0*/  F2FP.F16.F32.PACK_AB R26, R179, R182 ;  /* 0x000000b6b31a723e */ /* 0x000fc400000000ff */
[----:B------:R-:W-:Y:S02]  /*da00*/  F2FP.F16.F32.PACK_AB R27, R71, R70 ;  /* 0x00000046471b723e */ /* 0x000fe400000000ff */
[----:B------:R-:W-:Y:S02]  /*da10*/  LOP3.LUT R126, R45, R52, RZ, 0x3c, !PT ;  /* 0x000000342d7e7212 */ /* 0x000fe400078e3cff */
[----:B------:R-:W-:Y:S01]  /*da20*/  MOV R48, R48 ;  /* 0x0000003000307202 */ /* 0x000fe20000000f00 */
[----:B------:R0:W-:Y:S01]  /*da30*/  STSM.16.M88.4 [R32], R24 ;  /* 0x0000001820007844 */ /* 0x0001e20000000200 */
[----:B------:R-:W-:Y:S02]  /*da40*/  F2FP.F16.F32.PACK_AB R28, R177, R180 ;  /* 0x000000b4b11c723e */ /* 0x000fe400000000ff */
[----:B------:R-:W-:Y:S02]  /*da50*/  F2FP.F16.F32.PACK_AB R29, R75, R74 ;  /* 0x0000004a4b1d723e */ /* 0x000fe400000000ff */
[----:B------:R-:W-:-:S02]  /*da60*/  F2FP.F16.F32.PACK_AB R30, R175, R178 ;  /* 0x000000b2af1e723e */ /* 0x000fc400000000ff */
[----:B------:R-:W-:Y:S02]  /*da70*/  F2FP.F16.F32.PACK_AB R31, R79, R78 ;  /* 0x0000004e4f1f723e */ /* 0x000fe400000000ff */
[----:B------:R-:W-:Y:S02]  /*da80*/  LOP3.LUT R45, R36, 0x380, RZ, 0xc0, !PT ;  /* 0x00000380242d7812 */ /* 0x000fe400078ec0ff */
[----:B------:R-:W-:Y:S01]  /*da90*/  LOP3.LUT R72, R73, 0x380, RZ, 0xc0, !PT ;  /* 0x0000038049487812 */ /* 0x000fe200078ec0ff */
[----:B------:R1:W-:Y:S01]  /*daa0*/  STSM.16.M88.4 [R48], R28 ;  /* 0x0000001c30007844 */ /* 0x0003e20000000200 */
[----:B------:R-:W-:Y:S02]  /*dab0*/  LOP3.LUT R68, R69, 0x380, RZ, 0xc0, !PT ;  /* 0x0000038045447812 */ /* 0x000fe400078ec0ff */
[----:B------:R-:W-:Y:S02]  /*dac0*/  LOP3.LUT R64, R65, 0x380, RZ, 0xc0, !PT ;  /* 0x0000038041407812 */ /* 0x000fe400078ec0ff */
[----:B------:R-:W-:-:S02]  /*dad0*/  LOP3.LUT R60, R61, 0x380, RZ, 0xc0, !PT ;  /* 0x000003803d3c7812 */ /* 0x000fc400078ec0ff */
[----:B------:R-:W-:Y:S02]  /*dae0*/  LOP3.LUT R52, R53, 0x380, RZ, 0xc0, !PT ;  /* 0x0000038035347812 */ /* 0x000fe400078ec0ff */
[----:B------:R-:W-:Y:S02]  /*daf0*/  SHF.R.U64 R45, R45, 0x3, RZ ;  /* 0x000000032d2d7819 */ /* 0x000fe400000012ff */
[----:B------:R-:W-:Y:S02]  /*db00*/  MOV R122, R122 ;  /* 0x0000007a007a7202 */ /* 0x000fe40000000f00 */
[----:B0-----:R-:W-:Y:S02]  /*db10*/  F2FP.F16.F32.PACK_AB R32, R173, R176 ;  /* 0x000000b0ad20723e */ /* 0x001fe400000000ff */
[----:B------:R-:W-:Y:S02]  /*db20*/  F2FP.F16.F32.PACK_AB R33, R83, R82 ;  /* 0x000000525321723e */ /* 0x000fe400000000ff */
[----:B------:R-:W-:-:S02]  /*db30*/  F2FP.F16.F32.PACK_AB R34, R171, R174 ;  /* 0x000000aeab22723e */ /* 0x000fc400000000ff */
[----:B------:R-:W-:Y:S02]  /*db40*/  F2FP.F16.F32.PACK_AB R35, R87, R86 ;  /* 0x000000565723723e */ /* 0x000fe400000000ff */
[----:B------:R-:W-:Y:S02]  /*db50*/  SHF.R.U64 R72, R72, 0x3, RZ ;  /* 0x0000000348487819 */ /* 0x000fe400000012ff */
[----:B------:R-:W-:Y:S01]  /*db60*/  SHF.R.U64 R68, R68, 0x3, RZ ;  /* 0x0000000344447819 */ /* 0x000fe200000012ff */
[----:B------:R0:W-:Y:S01]  /*db70*/  STSM.16.M88.4 [R122], R32 ;  /* 0x000000207a007844 */ /* 0x0001e20000000200 */
[----:B------:R-:W-:Y:S02]  /*db80*/  SHF.R.U64 R64, R64, 0x3, RZ ;  /* 0x0000000340407819 */ /* 0x000fe400000012ff */
[----:B------:R-:W-:Y:S02]  /*db90*/  SHF.R.U64 R60, R60, 0x3, RZ ;  /* 0x000000033c3c7819 */ /* 0x000fe400000012ff */
[----:B------:R-:W-:-:S02]  /*dba0*/  MOV R126, R126 ;  /* 0x0000007e007e7202 */ /* 0x000fc40000000f00 */
[----:B-1----:R-:W-:Y:S02]  /*dbb0*/  F2FP.F16.F32.PACK_AB R48, R169, R172 ;  /* 0x000000aca930723e */ /* 0x002fe400000000ff */
[----:B------:R-:W-:Y:S02]  /*dbc0*/  F2FP.F16.F32.PACK_AB R49, R91, R90 ;  /* 0x0000005a5b31723e */ /* 0x000fe400000000ff */
[----:B------:R-:W-:Y:S02]  /*dbd0*/  F2FP.F16.F32.PACK_AB R50, R93, R170 ;  /* 0x000000aa5d32723e */ /* 0x000fe400000000ff */
[----:B------:R-:W-:Y:S02]  /*dbe0*/  F2FP.F16.F32.PACK_AB R51, R95, R94 ;  /* 0x0000005e5f33723e */ /* 0x000fe400000000ff */
[----:B------:R-:W-:Y:S02]  /*dbf0*/  SHF.R.U64 R52, R52, 0x3, RZ ;  /* 0x0000000334347819 */ /* 0x000fe400000012ff */
[----:B------:R-:W-:Y:S01]  /*dc00*/  MOV R130, R130 ;  /* 0x0000008200827202 */ /* 0x000fe20000000f00 */
[----:B------:R-:W-:Y:S01]  /*dc10*/  STSM.16.M88.4 [R126], R48 ;  /* 0x000000307e007844 */ /* 0x000fe20000000200 */
[----:B------:R-:W-:-:S02]  /*dc20*/  F2FP.F16.F32.PACK_AB R4, R97, R156 ;  /* 0x0000009c6104723e */ /* 0x000fc400000000ff */
[----:B------:R-:W-:Y:S02]  /*dc30*/  F2FP.F16.F32.PACK_AB R5, R99, R98 ;  /* 0x000000626305723e */ /* 0x000fe400000000ff */
[----:B------:R-:W-:Y:S02]  /*dc40*/  F2FP.F16.F32.PACK_AB R6, R101, R100 ;  /* 0x000000646506723e */ /* 0x000fe400000000ff */
[----:B------:R-:W-:Y:S02]  /*dc50*/  F2FP.F16.F32.PACK_AB R7, R103, R102 ;  /* 0x000000666707723e */ /* 0x000fe400000000ff */
[----:B------:R-:W-:Y:S02]  /*dc60*/  MOV R134, R134 ;  /* 0x0000008600867202 */ /* 0x000fe40000000f00 */
[----:B------:R-:W-:Y:S01]  /*dc70*/  LOP3.LUT R142, R45, R36, RZ, 0x3c, !PT ;  /* 0x000000242d8e7212 */ /* 0x000fe200078e3cff */
[----:B------:R1:W-:Y:S01]  /*dc80*/  STSM.16.M88.4 [R130], R4 ;  /* 0x0000000482007844 */ /* 0x0003e20000000200 */
[----:B------:R-:W-:-:S02]  /*dc90*/  MOV R138, R138 ;  /* 0x0000008a008a7202 */ /* 0x000fc40000000f00 */
[----:B------:R-:W-:Y:S01]  /*dca0*/  F2FP.F16.F32.PACK_AB R8, R113, R112 ;  /* 0x000000707108723e */ /* 0x000fe200000000ff */
[----:B------:R-:W-:Y:S01]  /*dcb0*/  STSM.16.M88.4 [R134], R104 ;  /* 0x0000006886007844 */ /* 0x000fe20000000200 */
[----:B------:R-:W-:Y:S02]  /*dcc0*/  F2FP.F16.F32.PACK_AB R9, R96, R92 ;  /* 0x0000005c6009723e */ /* 0x000fe400000000ff */
[----:B------:R-:W-:Y:S02]  /*dcd0*/  F2FP.F16.F32.PACK_AB R10, R117, R116 ;  /* 0x00000074750a723e */ /* 0x000fe400000000ff */
[----:B------:R-:W-:Y:S02]  /*dce0*/  F2FP.F16.F32.PACK_AB R11, R153, R152 ;  /* 0x00000098990b723e */ /* 0x000fe400000000ff */
        /* <DEDUP_REMOVED lines=8> */
[----:B------:R-:W-:Y:S01]  /*dd70*/  LOP3.LUT R52, R52, R53, RZ, 0x3c, !PT ;  /* 0x0000003534347212 */ /* 0x000fe200078e3cff */
[----:B------:R2:W-:Y:S01]  /*dd80*/  STSM.16.M88.4 [R138], R8 ;  /* 0x000000088a007844 */ /* 0x0005e20000000200 */
[----:B------:R-:W-:-:S02]  /*dd90*/  IADD3 R53, P6, R114, 0xb000, RZ ;  /* 0x0000b00072357810 */ /* 0x000fc40007fde0ff */
[C---:B------:R-:W-:Y:S02]  /*dda0*/  IADD3 R45, P5, R114.reuse, 0xc000, RZ ;  /* 0x0000c000722d7810 */ /* 0x040fe40007fbe0ff */
[C---:B------:R-:W-:Y:S02]  /*ddb0*/  IADD3 R41, P4, R114.reuse, 0xd000, RZ ;  /* 0x0000d00072297810 */ /* 0x040fe40007f9e0ff */
[----:B------:R-:W-:Y:S02]  /*ddc0*/  IADD3 R37, P3, R114, 0xe000, RZ ;  /* 0x0000e00072257810 */ /* 0x000fe40007f7e0ff */
[----:B------:R-:W-:Y:S02]  /*ddd0*/  MOV R142, R142 ;  /* 0x0000008e008e7202 */ /* 0x000fe40000000f00 */
[----:B0-----:R-:W-:Y:S02]  /*dde0*/  F2FP.F16.F32.PACK_AB R122, R125, R124 ;  /* 0x0000007c7d7a723e */ /* 0x001fe400000000ff */
[----:B------:R-:W-:-:S02]  /*ddf0*/  F2FP.F16.F32.PACK_AB R123, R158, R157 ;  /* 0x0000009d9e7b723e */ /* 0x000fc400000000ff */
[----:B------:R-:W-:Y:S02]  /*de00*/  MOV R146, R146 ;  /* 0x0000009200927202 */ /* 0x000fe40000000f00 */
[----:B-1----:R-:W-:Y:S01]  /*de10*/  F2FP.F16.F32.PACK_AB R130, R133, R132 ;  /* 0x000000848582723e */ /* 0x002fe200000000ff */
[----:B------:R0:W-:Y:S01]  /*de20*/  STSM.16.M88.4 [R142], R120 ;  /* 0x000000788e007844 */ /* 0x0001e20000000200 */
[----:B------:R-:W-:Y:S02]  /*de30*/  F2FP.F16.F32.PACK_AB R131, R162, R161 ;  /* 0x000000a1a283723e */ /* 0x000fe400000000ff */
[----:B--2---:R-:W-:Y:S02]  /*de40*/  F2FP.F16.F32.PACK_AB R138, R141, R140 ;  /* 0x0000008c8d8a723e */ /* 0x004fe400000000ff */
        /* <DEDUP_REMOVED lines=10> */
[----:B------:R-:W-:Y:S02]  /*def0*/  F2FP.F16.F32.PACK_AB R6, R149, R148 ;  /* 0x000000949506723e */ /* 0x000fe400000000ff */
[----:B------:R-:W-:Y:S02]  /*df00*/  F2FP.F16.F32.PACK_AB R7, R151, R150 ;  /* 0x000000969707723e */ /* 0x000fe400000000ff */
[----:B------:R-:W-:Y:S02]  /*df10*/  SHF.R.U64 R44, R44, 0x3, RZ ;  /* 0x000000032c2c7819 */ /* 0x000fe400000012ff */
[----:B------:R-:W-:Y:S01]  /*df20*/  SHF.R.U64 R40, R40, 0x3, RZ ;  /* 0x0000000328287819 */ /* 0x000fe200000012ff */
[----:B------:R0:W-:Y:S01]  /*df30*/  STSM.16.M88.4 [R39], R4 ;  /* 0x0000000427007844 */ /* 0x0001e20000000200 */
[----:B------:R-:W-:Y:S02]  /*df40*/  SHF.R.U64 R36, R36, 0x3, RZ ;  /* 0x0000000324247819 */ /* 0x000fe400000012ff */
[----:B------:R-:W-:-:S02]  /*df50*/  SHF.R.U64 R20, R20, 0x3, RZ ;  /* 0x0000000314147819 */ /* 0x000fc400000012ff */
        /* <DEDUP_REMOVED lines=12> */
[----:B0-----:R-:W-:Y:S05]  /*e020*/  @P0 BRA `(.L_x_5023) ;  /* 0x0000000000b80947 */ /* 0x001fea0003800000 */
[----:B------:R-:W0:Y:S01]  /*e030*/  LDC R8, c[0x0][0xbe8] ;  /* 0x0002fa00ff087b82 */ /* 0x000e220000000800 */
[----:B------:R-:W-:Y:S01]  /*e040*/  VIADD R10, R185, UR40 ;  /* 0x00000028b90a7c36 */ /* 0x000fe20008000000 */
[----:B------:R-:W-:Y:S01]  /*e050*/  ULDC.64 UR8, c[0x0][0xb90] ;  /* 0x0002e40000087ab9 */ /* 0x000fe20000000a00 */
[----:B------:R-:W-:Y:S01]  /*e060*/  ULDC.64 UR10, c[0x0][0xb98] ;  /* 0x0002e600000a7ab9 */ /* 0x000fe20000000a00 */
[----:B------:R-:W-:Y:S01]  /*e070*/  UIMAD UR5, UR12, UR8, URZ ;  /* 0x000000080c0572a4 */ /* 0x000fe2000f8e023f */
[----:B------:R-:W-:Y:S01]  /*e080*/  IMAD.MOV.U32 R4, RZ, RZ, R10 ;  /* 0x000000ffff047224 */ /* 0x000fe200078e000a */
[----:B------:R-:W-:Y:S01]  /*e090*/  UIMAD.WIDE.U32 UR6, UR39, UR8, URZ ;  /* 0x00000008270672a5 */ /* 0x000fe2000f8e003f */
[----:B------:R-:W-:Y:S01]  /*e0a0*/  IMAD.MOV R9, RZ, RZ, -R17 ;  /* 0x000000ffff097224 */ /* 0x000fe200078e0a11 */
[----:B------:R-:W-:Y:S01]  /*e0b0*/  UIMAD UR5, UR39, UR9, UR5 ;  /* 0x00000009270572a4 */ /* 0x000fe2000f8e0205 */
[----:B------:R-:W-:Y:S01]  /*e0c0*/  VIADD R13, R16, UR40 ;  /* 0x00000028100d7c36 */ /* 0x000fe20008000000 */
[----:B------:R-:W-:-:S02]  /*e0d0*/  UIMAD UR8, UR13, UR10, URZ ;  /* 0x0000000a0d0872a4 */ /* 0x000fc4000f8e023f */
[----:B------:R-:W-:Y:S02]  /*e0e0*/  UIADD3 UR7, UR7, UR5, URZ ;  /* 0x0000000507077290 */ /* 0x000fe4000fffe03f */
[----:B------:R-:W-:Y:S02]  /*e0f0*/  UIMAD UR8, UR42, UR11, UR8 ;  /* 0x0000000b2a0872a4 */ /* 0x000fe4000f8e0208 */
[----:B------:R-:W-:Y:S01]  /*e100*/  UIMAD.WIDE.U32 UR6, UR42, UR10, UR6 ;  /* 0x0000000a2a0672a5 */ /* 0x000fe2000f8e0006 */
[----:B------:R-:W-:Y:S01]  /*e110*/  ULDC UR5, c[0x0][0xa88] ;  /* 0x0002a20000057ab9 */ /* 0x000fe20000000800 */
        /* <DEDUP_REMOVED lines=8> */
[C---:B------:R-:W-:Y:S02]  /*e1a0*/  IMAD R7, R8.reuse, R7, R10 ;  /* 0x0000000708077224 */ /* 0x040fe400078e020a */
[----:B------:R-:W-:Y:S02]  /*e1b0*/  IMAD.U32 R10, RZ, RZ, UR8 ;  /* 0x00000008ff0a7e24 */ /* 0x000fe4000f8e00ff */
[----:B------:R-:W-:Y:S01]  /*e1c0*/  IMAD R8, R8, UR5, RZ ;  /* 0x0000000508087c24 */ /* 0x000fe2000f8e02ff */
        /* <DEDUP_REMOVED lines=20> */
.L_x_5023:
[----:B------:R-:W1:Y:S01]  /*e310*/  LDC R15, c[0x0][0xbe8] ;  /* 0x0002fa00ff0f7b82 */ /* 0x000e620000000800 */
[----:B------:R-:W-:Y:S01]  /*e320*/  ULDC UR10, c[0x0][0xac8] ;  /* 0x0002b200000a7ab9 */ /* 0x000fe20000000800 */
[----:B------:R-:W-:Y:S01]  /*e330*/  ULDC.64 UR8, c[0x0][0xae8] ;  /* 0x0002ba0000087ab9 */ /* 0x000fe20000000a00 */
[----:B------:R-:W-:Y:S01]  /*e340*/  ISETP.GE.AND P0, PT, R191, UR10, PT ;  /* 0x0000000abf007c0c */ /* 0x000fe2000bf06270 */
[----:B------:R-:W5:Y:S01]  /*e350*/  LD.E.128 R112, desc[UR46][R114.64] ;  /* 0x0000002e72707980 */ /* 0x000f62000c101d00 */
[----:B------:R-:W-:Y:S02]  /*e360*/  ISETP.GE.AND P1, PT, R184, UR10, PT ;  /* 0x0000000ab8007c0c */ /* 0x000fe4000bf26270 */
[----:B0-----:R-:W-:Y:S01]  /*e370*/  SEL R3, RZ, 0xffffffff, P0 ;  /* 0xffffffffff037807 */ /* 0x001fe20000000000 */
[----:B------:R-:W5:Y:S01]  /*e380*/  LD.E.128 R88, desc[UR46][R88.64] ;  /* 0x0000002e58587980 */ /* 0x000f62000c101d00 */
[----:B------:R-:W-:Y:S02]  /*e390*/  ISETP.GE.AND P0, PT, R190, UR10, PT ;  /* 0x0000000abe007c0c */ /* 0x000fe4000bf06270 */
[----:B------:R-:W-:Y:S01]  /*e3a0*/  SEL R0, RZ, 0x1, P1 ;  /* 0x00000001ff007807 */ /* 0x000fe20000800000 */
[----:B------:R-:W-:Y:S01]  /*e3b0*/  IMAD.SHL.U32 R11, R3, 0x2, RZ ;  /* 0x00000002030b7824 */ /* 0x000fe200078e00ff */
[----:B------:R-:W5:Y:S04]  /*e3c0*/  LD.E.128 R84, desc[UR46][R84.64] ;  /* 0x0000002e54547980 */ /* 0x000f68000c101d00 */
[----:B------:R-:W5:Y:S04]  /*e3d0*/  LD.E.128 R80, desc[UR46][R80.64] ;  /* 0x0000002e50507980 */ /* 0x000f68000c101d00 */
[----:B------:R-:W5:Y:S01]  /*e3e0*/  LD.E.128 R76, desc[UR46][R76.64] ;  /* 0x0000002e4c4c7980 */ /* 0x000f62000c101d00 */
[----:B-1----:R-:W-:-:S03]  /*e3f0*/  ISETP.NE.AND P2, PT, R15, 0x1, PT ;  /* 0x000000010f00780c */ /* 0x002fc60003f45270 */
[----:B------:R-:W5:Y:S01]  /*e400*/  LD.E.128 R72, desc[UR46][R72.64] ;  /* 0x0000002e48487980 */ /* 0x000f62000c101d00 */
[----:B------:R-:W-:Y:S02]  /*e410*/  SEL R3, RZ, 0xffffffff, P0 ;  /* 0xffffffffff037807 */ /* 0x000fe40000000000 */
[----:B------:R-:W-:Y:S01]  /*e420*/  LOP3.LUT R0, R11, 0x2, R0, 0xe2, !PT ;  /* 0x000000020b007812 */ /* 0x000fe200078ee200 */
[----:B------:R-:W5:Y:S04]  /*e430*/  LD.E.128 R68, desc[UR46][R68.64] ;  /* 0x0000002e44447980 */ /* 0x000f68000c101d00 */
[----:B------:R-:W5:Y:S02]  /*e440*/  LD.E.128 R64, desc[UR46][R64.64] ;  /* 0x0000002e40407980 */ /* 0x000f64000c101d00 */
[----:B------:R-:W0:Y:S01]  /*e450*/  @P2 LDC R9, c[0x0][0xbec] ;  /* 0x0002fb00ff092b82 */ /* 0x000e220000000800 */
[----:B------:R-:W-:Y:S01]  /*e460*/  IMAD.SHL.U32 R3, R3, 0x4, RZ ;  /* 0x0000000403037824 */ /* 0x000fe200078e00ff */
[----:B------:R-:W-:Y:S01]  /*e470*/  ISETP.GE.AND P0, PT, R189, UR10, PT ;  /* 0x0000000abd007c0c */ /* 0x000fe2000bf06270 */
[----:B------:R-:W5:Y:S04]  /*e480*/  LD.E.128 R60, desc[UR46][R60.64] ;  /* 0x0000002e3c3c7980 */ /* 0x000f68000c101d00 */
[----:B------:R-:W5:Y:S01]  /*e490*/  LD.E.128 R56, desc[UR46][R56.64] ;  /* 0x0000002e38387980 */ /* 0x000f62000c101d00 */
[----:B------:R-:W1:Y:S01]  /*e4a0*/  @P2 LDC R11, c[0x0][0xbf0] ;  /* 0x0002fc00ff0b2b82 */ /* 0x000e620000000800 */
[----:B------:R-:W-:Y:S01]  /*e4b0*/  LOP3.LUT R3, R3, 0x4, R0, 0xe2, !PT ;  /* 0x0000000403037812 */ /* 0x000fe200078ee200 */
[----:B------:R-:W-:Y:S01]  /*e4c0*/  IMAD R0, R210, 0x20, R211 ;  /* 0x00000020d2007824 */ /* 0x000fe200078e02d3 */
[----:B------:R-:W-:Y:S01]  /*e4d0*/  SEL R8, RZ, 0xffffffff, P0 ;  /* 0xffffffffff087807 */ /* 0x000fe20000000000 */
[----:B------:R-:W5:Y:S01]  /*e4e0*/  LD.E.128 R52, desc[UR46][R52.64] ;  /* 0x0000002e34347980 */ /* 0x000f62000c101d00 */
[----:B------:R-:W-:Y:S01]  /*e4f0*/  ISETP.GE.AND P0, PT, R188, UR10, PT ;  /* 0x0000000abc007c0c */ /* 0x000fe2000bf06270 */
[----:B------:R-:W-:Y:S01]  /*e500*/  UIMAD UR5, UR12, UR8, URZ ;  /* 0x000000080c0572a4 */ /* 0x000fe2000f8e023f */
[----:B------:R-:W-:Y:S01]  /*e510*/  VIADD R14, R0, UR40 ;  /* 0x00000028000e7c36 */ /* 0x000fe20008000000 */
[----:B------:R-:W5:Y:S01]  /*e520*/  LD.E.128 R44, desc[UR46][R44.64] ;  /* 0x0000002e2c2c7980 */ /* 0x000f62000c101d00 */
[----:B------:R-:W-:Y:S01]  /*e530*/  SEL R0, RZ, 0xffffffff, P0 ;  /* 0xffffffffff007807 */ /* 0x000fe20000000000 */
[----:B------:R-:W-:Y:S01]  /*e540*/  UIMAD.WIDE.U32 UR6, UR39, UR8, URZ ;  /* 0x00000008270672a5 */ /* 0x000fe2000f8e003f */
[----:B------:R-:W-:Y:S01]  /*e550*/  IMAD.SHL.U32 R8, R8, 0x8, RZ ;  /* 0x0000000808087824 */ /* 0x000fe200078e00ff */
[----:B------:R-:W-:Y:S01]  /*e560*/  UIMAD UR5, UR39, UR9, UR5 ;  /* 0x00000009270572a4 */ /* 0x000fe2000f8e0205 */
[----:B------:R-:W5:Y:S01]  /*e570*/  LD.E.128 R40, desc[UR46][R40.64] ;  /* 0x0000002e28287980 */ /* 0x000f62000c101d00 */
[----:B------:R-:W-:Y:S01]  /*e580*/  IMAD.SHL.U32 R13, R0, 0x10, RZ ;  /* 0x00000010000d7824 */ /* 0x000fe200078e00ff */
[----:B------:R-:W-:Y:S01]  /*e590*/  ULDC.64 UR8, c[0x0][0xaf0] ;  /* 0x0002bc0000087ab9 */ /* 0x000fe20000000a00 */
[----:B0-----:R-:W-:Y:S01]  /*e5a0*/  @P2 IMAD.HI.U32 R0, R14, R9, RZ ;  /* 0x000000090e002227 */ /* 0x001fe200078e00ff */
[----:B------:R-:W-:Y:S01]  /*e5b0*/  UIADD3 UR7, UR7, UR5, URZ ;  /* 0x0000000507077290 */ /* 0x000fe2000fffe03f */
[----:B------:R-:W-:Y:S01]  /*e5c0*/  LOP3.LUT R8, R8, 0x8, R3, 0xe2, !PT ;  /* 0x0000000808087812 */ /* 0x000fe200078ee203 */
[----:B------:R-:W-:Y:S01]  /*e5d0*/  UIMAD UR5, UR13, UR8, URZ ;  /* 0x000000080d0572a4 */ /* 0x000fe2000f8e023f */
[----:B------:R-:W-:Y:S01]  /*e5e0*/  IMAD.MOV.U32 R3, RZ, RZ, R14 ;  /* 0x000000ffff037224 */ /* 0x000fe200078e000e */
[----:B------:R-:W-:Y:S01]  /*e5f0*/  UIMAD.WIDE.U32 UR6, UR42, UR8, UR6 ;  /* 0x000000082a0672a5 */ /* 0x000fe2000f8e0006 */
[----:B------:R-:W5:Y:S01]  /*e600*/  LD.E.128 R36, desc[UR46][R36.64] ;  /* 0x0000002e24247980 */ /* 0x000f62000c101d00 */
[----:B-1----:R-:W-:Y:S01]  /*e610*/  @P2 SHF.R.U32.HI R3, RZ, R11, R0 ;  /* 0x0000000bff032219 */ /* 0x002fe20000011600 */
[----:B------:R-:W-:Y:S01]  /*e620*/  UIMAD UR5, UR42, UR9, UR5 ;  /* 0x000000092a0572a4 */ /* 0x000fe2000f8e0205 */
[----:B------:R-:W-:Y:S01]  /*e630*/  LOP3.LUT R10, R13, 0x10, R8, 0xe2, !PT ;  /* 0x000000100d0a7812 */ /* 0x000fe200078ee208 */
[----:B------:R0:W5:Y:S01]  /*e640*/  LD.E.128 R4, desc[UR46][R20.64] ;  /* 0x0000002e14047980 */ /* 0x000162000c101d00 */
[--C-:B------:R-:W-:Y:S01]  /*e650*/  SHF.R.S32.HI R11, RZ, 0x1f, R3.reuse ;  /* 0x0000001fff0b7819 */ /* 0x100fe20000011403 */
[----:B------:R-:W-:Y:S01]  /*e660*/  UIADD3 UR5, UR7, UR5, URZ ;  /* 0x0000000507057290 */ /* 0x000fe2000fffe03f */
[----:B------:R-:W-:Y:S01]  /*e670*/  ISETP.GE.AND P0, PT, R187, UR10, PT ;  /* 0x0000000abb007c0c */ /* 0x000fe2000bf06270 */
[----:B------:R-:W-:Y:S01]  /*e680*/  IMAD.U32 R8, RZ, RZ, UR6 ;  /* 0x00000006ff087e24 */ /* 0x000fe2000f8e00ff */
[----:B------:R-:W5:Y:S01]  /*e690*/  LD.E.128 R116, desc[UR46][R118.64] ;  /* 0x0000002e76747980 */ /* 0x000f62000c101d00 */
[----:B------:R-:W-:Y:S01]  /*e6a0*/  IMAD.U32 R9, RZ, RZ, UR7 ;  /* 0x00000007ff097e24 */ /* 0x000fe2000f8e00ff */
[----:B------:R-:W-:Y:S01]  /*e6b0*/  ULDC.64 UR6, c[0x0][0xae0] ;  /* 0x0002b80000067ab9 */ /* 0x000fe20000000a00 */
[----:B------:R-:W-:Y:S01]  /*e6c0*/  IMAD.MOV R13, RZ, RZ, -R3 ;  /* 0x000000ffff0d7224 */ /* 0x000fe200078e0a03 */
[----:B------:R-:W-:Y:S01]  /*e6d0*/  SEL R0, RZ, 0xffffffff, P0 ;  /* 0xffffffffff007807 */ /* 0x000fe20000000000 */
[----:B------:R-:W-:Y:S01]  /*e6e0*/  IMAD R12, R11, UR6, RZ ;  /* 0x000000060b0c7c24 */ /* 0x000fe2000f8e02ff */
[----:B------:R-:W-:Y:S01]  /*e6f0*/  @!PT LDS RZ, [RZ] ;  /* 0x00000000fffff984 */ /* 0x000fe20000000800 */
[----:B------:R-:W-:Y:S01]  /*e700*/  @!PT LDS RZ, [RZ] ;  /* 0x00000000fffff984 */ /* 0x000fe20000000800 */
[----:B------:R-:W-:Y:S01]  /*e710*/  @!PT LDS RZ, [RZ] ;  /* 0x00000000fffff984 */ /* 0x000fe20000000800 */
[----:B------:R-:W-:Y:S01]  /*e720*/  @!PT LDS RZ, [RZ] ;  /* 0x00000000fffff984 */ /* 0x000fe20000000800 */
[----:B------:R1:W-:Y:S06]  /*e730*/  MEMBAR.ALL.CTA ;  /* 0x0000000000007992 */ /* 0x0003ec0000008000 */
[----:B-1----:R-:W1:Y:S01]  /*e740*/  FENCE.VIEW.ASYNC.S ;  /* 0x00000000000073c6 */ /* 0x002e620000000000 */
[----:B------:R-:W-:Y:S01]  /*e750*/  IMAD R11, R15, R13, R14 ;  /* 0x0000000d0f0b7224 */ /* 0x000fe200078e020e */
[----:B------:R-:W-:Y:S01]  /*e760*/  ISETP.GE.AND P0, PT, R214, UR10, PT ;  /* 0x0000000ad6007c0c */ /* 0x000fe2000bf06270 */
[----:B------:R-:W-:Y:S01]  /*e770*/  IMAD.U32 R9, RZ, RZ, UR5 ;  /* 0x00000005ff097e24 */ /* 0x000fe2000f8e00ff */
[----:B------:R-:W-:Y:S01]  /*e780*/  ULDC UR8, c[0x0][0xa88] ;  /* 0x0002a20000087ab9 */ /* 0x000fe20000000800 */
[----:B0-----:R-:W-:Y:S01]  /*e790*/  IMAD.SHL.U32 R21, R0, 0x20, RZ ;  /* 0x0000002000157824 */ /* 0x001fe200078e00ff */
[----:B------:R-:W-:Y:S01]  /*e7a0*/  SHF.R.S32.HI R0, RZ, 0x1f, R11 ;  /* 0x0000001fff007819 */ /* 0x000fe2000001140b */
[C---:B------:R-:W-:Y:S01]  /*e7b0*/  IMAD R13, R3.reuse, UR7, R12 ;  /* 0x00000007030d7c24 */ /* 0x040fe2000f8e020c */
[----:B------:R-:W-:Y:S01]  /*e7c0*/  UIADD3 UR5, UR43, 0x28c20, URZ ;  /* 0x00028c202b057890 */ /* 0x000fe2000fffe03f */
[----:B------:R-:W-:Y:S01]  /*e7d0*/  IMAD.WIDE.U32 R8, R3, UR6, R8 ;  /* 0x0000000603087c25 */ /* 0x000fe2000f8e0008 */
[----:B------:R-:W-:Y:S01]  /*e7e0*/  ULDC.64 UR6, c[0x0][0xad8] ;  /* 0x0002b60000067ab9 */ /* 0x000fe20000000a00 */
[----:B------:R-:W-:Y:S01]  /*e7f0*/  SEL R3, RZ, 0x40, P0 ;  /* 0x00000040ff037807 */ /* 0x000fe20000000000 */
[----:B------:R-:W-:Y:S01]  /*e800*/  UPRMT UR5, URZ, 0x654, UR5 ;  /* 0x000006543f057896 */ /* 0x000fe20008000005 */
[----:B------:R-:W-:Y:S01]  /*e810*/  IMAD.IADD R9, R9, 0x1, R13 ;  /* 0x0000000109097824 */ /* 0x000fe200078e020d */
[----:B------:R-:W-:Y:S01]  /*e820*/  ISETP.GE.AND P0, PT, R213, UR10, PT ;  /* 0x0000000ad5007c0c */ /* 0x000fe2000bf06270 */
[----:B------:R-:W-:Y:S01]  /*e830*/  IMAD R0, R0, UR6, RZ ;  /* 0x0000000600007c24 */ /* 0x000fe2000f8e02ff */
[----:B------:R-:W-:Y:S01]  /*e840*/  LOP3.LUT R10, R21, 0x20, R10, 0xe2, !PT ;  /* 0x00000020150a7812 */ /* 0x000fe200078ee20a */
[----:B------:R-:W-:Y:S01]  /*e850*/  VIADD R28, R211, UR40 ;  /* 0x00000028d31c7c36 */ /* 0x000fe20008000000 */
[----:B------:R-:W-:Y:S01]  /*e860*/  BSSY B1, `(.L_x_5024) ;  /* 0x000002f000017945 */ /* 0x000fe20003800000 */
[----:B------:R-:W-:Y:S01]  /*e870*/  IMAD R29, R15, UR8, RZ ;  /* 0x000000080f1d7c24 */ /* 0x000fe2000f8e02ff */
[----:B------:R-:W-:Y:S01]  /*e880*/  LOP3.LUT R3, R10, R3, RZ, 0xfc, !PT ;  /* 0x000000030a037212 */ /* 0x000fe200078efcff */
[C---:B------:R-:W-:Y:S01]  /*e890*/  IMAD R13, R11.reuse, UR7, R0 ;  /* 0x000000070b0d7c24 */ /* 0x040fe2000f8e0200 */
[----:B------:R-:W-:Y:S01]  /*e8a0*/  SEL R0, RZ, 0x80, P0 ;  /* 0x00000080ff007807 */ /* 0x000fe20000000000 */
[----:B------:R-:W-:Y:S01]  /*e8b0*/  IMAD.WIDE.U32 R8, R11, UR6, R8 ;  /* 0x000000060b087c25 */ /* 0x000fe2000f8e0008 */
[----:B------:R-:W-:Y:S01]  /*e8c0*/  ISETP.GE.AND P0, PT, R28, R29, PT ;  /* 0x0000001d1c00720c */ /* 0x000fe20003f06270 */
[----:B------:R-:W-:Y:S01]  /*e8d0*/  ULDC.64 UR6, c[0x0][0xa80] ;  /* 0x0002a00000067ab9 */ /* 0x000fe20000000a00 */
[----:B-1----:R-:W-:Y:S01]  /*e8e0*/  SYNCS.ARRIVE.TRANS64.RED.A1T0 RZ, [UR5], RZ ;  /* 0x000000ffffff79a7 */ /* 0x002fe20008100405 */
[----:B------:R-:W-:Y:S01]  /*e8f0*/  IMAD.IADD R9, R9, 0x1, R13 ;  /* 0x0000000109097824 */ /* 0x000fe200078e020d */
[----:B------:R-:W-:-:S02]  /*e900*/  LEA R26, P1, R8, UR6, 0x1 ;  /* 0x00000006081a7c11 */ /* 0x000fc4000f8208ff */
[----:B------:R-:W-:Y:S02]  /*e910*/  LOP3.LUT R0, R3, R0, RZ, 0xfc, !PT ;  /* 0x0000000003007212 */ /* 0x000fe400078efcff */
[----:B------:R-:W-:Y:S01]  /*e920*/  LEA.HI.X R27, R8, UR7, R9, 0x1, P1 ;  /* 0x00000007081b7c11 */ /* 0x000fe200088f0c09 */
[----:B------:R0:W1:Y:S04]  /*e930*/  SHFL.IDX PT, R10, R26, RZ, 0x181f ;  /* 0x00181fff1a0a7589 */ /* 0x00006800000e0000 */
[----:B------:R0:W2:Y:S01]  /*e940*/  SHFL.IDX PT, R11, R27, RZ, 0x181f ;  /* 0x00181fff1b0b7589 */ /* 0x0000a200000e0000 */
        /* <DEDUP_REMOVED lines=22> */
[-C--:B--2---:R-:W-:Y:S02]  /*eab0*/  @!P1 LEA R12, P6, R187, R10.reuse, 0x1 ;  /* 0x0000000abb0c9211 */ /* 0x084fe400078c08ff */
        /* <DEDUP_REMOVED lines=9> */
.L_x_5025:
[----:B------:R-:W-:Y:S05]  /*eb50*/  BSYNC B1 ;  /* 0x0000000000017941 */ /* 0x000fea0003800000 */
.L_x_5024:
[----:B---3-5:R-:W-:Y:S01]  /*eb60*/  VIADD R4, R28, 0x20 ;  /* 0x000000201c047836 */ /* 0x028fe20000000000 */
[----:B------:R4:W3:Y:S04]  /*eb70*/  SHFL.IDX PT, R7, R27, 0x1, 0x181f ;  /* 0x00381f001b077f89 */ /* 0x0008e800000e0000 */
        /* <DEDUP_REMOVED lines=19> */
[-C--:B------:R-:W-:Y:S02]  /*ecb0*/  @!P2 LEA.HI.X R13, R189, R7.reuse, R221, 0x1, P5 ;  /* 0x00000007bd0da211 */ /* 0x080fe400028f0cdd */
[CC--:B------:R-:W-:Y:S02]  /*ecc0*/  @!P0 LEA R14, P3, R187.reuse, R6.reuse, 0x1 ;  /* 0x00000006bb0e8211 */ /* 0x0c0fe400078608ff */
[-C--:B0-----:R-:W-:Y:S01]  /*ecd0*/  @!P1 LEA R4, P6, R188, R6.reuse, 0x1 ;  /* 0x00000006bc049211 */ /* 0x081fe200078c08ff */
[----:B------:R4:W-:Y:S01]  /*ece0*/  @!P2 ST.E.128 desc[UR46][R12.64], R64 ;  /* 0x000000400c00a985 */ /* 0x0009e2000c101d2e */
[----:B------:R-:W-:Y:S02]  /*ecf0*/  @P4 LEA R20, P5, R214, R6, 0x1 ;  /* 0x00000006d6144211 */ /* 0x000fe400078a08ff */
[-C--:B------:R-:W-:Y:S02]  /*ed00*/  @!P1 LEA.HI.X R5, R188, R7.reuse, R220, 0x1, P6 ;  /* 0x00000007bc059211 */ /* 0x080fe400030f0cdc */
[----:B------:R-:W-:-:S02]  /*ed10*/  @!P0 LEA.HI.X R15, R187, R7, R219, 0x1, P3 ;  /* 0x00000007bb0f8211 */ /* 0x000fc400018f0cdb */
        /* <DEDUP_REMOVED lines=10> */
.L_x_5022:
[----:B------:R-:W0:Y:S01]  /*edc0*/  LDC R10, c[0x0][0xbe8] ;  /* 0x0002fa00ff0a7b82 */ /* 0x000e220000000800 */
[----:B------:R-:W-:Y:S01]  /*edd0*/  ISETP.GE.AND P2, PT, R216, 0x40, PT ;  /* 0x00000040d800780c */ /* 0x000fe20003f46270 */
[----:B------:R-:W-:Y:S01]  /*ede0*/  ULDC UR12, c[0x0][0xac8] ;  /* 0x0002b200000c7ab9 */ /* 0x000fe20000000800 */
[----:B------:R-:W-:Y:S01]  /*edf0*/  IMAD R0, R210, 0x20, R211 ;  /* 0x00000020d2007824 */ /* 0x000fe200078e02d3 */
[----:B------:R-:W-:Y:S01]  /*ee00*/  ISETP.GE.AND P4, PT, R184, UR12, PT ;  /* 0x0000000cb8007c0c */ /* 0x000fe2000bf86270 */
[----:B------:R-:W-:Y:S01]  /*ee10*/  USHF.R.S32.HI UR8, URZ, 0x1f, UR39 ;  /* 0x0000001f3f087899 */ /* 0x000fe20008011427 */
[----:B------:R-:W-:Y:S01]  /*ee20*/  ISETP.GE.AND P3, PT, R191, UR12, PT ;  /* 0x0000000cbf007c0c */ /* 0x000fe2000bf66270 */
[----:B------:R-:W-:Y:S01]  /*ee30*/  USHF.R.S32.HI UR9, URZ, 0x1f, UR42 ;  /* 0x0000001f3f097899 */ /* 0x000fe2000801142a */
[----:B------:R-:W-:Y:S01]  /*ee40*/  BSSY B1, `(.L_x_5027) ;  /* 0x0000031000017945 */ /* 0x000fe20003800000 */
[----:B------:R-:W-:Y:S01]  /*ee50*/  ISETP.GE.AND P1, PT, R190, UR12, PT ;  /* 0x0000000cbe007c0c */ /* 0x000fe2000bf26270 */
[----:B------:R-:W-:Y:S01]  /*ee60*/  VIADD R8, R0, UR40 ;  /* 0x0000002800087c36 */ /* 0x000fe20008000000 */
[----:B------:R-:W-:-:S02]  /*ee70*/  SEL R12, RZ, 0x1, P4 ;  /* 0x00000001ff0c7807 */ /* 0x000fc40002000000 */
[----:B------:R-:W-:Y:S02]  /*ee80*/  SEL R13, RZ, 0xffffffff, P3 ;  /* 0xffffffffff0d7807 */ /* 0x000fe40001800000 */
        /* <DEDUP_REMOVED lines=14> */
[----:B------:R-:W-:Y:S01]  /*ef70*/  IMAD.MOV.U32 R4, RZ, RZ, R6 ;  /* 0x000000ffff047224 */ /* 0x000fe200078e0006 */
[----:B------:R-:W-:Y:S02]  /*ef80*/  UIMAD UR5, UR8, UR10, URZ ;  /* 0x0000000a080572a4 */ /* 0x000fe4000f8e023f */
[----:B------:R-:W-:Y:S02]  /*ef90*/  UIMAD.WIDE.U32 UR6, UR39, UR10, URZ ;  /* 0x0000000a270672a5 */ /* 0x000fe4000f8e003f */
[----:B------:R-:W-:-:S03]  /*efa0*/  UIMAD UR5, UR39, UR11, UR5 ;  /* 0x0000000b270572a4 */ /* 0x000fc6000f8e0205 */
[----:B------:R-:W-:Y:S01]  /*efb0*/  ULDC.64 UR10, c[0x0][0xb98] ;  /* 0x0002e600000a7ab9 */ /* 0x000fe20000000a00 */
[----:B------:R-:W-:Y:S02]  /*efc0*/  UIADD3 UR7, UR7, UR5, URZ ;  /* 0x0000000507077290 */ /* 0x000fe4000fffe03f */
[----:B------:R-:W2:Y:S01]  /*efd0*/  @P2 LDC R3, c[0x0][0xbec] ;  /* 0x0002fb00ff032b82 */ /* 0x000ea20000000800 */
[----:B------:R-:W-:Y:S02]  /*efe0*/  UIMAD UR5, UR9, UR10, URZ ;  /* 0x0000000a090572a4 */ /* 0x000fe4000f8e023f */
[----:B------:R-:W-:Y:S02]  /*eff0*/  UIMAD.WIDE.U32 UR6, UR42, UR10, UR6 ;  /* 0x0000000a2a0672a5 */ /* 0x000fe4000f8e0006 */
[----:B------:R-:W-:-:S03]  /*f000*/  UIMAD UR5, UR42, UR11, UR5 ;  /* 0x0000000b2a0572a4 */ /* 0x000fc6000f8e0205 */
[----:B------:R-:W3:Y:S01]  /*f010*/  @P2 LDC R7, c[0x0][0xbf0] ;  /* 0x0002fc00ff072b82 */ /* 0x000ee20000000800 */
        /* <DEDUP_REMOVED lines=19> */
.L_x_5028:
[----:B------:R-:W-:Y:S05]  /*f150*/  BSYNC B1 ;  /* 0x0000000000017941 */ /* 0x000fea0003800000 */
.L_x_5027:
[----:B------:R-:W-:Y:S01]  /*f160*/  SEL R0, RZ, 0xffffffff, P1 ;  /* 0xffffffffff007807 */ /* 0x000fe20000800000 */
[----:B------:R-:W-:Y:S01]  /*f170*/  ULDC.64 UR10, c[0x0][0xae8] ;  /* 0x0002ba00000a7ab9 */ /* 0x000fe20000000a00 */
[----:B------:R-:W-:Y:S01]  /*f180*/  IMAD.SHL.U32 R13, R13, 0x2, RZ ;  /* 0x000000020d0d7824 */ /* 0x000fe200078e00ff */
[----:B------:R-:W-:Y:S01]  /*f190*/  UIMAD UR5, UR8, UR10, URZ ;  /* 0x0000000a080572a4 */ /* 0x000fe2000f8e023f */
[----:B------:R-:W-:Y:S01]  /*f1a0*/  ISETP.GE.AND P1, PT, R189, UR12, PT ;  /* 0x0000000cbd007c0c */ /* 0x000fe2000bf26270 */
[----:B------:R-:W-:Y:S01]  /*f1b0*/  IMAD.SHL.U32 R5, R0, 0x4, RZ ;  /* 0x0000000400057824 */ /* 0x000fe200078e00ff */
[----:B------:R-:W-:Y:S01]  /*f1c0*/  UIMAD.WIDE.U32 UR6, UR39, UR10, URZ ;  /* 0x0000000a270672a5 */ /* 0x000fe2000f8e003f */
[----:B0-----:R-:W-:Y:S01]  /*f1d0*/  @P0 IMAD.HI.U32 R0, R8, R9, RZ ;  /* 0x0000000908000227 */ /* 0x001fe200078e00ff */
[----:B------:R-:W-:Y:S01]  /*f1e0*/  UIMAD UR5, UR39, UR11, UR5 ;  /* 0x0000000b270572a4 */ /* 0x000fe2000f8e0205 */
[----:B------:R-:W-:Y:S01]  /*f1f0*/  LOP3.LUT R12, R13, 0x2, R12, 0xe2, !PT ;  /* 0x000000020d0c7812 */ /* 0x000fe200078ee20c */
[----:B------:R-:W-:Y:S01]  /*f200*/  BSSY B1, `(.L_x_5029) ;  /* 0x0000055000017945 */ /* 0x000fe20003800000 */
[----:B--2---:R-:W-:Y:S01]  /*f210*/  IMAD.MOV.U32 R3, RZ, RZ, R8 ;  /* 0x000000ffff037224 */ /* 0x004fe200078e0008 */
[----:B-1----:R-:W-:Y:S01]  /*f220*/  @P0 SHF.R.U32.HI R3, RZ, R11, R0 ;  /* 0x0000000bff030219 */ /* 0x002fe20000011600 */
[----:B------:R-:W-:Y:S01]  /*f230*/  ULDC.64 UR10, c[0x0][0xaf0] ;  /* 0x0002bc00000a7ab9 */ /* 0x000fe20000000a00 */
[----:B------:R-:W-:Y:S01]  /*f240*/  SEL R0, RZ, 0xffffffff, P1 ;  /* 0xffffffffff007807 */ /* 0x000fe20000800000 */
[----:B------:R-:W-:Y:S01]  /*f250*/  UIADD3 UR7, UR7, UR5, URZ ;  /* 0x0000000507077290 */ /* 0x000fe2000fffe03f */
[----:B------:R-:W-:Y:S01]  /*f260*/  LOP3.LUT R12, R5, 0x4, R12, 0xe2, !PT ;  /* 0x00000004050c7812 */ /* 0x000fe200078ee20c */
[----:B------:R-:W-:Y:S01]  /*f270*/  UIMAD UR5, UR9, UR10, URZ ;  /* 0x0000000a090572a4 */ /* 0x000fe2000f8e023f */
[----:B------:R-:W-:Y:S01]  /*f280*/  ISETP.GE.AND P1, PT, R188, UR12, PT ;  /* 0x0000000cbc007c0c */ /* 0x000fe2000bf26270 */
[----:B------:R-:W-:Y:S01]  /*f290*/  UIMAD.WIDE.U32 UR6, UR42, UR10, UR6 ;  /* 0x0000000a2a0672a5 */ /* 0x000fe2000f8e0006 */
[----:B------:R-:W-:Y:S01]  /*f2a0*/  IMAD.SHL.U32 R5, R0, 0x8, RZ ;  /* 0x0000000800057824 */ /* 0x000fe200078e00ff */
[----:B------:R-:W-:Y:S01]  /*f2b0*/  UIMAD UR5, UR42, UR11, UR5 ;  /* 0x0000000b2a0572a4 */ /* 0x000fe2000f8e0205 */
[--C-:B------:R-:W-:Y:S01]  /*f2c0*/  SHF.R.S32.HI R0, RZ, 0x1f, R3.reuse ;  /* 0x0000001fff007819 */ /* 0x100fe20000011403 */
[----:B------:R-:W-:Y:S01]  /*f2d0*/  IMAD.MOV R7, RZ, RZ, -R3 ;  /* 0x000000ffff077224 */ /* 0x000fe200078e0a03 */
[----:B------:R-:W-:Y:S01]  /*f2e0*/  ISETP.GE.AND P0, PT, R187, UR12, PT ;  /* 0x0000000cbb007c0c */ /* 0x000fe2000bf06270 */
[----:B------:R-:W-:Y:S01]  /*f2f0*/  UIADD3 UR5, UR7, UR5, URZ ;  /* 0x0000000507057290 */ /* 0x000fe2000fffe03f */
[----:B------:R-:W-:Y:S01]  /*f300*/  LOP3.LUT R12, R5, 0x8, R12, 0xe2, !PT ;  /* 0x00000008050c7812 */ /* 0x000fe200078ee20c */
[----:B------:R-:W-:Y:S01]  /*f310*/  IMAD.U32 R4, RZ, RZ, UR6 ;  /* 0x00000006ff047e24 */ /* 0x000fe2000f8e00ff */
[----:B------:R-:W-:Y:S01]  /*f320*/  SEL R6, RZ, 0xffffffff, P1 ;  /* 0xffffffffff067807 */ /* 0x000fe20000800000 */
[----:B------:R-:W-:Y:S01]  /*f330*/  IMAD.U32 R5, RZ, RZ, UR7 ;  /* 0x00000007ff057e24 */ /* 0x000fe2000f8e00ff */
[----:B------:R-:W-:Y:S01]  /*f340*/  ULDC.64 UR6, c[0x0][0xae0] ;  /* 0x0002b80000067ab9 */ /* 0x000fe20000000a00 */
[----:B------:R-:W-:Y:S01]  /*f350*/  IMAD R7, R10, R7, R8 ;  /* 0x000000070a077224 */ /* 0x000fe200078e0208 */
[----:B------:R-:W-:Y:S01]  /*f360*/  SEL R8, RZ, 0xffffffff, P0 ;  /* 0xffffffffff087807 */ /* 0x000fe20000000000 */
[----:B------:R-:W-:Y:S01]  /*f370*/  IMAD R0, R0, UR6, RZ ;  /* 0x0000000600007c24 */ /* 0x000fe2000f8e02ff */
[----:B------:R-:W-:Y:S01]  /*f380*/  ISETP.GE.AND P0, PT, R214, UR12, PT ;  /* 0x0000000cd6007c0c */ /* 0x000fe2000bf06270 */
[----:B------:R-:W-:Y:S01]  /*f390*/  IMAD.U32 R5, RZ, RZ, UR5 ;  /* 0x00000005ff057e24 */ /* 0x000fe2000f8e00ff */
[----:B------:R-:W-:Y:S01]  /*f3a0*/  ULDC UR5, c[0x0][0xa88] ;  /* 0x0002a20000057ab9 */ /* 0x000fe20000000800 */
[----:B------:R-:W-:Y:S01]  /*f3b0*/  IMAD.SHL.U32 R11, R6, 0x10, RZ ;  /* 0x00000010060b7824 */ /* 0x000fe200078e00ff */
[----:B------:R-:W-:Y:S01]  /*f3c0*/  ISETP.GE.AND P2, PT, R213, UR12, PT ;  /* 0x0000000cd5007c0c */ /* 0x000fe2000bf46270 */
[C---:B------:R-:W-:Y:S01]  /*f3d0*/  IMAD R9, R3.reuse, UR7, R0 ;  /* 0x0000000703097c24 */ /* 0x040fe2000f8e0200 */
[----:B------:R-:W-:Y:S01]  /*f3e0*/  SHF.R.S32.HI R0, RZ, 0x1f, R7 ;  /* 0x0000001fff007819 */ /* 0x000fe20000011407 */
[----:B------:R-:W-:Y:S01]  /*f3f0*/  IMAD.WIDE.U32 R4, R3, UR6, R4 ;  /* 0x0000000603047c25 */ /* 0x000fe2000f8e0004 */
[----:B------:R-:W-:Y:S01]  /*f400*/  ULDC.64 UR6, c[0x0][0xad8] ;  /* 0x0002b60000067ab9 */ /* 0x000fe20000000a00 */
[----:B------:R-:W-:-:S02]  /*f410*/  LOP3.LUT R12, R11, 0x10, R12, 0xe2, !PT ;  /* 0x000000100b0c7812 */ /* 0x000fc400078ee20c */
[----:B------:R-:W-:Y:S02]  /*f420*/  IMAD.SHL.U32 R3, R8, 0x20, RZ ;  /* 0x0000002008037824 */ /* 0x000fe400078e00ff */
[----:B------:R-:W-:Y:S02]  /*f430*/  IMAD R0, R0, UR6, RZ ;  /* 0x0000000600007c24 */ /* 0x000fe4000f8e02ff */
[----:B------:R-:W-:Y:S01]  /*f440*/  IMAD.IADD R5, R5, 0x1, R9 ;  /* 0x0000000105057824 */ /* 0x000fe200078e0209 */
[----:B------:R-:W-:Y:S01]  /*f450*/  LOP3.LUT R12, R3, 0x20, R12, 0xe2, !PT ;  /* 0x00000020030c7812 */ /* 0x000fe200078ee20c */
[----:B------:R-:W-:Y:S02]  /*f460*/  VIADD R26, R211, UR40 ;  /* 0x00000028d31a7c36 */ /* 0x000fe40008000000 */
[----:B------:R-:W-:Y:S02]  /*f470*/  IMAD R25, R10, UR5, RZ ;  /* 0x000000050a197c24 */ /* 0x000fe4000f8e02ff */
[C---:B------:R-:W-:Y:S01]  /*f480*/  IMAD R3, R7.reuse, UR7, R0 ;  /* 0x0000000707037c24 */ /* 0x040fe2000f8e0200 */
[----:B------:R-:W-:Y:S01]  /*f490*/  SEL R0, RZ, 0x80, P2 ;  /* 0x00000080ff007807 */ /* 0x000fe20001000000 */
[----:B------:R-:W-:Y:S01]  /*f4a0*/  IMAD.WIDE.U32 R4, R7, UR6, R4 ;  /* 0x0000000607047c25 */ /* 0x000fe2000f8e0004 */
[----:B------:R-:W-:Y:S01]  /*f4b0*/  SEL R7, RZ, 0x40, P0 ;  /* 0x00000040ff077807 */ /* 0x000fe20000000000 */
[----:B------:R-:W-:Y:S01]  /*f4c0*/  ULDC.64 UR6, c[0x0][0xa80] ;  /* 0x0002a00000067ab9 */ /* 0x000fe20000000a00 */
[----:B------:R-:W-:Y:S01]  /*f4d0*/  ISETP.GE.AND P0, PT, R26, R25, PT ;  /* 0x000000191a00720c */ /* 0x000fe20003f06270 */
[----:B------:R-:W-:Y:S01]  /*f4e0*/  IMAD.IADD R3, R5, 0x1, R3 ;  /* 0x0000000105037824 */ /* 0x000fe200078e0203 */
[----:B------:R-:W-:-:S02]  /*f4f0*/  LEA R20, P1, R4, UR6, 0x1 ;  /* 0x0000000604147c11 */ /* 0x000fc4000f8208ff */
[----:B------:R-:W-:Y:S02]  /*f500*/  LOP3.LUT R21, R12, R7, RZ, 0xfc, !PT ;  /* 0x000000070c157212 */ /* 0x000fe400078efcff */
[----:B------:R-:W-:Y:S01]  /*f510*/  LEA.HI.X R3, R4, UR7, R3, 0x1, P1 ;  /* 0x0000000704037c11 */ /* 0x000fe200088f0c03 */
[----:B------:R0:W1:Y:S01]  /*f520*/  SHFL.IDX PT, R6, R20, RZ, 0x181f ;  /* 0x00181fff14067589 */ /* 0x00006200000e0000 */
[----:B------:R-:W-:-:S03]  /*f530*/  LOP3.LUT R24, R21, R0, RZ, 0xfc, !PT ;  /* 0x0000000015187212 */ /* 0x000fc600078efcff */
        /* <DEDUP_REMOVED lines=33> */
.L_x_5030:
[----:B------:R-:W-:Y:S05]  /*f750*/  BSYNC B1 ;  /* 0x0000000000017941 */ /* 0x000fea0003800000 */
.L_x_5029:
        /* <DEDUP_REMOVED lines=26> */
[-C--:B0-----:R-:W-:Y:S02]  /*f900*/  @P1 LEA R20, P4, R214, R6.reuse, 0x1 ;  /* 0x00000006d6141211 */ /* 0x081fe400078808ff */
        /* <DEDUP_REMOVED lines=9> */
.L_x_5026:
[----:B------:R-:W-:Y:S05]  /*f9a0*/  BSYNC B0 ;  /* 0x0000000000007941 */ /* 0x000fea0003800000 */
.L_x_5021:
[----:B------:R-:W-:Y:S02]  /*f9b0*/  ULDC UR5, c[0x0][0xc38] ;  /* 0x00030e0000057ab9 */ /* 0x000fe40000000800 */
[----:B------:R-:W-:-:S06]  /*f9c0*/  UISETP.GE.AND UP0, UPT, UR4, UR5, UPT ;  /* 0x000000050400728c */ /* 0x000fcc000bf06270 */
[----:B------:R-:W-:-:S13]  /*f9d0*/  PLOP3.LUT P0, PT, PT, PT, UP0, 0x80, 0x0 ;  /* 0x000000000000781c */ /* 0x000fda0003f0f008 */
[----:B------:R-:W-:Y:S05]  /*f9e0*/  @!P0 BRA `(.L_x_5031) ;  /* 0xffffff1400848947 */ /* 0x000fea000383ffff */
[----:B------:R-:W-:Y:S05]  /*f9f0*/  EXIT ;  /* 0x000000000000794d */ /* 0x000fea0003800000 */
.L_x_4925:
[----:B------:R-:W-:-:S08]  /*fa00*/  NOP ;  /* 0x0000000000007918 */ /* 0x000fd00000000000 */
[----:B------:R-:W0:-:S00]  /*fa10*/  USETMAXREG.DEALLOC.CTAPOOL 0x18 ;  /* 0x00000018000079c8 */ /* 0x000e0000080e0500 */
        /* <DEDUP_REMOVED lines=12> */
[----:B------:R1:W-:Y:S07]  /*fae0*/  STL [R1], R2 ;  /* 0x0000000201007387 */ /* 0x0003ee0000100800 */
[----:B------:R-:W-:Y:S05]  /*faf0*/  @P0 BRA `(.L_x_5032) ;  /* 0x0000005000d80947 */ /* 0x000fea0003800000 */
[----:B------:R-:W0:Y:S01]  /*fb00*/  S2UR UR5, SR_CgaCtaId ;  /* 0x00000000000579c3 */ /* 0x000e220000008800 */
[C---:B-1----:R-:W-:Y:S01]  /*fb10*/  IMAD.SHL.U32 R2, R0.reuse, 0x8, RZ ;  /* 0x0000000800027824 */ /* 0x042fe200078e00ff */
[----:B------:R-:W-:Y:S01]  /*fb20*/  LOP3.LUT R5, R0, 0x7f, RZ, 0xc0, !PT ;  /* 0x0000007f00057812 */ /* 0x000fe200078ec0ff */
[----:B------:R-:W-:Y:S01]  /*fb30*/  UMOV UR4, 0x400 ;  /* 0x0000040000047882 */ /* 0x000fe20000000000 */
[----:B------:R-:W-:Y:S01]  /*fb40*/  IMAD.MOV.U32 R18, RZ, RZ, RZ ;  /* 0x000000ffff127224 */ /* 0x000fe200078e00ff */
[----:B------:R-:W-:Y:S01]  /*fb50*/  ULDC UR42, c[0x0][0xc] ;  /* 0x00000300002a7ab9 */ /* 0x000fe20000000800 */
[----:B------:R-:W-:Y:S01]  /*fb60*/  LOP3.LUT R3, R2, 0x1f8, RZ, 0xc0, !PT ;  /* 0x000001f802037812 */ /* 0x000fe200078ec0ff */
[----:B------:R-:W-:Y:S01]  /*fb70*/  IMAD.U32 R2, RZ, RZ, UR6 ;  /* 0x00000006ff027e24 */ /* 0x000fe2000f8e00ff */
[----:B------:R-:W-:Y:S02]  /*fb80*/  ULDC.64 UR44, c[0x0][0x198] ;  /* 0x00006600002c7ab9 */ /* 0x000fe40000000a00 */
[----:B------:R-:W-:Y:S01]  /*fb90*/  LOP3.LUT R4, R3, 0x38, R0, 0x78, !PT ;  /* 0x0000003803047812 */ /* 0x000fe200078e7800 */
[----:B------:R-:W-:Y:S01]  /*fba0*/  IMAD.SHL.U32 R3, R5, 0x8, RZ ;  /* 0x0000000805037824 */ /* 0x000fe200078e00ff */
[----:B------:R-:W-:-:S04]  /*fbb0*/  SHF.R.U32.HI R5, RZ, 0x3, R5 ;  /* 0x00000003ff057819 */ /* 0x000fc80000011605 */
[----:B------:R-:W-:Y:S01]  /*fbc0*/  LOP3.LUT R4, R4, 0x200, R3, 0xf8, !PT ;  /* 0x0000020004047812 */ /* 0x000fe200078ef803 */
[----:B------:R-:W-:-:S05]  /*fbd0*/  IMAD.SHL.U32 R3, R0, 0x10, RZ ;  /* 0x0000001000037824 */ /* 0x000fca00078e00ff */
[----:B------:R-:W-:Y:S01]  /*fbe0*/  LOP3.LUT R0, R5, 0x70, R3, 0xf8, !PT ;  /* 0x0000007005007812 */ /* 0x000fe200078ef803 */
[----:B------:R-:W-:Y:S01]  /*fbf0*/  IMAD.MOV.U32 R0, RZ, RZ, 0x1 ;  /* 0x00000001ff007424 */ /* 0x000fe200078e00ff */
[----:B0-----:R-:W-:-:S06]  /*fc00*/  ULEA UR4, UR5, UR4, 0x18 ;  /* 0x0000000405047291 */ /* 0x001fcc000f8ec03f */
[----:B------:R-:W-:-:S04]  /*fc10*/  IMAD.U32 R17, RZ, RZ, UR4 ;  /* 0x00000004ff117e24 */ /* 0x000fc8000f8e00ff */
[----:B------:R-:W-:-:S05]  /*fc20*/  IMAD R3, R4, 0x2, R17 ;  /* 0x0000000204037824 */ /* 0x000fca00078e0211 */
[----:B------:R0:W-:Y:S04]  /*fc30*/  STL [R1+0x1c], R3 ;  /* 0x00001c0301007387 */ /* 0x0001e80000100800 */
[----:B------:R0:W-:Y:S04]  /*fc40*/  STL [R1+0x10], R2 ;  /* 0x0000100201007387 */ /* 0x0001e80000100800 */
[----:B------:R0:W-:Y:S04]  /*fc50*/  STL [R1+0x18], RZ ;  /* 0x000018ff01007387 */ /* 0x0001e80000100800 */
[----:B------:R0:W-:Y:S02]  /*fc60*/  STL [R1], R0 ;  /* 0x0000000001007387 */ /* 0x0001e40000100800 */
.L_x_5144:
[----:B0-2---:R-:W2:Y:S01]  /*fc70*/  LDL R0, [R1+0x10] ;  /* 0x0000100001007983 */ /* 0x005ea20000100800 */
        /* <DEDUP_REMOVED lines=13> */
[----:B-1----:R-:W-:Y:S05]  /*fd50*/  @!P0 BRA `(.L_x_5033) ;  /* 0x0000000000208947 */ /* 0x002fea0003800000 */
        /* <DEDUP_REMOVED lines=8> */
.L_x_5033:
[----:B------:R-:W-:Y:S01]  /*fde0*/  ULDC UR9, c[0x0][0xc54] ;  /* 0x0003150000097ab9 */ /* 0x000fe20000000800 */
[----:B------:R-:W-:Y:S01]  /*fdf0*/  UMOV UR6, UR8 ;  /* 0x0000000800067c82 */ /* 0x000fe20008000000 */
[----:B------:R-:W-:-:S11]  /*fe00*/  UISETP.NE.AND UP0, UPT, UR9, 0x1, UPT ;  /* 0x000000010900788c */ /* 0x000fd6000bf05270 */
[----:B------:R-:W-:Y:S02]  /*fe10*/  @UP0 ULDC.64 UR10, c[0x0][0xc58] ;  /* 0x00031600000a0ab9 */ /* 0x000fe40000000a00 */
[----:B------:R-:W-:-:S04]  /*fe20*/  UIMAD.WIDE.U32 UR4, UR8, UR10, URZ ;  /* 0x0000000a080472a5 */ /* 0x000fc8000f8e003f */
[----:B------:R-:W-:-:S04]  /*fe30*/  @UP0 USHF.R.U32.HI UR6, URZ, UR11, UR5 ;  /* 0x0000000b3f060299 */ /* 0x000fc80008011605 */
[----:B------:R-:W-:-:S12]  /*fe40*/  UIMAD UR4, UR6, UR9, URZ ;  /* 0x00000009060472a4 */ /* 0x000fd8000f8e023f */
.L_x_5034:
        /* <DEDUP_REMOVED lines=48> */
.L_x_5036:
[----:B------:R-:W-:-:S11]  /*10150*/  UISETP.NE.AND UP0, UPT, UR5, 0x1, UPT ;  /* 0x000000010500788c */ /* 0x000fd6000bf05270 */
[----:B------:R-:W-:Y:S02]  /*10160*/  @UP0 ULDC.64 UR12, c[0x0][0x9e8] ;  /* 0x00027a00000c0ab9 */ /* 0x000fe40000000a00 */
[----:B------:R-:W-:-:S04]  /*10170*/  UIMAD.WIDE.U32 UR8, UR10, UR12, URZ ;  /* 0x0000000c0a0872a5 */ /* 0x000fc8000f8e003f */
[----:B------:R-:W-:-:S12]  /*10180*/  @UP0 USHF.R.U32.HI UR10, URZ, UR13, UR9 ;  /* 0x0000000d3f0a0299 */ /* 0x000fd80008011609 */
.L_x_5037:
[----:B------:R-:W-:-:S04]  /*10190*/  UIMAD UR10, UR10, UR5, UR5 ;  /* 0x000000050a0a72a4 */ /* 0x000fc8000f8e0205 */
[----:B------:R-:W-:-:S04]  /*101a0*/  UISETP.LT.AND UP0, UPT, UR4, UR10, UPT ;  /* 0x0000000a0400728c */ /* 0x000fc8000bf01270 */
[----:B------:R-:W-:-:S12]  /*101b0*/  USEL UR4, UR4, UR10, UP0 ;  /* 0x0000000a04047287 */ /* 0x000fd80008000000 */
.L_x_5035:
[----:B------:R-:W-:Y:S02]  /*101c0*/  UIMAD UR12, UR15, UR7, 0x3f ;  /* 0x0000003f0f0c74a4 */ /* 0x000fe4000f8e0207 */
[----:B------:R-:W-:Y:S02]  /*101d0*/  UIADD3 UR4, UR4, 0x3f, URZ ;  /* 0x0000003f04047890 */ /* 0x000fe4000fffe03f */
[----:B------:R-:W-:Y:S02]  /*101e0*/  USHF.R.S32.HI UR13, URZ, 0x1f, UR12 ;  /* 0x0000001f3f0d7899 */ /* 0x000fe4000801140c */
[----:B------:R-:W-:Y:S01]  /*101f0*/  USHF.R.S32.HI UR10, URZ, 0x1f, UR4 ;  /* 0x0000001f3f0a7899 */ /* 0x000fe20008011404 */
[----:B------:R-:W-:Y:S01]  /*10200*/  @UP2 ULDC UR8, c[0x0][0x44c] ;  /* 0x0001130000082ab9 */ /* 0x000fe20000000800 */
[----:B------:R-:W-:Y:S02]  /*10210*/  ULEA.HI UR13, UR13, UR12, URZ, 0x6 ;  /* 0x0000000c0d0d7291 */ /* 0x000fe4000f8f303f */
[----:B------:R-:W-:-:S02]  /*10220*/  UIMAD.WIDE.U32 UR8, UR40, UR8, URZ ;  /* 0x00000008280872a5 */ /* 0x000fc4000f8e003f */
[----:B------:R-:W-:Y:S01]  /*10230*/  ULEA.HI UR10, UR10, UR4, URZ, 0x6 ;  /* 0x000000040a0a7291 */ /* 0x000fe2000f8f303f */
[----:B------:R-:W-:Y:S01]  /*10240*/  @UP2 ULDC UR14, c[0x0][0x450] ;  /* 0x00011400000e2ab9 */ /* 0x000fe20000000800 */
[----:B------:R-:W-:Y:S01]  /*10250*/  UMOV UR11, UR40 ;  /* 0x00000028000b7c82 */ /* 0x000fe20008000000 */
[----:B------:R-:W-:Y:S02]  /*10260*/  UIMAD UR4, UR15, UR7, -UR6 ;  /* 0x000000070f0472a4 */ /* 0x000fe4000f8e0a06 */
[----:B------:R-:W-:Y:S02]  /*10270*/  USHF.R.S32.HI UR13, URZ, 0x6, UR13 ;  /* 0x000000063f0d7899 */ /* 0x000fe4000801140d */
[----:B------:R-:W-:Y:S02]  /*10280*/  USHF.R.S32.HI UR10, URZ, 0x6, UR10 ;  /* 0x000000063f0a7899 */ /* 0x000fe4000801140a */
[----:B------:R-:W-:Y:S02]  /*10290*/  @UP2 USHF.R.U32.HI UR11, URZ, UR14, UR9 ;  /* 0x0000000e3f0b2299 */ /* 0x000fe40008011609 */
[----:B------:R-:W-:-:S02]  /*102a0*/  UISETP.LT.AND UP0, UPT, UR13, UR10, UPT ;  /* 0x0000000a0d00728c */ /* 0x000fc4000bf01270 */
[----:B------:R-:W-:Y:S01]  /*102b0*/  UIADD3 UR4, UR4, UR11, URZ ;  /* 0x0000000b04047290 */ /* 0x000fe2000fffe03f */
[----:B------:R-:W-:Y:S01]  /*102c0*/  ULDC UR8, c[0x0][0x9dc] ;  /* 0x0002770000087ab9 */ /* 0x000fe20000000800 */
[----:B------:R-:W-:Y:S02]  /*102d0*/  USEL UR39, UR13, UR10, UP0 ;  /* 0x0000000a0d277287 */ /* 0x000fe40008000000 */
[----:B------:R-:W-:Y:S01]  /*102e0*/  UIADD3 UR8, UR4, -UR8, URZ ;  /* 0x8000000804087290 */ /* 0x000fe2000fffe03f */
[----:B------:R-:W-:Y:S11]  /*102f0*/  @!P1 BRA `(.L_x_5038) ;  /* 0x0000000000449947 */ /* 0x000ff60003800000 */
        /* <DEDUP_REMOVED lines=10> */
.L_x_5039:
[----:B------:R-:W-:-:S11]  /*103a0*/  UISETP.NE.AND UP0, UPT, UR5, 0x1, UPT ;  /* 0x000000010500788c */ /* 0x000fd6000bf05270 */
[----:B------:R-:W-:Y:S02]  /*103b0*/  @UP0 ULDC.64 UR10, c[0x0][0x9e8] ;  /* 0x00027a00000a0ab9 */ /* 0x000fe40000000a00 */
[----:B------:R-:W-:-:S04]  /*103c0*/  UIMAD.WIDE.U32 UR6, UR4, UR10, URZ ;  /* 0x0000000a040672a5 */ /* 0x000fc8000f8e003f */
[----:B------:R-:W-:-:S12]  /*103d0*/  @UP0 USHF.R.U32.HI UR4, URZ, UR11, UR7 ;  /* 0x0000000b3f040299 */ /* 0x000fd80008011607 */
.L_x_5040:
[----:B------:R-:W-:-:S04]  /*103e0*/  UIMAD UR4, UR4, UR5, URZ ;  /* 0x00000005040472a4 */ /* 0x000fc8000f8e023f */
[----:B------:R-:W-:-:S04]  /*103f0*/  UISETP.LT.AND UP0, UPT, UR8, UR4, UPT ;  /* 0x000000040800728c */ /* 0x000fc8000bf01270 */
[----:B------:R-:W-:-:S12]  /*10400*/  USEL UR8, UR8, UR4, !UP0 ;  /* 0x0000000408087287 */ /* 0x000fd8000c000000 */
.L_x_5038:
[----:B------:R-:W-:Y:S01]  /*10410*/  USHF.R.S32.HI UR4, URZ, 0x1f, UR8 ;  /* 0x0000001f3f047899 */ /* 0x000fe20008011408 */
[----:B------:R-:W-:Y:S03]  /*10420*/  BSSY B7, `(.L_x_5041) ;  /* 0x0000486000077945 */ /* 0x000fe60003800000 */
[----:B------:R-:W-:-:S04]  /*10430*/  ULEA.HI UR4, UR4, UR8, URZ, 0x6 ;  /* 0x0000000804047291 */ /* 0x000fc8000f8f303f */
[----:B------:R-:W-:-:S04]  /*10440*/  USHF.R.S32.HI UR4, URZ, 0x6, UR4 ;  /* 0x000000063f047899 */ /* 0x000fc80008011404 */
        /* <DEDUP_REMOVED lines=23> */
.L_x_5042:
        /* <DEDUP_REMOVED lines=20> */
.L_x_5045:
[----:B------:R-:W-:Y:S05]  /*10700*/  BSYNC B6 ;  /* 0x0000000000067941 */ /* 0x000fea0003800000 */
.L_x_5044:
        /* <DEDUP_REMOVED lines=20> */
.L_x_5048:
        /* <DEDUP_REMOVED lines=15> */
.L_x_5047:
[----:B------:R-:W-:Y:S05]  /*10940*/  BSYNC B6 ;  /* 0x0000000000067941 */ /* 0x000fea0003800000 */
.L_x_5046:
[----:B------:R-:W-:Y:S01]  /*10950*/  ULDC.64 UR4, c[0x0][0x9f8] ;  /* 0x00027e0000047ab9 */ /* 0x000fe20000000a00 */
[----:B------:R-:W-:Y:S01]  /*10960*/  IMAD.U32 R19, RZ, RZ, UR43 ;  /* 0x0000002bff137e24 */ /* 0x000fe2000f8e00ff */
[----:B------:R-:W-:-:S04]  /*10970*/  UISETP.NE.U32.AND UP0, UPT, UR4, URZ, UPT ;  /* 0x0000003f0400728c */ /* 0x000fc8000bf05070 */
        /* <DEDUP_REMOVED lines=16> */
[----:B------:R-:W-:-:S05]  /*10a80*/  P2R R5, PR, RZ, 0x2 ;  /* 0x00000002ff057803 */ /* 0x000fca0000000000 */
[----:B------:R0:W-:Y:S01]  /*10a90*/  STL [R1+0xc], R5 ;  /* 0x00000c0501007387 */ /* 0x0001e20000100800 */
[----:B--2---:R-:W-:Y:S02]  /*10aa0*/  SHF.R.S32.HI R7, RZ, 0x1f, R19 ;  /* 0x0000001fff077819 */ /* 0x004fe40000011413 */
[----:B------:R-:W-:-:S03]  /*10ab0*/  SEL R16, R19, RZ, !P1 ;  /* 0x000000ff13107207 */ /* 0x000fc60004800000 */
[----:B------:R0:W-:Y:S01]  /*10ac0*/  STL [R1+0x4], R7 ;  /* 0x0000040701007387 */ /* 0x0001e20000100800 */
[----:B------:R-:W-:Y:S05]  /*10ad0*/  BRA.DIV UR4, `(.L_x_5049) ;  /* 0x0000004a04c07947 */ /* 0x000fea000b800000 */
[----:B------:R1:W2:Y:S02]  /*10ae0*/  SHFL.IDX PT, R14, R4, RZ, 0x1f ;  /* 0x00001fff040e7589 */ /* 0x0002a400000e0000 */
.L_x_5160:
[----:B------:R-:W-:Y:S01]  /*10af0*/  PLOP3.LUT P2, PT, PT, PT, PT, 0x8, 0x0 ;  /* 0x000000000000781c */ /* 0x000fe20003f4e170 */
[----:B------:R3:W-:Y:S01]  /*10b00*/  STL [R1+0x14], R0 ;  /* 0x0000140001007387 */ /* 0x0007e20000100800 */
[----:B--2---:R-:W-:Y:S02]  /*10b10*/  ISETP.NE.AND P0, PT, R14, RZ, PT ;  /* 0x000000ff0e00720c */ /* 0x004fe40003f05270 */
[----:B-1----:R-:W-:-:S05]  /*10b20*/  P2R R4, PR, RZ, 0x4 ;  /* 0x00000004ff047803 */ /* 0x002fca0000000000 */
[----:B------:R3:W-:Y:S06]  /*10b30*/  STL [R1+0x8], R4 ;  /* 0x0000080401007387 */ /* 0x0007ec0000100800 */
[----:B------:R-:W-:Y:S05]  /*10b40*/  @P0 BRA `(.L_x_5050) ;  /* 0x0000000000f00947 */ /* 0x000fea0003800000 */
[----:B------:R-:W-:-:S03]  /*10b50*/  UMOV UR4, 0xffffffff ;  /* 0xffffffff00047882 */ /* 0x000fc60000000000 */
[----:B------:R-:W-:Y:S05]  /*10b60*/  BRA.DIV UR4, `(.L_x_5051) ;  /* 0x0000004a04bc7947 */ /* 0x000fea000b800000 */
[----:B------:R-:W-:-:S13]  /*10b70*/  ELECT P6, URZ, PT ;  /* 0x00000000003f782f */ /* 0x000fda00038c0000 */
.L_x_5163:
[----:B------:R-:W-:Y:S05]  /*10b80*/  @!P6 BRA `(.L_x_5050) ;  /* 0x0000000000e0e947 */ /* 0x000fea0003800000 */
[----:B------:R-:W-:Y:S01]  /*10b90*/  IMAD.MOV.U32 R16, RZ, RZ, R19 ;  /* 0x000000ffff107224 */ /* 0x000fe200078e0013 */
[----:B------:R-:W-:Y:S06]  /*10ba0*/  @!P1 BRA `(.L_x_5052) ;  /* 0x00000000004c9947 */ /* 0x000fec0003800000 */
[----:B------:R-:W1:Y:S01]  /*10bb0*/  LDC R6, c[0x0][0x43c] ;  /* 0x00010f00ff067b82 */ /* 0x000e620000000800 */
[----:B------:R-:W-:Y:S01]  /*10bc0*/  IMAD.MOV.U32 R8, RZ, RZ, R0 ;  /* 0x000000ffff087224 */ /* 0x000fe200078e0000 */
[----:B------:R-:W-:Y:S01]  /*10bd0*/  ULDC.64 UR4, c[0x0][0x428] ;  /* 0x00010a0000047ab9 */ /* 0x000fe20000000a00 */
[----:B-1----:R-:W-:-:S13]  /*10be0*/  ISETP.NE.AND P0, PT, R6, 0x1, PT ;  /* 0x000000010600780c */ /* 0x002fda0003f05270 */
[----:B0--3--:R-:W0:Y:S02]  /*10bf0*/  @P0 LDC.64 R4, c[0x0][0x440] ;  /* 0x00011000ff040b82 */ /* 0x009e240000000a00 */
[----:B0-----:R-:W-:-:S04]  /*10c00*/  @P0 IMAD.HI.U32 R0, R8, R4, RZ ;  /* 0x0000000408000227 */ /* 0x001fc800078e00ff */
[----:B------:R-:W-:Y:S01]  /*10c10*/  IMAD.MOV.U32 R4, RZ, RZ, R8 ;  /* 0x000000ffff047224 */ /* 0x000fe200078e0008 */
[----:B------:R-:W-:-:S04]  /*10c20*/  @P0 SHF.R.U32.HI R4, RZ, R5, R0 ;  /* 0x00000005ff040219 */ /* 0x000fc80000011600 */
[--C-:B------:R-:W-:Y:S01]  /*10c30*/  SHF.R.S32.HI R5, RZ, 0x1f, R4.reuse ;  /* 0x0000001fff057819 */ /* 0x100fe20000011404 */
[----:B------:R-:W-:-:S04]  /*10c40*/  IMAD.MOV R0, RZ, RZ, -R4 ;  /* 0x000000ffff007224 */ /* 0x000fc800078e0a04 */
[----:B------:R-:W-:Y:S02]  /*10c50*/  IMAD R8, R6, R0, R8 ;  /* 0x0000000006087224 */ /* 0x000fe400078e0208 */
[----:B------:R-:W-:Y:S02]  /*10c60*/  IMAD R0, R7, UR4, RZ ;  /* 0x0000000407007c24 */ /* 0x000fe4000f8e02ff */
[C---:B------:R-:W-:Y:S01]  /*10c70*/  IMAD.WIDE.U32 R4, R19.reuse, UR4, R4 ;  /* 0x0000000413047c25 */ /* 0x040fe2000f8e0004 */
[----:B------:R1:W-:Y:S03]  /*10c80*/  STL [R1+0x14], R8 ;  /* 0x0000140801007387 */ /* 0x0003e60000100800 */
[----:B------:R-:W-:Y:S01]  /*10c90*/  IMAD R0, R19, UR5, R0 ;  /* 0x0000000513007c24 */ /* 0x000fe2000f8e0200 */
[----:B------:R-:W-:-:S03]  /*10ca0*/  LEA R2, P0, R4, R2, 0x2 ;  /* 0x0000000204027211 */ /* 0x000fc600078010ff */
[----:B------:R-:W-:-:S05]  /*10cb0*/  IMAD.IADD R0, R5, 0x1, R0 ;  /* 0x0000000105007824 */ /* 0x000fca00078e0200 */
[----:B------:R-:W-:-:S05]  /*10cc0*/  LEA.HI.X R3, R4, R3, R0, 0x2, P0 ;  /* 0x0000000304037211 */ /* 0x000fca00000f1400 */
[----:B------:R1:W5:Y:S02]  /*10cd0*/  LDG.E R16, desc[UR46][R2.64] ;  /* 0x0000002e02107981 */ /* 0x000364000c1e1900 */
.L_x_5052:
[----:B---3--:R-:W2:Y:S01]  /*10ce0*/  LDL R0, [R1] ;  /* 0x0000000001007983 */ /* 0x008ea20000100800 */
[----:B-1----:R-:W-:Y:S01]  /*10cf0*/  IMAD R3, R18, 0x8, R17 ;  /* 0x0000000812037824 */ /* 0x002fe200078e0211 */
[----:B0-----:R-:W0:Y:S02]  /*10d00*/  S2R R7, SR_TID.X ;  /* 0x0000000000077919 */ /* 0x001e240000002100 */
[----:B0-----:R-:W-:-:S04]  /*10d10*/  LOP3.LUT R7, R7, 0x7f, RZ, 0xc0, !PT ;  /* 0x0000007f07077812 */ /* 0x001fc800078ec0ff */
[----:B------:R-:W-:Y:S02]  /*10d20*/  ISETP.NE.AND P1, PT, R7, RZ, PT ;  /* 0x000000ff0700720c */ /* 0x000fe40003f25270 */
[----:B--2---:R-:W-:-:S04]  /*10d30*/  SHF.L.U32 R0, R0, 0x1f, RZ ;  /* 0x0000001f00007819 */ /* 0x004fc800000006ff */
[----:B------:R-:W0:Y:S02]  /*10d40*/  SYNCS.PHASECHK.TRANS64.TRYWAIT P0, [R3+URZ+0x28c40], R0 ;  /* 0x028c4000030075a7 */ /* 0x000e24000800017f */
[----:B0-----:R-:W-:Y:S05]  /*10d50*/  @!P0 BRA `(.L_x_5053) ;  /* 0x0000004800608947 */ /* 0x001fea0003800000 */
.L_x_5164:
        /* <DEDUP_REMOVED lines=8> */
.L_x_5054:
[----:B------:R-:W2:Y:S01]  /*10de0*/  LDL R2, [R1+0x14] ;  /* 0x0000140001027983 */ /* 0x000ea20000100800 */
[----:B0-----:R-:W-:Y:S01]  /*10df0*/  IMAD R0, R18, 0x2000, R17 ;  /* 0x0000200012007824 */ /* 0x001fe200078e0211 */
        /* <DEDUP_REMOVED lines=8> */
[----:B------:R-:W-:-:S02]  /*10e80*/  UMOV UR34, URZ ;  /* 0x0000003f00227c82 */ /* 0x000fc40008000000 */
[----:B------:R-:W-:-:S03]  /*10e90*/  P2R R0, PR, RZ, 0x1 ;  /* 0x00000001ff007803 */ /* 0x000fc60000000000 */
[----:B------:R-:W-:Y:S02]  /*10ea0*/  UIADD3 UR33, UR33, 0x28c30, URZ ;  /* 0x00028c3021217890 */ /* 0x000fe4000fffe03f */
[----:B------:R1:W-:Y:S02]  /*10eb0*/  STL [R1+0x8], R0 ;  /* 0x0000080001007387 */ /* 0x0003e40000100800 */
[----:B------:R-:W-:Y:S01]  /*10ec0*/  UIADD3 UR32, UR32, 0x22400, URZ ;  /* 0x0002240020207890 */ /* 0x000fe2000fffe03f */
[----:B--2---:R-:W-:-:S13]  /*10ed0*/  R2UR UR35, R2 ;  /* 0x00000000022372ca */ /* 0x004fda00000e0000 */
[----:B------:R-:W-:-:S09]  /*10ee0*/  USHF.L.U32 UR35, UR35, 0x6, URZ ;  /* 0x0000000623237899 */ /* 0x000fd2000800063f */
[----:B------:R1:W-:Y:S02]  /*10ef0*/  UTMALDG.4D [UR32], [UR4], desc[UR6] ;  /* 0x00000620040075b4 */ /* 0x0003e40008019000 */
[----:B-1----:R-:W-:Y:S01]  /*10f00*/  NOP ;  /* 0x0000000000007918 */ /* 0x002fe20000000000 */
.L_x_5050:
[----:B---3--:R-:W-:Y:S01]  /*10f10*/  VIADD R0, R17, 0x20400 ;  /* 0x0002040011007836 */ /* 0x008fe20000000000 */
        /* <DEDUP_REMOVED lines=9> */
[----:B------:R-:W-:Y:S02]  /*10fb0*/  IMAD.U32 R4, RZ, RZ, UR4 ;  /* 0x00000004ff047e24 */ /* 0x000fe4000f8e00ff */
[----:B------:R-:W1:Y:S01]  /*10fc0*/  LDC.64 R2, c[0x4][R2] ;  /* 0x0100000002027b82 */ /* 0x000e620000000a00 */
[----:B0-----:R-:W-:Y:S02]  /*10fd0*/  IMAD.U32 R5, RZ, RZ, UR5 ;  /* 0x00000005ff057e24 */ /* 0x001fe4000f8e00ff */
        /* <DEDUP_REMOVED lines=8> */
[----:B-1----:R-:W-:Y:S05]  /*11060*/  CALL.ABS.NOINC R2 ;  /* 0x0000000002007343 */ /* 0x002fea0003c00000 */
.L_x_5056:
[----:B------:R-:W-:Y:S05]  /*11070*/  BSYNC B6 ;  /* 0x0000000000067941 */ /* 0x000fea0003800000 */
.L_x_5055:
[----:B------:R1:W5:Y:S01]  /*11080*/  LDL R9, [R1+0x1c] ;  /* 0x00001c0001097983 */ /* 0x0003620000100800 */
[----:B0-----:R-:W0:Y:S01]  /*11090*/  LDC R7, c[0x0][0x448] ;  /* 0x00011200ff077b82 */ /* 0x001e220000000800 */
[----:B------:R-:W2:Y:S01]  /*110a0*/  S2R R2, SR_TID.X ;  /* 0x0000000000027919 */ /* 0x000ea20000002100 */
[----:B------:R-:W-:Y:S01]  /*110b0*/  USHF.R.S32.HI UR4, URZ, 0x1f, UR36 ;  /* 0x0000001f3f047899 */ /* 0x000fe20008011424 */
[----:B------:R-:W-:Y:S01]  /*110c0*/  ULDC.64 UR8, c[0x0][0x2d8] ;  /* 0x0000b60000087ab9 */ /* 0x000fe20000000a00 */
[----:B0-----:R-:W-:Y:S02]  /*110d0*/  ISETP.NE.AND P0, PT, R7, 0x1, PT ;  /* 0x000000010700780c */ /* 0x001fe40003f05270 */
[----:B--2---:R-:W-:-:S11]  /*110e0*/  LOP3.LUT R2, R2, 0x7f, RZ, 0xc0, !PT ;  /* 0x0000007f02027812 */ /* 0x004fd600078ec0ff */
[----:B------:R-:W0:Y:S01]  /*110f0*/  @P0 LDC R3, c[0x0][0x44c] ;  /* 0x00011300ff030b82 */ /* 0x000e220000000800 */
[----:B------:R-:W-:Y:S02]  /*11100*/  SHF.R.U32.HI R0, RZ, 0x3, R2 ;  /* 0x00000003ff007819 */ /* 0x000fe40000011602 */
[----:B------:R-:W2:Y:S01]  /*11110*/  S2R R2, SR_TID.X ;  /* 0x0000000000027919 */ /* 0x000ea20000002100 */
[----:B------:R-:W-:Y:S02]  /*11120*/  UIMAD UR6, UR4, UR8, URZ ;  /* 0x00000008040672a4 */ /* 0x000fe4000f8e023f */
[----:B------:R-:W-:Y:S02]  /*11130*/  UIMAD.WIDE.U32 UR4, UR36, UR8, URZ ;  /* 0x00000008240472a5 */ /* 0x000fe4000f8e003f */
[----:B------:R-:W-:Y:S02]  /*11140*/  UIMAD UR6, UR36, UR9, UR6 ;  /* 0x00000009240672a4 */ /* 0x000fe4000f8e0206 */
[----:B------:R-:W-:Y:S01]  /*11150*/  USHF.R.S32.HI UR7, URZ, 0x1f, UR43 ;  /* 0x0000001f3f077899 */ /* 0x000fe2000801142b */
[----:B--2---:R-:W-:Y:S01]  /*11160*/  IMAD.SHL.U32 R2, R2, 0x10, RZ ;  /* 0x0000001002027824 */ /* 0x004fe200078e00ff */
[----:B------:R-:W-:-:S04]  /*11170*/  ULDC.64 UR8, c[0x0][0x2e0] ;  /* 0x0000b80000087ab9 */ /* 0x000fc80000000a00 */
[----:B------:R-:W-:Y:S02]  /*11180*/  LOP3.LUT R2, R0, 0x70, R2, 0xf8, !PT ;  /* 0x0000007000027812 */ /* 0x000fe400078ef802 */
[----:B------:R-:W2:Y:S03]  /*11190*/  @P0 LDC R0, c[0x0][0x450] ;  /* 0x00011400ff000b82 */ /* 0x000ea60000000800 */
[----:B------:R-:W-:Y:S01]  /*111a0*/  VIADD R2, R2, UR40 ;  /* 0x0000002802027c36 */ /* 0x000fe20008000000 */
[----:B------:R-:W-:-:S03]  /*111b0*/  UIADD3 UR5, UR5, UR6, URZ ;  /* 0x0000000605057290 */ /* 0x000fc6000fffe03f */
[----:B0-----:R-:W-:Y:S01]  /*111c0*/  @P0 IMAD.HI.U32 R3, R2, R3, RZ ;  /* 0x0000000302030227 */ /* 0x001fe200078e00ff */
[----:B------:R-:W-:-:S03]  /*111d0*/  UIMAD.WIDE.U32 UR4, UR43, UR8, UR4 ;  /* 0x000000082b0472a5 */ /* 0x000fc6000f8e0004 */
[----:B------:R-:W-:Y:S01]  /*111e0*/  IMAD.MOV.U32 R6, RZ, RZ, R2 ;  /* 0x000000ffff067224 */ /* 0x000fe200078e0002 */
[----:B------:R-:W-:Y:S01]  /*111f0*/  UIMAD UR6, UR7, UR8, URZ ;  /* 0x00000008070672a4 */ /* 0x000fe2000f8e023f */
[----:B------:R-:W0:Y:S01]  /*11200*/  S2R R10, SR_TID.X ;  /* 0x00000000000a7919 */ /* 0x000e220000002100 */
[----:B------:R-:W-:Y:S02]  /*11210*/  IMAD.U32 R4, RZ, RZ, UR4 ;  /* 0x00000004ff047e24 */ /* 0x000fe4000f8e00ff */
[----:B------:R-:W-:Y:S01]  /*11220*/  UIMAD UR6, UR43, UR9, UR6 ;  /* 0x000000092b0672a4 */ /* 0x000fe2000f8e0206 */
[----:B--2---:R-:W-:-:S05]  /*11230*/  @P0 SHF.R.U32.HI R6, RZ, R0, R3 ;  /* 0x00000000ff060219 */ /* 0x004fca0000011603 */
[----:B------:R-:W-:Y:S01]  /*11240*/  IMAD.MOV R0, RZ, RZ, -R6 ;  /* 0x000000ffff007224 */ /* 0x000fe200078e0a06 */
[----:B------:R-:W-:-:S03]  /*11250*/  UIADD3 UR6, UR5, UR6, URZ ;  /* 0x0000000605067290 */ /* 0x000fc6000fffe03f */
[----:B------:R-:W-:Y:S02]  /*11260*/  IMAD R0, R7, R0, R2 ;  /* 0x0000000007007224 */ /* 0x000fe400078e0202 */
[----:B------:R-:W-:Y:S01]  /*11270*/  IMAD.MOV.U32 R2, RZ, RZ, R4 ;  /* 0x000000ffff027224 */ /* 0x000fe200078e0004 */
[----:B------:R-:W-:Y:S01]  /*11280*/  SHF.R.S32.HI R4, RZ, 0x1f, R6 ;  /* 0x0000001fff047819 */ /* 0x000fe20000011406 */
[----:B------:R-:W-:Y:S01]  /*11290*/  IMAD.U32 R5, RZ, RZ, UR5 ;  /* 0x00000005ff057e24 */ /* 0x000fe2000f8e00ff */
[----:B------:R-:W-:Y:S01]  /*112a0*/  ULDC.64 UR4, c[0x0][0x2d0] ;  /* 0x0000b40000047ab9 */ /* 0x000fe20000000a00 */
[----:B------:R-:W-:Y:S01]  /*112b0*/  IMAD.U32 R3, RZ, RZ, UR6 ;  /* 0x00000006ff037e24 */ /* 0x000fe2000f8e00ff */
[----:B------:R-:W-:Y:S01]  /*112c0*/  ULDC UR6, c[0x0][0x2b8] ;  /* 0x0000ae0000067ab9 */ /* 0x000fe20000000800 */
[----:B------:R-:W-:Y:S02]  /*112d0*/  IMAD R4, R4, UR4, RZ ;  /* 0x0000000404047c24 */ /* 0x000fe4000f8e02ff */
[----:B------:R-:W-:-:S04]  /*112e0*/  IMAD.WIDE.U32 R2, R6, UR4, R2 ;  /* 0x0000000406027c25 */ /* 0x000fc8000f8e0002 */
[----:B------:R-:W-:Y:S01]  /*112f0*/  IMAD R4, R6, UR5, R4 ;  /* 0x0000000506047c24 */ /* 0x000fe2000f8e0204 */
[----:B------:R-:W-:-:S03]  /*11300*/  ULDC.64 UR4, c[0x0][0x2c8] ;  /* 0x0000b20000047ab9 */ /* 0x000fc60000000a00 */
[----:B------:R-:W-:Y:S01]  /*11310*/  IMAD.IADD R3, R3, 0x1, R4 ;  /* 0x0000000103037824 */ /* 0x000fe200078e0204 */
[----:B------:R-:W-:Y:S01]  /*11320*/  SHF.R.S32.HI R4, RZ, 0x1f, R0 ;  /* 0x0000001fff047819 */ /* 0x000fe20000011400 */
[----:B0-----:R-:W-:-:S04]  /*11330*/  IMAD.SHL.U32 R10, R10, 0x8, RZ ;  /* 0x000000080a0a7824 */ /* 0x001fc800078e00ff */
[----:B------:R-:W-:Y:S02]  /*11340*/  IMAD R4, R4, UR4, RZ ;  /* 0x0000000404047c24 */ /* 0x000fe4000f8e02ff */
[----:B------:R-:W-:-:S04]  /*11350*/  IMAD.WIDE.U32 R2, R0, UR4, R2 ;  /* 0x0000000400027c25 */ /* 0x000fc8000f8e0002 */
[----:B------:R-:W-:Y:S01]  /*11360*/  IMAD R4, R0, UR5, R4 ;  /* 0x0000000500047c24 */ /* 0x000fe2000f8e0204 */
[----:B------:R-:W-:Y:S01]  /*11370*/  ULDC.64 UR4, c[0x0][0x280] ;  /* 0x0000a00000047ab9 */ /* 0x000fe20000000a00 */
[----:B------:R-:W-:Y:S02]  /*11380*/  LOP3.LUT R10, R10, 0x38, RZ, 0xc0, !PT ;  /* 0x000000380a0a7812 */ /* 0x000fe400078ec0ff */
[----:B------:R-:W-:Y:S01]  /*11390*/  IMAD.IADD R3, R3, 0x1, R4 ;  /* 0x0000000103037824 */ /* 0x000fe200078e0204 */
[----:B------:R-:W-:Y:S01]  /*113a0*/  LEA R0, P1, R2, UR4, 0x1 ;  /* 0x0000000402007c11 */ /* 0x000fe2000f8208ff */
[----:B------:R-:W-:Y:S01]  /*113b0*/  UMOV UR4, 0xffffffff ;  /* 0xffffffff00047882 */ /* 0x000fe20000000000 */
[----:B------:R-:W-:Y:S02]  /*113c0*/  ISETP.GE.AND P0, PT, R10, UR6, PT ;  /* 0x000000060a007c0c */ /* 0x000fe4000bf06270 */
[----:B------:R-:W-:Y:S01]  /*113d0*/  LEA.HI.X R2, R2, UR5, R3, 0x1, P1 ;  /* 0x0000000502027c11 */ /* 0x000fe200088f0c03 */
[----:B-1----:R-:W-:Y:S10]  /*113e0*/  BRA.DIV UR4, `(.L_x_5057) ;  /* 0x0000004204d07947 */ /* 0x002ff4000b800000 */
[----:B------:R-:W0:Y:S01]  /*113f0*/  S2R R8, SR_TID.X ;  /* 0x0000000000087919 */ /* 0x000e220000002100 */
[----:B------:R-:W-:Y:S02]  /*11400*/  ULDC UR4, c[0x0][0x288] ;  /* 0x0000a20000047ab9 */ /* 0x000fe40000000800 */
[----:B------:R-:W-:Y:S01]  /*11410*/  IMAD R3, R7, UR4, RZ ;  /* 0x0000000407037c24 */ /* 0x000fe2000f8e02ff */
[----:B------:R-:W1:Y:S04]  /*11420*/  SHFL.IDX PT, R6, R0, RZ, 0x181f ;  /* 0x00181fff00067589 */ /* 0x000e6800000e0000 */
[----:B------:R-:W2:Y:S01]  /*11430*/  SHFL.IDX PT, R5, R2, RZ, 0x181f ;  /* 0x00181fff02057589 */ /* 0x000ea200000e0000 */
[----:B0-----:R-:W-:-:S04]  /*11440*/  LOP3.LUT R8, R8, 0x7f, RZ, 0xc0, !PT ;  /* 0x0000007f08087812 */ /* 0x001fc800078ec0ff */
[----:B------:R-:W-:-:S05]  /*11450*/  SHF.R.U32.HI R8, RZ, 0x3, R8 ;  /* 0x00000003ff087819 */ /* 0x000fca0000011608 */
[----:B------:R-:W-:-:S05]  /*11460*/  VIADD R4, R8, UR40 ;  /* 0x0000002808047c36 */ /* 0x000fca0008000000 */
[----:B------:R-:W-:-:S13]  /*11470*/  ISETP.GE.AND P1, PT, R4, R3, PT ;  /* 0x000000030400720c */ /* 0x000fda0003f26270 */
[----:B-1----:R-:W-:-:S05]  /*11480*/  @!P1 LEA R6, P2, R10, R6, 0x1 ;  /* 0x000000060a069211 */ /* 0x002fca00078408ff */
[----:B--2---:R-:W-:-:S04]  /*11490*/  @!P1 IMAD.X R5, RZ, RZ, R5, P2 ;  /* 0x000000ffff059224 */ /* 0x004fc800010e0605 */
[----:B------:R-:W-:Y:S02]  /*114a0*/  @!P1 IMAD.MOV.U32 R7, RZ, RZ, R5 ;  /* 0x000000ffff079224 */ /* 0x000fe400078e0005 */
[----:B------:R-:W-:-:S03]  /*114b0*/  VIADD R5, R4, 0x10 ;  /* 0x0000001004057836 */ /* 0x000fc60000000000 */
[----:B------:R-:W-:Y:S01]  /*114c0*/  @!PT LDS RZ, [RZ] ;  /* 0x00000000fffff984 */ /* 0x000fe20000000800 */
[----:B-----5:R0:W-:Y:S02]  /*114d0*/  @!P1 LDGSTS.E.BYPASS.LTC128B.128 [R9+0x20400], desc[UR46][R6.64], !P0 ;  /* 0x2040000006099fae */ /* 0x0201e4000c101d6e */
[----:B------:R-:W-:Y:S02]  /*114e0*/  ISETP.GE.AND P1, PT, R5, R3, PT ;  /* 0x000000030500720c */ /* 0x000fe40003f26270 */
[----:B------:R-:W-:Y:S04]  /*114f0*/  SHFL.IDX PT, R5, R2, 0x1, 0x181f ;  /* 0x00381f0002057f89 */ /* 0x000fe800000e0000 */
[----:B0-----:R-:W0:Y:S07]  /*11500*/  SHFL.IDX PT, R6, R0, 0x1, 0x181f ;  /* 0x00381f0000067f89 */ /* 0x001e2e00000e0000 */
[----:B0-----:R-:W-:-:S05]  /*11510*/  @!P1 LEA R6, P2, R10, R6, 0x1 ;  /* 0x000000060a069211 */ /* 0x001fca00078408ff */
[----:B------:R-:W-:-:S04]  /*11520*/  @!P1 IMAD.X R5, RZ, RZ, R5, P2 ;  /* 0x000000ffff059224 */ /* 0x000fc800010e0605 */
[----:B------:R-:W-:Y:S02]  /*11530*/  @!P1 IMAD.MOV.U32 R7, RZ, RZ, R5 ;  /* 0x000000ffff079224 */ /* 0x000fe400078e0005 */
[----:B------:R-:W-:-:S03]  /*11540*/  VIADD R5, R4, 0x20 ;  /* 0x0000002004057836 */ /* 0x000fc60000000000 */
[----:B------:R0:W-:Y:S02]  /*11550*/  @!P1 LDGSTS.E.BYPASS.LTC128B.128 [R9+0x20c00], desc[UR46][R6.64], !P0 ;  /* 0x20c0000006099fae */ /* 0x0001e4000c101d6e */
[----:B------:R-:W-:Y:S02]  /*11560*/  ISETP.GE.AND P1, PT, R5, R3, PT ;  /* 0x000000030500720c */ /* 0x000fe40003f26270 */
[----:B------:R-:W-:Y:S04]  /*11570*/  SHFL.IDX PT, R5, R2, 0x2, 0x181f ;  /* 0x00581f0002057f89 */ /* 0x000fe800000e0000 */
[----:B0-----:R-:W0:Y:S04]  /*11580*/  SHFL.IDX PT, R6, R0, 0x2, 0x181f ;  /* 0x00581f0000067f89 */ /* 0x001e2800000e0000 */
[----:B------:R-:W1:Y:S03]  /*11590*/  SHFL.IDX PT, R0, R0, 0x3, 0x181f ;  /* 0x00781f0000007f89 */ /* 0x000e6600000e0000 */
[----:B0-----:R-:W-:-:S05]  /*115a0*/  @!P1 LEA R6, P2, R10, R6, 0x1 ;  /* 0x000000060a069211 */ /* 0x001fca00078408ff */
[----:B------:R-:W-:-:S04]  /*115b0*/  @!P1 IMAD.X R5, RZ, RZ, R5, P2 ;  /* 0x000000ffff059224 */ /* 0x000fc800010e0605 */
[----:B------:R-:W-:Y:S02]  /*115c0*/  @!P1 IMAD.MOV.U32 R7, RZ, RZ, R5 ;  /* 0x000000ffff079224 */ /* 0x000fe400078e0005 */
[----:B------:R0:W2:Y:S04]  /*115d0*/  SHFL.IDX PT, R5, R2, 0x3, 0x181f ;  /* 0x00781f0002057f89 */ /* 0x0000a800000e0000 */
[----:B-1----:R0:W-:Y:S02]  /*115e0*/  @!P1 LDGSTS.E.BYPASS.LTC128B.128 [R9+0x21400], desc[UR46][R6.64], !P0 ;  /* 0x2140000006099fae */ /* 0x0021e4000c101d6e */
.L_x_5173:
        /* <DEDUP_REMOVED lines=10> */
.L_x_5058:
[----:B------:R-:W-:Y:S02]  /*11690*/  PLOP3.LUT P1, PT, P1, P0, PT, 0xa2, 0x0 ;  /* 0x000000000000781c */ /* 0x000fe40000f21472 */
[----:B------:R-:W-:-:S08]  /*116a0*/  @P0 R2UR P1, UR4, R17 ;  /* 0x00000000110402ca */ /* 0x000fd00000020000 */
[----:B------:R-:W-:-:S05]  /*116b0*/  @P0 PLOP3.LUT P0, PT, P1, PT, PT, 0x80, 0x0 ;  /* 0x000000000000081c */ /* 0x000fca0000f0f070 */
[----:B------:R-:W-:Y:S01]  /*116c0*/  @!P1 SYNCS.ARRIVE.TRANS64.RED.A0T1 RZ, [UR4+0x28c00], RZ ;  /* 0x028c00ffffff99a7 */ /* 0x000fe20008200404 */
[----:B------:R-:W-:Y:S07]  /*116d0*/  @!P1 ARRIVES.LDGSTSBAR.64.TRANSCNT [UR4+0x28c00] ;  /* 0x028c0000ff0099b0 */ /* 0x000fee0008000a84 */
[----:B------:R-:W-:Y:S05]  /*116e0*/  @P0 BRA.U.ANY `(.L_x_5058) ;  /* 0xfffffffd00e80947 */ /* 0x000fea000393ffff */
[----:B0-----:R-:W2:Y:S02]  /*116f0*/  LDL.LU R2, [R1+0x18] ;  /* 0x0000180001027983 */ /* 0x001ea40000300800 */
        /* <DEDUP_REMOVED lines=11> */
.L_x_5174:
[----:B------:R-:W-:Y:S05]  /*117b0*/  BSYNC B0 ;  /* 0x0000000000007941 */ /* 0x000fea0003800000 */
.L_x_5059:
[----:B------:R-:W2:Y:S01]  /*117c0*/  LDL R2, [R1+0x8] ;  /* 0x0000080001027983 */ /* 0x000ea20000100800 */
[----:B------:R-:W-:Y:S01]  /*117d0*/  BSSY B0, `(.L_x_5061) ;  /* 0x0000095000007945 */ /* 0x000fe20003800000 */
[----:B--2---:R-:W-:-:S13]  /*117e0*/  ISETP.NE.AND P0, PT, R2, RZ, PT ;  /* 0x000000ff0200720c */ /* 0x004fda0003f05270 */
[----:B------:R-:W-:Y:S05]  /*117f0*/  @!P0 BRA `(.L_x_5062) ;  /* 0x0000000800488947 */ /* 0x000fea0003800000 */
[----:B------:R-:W2:Y:S01]  /*11800*/  LDL R3, [R1] ;  /* 0x0000000001037983 */ /* 0x000ea20000100800 */
[----:B0-----:R-:W-:Y:S01]  /*11810*/  IMAD R0, R18, 0x8, R17 ;  /* 0x0000000812007824 */ /* 0x001fe200078e0211 */
[----:B------:R-:W-:Y:S01]  /*11820*/  BSSY B1, `(.L_x_5063) ;  /* 0x0000007000017945 */ /* 0x000fe20003800000 */
[----:B------:R-:W0:Y:S02]  /*11830*/  S2R R2, SR_TID.X ;  /* 0x0000000000027919 */ /* 0x000e240000002100 */
[----:B0-----:R-:W-:-:S04]  /*11840*/  LOP3.LUT R2, R2, 0x7f, RZ, 0xc0, !PT ;  /* 0x0000007f02027812 */ /* 0x001fc800078ec0ff */
[----:B------:R-:W-:Y:S02]  /*11850*/  ISETP.NE.AND P1, PT, R2, RZ, PT ;  /* 0x000000ff0200720c */ /* 0x000fe40003f25270 */
[----:B--2---:R-:W-:-:S04]  /*11860*/  SHF.L.U32 R3, R3, 0x1f, RZ ;  /* 0x0000001f03037819 */ /* 0x004fc800000006ff */
[----:B------:R-:W0:Y:S02]  /*11870*/  SYNCS.PHASECHK.TRANS64.TRYWAIT P0, [R0+URZ+0x28c60], R3 ;  /* 0x028c6003000075a7 */ /* 0x000e24000800017f */
[----:B0-----:R-:W-:Y:S05]  /*11880*/  @!P0 BRA `(.L_x_5064) ;  /* 0x0000004000f88947 */ /* 0x001fea0003800000 */
.L_x_5175:
[----:B------:R-:W-:Y:S05]  /*11890*/  BSYNC B1 ;  /* 0x0000000000017941 */ /* 0x000fea0003800000 */
.L_x_5063:
        /* <DEDUP_REMOVED lines=9> */
.L_x_5066:
[----:B------:R-:W-:Y:S05]  /*11930*/  BSYNC B1 ;  /* 0x0000000000017941 */ /* 0x000fea0003800000 */
.L_x_5065:
[----:B------:R-:W2:Y:S01]  /*11940*/  LDL.LU R2, [R1+0x14] ;  /* 0x0000140001027983 */ /* 0x000ea20000300800 */
[----:B------:R-:W-:Y:S01]  /*11950*/  UIADD3 UR4, UP0, UR44, 0x470, URZ ;  /* 0x000004702c047890 */ /* 0x000fe2000ff1e03f */
[----:B------:R-:W-:Y:S01]  /*11960*/  PLOP3.LUT P0, PT, PT, PT, PT, 0x80, 0x0 ;  /* 0x000000000000781c */ /* 0x000fe20003f0f070 */
[----:B0-----:R-:W-:Y:S01]  /*11970*/  VIADD R0, R0, 0x28c50 ;  /* 0x00028c5000007836 */ /* 0x001fe20000000000 */
[----:B------:R-:W-:Y:S01]  /*11980*/  UMOV UR6, 0x0 ;  /* 0x0000000000067882 */ /* 0x000fe20000000000 */
[----:B------:R-:W-:Y:S01]  /*11990*/  UIADD3.X UR5, URZ, UR45, URZ, UP0, !UPT ;  /* 0x0000002d3f057290 */ /* 0x000fe200087fe43f */
[----:B------:R-:W-:Y:S01]  /*119a0*/  UMOV UR7, 0x14f00000 ;  /* 0x14f0000000077882 */ /* 0x000fe20000000000 */
[----:B------:R-:W-:Y:S01]  /*119b0*/  UMOV UR10, URZ ;  /* 0x0000003f000a7c82 */ /* 0x000fe20008000000 */
[----:B--2---:R-:W-:Y:S02]  /*119c0*/  IMAD.SHL.U32 R3, R2, 0x40, RZ ;  /* 0x0000004002037824 */ /* 0x004fe400078e00ff */
[----:B------:R-:W-:-:S04]  /*119d0*/  IMAD R2, R18, 0x10000, R17 ;  /* 0x0001000012027824 */ /* 0x000fc800078e0211 */
[----:B------:R-:W-:-:S07]  /*119e0*/  VIADD R4, R2, 0x400 ;  /* 0x0000040002047836 */ /* 0x000fce0000000000 */
.L_x_5067:
        /* <DEDUP_REMOVED lines=15> */
.L_x_5068:
        /* <DEDUP_REMOVED lines=15> */
.L_x_5069:
        /* <DEDUP_REMOVED lines=15> */
.L_x_5070:
        /* <DEDUP_REMOVED lines=15> */
.L_x_5071:
        /* <DEDUP_REMOVED lines=15> */
.L_x_5072:
        /* <DEDUP_REMOVED lines=15> */
.L_x_5073:
        /* <DEDUP_REMOVED lines=15> */
.L_x_5074:
        /* <DEDUP_REMOVED lines=9> */
[----:B-1----:R-:W-:Y:S05]  /*12110*/  @P0 BRA.U.ANY `(.L_x_5074) ;  /* 0xfffffffd00d80947 */ /* 0x002fea000393ffff */
.L_x_5062:
[----:B------:R-:W-:Y:S05]  /*12120*/  BSYNC B0 ;  /* 0x0000000000007941 */ /* 0x000fea0003800000 */
.L_x_5061:
[----:B------:R-:W-:-:S04]  /*12130*/  UIADD3 UR4, UR39, -0x2, URZ ;  /* 0xfffffffe27047890 */ /* 0x000fc8000fffe03f */
[----:B------:R-:W-:-:S06]  /*12140*/  UISETP.GE.AND UP0, UPT, UR4, UR38, UPT ;  /* 0x000000260400728c */ /* 0x000fcc000bf06270 */
[----:B------:R-:W-:-:S13]  /*12150*/  PLOP3.LUT P0, PT, PT, PT, UP0, 0x80, 0x0 ;  /* 0x000000000000781c */ /* 0x000fda0003f0f008 */
[----:B------:R-:W-:Y:S05]  /*12160*/  @!P0 BRA `(.L_x_5075) ;  /* 0x00000028005c8947 */ /* 0x000fea0003800000 */
[----:B------:R-:W-:Y:S01]  /*12170*/  IMAD R3, RZ, RZ, -UR39 ;  /* 0x80000027ff037e24 */ /* 0x000fe2000f8e02ff */
[----:B------:R-:W-:-:S04]  /*12180*/  LOP3.LUT R6, RZ, UR38, RZ, 0x33, !PT ;  /* 0x00000026ff067c12 */ /* 0x000fc8000f8e33ff */
[----:B------:R-:W-:-:S05]  /*12190*/  VIADDMNMX R6, R3, 0x1, R6, !PT ;  /* 0x0000000103067846 */ /* 0x000fca0007800106 */
[----:B0-----:R-:W-:-:S05]  /*121a0*/  VIADD R0, R6, UR39 ;  /* 0x0000002706007c36 */ /* 0x001fca0008000000 */
[----:B------:R-:W-:-:S04]  /*121b0*/  LOP3.LUT R0, R0, 0x1, RZ, 0xc0, !PT ;  /* 0x0000000100007812 */ /* 0x000fc800078ec0ff */
[----:B------:R-:W-:Y:S01]  /*121c0*/  ISETP.NE.U32.AND P0, PT, R0, 0x1, PT ;  /* 0x000000010000780c */ /* 0x000fe20003f05070 */
[----:B------:R-:W-:-:S12]  /*121d0*/  IMAD.U32 R0, RZ, RZ, UR4 ;  /* 0x00000004ff007e24 */ /* 0x000fd8000f8e00ff */
[----:B------:R-:W-:Y:S05]  /*121e0*/  @P0 BRA `(.L_x_5076) ;  /* 0x0000000c00600947 */ /* 0x000fea0003800000 */
[----:B------:R-:W2:Y:S04]  /*121f0*/  LDL R4, [R1+0x8] ;  /* 0x0000080001047983 */ /* 0x000ea80000100800 */
[----:B------:R-:W3:Y:S01]  /*12200*/  LDL.LU R8, [R1] ;  /* 0x0000000001087983 */ /* 0x000ee20000300800 */
[----:B------:R-:W-:Y:S01]  /*12210*/  VIADD R18, R18, 0x1 ;  /* 0x0000000112127836 */ /* 0x000fe20000000000 */
[----:B------:R-:W-:Y:S04]  /*12220*/  BSSY B0, `(.L_x_5077) ;  /* 0x00000d2000007945 */ /* 0x000fe80003800000 */
[----:B------:R-:W-:-:S04]  /*12230*/  ISETP.NE.AND P0, PT, R18, 0x2, PT ;  /* 0x000000021200780c */ /* 0x000fc80003f05270 */
[----:B------:R-:W-:Y:S02]  /*12240*/  SEL R2, RZ, 0x1, P0 ;  /* 0x00000001ff027807 */ /* 0x000fe40000000000 */
[----:B------:R-:W-:Y:S02]  /*12250*/  SEL R18, R18, RZ, P0 ;  /* 0x000000ff12127207 */ /* 0x000fe40000000000 */
[----:B--2---:R-:W-:Y:S02]  /*12260*/  ISETP.NE.AND P2, PT, R4, RZ, PT ;  /* 0x000000ff0400720c */ /* 0x004fe40003f45270 */
[----:B---3--:R-:W-:-:S05]  /*12270*/  LOP3.LUT R8, R8, R2, RZ, 0x3c, !PT ;  /* 0x0000000208087212 */ /* 0x008fca00078e3cff */
[----:B------:R0:W-:Y:S06]  /*12280*/  STL [R1], R8 ;  /* 0x0000000801007387 */ /* 0x0001ec0000100800 */
[----:B------:R-:W-:Y:S05]  /*12290*/  @!P2 BRA `(.L_x_5078) ;  /* 0x0000000c0028a947 */ /* 0x000fea0003800000 */
[----:B------:R-:W2:Y:S02]  /*122a0*/  LDL R4, [R1+0xc] ;  /* 0x00000c0001047983 */ /* 0x000ea40000100800 */
[----:B--2---:R-:W-:-:S13]  /*122b0*/  ISETP.NE.AND P2, PT, R4, RZ, PT ;  /* 0x000000ff0400720c */ /* 0x004fda0003f45270 */
[----:B------:R-:W-:Y:S05]  /*122c0*/  @!P2 BRA `(.L_x_5079) ;  /* 0x00000000004ca947 */ /* 0x000fea0003800000 */
[----:B------:R-:W2:Y:S01]  /*122d0*/  LDL R7, [R1+0x4] ;  /* 0x0000040001077983 */ /* 0x000ea20000100800 */
[----:B------:R-:W1:Y:S01]  /*122e0*/  LDC R5, c[0x0][0x43c] ;  /* 0x00010f00ff057b82 */ /* 0x000e620000000800 */
[----:B------:R-:W-:Y:S01]  /*122f0*/  IMAD.MOV.U32 R4, RZ, RZ, R0 ;  /* 0x000000ffff047224 */ /* 0x000fe200078e0000 */
[----:B------:R-:W-:Y:S01]  /*12300*/  ULDC.64 UR4, c[0x0][0x428] ;  /* 0x00010a0000047ab9 */ /* 0x000fe20000000a00 */
[----:B-1----:R-:W-:-:S13]  /*12310*/  ISETP.NE.AND P0, PT, R5, 0x1, PT ;  /* 0x000000010500780c */ /* 0x002fda0003f05270 */
[----:B------:R-:W1:Y:S02]  /*12320*/  @P0 LDC.64 R2, c[0x0][0x440] ;  /* 0x00011000ff020b82 */ /* 0x000e640000000a00 */
[----:B-1----:R-:W-:-:S05]  /*12330*/  @P0 IMAD.HI.U32 R2, R0, R2, RZ ;  /* 0x0000000200020227 */ /* 0x002fca00078e00ff */
[----:B------:R-:W-:-:S05]  /*12340*/  @P0 SHF.R.U32.HI R4, RZ, R3, R2 ;  /* 0x00000003ff040219 */ /* 0x000fca0000011602 */
[----:B------:R-:W-:-:S04]  /*12350*/  IMAD.MOV R2, RZ, RZ, -R4 ;  /* 0x000000ffff027224 */ /* 0x000fc800078e0a04 */
[----:B------:R-:W-:Y:S01]  /*12360*/  IMAD R0, R5, R2, R0 ;  /* 0x0000000205007224 */ /* 0x000fe200078e0200 */
[--C-:B------:R-:W-:Y:S01]  /*12370*/  SHF.R.S32.HI R5, RZ, 0x1f, R4.reuse ;  /* 0x0000001fff057819 */ /* 0x100fe20000011404 */
[----:B------:R-:W1:Y:S02]  /*12380*/  LDC.64 R2, c[0x0][0x418] ;  /* 0x00010600ff027b82 */ /* 0x000e640000000a00 */
[----:B------:R-:W-:-:S03]  /*12390*/  IMAD.WIDE.U32 R4, R19, UR4, R4 ;  /* 0x0000000413047c25 */ /* 0x000fc6000f8e0004 */
[----:B-1----:R-:W-:Y:S01]  /*123a0*/  LEA R2, P0, R4, R2, 0x2 ;  /* 0x0000000204027211 */ /* 0x002fe200078010ff */
[----:B--2---:R-:W-:-:S04]  /*123b0*/  IMAD R7, R7, UR4, RZ ;  /* 0x0000000407077c24 */ /* 0x004fc8000f8e02ff */
[----:B------:R-:W-:-:S04]  /*123c0*/  IMAD R7, R19, UR5, R7 ;  /* 0x0000000513077c24 */ /* 0x000fc8000f8e0207 */
[----:B------:R-:W-:-:S05]  /*123d0*/  IMAD.IADD R7, R7, 0x1, R5 ;  /* 0x0000000107077824 */ /* 0x000fca00078e0205 */
[----:B------:R-:W-:-:S05]  /*123e0*/  LEA.HI.X R3, R4, R3, R7, 0x2, P0 ;  /* 0x0000000304037211 */ /* 0x000fca00000f1407 */
[----:B------:R1:W5:Y:S02]  /*123f0*/  LDG.E R16, desc[UR46][R2.64] ;  /* 0x0000002e02107981 */ /* 0x000364000c1e1900 */
.L_x_5079:
[----:B-1----:R-:W-:Y:S01]  /*12400*/  IMAD R2, R18, 0x8, R17 ;  /* 0x0000000812027824 */ /* 0x002fe200078e0211 */
[----:B------:R-:W-:Y:S01]  /*12410*/  SHF.L.U32 R4, R8, 0x1f, RZ ;  /* 0x0000001f08047819 */ /* 0x000fe200000006ff */
[----:B------:R-:W1:Y:S01]  /*12420*/  S2R R3, SR_TID.X ;  /* 0x0000000000037919 */ /* 0x000e620000002100 */
[----:B------:R-:W-:Y:S02]  /*12430*/  BSSY B1, `(.L_x_5080) ;  /* 0x0000005000017945 */ /* 0x000fe40003800000 */
[----:B------:R-:W2:Y:S01]  /*12440*/  SYNCS.PHASECHK.TRANS64.TRYWAIT P0, [R2+URZ+0x28c40], R4 ;  /* 0x028c4004020075a7 */ /* 0x000ea2000800017f */
[----:B-1----:R-:W-:-:S04]  /*12450*/  LOP3.LUT R3, R3, 0x7f, RZ, 0xc0, !PT ;  /* 0x0000007f03037812 */ /* 0x002fc800078ec0ff */
[----:B------:R-:W-:Y:S01]  /*12460*/  ISETP.NE.AND P1, PT, R3, RZ, PT ;  /* 0x000000ff0300720c */ /* 0x000fe20003f25270 */
[----:B--2---:R-:W-:-:S12]  /*12470*/  @!P0 BRA `(.L_x_5081) ;  /* 0x0000003800108947 */ /* 0x004fd80003800000 */
.L_x_5176:
[----:B------:R-:W-:Y:S05]  /*12480*/  BSYNC B1 ;  /* 0x0000000000017941 */ /* 0x000fea0003800000 */
.L_x_5080:
        /* <DEDUP_REMOVED lines=9> */
.L_x_5083:
[----:B------:R-:W-:Y:S05]  /*12520*/  BSYNC B1 ;  /* 0x0000000000017941 */ /* 0x000fea0003800000 */
.L_x_5082:
[----:B------:R-:W-:Y:S01]  /*12530*/  IMAD.MOV.U32 R7, RZ, RZ, RZ ;  /* 0x000000ffff077224 */ /* 0x000fe200078e00ff */
[----:B------:R-:W-:Y:S01]  /*12540*/  UIADD3 UR4, UP0, UR44, 0x370, URZ ;  /* 0x000003702c047890 */ /* 0x000fe2000ff1e03f */
[----:B------:R-:W-:Y:S01]  /*12550*/  IMAD R5, R18, 0x2000, R17 ;  /* 0x0000200012057824 */ /* 0x000fe200078e0211 */
        /* <DEDUP_REMOVED lines=8> */
.L_x_5084:
        /* <DEDUP_REMOVED lines=9> */
[----:B--2---:R-:W-:Y:S05]  /*12670*/  @P0 BRA.U.ANY `(.L_x_5084) ;  /* 0xfffffffd00d80947 */ /* 0x004fea000393ffff */
[----:B------:R-:W2:Y:S01]  /*12680*/  SYNCS.PHASECHK.TRANS64.TRYWAIT P0, [R2+URZ+0x28c60], R4 ;  /* 0x028c6004020075a7 */ /* 0x000ea2000800017f */
[----:B------:R-:W-:Y:S04]  /*12690*/  BSSY B1, `(.L_x_5085) ;  /* 0x0000002000017945 */ /* 0x000fe80003800000 */
[----:B--2---:R-:W-:Y:S05]  /*126a0*/  @!P0 BRA `(.L_x_5086) ;  /* 0x0000003400988947 */ /* 0x004fea0003800000 */
.L_x_5177:
[----:B------:R-:W-:Y:S05]  /*126b0*/  BSYNC B1 ;  /* 0x0000000000017941 */ /* 0x000fea0003800000 */
.L_x_5085:
[----:B------:R-:W-:Y:S01]  /*126c0*/  BSSY B1, `(.L_x_5087) ;  /* 0x000000b000017945 */ /* 0x000fe20003800000 */
[----:B0-----:R-:W-:Y:S02]  /*126d0*/  IMAD.MOV.U32 R8, RZ, RZ, 0x0 ;  /* 0x00000000ff087424 */ /* 0x001fe400078e00ff */
[----:B------:R-:W-:Y:S01]  /*126e0*/  IMAD.MOV.U32 R9, RZ, RZ, 0x14f00000 ;  /* 0x14f00000ff097424 */ /* 0x000fe200078e00ff */
[----:B------:R-:W-:Y:S06]  /*126f0*/  @P1 BRA `(.L_x_5088) ;  /* 0x00000000001c1947 */ /* 0x000fec0003800000 */
[----:B------:R-:W0:Y:S01]  /*12700*/  S2R R5, SR_TID.X ;  /* 0x0000000000057919 */ /* 0x000e220000002100 */
[----:B------:R-:W-:-:S04]  /*12710*/  IMAD.MOV.U32 R0, RZ, RZ, 0x10000 ;  /* 0x00010000ff007424 */ /* 0x000fc800078e00ff */
[----:B------:R3:W-:Y:S01]  /*12720*/  SYNCS.ARRIVE.TRANS64 RZ, [R2+URZ+0x28c50], R0 ;  /* 0x028c500002ff79a7 */ /* 0x0007e2000800003f */
[----:B0-----:R-:W-:-:S04]  /*12730*/  LOP3.LUT R5, R5, 0x1f, RZ, 0xc0, !PT ;  /* 0x0000001f05057812 */ /* 0x001fc800078ec0ff */
[----:B------:R-:W-:-:S13]  /*12740*/  ISETP.NE.AND P0, PT, R5, RZ, PT ;  /* 0x000000ff0500720c */ /* 0x000fda0003f05270 */
[----:B---3--:R-:W-:Y:S05]  /*12750*/  @!P0 BRA `(.L_x_5088) ;  /* 0x0000000000048947 */ /* 0x008fea0003800000 */
[----:B------:R-:W-:Y:S01]  /*12760*/  BPT.TRAP 0x1 ;  /* 0x000000040000795c */ /* 0x000fe20000300000 */
.L_x_5088:
[----:B------:R-:W-:Y:S05]  /*12770*/  BSYNC B1 ;  /* 0x0000000000017941 */ /* 0x000fea0003800000 */
.L_x_5087:
[----:B------:R-:W-:Y:S01]  /*12780*/  R2UR UR10, R7 ;  /* 0x00000000070a72ca */ /* 0x000fe200000e0000 */
[----:B------:R-:W-:Y:S01]  /*12790*/  IMAD R0, R18, 0x10000, R17 ;  /* 0x0001000012007824 */ /* 0x000fe200078e0211 */
[----:B------:R-:W-:Y:S01]  /*127a0*/  R2UR UR6, R8 ;  /* 0x00000000080672ca */ /* 0x000fe200000e0000 */
[----:B------:R-:W-:Y:S01]  /*127b0*/  UIADD3 UR4, UP0, UR44, 0x470, URZ ;  /* 0x000004702c047890 */ /* 0x000fe2000ff1e03f */
[----:B------:R-:W-:Y:S01]  /*127c0*/  R2UR UR7, R9 ;  /* 0x00000000090772ca */ /* 0x000fe200000e0000 */
[----:B-12---:R-:W-:Y:S01]  /*127d0*/  VIADD R2, R2, 0x28c50 ;  /* 0x00028c5002027836 */ /* 0x006fe20000000000 */
[----:B------:R-:W-:Y:S01]  /*127e0*/  PLOP3.LUT P0, PT, PT, PT, PT, 0x80, 0x0 ;  /* 0x000000000000781c */ /* 0x000fe20003f0f070 */
[----:B------:R-:W-:Y:S01]  /*127f0*/  VIADD R4, R0, 0x400 ;  /* 0x0000040000047836 */ /* 0x000fe20000000000 */
[----:B------:R-:W-:-:S12]  /*12800*/  UIADD3.X UR5, URZ, UR45, URZ, UP0, !UPT ;  /* 0x0000002d3f057290 */ /* 0x000fd800087fe43f */
.L_x_5089:
        /* <DEDUP_REMOVED lines=15> */
.L_x_5090:
        /* <DEDUP_REMOVED lines=15> */
.L_x_5091:
        /* <DEDUP_REMOVED lines=15> */
.L_x_5092:
        /* <DEDUP_REMOVED lines=15> */
.L_x_5093:
        /* <DEDUP_REMOVED lines=15> */
.L_x_5094:
        /* <DEDUP_REMOVED lines=15> */
.L_x_5095:
        /* <DEDUP_REMOVED lines=15> */
.L_x_5096:
        /* <DEDUP_REMOVED lines=10> */
.L_x_5078:
[----:B------:R-:W-:Y:S05]  /*12f40*/  BSYNC B0 ;  /* 0x0000000000007941 */ /* 0x000fea0003800000 */
.L_x_5077:
[----:B------:R-:W-:-:S06]  /*12f50*/  UIADD3 UR4, UR39, -0x3, URZ ;  /* 0xfffffffd27047890 */ /* 0x000fcc000fffe03f */
[----:B------:R-:W-:-:S07]  /*12f60*/  IMAD.U32 R0, RZ, RZ, UR4 ;  /* 0x00000004ff007e24 */ /* 0x000fce000f8e00ff */
.L_x_5076:
[----:B------:R-:W-:Y:S01]  /*12f70*/  ULOP3.LUT UR4, URZ, UR39, URZ, 0x33, !UPT ;  /* 0x000000273f047292 */ /* 0x000fe2000f8e333f */
[----:B------:R-:W-:Y:S01]  /*12f80*/  VIADD R6, R6, 0xfffffffe ;  /* 0xfffffffe06067836 */ /* 0x000fe20000000000 */
[----:B------:R-:W-:Y:S04]  /*12f90*/  BSSY B0, `(.L_x_5075) ;  /* 0x00001b4000007945 */ /* 0x000fe80003800000 */
[----:B------:R-:W-:-:S13]  /*12fa0*/  ISETP.NE.AND P0, PT, R6, UR4, PT ;  /* 0x0000000406007c0c */ /* 0x000fda000bf05270 */
[----:B------:R-:W-:Y:S05]  /*12fb0*/  @!P0 BRA `(.L_x_5097) ;  /* 0x0000001800c48947 */ /* 0x000fea0003800000 */
.L_x_5138:
[----:B------:R-:W2:Y:S04]  /*12fc0*/  LDL R3, [R1+0x8] ;  /* 0x0000080001037983 */ /* 0x000ea80000100800 */
[----:B------:R-:W3:Y:S01]  /*12fd0*/  LDL.LU R2, [R1] ;  /* 0x0000000001027983 */ /* 0x000ee20000300800 */
        /* <DEDUP_REMOVED lines=8> */
[----:B------:R-:W-:Y:S05]  /*13060*/  @!P1 BRA `(.L_x_5099) ;  /* 0x0000000c002c9947 */ /* 0x000fea0003800000 */
[----:B------:R-:W2:Y:S01]  /*13070*/  LDL R2, [R1+0xc] ;  /* 0x00000c0001027983 */ /* 0x000ea20000100800 */
[----:B0-----:R-:W-:Y:S01]  /*13080*/  IMAD.MOV.U32 R8, RZ, RZ, R0 ;  /* 0x000000ffff087224 */ /* 0x001fe200078e0000 */
[----:B--2---:R-:W-:-:S13]  /*13090*/  ISETP.NE.AND P1, PT, R2, RZ, PT ;  /* 0x000000ff0200720c */ /* 0x004fda0003f25270 */
[----:B------:R-:W-:Y:S05]  /*130a0*/  @!P1 BRA `(.L_x_5100) ;  /* 0x00000000004c9947 */ /* 0x000fea0003800000 */
[----:B------:R-:W2:Y:S01]  /*130b0*/  LDL R5, [R1+0x4] ;  /* 0x0000040001057983 */ /* 0x000ea20000100800 */
[----:B------:R-:W0:Y:S01]  /*130c0*/  LDC R8, c[0x0][0x43c] ;  /* 0x00010f00ff087b82 */ /* 0x000e220000000800 */
        /* <DEDUP_REMOVED lines=17> */
.L_x_5100:
[----:B0-----:R-:W-:Y:S01]  /*131e0*/  IMAD R4, R7, 0x8, R17 ;  /* 0x0000000807047824 */ /* 0x001fe200078e0211 */
[----:B------:R-:W-:Y:S01]  /*131f0*/  SHF.L.U32 R2, R6, 0x1f, RZ ;  /* 0x0000001f06027819 */ /* 0x000fe200000006ff */
[----:B------:R-:W0:Y:S01]  /*13200*/  S2R R3, SR_TID.X ;  /* 0x0000000000037919 */ /* 0x000e220000002100 */
[----:B------:R-:W-:Y:S02]  /*13210*/  BSSY B2, `(.L_x_5101) ;  /* 0x0000005000027945 */ /* 0x000fe40003800000 */
[----:B------:R-:W1:Y:S01]  /*13220*/  SYNCS.PHASECHK.TRANS64.TRYWAIT P0, [R4+URZ+0x28c40], R2 ;  /* 0x028c4002040075a7 */ /* 0x000e62000800017f */
[----:B0-----:R-:W-:-:S04]  /*13230*/  LOP3.LUT R3, R3, 0x7f, RZ, 0xc0, !PT ;  /* 0x0000007f03037812 */ /* 0x001fc800078ec0ff */
[----:B------:R-:W-:Y:S01]  /*13240*/  ISETP.NE.AND P1, PT, R3, RZ, PT ;  /* 0x000000ff0300720c */ /* 0x000fe20003f25270 */
[----:B-1----:R-:W-:-:S12]  /*13250*/  @!P0 BRA `(.L_x_5102) ;  /* 0x0000002800c08947 */ /* 0x002fd80003800000 */
.L_x_5178:
[----:B------:R-:W-:Y:S05]  /*13260*/  BSYNC B2 ;  /* 0x0000000000027941 */ /* 0x000fea0003800000 */
.L_x_5101:
[----:B------:R-:W-:Y:S04]  /*13270*/  BSSY B2, `(.L_x_5103) ;  /* 0x0000009000027945 */ /* 0x000fe80003800000 */
[----:B------:R-:W-:Y:S05]  /*13280*/  @P1 BRA `(.L_x_5104) ;  /* 0x00000000001c1947 */ /* 0x000fea0003800000 */
[----:B------:R-:W1:Y:S01]  /*13290*/  S2R R5, SR_TID.X ;  /* 0x0000000000057919 */ /* 0x000e620000002100 */
[----:B------:R-:W-:-:S04]  /*132a0*/  IMAD.MOV.U32 R3, RZ, RZ, 0x2000 ;  /* 0x00002000ff037424 */ /* 0x000fc800078e00ff */
[----:B------:R2:W-:Y:S01]  /*132b0*/  SYNCS.ARRIVE.TRANS64 RZ, [R4+URZ+0x28c30], R3 ;  /* 0x028c300304ff79a7 */ /* 0x0005e2000800003f */
[----:B-1----:R-:W-:-:S04]  /*132c0*/  LOP3.LUT R5, R5, 0x1f, RZ, 0xc0, !PT ;  /* 0x0000001f05057812 */ /* 0x002fc800078ec0ff */
[----:B------:R-:W-:-:S13]  /*132d0*/  ISETP.NE.AND P0, PT, R5, RZ, PT ;  /* 0x000000ff0500720c */ /* 0x000fda0003f05270 */
[----:B--2---:R-:W-:Y:S05]  /*132e0*/  @!P0 BRA `(.L_x_5104) ;  /* 0x0000000000048947 */ /* 0x004fea0003800000 */
[----:B------:R-:W-:Y:S01]  /*132f0*/  BPT.TRAP 0x1 ;  /* 0x000000040000795c */ /* 0x000fe20000300000 */
.L_x_5104:
[----:B------:R-:W-:Y:S05]  /*13300*/  BSYNC B2 ;  /* 0x0000000000027941 */ /* 0x000fea0003800000 */
.L_x_5103:
        /* <DEDUP_REMOVED lines=11> */
.L_x_5105:
        /* <DEDUP_REMOVED lines=10> */
[----:B------:R-:W1:Y:S01]  /*13460*/  SYNCS.PHASECHK.TRANS64.TRYWAIT P0, [R4+URZ+0x28c60], R2 ;  /* 0x028c6002040075a7 */ /* 0x000e62000800017f */
[----:B------:R-:W-:Y:S04]  /*13470*/  BSSY B2, `(.L_x_5106) ;  /* 0x0000002000027945 */ /* 0x000fe80003800000 */
[----:B-1----:R-:W-:Y:S05]  /*13480*/  @!P0 BRA `(.L_x_5107) ;  /* 0x0000002800488947 */ /* 0x002fea0003800000 */
.L_x_5179:
[----:B------:R-:W-:Y:S05]  /*13490*/  BSYNC B2 ;  /* 0x0000000000027941 */ /* 0x000fea0003800000 */
.L_x_5106:
        /* <DEDUP_REMOVED lines=11> */
.L_x_5109:
[----:B------:R-:W-:Y:S05]  /*13550*/  BSYNC B2 ;  /* 0x0000000000027941 */ /* 0x000fea0003800000 */
.L_x_5108:
[----:B------:R-:W-:Y:S01]  /*13560*/  R2UR UR6, R2 ;  /* 0x00000000020672ca */ /* 0x000fe200000e0000 */
[----:B------:R-:W-:Y:S01]  /*13570*/  UIADD3 UR4, UP0, UR44, 0x470, URZ ;  /* 0x000004702c047890 */ /* 0x000fe2000ff1e03f */
[----:B------:R-:W-:Y:S01]  /*13580*/  R2UR UR7, R3 ;  /* 0x00000000030772ca */ /* 0x000fe200000e0000 */
[----:B------:R-:W-:Y:S01]  /*13590*/  VIADD R4, R4, 0x28c50 ;  /* 0x00028c5004047836 */ /* 0x000fe20000000000 */
[----:B------:R-:W-:Y:S01]  /*135a0*/  R2UR UR10, R5 ;  /* 0x00000000050a72ca */ /* 0x000fe200000e0000 */
[----:B------:R-:W-:Y:S01]  /*135b0*/  IMAD R5, R7, 0x10000, R17 ;  /* 0x0001000007057824 */ /* 0x000fe200078e0211 */
[----:B------:R-:W-:Y:S01]  /*135c0*/  PLOP3.LUT P0, PT, PT, PT, PT, 0x80, 0x0 ;  /* 0x000000000000781c */ /* 0x000fe20003f0f070 */
[----:B------:R-:W-:Y:S02]  /*135d0*/  UIADD3.X UR5, URZ, UR45, URZ, UP0, !UPT ;  /* 0x0000002d3f057290 */ /* 0x000fe400087fe43f */
[----:B------:R-:W-:-:S10]  /*135e0*/  VIADD R9, R5, 0x400 ;  /* 0x0000040005097836 */ /* 0x000fd40000000000 */
.L_x_5110:
        /* <DEDUP_REMOVED lines=15> */
.L_x_5111:
        /* <DEDUP_REMOVED lines=15> */
.L_x_5112:
        /* <DEDUP_REMOVED lines=15> */
.L_x_5113:
        /* <DEDUP_REMOVED lines=15> */
.L_x_5114:
        /* <DEDUP_REMOVED lines=15> */
.L_x_5115:
        /* <DEDUP_REMOVED lines=15> */
.L_x_5116:
        /* <DEDUP_REMOVED lines=15> */
.L_x_5117:
        /* <DEDUP_REMOVED lines=10> */
.L_x_5099:
[----:B------:R-:W-:Y:S05]  /*13d20*/  BSYNC B1 ;  /* 0x0000000000017941 */ /* 0x000fea0003800000 */
.L_x_5098:
[----:B------:R-:W2:Y:S01]  /*13d30*/  LDL R2, [R1+0x8] ;  /* 0x0000080001027983 */ /* 0x000ea20000100800 */
[----:B------:R-:W-:Y:S01]  /*13d40*/  VIADD R7, R7, 0x1 ;  /* 0x0000000107077836 */ /* 0x000fe20000000000 */
[----:B------:R-:W-:Y:S04]  /*13d50*/  BSSY B1, `(.L_x_5118) ;  /* 0x00000d4000017945 */ /* 0x000fe80003800000 */
[----:B------:R-:W-:-:S04]  /*13d60*/  ISETP.NE.AND P0, PT, R7, 0x2, PT ;  /* 0x000000020700780c */ /* 0x000fc80003f05270 */
[----:B------:R-:W-:Y:S02]  /*13d70*/  SEL R3, RZ, 0x1, P0 ;  /* 0x00000001ff037807 */ /* 0x000fe40000000000 */
[----:B------:R-:W-:Y:S02]  /*13d80*/  SEL R18, R7, RZ, P0 ;  /* 0x000000ff07127207 */ /* 0x000fe40000000000 */
[----:B0-----:R-:W-:Y:S01]  /*13d90*/  LOP3.LUT R8, R6, R3, RZ, 0x3c, !PT ;  /* 0x0000000306087212 */ /* 0x001fe200078e3cff */
[----:B------:R-:W-:-:S04]  /*13da0*/  VIADD R6, R0, 0xffffffff ;  /* 0xffffffff00067836 */ /* 0x000fc80000000000 */
[----:B------:R0:W-:Y:S01]  /*13db0*/  STL [R1], R8 ;  /* 0x0000000801007387 */ /* 0x0001e20000100800 */
[----:B--2---:R-:W-:-:S13]  /*13dc0*/  ISETP.NE.AND P2, PT, R2, RZ, PT ;  /* 0x000000ff0200720c */ /* 0x004fda0003f45270 */
[----:B0-----:R-:W-:Y:S05]  /*13dd0*/  @!P2 BRA `(.L_x_5119) ;  /* 0x0000000c002ca947 */ /* 0x001fea0003800000 */
[----:B------:R-:W2:Y:S01]  /*13de0*/  LDL R2, [R1+0xc] ;  /* 0x00000c0001027983 */ /* 0x000ea20000100800 */
[----:B------:R-:W-:Y:S01]  /*13df0*/  IMAD.MOV.U32 R7, RZ, RZ, R6 ;  /* 0x000000ffff077224 */ /* 0x000fe200078e0006 */
        /* <DEDUP_REMOVED lines=21> */
.L_x_5120:
        /* <DEDUP_REMOVED lines=8> */
.L_x_5180:
[----:B------:R-:W-:Y:S05]  /*13fd0*/  BSYNC B2 ;  /* 0x0000000000027941 */ /* 0x000fea0003800000 */
.L_x_5121:
        /* <DEDUP_REMOVED lines=9> */
.L_x_5124:
[----:B------:R-:W-:Y:S05]  /*14070*/  BSYNC B2 ;  /* 0x0000000000027941 */ /* 0x000fea0003800000 */
.L_x_5123:
        /* <DEDUP_REMOVED lines=11> */
.L_x_5125:
        /* <DEDUP_REMOVED lines=13> */
.L_x_5181:
[----:B------:R-:W-:Y:S05]  /*14200*/  BSYNC B2 ;  /* 0x0000000000027941 */ /* 0x000fea0003800000 */
.L_x_5126:
        /* <DEDUP_REMOVED lines=11> */
.L_x_5129:
[----:B------:R-:W-:Y:S05]  /*142c0*/  BSYNC B2 ;  /* 0x0000000000027941 */ /* 0x000fea0003800000 */
.L_x_5128:
        /* <DEDUP_REMOVED lines=9> */
.L_x_5130:
        /* <DEDUP_REMOVED lines=15> */
.L_x_5131:
        /* <DEDUP_REMOVED lines=15> */
.L_x_5132:
        /* <DEDUP_REMOVED lines=15> */
.L_x_5133:
        /* <DEDUP_REMOVED lines=15> */
.L_x_5134:
        /* <DEDUP_REMOVED lines=15> */
.L_x_5135:
        /* <DEDUP_REMOVED lines=15> */
.L_x_5136:
        /* <DEDUP_REMOVED lines=15> */
.L_x_5137:
        /* <DEDUP_REMOVED lines=10> */
.L_x_5119:
[----:B------:R-:W-:Y:S05]  /*14a90*/  BSYNC B1 ;  /* 0x0000000000017941 */ /* 0x000fea0003800000 */
.L_x_5118:
[----:B------:R-:W-:Y:S01]  /*14aa0*/  ISETP.GT.AND P0, PT, R6, UR38, PT ;  /* 0x0000002606007c0c */ /* 0x000fe2000bf04270 */
[----:B------:R-:W-:-:S12]  /*14ab0*/  VIADD R0, R0, 0xfffffffe ;  /* 0xfffffffe00007836 */ /* 0x000fd80000000000 */
[----:B------:R-:W-:Y:S05]  /*14ac0*/  @P0 BRA `(.L_x_5138) ;  /* 0xffffffe4003c0947 */ /* 0x000fea000383ffff */
.L_x_5097:
[----:B------:R-:W-:Y:S05]  /*14ad0*/  BSYNC B0 ;  /* 0x0000000000007941 */ /* 0x000fea0003800000 */
.L_x_5075:
[----:B------:R-:W2:Y:S01]  /*14ae0*/  LDL.LU R2, [R1] ;  /* 0x0000000001027983 */ /* 0x000ea20000300800 */
[----:B0-----:R-:W0:Y:S01]  /*14af0*/  S2R R0, SR_TID.X ;  /* 0x0000000000007919 */ /* 0x001e220000002100 */
[----:B------:R-:W-:-:S05]  /*14b00*/  VIADD R18, R18, 0x1 ;  /* 0x0000000112127836 */ /* 0x000fca0000000000 */
[----:B------:R-:W-:Y:S02]  /*14b10*/  ISETP.NE.AND P0, PT, R18, 0x2, PT ;  /* 0x000000021200780c */ /* 0x000fe40003f05270 */
[----:B0-----:R-:W-:-:S04]  /*14b20*/  LOP3.LUT R0, R0, 0x7f, RZ, 0xc0, !PT ;  /* 0x0000007f00007812 */ /* 0x001fc800078ec0ff */
[----:B------:R-:W-:Y:S02]  /*14b30*/  ISETP.NE.AND P2, PT, R0, RZ, PT ;  /* 0x000000ff0000720c */ /* 0x000fe40003f45270 */
[----:B------:R-:W-:Y:S01]  /*14b40*/  SEL R0, RZ, 0x1, P0 ;  /* 0x00000001ff007807 */ /* 0x000fe20000000000 */
[----:B------:R-:W-:Y:S03]  /*14b50*/  BSSY B0, `(.L_x_5139) ;  /* 0x0000011000007945 */ /* 0x000fe60003800000 */
[----:B--2---:R-:W-:-:S05]  /*14b60*/  LOP3.LUT R2, R2, R0, RZ, 0x3c, !PT ;  /* 0x0000000002027212 */ /* 0x004fca00078e3cff */
[----:B------:R0:W-:Y:S02]  /*14b70*/  STL [R1], R2 ;  /* 0x0000000201007387 */ /* 0x0001e40000100800 */
[----:B------:R-:W-:Y:S05]  /*14b80*/  @P2 BRA `(.L_x_5140) ;  /* 0x0000000000342947 */ /* 0x000fea0003800000 */
[----:B------:R-:W1:Y:S01]  /*14b90*/  S2R R5, SR_LANEID ;  /* 0x0000000000057919 */ /* 0x000e620000000000 */
[----:B------:R-:W-:Y:S01]  /*14ba0*/  VOTEU.ANY UR4, UPT, PT ;  /* 0x0000000000047886 */ /* 0x000fe200038e0100 */
[----:B0-----:R-:W0:Y:S01]  /*14bb0*/  LDC.64 R2, c[0x0][0xc80] ;  /* 0x00032000ff027b82 */ /* 0x001e220000000a00 */
[----:B------:R-:W1:Y:S02]  /*14bc0*/  FLO.U32 R0, UR4 ;  /* 0x0000000400007d00 */ /* 0x000e6400080e0000 */
[----:B-1----:R-:W-:-:S06]  /*14bd0*/  ISETP.EQ.U32.AND P1, PT, R0, R5, PT ;  /* 0x000000050000720c */ /* 0x002fcc0003f22070 */
[----:B------:R-:W0:Y:S07]  /*14be0*/  POPC R5, UR4 ;  /* 0x0000000400057d09 */ /* 0x000e2e0008000000 */
[----:B0-----:R-:W2:Y:S01]  /*14bf0*/  @P1 ATOMG.E.ADD.STRONG.GPU PT, R3, desc[UR46][R2.64], R5 ;  /* 0x00000005020319a8 */ /* 0x001ea200081ee1ee */
[----:B------:R-:W0:Y:S02]  /*14c00*/  S2R R4, SR_LTMASK ;  /* 0x0000000000047919 */ /* 0x000e240000003900 */
[----:B0-----:R-:W-:-:S04]  /*14c10*/  LOP3.LUT R4, R4, UR4, RZ, 0xc0, !PT ;  /* 0x0000000404047c12 */ /* 0x001fc8000f8ec0ff */
[----:B------:R-:W0:Y:S01]  /*14c20*/  POPC R7, R4 ;  /* 0x0000000400077309 */ /* 0x000e220000000000 */
[----:B--2---:R-:W0:Y:S02]  /*14c30*/  SHFL.IDX PT, R0, R3, R0, 0x1f ;  /* 0x00001f0003007589 */ /* 0x004e2400000e0000 */
[----:B0-----:R-:W-:-:S05]  /*14c40*/  IADD3 R0, R0, UR42, R7 ;  /* 0x0000002a00007c10 */ /* 0x001fca000fffe007 */
[----:B------:R1:W-:Y:S02]  /*14c50*/  STL [R1+0x10], R0 ;  /* 0x0000100001007387 */ /* 0x0003e40000100800 */
.L_x_5140:
[----:B------:R-:W-:Y:S05]  /*14c60*/  BSYNC B0 ;  /* 0x0000000000007941 */ /* 0x000fea0003800000 */
.L_x_5139:
[----:B------:R-:W-:-:S07]  /*14c70*/  SEL R18, R18, RZ, P0 ;  /* 0x000000ff12127207 */ /* 0x000fce0000000000 */
.L_x_5043:
[----:B------:R-:W-:Y:S05]  /*14c80*/  BSYNC B7 ;  /* 0x0000000000077941 */ /* 0x000fea0003800000 */
.L_x_5041:
[----:B01----:R-:W2:Y:S04]  /*14c90*/  LDL R0, [R1+0x20] ;  /* 0x0000200001007983 */ /* 0x003ea80000100800 */
[----:B------:R0:W5:Y:S01]  /*14ca0*/  LDL R2, [R1+0x10] ;  /* 0x0000100001027983 */ /* 0x0001620000100800 */
[----:B--2---:R-:W-:-:S13]  /*14cb0*/  ISETP.NE.AND P0, PT, R0, RZ, PT ;  /* 0x000000ff0000720c */ /* 0x004fda0003f05270 */
        /* <DEDUP_REMOVED lines=11> */
.L_x_5141:
[----:B------:R-:W-:-:S03]  /*14d70*/  UMOV UR4, 0xffffffff ;  /* 0xffffffff00047882 */ /* 0x000fc60000000000 */
[----:B------:R-:W-:Y:S05]  /*14d80*/  BRA.DIV UR4, `(.L_x_5143) ;  /* 0x0000001204447947 */ /* 0x000fea000b800000 */
[----:B-----5:R0:W1:Y:S02]  /*14d90*/  SHFL.IDX PT, R14, R2, RZ, 0x1f ;  /* 0x00001fff020e7589 */ /* 0x02006400000e0000 */
.L_x_5184:
[----:B------:R-:W2:Y:S01]  /*14da0*/  @!P2 S2R R3, SR_CgaCtaId ;  /* 0x000000000003a919 */ /* 0x000ea20000008800 */
[----:B------:R-:W-:Y:S05]  /*14db0*/  WARPSYNC.ALL ;  /* 0x0000000000007948 */ /* 0x000fea0003800000 */
[----:B------:R-:W-:Y:S01]  /*14dc0*/  BAR.SYNC.DEFER_BLOCKING 0x4, 0x180 ;  /* 0x0106000000007b1d */ /* 0x000fe20000010000 */
[----:B------:R-:W-:-:S05]  /*14dd0*/  @!P2 MOV R0, 0x400 ;  /* 0x000004000000a802 */ /* 0x000fca0000000f00 */
[----:B-1----:R1:W-:Y:S01]  /*14de0*/  STL [R1+0x10], R14 ;  /* 0x0000100e01007387 */ /* 0x0023e20000100800 */
[----:B--2---:R-:W-:-:S05]  /*14df0*/  @!P2 LEA R17, R3, R0, 0x18 ;  /* 0x000000000311a211 */ /* 0x004fca00078ec0ff */
[----:B------:R1:W-:Y:S01]  /*14e00*/  @!P2 STS [R17+0x28cd0], R2 ;  /* 0x028cd0021100a388 */ /* 0x0003e20000000800 */
[----:B------:R-:W-:Y:S06]  /*14e10*/  BAR.ARV 0x5, 0x180 ;  /* 0x0146000000007b1d */ /* 0x000fec0000002000 */
.L_x_5142:
[----:B------:R-:W3:Y:S01]  /*14e20*/  LDL R0, [R1+0x10] ;  /* 0x0000100001007983 */ /* 0x000ee20000100800 */
[----:B------:R-:W-:Y:S02]  /*14e30*/  ULDC UR4, c[0x0][0xc38] ;  /* 0x00030e0000047ab9 */ /* 0x000fe40000000800 */
[----:B---3--:R-:W-:-:S13]  /*14e40*/  ISETP.GE.AND P0, PT, R0, UR4, PT ;  /* 0x0000000400007c0c */ /* 0x008fda000bf06270 */
[----:B------:R-:W-:Y:S05]  /*14e50*/  @!P0 BRA `(.L_x_5144) ;  /* 0xffffffac00848947 */ /* 0x000fea000383ffff */
.L_x_5032:
[----:B------:R-:W3:Y:S01]  /*14e60*/  LDL.LU R0, [R1+0x18] ;  /* 0x0000180001007983 */ /* 0x000ee20000300800 */
[----:B------:R-:W-:Y:S01]  /*14e70*/  BSSY B0, `(.L_x_5145) ;  /* 0x000000b000007945 */ /* 0x000fe20003800000 */
[----:B------:R-:W4:Y:S01]  /*14e80*/  S2R R5, SR_CgaCtaId ;  /* 0x0000000000057919 */ /* 0x000f220000008800 */
[----:B---3--:R-:W-:-:S05]  /*14e90*/  VIADD R0, R0, 0x1 ;  /* 0x0000000100007836 */ /* 0x008fca0000000000 */
[----:B012---:R-:W-:-:S04]  /*14ea0*/  LEA.HI R2, R0, R0, RZ, 0x1 ;  /* 0x0000000000027211 */ /* 0x007fc800078f08ff */
[----:B------:R-:W-:-:S05]  /*14eb0*/  LOP3.LUT R3, R2, 0xfffffffe, RZ, 0xc0, !PT ;  /* 0xfffffffe02037812 */ /* 0x000fca00078ec0ff */
[----:B------:R-:W-:Y:S01]  /*14ec0*/  IMAD.IADD R3, R0, 0x1, -R3 ;  /* 0x0000000100037824 */ /* 0x000fe200078e0a03 */
[----:B------:R-:W-:-:S04]  /*14ed0*/  MOV R0, 0x400 ;  /* 0x0000040000007802 */ /* 0x000fc80000000f00 */
[----:B----4-:R-:W-:Y:S02]  /*14ee0*/  LEA R0, R5, R0, 0x18 ;  /* 0x0000000005007211 */ /* 0x010fe400078ec0ff */
[----:B------:R-:W-:-:S04]  /*14ef0*/  SHF.L.U32 R3, R3, 0x1f, RZ ;  /* 0x0000001f03037819 */ /* 0x000fc800000006ff */
[----:B------:R-:W0:Y:S02]  /*14f00*/  SYNCS.PHASECHK.TRANS64.TRYWAIT P0, [R0+URZ+0x28c20], R3 ;  /* 0x028c2003000075a7 */ /* 0x000e24000800017f */
[----:B0-----:R-:W-:Y:S05]  /*14f10*/  @!P0 BRA `(.L_x_5146) ;  /* 0x0000001000088947 */ /* 0x001fea0003800000 */
.L_x_5185:
[----:B------:R-:W-:Y:S05]  /*14f20*/  BSYNC B0 ;  /* 0x0000000000007941 */ /* 0x000fea0003800000 */
.L_x_5145:
[----:B------:R-:W-:-:S03]  /*14f30*/  UMOV UR4, 0xffffffff ;  /* 0xffffffff00047882 */ /* 0x000fc60000000000 */
[----:B------:R-:W-:Y:S05]  /*14f40*/  BRA.DIV UR4, `(.L_x_5147) ;  /* 0x0000001204107947 */ /* 0x000fea000b800000 */
[----:B------:R-:W1:Y:S02]  /*14f50*/  S2R R2, SR_TID.X ;  /* 0x0000000000027919 */ /* 0x000e640000002100 */
[----:B-1----:R-:W-:-:S04]  /*14f60*/  SHF.R.U32.HI R2, RZ, 0x5, R2 ;  /* 0x00000005ff027819 */ /* 0x002fc80000011602 */
[----:B------:R-:W-:-:S05]  /*14f70*/  LOP3.LUT R2, R2, 0x3, RZ, 0xc0, !PT ;  /* 0x0000000302027812 */ /* 0x000fca00078ec0ff */
[----:B------:R1:W2:Y:S02]  /*14f80*/  SHFL.IDX PT, R14, R2, RZ, 0x1f ;  /* 0x00001fff020e7589 */ /* 0x0002a400000e0000 */
.L_x_5188:
[----:B--2---:R-:W-:Y:S01]  /*14f90*/  ISETP.NE.AND P0, PT, R14, RZ, PT ;  /* 0x000000ff0e00720c */ /* 0x004fe20003f05270 */
[----:B------:R-:W-:-:S12]  /*14fa0*/  BSSY B0, `(.L_x_5148) ;  /* 0x0000025000007945 */ /* 0x000fd80003800000 */
[----:B------:R-:W-:Y:S05]  /*14fb0*/  @P0 BRA `(.L_x_5149) ;  /* 0x00000000008c0947 */ /* 0x000fea0003800000 */
[----:B------:R-:W-:-:S03]  /*14fc0*/  UMOV UR4, 0xffffffff ;  /* 0xffffffff00047882 */ /* 0x000fc60000000000 */
[----:B------:R-:W-:Y:S05]  /*14fd0*/  BRA.DIV UR4, `(.L_x_5150) ;  /* 0x0000001204207947 */ /* 0x000fea000b800000 */
[----:B------:R-:W-:-:S13]  /*14fe0*/  ELECT P6, URZ, PT ;  /* 0x00000000003f782f */ /* 0x000fda00038c0000 */
.L_x_5191:
[----:B------:R-:W-:Y:S05]  /*14ff0*/  @!P6 BRA `(.L_x_5149) ;  /* 0x00000000007ce947 */ /* 0x000fea0003800000 */
[----:B------:R-:W-:-:S06]  /*15000*/  ULOP3.LUT UR4, UR41, 0x2, URZ, 0xfc, !UPT ;  /* 0x0000000229047892 */ /* 0x000fcc000f8efc3f */
[----:B-1----:R-:W-:-:S05]  /*15010*/  IMAD.U32 R2, RZ, RZ, UR4 ;  /* 0x00000004ff027e24 */ /* 0x002fca000f8e00ff */
[----:B------:R-:W-:-:S13]  /*15020*/  ISETP.NE.AND P2, PT, R2, 0x3, PT ;  /* 0x000000030200780c */ /* 0x000fda0003f45270 */
[----:B------:R-:W-:Y:S05]  /*15030*/  @!P2 BRA `(.L_x_5151) ;  /* 0x000000000004a947 */ /* 0x000fea0003800000 */
[----:B------:R-:W-:Y:S01]  /*15040*/  BPT.TRAP 0x1 ;  /* 0x000000040000795c */ /* 0x000fe20000300000 */
.L_x_5151:
[----:B------:R-:W2:Y:S01]  /*15050*/  LDL.LU R7, [R1] ;  /* 0x0000000001077983 */ /* 0x000ea20000300800 */
        /* <DEDUP_REMOVED lines=12> */
.L_x_5192:
[----:B------:R-:W1:Y:S02]  /*15120*/  SYNCS.PHASECHK.TRANS64.TRYWAIT P0, [R3+URZ], R2 ;  /* 0x00000002030075a7 */ /* 0x000e64000800017f */
[----:B-1----:R-:W-:Y:S05]  /*15130*/  @!P0 BRA `(.L_x_5153) ;  /* 0x0000000c00fc8947 */ /* 0x002fea0003800000 */
.L_x_5193:
[----:B------:R-:W-:Y:S05]  /*15140*/  @!P2 BRA `(.L_x_5154) ;  /* 0x000000000004a947 */ /* 0x000fea0003800000 */
[----:B------:R-:W-:Y:S01]  /*15150*/  BPT.TRAP 0x1 ;  /* 0x000000040000795c */ /* 0x000fe20000300000 */
.L_x_5154:
[----:B-1----:R-:W-:-:S04]  /*15160*/  VIADD R3, R0, 0x28c60 ;  /* 0x00028c6000037836 */ /* 0x002fc80000000000 */
[----:B------:R-:W-:-:S04]  /*15170*/  IMAD R18, R18, 0x8, R3 ;  /* 0x0000000812127824 */ /* 0x000fc800078e0203 */
[----:B------:R-:W1:Y:S02]  /*15180*/  SYNCS.PHASECHK.TRANS64.TRYWAIT P0, [R18+URZ], R5 ;  /* 0x00000005120075a7 */ /* 0x000e64000800017f */
[----:B-1----:R-:W-:Y:S05]  /*15190*/  @!P0 BRA `(.L_x_5155) ;  /* 0x0000000c00f88947 */ /* 0x002fea0003800000 */
.L_x_5194:
[----:B------:R-:W-:-:S07]  /*151a0*/  IMAD R3, R4, 0x8, R3 ;  /* 0x0000000804037824 */ /* 0x000fce00078e0203 */
.L_x_5156:
[----:B--2---:R2:W3:Y:S02]  /*151b0*/  SYNCS.PHASECHK.TRANS64.TRYWAIT P0, [R3+URZ], R2 ;  /* 0x00000002030075a7 */ /* 0x0044e4000800017f */
[----:B---3--:R-:W-:Y:S05]  /*151c0*/  @!P0 NANOSLEEP.SYNCS 0x989680 ;  /* 0x009896800000895d */ /* 0x008fea0003900000 */
[----:B------:R-:W3:Y:S02]  /*151d0*/  @!P0 SYNCS.PHASECHK.TRANS64 P0, [R3+URZ], R2 ;  /* 0x00000002030085a7 */ /* 0x000ee4000800007f */
[----:B---3--:R-:W-:Y:S05]  /*151e0*/  @!P0 BRA `(.L_x_5156) ;  /* 0xfffffffc00f08947 */ /* 0x008fea000383ffff */
.L_x_5149:
[----:B------:R-:W-:Y:S05]  /*151f0*/  BSYNC B0 ;  /* 0x0000000000007941 */ /* 0x000fea0003800000 */
.L_x_5148:
[----:B------:R-:W-:Y:S05]  /*15200*/  EXIT ;  /* 0x000000000000794d */ /* 0x000fea0003800000 */
.L_x_4938:
[----:B0-----:R-:W-:-:S04]  /*15210*/  IMAD.U32 R3, RZ, RZ, UR21 ;  /* 0x00000015ff037e24 */ /* 0x001fc8000f8e00ff */
[----:B------:R0:W1:Y:S03]  /*15220*/  SYNCS.PHASECHK.TRANS64.TRYWAIT P1, [R3+URZ+0x28c50], R0 ;  /* 0x028c5000030075a7 */ /* 0x000066000802017f */
[----:B-1----:R-:W-:Y:S05]  /*15230*/  @!P1 NANOSLEEP.SYNCS 0x989680 ;  /* 0x009896800000995d */ /* 0x002fea0003900000 */
[----:B------:R-:W1:Y:S02]  /*15240*/  @!P1 SYNCS.PHASECHK.TRANS64 P1, [R3+URZ+0x28c50], R0 ;  /* 0x028c5000030095a7 */ /* 0x000e64000802007f */
[----:B-1----:R-:W-:Y:S05]  /*15250*/  @!P1 BRA `(.L_x_4938) ;  /* 0xfffffffc00ec9947 */ /* 0x002fea000383ffff */
[----:B------:R-:W-:Y:S05]  /*15260*/  BRA `(.L_x_5157) ;  /* 0xfffffec800b47947 */ /* 0x000fea000383ffff */
.L_x_4943:
[----:B-1----:R-:W-:-:S04]  /*15270*/  IMAD.U32 R3, RZ, RZ, UR21 ;  /* 0x00000015ff037e24 */ /* 0x002fc8000f8e00ff */
[----:B------:R1:W2:Y:S03]  /*15280*/  SYNCS.PHASECHK.TRANS64.TRYWAIT P1, [R3+URZ+0x28c50], R0 ;  /* 0x028c5000030075a7 */ /* 0x0002a6000802017f */
[----:B--2---:R-:W-:Y:S05]  /*15290*/  @!P1 NANOSLEEP.SYNCS 0x989680 ;  /* 0x009896800000995d */ /* 0x004fea0003900000 */
[----:B------:R-:W2:Y:S02]  /*152a0*/  @!P1 SYNCS.PHASECHK.TRANS64 P1, [R3+URZ+0x28c50], R0 ;  /* 0x028c5000030095a7 */ /* 0x000ea4000802007f */
[----:B--2---:R-:W-:Y:S05]  /*152b0*/  @!P1 BRA `(.L_x_4943) ;  /* 0xfffffffc00ec9947 */ /* 0x004fea000383ffff */
[----:B------:R-:W-:Y:S05]  /*152c0*/  BRA `(.L_x_4942) ;  /* 0xfffffed400b07947 */ /* 0x000fea000383ffff */
.L_x_4952:
[----:B0-----:R-:W-:-:S04]  /*152d0*/  IMAD.U32 R3, RZ, RZ, UR43 ;  /* 0x0000002bff037e24 */ /* 0x001fc8000f8e00ff */
[----:B------:R0:W1:Y:S03]  /*152e0*/  SYNCS.PHASECHK.TRANS64.TRYWAIT P0, [R3+URZ+0x28c00], R0 ;  /* 0x028c0000030075a7 */ /* 0x000066000800017f */
[----:B-1----:R-:W-:Y:S05]  /*152f0*/  @!P0 NANOSLEEP.SYNCS 0x989680 ;  /* 0x009896800000895d */ /* 0x002fea0003900000 */
[----:B------:R-:W1:Y:S02]  /*15300*/  @!P0 SYNCS.PHASECHK.TRANS64 P0, [R3+URZ+0x28c00], R0 ;  /* 0x028c0000030085a7 */ /* 0x000e64000800007f */
[----:B-1----:R-:W-:Y:S05]  /*15310*/  @!P0 BRA `(.L_x_4952) ;  /* 0xfffffffc00ec8947 */ /* 0x002fea000383ffff */
[----:B------:R-:W-:Y:S05]  /*15320*/  BRA `(.L_x_5158) ;  /* 0xfffffeec00187947 */ /* 0x000fea000383ffff */
.L_x_4956:
[----:B--2---:R2:W3:Y:S02]  /*15330*/  SYNCS.PHASECHK.TRANS64.TRYWAIT P0, [R7+URZ+0x28c30], R10 ;  /* 0x028c300a070075a7 */ /* 0x0044e4000800017f */
[----:B---3--:R-:W-:Y:S05]  /*15340*/  @!P0 NANOSLEEP.SYNCS 0x989680 ;  /* 0x009896800000895d */ /* 0x008fea0003900000 */
[----:B------:R-:W3:Y:S02]  /*15350*/  @!P0 SYNCS.PHASECHK.TRANS64 P0, [R7+URZ+0x28c30], R10 ;  /* 0x028c300a070085a7 */ /* 0x000ee4000800007f */
[----:B---3--:R-:W-:Y:S05]  /*15360*/  @!P0 BRA `(.L_x_4956) ;  /* 0xfffffffc00f08947 */ /* 0x008fea000383ffff */
[----:B------:R-:W-:Y:S05]  /*15370*/  BRA `(.L_x_4955) ;  /* 0xfffffeec00347947 */ /* 0x000fea000383ffff */
.L_x_4968:
[----:B---3--:R3:W0:Y:S02]  /*15380*/  SYNCS.PHASECHK.TRANS64.TRYWAIT P0, [R7+URZ+0x28c50], R10 ;  /* 0x028c500a070075a7 */ /* 0x008624000800017f */
[----:B0-----:R-:W-:Y:S05]  /*15390*/  @!P0 NANOSLEEP.SYNCS 0x989680 ;  /* 0x009896800000895d */ /* 0x001fea0003900000 */
[----:B------:R-:W0:Y:S02]  /*153a0*/  @!P0 SYNCS.PHASECHK.TRANS64 P0, [R7+URZ+0x28c50], R10 ;  /* 0x028c500a070085a7 */ /* 0x000e24000800007f */
[----:B0-----:R-:W-:Y:S05]  /*153b0*/  @!P0 BRA `(.L_x_4968) ;  /* 0xfffffffc00f08947 */ /* 0x001fea000383ffff */
[----:B------:R-:W-:Y:S05]  /*153c0*/  BRA `(.L_x_4967) ;  /* 0xffffff0800547947 */ /* 0x000fea000383ffff */
.L_x_4976:
[----:B-1----:R-:W-:-:S04]  /*153d0*/  IMAD.U32 R7, RZ, RZ, UR27 ;  /* 0x0000001bff077e24 */ /* 0x002fc8000f8e00ff */
[----:B------:R1:W2:Y:S03]  /*153e0*/  SYNCS.PHASECHK.TRANS64.TRYWAIT P0, [R7+URZ+0x28c30], R10 ;  /* 0x028c300a070075a7 */ /* 0x0002a6000800017f */
[----:B--2---:R-:W-:Y:S05]  /*153f0*/  @!P0 NANOSLEEP.SYNCS 0x989680 ;  /* 0x009896800000895d */ /* 0x004fea0003900000 */
[----:B------:R-:W2:Y:S02]  /*15400*/  @!P0 SYNCS.PHASECHK.TRANS64 P0, [R7+URZ+0x28c30], R10 ;  /* 0x028c300a070085a7 */ /* 0x000ea4000800007f */
[----:B--2---:R-:W-:Y:S05]  /*15410*/  @!P0 BRA `(.L_x_4976) ;  /* 0xfffffffc00ec8947 */ /* 0x004fea000383ffff */
[----:B------:R-:W-:Y:S05]  /*15420*/  BRA `(.L_x_4975) ;  /* 0xffffff0c00a07947 */ /* 0x000fea000383ffff */
.L_x_4988:
[----:B--2---:R2:W3:Y:S02]  /*15430*/  SYNCS.PHASECHK.TRANS64.TRYWAIT P0, [R7+URZ+0x28c50], R10 ;  /* 0x028c500a070075a7 */ /* 0x0044e4000800017f */
[----:B---3--:R-:W-:Y:S05]  /*15440*/  @!P0 NANOSLEEP.SYNCS 0x989680 ;  /* 0x009896800000895d */ /* 0x008fea0003900000 */
[----:B------:R-:W3:Y:S02]  /*15450*/  @!P0 SYNCS.PHASECHK.TRANS64 P0, [R7+URZ+0x28c50], R10 ;  /* 0x028c500a070085a7 */ /* 0x000ee4000800007f */
[----:B---3--:R-:W-:Y:S05]  /*15460*/  @!P0 BRA `(.L_x_4988) ;  /* 0xfffffffc00f08947 */ /* 0x008fea000383ffff */
[----:B------:R-:W-:Y:S05]  /*15470*/  BRA `(.L_x_4987) ;  /* 0xffffff2c00807947 */ /* 0x000fea000383ffff */
.L_x_4997:
[----:B--2---:R-:W-:-:S04]  /*15480*/  IMAD.U32 R5, RZ, RZ, UR23 ;  /* 0x00000017ff057e24 */ /* 0x004fc8000f8e00ff */
[----:B------:R2:W3:Y:S03]  /*15490*/  SYNCS.PHASECHK.TRANS64.TRYWAIT P1, [R5+URZ+0x28c30], R8 ;  /* 0x028c3008050075a7 */ /* 0x0004e6000802017f */
[----:B---3--:R-:W-:Y:S05]  /*154a0*/  @!P1 NANOSLEEP.SYNCS 0x989680 ;  /* 0x009896800000995d */ /* 0x008fea0003900000 */
[----:B------:R-:W3:Y:S02]  /*154b0*/  @!P1 SYNCS.PHASECHK.TRANS64 P1, [R5+URZ+0x28c30], R8 ;  /* 0x028c3008050095a7 */ /* 0x000ee4000802007f */
[----:B---3--:R-:W-:Y:S05]  /*154c0*/  @!P1 BRA `(.L_x_4997) ;  /* 0xfffffffc00ec9947 */ /* 0x008fea000383ffff */
[----:B------:R-:W-:Y:S05]  /*154d0*/  BRA `(.L_x_4996) ;  /* 0xffffff34000c7947 */ /* 0x000fea000383ffff */
.L_x_5001:
[----:B---3--:R3:W4:Y:S02]  /*154e0*/  SYNCS.PHASECHK.TRANS64.TRYWAIT P1, [R171+URZ+0x28c50], R8 ;  /* 0x028c5008ab0075a7 */ /* 0x008724000802017f */
[----:B----4-:R-:W-:Y:S05]  /*154f0*/  @!P1 NANOSLEEP.SYNCS 0x989680 ;  /* 0x009896800000995d */ /* 0x010fea0003900000 */
[----:B------:R-:W4:Y:S02]  /*15500*/  @!P1 SYNCS.PHASECHK.TRANS64 P1, [R171+URZ+0x28c50], R8 ;  /* 0x028c5008ab0095a7 */ /* 0x000f24000802007f */
[----:B----4-:R-:W-:Y:S05]  /*15510*/  @!P1 BRA `(.L_x_5001) ;  /* 0xfffffffc00f09947 */ /* 0x010fea000383ffff */
[----:B------:R-:W-:Y:S05]  /*15520*/  BRA `(.L_x_5000) ;  /* 0xffffff4800307947 */ /* 0x000fea000383ffff */
.L_x_5007:
[----:B------:R-:W-:-:S04]  /*15530*/  IMAD.U32 R6, RZ, RZ, UR26 ;  /* 0x0000001aff067e24 */ /* 0x000fc8000f8e00ff */
[----:B------:R0:W0:Y:S03]  /*15540*/  SYNCS.PHASECHK.TRANS64.TRYWAIT P0, [R6+URZ+0x28c30], R9 ;  /* 0x028c3009060075a7 */ /* 0x000026000800017f */
[----:B0-----:R-:W-:Y:S05]  /*15550*/  @!P0 NANOSLEEP.SYNCS 0x989680 ;  /* 0x009896800000895d */ /* 0x001fea0003900000 */
[----:B------:R-:W0:Y:S02]  /*15560*/  @!P0 SYNCS.PHASECHK.TRANS64 P0, [R6+URZ+0x28c30], R9 ;  /* 0x028c3009060085a7 */ /* 0x000e24000800007f */
[----:B0-----:R-:W-:Y:S05]  /*15570*/  @!P0 BRA `(.L_x_5007) ;  /* 0xfffffffc00ec8947 */ /* 0x001fea000383ffff */
[----:B------:R-:W-:Y:S05]  /*15580*/  BRA `(.L_x_5006) ;  /* 0xffffff4c00207947 */ /* 0x000fea000383ffff */
.L_x_5019:
[----:B--2---:R2:W3:Y:S02]  /*15590*/  SYNCS.PHASECHK.TRANS64.TRYWAIT P0, [R8+URZ+0x28c50], R9 ;  /* 0x028c5009080075a7 */ /* 0x0044e4000800017f */
[----:B---3--:R-:W-:Y:S05]  /*155a0*/  @!P0 NANOSLEEP.SYNCS 0x989680 ;  /* 0x009896800000895d */ /* 0x008fea0003900000 */
[----:B------:R-:W3:Y:S02]  /*155b0*/  @!P0 SYNCS.PHASECHK.TRANS64 P0, [R8+URZ+0x28c50], R9 ;  /* 0x028c5009080085a7 */ /* 0x000ee4000800007f */
[----:B---3--:R-:W-:Y:S05]  /*155c0*/  @!P0 BRA `(.L_x_5019) ;  /* 0xfffffffc00f08947 */ /* 0x008fea000383ffff */
[----:B------:R-:W-:Y:S05]  /*155d0*/  BRA `(.L_x_5018) ;  /* 0xffffff6800f47947 */ /* 0x000fea000383ffff */
.L_x_5049:
[----:B------:R-:W-:Y:S02]  /*155e0*/  IMAD.MOV.U32 R13, RZ, RZ, R4 ;  /* 0x000000ffff0d7224 */ /* 0x000fe400078e0004 */
[----:B------:R-:W-:Y:S02]  /*155f0*/  IMAD.MOV.U32 R12, RZ, RZ, RZ ;  /* 0x000000ffff0c7224 */ /* 0x000fe400078e00ff */
[----:B------:R-:W-:Y:S02]  /*15600*/  IMAD.MOV.U32 R11, RZ, RZ, 0x1f ;  /* 0x0000001fff0b7424 */ /* 0x000fe400078e00ff */
[----:B------:R-:W-:-:S07]  /*15610*/  IMAD.MOV.U32 R15, RZ, RZ, -0x1 ;  /* 0xffffffffff0f7424 */ /* 0x000fce00078e00ff */
[----:B0-----:R-:W-:Y:S05]  /*15620*/  WARPSYNC.COLLECTIVE R15, `(.L_x_5159) ;  /* 0x000000000f087348 */ /* 0x001fea0003c00000 */
[----:B------:R1:W2:Y:S02]  /*15630*/  SHFL.IDX P6, R14, R13, R12, R11 ;  /* 0x0000000c0d0e7389 */ /* 0x0002a400000c000b */
[----:B012---:R-:W-:Y:S01]  /*15640*/  ENDCOLLECTIVE ;  /* 0x000000000000791b */ /* 0x007fe20003800000 */
.L_x_5159:
[----:B------:R-:W-:Y:S05]  /*15650*/  BRA `(.L_x_5160) ;  /* 0xffffffb400247947 */ /* 0x000fea000383ffff */
.L_x_5051:
[----:B------:R-:W-:Y:S01]  /*15660*/  BSSY B0, `(.L_x_5161) ;  /* 0x0000006000007945 */ /* 0x000fe20003800000 */
[----:B------:R-:W-:-:S07]  /*15670*/  IMAD.MOV.U32 R15, RZ, RZ, -0x1 ;  /* 0xffffffffff0f7424 */ /* 0x000fce00078e00ff */
[----:B0--3--:R-:W-:Y:S05]  /*15680*/  WARPSYNC.COLLECTIVE R15, `(.L_x_5162) ;  /* 0x000000000f0c7348 */ /* 0x009fea0003c00000 */
[----:B------:R-:W-:Y:S02]  /*15690*/  ELECT P6, UR62, PT ;  /* 0x00000000003e782f */ /* 0x000fe400038c0000 */
[----:B------:R-:W-:Y:S01]  /*156a0*/  MOV R14, UR62 ;  /* 0x0000003e000e7c02 */ /* 0x000fe20008000f00 */
[----:B0--3--:R-:W-:Y:S10]  /*156b0*/  ENDCOLLECTIVE ;  /* 0x000000000000791b */ /* 0x009ff40003800000 */
.L_x_5162:
[----:B------:R-:W-:Y:S05]  /*156c0*/  BSYNC B0 ;  /* 0x0000000000007941 */ /* 0x000fea0003800000 */
.L_x_5161:
[----:B------:R-:W-:Y:S05]  /*156d0*/  BRA `(.L_x_5163) ;  /* 0xffffffb400287947 */ /* 0x000fea000383ffff */
.L_x_5053:
[----:B0-----:R0:W1:Y:S02]  /*156e0*/  SYNCS.PHASECHK.TRANS64.TRYWAIT P0, [R3+URZ+0x28c40], R0 ;  /* 0x028c4000030075a7 */ /* 0x001064000800017f */
[----:B-1----:R-:W-:Y:S05]  /*156f0*/  @!P0 NANOSLEEP.SYNCS 0x989680 ;  /* 0x009896800000895d */ /* 0x002fea0003900000 */
[----:B------:R-:W1:Y:S02]  /*15700*/  @!P0 SYNCS.PHASECHK.TRANS64 P0, [R3+URZ+0x28c40], R0 ;  /* 0x028c4000030085a7 */ /* 0x000e64000800007f */
[----:B-1----:R-:W-:Y:S05]  /*15710*/  @!P0 BRA `(.L_x_5053) ;  /* 0xfffffffc00f08947 */ /* 0x002fea000383ffff */
[----:B------:R-:W-:Y:S05]  /*15720*/  BRA `(.L_x_5164) ;  /* 0xffffffb4008c7947 */ /* 0x000fea000383ffff */
.L_x_5057:
        /* <DEDUP_REMOVED lines=8> */
.L_x_5165:
[----:B------:R-:W-:Y:S01]  /*157b0*/  IMAD.MOV.U32 R13, RZ, RZ, R0 ;  /* 0x000000ffff0d7224 */ /* 0x000fe200078e0000 */
[----:B------:R-:W-:Y:S01]  /*157c0*/  LOP3.LUT R8, R8, 0x7f, RZ, 0xc0, !PT ;  /* 0x0000007f08087812 */ /* 0x000fe200078ec0ff */
[----:B------:R-:W-:-:S07]  /*157d0*/  IMAD.MOV.U32 R5, RZ, RZ, R14 ;  /* 0x000000ffff057224 */ /* 0x000fce00078e000e */
[----:B------:R-:W-:Y:S05]  /*157e0*/  WARPSYNC.COLLECTIVE R15, `(.L_x_5166) ;  /* 0x000000000f087348 */ /* 0x000fea0003c00000 */
[----:B------:R0:W1:Y:S02]  /*157f0*/  SHFL.IDX P6, R14, R13, R12, R11 ;  /* 0x0000000c0d0e7389 */ /* 0x00006400000c000b */
[----:B01----:R-:W-:Y:S01]  /*15800*/  ENDCOLLECTIVE ;  /* 0x000000000000791b */ /* 0x003fe20003800000 */
.L_x_5166:
[----:B------:R-:W-:Y:S01]  /*15810*/  SHF.R.U32.HI R8, RZ, 0x3, R8 ;  /* 0x00000003ff087819 */ /* 0x000fe20000011608 */
[----:B------:R-:W-:Y:S02]  /*15820*/  ULDC UR4, c[0x0][0x288] ;  /* 0x0000a20000047ab9 */ /* 0x000fe40000000800 */
[----:B------:R-:W-:Y:S02]  /*15830*/  IMAD R3, R7, UR4, RZ ;  /* 0x0000000407037c24 */ /* 0x000fe4000f8e02ff */
[----:B------:R-:W-:-:S04]  /*15840*/  VIADD R4, R8, UR40 ;  /* 0x0000002808047c36 */ /* 0x000fc80008000000 */
        /* <DEDUP_REMOVED lines=8> */
.L_x_5167:
[----:B------:R-:W-:-:S05]  /*158d0*/  @!P1 LEA R6, P2, R10, R6, 0x1 ;  /* 0x000000060a069211 */ /* 0x000fca00078408ff */
[----:B------:R-:W-:-:S04]  /*158e0*/  @!P1 IMAD.X R5, RZ, RZ, R5, P2 ;  /* 0x000000ffff059224 */ /* 0x000fc800010e0605 */
[----:B------:R-:W-:Y:S02]  /*158f0*/  @!P1 IMAD.MOV.U32 R7, RZ, RZ, R5 ;  /* 0x000000ffff079224 */ /* 0x000fe400078e0005 */
[----:B------:R-:W-:-:S03]  /*15900*/  IMAD.MOV.U32 R13, RZ, RZ, R0 ;  /* 0x000000ffff0d7224 */ /* 0x000fc600078e0000 */
[----:B------:R-:W-:Y:S01]  /*15910*/  @!PT LDS RZ, [RZ] ;  /* 0x00000000fffff984 */ /* 0x000fe20000000800 */
[----:B------:R-:W-:Y:S01]  /*15920*/  @!PT LDS RZ, [RZ] ;  /* 0x00000000fffff984 */ /* 0x000fe20000000800 */
[----:B------:R-:W-:Y:S01]  /*15930*/  @!PT LDS RZ, [RZ] ;  /* 0x00000000fffff984 */ /* 0x000fe20000000800 */
[----:B------:R0:W-:Y:S01]  /*15940*/  @!P1 LDGSTS.E.BYPASS.LTC128B.128 [R9+0x20400], desc[UR46][R6.64], !P0 ;  /* 0x2040000006099fae */ /* 0x0001e2000c101d6e */
[----:B------:R-:W-:Y:S01]  /*15950*/  ISETP.GE.AND P1, PT, R8, R3, PT ;  /* 0x000000030800720c */ /* 0x000fe20003f26270 */
[----:B------:R-:W-:-:S12]  /*15960*/  IMAD.MOV.U32 R5, RZ, RZ, R14 ;  /* 0x000000ffff057224 */ /* 0x000fd800078e000e */
[----:B0-----:R-:W-:Y:S05]  /*15970*/  WARPSYNC.COLLECTIVE R15, `(.L_x_5168) ;  /* 0x000000000f087348 */ /* 0x001fea0003c00000 */
[----:B------:R1:W2:Y:S02]  /*15980*/  SHFL.IDX P6, R14, R13, R12, R11 ;  /* 0x0000000c0d0e7389 */ /* 0x0002a400000c000b */
[----:B012---:R-:W-:Y:S01]  /*15990*/  ENDCOLLECTIVE ;  /* 0x000000000000791b */ /* 0x007fe20003800000 */
.L_x_5168:
[----:B------:R-:W-:Y:S02]  /*159a0*/  IMAD.MOV.U32 R13, RZ, RZ, R2 ;  /* 0x000000ffff0d7224 */ /* 0x000fe400078e0002 */
[----:B------:R-:W-:Y:S02]  /*159b0*/  IMAD.MOV.U32 R12, RZ, RZ, 0x2 ;  /* 0x00000002ff0c7424 */ /* 0x000fe400078e00ff */
[----:B------:R-:W-:-:S07]  /*159c0*/  IMAD.MOV.U32 R6, RZ, RZ, R14 ;  /* 0x000000ffff067224 */ /* 0x000fce00078e000e */
[----:B------:R-:W-:Y:S05]  /*159d0*/  WARPSYNC.COLLECTIVE R15, `(.L_x_5169) ;  /* 0x000000000f087348 */ /* 0x000fea0003c00000 */
[----:B------:R0:W1:Y:S02]  /*159e0*/  SHFL.IDX P6, R14, R13, R12, R11 ;  /* 0x0000000c0d0e7389 */ /* 0x00006400000c000b */
[----:B01----:R-:W-:Y:S01]  /*159f0*/  ENDCOLLECTIVE ;  /* 0x000000000000791b */ /* 0x003fe20003800000 */
.L_x_5169:
        /* <DEDUP_REMOVED lines=8> */
[----:B------:R0:W-:Y:S02]  /*15a80*/  @!P1 LDGSTS.E.BYPASS.LTC128B.128 [R9+0x20c00], desc[UR46][R6.64], !P0 ;  /* 0x20c0000006099fae */ /* 0x0001e4000c101d6e */
[----:B------:R-:W-:Y:S01]  /*15a90*/  ISETP.GE.AND P1, PT, R5, R3, PT ;  /* 0x000000030500720c */ /* 0x000fe20003f26270 */
[----:B------:R-:W-:-:S12]  /*15aa0*/  IMAD.MOV.U32 R5, RZ, RZ, R14 ;  /* 0x000000ffff057224 */ /* 0x000fd800078e000e */
[----:B0-----:R-:W-:Y:S05]  /*15ab0*/  WARPSYNC.COLLECTIVE R15, `(.L_x_5170) ;  /* 0x000000000f087348 */ /* 0x001fea0003c00000 */
[----:B------:R1:W2:Y:S02]  /*15ac0*/  SHFL.IDX P6, R14, R13, R12, R11 ;  /* 0x0000000c0d0e7389 */ /* 0x0002a400000c000b */
[----:B012---:R-:W-:Y:S01]  /*15ad0*/  ENDCOLLECTIVE ;  /* 0x000000000000791b */ /* 0x007fe20003800000 */
.L_x_5170:
[----:B------:R-:W-:Y:S02]  /*15ae0*/  IMAD.MOV.U32 R13, RZ, RZ, R2 ;  /* 0x000000ffff0d7224 */ /* 0x000fe400078e0002 */
[----:B------:R-:W-:Y:S02]  /*15af0*/  IMAD.MOV.U32 R12, RZ, RZ, 0x3 ;  /* 0x00000003ff0c7424 */ /* 0x000fe400078e00ff */
[----:B------:R-:W-:-:S07]  /*15b00*/  IMAD.MOV.U32 R6, RZ, RZ, R14 ;  /* 0x000000ffff067224 */ /* 0x000fce00078e000e */
[----:B------:R-:W-:Y:S05]  /*15b10*/  WARPSYNC.COLLECTIVE R15, `(.L_x_5171) ;  /* 0x000000000f087348 */ /* 0x000fea0003c00000 */
[----:B------:R0:W1:Y:S02]  /*15b20*/  SHFL.IDX P6, R14, R13, R12, R11 ;  /* 0x0000000c0d0e7389 */ /* 0x00006400000c000b */
[----:B01----:R-:W-:Y:S01]  /*15b30*/  ENDCOLLECTIVE ;  /* 0x000000000000791b */ /* 0x003fe20003800000 */
.L_x_5171:
        /* <DEDUP_REMOVED lines=8> */
[----:B------:R-:W-:-:S07]  /*15bc0*/  IMAD.MOV.U32 R5, RZ, RZ, R14 ;  /* 0x000000ffff057224 */ /* 0x000fce00078e000e */
[----:B0-----:R-:W-:Y:S05]  /*15bd0*/  WARPSYNC.COLLECTIVE R15, `(.L_x_5172) ;  /* 0x000000000f087348 */ /* 0x001fea0003c00000 */
[----:B------:R1:W2:Y:S02]  /*15be0*/  SHFL.IDX P6, R14, R13, R12, R11 ;  /* 0x0000000c0d0e7389 */ /* 0x0002a400000c000b */
[----:B012---:R-:W-:Y:S01]  /*15bf0*/  ENDCOLLECTIVE ;  /* 0x000000000000791b */ /* 0x007fe20003800000 */
.L_x_5172:
[----:B------:R-:W-:Y:S01]  /*15c00*/  IMAD.MOV.U32 R0, RZ, RZ, R14 ;  /* 0x000000ffff007224 */ /* 0x000fe200078e000e */
[----:B------:R-:W-:Y:S06]  /*15c10*/  BRA `(.L_x_5173) ;  /* 0xffffffb800747947 */ /* 0x000fec000383ffff */
.L_x_5060:
[----:B0-----:R0:W1:Y:S02]  /*15c20*/  SYNCS.PHASECHK.TRANS64.TRYWAIT P0, [R17+URZ+0x28c20], R0 ;  /* 0x028c2000110075a7 */ /* 0x001064000800017f */
[----:B-1----:R-:W-:Y:S05]  /*15c30*/  @!P0 NANOSLEEP.SYNCS 0x989680 ;  /* 0x009896800000895d */ /* 0x002fea0003900000 */
[----:B------:R-:W1:Y:S02]  /*15c40*/  @!P0 SYNCS.PHASECHK.TRANS64 P0, [R17+URZ+0x28c20], R0 ;  /* 0x028c2000110085a7 */ /* 0x000e64000800007f */
[----:B-1----:R-:W-:Y:S05]  /*15c50*/  @!P0 BRA `(.L_x_5060) ;  /* 0xfffffffc00f08947 */ /* 0x002fea000383ffff */
[----:B------:R-:W-:Y:S05]  /*15c60*/  BRA `(.L_x_5174) ;  /* 0xffffffb800d07947 */ /* 0x000fea000383ffff */
.L_x_5064:
[----:B0-----:R0:W1:Y:S02]  /*15c70*/  SYNCS.PHASECHK.TRANS64.TRYWAIT P0, [R0+URZ+0x28c60], R3 ;  /* 0x028c6003000075a7 */ /* 0x001064000800017f */
[----:B-1----:R-:W-:Y:S05]  /*15c80*/  @!P0 NANOSLEEP.SYNCS 0x989680 ;  /* 0x009896800000895d */ /* 0x002fea0003900000 */
[----:B------:R-:W1:Y:S02]  /*15c90*/  @!P0 SYNCS.PHASECHK.TRANS64 P0, [R0+URZ+0x28c60], R3 ;  /* 0x028c6003000085a7 */ /* 0x000e64000800007f */
[----:B-1----:R-:W-:Y:S05]  /*15ca0*/  @!P0 BRA `(.L_x_5064) ;  /* 0xfffffffc00f08947 */ /* 0x002fea000383ffff */
[----:B------:R-:W-:Y:S05]  /*15cb0*/  BRA `(.L_x_5175) ;  /* 0xffffffb800f47947 */ /* 0x000fea000383ffff */
.L_x_5081:
[----:B-1----:R1:W2:Y:S02]  /*15cc0*/  SYNCS.PHASECHK.TRANS64.TRYWAIT P0, [R2+URZ+0x28c40], R4 ;  /* 0x028c4004020075a7 */ /* 0x0022a4000800017f */
[----:B--2---:R-:W-:Y:S05]  /*15cd0*/  @!P0 NANOSLEEP.SYNCS 0x989680 ;  /* 0x009896800000895d */ /* 0x004fea0003900000 */
[----:B------:R-:W2:Y:S02]  /*15ce0*/  @!P0 SYNCS.PHASECHK.TRANS64 P0, [R2+URZ+0x28c40], R4 ;  /* 0x028c4004020085a7 */ /* 0x000ea4000800007f */
[----:B--2---:R-:W-:Y:S05]  /*15cf0*/  @!P0 BRA `(.L_x_5081) ;  /* 0xfffffffc00f08947 */ /* 0x004fea000383ffff */
[----:B------:R-:W-:Y:S05]  /*15d00*/  BRA `(.L_x_5176) ;  /* 0xffffffc400dc7947 */ /* 0x000fea000383ffff */
.L_x_5086:
[----:B--2---:R2:W3:Y:S02]  /*15d10*/  SYNCS.PHASECHK.TRANS64.TRYWAIT P0, [R2+URZ+0x28c60], R4 ;  /* 0x028c6004020075a7 */ /* 0x0044e4000800017f */
[----:B---3--:R-:W-:Y:S05]  /*15d20*/  @!P0 NANOSLEEP.SYNCS 0x989680 ;  /* 0x009896800000895d */ /* 0x008fea0003900000 */
[----:B------:R-:W3:Y:S02]  /*15d30*/  @!P0 SYNCS.PHASECHK.TRANS64 P0, [R2+URZ+0x28c60], R4 ;  /* 0x028c6004020085a7 */ /* 0x000ee4000800007f */
[----:B---3--:R-:W-:Y:S05]  /*15d40*/  @!P0 BRA `(.L_x_5086) ;  /* 0xfffffffc00f08947 */ /* 0x008fea000383ffff */
[----:B------:R-:W-:Y:S05]  /*15d50*/  BRA `(.L_x_5177) ;  /* 0xffffffc800547947 */ /* 0x000fea000383ffff */
.L_x_5102:
[----:B0-----:R0:W1:Y:S02]  /*15d60*/  SYNCS.PHASECHK.TRANS64.TRYWAIT P0, [R4+URZ+0x28c40], R2 ;  /* 0x028c4002040075a7 */ /* 0x001064000800017f */
[----:B-1----:R-:W-:Y:S05]  /*15d70*/  @!P0 NANOSLEEP.SYNCS 0x989680 ;  /* 0x009896800000895d */ /* 0x002fea0003900000 */
[----:B------:R-:W1:Y:S02]  /*15d80*/  @!P0 SYNCS.PHASECHK.TRANS64 P0, [R4+URZ+0x28c40], R2 ;  /* 0x028c4002040085a7 */ /* 0x000e64000800007f */
[----:B-1----:R-:W-:Y:S05]  /*15d90*/  @!P0 BRA `(.L_x_5102) ;  /* 0xfffffffc00f08947 */ /* 0x002fea000383ffff */
[----:B------:R-:W-:Y:S05]  /*15da0*/  BRA `(.L_x_5178) ;  /* 0xffffffd4002c7947 */ /* 0x000fea000383ffff */
.L_x_5107:
[----:B-1----:R1:W2:Y:S02]  /*15db0*/  SYNCS.PHASECHK.TRANS64.TRYWAIT P0, [R4+URZ+0x28c60], R2 ;  /* 0x028c6002040075a7 */ /* 0x0022a4000800017f */
[----:B--2---:R-:W-:Y:S05]  /*15dc0*/  @!P0 NANOSLEEP.SYNCS 0x989680 ;  /* 0x009896800000895d */ /* 0x004fea0003900000 */
[----:B------:R-:W2:Y:S02]  /*15dd0*/  @!P0 SYNCS.PHASECHK.TRANS64 P0, [R4+URZ+0x28c60], R2 ;  /* 0x028c6002040085a7 */ /* 0x000ea4000800007f */
[----:B--2---:R-:W-:Y:S05]  /*15de0*/  @!P0 BRA `(.L_x_5107) ;  /* 0xfffffffc00f08947 */ /* 0x004fea000383ffff */
[----:B------:R-:W-:Y:S05]  /*15df0*/  BRA `(.L_x_5179) ;  /* 0xffffffd400a47947 */ /* 0x000fea000383ffff */
.L_x_5122:
[----:B0-----:R0:W1:Y:S02]  /*15e00*/  SYNCS.PHASECHK.TRANS64.TRYWAIT P0, [R4+URZ+0x28c40], R2 ;  /* 0x028c4002040075a7 */ /* 0x001064000800017f */
[----:B-1----:R-:W-:Y:S05]  /*15e10*/  @!P0 NANOSLEEP.SYNCS 0x989680 ;  /* 0x009896800000895d */ /* 0x002fea0003900000 */
[----:B------:R-:W1:Y:S02]  /*15e20*/  @!P0 SYNCS.PHASECHK.TRANS64 P0, [R4+URZ+0x28c40], R2 ;  /* 0x028c4002040085a7 */ /* 0x000e64000800007f */
[----:B-1----:R-:W-:Y:S05]  /*15e30*/  @!P0 BRA `(.L_x_5122) ;  /* 0xfffffffc00f08947 */ /* 0x002fea000383ffff */
[----:B------:R-:W-:Y:S05]  /*15e40*/  BRA `(.L_x_5180) ;  /* 0xffffffe000607947 */ /* 0x000fea000383ffff */
.L_x_5127:
[----:B-1----:R1:W2:Y:S02]  /*15e50*/  SYNCS.PHASECHK.TRANS64.TRYWAIT P0, [R4+URZ+0x28c60], R2 ;  /* 0x028c6002040075a7 */ /* 0x0022a4000800017f */
[----:B--2---:R-:W-:Y:S05]  /*15e60*/  @!P0 NANOSLEEP.SYNCS 0x989680 ;  /* 0x009896800000895d */ /* 0x004fea0003900000 */
[----:B------:R-:W2:Y:S02]  /*15e70*/  @!P0 SYNCS.PHASECHK.TRANS64 P0, [R4+URZ+0x28c60], R2 ;  /* 0x028c6002040085a7 */ /* 0x000ea4000800007f */
[----:B--2---:R-:W-:Y:S05]  /*15e80*/  @!P0 BRA `(.L_x_5127) ;  /* 0xfffffffc00f08947 */ /* 0x004fea000383ffff */
[----:B------:R-:W-:Y:S05]  /*15e90*/  BRA `(.L_x_5181) ;  /* 0xffffffe000d87947 */ /* 0x000fea000383ffff */
.L_x_5143:
[----:B------:R-:W-:Y:S01]  /*15ea0*/  BSSY B0, `(.L_x_5182) ;  /* 0x0000008000007945 */ /* 0x000fe20003800000 */
[----:B-----5:R-:W-:Y:S02]  /*15eb0*/  IMAD.MOV.U32 R13, RZ, RZ, R2 ;  /* 0x000000ffff0d7224 */ /* 0x020fe400078e0002 */
[----:B------:R-:W-:Y:S02]  /*15ec0*/  IMAD.MOV.U32 R12, RZ, RZ, RZ ;  /* 0x000000ffff0c7224 */ /* 0x000fe400078e00ff */
[----:B------:R-:W-:Y:S02]  /*15ed0*/  IMAD.MOV.U32 R11, RZ, RZ, 0x1f ;  /* 0x0000001fff0b7424 */ /* 0x000fe400078e00ff */
[----:B------:R-:W-:-:S07]  /*15ee0*/  IMAD.MOV.U32 R15, RZ, RZ, -0x1 ;  /* 0xffffffffff0f7424 */ /* 0x000fce00078e00ff */
[----:B------:R-:W-:Y:S05]  /*15ef0*/  WARPSYNC.COLLECTIVE R15, `(.L_x_5183) ;  /* 0x000000000f087348 */ /* 0x000fea0003c00000 */
[----:B------:R0:W1:Y:S02]  /*15f00*/  SHFL.IDX P6, R14, R13, R12, R11 ;  /* 0x0000000c0d0e7389 */ /* 0x00006400000c000b */
[----:B01----:R-:W-:Y:S01]  /*15f10*/  ENDCOLLECTIVE ;  /* 0x000000000000791b */ /* 0x003fe20003800000 */
.L_x_5183:
[----:B------:R-:W-:Y:S05]  /*15f20*/  BSYNC B0 ;  /* 0x0000000000007941 */ /* 0x000fea0003800000 */
.L_x_5182:
[----:B------:R-:W-:Y:S05]  /*15f30*/  BRA `(.L_x_5184) ;  /* 0xffffffec00987947 */ /* 0x000fea000383ffff */
.L_x_5146:
[----:B0-----:R0:W1:Y:S02]  /*15f40*/  SYNCS.PHASECHK.TRANS64.TRYWAIT P0, [R0+URZ+0x28c20], R3 ;  /* 0x028c2003000075a7 */ /* 0x001064000800017f */
[----:B-1----:R-:W-:Y:S05]  /*15f50*/  @!P0 NANOSLEEP.SYNCS 0x989680 ;  /* 0x009896800000895d */ /* 0x002fea0003900000 */
[----:B------:R-:W1:Y:S02]  /*15f60*/  @!P0 SYNCS.PHASECHK.TRANS64 P0, [R0+URZ+0x28c20], R3 ;  /* 0x028c2003000085a7 */ /* 0x000e64000800007f */
[----:B-1----:R-:W-:Y:S05]  /*15f70*/  @!P0 BRA `(.L_x_5146) ;  /* 0xfffffffc00f08947 */ /* 0x002fea000383ffff */
[----:B------:R-:W-:Y:S05]  /*15f80*/  BRA `(.L_x_5185) ;  /* 0xffffffec00e47947 */ /* 0x000fea000383ffff */
.L_x_5147:
        /* <DEDUP_REMOVED lines=11> */
.L_x_5187:
[----:B------:R-:W-:Y:S05]  /*16040*/  BSYNC B0 ;  /* 0x0000000000007941 */ /* 0x000fea0003800000 */
.L_x_5186:
[----:B------:R-:W-:Y:S05]  /*16050*/  BRA `(.L_x_5188) ;  /* 0xffffffec00cc7947 */ /* 0x000fea000383ffff */
.L_x_5150:
[----:B------:R-:W-:Y:S01]  /*16060*/  BSSY B1, `(.L_x_5189) ;  /* 0x0000006000017945 */ /* 0x000fe20003800000 */
[----:B------:R-:W-:-:S07]  /*16070*/  IMAD.MOV.U32 R15, RZ, RZ, -0x1 ;  /* 0xffffffffff0f7424 */ /* 0x000fce00078e00ff */
[----:B01----:R-:W-:Y:S05]  /*16080*/  WARPSYNC.COLLECTIVE R15, `(.L_x_5190) ;  /* 0x000000000f0c7348 */ /* 0x003fea0003c00000 */
[----:B------:R-:W-:Y:S02]  /*16090*/  ELECT P6, UR62, PT ;  /* 0x00000000003e782f */ /* 0x000fe400038c0000 */
[----:B------:R-:W-:Y:S01]  /*160a0*/  MOV R14, UR62 ;  /* 0x0000003e000e7c02 */ /* 0x000fe20008000f00 */
[----:B01----:R-:W-:Y:S10]  /*160b0*/  ENDCOLLECTIVE ;  /* 0x000000000000791b */ /* 0x003ff40003800000 */
.L_x_5190:
[----:B------:R-:W-:Y:S05]  /*160c0*/  BSYNC B1 ;  /* 0x0000000000017941 */ /* 0x000fea0003800000 */
.L_x_5189:
[----:B------:R-:W-:Y:S05]  /*160d0*/  BRA `(.L_x_5191) ;  /* 0xffffffec00c47947 */ /* 0x000fea000383ffff */
.L_x_5152:
[----:B0-----:R0:W1:Y:S02]  /*160e0*/  SYNCS.PHASECHK.TRANS64.TRYWAIT P0, [R6+URZ], R5 ;  /* 0x00000005060075a7 */ /* 0x001064000800017f */
[----:B-1----:R-:W-:Y:S05]  /*160f0*/  @!P0 NANOSLEEP.SYNCS 0x989680 ;  /* 0x009896800000895d */ /* 0x002fea0003900000 */
[----:B------:R-:W1:Y:S02]  /*16100*/  @!P0 SYNCS.PHASECHK.TRANS64 P0, [R6+URZ], R5 ;  /* 0x00000005060085a7 */ /* 0x000e64000800007f */
[----:B-1----:R-:W-:Y:S05]  /*16110*/  @!P0 BRA `(.L_x_5152) ;  /* 0xfffffffc00f08947 */ /* 0x002fea000383ffff */
[----:B------:R-:W-:Y:S05]  /*16120*/  BRA `(.L_x_5192) ;  /* 0xffffffec00fc7947 */ /* 0x000fea000383ffff */
.L_x_5153:
[----:B-1----:R1:W2:Y:S02]  /*16130*/  SYNCS.PHASECHK.TRANS64.TRYWAIT P0, [R3+URZ], R2 ;  /* 0x00000002030075a7 */ /* 0x0022a4000800017f */
[----:B--2---:R-:W-:Y:S05]  /*16140*/  @!P0 NANOSLEEP.SYNCS 0x989680 ;  /* 0x009896800000895d */ /* 0x004fea0003900000 */
[----:B------:R-:W2:Y:S02]  /*16150*/  @!P0 SYNCS.PHASECHK.TRANS64 P0, [R3+URZ], R2 ;  /* 0x00000002030085a7 */ /* 0x000ea4000800007f */
[----:B--2---:R-:W-:Y:S05]  /*16160*/  @!P0 BRA `(.L_x_5153) ;  /* 0xfffffffc00f08947 */ /* 0x004fea000383ffff */
[----:B------:R-:W-:Y:S05]  /*16170*/  BRA `(.L_x_5193) ;  /* 0xffffffec00f07947 */ /* 0x000fea000383ffff */
.L_x_5155:
[----:B-1----:R1:W2:Y:S02]  /*16180*/  SYNCS.PHASECHK.TRANS64.TRYWAIT P0, [R18+URZ], R5 ;  /* 0x00000005120075a7 */ /* 0x0022a4000800017f */
[----:B--2---:R-:W-:Y:S05]  /*16190*/  @!P0 NANOSLEEP.SYNCS 0x989680 ;  /* 0x009896800000895d */ /* 0x004fea0003900000 */
[----:B------:R-:W2:Y:S02]  /*161a0*/  @!P0 SYNCS.PHASECHK.TRANS64 P0, [R18+URZ], R5 ;  /* 0x00000005120085a7 */ /* 0x000ea4000800007f */
[----:B--2---:R-:W-:Y:S05]  /*161b0*/  @!P0 BRA `(.L_x_5155) ;  /* 0xfffffffc00f08947 */ /* 0x004fea000383ffff */
[----:B------:R-:W-:Y:S05]  /*161c0*/  BRA `(.L_x_5194) ;  /* 0xffffffec00f47947 */ /* 0x000fea000383ffff */
.L_x_5195:
        /* <DEDUP_REMOVED lines=11> */
.L_x_15122:


//--------------------- .text._ZN7cutlass13device_kernelIN5flash11enable_sm90INS1_16FlashAttnFwdSm90INS1_25CollectiveMainloopFwdSm90ILi2EN4cute5tupleIJNS5_1CILi1EEES8_S8_EEENS6_IJNS7_ILi64EEESA_SA_EEELi512ENS_6half_tEfNS_4arch4Sm90ELb0ELb1ELb0ELb0ELb0ELb0ELb1ELb0ELb0ELb1ELb0ELb0EEENS1_21CollectiveEpilogueFwdINS6_IJSA_NS7_ILi512EEESA_EEES9_SC_SE_Li256ELb0ELb1ELb0ELb0EEENS1_30DynamicPersistentTileSchedulerILi256ELi128ELb0ELb1ELb1EEEEEEEEEvNT_6ParamsE --------------------------
	.section	.text._ZN7cutlass13device_kernelIN5flash11enable_sm90INS1_16FlashAttnFwdSm90INS1_25CollectiveMainloopFwdSm90ILi2EN4cute5tupleIJNS5_1CILi1EEES8_S8_EEENS6_IJNS7_ILi64EEESA_SA_EEELi512ENS_6half_tEfNS_4arch4Sm90ELb0ELb1ELb0ELb0ELb0ELb0ELb1ELb0ELb0ELb1ELb0ELb0EEENS1_21CollectiveEpilogueFwdINS6_IJSA_NS7_ILi512EEESA_EEES9_SC_SE_Li256ELb0ELb1ELb0ELb0EEENS1_30DynamicPersistentTileSchedulerILi256ELi128ELb0ELb1ELb1EEEEEEEEEvNT_6ParamsE,"ax",@progbits
	.align	128
.text._ZN7cutlass13device_kernelIN5flash11enable_sm90INS1_16FlashAttnFwdSm90INS1_25CollectiveMainloopFwdSm90ILi2EN4cute5tupleIJNS5_1CILi1EEES8_S8_EEENS6_IJNS7_ILi64EEESA_SA_EEELi512ENS_6half_tEfNS_4arch4Sm90ELb0ELb1ELb0ELb0ELb0ELb0ELb1ELb0ELb0ELb1ELb0ELb0EEENS1_21CollectiveEpilogueFwdINS6_IJSA_NS7_ILi512EEESA_EEES9_SC_SE_Li256ELb0ELb1ELb0ELb0EEENS1_30DynamicPersistentTileSchedulerILi256ELi128ELb0ELb1ELb1EEEEEEEEEvNT_6ParamsE:
        .type           _ZN7cutlass13device_kernelIN5flash11enable_sm90INS1_16FlashAttnFwdSm90INS1_25CollectiveMainloopFwdSm90ILi2EN4cute5tupleIJNS5_1CILi1EEES8_S8_EEENS6_IJNS7_ILi64EEESA_SA_EEELi512ENS_6half_tEfNS_4arch4Sm90ELb0ELb1ELb0ELb0ELb0ELb0ELb1ELb0ELb0ELb1ELb0ELb0EEENS1_21CollectiveEpilogueFwdINS6_IJSA_NS7_ILi512EEESA_EEES9_SC_SE_Li256ELb0ELb1ELb0ELb0EEENS1_30DynamicPersistentTileSchedulerILi256ELi128ELb0ELb1ELb1EEEEEEEEEvNT_6ParamsE,@function
        .size           _ZN7cutlass13device_kernelIN5flash11enable_sm90INS1_16FlashAttnFwdSm90INS1_25CollectiveMainloopFwdSm90ILi2EN4cute5tupleIJNS5_1CILi1EEES8_S8_EEENS6_IJNS7_ILi64EEESA_SA_EEELi512ENS_6half_tEfNS_4arch4Sm90ELb0ELb1ELb0ELb0ELb0ELb0ELb1ELb0ELb0ELb1ELb0ELb0EEENS1_21CollectiveEpilogueFwdINS6_IJSA_NS7_ILi512EEESA_EEES9_SC_SE_Li256ELb0ELb1ELb0ELb0EEENS1_30DynamicPersistentTileSchedulerILi256ELi128ELb0ELb1ELb1EEEEEEEEEvNT_6ParamsE,(.L_x_15123 - _ZN7cutlass13device_kernelIN5flash11enable_sm90INS1_16FlashAttnFwdSm90INS1_25CollectiveMainloopFwdSm90ILi2EN4cute5tupleIJNS5_1CILi1EEES8_S8_EEENS6_IJNS7_ILi64EEESA_SA_EEELi512ENS_6half_tEfNS_4arch4Sm90ELb0ELb1ELb0ELb0ELb0ELb0ELb1ELb0ELb0ELb1ELb0ELb0EEENS1_21CollectiveEpilogueFwdINS6_IJSA_NS7_ILi512EEESA_EEES9_SC_SE_Li256ELb0ELb1ELb0ELb0EEENS1_30DynamicPersistentTileSchedulerILi256ELi128ELb0ELb1ELb1EEEEEEEEEvNT_6ParamsE)
        .other          _ZN7cutlass13device_kernelIN5flash11enable_sm90INS1_16FlashAttnFwdSm90INS1_25CollectiveMainloopFwdSm90ILi2EN4cute5tupleIJNS5_1CILi1EEES8_S8_EEENS6_IJNS7_ILi64EEESA_SA_EEELi512ENS_6half_tEfNS_4arch4Sm90ELb0ELb1ELb0ELb0ELb0ELb0ELb1ELb0ELb0ELb1ELb0ELb0EEENS1_21CollectiveEpilogueFwdINS6_IJSA_NS7_ILi512EEESA_EEES9_SC_SE_Li256ELb0ELb1ELb0ELb0EEENS1_30DynamicPersistentTileSchedulerILi256ELi128ELb0ELb1ELb1EEEEEEEEEvNT_6ParamsE,@"STO_CUDA_ENTRY STV_DEFAULT"
_ZN7cutlass13device_kernelIN5flash11enable_sm90INS1_16FlashAttnFwdSm90INS1_25CollectiveMainloopFwdSm90ILi2EN4cute5tupleIJNS5_1CILi1EEES8_S8_EEENS6_IJNS7_ILi64EEESA_SA_EEELi512ENS_6half_tEfNS_4arch4Sm90ELb0ELb1ELb0ELb0ELb0ELb0ELb1ELb0ELb0ELb1ELb0ELb0EEENS1_21CollectiveEpilogueFwdINS6_IJSA_NS7_ILi512EEESA_EEES9_SC_SE_Li256ELb0ELb1ELb0ELb0EEENS1_30DynamicPersistentTileSchedulerILi256ELi128ELb0ELb1ELb1EEEEEEEEEvNT_6ParamsE:
        /* <DEDUP_REMOVED lines=17> */
.L_x_5197:
[----:B------:R-:W-:Y:S05]  /*0110*/  BSYNC B0 ;  /* 0x0000000000007941 */ /* 0x000fea0003800000 */
.L_x_5196:
        /* <DEDUP_REMOVED lines=39> */
.L_x_5198:
        /* <DEDUP_REMOVED lines=22> */
.L_x_5199:
        /* <DEDUP_REMOVED lines=18> */
.L_x_5200:
        /* <DEDUP_REMOVED lines=22> */
.L_x_5201:
        /* <DEDUP_REMOVED lines=22> */
.L_x_5202:
[----:B------:R-:W-:Y:S01]  /*08d0*/  IMAD.MOV.U32 R3, RZ, RZ, 0x1 ;  /* 0x00000001ff037424 */ /* 0x000fe200078e00ff */
[----:B------:R-:W-:Y:S01]  /*08e0*/  ISETP.NE.AND P0, PT, R4, RZ, PT ;  /* 0x000000ff0400720c */ /* 0x000fe20003f05270 */
[----:B------:R-:W-:Y:S01]  /*08f0*/  NOP ;  /* 0x0000000000007918 */ /* 0x000fe20000000000 */
[----:B------:R-:W-:Y:S02]  /*0900*/  ULDC.64 UR44, c[0x0][0x208] ;  /* 0x00008200002c7ab9 */ /* 0x000fe40000000a00 */
[----:B------:R-:W-:-:S05]  /*0910*/  SEL R3, R3, 0x2, !P0 ;  /* 0x0000000203037807 */ /* 0x000fca0004000000 */
[----:B------:R0:W-:Y:S02]  /*0920*/  STL [R1+0x40], R3 ;  /* 0x0000400301007387 */ /* 0x0001e40000100800 */
[----:B01234-:R-:W-:Y:S06]  /*0930*/  BAR.SYNC.DEFER_BLOCKING 0x0 ;  /* 0x0000000000007b1d */ /* 0x01ffec0000010000 */
[----:B------:R-:W-:Y:S05]  /*0940*/  @!P0 BRA `(.L_x_5203) ;  /* 0x0000012c00ac8947 */ /* 0x000fea0003800000 */
.L_x_5204:
        /* <DEDUP_REMOVED lines=14> */
[----:B------:R-:W2:Y:S01]  /*0a30*/  LDL.LU R15, [R1+0x40] ;  /* 0x00004000010f7983 */ /* 0x000ea20000300800 */
[----:B------:R-:W-:Y:S01]  /*0a40*/  VIADD R226, R0, 0xffffff80 ;  /* 0xffffff8000e27836 */ /* 0x000fe20000000000 */
[----:B------:R-:W0:Y:S01]  /*0a50*/  S2UR UR4, SR_CgaCtaId ;  /* 0x00000000000479c3 */ /* 0x000e220000008800 */
[----:B------:R-:W-:Y:S01]  /*0a60*/  UMOV UR37, 0x400 ;  /* 0x0000040000257882 */ /* 0x000fe20000000000 */
[----:B------:R-:W-:Y:S01]  /*0a70*/  IMAD.MOV.U32 R184, RZ, RZ, 0x20 ;  /* 0x00000020ffb87424 */ /* 0x000fe200078e00ff */
[----:B------:R-:W-:Y:S01]  /*0a80*/  UMOV UR36, URZ ;  /* 0x0000003f00247c82 */ /* 0x000fe20008000000 */
[----:B------:R-:W-:Y:S01]  /*0a90*/  SHF.R.S32.HI R3, RZ, 0x1f, R226 ;  /* 0x0000001fff037819 */ /* 0x000fe200000114e2 */
[----:B------:R-:W-:Y:S02]  /*0aa0*/  IMAD.U32 R167, RZ, RZ, UR5 ;  /* 0x00000005ffa77e24 */ /* 0x000fe4000f8e00ff */
[----:B------:R-:W-:Y:S01]  /*0ab0*/  IMAD.MOV.U32 R219, RZ, RZ, RZ ;  /* 0x000000ffffdb7224 */ /* 0x000fe200078e00ff */
[----:B------:R-:W-:-:S02]  /*0ac0*/  LEA.HI R0, R3, R226, RZ, 0x4 ;  /* 0x000000e203007211 */ /* 0x000fc400078f20ff */
[CC--:B------:R-:W-:Y:S02]  /*0ad0*/  LEA.HI R8, R3.reuse, R226.reuse, RZ, 0x2 ;  /* 0x000000e203087211 */ /* 0x0c0fe400078f10ff */
[----:B------:R-:W-:Y:S02]  /*0ae0*/  SHF.R.S32.HI R5, RZ, 0x4, R0 ;  /* 0x00000004ff057819 */ /* 0x000fe40000011400 */
[----:B------:R-:W-:Y:S02]  /*0af0*/  LOP3.LUT R13, R8, 0xfffffffc, RZ, 0xc0, !PT ;  /* 0xfffffffc080d7812 */ /* 0x000fe400078ec0ff */
[----:B------:R-:W-:Y:S02]  /*0b00*/  LEA.HI R2, R0, R5, RZ, 0x1 ;  /* 0x0000000500027211 */ /* 0x000fe400078f08ff */
[----:B------:R-:W-:Y:S01]  /*0b10*/  LEA.HI R7, R3, R226, RZ, 0x7 ;  /* 0x000000e203077211 */ /* 0x000fe200078f38ff */
[----:B------:R-:W-:Y:S01]  /*0b20*/  IMAD.IADD R13, R226, 0x1, -R13 ;  /* 0x00000001e20d7824 */ /* 0x000fe200078e0a0d */
[----:B------:R-:W-:-:S02]  /*0b30*/  LOP3.LUT R4, R2, 0x1ffffffe, RZ, 0xc0, !PT ;  /* 0x1ffffffe02047812 */ /* 0x000fc400078ec0ff */
[----:B------:R-:W-:Y:S02]  /*0b40*/  LEA.HI R2, R3, R226, RZ, 0x5 ;  /* 0x000000e203027211 */ /* 0x000fe400078f28ff */
        /* <DEDUP_REMOVED lines=34> */
[----:B------:R-:W-:Y:S02]  /*0d70*/  LOP3.LUT R217, R3, 0xfffffff8, RZ, 0xc0, !PT ;  /* 0xfffffff803d97812 */ /* 0x000fe400078ec0ff */
[----:B------:R-:W-:Y:S01]  /*0d80*/  LOP3.LUT R11, R2, 0x1c0, RZ, 0xc0, !PT ;  /* 0x000001c0020b7812 */ /* 0x000fe200078ec0ff */
[----:B------:R-:W-:Y:S01]  /*0d90*/  IMAD R13, R4, 0x400, R13 ;  /* 0x00000400040d7824 */ /* 0x000fe200078e020d */
[----:B------:R-:W-:Y:S01]  /*0da0*/  LEA.HI R9, R9, R0, RZ, 0x3 ;  /* 0x0000000009097211 */ /* 0x000fe200078f18ff */
[----:B------:R-:W-:Y:S01]  /*0db0*/  IMAD.IADD R217, R226, 0x1, -R217 ;  /* 0x00000001e2d97824 */ /* 0x000fe200078e0ad9 */
[----:B------:R-:W-:Y:S01]  /*0dc0*/  LOP3.LUT R6, R11, 0x8, R6, 0xf8, !PT ;  /* 0x000000080b067812 */ /* 0x000fe200078ef806 */
[----:B------:R-:W-:Y:S01]  /*0dd0*/  IMAD.MOV.U32 R2, RZ, RZ, RZ ;  /* 0x000000ffff027224 */ /* 0x000fe200078e00ff */
[----:B------:R-:W-:Y:S01]  /*0de0*/  SHF.R.U32.HI R11, RZ, 0x3, R11 ;  /* 0x00000003ff0b7819 */ /* 0x000fe2000001160b */
[----:B------:R-:W-:Y:S01]  /*0df0*/  IMAD.SHL.U32 R186, R217, 0x8, RZ ;  /* 0x00000008d9ba7824 */ /* 0x000fe200078e00ff */
[----:B------:R-:W-:Y:S01]  /*0e00*/  R2P PR, R10, 0x6 ;  /* 0x000000060a007804 */ /* 0x000fe20000000000 */
[----:B------:R-:W-:Y:S01]  /*0e10*/  IMAD.SHL.U32 R16, R12, 0x2, RZ ;  /* 0x000000020c107824 */ /* 0x000fe200078e00ff */
[----:B------:R-:W-:Y:S01]  /*0e20*/  LOP3.LUT R6, R6, R11, RZ, 0x3c, !PT ;  /* 0x0000000b06067212 */ /* 0x000fe200078e3cff */
[C---:B------:R-:W-:Y:S01]  /*0e30*/  VIADD R196, R186.reuse, 0x40 ;  /* 0x00000040bac47836 */ /* 0x040fe20000000000 */
[----:B------:R-:W-:Y:S01]  /*0e40*/  LOP3.LUT R9, R9, 0xfffffff8, RZ, 0xc0, !PT ;  /* 0xfffffff809097812 */ /* 0x000fe200078ec0ff */
[----:B------:R-:W-:Y:S01]  /*0e50*/  VIADD R195, R186, 0x80 ;  /* 0x00000080bac37836 */ /* 0x000fe20000000000 */
[----:B------:R-:W-:Y:S01]  /*0e60*/  LEA.HI R7, R7, R220, RZ, 0x1 ;  /* 0x000000dc07077211 */ /* 0x000fe200078f08ff */
[----:B------:R-:W-:Y:S01]  /*0e70*/  IMAD.IADD R6, R13, 0x1, R6 ;  /* 0x000000010d067824 */ /* 0x000fe200078e0206 */
[----:B------:R-:W-:Y:S01]  /*0e80*/  SHF.R.S32.HI R5, RZ, 0x5, R5 ;  /* 0x00000005ff057819 */ /* 0x000fe20000011405 */
[----:B------:R-:W-:Y:S01]  /*0e90*/  IMAD.IADD R0, R0, 0x1, -R9 ;  /* 0x0000000100007824 */ /* 0x000fe200078e0a09 */
[----:B------:R-:W-:Y:S01]  /*0ea0*/  LOP3.LUT R7, R7, 0xfffffe, RZ, 0xc0, !PT ;  /* 0x00fffffe07077812 */ /* 0x000fe200078ec0ff */
[----:B------:R-:W-:Y:S01]  /*0eb0*/  VIADD R194, R186, 0xc0 ;  /* 0x000000c0bac27836 */ /* 0x000fe20000000000 */
[----:B------:R-:W-:Y:S01]  /*0ec0*/  LEA R22, R6, UR37, 0x1 ;  /* 0x0000002506167c11 */ /* 0x000fe2000f8e08ff */
[----:B------:R-:W-:Y:S01]  /*0ed0*/  VIADD R193, R186, 0x100 ;  /* 0x00000100bac17836 */ /* 0x000fe20000000000 */
[----:B------:R-:W-:Y:S01]  /*0ee0*/  SEL R184, R184, 0xffffffe0, !P1 ;  /* 0xffffffe0b8b87807 */ /* 0x000fe20004800000 */
[----:B------:R-:W-:Y:S01]  /*0ef0*/  VIADD R192, R186, 0x140 ;  /* 0x00000140bac07836 */ /* 0x000fe20000000000 */
[----:B------:R-:W-:Y:S01]  /*0f00*/  SHF.R.S32.HI R218, RZ, 0x3, R3 ;  /* 0x00000003ffda7819 */ /* 0x000fe20000011403 */
[----:B------:R-:W-:Y:S01]  /*0f10*/  VIADD R185, R22, 0x36400 ;  /* 0x0003640016b97836 */ /* 0x000fe20000000000 */
        /* <DEDUP_REMOVED lines=11> */
[C---:B------:R-:W-:Y:S01]  /*0fd0*/  @P2 VIADD R23, R185.reuse, 0xffffffc0 ;  /* 0xffffffc0b9172836 */ /* 0x040fe20000000000 */
[----:B------:R-:W-:Y:S01]  /*0fe0*/  SHF.R.S32.HI R227, RZ, 0x1f, R221 ;  /* 0x0000001fffe37819 */ /* 0x000fe200000114dd */
[----:B------:R-:W-:-:S02]  /*0ff0*/  IMAD.IADD R185, R185, 0x1, R184 ;  /* 0x00000001b9b97824 */ /* 0x000fc400078e02b8 */
[----:B------:R-:W-:Y:S02]  /*1000*/  IMAD.SHL.U32 R19, R7, 0x100, RZ ;  /* 0x0000010007137824 */ /* 0x000fe400078e00ff */
[----:B------:R-:W-:Y:S02]  /*1010*/  IMAD R188, R14, 0x8, R17 ;  /* 0x000000080ebc7824 */ /* 0x000fe400078e0211 */
[----:B------:R-:W-:Y:S01]  /*1020*/  IMAD.IADD R184, R184, 0x1, R23 ;  /* 0x00000001b8b87824 */ /* 0x000fe200078e0217 */
[----:B--2---:R-:W-:-:S07]  /*1030*/  LOP3.LUT R187, R15, 0x1, RZ, 0xfc, !PT ;  /* 0x000000010fbb7812 */ /* 0x004fce00078efcff */
.L_x_5304:
[----:B-1-3--:R-:W0:Y:S01]  /*1040*/  LDC R4, c[0x0][0xd60] ;  /* 0x00035800ff047b82 */ /* 0x00ae220000000800 */
[----:B------:R-:W-:Y:S01]  /*1050*/  ULDC UR4, c[0x0][0xd78] ;  /* 0x00035e0000047ab9 */ /* 0x000fe20000000800 */
[----:B0-----:R-:W-:-:S13]  /*1060*/  ISETP.NE.AND P0, PT, R4, 0x1, PT ;  /* 0x000000010400780c */ /* 0x001fda0003f05270 */
[----:B------:R-:W0:Y:S08]  /*1070*/  @P0 LDC R0, c[0x0][0xd64] ;  /* 0x00035900ff000b82 */ /* 0x000e300000000800 */
[----:B--2---:R-:W1:Y:S01]  /*1080*/  @P0 LDC R6, c[0x0][0xd68] ;  /* 0x00035a00ff060b82 */ /* 0x004e620000000800 */
[----:B0-----:R-:W-:-:S04]  /*1090*/  @P0 IMAD.HI.U32 R3, R167, R0, RZ ;  /* 0x00000000a7030227 */ /* 0x001fc800078e00ff */
[----:B------:R-:W-:Y:S01]  /*10a0*/  IMAD.MOV.U32 R0, RZ, RZ, R167 ;  /* 0x000000ffff007224 */ /* 0x000fe200078e00a7 */
        /* <DEDUP_REMOVED lines=13> */
.L_x_5205:
[----:B------:R-:W0:Y:S01]  /*1180*/  LDC R6, c[0x0][0xd54] ;  /* 0x00035500ff067b82 */ /* 0x000e220000000800 */
[----:B------:R-:W-:Y:S01]  /*1190*/  IMAD.MOV.U32 R3, RZ, RZ, R9 ;  /* 0x000000ffff037224 */ /* 0x000fe200078e0009 */
[----:B0-----:R-:W-:-:S13]  /*11a0*/  ISETP.NE.AND P0, PT, R6, 0x1, PT ;  /* 0x000000010600780c */ /* 0x001fda0003f05270 */
[----:B------:R-:W0:Y:S02]  /*11b0*/  @P0 LDC.64 R4, c[0x0][0xd58] ;  /* 0x00035600ff040b82 */ /* 0x000e240000000a00 */
[----:B0-----:R-:W-:-:S05]  /*11c0*/  @P0 IMAD.HI.U32 R4, R9, R4, RZ ;  /* 0x0000000409040227 */ /* 0x001fca00078e00ff */
[----:B------:R-:W-:-:S05]  /*11d0*/  @P0 SHF.R.U32.HI R3, RZ, R5, R4 ;  /* 0x00000005ff030219 */ /* 0x000fca0000011604 */
[----:B------:R-:W-:-:S07]  /*11e0*/  IMAD R4, R3, R6, RZ ;  /* 0x0000000603047224 */ /* 0x000fce00078e02ff */
.L_x_5206:
[----:B------:R-:W2:Y:S01]  /*11f0*/  LDL R8, [R1+0x4] ;  /* 0x0000040001087983 */ /* 0x000ea20000100800 */
[----:B------:R-:W0:Y:S01]  /*1200*/  LDC R191, c[0x0][0xd48] ;  /* 0x00035200ffbf7b82 */ /* 0x000e220000000800 */
[----:B------:R-:W-:Y:S01]  /*1210*/  ULDC.64 UR4, c[0x0][0x418] ;  /* 0x0001060000047ab9 */ /* 0x000fe20000000a00 */
[----:B------:R-:W-:Y:S01]  /*1220*/  IMAD.IADD R5, R9, 0x1, -R4 ;  /* 0x0000000109057824 */ /* 0x000fe200078e0a04 */
[----:B------:R-:W-:Y:S01]  /*1230*/  UISETP.NE.U32.AND UP0, UPT, UR4, URZ, UPT ;  /* 0x0000003f0400728c */ /* 0x000fe2000bf05070 */
[----:B------:R-:W-:Y:S01]  /*1240*/  LOP3.LUT R3, RZ, R3, RZ, 0x33, !PT ;  /* 0x00000003ff037212 */ /* 0x000fe200078e33ff */
[----:B------:R-:W-:Y:S01]  /*1250*/  ULDC UR38, c[0x0][0x424] ;  /* 0x0001090000267ab9 */ /* 0x000fe20000000800 */
[----:B------:R-:W-:Y:S01]  /*1260*/  ULDC UR4, c[0x0][0xd54] ;  /* 0x0003550000047ab9 */ /* 0x000fe20000000800 */
[----:B------:R-:W-:Y:S01]  /*1270*/  UISETP.NE.AND.EX UP0, UPT, UR5, URZ, UPT, UP0 ;  /* 0x0000003f0500728c */ /* 0x000fe2000bf05300 */
[----:B------:R-:W-:Y:S01]  /*1280*/  IMAD R5, R0, UR4, R5 ;  /* 0x0000000400057c24 */ /* 0x000fe2000f8e0205 */
[----:B------:R-:W-:-:S02]  /*1290*/  ULDC UR40, c[0x0][0x2f0] ;  /* 0x0000bc0000287ab9 */ /* 0x000fc40000000800 */
[----:B------:R-:W-:Y:S01]  /*12a0*/  USEL UR38, UR38, 0x1, UP0 ;  /* 0x0000000126267887 */ /* 0x000fe20008000000 */
[----:B------:R-:W-:-:S03]  /*12b0*/  IMAD.MOV.U32 R190, RZ, RZ, R5 ;  /* 0x000000ffffbe7224 */ /* 0x000fc600078e0005 */
[----:B------:R-:W-:-:S04]  /*12c0*/  UIMAD UR4, UR38, UR40, 0x3f ;  /* 0x0000003f260474a4 */ /* 0x000fc8000f8e0228 */
[----:B------:R-:W-:-:S04]  /*12d0*/  USHF.R.S32.HI UR5, URZ, 0x1f, UR4 ;  /* 0x0000001f3f057899 */ /* 0x000fc80008011404 */
[----:B------:R-:W-:Y:S01]  /*12e0*/  ULEA.HI UR5, UR5, UR4, URZ, 0x6 ;  /* 0x0000000405057291 */ /* 0x000fe2000f8f303f */
[----:B0-----:R-:W-:Y:S02]  /*12f0*/  ISETP.NE.AND P0, PT, R191, 0x1, PT ;  /* 0x00000001bf00780c */ /* 0x001fe40003f05270 */
[----:B------:R-:W-:Y:S01]  /*1300*/  ULDC UR4, c[0x0][0xd3c] ;  /* 0x00034f0000047ab9 */ /* 0x000fe20000000800 */
[----:B------:R-:W-:Y:S01]  /*1310*/  USHF.R.S32.HI UR5, URZ, 0x6, UR5 ;  /* 0x000000063f057899 */ /* 0x000fe20008011405 */
[----:B------:R-:W-:-:S04]  /*1320*/  VIADD R3, R3, UR4 ;  /* 0x0000000403037c36 */ /* 0x000fc80008000000 */
[----:B------:R-:W-:-:S05]  /*1330*/  IMAD.SHL.U32 R18, R3, 0x40, RZ ;  /* 0x0000004003127824 */ /* 0x000fca00078e00ff */
[----:B------:R-:W0:Y:S08]  /*1340*/  @P0 LDC R6, c[0x0][0xd4c] ;  /* 0x00035300ff060b82 */ /* 0x000e300000000800 */
[----:B------:R-:W1:Y:S01]  /*1350*/  @P0 LDC R7, c[0x0][0xd50] ;  /* 0x00035400ff070b82 */ /* 0x000e620000000800 */
[----:B0-----:R-:W-:-:S05]  /*1360*/  @P0 IMAD.HI.U32 R0, R5, R6, RZ ;  /* 0x0000000605000227 */ /* 0x001fca00078e00ff */
[----:B-1----:R-:W-:-:S05]  /*1370*/  @P0 SHF.R.U32.HI R190, RZ, R7, R0 ;  /* 0x00000007ffbe0219 */ /* 0x002fca0000011600 */
[----:B------:R-:W-:-:S04]  /*1380*/  IMAD.MOV R0, RZ, RZ, -R190 ;  /* 0x000000ffff007224 */ /* 0x000fc800078e0abe */
[----:B------:R-:W-:Y:S01]  /*1390*/  IMAD R191, R191, R0, R5 ;  /* 0x00000000bfbf7224 */ /* 0x000fe200078e0205 */
[----:B--2---:R-:W-:-:S13]  /*13a0*/  ISETP.NE.AND P0, PT, R8, 0x1, PT ;  /* 0x000000010800780c */ /* 0x004fda0003f05270 */
[----:B------:R-:W-:Y:S05]  /*13b0*/  @!P0 BRA `(.L_x_5207) ;  /* 0x0000001c00f48947 */ /* 0x000fea0003800000 */
[----:B------:R-:W0:Y:S01]  /*13c0*/  LDC R0, c[0x0][0x448] ;  /* 0x00011200ff007b82 */ /* 0x000e220000000800 */
[----:B------:R-:W-:Y:S02]  /*13d0*/  ULDC UR6, c[0x0][0x288] ;  /* 0x0000a20000067ab9 */ /* 0x000fe40000000800 */
[----:B------:R-:W-:-:S04]  /*13e0*/  UIADD3 UR4, -UR6, 0x1, URZ ;  /* 0x0000000106047890 */ /* 0x000fc8000fffe13f */
[----:B------:R-:W-:Y:S01]  /*13f0*/  UIMAD UR4, UR38, UR40, UR4 ;  /* 0x00000028260472a4 */ /* 0x000fe2000f8e0204 */
[----:B------:R-:W1:Y:S01]  /*1400*/  LDC.64 R6, c[0x0][0xad8] ;  /* 0x0002b600ff067b82 */ /* 0x000e620000000a00 */
[----:B0-----:R-:W-:Y:S01]  /*1410*/  ISETP.NE.AND P1, PT, R0, 0x1, PT ;  /* 0x000000010000780c */ /* 0x001fe20003f25270 */
[----:B------:R-:W-:Y:S01]  /*1420*/  VIADD R0, R18, 0x3f ;  /* 0x0000003f12007836 */ /* 0x000fe20000000000 */
[----:B-1----:R-:W-:-:S11]  /*1430*/  ISETP.GE.AND P2, PT, R7, 0x1, PT ;  /* 0x000000010700780c */ /* 0x002fd60003f46270 */
[----:B------:R-:W0:Y:S08]  /*1440*/  @P1 LDC R3, c[0x0][0x44c] ;  /* 0x00011300ff031b82 */ /* 0x000e300000000800 */
[----:B------:R-:W1:Y:S01]  /*1450*/  @P1 LDC R4, c[0x0][0x450] ;  /* 0x00011400ff041b82 */ /* 0x000e620000000800 */
[----:B0-----:R-:W-:-:S05]  /*1460*/  @P1 IMAD.HI.U32 R3, R0, R3, RZ ;  /* 0x0000000300031227 */ /* 0x001fca00078e00ff */
        /* <DEDUP_REMOVED lines=14> */
.L_x_5209:
[----:B------:R-:W-:-:S13]  /*1550*/  ISETP.NE.AND P0, PT, R7, 0x1, PT ;  /* 0x000000010700780c */ /* 0x000fda0003f05270 */
[----:B------:R-:W0:Y:S02]  /*1560*/  @P0 LDC.64 R4, c[0x0][0xae0] ;  /* 0x0002b800ff040b82 */ /* 0x000e240000000a00 */
[----:B0-----:R-:W-:-:S05]  /*1570*/  @P0 IMAD.HI.U32 R4, R3, R4, RZ ;  /* 0x0000000403040227 */ /* 0x001fca00078e00ff */
[----:B------:R-:W-:-:S07]  /*1580*/  @P0 SHF.R.U32.HI R3, RZ, R5, R4 ;  /* 0x00000005ff030219 */ /* 0x000fce0000011604 */
.L_x_5210:
[----:B------:R-:W-:-:S05]  /*1590*/  IMAD R3, R3, R7, R7 ;  /* 0x0000000703037224 */ /* 0x000fca00078e0207 */
[----:B------:R-:W-:-:S07]  /*15a0*/  VIMNMX R0, R0, R3, PT ;  /* 0x0000000300007248 */ /* 0x000fce0003fe0100 */
.L_x_5208:
[----:B------:R-:W0:Y:S01]  /*15b0*/  @P1 LDC R5, c[0x0][0x44c] ;  /* 0x00011300ff051b82 */ /* 0x000e220000000800 */
[----:B------:R-:W-:Y:S01]  /*15c0*/  VIADD R0, R0, 0x3f ;  /* 0x0000003f00007836 */ /* 0x000fe20000000000 */
[----:B------:R-:W-:Y:S01]  /*15d0*/  UIMAD UR38, UR38, UR40, -UR6 ;  /* 0x00000028262672a4 */ /* 0x000fe2000f8e0a06 */
[----:B------:R-:W-:Y:S01]  /*15e0*/  IMAD.MOV.U32 R4, RZ, RZ, R18 ;  /* 0x000000ffff047224 */ /* 0x000fe200078e0012 */
[----:B------:R-:W-:Y:S02]  /*15f0*/  ULDC UR4, c[0x0][0xad4] ;  /* 0x0002b50000047ab9 */ /* 0x000fe40000000800 */
[----:B------:R-:W-:Y:S02]  /*1600*/  SHF.R.S32.HI R3, RZ, 0x1f, R0 ;  /* 0x0000001fff037819 */ /* 0x000fe40000011400 */
[----:B------:R-:W1:Y:S02]  /*1610*/  @P1 LDC R6, c[0x0][0x450] ;  /* 0x00011400ff061b82 */ /* 0x000e640000000800 */
[----:B------:R-:W-:-:S04]  /*1620*/  LEA.HI R3, R3, R0, RZ, 0x6 ;  /* 0x0000000003037211 */ /* 0x000fc800078f30ff */
[----:B------:R-:W-:Y:S01]  /*1630*/  SHF.R.S32.HI R3, RZ, 0x6, R3 ;  /* 0x00000006ff037819 */ /* 0x000fe20000011403 */
[----:B0-----:R-:W-:-:S05]  /*1640*/  @P1 IMAD.HI.U32 R5, R18, R5, RZ ;  /* 0x0000000512051227 */ /* 0x001fca00078e00ff */
        /* <DEDUP_REMOVED lines=14> */
.L_x_5212:
[----:B------:R-:W-:-:S13]  /*1730*/  ISETP.NE.AND P0, PT, R7, 0x1, PT ;  /* 0x000000010700780c */ /* 0x000fda0003f05270 */
[----:B------:R-:W0:Y:S02]  /*1740*/  @P0 LDC.64 R8, c[0x0][0xae0] ;  /* 0x0002b800ff080b82 */ /* 0x000e240000000a00 */
[----:B0-----:R-:W-:-:S05]  /*1750*/  @P0 IMAD.HI.U32 R6, R0, R8, RZ ;  /* 0x0000000800060227 */ /* 0x001fca00078e00ff */
[----:B------:R-:W-:-:S07]  /*1760*/  @P0 SHF.R.U32.HI R0, RZ, R9, R6 ;  /* 0x00000009ff000219 */ /* 0x000fce0000011606 */
.L_x_5213:
[----:B------:R-:W-:-:S05]  /*1770*/  IMAD R0, R0, R7, RZ ;  /* 0x0000000700007224 */ /* 0x000fca00078e02ff */
[----:B------:R-:W-:-:S07]  /*1780*/  VIMNMX R3, R3, R0, !PT ;  /* 0x0000000003037248 */ /* 0x000fce0007fe0100 */
.L_x_5211:
        /* <DEDUP_REMOVED lines=75> */
[----:B------:R-:W-:Y:S06]  /*1c40*/  @!P1 BRA `(.L_x_5214) ;  /* 0x000000f000549947 */ /* 0x000fec0003800000 */
[----:B------:R-:W0:Y:S01]  /*1c50*/  SHFL.IDX PT, R0, R220, RZ, 0x1f ;  /* 0x00001fffdc007589 */ /* 0x000e2200000e0000 */
[----:B------:R-:W-:Y:S01]  /*1c60*/  UMOV UR7, 0x40000040 ;  /* 0x4000004000077882 */ /* 0x000fe20000000000 */
[----:B------:R-:W-:Y:S01]  /*1c70*/  UMOV UR9, 0x40000040 ;  /* 0x4000004000097882 */ /* 0x000fe20000000000 */
[----:B------:R-:W-:Y:S01]  /*1c80*/  UMOV UR11, 0x40000040 ;  /* 0x40000040000b7882 */ /* 0x000fe20000000000 */
[----:B------:R-:W-:Y:S01]  /*1c90*/  BAR.SYNC.DEFER_BLOCKING 0xe, 0x100 ;  /* 0x0384000000007b1d */ /* 0x000fe20000010000 */
[----:B------:R-:W-:-:S05]  /*1ca0*/  VIADD R4, R4, 0xfffffffe ;  /* 0xfffffffe04047836 */ /* 0x000fca0000000000 */
[----:B------:R-:W-:Y:S01]  /*1cb0*/  UMOV UR13, 0x40000040 ;  /* 0x40000040000d7882 */ /* 0x000fe20000000000 */
[----:B------:R-:W-:Y:S01]  /*1cc0*/  UMOV UR15, 0x40000040 ;  /* 0x40000040000f7882 */ /* 0x000fe20000000000 */
[----:B------:R-:W-:Y:S01]  /*1cd0*/  UMOV UR17, 0x40000040 ;  /* 0x4000004000117882 */ /* 0x000fe20000000000 */
[----:B------:R-:W-:Y:S01]  /*1ce0*/  UMOV UR19, 0x40000040 ;  /* 0x4000004000137882 */ /* 0x000fe20000000000 */
[----:B------:R-:W1:Y:S01]  /*1cf0*/  S2R R7, SR_TID.X ;  /* 0x0000000000077919 */ /* 0x000e620000002100 */
[----:B------:R-:W-:Y:S02]  /*1d00*/  ISETP.GE.AND P0, PT, R4, R5, PT ;  /* 0x000000050400720c */ /* 0x000fe40003f06270 */
        /* <DEDUP_REMOVED lines=45> */
.L_x_5216:
[----:B------:R-:W-:Y:S01]  /*1fe0*/  BAR.SYNC.DEFER_BLOCKING 0xe, 0x100 ;  /* 0x0384000000007b1d */ /* 0x000fe20000010000 */
[----:B01----:R-:W-:Y:S01]  /*1ff0*/  IMAD.U32 R0, RZ, RZ, UR36 ;  /* 0x00000024ff007e24 */ /* 0x003fe2000f8e00ff */
[----:B------:R-:W-:Y:S01]  /*2000*/  UIADD3 UR36, UR36, 0x1, URZ ;  /* 0x0000000124247890 */ /* 0x000fe2000fffe03f */
[C---:B------:R-:W-:Y:S01]  /*2010*/  ISETP.GT.AND P0, PT, R4.reuse, R5, PT ;  /* 0x000000050400720c */ /* 0x040fe20003f04270 */
[----:B------:R-:W-:Y:S02]  /*2020*/  VIADD R4, R4, 0xffffffff ;  /* 0xffffffff04047836 */ /* 0x000fe40000000000 */
[----:B------:R-:W-:Y:S01]  /*2030*/  IMAD R0, R0, 0x40, R17 ;  /* 0x0000004000007824 */ /* 0x000fe200078e0211 */
        /* <DEDUP_REMOVED lines=165> */
.L_x_5215:
[----:B------:R-:W-:Y:S01]  /*2a90*/  BAR.SYNC.DEFER_BLOCKING 0xe, 0x100 ;  /* 0x0384000000007b1d */ /* 0x000fe20000010000 */
[----:B01----:R-:W-:Y:S01]  /*2aa0*/  IMAD.U32 R0, RZ, RZ, UR36 ;  /* 0x00000024ff007e24 */ /* 0x003fe2000f8e00ff */
[----:B------:R-:W-:Y:S01]  /*2ab0*/  UIADD3 UR36, UR36, 0x1, URZ ;  /* 0x0000000124247890 */ /* 0x000fe2000fffe03f */
[----:B------:R-:W-:Y:S02]  /*2ac0*/  PLOP3.LUT P0, PT, PT, PT, PT, 0x8, 0x0 ;  /* 0x000000000000781c */ /* 0x000fe40003f0e170 */
[----:B------:R-:W-:Y:S01]  /*2ad0*/  IMAD R0, R0, 0x40, R17 ;  /* 0x0000004000007824 */ /* 0x000fe200078e0211 */
        /* <DEDUP_REMOVED lines=139> */
.L_x_5207:
        /* <DEDUP_REMOVED lines=25> */
.L_x_5218:
[----:B------:R-:W-:-:S13]  /*3520*/  ISETP.NE.AND P0, PT, R7, 0x1, PT ;  /* 0x000000010700780c */ /* 0x000fda0003f05270 */
[----:B------:R-:W0:Y:S02]  /*3530*/  @P0 LDC.64 R4, c[0x0][0xae0] ;  /* 0x0002b800ff040b82 */ /* 0x000e240000000a00 */
[----:B0-----:R-:W-:-:S05]  /*3540*/  @P0 IMAD.HI.U32 R4, R3, R4, RZ ;  /* 0x0000000403040227 */ /* 0x001fca00078e00ff */
[----:B------:R-:W-:-:S07]  /*3550*/  @P0 SHF.R.U32.HI R3, RZ, R5, R4 ;  /* 0x00000005ff030219 */ /* 0x000fce0000011604 */
.L_x_5219:
[----:B------:R-:W-:-:S05]  /*3560*/  IMAD R3, R3, R7, R7 ;  /* 0x0000000703037224 */ /* 0x000fca00078e0207 */
[----:B------:R-:W-:-:S07]  /*3570*/  VIMNMX R0, R0, R3, PT ;  /* 0x0000000300007248 */ /* 0x000fce0003fe0100 */
.L_x_5217:
[----:B------:R-:W0:Y:S01]  /*3580*/  @P1 LDC R5, c[0x0][0x44c] ;  /* 0x00011300ff051b82 */ /* 0x000e220000000800 */
[----:B------:R-:W-:Y:S01]  /*3590*/  VIADD R0, R0, 0x3f ;  /* 0x0000003f00007836 */ /* 0x000fe20000000000 */
[----:B------:R-:W-:Y:S01]  /*35a0*/  UIMAD UR40, UR38, UR40, -UR4 ;  /* 0x00000028262872a4 */ /* 0x000fe2000f8e0a04 */
[----:B------:R-:W-:Y:S02]  /*35b0*/  IMAD.MOV.U32 R4, RZ, RZ, R18 ;  /* 0x000000ffff047224 */ /* 0x000fe400078e0012 */
[----:B------:R-:W-:Y:S01]  /*35c0*/  ULDC UR4, c[0x0][0xad4] ;  /* 0x0002b50000047ab9 */ /* 0x000fe20000000800 */
[----:B------:R-:W-:Y:S02]  /*35d0*/  SHF.R.S32.HI R3, RZ, 0x1f, R0 ;  /* 0x0000001fff037819 */ /* 0x000fe40000011400 */
[----:B------:R-:W1:Y:S02]  /*35e0*/  @P1 LDC R6, c[0x0][0x450] ;  /* 0x00011400ff061b82 */ /* 0x000e640000000800 */
[----:B------:R-:W-:-:S04]  /*35f0*/  LEA.HI R3, R3, R0, RZ, 0x6 ;  /* 0x0000000003037211 */ /* 0x000fc800078f30ff */
[----:B------:R-:W-:-:S04]  /*3600*/  SHF.R.S32.HI R3, RZ, 0x6, R3 ;  /* 0x00000006ff037819 */ /* 0x000fc80000011403 */
[----:B------:R-:W-:Y:S01]  /*3610*/  VIMNMX R168, R3, UR5, PT ;  /* 0x0000000503a87c48 */ /* 0x000fe2000bfe0100 */
[----:B0-----:R-:W-:-:S05]  /*3620*/  @P1 IMAD.HI.U32 R5, R18, R5, RZ ;  /* 0x0000000512051227 */ /* 0x001fca00078e00ff */
[----:B-1----:R-:W-:-:S05]  /*3630*/  @P1 SHF.R.U32.HI R4, RZ, R6, R5 ;  /* 0x00000006ff041219 */ /* 0x002fca0000011605 */
[----:B------:R-:W-:-:S04]  /*3640*/  VIADD R0, R4, UR40 ;  /* 0x0000002804007c36 */ /* 0x000fc80008000000 */
        /* <DEDUP_REMOVED lines=11> */
.L_x_5221:
[----:B------:R-:W-:-:S13]  /*3700*/  ISETP.NE.AND P0, PT, R7, 0x1, PT ;  /* 0x000000010700780c */ /* 0x000fda0003f05270 */
[----:B------:R-:W0:Y:S02]  /*3710*/  @P0 LDC.64 R4, c[0x0][0xae0] ;  /* 0x0002b800ff040b82 */ /* 0x000e240000000a00 */
[----:B0-----:R-:W-:-:S05]  /*3720*/  @P0 IMAD.HI.U32 R4, R0, R4, RZ ;  /* 0x0000000400040227 */ /* 0x001fca00078e00ff */
[----:B------:R-:W-:-:S07]  /*3730*/  @P0 SHF.R.U32.HI R0, RZ, R5, R4 ;  /* 0x00000005ff000219 */ /* 0x000fce0000011604 */
.L_x_5222:
[----:B------:R-:W-:-:S05]  /*3740*/  IMAD R0, R0, R7, RZ ;  /* 0x0000000700007224 */ /* 0x000fca00078e02ff */
[----:B------:R-:W-:-:S07]  /*3750*/  VIMNMX R3, R3, R0, !PT ;  /* 0x0000000003037248 */ /* 0x000fce0007fe0100 */
.L_x_5220:
        /* <DEDUP_REMOVED lines=106> */
.L_x_5223:
[----:B------:R-:W-:Y:S02]  /*3e00*/  LEA.HI R0, R219, R219, RZ, 0x1 ;  /* 0x000000dbdb007211 */ /* 0x000fe400078f08ff */
[----:B------:R-:W-:Y:S02]  /*3e10*/  ISETP.NE.AND P0, PT, R187, 0x3, PT ;  /* 0x00000003bb00780c */ /* 0x000fe40003f05270 */
[----:B------:R-:W-:-:S05]  /*3e20*/  LOP3.LUT R0, R0, 0xfffffffe, RZ, 0xc0, !PT ;  /* 0xfffffffe00007812 */ /* 0x000fca00078ec0ff */
[----:B------:R-:W-:-:S05]  /*3e30*/  IMAD.IADD R0, R219, 0x1, -R0 ;  /* 0x00000001db007824 */ /* 0x000fca00078e0a00 */
[----:B------:R-:W-:-:S04]  /*3e40*/  SHF.L.U32 R4, R0, 0x1f, RZ ;  /* 0x0000001f00047819 */ /* 0x000fc800000006ff */
[----:B------:R-:W0:Y:S02]  /*3e50*/  SYNCS.PHASECHK.TRANS64.TRYWAIT P1, [UR37+0x38800], R4 ;  /* 0x03880004ff0075a7 */ /* 0x000e240008020165 */
[----:B0-----:R-:W-:Y:S05]  /*3e60*/  @!P1 BRA `(.L_x_5224) ;  /* 0x0000016000a09947 */ /* 0x001fea0003800000 */
.L_x_5436:
[----:B------:R-:W-:Y:S05]  /*3e70*/  @!P0 BRA `(.L_x_5225) ;  /* 0x0000000000048947 */ /* 0x000fea0003800000 */
[----:B------:R-:W-:Y:S01]  /*3e80*/  BPT.TRAP 0x1 ;  /* 0x000000040000795c */ /* 0x000fe20000300000 */
.L_x_5225:
[----:B0-----:R-:W-:Y:S01]  /*3e90*/  IMAD.U32 R3, RZ, RZ, UR36 ;  /* 0x00000024ff037e24 */ /* 0x001fe2000f8e00ff */
[----:B------:R-:W-:-:S04]  /*3ea0*/  SHF.L.U32 R6, R2, 0x1f, RZ ;  /* 0x0000001f02067819 */ /* 0x000fc800000006ff */
[----:B------:R-:W-:-:S04]  /*3eb0*/  LEA R3, R3, UR37, 0x3 ;  /* 0x0000002503037c11 */ /* 0x000fc8000f8e18ff */
[----:B------:R0:W1:Y:S01]  /*3ec0*/  SYNCS.PHASECHK.TRANS64.TRYWAIT P1, [R3+URZ+0x38830], R6 ;  /* 0x03883006030075a7 */ /* 0x000062000802017f */
[----:B------:R-:W-:Y:S05]  /*3ed0*/  @!P0 BRA `(.L_x_5226) ;  /* 0x0000000000048947 */ /* 0x000fea0003800000 */
[----:B------:R-:W-:Y:S01]  /*3ee0*/  BPT.TRAP 0x1 ;  /* 0x000000040000795c */ /* 0x000fe20000300000 */
.L_x_5226:
[----:B-1----:R-:W-:Y:S05]  /*3ef0*/  @P1 BRA `(.L_x_5227) ;  /* 0x0000000000081947 */ /* 0x002fea0003800000 */
[----:B------:R-:W1:Y:S02]  /*3f00*/  SYNCS.PHASECHK.TRANS64.TRYWAIT P1, [R3+URZ+0x38830], R6 ;  /* 0x03883006030075a7 */ /* 0x000e64000802017f */
[----:B-1----:R-:W-:Y:S05]  /*3f10*/  @!P1 BRA `(.L_x_5228) ;  /* 0x00000160008c9947 */ /* 0x002fea0003800000 */
.L_x_5227:
[----:B------:R-:W-:-:S04]  /*3f20*/  UIADD3 UR4, UR37, 0x22400, URZ ;  /* 0x0002240025047890 */ /* 0x000fc8000fffe03f */
[----:B------:R-:W-:-:S04]  /*3f30*/  USHF.R.U32.HI UR4, URZ, 0x4, UR4 ;  /* 0x000000043f047899 */ /* 0x000fc80008011604 */
[----:B------:R-:W-:-:S06]  /*3f40*/  ULOP3.LUT UR4, UR4, 0x3fff, URZ, 0xc0, !UPT ;  /* 0x00003fff04047892 */ /* 0x000fcc000f8ec03f */
[----:B------:R-:W-:Y:S01]  /*3f50*/  IMAD.U32 R0, RZ, RZ, UR4 ;  /* 0x00000004ff007e24 */ /* 0x000fe2000f8e00ff */
        /* <DEDUP_REMOVED lines=34> */
[----:B------:R-:W2:Y:S02]  /*4180*/  SYNCS.PHASECHK.TRANS64.TRYWAIT P1, [UR37+0x38810], R4 ;  /* 0x03881004ff0075a7 */ /* 0x000ea40008020165 */
[----:B--2---:R-:W-:Y:S05]  /*4190*/  @!P1 BRA `(.L_x_5229) ;  /* 0x0000016000009947 */ /* 0x004fea0003800000 */
.L_x_5437:
[----:B------:R-:W-:Y:S05]  /*41a0*/  @!P0 BRA `(.L_x_5230) ;  /* 0x0000000000048947 */ /* 0x000fea0003800000 */
[----:B------:R-:W-:Y:S01]  /*41b0*/  BPT.TRAP 0x1 ;  /* 0x000000040000795c */ /* 0x000fe20000300000 */
.L_x_5230:
[----:B------:R3:W4:Y:S01]  /*41c0*/  SYNCS.PHASECHK.TRANS64.TRYWAIT P1, [R3+URZ+0x38850], R6 ;  /* 0x03885006030075a7 */ /* 0x000722000802017f */
[----:B------:R-:W-:Y:S05]  /*41d0*/  @!P0 BRA `(.L_x_5231) ;  /* 0x0000000000048947 */ /* 0x000fea0003800000 */
[----:B------:R-:W-:Y:S01]  /*41e0*/  BPT.TRAP 0x1 ;  /* 0x000000040000795c */ /* 0x000fe20000300000 */
.L_x_5231:
[----:B----4-:R-:W-:Y:S05]  /*41f0*/  @P1 BRA `(.L_x_5232) ;  /* 0x0000000000081947 */ /* 0x010fea0003800000 */
[----:B------:R-:W4:Y:S02]  /*4200*/  SYNCS.PHASECHK.TRANS64.TRYWAIT P1, [R3+URZ+0x38850], R6 ;  /* 0x03885006030075a7 */ /* 0x000f24000802017f */
[----:B----4-:R-:W-:Y:S05]  /*4210*/  @!P1 BRA `(.L_x_5233) ;  /* 0x0000015c00f89947 */ /* 0x010fea0003800000 */
.L_x_5232:
[----:B------:R-:W-:Y:S01]  /*4220*/  UIADD3 UR4, UR37, 0x400, URZ ;  /* 0x0000040025047890 */ /* 0x000fe2000fffe03f */
[----:B------:R-:W-:Y:S01]  /*4230*/  WARPGROUP.ARRIVE ;  /* 0x00000000000079c5 */ /* 0x000fe20000000000 */
[----:B------:R-:W-:-:S05]  /*4240*/  UIADD3 UR5, UR37, 0x26400, URZ ;  /* 0x0002640025057890 */ /* 0x000fca000fffe03f */
[----:B--2---:R-:W2:Y:S01]  /*4250*/  S2R R4, SR_TID.X ;  /* 0x0000000000047919 */ /* 0x004ea20000002100 */
[----:B------:R-:W-:Y:S01]  /*4260*/  USHF.R.U32.HI UR4, URZ, 0x4, UR4 ;  /* 0x000000043f047899 */ /* 0x000fe20008011604 */
[----:B------:R-:W5:Y:S01]  /*4270*/  LDC R8, c[0x0][0x2f0] ;  /* 0x0000bc00ff087b82 */ /* 0x000f620000000800 */
[----:B------:R-:W-:Y:S01]  /*4280*/  USHF.R.U32.HI UR5, URZ, 0x4, UR5 ;  /* 0x000000043f057899 */ /* 0x000fe20008011605 */
[----:B------:R-:W0:Y:S01]  /*4290*/  S2R R5, SR_TID.X ;  /* 0x0000000000057919 */ /* 0x000e220000002100 */
[----:B------:R-:W-:Y:S01]  /*42a0*/  ULOP3.LUT UR4, UR4, 0x3fff, URZ, 0xc0, !UPT ;  /* 0x00003fff04047892 */ /* 0x000fe2000f8ec03f */
[----:B------:R-:W-:Y:S01]  /*42b0*/  IMAD.MOV.U32 R7, RZ, RZ, -0x40 ;  /* 0xffffffc0ff077424 */ /* 0x000fe200078e00ff */
[----:B------:R-:W-:Y:S01]  /*42c0*/  ULOP3.LUT UR5, UR5, 0x3fff, URZ, 0xc0, !UPT ;  /* 0x00003fff05057892 */ /* 0x000fe2000f8ec03f */
[C---:B------:R-:W-:Y:S01]  /*42d0*/  LEA R11, R168.reuse, 0xffffffc0, 0x6 ;  /* 0xffffffc0a80b7811 */ /* 0x040fe200078e30ff */
[----:B------:R-:W-:Y:S01]  /*42e0*/  ULOP3.LUT UR4, UR4, 0x10000, URZ, 0xfc, !UPT ;  /* 0x0001000004047892 */ /* 0x000fe2000f8efc3f */
[----:B------:R-:W5:Y:S01]  /*42f0*/  LDC R9, c[0x0][0x288] ;  /* 0x0000a200ff097b82 */ /* 0x000f620000000800 */
[----:B------:R-:W-:Y:S01]  /*4300*/  ULOP3.LUT UR6, UR5, 0x10000, URZ, 0xfc, !UPT ;  /* 0x0001000005067892 */ /* 0x000fe2000f8efc3f */
[----:B------:R-:W-:Y:S01]  /*4310*/  IMAD R7, R168, R7, 0x41 ;  /* 0x00000041a8077424 */ /* 0x000fe200078e0207 */
[----:B------:R-:W-:Y:S01]  /*4320*/  ULEA UR26, UR36, UR4, 0xc ;  /* 0x00000004241a7291 */ /* 0x000fe2000f8e603f */
[----:B------:R-:W-:Y:S01]  /*4330*/  UMOV UR25, 0x40000040 ;  /* 0x4000004000197882 */ /* 0x000fe20000000000 */
[----:B------:R-:W-:Y:S01]  /*4340*/  UMOV UR27, 0x40000040 ;  /* 0x40000040001b7882 */ /* 0x000fe20000000000 */
[----:B------:R-:W-:Y:S01]  /*4350*/  UIADD3 UR28, UR6, 0x2, URZ ;  /* 0x00000002061c7890 */ /* 0x000fe2000fffe03f */
[----:B------:R-:W-:Y:S01]  /*4360*/  VIADD R15, R7, 0xffffffff ;  /* 0xffffffff070f7836 */ /* 0x000fe20000000000 */
[----:B------:R-:W-:Y:S01]  /*4370*/  UMOV UR24, UR6 ;  /* 0x0000000600187c82 */ /* 0x000fe20008000000 */
[----:B------:R-:W-:-:S03]  /*4380*/  UIADD3 UR30, UR26, 0x2, URZ ;  /* 0x000000021a1e7890 */ /* 0x000fc6000fffe03f */
[----:B------:R-:W-:Y:S01]  /*4390*/  HGMMA.64x64x16.F32 R24, gdesc[UR24], R24, gsb0 ;  /* 0x00e00000181879f0 */ /* 0x000fe20008000818 */
[----:B------:R-:W-:Y:S01]  /*43a0*/  UMOV UR29, 0x40000040 ;  /* 0x40000040001d7882 */ /* 0x000fe20000000000 */
[----:B------:R-:W-:Y:S01]  /*43b0*/  UMOV UR31, 0x40000040 ;  /* 0x40000040001f7882 */ /* 0x000fe20000000000 */
[----:B------:R-:W-:Y:S02]  /*43c0*/  UIADD3 UR11, UR6, 0x800, URZ ;  /* 0x00000800060b7890 */ /* 0x000fe4000fffe03f */
[----:B------:R-:W-:Y:S01]  /*43d0*/  UIADD3 UR14, UR26, 0x800, URZ ;  /* 0x000008001a0e7890 */ /* 0x000fe2000fffe03f */
[----:B--2---:R-:W-:Y:S02]  /*43e0*/  SHF.R.U32.HI R4, RZ, 0x7, R4 ;  /* 0x00000007ff047819 */ /* 0x004fe40000011604 */
[----:B0-----:R-:W-:-:S04]  /*43f0*/  LOP3.LUT R5, R5, 0x7f, RZ, 0xc0, !PT ;  /* 0x0000007f05057812 */ /* 0x001fc800078ec0ff */
[----:B------:R-:W0:Y:S01]  /*4400*/  SHFL.IDX PT, R4, R4, RZ, 0x1f ;  /* 0x00001fff04047589 */ /* 0x000e2200000e0000 */
[----:B------:R-:W-:Y:S02]  /*4410*/  ISETP.NE.AND P1, PT, R5, RZ, PT ;  /* 0x000000ff0500720c */ /* 0x000fe40003f25270 */
[----:B0-----:R-:W-:Y:S01]  /*4420*/  R2UR UR5, R4 ;  /* 0x00000000040572ca */ /* 0x001fe200000e0000 */
[----:B------:R-:W-:-:S04]  /*4430*/  IMAD.IADD R4, R188, 0x1, R18 ;  /* 0x00000001bc047824 */ /* 0x000fc800078e0212 */
[----:B-1-34-:R-:W-:-:S08]  /*4440*/  IMAD.MOV.U32 R6, RZ, RZ, R4 ;  /* 0x000000ffff067224 */ /* 0x01afd000078e0004 */
        /* <DEDUP_REMOVED lines=236> */
[----:B------:R-:W-:Y:S01]  /*5310*/  ULDC.64 UR10, c[0x0][0xad8] ;  /* 0x0002b600000a7ab9 */ /* 0x000fe20000000a00 */
[----:B------:R-:W-:Y:S02]  /*5320*/  USEL UR5, UR5, 0x3e, UP0 ;  /* 0x0000003e05057887 */ /* 0x000fe40008000000 */
[----:B------:R-:W-:-:S02]  /*5330*/  UISETP.GE.AND UP1, UPT, UR11, 0x1, UPT ;  /* 0x000000010b00788c */ /* 0x000fc4000bf26270 */
        /* <DEDUP_REMOVED lines=9> */
[----:B------:R-:W-:Y:S01]  /*53d0*/  ULDC UR26, c[0x0][0xad4] ;  /* 0x0002b500001a7ab9 */ /* 0x000fe20000000800 */
[----:B------:R-:W-:-:S06]  /*53e0*/  UISETP.NE.AND UP0, UPT, UR5, 0x1, UPT ;  /* 0x000000010500788c */ /* 0x000fcc000bf05270 */
[----:B------:R-:W-:Y:S02]  /*53f0*/  PLOP3.LUT P2, PT, PT, PT, UP0, 0x80, 0x0 ;  /* 0x000000000000781c */ /* 0x000fe40003f4f008 */
[----:B------:R-:W-:-:S03]  /*5400*/  PLOP3.LUT P3, PT, PT, PT, UP0, 0x80, 0x0 ;  /* 0x000000000000781c */ /* 0x000fc60003f6f008 */
[----:B------:R-:W-:-:S08]  /*5410*/  @UP0 ULDC UR5, c[0x0][0x44c] ;  /* 0x0001130000050ab9 */ /* 0x000fd00000000800 */
[----:B------:R-:W-:Y:S01]  /*5420*/  @P2 IMAD.HI.U32 R5, R4, UR5, RZ ;  /* 0x0000000504052c27 */ /* 0x000fe2000f8e00ff */
[----:B------:R-:W-:Y:S01]  /*5430*/  @UP0 ULDC UR5, c[0x0][0x450] ;  /* 0x0001140000050ab9 */ /* 0x000fe20000000800 */
[----:B------:R-:W-:Y:S02]  /*5440*/  PLOP3.LUT P2, PT, PT, PT, UP1, 0x40, 0x0 ;  /* 0x000000000000781c */ /* 0x000fe40003f4e818 */
[----:B------:R-:W-:Y:S01]  /*5450*/  @!P1 VIADD R4, R3, 0x38840 ;  /* 0x0003884003049836 */ /* 0x000fe20000000000 */
[----:B------:R-:W-:Y:S01]  /*5460*/  @P3 SHF.R.U32.HI R6, RZ, UR5, R5 ;  /* 0x00000005ff063c19 */ /* 0x000fe20008011605 */
[----:B------:R-:W-:Y:S01]  /*5470*/  ULOP3.LUT UR5, URZ, UR26, URZ, 0x33, !UPT ;  /* 0x0000001a3f057292 */ /* 0x000fe2000f8e333f */
[----:B-----5:R-:W-:Y:S02]  /*5480*/  IMAD R5, R8, UR38, -R11 ;  /* 0x0000002608057c24 */ /* 0x020fe4000f8e0a0b */
[----:B------:R-:W-:Y:S01]  /*5490*/  @!P1 PRMT R4, RZ, 0x654, R4 ;  /* 0x00000654ff049816 */ /* 0x000fe20000000004 */
[----:B------:R-:W0:Y:S01]  /*54a0*/  SHFL.IDX PT, R21, R6, RZ, 0x1c1f ;  /* 0x001c1fff06157589 */ /* 0x000e2200000e0000 */
[----:B------:R-:W-:Y:S01]  /*54b0*/  IMAD.IADD R12, R5, 0x1, -R16 ;  /* 0x00000001050c7824 */ /* 0x000fe200078e0a10 */
[----:B------:R-:W-:-:S02]  /*54c0*/  WARPGROUP.DEPBAR.LE gsb0, 0x0 ;  /* 0x00008000000079c5 */ /* 0x000fc40000010000 */
[----:B------:R-:W-:-:S06]  /*54d0*/  WARPGROUP.ARRIVE ;  /* 0x00000000000079c5 */ /* 0x000fcc0000000000 */
[----:B------:R-:W-:Y:S03]  /*54e0*/  HGMMA.64x64x16.F32 R24, gdesc[UR28], R24, gsb0 ;  /* 0x00e000001c1879f0 */ /* 0x000fe60008000818 */
[----:B------:R-:W-:Y:S02]  /*54f0*/  WARPGROUP.DEPBAR.LE gsb0, 0x0 ;  /* 0x00008000000079c5 */ /* 0x000fe40000010000 */
[----:B------:R1:W-:Y:S02]  /*5500*/  @!P1 SYNCS.ARRIVE.TRANS64.RED.A1T0 RZ, [R4+URZ], RZ ;  /* 0x000000ff04ff99a7 */ /* 0x0003e4000810043f */
[----:B-1----:R-:W-:-:S05]  /*5510*/  IMAD R4, R8, UR38, R7 ;  /* 0x0000002608047c24 */ /* 0x002fca000f8e0207 */
[----:B------:R-:W-:-:S05]  /*5520*/  IADD3 R4, R4, -R9, -R16 ;  /* 0x8000000904047210 */ /* 0x000fca0007ffe810 */
[C---:B------:R-:W-:Y:S02]  /*5530*/  VIADD R13, R4.reuse, UR10 ;  /* 0x0000000a040d7c36 */ /* 0x040fe40008000000 */
[----:B------:R-:W-:-:S03]  /*5540*/  VIADD R14, R4, UR5 ;  /* 0x00000005040e7c36 */ /* 0x000fc60008000000 */
[----:B0-----:R-:W-:Y:S01]  /*5550*/  VIADDMNMX R4, R21, R13, R12, PT ;  /* 0x0000000d15047246 */ /* 0x001fe2000380010c */
[----:B------:R-:W-:Y:S01]  /*5560*/  IMAD.IADD R5, R14, 0x1, R21 ;  /* 0x000000010e057824 */ /* 0x000fe200078e0215 */
[----:B------:R-:W-:Y:S06]  /*5570*/  @P2 BRA `(.L_x_5234) ;  /* 0x00000000005c2947 */ /* 0x000fec0003800000 */
[----:B------:R-:W-:Y:S01]  /*5580*/  IMAD R10, R8, UR38, R21 ;  /* 0x00000026080a7c24 */ /* 0x000fe2000f8e0215 */
[----:B------:R-:W-:Y:S03]  /*5590*/  BSSY B0, `(.L_x_5235) ;  /* 0x0000011000007945 */ /* 0x000fe60003800000 */
[----:B------:R-:W-:-:S05]  /*55a0*/  IMAD.IADD R10, R10, 0x1, -R9 ;  /* 0x000000010a0a7824 */ /* 0x000fca00078e0a09 */
[----:B------:R-:W-:-:S13]  /*55b0*/  ISETP.GT.AND P2, PT, R10, -0x1, PT ;  /* 0xffffffff0a00780c */ /* 0x000fda0003f44270 */
[----:B------:R-:W-:Y:S05]  /*55c0*/  @P2 BRA `(.L_x_5236) ;  /* 0x0000000000202947 */ /* 0x000fea0003800000 */
[----:B------:R-:W-:Y:S01]  /*55d0*/  UISETP.NE.AND UP2, UPT, UR11, 0x1, UPT ;  /* 0x000000010b00788c */ /* 0x000fe2000bf45270 */
[----:B------:R-:W-:-:S05]  /*55e0*/  LOP3.LUT R10, RZ, R10, RZ, 0x33, !PT ;  /* 0x0000000aff0a7212 */ /* 0x000fca00078e33ff */
[----:B------:R-:W-:-:S05]  /*55f0*/  PLOP3.LUT P2, PT, PT, PT, UP2, 0x80, 0x0 ;  /* 0x000000000000781c */ /* 0x000fca0003f4f028 */
[----:B------:R-:W-:-:S08]  /*5600*/  @UP2 ULDC.64 UR14, c[0x0][0xae0] ;  /* 0x0002b800000e2ab9 */ /* 0x000fd00000000a00 */
[----:B------:R-:W-:-:S05]  /*5610*/  @P2 IMAD.HI.U32 R7, R10, UR14, RZ ;  /* 0x0000000e0a072c27 */ /* 0x000fca000f8e00ff */
[----:B------:R-:W-:-:S04]  /*5620*/  @P2 SHF.R.U32.HI R10, RZ, UR15, R7 ;  /* 0x0000000fff0a2c19 */ /* 0x000fc80008011607 */
[----:B------:R-:W-:Y:S01]  /*5630*/  LOP3.LUT R10, RZ, R10, RZ, 0x33, !PT ;  /* 0x0000000aff0a7212 */ /* 0x000fe200078e33ff */
[----:B------:R-:W-:Y:S06]  /*5640*/  BRA `(.L_x_5237) ;  /* 0x0000000000147947 */ /* 0x000fec0003800000 */
.L_x_5236:
[----:B------:R-:W-:-:S06]  /*5650*/  UISETP.NE.AND UP2, UPT, UR11, 0x1, UPT ;  /* 0x000000010b00788c */ /* 0x000fcc000bf45270 */
[----:B------:R-:W-:-:S05]  /*5660*/  PLOP3.LUT P2, PT, PT, PT, UP2, 0x80, 0x0 ;  /* 0x000000000000781c */ /* 0x000fca0003f4f028 */
[----:B------:R-:W-:-:S08]  /*5670*/  @UP2 ULDC.64 UR14, c[0x0][0xae0] ;  /* 0x0002b800000e2ab9 */ /* 0x000fd00000000a00 */
[----:B------:R-:W-:-:S05]  /*5680*/  @P2 IMAD.HI.U32 R7, R10, UR14, RZ ;  /* 0x0000000e0a072c27 */ /* 0x000fca000f8e00ff */
[----:B------:R-:W-:-:S07]  /*5690*/  @P2 SHF.R.U32.HI R10, RZ, UR15, R7 ;  /* 0x0000000fff0a2c19 */ /* 0x000fce0008011607 */
.L_x_5237:
[----:B------:R-:W-:Y:S05]  /*56a0*/  BSYNC B0 ;  /* 0x0000000000007941 */ /* 0x000fea0003800000 */
.L_x_5235:
[----:B------:R-:W-:-:S04]  /*56b0*/  IMAD R7, R10, UR11, -R11 ;  /* 0x0000000b0a077c24 */ /* 0x000fc8000f8e0a0b */
[----:B------:R-:W-:-:S05]  /*56c0*/  IMAD.IADD R7, R7, 0x1, -R16 ;  /* 0x0000000107077824 */ /* 0x000fca00078e0a10 */
[----:B------:R-:W-:Y:S02]  /*56d0*/  VIMNMX R5, R5, R7, !PT ;  /* 0x0000000705057248 */ /* 0x000fe40007fe0100 */
[----:B------:R-:W-:-:S07]  /*56e0*/  VIADDMNMX R4, R7, UR11, R4, PT ;  /* 0x0000000b07047c46 */ /* 0x000fce000b800104 */
.L_x_5234:
[C---:B------:R-:W-:Y:S02]  /*56f0*/  ISETP.GE.AND P2, PT, R15.reuse, 0x2, PT ;  /* 0x000000020f00780c */ /* 0x040fe40003f46270 */
[----:B------:R-:W-:Y:S02]  /*5700*/  ISETP.GE.AND P6, PT, R15, 0xa, PT ;  /* 0x0000000a0f00780c */ /* 0x000fe40003fc6270 */
[----:B------:R-:W-:Y:S02]  /*5710*/  ISETP.GT.AND P4, PT, R5, 0x1, !P2 ;  /* 0x000000010500780c */ /* 0x000fe40005784270 */
[----:B------:R-:W-:Y:S02]  /*5720*/  ISETP.GE.AND P3, PT, R15, 0x9, PT ;  /* 0x000000090f00780c */ /* 0x000fe40003f66270 */
[----:B------:R-:W-:Y:S02]  /*5730*/  ISETP.LT.OR P4, PT, R4, 0x2, P4 ;  /* 0x000000020400780c */ /* 0x000fe40002781670 */
[----:B------:R-:W-:-:S02]  /*5740*/  P2R R21, PR, RZ, 0x40 ;  /* 0x00000040ff157803 */ /* 0x000fc40000000000 */
[----:B------:R-:W-:Y:S02]  /*5750*/  FSEL R20, R25, -INF , !P4 ;  /* 0xff80000019147808 */ /* 0x000fe40006000000 */
[C---:B------:R-:W-:Y:S02]  /*5760*/  ISETP.GT.AND P4, PT, R5.reuse, 0x9, !P6 ;  /* 0x000000090500780c */ /* 0x040fe40007784270 */
[----:B------:R-:W-:Y:S02]  /*5770*/  ISETP.GT.AND P5, PT, R5, 0x8, !P3 ;  /* 0x000000080500780c */ /* 0x000fe40005fa4270 */
[----:B------:R-:W-:Y:S02]  /*5780*/  ISETP.LT.OR P4, PT, R4, 0xa, P4 ;  /* 0x0000000a0400780c */ /* 0x000fe40002781670 */
[----:B------:R-:W-:Y:S02]  /*5790*/  ISETP.GE.AND P6, PT, R15, 0x11, PT ;  /* 0x000000110f00780c */ /* 0x000fe40003fc6270 */
[----:B------:R-:W-:-:S02]  /*57a0*/  FSEL R56, R29, -INF , !P4 ;  /* 0xff8000001d387808 */ /* 0x000fc40006000000 */
[----:B------:R-:W-:Y:S02]  /*57b0*/  ISETP.LT.OR P5, PT, R4, 0x9, P5 ;  /* 0x000000090400780c */ /* 0x000fe40002fa1670 */
[----:B------:R-:W-:Y:S02]  /*57c0*/  ISETP.GT.AND P4, PT, R5, 0x10, !P6 ;  /* 0x000000100500780c */ /* 0x000fe40007784270 */
[----:B------:R-:W-:Y:S02]  /*57d0*/  FSEL R28, R28, -INF , !P5 ;  /* 0xff8000001c1c7808 */ /* 0x000fe40006800000 */
        /* <DEDUP_REMOVED lines=41> */
[----:B------:R-:W-:Y:S02]  /*5a70*/  P2R R25, PR, RZ, 0x40 ;  /* 0x00000040ff197803 */ /* 0x000fe40000000000 */
        /* <DEDUP_REMOVED lines=20> */
[----:B------:R-:W-:Y:S02]  /*5bc0*/  PLOP3.LUT P6, PT, PT, PT, UP1, 0x40, 0x0 ;  /* 0x000000000000781c */ /* 0x000fe40003fce818 */
[----:B0-----:R-:W-:Y:S01]  /*5bd0*/  VIADDMNMX R7, R5, R13, R12, PT ;  /* 0x0000000d05077246 */ /* 0x001fe2000380010c */
[----:B------:R-:W-:-:S10]  /*5be0*/  IMAD.IADD R4, R14, 0x1, R5 ;  /* 0x000000010e047824 */ /* 0x000fd400078e0205 */
[----:B------:R-:W-:Y:S05]  /*5bf0*/  @P6 BRA `(.L_x_5238) ;  /* 0x0000000000646947 */ /* 0x000fea0003800000 */
        /* <DEDUP_REMOVED lines=9> */
[----:B------:R-:W-:Y:S01]  /*5c90*/  @P6 IMAD.HI.U32 R5, R6, UR14, RZ ;  /* 0x0000000e06056c27 */ /* 0x000fe2000f8e00ff */
[----:B------:R-:W-:-:S13]  /*5ca0*/  PLOP3.LUT P6, PT, PT, PT, UP2, 0x80, 0x0 ;  /* 0x000000000000781c */ /* 0x000fda0003fcf028 */
[----:B------:R-:W-:-:S04]  /*5cb0*/  @P6 SHF.R.U32.HI R6, RZ, UR15, R5 ;  /* 0x0000000fff066c19 */ /* 0x000fc80008011605 */
[----:B------:R-:W-:Y:S01]  /*5cc0*/  LOP3.LUT R6, RZ, R6, RZ, 0x33, !PT ;  /* 0x00000006ff067212 */ /* 0x000fe200078e33ff */
[----:B------:R-:W-:Y:S06]  /*5cd0*/  BRA `(.L_x_5241) ;  /* 0x0000000000187947 */ /* 0x000fec0003800000 */
.L_x_5240:
[----:B------:R-:W-:-:S06]  /*5ce0*/  UISETP.NE.AND UP2, UPT, UR11, 0x1, UPT ;  /* 0x000000010b00788c */ /* 0x000fcc000bf45270 */
[----:B------:R-:W-:-:S05]  /*5cf0*/  PLOP3.LUT P6, PT, PT, PT, UP2, 0x80, 0x0 ;  /* 0x000000000000781c */ /* 0x000fca0003fcf028 */
[----:B------:R-:W-:-:S08]  /*5d00*/  @UP2 ULDC.64 UR14, c[0x0][0xae0] ;  /* 0x0002b800000e2ab9 */ /* 0x000fd00000000a00 */
[----:B------:R-:W-:Y:S01]  /*5d10*/  @P6 IMAD.HI.U32 R5, R6, UR14, RZ ;  /* 0x0000000e06056c27 */ /* 0x000fe2000f8e00ff */
[----:B------:R-:W-:-:S13]  /*5d20*/  PLOP3.LUT P6, PT, PT, PT, UP2, 0x80, 0x0 ;  /* 0x000000000000781c */ /* 0x000fda0003fcf028 */
[----:B------:R-:W-:-:S07]  /*5d30*/  @P6 SHF.R.U32.HI R6, RZ, UR15, R5 ;  /* 0x0000000fff066c19 */ /* 0x000fce0008011605 */
.L_x_5241:
[----:B------:R-:W-:Y:S05]  /*5d40*/  BSYNC B0 ;  /* 0x0000000000007941 */ /* 0x000fea0003800000 */
.L_x_5239:
[----:B------:R-:W-:-:S04]  /*5d50*/  IMAD R5, R6, UR11, -R11 ;  /* 0x0000000b06057c24 */ /* 0x000fc8000f8e0a0b */
[----:B------:R-:W-:-:S05]  /*5d60*/  IMAD.IADD R5, R5, 0x1, -R16 ;  /* 0x0000000105057824 */ /* 0x000fca00078e0a10 */
[----:B------:R-:W-:Y:S02]  /*5d70*/  VIMNMX R4, R4, R5, !PT ;  /* 0x0000000504047248 */ /* 0x000fe40007fe0100 */
[----:B------:R-:W-:-:S07]  /*5d80*/  VIADDMNMX R7, R5, UR11, R7, PT ;  /* 0x0000000b05077c46 */ /* 0x000fce000b800107 */
.L_x_5238:
[----:B------:R-:W-:Y:S01]  /*5d90*/  ISETP.GT.AND P2, PT, R4, 0x1, !P2 ;  /* 0x000000010400780c */ /* 0x000fe20005744270 */
[----:B------:R-:W-:Y:S01]  /*5da0*/  ULDC UR19, c[0x0][0xa80] ;  /* 0x0002a00000137ab9 */ /* 0x000fe20000000800 */
[----:B------:R-:W-:Y:S01]  /*5db0*/  FMNMX.FTZ R5, R24, R20, !PT ;  /* 0x0000001418057209 */ /* 0x000fe20007810000 */
[----:B------:R-:W-:Y:S01]  /*5dc0*/  ULEA UR14, UR36, UR39, 0xc ;  /* 0x00000027240e7291 */ /* 0x000fe2000f8e603f */
[----:B------:R-:W-:Y:S01]  /*5dd0*/  ISETP.LT.OR P2, PT, R7, 0x2, P2 ;  /* 0x000000020700780c */ /* 0x000fe20001741670 */
[----:B------:R-:W-:Y:S01]  /*5de0*/  UMOV UR15, 0x40000040 ;  /* 0x40000040000f7882 */ /* 0x000fe20000000000 */
[----:B------:R-:W-:Y:S01]  /*5df0*/  FMNMX.FTZ R5, R28, R5, !PT ;  /* 0x000000051c057209 */ /* 0x000fe20007810000 */
[----:B------:R-:W-:Y:S01]  /*5e00*/  UIADD3 UR18, UR14, 0x80, URZ ;  /* 0x000000800e127890 */ /* 0x000fe2000fffe03f */
[----:B------:R-:W-:Y:S01]  /*5e10*/  FSEL R27, R27, -INF , !P2 ;  /* 0xff8000001b1b7808 */ /* 0x000fe20005000000 */
[----:B------:R-:W-:Y:S01]  /*5e20*/  UMOV UR23, 0x40000040 ;  /* 0x4000004000177882 */ /* 0x000fe20000000000 */
[----:B------:R-:W-:Y:S01]  /*5e30*/  ISETP.NE.AND P2, PT, R21, RZ, PT ;  /* 0x000000ff1500720c */ /* 0x000fe20003f45270 */
[----:B------:R-:W-:Y:S01]  /*5e40*/  @UP0 ULDC UR7, c[0x0][0x450] ;  /* 0x0001140000070ab9 */ /* 0x000fe20000000800 */
[----:B------:R-:W-:Y:S01]  /*5e50*/  FMNMX.FTZ R5, R56, R5, !PT ;  /* 0x0000000538057209 */ /* 0x000fe20007810000 */
[----:B------:R-:W-:Y:S01]  /*5e60*/  @!P1 VIADD R3, R3, 0x38860 ;  /* 0x0003886003039836 */ /* 0x000fe20000000000 */
[----:B------:R-:W-:Y:S01]  /*5e70*/  ISETP.GT.AND P2, PT, R4, 0x9, !P2 ;  /* 0x000000090400780c */ /* 0x000fe20005744270 */
[----:B------:R-:W-:Y:S01]  /*5e80*/  UMOV UR22, UR18 ;  /* 0x0000001200167c82 */ /* 0x000fe20008000000 */
[----:B------:R-:W-:Y:S01]  /*5e90*/  FMNMX.FTZ R5, R32, R5, !PT ;  /* 0x0000000520057209 */ /* 0x000fe20007810000 */
[----:B------:R-:W-:Y:S01]  /*5ea0*/  UIADD3 UR18, UR14, 0x100, URZ ;  /* 0x000001000e127890 */ /* 0x000fe2000fffe03f */
        /* <DEDUP_REMOVED lines=22> */
[----:B------:R-:W-:Y:S02]  /*6010*/  ISETP.GT.AND P3, PT, R4, 0x8, !P3 ;  /* 0x000000080400780c */ /* 0x000fe40005f64270 */
[----:B------:R-:W-:Y:S02]  /*6020*/  FSEL R38, R38, -INF , !P2 ;  /* 0xff80000026267808 */ /* 0x000fe40005000000 */
[----:B------:R-:W-:-:S02]  /*6030*/  ISETP.NE.AND P2, PT, R57, RZ, PT ;  /* 0x000000ff3900720c */ /* 0x000fc40003f45270 */
[----:B------:R-:W-:Y:S01]  /*6040*/  FMNMX.FTZ R5, R52, R5, !PT ;  /* 0x0000000534057209 */ /* 0x000fe20007810000 */
[----:B------:R-:W-:Y:S01]  /*6050*/  BAR.SYNC.DEFER_BLOCKING 0xf, 0x100 ;  /* 0x03c4000000007b1d */ /* 0x000fe20000010000 */
[----:B------:R-:W-:Y:S02]  /*6060*/  ISETP.GT.AND P2, PT, R4, 0x19, !P2 ;  /* 0x000000190400780c */ /* 0x000fe40005744270 */
[----:B------:R-:W-:Y:S02]  /*6070*/  ISETP.NE.AND P6, PT, R10, RZ, PT ;  /* 0x000000ff0a00720c */ /* 0x000fe40003fc5270 */
[C---:B------:R-:W-:Y:S02]  /*6080*/  ISETP.LT.OR P2, PT, R7.reuse, 0x1a, P2 ;  /* 0x0000001a0700780c */ /* 0x040fe40001741670 */
[----:B------:R-:W-:Y:S02]  /*6090*/  ISETP.LT.OR P3, PT, R7, 0x9, P3 ;  /* 0x000000090700780c */ /* 0x000fe40001f61670 */
[----:B------:R-:W-:-:S02]  /*60a0*/  FSEL R39, R39, -INF , !P2 ;  /* 0xff80000027277808 */ /* 0x000fc40005000000 */
[----:B------:R-:W-:Y:S02]  /*60b0*/  ISETP.NE.AND P2, PT, R37, RZ, PT ;  /* 0x000000ff2500720c */ /* 0x000fe40003f45270 */
[----:B------:R-:W-:Y:S02]  /*60c0*/  FMNMX.FTZ R10, R68, R5, !PT ;  /* 0x00000005440a7209 */ /* 0x000fe40007810000 */
[----:B------:R-:W-:Y:S02]  /*60d0*/  ISETP.GT.AND P2, PT, R4, 0x20, !P2 ;  /* 0x000000200400780c */ /* 0x000fe40005744270 */
[----:B------:R-:W-:Y:S01]  /*60e0*/  FSEL R30, R30, -INF , !P3 ;  /* 0xff8000001e1e7808 */ /* 0x000fe20005800000 */
[----:B------:R-:W0:Y:S01]  /*60f0*/  SHFL.BFLY PT, R5, R10, 0x2, 0x1f ;  /* 0x0c401f000a057f89 */ /* 0x000e2200000e0000 */
[----:B------:R-:W-:Y:S02]  /*6100*/  ISETP.LT.OR P2, PT, R7, 0x21, P2 ;  /* 0x000000210700780c */ /* 0x000fe40001741670 */
[----:B------:R-:W-:-:S02]  /*6110*/  ISETP.NE.AND P3, PT, R41, RZ, PT ;  /* 0x000000ff2900720c */ /* 0x000fc40003f65270 */
[----:B------:R-:W-:Y:S02]  /*6120*/  FSEL R42, R42, -INF , !P2 ;  /* 0xff8000002a2a7808 */ /* 0x000fe40005000000 */
[----:B------:R-:W-:Y:S02]  /*6130*/  ISETP.NE.AND P2, PT, R59, RZ, PT ;  /* 0x000000ff3b00720c */ /* 0x000fe40003f45270 */
[C---:B------:R-:W-:Y:S02]  /*6140*/  ISETP.GT.AND P4, PT, R4.reuse, 0x31, !P4 ;  /* 0x000000310400780c */ /* 0x040fe40006784270 */
[C---:B------:R-:W-:Y:S02]  /*6150*/  ISETP.GT.AND P2, PT, R4.reuse, 0x21, !P2 ;  /* 0x000000210400780c */ /* 0x040fe40005744270 */
[----:B------:R-:W-:Y:S02]  /*6160*/  ISETP.GT.AND P5, PT, R4, 0x38, !P5 ;  /* 0x000000380400780c */ /* 0x000fe40006fa4270 */
[----:B------:R-:W-:-:S02]  /*6170*/  ISETP.LT.OR P2, PT, R7, 0x22, P2 ;  /* 0x000000220700780c */ /* 0x000fc40001741670 */
[----:B------:R-:W-:Y:S02]  /*6180*/  ISETP.LT.OR P4, PT, R7, 0x32, P4 ;  /* 0x000000320700780c */ /* 0x000fe40002781670 */
[----:B------:R-:W-:Y:S02]  /*6190*/  FSEL R43, R43, -INF , !P2 ;  /* 0xff8000002b2b7808 */ /* 0x000fe40005000000 */
[----:B------:R-:W-:Y:S02]  /*61a0*/  ISETP.GT.AND P2, PT, R4, 0x28, !P3 ;  /* 0x000000280400780c */ /* 0x000fe40005f44270 */
[----:B------:R-:W-:Y:S02]  /*61b0*/  ISETP.NE.AND P3, PT, R45, RZ, PT ;  /* 0x000000ff2d00720c */ /* 0x000fe40003f65270 */
[----:B------:R-:W-:Y:S02]  /*61c0*/  ISETP.LT.OR P2, PT, R7, 0x29, P2 ;  /* 0x000000290700780c */ /* 0x000fe40001741670 */
[----:B0-----:R-:W-:-:S02]  /*61d0*/  FMNMX.FTZ R12, R10, R5, !PT ;  /* 0x000000050a0c7209 */ /* 0x001fc40007810000 */
[----:B------:R-:W-:Y:S02]  /*61e0*/  FSEL R46, R46, -INF , !P2 ;  /* 0xff8000002e2e7808 */ /* 0x000fe40005000000 */
[C---:B------:R-:W-:Y:S01]  /*61f0*/  ISETP.GT.AND P2, PT, R4.reuse, RZ, !P6 ;  /* 0x000000ff0400720c */ /* 0x040fe20007744270 */
[----:B------:R-:W0:Y:S01]  /*6200*/  SHFL.BFLY PT, R13, R12, 0x1, 0x1f ;  /* 0x0c201f000c0d7f89 */ /* 0x000e2200000e0000 */
[----:B------:R-:W-:Y:S02]  /*6210*/  ISETP.GT.AND P3, PT, R4, 0x30, !P3 ;  /* 0x000000300400780c */ /* 0x000fe40005f64270 */
[C---:B------:R-:W-:Y:S02]  /*6220*/  ISETP.LT.OR P2, PT, R7.reuse, 0x1, P2 ;  /* 0x000000010700780c */ /* 0x040fe40001741670 */
[----:B------:R-:W-:Y:S02]  /*6230*/  ISETP.LT.OR P3, PT, R7, 0x31, P3 ;  /* 0x000000310700780c */ /* 0x000fe40001f61670 */
        /* <DEDUP_REMOVED lines=8> */
[----:B------:R-:W-:Y:S02]  /*62c0*/  FMNMX.FTZ R6, R34, R5, !PT ;  /* 0x0000000522067209 */ /* 0x000fe40007810000 */
[----:B0-----:R-:W-:Y:S02]  /*62d0*/  FMNMX.FTZ R5, R12, R13, !PT ;  /* 0x0000000d0c057209 */ /* 0x001fe40007810000 */
[----:B------:R-:W-:Y:S02]  /*62e0*/  FMNMX.FTZ R11, R35, R6, !PT ;  /* 0x00000006230b7209 */ /* 0x000fe40007810000 */
[C---:B------:R-:W-:Y:S01]  /*62f0*/  FSETP.NEU.FTZ.AND P2, PT, R5.reuse, -INF , PT ;  /* 0xff8000000500780b */ /* 0x040fe20003f5d000 */
[----:B------:R-:W-:Y:S01]  /*6300*/  FMUL.FTZ R10, R5, UR19 ;  /* 0x00000013050a7c20 */ /* 0x000fe20008410000 */
[----:B------:R-:W-:-:S02]  /*6310*/  FMNMX.FTZ R6, R38, R11, !PT ;  /* 0x0000000b26067209 */ /* 0x000fc40007810000 */
[----:B------:R-:W-:Y:S02]  /*6320*/  ISETP.NE.AND P6, PT, R15, RZ, PT ;  /* 0x000000ff0f00720c */ /* 0x000fe40003fc5270 */
[----:B------:R-:W-:Y:S02]  /*6330*/  FMNMX.FTZ R11, R39, R6, !PT ;  /* 0x00000006270b7209 */ /* 0x000fe40007810000 */
[----:B------:R-:W-:Y:S02]  /*6340*/  FSEL R50, R50, -INF , !P3 ;  /* 0xff80000032327808 */ /* 0x000fe40005800000 */
[----:B------:R-:W-:Y:S02]  /*6350*/  FMNMX.FTZ R6, R42, R11, !PT ;  /* 0x0000000b2a067209 */ /* 0x000fe40007810000 */
[----:B------:R-:W-:Y:S02]  /*6360*/  FSEL R25, R10, RZ, P2 ;  /* 0x000000ff0a197208 */ /* 0x000fe40001000000 */
[----:B------:R-:W-:-:S02]  /*6370*/  FMNMX.FTZ R11, R43, R6, !PT ;  /* 0x000000062b0b7209 */ /* 0x000fc40007810000 */
[----:B------:R-:W-:Y:S01]  /*6380*/  ISETP.GT.AND P2, PT, R4, 0x39, !P6 ;  /* 0x000000390400780c */ /* 0x000fe20007744270 */
[--C-:B------:R-:W-:Y:S01]  /*6390*/  FFMA.FTZ R4, R24, UR19, -R25.reuse ;  /* 0x0000001318047c23 */ /* 0x100fe20008010819 */
[----:B------:R-:W-:Y:S01]  /*63a0*/  FMNMX.FTZ R6, R46, R11, !PT ;  /* 0x0000000b2e067209 */ /* 0x000fe20007810000 */
[--C-:B------:R-:W-:Y:S01]  /*63b0*/  FFMA.FTZ R12, R20, UR19, -R25.reuse ;  /* 0x00000013140c7c23 */ /* 0x100fe20008010819 */
        /* <DEDUP_REMOVED lines=8> */
[----:B------:R-:W-:Y:S01]  /*6440*/  ISETP.LT.OR P2, PT, R7, 0x3a, P2 ;  /* 0x0000003a0700780c */ /* 0x000fe20001741670 */
[----:B------:R0:W-:Y:S01]  /*6450*/  MUFU.EX2 R11, R12 ;  /* 0x0000000c000b7308 */ /* 0x0001e20000000800 */
[----:B------:R-:W-:Y:S01]  /*6460*/  FSEL R54, R54, -INF , !P5 ;  /* 0xff80000036367808 */ /* 0x000fe20006800000 */
[--C-:B------:R-:W-:Y:S01]  /*6470*/  FFMA.FTZ R20, R44, UR19, -R25.reuse ;  /* 0x000000132c147c23 */ /* 0x100fe20008010819 */
[----:B------:R-:W-:Y:S01]  /*6480*/  FMNMX.FTZ R7, R51, R6, !PT ;  /* 0x0000000633077209 */ /* 0x000fe20007810000 */
[--C-:B------:R-:W-:Y:S01]  /*6490*/  FFMA.FTZ R6, R28, UR19, -R25.reuse ;  /* 0x000000131c067c23 */ /* 0x100fe20008010819 */
[----:B------:R-:W-:Y:S01]  /*64a0*/  FSEL R55, R55, -INF , !P2 ;  /* 0xff80000037377808 */ /* 0x000fe20005000000 */
[--C-:B------:R-:W-:Y:S01]  /*64b0*/  FFMA.FTZ R171, R64, UR19, -R25.reuse ;  /* 0x0000001340ab7c23 */ /* 0x100fe20008010819 */
[----:B------:R-:W-:Y:S01]  /*64c0*/  FMNMX.FTZ R10, R54, R7, !PT ;  /* 0x00000007360a7209 */ /* 0x000fe20007810000 */
[--C-:B------:R-:W-:Y:S01]  /*64d0*/  FFMA.FTZ R170, R48, UR19, -R25.reuse ;  /* 0x0000001330aa7c23 */ /* 0x100fe20008010819 */
[--C-:B0-----:R-:W-:Y:S01]  /*64e0*/  FFMA.FTZ R12, R36, UR19, -R25.reuse ;  /* 0x00000013240c7c23 */ /* 0x101fe20008010819 */
[--C-:B------:R-:W-:Y:S01]  /*64f0*/  FFMA.FTZ R173, R66, UR19, -R25.reuse ;  /* 0x0000001342ad7c23 */ /* 0x100fe20008010819 */
[----:B------:R-:W-:Y:S01]  /*6500*/  FMNMX.FTZ R7, R55, R10, !PT ;  /* 0x0000000a37077209 */ /* 0x000fe20007810000 */
[--C-:B------:R-:W-:Y:S01]  /*6510*/  FFMA.FTZ R10, R32, UR19, -R25.reuse ;  /* 0x00000013200a7c23 */ /* 0x100fe20008010819 */
[--C-:B------:R-:W-:Y:S01]  /*6520*/  FFMA.FTZ R172, R52, UR19, -R25.reuse ;  /* 0x0000001334ac7c23 */ /* 0x100fe20008010819 */
[--C-:B------:R-:W-:Y:S01]  /*6530*/  FFMA.FTZ R175, R68, UR19, -R25.reuse ;  /* 0x0000001344af7c23 */ /* 0x100fe20008010819 */
[----:B------:R-:W-:Y:S01]  /*6540*/  FFMA.FTZ R28, R40, UR19, -R25 ;  /* 0x00000013281c7c23 */ /* 0x000fe20008010819 */
[----:B------:R-:W0:Y:S01]  /*6550*/  SHFL.BFLY PT, R14, R7, 0x2, 0x1f ;  /* 0x0c401f00070e7f89 */ /* 0x000e2200000e0000 */
[----:B------:R-:W1:Y:S01]  /*6560*/  MUFU.EX2 R4, R4 ;  /* 0x0000000400047308 */ /* 0x000e620000000800 */
[----:B------:R-:W-:-:S02]  /*6570*/  R2UR UR5, R18 ;  /* 0x00000000120572ca */ /* 0x000fc400000e0000 */
[----:B------:R-:W-:-:S05]  /*6580*/  @!P1 PRMT R3, RZ, 0x654, R3 ;  /* 0x00000654ff039816 */ /* 0x000fca0000000003 */
[----:B------:R-:W-:Y:S08]  /*6590*/  MUFU.EX2 R6, R6 ;  /* 0x0000000600067308 */ /* 0x000ff00000000800 */
[----:B------:R-:W2:Y:S01]  /*65a0*/  MUFU.EX2 R13, R13 ;  /* 0x0000000d000d7308 */ /* 0x000ea20000000800 */
[----:B-1----:R-:W-:Y:S01]  /*65b0*/  F2FP.F16.F32.PACK_AB R152, R11, R4 ;  /* 0x000000040b98723e */ /* 0x002fe200000000ff */
[----:B------:R-:W-:Y:S01]  /*65c0*/  FADD.FTZ R11, R4, R11 ;  /* 0x0000000b040b7221 */ /* 0x000fe20000010000 */
[----:B0-----:R-:W-:-:S05]  /*65d0*/  FMNMX.FTZ R24, R7, R14, !PT ;  /* 0x0000000e07187209 */ /* 0x001fca0007810000 */
[----:B------:R-:W-:Y:S01]  /*65e0*/  MUFU.EX2 R10, R10 ;  /* 0x0000000a000a7308 */ /* 0x000fe20000000800 */
[----:B------:R-:W0:Y:S07]  /*65f0*/  SHFL.BFLY PT, R7, R24, 0x1, 0x1f ;  /* 0x0c201f0018077f89 */ /* 0x000e2e00000e0000 */
[----:B------:R-:W1:Y:S01]  /*6600*/  MUFU.EX2 R15, R15 ;  /* 0x0000000f000f7308 */ /* 0x000e620000000800 */
[----:B--2---:R-:W-:Y:S01]  /*6610*/  F2FP.F16.F32.PACK_AB R154, R13, R6 ;  /* 0x000000060d9a723e */ /* 0x004fe200000000ff */
[----:B------:R-:W-:-:S04]  /*6620*/  FADD.FTZ R6, R6, R11 ;  /* 0x0000000b06067221 */ /* 0x000fc80000010000 */
[----:B------:R-:W-:Y:S01]  /*6630*/  FADD.FTZ R13, R13, R6 ;  /* 0x000000060d0d7221 */ /* 0x000fe20000010000 */
[----:B------:R-:W-:Y:S01]  /*6640*/  VIADD R6, R168, 0xfffffffe ;  /* 0xfffffffea8067836 */ /* 0x000fe20000000000 */
[----:B------:R-:W-:Y:S08]  /*6650*/  MUFU.EX2 R12, R12 ;  /* 0x0000000c000c7308 */ /* 0x000ff00000000800 */
[----:B------:R-:W2:Y:S01]  /*6660*/  MUFU.EX2 R21, R21 ;  /* 0x0000001500157308 */ /* 0x000ea20000000800 */
[----:B-1----:R-:W-:Y:S01]  /*6670*/  F2FP.F16.F32.PACK_AB R156, R15, R10 ;  /* 0x0000000a0f9c723e */ /* 0x002fe200000000ff */
[----:B------:R-:W-:Y:S01]  /*6680*/  FADD.FTZ R10, R10, R13 ;  /* 0x0000000d0a0a7221 */ /* 0x000fe20000010000 */
[----:B0-----:R-:W-:-:S03]  /*6690*/  FMNMX.FTZ R7, R24, R7, !PT ;  /* 0x0000000718077209 */ /* 0x001fc60007810000 */
[----:B------:R-:W-:Y:S01]  /*66a0*/  FADD.FTZ R15, R15, R10 ;  /* 0x0000000a0f0f7221 */ /* 0x000fe20000010000 */
[C---:B------:R-:W-:Y:S01]  /*66b0*/  FSETP.NEU.FTZ.AND P2, PT, R7.reuse, -INF , PT ;  /* 0xff8000000700780b */ /* 0x040fe20003f5d000 */
[----:B------:R-:W-:Y:S01]  /*66c0*/  FMUL.FTZ R24, R7, UR19 ;  /* 0x0000001307187c20 */ /* 0x000fe20008410000 */
[----:B------:R-:W-:Y:S04]  /*66d0*/  MUFU.EX2 R14, R28 ;  /* 0x0000001c000e7308 */ /* 0x000fe80000000800 */
[----:B------:R-:W-:Y:S02]  /*66e0*/  FSEL R24, R24, RZ, P2 ;  /* 0x000000ff18187208 */ /* 0x000fe40001000000 */
[----:B------:R-:W-:Y:S02]  /*66f0*/  PLOP3.LUT P2, PT, PT, PT, UP1, 0x40, 0x0 ;  /* 0x000000000000781c */ /* 0x000fe40003f4e818 */
[----:B------:R-:W0:Y:S01]  /*6700*/  MUFU.EX2 R169, R169 ;  /* 0x000000a900a97308 */ /* 0x000e220000000800 */
        /* <DEDUP_REMOVED lines=16> */
[----:B------:R-:W-:Y:S01]  /*6810*/  MUFU.EX2 R174, R174 ;  /* 0x000000ae00ae7308 */ /* 0x000fe20000000800 */
[----:B--2---:R-:W-:Y:S01]  /*6820*/  F2FP.F16.F32.PACK_AB R158, R21, R12 ;  /* 0x0000000c159e723e */ /* 0x004fe200000000ff */
[----:B------:R-:W-:Y:S01]  /*6830*/  FADD.FTZ R12, R12, R15 ;  /* 0x0000000f0c0c7221 */ /* 0x000fe20000010000 */
[----:B0-----:R-:W-:-:S03]  /*6840*/  F2FP.F16.F32.PACK_AB R160, R169, R14 ;  /* 0x0000000ea9a0723e */ /* 0x001fc600000000ff */
[----:B------:R-:W-:Y:S02]  /*6850*/  FADD.FTZ R21, R21, R12 ;  /* 0x0000000c15157221 */ /* 0x000fe40000010000 */
[----:B------:R-:W0:Y:S02]  /*6860*/  MUFU.EX2 R177, R177 ;  /* 0x000000b100b17308 */ /* 0x000e240000000800 */
[----:B------:R-:W-:-:S04]  /*6870*/  FADD.FTZ R14, R14, R21 ;  /* 0x000000150e0e7221 */ /* 0x000fc80000010000 */
[----:B------:R-:W-:Y:S02]  /*6880*/  FADD.FTZ R169, R169, R14 ;  /* 0x0000000ea9a97221 */ /* 0x000fe40000010000 */
[----:B------:R-:W-:Y:S08]  /*6890*/  MUFU.EX2 R176, R176 ;  /* 0x000000b000b07308 */ /* 0x000ff00000000800 */
[----:B------:R-:W1:Y:S01]  /*68a0*/  MUFU.EX2 R179, R179 ;  /* 0x000000b300b37308 */ /* 0x000e620000000800 */
[----:B0-----:R-:W-:Y:S01]  /*68b0*/  F2FP.F16.F32.PACK_AB R153, R177, R174 ;  /* 0x000000aeb199723e */ /* 0x001fe200000000ff */
[----:B------:R-:W-:-:S06]  /*68c0*/  FADD.FTZ R177, R174, R177 ;  /* 0x000000b1aeb17221 */ /* 0x000fcc0000010000 */
[----:B------:R-:W-:Y:S08]  /*68d0*/  MUFU.EX2 R178, R178 ;  /* 0x000000b200b27308 */ /* 0x000ff00000000800 */
[----:B------:R-:W0:Y:S01]  /*68e0*/  MUFU.EX2 R181, R181 ;  /* 0x000000b500b57308 */ /* 0x000e220000000800 */
[----:B-1----:R-:W-:Y:S01]  /*68f0*/  F2FP.F16.F32.PACK_AB R155, R179, R176 ;  /* 0x000000b0b39b723e */ /* 0x002fe200000000ff */
[----:B------:R-:W-:-:S04]  /*6900*/  FADD.FTZ R176, R176, R177 ;  /* 0x000000b1b0b07221 */ /* 0x000fc80000010000 */
[----:B------:R1:W-:Y:S01]  /*6910*/  STSM.16.M88.4 [R22+0x36400], R152 ;  /* 0x0364009816007844 */ /* 0x0003e20000000200 */
[----:B------:R-:W-:Y:S01]  /*6920*/  FADD.FTZ R179, R179, R176 ;  /* 0x000000b0b3b37221 */ /* 0x000fe20000010000 */
[----:B------:R-:W-:Y:S08]  /*6930*/  MUFU.EX2 R180, R180 ;  /* 0x000000b400b47308 */ /* 0x000ff00000000800 */
[----:B------:R-:W2:Y:S01]  /*6940*/  MUFU.EX2 R183, R183 ;  /* 0x000000b700b77308 */ /* 0x000ea20000000800 */
[----:B0-----:R-:W-:Y:S01]  /*6950*/  F2FP.F16.F32.PACK_AB R157, R181, R178 ;  /* 0x000000b2b59d723e */ /* 0x001fe200000000ff */
[----:B------:R-:W-:-:S04]  /*6960*/  FADD.FTZ R178, R178, R179 ;  /* 0x000000b3b2b27221 */ /* 0x000fc80000010000 */
[----:B------:R-:W-:Y:S02]  /*6970*/  FADD.FTZ R181, R181, R178 ;  /* 0x000000b2b5b57221 */ /* 0x000fe40000010000 */
[----:B------:R-:W-:Y:S08]  /*6980*/  MUFU.EX2 R20, R20 ;  /* 0x0000001400147308 */ /* 0x000ff00000000800 */
[----:B------:R-:W0:Y:S01]  /*6990*/  MUFU.EX2 R171, R171 ;  /* 0x000000ab00ab7308 */ /* 0x000e220000000800 */
[----:B--2---:R-:W-:Y:S01]  /*69a0*/  F2FP.F16.F32.PACK_AB R159, R183, R180 ;  /* 0x000000b4b79f723e */ /* 0x004fe200000000ff */
[----:B------:R-:W-:-:S04]  /*69b0*/  FADD.FTZ R180, R180, R181 ;  /* 0x000000b5b4b47221 */ /* 0x000fc80000010000 */
[----:B------:R1:W-:Y:S01]  /*69c0*/  STSM.16.M88.4 [R185], R156 ;  /* 0x0000009cb9007844 */ /* 0x0003e20000000200 */
        /* <DEDUP_REMOVED lines=10> */
[----:B------:R-:W-:Y:S02]  /*6a70*/  FADD.FTZ R197, R197, R182 ;  /* 0x000000b6c5c57221 */ /* 0x000fe40000010000 */
[----:B------:R-:W-:Y:S08]  /*6a80*/  MUFU.EX2 R170, R170 ;  /* 0x000000aa00aa7308 */ /* 0x000ff00000000800 */
[----:B------:R-:W2:Y:S01]  /*6a90*/  MUFU.EX2 R173, R173 ;  /* 0x000000ad00ad7308 */ /* 0x000ea20000000800 */
[----:B0-----:R-:W-:Y:S01]  /*6aa0*/  F2FP.F16.F32.PACK_AB R163, R199, R198 ;  /* 0x000000c6c7a3723e */ /* 0x001fe200000000ff */
[----:B------:R-:W-:-:S04]  /*6ab0*/  FADD.FTZ R198, R198, R197 ;  /* 0x000000c5c6c67221 */ /* 0x000fc80000010000 */
[----:B------:R1:W-:Y:S01]  /*6ac0*/  STSM.16.M88.4 [R23], R160 ;  /* 0x000000a017007844 */ /* 0x0003e20000000200 */
[----:B------:R-:W-:Y:S01]  /*6ad0*/  FADD.FTZ R199, R199, R198 ;  /* 0x000000c6c7c77221 */ /* 0x000fe20000010000 */
        /* <DEDUP_REMOVED lines=8> */
[----:B------:R-:W-:-:S06]  /*6b60*/  FADD.FTZ R172, R172, R173 ;  /* 0x000000adacac7221 */ /* 0x000fcc0000010000 */
[----:B------:R-:W0:Y:S08]  /*6b70*/  MUFU.EX2 R202, R202 ;  /* 0x000000ca00ca7308 */ /* 0x000e300000000800 */
[----:B------:R-:W3:Y:S01]  /*6b80*/  MUFU.EX2 R203, R203 ;  /* 0x000000cb00cb7308 */ /* 0x000ee20000000800 */
[----:B--2---:R-:W-:Y:S01]  /*6b90*/  F2FP.F16.F32.PACK_AB R165, R201, R200 ;  /* 0x000000c8c9a5723e */ /* 0x004fe200000000ff */
[----:B------:R-:W-:-:S04]  /*6ba0*/  FADD.FTZ R200, R200, R199 ;  /* 0x000000c7c8c87221 */ /* 0x000fc80000010000 */
[----:B------:R-:W-:-:S04]  /*6bb0*/  FADD.FTZ R201, R201, R200 ;  /* 0x000000c8c9c97221 */ /* 0x000fc80000010000 */
[----:B0-----:R-:W-:Y:S01]  /*6bc0*/  FADD.FTZ R4, R202, R201 ;  /* 0x000000c9ca047221 */ /* 0x001fe20000010000 */
[----:B---3--:R-:W-:-:S03]  /*6bd0*/  F2FP.F16.F32.PACK_AB R167, R203, R202 ;  /* 0x000000cacba7723e */ /* 0x008fc600000000ff */
[----:B------:R-:W-:Y:S02]  /*6be0*/  FADD.FTZ R4, R203, R4 ;  /* 0x00000004cb047221 */ /* 0x000fe40000010000 */
[----:B------:R1:W-:Y:S01]  /*6bf0*/  STSM.16.M88.4 [R184], R164 ;  /* 0x000000a4b8007844 */ /* 0x0003e20000000200 */
[----:B------:R-:W-:-:S06]  /*6c00*/  WARPGROUP.ARRIVE ;  /* 0x00000000000079c5 */ /* 0x000fcc0000000000 */
[----:B------:R-:W-:Y:S01]  /*6c10*/  HGMMA.64x256x16.F32 R24, R152, gdesc[UR12].tnspB, RZ, !UPT, gsb0 ;  /* 0x43e0000c98187df0 */ /* 0x000fe2000c0008ff */
[----:B------:R-:W-:Y:S01]  /*6c20*/  UIADD3 UR14, UR14, 0x180, URZ ;  /* 0x000001800e0e7890 */ /* 0x000fe2000fffe03f */
[----:B------:R-:W-:Y:S01]  /*6c30*/  UMOV UR15, 0x40000040 ;  /* 0x40000040000f7882 */ /* 0x000fe20000000000 */
[----:B------:R-:W-:Y:S02]  /*6c40*/  WARPGROUP.DEPBAR.LE gsb0, 0x0 ;  /* 0x00008000000079c5 */ /* 0x000fe40000010000 */
[----:B------:R-:W-:-:S15]  /*6c50*/  WARPGROUP.ARRIVE ;  /* 0x00000000000079c5 */ /* 0x000fde0000000000 */
[----:B------:R-:W-:-:S08]  /*6c60*/  NOP ;  /* 0x0000000000007918 */ /* 0x000fd00000000000 */
        /* <DEDUP_REMOVED lines=8> */
[----:B------:R-:W-:-:S15]  /*6cf0*/  WARPGROUP.ARRIVE ;  /* 0x00000000000079c5 */ /* 0x000fde0000000000 */
[----:B------:R-:W-:-:S08]  /*6d00*/  NOP ;  /* 0x0000000000007918 */ /* 0x000fd00000000000 */
[----:B------:R-:W-:Y:S01]  /*6d10*/  HGMMA.64x256x16.F32 R24, R164, gdesc[UR12].tnspB, R24, gsb0 ;  /* 0x43e0000ca4187df0 */ /* 0x000fe20008000818 */
[----:B------:R-:W-:Y:S02]  /*6d20*/  @UP0 ULDC UR14, c[0x0][0x44c] ;  /* 0x00011300000e0ab9 */ /* 0x000fe40000000800 */
[----:B------:R-:W-:-:S04]  /*6d30*/  UIMAD.WIDE.U32 UR14, UR5, UR14, URZ ;  /* 0x0000000e050e72a5 */ /* 0x000fc8000f8e003f */
[----:B------:R-:W-:-:S04]  /*6d40*/  @UP0 USHF.R.U32.HI UR5, URZ, UR7, UR15 ;  /* 0x000000073f050299 */ /* 0x000fc8000801160f */
[----:B------:R-:W-:-:S04]  /*6d50*/  UIADD3 UR40, UR40, UR5, URZ ;  /* 0x0000000528287290 */ /* 0x000fc8000fffe03f */
[----:B------:R-:W-:Y:S01]  /*6d60*/  UIADD3 UR10, UR40, UR10, URZ ;  /* 0x0000000a280a7290 */ /* 0x000fe2000fffe03f */
[----:B------:R-:W-:Y:S02]  /*6d70*/  WARPGROUP.DEPBAR.LE gsb0, 0x0 ;  /* 0x00008000000079c5 */ /* 0x000fe40000010000 */
[----:B------:R0:W-:Y:S06]  /*6d80*/  MEMBAR.ALL.CTA ;  /* 0x0000000000007992 */ /* 0x0001ec0000008000 */
[----:B0-----:R-:W0:Y:S02]  /*6d90*/  FENCE.VIEW.ASYNC.S ;  /* 0x00000000000073c6 */ /* 0x001e240000000000 */
[----:B0-----:R-:W-:Y:S01]  /*6da0*/  NOP ;  /* 0x0000000000007918 */ /* 0x001fe20000000000 */
[----:B------:R-:W-:Y:S06]  /*6db0*/  BAR.ARV 0xe, 0x100 ;  /* 0x0384000000007b1d */ /* 0x000fec0000002000 */
[----:B------:R0:W-:Y:S02]  /*6dc0*/  @!P1 SYNCS.ARRIVE.TRANS64.RED.A1T0 RZ, [R3+URZ], RZ ;  /* 0x000000ff03ff99a7 */ /* 0x0001e4000810043f */
[----:B0-----:R-:W-:Y:S01]  /*6dd0*/  FADD.FTZ R3, R175, R172 ;  /* 0x000000acaf037221 */ /* 0x001fe20000010000 */
[----:B-1----:R-:W-:Y:S06]  /*6de0*/  @P2 BRA `(.L_x_5242) ;  /* 0x0000000000442947 */ /* 0x002fec0003800000 */
        /* <DEDUP_REMOVED lines=10> */
.L_x_5243:
[----:B------:R-:W-:-:S11]  /*6e90*/  UISETP.NE.AND UP2, UPT, UR11, 0x1, UPT ;  /* 0x000000010b00788c */ /* 0x000fd6000bf45270 */
[----:B------:R-:W-:Y:S02]  /*6ea0*/  @UP2 ULDC.64 UR22, c[0x0][0xae0] ;  /* 0x0002b80000162ab9 */ /* 0x000fe40000000a00 */
[----:B------:R-:W-:-:S04]  /*6eb0*/  UIMAD.WIDE.U32 UR14, UR5, UR22, URZ ;  /* 0x00000016050e72a5 */ /* 0x000fc8000f8e003f */
[----:B------:R-:W-:-:S12]  /*6ec0*/  @UP2 USHF.R.U32.HI UR5, URZ, UR23, UR15 ;  /* 0x000000173f052299 */ /* 0x000fd8000801160f */
.L_x_5244:
[----:B------:R-:W-:-:S04]  /*6ed0*/  UIMAD UR5, UR5, UR11, UR11 ;  /* 0x0000000b050572a4 */ /* 0x000fc8000f8e020b */
[----:B------:R-:W-:-:S04]  /*6ee0*/  UISETP.LT.AND UP2, UPT, UR10, UR5, UPT ;  /* 0x000000050a00728c */ /* 0x000fc8000bf41270 */
[----:B------:R-:W-:-:S12]  /*6ef0*/  USEL UR10, UR10, UR5, UP2 ;  /* 0x000000050a0a7287 */ /* 0x000fd80009000000 */
.L_x_5242:
[----:B------:R-:W-:Y:S01]  /*6f00*/  R2UR UR32, R189 ;  /* 0x00000000bd2072ca */ /* 0x000fe200000e0000 */
[----:B------:R-:W-:-:S04]  /*6f10*/  USHF.R.S32.HI UR5, URZ, 0x1f, UR10 ;  /* 0x0000001f3f057899 */ /* 0x000fc8000801140a */
[----:B------:R-:W-:-:S04]  /*6f20*/  ULEA.HI UR5, UR5, UR10, URZ, 0x6 ;  /* 0x0000000a05057291 */ /* 0x000fc8000f8f303f */
[----:B------:R-:W-:-:S04]  /*6f30*/  USHF.R.S32.HI UR5, URZ, 0x6, UR5 ;  /* 0x000000063f057899 */ /* 0x000fc80008011405 */
[----:B------:R-:W-:-:S04]  /*6f40*/  UISETP.LT.AND UP2, UPT, UR32, UR5, UPT ;  /* 0x000000052000728c */ /* 0x000fc8000bf41270 */
[----:B------:R-:W-:-:S06]  /*6f50*/  USEL UR32, UR32, UR5, !UP2 ;  /* 0x0000000520207287 */ /* 0x000fcc000d000000 */
[----:B------:R-:W-:-:S13]  /*6f60*/  ISETP.GE.AND P2, PT, R6, UR32, PT ;  /* 0x0000002006007c0c */ /* 0x000fda000bf46270 */
[----:B------:R-:W-:Y:S05]  /*6f70*/  @!P2 BRA `(.L_x_5245) ;  /* 0x000000340004a947 */ /* 0x000fea0003800000 */
.L_x_5262:
[----:B------:R-:W-:-:S04]  /*6f80*/  UIADD3 UR7, UR36, 0x1, URZ ;  /* 0x0000000124077890 */ /* 0x000fc8000fffe03f */
[----:B------:R-:W-:-:S04]  /*6f90*/  UISETP.NE.AND UP2, UPT, UR7, 0x2, UPT ;  /* 0x000000020700788c */ /* 0x000fc8000bf45270 */
[----:B------:R-:W-:Y:S02]  /*6fa0*/  USEL UR5, URZ, 0x1, UP2 ;  /* 0x000000013f057887 */ /* 0x000fe40009000000 */
[----:B------:R-:W-:-:S04]  /*6fb0*/  USEL UR7, UR7, URZ, UP2 ;  /* 0x0000003f07077287 */ /* 0x000fc80009000000 */
[----:B------:R-:W-:Y:S01]  /*6fc0*/  LOP3.LUT R2, R2, UR5, RZ, 0x3c, !PT ;  /* 0x0000000502027c12 */ /* 0x000fe2000f8e3cff */
[----:B0-----:R-:W-:Y:S07]  /*6fd0*/  @!P0 BRA `(.L_x_5246) ;  /* 0x0000000000048947 */ /* 0x001fee0003800000 */
[----:B------:R-:W-:Y:S01]  /*6fe0*/  BPT.TRAP 0x1 ;  /* 0x000000040000795c */ /* 0x000fe20000300000 */
.L_x_5246:
[----:B------:R-:W-:Y:S01]  /*6ff0*/  ULEA UR5, UR7, UR37, 0x3 ;  /* 0x0000002507057291 */ /* 0x000fe2000f8e183f */
[----:B------:R-:W-:-:S08]  /*7000*/  SHF.L.U32 R8, R2, 0x1f, RZ ;  /* 0x0000001f02087819 */ /* 0x000fd000000006ff */
[----:B------:R0:W1:Y:S01]  /*7010*/  SYNCS.PHASECHK.TRANS64.TRYWAIT P2, [UR5+0x38830], R8 ;  /* 0x03883008ff0075a7 */ /* 0x0000620008040145 */
[----:B------:R-:W-:Y:S05]  /*7020*/  @!P0 BRA `(.L_x_5247) ;  /* 0x0000000000048947 */ /* 0x000fea0003800000 */
[----:B------:R-:W-:Y:S01]  /*7030*/  BPT.TRAP 0x1 ;  /* 0x000000040000795c */ /* 0x000fe20000300000 */
.L_x_5247:
[----:B-1----:R-:W-:Y:S05]  /*7040*/  @P2 BRA `(.L_x_5248) ;  /* 0x0000000000082947 */ /* 0x002fea0003800000 */
[----:B------:R-:W1:Y:S02]  /*7050*/  SYNCS.PHASECHK.TRANS64.TRYWAIT P2, [UR5+0x38830], R8 ;  /* 0x03883008ff0075a7 */ /* 0x000e640008040145 */
[----:B-1----:R-:W-:Y:S05]  /*7060*/  @!P2 BRA `(.L_x_5249) ;  /* 0x000001300078a947 */ /* 0x002fea0003800000 */
.L_x_5248:
[----:B------:R-:W-:Y:S01]  /*7070*/  R2UR UR10, R0 ;  /* 0x00000000000a72ca */ /* 0x000fe200000e0000 */
[----:B------:R-:W-:Y:S01]  /*7080*/  WARPGROUP.ARRIVE ;  /* 0x00000000000079c5 */ /* 0x000fe20000000000 */
        /* <DEDUP_REMOVED lines=21> */
.L_x_5250:
[----:B------:R2:W3:Y:S01]  /*71e0*/  SYNCS.PHASECHK.TRANS64.TRYWAIT P2, [UR5+0x38850], R8 ;  /* 0x03885008ff0075a7 */ /* 0x0004e20008040145 */
[----:B------:R-:W-:Y:S05]  /*71f0*/  @!P0 BRA `(.L_x_5251) ;  /* 0x0000000000048947 */ /* 0x000fea0003800000 */
[----:B------:R-:W-:Y:S01]  /*7200*/  BPT.TRAP 0x1 ;  /* 0x000000040000795c */ /* 0x000fe20000300000 */
.L_x_5251:
[----:B---3--:R-:W-:Y:S05]  /*7210*/  @P2 BRA `(.L_x_5252) ;  /* 0x0000000000082947 */ /* 0x008fea0003800000 */
[----:B------:R-:W3:Y:S02]  /*7220*/  SYNCS.PHASECHK.TRANS64.TRYWAIT P2, [UR5+0x38850], R8 ;  /* 0x03885008ff0075a7 */ /* 0x000ee40008040145 */
[----:B---3--:R-:W-:Y:S05]  /*7230*/  @!P2 BRA `(.L_x_5253) ;  /* 0x00000130001ca947 */ /* 0x008fea0003800000 */
.L_x_5252:
[----:B------:R-:W-:Y:S01]  /*7240*/  ULEA UR26, UR7, UR4, 0xc ;  /* 0x00000004071a7291 */ /* 0x000fe2000f8e603f */
[----:B------:R-:W-:Y:S01]  /*7250*/  WARPGROUP.ARRIVE ;  /* 0x00000000000079c5 */ /* 0x000fe20000000000 */
[----:B------:R-:W-:Y:S01]  /*7260*/  UMOV UR27, 0x40000040 ;  /* 0x40000040001b7882 */ /* 0x000fe20000000000 */
[----:B------:R-:W-:-:S04]  /*7270*/  UIADD3 UR28, UR6, 0x2, URZ ;  /* 0x00000002061c7890 */ /* 0x000fc8000fffe03f */
[----:B-1----:R-:W1:Y:S01]  /*7280*/  S2R R9, SR_TID.X ;  /* 0x0000000000097919 */ /* 0x002e620000002100 */
[----:B------:R-:W-:Y:S01]  /*7290*/  UIADD3 UR30, UR26, 0x2, URZ ;  /* 0x000000021a1e7890 */ /* 0x000fe2000fffe03f */
[----:B------:R-:W-:Y:S01]  /*72a0*/  PLOP3.LUT P2, PT, PT, PT, UP0, 0x80, 0x0 ;  /* 0x000000000000781c */ /* 0x000fe20003f4f008 */
[----:B------:R-:W-:Y:S01]  /*72b0*/  UMOV UR29, 0x40000040 ;  /* 0x40000040001d7882 */ /* 0x000fe20000000000 */
[----:B------:R-:W-:Y:S01]  /*72c0*/  UMOV UR31, 0x40000040 ;  /* 0x40000040001f7882 */ /* 0x000fe20000000000 */
[----:B------:R-:W-:Y:S01]  /*72d0*/  HGMMA.64x64x16.F32 R152, gdesc[UR24], R152, gsb0 ;  /* 0x00e00000189879f0 */ /* 0x000fe20008000898 */
[----:B------:R-:W-:Y:S01]  /*72e0*/  UIADD3 UR18, UR6, 0x800, URZ ;  /* 0x0000080006127890 */ /* 0x000fe2000fffe03f */
[----:B------:R-:W-:Y:S01]  /*72f0*/  PLOP3.LUT P3, PT, PT, PT, UP0, 0x80, 0x0 ;  /* 0x000000000000781c */ /* 0x000fe20003f6f008 */
[----:B------:R-:W-:Y:S01]  /*7300*/  UIADD3 UR15, UR26, 0x800, URZ ;  /* 0x000008001a0f7890 */ /* 0x000fe2000fffe03f */
[----:B------:R-:W-:Y:S02]  /*7310*/  IMAD.IADD R197, R188, 0x1, R18 ;  /* 0x00000001bcc57824 */ /* 0x000fe400078e0212 */
[----:B------:R-:W-:-:S02]  /*7320*/  IMAD.U32 R12, RZ, RZ, UR5 ;  /* 0x00000005ff0c7e24 */ /* 0x000fc4000f8e00ff */
[----:B------:R-:W-:-:S05]  /*7330*/  IMAD.SHL.U32 R13, R6, 0x40, RZ ;  /* 0x00000040060d7824 */ /* 0x000fca00078e00ff */
[----:B------:R-:W-:Y:S02]  /*7340*/  IADD3 R11, -R16, 0x1, -R13 ;  /* 0x00000001100b7810 */ /* 0x000fe40007ffe90d */
[----:B-1----:R-:W-:-:S05]  /*7350*/  SHF.R.U32.HI R9, RZ, 0x7, R9 ;  /* 0x00000007ff097819 */ /* 0x002fca0000011609 */
[----:B0-2---:R0:W1:Y:S02]  /*7360*/  SHFL.IDX PT, R8, R9, RZ, 0x1f ;  /* 0x00001fff09087589 */ /* 0x00506400000e0000 */
[----:B0-----:R-:W0:Y:S01]  /*7370*/  LDC R9, c[0x0][0x288] ;  /* 0x0000a200ff097b82 */ /* 0x001e220000000800 */
[----:B-1----:R-:W-:-:S07]  /*7380*/  R2UR UR10, R8 ;  /* 0x00000000080a72ca */ /* 0x002fce00000e0000 */
[----:B------:R-:W1:Y:S06]  /*7390*/  LDC R8, c[0x0][0x2f0] ;  /* 0x0000bc00ff087b82 */ /* 0x000e6c0000000800 */
[----:B------:R-:W-:-:S03]  /*73a0*/  UISETP.GT.AND UP2, UPT, UR10, 0x7f, UPT ;  /* 0x0000007f0a00788c */ /* 0x000fc6000bf44270 */
[----:B------:R-:W-:Y:S01]  /*73b0*/  UMOV UR10, 0x4 ;  /* 0x00000004000a7882 */ /* 0x000fe20000000000 */
[----:B------:R-:W-:Y:S02]  /*73c0*/  USEL UR14, URZ, 0x2, !UP2 ;  /* 0x000000023f0e7887 */ /* 0x000fe4000d000000 */
[----:B------:R-:W-:Y:S01]  /*73d0*/  USEL UR11, UR10, 0x2, UP2 ;  /* 0x000000020a0b7887 */ /* 0x000fe20009000000 */
[----:B------:R-:W-:Y:S02]  /*73e0*/  WARPGROUP.DEPBAR.LE gsb0, 0x0 ;  /* 0x00008000000079c5 */ /* 0x000fe40000010000 */
[----:B------:R-:W-:Y:S01]  /*73f0*/  WARPGROUP.ARRIVE ;  /* 0x00000000000079c5 */ /* 0x000fe20000000000 */
[----:B------:R-:W-:-:S05]  /*7400*/  USEL UR10, UR10, 0x6, !UP2 ;  /* 0x000000060a0a7887 */ /* 0x000fca000d000000 */
        /* <DEDUP_REMOVED lines=238> */
[----:B------:R-:W-:Y:S01]  /*82f0*/  @UP0 ULDC UR10, c[0x0][0x44c] ;  /* 0x00011300000a0ab9 */ /* 0x000fe20000000800 */
[----:B------:R-:W-:Y:S01]  /*8300*/  ULDC UR26, c[0x0][0xad4] ;  /* 0x0002b500001a7ab9 */ /* 0x000fe20000000800 */
[----:B------:R-:W-:Y:S01]  /*8310*/  @P2 IMAD.HI.U32 R10, R197, UR10, RZ ;  /* 0x0000000ac50a2c27 */ /* 0x000fe2000f8e00ff */
[----:B------:R-:W-:Y:S01]  /*8320*/  @UP0 ULDC UR10, c[0x0][0x450] ;  /* 0x00011400000a0ab9 */ /* 0x000fe20000000800 */
[----:B------:R-:W-:Y:S01]  /*8330*/  PLOP3.LUT P2, PT, PT, PT, UP1, 0x40, 0x0 ;  /* 0x000000000000781c */ /* 0x000fe20003f4e818 */
[----:B------:R-:W-:-:S02]  /*8340*/  ULOP3.LUT UR5, URZ, UR26, URZ, 0x33, !UPT ;  /* 0x0000001a3f057292 */ /* 0x000fc4000f8e333f */
[----:B------:R-:W-:Y:S01]  /*8350*/  @P3 SHF.R.U32.HI R197, RZ, UR10, R10 ;  /* 0x0000000affc53c19 */ /* 0x000fe2000801160a */
[----:B------:R-:W-:Y:S01]  /*8360*/  @!P1 VIADD R10, R12, 0x38840 ;  /* 0x000388400c0a9836 */ /* 0x000fe20000000000 */
[----:B------:R-:W-:-:S03]  /*8370*/  ULDC UR10, c[0x0][0xad8] ;  /* 0x0002b600000a7ab9 */ /* 0x000fc60000000800 */
[----:B------:R-:W2:Y:S01]  /*8380*/  SHFL.IDX PT, R199, R197, RZ, 0x1c1f ;  /* 0x001c1fffc5c77589 */ /* 0x000ea200000e0000 */
[----:B------:R-:W-:Y:S01]  /*8390*/  @!P1 PRMT R10, RZ, 0x654, R10 ;  /* 0x00000654ff0a9816 */ /* 0x000fe2000000000a */
[----:B------:R-:W-:Y:S02]  /*83a0*/  WARPGROUP.DEPBAR.LE gsb0, 0x0 ;  /* 0x00008000000079c5 */ /* 0x000fe40000010000 */
[----:B------:R-:W-:-:S06]  /*83b0*/  WARPGROUP.ARRIVE ;  /* 0x00000000000079c5 */ /* 0x000fcc0000000000 */
[----:B------:R-:W-:Y:S03]  /*83c0*/  HGMMA.64x64x16.F32 R152, gdesc[UR28], R152, gsb0 ;  /* 0x00e000001c9879f0 */ /* 0x000fe60008000898 */
[----:B------:R-:W-:Y:S02]  /*83d0*/  WARPGROUP.DEPBAR.LE gsb0, 0x0 ;  /* 0x00008000000079c5 */ /* 0x000fe40000010000 */
[----:B------:R1:W-:Y:S02]  /*83e0*/  @!P1 SYNCS.ARRIVE.TRANS64.RED.A1T0 RZ, [R10+URZ], RZ ;  /* 0x000000ff0aff99a7 */ /* 0x0003e4000810043f */
[----:B-1----:R-:W-:-:S04]  /*83f0*/  IMAD R10, R8, UR38, R11 ;  /* 0x00000026080a7c24 */ /* 0x002fc8000f8e020b */
[----:B0-----:R-:W-:-:S04]  /*8400*/  IMAD.IADD R10, R10, 0x1, -R9 ;  /* 0x000000010a0a7824 */ /* 0x001fc800078e0a09 */
[C---:B------:R-:W-:Y:S02]  /*8410*/  VIADD R14, R10.reuse, UR10 ;  /* 0x0000000a0a0e7c36 */ /* 0x040fe40008000000 */
[----:B------:R-:W-:Y:S01]  /*8420*/  VIADD R15, R10, UR5 ;  /* 0x000000050a0f7c36 */ /* 0x000fe20008000000 */
[----:B------:R-:W-:Y:S01]  /*8430*/  ULDC UR5, c[0x0][0xadc] ;  /* 0x0002b70000057ab9 */ /* 0x000fe20000000800 */
[C---:B--2---:R-:W-:Y:S02]  /*8440*/  IMAD.IADD R21, R199.reuse, 0x1, R14 ;  /* 0x00000001c7157824 */ /* 0x044fe400078e020e */
[----:B------:R-:W-:Y:S01]  /*8450*/  IMAD.IADD R20, R199, 0x1, R15 ;  /* 0x00000001c7147824 */ /* 0x000fe200078e020f */
[----:B------:R-:W-:Y:S06]  /*8460*/  @P2 BRA `(.L_x_5254) ;  /* 0x00000000005c2947 */ /* 0x000fec0003800000 */
[----:B------:R-:W-:Y:S01]  /*8470*/  IMAD R10, R8, UR38, R199 ;  /* 0x00000026080a7c24 */ /* 0x000fe2000f8e02c7 */
[----:B------:R-:W-:Y:S03]  /*8480*/  BSSY B0, `(.L_x_5255) ;  /* 0x0000011000007945 */ /* 0x000fe60003800000 */
[----:B------:R-:W-:-:S05]  /*8490*/  IMAD.IADD R198, R10, 0x1, -R9 ;  /* 0x000000010ac67824 */ /* 0x000fca00078e0a09 */
        /* <DEDUP_REMOVED lines=10> */
.L_x_5256:
[----:B------:R-:W-:-:S05]  /*8540*/  IMAD.U32 R200, RZ, RZ, UR5 ;  /* 0x00000005ffc87e24 */ /* 0x000fca000f8e00ff */
[----:B------:R-:W-:-:S13]  /*8550*/  ISETP.NE.AND P2, PT, R200, 0x1, PT ;  /* 0x00000001c800780c */ /* 0x000fda0003f45270 */
[----:B------:R-:W0:Y:S02]  /*8560*/  @P2 LDC.64 R10, c[0x0][0xae0] ;  /* 0x0002b800ff0a2b82 */ /* 0x000e240000000a00 */
[----:B0-----:R-:W-:-:S05]  /*8570*/  @P2 IMAD.HI.U32 R10, R198, R10, RZ ;  /* 0x0000000ac60a2227 */ /* 0x001fca00078e00ff */
[----:B------:R-:W-:-:S07]  /*8580*/  @P2 SHF.R.U32.HI R198, RZ, R11, R10 ;  /* 0x0000000bffc62219 */ /* 0x000fce000001160a */
.L_x_5257:
[----:B------:R-:W-:Y:S05]  /*8590*/  BSYNC B0 ;  /* 0x0000000000007941 */ /* 0x000fea0003800000 */
.L_x_5255:
[----:B------:R-:W-:-:S04]  /*85a0*/  IMAD R11, R198, R200, -R13 ;  /* 0x000000c8c60b7224 */ /* 0x000fc800078e0a0d */
[----:B------:R-:W-:-:S05]  /*85b0*/  IMAD.IADD R11, R11, 0x1, -R16 ;  /* 0x000000010b0b7824 */ /* 0x000fca00078e0a10 */
[----:B------:R-:W-:Y:S02]  /*85c0*/  VIADDMNMX R21, R11, R200, R21, PT ;  /* 0x000000c80b157246 */ /* 0x000fe40003800115 */
[----:B------:R-:W-:-:S07]  /*85d0*/  VIMNMX R20, R20, R11, !PT ;  /* 0x0000000b14147248 */ /* 0x000fce0007fe0100 */
.L_x_5254:
[----:B------:R-:W-:Y:S01]  /*85e0*/  ISETP.GT.AND P2, PT, R6, -0x1, PT ;  /* 0xffffffff0600780c */ /* 0x000fe20003f44270 */
[----:B------:R-:W0:Y:S03]  /*85f0*/  SHFL.IDX PT, R197, R197, 0x1, 0x1c1f ;  /* 0x003c1f00c5c57f89 */ /* 0x000e2600000e0000 */
[C---:B------:R-:W-:Y:S02]  /*8600*/  ISETP.GT.AND P5, PT, R20.reuse, RZ, P2 ;  /* 0x000000ff1400720c */ /* 0x040fe400017a4270 */
[C---:B------:R-:W-:Y:S02]  /*8610*/  ISETP.GT.AND P4, PT, R20.reuse, 0x1, P2 ;  /* 0x000000011400780c */ /* 0x040fe40001784270 */
[----:B------:R-:W-:Y:S02]  /*8620*/  ISETP.LT.OR P5, PT, R21, 0x1, P5 ;  /* 0x000000011500780c */ /* 0x000fe40002fa1670 */
[----:B------:R-:W-:-:S02]  /*8630*/  ISETP.GT.AND P6, PT, R20, 0x8, P2 ;  /* 0x000000081400780c */ /* 0x000fc400017c4270 */
[----:B------:R-:W-:Y:S02]  /*8640*/  FSEL R152, R152, -INF , !P5 ;  /* 0xff80000098987808 */ /* 0x000fe40006800000 */
[C---:B------:R-:W-:Y:S02]  /*8650*/  ISETP.GT.AND P5, PT, R20.reuse, 0x10, P2 ;  /* 0x000000101400780c */ /* 0x040fe400017a4270 */
[----:B------:R-:W-:Y:S02]  /*8660*/  ISETP.GT.AND P3, PT, R20, 0x9, P2 ;  /* 0x000000091400780c */ /* 0x000fe40001764270 */
[C---:B------:R-:W-:Y:S02]  /*8670*/  ISETP.LT.OR P5, PT, R21.reuse, 0x11, P5 ;  /* 0x000000111500780c */ /* 0x040fe40002fa1670 */
[----:B------:R-:W-:Y:S02]  /*8680*/  ISETP.LT.OR P4, PT, R21, 0x2, P4 ;  /* 0x000000021500780c */ /* 0x000fe40002781670 */
[----:B------:R-:W-:-:S02]  /*8690*/  FSEL R160, R160, -INF , !P5 ;  /* 0xff800000a0a07808 */ /* 0x000fc40006800000 */
[----:B------:R-:W-:Y:S01]  /*86a0*/  ISETP.GT.AND P5, PT, R20, 0x20, P2 ;  /* 0x000000201400780c */ /* 0x000fe200017a4270 */
[----:B0-----:R-:W-:Y:S01]  /*86b0*/  IMAD.IADD R15, R15, 0x1, R197 ;  /* 0x000000010f0f7824 */ /* 0x001fe200078e02c5 */
[C---:B------:R-:W-:Y:S02]  /*86c0*/  ISETP.LT.OR P6, PT, R21.reuse, 0x9, P6 ;  /* 0x000000091500780c */ /* 0x040fe400037c1670 */
[C---:B------:R-:W-:Y:S02]  /*86d0*/  ISETP.LT.OR P3, PT, R21.reuse, 0xa, P3 ;  /* 0x0000000a1500780c */ /* 0x040fe40001f61670 */
[----:B------:R-:W-:Y:S02]  /*86e0*/  ISETP.LT.OR P5, PT, R21, 0x21, P5 ;  /* 0x000000211500780c */ /* 0x000fe40002fa1670 */
[----:B------:R-:W-:Y:S02]  /*86f0*/  FSEL R153, R153, -INF , !P4 ;  /* 0xff80000099997808 */ /* 0x000fe40006000000 */
[----:B------:R-:W-:-:S02]  /*8700*/  FSEL R156, R156, -INF , !P6 ;  /* 0xff8000009c9c7808 */ /* 0x000fc40007000000 */
[----:B------:R-:W-:Y:S02]  /*8710*/  FSEL R157, R157, -INF , !P3 ;  /* 0xff8000009d9d7808 */ /* 0x000fe40005800000 */
[C---:B------:R-:W-:Y:S02]  /*8720*/  ISETP.GT.AND P4, PT, R20.reuse, 0x11, P2 ;  /* 0x000000111400780c */ /* 0x040fe40001784270 */
[C---:B------:R-:W-:Y:S02]  /*8730*/  ISETP.GT.AND P6, PT, R20.reuse, 0x18, P2 ;  /* 0x000000181400780c */ /* 0x040fe400017c4270 */
[----:B------:R-:W-:Y:S02]  /*8740*/  ISETP.GT.AND P3, PT, R20, 0x19, P2 ;  /* 0x000000191400780c */ /* 0x000fe40001764270 */
[----:B------:R-:W-:Y:S02]  /*8750*/  FSEL R168, R168, -INF , !P5 ;  /* 0xff800000a8a87808 */ /* 0x000fe40006800000 */
[----:B------:R-:W-:-:S02]  /*8760*/  ISETP.GT.AND P5, PT, R20, 0x30, P2 ;  /* 0x000000301400780c */ /* 0x000fc400017a4270 */
[C---:B------:R-:W-:Y:S02]  /*8770*/  ISETP.LT.OR P4, PT, R21.reuse, 0x12, P4 ;  /* 0x000000121500780c */ /* 0x040fe40002781670 */
        /* <DEDUP_REMOVED lines=10> */
[----:B------:R-:W-:-:S02]  /*8820*/  PLOP3.LUT P5, PT, PT, PT, UP1, 0x40, 0x0 ;  /* 0x000000000000781c */ /* 0x000fc40003fae818 */
[C---:B------:R-:W-:Y:S02]  /*8830*/  ISETP.LT.OR P4, PT, R21.reuse, 0x22, P4 ;  /* 0x000000221500780c */ /* 0x040fe40002781670 */
[C---:B------:R-:W-:Y:S02]  /*8840*/  ISETP.LT.OR P6, PT, R21.reuse, 0x29, P6 ;  /* 0x000000291500780c */ /* 0x040fe400037c1670 */
[----:B------:R-:W-:Y:S02]  /*8850*/  ISETP.LT.OR P3, PT, R21, 0x2a, P3 ;  /* 0x0000002a1500780c */ /* 0x000fe40001f61670 */
[----:B------:R-:W-:Y:S02]  /*8860*/  FSEL R169, R169, -INF , !P4 ;  /* 0xff800000a9a97808 */ /* 0x000fe40006000000 */
[----:B------:R-:W-:Y:S02]  /*8870*/  FSEL R172, R172, -INF , !P6 ;  /* 0xff800000acac7808 */ /* 0x000fe40007000000 */
[----:B------:R-:W-:-:S02]  /*8880*/  FSEL R173, R173, -INF , !P3 ;  /* 0xff800000adad7808 */ /* 0x000fc40005800000 */
[C---:B------:R-:W-:Y:S02]  /*8890*/  ISETP.GT.AND P4, PT, R20.reuse, 0x31, P2 ;  /* 0x000000311400780c */ /* 0x040fe40001784270 */
[C---:B------:R-:W-:Y:S02]  /*88a0*/  ISETP.GT.AND P6, PT, R20.reuse, 0x38, P2 ;  /* 0x000000381400780c */ /* 0x040fe400017c4270 */
[----:B------:R-:W-:Y:S01]  /*88b0*/  ISETP.GT.AND P3, PT, R20, 0x39, P2 ;  /* 0x000000391400780c */ /* 0x000fe20001764270 */
[----:B------:R-:W-:Y:S01]  /*88c0*/  IMAD.IADD R20, R14, 0x1, R197 ;  /* 0x000000010e147824 */ /* 0x000fe200078e02c5 */
[C---:B------:R-:W-:Y:S02]  /*88d0*/  ISETP.LT.OR P4, PT, R21.reuse, 0x32, P4 ;  /* 0x000000321500780c */ /* 0x040fe40002781670 */
[C---:B------:R-:W-:Y:S02]  /*88e0*/  ISETP.LT.OR P6, PT, R21.reuse, 0x39, P6 ;  /* 0x000000391500780c */ /* 0x040fe400037c1670 */
[----:B------:R-:W-:-:S02]  /*88f0*/  ISETP.LT.OR P3, PT, R21, 0x3a, P3 ;  /* 0x0000003a1500780c */ /* 0x000fc40001f61670 */
[----:B------:R-:W-:Y:S02]  /*8900*/  FSEL R177, R177, -INF , !P4 ;  /* 0xff800000b1b17808 */ /* 0x000fe40006000000 */
[----:B------:R-:W-:Y:S02]  /*8910*/  FSEL R180, R180, -INF , !P6 ;  /* 0xff800000b4b47808 */ /* 0x000fe40007000000 */
[----:B------:R-:W-:Y:S01]  /*8920*/  FSEL R181, R181, -INF , !P3 ;  /* 0xff800000b5b57808 */ /* 0x000fe20005800000 */
        /* <DEDUP_REMOVED lines=14> */
.L_x_5260:
[----:B------:R-:W-:-:S05]  /*8a10*/  IMAD.U32 R197, RZ, RZ, UR5 ;  /* 0x00000005ffc57e24 */ /* 0x000fca000f8e00ff */
[----:B------:R-:W-:-:S13]  /*8a20*/  ISETP.NE.AND P3, PT, R197, 0x1, PT ;  /* 0x00000001c500780c */ /* 0x000fda0003f65270 */
[----:B------:R-:W0:Y:S02]  /*8a30*/  @P3 LDC.64 R10, c[0x0][0xae0] ;  /* 0x0002b800ff0a3b82 */ /* 0x000e240000000a00 */
[----:B0-----:R-:W-:-:S05]  /*8a40*/  @P3 IMAD.HI.U32 R10, R14, R10, RZ ;  /* 0x0000000a0e0a3227 */ /* 0x001fca00078e00ff */
[----:B------:R-:W-:-:S07]  /*8a50*/  @P3 SHF.R.U32.HI R14, RZ, R11, R10 ;  /* 0x0000000bff0e3219 */ /* 0x000fce000001160a */
.L_x_5261:
[----:B------:R-:W-:Y:S05]  /*8a60*/  BSYNC B0 ;  /* 0x0000000000007941 */ /* 0x000fea0003800000 */
.L_x_5259:
[----:B------:R-:W-:-:S04]  /*8a70*/  IMAD R13, R14, R197, -R13 ;  /* 0x000000c50e0d7224 */ /* 0x000fc800078e0a0d */
[----:B------:R-:W-:-:S05]  /*8a80*/  IMAD.IADD R13, R13, 0x1, -R16 ;  /* 0x000000010d0d7824 */ /* 0x000fca00078e0a10 */
[----:B------:R-:W-:Y:S02]  /*8a90*/  VIADDMNMX R20, R13, R197, R20, PT ;  /* 0x000000c50d147246 */ /* 0x000fe40003800114 */
[----:B------:R-:W-:-:S07]  /*8aa0*/  VIMNMX R15, R15, R13, !PT ;  /* 0x0000000d0f0f7248 */ /* 0x000fce0007fe0100 */
.L_x_5258:
[----:B------:R-:W-:Y:S01]  /*8ab0*/  FMNMX.FTZ R10, R152, R5, !PT ;  /* 0x00000005980a7209 */ /* 0x000fe20007810000 */
[----:B------:R-:W-:Y:S01]  /*8ac0*/  ULDC UR19, c[0x0][0xa80] ;  /* 0x0002a00000137ab9 */ /* 0x000fe20000000800 */
[----:B------:R-:W-:Y:S01]  /*8ad0*/  ISETP.GT.AND P4, PT, R15, RZ, P2 ;  /* 0x000000ff0f00720c */ /* 0x000fe20001784270 */
[----:B------:R-:W-:Y:S01]  /*8ae0*/  ULEA UR10, UR7, UR39, 0xc ;  /* 0x00000027070a7291 */ /* 0x000fe2000f8e603f */
[----:B------:R-:W-:Y:S01]  /*8af0*/  FMNMX.FTZ R11, R153, R10, !PT ;  /* 0x0000000a990b7209 */ /* 0x000fe20007810000 */
[----:B------:R-:W-:Y:S01]  /*8b00*/  UMOV UR11, 0x40000040 ;  /* 0x40000040000b7882 */ /* 0x000fe20000000000 */
[----:B------:R-:W-:Y:S01]  /*8b10*/  ISETP.GT.AND P3, PT, R15, 0x1, P2 ;  /* 0x000000010f00780c */ /* 0x000fe20001764270 */
[----:B------:R-:W-:Y:S01]  /*8b20*/  UIADD3 UR14, UR10, 0x80, URZ ;  /* 0x000000800a0e7890 */ /* 0x000fe2000fffe03f */
[----:B------:R-:W-:Y:S01]  /*8b30*/  FMNMX.FTZ R10, R156, R11, !PT ;  /* 0x0000000b9c0a7209 */ /* 0x000fe20007810000 */
[----:B------:R-:W-:Y:S01]  /*8b40*/  UMOV UR15, 0x40000040 ;  /* 0x40000040000f7882 */ /* 0x000fe20000000000 */
[----:B------:R-:W-:Y:S01]  /*8b50*/  ISETP.LT.OR P4, PT, R20, 0x1, P4 ;  /* 0x000000011400780c */ /* 0x000fe20002781670 */
[----:B------:R-:W-:Y:S01]  /*8b60*/  @!P1 VIADD R12, R12, 0x38860 ;  /* 0x000388600c0c9836 */ /* 0x000fe20000000000 */
        /* <DEDUP_REMOVED lines=9> */
[----:B------:R-:W-:Y:S02]  /*8c00*/  ISETP.LT.OR P5, PT, R20, 0x9, P5 ;  /* 0x000000091400780c */ /* 0x000fe40002fa1670 */
[----:B------:R-:W-:Y:S02]  /*8c10*/  FMNMX.FTZ R10, R168, R11, !PT ;  /* 0x0000000ba80a7209 */ /* 0x000fe40007810000 */
[----:B------:R-:W-:Y:S02]  /*8c20*/  FSEL R155, R155, -INF , !P3 ;  /* 0xff8000009b9b7808 */ /* 0x000fe40005800000 */
[----:B------:R-:W-:-:S02]  /*8c30*/  FMNMX.FTZ R11, R169, R10, !PT ;  /* 0x0000000aa90b7209 */ /* 0x000fc40007810000 */
[----:B------:R-:W-:Y:S02]  /*8c40*/  FMNMX.FTZ R14, R154, R7, !PT ;  /* 0x000000079a0e7209 */ /* 0x000fe40007810000 */
[----:B------:R-:W-:Y:S02]  /*8c50*/  FMNMX.FTZ R10, R172, R11, !PT ;  /* 0x0000000bac0a7209 */ /* 0x000fe40007810000 */
[----:B------:R-:W-:Y:S02]  /*8c60*/  ISETP.GT.AND P3, PT, R15, 0x10, P2 ;  /* 0x000000100f00780c */ /* 0x000fe40001764270 */
[----:B------:R-:W-:Y:S02]  /*8c70*/  FMNMX.FTZ R11, R173, R10, !PT ;  /* 0x0000000aad0b7209 */ /* 0x000fe40007810000 */
[----:B------:R-:W-:Y:S02]  /*8c80*/  ISETP.LT.OR P6, PT, R20, 0xa, P6 ;  /* 0x0000000a1400780c */ /* 0x000fe400037c1670 */
[----:B------:R-:W-:-:S02]  /*8c90*/  FMNMX.FTZ R10, R176, R11, !PT ;  /* 0x0000000bb00a7209 */ /* 0x000fc40007810000 */
[----:B------:R-:W-:Y:S02]  /*8ca0*/  FSEL R158, R158, -INF , !P5 ;  /* 0xff8000009e9e7808 */ /* 0x000fe40006800000 */
[----:B------:R-:W-:Y:S02]  /*8cb0*/  FMNMX.FTZ R11, R177, R10, !PT ;  /* 0x0000000ab10b7209 */ /* 0x000fe40007810000 */
[----:B------:R-:W-:Y:S02]  /*8cc0*/  ISETP.GT.AND P5, PT, R15, 0x11, P2 ;  /* 0x000000110f00780c */ /* 0x000fe400017a4270 */
[----:B------:R-:W-:Y:S02]  /*8cd0*/  FMNMX.FTZ R10, R180, R11, !PT ;  /* 0x0000000bb40a7209 */ /* 0x000fe40007810000 */
[----:B------:R-:W-:Y:S02]  /*8ce0*/  FSEL R159, R159, -INF , !P6 ;  /* 0xff8000009f9f7808 */ /* 0x000fe40007000000 */
[----:B------:R-:W-:-:S02]  /*8cf0*/  FMNMX.FTZ R11, R181, R10, !PT ;  /* 0x0000000ab50b7209 */ /* 0x000fc40007810000 */
[C---:B------:R-:W-:Y:S02]  /*8d00*/  ISETP.LT.OR P3, PT, R20.reuse, 0x11, P3 ;  /* 0x000000111400780c */ /* 0x040fe40001f61670 */
[C---:B------:R-:W-:Y:S01]  /*8d10*/  ISETP.GT.AND P6, PT, R15.reuse, 0x18, P2 ;  /* 0x000000180f00780c */ /* 0x040fe200017c4270 */
[----:B------:R-:W0:Y:S01]  /*8d20*/  SHFL.BFLY PT, R10, R11, 0x2, 0x1f ;  /* 0x0c401f000b0a7f89 */ /* 0x000e2200000e0000 */
[----:B------:R-:W-:Y:S02]  /*8d30*/  ISETP.LT.OR P5, PT, R20, 0x12, P5 ;  /* 0x000000121400780c */ /* 0x000fe40002fa1670 */
[----:B------:R-:W-:Y:S02]  /*8d40*/  FSEL R162, R162, -INF , !P3 ;  /* 0xff800000a2a27808 */ /* 0x000fe40005800000 */
[----:B------:R-:W-:Y:S02]  /*8d50*/  ISETP.GT.AND P4, PT, R15, 0x19, P2 ;  /* 0x000000190f00780c */ /* 0x000fe40001784270 */
[----:B------:R-:W-:-:S02]  /*8d60*/  ISETP.LT.OR P6, PT, R20, 0x19, P6 ;  /* 0x000000191400780c */ /* 0x000fc400037c1670 */
[----:B------:R-:W-:Y:S02]  /*8d70*/  FSEL R163, R163, -INF , !P5 ;  /* 0xff800000a3a37808 */ /* 0x000fe40006800000 */
[C---:B------:R-:W-:Y:S02]  /*8d80*/  ISETP.GT.AND P3, PT, R15.reuse, 0x20, P2 ;  /* 0x000000200f00780c */ /* 0x040fe40001764270 */
[----:B------:R-:W-:Y:S02]  /*8d90*/  FSEL R166, R166, -INF , !P6 ;  /* 0xff800000a6a67808 */ /* 0x000fe40007000000 */
[C---:B------:R-:W-:Y:S02]  /*8da0*/  ISETP.LT.OR P4, PT, R20.reuse, 0x1a, P4 ;  /* 0x0000001a1400780c */ /* 0x040fe40002781670 */
[----:B------:R-:W-:Y:S02]  /*8db0*/  ISETP.LT.OR P3, PT, R20, 0x21, P3 ;  /* 0x000000211400780c */ /* 0x000fe40001f61670 */
[----:B------:R-:W-:-:S02]  /*8dc0*/  ISETP.GT.AND P5, PT, R15, 0x21, P2 ;  /* 0x000000210f00780c */ /* 0x000fc400017a4270 */
[----:B------:R-:W-:Y:S02]  /*8dd0*/  FSEL R167, R167, -INF , !P4 ;  /* 0xff800000a7a77808 */ /* 0x000fe40006000000 */
[----:B------:R-:W-:Y:S02]  /*8de0*/  FSEL R21, R170, -INF , !P3 ;  /* 0xff800000aa157808 */ /* 0x000fe40005800000 */
[----:B0-----:R-:W-:Y:S02]  /*8df0*/  FMNMX.FTZ R13, R11, R10, !PT ;  /* 0x0000000a0b0d7209 */ /* 0x001fe40007810000 */
[----:B------:R-:W-:Y:S02]  /*8e00*/  FMNMX.FTZ R11, R155, R14, !PT ;  /* 0x0000000e9b0b7209 */ /* 0x000fe40007810000 */
[----:B------:R-:W-:Y:S01]  /*8e10*/  ISETP.GT.AND P6, PT, R15, 0x28, P2 ;  /* 0x000000280f00780c */ /* 0x000fe200017c4270 */
[----:B------:R-:W0:Y:S01]  /*8e20*/  SHFL.BFLY PT, R10, R13, 0x1, 0x1f ;  /* 0x0c201f000d0a7f89 */ /* 0x000e2200000e0000 */
[----:B------:R-:W-:-:S02]  /*8e30*/  FMNMX.FTZ R14, R158, R11, !PT ;  /* 0x0000000b9e0e7209 */ /* 0x000fc40007810000 */
[----:B------:R-:W-:Y:S02]  /*8e40*/  ISETP.LT.OR P5, PT, R20, 0x22, P5 ;  /* 0x000000221400780c */ /* 0x000fe40002fa1670 */
[----:B------:R-:W-:Y:S02]  /*8e50*/  FMNMX.FTZ R11, R159, R14, !PT ;  /* 0x0000000e9f0b7209 */ /* 0x000fe40007810000 */
[----:B------:R-:W-:Y:S02]  /*8e60*/  ISETP.GT.AND P3, PT, R15, 0x29, P2 ;  /* 0x000000290f00780c */ /* 0x000fe40001764270 */
[----:B------:R-:W-:Y:S02]  /*8e70*/  FMNMX.FTZ R14, R162, R11, !PT ;  /* 0x0000000ba20e7209 */ /* 0x000fe40007810000 */
[----:B------:R-:W-:Y:S02]  /*8e80*/  FSEL R197, R171, -INF , !P5 ;  /* 0xff800000abc57808 */ /* 0x000fe40006800000 */
[----:B------:R-:W-:-:S02]  /*8e90*/  FMNMX.FTZ R11, R163, R14, !PT ;  /* 0x0000000ea30b7209 */ /* 0x000fc40007810000 */
[----:B------:R-:W-:Y:S02]  /*8ea0*/  ISETP.LT.OR P6, PT, R20, 0x29, P6 ;  /* 0x000000291400780c */ /* 0x000fe400037c1670 */
[----:B------:R-:W-:Y:S02]  /*8eb0*/  FMNMX.FTZ R14, R166, R11, !PT ;  /* 0x0000000ba60e7209 */ /* 0x000fe40007810000 */
[----:B------:R-:W-:Y:S02]  /*8ec0*/  ISETP.GT.AND P5, PT, R15, 0x30, P2 ;  /* 0x000000300f00780c */ /* 0x000fe400017a4270 */
[----:B------:R-:W-:Y:S02]  /*8ed0*/  FMNMX.FTZ R170, R167, R14, !PT ;  /* 0x0000000ea7aa7209 */ /* 0x000fe40007810000 */
[----:B------:R-:W-:Y:S02]  /*8ee0*/  ISETP.LT.OR P3, PT, R20, 0x2a, P3 ;  /* 0x0000002a1400780c */ /* 0x000fe40001f61670 */
[----:B0-----:R-:W-:-:S02]  /*8ef0*/  FMNMX.FTZ R10, R13, R10, !PT ;  /* 0x0000000a0d0a7209 */ /* 0x001fc40007810000 */
[----:B------:R-:W-:Y:S02]  /*8f00*/  FMNMX.FTZ R170, R21, R170, !PT ;  /* 0x000000aa15aa7209 */ /* 0x000fe40007810000 */
[C---:B------:R-:W-:Y:S01]  /*8f10*/  FSETP.NEU.FTZ.AND P4, PT, R10.reuse, -INF , PT ;  /* 0xff8000000a00780b */ /* 0x040fe20003f9d000 */
[----:B------:R-:W-:Y:S01]  /*8f20*/  FMUL.FTZ R198, R10, UR19 ;  /* 0x000000130ac67c20 */ /* 0x000fe20008410000 */
[----:B------:R-:W-:Y:S02]  /*8f30*/  FMNMX.FTZ R13, R197, R170, !PT ;  /* 0x000000aac50d7209 */ /* 0x000fe40007810000 */
[----:B------:R-:W-:Y:S02]  /*8f40*/  FSEL R199, R175, -INF , !P3 ;  /* 0xff800000afc77808 */ /* 0x000fe40005800000 */
[----:B------:R-:W-:Y:S02]  /*8f50*/  FSEL R198, R198, RZ, P4 ;  /* 0x000000ffc6c67208 */ /* 0x000fe40002000000 */
[----:B------:R-:W-:-:S02]  /*8f60*/  ISETP.LT.OR P5, PT, R20, 0x31, P5 ;  /* 0x000000311400780c */ /* 0x000fc40002fa1670 */
[----:B------:R-:W-:Y:S01]  /*8f70*/  ISETP.GT.AND P3, PT, R15, 0x38, P2 ;  /* 0x000000380f00780c */ /* 0x000fe20001764270 */
[--C-:B------:R-:W-:Y:S01]  /*8f80*/  FFMA.FTZ R171, R152, UR19, -R198.reuse ;  /* 0x0000001398ab7c23 */ /* 0x100fe200080108c6 */
[----:B------:R-:W-:Y:S01]  /*8f90*/  FSEL R152, R174, -INF , !P6 ;  /* 0xff800000ae987808 */ /* 0x000fe20007000000 */
[--C-:B------:R-:W-:Y:S01]  /*8fa0*/  FFMA.FTZ R11, R153, UR19, -R198.reuse ;  /* 0x00000013990b7c23 */ /* 0x100fe200080108c6 */
[----:B------:R-:W-:Y:S01]  /*8fb0*/  ISETP.GT.AND P6, PT, R15, 0x31, P2 ;  /* 0x000000310f00780c */ /* 0x000fe200017c4270 */
[----:B------:R0:W-:Y:S01]  /*8fc0*/  MUFU.EX2 R14, R171 ;  /* 0x000000ab000e7308 */ /* 0x0001e20000000800 */
[----:B------:R-:W-:Y:S01]  /*8fd0*/  FMNMX.FTZ R170, R152, R13, !PT ;  /* 0x0000000d98aa7209 */ /* 0x000fe20007810000 */
[--C-:B------:R-:W-:Y:S01]  /*8fe0*/  FFMA.FTZ R13, R156, UR19, -R198.reuse ;  /* 0x000000139c0d7c23 */ /* 0x100fe200080108c6 */
[----:B------:R-:W-:Y:S01]  /*8ff0*/  ISETP.LT.OR P6, PT, R20, 0x32, P6 ;  /* 0x000000321400780c */ /* 0x000fe200037c1670 */
[--C-:B------:R-:W-:Y:S01]  /*9000*/  FFMA.FTZ R175, R176, UR19, -R198.reuse ;  /* 0x00000013b0af7c23 */ /* 0x100fe200080108c6 */
[----:B------:R-:W-:Y:S01]  /*9010*/  FSEL R153, R178, -INF , !P5 ;  /* 0xff800000b2997808 */ /* 0x000fe20006800000 */
[--C-:B------:R-:W-:Y:S01]  /*9020*/  FFMA.FTZ R176, R177, UR19, -R198.reuse ;  /* 0x00000013b1b07c23 */ /* 0x100fe200080108c6 */
[----:B------:R-:W-:Y:S01]  /*9030*/  FMNMX.FTZ R170, R199, R170, !PT ;  /* 0x000000aac7aa7209 */ /* 0x000fe20007810000 */
[--C-:B------:R-:W-:Y:S01]  /*9040*/  FFMA.FTZ R177, R180, UR19, -R198.reuse ;  /* 0x00000013b4b17c23 */ /* 0x100fe200080108c6 */
[----:B------:R-:W-:Y:S01]  /*9050*/  ISETP.GT.AND P2, PT, R15, 0x39, P2 ;  /* 0x000000390f00780c */ /* 0x000fe20001744270 */
[--C-:B0-----:R-:W-:Y:S01]  /*9060*/  FFMA.FTZ R171, R164, UR19, -R198.reuse ;  /* 0x00000013a4ab7c23 */ /* 0x101fe200080108c6 */
[----:B------:R-:W-:Y:S01]  /*9070*/  ISETP.LT.OR P3, PT, R20, 0x39, P3 ;  /* 0x000000391400780c */ /* 0x000fe20001f61670 */
[--C-:B------:R-:W-:Y:S01]  /*9080*/  FFMA.FTZ R174, R165, UR19, -R198.reuse ;  /* 0x00000013a5ae7c23 */ /* 0x100fe200080108c6 */
[----:B------:R-:W-:Y:S01]  /*9090*/  FSEL R156, R179, -INF , !P6 ;  /* 0xff800000b39c7808 */ /* 0x000fe20007000000 */
[--C-:B------:R-:W-:Y:S01]  /*90a0*/  FFMA.FTZ R168, R168, UR19, -R198.reuse ;  /* 0x00000013a8a87c23 */ /* 0x100fe200080108c6 */
        /* <DEDUP_REMOVED lines=12> */
[----:B------:R-:W-:Y:S01]  /*9170*/  FSEL R164, R10, RZ, P4 ;  /* 0x000000ff0aa47208 */ /* 0x000fe20002000000 */
[----:B------:R-:W-:Y:S01]  /*9180*/  MUFU.EX2 R11, R11 ;  /* 0x0000000b000b7308 */ /* 0x000fe20000000800 */
[----:B------:R-:W-:Y:S01]  /*9190*/  FMNMX.FTZ R157, R183, R170, !PT ;  /* 0x000000aab79d7209 */ /* 0x000fe20007810000 */
[----:B------:R-:W-:Y:S01]  /*91a0*/  FFMA.FTZ R170, R161, UR19, -R198 ;  /* 0x00000013a1aa7c23 */ /* 0x000fe200080108c6 */
[----:B------:R-:W-:Y:S01]  /*91b0*/  @!P1 PRMT R12, RZ, 0x654, R12 ;  /* 0x00000654ff0c9816 */ /* 0x000fe2000000000c */
[----:B------:R-:W-:-:S02]  /*91c0*/  FADD.FTZ R164, -R164, R5 ;  /* 0x00000005a4a47221 */ /* 0x000fc40000010100 */
[----:B------:R-:W0:Y:S02]  /*91d0*/  SHFL.BFLY PT, R160, R157, 0x2, 0x1f ;  /* 0x0c401f009da07f89 */ /* 0x000e2400000e0000 */
[----:B------:R-:W-:Y:S01]  /*91e0*/  FMUL.FTZ R5, R164, UR19 ;  /* 0x00000013a4057c20 */ /* 0x000fe20008410000 */
[----:B------:R-:W-:Y:S01]  /*91f0*/  IMAD.U32 R164, RZ, RZ, UR36 ;  /* 0x00000024ffa47e24 */ /* 0x000fe2000f8e00ff */
[----:B------:R-:W-:Y:S01]  /*9200*/  MUFU.EX2 R13, R13 ;  /* 0x0000000d000d7308 */ /* 0x000fe20000000800 */
[----:B------:R-:W-:-:S07]  /*9210*/  UMOV UR36, UR7 ;  /* 0x0000000700247c82 */ /* 0x000fce0008000000 */
[----:B------:R-:W1:Y:S08]  /*9220*/  MUFU.EX2 R5, R5 ;  /* 0x0000000500057308 */ /* 0x000e700000000800 */
[----:B------:R-:W2:Y:S01]  /*9230*/  MUFU.EX2 R20, R20 ;  /* 0x0000001400147308 */ /* 0x000ea20000000800 */
[----:B0-----:R-:W-:-:S07]  /*9240*/  FMNMX.FTZ R160, R157, R160, !PT ;  /* 0x000000a09da07209 */ /* 0x001fce0007810000 */
[----:B------:R-:W-:Y:S01]  /*9250*/  MUFU.EX2 R15, R15 ;  /* 0x0000000f000f7308 */ /* 0x000fe20000000800 */
[----:B------:R-:W0:Y:S01]  /*9260*/  SHFL.BFLY PT, R157, R160, 0x1, 0x1f ;  /* 0x0c201f00a09d7f89 */ /* 0x000e2200000e0000 */
[-C--:B-1----:R-:W-:Y:S01]  /*9270*/  FMUL.FTZ R24, R24, R5.reuse ;  /* 0x0000000518187220 */ /* 0x082fe20000410000 */
        /* <DEDUP_REMOVED lines=22> */
[----:B0-----:R-:W-:Y:S01]  /*93e0*/  FMNMX.FTZ R178, R160, R157, !PT ;  /* 0x0000009da0b27209 */ /* 0x001fe20007810000 */
[----:B------:R-:W-:-:S02]  /*93f0*/  IMAD.MOV R157, RZ, RZ, -R19 ;  /* 0x000000ffff9d7224 */ /* 0x000fc400078e0a13 */
[-C--:B------:R-:W-:Y:S01]  /*9400*/  FMUL.FTZ R64, R64, R5.reuse ;  /* 0x0000000540407220 */ /* 0x080fe20000410000 */
[----:B------:R-:W-:Y:S01]  /*9410*/  FMUL.FTZ R65, R65, R5 ;  /* 0x0000000541417220 */ /* 0x000fe20000410000 */
[C---:B------:R-:W-:Y:S01]  /*9420*/  FSETP.NEU.FTZ.AND P3, PT, R178.reuse, -INF , PT ;  /* 0xff800000b200780b */ /* 0x040fe20003f7d000 */
[----:B------:R-:W-:Y:S01]  /*9430*/  FMUL.FTZ R160, R178, UR19 ;  /* 0x00000013b2a07c20 */ /* 0x000fe20008410000 */
[----:B------:R-:W-:Y:S01]  /*9440*/  ISETP.NE.AND P2, PT, R16, R157, PT ;  /* 0x0000009d1000720c */ /* 0x000fe20003f45270 */
[----:B------:R-:W-:Y:S01]  /*9450*/  MUFU.EX2 R168, R168 ;  /* 0x000000a800a87308 */ /* 0x000fe20000000800 */
[-C--:B------:R-:W-:Y:S01]  /*9460*/  FMUL.FTZ R68, R68, R5.reuse ;  /* 0x0000000544447220 */ /* 0x080fe20000410000 */
[-C--:B------:R-:W-:Y:S01]  /*9470*/  FMUL.FTZ R69, R69, R5.reuse ;  /* 0x0000000545457220 */ /* 0x080fe20000410000 */
[----:B------:R-:W-:Y:S01]  /*9480*/  FSEL R160, R160, RZ, P3 ;  /* 0x000000ffa0a07208 */ /* 0x000fe20001800000 */
[-C--:B------:R-:W-:Y:S01]  /*9490*/  FMUL.FTZ R72, R72, R5.reuse ;  /* 0x0000000548487220 */ /* 0x080fe20000410000 */
[-C--:B------:R-:W-:Y:S01]  /*94a0*/  FMUL.FTZ R73, R73, R5.reuse ;  /* 0x0000000549497220 */ /* 0x080fe20000410000 */
[-C--:B------:R-:W-:Y:S01]  /*94b0*/  FMUL.FTZ R76, R76, R5.reuse ;  /* 0x000000054c4c7220 */ /* 0x080fe20000410000 */
[----:B------:R-:W-:Y:S01]  /*94c0*/  FMUL.FTZ R77, R77, R5 ;  /* 0x000000054d4d7220 */ /* 0x000fe20000410000 */
[--C-:B------:R-:W-:Y:S01]  /*94d0*/  FFMA.FTZ R179, R154, UR19, -R160.reuse ;  /* 0x000000139ab37c23 */ /* 0x100fe200080108a0 */
[----:B------:R-:W-:Y:S01]  /*94e0*/  FSEL R154, R178, RZ, P3 ;  /* 0x000000ffb29a7208 */ /* 0x000fe20001800000 */
[--C-:B------:R-:W-:Y:S01]  /*94f0*/  FFMA.FTZ R182, R155, UR19, -R160.reuse ;  /* 0x000000139bb67c23 */ /* 0x100fe200080108a0 */
[----:B------:R-:W-:Y:S01]  /*9500*/  FFMA.FTZ R202, R159, UR19, -R160 ;  /* 0x000000139fca7c23 */ /* 0x000fe200080108a0 */
[----:B------:R-:W-:-:S02]  /*9510*/  @!P2 IMAD R155, R164, 0x40, R17 ;  /* 0x00000040a49ba824 */ /* 0x000fc400078e0211 */
[--C-:B------:R-:W-:Y:S01]  /*9520*/  FFMA.FTZ R181, R166, UR19, -R160.reuse ;  /* 0x00000013a6b57c23 */ /* 0x100fe200080108a0 */
[----:B------:R-:W-:Y:S01]  /*9530*/  FADD.FTZ R154, -R154, R7 ;  /* 0x000000079a9a7221 */ /* 0x000fe20000010100 */
[--C-:B------:R-:W-:Y:S01]  /*9540*/  FFMA.FTZ R204, R167, UR19, -R160.reuse ;  /* 0x00000013a7cc7c23 */ /* 0x100fe200080108a0 */
[--C-:B------:R-:W-:Y:S01]  /*9550*/  FFMA.FTZ R206, R197, UR19, -R160.reuse ;  /* 0x00000013c5ce7c23 */ /* 0x100fe200080108a0 */
[----:B------:R-:W-:Y:S01]  /*9560*/  @!P2 LEA R155, R155, UR37, 0x2 ;  /* 0x000000259b9bac11 */ /* 0x000fe2000f8e10ff */
[----:B------:R-:W-:Y:S01]  /*9570*/  FMUL.FTZ R154, R154, UR19 ;  /* 0x000000139a9a7c20 */ /* 0x000fe20008410000 */
[--C-:B------:R-:W-:Y:S01]  /*9580*/  FFMA.FTZ R158, R158, UR19, -R160.reuse ;  /* 0x000000139e9e7c23 */ /* 0x100fe200080108a0 */
[--C-:B------:R-:W-:Y:S01]  /*9590*/  FFMA.FTZ R197, R152, UR19, -R160.reuse ;  /* 0x0000001398c57c23 */ /* 0x100fe200080108a0 */
[--C-:B------:R-:W-:Y:S01]  /*95a0*/  FFMA.FTZ R208, R199, UR19, -R160.reuse ;  /* 0x00000013c7d07c23 */ /* 0x100fe200080108a0 */
[----:B------:R2:W0:Y:S01]  /*95b0*/  MUFU.EX2 R198, R154 ;  /* 0x0000009a00c67308 */ /* 0x0004220000000800 */
[--C-:B------:R-:W-:Y:S01]  /*95c0*/  FFMA.FTZ R162, R162, UR19, -R160.reuse ;  /* 0x00000013a2a27c23 */ /* 0x100fe200080108a0 */
[--C-:B------:R-:W-:Y:S01]  /*95d0*/  FFMA.FTZ R163, R163, UR19, -R160.reuse ;  /* 0x00000013a3a37c23 */ /* 0x100fe200080108a0 */
[--C-:B------:R-:W-:Y:S01]  /*95e0*/  FFMA.FTZ R199, R153, UR19, -R160.reuse ;  /* 0x0000001399c77c23 */ /* 0x100fe200080108a0 */
[--C-:B------:R-:W-:Y:S01]  /*95f0*/  FFMA.FTZ R210, R156, UR19, -R160.reuse ;  /* 0x000000139cd27c23 */ /* 0x100fe200080108a0 */
[--C-:B------:R-:W-:Y:S01]  /*9600*/  FFMA.FTZ R201, R200, UR19, -R160.reuse ;  /* 0x00000013c8c97c23 */ /* 0x100fe200080108a0 */
[--C-:B------:R-:W-:Y:S01]  /*9610*/  FFMA.FTZ R212, R183, UR19, -R160.reuse ;  /* 0x00000013b7d47c23 */ /* 0x100fe200080108a0 */
[----:B------:R-:W-:Y:S01]  /*9620*/  @!P2 STS [R155+0x38400], R5 ;  /* 0x038400059b00a388 */ /* 0x000fe20000000800 */
[----:B------:R-:W-:Y:S01]  /*9630*/  FFMA.FTZ R157, R21, UR19, -R160 ;  /* 0x00000013159d7c23 */ /* 0x000fe200080108a0 */
[----:B------:R-:W-:Y:S01]  /*9640*/  MUFU.EX2 R179, R179 ;  /* 0x000000b300b37308 */ /* 0x000fe20000000800 */
[----:B------:R-:W-:Y:S01]  /*9650*/  F2FP.F16.F32.PACK_AB R152, R11, R14 ;  /* 0x0000000e0b98723e */ /* 0x000fe200000000ff */
[----:B------:R-:W-:Y:S01]  /*9660*/  FMUL.FTZ R80, R80, R5 ;  /* 0x0000000550507220 */ /* 0x000fe20000410000 */
[----:B--2---:R-:W-:Y:S01]  /*9670*/  F2FP.F16.F32.PACK_AB R154, R20, R13 ;  /* 0x0000000d149a723e */ /* 0x004fe200000000ff */
[----:B------:R-:W-:Y:S01]  /*9680*/  FMUL.FTZ R81, R81, R5 ;  /* 0x0000000551517220 */ /* 0x000fe20000410000 */
[----:B-1----:R-:W-:Y:S01]  /*9690*/  F2FP.F16.F32.PACK_AB R156, R170, R15 ;  /* 0x0000000faa9c723e */ /* 0x002fe200000000ff */
[-C--:B------:R-:W-:Y:S01]  /*96a0*/  FMUL.FTZ R84, R84, R5.reuse ;  /* 0x0000000554547220 */ /* 0x080fe20000410000 */
[-C--:B------:R-:W-:Y:S01]  /*96b0*/  FMUL.FTZ R85, R85, R5.reuse ;  /* 0x0000000555557220 */ /* 0x080fe20000410000 */
[----:B0-----:R0:W-:Y:S01]  /*96c0*/  @!P2 STS [R155+0x38420], R198 ;  /* 0x038420c69b00a388 */ /* 0x0011e20000000800 */
        /* <DEDUP_REMOVED lines=19> */
[----:B--2---:R-:W-:Y:S01]  /*9800*/  F2FP.F16.F32.PACK_AB R158, R174, R171 ;  /* 0x000000abae9e723e */ /* 0x004fe200000000ff */
        /* <DEDUP_REMOVED lines=13> */
[----:B0-----:R-:W-:Y:S01]  /*98e0*/  F2FP.F16.F32.PACK_AB R155, R202, R7 ;  /* 0x00000007ca9b723e */ /* 0x001fe200000000ff */
[----:B------:R-:W-:Y:S01]  /*98f0*/  BAR.SYNC.DEFER_BLOCKING 0xf, 0x100 ;  /* 0x03c4000000007b1d */ /* 0x000fe20000010000 */
[-C--:B------:R-:W-:Y:S01]  /*9900*/  FMUL.FTZ R140, R140, R5.reuse ;  /* 0x000000058c8c7220 */ /* 0x080fe20000410000 */
[-C--:B------:R-:W-:Y:S01]  /*9910*/  FMUL.FTZ R141, R141, R5.reuse ;  /* 0x000000058d8d7220 */ /* 0x080fe20000410000 */
[-C--:B------:R-:W-:Y:S01]  /*9920*/  FMUL.FTZ R144, R144, R5.reuse ;  /* 0x0000000590907220 */ /* 0x080fe20000410000 */
[-C--:B------:R-:W-:Y:S01]  /*9930*/  FMUL.FTZ R145, R145, R5.reuse ;  /* 0x0000000591917220 */ /* 0x080fe20000410000 */
[-C--:B------:R-:W-:Y:S01]  /*9940*/  FMUL.FTZ R148, R148, R5.reuse ;  /* 0x0000000594947220 */ /* 0x080fe20000410000 */
[----:B------:R-:W-:Y:S01]  /*9950*/  MUFU.EX2 R181, R181 ;  /* 0x000000b500b57308 */ /* 0x000fe20000000800 */
[----:B------:R-:W-:Y:S01]  /*9960*/  FMUL.FTZ R149, R149, R5 ;  /* 0x0000000595957220 */ /* 0x000fe20000410000 */
        /* <DEDUP_REMOVED lines=47> */
[----:B-1----:R-:W-:Y:S01]  /*9c60*/  F2FP.F16.F32.PACK_AB R157, R200, R21 ;  /* 0x00000015c89d723e */ /* 0x002fe200000000ff */
[----:B------:R-:W-:Y:S01]  /*9c70*/  FMUL.FTZ R103, R103, R198 ;  /* 0x000000c667677220 */ /* 0x000fe20000410000 */
[----:B0-----:R-:W-:Y:S01]  /*9c80*/  F2FP.F16.F32.PACK_AB R162, R173, R172 ;  /* 0x000000acada2723e */ /* 0x001fe200000000ff */
        /* <DEDUP_REMOVED lines=30> */
[----:B------:R0:W-:Y:S01]  /*9e70*/  STSM.16.M88.4 [R22+0x36400], R152 ;  /* 0x0364009816007844 */ /* 0x0001e20000000200 */
[----:B------:R-:W-:Y:S01]  /*9e80*/  FFMA.FTZ R14, R5, R3, R14 ;  /* 0x00000003050e7223 */ /* 0x000fe2000001000e */
[----:B------:R-:W-:Y:S01]  /*9e90*/  FFMA.FTZ R179, R198, R4, R179 ;  /* 0x00000004c6b37223 */ /* 0x000fe200000100b3 */
[----:B------:R-:W-:Y:S01]  /*9ea0*/  ISETP.GT.AND P2, PT, R6, UR32, PT ;  /* 0x0000002006007c0c */ /* 0x000fe2000bf44270 */
[----:B------:R0:W-:Y:S01]  /*9eb0*/  STSM.16.M88.4 [R185], R156 ;  /* 0x0000009cb9007844 */ /* 0x0001e20000000200 */
[----:B------:R-:W-:Y:S01]  /*9ec0*/  FADD.FTZ R14, R11, R14 ;  /* 0x0000000e0b0e7221 */ /* 0x000fe20000010000 */
[----:B------:R-:W-:Y:S01]  /*9ed0*/  MUFU.EX2 R177, R177 ;  /* 0x000000b100b17308 */ /* 0x000fe20000000800 */
[----:B------:R-:W-:Y:S01]  /*9ee0*/  FADD.FTZ R182, R182, R179 ;  /* 0x000000b3b6b67221 */ /* 0x000fe20000010000 */
[----:B------:R0:W-:Y:S01]  /*9ef0*/  STSM.16.M88.4 [R23], R160 ;  /* 0x000000a017007844 */ /* 0x0001e20000000200 */
[----:B------:R-:W-:Y:S01]  /*9f00*/  FADD.FTZ R13, R13, R14 ;  /* 0x0000000e0d0d7221 */ /* 0x000fe20000010000 */
[----:B------:R-:W-:-:S02]  /*9f10*/  VIADD R6, R6, 0xffffffff ;  /* 0xffffffff06067836 */ /* 0x000fc40000000000 */
[----:B------:R-:W-:Y:S01]  /*9f20*/  FADD.FTZ R7, R7, R182 ;  /* 0x000000b607077221 */ /* 0x000fe20000010000 */
[----:B------:R-:W-:Y:S02]  /*9f30*/  IMAD.MOV.U32 R5, RZ, RZ, R10 ;  /* 0x000000ffff057224 */ /* 0x000fe400078e000a */
[----:B------:R-:W-:Y:S01]  /*9f40*/  FADD.FTZ R20, R20, R13 ;  /* 0x0000000d14147221 */ /* 0x000fe20000010000 */
[----:B------:R-:W2:Y:S01]  /*9f50*/  MUFU.EX2 R180, R180 ;  /* 0x000000b400b47308 */ /* 0x000ea20000000800 */
[----:B-1----:R-:W-:Y:S01]  /*9f60*/  F2FP.F16.F32.PACK_AB R164, R176, R175 ;  /* 0x000000afb0a4723e */ /* 0x002fe200000000ff */
[----:B------:R-:W-:Y:S01]  /*9f70*/  FADD.FTZ R202, R202, R7 ;  /* 0x00000007caca7221 */ /* 0x000fe20000010000 */
[----:B------:R-:W-:Y:S01]  /*9f80*/  FADD.FTZ R15, R15, R20 ;  /* 0x000000140f0f7221 */ /* 0x000fe20000010000 */
[----:B------:R-:W-:Y:S02]  /*9f90*/  IMAD.MOV.U32 R7, RZ, RZ, R178 ;  /* 0x000000ffff077224 */ /* 0x000fe400078e00b2 */
[----:B------:R-:W-:Y:S01]  /*9fa0*/  FADD.FTZ R21, R21, R202 ;  /* 0x000000ca15157221 */ /* 0x000fe20000010000 */
[----:B------:R-:W-:Y:S01]  /*9fb0*/  FADD.FTZ R170, R170, R15 ;  /* 0x0000000faaaa7221 */ /* 0x000fe20000010000 */
[----:B------:R-:W-:Y:S02]  /*9fc0*/  MUFU.EX2 R199, R199 ;  /* 0x000000c700c77308 */ /* 0x000fe40000000800 */
        /* <DEDUP_REMOVED lines=15> */
[----:B------:R-:W2:Y:S01]  /*a0c0*/  MUFU.EX2 R212, R212 ;  /* 0x000000d400d47308 */ /* 0x000ea20000000800 */
[----:B-1----:R-:W-:Y:S01]  /*a0d0*/  F2FP.F16.F32.PACK_AB R165, R210, R199 ;  /* 0x000000c7d2a5723e */ /* 0x002fe200000000ff */
[----:B------:R-:W-:Y:S01]  /*a0e0*/  FADD.FTZ R208, R208, R197 ;  /* 0x000000c5d0d07221 */ /* 0x000fe20000010000 */
[----:B------:R-:W-:-:S03]  /*a0f0*/  FADD.FTZ R175, R175, R172 ;  /* 0x000000acafaf7221 */ /* 0x000fc60000010000 */
[----:B------:R-:W-:Y:S01]  /*a100*/  FADD.FTZ R199, R199, R208 ;  /* 0x000000d0c7c77221 */ /* 0x000fe20000010000 */
[----:B------:R-:W-:-:S03]  /*a110*/  FADD.FTZ R176, R176, R175 ;  /* 0x000000afb0b07221 */ /* 0x000fc60000010000 */
[----:B------:R-:W-:Y:S01]  /*a120*/  FADD.FTZ R210, R210, R199 ;  /* 0x000000c7d2d27221 */ /* 0x000fe20000010000 */
[----:B------:R-:W-:-:S04]  /*a130*/  FADD.FTZ R3, R177, R176 ;  /* 0x000000b0b1037221 */ /* 0x000fc80000010000 */
[----:B------:R-:W-:Y:S01]  /*a140*/  FADD.FTZ R3, R180, R3 ;  /* 0x00000003b4037221 */ /* 0x000fe20000010000 */
[----:B--2---:R-:W-:Y:S01]  /*a150*/  F2FP.F16.F32.PACK_AB R167, R212, R201 ;  /* 0x000000c9d4a7723e */ /* 0x004fe200000000ff */
[----:B------:R-:W-:-:S04]  /*a160*/  FADD.FTZ R201, R201, R210 ;  /* 0x000000d2c9c97221 */ /* 0x000fc80000010000 */
        /* <DEDUP_REMOVED lines=31> */
[----:B------:R-:W-:Y:S01]  /*a360*/  IMAD.MOV.U32 R7, RZ, RZ, R178 ;  /* 0x000000ffff077224 */ /* 0x000fe200078e00b2 */
[----:B------:R-:W-:Y:S01]  /*a370*/  UMOV UR36, UR7 ;  /* 0x0000000700247c82 */ /* 0x000fe20008000000 */
[----:B------:R-:W-:-:S07]  /*a380*/  IMAD.MOV.U32 R5, RZ, RZ, R10 ;  /* 0x000000ffff057224 */ /* 0x000fce00078e000a */
.L_x_5245:
[----:B------:R-:W1:Y:S01]  /*a390*/  LDC R10, c[0x0][0x448] ;  /* 0x00011200ff0a7b82 */ /* 0x000e620000000800 */
[----:B------:R-:W-:-:S05]  /*a3a0*/  IADD3 R13, -R9, 0x1, RZ ;  /* 0x00000001090d7810 */ /* 0x000fca0007ffe1ff */
[----:B------:R-:W-:Y:S02]  /*a3b0*/  IMAD R8, R8, UR38, R13 ;  /* 0x0000002608087c24 */ /* 0x000fe4000f8e020d */
[----:B------:R-:W2:Y:S01]  /*a3c0*/  LDC R14, c[0x0][0xadc] ;  /* 0x0002b700ff0e7b82 */ /* 0x000ea20000000800 */
[----:B-1----:R-:W-:Y:S01]  /*a3d0*/  ISETP.NE.AND P5, PT, R10, 0x1, PT ;  /* 0x000000010a00780c */ /* 0x002fe20003fa5270 */
[----:B------:R-:W-:-:S04]  /*a3e0*/  VIADD R10, R18, 0x3f ;  /* 0x0000003f120a7836 */ /* 0x000fc80000000000 */
[----:B------:R-:W-:Y:S01]  /*a3f0*/  IMAD.MOV.U32 R9, RZ, RZ, R10 ;  /* 0x000000ffff097224 */ /* 0x000fe200078e000a */
[----:B--2---:R-:W-:-:S07]  /*a400*/  ISETP.GE.AND P6, PT, R14, 0x1, PT ;  /* 0x000000010e00780c */ /* 0x004fce0003fc6270 */
[----:B------:R-:W1:Y:S08]  /*a410*/  @P5 LDC R11, c[0x0][0x44c] ;  /* 0x00011300ff0b5b82 */ /* 0x000e700000000800 */
[----:B0-----:R-:W0:Y:S01]  /*a420*/  @P5 LDC R12, c[0x0][0x450] ;  /* 0x00011400ff0c5b82 */ /* 0x001e220000000800 */
[----:B-1----:R-:W-:-:S05]  /*a430*/  @P5 IMAD.HI.U32 R11, R10, R11, RZ ;  /* 0x0000000b0a0b5227 */ /* 0x002fca00078e00ff */
[----:B0-----:R-:W-:-:S05]  /*a440*/  @P5 SHF.R.U32.HI R9, RZ, R12, R11 ;  /* 0x0000000cff095219 */ /* 0x001fca000001160b */
        /* <DEDUP_REMOVED lines=12> */
.L_x_5264:
[----:B------:R-:W-:-:S13]  /*a510*/  ISETP.NE.AND P2, PT, R14, 0x1, PT ;  /* 0x000000010e00780c */ /* 0x000fda0003f45270 */
[----:B------:R-:W0:Y:S02]  /*a520*/  @P2 LDC.64 R10, c[0x0][0xae0] ;  /* 0x0002b800ff0a2b82 */ /* 0x000e240000000a00 */
[----:B0-----:R-:W-:-:S05]  /*a530*/  @P2 IMAD.HI.U32 R10, R9, R10, RZ ;  /* 0x0000000a090a2227 */ /* 0x001fca00078e00ff */
[----:B------:R-:W-:-:S07]  /*a540*/  @P2 SHF.R.U32.HI R9, RZ, R11, R10 ;  /* 0x0000000bff092219 */ /* 0x000fce000001160a */
.L_x_5265:
[----:B------:R-:W-:-:S05]  /*a550*/  IMAD R9, R9, R14, RZ ;  /* 0x0000000e09097224 */ /* 0x000fca00078e02ff */
[----:B------:R-:W-:-:S07]  /*a560*/  VIMNMX R8, R8, R9, !PT ;  /* 0x0000000908087248 */ /* 0x000fce0007fe0100 */
.L_x_5263:
[----:B------:R-:W-:-:S05]  /*a570*/  VIADD R8, R8, 0x3f ;  /* 0x0000003f08087836 */ /* 0x000fca0000000000 */
[----:B------:R-:W-:-:S04]  /*a580*/  SHF.R.S32.HI R9, RZ, 0x1f, R8 ;  /* 0x0000001fff097819 */ /* 0x000fc80000011408 */
[----:B------:R-:W-:-:S04]  /*a590*/  LEA.HI R9, R9, R8, RZ, 0x6 ;  /* 0x0000000809097211 */ /* 0x000fc800078f30ff */
[----:B------:R-:W-:-:S04]  /*a5a0*/  SHF.R.S32.HI R8, RZ, 0x6, R9 ;  /* 0x00000006ff087819 */ /* 0x000fc80000011409 */
[----:B------:R-:W-:-:S04]  /*a5b0*/  VIMNMX R9, R189, R8, !PT ;  /* 0x00000008bd097248 */ /* 0x000fc80007fe0100 */
[----:B------:R-:W-:-:S13]  /*a5c0*/  ISETP.GE.AND P2, PT, R6, R9, PT ;  /* 0x000000090600720c */ /* 0x000fda0003f46270 */
[----:B------:R-:W-:Y:S05]  /*a5d0*/  @!P2 BRA `(.L_x_5266) ;  /* 0x000000280048a947 */ /* 0x000fea0003800000 */
[----:B------:R-:W-:Y:S01]  /*a5e0*/  IMAD.MOV.U32 R197, RZ, RZ, R7 ;  /* 0x000000ffffc57224 */ /* 0x000fe200078e0007 */
[----:B------:R-:W-:Y:S01]  /*a5f0*/  UMOV UR7, UR36 ;  /* 0x0000002400077c82 */ /* 0x000fe20008000000 */
[----:B------:R-:W-:Y:S02]  /*a600*/  IMAD.MOV.U32 R10, RZ, RZ, R5 ;  /* 0x000000ffff0a7224 */ /* 0x000fe400078e0005 */
[----:B------:R-:W-:-:S07]  /*a610*/  IMAD.MOV.U32 R8, RZ, RZ, R6 ;  /* 0x000000ffff087224 */ /* 0x000fce00078e0006 */
.L_x_5275:
[----:B------:R-:W-:Y:S01]  /*a620*/  UIADD3 UR36, UR7, 0x1, URZ ;  /* 0x0000000107247890 */ /* 0x000fe2000fffe03f */
[----:B------:R-:W-:Y:S02]  /*a630*/  IMAD.MOV.U32 R6, RZ, RZ, R8 ;  /* 0x000000ffff067224 */ /* 0x000fe400078e0008 */
[----:B------:R-:W-:Y:S01]  /*a640*/  VIADD R8, R8, 0xffffffff ;  /* 0xffffffff08087836 */ /* 0x000fe20000000000 */
[----:B------:R-:W-:Y:S02]  /*a650*/  UISETP.NE.AND UP0, UPT, UR36, 0x2, UPT ;  /* 0x000000022400788c */ /* 0x000fe4000bf05270 */
[----:B------:R-:W-:Y:S02]  /*a660*/  ISETP.GT.AND P2, PT, R6, R9, PT ;  /* 0x000000090600720c */ /* 0x000fe40003f44270 */
[----:B------:R-:W-:Y:S02]  /*a670*/  USEL UR5, URZ, 0x1, UP0 ;  /* 0x000000013f057887 */ /* 0x000fe40008000000 */
[----:B------:R-:W-:-:S04]  /*a680*/  USEL UR36, UR36, URZ, UP0 ;  /* 0x0000003f24247287 */ /* 0x000fc80008000000 */
[----:B------:R-:W-:Y:S01]  /*a690*/  LOP3.LUT R2, R2, UR5, RZ, 0x3c, !PT ;  /* 0x0000000502027c12 */ /* 0x000fe2000f8e3cff */
[----:B0-----:R-:W-:Y:S07]  /*a6a0*/  @!P0 BRA `(.L_x_5267) ;  /* 0x0000000000048947 */ /* 0x001fee0003800000 */
[----:B------:R-:W-:Y:S01]  /*a6b0*/  BPT.TRAP 0x1 ;  /* 0x000000040000795c */ /* 0x000fe20000300000 */
.L_x_5267:
[----:B------:R-:W-:Y:S01]  /*a6c0*/  ULEA UR5, UR36, UR37, 0x3 ;  /* 0x0000002524057291 */ /* 0x000fe2000f8e183f */
[----:B------:R-:W-:-:S08]  /*a6d0*/  SHF.L.U32 R5, R2, 0x1f, RZ ;  /* 0x0000001f02057819 */ /* 0x000fd000000006ff */
[----:B------:R0:W1:Y:S01]  /*a6e0*/  SYNCS.PHASECHK.TRANS64.TRYWAIT P3, [UR5+0x38830], R5 ;  /* 0x03883005ff0075a7 */ /* 0x0000620008060145 */
[----:B------:R-:W-:Y:S05]  /*a6f0*/  @!P0 BRA `(.L_x_5268) ;  /* 0x0000000000048947 */ /* 0x000fea0003800000 */
[----:B------:R-:W-:Y:S01]  /*a700*/  BPT.TRAP 0x1 ;  /* 0x000000040000795c */ /* 0x000fe20000300000 */
.L_x_5268:
[----:B-1----:R-:W-:Y:S05]  /*a710*/  @P3 BRA `(.L_x_5269) ;  /* 0x0000000000083947 */ /* 0x002fea0003800000 */
[----:B------:R-:W1:Y:S02]  /*a720*/  SYNCS.PHASECHK.TRANS64.TRYWAIT P3, [UR5+0x38830], R5 ;  /* 0x03883005ff0075a7 */ /* 0x000e640008060145 */
[----:B-1----:R-:W-:Y:S05]  /*a730*/  @!P3 BRA `(.L_x_5270) ;  /* 0x000000f800f4b947 */ /* 0x002fea0003800000 */
.L_x_5269:
        /* <DEDUP_REMOVED lines=23> */
.L_x_5271:
[----:B------:R2:W3:Y:S01]  /*a8b0*/  SYNCS.PHASECHK.TRANS64.TRYWAIT P3, [UR5+0x38850], R5 ;  /* 0x03885005ff0075a7 */ /* 0x0004e20008060145 */
[----:B------:R-:W-:Y:S05]  /*a8c0*/  @!P0 BRA `(.L_x_5272) ;  /* 0x0000000000048947 */ /* 0x000fea0003800000 */
[----:B------:R-:W-:Y:S01]  /*a8d0*/  BPT.TRAP 0x1 ;  /* 0x000000040000795c */ /* 0x000fe20000300000 */
.L_x_5272:
[----:B---3--:R-:W-:Y:S05]  /*a8e0*/  @P3 BRA `(.L_x_5273) ;  /* 0x0000000000083947 */ /* 0x008fea0003800000 */
[----:B------:R-:W3:Y:S02]  /*a8f0*/  SYNCS.PHASECHK.TRANS64.TRYWAIT P3, [UR5+0x38850], R5 ;  /* 0x03885005ff0075a7 */ /* 0x000ee40008060145 */
[----:B---3--:R-:W-:Y:S05]  /*a900*/  @!P3 BRA `(.L_x_5274) ;  /* 0x000000f80098b947 */ /* 0x008fea0003800000 */
.L_x_5273:
[----:B------:R-:W-:Y:S01]  /*a910*/  ULEA UR26, UR36, UR4, 0xc ;  /* 0x00000004241a7291 */ /* 0x000fe2000f8e603f */
[----:B------:R-:W-:Y:S01]  /*a920*/  WARPGROUP.ARRIVE ;  /* 0x00000000000079c5 */ /* 0x000fe20000000000 */
[----:B------:R-:W-:Y:S01]  /*a930*/  UMOV UR27, 0x40000040 ;  /* 0x40000040001b7882 */ /* 0x000fe20000000000 */
[----:B------:R-:W-:-:S04]  /*a940*/  UIADD3 UR28, UR6, 0x2, URZ ;  /* 0x00000002061c7890 */ /* 0x000fc8000fffe03f */
[----:B-1----:R-:W1:Y:S01]  /*a950*/  S2R R6, SR_TID.X ;  /* 0x0000000000067919 */ /* 0x002e620000002100 */
[----:B------:R-:W-:Y:S01]  /*a960*/  UIADD3 UR30, UR26, 0x2, URZ ;  /* 0x000000021a1e7890 */ /* 0x000fe2000fffe03f */
[----:B------:R-:W-:Y:S01]  /*a970*/  UMOV UR29, 0x40000040 ;  /* 0x40000040001d7882 */ /* 0x000fe20000000000 */
[----:B------:R-:W-:Y:S01]  /*a980*/  UMOV UR31, 0x40000040 ;  /* 0x40000040001f7882 */ /* 0x000fe20000000000 */
[----:B------:R-:W-:Y:S01]  /*a990*/  HGMMA.64x64x16.F32 R152, gdesc[UR24], R152, gsb0 ;  /* 0x00e00000189879f0 */ /* 0x000fe20008000898 */
[----:B------:R-:W-:Y:S02]  /*a9a0*/  UIADD3 UR15, UR6, 0x800, URZ ;  /* 0x00000800060f7890 */ /* 0x000fe4000fffe03f */
[----:B------:R-:W-:Y:S01]  /*a9b0*/  UIADD3 UR18, UR26, 0x800, URZ ;  /* 0x000008001a127890 */ /* 0x000fe2000fffe03f */
[----:B------:R-:W-:Y:S01]  /*a9c0*/  ULDC UR19, c[0x0][0xa80] ;  /* 0x0002a00000137ab9 */ /* 0x000fe20000000800 */
[----:B-1----:R-:W-:-:S05]  /*a9d0*/  SHF.R.U32.HI R6, RZ, 0x7, R6 ;  /* 0x00000007ff067819 */ /* 0x002fca0000011606 */
[----:B0-2---:R-:W0:Y:S02]  /*a9e0*/  SHFL.IDX PT, R5, R6, RZ, 0x1f ;  /* 0x00001fff06057589 */ /* 0x005e2400000e0000 */
[----:B0-----:R-:W-:-:S13]  /*a9f0*/  R2UR UR10, R5 ;  /* 0x00000000050a72ca */ /* 0x001fda00000e0000 */
        /* <DEDUP_REMOVED lines=278> */
[----:B------:R-:W-:-:S03]  /*bb60*/  FMNMX.FTZ R7, R163, R6, !PT ;  /* 0x00000006a3077209 */ /* 0x000fc60007810000 */
[C---:B------:R-:W-:Y:S01]  /*bb70*/  FADD.FTZ R10, -R5.reuse, R10 ;  /* 0x0000000a050a7221 */ /* 0x040fe20000010100 */
[----:B------:R-:W-:Y:S01]  /*bb80*/  FMNMX.FTZ R6, R166, R7, !PT ;  /* 0x00000007a6067209 */ /* 0x000fe20007810000 */
[----:B------:R-:W-:Y:S02]  /*bb90*/  FMUL.FTZ R198, R5, UR19 ;  /* 0x0000001305c67c20 */ /* 0x000fe40008410000 */
[----:B------:R-:W-:Y:S01]  /*bba0*/  FMUL.FTZ R13, R10, UR19 ;  /* 0x000000130a0d7c20 */ /* 0x000fe20008410000 */
[----:B------:R-:W-:Y:S01]  /*bbb0*/  FMNMX.FTZ R7, R167, R6, !PT ;  /* 0x00000006a7077209 */ /* 0x000fe20007810000 */
[--C-:B------:R-:W-:Y:S01]  /*bbc0*/  FFMA.FTZ R11, R152, UR19, -R198.reuse ;  /* 0x00000013980b7c23 */ /* 0x100fe200080108c6 */
[--C-:B------:R-:W-:Y:S01]  /*bbd0*/  FFMA.FTZ R153, R153, UR19, -R198.reuse ;  /* 0x0000001399997c23 */ /* 0x100fe200080108c6 */
[----:B------:R0:W1:Y:S01]  /*bbe0*/  MUFU.EX2 R6, R13 ;  /* 0x0000000d00067308 */ /* 0x0000620000000800 */
        /* <DEDUP_REMOVED lines=9> */
[--C-:B0-----:R-:W-:Y:S01]  /*bc80*/  FFMA.FTZ R13, R157, UR19, -R198.reuse ;  /* 0x000000139d0d7c23 */ /* 0x101fe200080108c6 */
[--C-:B------:R-:W-:Y:S01]  /*bc90*/  FFMA.FTZ R172, R172, UR19, -R198.reuse ;  /* 0x00000013acac7c23 */ /* 0x100fe200080108c6 */
[--C-:B------:R-:W-:Y:S01]  /*bca0*/  FFMA.FTZ R173, R173, UR19, -R198.reuse ;  /* 0x00000013adad7c23 */ /* 0x100fe200080108c6 */
[----:B------:R-:W-:Y:S01]  /*bcb0*/  FMNMX.FTZ R7, R175, R10, !PT ;  /* 0x0000000aaf077209 */ /* 0x000fe20007810000 */
[--C-:B------:R-:W-:Y:S01]  /*bcc0*/  FFMA.FTZ R176, R176, UR19, -R198.reuse ;  /* 0x00000013b0b07c23 */ /* 0x100fe200080108c6 */
[----:B------:R0:W-:Y:S01]  /*bcd0*/  MUFU.EX2 R10, R153 ;  /* 0x00000099000a7308 */ /* 0x0001e20000000800 */
[--C-:B------:R-:W-:Y:S01]  /*bce0*/  FFMA.FTZ R177, R177, UR19, -R198.reuse ;  /* 0x00000013b1b17c23 */ /* 0x100fe200080108c6 */
[----:B------:R-:W-:Y:S01]  /*bcf0*/  FMNMX.FTZ R12, R178, R7, !PT ;  /* 0x00000007b20c7209 */ /* 0x000fe20007810000 */
[--C-:B------:R-:W-:Y:S01]  /*bd00*/  FFMA.FTZ R180, R180, UR19, -R198.reuse ;  /* 0x00000013b4b47c23 */ /* 0x100fe200080108c6 */
[-C--:B-1----:R-:W-:Y:S01]  /*bd10*/  FMUL.FTZ R24, R24, R6.reuse ;  /* 0x0000000618187220 */ /* 0x082fe20000410000 */
[----:B------:R-:W-:Y:S01]  /*bd20*/  FMUL.FTZ R25, R25, R6 ;  /* 0x0000000619197220 */ /* 0x000fe20000410000 */
[----:B------:R-:W-:Y:S01]  /*bd30*/  FMNMX.FTZ R7, R179, R12, !PT ;  /* 0x0000000cb3077209 */ /* 0x000fe20007810000 */
[-C--:B------:R-:W-:Y:S01]  /*bd40*/  FMUL.FTZ R28, R28, R6.reuse ;  /* 0x000000061c1c7220 */ /* 0x080fe20000410000 */
[----:B------:R-:W-:Y:S01]  /*bd50*/  MUFU.EX2 R11, R11 ;  /* 0x0000000b000b7308 */ /* 0x000fe20000000800 */
[--C-:B0-----:R-:W-:Y:S01]  /*bd60*/  FFMA.FTZ R153, R181, UR19, -R198.reuse ;  /* 0x00000013b5997c23 */ /* 0x101fe200080108c6 */
[----:B------:R-:W-:Y:S01]  /*bd70*/  FMNMX.FTZ R14, R182, R7, !PT ;  /* 0x00000007b60e7209 */ /* 0x000fe20007810000 */
[-C--:B------:R-:W-:Y:S01]  /*bd80*/  FMUL.FTZ R29, R29, R6.reuse ;  /* 0x000000061d1d7220 */ /* 0x080fe20000410000 */
[-C--:B------:R-:W-:Y:S01]  /*bd90*/  FMUL.FTZ R32, R32, R6.reuse ;  /* 0x0000000620207220 */ /* 0x080fe20000410000 */
[----:B------:R-:W-:Y:S01]  /*bda0*/  FMUL.FTZ R33, R33, R6 ;  /* 0x0000000621217220 */ /* 0x000fe20000410000 */
[----:B------:R-:W-:Y:S01]  /*bdb0*/  FMNMX.FTZ R7, R183, R14, !PT ;  /* 0x0000000eb7077209 */ /* 0x000fe20007810000 */
        /* <DEDUP_REMOVED lines=27> */
[----:B------:R-:W-:Y:S01]  /*bf70*/  FMUL.FTZ R77, R77, R6 ;  /* 0x000000064d4d7220 */ /* 0x000fe20000410000 */
[----:B0-----:R-:W-:Y:S01]  /*bf80*/  FMNMX.FTZ R152, R7, R152, !PT ;  /* 0x0000009807987209 */ /* 0x001fe20007810000 */
[-C--:B------:R-:W-:Y:S01]  /*bf90*/  FMUL.FTZ R80, R80, R6.reuse ;  /* 0x0000000650507220 */ /* 0x080fe20000410000 */
[-C--:B------:R-:W-:Y:S01]  /*bfa0*/  FMUL.FTZ R81, R81, R6.reuse ;  /* 0x0000000651517220 */ /* 0x080fe20000410000 */
[-C--:B------:R-:W-:Y:S01]  /*bfb0*/  FMUL.FTZ R84, R84, R6.reuse ;  /* 0x0000000654547220 */ /* 0x080fe20000410000 */
[-C--:B------:R-:W-:Y:S01]  /*bfc0*/  FMUL.FTZ R85, R85, R6.reuse ;  /* 0x0000000655557220 */ /* 0x080fe20000410000 */
[----:B------:R-:W0:Y:S01]  /*bfd0*/  SHFL.BFLY PT, R7, R152, 0x1, 0x1f ;  /* 0x0c201f0098077f89 */ /* 0x000e2200000e0000 */
        /* <DEDUP_REMOVED lines=23> */
[----:B0-----:R-:W-:Y:S01]  /*c150*/  FMNMX.FTZ R7, R152, R7, !PT ;  /* 0x0000000798077209 */ /* 0x001fe20007810000 */
[----:B------:R-:W-:Y:S01]  /*c160*/  MUFU.EX2 R169, R169 ;  /* 0x000000a900a97308 */ /* 0x000fe20000000800 */
[-C--:B------:R-:W-:Y:S01]  /*c170*/  FMUL.FTZ R125, R125, R6.reuse ;  /* 0x000000067d7d7220 */ /* 0x080fe20000410000 */
[-C--:B------:R-:W-:Y:S01]  /*c180*/  FMUL.FTZ R128, R128, R6.reuse ;  /* 0x0000000680807220 */ /* 0x080fe20000410000 */
[-C--:B------:R-:W-:Y:S01]  /*c190*/  FMUL.FTZ R129, R129, R6.reuse ;  /* 0x0000000681817220 */ /* 0x080fe20000410000 */
[----:B------:R-:W-:Y:S01]  /*c1a0*/  FADD.FTZ R152, -R7, R197 ;  /* 0x000000c507987221 */ /* 0x000fe20000010100 */
[-C--:B------:R-:W-:Y:S01]  /*c1b0*/  FMUL.FTZ R132, R132, R6.reuse ;  /* 0x0000000684847220 */ /* 0x080fe20000410000 */
[-C--:B------:R-:W-:Y:S01]  /*c1c0*/  FMUL.FTZ R133, R133, R6.reuse ;  /* 0x0000000685857220 */ /* 0x080fe20000410000 */
[-C--:B------:R-:W-:Y:S01]  /*c1d0*/  FMUL.FTZ R136, R136, R6.reuse ;  /* 0x0000000688887220 */ /* 0x080fe20000410000 */
[----:B------:R0:W-:Y:S01]  /*c1e0*/  MUFU.EX2 R197, R153 ;  /* 0x0000009900c57308 */ /* 0x0001e20000000800 */
[----:B------:R-:W-:Y:S01]  /*c1f0*/  FMUL.FTZ R181, R152, UR19 ;  /* 0x0000001398b57c20 */ /* 0x000fe20008410000 */
[----:B------:R-:W-:Y:S01]  /*c200*/  FMUL.FTZ R152, R7, UR19 ;  /* 0x0000001307987c20 */ /* 0x000fe20008410000 */
[-C--:B------:R-:W-:Y:S01]  /*c210*/  FMUL.FTZ R137, R137, R6.reuse ;  /* 0x0000000689897220 */ /* 0x080fe20000410000 */
[-C--:B------:R-:W-:Y:S01]  /*c220*/  FMUL.FTZ R140, R140, R6.reuse ;  /* 0x000000068c8c7220 */ /* 0x080fe20000410000 */
[----:B------:R-:W-:Y:S01]  /*c230*/  FMUL.FTZ R141, R141, R6 ;  /* 0x000000068d8d7220 */ /* 0x000fe20000410000 */
[--C-:B------:R-:W-:Y:S01]  /*c240*/  FFMA.FTZ R198, R154, UR19, -R152.reuse ;  /* 0x000000139ac67c23 */ /* 0x100fe20008010898 */
[----:B------:R-:W-:Y:S01]  /*c250*/  FFMA.FTZ R207, R179, UR19, -R152 ;  /* 0x00000013b3cf7c23 */ /* 0x000fe20008010898 */
[----:B------:R-:W1:Y:S01]  /*c260*/  MUFU.EX2 R181, R181 ;  /* 0x000000b500b57308 */ /* 0x000e620000000800 */
[----:B0-----:R-:W-:-:S02]  /*c270*/  IMAD.MOV R153, RZ, RZ, -R19 ;  /* 0x000000ffff997224 */ /* 0x001fc400078e0a13 */
[--C-:B------:R-:W-:Y:S01]  /*c280*/  FFMA.FTZ R199, R155, UR19, -R152.reuse ;  /* 0x000000139bc77c23 */ /* 0x100fe20008010898 */
[----:B------:R-:W-:Y:S02]  /*c290*/  IMAD.U32 R179, RZ, RZ, UR5 ;  /* 0x00000005ffb37e24 */ /* 0x000fe4000f8e00ff */
[--C-:B------:R-:W-:Y:S01]  /*c2a0*/  FFMA.FTZ R200, R158, UR19, -R152.reuse ;  /* 0x000000139ec87c23 */ /* 0x100fe20008010898 */
[----:B------:R-:W-:Y:S01]  /*c2b0*/  IMAD.U32 R154, RZ, RZ, UR7 ;  /* 0x00000007ff9a7e24 */ /* 0x000fe2000f8e00ff */
[----:B------:R-:W-:Y:S01]  /*c2c0*/  ISETP.NE.AND P3, PT, R16, R153, PT ;  /* 0x000000991000720c */ /* 0x000fe20003f65270 */
[----:B------:R-:W-:Y:S02]  /*c2d0*/  @!P1 VIADD R153, R179, 0x38840 ;  /* 0x00038840b3999836 */ /* 0x000fe40000000000 */
[--C-:B------:R-:W-:Y:S01]  /*c2e0*/  FFMA.FTZ R201, R159, UR19, -R152.reuse ;  /* 0x000000139fc97c23 */ /* 0x100fe20008010898 */
[--C-:B------:R-:W-:Y:S01]  /*c2f0*/  FFMA.FTZ R202, R162, UR19, -R152.reuse ;  /* 0x00000013a2ca7c23 */ /* 0x100fe20008010898 */
[--C-:B------:R-:W-:Y:S01]  /*c300*/  FFMA.FTZ R203, R163, UR19, -R152.reuse ;  /* 0x00000013a3cb7c23 */ /* 0x100fe20008010898 */
[--C-:B------:R-:W-:Y:S01]  /*c310*/  FFMA.FTZ R204, R166, UR19, -R152.reuse ;  /* 0x00000013a6cc7c23 */ /* 0x100fe20008010898 */
[----:B------:R-:W-:Y:S01]  /*c320*/  @!P1 PRMT R153, RZ, 0x654, R153 ;  /* 0x00000654ff999816 */ /* 0x000fe20000000099 */
[--C-:B------:R-:W-:Y:S01]  /*c330*/  FFMA.FTZ R205, R167, UR19, -R152.reuse ;  /* 0x00000013a7cd7c23 */ /* 0x100fe20008010898 */
[--C-:B------:R-:W-:Y:S01]  /*c340*/  FFMA.FTZ R170, R170, UR19, -R152.reuse ;  /* 0x00000013aaaa7c23 */ /* 0x100fe20008010898 */
[--C-:B------:R-:W-:Y:S01]  /*c350*/  FFMA.FTZ R171, R171, UR19, -R152.reuse ;  /* 0x00000013abab7c23 */ /* 0x100fe20008010898 */
[--C-:B------:R-:W-:Y:S01]  /*c360*/  FFMA.FTZ R174, R174, UR19, -R152.reuse ;  /* 0x00000013aeae7c23 */ /* 0x100fe20008010898 */
[----:B------:R-:W-:Y:S01]  /*c370*/  FFMA.FTZ R175, R175, UR19, -R152 ;  /* 0x00000013afaf7c23 */ /* 0x000fe20008010898 */
[----:B------:R0:W-:Y:S01]  /*c380*/  @!P1 SYNCS.ARRIVE.TRANS64.RED.A1T0 RZ, [R153+URZ], RZ ;  /* 0x000000ff99ff99a7 */ /* 0x0001e2000810043f */
[----:B------:R-:W-:-:S02]  /*c390*/  @!P3 IMAD R154, R154, 0x40, R17 ;  /* 0x000000409a9ab824 */ /* 0x000fc400078e0211 */
[--C-:B------:R-:W-:Y:S01]  /*c3a0*/  FFMA.FTZ R178, R178, UR19, -R152.reuse ;  /* 0x00000013b2b27c23 */ /* 0x100fe20008010898 */
[--C-:B------:R-:W-:Y:S01]  /*c3b0*/  FFMA.FTZ R182, R182, UR19, -R152.reuse ;  /* 0x00000013b6b67c23 */ /* 0x100fe20008010898 */
[----:B------:R-:W-:Y:S01]  /*c3c0*/  FFMA.FTZ R183, R183, UR19, -R152 ;  /* 0x00000013b7b77c23 */ /* 0x000fe20008010898 */
[----:B------:R-:W-:Y:S01]  /*c3d0*/  MUFU.EX2 R198, R198 ;  /* 0x000000c600c67308 */ /* 0x000fe20000000800 */
[----:B------:R-:W-:Y:S01]  /*c3e0*/  @!P3 LEA R154, R154, UR37, 0x2 ;  /* 0x000000259a9abc11 */ /* 0x000fe2000f8e10ff */
[----:B-1----:R-:W-:Y:S01]  /*c3f0*/  FMUL.FTZ R26, R26, R181 ;  /* 0x000000b51a1a7220 */ /* 0x002fe20000410000 */
[----:B------:R-:W-:Y:S01]  /*c400*/  F2FP.F16.F32.PACK_AB R152, R10, R11 ;  /* 0x0000000b0a98723e */ /* 0x000fe200000000ff */
[-C--:B------:R-:W-:Y:S01]  /*c410*/  FMUL.FTZ R27, R27, R181.reuse ;  /* 0x000000b51b1b7220 */ /* 0x080fe20000410000 */
[----:B------:R-:W-:Y:S01]  /*c420*/  F2FP.F16.F32.PACK_AB R158, R21, R20 ;  /* 0x00000014159e723e */ /* 0x000fe200000000ff */
[----:B------:R-:W-:Y:S01]  /*c430*/  @!P3 STS [R154+0x38400], R6 ;  /* 0x038400069a00b388 */ /* 0x000fe20000000800 */
[----:B------:R-:W-:Y:S01]  /*c440*/  F2FP.F16.F32.PACK_AB R160, R169, R168 ;  /* 0x000000a8a9a0723e */ /* 0x000fe200000000ff */
[----:B------:R-:W0:Y:S01]  /*c450*/  MUFU.EX2 R199, R199 ;  /* 0x000000c700c77308 */ /* 0x000e220000000800 */
[-C--:B------:R-:W-:Y:S01]  /*c460*/  FMUL.FTZ R30, R30, R181.reuse ;  /* 0x000000b51e1e7220 */ /* 0x080fe20000410000 */
[----:B------:R1:W-:Y:S01]  /*c470*/  @!P3 STS [R154+0x38420], R181 ;  /* 0x038420b59a00b388 */ /* 0x0003e20000000800 */
        /* <DEDUP_REMOVED lines=9> */
[----:B-1----:R-:W-:Y:S01]  /*c510*/  F2FP.F16.F32.PACK_AB R154, R13, R12 ;  /* 0x0000000c0d9a723e */ /* 0x002fe200000000ff */
        /* <DEDUP_REMOVED lines=72> */
[----:B------:R0:W-:Y:S01]  /*c9a0*/  STSM.16.M88.4 [R22+0x36400], R152 ;  /* 0x0364009816007844 */ /* 0x0001e20000000200 */
[----:B------:R-:W-:Y:S01]  /*c9b0*/  FFMA.FTZ R3, R6, R3, R11 ;  /* 0x0000000306037223 */ /* 0x000fe2000001000b */
[----:B------:R-:W-:Y:S01]  /*c9c0*/  FFMA.FTZ R4, R181, R4, R198 ;  /* 0x00000004b5047223 */ /* 0x000fe200000100c6 */
[----:B------:R-:W-:Y:S01]  /*c9d0*/  MUFU.EX2 R174, R174 ;  /* 0x000000ae00ae7308 */ /* 0x000fe20000000800 */
[----:B------:R0:W-:Y:S01]  /*c9e0*/  STSM.16.M88.4 [R185], R156 ;  /* 0x0000009cb9007844 */ /* 0x0001e20000000200 */
[----:B------:R-:W-:Y:S01]  /*c9f0*/  FADD.FTZ R3, R10, R3 ;  /* 0x000000030a037221 */ /* 0x000fe20000010000 */
[----:B------:R-:W-:Y:S01]  /*ca00*/  FADD.FTZ R199, R199, R4 ;  /* 0x00000004c7c77221 */ /* 0x000fe20000010000 */
[----:B------:R-:W-:Y:S01]  /*ca10*/  @!P1 VIADD R179, R179, 0x38860 ;  /* 0x00038860b3b39836 */ /* 0x000fe20000000000 */
[----:B------:R-:W-:Y:S01]  /*ca20*/  UMOV UR7, UR36 ;  /* 0x0000002400077c82 */ /* 0x000fe20008000000 */
[----:B------:R-:W-:Y:S01]  /*ca30*/  FADD.FTZ R12, R12, R3 ;  /* 0x000000030c0c7221 */ /* 0x000fe20000010000 */
[----:B------:R-:W-:Y:S01]  /*ca40*/  FADD.FTZ R200, R200, R199 ;  /* 0x000000c7c8c87221 */ /* 0x000fe20000010000 */
[----:B------:R-:W2:Y:S01]  /*ca50*/  MUFU.EX2 R175, R175 ;  /* 0x000000af00af7308 */ /* 0x000ea20000000800 */
[----:B-1----:R-:W-:Y:S01]  /*ca60*/  F2FP.F16.F32.PACK_AB R161, R171, R170 ;  /* 0x000000aaaba1723e */ /* 0x002fe200000000ff */
[----:B------:R-:W-:Y:S01]  /*ca70*/  FADD.FTZ R13, R13, R12 ;  /* 0x0000000c0d0d7221 */ /* 0x000fe20000010000 */
[----:B------:R-:W-:Y:S01]  /*ca80*/  FADD.FTZ R201, R201, R200 ;  /* 0x000000c8c9c97221 */ /* 0x000fe20000010000 */
[----:B------:R-:W-:Y:S01]  /*ca90*/  @!P1 PRMT R179, RZ, 0x654, R179 ;  /* 0x00000654ffb39816 */ /* 0x000fe200000000b3 */
[----:B------:R-:W-:-:S02]  /*caa0*/  IMAD.MOV.U32 R10, RZ, RZ, R5 ;  /* 0x000000ffff0a7224 */ /* 0x000fc400078e0005 */
        /* <DEDUP_REMOVED lines=25> */
[----:B--2---:R-:W-:Y:S02]  /*cc40*/  F2FP.F16.F32.PACK_AB R166, R197, R180 ;  /* 0x000000b4c5a6723e */ /* 0x004fe400000000ff */
[----:B------:R-:W-:-:S04]  /*cc50*/  FADD.FTZ R177, R177, R176 ;  /* 0x000000b0b1b17221 */ /* 0x000fc80000010000 */
[----:B------:R-:W-:Y:S01]  /*cc60*/  FADD.FTZ R180, R180, R177 ;  /* 0x000000b1b4b47221 */ /* 0x000fe20000010000 */
[----:B------:R-:W2:Y:S03]  /*cc70*/  MUFU.EX2 R182, R182 ;  /* 0x000000b600b67308 */ /* 0x000ea60000000800 */
[----:B------:R-:W-:Y:S01]  /*cc80*/  FADD.FTZ R3, R197, R180 ;  /* 0x000000b4c5037221 */ /* 0x000fe20000010000 */
[----:B------:R-:W-:-:S04]  /*cc90*/  IMAD.MOV.U32 R197, RZ, RZ, R7 ;  /* 0x000000ffffc57224 */ /* 0x000fc800078e0007 */
[----:B------:R-:W3:Y:S01]  /*cca0*/  MUFU.EX2 R183, R183 ;  /* 0x000000b700b77308 */ /* 0x000ee20000000800 */
[----:B-1----:R-:W-:Y:S01]  /*ccb0*/  F2FP.F16.F32.PACK_AB R165, R207, R178 ;  /* 0x000000b2cfa5723e */ /* 0x002fe200000000ff */
[----:B------:R-:W-:-:S04]  /*ccc0*/  FADD.FTZ R178, R178, R175 ;  /* 0x000000afb2b27221 */ /* 0x000fc80000010000 */
[----:B------:R-:W-:-:S04]  /*ccd0*/  FADD.FTZ R207, R207, R178 ;  /* 0x000000b2cfcf7221 */ /* 0x000fc80000010000 */
[----:B--2---:R-:W-:Y:S01]  /*cce0*/  FADD.FTZ R4, R182, R207 ;  /* 0x000000cfb6047221 */ /* 0x004fe20000010000 */
[----:B---3--:R-:W-:-:S03]  /*ccf0*/  F2FP.F16.F32.PACK_AB R167, R183, R182 ;  /* 0x000000b6b7a7723e */ /* 0x008fc600000000ff */
[----:B------:R-:W-:Y:S02]  /*cd00*/  FADD.FTZ R4, R183, R4 ;  /* 0x00000004b7047221 */ /* 0x000fe40000010000 */
[----:B------:R0:W-:Y:S01]  /*cd10*/  STSM.16.M88.4 [R184], R164 ;  /* 0x000000a4b8007844 */ /* 0x0001e20000000200 */
[----:B------:R-:W-:-:S06]  /*cd20*/  WARPGROUP.ARRIVE ;  /* 0x00000000000079c5 */ /* 0x000fcc0000000000 */
        /* <DEDUP_REMOVED lines=28> */
[----:B------:R-:W-:-:S07]  /*cef0*/  IMAD.MOV.U32 R6, RZ, RZ, R8 ;  /* 0x000000ffff067224 */ /* 0x000fce00078e0008 */
.L_x_5266:
[----:B------:R-:W-:-:S13]  /*cf00*/  ISETP.GE.AND P2, PT, R6, R189, PT ;  /* 0x000000bd0600720c */ /* 0x000fda0003f46270 */
[----:B------:R-:W-:Y:S05]  /*cf10*/  @!P2 BRA `(.L_x_5276) ;  /* 0x0000003000f4a947 */ /* 0x000fea0003800000 */
[----:B------:R-:W-:Y:S01]  /*cf20*/  IMAD.MOV.U32 R12, RZ, RZ, R7 ;  /* 0x000000ffff0c7224 */ /* 0x000fe200078e0007 */
[----:B------:R-:W-:Y:S01]  /*cf30*/  UMOV UR7, UR36 ;  /* 0x0000002400077c82 */ /* 0x000fe20008000000 */
[----:B------:R-:W-:-:S07]  /*cf40*/  IMAD.MOV.U32 R11, RZ, RZ, R5 ;  /* 0x000000ffff0b7224 */ /* 0x000fce00078e0005 */
.L_x_5293:
[----:B------:R-:W-:-:S04]  /*cf50*/  UIADD3 UR36, UR7, 0x1, URZ ;  /* 0x0000000107247890 */ /* 0x000fc8000fffe03f */
[----:B------:R-:W-:-:S04]  /*cf60*/  UISETP.NE.AND UP0, UPT, UR36, 0x2, UPT ;  /* 0x000000022400788c */ /* 0x000fc8000bf05270 */
[----:B------:R-:W-:Y:S02]  /*cf70*/  USEL UR5, URZ, 0x1, UP0 ;  /* 0x000000013f057887 */ /* 0x000fe40008000000 */
[----:B------:R-:W-:-:S04]  /*cf80*/  USEL UR36, UR36, URZ, UP0 ;  /* 0x0000003f24247287 */ /* 0x000fc80008000000 */
[----:B------:R-:W-:Y:S01]  /*cf90*/  LOP3.LUT R2, R2, UR5, RZ, 0x3c, !PT ;  /* 0x0000000502027c12 */ /* 0x000fe2000f8e3cff */
[----:B--2---:R-:W-:Y:S07]  /*cfa0*/  @!P0 BRA `(.L_x_5277) ;  /* 0x0000000000048947 */ /* 0x004fee0003800000 */
[----:B------:R-:W-:Y:S01]  /*cfb0*/  BPT.TRAP 0x1 ;  /* 0x000000040000795c */ /* 0x000fe20000300000 */
.L_x_5277:
[----:B------:R-:W-:Y:S01]  /*cfc0*/  ULEA UR5, UR36, UR37, 0x3 ;  /* 0x0000002524057291 */ /* 0x000fe2000f8e183f */
[----:B------:R-:W-:-:S08]  /*cfd0*/  SHF.L.U32 R5, R2, 0x1f, RZ ;  /* 0x0000001f02057819 */ /* 0x000fd000000006ff */
[----:B------:R1:W2:Y:S01]  /*cfe0*/  SYNCS.PHASECHK.TRANS64.TRYWAIT P2, [UR5+0x38830], R5 ;  /* 0x03883005ff0075a7 */ /* 0x0002a20008040145 */
[----:B------:R-:W-:Y:S05]  /*cff0*/  @!P0 BRA `(.L_x_5278) ;  /* 0x0000000000048947 */ /* 0x000fea0003800000 */
[----:B------:R-:W-:Y:S01]  /*d000*/  BPT.TRAP 0x1 ;  /* 0x000000040000795c */ /* 0x000fe20000300000 */
.L_x_5278:
[----:B--2---:R-:W-:Y:S05]  /*d010*/  @P2 BRA `(.L_x_5279) ;  /* 0x0000000000082947 */ /* 0x004fea0003800000 */
[----:B------:R-:W2:Y:S02]  /*d020*/  SYNCS.PHASECHK.TRANS64.TRYWAIT P2, [UR5+0x38830], R5 ;  /* 0x03883005ff0075a7 */ /* 0x000ea40008040145 */
[----:B--2---:R-:W-:Y:S05]  /*d030*/  @!P2 BRA `(.L_x_5280) ;  /* 0x000000d000e4a947 */ /* 0x004fea0003800000 */
.L_x_5279:
[----:B------:R-:W-:Y:S01]  /*d040*/  R2UR UR10, R0 ;  /* 0x00000000000a72ca */ /* 0x000fe200000e0000 */
[----:B0-----:R-:W-:Y:S01]  /*d050*/  WARPGROUP.ARRIVE ;  /* 0x00000000000079c5 */ /* 0x001fe20000000000 */
        /* <DEDUP_REMOVED lines=21> */
.L_x_5281:
[----:B------:R0:W3:Y:S01]  /*d1b0*/  SYNCS.PHASECHK.TRANS64.TRYWAIT P2, [UR5+0x38850], R5 ;  /* 0x03885005ff0075a7 */ /* 0x0000e20008040145 */
[----:B------:R-:W-:Y:S05]  /*d1c0*/  @!P0 BRA `(.L_x_5282) ;  /* 0x0000000000048947 */ /* 0x000fea0003800000 */
[----:B------:R-:W-:Y:S01]  /*d1d0*/  BPT.TRAP 0x1 ;  /* 0x000000040000795c */ /* 0x000fe20000300000 */
.L_x_5282:
[----:B---3--:R-:W-:Y:S05]  /*d1e0*/  @P2 BRA `(.L_x_5283) ;  /* 0x0000000000082947 */ /* 0x008fea0003800000 */
[----:B------:R-:W3:Y:S02]  /*d1f0*/  SYNCS.PHASECHK.TRANS64.TRYWAIT P2, [UR5+0x38850], R5 ;  /* 0x03885005ff0075a7 */ /* 0x000ee40008040145 */
[----:B---3--:R-:W-:Y:S05]  /*d200*/  @!P2 BRA `(.L_x_5284) ;  /* 0x000000d00088a947 */ /* 0x008fea0003800000 */
.L_x_5283:
[----:B------:R-:W-:Y:S01]  /*d210*/  ULEA UR26, UR36, UR4, 0xc ;  /* 0x00000004241a7291 */ /* 0x000fe2000f8e603f */
[----:B------:R-:W-:Y:S01]  /*d220*/  WARPGROUP.ARRIVE ;  /* 0x00000000000079c5 */ /* 0x000fe20000000000 */
[----:B------:R-:W-:Y:S01]  /*d230*/  UMOV UR27, 0x40000040 ;  /* 0x40000040001b7882 */ /* 0x000fe20000000000 */
[----:B------:R-:W-:-:S04]  /*d240*/  UIADD3 UR28, UR6, 0x2, URZ ;  /* 0x00000002061c7890 */ /* 0x000fc8000fffe03f */
[----:B------:R-:W3:Y:S01]  /*d250*/  S2R R7, SR_TID.X ;  /* 0x0000000000077919 */ /* 0x000ee20000002100 */
[----:B------:R-:W-:Y:S01]  /*d260*/  UIADD3 UR30, UR26, 0x2, URZ ;  /* 0x000000021a1e7890 */ /* 0x000fe2000fffe03f */
[----:B--2---:R-:W2:Y:S01]  /*d270*/  @P5 LDC R8, c[0x0][0x44c] ;  /* 0x00011300ff085b82 */ /* 0x004ea20000000800 */
[----:B------:R-:W-:Y:S01]  /*d280*/  UMOV UR29, 0x40000040 ;  /* 0x40000040001d7882 */ /* 0x000fe20000000000 */
[----:B------:R-:W-:Y:S01]  /*d290*/  UMOV UR31, 0x40000040 ;  /* 0x40000040001f7882 */ /* 0x000fe20000000000 */
[----:B------:R-:W-:Y:S01]  /*d2a0*/  HGMMA.64x64x16.F32 R152, gdesc[UR24], R152, gsb0 ;  /* 0x00e00000189879f0 */ /* 0x000fe20008000898 */
[----:B------:R-:W-:Y:S01]  /*d2b0*/  UIADD3 UR15, UR6, 0x800, URZ ;  /* 0x00000800060f7890 */ /* 0x000fe2000fffe03f */
[----:B------:R-:W-:Y:S01]  /*d2c0*/  IMAD.IADD R13, R188, 0x1, R18 ;  /* 0x00000001bc0d7824 */ /* 0x000fe200078e0212 */
[----:B------:R-:W-:Y:S01]  /*d2d0*/  UIADD3 UR18, UR26, 0x800, URZ ;  /* 0x000008001a127890 */ /* 0x000fe2000fffe03f */
[----:B------:R-:W-:Y:S01]  /*d2e0*/  IMAD.U32 R10, RZ, RZ, UR5 ;  /* 0x00000005ff0a7e24 */ /* 0x000fe2000f8e00ff */
[----:B------:R-:W-:-:S02]  /*d2f0*/  ULDC UR5, c[0x0][0xad4] ;  /* 0x0002b50000057ab9 */ /* 0x000fc40000000800 */
[----:B------:R-:W-:Y:S01]  /*d300*/  ULOP3.LUT UR5, URZ, UR5, URZ, 0x33, !UPT ;  /* 0x000000053f057292 */ /* 0x000fe2000f8e333f */
[----:B--2---:R-:W-:Y:S01]  /*d310*/  @P5 IMAD.HI.U32 R8, R13, R8, RZ ;  /* 0x000000080d085227 */ /* 0x004fe200078e00ff */
[----:B---3--:R-:W-:-:S05]  /*d320*/  SHF.R.U32.HI R7, RZ, 0x7, R7 ;  /* 0x00000007ff077819 */ /* 0x008fca0000011607 */
[----:B01----:R0:W1:Y:S02]  /*d330*/  SHFL.IDX PT, R5, R7, RZ, 0x1f ;  /* 0x00001fff07057589 */ /* 0x00306400000e0000 */
[----:B0-----:R-:W0:Y:S01]  /*d340*/  LDC R7, c[0x0][0x2f0] ;  /* 0x0000bc00ff077b82 */ /* 0x001e220000000800 */
[----:B-1----:R-:W-:-:S07]  /*d350*/  R2UR UR10, R5 ;  /* 0x00000000050a72ca */ /* 0x002fce00000e0000 */
[----:B------:R-:W1:Y:S06]  /*d360*/  @P5 LDC R5, c[0x0][0x450] ;  /* 0x00011400ff055b82 */ /* 0x000e6c0000000800 */
[----:B------:R-:W-:-:S03]  /*d370*/  UISETP.GT.AND UP0, UPT, UR10, 0x7f, UPT ;  /* 0x0000007f0a00788c */ /* 0x000fc6000bf04270 */
[----:B------:R-:W-:Y:S01]  /*d380*/  UMOV UR10, 0x4 ;  /* 0x00000004000a7882 */ /* 0x000fe20000000000 */
[----:B------:R-:W-:Y:S02]  /*d390*/  USEL UR14, URZ, 0x2, !UP0 ;  /* 0x000000023f0e7887 */ /* 0x000fe4000c000000 */
[----:B------:R-:W-:Y:S01]  /*d3a0*/  USEL UR11, UR10, 0x2, UP0 ;  /* 0x000000020a0b7887 */ /* 0x000fe20008000000 */
[----:B------:R-:W-:Y:S02]  /*d3b0*/  WARPGROUP.DEPBAR.LE gsb0, 0x0 ;  /* 0x00008000000079c5 */ /* 0x000fe40000010000 */
[----:B------:R-:W-:Y:S01]  /*d3c0*/  WARPGROUP.ARRIVE ;  /* 0x00000000000079c5 */ /* 0x000fe20000000000 */
[----:B------:R-:W-:Y:S01]  /*d3d0*/  USEL UR10, UR10, 0x6, !UP0 ;  /* 0x000000060a0a7887 */ /* 0x000fe2000c000000 */
[----:B-1----:R-:W-:Y:S01]  /*d3e0*/  @P5 SHF.R.U32.HI R13, RZ, R5, R8 ;  /* 0x00000005ff0d5219 */ /* 0x002fe20000011608 */
[----:B------:R-:W-:-:S03]  /*d3f0*/  IMAD.SHL.U32 R5, R6, 0x40, RZ ;  /* 0x0000004006057824 */ /* 0x000fc600078e00ff */
[----:B------:R-:W-:Y:S01]  /*d400*/  HGMMA.64x64x16.F32 R152, gdesc[UR28], R152, gsb0 ;  /* 0x00e000001c9879f0 */ /* 0x000fe20008000898 */
[----:B------:R-:W-:Y:S01]  /*d410*/  UIADD3 UR28, UR6, 0x4, URZ ;  /* 0x00000004061c7890 */ /* 0x000fe2000fffe03f */
[----:B------:R-:W-:Y:S01]  /*d420*/  @!P1 VIADD R8, R10, 0x38840 ;  /* 0x000388400a089836 */ /* 0x000fe20000000000 */
[----:B------:R-:W-:Y:S01]  /*d430*/  UIADD3 UR30, UR26, 0x4, URZ ;  /* 0x000000041a1e7890 */ /* 0x000fe2000fffe03f */
[----:B------:R-:W1:Y:S01]  /*d440*/  SHFL.IDX PT, R198, R13, RZ, 0x1c1f ;  /* 0x001c1fff0dc67589 */ /* 0x000e6200000e0000 */
[----:B------:R-:W-:Y:S01]  /*d450*/  UMOV UR29, 0x40000040 ;  /* 0x40000040001d7882 */ /* 0x000fe20000000000 */
[----:B------:R-:W-:Y:S01]  /*d460*/  UMOV UR31, 0x40000040 ;  /* 0x40000040001f7882 */ /* 0x000fe20000000000 */
[----:B------:R-:W-:Y:S02]  /*d470*/  IADD3 R14, -R16, 0x1, -R5 ;  /* 0x00000001100e7810 */ /* 0x000fe40007ffe905 */
[----:B------:R-:W-:-:S03]  /*d480*/  @!P1 PRMT R8, RZ, 0x654, R8 ;  /* 0x00000654ff089816 */ /* 0x000fc60000000008 */
[----:B0-----:R-:W-:Y:S01]  /*d490*/  IMAD R14, R7, UR38, R14 ;  /* 0x00000026070e7c24 */ /* 0x001fe2000f8e020e */
        /* <DEDUP_REMOVED lines=235> */
[----:B------:R-:W-:-:S04]  /*e350*/  VIADD R15, R14, -UR10 ;  /* 0x8000000a0e0f7c36 */ /* 0x000fc80008000000 */
[C---:B------:R-:W-:Y:S02]  /*e360*/  VIADD R14, R15.reuse, UR11 ;  /* 0x0000000b0f0e7c36 */ /* 0x040fe40008000000 */
[----:B------:R-:W-:Y:S01]  /*e370*/  VIADD R15, R15, UR5 ;  /* 0x000000050f0f7c36 */ /* 0x000fe20008000000 */
[----:B------:R-:W-:Y:S01]  /*e380*/  ULDC UR5, c[0x0][0xadc] ;  /* 0x0002b70000057ab9 */ /* 0x000fe20000000800 */
[--C-:B-1----:R-:W-:Y:S02]  /*e390*/  IMAD.IADD R20, R14, 0x1, R198.reuse ;  /* 0x000000010e147824 */ /* 0x102fe400078e02c6 */
[----:B------:R-:W-:Y:S01]  /*e3a0*/  IMAD.IADD R21, R15, 0x1, R198 ;  /* 0x000000010f157824 */ /* 0x000fe200078e02c6 */
        /* <DEDUP_REMOVED lines=19> */
.L_x_5287:
[----:B------:R-:W-:-:S05]  /*e4e0*/  IMAD.U32 R198, RZ, RZ, UR5 ;  /* 0x00000005ffc67e24 */ /* 0x000fca000f8e00ff */
[----:B------:R-:W-:-:S13]  /*e4f0*/  ISETP.NE.AND P2, PT, R198, 0x1, PT ;  /* 0x00000001c600780c */ /* 0x000fda0003f45270 */
[----:B------:R-:W0:Y:S02]  /*e500*/  @P2 LDC.64 R8, c[0x0][0xae0] ;  /* 0x0002b800ff082b82 */ /* 0x000e240000000a00 */
[----:B0-----:R-:W-:-:S05]  /*e510*/  @P2 IMAD.HI.U32 R8, R197, R8, RZ ;  /* 0x00000008c5082227 */ /* 0x001fca00078e00ff */
[----:B------:R-:W-:-:S07]  /*e520*/  @P2 SHF.R.U32.HI R197, RZ, R9, R8 ;  /* 0x00000009ffc52219 */ /* 0x000fce0000011608 */
.L_x_5288:
[----:B------:R-:W-:Y:S05]  /*e530*/  BSYNC B0 ;  /* 0x0000000000007941 */ /* 0x000fea0003800000 */
.L_x_5286:
[----:B------:R-:W-:-:S04]  /*e540*/  IMAD R197, R197, R198, -R5 ;  /* 0x000000c6c5c57224 */ /* 0x000fc800078e0a05 */
[----:B------:R-:W-:-:S05]  /*e550*/  IMAD.IADD R197, R197, 0x1, -R16 ;  /* 0x00000001c5c57824 */ /* 0x000fca00078e0a10 */
[----:B------:R-:W-:Y:S02]  /*e560*/  VIADDMNMX R20, R197, R198, R20, PT ;  /* 0x000000c6c5147246 */ /* 0x000fe40003800114 */
[----:B------:R-:W-:-:S07]  /*e570*/  VIMNMX R21, R21, R197, !PT ;  /* 0x000000c515157248 */ /* 0x000fce0007fe0100 */
.L_x_5285:
[----:B------:R-:W-:Y:S01]  /*e580*/  ISETP.GT.AND P2, PT, R6, -0x1, PT ;  /* 0xffffffff0600780c */ /* 0x000fe20003f44270 */
[----:B0-----:R-:W0:Y:S03]  /*e590*/  SHFL.IDX PT, R8, R13, 0x1, 0x1c1f ;  /* 0x003c1f000d087f89 */ /* 0x001e2600000e0000 */
[C---:B------:R-:W-:Y:S02]  /*e5a0*/  ISETP.GT.AND P4, PT, R21.reuse, RZ, P2 ;  /* 0x000000ff1500720c */ /* 0x040fe40001784270 */
[----:B------:R-:W-:Y:S02]  /*e5b0*/  ISETP.GT.AND P3, PT, R21, 0x1, P2 ;  /* 0x000000011500780c */ /* 0x000fe40001764270 */
[C---:B------:R-:W-:Y:S02]  /*e5c0*/  ISETP.LT.OR P4, PT, R20.reuse, 0x1, P4 ;  /* 0x000000011400780c */ /* 0x040fe40002781670 */
[----:B------:R-:W-:-:S02]  /*e5d0*/  ISETP.LT.OR P3, PT, R20, 0x2, P3 ;  /* 0x000000021400780c */ /* 0x000fc40001f61670 */
[----:B------:R-:W-:Y:S02]  /*e5e0*/  FSEL R152, R152, -INF , !P4 ;  /* 0xff80000098987808 */ /* 0x000fe40006000000 */
[----:B------:R-:W-:Y:S02]  /*e5f0*/  FSEL R153, R153, -INF , !P3 ;  /* 0xff80000099997808 */ /* 0x000fe40005800000 */
[C---:B------:R-:W-:Y:S02]  /*e600*/  ISETP.GT.AND P4, PT, R21.reuse, 0x8, P2 ;  /* 0x000000081500780c */ /* 0x040fe40001784270 */
[----:B------:R-:W-:Y:S02]  /*e610*/  ISETP.GT.AND P3, PT, R21, 0x9, P2 ;  /* 0x000000091500780c */ /* 0x000fe40001764270 */
[C---:B------:R-:W-:Y:S02]  /*e620*/  ISETP.LT.OR P4, PT, R20.reuse, 0x9, P4 ;  /* 0x000000091400780c */ /* 0x040fe40002781670 */
[----:B------:R-:W-:-:S02]  /*e630*/  ISETP.LT.OR P3, PT, R20, 0xa, P3 ;  /* 0x0000000a1400780c */ /* 0x000fc40001f61670 */
[----:B------:R-:W-:Y:S01]  /*e640*/  FSEL R156, R156, -INF , !P4 ;  /* 0xff8000009c9c7808 */ /* 0x000fe20006000000 */
[--C-:B0-----:R-:W-:Y:S01]  /*e650*/  IMAD.IADD R14, R14, 0x1, R8.reuse ;  /* 0x000000010e0e7824 */ /* 0x101fe200078e0208 */
[----:B------:R-:W-:Y:S01]  /*e660*/  FSEL R157, R157, -INF , !P3 ;  /* 0xff8000009d9d7808 */ /* 0x000fe20005800000 */
[----:B------:R-:W-:Y:S01]  /*e670*/  IMAD.IADD R15, R15, 0x1, R8 ;  /* 0x000000010f0f7824 */ /* 0x000fe200078e0208 */
[C---:B------:R-:W-:Y:S02]  /*e680*/  ISETP.GT.AND P4, PT, R21.reuse, 0x10, P2 ;  /* 0x000000101500780c */ /* 0x040fe40001784270 */
        /* <DEDUP_REMOVED lines=49> */
.L_x_5291:
[----:B------:R-:W-:-:S05]  /*e9a0*/  IMAD.U32 R20, RZ, RZ, UR5 ;  /* 0x00000005ff147e24 */ /* 0x000fca000f8e00ff */
[----:B------:R-:W-:-:S13]  /*e9b0*/  ISETP.NE.AND P3, PT, R20, 0x1, PT ;  /* 0x000000011400780c */ /* 0x000fda0003f65270 */
[----:B------:R-:W0:Y:S02]  /*e9c0*/  @P3 LDC.64 R8, c[0x0][0xae0] ;  /* 0x0002b800ff083b82 */ /* 0x000e240000000a00 */
[----:B0-----:R-:W-:-:S05]  /*e9d0*/  @P3 IMAD.HI.U32 R8, R7, R8, RZ ;  /* 0x0000000807083227 */ /* 0x001fca00078e00ff */
[----:B------:R-:W-:-:S07]  /*e9e0*/  @P3 SHF.R.U32.HI R7, RZ, R9, R8 ;  /* 0x00000009ff073219 */ /* 0x000fce0000011608 */
.L_x_5292:
[----:B------:R-:W-:Y:S05]  /*e9f0*/  BSYNC B0 ;  /* 0x0000000000007941 */ /* 0x000fea0003800000 */
.L_x_5290:
[----:B------:R-:W-:-:S04]  /*ea00*/  IMAD R5, R7, R20, -R5 ;  /* 0x0000001407057224 */ /* 0x000fc800078e0a05 */
[----:B------:R-:W-:-:S05]  /*ea10*/  IMAD.IADD R5, R5, 0x1, -R16 ;  /* 0x0000000105057824 */ /* 0x000fca00078e0a10 */
[----:B------:R-:W-:Y:S02]  /*ea20*/  VIADDMNMX R14, R5, R20, R14, PT ;  /* 0x00000014050e7246 */ /* 0x000fe4000380010e */
[----:B------:R-:W-:-:S07]  /*ea30*/  VIMNMX R15, R15, R5, !PT ;  /* 0x000000050f0f7248 */ /* 0x000fce0007fe0100 */
.L_x_5289:
[----:B------:R-:W-:Y:S01]  /*ea40*/  FMNMX.FTZ R8, R152, R11, !PT ;  /* 0x0000000b98087209 */ /* 0x000fe20007810000 */
[----:B------:R-:W-:Y:S01]  /*ea50*/  ULDC UR19, c[0x0][0xa80] ;  /* 0x0002a00000137ab9 */ /* 0x000fe20000000800 */
[----:B------:R-:W-:Y:S01]  /*ea60*/  ISETP.GT.AND P4, PT, R15, 0x1, P2 ;  /* 0x000000010f00780c */ /* 0x000fe20001784270 */
[----:B------:R-:W-:Y:S01]  /*ea70*/  ULEA UR10, UR36, UR39, 0xc ;  /* 0x00000027240a7291 */ /* 0x000fe2000f8e603f */
[----:B------:R-:W-:Y:S01]  /*ea80*/  FMNMX.FTZ R5, R153, R8, !PT ;  /* 0x0000000899057209 */ /* 0x000fe20007810000 */
[----:B------:R-:W-:Y:S01]  /*ea90*/  UMOV UR11, 0x40000040 ;  /* 0x40000040000b7882 */ /* 0x000fe20000000000 */
[----:B------:R-:W-:Y:S01]  /*eaa0*/  ISETP.LT.OR P4, PT, R14, 0x2, P4 ;  /* 0x000000020e00780c */ /* 0x000fe20002781670 */
[----:B------:R-:W-:Y:S01]  /*eab0*/  UIADD3 UR14, UR10, 0x80, URZ ;  /* 0x000000800a0e7890 */ /* 0x000fe2000fffe03f */
[----:B------:R-:W-:Y:S01]  /*eac0*/  FMNMX.FTZ R8, R156, R5, !PT ;  /* 0x000000059c087209 */ /* 0x000fe20007810000 */
[----:B------:R-:W-:Y:S01]  /*ead0*/  UMOV UR15, 0x40000040 ;  /* 0x40000040000f7882 */ /* 0x000fe20000000000 */
[----:B------:R-:W-:Y:S01]  /*eae0*/  FSEL R155, R155, -INF , !P4 ;  /* 0xff8000009b9b7808 */ /* 0x000fe20006000000 */
[----:B------:R-:W-:Y:S01]  /*eaf0*/  @!P1 VIADD R10, R10, 0x38860 ;  /* 0x000388600a0a9836 */ /* 0x000fe20000000000 */
[----:B------:R-:W-:-:S02]  /*eb00*/  FMNMX.FTZ R5, R157, R8, !PT ;  /* 0x000000089d057209 */ /* 0x000fc40007810000 */
[C---:B------:R-:W-:Y:S02]  /*eb10*/  ISETP.GT.AND P4, PT, R15.reuse, 0x9, P2 ;  /* 0x000000090f00780c */ /* 0x040fe40001784270 */
        /* <DEDUP_REMOVED lines=8> */
[----:B------:R-:W-:Y:S02]  /*eba0*/  FMNMX.FTZ R8, R168, R5, !PT ;  /* 0x00000005a8087209 */ /* 0x000fe40007810000 */
[----:B------:R-:W-:Y:S02]  /*ebb0*/  ISETP.GT.AND P4, PT, R15, 0x11, P2 ;  /* 0x000000110f00780c */ /* 0x000fe40001784270 */
[----:B------:R-:W-:-:S02]  /*ebc0*/  FMNMX.FTZ R5, R169, R8, !PT ;  /* 0x00000008a9057209 */ /* 0x000fc40007810000 */
[----:B------:R-:W-:Y:S02]  /*ebd0*/  FSEL R158, R158, -INF , !P3 ;  /* 0xff8000009e9e7808 */ /* 0x000fe40005800000 */
        /* <DEDUP_REMOVED lines=9> */
[----:B------:R-:W-:Y:S02]  /*ec70*/  ISETP.GT.AND P4, PT, R15, RZ, P2 ;  /* 0x000000ff0f00720c */ /* 0x000fe40001784270 */
[----:B------:R-:W-:-:S02]  /*ec80*/  FMNMX.FTZ R8, R181, R8, !PT ;  /* 0x00000008b5087209 */ /* 0x000fc40007810000 */
[----:B------:R-:W-:Y:S02]  /*ec90*/  FSEL R162, R162, -INF , !P3 ;  /* 0xff800000a2a27808 */ /* 0x000fe40005800000 */
[----:B------:R-:W-:Y:S01]  /*eca0*/  ISETP.GT.AND P3, PT, R15, 0x18, P2 ;  /* 0x000000180f00780c */ /* 0x000fe20001764270 */
[----:B------:R-:W0:Y:S01]  /*ecb0*/  SHFL.BFLY PT, R5, R8, 0x2, 0x1f ;  /* 0x0c401f0008057f89 */ /* 0x000e2200000e0000 */
        /* <DEDUP_REMOVED lines=9> */
[----:B------:R-:W-:-:S02]  /*ed50*/  ISETP.GT.AND P3, PT, R15, 0x21, P2 ;  /* 0x000000210f00780c */ /* 0x000fc40001764270 */
[----:B------:R-:W-:Y:S02]  /*ed60*/  FSEL R170, R170, -INF , !P4 ;  /* 0xff800000aaaa7808 */ /* 0x000fe40006000000 */
[----:B------:R-:W-:Y:S02]  /*ed70*/  ISETP.LT.OR P3, PT, R14, 0x22, P3 ;  /* 0x000000220e00780c */ /* 0x000fe40001f61670 */
[----:B0-----:R-:W-:Y:S02]  /*ed80*/  FMNMX.FTZ R5, R8, R5, !PT ;  /* 0x0000000508057209 */ /* 0x001fe40007810000 */
[----:B------:R-:W-:Y:S02]  /*ed90*/  FMNMX.FTZ R8, R197, R12, !PT ;  /* 0x0000000cc5087209 */ /* 0x000fe40007810000 */
[----:B------:R-:W-:Y:S01]  /*eda0*/  ISETP.GT.AND P4, PT, R15, 0x28, P2 ;  /* 0x000000280f00780c */ /* 0x000fe20001784270 */
[----:B------:R-:W0:Y:S01]  /*edb0*/  SHFL.BFLY PT, R20, R5, 0x1, 0x1f ;  /* 0x0c201f0005147f89 */ /* 0x000e2200000e0000 */
        /* <DEDUP_REMOVED lines=11> */
[----:B------:R-:W-:Y:S02]  /*ee70*/  FSEL R198, R175, -INF , !P3 ;  /* 0xff800000afc67808 */ /* 0x000fe40005800000 */
[----:B0-----:R-:W-:-:S02]  /*ee80*/  FMNMX.FTZ R5, R5, R20, !PT ;  /* 0x0000001405057209 */ /* 0x001fc40007810000 */
[----:B------:R-:W-:Y:S02]  /*ee90*/  ISETP.GT.AND P3, PT, R15, 0x30, P2 ;  /* 0x000000300f00780c */ /* 0x000fe40001764270 */
[C---:B------:R-:W-:Y:S01]  /*eea0*/  FSETP.NEU.FTZ.AND P4, PT, R5.reuse, -INF , PT ;  /* 0xff8000000500780b */ /* 0x040fe20003f9d000 */
[----:B------:R-:W-:Y:S01]  /*eeb0*/  FMUL.FTZ R7, R5, UR19 ;  /* 0x0000001305077c20 */ /* 0x000fe20008410000 */
[----:B------:R-:W-:Y:S02]  /*eec0*/  FMNMX.FTZ R9, R167, R8, !PT ;  /* 0x00000008a7097209 */ /* 0x000fe40007810000 */
[----:B------:R-:W-:Y:S02]  /*eed0*/  ISETP.LT.OR P3, PT, R14, 0x31, P3 ;  /* 0x000000310e00780c */ /* 0x000fe40001f61670 */
[----:B------:R-:W-:Y:S02]  /*eee0*/  FSEL R7, R7, RZ, P4 ;  /* 0x000000ff07077208 */ /* 0x000fe40002000000 */
[----:B------:R-:W-:-:S02]  /*eef0*/  FMNMX.FTZ R20, R170, R9, !PT ;  /* 0x00000009aa147209 */ /* 0x000fc40007810000 */
[----:B------:R-:W-:Y:S01]  /*ef00*/  @!P1 PRMT R10, RZ, 0x654, R10 ;  /* 0x00000654ff0a9816 */ /* 0x000fe2000000000a */
        /* <DEDUP_REMOVED lines=13> */
[----:B------:R-:W-:Y:S01]  /*efe0*/  ISETP.GT.AND P3, PT, R15, 0x38, P2 ;  /* 0x000000380f00780c */ /* 0x000fe20001764270 */
[--C-:B------:R-:W-:Y:S01]  /*eff0*/  FFMA.FTZ R169, R169, UR19, -R7.reuse ;  /* 0x00000013a9a97c23 */ /* 0x100fe20008010807 */
[----:B0-----:R-:W-:Y:S01]  /*f000*/  FMNMX.FTZ R21, R198, R13, !PT ;  /* 0x0000000dc6157209 */ /* 0x001fe20007810000 */
[--C-:B------:R-:W-:Y:S01]  /*f010*/  FFMA.FTZ R172, R172, UR19, -R7.reuse ;  /* 0x00000013acac7c23 */ /* 0x100fe20008010807 */
[----:B------:R-:W-:Y:S01]  /*f020*/  ISETP.GT.AND P2, PT, R15, 0x39, P2 ;  /* 0x000000390f00780c */ /* 0x000fe20001744270 */
[----:B------:R0:W-:Y:S01]  /*f030*/  MUFU.EX2 R13, R174 ;  /* 0x000000ae000d7308 */ /* 0x0001e20000000800 */
[----:B------:R-:W-:Y:S01]  /*f040*/  ISETP.LT.OR P3, PT, R14, 0x39, P3 ;  /* 0x000000390e00780c */ /* 0x000fe20001f61670 */
        /* <DEDUP_REMOVED lines=8> */
[--C-:B0-----:R-:W-:Y:S01]  /*f0d0*/  FFMA.FTZ R174, R165, UR19, -R7.reuse ;  /* 0x00000013a5ae7c23 */ /* 0x101fe20008010807 */
[----:B------:R-:W-:Y:S01]  /*f0e0*/  FSEL R183, R183, -INF , !P2 ;  /* 0xff800000b7b77808 */ /* 0x000fe20005000000 */
[--C-:B------:R-:W-:Y:S01]  /*f0f0*/  FFMA.FTZ R178, R181, UR19, -R7.reuse ;  /* 0x00000013b5b27c23 */ /* 0x100fe20008010807 */
[----:B------:R-:W-:Y:S01]  /*f100*/  FMNMX.FTZ R20, R182, R15, !PT ;  /* 0x0000000fb6147209 */ /* 0x000fe20007810000 */
[--C-:B------:R-:W-:Y:S01]  /*f110*/  FFMA.FTZ R15, R160, UR19, -R7.reuse ;  /* 0x00000013a00f7c23 */ /* 0x100fe20008010807 */
[----:B------:R-:W-:Y:S01]  /*f120*/  FSEL R160, R5, RZ, P4 ;  /* 0x000000ff05a07208 */ /* 0x000fe20002000000 */
[----:B------:R-:W-:Y:S01]  /*f130*/  MUFU.EX2 R9, R9 ;  /* 0x0000000900097308 */ /* 0x000fe20000000800 */
[----:B------:R-:W-:Y:S01]  /*f140*/  FMNMX.FTZ R156, R183, R20, !PT ;  /* 0x00000014b79c7209 */ /* 0x000fe20007810000 */
[----:B------:R-:W-:-:S02]  /*f150*/  FFMA.FTZ R20, R161, UR19, -R7 ;  /* 0x00000013a1147c23 */ /* 0x000fc40008010807 */
[----:B------:R-:W-:Y:S02]  /*f160*/  FADD.FTZ R160, -R160, R11 ;  /* 0x0000000ba0a07221 */ /* 0x000fe40000010100 */
[----:B------:R-:W0:Y:S02]  /*f170*/  SHFL.BFLY PT, R157, R156, 0x2, 0x1f ;  /* 0x0c401f009c9d7f89 */ /* 0x000e2400000e0000 */
[----:B------:R-:W-:Y:S01]  /*f180*/  FMUL.FTZ R11, R160, UR19 ;  /* 0x00000013a00b7c20 */ /* 0x000fe20008410000 */
[----:B------:R-:W-:Y:S08]  /*f190*/  MUFU.EX2 R14, R14 ;  /* 0x0000000e000e7308 */ /* 0x000ff00000000800 */
[----:B------:R-:W1:Y:S08]  /*f1a0*/  MUFU.EX2 R11, R11 ;  /* 0x0000000b000b7308 */ /* 0x000e700000000800 */
[----:B------:R-:W-:Y:S01]  /*f1b0*/  MUFU.EX2 R15, R15 ;  /* 0x0000000f000f7308 */ /* 0x000fe20000000800 */
[----:B0-----:R-:W-:-:S07]  /*f1c0*/  FMNMX.FTZ R157, R156, R157, !PT ;  /* 0x0000009d9c9d7209 */ /* 0x001fce0007810000 */
[----:B------:R-:W0:Y:S01]  /*f1d0*/  MUFU.EX2 R20, R20 ;  /* 0x0000001400147308 */ /* 0x000e220000000800 */
[-C--:B-1----:R-:W-:Y:S01]  /*f1e0*/  FMUL.FTZ R24, R24, R11.reuse ;  /* 0x0000000b18187220 */ /* 0x082fe20000410000 */
[----:B------:R-:W1:Y:S01]  /*f1f0*/  SHFL.BFLY PT, R156, R157, 0x1, 0x1f ;  /* 0x0c201f009d9c7f89 */ /* 0x000e6200000e0000 */
        /* <DEDUP_REMOVED lines=22> */
[----:B------:R-:W-:Y:S01]  /*f360*/  FMUL.FTZ R64, R64, R11 ;  /* 0x0000000b40407220 */ /* 0x000fe20000410000 */
[----:B-1----:R-:W-:Y:S01]  /*f370*/  FMNMX.FTZ R7, R157, R156, !PT ;  /* 0x0000009c9d077209 */ /* 0x002fe20007810000 */
[----:B------:R-:W-:-:S02]  /*f380*/  IMAD.MOV R157, RZ, RZ, -R19 ;  /* 0x000000ffff9d7224 */ /* 0x000fc400078e0a13 */
[-C--:B------:R-:W-:Y:S01]  /*f390*/  FMUL.FTZ R65, R65, R11.reuse ;  /* 0x0000000b41417220 */ /* 0x080fe20000410000 */
[----:B------:R-:W-:Y:S01]  /*f3a0*/  FMUL.FTZ R68, R68, R11 ;  /* 0x0000000b44447220 */ /* 0x000fe20000410000 */
[C---:B------:R-:W-:Y:S01]  /*f3b0*/  FSETP.NEU.FTZ.AND P2, PT, R7.reuse, -INF , PT ;  /* 0xff8000000700780b */ /* 0x040fe20003f5d000 */
[----:B------:R-:W-:Y:S01]  /*f3c0*/  FMUL.FTZ R156, R7, UR19 ;  /* 0x00000013079c7c20 */ /* 0x000fe20008410000 */
[----:B------:R-:W-:Y:S01]  /*f3d0*/  ISETP.NE.AND P3, PT, R16, R157, PT ;  /* 0x0000009d1000720c */ /* 0x000fe20003f65270 */
[----:B------:R-:W1:Y:S01]  /*f3e0*/  MUFU.EX2 R169, R169 ;  /* 0x000000a900a97308 */ /* 0x000e620000000800 */
[-C--:B------:R-:W-:Y:S01]  /*f3f0*/  FMUL.FTZ R69, R69, R11.reuse ;  /* 0x0000000b45457220 */ /* 0x080fe20000410000 */
[-C--:B------:R-:W-:Y:S01]  /*f400*/  FMUL.FTZ R72, R72, R11.reuse ;  /* 0x0000000b48487220 */ /* 0x080fe20000410000 */
[----:B------:R-:W-:Y:S01]  /*f410*/  FSEL R160, R156, RZ, P2 ;  /* 0x000000ff9ca07208 */ /* 0x000fe20001000000 */
[----:B------:R-:W-:Y:S02]  /*f420*/  IMAD.U32 R156, RZ, RZ, UR7 ;  /* 0x00000007ff9c7e24 */ /* 0x000fe4000f8e00ff */
        /* <DEDUP_REMOVED lines=8> */
[----:B------:R-:W-:Y:S01]  /*f4b0*/  FFMA.FTZ R158, R158, UR19, -R160 ;  /* 0x000000139e9e7c23 */ /* 0x000fe200080108a0 */
        /* <DEDUP_REMOVED lines=8> */
[----:B------:R-:W2:Y:S01]  /*f540*/  MUFU.EX2 R200, R155 ;  /* 0x0000009b00c87308 */ /* 0x000ea20000000800 */
        /* <DEDUP_REMOVED lines=11> */
[----:B------:R-:W-:Y:S01]  /*f600*/  F2FP.F16.F32.PACK_AB R154, R14, R13 ;  /* 0x0000000d0e9a723e */ /* 0x000fe200000000ff */
[----:B------:R-:W-:Y:S01]  /*f610*/  FMUL.FTZ R81, R81, R11 ;  /* 0x0000000b51517220 */ /* 0x000fe20000410000 */
[----:B0-----:R-:W-:Y:S01]  /*f620*/  F2FP.F16.F32.PACK_AB R156, R20, R15 ;  /* 0x0000000f149c723e */ /* 0x001fe200000000ff */
[-C--:B------:R-:W-:Y:S01]  /*f630*/  FMUL.FTZ R84, R84, R11.reuse ;  /* 0x0000000b54547220 */ /* 0x080fe20000410000 */
[----:B-1----:R-:W-:Y:S01]  /*f640*/  F2FP.F16.F32.PACK_AB R160, R169, R168 ;  /* 0x000000a8a9a0723e */ /* 0x002fe200000000ff */
[----:B--2---:R0:W-:Y:S01]  /*f650*/  @!P3 STS [R157+0x38420], R200 ;  /* 0x038420c89d00b388 */ /* 0x0041e20000000800 */
        /* <DEDUP_REMOVED lines=16> */
[----:B------:R-:W3:Y:S01]  /*f760*/  MUFU.EX2 R181, R181 ;  /* 0x000000b500b57308 */ /* 0x000ee20000000800 */
        /* <DEDUP_REMOVED lines=16> */
[----:B---3--:R-:W-:Y:S01]  /*f870*/  F2FP.F16.F32.PACK_AB R155, R181, R12 ;  /* 0x0000000cb59b723e */ /* 0x008fe200000000ff */
        /* <DEDUP_REMOVED lines=88> */
[----:B------:R2:W-:Y:S01]  /*fe00*/  STSM.16.M88.4 [R22+0x36400], R152 ;  /* 0x0364009816007844 */ /* 0x0005e20000000200 */
[----:B------:R-:W-:Y:S01]  /*fe10*/  FFMA.FTZ R8, R11, R3, R8 ;  /* 0x000000030b087223 */ /* 0x000fe20000010008 */
[----:B------:R-:W-:Y:S01]  /*fe20*/  FFMA.FTZ R179, R200, R4, R179 ;  /* 0x00000004c8b37223 */ /* 0x000fe200000100b3 */
[----:B------:R-:W-:Y:S01]  /*fe30*/  ISETP.GT.AND P2, PT, R6, R189, PT ;  /* 0x000000bd0600720c */ /* 0x000fe20003f44270 */
[----:B------:R2:W-:Y:S01]  /*fe40*/  STSM.16.M88.4 [R185], R156 ;  /* 0x0000009cb9007844 */ /* 0x0005e20000000200 */
[----:B------:R-:W-:Y:S01]  /*fe50*/  FADD.FTZ R8, R9, R8 ;  /* 0x0000000809087221 */ /* 0x000fe20000010000 */
[----:B------:R-:W0:Y:S01]  /*fe60*/  MUFU.EX2 R178, R178 ;  /* 0x000000b200b27308 */ /* 0x000e220000000800 */
[----:B-1----:R-:W-:Y:S01]  /*fe70*/  F2FP.F16.F32.PACK_AB R164, R176, R175 ;  /* 0x000000afb0a4723e */ /* 0x002fe200000000ff */
[----:B------:R2:W-:Y:S01]  /*fe80*/  STSM.16.M88.4 [R23], R160 ;  /* 0x000000a017007844 */ /* 0x0005e20000000200 */
[----:B------:R-:W-:Y:S01]  /*fe90*/  FADD.FTZ R179, R180, R179 ;  /* 0x000000b3b4b37221 */ /* 0x000fe20000010000 */
[----:B------:R-:W-:Y:S01]  /*fea0*/  FADD.FTZ R13, R13, R8 ;  /* 0x000000080d0d7221 */ /* 0x000fe20000010000 */
[----:B------:R-:W-:Y:S01]  /*feb0*/  UMOV UR7, UR36 ;  /* 0x0000002400077c82 */ /* 0x000fe20008000000 */
[----:B------:R-:W-:-:S02]  /*fec0*/  VIADD R6, R6, 0xffffffff ;  /* 0xffffffff06067836 */ /* 0x000fc40000000000 */
[----:B------:R-:W-:Y:S01]  /*fed0*/  FADD.FTZ R12, R12, R179 ;  /* 0x000000b30c0c7221 */ /* 0x000fe20000010000 */
[----:B------:R-:W-:Y:S01]  /*fee0*/  MUFU.EX2 R201, R201 ;  /* 0x000000c900c97308 */ /* 0x000fe20000000800 */
[----:B------:R-:W-:Y:S01]  /*fef0*/  FADD.FTZ R14, R14, R13 ;  /* 0x0000000d0e0e7221 */ /* 0x000fe20000010000 */
[----:B------:R-:W-:Y:S02]  /*ff00*/  IMAD.MOV.U32 R11, RZ, RZ, R5 ;  /* 0x000000ffff0b7224 */ /* 0x000fe400078e0005 */
[----:B------:R-:W-:Y:S01]  /*ff10*/  FADD.FTZ R181, R181, R12 ;  /* 0x0000000cb5b57221 */ /* 0x000fe20000010000 */
[----:B------:R-:W-:Y:S02]  /*ff20*/  IMAD.MOV.U32 R12, RZ, RZ, R7 ;  /* 0x000000ffff0c7224 */ /* 0x000fe400078e0007 */
[----:B------:R-:W-:Y:S01]  /*ff30*/  FADD.FTZ R15, R15, R14 ;  /* 0x0000000e0f0f7221 */ /* 0x000fe20000010000 */
[----:B------:R-:W-:Y:S01]  /*ff40*/  FADD.FTZ R170, R170, R181 ;  /* 0x000000b5aaaa7221 */ /* 0x000fe20000010000 */
[----:B------:R-:W1:Y:S01]  /*ff50*/  MUFU.EX2 R204, R204 ;  /* 0x000000cc00cc7308 */ /* 0x000e620000000800 */
        /* <DEDUP_REMOVED lines=11> */
[----:B-1----:R-:W-:Y:S01]  /*10010*/  F2FP.F16.F32.PACK_AB R165, R204, R201 ;  /* 0x000000c9cca5723e */ /* 0x002fe200000000ff */
        /* <DEDUP_REMOVED lines=8> */
[----:B0-----:R-:W-:Y:S02]  /*100a0*/  F2FP.F16.F32.PACK_AB R167, R206, R203 ;  /* 0x000000cbcea7723e */ /* 0x001fe400000000ff */
[----:B------:R-:W-:Y:S01]  /*100b0*/  FADD.FTZ R176, R176, R175 ;  /* 0x000000afb0b07221 */ /* 0x000fe20000010000 */
[----:B------:R-:W-:Y:S02]  /*100c0*/  FADD.FTZ R204, R204, R201 ;  /* 0x000000c9cccc7221 */ /* 0x000fe40000010000 */
[----:B------:R2:W-:Y:S01]  /*100d0*/  STSM.16.M88.4 [R184], R164 ;  /* 0x000000a4b8007844 */ /* 0x0005e20000000200 */
[----:B------:R-:W-:Y:S01]  /*100e0*/  WARPGROUP.ARRIVE ;  /* 0x00000000000079c5 */ /* 0x000fe20000000000 */
[----:B------:R-:W-:Y:S01]  /*100f0*/  FADD.FTZ R3, R177, R176 ;  /* 0x000000b0b1037221 */ /* 0x000fe20000010000 */
[----:B------:R-:W-:-:S03]  /*10100*/  FADD.FTZ R203, R203, R204 ;  /* 0x000000cccbcb7221 */ /* 0x000fc60000010000 */
[----:B------:R-:W-:Y:S01]  /*10110*/  FADD.FTZ R3, R178, R3 ;  /* 0x00000003b2037221 */ /* 0x000fe20000010000 */
[----:B------:R-:W-:Y:S01]  /*10120*/  HGMMA.64x256x16.F32 R24, R152, gdesc[UR8].tnspB, R24, gsb0 ;  /* 0x43e0000898187df0 */ /* 0x000fe20008000818 */
[----:B------:R-:W-:Y:S01]  /*10130*/  UMOV UR11, 0x40000040 ;  /* 0x40000040000b7882 */ /* 0x000fe20000000000 */
[----:B------:R-:W-:Y:S01]  /*10140*/  FADD.FTZ R4, R206, R203 ;  /* 0x000000cbce047221 */ /* 0x000fe20000010000 */
        /* <DEDUP_REMOVED lines=26> */
.L_x_5276:
[----:B------:R-:W1:Y:S01]  /*102f0*/  SHFL.BFLY PT, R0, R3, 0x2, 0x1f ;  /* 0x0c401f0003007f89 */ /* 0x000e6200000e0000 */
[----:B------:R-:W-:Y:S02]  /*10300*/  IMAD.MOV R15, RZ, RZ, -R19 ;  /* 0x000000ffff0f7224 */ /* 0x000fe400078e0a13 */
[----:B--2---:R-:W-:Y:S01]  /*10310*/  IMAD.U32 R10, RZ, RZ, UR19 ;  /* 0x00000013ff0a7e24 */ /* 0x004fe2000f8e00ff */
[----:B------:R-:W2:Y:S01]  /*10320*/  SHFL.BFLY PT, R9, R4, 0x2, 0x1f ;  /* 0x0c401f0004097f89 */ /* 0x000ea200000e0000 */
[----:B------:R-:W-:Y:S01]  /*10330*/  VIADD R219, R219, 0x1 ;  /* 0x00000001dbdb7836 */ /* 0x000fe20000000000 */
[----:B------:R-:W-:Y:S08]  /*10340*/  BAR.ARV 0x8, 0x100 ;  /* 0x0204000000007b1d */ /* 0x000ff00000002000 */
[----:B------:R-:W-:Y:S01]  /*10350*/  BAR.SYNC.DEFER_BLOCKING 0xf, 0x100 ;  /* 0x03c4000000007b1d */ /* 0x000fe20000010000 */
[----:B------:R-:W-:Y:S01]  /*10360*/  ISETP.NE.AND P0, PT, R16, R15, PT ;  /* 0x0000000f1000720c */ /* 0x000fe20003f05270 */
[----:B-1----:R-:W-:Y:S01]  /*10370*/  FADD.FTZ R0, R0, R3 ;  /* 0x0000000300007221 */ /* 0x002fe20000010000 */
[----:B------:R-:W-:-:S02]  /*10380*/  IMAD.MOV.U32 R3, RZ, RZ, -0x800000 ;  /* 0xff800000ff037424 */ /* 0x000fc400078e00ff */
[----:B--2---:R-:W-:Y:S02]  /*10390*/  FADD.FTZ R6, R9, R4 ;  /* 0x0000000409067221 */ /* 0x004fe40000010000 */
[----:B------:R-:W1:Y:S01]  /*103a0*/  SHFL.BFLY PT, R11, R0, 0x1, 0x1f ;  /* 0x0c201f00000b7f89 */ /* 0x000e6200000e0000 */
[----:B------:R-:W-:Y:S02]  /*103b0*/  IMAD.MOV.U32 R9, RZ, RZ, RZ ;  /* 0x000000ffff097224 */ /* 0x000fe400078e00ff */
[----:B------:R-:W-:Y:S01]  /*103c0*/  IMAD.MOV.U32 R4, RZ, RZ, RZ ;  /* 0x000000ffff047224 */ /* 0x000fe200078e00ff */
[----:B------:R-:W2:Y:S01]  /*103d0*/  SHFL.BFLY PT, R13, R6, 0x1, 0x1f ;  /* 0x0c201f00060d7f89 */ /* 0x000ea200000e0000 */
[----:B-1----:R-:W-:Y:S01]  /*103e0*/  FADD.FTZ R11, R0, R11 ;  /* 0x0000000b000b7221 */ /* 0x002fe20000010000 */
[----:B------:R-:W-:Y:S01]  /*103f0*/  IMAD.U32 R0, RZ, RZ, UR36 ;  /* 0x00000024ff007e24 */ /* 0x000fe2000f8e00ff */
[----:B------:R-:W-:Y:S01]  /*10400*/  UIADD3 UR36, UR36, 0x1, URZ ;  /* 0x0000000124247890 */ /* 0x000fe2000fffe03f */
[----:B--2---:R-:W-:-:S02]  /*10410*/  FADD.FTZ R8, R6, R13 ;  /* 0x0000000d06087221 */ /* 0x004fc40000010000 */
[----:B------:R-:W-:Y:S01]  /*10420*/  FSETP.NE.FTZ.AND P1, PT, R11, RZ, PT ;  /* 0x000000ff0b00720b */ /* 0x000fe20003f35000 */
[----:B------:R-:W-:Y:S01]  /*10430*/  @!P0 IMAD R0, R0, 0x40, R17 ;  /* 0x0000004000008824 */ /* 0x000fe200078e0211 */
[----:B------:R-:W-:Y:S01]  /*10440*/  UISETP.NE.AND UP0, UPT, UR36, 0x2, UPT ;  /* 0x000000022400788c */ /* 0x000fe2000bf05270 */
[----:B------:R-:W-:Y:S01]  /*10450*/  IMAD.U32 R13, RZ, RZ, UR19 ;  /* 0x00000013ff0d7e24 */ /* 0x000fe2000f8e00ff */
[----:B------:R-:W-:Y:S02]  /*10460*/  FSETP.NE.FTZ.AND P2, PT, R8, RZ, PT ;  /* 0x000000ff0800720b */ /* 0x000fe40003f55000 */
[----:B------:R-:W-:Y:S01]  /*10470*/  @!P0 LEA R12, R0, UR37, 0x2 ;  /* 0x00000025000c8c11 */ /* 0x000fe2000f8e10ff */
[----:B------:R-:W-:Y:S01]  /*10480*/  USEL UR4, URZ, 0x1, UP0 ;  /* 0x000000013f047887 */ /* 0x000fe20008000000 */
[----:B------:R-:W-:Y:S01]  /*10490*/  IMAD.MOV.U32 R0, RZ, RZ, -0x800000 ;  /* 0xff800000ff007424 */ /* 0x000fe200078e00ff */
[----:B------:R-:W-:-:S04]  /*104a0*/  USEL UR36, UR36, URZ, UP0 ;  /* 0x0000003f24247287 */ /* 0x000fc80008000000 */
[----:B------:R-:W1:Y:S01]  /*104b0*/  @P1 MUFU.RCP R9, R11 ;  /* 0x0000000b00091308 */ /* 0x000e620000001000 */
[----:B------:R-:W-:Y:S01]  /*104c0*/  @P1 FMUL.FTZ R10, R10, 0.69314718246459960938 ;  /* 0x3f3172180a0a1820 */ /* 0x000fe20000410000 */
[----:B------:R-:W-:-:S06]  /*104d0*/  LOP3.LUT R2, R2, UR4, RZ, 0x3c, !PT ;  /* 0x0000000402027c12 */ /* 0x000fcc000f8e3cff */
[----:B------:R-:W2:Y:S08]  /*104e0*/  @P2 MUFU.RCP R4, R8 ;  /* 0x0000000800042308 */ /* 0x000eb00000001000 */
[----:B------:R-:W3:Y:S01]  /*104f0*/  @P1 MUFU.LG2 R11, R11 ;  /* 0x0000000b000b1308 */ /* 0x000ee20000000c00 */
[----:B-1----:R-:W-:Y:S01]  /*10500*/  @!P0 STS [R12+0x38400], R9 ;  /* 0x038400090c008388 */ /* 0x002fe20000000800 */
[-C--:B------:R-:W-:Y:S01]  /*10510*/  FMUL.FTZ R207, R24, R9.reuse ;  /* 0x0000000918cf7220 */ /* 0x080fe20000410000 */
        /* <DEDUP_REMOVED lines=65> */
[----:B--2---:R-:W-:Y:S01]  /*10930*/  @P2 FMUL.FTZ R12, R13, 0.69314718246459960938 ;  /* 0x3f3172180d0c2820 */ /* 0x004fe20000410000 */
[----:B---3--:R-:W-:Y:S01]  /*10940*/  @P1 FMUL.FTZ R11, R11, 0.69314718246459960938 ;  /* 0x3f3172180b0b1820 */ /* 0x008fe20000410000 */
[----:B-1----:R-:W-:Y:S01]  /*10950*/  @P2 FMUL.FTZ R9, R8, 0.69314718246459960938 ;  /* 0x3f31721808092820 */ /* 0x002fe20000410000 */
        /* <DEDUP_REMOVED lines=68> */
.L_x_5214:
[----:B------:R-:W0:Y:S08]  /*10da0*/  S2UR UR4, SR_CgaCtaId ;  /* 0x00000000000479c3 */ /* 0x000e300000008800 */
[----:B------:R-:W-:Y:S06]  /*10db0*/  BAR.SYNC.DEFER_BLOCKING 0x5, 0x180 ;  /* 0x0146000000007b1d */ /* 0x000fec0000010000 */
[----:B------:R-:W-:Y:S01]  /*10dc0*/  UMOV UR37, 0x400 ;  /* 0x0000040000257882 */ /* 0x000fe20000000000 */
[----:B------:R-:W-:Y:S01]  /*10dd0*/  BSSY B0, `(.L_x_5294) ;  /* 0x000029e000007945 */ /* 0x000fe20003800000 */
[----:B0-----:R-:W-:-:S09]  /*10de0*/  ULEA UR37, UR4, UR37, 0x18 ;  /* 0x0000002504257291 */ /* 0x001fd2000f8ec03f */
[----:B------:R-:W0:Y:S01]  /*10df0*/  LDS R167, [UR37+0x388d0] ;  /* 0x0388d025ffa77984 */ /* 0x000e220008000800 */
[----:B------:R-:W-:Y:S06]  /*10e00*/  BAR.ARV 0x4, 0x180 ;  /* 0x0106000000007b1d */ /* 0x000fec0000002000 */
[----:B------:R-:W-:Y:S05]  /*10e10*/  @P0 BRA `(.L_x_5295) ;  /* 0x0000001c00800947 */ /* 0x000fea0003800000 */
[----:B------:R-:W1:Y:S01]  /*10e20*/  S2UR UR6, SR_SWINHI ;  /* 0x00000000000679c3 */ /* 0x000e620000002f00 */
[----:B------:R-:W-:-:S07]  /*10e30*/  IMAD R7, R218, 0x40, R186 ;  /* 0x00000040da077824 */ /* 0x000fce00078e02ba */
[----:B------:R-:W-:Y:S01]  /*10e40*/  BAR.SYNC.DEFER_BLOCKING 0x1, 0x100 ;  /* 0x0044000000007b1d */ /* 0x000fe20000010000 */
        /* <DEDUP_REMOVED lines=11> */
[----:B------:R-:W-:Y:S01]  /*10f00*/  UMOV UR4, UR37 ;  /* 0x0000002500047c82 */ /* 0x000fe20008000000 */
[----:B-1----:R-:W-:Y:S01]  /*10f10*/  UMOV UR5, UR6 ;  /* 0x0000000600057c82 */ /* 0x002fe20008000000 */
[----:B------:R-:W-:Y:S01]  /*10f20*/  F2FP.F16.F32.PACK_AB R136, R137, R136 ;  /* 0x000000888988723e */ /* 0x000fe200000000ff */
[----:B------:R-:W-:Y:S01]  /*10f30*/  IMAD.U32 R80, RZ, RZ, UR4 ;  /* 0x00000004ff507e24 */ /* 0x000fe2000f8e00ff */
[----:B------:R-:W-:Y:S01]  /*10f40*/  F2FP.F16.F32.PACK_AB R144, R145, R144 ;  /* 0x000000909190723e */ /* 0x000fe200000000ff */
[----:B------:R-:W-:Y:S01]  /*10f50*/  IMAD.U32 R81, RZ, RZ, UR5 ;  /* 0x00000005ff517e24 */ /* 0x000fe2000f8e00ff */
[----:B------:R-:W-:-:S02]  /*10f60*/  F2FP.F16.F32.PACK_AB R137, R164, R163 ;  /* 0x000000a3a489723e */ /* 0x000fc400000000ff */
[----:B------:R-:W-:Y:S01]  /*10f70*/  F2FP.F16.F32.PACK_AB R145, R147, R146 ;  /* 0x000000929391723e */ /* 0x000fe200000000ff */
[--C-:B------:R-:W-:Y:S01]  /*10f80*/  IMAD.WIDE R4, R225, 0x2, R80.reuse ;  /* 0x00000002e1047825 */ /* 0x100fe200078e0250 */
[----:B------:R-:W-:Y:S02]  /*10f90*/  F2FP.F16.F32.PACK_AB R146, R149, R148 ;  /* 0x000000949592723e */ /* 0x000fe400000000ff */
[----:B------:R-:W-:Y:S01]  /*10fa0*/  F2FP.F16.F32.PACK_AB R147, R151, R150 ;  /* 0x000000969793723e */ /* 0x000fe200000000ff */
[----:B------:R-:W-:Y:S01]  /*10fb0*/  IMAD.WIDE R80, R7, 0x2, R80 ;  /* 0x0000000207507825 */ /* 0x000fe200078e0250 */
[C---:B------:R-:W-:Y:S02]  /*10fc0*/  IADD3 R49, P1, R4.reuse, 0x20, RZ ;  /* 0x0000002004317810 */ /* 0x040fe40007f3e0ff */
[C---:B------:R-:W-:Y:S02]  /*10fd0*/  IADD3 R53, P0, R4.reuse, 0x40, RZ ;  /* 0x0000004004357810 */ /* 0x040fe40007f1e0ff */
[----:B------:R-:W-:Y:S01]  /*10fe0*/  LOP3.LUT R8, R49, 0x380, RZ, 0xc0, !PT ;  /* 0x0000038031087812 */ /* 0x000fe200078ec0ff */
[--C-:B------:R-:W-:Y:S01]  /*10ff0*/  IMAD.X R131, RZ, RZ, R5.reuse, P1 ;  /* 0x000000ffff837224 */ /* 0x100fe200008e0605 */
[----:B------:R-:W-:Y:S01]  /*11000*/  IADD3 R61, P3, R4, 0x2000, RZ ;  /* 0x00002000043d7810 */ /* 0x000fe20007f7e0ff */
[----:B------:R-:W-:Y:S01]  /*11010*/  IMAD.X R135, RZ, RZ, R5, P0 ;  /* 0x000000ffff877224 */ /* 0x000fe200000e0605 */
[----:B------:R-:W-:-:S02]  /*11020*/  SHF.R.U64 R8, R8, 0x3, RZ ;  /* 0x0000000308087819 */ /* 0x000fc400000012ff */
[----:B------:R-:W-:Y:S01]  /*11030*/  IADD3 R24, P1, R4, 0x4000, RZ ;  /* 0x0000400004187810 */ /* 0x000fe20007f3e0ff */
[--C-:B------:R-:W-:Y:S01]  /*11040*/  IMAD.X R9, RZ, RZ, R5.reuse, P3 ;  /* 0x000000ffff097224 */ /* 0x100fe200018e0605 */
[----:B------:R-:W-:Y:S02]  /*11050*/  LOP3.LUT R130, R8, R49, RZ, 0x3c, !PT ;  /* 0x0000003108827212 */ /* 0x000fe400078e3cff */
[----:B------:R-:W-:Y:S01]  /*11060*/  LOP3.LUT R8, R53, 0x380, RZ, 0xc0, !PT ;  /* 0x0000038035087812 */ /* 0x000fe200078ec0ff */
[--C-:B------:R-:W-:Y:S01]  /*11070*/  IMAD.X R25, RZ, RZ, R5.reuse, P1 ;  /* 0x000000ffff197224 */ /* 0x100fe200008e0605 */
[----:B------:R-:W-:Y:S02]  /*11080*/  IADD3 R48, P6, R4, 0x2020, RZ ;  /* 0x0000202004307810 */ /* 0x000fe40007fde0ff */
[----:B------:R-:W-:Y:S02]  /*11090*/  SHF.R.U64 R8, R8, 0x3, RZ ;  /* 0x0000000308087819 */ /* 0x000fe400000012ff */
[----:B------:R-:W-:Y:S01]  /*110a0*/  LOP3.LUT R44, R61, 0x380, RZ, 0xc0, !PT ;  /* 0x000003803d2c7812 */ /* 0x000fe200078ec0ff */
[----:B------:R-:W-:Y:S01]  /*110b0*/  IMAD.X R11, RZ, RZ, R5, P6 ;  /* 0x000000ffff0b7224 */ /* 0x000fe200030e0605 */
[----:B------:R-:W-:-:S02]  /*110c0*/  IADD3 R12, P5, R4, 0x2040, RZ ;  /* 0x00002040040c7810 */ /* 0x000fc40007fbe0ff */
[----:B------:R-:W-:Y:S02]  /*110d0*/  LOP3.LUT R134, R8, R53, RZ, 0x3c, !PT ;  /* 0x0000003508867212 */ /* 0x000fe400078e3cff */
[----:B------:R-:W-:Y:S01]  /*110e0*/  LOP3.LUT R53, R24, 0x380, RZ, 0xc0, !PT ;  /* 0x0000038018357812 */ /* 0x000fe200078ec0ff */
[--C-:B------:R-:W-:Y:S01]  /*110f0*/  IMAD.X R13, RZ, RZ, R5.reuse, P5 ;  /* 0x000000ffff0d7224 */ /* 0x100fe200028e0605 */
[----:B------:R-:W-:Y:S02]  /*11100*/  IADD3 R57, P4, R4, 0x60, RZ ;  /* 0x0000006004397810 */ /* 0x000fe40007f9e0ff */
[----:B------:R-:W-:Y:S02]  /*11110*/  SHF.R.U64 R44, R44, 0x3, RZ ;  /* 0x000000032c2c7819 */ /* 0x000fe400000012ff */
[C---:B------:R-:W-:Y:S01]  /*11120*/  LOP3.LUT R45, R4.reuse, 0x380, RZ, 0xc0, !PT ;  /* 0x00000380042d7812 */ /* 0x040fe200078ec0ff */
[----:B------:R-:W-:Y:S01]  /*11130*/  IMAD.X R139, RZ, RZ, R5, P4 ;  /* 0x000000ffff8b7224 */ /* 0x000fe200020e0605 */
[----:B------:R-:W-:-:S02]  /*11140*/  IADD3 R41, P6, R4, 0x6000, RZ ;  /* 0x0000600004297810 */ /* 0x000fc40007fde0ff */
[C---:B------:R-:W-:Y:S02]  /*11150*/  IADD3 R14, P2, R4.reuse, 0x2060, RZ ;  /* 0x00002060040e7810 */ /* 0x040fe40007f5e0ff */
[----:B------:R-:W-:Y:S01]  /*11160*/  SHF.R.U64 R53, R53, 0x3, RZ ;  /* 0x0000000335357819 */ /* 0x000fe200000012ff */
[--C-:B------:R-:W-:Y:S01]  /*11170*/  IMAD.X R115, RZ, RZ, R5.reuse, P6 ;  /* 0x000000ffff737224 */ /* 0x100fe200030e0605 */
[C---:B------:R-:W-:Y:S01]  /*11180*/  IADD3 R36, P3, R4.reuse, 0x4060, RZ ;  /* 0x0000406004247810 */ /* 0x040fe20007f7e0ff */
[--C-:B------:R-:W-:Y:S01]  /*11190*/  IMAD.X R15, RZ, RZ, R5.reuse, P2 ;  /* 0x000000ffff0f7224 */ /* 0x100fe200010e0605 */
[----:B------:R-:W-:Y:S02]  /*111a0*/  IADD3 R40, P5, R4, 0x6020, RZ ;  /* 0x0000602004287810 */ /* 0x000fe40007fbe0ff */
[----:B------:R-:W-:Y:S01]  /*111b0*/  LOP3.LUT R8, R44, R61, RZ, 0x3c, !PT ;  /* 0x0000003d2c087212 */ /* 0x000fe200078e3cff */
[--C-:B------:R-:W-:Y:S01]  /*111c0*/  IMAD.X R37, RZ, RZ, R5.reuse, P3 ;  /* 0x000000ffff257224 */ /* 0x100fe200018e0605 */
[----:B------:R-:W-:Y:S01]  /*111d0*/  IADD3 R32, P4, R4, 0x4040, RZ ;  /* 0x0000404004207810 */ /* 0x000fe20007f9e0ff */
[----:B------:R-:W-:Y:S01]  /*111e0*/  IMAD.X R119, RZ, RZ, R5, P5 ;  /* 0x000000ffff777224 */ /* 0x000fe200028e0605 */
[----:B------:R-:W-:-:S02]  /*111f0*/  SHF.R.U64 R45, R45, 0x3, RZ ;  /* 0x000000032d2d7819 */ /* 0x000fc400000012ff */
[----:B------:R-:W-:Y:S01]  /*11200*/  LOP3.LUT R44, R41, 0x380, RZ, 0xc0, !PT ;  /* 0x00000380292c7812 */ /* 0x000fe200078ec0ff */
[--C-:B------:R-:W-:Y:S01]  /*11210*/  IMAD.X R33, RZ, RZ, R5.reuse, P4 ;  /* 0x000000ffff217224 */ /* 0x100fe200020e0605 */
[----:B------:R-:W-:Y:S02]  /*11220*/  LOP3.LUT R24, R53, R24, RZ, 0x3c, !PT ;  /* 0x0000001835187212 */ /* 0x000fe400078e3cff */
[----:B------:R-:W-:Y:S02]  /*11230*/  LOP3.LUT R53, R40, 0x380, RZ, 0xc0, !PT ;  /* 0x0000038028357812 */ /* 0x000fe400078ec0ff */
[C---:B------:R-:W-:Y:S02]  /*11240*/  IADD3 R28, P0, R4.reuse, 0x4020, RZ ;  /* 0x00004020041c7810 */ /* 0x040fe40007f1e0ff */
[C---:B------:R-:W-:Y:S02]  /*11250*/  IADD3 R20, P2, R4.reuse, 0x6040, RZ ;  /* 0x0000604004147810 */ /* 0x040fe40007f5e0ff */
[----:B------:R-:W-:Y:S01]  /*11260*/  IADD3 R7, P1, R4, 0x6060, RZ ;  /* 0x0000606004077810 */ /* 0x000fe20007f3e0ff */
[--C-:B------:R-:W-:Y:S01]  /*11270*/  IMAD.X R29, RZ, RZ, R5.reuse, P0 ;  /* 0x000000ffff1d7224 */ /* 0x100fe200000e0605 */
[----:B------:R-:W-:Y:S01]  /*11280*/  LOP3.LUT R4, R45, R4, RZ, 0x3c, !PT ;  /* 0x000000042d047212 */ /* 0x000fe200078e3cff */
[--C-:B------:R-:W-:Y:S01]  /*11290*/  IMAD.X R123, RZ, RZ, R5.reuse, P2 ;  /* 0x000000ffff7b7224 */ /* 0x100fe200010e0605 */
[----:B------:R-:W-:Y:S01]  /*112a0*/  LOP3.LUT R10, R57, 0x380, RZ, 0xc0, !PT ;  /* 0x00000380390a7812 */ /* 0x000fe200078ec0ff */
[----:B------:R-:W-:Y:S01]  /*112b0*/  IMAD.X R127, RZ, RZ, R5, P1 ;  /* 0x000000ffff7f7224 */ /* 0x000fe200008e0605 */
[----:B------:R-:W-:-:S02]  /*112c0*/  SHF.R.U64 R44, R44, 0x3, RZ ;  /* 0x000000032c2c7819 */ /* 0x000fc400000012ff */
[----:B------:R-:W-:Y:S02]  /*112d0*/  IADD3 R69, P3, R80, 0x2000, RZ ;  /* 0x0000200050457810 */ /* 0x000fe40007f7e0ff */
[----:B------:R-:W-:Y:S02]  /*112e0*/  LOP3.LUT R45, R48, 0x380, RZ, 0xc0, !PT ;  /* 0x00000380302d7812 */ /* 0x000fe400078ec0ff */
[----:B------:R-:W-:Y:S02]  /*112f0*/  SHF.R.U64 R53, R53, 0x3, RZ ;  /* 0x0000000335357819 */ /* 0x000fe400000012ff */
[----:B------:R-:W-:Y:S02]  /*11300*/  IADD3 R65, P4, R80, 0x3000, RZ ;  /* 0x0000300050417810 */ /* 0x000fe40007f9e0ff */
[----:B------:R-:W-:Y:S02]  /*11310*/  SHF.R.U64 R10, R10, 0x3, RZ ;  /* 0x000000030a0a7819 */ /* 0x000fe400000012ff */
[----:B------:R-:W-:-:S02]  /*11320*/  LOP3.LUT R114, R44, R41, RZ, 0x3c, !PT ;  /* 0x000000292c727212 */ /* 0x000fc400078e3cff */
[----:B------:R-:W-:Y:S02]  /*11330*/  LOP3.LUT R68, R69, 0x380, RZ, 0xc0, !PT ;  /* 0x0000038045447812 */ /* 0x000fe400078ec0ff */
[----:B------:R-:W-:Y:S02]  /*11340*/  SHF.R.U64 R45, R45, 0x3, RZ ;  /* 0x000000032d2d7819 */ /* 0x000fe400000012ff */
[----:B------:R-:W-:Y:S02]  /*11350*/  LOP3.LUT R41, R20, 0x380, RZ, 0xc0, !PT ;  /* 0x0000038014297812 */ /* 0x000fe400078ec0ff */
[----:B------:R-:W-:Y:S02]  /*11360*/  LOP3.LUT R118, R53, R40, RZ, 0x3c, !PT ;  /* 0x0000002835767212 */ /* 0x000fe400078e3cff */
[----:B------:R-:W-:Y:S02]  /*11370*/  LOP3.LUT R64, R65, 0x380, RZ, 0xc0, !PT ;  /* 0x0000038041407812 */ /* 0x000fe400078ec0ff */
[----:B------:R-:W-:-:S02]  /*11380*/  LOP3.LUT R40, R7, 0x380, RZ, 0xc0, !PT ;  /* 0x0000038007287812 */ /* 0x000fc400078ec0ff */
[----:B------:R-:W-:Y:S02]  /*11390*/  LOP3.LUT R138, R10, R57, RZ, 0x3c, !PT ;  /* 0x000000390a8a7212 */ /* 0x000fe400078e3cff */
[----:B------:R-:W-:Y:S02]  /*113a0*/  SHF.R.U64 R68, R68, 0x3, RZ ;  /* 0x0000000344447819 */ /* 0x000fe400000012ff */
[----:B------:R-:W-:Y:S02]  /*113b0*/  LOP3.LUT R10, R45, R48, RZ, 0x3c, !PT ;  /* 0x000000302d0a7212 */ /* 0x000fe400078e3cff */
[----:B------:R-:W-:Y:S02]  /*113c0*/  SHF.R.U64 R41, R41, 0x3, RZ ;  /* 0x0000000329297819 */ /* 0x000fe400000012ff */
[----:B------:R-:W-:Y:S02]  /*113d0*/  LOP3.LUT R45, R12, 0x380, RZ, 0xc0, !PT ;  /* 0x000003800c2d7812 */ /* 0x000fe400078ec0ff */
[----:B------:R-:W-:-:S02]  /*113e0*/  LOP3.LUT R49, R14, 0x380, RZ, 0xc0, !PT ;  /* 0x000003800e317812 */ /* 0x000fc400078ec0ff */
[----:B------:R-:W-:Y:S02]  /*113f0*/  SHF.R.U64 R64, R64, 0x3, RZ ;  /* 0x0000000340407819 */ /* 0x000fe400000012ff */
[----:B------:R-:W-:Y:S02]  /*11400*/  SHF.R.U64 R40, R40, 0x3, RZ ;  /* 0x0000000328287819 */ /* 0x000fe400000012ff */
[----:B------:R-:W-:Y:S01]  /*11410*/  LOP3.LUT R68, R68, R69, RZ, 0x3c, !PT ;  /* 0x0000004544447212 */ /* 0x000fe200078e3cff */
[----:B------:R-:W-:Y:S01]  /*11420*/  IMAD.X R69, RZ, RZ, R81, P3 ;  /* 0x000000ffff457224 */ /* 0x000fe200018e0651 */
[----:B------:R-:W-:Y:S02]  /*11430*/  LOP3.LUT R122, R41, R20, RZ, 0x3c, !PT ;  /* 0x00000014297a7212 */ /* 0x000fe400078e3cff */
[----:B------:R-:W-:Y:S02]  /*11440*/  SHF.R.U64 R45, R45, 0x3, RZ ;  /* 0x000000032d2d7819 */ /* 0x000fe400000012ff */
[----:B------:R-:W-:-:S02]  /*11450*/  SHF.R.U64 R49, R49, 0x3, RZ ;  /* 0x0000000331317819 */ /* 0x000fc400000012ff */
[----:B------:R-:W-:Y:S02]  /*11460*/  IADD3 R73, P2, R80, 0x1000, RZ ;  /* 0x0000100050497810 */ /* 0x000fe40007f5e0ff */
[----:B------:R-:W-:Y:S01]  /*11470*/  LOP3.LUT R64, R64, R65, RZ, 0x3c, !PT ;  /* 0x0000004140407212 */ /* 0x000fe200078e3cff */
[----:B------:R-:W-:Y:S01]  /*11480*/  IMAD.X R65, RZ, RZ, R81, P4 ;  /* 0x000000ffff417224 */ /* 0x000fe200020e0651 */
[----:B------:R-:W-:Y:S02]  /*11490*/  IADD3 R41, P3, R80, 0x9000, RZ ;  /* 0x0000900050297810 */ /* 0x000fe40007f7e0ff */
[----:B------:R-:W-:Y:S02]  /*114a0*/  LOP3.LUT R126, R40, R7, RZ, 0x3c, !PT ;  /* 0x00000007287e7212 */ /* 0x000fe400078e3cff */
[----:B------:R-:W-:Y:S02]  /*114b0*/  IADD3 R7, P4, R80, 0xa000, RZ ;  /* 0x0000a00050077810 */ /* 0x000fe40007f9e0ff */
[----:B------:R-:W-:-:S02]  /*114c0*/  LOP3.LUT R12, R45, R12, RZ, 0x3c, !PT ;  /* 0x0000000c2d0c7212 */ /* 0x000fc400078e3cff */
[----:B------:R-:W-:Y:S02]  /*114d0*/  LOP3.LUT R14, R49, R14, RZ, 0x3c, !PT ;  /* 0x0000000e310e7212 */ /* 0x000fe400078e3cff */
[----:B------:R-:W-:Y:S02]  /*114e0*/  LOP3.LUT R72, R73, 0x380, RZ, 0xc0, !PT ;  /* 0x0000038049487812 */ /* 0x000fe400078ec0ff */
[----:B------:R-:W-:Y:S02]  /*114f0*/  LOP3.LUT R40, R41, 0x380, RZ, 0xc0, !PT ;  /* 0x0000038029287812 */ /* 0x000fe400078ec0ff */
[----:B------:R-:W-:Y:S02]  /*11500*/  LOP3.LUT R57, R28, 0x380, RZ, 0xc0, !PT ;  /* 0x000003801c397812 */ /* 0x000fe400078ec0ff */
[----:B------:R-:W-:Y:S02]  /*11510*/  LOP3.LUT R45, R32, 0x380, RZ, 0xc0, !PT ;  /* 0x00000380202d7812 */ /* 0x000fe400078ec0ff */
[----:B------:R-:W-:-:S02]  /*11520*/  LOP3.LUT R49, R36, 0x380, RZ, 0xc0, !PT ;  /* 0x0000038024317812 */ /* 0x000fc400078ec0ff */
[----:B------:R-:W-:Y:S02]  /*11530*/  LOP3.LUT R20, R7, 0x380, RZ, 0xc0, !PT ;  /* 0x0000038007147812 */ /* 0x000fe400078ec0ff */
[----:B------:R-:W-:Y:S02]  /*11540*/  SHF.R.U64 R72, R72, 0x3, RZ ;  /* 0x0000000348487819 */ /* 0x000fe400000012ff */
[----:B------:R-:W-:Y:S02]  /*11550*/  SHF.R.U64 R40, R40, 0x3, RZ ;  /* 0x0000000328287819 */ /* 0x000fe400000012ff */
[----:B------:R-:W-:Y:S02]  /*11560*/  SHF.R.U64 R57, R57, 0x3, RZ ;  /* 0x0000000339397819 */ /* 0x000fe400000012ff */
[----:B------:R-:W-:Y:S02]  /*11570*/  SHF.R.U64 R45, R45, 0x3, RZ ;  /* 0x000000032d2d7819 */ /* 0x000fe400000012ff */
[----:B------:R-:W-:-:S02]  /*11580*/  SHF.R.U64 R49, R49, 0x3, RZ ;  /* 0x0000000331317819 */ /* 0x000fc400000012ff */
[----:B------:R-:W-:Y:S02]  /*11590*/  SHF.R.U64 R20, R20, 0x3, RZ ;  /* 0x0000000314147819 */ /* 0x000fe400000012ff */
[----:B------:R-:W-:Y:S01]  /*115a0*/  LOP3.LUT R72, R72, R73, RZ, 0x3c, !PT ;  /* 0x0000004948487212 */ /* 0x000fe200078e3cff */
[----:B------:R-:W-:Y:S01]  /*115b0*/  IMAD.X R73, RZ, RZ, R81, P2 ;  /* 0x000000ffff497224 */ /* 0x000fe200010e0651 */
[----:B------:R-:W-:Y:S02]  /*115c0*/  LOP3.LUT R40, R40, R41, RZ, 0x3c, !PT ;  /* 0x0000002928287212 */ /* 0x000fe400078e3cff */
[----:B------:R-:W-:Y:S02]  /*115d0*/  LOP3.LUT R28, R57, R28, RZ, 0x3c, !PT ;  /* 0x0000001c391c7212 */ /* 0x000fe400078e3cff */
[----:B------:R-:W-:Y:S02]  /*115e0*/  LOP3.LUT R32, R45, R32, RZ, 0x3c, !PT ;  /* 0x000000202d207212 */ /* 0x000fe400078e3cff */
[----:B------:R-:W-:-:S02]  /*115f0*/  LOP3.LUT R36, R49, R36, RZ, 0x3c, !PT ;  /* 0x0000002431247212 */ /* 0x000fc400078e3cff */
[----:B------:R-:W-:Y:S02]  /*11600*/  MOV R41, R4 ;  /* 0x0000000400297202 */ /* 0x000fe40000000f00 */
[C---:B------:R-:W-:Y:S02]  /*11610*/  IADD3 R61, P5, R80.reuse, 0x4000, RZ ;  /* 0x00004000503d7810 */ /* 0x040fe40007fbe0ff */
[C---:B------:R-:W-:Y:S02]  /*11620*/  IADD3 R57, P6, R80.reuse, 0x5000, RZ ;  /* 0x0000500050397810 */ /* 0x040fe40007fde0ff */
[C---:B------:R-:W-:Y:S02]  /*11630*/  IADD3 R53, P0, R80.reuse, 0x6000, RZ ;  /* 0x0000600050357810 */ /* 0x040fe40007f1e0ff */
[C---:B------:R-:W-:Y:S02]  /*11640*/  IADD3 R49, P1, R80.reuse, 0x7000, RZ ;  /* 0x0000700050317810 */ /* 0x040fe40007f3e0ff */
[----:B------:R-:W-:-:S02]  /*11650*/  IADD3 R45, P2, R80, 0x8000, RZ ;  /* 0x00008000502d7810 */ /* 0x000fc40007f5e0ff */
[----:B------:R-:W-:Y:S02]  /*11660*/  LOP3.LUT R20, R20, R7, RZ, 0x3c, !PT ;  /* 0x0000000714147212 */ /* 0x000fe400078e3cff */
[----:B------:R-:W-:Y:S02]  /*11670*/  F2FP.F16.F32.PACK_AB R4, R21, R207 ;  /* 0x000000cf1504723e */ /* 0x000fe400000000ff */
[----:B------:R-:W-:Y:S01]  /*11680*/  F2FP.F16.F32.PACK_AB R5, R27, R26 ;  /* 0x0000001a1b05723e */ /* 0x000fe200000000ff */
[----:B------:R-:W1:Y:S01]  /*11690*/  SHFL.IDX PT, R21, R220, RZ, 0x1f ;  /* 0x00001fffdc157589 */ /* 0x000e6200000e0000 */
[----:B------:R-:W-:Y:S02]  /*116a0*/  F2FP.F16.F32.PACK_AB R7, R31, R30 ;  /* 0x0000001e1f07723e */ /* 0x000fe400000000ff */
[----:B------:R-:W-:Y:S02]  /*116b0*/  LOP3.LUT R60, R61, 0x380, RZ, 0xc0, !PT ;  /* 0x000003803d3c7812 */ /* 0x000fe400078ec0ff */
[----:B------:R-:W-:Y:S01]  /*116c0*/  LOP3.LUT R56, R57, 0x380, RZ, 0xc0, !PT ;  /* 0x0000038039387812 */ /* 0x000fe200078ec0ff */
[----:B------:R2:W-:Y:S01]  /*116d0*/  STSM.16.M88.4 [R41], R4 ;  /* 0x0000000429007844 */ /* 0x0005e20000000200 */
[----:B------:R-:W-:-:S02]  /*116e0*/  LOP3.LUT R52, R53, 0x380, RZ, 0xc0, !PT ;  /* 0x0000038035347812 */ /* 0x000fc400078ec0ff */
[----:B------:R-:W-:Y:S02]  /*116f0*/  LOP3.LUT R48, R49, 0x380, RZ, 0xc0, !PT ;  /* 0x0000038031307812 */ /* 0x000fe400078ec0ff */
[----:B------:R-:W-:Y:S02]  /*11700*/  LOP3.LUT R44, R45, 0x380, RZ, 0xc0, !PT ;  /* 0x000003802d2c7812 */ /* 0x000fe400078ec0ff */
[----:B------:R-:W-:Y:S02]  /*11710*/  SHF.R.U64 R60, R60, 0x3, RZ ;  /* 0x000000033c3c7819 */ /* 0x000fe400000012ff */
[----:B------:R-:W-:Y:S02]  /*11720*/  SHF.R.U64 R56, R56, 0x3, RZ ;  /* 0x0000000338387819 */ /* 0x000fe400000012ff */
[----:B------:R-:W-:Y:S02]  /*11730*/  SHF.R.U64 R52, R52, 0x3, RZ ;  /* 0x0000000334347819 */ /* 0x000fe400000012ff */
[----:B------:R-:W-:-:S02]  /*11740*/  SHF.R.U64 R48, R48, 0x3, RZ ;  /* 0x0000000330307819 */ /* 0x000fc400000012ff */
[----:B------:R-:W-:Y:S01]  /*11750*/  SHF.R.U64 R44, R44, 0x3, RZ ;  /* 0x000000032c2c7819 */ /* 0x000fe200000012ff */
[--C-:B--2---:R-:W-:Y:S01]  /*11760*/  IMAD.X R41, RZ, RZ, R81.reuse, P3 ;  /* 0x000000ffff297224 */ /* 0x104fe200018e0651 */
[----:B------:R-:W-:Y:S02]  /*11770*/  LOP3.LUT R5, R80, 0x380, RZ, 0xc0, !PT ;  /* 0x0000038050057812 */ /* 0x000fe400078ec0ff */
[----:B------:R-:W-:Y:S01]  /*11780*/  LOP3.LUT R60, R60, R61, RZ, 0x3c, !PT ;  /* 0x0000003d3c3c7212 */ /* 0x000fe200078e3cff */
        /* <DEDUP_REMOVED lines=10> */
[----:B------:R-:W-:-:S02]  /*11830*/  IADD3 R77, P5, R80, 0xb000, RZ ;  /* 0x0000b000504d7810 */ /* 0x000fc40007fbe0ff */
[C---:B------:R-:W-:Y:S02]  /*11840*/  IADD3 R97, P6, R80.reuse, 0xc000, RZ ;  /* 0x0000c00050617810 */ /* 0x040fe40007fde0ff */
[C---:B------:R-:W-:Y:S02]  /*11850*/  IADD3 R93, P0, R80.reuse, 0xd000, RZ ;  /* 0x0000d000505d7810 */ /* 0x040fe40007f1e0ff */
[C---:B------:R-:W-:Y:S02]  /*11860*/  IADD3 R89, P1, R80.reuse, 0xe000, RZ ;  /* 0x0000e00050597810 */ /* 0x040fe40007f3e0ff */
[----:B------:R-:W-:Y:S02]  /*11870*/  IADD3 R85, P2, R80, 0xf000, RZ ;  /* 0x0000f00050557810 */ /* 0x000fe40007f5e0ff */
[----:B------:R-:W-:Y:S02]  /*11880*/  LOP3.LUT R80, R5, R80, RZ, 0x3c, !PT ;  /* 0x0000005005507212 */ /* 0x000fe400078e3cff */
[----:B------:R-:W-:-:S02]  /*11890*/  MOV R168, R130 ;  /* 0x0000008200a87202 */ /* 0x000fc40000000f00 */
[----:B------:R-:W-:Y:S02]  /*118a0*/  MOV R223, R8 ;  /* 0x0000000800df7202 */ /* 0x000fe40000000f00 */
[----:B------:R-:W-:Y:S02]  /*118b0*/  MOV R224, R10 ;  /* 0x0000000a00e07202 */ /* 0x000fe40000000f00 */
[----:B------:R-:W-:Y:S02]  /*118c0*/  F2FP.F16.F32.PACK_AB R4, R214, R216 ;  /* 0x000000d8d604723e */ /* 0x000fe400000000ff */
[----:B------:R-:W-:Y:S02]  /*118d0*/  F2FP.F16.F32.PACK_AB R5, R35, R34 ;  /* 0x000000222305723e */ /* 0x000fe400000000ff */
[----:B------:R-:W-:Y:S02]  /*118e0*/  F2FP.F16.F32.PACK_AB R6, R212, R215 ;  /* 0x000000d7d406723e */ /* 0x000fe400000000ff */
[----:B------:R-:W-:-:S02]  /*118f0*/  F2FP.F16.F32.PACK_AB R7, R39, R38 ;  /* 0x000000262707723e */ /* 0x000fc400000000ff */
[----:B------:R-:W-:Y:S02]  /*11900*/  MOV R204, R134 ;  /* 0x0000008600cc7202 */ /* 0x000fe40000000f00 */
[----:B------:R-:W-:Y:S01]  /*11910*/  MOV R207, R138 ;  /* 0x0000008a00cf7202 */ /* 0x000fe20000000f00 */
[----:B------:R2:W-:Y:S01]  /*11920*/  STSM.16.M88.4 [R168], R4 ;  /* 0x00000004a8007844 */ /* 0x0005e20000000200 */
[----:B------:R-:W-:Y:S02]  /*11930*/  MOV R130, R12 ;  /* 0x0000000c00827202 */ /* 0x000fe40000000f00 */
[----:B------:R-:W-:Y:S02]  /*11940*/  MOV R131, R14 ;  /* 0x0000000e00837202 */ /* 0x000fe40000000f00 */
[----:B------:R-:W-:Y:S02]  /*11950*/  F2FP.F16.F32.PACK_AB R8, R210, R213 ;  /* 0x000000d5d208723e */ /* 0x000fe400000000ff */
[----:B------:R-:W-:-:S02]  /*11960*/  F2FP.F16.F32.PACK_AB R9, R43, R42 ;  /* 0x0000002a2b09723e */ /* 0x000fc400000000ff */
[----:B------:R-:W-:Y:S02]  /*11970*/  F2FP.F16.F32.PACK_AB R10, R208, R211 ;  /* 0x000000d3d00a723e */ /* 0x000fe400000000ff */
[----:B------:R-:W-:Y:S02]  /*11980*/  F2FP.F16.F32.PACK_AB R11, R47, R46 ;  /* 0x0000002e2f0b723e */ /* 0x000fe400000000ff */
[----:B------:R-:W-:Y:S02]  /*11990*/  MOV R138, R24 ;  /* 0x00000018008a7202 */ /* 0x000fe40000000f00 */
[----:B------:R-:W-:Y:S01]  /*119a0*/  F2FP.F16.F32.PACK_AB R12, R205, R209 ;  /* 0x000000d1cd0c723e */ /* 0x000fe200000000ff */
[----:B------:R3:W-:Y:S01]  /*119b0*/  STSM.16.M88.4 [R204], R8 ;  /* 0x00000008cc007844 */ /* 0x0007e20000000200 */
        /* <DEDUP_REMOVED lines=10> */
[----:B------:R-:W-:Y:S01]  /*11a60*/  F2FP.F16.F32.PACK_AB R28, R183, R199 ;  /* 0x000000c7b71c723e */ /* 0x000fe200000000ff */
[----:B------:R-:W-:Y:S01]  /*11a70*/  STSM.16.M88.4 [R223], R24 ;  /* 0x00000018df007844 */ /* 0x000fe20000000200 */
[----:B------:R-:W-:Y:S02]  /*11a80*/  F2FP.F16.F32.PACK_AB R29, R67, R66 ;  /* 0x00000042431d723e */ /* 0x000fe400000000ff */
[----:B------:R-:W-:Y:S02]  /*11a90*/  F2FP.F16.F32.PACK_AB R30, R181, R197 ;  /* 0x000000c5b51e723e */ /* 0x000fe400000000ff */
[----:B------:R-:W-:Y:S02]  /*11aa0*/  F2FP.F16.F32.PACK_AB R31, R71, R70 ;  /* 0x00000046471f723e */ /* 0x000fe400000000ff */
[----:B------:R-:W-:-:S02]  /*11ab0*/  MOV R134, R36 ;  /* 0x0000002400867202 */ /* 0x000fc40000000f00 */
[----:B------:R-:W-:Y:S01]  /*11ac0*/  F2FP.F16.F32.PACK_AB R32, R179, R182 ;  /* 0x000000b6b320723e */ /* 0x000fe200000000ff */
[----:B------:R-:W-:Y:S01]  /*11ad0*/  STSM.16.M88.4 [R224], R28 ;  /* 0x0000001ce0007844 */ /* 0x000fe20000000200 */
        /* <DEDUP_REMOVED lines=8> */
[----:B--2---:R-:W-:Y:S02]  /*11b60*/  F2FP.F16.F32.PACK_AB R4, R171, R174 ;  /* 0x000000aeab04723e */ /* 0x004fe400000000ff */
[----:B------:R-:W-:Y:S01]  /*11b70*/  F2FP.F16.F32.PACK_AB R5, R91, R90 ;  /* 0x0000005a5b05723e */ /* 0x000fe200000000ff */
[----:B------:R2:W-:Y:S01]  /*11b80*/  STSM.16.M88.4 [R131], R36 ;  /* 0x0000002483007844 */ /* 0x0005e20000000200 */
[----:B------:R-:W-:Y:S02]  /*11b90*/  F2FP.F16.F32.PACK_AB R6, R169, R172 ;  /* 0x000000aca906723e */ /* 0x000fe400000000ff */
[----:B------:R-:W-:Y:S02]  /*11ba0*/  F2FP.F16.F32.PACK_AB R7, R95, R94 ;  /* 0x0000005e5f07723e */ /* 0x000fe400000000ff */
[----:B---3--:R-:W-:-:S02]  /*11bb0*/  F2FP.F16.F32.PACK_AB R8, R165, R170 ;  /* 0x000000aaa508723e */ /* 0x008fc400000000ff */
[----:B------:R-:W-:Y:S01]  /*11bc0*/  F2FP.F16.F32.PACK_AB R9, R99, R98 ;  /* 0x000000626309723e */ /* 0x000fe200000000ff */
[----:B------:R3:W-:Y:S01]  /*11bd0*/  STSM.16.M88.4 [R138], R4 ;  /* 0x000000048a007844 */ /* 0x0007e20000000200 */
[----:B------:R-:W-:Y:S02]  /*11be0*/  F2FP.F16.F32.PACK_AB R10, R101, R166 ;  /* 0x000000a6650a723e */ /* 0x000fe400000000ff */
[----:B------:R-:W-:Y:S02]  /*11bf0*/  F2FP.F16.F32.PACK_AB R11, R103, R102 ;  /* 0x00000066670b723e */ /* 0x000fe400000000ff */
[----:B-1----:R-:W-:Y:S01]  /*11c00*/  ISETP.NE.AND P3, PT, R21, RZ, PT ;  /* 0x000000ff1500720c */ /* 0x002fe20003f65270 */
[----:B------:R-:W-:Y:S01]  /*11c10*/  IMAD.X R21, RZ, RZ, R81, P4 ;  /* 0x000000ffff157224 */ /* 0x000fe200020e0651 */
[----:B------:R-:W-:Y:S01]  /*11c20*/  MOV R135, R114 ;  /* 0x0000007200877202 */ /* 0x000fe20000000f00 */
[----:B------:R1:W-:Y:S01]  /*11c30*/  STSM.16.M88.4 [R139], R8 ;  /* 0x000000088b007844 */ /* 0x0003e20000000200 */
[----:B------:R-:W-:-:S02]  /*11c40*/  MOV R118, R118 ;  /* 0x0000007600767202 */ /* 0x000fc40000000f00 */
[----:B------:R-:W-:Y:S01]  /*11c50*/  MOV R119, R122 ;  /* 0x0000007a00777202 */ /* 0x000fe20000000f00 */
[----:B------:R0:W-:Y:S01]  /*11c60*/  STSM.16.M88.4 [R189], R104 ;  /* 0x00000068bd007844 */ /* 0x0001e20000000200 */
[----:B------:R-:W-:Y:S02]  /*11c70*/  F2FP.F16.F32.PACK_AB R114, R117, R116 ;  /* 0x000000747572723e */ /* 0x000fe400000000ff */
[----:B------:R-:W-:Y:S02]  /*11c80*/  F2FP.F16.F32.PACK_AB R115, R154, R153 ;  /* 0x000000999a73723e */ /* 0x000fe400000000ff */
[----:B------:R-:W-:Y:S02]  /*11c90*/  F2FP.F16.F32.PACK_AB R122, R125, R124 ;  /* 0x0000007c7d7a723e */ /* 0x000fe400000000ff */
[----:B------:R-:W-:Y:S01]  /*11ca0*/  F2FP.F16.F32.PACK_AB R123, R158, R157 ;  /* 0x0000009d9e7b723e */ /* 0x000fe200000000ff */
[----:B------:R0:W-:Y:S01]  /*11cb0*/  STSM.16.M88.4 [R134], R112 ;  /* 0x0000007086007844 */ /* 0x0001e20000000200 */
[----:B----4-:R-:W-:-:S02]  /*11cc0*/  F2FP.F16.F32.PACK_AB R130, R133, R132 ;  /* 0x000000848582723e */ /* 0x010fc400000000ff */
[----:B--2---:R-:W-:Y:S01]  /*11cd0*/  F2FP.F16.F32.PACK_AB R131, R162, R161 ;  /* 0x000000a1a283723e */ /* 0x004fe200000000ff */
[----:B------:R2:W-:Y:S01]  /*11ce0*/  STSM.16.M88.4 [R135], R120 ;  /* 0x0000007887007844 */ /* 0x0005e20000000200 */
[----:B---3--:R-:W-:Y:S02]  /*11cf0*/  F2FP.F16.F32.PACK_AB R138, R141, R140 ;  /* 0x0000008c8d8a723e */ /* 0x008fe400000000ff */
[----:B-1----:R-:W-:Y:S01]  /*11d00*/  F2FP.F16.F32.PACK_AB R139, R143, R142 ;  /* 0x0000008e8f8b723e */ /* 0x002fe200000000ff */
[----:B------:R2:W-:Y:S01]  /*11d10*/  STSM.16.M88.4 [R118], R128 ;  /* 0x0000008076007844 */ /* 0x0005e20000000200 */
[----:B------:R-:W-:Y:S02]  /*11d20*/  LOP3.LUT R76, R77, 0x380, RZ, 0xc0, !PT ;  /* 0x000003804d4c7812 */ /* 0x000fe400078ec0ff */
[----:B------:R-:W-:Y:S01]  /*11d30*/  LOP3.LUT R96, R97, 0x380, RZ, 0xc0, !PT ;  /* 0x0000038061607812 */ /* 0x000fe200078ec0ff */
[----:B------:R2:W-:Y:S01]  /*11d40*/  STSM.16.M88.4 [R119], R136 ;  /* 0x0000008877007844 */ /* 0x0005e20000000200 */
[----:B------:R-:W-:-:S02]  /*11d50*/  LOP3.LUT R92, R93, 0x380, RZ, 0xc0, !PT ;  /* 0x000003805d5c7812 */ /* 0x000fc400078ec0ff */
[----:B------:R-:W-:Y:S02]  /*11d60*/  LOP3.LUT R88, R89, 0x380, RZ, 0xc0, !PT ;  /* 0x0000038059587812 */ /* 0x000fe400078ec0ff */
[----:B------:R-:W-:Y:S02]  /*11d70*/  LOP3.LUT R84, R85, 0x380, RZ, 0xc0, !PT ;  /* 0x0000038055547812 */ /* 0x000fe400078ec0ff */
[----:B------:R-:W-:Y:S02]  /*11d80*/  MOV R126, R126 ;  /* 0x0000007e007e7202 */ /* 0x000fe40000000f00 */
[----:B------:R-:W-:Y:S02]  /*11d90*/  SHF.R.U64 R76, R76, 0x3, RZ ;  /* 0x000000034c4c7819 */ /* 0x000fe400000012ff */
[----:B------:R-:W-:Y:S01]  /*11da0*/  SHF.R.U64 R96, R96, 0x3, RZ ;  /* 0x0000000360607819 */ /* 0x000fe200000012ff */
[----:B------:R2:W-:Y:S01]  /*11db0*/  STSM.16.M88.4 [R126], R144 ;  /* 0x000000907e007844 */ /* 0x0005e20000000200 */
[----:B------:R-:W-:-:S02]  /*11dc0*/  SHF.R.U64 R92, R92, 0x3, RZ ;  /* 0x000000035c5c7819 */ /* 0x000fc400000012ff */
        /* <DEDUP_REMOVED lines=12> */
[----:B------:R-:W-:-:S02]  /*11e90*/  SHF.R.S32.HI R12, RZ, 0x1f, R191 ;  /* 0x0000001fff0c7819 */ /* 0x000fc400000114bf */
[----:B------:R-:W-:Y:S01]  /*11ea0*/  SHF.R.S32.HI R13, RZ, 0x1f, R190 ;  /* 0x0000001fff0d7819 */ /* 0x000fe200000114be */
[----:B------:R-:W-:Y:S06]  /*11eb0*/  BAR.SYNC.DEFER_BLOCKING 0x1, 0x100 ;  /* 0x0044000000007b1d */ /* 0x000fec0000010000 */
[----:B0-2---:R-:W-:Y:S05]  /*11ec0*/  @P3 BRA `(.L_x_5296) ;  /* 0x0000000000b43947 */ /* 0x005fea0003800000 */
[----:B------:R-:W0:Y:S01]  /*11ed0*/  LDC R10, c[0x0][0xce8] ;  /* 0x00033a00ff0a7b82 */ /* 0x000e220000000800 */
[----:B------:R-:W-:Y:S01]  /*11ee0*/  ULDC.64 UR4, c[0x0][0xc90] ;  /* 0x0003240000047ab9 */ /* 0x000fe20000000a00 */
[----:B------:R-:W-:Y:S02]  /*11ef0*/  IMAD.IADD R8, R188, 0x1, R18 ;  /* 0x00000001bc087824 */ /* 0x000fe400078e0212 */
[----:B------:R-:W-:Y:S02]  /*11f00*/  IMAD R6, R12, UR4, RZ ;  /* 0x000000040c067c24 */ /* 0x000fe4000f8e02ff */
[----:B------:R-:W-:-:S04]  /*11f10*/  IMAD.WIDE.U32 R4, R191, UR4, RZ ;  /* 0x00000004bf047c25 */ /* 0x000fc8000f8e00ff */
[----:B------:R-:W-:Y:S01]  /*11f20*/  IMAD R9, R191, UR5, R6 ;  /* 0x00000005bf097c24 */ /* 0x000fe2000f8e0206 */
[----:B------:R-:W-:Y:S01]  /*11f30*/  ULDC.64 UR4, c[0x0][0xc98] ;  /* 0x0003260000047ab9 */ /* 0x000fe20000000a00 */
[----:B------:R-:W-:Y:S02]  /*11f40*/  IMAD.IADD R15, R17, 0x1, R18 ;  /* 0x00000001110f7824 */ /* 0x000fe400078e0212 */
[----:B------:R-:W-:Y:S02]  /*11f50*/  IMAD.IADD R5, R5, 0x1, R9 ;  /* 0x0000000105057824 */ /* 0x000fe400078e0209 */
[----:B------:R-:W-:Y:S01]  /*11f60*/  IMAD.WIDE.U32 R4, R190, UR4, R4 ;  /* 0x00000004be047c25 */ /* 0x000fe2000f8e0004 */
[----:B0-----:R-:W-:-:S13]  /*11f70*/  ISETP.NE.AND P0, PT, R10, 0x1, PT ;  /* 0x000000010a00780c */ /* 0x001fda0003f05270 */
[----:B------:R-:W0:Y:S08]  /*11f80*/  @P0 LDC R7, c[0x0][0xcec] ;  /* 0x00033b00ff070b82 */ /* 0x000e300000000800 */
[----:B------:R-:W1:Y:S01]  /*11f90*/  @P0 LDC R11, c[0x0][0xcf0] ;  /* 0x00033c00ff0b0b82 */ /* 0x000e620000000800 */
[----:B0-----:R-:W-:-:S04]  /*11fa0*/  @P0 IMAD.HI.U32 R6, R8, R7, RZ ;  /* 0x0000000708060227 */ /* 0x001fc800078e00ff */
[----:B------:R-:W-:Y:S01]  /*11fb0*/  IMAD.MOV.U32 R7, RZ, RZ, R8 ;  /* 0x000000ffff077224 */ /* 0x000fe200078e0008 */
[----:B-1----:R-:W-:Y:S01]  /*11fc0*/  @P0 SHF.R.U32.HI R7, RZ, R11, R6 ;  /* 0x0000000bff070219 */ /* 0x002fe20000011606 */
[----:B------:R-:W-:-:S03]  /*11fd0*/  IMAD R11, R13, UR4, RZ ;  /* 0x000000040d0b7c24 */ /* 0x000fc6000f8e02ff */
[----:B------:R-:W-:Y:S01]  /*11fe0*/  IADD3 R4, P0, R7, R4, RZ ;  /* 0x0000000407047210 */ /* 0x000fe20007f1e0ff */
[----:B------:R-:W-:-:S04]  /*11ff0*/  IMAD.MOV R9, RZ, RZ, -R7 ;  /* 0x000000ffff097224 */ /* 0x000fc800078e0a07 */
[----:B------:R-:W-:Y:S02]  /*12000*/  IMAD R9, R10, R9, R8 ;  /* 0x000000090a097224 */ /* 0x000fe400078e0208 */
[----:B------:R-:W-:Y:S01]  /*12010*/  IMAD R8, R190, UR5, R11 ;  /* 0x00000005be087c24 */ /* 0x000fe2000f8e020b */
[----:B------:R-:W-:Y:S01]  /*12020*/  SHF.R.S32.HI R11, RZ, 0x1f, R7 ;  /* 0x0000001fff0b7819 */ /* 0x000fe20000011407 */
[----:B------:R-:W-:Y:S01]  /*12030*/  ULDC.64 UR4, c[0x0][0xc88] ;  /* 0x0003220000047ab9 */ /* 0x000fe20000000a00 */
[----:B------:R-:W-:Y:S02]  /*12040*/  SHF.R.S32.HI R6, RZ, 0x1f, R9 ;  /* 0x0000001fff067819 */ /* 0x000fe40000011409 */
[----:B------:R-:W-:-:S03]  /*12050*/  IADD3.X R5, R11, R5, R8, P0, !PT ;  /* 0x000000050b057210 */ /* 0x000fc600007fe408 */
[----:B------:R-:W-:Y:S02]  /*12060*/  IMAD R6, R6, UR4, RZ ;  /* 0x0000000406067c24 */ /* 0x000fe4000f8e02ff */
[----:B------:R-:W-:-:S04]  /*12070*/  IMAD.WIDE.U32 R4, R9, UR4, R4 ;  /* 0x0000000409047c25 */ /* 0x000fc8000f8e0004 */
[----:B------:R-:W-:Y:S01]  /*12080*/  IMAD R9, R9, UR5, R6 ;  /* 0x0000000509097c24 */ /* 0x000fe2000f8e0206 */
[----:B------:R-:W-:Y:S02]  /*12090*/  ULDC.64 UR4, c[0x0][0xc50] ;  /* 0x0003140000047ab9 */ /* 0x000fe40000000a00 */
[C---:B------:R-:W-:Y:S01]  /*120a0*/  LEA R11, P0, R4.reuse, UR4, 0x2 ;  /* 0x00000004040b7c11 */ /* 0x040fe2000f8010ff */
[----:B------:R-:W-:Y:S01]  /*120b0*/  IMAD.IADD R5, R5, 0x1, R9 ;  /* 0x0000000105057824 */ /* 0x000fe200078e0209 */
[----:B------:R-:W-:Y:S01]  /*120c0*/  ULDC UR4, c[0x0][0xb88] ;  /* 0x0002e20000047ab9 */ /* 0x000fe20000000800 */
[----:B------:R-:W-:Y:S02]  /*120d0*/  IMAD.MOV R9, RZ, RZ, -R19 ;  /* 0x000000ffff097224 */ /* 0x000fe400078e0a13 */
[----:B------:R-:W-:Y:S01]  /*120e0*/  SHFL.IDX PT, R6, R11, 0x1, 0x1c1f ;  /* 0x003c1f000b067f89 */ /* 0x000fe200000e0000 */
[----:B------:R-:W-:Y:S01]  /*120f0*/  LEA.HI.X R14, R4, UR5, R5, 0x2, P0 ;  /* 0x00000005040e7c11 */ /* 0x000fe200080f1405 */
[----:B------:R-:W-:Y:S01]  /*12100*/  IMAD R8, R10, UR4, RZ ;  /* 0x000000040a087c24 */ /* 0x000fe2000f8e02ff */
[----:B------:R-:W-:Y:S01]  /*12110*/  ISETP.NE.AND P0, PT, R16, R9, PT ;  /* 0x000000091000720c */ /* 0x000fe20003f05270 */
[----:B------:R-:W-:Y:S01]  /*12120*/  SHFL.IDX PT, R4, R11, RZ, 0x1c1f ;  /* 0x001c1fff0b047589 */ /* 0x000fe200000e0000 */
[----:B------:R-:W-:-:S02]  /*12130*/  VIADD R9, R15, 0x8 ;  /* 0x000000080f097836 */ /* 0x000fc40000000000 */
[-C--:B------:R-:W-:Y:S01]  /*12140*/  ISETP.GE.OR P1, PT, R15, R8.reuse, P0 ;  /* 0x000000080f00720c */ /* 0x080fe20000726670 */
[----:B------:R-:W0:Y:S02]  /*12150*/  SHFL.IDX PT, R5, R14, RZ, 0x1c1f ;  /* 0x001c1fff0e057589 */ /* 0x000e2400000e0000 */
[----:B------:R-:W-:Y:S02]  /*12160*/  ISETP.GE.OR P0, PT, R9, R8, P0 ;  /* 0x000000080900720c */ /* 0x000fe40000706670 */
[----:B------:R-:W1:Y:S08]  /*12170*/  SHFL.IDX PT, R7, R14, 0x1, 0x1c1f ;  /* 0x003c1f000e077f89 */ /* 0x000e7000000e0000 */
[----:B0-----:R0:W-:Y:S04]  /*12180*/  @!P1 ST.E desc[UR44][R4.64], R3 ;  /* 0x0000000304009985 */ /* 0x0011e8000c10192c */
[----:B-1----:R0:W-:Y:S02]  /*12190*/  @!P0 ST.E desc[UR44][R6.64], R0 ;  /* 0x0000000006008985 */ /* 0x0021e4000c10192c */
.L_x_5296:
[----:B------:R-:W1:Y:S01]  /*121a0*/  LDC R14, c[0x0][0xce8] ;  /* 0x00033a00ff0e7b82 */ /* 0x000e620000000800 */
[----:B------:R-:W-:Y:S01]  /*121b0*/  ULDC UR8, c[0x0][0xbc8] ;  /* 0x0002f20000087ab9 */ /* 0x000fe20000000800 */
[----:B0-----:R0:W5:Y:S01]  /*121c0*/  LD.E.128 R4, desc[UR44][R20.64] ;  /* 0x0000002c14047980 */ /* 0x001162000c101d00 */
[----:B------:R-:W-:Y:S01]  /*121d0*/  ISETP.GE.AND P0, PT, R196, UR8, PT ;  /* 0x00000008c4007c0c */ /* 0x000fe2000bf06270 */
[----:B------:R-:W-:Y:S01]  /*121e0*/  ULDC.64 UR4, c[0x0][0xbe8] ;  /* 0x0002fa0000047ab9 */ /* 0x000fe20000000a00 */
[----:B------:R-:W-:Y:S01]  /*121f0*/  ISETP.GE.AND P1, PT, R186, UR8, PT ;  /* 0x00000008ba007c0c */ /* 0x000fe2000bf26270 */
[----:B------:R-:W5:Y:S01]  /*12200*/  LD.E.128 R80, desc[UR44][R80.64] ;  /* 0x0000002c50507980 */ /* 0x000f62000c101d00 */
[----:B------:R-:W-:-:S03]  /*12210*/  SEL R3, RZ, 0xffffffff, P0 ;  /* 0xffffffffff037807 */ /* 0x000fc60000000000 */
[----:B------:R-:W5:Y:S01]  /*12220*/  LD.E.128 R72, desc[UR44][R72.64] ;  /* 0x0000002c48487980 */ /* 0x000f62000c101d00 */
[----:B------:R-:W-:Y:S01]  /*12230*/  SEL R0, RZ, 0x1, P1 ;  /* 0x00000001ff007807 */ /* 0x000fe20000800000 */
[----:B------:R-:W-:Y:S01]  /*12240*/  IMAD.SHL.U32 R3, R3, 0x2, RZ ;  /* 0x0000000203037824 */ /* 0x000fe200078e00ff */
[----:B------:R-:W-:Y:S01]  /*12250*/  ULDC.64 UR6, c[0x0][0xb80] ;  /* 0x0002e00000067ab9 */ /* 0x000fe20000000a00 */
[----:B------:R-:W5:Y:S04]  /*12260*/  LD.E.128 R68, desc[UR44][R68.64] ;  /* 0x0000002c44447980 */ /* 0x000f68000c101d00 */
[----:B------:R-:W5:Y:S04]  /*12270*/  LD.E.128 R64, desc[UR44][R64.64] ;  /* 0x0000002c40407980 */ /* 0x000f68000c101d00 */
[----:B------:R-:W5:Y:S01]  /*12280*/  LD.E.128 R60, desc[UR44][R60.64] ;  /* 0x0000002c3c3c7980 */ /* 0x000f62000c101d00 */
[----:B-1----:R-:W-:-:S02]  /*12290*/  ISETP.NE.AND P2, PT, R14, 0x1, PT ;  /* 0x000000010e00780c */ /* 0x002fc40003f45270 */
[----:B------:R-:W-:Y:S01]  /*122a0*/  ISETP.GE.AND P1, PT, R195, UR8, PT ;  /* 0x00000008c3007c0c */ /* 0x000fe2000bf26270 */
[----:B------:R-:W5:Y:S01]  /*122b0*/  LD.E.128 R56, desc[UR44][R56.64] ;  /* 0x0000002c38387980 */ /* 0x000f62000c101d00 */
[----:B------:R-:W-:Y:S02]  /*122c0*/  LOP3.LUT R0, R3, 0x2, R0, 0xe2, !PT ;  /* 0x0000000203007812 */ /* 0x000fe400078ee200 */
[----:B------:R-:W-:Y:S01]  /*122d0*/  SEL R3, RZ, 0xffffffff, P1 ;  /* 0xffffffffff037807 */ /* 0x000fe20000800000 */
[----:B------:R-:W5:Y:S04]  /*122e0*/  LD.E.128 R52, desc[UR44][R52.64] ;  /* 0x0000002c34347980 */ /* 0x000f68000c101d00 */
[----:B------:R-:W5:Y:S02]  /*122f0*/  LD.E.128 R48, desc[UR44][R48.64] ;  /* 0x0000002c30307980 */ /* 0x000f64000c101d00 */
[----:B------:R-:W1:Y:S01]  /*12300*/  @P2 LDC R15, c[0x0][0xcec] ;  /* 0x00033b00ff0f2b82 */ /* 0x000e620000000800 */
[----:B------:R-:W-:Y:S01]  /*12310*/  ISETP.GE.AND P0, PT, R194, UR8, PT ;  /* 0x00000008c2007c0c */ /* 0x000fe2000bf06270 */
[----:B------:R-:W-:Y:S01]  /*12320*/  IMAD.SHL.U32 R25, R3, 0x4, RZ ;  /* 0x0000000403197824 */ /* 0x000fe200078e00ff */
[----:B------:R-:W5:Y:S04]  /*12330*/  LD.E.128 R44, desc[UR44][R44.64] ;  /* 0x0000002c2c2c7980 */ /* 0x000f68000c101d00 */
[----:B------:R-:W5:Y:S01]  /*12340*/  LD.E.128 R40, desc[UR44][R40.64] ;  /* 0x0000002c28287980 */ /* 0x000f62000c101d00 */
[----:B0-----:R-:W0:Y:S01]  /*12350*/  @P2 LDC R21, c[0x0][0xcf0] ;  /* 0x00033c00ff152b82 */ /* 0x001e220000000800 */
[----:B------:R-:W-:Y:S01]  /*12360*/  SEL R3, RZ, 0xffffffff, P0 ;  /* 0xffffffffff037807 */ /* 0x000fe20000000000 */
[----:B------:R-:W-:Y:S01]  /*12370*/  IMAD R8, R12, UR4, RZ ;  /* 0x000000040c087c24 */ /* 0x000fe2000f8e02ff */
[----:B------:R-:W-:Y:S01]  /*12380*/  LOP3.LUT R0, R25, 0x4, R0, 0xe2, !PT ;  /* 0x0000000419007812 */ /* 0x000fe200078ee200 */
[----:B------:R-:W5:Y:S02]  /*12390*/  LD.E.128 R76, desc[UR44][R76.64] ;  /* 0x0000002c4c4c7980 */ /* 0x000f64000c101d00 */
[----:B------:R-:W-:-:S02]  /*123a0*/  IMAD.SHL.U32 R25, R3, 0x8, RZ ;  /* 0x0000000803197824 */ /* 0x000fc400078e00ff */
[----:B------:R-:W-:Y:S01]  /*123b0*/  IMAD R3, R217, 0x20, R218 ;  /* 0x00000020d9037824 */ /* 0x000fe200078e02da */
[----:B------:R-:W5:Y:S01]  /*123c0*/  LD.E.128 R96, desc[UR44][R96.64] ;  /* 0x0000002c60607980 */ /* 0x000f62000c101d00 */
[----:B------:R-:W-:Y:S01]  /*123d0*/  IMAD R11, R191, UR5, R8 ;  /* 0x00000005bf0b7c24 */ /* 0x000fe2000f8e0208 */
[----:B------:R-:W-:Y:S01]  /*123e0*/  ISETP.GE.AND P0, PT, R193, UR8, PT ;  /* 0x00000008c1007c0c */ /* 0x000fe2000bf06270 */
[----:B------:R-:W-:Y:S01]  /*123f0*/  IMAD.WIDE.U32 R8, R191, UR4, RZ ;  /* 0x00000004bf087c25 */ /* 0x000fe2000f8e00ff */
[----:B------:R-:W-:Y:S01]  /*12400*/  LOP3.LUT R10, R25, 0x8, R0, 0xe2, !PT ;  /* 0x00000008190a7812 */ /* 0x000fe200078ee200 */
[----:B------:R-:W-:Y:S01]  /*12410*/  ULDC.64 UR4, c[0x0][0xbf0] ;  /* 0x0002fc0000047ab9 */ /* 0x000fe20000000a00 */
[----:B------:R-:W5:Y:S01]  /*12420*/  LD.E.128 R92, desc[UR44][R92.64] ;  /* 0x0000002c5c5c7980 */ /* 0x000f62000c101d00 */
[----:B------:R-:W-:Y:S02]  /*12430*/  IMAD.IADD R12, R18, 0x1, R3 ;  /* 0x00000001120c7824 */ /* 0x000fe400078e0203 */
[----:B------:R-:W-:Y:S01]  /*12440*/  IMAD.IADD R9, R9, 0x1, R11 ;  /* 0x0000000109097824 */ /* 0x000fe200078e020b */
[----:B------:R-:W-:Y:S01]  /*12450*/  SEL R11, RZ, 0xffffffff, P0 ;  /* 0xffffffffff0b7807 */ /* 0x000fe20000000000 */
[----:B-1----:R-:W-:Y:S01]  /*12460*/  @P2 IMAD.HI.U32 R0, R12, R15, RZ ;  /* 0x0000000f0c002227 */ /* 0x002fe200078e00ff */
[----:B------:R-:W5:Y:S03]  /*12470*/  LD.E.128 R88, desc[UR44][R88.64] ;  /* 0x0000002c58587980 */ /* 0x000f66000c101d00 */
[----:B------:R-:W-:Y:S01]  /*12480*/  IMAD.MOV.U32 R3, RZ, RZ, R12 ;  /* 0x000000ffff037224 */ /* 0x000fe200078e000c */
[----:B0-----:R-:W-:Y:S01]  /*12490*/  @P2 SHF.R.U32.HI R3, RZ, R21, R0 ;  /* 0x00000015ff032219 */ /* 0x001fe20000011600 */
[----:B------:R-:W-:Y:S01]  /*124a0*/  IMAD.SHL.U32 R11, R11, 0x10, RZ ;  /* 0x000000100b0b7824 */ /* 0x000fe200078e00ff */
[----:B------:R-:W5:Y:S01]  /*124b0*/  LD.E.128 R84, desc[UR44][R84.64] ;  /* 0x0000002c54547980 */ /* 0x000f62000c101d00 */
[----:B------:R-:W-:Y:S01]  /*124c0*/  IMAD R13, R13, UR4, RZ ;  /* 0x000000040d0d7c24 */ /* 0x000fe2000f8e02ff */
[----:B------:R-:W-:-:S02]  /*124d0*/  ISETP.GE.AND P0, PT, R192, UR8, PT ;  /* 0x00000008c0007c0c */ /* 0x000fc4000bf06270 */
[----:B------:R-:W-:Y:S01]  /*124e0*/  LOP3.LUT R10, R11, 0x10, R10, 0xe2, !PT ;  /* 0x000000100b0a7812 */ /* 0x000fe200078ee20a */
[C---:B------:R-:W-:Y:S01]  /*124f0*/  IMAD R13, R190.reuse, UR5, R13 ;  /* 0x00000005be0d7c24 */ /* 0x040fe2000f8e020d */
[----:B------:R-:W-:Y:S01]  /*12500*/  @!PT LDS RZ, [RZ] ;  /* 0x00000000fffff984 */ /* 0x000fe20000000800 */
[----:B------:R-:W-:Y:S01]  /*12510*/  @!PT LDS RZ, [RZ] ;  /* 0x00000000fffff984 */ /* 0x000fe20000000800 */
[----:B------:R-:W-:Y:S01]  /*12520*/  @!PT LDS RZ, [RZ] ;  /* 0x00000000fffff984 */ /* 0x000fe20000000800 */
[----:B------:R-:W-:Y:S01]  /*12530*/  @!PT LDS RZ, [RZ] ;  /* 0x00000000fffff984 */ /* 0x000fe20000000800 */
[----:B------:R0:W-:Y:S06]  /*12540*/  MEMBAR.ALL.CTA ;  /* 0x0000000000007992 */ /* 0x0001ec0000008000 */
[----:B0-----:R-:W0:Y:S01]  /*12550*/  FENCE.VIEW.ASYNC.S ;  /* 0x00000000000073c6 */ /* 0x001e220000000000 */
[----:B------:R-:W-:Y:S01]  /*12560*/  IMAD.WIDE.U32 R190, R190, UR4, R8 ;  /* 0x00000004bebe7c25 */ /* 0x000fe2000f8e0008 */
[----:B------:R-:W-:Y:S01]  /*12570*/  SHF.R.S32.HI R8, RZ, 0x1f, R3 ;  /* 0x0000001fff087819 */ /* 0x000fe20000011403 */
[----:B------:R-:W-:-:S02]  /*12580*/  ULDC.64 UR4, c[0x0][0xbe0] ;  /* 0x0002f80000047ab9 */ /* 0x000fc40000000a00 */
[----:B------:R-:W-:Y:S01]  /*12590*/  IMAD.MOV R11, RZ, RZ, -R3 ;  /* 0x000000ffff0b7224 */ /* 0x000fe200078e0a03 */
[----:B------:R-:W-:Y:S01]  /*125a0*/  SEL R0, RZ, 0xffffffff, P0 ;  /* 0xffffffffff007807 */ /* 0x000fe20000000000 */
[----:B------:R-:W-:Y:S02]  /*125b0*/  IMAD R8, R8, UR4, RZ ;  /* 0x0000000408087c24 */ /* 0x000fe4000f8e02ff */
[----:B------:R-:W-:Y:S02]  /*125c0*/  IMAD R11, R14, R11, R12 ;  /* 0x0000000b0e0b7224 */ /* 0x000fe400078e020c */
[----:B------:R-:W-:Y:S02]  /*125d0*/  IMAD.IADD R191, R191, 0x1, R13 ;  /* 0x00000001bfbf7824 */ /* 0x000fe400078e020d */
[----:B------:R-:W-:Y:S01]  /*125e0*/  IMAD.SHL.U32 R15, R0, 0x20, RZ ;  /* 0x00000020000f7824 */ /* 0x000fe200078e00ff */
[----:B------:R-:W-:Y:S01]  /*125f0*/  SHF.R.S32.HI R0, RZ, 0x1f, R11 ;  /* 0x0000001fff007819 */ /* 0x000fe2000001140b */
[----:B------:R-:W-:-:S02]  /*12600*/  IMAD R13, R3, UR5, R8 ;  /* 0x00000005030d7c24 */ /* 0x000fc4000f8e0208 */
[----:B------:R-:W-:Y:S01]  /*12610*/  IMAD.WIDE.U32 R8, R3, UR4, R190 ;  /* 0x0000000403087c25 */ /* 0x000fe2000f8e00be */
[----:B------:R-:W-:Y:S01]  /*12620*/  ULDC.64 UR4, c[0x0][0xbd8] ;  /* 0x0002f60000047ab9 */ /* 0x000fe20000000a00 */
[----:B------:R-:W-:Y:S02]  /*12630*/  ISETP.GE.AND P0, PT, R222, UR8, PT ;  /* 0x00000008de007c0c */ /* 0x000fe4000bf06270 */
[----:B------:R-:W-:Y:S02]  /*12640*/  IMAD R0, R0, UR4, RZ ;  /* 0x0000000400007c24 */ /* 0x000fe4000f8e02ff */
[----:B------:R-:W-:Y:S02]  /*12650*/  IMAD.IADD R9, R9, 0x1, R13 ;  /* 0x0000000109097824 */ /* 0x000fe400078e020d */
[----:B------:R-:W-:Y:S01]  /*12660*/  IMAD R13, R11, UR5, R0 ;  /* 0x000000050b0d7c24 */ /* 0x000fe2000f8e0200 */
[----:B------:R-:W-:Y:S01]  /*12670*/  ULDC UR5, c[0x0][0xb88] ;  /* 0x0002e20000057ab9 */ /* 0x000fe20000000800 */
[----:B------:R-:W-:Y:S01]  /*12680*/  SEL R3, RZ, 0x40, P0 ;  /* 0x00000040ff037807 */ /* 0x000fe20000000000 */
[----:B------:R-:W-:Y:S01]  /*12690*/  IMAD.IADD R27, R218, 0x1, R18 ;  /* 0x00000001da1b7824 */ /* 0x000fe200078e0212 */
[----:B------:R-:W-:Y:S01]  /*126a0*/  ISETP.GE.AND P0, PT, R221, UR8, PT ;  /* 0x00000008dd007c0c */ /* 0x000fe2000bf06270 */
[----:B------:R-:W-:-:S02]  /*126b0*/  IMAD R28, R14, UR5, RZ ;  /* 0x000000050e1c7c24 */ /* 0x000fc4000f8e02ff */
[----:B------:R-:W-:Y:S01]  /*126c0*/  IMAD.WIDE.U32 R8, R11, UR4, R8 ;  /* 0x000000040b087c25 */ /* 0x000fe2000f8e0008 */
[----:B------:R-:W-:Y:S01]  /*126d0*/  UIADD3 UR4, UR37, 0x38820, URZ ;  /* 0x0003882025047890 */ /* 0x000fe2000fffe03f */
[----:B------:R-:W-:Y:S02]  /*126e0*/  SEL R0, RZ, 0x80, P0 ;  /* 0x00000080ff007807 */ /* 0x000fe40000000000 */
[----:B------:R-:W-:Y:S01]  /*126f0*/  ISETP.GE.AND P0, PT, R27, R28, PT ;  /* 0x0000001c1b00720c */ /* 0x000fe20003f06270 */
[----:B------:R-:W-:Y:S01]  /*12700*/  IMAD.IADD R9, R9, 0x1, R13 ;  /* 0x0000000109097824 */ /* 0x000fe200078e020d */
[----:B------:R-:W-:Y:S01]  /*12710*/  UPRMT UR4, URZ, 0x654, UR4 ;  /* 0x000006543f047896 */ /* 0x000fe20008000004 */
[C---:B------:R-:W-:Y:S02]  /*12720*/  LEA R18, P1, R8.reuse, UR6, 0x1 ;  /* 0x0000000608127c11 */ /* 0x040fe4000f8208ff */
[----:B------:R-:W-:Y:S02]  /*12730*/  LOP3.LUT R10, R15, 0x20, R10, 0xe2, !PT ;  /* 0x000000200f0a7812 */ /* 0x000fe400078ee20a */
[----:B------:R-:W-:Y:S01]  /*12740*/  LEA.HI.X R26, R8, UR7, R9, 0x1, P1 ;  /* 0x00000007081a7c11 */ /* 0x000fe200088f0c09 */
[----:B------:R-:W-:Y:S01]  /*12750*/  BSSY B1, `(.L_x_5297) ;  /* 0x0000026000017945 */ /* 0x000fe20003800000 */
[----:B------:R-:W-:-:S02]  /*12760*/  LOP3.LUT R3, R10, R3, RZ, 0xfc, !PT ;  /* 0x000000030a037212 */ /* 0x000fc400078efcff */
[----:B0-----:R-:W-:Y:S01]  /*12770*/  SYNCS.ARRIVE.TRANS64.RED.A1T0 RZ, [UR4], RZ ;  /* 0x000000ffffff79a7 */ /* 0x001fe20008100404 */
[----:B------:R0:W1:Y:S01]  /*12780*/  SHFL.IDX PT, R10, R18, RZ, 0x181f ;  /* 0x00181fff120a7589 */ /* 0x00006200000e0000 */
[----:B------:R-:W-:-:S03]  /*12790*/  LOP3.LUT R0, R3, R0, RZ, 0xfc, !PT ;  /* 0x0000000003007212 */ /* 0x000fc600078efcff */
[----:B------:R0:W2:Y:S01]  /*127a0*/  SHFL.IDX PT, R11, R26, RZ, 0x181f ;  /* 0x00181fff1a0b7589 */ /* 0x0000a200000e0000 */
        /* <DEDUP_REMOVED lines=32> */
.L_x_5298:
[----:B------:R-:W-:Y:S05]  /*129b0*/  BSYNC B1 ;  /* 0x0000000000017941 */ /* 0x000fea0003800000 */
.L_x_5297:
[----:B---3-5:R-:W-:Y:S01]  /*129c0*/  VIADD R4, R27, 0x20 ;  /* 0x000000201b047836 */ /* 0x028fe20000000000 */
[----:B------:R3:W4:Y:S04]  /*129d0*/  SHFL.IDX PT, R7, R26, 0x1, 0x181f ;  /* 0x00381f001a077f89 */ /* 0x00072800000e0000 */
[----:B------:R-:W-:Y:S01]  /*129e0*/  ISETP.GE.AND P0, PT, R4, R28, PT ;  /* 0x0000001c0400720c */ /* 0x000fe20003f06270 */
[----:B------:R3:W0:-:S12]  /*129f0*/  SHFL.IDX PT, R6, R18, 0x1, 0x181f ;  /* 0x00381f0012067f89 */ /* 0x00061800000e0000 */
[----:B---3--:R-:W-:Y:S05]  /*12a00*/  @P0 BRA `(.L_x_5299) ;  /* 0x0000000c00680947 */ /* 0x008fea0003800000 */
[----:B------:R-:W-:Y:S02]  /*12a10*/  ISETP.GE.AND P0, PT, R186, UR8, PT ;  /* 0x00000008ba007c0c */ /* 0x000fe4000bf06270 */
[----:B------:R-:W-:Y:S02]  /*12a20*/  ISETP.GE.AND P5, PT, R196, UR8, PT ;  /* 0x00000008c4007c0c */ /* 0x000fe4000bfa6270 */
[----:B------:R-:W-:Y:S02]  /*12a30*/  ISETP.GE.AND P3, PT, R195, UR8, PT ;  /* 0x00000008c3007c0c */ /* 0x000fe4000bf66270 */
[----:B------:R-:W-:Y:S02]  /*12a40*/  ISETP.GE.AND P2, PT, R194, UR8, PT ;  /* 0x00000008c2007c0c */ /* 0x000fe4000bf46270 */
[----:B------:R-:W-:-:S05]  /*12a50*/  ISETP.GE.AND P1, PT, R193, UR8, PT ;  /* 0x00000008c1007c0c */ /* 0x000fca000bf26270 */
[----:B0---4-:R-:W-:Y:S02]  /*12a60*/  @!P0 IMAD.WIDE R4, R186, 0x2, R6 ;  /* 0x00000002ba048825 */ /* 0x011fe400078e0206 */
        /* <DEDUP_REMOVED lines=11> */
[-C--:B------:R-:W-:Y:S02]  /*12b20*/  @!P0 LEA R14, P3, R192, R6.reuse, 0x1 ;  /* 0x00000006c00e8211 */ /* 0x080fe400078608ff */
[CC--:B0-----:R-:W-:Y:S01]  /*12b30*/  @!P1 LEA R4, P6, R193.reuse, R6.reuse, 0x1 ;  /* 0x00000006c1049211 */ /* 0x0c1fe200078c08ff */
        /* <DEDUP_REMOVED lines=14> */
.L_x_5295:
[----:B------:R-:W1:Y:S01]  /*12c20*/  LDC R14, c[0x0][0xce8] ;  /* 0x00033a00ff0e7b82 */ /* 0x000e620000000800 */
[----:B------:R-:W-:Y:S01]  /*12c30*/  ULDC UR6, c[0x0][0xbc8] ;  /* 0x0002f20000067ab9 */ /* 0x000fe20000000800 */
[----:B------:R-:W-:Y:S01]  /*12c40*/  ISETP.GE.AND P2, PT, R226, 0x40, PT ;  /* 0x00000040e200780c */ /* 0x000fe20003f46270 */
[----:B------:R-:W-:Y:S01]  /*12c50*/  BSSY B1, `(.L_x_5300) ;  /* 0x0000036000017945 */ /* 0x000fe20003800000 */
[----:B------:R-:W-:Y:S02]  /*12c60*/  ISETP.GE.AND P1, PT, R196, UR6, PT ;  /* 0x00000006c4007c0c */ /* 0x000fe4000bf26270 */
[----:B------:R-:W-:Y:S02]  /*12c70*/  ISETP.GE.AND P3, PT, R186, UR6, PT ;  /* 0x00000006ba007c0c */ /* 0x000fe4000bf66270 */
[----:B------:R-:W-:Y:S02]  /*12c80*/  SEL R3, RZ, 0xffffffff, P1 ;  /* 0xffffffffff037807 */ /* 0x000fe40000800000 */
[----:B------:R-:W-:-:S02]  /*12c90*/  SEL R0, RZ, 0x1, P3 ;  /* 0x00000001ff007807 */ /* 0x000fc40001800000 */
[----:B------:R-:W-:Y:S01]  /*12ca0*/  ISETP.GE.AND P1, PT, R195, UR6, PT ;  /* 0x00000006c3007c0c */ /* 0x000fe2000bf26270 */
[----:B------:R-:W-:Y:S01]  /*12cb0*/  IMAD.SHL.U32 R21, R3, 0x2, RZ ;  /* 0x0000000203157824 */ /* 0x000fe200078e00ff */
[----:B------:R-:W-:Y:S01]  /*12cc0*/  SHF.R.S32.HI R10, RZ, 0x1f, R191 ;  /* 0x0000001fff0a7819 */ /* 0x000fe200000114bf */
[----:B------:R-:W-:Y:S01]  /*12cd0*/  IMAD R3, R217, 0x20, R218 ;  /* 0x00000020d9037824 */ /* 0x000fe200078e02da */
[----:B------:R-:W-:Y:S02]  /*12ce0*/  SHF.R.S32.HI R11, RZ, 0x1f, R190 ;  /* 0x0000001fff0b7819 */ /* 0x000fe400000114be */
[----:B------:R-:W-:Y:S01]  /*12cf0*/  LOP3.LUT R21, R21, 0x2, R0, 0xe2, !PT ;  /* 0x0000000215157812 */ /* 0x000fe200078ee200 */
[----:B------:R-:W-:Y:S01]  /*12d00*/  IMAD.IADD R13, R18, 0x1, R3 ;  /* 0x00000001120d7824 */ /* 0x000fe200078e0203 */
[----:B-1----:R-:W-:-:S13]  /*12d10*/  ISETP.NE.AND P0, PT, R14, 0x1, PT ;  /* 0x000000010e00780c */ /* 0x002fda0003f05270 */
[----:B------:R-:W1:Y:S08]  /*12d20*/  @P0 LDC R20, c[0x0][0xcec] ;  /* 0x00033b00ff140b82 */ /* 0x000e700000000800 */
[----:B------:R-:W2:Y:S01]  /*12d30*/  @P0 LDC R15, c[0x0][0xcf0] ;  /* 0x00033c00ff0f0b82 */ /* 0x000ea20000000800 */
[----:B------:R-:W-:Y:S05]  /*12d40*/  @P2 BRA `(.L_x_5301) ;  /* 0x0000000000982947 */ /* 0x000fea0003800000 */
[----:B------:R-:W3:Y:S01]  /*12d50*/  S2R R3, SR_TID.X ;  /* 0x0000000000037919 */ /* 0x000ee20000002100 */
[----:B------:R-:W4:Y:S01]  /*12d60*/  LDC R12, c[0x0][0xce8] ;  /* 0x00033a00ff0c7b82 */ /* 0x000f220000000800 */
[----:B------:R-:W-:Y:S02]  /*12d70*/  ULDC UR4, c[0x0][0xb88] ;  /* 0x0002e20000047ab9 */ /* 0x000fe40000000800 */
[----:B----4-:R-:W-:Y:S01]  /*12d80*/  IMAD R5, R12, UR4, RZ ;  /* 0x000000040c057c24 */ /* 0x010fe2000f8e02ff */
[----:B---3--:R-:W-:-:S04]  /*12d90*/  IADD3 R8, R18, -0x80, R3 ;  /* 0xffffff8012087810 */ /* 0x008fc80007ffe003 */
[----:B------:R-:W-:-:S13]  /*12da0*/  ISETP.GE.AND P2, PT, R8, R5, PT ;  /* 0x000000050800720c */ /* 0x000fda0003f46270 */
[----:B------:R-:W-:Y:S05]  /*12db0*/  @P2 BRA `(.L_x_5301) ;  /* 0x00000000007c2947 */ /* 0x000fea0003800000 */
[----:B------:R-:W-:Y:S01]  /*12dc0*/  ISETP.NE.AND P2, PT, R12, 0x1, PT ;  /* 0x000000010c00780c */ /* 0x000fe20003f45270 */
[----:B------:R-:W-:Y:S01]  /*12dd0*/  ULDC.64 UR4, c[0x0][0xc90] ;  /* 0x0003240000047ab9 */ /* 0x000fe20000000a00 */
[----:B------:R-:W-:Y:S02]  /*12de0*/  IMAD.MOV.U32 R3, RZ, RZ, R8 ;  /* 0x000000ffff037224 */ /* 0x000fe400078e0008 */
[----:B------:R-:W-:-:S04]  /*12df0*/  IMAD R6, R10, UR4, RZ ;  /* 0x000000040a067c24 */ /* 0x000fc8000f8e02ff */
[----:B------:R-:W-:-:S05]  /*12e00*/  IMAD R7, R191, UR5, R6 ;  /* 0x00000005bf077c24 */ /* 0x000fca000f8e0206 */
[----:B------:R-:W3:Y:S08]  /*12e10*/  @P2 LDC R5, c[0x0][0xcec] ;  /* 0x00033b00ff052b82 */ /* 0x000ef00000000800 */
[----:B------:R-:W4:Y:S01]  /*12e20*/  @P2 LDC R9, c[0x0][0xcf0] ;  /* 0x00033c00ff092b82 */ /* 0x000f220000000800 */
[----:B---3--:R-:W-:-:S04]  /*12e30*/  @P2 IMAD.HI.U32 R0, R8, R5, RZ ;  /* 0x0000000508002227 */ /* 0x008fc800078e00ff */
[----:B------:R-:W-:Y:S01]  /*12e40*/  IMAD.WIDE.U32 R4, R191, UR4, RZ ;  /* 0x00000004bf047c25 */ /* 0x000fe2000f8e00ff */
[----:B------:R-:W-:Y:S01]  /*12e50*/  ULDC.64 UR4, c[0x0][0xc98] ;  /* 0x0003260000047ab9 */ /* 0x000fe20000000a00 */
[----:B----4-:R-:W-:Y:S02]  /*12e60*/  @P2 SHF.R.U32.HI R3, RZ, R9, R0 ;  /* 0x00000009ff032219 */ /* 0x010fe40000011600 */
[----:B------:R-:W-:Y:S02]  /*12e70*/  IMAD.IADD R5, R5, 0x1, R7 ;  /* 0x0000000105057824 */ /* 0x000fe400078e0207 */
[----:B------:R-:W-:Y:S02]  /*12e80*/  IMAD R9, R11, UR4, RZ ;  /* 0x000000040b097c24 */ /* 0x000fe4000f8e02ff */
[----:B------:R-:W-:Y:S02]  /*12e90*/  IMAD.MOV R7, RZ, RZ, -R3 ;  /* 0x000000ffff077224 */ /* 0x000fe400078e0a03 */
[----:B------:R-:W-:-:S04]  /*12ea0*/  IMAD.WIDE.U32 R4, R190, UR4, R4 ;  /* 0x00000004be047c25 */ /* 0x000fc8000f8e0004 */
[----:B------:R-:W-:Y:S01]  /*12eb0*/  IMAD R7, R12, R7, R8 ;  /* 0x000000070c077224 */ /* 0x000fe200078e0208 */
[----:B------:R-:W-:Y:S01]  /*12ec0*/  IADD3 R4, P2, R3, R4, RZ ;  /* 0x0000000403047210 */ /* 0x000fe20007f5e0ff */
        /* <DEDUP_REMOVED lines=14> */
.L_x_5301:
[----:B------:R-:W-:Y:S05]  /*12fb0*/  BSYNC B1 ;  /* 0x0000000000017941 */ /* 0x000fea0003800000 */
.L_x_5300:
[----:B------:R-:W-:Y:S01]  /*12fc0*/  ULDC.64 UR4, c[0x0][0xbe8] ;  /* 0x0002fa0000047ab9 */ /* 0x000fe20000000a00 */
[----:B-1----:R-:W-:Y:S01]  /*12fd0*/  @P0 IMAD.HI.U32 R0, R13, R20, RZ ;  /* 0x000000140d000227 */ /* 0x002fe200078e00ff */
[----:B---3--:R-:W-:Y:S01]  /*12fe0*/  SEL R6, RZ, 0xffffffff, P1 ;  /* 0xffffffffff067807 */ /* 0x008fe20000800000 */
[----:B------:R-:W-:Y:S01]  /*12ff0*/  BSSY B1, `(.L_x_5302) ;  /* 0x0000057000017945 */ /* 0x000fe20003800000 */
[----:B------:R-:W-:Y:S01]  /*13000*/  ISETP.GE.AND P2, PT, R194, UR6, PT ;  /* 0x00000006c2007c0c */ /* 0x000fe2000bf46270 */
[----:B------:R-:W-:Y:S01]  /*13010*/  IMAD R4, R10, UR4, RZ ;  /* 0x000000040a047c24 */ /* 0x000fe2000f8e02ff */
[----:B------:R-:W-:Y:S01]  /*13020*/  ISETP.GE.AND P1, PT, R193, UR6, PT ;  /* 0x00000006c1007c0c */ /* 0x000fe2000bf26270 */
[----:B------:R-:W-:Y:S01]  /*13030*/  IMAD.MOV.U32 R3, RZ, RZ, R13 ;  /* 0x000000ffff037224 */ /* 0x000fe200078e000d */
[----:B--2---:R-:W-:Y:S01]  /*13040*/  @P0 SHF.R.U32.HI R3, RZ, R15, R0 ;  /* 0x0000000fff030219 */ /* 0x004fe20000011600 */
[C---:B------:R-:W-:Y:S01]  /*13050*/  IMAD R7, R191.reuse, UR5, R4 ;  /* 0x00000005bf077c24 */ /* 0x040fe2000f8e0204 */
[----:B------:R-:W-:Y:S01]  /*13060*/  SEL R0, RZ, 0xffffffff, P2 ;  /* 0xffffffffff007807 */ /* 0x000fe20001000000 */
[----:B------:R-:W-:Y:S01]  /*13070*/  IMAD.SHL.U32 R6, R6, 0x4, RZ ;  /* 0x0000000406067824 */ /* 0x000fe200078e00ff */
[----:B------:R-:W-:Y:S01]  /*13080*/  ISETP.GE.AND P0, PT, R192, UR6, PT ;  /* 0x00000006c0007c0c */ /* 0x000fe2000bf06270 */
[----:B------:R-:W-:Y:S01]  /*13090*/  IMAD.WIDE.U32 R4, R191, UR4, RZ ;  /* 0x00000004bf047c25 */ /* 0x000fe2000f8e00ff */
[----:B------:R-:W-:Y:S01]  /*130a0*/  ULDC.64 UR4, c[0x0][0xbf0] ;  /* 0x0002fc0000047ab9 */ /* 0x000fe20000000a00 */
[----:B------:R-:W-:-:S02]  /*130b0*/  ISETP.GE.AND P2, PT, R221, UR6, PT ;  /* 0x00000006dd007c0c */ /* 0x000fc4000bf46270 */
[----:B------:R-:W-:Y:S01]  /*130c0*/  IMAD.IADD R5, R5, 0x1, R7 ;  /* 0x0000000105057824 */ /* 0x000fe200078e0207 */
[----:B------:R-:W-:Y:S01]  /*130d0*/  LOP3.LUT R21, R6, 0x4, R21, 0xe2, !PT ;  /* 0x0000000406157812 */ /* 0x000fe200078ee215 */
[----:B------:R-:W-:Y:S02]  /*130e0*/  IMAD R7, R11, UR4, RZ ;  /* 0x000000040b077c24 */ /* 0x000fe4000f8e02ff */
[----:B------:R-:W-:Y:S02]  /*130f0*/  IMAD.SHL.U32 R6, R0, 0x8, RZ ;  /* 0x0000000800067824 */ /* 0x000fe400078e00ff */
[----:B------:R-:W-:Y:S02]  /*13100*/  IMAD.MOV R0, RZ, RZ, -R3 ;  /* 0x000000ffff007224 */ /* 0x000fe400078e0a03 */
[----:B------:R-:W-:Y:S01]  /*13110*/  IMAD R9, R190, UR5, R7 ;  /* 0x00000005be097c24 */ /* 0x000fe2000f8e0207 */
[----:B------:R-:W-:Y:S01]  /*13120*/  LOP3.LUT R21, R6, 0x8, R21, 0xe2, !PT ;  /* 0x0000000806157812 */ /* 0x000fe200078ee215 */
[----:B------:R-:W-:Y:S01]  /*13130*/  IMAD R7, R14, R0, R13 ;  /* 0x000000000e077224 */ /* 0x000fe200078e020d */
[----:B------:R-:W-:Y:S01]  /*13140*/  SHF.R.S32.HI R0, RZ, 0x1f, R3 ;  /* 0x0000001fff007819 */ /* 0x000fe20000011403 */
[----:B------:R-:W-:Y:S01]  /*13150*/  IMAD.WIDE.U32 R190, R190, UR4, R4 ;  /* 0x00000004bebe7c25 */ /* 0x000fe2000f8e0004 */
[----:B------:R-:W-:Y:S01]  /*13160*/  ULDC.64 UR4, c[0x0][0xbe0] ;  /* 0x0002f80000047ab9 */ /* 0x000fe20000000a00 */
[----:B------:R-:W-:-:S02]  /*13170*/  SEL R4, RZ, 0xffffffff, P1 ;  /* 0xffffffffff047807 */ /* 0x000fc40000800000 */
[----:B------:R-:W-:Y:S01]  /*13180*/  IMAD.IADD R191, R191, 0x1, R9 ;  /* 0x00000001bfbf7824 */ /* 0x000fe200078e0209 */
[----:B------:R-:W-:Y:S01]  /*13190*/  SEL R6, RZ, 0xffffffff, P0 ;  /* 0xffffffffff067807 */ /* 0x000fe20000000000 */
[----:B------:R-:W-:Y:S01]  /*131a0*/  IMAD R0, R0, UR4, RZ ;  /* 0x0000000400007c24 */ /* 0x000fe2000f8e02ff */
[----:B------:R-:W-:Y:S01]  /*131b0*/  ISETP.GE.AND P0, PT, R222, UR6, PT ;  /* 0x00000006de007c0c */ /* 0x000fe2000bf06270 */
[----:B------:R-:W-:Y:S02]  /*131c0*/  IMAD.SHL.U32 R8, R4, 0x10, RZ ;  /* 0x0000001004087824 */ /* 0x000fe400078e00ff */
[C---:B------:R-:W-:Y:S01]  /*131d0*/  IMAD R9, R3.reuse, UR5, R0 ;  /* 0x0000000503097c24 */ /* 0x040fe2000f8e0200 */
[----:B------:R-:W-:Y:S01]  /*131e0*/  SHF.R.S32.HI R0, RZ, 0x1f, R7 ;  /* 0x0000001fff007819 */ /* 0x000fe20000011407 */
[----:B------:R-:W-:Y:S01]  /*131f0*/  IMAD.WIDE.U32 R4, R3, UR4, R190 ;  /* 0x0000000403047c25 */ /* 0x000fe2000f8e00be */
[----:B------:R-:W-:Y:S01]  /*13200*/  ULDC.64 UR4, c[0x0][0xbd8] ;  /* 0x0002f60000047ab9 */ /* 0x000fe20000000a00 */
[----:B------:R-:W-:-:S02]  /*13210*/  LOP3.LUT R21, R8, 0x10, R21, 0xe2, !PT ;  /* 0x0000001008157812 */ /* 0x000fc400078ee215 */
[----:B------:R-:W-:Y:S02]  /*13220*/  IMAD.IADD R5, R5, 0x1, R9 ;  /* 0x0000000105057824 */ /* 0x000fe400078e0209 */
[----:B------:R-:W-:Y:S02]  /*13230*/  IMAD R0, R0, UR4, RZ ;  /* 0x0000000400007c24 */ /* 0x000fe4000f8e02ff */
[----:B------:R-:W-:Y:S01]  /*13240*/  IMAD.WIDE.U32 R4, R7, UR4, R4 ;  /* 0x0000000407047c25 */ /* 0x000fe2000f8e0004 */
[----:B------:R-:W-:-:S03]  /*13250*/  ULDC UR4, c[0x0][0xb88] ;  /* 0x0002e20000047ab9 */ /* 0x000fc60000000800 */
[----:B------:R-:W-:Y:S02]  /*13260*/  IMAD.IADD R24, R218, 0x1, R18 ;  /* 0x00000001da187824 */ /* 0x000fe400078e0212 */
[----:B------:R-:W-:Y:S02]  /*13270*/  IMAD R25, R14, UR4, RZ ;  /* 0x000000040e197c24 */ /* 0x000fe4000f8e02ff */
        /* <DEDUP_REMOVED lines=8> */
[----:B------:R-:W-:Y:S01]  /*13300*/  LEA.HI.X R3, R4, UR5, R3, 0x1, P1 ;  /* 0x0000000504037c11 */ /* 0x000fe200088f0c03 */
[----:B------:R1:W2:Y:S01]  /*13310*/  SHFL.IDX PT, R6, R18, RZ, 0x181f ;  /* 0x00181fff12067589 */ /* 0x0002a200000e0000 */
[----:B------:R-:W-:Y:S02]  /*13320*/  LOP3.LUT R21, R21, R0, RZ, 0xfc, !PT ;  /* 0x0000000015157212 */ /* 0x000fe400078efcff */
[----:B------:R-:W-:Y:S01]  /*13330*/  SEL R0, RZ, 0x80, P2 ;  /* 0x00000080ff007807 */ /* 0x000fe20001000000 */
[----:B------:R1:W3:Y:S03]  /*13340*/  SHFL.IDX PT, R7, R3, RZ, 0x181f ;  /* 0x00181fff03077589 */ /* 0x0002e600000e0000 */
[----:B------:R-:W-:Y:S01]  /*13350*/  LOP3.LUT R20, R21, R0, RZ, 0xfc, !PT ;  /* 0x0000000015147212 */ /* 0x000fe200078efcff */
[----:B------:R-:W-:Y:S06]  /*13360*/  @P0 BRA `(.L_x_5303) ;  /* 0x00000000007c0947 */ /* 0x000fec0003800000 */
[----:B------:R-:W-:Y:S02]  /*13370*/  ISETP.GE.AND P2, PT, R196, UR6, PT ;  /* 0x00000006c4007c0c */ /* 0x000fe4000bf46270 */
[----:B------:R-:W-:Y:S02]  /*13380*/  ISETP.GE.AND P1, PT, R186, UR6, PT ;  /* 0x00000006ba007c0c */ /* 0x000fe4000bf26270 */
[----:B------:R-:W-:Y:S02]  /*13390*/  ISETP.GE.AND P5, PT, R195, UR6, PT ;  /* 0x00000006c3007c0c */ /* 0x000fe4000bfa6270 */
[----:B------:R-:W-:-:S07]  /*133a0*/  ISETP.GE.AND P3, PT, R194, UR6, PT ;  /* 0x00000006c2007c0c */ /* 0x000fce000bf66270 */
[-C--:B--2---:R-:W-:Y:S02]  /*133b0*/  @!P2 LEA R8, P0, R196, R6.reuse, 0x1 ;  /* 0x00000006c408a211 */ /* 0x084fe400078008ff */
[----:B---3--:R-:W-:Y:S02]  /*133c0*/  @!P1 IMAD.WIDE R4, R186, 0x2, R6 ;  /* 0x00000002ba049825 */ /* 0x008fe400078e0206 */
        /* <DEDUP_REMOVED lines=25> */
.L_x_5303:
[----:B------:R-:W-:Y:S05]  /*13560*/  BSYNC B1 ;  /* 0x0000000000017941 */ /* 0x000fea0003800000 */
.L_x_5302:
[----:B------:R-:W-:Y:S01]  /*13570*/  VIADD R0, R24, 0x20 ;  /* 0x0000002018007836 */ /* 0x000fe20000000000 */
[----:B---34-:R3:W4:Y:S04]  /*13580*/  SHFL.IDX PT, R7, R3, 0x1, 0x181f ;  /* 0x00381f0003077f89 */ /* 0x01872800000e0000 */
[----:B------:R-:W-:Y:S01]  /*13590*/  ISETP.GE.AND P0, PT, R0, R25, PT ;  /* 0x000000190000720c */ /* 0x000fe20003f06270 */
[----:B--2---:R3:W2:-:S12]  /*135a0*/  SHFL.IDX PT, R6, R18, 0x1, 0x181f ;  /* 0x00381f0012067f89 */ /* 0x00469800000e0000 */
[----:B---3--:R-:W-:Y:S05]  /*135b0*/  @P0 BRA `(.L_x_5299) ;  /* 0x00000000007c0947 */ /* 0x008fea0003800000 */
[----:B------:R-:W-:Y:S02]  /*135c0*/  ISETP.GE.AND P2, PT, R196, UR6, PT ;  /* 0x00000006c4007c0c */ /* 0x000fe4000bf46270 */
[----:B------:R-:W-:Y:S02]  /*135d0*/  ISETP.GE.AND P3, PT, R186, UR6, PT ;  /* 0x00000006ba007c0c */ /* 0x000fe4000bf66270 */
[----:B------:R-:W-:Y:S02]  /*135e0*/  ISETP.GE.AND P5, PT, R195, UR6, PT ;  /* 0x00000006c3007c0c */ /* 0x000fe4000bfa6270 */
[----:B------:R-:W-:Y:S02]  /*135f0*/  ISETP.GE.AND P4, PT, R194, UR6, PT ;  /* 0x00000006c2007c0c */ /* 0x000fe4000bf86270 */
[----:B------:R-:W-:-:S05]  /*13600*/  LOP3.LUT P1, RZ, R21, 0x40, RZ, 0xc0, !PT ;  /* 0x0000004015ff7812 */ /* 0x000fca000782c0ff */
[-C--:B--2---:R-:W-:Y:S02]  /*13610*/  @!P2 LEA R8, P0, R196, R6.reuse, 0x1 ;  /* 0x00000006c408a211 */ /* 0x084fe400078008ff */
[----:B----4-:R-:W-:Y:S02]  /*13620*/  @!P3 IMAD.WIDE R4, R186, 0x2, R6 ;  /* 0x00000002ba04b825 */ /* 0x010fe400078e0206 */
        /* <DEDUP_REMOVED lines=13> */
[-C--:B--2---:R-:W-:Y:S02]  /*13700*/  @!P2 LEA R4, P6, R192, R6.reuse, 0x1 ;  /* 0x00000006c004a211 */ /* 0x084fe400078c08ff */
        /* <DEDUP_REMOVED lines=10> */
.L_x_5299:
[----:B------:R-:W-:Y:S05]  /*137b0*/  BSYNC B0 ;  /* 0x0000000000007941 */ /* 0x000fea0003800000 */
.L_x_5294:
[----:B------:R-:W-:Y:S02]  /*137c0*/  ULDC UR4, c[0x0][0xd38] ;  /* 0x00034e0000047ab9 */ /* 0x000fe40000000800 */
[----:B0-----:R-:W-:-:S13]  /*137d0*/  ISETP.GE.AND P0, PT, R167, UR4, PT ;  /* 0x00000004a7007c0c */ /* 0x001fda000bf06270 */
[----:B------:R-:W-:Y:S05]  /*137e0*/  @!P0 BRA `(.L_x_5304) ;  /* 0xfffffed800148947 */ /* 0x000fea000383ffff */
[----:B------:R-:W-:Y:S05]  /*137f0*/  EXIT ;  /* 0x000000000000794d */ /* 0x000fea0003800000 */
.L_x_5203:
[----:B------:R-:W-:-:S08]  /*13800*/  NOP ;  /* 0x0000000000007918 */ /* 0x000fd00000000000 */
[----:B------:R-:W0:-:S00]  /*13810*/  USETMAXREG.DEALLOC.CTAPOOL 0x18 ;  /* 0x00000018000079c8 */ /* 0x000e0000080e0500 */
[----:B0-----:R-:W-:-:S06]  /*13820*/  LOP3.LUT R2, R2, 0x3, RZ, 0xc0, !PT ;  /* 0x0000000302027812 */ /* 0x001fcc00078ec0ff */
[----:B------:R-:W0:Y:S01]  /*13830*/  S2UR UR6, SR_CTAID.X ;  /* 0x00000000000679c3 */ /* 0x000e220000002500 */
[----:B------:R-:W-:Y:S01]  /*13840*/  LOP3.LUT R18, R18, 0xffffff7f, RZ, 0xc0, !PT ;  /* 0xffffff7f12127812 */ /* 0x000fe200078ec0ff */
[----:B------:R-:W-:Y:S01]  /*13850*/  STL [R1+0x28], RZ ;  /* 0x000028ff01007387 */ /* 0x000fe20000100800 */
[----:B------:R-:W-:-:S03]  /*13860*/  IMAD.MOV.U32 R19, RZ, RZ, RZ ;  /* 0x000000ffff137224 */ /* 0x000fc600078e00ff */
[----:B------:R-:W1:Y:S02]  /*13870*/  SHFL.IDX PT, R2, R2, RZ, 0x1f ;  /* 0x00001fff02027589 */ /* 0x000e6400000e0000 */
[----:B-1----:R-:W-:Y:S02]  /*13880*/  ISETP.NE.AND P0, PT, R2, RZ, PT ;  /* 0x000000ff0200720c */ /* 0x002fe40003f05270 */
[----:B------:R-:W0:Y:S11]  /*13890*/  LDC R2, c[0x0][0xd38] ;  /* 0x00034e00ff027b82 */ /* 0x000e360000000800 */
[----:B------:R-:W-:Y:S01]  /*138a0*/  @P0 LOP3.LUT R18, R18, 0x80, RZ, 0xfc, !PT ;  /* 0x0000008012120812 */ /* 0x000fe200078efcff */
[----:B------:R-:W-:Y:S06]  /*138b0*/  @P0 BAR.ARV 0x4, 0x180 ;  /* 0x0106000000000b1d */ /* 0x000fec0000002000 */
[----:B0-----:R-:W-:Y:S01]  /*138c0*/  ISETP.LE.AND P0, PT, R2, UR6, PT ;  /* 0x0000000602007c0c */ /* 0x001fe2000bf03270 */
[----:B------:R-:W-:-:S05]  /*138d0*/  IMAD.MOV.U32 R2, RZ, RZ, 0x1 ;  /* 0x00000001ff027424 */ /* 0x000fca00078e00ff */
[----:B------:R0:W-:Y:S07]  /*138e0*/  STL [R1+0x8], R2 ;  /* 0x0000080201007387 */ /* 0x0001ee0000100800 */
[----:B------:R-:W-:Y:S05]  /*138f0*/  @P0 BRA `(.L_x_5305) ;  /* 0x0000006400100947 */ /* 0x000fea0003800000 */
[----:B------:R-:W1:Y:S01]  /*13900*/  S2UR UR5, SR_CgaCtaId ;  /* 0x00000000000579c3 */ /* 0x000e620000008800 */
[C---:B0-----:R-:W-:Y:S01]  /*13910*/  IMAD.SHL.U32 R2, R0.reuse, 0x8, RZ ;  /* 0x0000000800027824 */ /* 0x041fe200078e00ff */
[----:B------:R-:W-:Y:S01]  /*13920*/  LOP3.LUT R5, R0, 0x7f, RZ, 0xc0, !PT ;  /* 0x0000007f00057812 */ /* 0x000fe200078ec0ff */
[----:B------:R-:W-:Y:S01]  /*13930*/  UMOV UR4, 0x400 ;  /* 0x0000040000047882 */ /* 0x000fe20000000000 */
[----:B------:R-:W-:Y:S01]  /*13940*/  IMAD.MOV.U32 R19, RZ, RZ, RZ ;  /* 0x000000ffff137224 */ /* 0x000fe200078e00ff */
[----:B------:R-:W-:Y:S01]  /*13950*/  ULDC UR41, c[0x0][0xc] ;  /* 0x0000030000297ab9 */ /* 0x000fe20000000800 */
[----:B------:R-:W-:Y:S01]  /*13960*/  LOP3.LUT R3, R2, 0x1f8, RZ, 0xc0, !PT ;  /* 0x000001f802037812 */ /* 0x000fe200078ec0ff */
[----:B------:R-:W-:-:S03]  /*13970*/  ULDC.64 UR46, c[0x0][0x198] ;  /* 0x00006600002e7ab9 */ /* 0x000fc60000000a00 */
[----:B------:R-:W-:Y:S01]  /*13980*/  LOP3.LUT R4, R3, 0x38, R0, 0x78, !PT ;  /* 0x0000003803047812 */ /* 0x000fe200078e7800 */
[----:B------:R-:W-:Y:S01]  /*13990*/  IMAD.SHL.U32 R3, R5, 0x8, RZ ;  /* 0x0000000805037824 */ /* 0x000fe200078e00ff */
[----:B------:R-:W-:-:S04]  /*139a0*/  SHF.R.U32.HI R5, RZ, 0x3, R5 ;  /* 0x00000003ff057819 */ /* 0x000fc80000011605 */
[----:B------:R-:W-:Y:S01]  /*139b0*/  LOP3.LUT R4, R4, 0x200, R3, 0xf8, !PT ;  /* 0x0000020004047812 */ /* 0x000fe200078ef803 */
[----:B------:R-:W-:Y:S01]  /*139c0*/  IMAD.SHL.U32 R3, R0, 0x10, RZ ;  /* 0x0000001000037824 */ /* 0x000fe200078e00ff */
[----:B------:R-:W-:-:S04]  /*139d0*/  LOP3.LUT R0, R2, 0x38, RZ, 0xc0, !PT ;  /* 0x0000003802007812 */ /* 0x000fc800078ec0ff */
[----:B------:R-:W-:Y:S01]  /*139e0*/  LOP3.LUT R2, R5, 0x70, R3, 0xf8, !PT ;  /* 0x0000007005027812 */ /* 0x000fe200078ef803 */
[----:B------:R-:W-:Y:S01]  /*139f0*/  IMAD.U32 R3, RZ, RZ, UR6 ;  /* 0x00000006ff037e24 */ /* 0x000fe2000f8e00ff */
[----:B-1----:R-:W-:Y:S01]  /*13a00*/  ULEA UR4, UR5, UR4, 0x18 ;  /* 0x0000000405047291 */ /* 0x002fe2000f8ec03f */
[----:B------:R-:W-:-:S05]  /*13a10*/  IMAD.MOV.U32 R2, RZ, RZ, 0x1 ;  /* 0x00000001ff027424 */ /* 0x000fca00078e00ff */
[----:B------:R-:W-:-:S04]  /*13a20*/  IMAD.U32 R17, RZ, RZ, UR4 ;  /* 0x00000004ff117e24 */ /* 0x000fc8000f8e00ff */
[----:B------:R-:W-:-:S05]  /*13a30*/  IMAD R4, R4, 0x2, R17 ;  /* 0x0000000204047824 */ /* 0x000fca00078e0211 */
[----:B------:R0:W-:Y:S04]  /*13a40*/  STL [R1+0x4], R4 ;  /* 0x0000040401007387 */ /* 0x0001e80000100800 */
[----:B------:R1:W-:Y:S04]  /*13a50*/  STL [R1+0x10], R3 ;  /* 0x0000100301007387 */ /* 0x0003e80000100800 */
[----:B------:R-:W-:Y:S01]  /*13a60*/  STL [R1+0x28], RZ ;  /* 0x000028ff01007387 */ /* 0x000fe20000100800 */
[----:B0-----:R-:W-:-:S03]  /*13a70*/  LOP3.LUT R4, R0, 0x40, RZ, 0xfc, !PT ;  /* 0x0000004000047812 */ /* 0x001fc600078efcff */
[----:B------:R0:W-:Y:S01]  /*13a80*/  STL [R1+0x8], R2 ;  /* 0x0000080201007387 */ /* 0x0001e20000100800 */
[C---:B------:R-:W-:Y:S02]  /*13a90*/  LOP3.LUT R4, R0.reuse, 0x100, RZ, 0xfc, !PT ;  /* 0x0000010000047812 */ /* 0x040fe400078efcff */
[C---:B-1----:R-:W-:Y:S02]  /*13aa0*/  LOP3.LUT R3, R0.reuse, 0x80, RZ, 0xfc, !PT ;  /* 0x0000008000037812 */ /* 0x042fe400078efcff */
[C---:B------:R-:W-:Y:S02]  /*13ab0*/  LOP3.LUT R3, R0.reuse, 0x140, RZ, 0xfc, !PT ;  /* 0x0000014000037812 */ /* 0x040fe400078efcff */
[C---:B0-----:R-:W-:Y:S02]  /*13ac0*/  LOP3.LUT R2, R0.reuse, 0xc0, RZ, 0xfc, !PT ;  /* 0x000000c000027812 */ /* 0x041fe400078efcff */
[C---:B------:R-:W-:Y:S02]  /*13ad0*/  LOP3.LUT R2, R0.reuse, 0x180, RZ, 0xfc, !PT ;  /* 0x0000018000027812 */ /* 0x040fe400078efcff */
[----:B------:R-:W-:-:S07]  /*13ae0*/  LOP3.LUT R0, R0, 0x1c0, RZ, 0xfc, !PT ;  /* 0x000001c000007812 */ /* 0x000fce00078efcff */
.L_x_5423:
[----:B------:R-:W2:Y:S01]  /*13af0*/  LDL R0, [R1+0x10] ;  /* 0x0000100001007983 */ /* 0x000ea20000100800 */
        /* <DEDUP_REMOVED lines=13> */
[----:B-1-34-:R-:W-:Y:S05]  /*13bd0*/  @!P0 BRA `(.L_x_5306) ;  /* 0x0000000000208947 */ /* 0x01afea0003800000 */
        /* <DEDUP_REMOVED lines=8> */
.L_x_5306:
[----:B------:R-:W-:Y:S01]  /*13c60*/  ULDC UR9, c[0x0][0xd54] ;  /* 0x0003550000097ab9 */ /* 0x000fe20000000800 */
[----:B------:R-:W-:Y:S01]  /*13c70*/  UMOV UR6, UR8 ;  /* 0x0000000800067c82 */ /* 0x000fe20008000000 */
[----:B------:R-:W-:-:S11]  /*13c80*/  UISETP.NE.AND UP0, UPT, UR9, 0x1, UPT ;  /* 0x000000010900788c */ /* 0x000fd6000bf05270 */
[----:B------:R-:W-:Y:S02]  /*13c90*/  @UP0 ULDC.64 UR10, c[0x0][0xd58] ;  /* 0x00035600000a0ab9 */ /* 0x000fe40000000a00 */
[----:B------:R-:W-:-:S04]  /*13ca0*/  UIMAD.WIDE.U32 UR4, UR8, UR10, URZ ;  /* 0x0000000a080472a5 */ /* 0x000fc8000f8e003f */
[----:B------:R-:W-:-:S04]  /*13cb0*/  @UP0 USHF.R.U32.HI UR6, URZ, UR11, UR5 ;  /* 0x0000000b3f060299 */ /* 0x000fc80008011605 */
[----:B------:R-:W-:-:S12]  /*13cc0*/  UIMAD UR4, UR6, UR9, URZ ;  /* 0x00000009060472a4 */ /* 0x000fd8000f8e023f */
.L_x_5307:
        /* <DEDUP_REMOVED lines=48> */
.L_x_5309:
[----:B------:R-:W-:-:S11]  /*13fd0*/  UISETP.NE.AND UP0, UPT, UR5, 0x1, UPT ;  /* 0x000000010500788c */ /* 0x000fd6000bf05270 */
[----:B------:R-:W-:Y:S02]  /*13fe0*/  @UP0 ULDC.64 UR12, c[0x0][0xae0] ;  /* 0x0002b800000c0ab9 */ /* 0x000fe40000000a00 */
[----:B------:R-:W-:-:S04]  /*13ff0*/  UIMAD.WIDE.U32 UR8, UR10, UR12, URZ ;  /* 0x0000000c0a0872a5 */ /* 0x000fc8000f8e003f */
[----:B------:R-:W-:-:S12]  /*14000*/  @UP0 USHF.R.U32.HI UR10, URZ, UR13, UR9 ;  /* 0x0000000d3f0a0299 */ /* 0x000fd80008011609 */
.L_x_5310:
[----:B------:R-:W-:-:S04]  /*14010*/  UIMAD UR10, UR10, UR5, UR5 ;  /* 0x000000050a0a72a4 */ /* 0x000fc8000f8e0205 */
[----:B------:R-:W-:-:S04]  /*14020*/  UISETP.LT.AND UP0, UPT, UR4, UR10, UPT ;  /* 0x0000000a0400728c */ /* 0x000fc8000bf01270 */
[----:B------:R-:W-:-:S12]  /*14030*/  USEL UR4, UR4, UR10, UP0 ;  /* 0x0000000a04047287 */ /* 0x000fd80008000000 */
.L_x_5308:
        /* <DEDUP_REMOVED lines=30> */
.L_x_5312:
[----:B------:R-:W-:-:S11]  /*14220*/  UISETP.NE.AND UP0, UPT, UR5, 0x1, UPT ;  /* 0x000000010500788c */ /* 0x000fd6000bf05270 */
[----:B------:R-:W-:Y:S02]  /*14230*/  @UP0 ULDC.64 UR10, c[0x0][0xae0] ;  /* 0x0002b800000a0ab9 */ /* 0x000fe40000000a00 */
[----:B------:R-:W-:-:S04]  /*14240*/  UIMAD.WIDE.U32 UR6, UR4, UR10, URZ ;  /* 0x0000000a040672a5 */ /* 0x000fc8000f8e003f */
[----:B------:R-:W-:-:S12]  /*14250*/  @UP0 USHF.R.U32.HI UR4, URZ, UR11, UR7 ;  /* 0x0000000b3f040299 */ /* 0x000fd80008011607 */
.L_x_5313:
[----:B------:R-:W-:-:S04]  /*14260*/  UIMAD UR4, UR4, UR5, URZ ;  /* 0x00000005040472a4 */ /* 0x000fc8000f8e023f */
[----:B------:R-:W-:-:S04]  /*14270*/  UISETP.LT.AND UP0, UPT, UR8, UR4, UPT ;  /* 0x000000040800728c */ /* 0x000fc8000bf01270 */
[----:B------:R-:W-:-:S12]  /*14280*/  USEL UR8, UR8, UR4, !UP0 ;  /* 0x0000000408087287 */ /* 0x000fd8000c000000 */
.L_x_5311:
        /* <DEDUP_REMOVED lines=24> */
[----:B-1----:R-:W-:-:S05]  /*14410*/  IADD3 R0, R2, UR41, R0 ;  /* 0x0000002902007c10 */ /* 0x002fca000fffe000 */
[----:B------:R0:W-:Y:S01]  /*14420*/  STL [R1+0x10], R0 ;  /* 0x0000100001007387 */ /* 0x0001e20000100800 */
[----:B------:R-:W-:Y:S05]  /*14430*/  BRA `(.L_x_5316) ;  /* 0x0000005400cc7947 */ /* 0x000fea0003800000 */
.L_x_5315:
        /* <DEDUP_REMOVED lines=20> */
.L_x_5318:
[----:B------:R-:W-:Y:S05]  /*14580*/  BSYNC B6 ;  /* 0x0000000000067941 */ /* 0x000fea0003800000 */
.L_x_5317:
        /* <DEDUP_REMOVED lines=20> */
.L_x_5321:
        /* <DEDUP_REMOVED lines=15> */
.L_x_5320:
[----:B------:R-:W-:Y:S05]  /*147c0*/  BSYNC B6 ;  /* 0x0000000000067941 */ /* 0x000fea0003800000 */
.L_x_5319:
        /* <DEDUP_REMOVED lines=12> */
[----:B------:R-:W-:Y:S01]  /*14890*/  LOP3.LUT R18, R18, 0xfffffffe, RZ, 0xc0, !PT ;  /* 0xfffffffe12127812 */ /* 0x000fe200078ec0ff */
[----:B------:R-:W1:Y:S02]  /*148a0*/  S2R R4, SR_TID.X ;  /* 0x0000000000047919 */ /* 0x000e640000002100 */
[----:B------:R-:W-:Y:S01]  /*148b0*/  VIADD R0, R0, 0xffffffff ;  /* 0xffffffff00007836 */ /* 0x000fe20000000000 */
[----:B0-----:R-:W0:Y:S02]  /*148c0*/  LDC.64 R2, c[0x0][0x418] ;  /* 0x00010600ff027b82 */ /* 0x001e240000000a00 */
[----:B0-----:R-:W-:Y:S02]  /*148d0*/  ISETP.NE.U32.AND P0, PT, R2, RZ, PT ;  /* 0x000000ff0200720c */ /* 0x001fe40003f05070 */
[----:B-1----:R-:W-:-:S02]  /*148e0*/  SHF.R.U32.HI R4, RZ, 0x5, R4 ;  /* 0x00000005ff047819 */ /* 0x002fc40000011604 */
[----:B------:R-:W-:Y:S02]  /*148f0*/  ISETP.NE.AND.EX P1, PT, R3, RZ, PT, P0 ;  /* 0x000000ff0300720c */ /* 0x000fe40003f25300 */
[----:B------:R-:W-:-:S11]  /*14900*/  LOP3.LUT R4, R4, 0x3, RZ, 0xc0, !PT ;  /* 0x0000000304047812 */ /* 0x000fd600078ec0ff */
[----:B------:R-:W-:Y:S02]  /*14910*/  @P1 LOP3.LUT R18, R18, 0x1, RZ, 0xfc, !PT ;  /* 0x0000000112121812 */ /* 0x000fe400078efcff */
[----:B--2---:R-:W-:Y:S01]  /*14920*/  SHF.R.S32.HI R8, RZ, 0x1f, R7 ;  /* 0x0000001fff087819 */ /* 0x004fe20000011407 */
[----:B------:R0:W-:Y:S01]  /*14930*/  STL [R1], R7 ;  /* 0x0000000701007387 */ /* 0x0001e20000100800 */
[----:B------:R-:W-:-:S03]  /*14940*/  SEL R16, R7, RZ, !P1 ;  /* 0x000000ff07107207 */ /* 0x000fc60004800000 */
[----:B------:R0:W-:Y:S01]  /*14950*/  STL [R1+0xc], R8 ;  /* 0x00000c0801007387 */ /* 0x0001e20000100800 */
[----:B------:R-:W-:Y:S05]  /*14960*/  BRA.DIV UR4, `(.L_x_5322) ;  /* 0x0000005a04c87947 */ /* 0x000fea000b800000 */
[----:B------:R1:W2:Y:S02]  /*14970*/  SHFL.IDX PT, R14, R4, RZ, 0x1f ;  /* 0x00001fff040e7589 */ /* 0x0002a400000e0000 */
.L_x_5439:
[----:B------:R3:W-:Y:S01]  /*14980*/  STL [R1+0x1c], R0 ;  /* 0x00001c0001007387 */ /* 0x0007e20000100800 */
[----:B--2---:R-:W-:Y:S02]  /*14990*/  ISETP.NE.AND P0, PT, R14, RZ, PT ;  /* 0x000000ff0e00720c */ /* 0x004fe40003f05270 */
[----:B------:R-:W-:Y:S02]  /*149a0*/  PLOP3.LUT P2, PT, PT, PT, PT, 0x8, 0x0 ;  /* 0x000000000000781c */ /* 0x000fe40003f4e170 */
[----:B------:R-:W-:-:S11]  /*149b0*/  LOP3.LUT R18, R18, 0xfffffffd, RZ, 0xc0, !PT ;  /* 0xfffffffd12127812 */ /* 0x000fd600078ec0ff */
[----:B------:R-:W-:Y:S01]  /*149c0*/  @P2 LOP3.LUT R18, R18, 0x2, RZ, 0xfc, !PT ;  /* 0x0000000212122812 */ /* 0x000fe200078efcff */
[----:B---3--:R-:W-:Y:S06]  /*149d0*/  @P0 BRA `(.L_x_5323) ;  /* 0x0000000000f00947 */ /* 0x008fec0003800000 */
[----:B------:R-:W-:-:S03]  /*149e0*/  UMOV UR4, 0xffffffff ;  /* 0xffffffff00047882 */ /* 0x000fc60000000000 */
[----:B------:R-:W-:Y:S05]  /*149f0*/  BRA.DIV UR4, `(.L_x_5324) ;  /* 0x0000005a04c47947 */ /* 0x000fea000b800000 */
[----:B------:R-:W-:-:S13]  /*14a00*/  ELECT P6, URZ, PT ;  /* 0x00000000003f782f */ /* 0x000fda00038c0000 */
.L_x_5442:
[----:B------:R-:W-:Y:S05]  /*14a10*/  @!P6 BRA `(.L_x_5323) ;  /* 0x0000000000e0e947 */ /* 0x000fea0003800000 */
[----:B------:R-:W-:Y:S01]  /*14a20*/  IMAD.MOV.U32 R16, RZ, RZ, R7 ;  /* 0x000000ffff107224 */ /* 0x000fe200078e0007 */
[----:B------:R-:W-:Y:S06]  /*14a30*/  @!P1 BRA `(.L_x_5325) ;  /* 0x00000000004c9947 */ /* 0x000fec0003800000 */
[----:B------:R-:W2:Y:S01]  /*14a40*/  LDC R6, c[0x0][0x43c] ;  /* 0x00010f00ff067b82 */ /* 0x000ea20000000800 */
[----:B------:R-:W-:Y:S01]  /*14a50*/  IMAD.MOV.U32 R9, RZ, RZ, R0 ;  /* 0x000000ffff097224 */ /* 0x000fe200078e0000 */
[----:B------:R-:W-:Y:S01]  /*14a60*/  ULDC.64 UR4, c[0x0][0x428] ;  /* 0x00010a0000047ab9 */ /* 0x000fe20000000a00 */
[----:B--2---:R-:W-:-:S13]  /*14a70*/  ISETP.NE.AND P0, PT, R6, 0x1, PT ;  /* 0x000000010600780c */ /* 0x004fda0003f05270 */
[----:B-1----:R-:W1:Y:S02]  /*14a80*/  @P0 LDC.64 R4, c[0x0][0x440] ;  /* 0x00011000ff040b82 */ /* 0x002e640000000a00 */
[----:B-1----:R-:W-:-:S04]  /*14a90*/  @P0 IMAD.HI.U32 R0, R9, R4, RZ ;  /* 0x0000000409000227 */ /* 0x002fc800078e00ff */
        /* <DEDUP_REMOVED lines=13> */
.L_x_5325:
[----:B--2---:R-:W2:Y:S01]  /*14b70*/  LDL R2, [R1+0x8] ;  /* 0x0000080001027983 */ /* 0x004ea20000100800 */
[----:B------:R-:W-:Y:S01]  /*14b80*/  IMAD R0, R19, 0x8, R17 ;  /* 0x0000000813007824 */ /* 0x000fe200078e0211 */
[----:B--2---:R-:W-:-:S04]  /*14b90*/  SHF.L.U32 R2, R2, 0x1f, RZ ;  /* 0x0000001f02027819 */ /* 0x004fc800000006ff */
[----:B------:R-:W2:Y:S02]  /*14ba0*/  SYNCS.PHASECHK.TRANS64.TRYWAIT P0, [R0+URZ+0x38840], R2 ;  /* 0x03884002000075a7 */ /* 0x000ea4000800017f */
[----:B--2---:R-:W-:Y:S05]  /*14bb0*/  @!P0 BRA `(.L_x_5326) ;  /* 0x0000005800748947 */ /* 0x004fea0003800000 */
.L_x_5443:
        /* <DEDUP_REMOVED lines=11> */
.L_x_5327:
[----:B--2---:R-:W2:Y:S01]  /*14c70*/  LDL R2, [R1+0x1c] ;  /* 0x00001c0001027983 */ /* 0x004ea20000100800 */
[----:B------:R-:W-:Y:S01]  /*14c80*/  R2UR UR33, R0 ;  /* 0x00000000002172ca */ /* 0x000fe200000e0000 */
[----:B------:R-:W-:Y:S01]  /*14c90*/  IMAD R0, R19, 0x2000, R17 ;  /* 0x0000200013007824 */ /* 0x000fe200078e0211 */
[----:B------:R-:W-:Y:S01]  /*14ca0*/  UIADD3 UR4, UP0, UR46, 0x370, URZ ;  /* 0x000003702e047890 */ /* 0x000fe2000ff1e03f */
[----:B-----5:R-:W-:Y:S01]  /*14cb0*/  R2UR UR37, R16 ;  /* 0x00000000102572ca */ /* 0x020fe200000e0000 */
[----:B------:R-:W-:Y:S01]  /*14cc0*/  UMOV UR6, 0x0 ;  /* 0x0000000000067882 */ /* 0x000fe20000000000 */
[----:B------:R-:W-:Y:S01]  /*14cd0*/  UMOV UR7, 0x14f00000 ;  /* 0x14f0000000077882 */ /* 0x000fe20000000000 */
[----:B------:R-:W-:Y:S01]  /*14ce0*/  R2UR UR32, R0 ;  /* 0x00000000002072ca */ /* 0x000fe200000e0000 */
[----:B------:R-:W-:Y:S01]  /*14cf0*/  UIADD3.X UR5, URZ, UR47, URZ, UP0, !UPT ;  /* 0x0000002f3f057290 */ /* 0x000fe200087fe43f */
[----:B------:R-:W-:Y:S01]  /*14d00*/  PLOP3.LUT P0, PT, PT, PT, PT, 0x80, 0x0 ;  /* 0x000000000000781c */ /* 0x000fe20003f0f070 */
[----:B------:R-:W-:Y:S01]  /*14d10*/  UMOV UR34, URZ ;  /* 0x0000003f00227c82 */ /* 0x000fe20008000000 */
[----:B------:R-:W-:-:S03]  /*14d20*/  LOP3.LUT R18, R18, 0xfffffffd, RZ, 0xc0, !PT ;  /* 0xfffffffd12127812 */ /* 0x000fc600078ec0ff */
[----:B------:R-:W-:-:S06]  /*14d30*/  UIADD3 UR33, UR33, 0x38830, URZ ;  /* 0x0003883021217890 */ /* 0x000fcc000fffe03f */
[----:B------:R-:W-:Y:S02]  /*14d40*/  UIADD3 UR32, UR32, 0x22400, URZ ;  /* 0x0002240020207890 */ /* 0x000fe4000fffe03f */
[----:B------:R-:W-:Y:S02]  /*14d50*/  @P0 LOP3.LUT R18, R18, 0x2, RZ, 0xfc, !PT ;  /* 0x0000000212120812 */ /* 0x000fe400078efcff */
[----:B--2---:R-:W-:-:S13]  /*14d60*/  R2UR UR35, R2 ;  /* 0x00000000022372ca */ /* 0x004fda00000e0000 */
[----:B------:R-:W-:-:S09]  /*14d70*/  USHF.L.U32 UR35, UR35, 0x6, URZ ;  /* 0x0000000623237899 */ /* 0x000fd2000800063f */
[----:B------:R2:W-:Y:S02]  /*14d80*/  UTMALDG.4D [UR32], [UR4], desc[UR6] ;  /* 0x00000620040075b4 */ /* 0x0005e40008019000 */
[----:B--2---:R-:W-:Y:S01]  /*14d90*/  NOP ;  /* 0x0000000000007918 */ /* 0x004fe20000000000 */
.L_x_5323:
[----:B------:R-:W-:Y:S05]  /*14da0*/  WARPSYNC.ALL ;  /* 0x0000000000007948 */ /* 0x000fea0003800000 */
[----:B------:R-:W-:Y:S01]  /*14db0*/  VIADD R0, R17, 0x20400 ;  /* 0x0002040011007836 */ /* 0x000fe20000000000 */
[----:B------:R-:W-:Y:S01]  /*14dc0*/  BAR.SYNC.DEFER_BLOCKING 0x8, 0x100 ;  /* 0x0204000000007b1d */ /* 0x000fe20000010000 */
[----:B------:R-:W-:Y:S02]  /*14dd0*/  USHF.R.S32.HI UR43, URZ, 0x1f, UR36 ;  /* 0x0000001f3f2b7899 */ /* 0x000fe40008011424 */
[----:B------:R-:W-:Y:S01]  /*14de0*/  USHF.R.S32.HI UR37, URZ, 0x1f, UR42 ;  /* 0x0000001f3f257899 */ /* 0x000fe2000801142a */
[----:B------:R-:W-:-:S02]  /*14df0*/  LOP3.LUT P0, RZ, R0, 0x3ff, RZ, 0xc0, !PT ;  /* 0x000003ff00ff7812 */ /* 0x000fc4000780c0ff */
[----:B------:R-:W-:Y:S11]  /*14e00*/  BSSY B6, `(.L_x_5328) ;  /* 0x0000012000067945 */ /* 0x000ff60003800000 */
[----:B------:R-:W-:Y:S05]  /*14e10*/  @!P0 BRA `(.L_x_5329) ;  /* 0x0000000000408947 */ /* 0x000fea0003800000 */
[----:B------:R-:W-:Y:S01]  /*14e20*/  MOV R2, 0x0 ;  /* 0x0000000000027802 */ /* 0x000fe20000000f00 */
[----:B------:R-:W-:Y:S01]  /*14e30*/  ULDC.64 UR4, c[0x4][0x118] ;  /* 0x0100460000047ab9 */ /* 0x000fe20000000a00 */
[----:B------:R-:W-:Y:S01]  /*14e40*/  ULDC.64 UR6, c[0x4][0x120] ;  /* 0x0100480000067ab9 */ /* 0x000fe20000000a00 */
[----:B------:R-:W-:Y:S01]  /*14e50*/  ULDC.64 UR8, c[0x4][0x58] ;  /* 0x0100160000087ab9 */ /* 0x000fe20000000a00 */
[----:B-1----:R-:W-:Y:S02]  /*14e60*/  IMAD.U32 R4, RZ, RZ, UR4 ;  /* 0x00000004ff047e24 */ /* 0x002fe4000f8e00ff */
        /* <DEDUP_REMOVED lines=10> */
[----:B-1----:R-:W-:Y:S05]  /*14f10*/  CALL.ABS.NOINC R2 ;  /* 0x0000000002007343 */ /* 0x002fea0003c00000 */
.L_x_5329:
[----:B------:R-:W-:Y:S05]  /*14f20*/  BSYNC B6 ;  /* 0x0000000000067941 */ /* 0x000fea0003800000 */
.L_x_5328:
[----:B------:R-:W2:Y:S01]  /*14f30*/  S2R R0, SR_TID.X ;  /* 0x0000000000007919 */ /* 0x000ea20000002100 */
[----:B------:R-:W3:Y:S01]  /*14f40*/  LDC R6, c[0x0][0x448] ;  /* 0x00011200ff067b82 */ /* 0x000ee20000000800 */
[----:B------:R-:W-:Y:S02]  /*14f50*/  ULDC.64 UR8, c[0x0][0x2d8] ;  /* 0x0000b60000087ab9 */ /* 0x000fe40000000a00 */
[----:B------:R-:W-:Y:S02]  /*14f60*/  UIMAD UR6, UR43, UR8, URZ ;  /* 0x000000082b0672a4 */ /* 0x000fe4000f8e023f */
[----:B------:R-:W-:Y:S02]  /*14f70*/  UIMAD.WIDE.U32 UR4, UR36, UR8, URZ ;  /* 0x00000008240472a5 */ /* 0x000fe4000f8e003f */
[----:B------:R-:W-:-:S03]  /*14f80*/  UIMAD UR6, UR36, UR9, UR6 ;  /* 0x00000009240672a4 */ /* 0x000fc6000f8e0206 */
[----:B------:R-:W-:Y:S01]  /*14f90*/  ULDC.64 UR8, c[0x0][0x2e0] ;  /* 0x0000b80000087ab9 */ /* 0x000fe20000000a00 */
[----:B------:R-:W-:Y:S02]  /*14fa0*/  UIADD3 UR5, UR5, UR6, URZ ;  /* 0x0000000605057290 */ /* 0x000fe4000fffe03f */
[----:B------:R-:W-:Y:S02]  /*14fb0*/  UIMAD UR6, UR37, UR8, URZ ;  /* 0x00000008250672a4 */ /* 0x000fe4000f8e023f */
[----:B------:R-:W-:Y:S02]  /*14fc0*/  UIMAD.WIDE.U32 UR4, UR42, UR8, UR4 ;  /* 0x000000082a0472a5 */ /* 0x000fe4000f8e0004 */
[----:B------:R-:W-:-:S04]  /*14fd0*/  UIMAD UR6, UR42, UR9, UR6 ;  /* 0x000000092a0672a4 */ /* 0x000fc8000f8e0206 */
[----:B------:R-:W-:Y:S02]  /*14fe0*/  UIADD3 UR6, UR5, UR6, URZ ;  /* 0x0000000605067290 */ /* 0x000fe4000fffe03f */
[----:B------:R-:W-:Y:S01]  /*14ff0*/  IMAD.U32 R5, RZ, RZ, UR5 ;  /* 0x00000005ff057e24 */ /* 0x000fe2000f8e00ff */
[----:B---3--:R-:W-:Y:S02]  /*15000*/  ISETP.NE.AND P0, PT, R6, 0x1, PT ;  /* 0x000000010600780c */ /* 0x008fe40003f05270 */
[----:B--2---:R-:W-:-:S04]  /*15010*/  LOP3.LUT R0, R0, 0x7f, RZ, 0xc0, !PT ;  /* 0x0000007f00007812 */ /* 0x004fc800078ec0ff */
[----:B-1----:R-:W-:Y:S02]  /*15020*/  SHF.R.U32.HI R4, RZ, 0x3, R0 ;  /* 0x00000003ff047819 */ /* 0x002fe40000011600 */
[----:B------:R-:W1:Y:S05]  /*15030*/  S2R R0, SR_TID.X ;  /* 0x0000000000007919 */ /* 0x000e6a0000002100 */
[----:B------:R-:W2:Y:S08]  /*15040*/  @P0 LDC R3, c[0x0][0x44c] ;  /* 0x00011300ff030b82 */ /* 0x000eb00000000800 */
[----:B------:R-:W3:Y:S01]  /*15050*/  @P0 LDC R2, c[0x0][0x450] ;  /* 0x00011400ff020b82 */ /* 0x000ee20000000800 */
[----:B-1----:R-:W-:-:S05]  /*15060*/  IMAD.SHL.U32 R0, R0, 0x10, RZ ;  /* 0x0000001000007824 */ /* 0x002fca00078e00ff */
[----:B------:R-:W-:Y:S01]  /*15070*/  LOP3.LUT R0, R4, 0x70, R0, 0xf8, !PT ;  /* 0x0000007004007812 */ /* 0x000fe200078ef800 */
[----:B------:R-:W-:Y:S01]  /*15080*/  IMAD.U32 R4, RZ, RZ, UR4 ;  /* 0x00000004ff047e24 */ /* 0x000fe2000f8e00ff */
[----:B------:R-:W-:-:S03]  /*15090*/  ULDC.64 UR4, c[0x0][0x2d0] ;  /* 0x0000b40000047ab9 */ /* 0x000fc60000000a00 */
[----:B0-----:R-:W-:-:S04]  /*150a0*/  VIADD R7, R0, UR40 ;  /* 0x0000002800077c36 */ /* 0x001fc80008000000 */
[----:B--2---:R-:W-:Y:S01]  /*150b0*/  @P0 IMAD.HI.U32 R3, R7, R3, RZ ;  /* 0x0000000307030227 */ /* 0x004fe200078e00ff */
[----:B------:R0:W-:Y:S03]  /*150c0*/  STL [R1+0x18], R7 ;  /* 0x0000180701007387 */ /* 0x0001e60000100800 */
[----:B------:R-:W-:Y:S01]  /*150d0*/  IMAD.MOV.U32 R0, RZ, RZ, R7 ;  /* 0x000000ffff007224 */ /* 0x000fe200078e0007 */
[----:B---3--:R-:W-:Y:S01]  /*150e0*/  @P0 SHF.R.U32.HI R0, RZ, R2, R3 ;  /* 0x00000002ff000219 */ /* 0x008fe20000011603 */
[----:B------:R-:W-:Y:S02]  /*150f0*/  IMAD.MOV.U32 R2, RZ, RZ, R4 ;  /* 0x000000ffff027224 */ /* 0x000fe400078e0004 */
[----:B------:R-:W-:Y:S01]  /*15100*/  IMAD.U32 R3, RZ, RZ, UR6 ;  /* 0x00000006ff037e24 */ /* 0x000fe2000f8e00ff */
[----:B------:R-:W-:Y:S01]  /*15110*/  SHF.R.S32.HI R4, RZ, 0x1f, R0 ;  /* 0x0000001fff047819 */ /* 0x000fe20000011400 */
[----:B------:R-:W1:Y:S01]  /*15120*/  S2R R8, SR_TID.X ;  /* 0x0000000000087919 */ /* 0x000e620000002100 */
[----:B------:R-:W-:Y:S01]  /*15130*/  ULDC.64 UR6, c[0x0][0x280] ;  /* 0x0000a00000067ab9 */ /* 0x000fe20000000a00 */
[----:B------:R-:W-:-:S04]  /*15140*/  IMAD.WIDE.U32 R2, R0, UR4, R2 ;  /* 0x0000000400027c25 */ /* 0x000fc8000f8e0002 */
[----:B------:R-:W-:-:S04]  /*15150*/  IMAD R4, R4, UR4, RZ ;  /* 0x0000000404047c24 */ /* 0x000fc8000f8e02ff */
[----:B------:R-:W-:Y:S01]  /*15160*/  IMAD R4, R0, UR5, R4 ;  /* 0x0000000500047c24 */ /* 0x000fe2000f8e0204 */
[----:B------:R-:W2:Y:S01]  /*15170*/  S2R R9, SR_TID.X ;  /* 0x0000000000097919 */ /* 0x000ea20000002100 */
[----:B------:R-:W-:Y:S01]  /*15180*/  IMAD.MOV R0, RZ, RZ, -R0 ;  /* 0x000000ffff007224 */ /* 0x000fe200078e0a00 */
[----:B------:R-:W-:Y:S01]  /*15190*/  ULDC.64 UR4, c[0x0][0x2c8] ;  /* 0x0000b20000047ab9 */ /* 0x000fe20000000a00 */
[----:B------:R-:W-:Y:S02]  /*151a0*/  IMAD.IADD R3, R3, 0x1, R4 ;  /* 0x0000000103037824 */ /* 0x000fe400078e0204 */
[----:B------:R-:W-:Y:S02]  /*151b0*/  IMAD R0, R6, R0, R7 ;  /* 0x0000000006007224 */ /* 0x000fe400078e0207 */
[----:B0-----:R0:W5:Y:S02]  /*151c0*/  LDL R7, [R1+0x4] ;  /* 0x0000040001077983 */ /* 0x0011640000100800 */
[----:B------:R-:W-:Y:S01]  /*151d0*/  IMAD.WIDE.U32 R2, R0, UR4, R2 ;  /* 0x0000000400027c25 */ /* 0x000fe2000f8e0002 */
[----:B------:R-:W-:-:S05]  /*151e0*/  SHF.R.S32.HI R4, RZ, 0x1f, R0 ;  /* 0x0000001fff047819 */ /* 0x000fca0000011400 */
[----:B------:R-:W-:Y:S01]  /*151f0*/  IMAD R4, R4, UR4, RZ ;  /* 0x0000000404047c24 */ /* 0x000fe2000f8e02ff */
[----:B------:R-:W-:-:S03]  /*15200*/  ULDC UR4, c[0x0][0x2b8] ;  /* 0x0000ae0000047ab9 */ /* 0x000fc60000000800 */
[----:B------:R-:W-:Y:S01]  /*15210*/  IMAD R4, R0, UR5, R4 ;  /* 0x0000000500047c24 */ /* 0x000fe2000f8e0204 */
[----:B------:R-:W-:Y:S01]  /*15220*/  LEA R0, P1, R2, UR6, 0x1 ;  /* 0x0000000602007c11 */ /* 0x000fe2000f8208ff */
[----:B-1----:R-:W-:Y:S02]  /*15230*/  IMAD.SHL.U32 R8, R8, 0x8, RZ ;  /* 0x0000000808087824 */ /* 0x002fe400078e00ff */
[----:B------:R-:W-:-:S03]  /*15240*/  IMAD.IADD R3, R3, 0x1, R4 ;  /* 0x0000000103037824 */ /* 0x000fc600078e0204 */
[----:B------:R-:W-:Y:S02]  /*15250*/  LOP3.LUT R8, R8, 0x38, RZ, 0xc0, !PT ;  /* 0x0000003808087812 */ /* 0x000fe400078ec0ff */
[----:B------:R-:W-:Y:S02]  /*15260*/  LEA.HI.X R3, R2, UR7, R3, 0x1, P1 ;  /* 0x0000000702037c11 */ /* 0x000fe400088f0c03 */
[----:B------:R-:W-:Y:S01]  /*15270*/  ISETP.GE.AND P0, PT, R8, UR4, PT ;  /* 0x0000000408007c0c */ /* 0x000fe2000bf06270 */
[----:B------:R-:W-:Y:S01]  /*15280*/  UMOV UR4, 0xffffffff ;  /* 0xffffffff00047882 */ /* 0x000fe20000000000 */
[----:B--2---:R-:W-:-:S04]  /*15290*/  LOP3.LUT R9, R9, 0x7f, RZ, 0xc0, !PT ;  /* 0x0000007f09097812 */ /* 0x004fc800078ec0ff */
[----:B------:R-:W-:Y:S01]  /*152a0*/  SHF.R.U32.HI R9, RZ, 0x3, R9 ;  /* 0x00000003ff097819 */ /* 0x000fe20000011609 */
[----:B0-----:R-:W-:Y:S06]  /*152b0*/  BRA.DIV UR4, `(.L_x_5330) ;  /* 0x0000005204c87947 */ /* 0x001fec000b800000 */
[----:B------:R-:W0:Y:S01]  /*152c0*/  SHFL.IDX PT, R5, R0, RZ, 0x181f ;  /* 0x00181fff00057589 */ /* 0x000e2200000e0000 */
[----:B------:R-:W-:Y:S01]  /*152d0*/  ULDC UR4, c[0x0][0x288] ;  /* 0x0000a20000047ab9 */ /* 0x000fe20000000800 */
[----:B------:R-:W-:Y:S02]  /*152e0*/  VIADD R9, R9, UR40 ;  /* 0x0000002809097c36 */ /* 0x000fe40008000000 */
[----:B------:R-:W1:Y:S01]  /*152f0*/  SHFL.IDX PT, R4, R3, RZ, 0x181f ;  /* 0x00181fff03047589 */ /* 0x000e6200000e0000 */
[----:B------:R-:W-:Y:S02]  /*15300*/  IMAD R2, R6, UR4, RZ ;  /* 0x0000000406027c24 */ /* 0x000fe4000f8e02ff */
[C---:B------:R-:W-:Y:S01]  /*15310*/  VIADD R6, R9.reuse, 0x10 ;  /* 0x0000001009067836 */ /* 0x040fe20000000000 */
[----:B------:R-:W-:Y:S02]  /*15320*/  STL [R1+0x14], R9 ;  /* 0x0000140901007387 */ /* 0x000fe40000100800 */
[----:B------:R-:W-:-:S02]  /*15330*/  ISETP.GE.AND P1, PT, R9, R2, PT ;  /* 0x000000020900720c */ /* 0x000fc40003f26270 */
[----:B------:R2:W-:Y:S11]  /*15340*/  STL [R1+0x20], R6 ;  /* 0x0000200601007387 */ /* 0x0005f60000100800 */
[----:B0-----:R-:W-:-:S05]  /*15350*/  @!P1 LEA R5, P2, R8, R5, 0x1 ;  /* 0x0000000508059211 */ /* 0x001fca00078408ff */
[----:B-1----:R-:W-:-:S05]  /*15360*/  @!P1 IMAD.X R4, RZ, RZ, R4, P2 ;  /* 0x000000ffff049224 */ /* 0x002fca00010e0604 */
[----:B------:R-:W-:-:S04]  /*15370*/  @!P1 LOP3.LUT R5, R5, R4, RZ, 0x3c, !PT ;  /* 0x0000000405059212 */ /* 0x000fc800078e3cff */
[----:B------:R-:W-:-:S04]  /*15380*/  @!P1 LOP3.LUT R4, R5, R4, RZ, 0x3c, !PT ;  /* 0x0000000405049212 */ /* 0x000fc800078e3cff */
[----:B------:R-:W-:-:S05]  /*15390*/  @!P1 LOP3.LUT R5, R5, R4, RZ, 0x3c, !PT ;  /* 0x0000000405059212 */ /* 0x000fca00078e3cff */
[----:B------:R-:W-:Y:S01]  /*153a0*/  @!PT LDS RZ, [RZ] ;  /* 0x00000000fffff984 */ /* 0x000fe20000000800 */
[----:B-----5:R0:W-:Y:S01]  /*153b0*/  @!P1 LDGSTS.E.BYPASS.LTC128B.128 [R7+0x20400], desc[UR44][R4.64], !P0 ;  /* 0x2040000004079fae */ /* 0x0201e2000c101d6c */
[----:B------:R-:W-:Y:S01]  /*153c0*/  ISETP.GE.AND P1, PT, R6, R2, PT ;  /* 0x000000020600720c */ /* 0x000fe20003f26270 */
[----:B--2---:R-:W-:-:S05]  /*153d0*/  VIADD R6, R9, 0x20 ;  /* 0x0000002009067836 */ /* 0x004fca0000000000 */
[----:B------:R-:W-:Y:S04]  /*153e0*/  STL [R1+0x24], R6 ;  /* 0x0000240601007387 */ /* 0x000fe80000100800 */
[----:B0-----:R-:W0:Y:S04]  /*153f0*/  SHFL.IDX PT, R5, R0, 0x1, 0x181f ;  /* 0x00381f0000057f89 */ /* 0x001e2800000e0000 */
[----:B------:R-:W1:Y:S01]  /*15400*/  SHFL.IDX PT, R4, R3, 0x1, 0x181f ;  /* 0x00381f0003047f89 */ /* 0x000e6200000e0000 */
[----:B0-----:R-:W-:-:S05]  /*15410*/  @!P1 LEA R5, P2, R8, R5, 0x1 ;  /* 0x0000000508059211 */ /* 0x001fca00078408ff */
[----:B-1----:R-:W-:-:S05]  /*15420*/  @!P1 IMAD.X R4, RZ, RZ, R4, P2 ;  /* 0x000000ffff049224 */ /* 0x002fca00010e0604 */
[----:B------:R-:W-:-:S04]  /*15430*/  @!P1 LOP3.LUT R5, R5, R4, RZ, 0x3c, !PT ;  /* 0x0000000405059212 */ /* 0x000fc800078e3cff */
[----:B------:R-:W-:-:S04]  /*15440*/  @!P1 LOP3.LUT R4, R5, R4, RZ, 0x3c, !PT ;  /* 0x0000000405049212 */ /* 0x000fc800078e3cff */
[----:B------:R-:W-:-:S05]  /*15450*/  @!P1 LOP3.LUT R5, R5, R4, RZ, 0x3c, !PT ;  /* 0x0000000405059212 */ /* 0x000fca00078e3cff */
[----:B------:R0:W-:Y:S01]  /*15460*/  @!P1 LDGSTS.E.BYPASS.LTC128B.128 [R7+0x20c00], desc[UR44][R4.64], !P0 ;  /* 0x20c0000004079fae */ /* 0x0001e2000c101d6c */
[----:B------:R-:W-:-:S03]  /*15470*/  ISETP.GE.AND P1, PT, R6, R2, PT ;  /* 0x000000020600720c */ /* 0x000fc60003f26270 */
[----:B0-----:R-:W0:Y:S04]  /*15480*/  SHFL.IDX PT, R5, R0, 0x2, 0x181f ;  /* 0x00581f0000057f89 */ /* 0x001e2800000e0000 */
[----:B------:R-:W1:Y:S04]  /*15490*/  SHFL.IDX PT, R4, R3, 0x2, 0x181f ;  /* 0x00581f0003047f89 */ /* 0x000e6800000e0000 */
[----:B------:R-:W2:Y:S04]  /*154a0*/  SHFL.IDX PT, R0, R0, 0x3, 0x181f ;  /* 0x00781f0000007f89 */ /* 0x000ea800000e0000 */
[----:B------:R-:W3:Y:S01]  /*154b0*/  SHFL.IDX PT, R3, R3, 0x3, 0x181f ;  /* 0x00781f0003037f89 */ /* 0x000ee200000e0000 */
[----:B0-----:R-:W-:-:S05]  /*154c0*/  @!P1 LEA R5, P2, R8, R5, 0x1 ;  /* 0x0000000508059211 */ /* 0x001fca00078408ff */
[----:B-1----:R-:W-:-:S05]  /*154d0*/  @!P1 IMAD.X R4, RZ, RZ, R4, P2 ;  /* 0x000000ffff049224 */ /* 0x002fca00010e0604 */
[----:B------:R-:W-:-:S04]  /*154e0*/  @!P1 LOP3.LUT R5, R5, R4, RZ, 0x3c, !PT ;  /* 0x0000000405059212 */ /* 0x000fc800078e3cff */
[----:B------:R-:W-:-:S04]  /*154f0*/  @!P1 LOP3.LUT R4, R5, R4, RZ, 0x3c, !PT ;  /* 0x0000000405049212 */ /* 0x000fc800078e3cff */
[----:B------:R-:W-:-:S05]  /*15500*/  @!P1 LOP3.LUT R5, R5, R4, RZ, 0x3c, !PT ;  /* 0x0000000405059212 */ /* 0x000fca00078e3cff */
[----:B--23--:R1:W-:Y:S02]  /*15510*/  @!P1 LDGSTS.E.BYPASS.LTC128B.128 [R7+0x21400], desc[UR44][R4.64], !P0 ;  /* 0x2140000004079fae */ /* 0x00c3e4000c101d6c */
.L_x_5452:
[----:B01----:R-:W2:Y:S02]  /*15520*/  LDL R4, [R1+0x14] ;  /* 0x0000140001047983 */ /* 0x003ea40000100800 */
[----:B--2---:R-:W-:-:S05]  /*15530*/  VIADD R4, R4, 0x30 ;  /* 0x0000003004047836 */ /* 0x004fca0000000000 */
[----:B------:R-:W-:Y:S01]  /*15540*/  ISETP.GE.AND P1, PT, R4, R2, PT ;  /* 0x000000020400720c */ /* 0x000fe20003f26270 */
[----:B------:R0:W-:-:S12]  /*15550*/  STL [R1+0x38], R4 ;  /* 0x0000380401007387 */ /* 0x0001d80000100800 */
[----:B------:R-:W-:-:S05]  /*15560*/  @!P1 LEA R2, P2, R8, R0, 0x1 ;  /* 0x0000000008029211 */ /* 0x000fca00078408ff */
[----:B------:R-:W-:-:S05]  /*15570*/  @!P1 IMAD.X R3, RZ, RZ, R3, P2 ;  /* 0x000000ffff039224 */ /* 0x000fca00010e0603 */
[----:B------:R-:W-:Y:S01]  /*15580*/  @!PT LDS RZ, [RZ] ;  /* 0x00000000fffff984 */ /* 0x000fe20000000800 */
[----:B------:R-:W-:Y:S01]  /*15590*/  @!PT LDS RZ, [RZ] ;  /* 0x00000000fffff984 */ /* 0x000fe20000000800 */
[----:B------:R-:W-:Y:S01]  /*155a0*/  @!PT LDS RZ, [RZ] ;  /* 0x00000000fffff984 */ /* 0x000fe20000000800 */
[----:B------:R0:W-:Y:S01]  /*155b0*/  @!P1 LDGSTS.E.BYPASS.LTC128B.128 [R7+0x21c00], desc[UR44][R2.64], !P0 ;  /* 0x21c0000002079fae */ /* 0x0001e2000c101d6c */
[----:B------:R-:W-:Y:S01]  /*155c0*/  PLOP3.LUT P0, PT, PT, PT, PT, 0x80, 0x0 ;  /* 0x000000000000781c */ /* 0x000fe20003f0f070 */
[----:B------:R-:W-:-:S12]  /*155d0*/  NOP ;  /* 0x0000000000007918 */ /* 0x000fd80000000000 */
.L_x_5331:
[----:B------:R-:W-:Y:S02]  /*155e0*/  PLOP3.LUT P1, PT, P1, P0, PT, 0xa2, 0x0 ;  /* 0x000000000000781c */ /* 0x000fe40000f21472 */
[----:B------:R-:W-:-:S08]  /*155f0*/  @P0 R2UR P1, UR4, R17 ;  /* 0x00000000110402ca */ /* 0x000fd00000020000 */
[----:B------:R-:W-:-:S05]  /*15600*/  @P0 PLOP3.LUT P0, PT, P1, PT, PT, 0x80, 0x0 ;  /* 0x000000000000081c */ /* 0x000fca0000f0f070 */
[----:B------:R-:W-:Y:S01]  /*15610*/  @!P1 SYNCS.ARRIVE.TRANS64.RED.A0T1 RZ, [UR4+0x38800], RZ ;  /* 0x038800ffffff99a7 */ /* 0x000fe20008200404 */
[----:B------:R-:W-:Y:S07]  /*15620*/  @!P1 ARRIVES.LDGSTSBAR.64.TRANSCNT [UR4+0x38800] ;  /* 0x03880000ff0099b0 */ /* 0x000fee0008000a84 */
[----:B------:R-:W-:Y:S05]  /*15630*/  @P0 BRA.U.ANY `(.L_x_5331) ;  /* 0xfffffffd00e80947 */ /* 0x000fea000393ffff */
[----:B0-----:R-:W0:Y:S01]  /*15640*/  LDC.64 R2, c[0x0][0x3d8] ;  /* 0x0000f600ff027b82 */ /* 0x001e220000000a00 */
[----:B------:R-:W-:Y:S01]  /*15650*/  NOP ;  /* 0x0000000000007918 */ /* 0x000fe20000000000 */
[C---:B0-----:R-:W-:Y:S01]  /*15660*/  IMAD R0, R2.reuse, UR43, RZ ;  /* 0x0000002b02007c24 */ /* 0x041fe2000f8e02ff */
[----:B------:R0:W-:Y:S01]  /*15670*/  SYNCS.ARRIVE.TRANS64.A1T0 RZ, [R17+URZ+0x38800], RZ ;  /* 0x038800ff11ff79a7 */ /* 0x0001e2000810003f */
[----:B------:R-:W-:Y:S01]  /*15680*/  IMAD.WIDE.U32 R4, R2, UR36, RZ ;  /* 0x0000002402047c25 */ /* 0x000fe2000f8e00ff */
[----:B------:R-:W-:Y:S03]  /*15690*/  BSSY B6, `(.L_x_5332) ;  /* 0x0000018000067945 */ /* 0x000fe60003800000 */
[----:B------:R-:W-:Y:S01]  /*156a0*/  IMAD R3, R3, UR36, R0 ;  /* 0x0000002403037c24 */ /* 0x000fe2000f8e0200 */
[----:B------:R0:W-:Y:S01]  /*156b0*/  STL.64 [R1+0x30], R4 ;  /* 0x0000300401007387 */ /* 0x0001e20000100a00 */
[----:B------:R-:W-:-:S05]  /*156c0*/  VIADD R0, R17, 0x26400 ;  /* 0x0002640011007836 */ /* 0x000fca0000000000 */
[----:B------:R-:W-:Y:S01]  /*156d0*/  LOP3.LUT P0, RZ, R0, 0x3ff, RZ, 0xc0, !PT ;  /* 0x000003ff00ff7812 */ /* 0x000fe2000780c0ff */
[----:B------:R-:W-:-:S05]  /*156e0*/  IMAD.IADD R0, R5, 0x1, R3 ;  /* 0x0000000105007824 */ /* 0x000fca00078e0203 */
[----:B------:R0:W-:Y:S07]  /*156f0*/  STL [R1+0x3c], R0 ;  /* 0x00003c0001007387 */ /* 0x0001ee0000100800 */
        /* <DEDUP_REMOVED lines=17> */
.L_x_5333:
[----:B------:R-:W-:Y:S05]  /*15810*/  BSYNC B6 ;  /* 0x0000000000067941 */ /* 0x000fea0003800000 */
.L_x_5332:
[----:B0-----:R-:W2:Y:S01]  /*15820*/  LDL.LU.64 R4, [R1+0x30] ;  /* 0x0000300001047983 */ /* 0x001ea20000300a00 */
[----:B------:R-:W0:Y:S01]  /*15830*/  LDC R8, c[0x0][0x448] ;  /* 0x00011200ff087b82 */ /* 0x000e220000000800 */
[----:B------:R-:W-:Y:S02]  /*15840*/  ULDC.64 UR8, c[0x0][0x3e0] ;  /* 0x0000f80000087ab9 */ /* 0x000fe40000000a00 */
[----:B------:R-:W3:Y:S04]  /*15850*/  LDL.LU R2, [R1+0x3c] ;  /* 0x00003c0001027983 */ /* 0x000ee80000300800 */
[----:B------:R-:W4:Y:S01]  /*15860*/  LDL.LU R3, [R1+0x18] ;  /* 0x0000180001037983 */ /* 0x000f220000300800 */
[----:B------:R-:W-:Y:S01]  /*15870*/  UIMAD UR6, UR37, UR8, URZ ;  /* 0x00000008250672a4 */ /* 0x000fe2000f8e023f */
[----:B------:R-:W-:Y:S01]  /*15880*/  LOP3.LUT R18, R18, 0xffffffef, RZ, 0xc0, !PT ;  /* 0xffffffef12127812 */ /* 0x000fe200078ec0ff */
[----:B------:R-:W1:Y:S02]  /*15890*/  S2R R10, SR_TID.X ;  /* 0x00000000000a7919 */ /* 0x000e640000002100 */
[----:B------:R-:W-:Y:S01]  /*158a0*/  UIMAD UR6, UR42, UR9, UR6 ;  /* 0x000000092a0672a4 */ /* 0x000fe2000f8e0206 */
[----:B------:R-:W5:Y:S01]  /*158b0*/  S2R R9, SR_TID.X ;  /* 0x0000000000097919 */ /* 0x000f620000002100 */
[----:B------:R-:W5:Y:S01]  /*158c0*/  S2R R12, SR_TID.X ;  /* 0x00000000000c7919 */ /* 0x000f620000002100 */
[----:B0-----:R-:W-:-:S13]  /*158d0*/  ISETP.NE.AND P0, PT, R8, 0x1, PT ;  /* 0x000000010800780c */ /* 0x001fda0003f05270 */
[----:B------:R-:W0:Y:S01]  /*158e0*/  @P0 LDC R0, c[0x0][0x450] ;  /* 0x00011400ff000b82 */ /* 0x000e220000000800 */
[----:B-1----:R-:W-:Y:S02]  /*158f0*/  IMAD.SHL.U32 R10, R10, 0x8, RZ ;  /* 0x000000080a0a7824 */ /* 0x002fe400078e00ff */
[----:B-----5:R-:W-:-:S03]  /*15900*/  IMAD.SHL.U32 R9, R9, 0x8, RZ ;  /* 0x0000000809097824 */ /* 0x020fc600078e00ff */
[----:B------:R-:W-:Y:S01]  /*15910*/  LOP3.LUT R10, R10, 0x38, RZ, 0xc0, !PT ;  /* 0x000000380a0a7812 */ /* 0x000fe200078ec0ff */
[----:B------:R-:W-:-:S03]  /*15920*/  IMAD.SHL.U32 R12, R12, 0x8, RZ ;  /* 0x000000080c0c7824 */ /* 0x000fc600078e00ff */
[C---:B------:R-:W-:Y:S02]  /*15930*/  LOP3.LUT R11, R10.reuse, 0x80, RZ, 0xfc, !PT ;  /* 0x000000800a0b7812 */ /* 0x040fe400078efcff */
[----:B------:R-:W-:Y:S02]  /*15940*/  LOP3.LUT R10, R10, 0x40, RZ, 0xfc, !PT ;  /* 0x000000400a0a7812 */ /* 0x000fe400078efcff */
[----:B------:R-:W-:Y:S02]  /*15950*/  LOP3.LUT R9, R9, 0x38, RZ, 0xc0, !PT ;  /* 0x0000003809097812 */ /* 0x000fe400078ec0ff */
[----:B------:R-:W-:-:S04]  /*15960*/  LOP3.LUT R12, R12, 0x38, RZ, 0xc0, !PT ;  /* 0x000000380c0c7812 */ /* 0x000fc800078ec0ff */
[----:B------:R-:W-:Y:S02]  /*15970*/  LOP3.LUT R12, R12, 0xc0, RZ, 0xfc, !PT ;  /* 0x000000c00c0c7812 */ /* 0x000fe400078efcff */
[----:B--2---:R-:W-:Y:S02]  /*15980*/  R2UR UR5, R5 ;  /* 0x00000000050572ca */ /* 0x004fe400000e0000 */
[----:B------:R-:W-:Y:S02]  /*15990*/  R2UR UR4, R4 ;  /* 0x00000000040472ca */ /* 0x000fe400000e0000 */
[----:B---3--:R-:W-:Y:S02]  /*159a0*/  R2UR UR5, R2 ;  /* 0x00000000020572ca */ /* 0x008fe400000e0000 */
[----:B------:R-:W1:Y:S01]  /*159b0*/  @P0 LDC R2, c[0x0][0x44c] ;  /* 0x00011300ff020b82 */ /* 0x000e620000000800 */
[----:B----4-:R-:W-:-:S10]  /*159c0*/  IMAD.MOV.U32 R4, RZ, RZ, R3 ;  /* 0x000000ffff047224 */ /* 0x010fd400078e0003 */
[----:B------:R-:W-:-:S04]  /*159d0*/  UIMAD.WIDE.U32 UR4, UR42, UR8, UR4 ;  /* 0x000000082a0472a5 */ /* 0x000fc8000f8e0004 */
[----:B------:R-:W-:Y:S02]  /*159e0*/  UIADD3 UR6, UR5, UR6, URZ ;  /* 0x0000000605067290 */ /* 0x000fe4000fffe03f */
[----:B------:R-:W-:Y:S02]  /*159f0*/  IMAD.U32 R6, RZ, RZ, UR4 ;  /* 0x00000004ff067e24 */ /* 0x000fe4000f8e00ff */
[----:B------:R-:W-:Y:S01]  /*15a00*/  IMAD.U32 R7, RZ, RZ, UR5 ;  /* 0x00000005ff077e24 */ /* 0x000fe2000f8e00ff */
[----:B------:R-:W-:Y:S01]  /*15a10*/  ULDC.64 UR4, c[0x0][0x3d0] ;  /* 0x0000f40000047ab9 */ /* 0x000fe20000000a00 */
[----:B-1----:R-:W-:-:S05]  /*15a20*/  @P0 IMAD.HI.U32 R2, R3, R2, RZ ;  /* 0x0000000203020227 */ /* 0x002fca00078e00ff */
[----:B0-----:R-:W-:Y:S01]  /*15a30*/  @P0 SHF.R.U32.HI R4, RZ, R0, R2 ;  /* 0x00000000ff040219 */ /* 0x001fe20000011602 */
[----:B------:R-:W-:-:S03]  /*15a40*/  IMAD.MOV.U32 R2, RZ, RZ, R6 ;  /* 0x000000ffff027224 */ /* 0x000fc600078e0006 */
[--C-:B------:R-:W-:Y:S01]  /*15a50*/  SHF.R.S32.HI R5, RZ, 0x1f, R4.reuse ;  /* 0x0000001fff057819 */ /* 0x100fe20000011404 */
[----:B------:R-:W-:-:S04]  /*15a60*/  IMAD.MOV R0, RZ, RZ, -R4 ;  /* 0x000000ffff007224 */ /* 0x000fc800078e0a04 */
[----:B------:R-:W-:Y:S02]  /*15a70*/  IMAD R0, R8, R0, R3 ;  /* 0x0000000008007224 */ /* 0x000fe400078e0203 */
[----:B------:R-:W-:Y:S02]  /*15a80*/  IMAD.U32 R3, RZ, RZ, UR6 ;  /* 0x00000006ff037e24 */ /* 0x000fe4000f8e00ff */
[----:B------:R-:W-:Y:S02]  /*15a90*/  IMAD R5, R5, UR4, RZ ;  /* 0x0000000405057c24 */ /* 0x000fe4000f8e02ff */
[----:B------:R-:W-:-:S04]  /*15aa0*/  IMAD.WIDE.U32 R2, R4, UR4, R2 ;  /* 0x0000000404027c25 */ /* 0x000fc8000f8e0002 */
        /* <DEDUP_REMOVED lines=14> */
[----:B------:R-:W-:Y:S01]  /*15b90*/  LEA.HI.X R6, R2, UR5, R6, 0x1, P0 ;  /* 0x0000000502067c11 */ /* 0x000fe200080f0c06 */
[----:B------:R-:W1:Y:S01]  /*15ba0*/  S2R R11, SR_TID.X ;  /* 0x00000000000b7919 */ /* 0x000e620000002100 */
[----:B------:R-:W-:-:S02]  /*15bb0*/  ISETP.GE.AND P3, PT, R9, UR4, PT ;  /* 0x0000000409007c0c */ /* 0x000fc4000bf66270 */
[----:B------:R-:W-:Y:S02]  /*15bc0*/  SEL R3, RZ, 0x4, P2 ;  /* 0x00000004ff037807 */ /* 0x000fe40001000000 */
[----:B------:R-:W-:Y:S02]  /*15bd0*/  SEL R2, RZ, 0x1, P3 ;  /* 0x00000001ff027807 */ /* 0x000fe40001800000 */
[----:B------:R-:W-:Y:S02]  /*15be0*/  SEL R4, RZ, 0x2, P1 ;  /* 0x00000002ff047807 */ /* 0x000fe40000800000 */
[----:B------:R-:W-:Y:S02]  /*15bf0*/  ISETP.GE.AND P5, PT, R12, UR4, PT ;  /* 0x000000040c007c0c */ /* 0x000fe4000bfa6270 */
[----:B------:R-:W-:Y:S02]  /*15c00*/  IADD3 R2, R3, R4, R2 ;  /* 0x0000000403027210 */ /* 0x000fe40007ffe002 */
[----:B------:R-:W-:-:S02]  /*15c10*/  SEL R4, RZ, 0x8, P5 ;  /* 0x00000008ff047807 */ /* 0x000fc40002800000 */
[----:B------:R-:W-:-:S04]  /*15c20*/  @P3 LOP3.LUT R18, R18, 0x10, RZ, 0xfc, !PT ;  /* 0x0000001012123812 */ /* 0x000fc800078efcff */
[----:B------:R-:W-:-:S04]  /*15c30*/  LOP3.LUT R18, R18, 0xfffffffb, RZ, 0xc0, !PT ;  /* 0xfffffffb12127812 */ /* 0x000fc800078ec0ff */
[----:B------:R-:W-:-:S04]  /*15c40*/  @P2 LOP3.LUT R18, R18, 0x4, RZ, 0xfc, !PT ;  /* 0x0000000412122812 */ /* 0x000fc800078efcff */
[----:B------:R-:W-:Y:S01]  /*15c50*/  LOP3.LUT R18, R18, 0xfffffff7, RZ, 0xc0, !PT ;  /* 0xfffffff712127812 */ /* 0x000fe200078ec0ff */
[----:B0-----:R-:W-:-:S03]  /*15c60*/  IMAD.SHL.U32 R10, R10, 0x8, RZ ;  /* 0x000000080a0a7824 */ /* 0x001fc600078e00ff */
[----:B------:R-:W-:Y:S01]  /*15c70*/  @P1 LOP3.LUT R18, R18, 0x8, RZ, 0xfc, !PT ;  /* 0x0000000812121812 */ /* 0x000fe200078efcff */
[----:B-1----:R-:W-:Y:S01]  /*15c80*/  IMAD.SHL.U32 R11, R11, 0x8, RZ ;  /* 0x000000080b0b7824 */ /* 0x002fe200078e00ff */
[----:B------:R-:W-:-:S04]  /*15c90*/  LOP3.LUT R10, R10, 0x38, RZ, 0xc0, !PT ;  /* 0x000000380a0a7812 */ /* 0x000fc800078ec0ff */
[----:B------:R-:W-:Y:S02]  /*15ca0*/  LOP3.LUT R10, R10, 0x100, RZ, 0xfc, !PT ;  /* 0x000001000a0a7812 */ /* 0x000fe400078efcff */
[----:B------:R-:W-:Y:S02]  /*15cb0*/  LOP3.LUT R11, R11, 0x38, RZ, 0xc0, !PT ;  /* 0x000000380b0b7812 */ /* 0x000fe400078ec0ff */
[----:B------:R-:W-:Y:S02]  /*15cc0*/  ISETP.GE.AND P0, PT, R10, UR4, PT ;  /* 0x000000040a007c0c */ /* 0x000fe4000bf06270 */
[----:B------:R-:W0:Y:S01]  /*15cd0*/  S2R R10, SR_TID.X ;  /* 0x00000000000a7919 */ /* 0x000e220000002100 */
[----:B------:R-:W-:Y:S02]  /*15ce0*/  LOP3.LUT R11, R11, 0x180, RZ, 0xfc, !PT ;  /* 0x000001800b0b7812 */ /* 0x000fe400078efcff */
[----:B------:R-:W-:Y:S02]  /*15cf0*/  SEL R3, RZ, 0x10, P0 ;  /* 0x00000010ff037807 */ /* 0x000fe40000000000 */
[----:B------:R-:W-:-:S02]  /*15d00*/  ISETP.GE.AND P1, PT, R11, UR4, PT ;  /* 0x000000040b007c0c */ /* 0x000fc4000bf26270 */
[----:B------:R-:W-:Y:S02]  /*15d10*/  IADD3 R2, R3, R2, R4 ;  /* 0x0000000203027210 */ /* 0x000fe40007ffe004 */
[----:B------:R-:W-:Y:S01]  /*15d20*/  SEL R5, RZ, 0x40, P1 ;  /* 0x00000040ff057807 */ /* 0x000fe20000800000 */
[----:B0-----:R-:W-:-:S05]  /*15d30*/  IMAD.SHL.U32 R10, R10, 0x8, RZ ;  /* 0x000000080a0a7824 */ /* 0x001fca00078e00ff */
[----:B------:R-:W-:-:S04]  /*15d40*/  LOP3.LUT R10, R10, 0x38, RZ, 0xc0, !PT ;  /* 0x000000380a0a7812 */ /* 0x000fc800078ec0ff */
[C---:B------:R-:W-:Y:S02]  /*15d50*/  LOP3.LUT R7, R10.reuse, 0x140, RZ, 0xfc, !PT ;  /* 0x000001400a077812 */ /* 0x040fe400078efcff */
[----:B------:R-:W-:Y:S02]  /*15d60*/  LOP3.LUT R10, R10, 0x1c0, RZ, 0xfc, !PT ;  /* 0x000001c00a0a7812 */ /* 0x000fe400078efcff */
[----:B------:R-:W-:Y:S02]  /*15d70*/  ISETP.GE.AND P1, PT, R7, UR4, PT ;  /* 0x0000000407007c0c */ /* 0x000fe4000bf26270 */
[----:B------:R-:W-:Y:S01]  /*15d80*/  ISETP.GE.AND P2, PT, R10, UR4, PT ;  /* 0x000000040a007c0c */ /* 0x000fe2000bf46270 */
[----:B------:R-:W-:Y:S01]  /*15d90*/  UMOV UR4, 0xffffffff ;  /* 0xffffffff00047882 */ /* 0x000fe20000000000 */
[----:B------:R-:W-:Y:S02]  /*15da0*/  SEL R3, RZ, 0x20, P1 ;  /* 0x00000020ff037807 */ /* 0x000fe40000800000 */
[----:B------:R-:W-:-:S02]  /*15db0*/  SEL R7, RZ, 0x80, P2 ;  /* 0x00000080ff077807 */ /* 0x000fc40001000000 */
        /* <DEDUP_REMOVED lines=95> */
.L_x_5462:
        /* <DEDUP_REMOVED lines=30> */
.L_x_5336:
[----:B------:R-:W-:Y:S05]  /*16590*/  BSYNC B0 ;  /* 0x0000000000007941 */ /* 0x000fea0003800000 */
.L_x_5335:
[----:B------:R-:W-:Y:S01]  /*165a0*/  NOP ;  /* 0x0000000000007918 */ /* 0x000fe20000000000 */
[----:B------:R-:W-:-:S13]  /*165b0*/  PLOP3.LUT P0, PT, PT, PT, PT, 0x80, 0x0 ;  /* 0x000000000000781c */ /* 0x000fda0003f0f070 */
.L_x_5337:
[----:B------:R-:W-:Y:S02]  /*165c0*/  PLOP3.LUT P1, PT, P1, P0, PT, 0xa2, 0x0 ;  /* 0x000000000000781c */ /* 0x000fe40000f21472 */
[----:B------:R-:W-:-:S08]  /*165d0*/  @P0 R2UR P1, UR4, R17 ;  /* 0x00000000110402ca */ /* 0x000fd00000020000 */
[----:B------:R-:W-:-:S05]  /*165e0*/  @P0 PLOP3.LUT P0, PT, P1, PT, PT, 0x80, 0x0 ;  /* 0x000000000000081c */ /* 0x000fca0000f0f070 */
[----:B------:R-:W-:Y:S01]  /*165f0*/  @!P1 SYNCS.ARRIVE.TRANS64.RED.A0T1 RZ, [UR4+0x38810], RZ ;  /* 0x038810ffffff99a7 */ /* 0x000fe20008200404 */
[----:B------:R-:W-:Y:S07]  /*16600*/  @!P1 ARRIVES.LDGSTSBAR.64.TRANSCNT [UR4+0x38810] ;  /* 0x03881000ff0099b0 */ /* 0x000fee0008000a84 */
[----:B------:R-:W-:Y:S05]  /*16610*/  @P0 BRA.U.ANY `(.L_x_5337) ;  /* 0xfffffffd00e80947 */ /* 0x000fea000393ffff */
[----:B0-----:R-:W3:Y:S02]  /*16620*/  LDL.LU R2, [R1+0x28] ;  /* 0x0000280001027983 */ /* 0x001ee40000300800 */
[----:B---3--:R-:W-:-:S05]  /*16630*/  VIADD R2, R2, 0x1 ;  /* 0x0000000102027836 */ /* 0x008fca0000000000 */
[----:B------:R0:W-:Y:S01]  /*16640*/  STL [R1+0x28], R2 ;  /* 0x0000280201007387 */ /* 0x0001e20000100800 */
[----:B--2---:R-:W-:-:S04]  /*16650*/  LEA.HI R0, R2, R2, RZ, 0x1 ;  /* 0x0000000202007211 */ /* 0x004fc800078f08ff */
        /* <DEDUP_REMOVED lines=8> */
.L_x_5463:
[----:B------:R-:W-:Y:S05]  /*166e0*/  BSYNC B0 ;  /* 0x0000000000007941 */ /* 0x000fea0003800000 */
.L_x_5338:
[----:B------:R-:W-:Y:S01]  /*166f0*/  LOP3.LUT P0, RZ, R18, 0x2, RZ, 0xc0, !PT ;  /* 0x0000000212ff7812 */ /* 0x000fe2000780c0ff */
[----:B------:R-:W-:-:S12]  /*16700*/  BSSY B0, `(.L_x_5340) ;  /* 0x0000094000007945 */ /* 0x000fd80003800000 */
[----:B------:R-:W-:Y:S05]  /*16710*/  @!P0 BRA `(.L_x_5341) ;  /* 0x0000000800488947 */ /* 0x000fea0003800000 */
[----:B------:R-:W2:Y:S01]  /*16720*/  LDL R2, [R1+0x8] ;  /* 0x0000080001027983 */ /* 0x000ea20000100800 */
        /* <DEDUP_REMOVED lines=8> */
.L_x_5464:
[----:B------:R-:W-:Y:S05]  /*167b0*/  BSYNC B1 ;  /* 0x0000000000017941 */ /* 0x000fea0003800000 */
.L_x_5342:
        /* <DEDUP_REMOVED lines=9> */
.L_x_5345:
[----:B------:R-:W-:Y:S05]  /*16850*/  BSYNC B1 ;  /* 0x0000000000017941 */ /* 0x000fea0003800000 */
.L_x_5344:
[----:B0-----:R-:W2:Y:S01]  /*16860*/  LDL.LU R2, [R1+0x1c] ;  /* 0x00001c0001027983 */ /* 0x001ea20000300800 */
[----:B------:R-:W-:Y:S01]  /*16870*/  UIADD3 UR4, UP0, UR46, 0x470, URZ ;  /* 0x000004702e047890 */ /* 0x000fe2000ff1e03f */
[----:B------:R-:W-:Y:S01]  /*16880*/  PLOP3.LUT P0, PT, PT, PT, PT, 0x80, 0x0 ;  /* 0x000000000000781c */ /* 0x000fe20003f0f070 */
[----:B------:R-:W-:Y:S01]  /*16890*/  VIADD R0, R0, 0x38850 ;  /* 0x0003885000007836 */ /* 0x000fe20000000000 */
[----:B------:R-:W-:Y:S01]  /*168a0*/  UMOV UR6, 0x0 ;  /* 0x0000000000067882 */ /* 0x000fe20000000000 */
[----:B------:R-:W-:Y:S01]  /*168b0*/  UIADD3.X UR5, URZ, UR47, URZ, UP0, !UPT ;  /* 0x0000002f3f057290 */ /* 0x000fe200087fe43f */
[----:B------:R-:W-:Y:S01]  /*168c0*/  UMOV UR7, 0x14f00000 ;  /* 0x14f0000000077882 */ /* 0x000fe20000000000 */
[----:B------:R-:W-:Y:S01]  /*168d0*/  UMOV UR10, URZ ;  /* 0x0000003f000a7c82 */ /* 0x000fe20008000000 */
[----:B--2---:R-:W-:Y:S02]  /*168e0*/  IMAD.SHL.U32 R3, R2, 0x40, RZ ;  /* 0x0000004002037824 */ /* 0x004fe400078e00ff */
[----:B------:R-:W-:-:S04]  /*168f0*/  IMAD R2, R19, 0x10000, R17 ;  /* 0x0001000013027824 */ /* 0x000fc800078e0211 */
[----:B------:R-:W-:-:S07]  /*16900*/  VIADD R4, R2, 0x400 ;  /* 0x0000040002047836 */ /* 0x000fce0000000000 */
.L_x_5346:
        /* <DEDUP_REMOVED lines=15> */
.L_x_5347:
        /* <DEDUP_REMOVED lines=15> */
.L_x_5348:
        /* <DEDUP_REMOVED lines=15> */
.L_x_5349:
        /* <DEDUP_REMOVED lines=15> */
.L_x_5350:
        /* <DEDUP_REMOVED lines=15> */
.L_x_5351:
        /* <DEDUP_REMOVED lines=15> */
.L_x_5352:
        /* <DEDUP_REMOVED lines=15> */
.L_x_5353:
        /* <DEDUP_REMOVED lines=10> */
.L_x_5341:
[----:B------:R-:W-:Y:S05]  /*17040*/  BSYNC B0 ;  /* 0x0000000000007941 */ /* 0x000fea0003800000 */
.L_x_5340:
[----:B------:R-:W-:-:S04]  /*17050*/  UIADD3 UR4, UR39, -0x2, URZ ;  /* 0xfffffffe27047890 */ /* 0x000fc8000fffe03f */
[----:B------:R-:W-:-:S06]  /*17060*/  UISETP.GE.AND UP0, UPT, UR4, UR38, UPT ;  /* 0x000000260400728c */ /* 0x000fcc000bf06270 */
[----:B------:R-:W-:-:S13]  /*17070*/  PLOP3.LUT P0, PT, PT, PT, UP0, 0x80, 0x0 ;  /* 0x000000000000781c */ /* 0x000fda0003f0f008 */
[----:B------:R-:W-:Y:S05]  /*17080*/  @!P0 BRA `(.L_x_5354) ;  /* 0x0000002800508947 */ /* 0x000fea0003800000 */
[----:B0-----:R-:W-:Y:S01]  /*17090*/  IMAD R0, RZ, RZ, -UR39 ;  /* 0x80000027ff007e24 */ /* 0x001fe2000f8e02ff */
[----:B-1----:R-:W-:-:S04]  /*170a0*/  LOP3.LUT R6, RZ, UR38, RZ, 0x33, !PT ;  /* 0x00000026ff067c12 */ /* 0x002fc8000f8e33ff */
[----:B------:R-:W-:-:S05]  /*170b0*/  VIADDMNMX R6, R0, 0x1, R6, !PT ;  /* 0x0000000100067846 */ /* 0x000fca0007800106 */
[----:B------:R-:W-:-:S05]  /*170c0*/  VIADD R0, R6, UR39 ;  /* 0x0000002706007c36 */ /* 0x000fca0008000000 */
[----:B------:R-:W-:-:S04]  /*170d0*/  LOP3.LUT R0, R0, 0x1, RZ, 0xc0, !PT ;  /* 0x0000000100007812 */ /* 0x000fc800078ec0ff */
[----:B------:R-:W-:Y:S01]  /*170e0*/  ISETP.NE.U32.AND P0, PT, R0, 0x1, PT ;  /* 0x000000010000780c */ /* 0x000fe20003f05070 */
[----:B------:R-:W-:-:S12]  /*170f0*/  IMAD.U32 R0, RZ, RZ, UR4 ;  /* 0x00000004ff007e24 */ /* 0x000fd8000f8e00ff */
[----:B------:R-:W-:Y:S05]  /*17100*/  @P0 BRA `(.L_x_5355) ;  /* 0x0000000c005c0947 */ /* 0x000fea0003800000 */
[----:B------:R-:W2:Y:S01]  /*17110*/  LDL.LU R8, [R1+0x8] ;  /* 0x0000080001087983 */ /* 0x000ea20000300800 */
[----:B------:R-:W-:Y:S01]  /*17120*/  VIADD R19, R19, 0x1 ;  /* 0x0000000113137836 */ /* 0x000fe20000000000 */
[----:B------:R-:W-:Y:S01]  /*17130*/  LOP3.LUT P2, RZ, R18, 0x2, RZ, 0xc0, !PT ;  /* 0x0000000212ff7812 */ /* 0x000fe2000784c0ff */
[----:B------:R-:W-:Y:S03]  /*17140*/  BSSY B0, `(.L_x_5356) ;  /* 0x00000d1000007945 */ /* 0x000fe60003800000 */
[----:B------:R-:W-:-:S04]  /*17150*/  ISETP.NE.AND P0, PT, R19, 0x2, PT ;  /* 0x000000021300780c */ /* 0x000fc80003f05270 */
[----:B------:R-:W-:Y:S02]  /*17160*/  SEL R2, RZ, 0x1, P0 ;  /* 0x00000001ff027807 */ /* 0x000fe40000000000 */
[----:B------:R-:W-:Y:S02]  /*17170*/  SEL R19, R19, RZ, P0 ;  /* 0x000000ff13137207 */ /* 0x000fe40000000000 */
[----:B--2---:R-:W-:-:S05]  /*17180*/  LOP3.LUT R8, R8, R2, RZ, 0x3c, !PT ;  /* 0x0000000208087212 */ /* 0x004fca00078e3cff */
[----:B------:R0:W-:Y:S01]  /*17190*/  STL [R1+0x8], R8 ;  /* 0x0000080801007387 */ /* 0x0001e20000100800 */
[----:B------:R-:W-:Y:S05]  /*171a0*/  @!P2 BRA `(.L_x_5357) ;  /* 0x0000000c0028a947 */ /* 0x000fea0003800000 */
[----:B------:R-:W-:-:S13]  /*171b0*/  LOP3.LUT P2, RZ, R18, 0x1, RZ, 0xc0, !PT ;  /* 0x0000000112ff7812 */ /* 0x000fda000784c0ff */
[----:B------:R-:W-:Y:S05]  /*171c0*/  @!P2 BRA `(.L_x_5358) ;  /* 0x000000000050a947 */ /* 0x000fea0003800000 */
[----:B------:R-:W2:Y:S01]  /*171d0*/  LDL R7, [R1+0xc] ;  /* 0x00000c0001077983 */ /* 0x000ea20000100800 */
[----:B------:R-:W1:Y:S03]  /*171e0*/  LDC R5, c[0x0][0x43c] ;  /* 0x00010f00ff057b82 */ /* 0x000e660000000800 */
[----:B------:R-:W3:Y:S01]  /*171f0*/  LDL R9, [R1] ;  /* 0x0000000001097983 */ /* 0x000ee20000100800 */
        /* <DEDUP_REMOVED lines=8> */
[----:B------:R-:W-:Y:S01]  /*17280*/  SHF.R.S32.HI R5, RZ, 0x1f, R4 ;  /* 0x0000001fff057819 */ /* 0x000fe20000011404 */
[----:B------:R-:W1:Y:S01]  /*17290*/  LDC.64 R2, c[0x0][0x418] ;  /* 0x00010600ff027b82 */ /* 0x000e620000000a00 */
[----:B--2---:R-:W-:-:S04]  /*172a0*/  IMAD R7, R7, UR4, RZ ;  /* 0x0000000407077c24 */ /* 0x004fc8000f8e02ff */
[C---:B---3--:R-:W-:Y:S02]  /*172b0*/  IMAD R7, R9.reuse, UR5, R7 ;  /* 0x0000000509077c24 */ /* 0x048fe4000f8e0207 */
[----:B------:R-:W-:-:S04]  /*172c0*/  IMAD.WIDE.U32 R4, R9, UR4, R4 ;  /* 0x0000000409047c25 */ /* 0x000fc8000f8e0004 */
[----:B------:R-:W-:Y:S01]  /*172d0*/  IMAD.IADD R7, R7, 0x1, R5 ;  /* 0x0000000107077824 */ /* 0x000fe200078e0205 */
[----:B-1----:R-:W-:-:S04]  /*172e0*/  LEA R2, P0, R4, R2, 0x2 ;  /* 0x0000000204027211 */ /* 0x002fc800078010ff */
[----:B------:R-:W-:-:S05]  /*172f0*/  LEA.HI.X R3, R4, R3, R7, 0x2, P0 ;  /* 0x0000000304037211 */ /* 0x000fca00000f1407 */
[----:B------:R1:W5:Y:S04]  /*17300*/  LDG.E R16, desc[UR44][R2.64] ;  /* 0x0000002c02107981 */ /* 0x000368000c1e1900 */
.L_x_5358:
        /* <DEDUP_REMOVED lines=8> */
.L_x_5465:
[----:B------:R-:W-:Y:S05]  /*17390*/  BSYNC B1 ;  /* 0x0000000000017941 */ /* 0x000fea0003800000 */
.L_x_5359:
        /* <DEDUP_REMOVED lines=9> */
.L_x_5362:
[----:B------:R-:W-:Y:S05]  /*17430*/  BSYNC B1 ;  /* 0x0000000000017941 */ /* 0x000fea0003800000 */
.L_x_5361:
        /* <DEDUP_REMOVED lines=11> */
.L_x_5363:
        /* <DEDUP_REMOVED lines=13> */
.L_x_5466:
[----:B------:R-:W-:Y:S05]  /*175c0*/  BSYNC B1 ;  /* 0x0000000000017941 */ /* 0x000fea0003800000 */
.L_x_5364:
[----:B------:R-:W-:Y:S01]  /*175d0*/  BSSY B1, `(.L_x_5366) ;  /* 0x000000b000017945 */ /* 0x000fe20003800000 */
[----:B0-----:R-:W-:Y:S02]  /*175e0*/  IMAD.MOV.U32 R8, RZ, RZ, 0x0 ;  /* 0x00000000ff087424 */ /* 0x001fe400078e00ff */
[----:B------:R-:W-:Y:S01]  /*175f0*/  IMAD.MOV.U32 R9, RZ, RZ, 0x14f00000 ;  /* 0x14f00000ff097424 */ /* 0x000fe200078e00ff */
        /* <DEDUP_REMOVED lines=8> */
.L_x_5367:
[----:B------:R-:W-:Y:S05]  /*17680*/  BSYNC B1 ;  /* 0x0000000000017941 */ /* 0x000fea0003800000 */
.L_x_5366:
[----:B------:R-:W-:Y:S01]  /*17690*/  R2UR UR10, R7 ;  /* 0x00000000070a72ca */ /* 0x000fe200000e0000 */
[----:B-12---:R-:W-:Y:S01]  /*176a0*/  IMAD R2, R19, 0x10000, R17 ;  /* 0x0001000013027824 */ /* 0x006fe200078e0211 */
[----:B------:R-:W-:Y:S01]  /*176b0*/  R2UR UR6, R8 ;  /* 0x00000000080672ca */ /* 0x000fe200000e0000 */
[----:B------:R-:W-:Y:S01]  /*176c0*/  UIADD3 UR4, UP0, UR46, 0x470, URZ ;  /* 0x000004702e047890 */ /* 0x000fe2000ff1e03f */
[----:B------:R-:W-:Y:S01]  /*176d0*/  R2UR UR7, R9 ;  /* 0x00000000090772ca */ /* 0x000fe200000e0000 */
[----:B------:R-:W-:Y:S01]  /*176e0*/  VIADD R3, R3, 0x38850 ;  /* 0x0003885003037836 */ /* 0x000fe20000000000 */
[----:B------:R-:W-:Y:S01]  /*176f0*/  PLOP3.LUT P0, PT, PT, PT, PT, 0x80, 0x0 ;  /* 0x000000000000781c */ /* 0x000fe20003f0f070 */
[----:B------:R-:W-:Y:S01]  /*17700*/  VIADD R4, R2, 0x400 ;  /* 0x0000040002047836 */ /* 0x000fe20000000000 */
[----:B------:R-:W-:-:S12]  /*17710*/  UIADD3.X UR5, URZ, UR47, URZ, UP0, !UPT ;  /* 0x0000002f3f057290 */ /* 0x000fd800087fe43f */
.L_x_5368:
        /* <DEDUP_REMOVED lines=15> */
.L_x_5369:
        /* <DEDUP_REMOVED lines=15> */
.L_x_5370:
        /* <DEDUP_REMOVED lines=15> */
.L_x_5371:
        /* <DEDUP_REMOVED lines=15> */
.L_x_5372:
        /* <DEDUP_REMOVED lines=15> */
.L_x_5373:
        /* <DEDUP_REMOVED lines=15> */
.L_x_5374:
        /* <DEDUP_REMOVED lines=15> */
.L_x_5375:
        /* <DEDUP_REMOVED lines=10> */
.L_x_5357:
[----:B------:R-:W-:Y:S05]  /*17e50*/  BSYNC B0 ;  /* 0x0000000000007941 */ /* 0x000fea0003800000 */
.L_x_5356:
[----:B------:R-:W-:-:S06]  /*17e60*/  UIADD3 UR4, UR39, -0x3, URZ ;  /* 0xfffffffd27047890 */ /* 0x000fcc000fffe03f */
[----:B------:R-:W-:-:S07]  /*17e70*/  IMAD.U32 R0, RZ, RZ, UR4 ;  /* 0x00000004ff007e24 */ /* 0x000fce000f8e00ff */
.L_x_5355:
[----:B------:R-:W-:Y:S01]  /*17e80*/  ULOP3.LUT UR4, URZ, UR39, URZ, 0x33, !UPT ;  /* 0x000000273f047292 */ /* 0x000fe2000f8e333f */
[----:B------:R-:W-:Y:S01]  /*17e90*/  VIADD R6, R6, 0xfffffffe ;  /* 0xfffffffe06067836 */ /* 0x000fe20000000000 */
[----:B------:R-:W-:Y:S04]  /*17ea0*/  BSSY B0, `(.L_x_5354) ;  /* 0x00001b2000007945 */ /* 0x000fe80003800000 */
[----:B------:R-:W-:-:S13]  /*17eb0*/  ISETP.NE.AND P0, PT, R6, UR4, PT ;  /* 0x0000000406007c0c */ /* 0x000fda000bf05270 */
[----:B------:R-:W-:Y:S05]  /*17ec0*/  @!P0 BRA `(.L_x_5376) ;  /* 0x0000001800bc8947 */ /* 0x000fea0003800000 */
.L_x_5417:
[----:B------:R-:W2:Y:S01]  /*17ed0*/  LDL.LU R2, [R1+0x8] ;  /* 0x0000080001027983 */ /* 0x000ea20000300800 */
[----:B------:R-:W-:Y:S01]  /*17ee0*/  LOP3.LUT P1, RZ, R18, 0x2, RZ, 0xc0, !PT ;  /* 0x0000000212ff7812 */ /* 0x000fe2000782c0ff */
[----:B------:R-:W-:Y:S01]  /*17ef0*/  VIADD R7, R19, 0x1 ;  /* 0x0000000113077836 */ /* 0x000fe20000000000 */
[----:B------:R-:W-:Y:S05]  /*17f00*/  YIELD ;  /* 0x0000000000007946 */ /* 0x000fea0003800000 */
[----:B------:R-:W-:Y:S01]  /*17f10*/  ISETP.NE.AND P0, PT, R7, 0x2, PT ;  /* 0x000000020700780c */ /* 0x000fe20003f05270 */
[----:B------:R-:W-:Y:S03]  /*17f20*/  BSSY B1, `(.L_x_5377) ;  /* 0x00000d0000017945 */ /* 0x000fe60003800000 */
[----:B------:R-:W-:-:S02]  /*17f30*/  SEL R6, RZ, 0x1, P0 ;  /* 0x00000001ff067807 */ /* 0x000fc40000000000 */
[----:B------:R-:W-:Y:S02]  /*17f40*/  SEL R7, R7, RZ, P0 ;  /* 0x000000ff07077207 */ /* 0x000fe40000000000 */
[----:B--2---:R-:W-:Y:S01]  /*17f50*/  LOP3.LUT R6, R2, R6, RZ, 0x3c, !PT ;  /* 0x0000000602067212 */ /* 0x004fe200078e3cff */
[----:B------:R-:W-:Y:S06]  /*17f60*/  @!P1 BRA `(.L_x_5378) ;  /* 0x0000000c002c9947 */ /* 0x000fec0003800000 */
[----:B------:R-:W-:Y:S01]  /*17f70*/  LOP3.LUT P1, RZ, R18, 0x1, RZ, 0xc0, !PT ;  /* 0x0000000112ff7812 */ /* 0x000fe2000782c0ff */
[----:B0-----:R-:W-:-:S12]  /*17f80*/  IMAD.MOV.U32 R8, RZ, RZ, R0 ;  /* 0x000000ffff087224 */ /* 0x001fd800078e0000 */
        /* <DEDUP_REMOVED lines=21> */
.L_x_5379:
        /* <DEDUP_REMOVED lines=8> */
.L_x_5467:
[----:B------:R-:W-:Y:S05]  /*18160*/  BSYNC B2 ;  /* 0x0000000000027941 */ /* 0x000fea0003800000 */
.L_x_5380:
        /* <DEDUP_REMOVED lines=9> */
.L_x_5383:
[----:B------:R-:W-:Y:S05]  /*18200*/  BSYNC B2 ;  /* 0x0000000000027941 */ /* 0x000fea0003800000 */
.L_x_5382:
        /* <DEDUP_REMOVED lines=11> */
.L_x_5384:
        /* <DEDUP_REMOVED lines=13> */
.L_x_5468:
[----:B------:R-:W-:Y:S05]  /*18390*/  BSYNC B2 ;  /* 0x0000000000027941 */ /* 0x000fea0003800000 */
.L_x_5385:
        /* <DEDUP_REMOVED lines=11> */
.L_x_5388:
[----:B------:R-:W-:Y:S05]  /*18450*/  BSYNC B2 ;  /* 0x0000000000027941 */ /* 0x000fea0003800000 */
.L_x_5387:
        /* <DEDUP_REMOVED lines=9> */
.L_x_5389:
        /* <DEDUP_REMOVED lines=15> */
.L_x_5390:
        /* <DEDUP_REMOVED lines=15> */
.L_x_5391:
        /* <DEDUP_REMOVED lines=15> */
.L_x_5392:
        /* <DEDUP_REMOVED lines=15> */
.L_x_5393:
        /* <DEDUP_REMOVED lines=15> */
.L_x_5394:
        /* <DEDUP_REMOVED lines=15> */
.L_x_5395:
        /* <DEDUP_REMOVED lines=15> */
.L_x_5396:
        /* <DEDUP_REMOVED lines=10> */
.L_x_5378:
[----:B------:R-:W-:Y:S05]  /*18c20*/  BSYNC B1 ;  /* 0x0000000000017941 */ /* 0x000fea0003800000 */
.L_x_5377:
[----:B------:R-:W-:Y:S01]  /*18c30*/  VIADD R7, R7, 0x1 ;  /* 0x0000000107077836 */ /* 0x000fe20000000000 */
[----:B------:R-:W-:Y:S01]  /*18c40*/  LOP3.LUT P2, RZ, R18, 0x2, RZ, 0xc0, !PT ;  /* 0x0000000212ff7812 */ /* 0x000fe2000784c0ff */
[----:B------:R-:W-:Y:S03]  /*18c50*/  BSSY B1, `(.L_x_5397) ;  /* 0x00000d3000017945 */ /* 0x000fe60003800000 */
[----:B------:R-:W-:-:S04]  /*18c60*/  ISETP.NE.AND P0, PT, R7, 0x2, PT ;  /* 0x000000020700780c */ /* 0x000fc80003f05270 */
[----:B------:R-:W-:Y:S02]  /*18c70*/  SEL R2, RZ, 0x1, P0 ;  /* 0x00000001ff027807 */ /* 0x000fe40000000000 */
[----:B------:R-:W-:Y:S02]  /*18c80*/  SEL R19, R7, RZ, P0 ;  /* 0x000000ff07137207 */ /* 0x000fe40000000000 */
[----:B0-----:R-:W-:Y:S01]  /*18c90*/  LOP3.LUT R8, R6, R2, RZ, 0x3c, !PT ;  /* 0x0000000206087212 */ /* 0x001fe200078e3cff */
[----:B------:R-:W-:-:S04]  /*18ca0*/  VIADD R6, R0, 0xffffffff ;  /* 0xffffffff00067836 */ /* 0x000fc80000000000 */
[----:B------:R0:W-:Y:S01]  /*18cb0*/  STL [R1+0x8], R8 ;  /* 0x0000080801007387 */ /* 0x0001e20000100800 */
[----:B------:R-:W-:Y:S05]  /*18cc0*/  @!P2 BRA `(.L_x_5398) ;  /* 0x0000000c002ca947 */ /* 0x000fea0003800000 */
[----:B------:R-:W-:Y:S01]  /*18cd0*/  LOP3.LUT P2, RZ, R18, 0x1, RZ, 0xc0, !PT ;  /* 0x0000000112ff7812 */ /* 0x000fe2000784c0ff */
[----:B------:R-:W-:-:S12]  /*18ce0*/  IMAD.MOV.U32 R7, RZ, RZ, R6 ;  /* 0x000000ffff077224 */ /* 0x000fd800078e0006 */
        /* <DEDUP_REMOVED lines=21> */
.L_x_5399:
        /* <DEDUP_REMOVED lines=8> */
.L_x_5469:
[----:B------:R-:W-:Y:S05]  /*18ec0*/  BSYNC B2 ;  /* 0x0000000000027941 */ /* 0x000fea0003800000 */
.L_x_5400:
        /* <DEDUP_REMOVED lines=9> */
.L_x_5403:
[----:B------:R-:W-:Y:S05]  /*18f60*/  BSYNC B2 ;  /* 0x0000000000027941 */ /* 0x000fea0003800000 */
.L_x_5402:
        /* <DEDUP_REMOVED lines=11> */
.L_x_5404:
        /* <DEDUP_REMOVED lines=10> */
[----:B------:R-:W0:Y:S01]  /*190c0*/  SYNCS.PHASECHK.TRANS64.TRYWAIT P0, [R4+URZ+0x38860], R2 ;  /* 0x03886002040075a7 */ /* 0x000e22000800017f */
[----:B------:R-:W-:Y:S04]  /*190d0*/  BSSY B2, `(.L_x_5405) ;  /* 0x0000002000027945 */ /* 0x000fe80003800000 */
[----:B0-----:R-:W-:Y:S05]  /*190e0*/  @!P0 BRA `(.L_x_5406) ;  /* 0x0000002400708947 */ /* 0x001fea0003800000 */
.L_x_5470:
[----:B------:R-:W-:Y:S05]  /*190f0*/  BSYNC B2 ;  /* 0x0000000000027941 */ /* 0x000fea0003800000 */
.L_x_5405:
        /* <DEDUP_REMOVED lines=11> */
.L_x_5408:
[----:B------:R-:W-:Y:S05]  /*191b0*/  BSYNC B2 ;  /* 0x0000000000027941 */ /* 0x000fea0003800000 */
.L_x_5407:
        /* <DEDUP_REMOVED lines=9> */
.L_x_5409:
        /* <DEDUP_REMOVED lines=15> */
.L_x_5410:
        /* <DEDUP_REMOVED lines=15> */
.L_x_5411:
        /* <DEDUP_REMOVED lines=15> */
.L_x_5412:
        /* <DEDUP_REMOVED lines=15> */
.L_x_5413:
        /* <DEDUP_REMOVED lines=15> */
.L_x_5414:
        /* <DEDUP_REMOVED lines=15> */
.L_x_5415:
        /* <DEDUP_REMOVED lines=15> */
.L_x_5416:
        /* <DEDUP_REMOVED lines=10> */
.L_x_5398:
[----:B------:R-:W-:Y:S05]  /*19980*/  BSYNC B1 ;  /* 0x0000000000017941 */ /* 0x000fea0003800000 */
.L_x_5397:
[----:B------:R-:W-:Y:S01]  /*19990*/  ISETP.GT.AND P0, PT, R6, UR38, PT ;  /* 0x0000002606007c0c */ /* 0x000fe2000bf04270 */
[----:B------:R-:W-:-:S12]  /*199a0*/  VIADD R0, R0, 0xfffffffe ;  /* 0xfffffffe00007836 */ /* 0x000fd80000000000 */
[----:B------:R-:W-:Y:S05]  /*199b0*/  @P0 BRA `(.L_x_5417) ;  /* 0xffffffe400440947 */ /* 0x000fea000383ffff */
.L_x_5376:
[----:B------:R-:W-:Y:S05]  /*199c0*/  BSYNC B0 ;  /* 0x0000000000007941 */ /* 0x000fea0003800000 */
.L_x_5354:
[----:B------:R-:W2:Y:S01]  /*199d0*/  LDL.LU R2, [R1+0x8] ;  /* 0x0000080001027983 */ /* 0x000ea20000300800 */
        /* <DEDUP_REMOVED lines=8> */
[----:B------:R0:W-:Y:S02]  /*19a60*/  STL [R1+0x8], R2 ;  /* 0x0000080201007387 */ /* 0x0001e40000100800 */
[----:B------:R-:W-:Y:S05]  /*19a70*/  @P2 BRA `(.L_x_5419) ;  /* 0x0000000000342947 */ /* 0x000fea0003800000 */
[----:B0-----:R-:W0:Y:S01]  /*19a80*/  S2R R2, SR_LANEID ;  /* 0x0000000000027919 */ /* 0x001e220000000000 */
[----:B------:R-:W-:Y:S01]  /*19a90*/  VOTEU.ANY UR4, UPT, PT ;  /* 0x0000000000047886 */ /* 0x000fe200038e0100 */
[----:B------:R-:W2:Y:S01]  /*19aa0*/  LDC.64 R4, c[0x0][0xd80] ;  /* 0x00036000ff047b82 */ /* 0x000ea20000000a00 */
        /* <DEDUP_REMOVED lines=8> */
[----:B--2---:R-:W-:-:S05]  /*19b30*/  IADD3 R0, R2, UR41, R0 ;  /* 0x0000002902007c10 */ /* 0x004fca000fffe000 */
[----:B------:R2:W-:Y:S02]  /*19b40*/  STL [R1+0x10], R0 ;  /* 0x0000100001007387 */ /* 0x0005e40000100800 */
.L_x_5419:
[----:B------:R-:W-:Y:S05]  /*19b50*/  BSYNC B0 ;  /* 0x0000000000007941 */ /* 0x000fea0003800000 */
.L_x_5418:
[----:B------:R-:W-:-:S07]  /*19b60*/  SEL R19, R19, RZ, P0 ;  /* 0x000000ff13137207 */ /* 0x000fce0000000000 */
.L_x_5316:
[----:B------:R-:W-:Y:S05]  /*19b70*/  BSYNC B7 ;  /* 0x0000000000077941 */ /* 0x000fea0003800000 */
.L_x_5314:
[----:B------:R3:W5:Y:S01]  /*19b80*/  LDL R3, [R1+0x10] ;  /* 0x0000100001037983 */ /* 0x0007620000100800 */
[----:B------:R-:W-:-:S13]  /*19b90*/  LOP3.LUT P0, RZ, R18, 0x80, RZ, 0xc0, !PT ;  /* 0x0000008012ff7812 */ /* 0x000fda000780c0ff */
[----:B---3--:R-:W-:Y:S05]  /*19ba0*/  @!P0 BRA `(.L_x_5420) ;  /* 0x0000000000288947 */ /* 0x008fea0003800000 */
[----:B------:R-:W-:Y:S05]  /*19bb0*/  WARPSYNC.ALL ;  /* 0x0000000000007948 */ /* 0x000fea0003800000 */
[----:B------:R-:W3:Y:S08]  /*19bc0*/  S2UR UR5, SR_CgaCtaId ;  /* 0x00000000000579c3 */ /* 0x000ef00000008800 */
[----:B------:R-:W-:Y:S06]  /*19bd0*/  BAR.SYNC.DEFER_BLOCKING 0x5, 0x180 ;  /* 0x0146000000007b1d */ /* 0x000fec0000010000 */
[----:B------:R-:W-:-:S02]  /*19be0*/  UMOV UR4, 0x400 ;  /* 0x0000040000047882 */ /* 0x000fc40000000000 */
[----:B---3--:R-:W-:-:S06]  /*19bf0*/  ULEA UR4, UR5, UR4, 0x18 ;  /* 0x0000000405047291 */ /* 0x008fcc000f8ec03f */
[----:B------:R-:W-:-:S05]  /*19c00*/  IMAD.U32 R17, RZ, RZ, UR4 ;  /* 0x00000004ff117e24 */ /* 0x000fca000f8e00ff */
[----:B-----5:R-:W3:Y:S04]  /*19c10*/  LDS R3, [R17+0x388d0] ;  /* 0x0388d00011037984 */ /* 0x020ee80000000800 */
[----:B---3--:R3:W-:Y:S01]  /*19c20*/  STL [R1+0x10], R3 ;  /* 0x0000100301007387 */ /* 0x0087e20000100800 */
[----:B------:R-:W-:Y:S06]  /*19c30*/  BAR.ARV 0x4, 0x180 ;  /* 0x0106000000007b1d */ /* 0x000fec0000002000 */
[----:B------:R-:W-:Y:S05]  /*19c40*/  BRA `(.L_x_5421) ;  /* 0x00000000002c7947 */ /* 0x000fea0003800000 */
.L_x_5420:
[----:B------:R-:W-:-:S03]  /*19c50*/  UMOV UR4, 0xffffffff ;  /* 0xffffffff00047882 */ /* 0x000fc60000000000 */
[----:B------:R-:W-:Y:S05]  /*19c60*/  BRA.DIV UR4, `(.L_x_5422) ;  /* 0x0000001a04a47947 */ /* 0x000fea000b800000 */
[----:B-----5:R3:W4:Y:S02]  /*19c70*/  SHFL.IDX PT, R14, R3, RZ, 0x1f ;  /* 0x00001fff030e7589 */ /* 0x02072400000e0000 */
.L_x_5473:
[----:B0-2---:R-:W0:Y:S01]  /*19c80*/  @!P2 S2R R0, SR_CgaCtaId ;  /* 0x000000000000a919 */ /* 0x005e220000008800 */
[----:B------:R-:W-:Y:S05]  /*19c90*/  WARPSYNC.ALL ;  /* 0x0000000000007948 */ /* 0x000fea0003800000 */
[----:B------:R-:W-:Y:S01]  /*19ca0*/  BAR.SYNC.DEFER_BLOCKING 0x4, 0x180 ;  /* 0x0106000000007b1d */ /* 0x000fe20000010000 */
[----:B------:R-:W-:-:S05]  /*19cb0*/  @!P2 MOV R2, 0x400 ;  /* 0x000004000002a802 */ /* 0x000fca0000000f00 */
[----:B----4-:R4:W-:Y:S01]  /*19cc0*/  STL [R1+0x10], R14 ;  /* 0x0000100e01007387 */ /* 0x0109e20000100800 */
[----:B0-----:R-:W-:-:S05]  /*19cd0*/  @!P2 LEA R17, R0, R2, 0x18 ;  /* 0x000000020011a211 */ /* 0x001fca00078ec0ff */
[----:B------:R4:W-:Y:S01]  /*19ce0*/  @!P2 STS [R17+0x388d0], R3 ;  /* 0x0388d0031100a388 */ /* 0x0009e20000000800 */
[----:B------:R-:W-:Y:S06]  /*19cf0*/  BAR.ARV 0x5, 0x180 ;  /* 0x0146000000007b1d */ /* 0x000fec0000002000 */
.L_x_5421:
[----:B0-2---:R-:W2:Y:S01]  /*19d00*/  LDL R0, [R1+0x10] ;  /* 0x0000100001007983 */ /* 0x005ea20000100800 */
[----:B------:R-:W-:Y:S02]  /*19d10*/  ULDC UR4, c[0x0][0xd38] ;  /* 0x00034e0000047ab9 */ /* 0x000fe40000000800 */
[----:B--2---:R-:W-:-:S13]  /*19d20*/  ISETP.GE.AND P0, PT, R0, UR4, PT ;  /* 0x0000000400007c0c */ /* 0x004fda000bf06270 */
[----:B------:R-:W-:Y:S05]  /*19d30*/  @!P0 BRA `(.L_x_5423) ;  /* 0xffffff9c006c8947 */ /* 0x000fea000383ffff */
.L_x_5305:
[----:B------:R-:W2:Y:S01]  /*19d40*/  LDL.LU R0, [R1+0x28] ;  /* 0x0000280001007983 */ /* 0x000ea20000300800 */
[----:B------:R-:W-:Y:S01]  /*19d50*/  BSSY B0, `(.L_x_5424) ;  /* 0x000000b000007945 */ /* 0x000fe20003800000 */
[----:B------:R-:W5:Y:S01]  /*19d60*/  S2R R5, SR_CgaCtaId ;  /* 0x0000000000057919 */ /* 0x000f620000008800 */
[----:B--2---:R-:W-:-:S05]  /*19d70*/  VIADD R0, R0, 0x1 ;  /* 0x0000000100007836 */ /* 0x004fca0000000000 */
[----:B0-----:R-:W-:-:S04]  /*19d80*/  LEA.HI R2, R0, R0, RZ, 0x1 ;  /* 0x0000000000027211 */ /* 0x001fc800078f08ff */
[----:B---34-:R-:W-:-:S05]  /*19d90*/  LOP3.LUT R3, R2, 0xfffffffe, RZ, 0xc0, !PT ;  /* 0xfffffffe02037812 */ /* 0x018fca00078ec0ff */
[----:B------:R-:W-:Y:S01]  /*19da0*/  IMAD.IADD R3, R0, 0x1, -R3 ;  /* 0x0000000100037824 */ /* 0x000fe200078e0a03 */
[----:B------:R-:W-:-:S04]  /*19db0*/  MOV R0, 0x400 ;  /* 0x0000040000007802 */ /* 0x000fc80000000f00 */
[----:B-----5:R-:W-:Y:S02]  /*19dc0*/  LEA R0, R5, R0, 0x18 ;  /* 0x0000000005007211 */ /* 0x020fe400078ec0ff */
[----:B------:R-:W-:-:S04]  /*19dd0*/  SHF.L.U32 R3, R3, 0x1f, RZ ;  /* 0x0000001f03037819 */ /* 0x000fc800000006ff */
[----:B------:R-:W0:Y:S02]  /*19de0*/  SYNCS.PHASECHK.TRANS64.TRYWAIT P0, [R0+URZ+0x38820], R3 ;  /* 0x03882003000075a7 */ /* 0x000e24000800017f */
[----:B0-----:R-:W-:Y:S05]  /*19df0*/  @!P0 BRA `(.L_x_5425) ;  /* 0x0000001800688947 */ /* 0x001fea0003800000 */
.L_x_5474:
[----:B------:R-:W-:Y:S05]  /*19e00*/  BSYNC B0 ;  /* 0x0000000000007941 */ /* 0x000fea0003800000 */
.L_x_5424:
[----:B------:R-:W-:-:S03]  /*19e10*/  UMOV UR4, 0xffffffff ;  /* 0xffffffff00047882 */ /* 0x000fc60000000000 */
[----:B------:R-:W-:Y:S05]  /*19e20*/  BRA.DIV UR4, `(.L_x_5426) ;  /* 0x0000001a04707947 */ /* 0x000fea000b800000 */
[----:B------:R-:W2:Y:S02]  /*19e30*/  S2R R2, SR_TID.X ;  /* 0x0000000000027919 */ /* 0x000ea40000002100 */
[----:B--2---:R-:W-:-:S04]  /*19e40*/  SHF.R.U32.HI R2, RZ, 0x5, R2 ;  /* 0x00000005ff027819 */ /* 0x004fc80000011602 */
[----:B------:R-:W-:-:S05]  /*19e50*/  LOP3.LUT R2, R2, 0x3, RZ, 0xc0, !PT ;  /* 0x0000000302027812 */ /* 0x000fca00078ec0ff */
[----:B------:R2:W3:Y:S02]  /*19e60*/  SHFL.IDX PT, R14, R2, RZ, 0x1f ;  /* 0x00001fff020e7589 */ /* 0x0004e400000e0000 */
.L_x_5477:
[----:B---3--:R-:W-:Y:S01]  /*19e70*/  ISETP.NE.AND P0, PT, R14, RZ, PT ;  /* 0x000000ff0e00720c */ /* 0x008fe20003f05270 */
[----:B------:R-:W-:-:S12]  /*19e80*/  BSSY B0, `(.L_x_5427) ;  /* 0x0000025000007945 */ /* 0x000fd80003800000 */
[----:B------:R-:W-:Y:S05]  /*19e90*/  @P0 BRA `(.L_x_5428) ;  /* 0x00000000008c0947 */ /* 0x000fea0003800000 */
[----:B------:R-:W-:-:S03]  /*19ea0*/  UMOV UR4, 0xffffffff ;  /* 0xffffffff00047882 */ /* 0x000fc60000000000 */
[----:B------:R-:W-:Y:S05]  /*19eb0*/  BRA.DIV UR4, `(.L_x_5429) ;  /* 0x0000001a04807947 */ /* 0x000fea000b800000 */
[----:B------:R-:W-:-:S13]  /*19ec0*/  ELECT P6, URZ, PT ;  /* 0x00000000003f782f */ /* 0x000fda00038c0000 */
.L_x_5480:
[----:B------:R-:W-:Y:S05]  /*19ed0*/  @!P6 BRA `(.L_x_5428) ;  /* 0x00000000007ce947 */ /* 0x000fea0003800000 */
[----:B--2---:R-:W2:Y:S02]  /*19ee0*/  LDL.LU R2, [R1+0x40] ;  /* 0x0000400001027983 */ /* 0x004ea40000300800 */
[----:B--2---:R-:W-:-:S04]  /*19ef0*/  LOP3.LUT R2, R2, 0x2, RZ, 0xfc, !PT ;  /* 0x0000000202027812 */ /* 0x004fc800078efcff */
[----:B------:R-:W-:-:S13]  /*19f00*/  ISETP.NE.AND P2, PT, R2, 0x3, PT ;  /* 0x000000030200780c */ /* 0x000fda0003f45270 */
[----:B------:R-:W-:Y:S05]  /*19f10*/  @!P2 BRA `(.L_x_5430) ;  /* 0x000000000004a947 */ /* 0x000fea0003800000 */
[----:B------:R-:W-:Y:S01]  /*19f20*/  BPT.TRAP 0x1 ;  /* 0x000000040000795c */ /* 0x000fe20000300000 */
.L_x_5430:
[----:B------:R-:W2:Y:S01]  /*19f30*/  LDL.LU R7, [R1+0x8] ;  /* 0x0000080001077983 */ /* 0x000ea20000300800 */
[----:B------:R-:W-:Y:S02]  /*19f40*/  VIADD R2, R0, 0x38840 ;  /* 0x0003884000027836 */ /* 0x000fe40000000000 */
[C---:B0-----:R-:W-:Y:S02]  /*19f50*/  VIADD R3, R19.reuse, 0x1 ;  /* 0x0000000113037836 */ /* 0x041fe40000000000 */
[----:B-1----:R-:W-:-:S03]  /*19f60*/  IMAD R6, R19, 0x8, R2 ;  /* 0x0000000813067824 */ /* 0x002fc600078e0202 */
        /* <DEDUP_REMOVED lines=9> */
.L_x_5481:
[----:B------:R-:W1:Y:S02]  /*1a000*/  SYNCS.PHASECHK.TRANS64.TRYWAIT P0, [R7+URZ], R2 ;  /* 0x00000002070075a7 */ /* 0x000e64000800017f */
[----:B-1----:R-:W-:Y:S05]  /*1a010*/  @!P0 BRA `(.L_x_5432) ;  /* 0x00000018005c8947 */ /* 0x002fea0003800000 */
.L_x_5482:
[----:B------:R-:W-:Y:S05]  /*1a020*/  @!P2 BRA `(.L_x_5433) ;  /* 0x000000000004a947 */ /* 0x000fea0003800000 */
[----:B------:R-:W-:Y:S01]  /*1a030*/  BPT.TRAP 0x1 ;  /* 0x000000040000795c */ /* 0x000fe20000300000 */
.L_x_5433:
[----:B------:R-:W-:-:S04]  /*1a040*/  VIADD R0, R0, 0x38860 ;  /* 0x0003886000007836 */ /* 0x000fc80000000000 */
[----:B------:R-:W-:-:S04]  /*1a050*/  IMAD R4, R19, 0x8, R0 ;  /* 0x0000000813047824 */ /* 0x000fc800078e0200 */
[----:B------:R-:W2:Y:S02]  /*1a060*/  SYNCS.PHASECHK.TRANS64.TRYWAIT P0, [R4+URZ], R5 ;  /* 0x00000005040075a7 */ /* 0x000ea4000800017f */
[----:B--2---:R-:W-:Y:S05]  /*1a070*/  @!P0 BRA `(.L_x_5434) ;  /* 0x0000001800588947 */ /* 0x004fea0003800000 */
.L_x_5483:
[----:B------:R-:W-:-:S07]  /*1a080*/  IMAD R3, R3, 0x8, R0 ;  /* 0x0000000803037824 */ /* 0x000fce00078e0200 */
.L_x_5435:
[----:B---3--:R3:W4:Y:S02]  /*1a090*/  SYNCS.PHASECHK.TRANS64.TRYWAIT P0, [R3+URZ], R2 ;  /* 0x00000002030075a7 */ /* 0x008724000800017f */
[----:B----4-:R-:W-:Y:S05]  /*1a0a0*/  @!P0 NANOSLEEP.SYNCS 0x989680 ;  /* 0x009896800000895d */ /* 0x010fea0003900000 */
[----:B------:R-:W4:Y:S02]  /*1a0b0*/  @!P0 SYNCS.PHASECHK.TRANS64 P0, [R3+URZ], R2 ;  /* 0x00000002030085a7 */ /* 0x000f24000800007f */
[----:B----4-:R-:W-:Y:S05]  /*1a0c0*/  @!P0 BRA `(.L_x_5435) ;  /* 0xfffffffc00f08947 */ /* 0x010fea000383ffff */
.L_x_5428:
[----:B------:R-:W-:Y:S05]  /*1a0d0*/  BSYNC B0 ;  /* 0x0000000000007941 */ /* 0x000fea0003800000 */
.L_x_5427:
[----:B------:R-:W-:Y:S05]  /*1a0e0*/  EXIT ;  /* 0x000000000000794d */ /* 0x000fea0003800000 */
.L_x_5224:
[----:B0-----:R-:W-:-:S04]  /*1a0f0*/  IMAD.U32 R3, RZ, RZ, UR37 ;  /* 0x00000025ff037e24 */ /* 0x001fc8000f8e00ff */
[----:B------:R0:W1:Y:S03]  /*1a100*/  SYNCS.PHASECHK.TRANS64.TRYWAIT P1, [R3+URZ+0x38800], R4 ;  /* 0x03880004030075a7 */ /* 0x000066000802017f */
[----:B-1----:R-:W-:Y:S05]  /*1a110*/  @!P1 NANOSLEEP.SYNCS 0x989680 ;  /* 0x009896800000995d */ /* 0x002fea0003900000 */
[----:B------:R-:W1:Y:S02]  /*1a120*/  @!P1 SYNCS.PHASECHK.TRANS64 P1, [R3+URZ+0x38800], R4 ;  /* 0x03880004030095a7 */ /* 0x000e64000802007f */
[----:B-1----:R-:W-:Y:S05]  /*1a130*/  @!P1 BRA `(.L_x_5224) ;  /* 0xfffffffc00ec9947 */ /* 0x002fea000383ffff */
[----:B------:R-:W-:Y:S05]  /*1a140*/  BRA `(.L_x_5436) ;  /* 0xfffffe9c00487947 */ /* 0x000fea000383ffff */
.L_x_5228:
[----:B-1----:R1:W2:Y:S02]  /*1a150*/  SYNCS.PHASECHK.TRANS64.TRYWAIT P1, [R3+URZ+0x38830], R6 ;  /* 0x03883006030075a7 */ /* 0x0022a4000802017f */
[----:B--2---:R-:W-:Y:S05]  /*1a160*/  @!P1 NANOSLEEP.SYNCS 0x989680 ;  /* 0x009896800000995d */ /* 0x004fea0003900000 */
[----:B------:R-:W2:Y:S02]  /*1a170*/  @!P1 SYNCS.PHASECHK.TRANS64 P1, [R3+URZ+0x38830], R6 ;  /* 0x03883006030095a7 */ /* 0x000ea4000802007f */
[----:B--2---:R-:W-:Y:S05]  /*1a180*/  @!P1 BRA `(.L_x_5228) ;  /* 0xfffffffc00f09947 */ /* 0x004fea000383ffff */
[----:B------:R-:W-:Y:S05]  /*1a190*/  BRA `(.L_x_5227) ;  /* 0xfffffe9c00607947 */ /* 0x000fea000383ffff */
.L_x_5229:
[----:B--2---:R-:W-:-:S04]  /*1a1a0*/  IMAD.U32 R5, RZ, RZ, UR37 ;  /* 0x00000025ff057e24 */ /* 0x004fc8000f8e00ff */
[----:B------:R2:W3:Y:S03]  /*1a1b0*/  SYNCS.PHASECHK.TRANS64.TRYWAIT P1, [R5+URZ+0x38810], R4 ;  /* 0x03881004050075a7 */ /* 0x0004e6000802017f */
[----:B---3--:R-:W-:Y:S05]  /*1a1c0*/  @!P1 NANOSLEEP.SYNCS 0x989680 ;  /* 0x009896800000995d */ /* 0x008fea0003900000 */
[----:B------:R-:W3:Y:S02]  /*1a1d0*/  @!P1 SYNCS.PHASECHK.TRANS64 P1, [R5+URZ+0x38810], R4 ;  /* 0x03881004050095a7 */ /* 0x000ee4000802007f */
[----:B---3--:R-:W-:Y:S05]  /*1a1e0*/  @!P1 BRA `(.L_x_5229) ;  /* 0xfffffffc00ec9947 */ /* 0x008fea000383ffff */
[----:B------:R-:W-:Y:S05]  /*1a1f0*/  BRA `(.L_x_5437) ;  /* 0xfffffe9c00e87947 */ /* 0x000fea000383ffff */
.L_x_5233:
[----:B----4-:R4:W0:Y:S02]  /*1a200*/  SYNCS.PHASECHK.TRANS64.TRYWAIT P1, [R3+URZ+0x38850], R6 ;  /* 0x03885006030075a7 */ /* 0x010824000802017f */
[----:B0-----:R-:W-:Y:S05]  /*1a210*/  @!P1 NANOSLEEP.SYNCS 0x989680 ;  /* 0x009896800000995d */ /* 0x001fea0003900000 */
[----:B------:R-:W0:Y:S02]  /*1a220*/  @!P1 SYNCS.PHASECHK.TRANS64 P1, [R3+URZ+0x38850], R6 ;  /* 0x03885006030095a7 */ /* 0x000e24000802007f */
[----:B0-----:R-:W-:Y:S05]  /*1a230*/  @!P1 BRA `(.L_x_5233) ;  /* 0xfffffffc00f09947 */ /* 0x001fea000383ffff */
[----:B------:R-:W-:Y:S05]  /*1a240*/  BRA `(.L_x_5232) ;  /* 0xfffffe9c00f47947 */ /* 0x000fea000383ffff */
.L_x_5249:
[----:B-1----:R-:W-:-:S04]  /*1a250*/  IMAD.U32 R9, RZ, RZ, UR5 ;  /* 0x00000005ff097e24 */ /* 0x002fc8000f8e00ff */
[----:B------:R1:W2:Y:S03]  /*1a260*/  SYNCS.PHASECHK.TRANS64.TRYWAIT P2, [R9+URZ+0x38830], R8 ;  /* 0x03883008090075a7 */ /* 0x0002a6000804017f */
[----:B--2---:R-:W-:Y:S05]  /*1a270*/  @!P2 NANOSLEEP.SYNCS 0x989680 ;  /* 0x009896800000a95d */ /* 0x004fea0003900000 */
[----:B------:R-:W2:Y:S02]  /*1a280*/  @!P2 SYNCS.PHASECHK.TRANS64 P2, [R9+URZ+0x38830], R8 ;  /* 0x038830080900a5a7 */ /* 0x000ea4000804007f */
[----:B--2---:R-:W-:Y:S05]  /*1a290*/  @!P2 BRA `(.L_x_5249) ;  /* 0xfffffffc00eca947 */ /* 0x004fea000383ffff */
[----:B------:R-:W-:Y:S05]  /*1a2a0*/  BRA `(.L_x_5248) ;  /* 0xfffffecc00707947 */ /* 0x000fea000383ffff */
.L_x_5253:
[----:B-1----:R-:W-:-:S04]  /*1a2b0*/  IMAD.U32 R9, RZ, RZ, UR5 ;  /* 0x00000005ff097e24 */ /* 0x002fc8000f8e00ff */
[----:B------:R1:W3:Y:S03]  /*1a2c0*/  SYNCS.PHASECHK.TRANS64.TRYWAIT P2, [R9+URZ+0x38850], R8 ;  /* 0x03885008090075a7 */ /* 0x0002e6000804017f */
[----:B---3--:R-:W-:Y:S05]  /*1a2d0*/  @!P2 NANOSLEEP.SYNCS 0x989680 ;  /* 0x009896800000a95d */ /* 0x008fea0003900000 */
[----:B------:R-:W3:Y:S02]  /*1a2e0*/  @!P2 SYNCS.PHASECHK.TRANS64 P2, [R9+URZ+0x38850], R8 ;  /* 0x038850080900a5a7 */ /* 0x000ee4000804007f */
[----:B---3--:R-:W-:Y:S05]  /*1a2f0*/  @!P2 BRA `(.L_x_5253) ;  /* 0xfffffffc00eca947 */ /* 0x008fea000383ffff */
[----:B------:R-:W-:Y:S05]  /*1a300*/  BRA `(.L_x_5252) ;  /* 0xfffffecc00cc7947 */ /* 0x000fea000383ffff */
.L_x_5270:
[----:B-1----:R-:W-:-:S04]  /*1a310*/  IMAD.U32 R6, RZ, RZ, UR5 ;  /* 0x00000005ff067e24 */ /* 0x002fc8000f8e00ff */
[----:B------:R1:W2:Y:S03]  /*1a320*/  SYNCS.PHASECHK.TRANS64.TRYWAIT P3, [R6+URZ+0x38830], R5 ;  /* 0x03883005060075a7 */ /* 0x0002a6000806017f */
[----:B--2---:R-:W-:Y:S05]  /*1a330*/  @!P3 NANOSLEEP.SYNCS 0x989680 ;  /* 0x009896800000b95d */ /* 0x004fea0003900000 */
[----:B------:R-:W2:Y:S02]  /*1a340*/  @!P3 SYNCS.PHASECHK.TRANS64 P3, [R6+URZ+0x38830], R5 ;  /* 0x038830050600b5a7 */ /* 0x000ea4000806007f */
[----:B--2---:R-:W-:Y:S05]  /*1a350*/  @!P3 BRA `(.L_x_5270) ;  /* 0xfffffffc00ecb947 */ /* 0x004fea000383ffff */
[----:B------:R-:W-:Y:S05]  /*1a360*/  BRA `(.L_x_5269) ;  /* 0xffffff0000f47947 */ /* 0x000fea000383ffff */
.L_x_5274:
[----:B-1----:R-:W-:-:S04]  /*1a370*/  IMAD.U32 R6, RZ, RZ, UR5 ;  /* 0x00000005ff067e24 */ /* 0x002fc8000f8e00ff */
[----:B------:R1:W3:Y:S03]  /*1a380*/  SYNCS.PHASECHK.TRANS64.TRYWAIT P3, [R6+URZ+0x38850], R5 ;  /* 0x03885005060075a7 */ /* 0x0002e6000806017f */
[----:B---3--:R-:W-:Y:S05]  /*1a390*/  @!P3 NANOSLEEP.SYNCS 0x989680 ;  /* 0x009896800000b95d */ /* 0x008fea0003900000 */
[----:B------:R-:W3:Y:S02]  /*1a3a0*/  @!P3 SYNCS.PHASECHK.TRANS64 P3, [R6+URZ+0x38850], R5 ;  /* 0x038850050600b5a7 */ /* 0x000ee4000806007f */
[----:B---3--:R-:W-:Y:S05]  /*1a3b0*/  @!P3 BRA `(.L_x_5274) ;  /* 0xfffffffc00ecb947 */ /* 0x008fea000383ffff */
[----:B------:R-:W-:Y:S05]  /*1a3c0*/  BRA `(.L_x_5273) ;  /* 0xffffff0400507947 */ /* 0x000fea000383ffff */
.L_x_5280:
[----:B--2---:R-:W-:-:S04]  /*1a3d0*/  IMAD.U32 R8, RZ, RZ, UR5 ;  /* 0x00000005ff087e24 */ /* 0x004fc8000f8e00ff */
[----:B------:R2:W3:Y:S03]  /*1a3e0*/  SYNCS.PHASECHK.TRANS64.TRYWAIT P2, [R8+URZ+0x38830], R5 ;  /* 0x03883005080075a7 */ /* 0x0004e6000804017f */
[----:B---3--:R-:W-:Y:S05]  /*1a3f0*/  @!P2 NANOSLEEP.SYNCS 0x989680 ;  /* 0x009896800000a95d */ /* 0x008fea0003900000 */
[----:B------:R-:W3:Y:S02]  /*1a400*/  @!P2 SYNCS.PHASECHK.TRANS64 P2, [R8+URZ+0x38830], R5 ;  /* 0x038830050800a5a7 */ /* 0x000ee4000804007f */
[----:B---3--:R-:W-:Y:S05]  /*1a410*/  @!P2 BRA `(.L_x_5280) ;  /* 0xfffffffc00eca947 */ /* 0x008fea000383ffff */
[----:B------:R-:W-:Y:S05]  /*1a420*/  BRA `(.L_x_5279) ;  /* 0xffffff2c00047947 */ /* 0x000fea000383ffff */
.L_x_5284:
[----:B--2---:R-:W-:-:S04]  /*1a430*/  IMAD.U32 R8, RZ, RZ, UR5 ;  /* 0x00000005ff087e24 */ /* 0x004fc8000f8e00ff */
[----:B------:R2:W3:Y:S03]  /*1a440*/  SYNCS.PHASECHK.TRANS64.TRYWAIT P2, [R8+URZ+0x38850], R5 ;  /* 0x03885005080075a7 */ /* 0x0004e6000804017f */
[----:B---3--:R-:W-:Y:S05]  /*1a450*/  @!P2 NANOSLEEP.SYNCS 0x989680 ;  /* 0x009896800000a95d */ /* 0x008fea0003900000 */
[----:B------:R-:W3:Y:S02]  /*1a460*/  @!P2 SYNCS.PHASECHK.TRANS64 P2, [R8+URZ+0x38850], R5 ;  /* 0x038850050800a5a7 */ /* 0x000ee4000804007f */
[----:B---3--:R-:W-:Y:S05]  /*1a470*/  @!P2 BRA `(.L_x_5284) ;  /* 0xfffffffc00eca947 */ /* 0x008fea000383ffff */
[----:B------:R-:W-:Y:S05]  /*1a480*/  BRA `(.L_x_5283) ;  /* 0xffffff2c00607947 */ /* 0x000fea000383ffff */
.L_x_5322:
[----:B------:R-:W-:Y:S02]  /*1a490*/  IMAD.MOV.U32 R13, RZ, RZ, R4 ;  /* 0x000000ffff0d7224 */ /* 0x000fe400078e0004 */
[----:B------:R-:W-:Y:S02]  /*1a4a0*/  IMAD.MOV.U32 R12, RZ, RZ, RZ ;  /* 0x000000ffff0c7224 */ /* 0x000fe400078e00ff */
[----:B------:R-:W-:Y:S02]  /*1a4b0*/  IMAD.MOV.U32 R11, RZ, RZ, 0x1f ;  /* 0x0000001fff0b7424 */ /* 0x000fe400078e00ff */
[----:B------:R-:W-:-:S07]  /*1a4c0*/  IMAD.MOV.U32 R15, RZ, RZ, -0x1 ;  /* 0xffffffffff0f7424 */ /* 0x000fce00078e00ff */
[----:B0-----:R-:W-:Y:S05]  /*1a4d0*/  WARPSYNC.COLLECTIVE R15, `(.L_x_5438) ;  /* 0x000000000f087348 */ /* 0x001fea0003c00000 */
[----:B------:R1:W2:Y:S02]  /*1a4e0*/  SHFL.IDX P6, R14, R13, R12, R11 ;  /* 0x0000000c0d0e7389 */ /* 0x0002a400000c000b */
[----:B012---:R-:W-:Y:S01]  /*1a4f0*/  ENDCOLLECTIVE ;  /* 0x000000000000791b */ /* 0x007fe20003800000 */
.L_x_5438:
[----:B------:R-:W-:Y:S05]  /*1a500*/  BRA `(.L_x_5439) ;  /* 0xffffffa4001c7947 */ /* 0x000fea000383ffff */
.L_x_5324:
[----:B------:R-:W-:Y:S01]  /*1a510*/  BSSY B0, `(.L_x_5440) ;  /* 0x0000006000007945 */ /* 0x000fe20003800000 */
[----:B------:R-:W-:-:S07]  /*1a520*/  IMAD.MOV.U32 R15, RZ, RZ, -0x1 ;  /* 0xffffffffff0f7424 */ /* 0x000fce00078e00ff */
[----:B01----:R-:W-:Y:S05]  /*1a530*/  WARPSYNC.COLLECTIVE R15, `(.L_x_5441) ;  /* 0x000000000f0c7348 */ /* 0x003fea0003c00000 */
[----:B------:R-:W-:Y:S02]  /*1a540*/  ELECT P6, UR62, PT ;  /* 0x00000000003e782f */ /* 0x000fe400038c0000 */
[----:B------:R-:W-:Y:S01]  /*1a550*/  MOV R14, UR62 ;  /* 0x0000003e000e7c02 */ /* 0x000fe20008000f00 */
[----:B01----:R-:W-:Y:S10]  /*1a560*/  ENDCOLLECTIVE ;  /* 0x000000000000791b */ /* 0x003ff40003800000 */
.L_x_5441:
[----:B------:R-:W-:Y:S05]  /*1a570*/  BSYNC B0 ;  /* 0x0000000000007941 */ /* 0x000fea0003800000 */
.L_x_5440:
[----:B------:R-:W-:Y:S05]  /*1a580*/  BRA `(.L_x_5442) ;  /* 0xffffffa400207947 */ /* 0x000fea000383ffff */
.L_x_5326:
[----:B--2---:R2:W3:Y:S02]  /*1a590*/  SYNCS.PHASECHK.TRANS64.TRYWAIT P0, [R0+URZ+0x38840], R2 ;  /* 0x03884002000075a7 */ /* 0x0044e4000800017f */
[----:B---3--:R-:W-:Y:S05]  /*1a5a0*/  @!P0 NANOSLEEP.SYNCS 0x989680 ;  /* 0x009896800000895d */ /* 0x008fea0003900000 */
[----:B------:R-:W3:Y:S02]  /*1a5b0*/  @!P0 SYNCS.PHASECHK.TRANS64 P0, [R0+URZ+0x38840], R2 ;  /* 0x03884002000085a7 */ /* 0x000ee4000800007f */
[----:B---3--:R-:W-:Y:S05]  /*1a5c0*/  @!P0 BRA `(.L_x_5326) ;  /* 0xfffffffc00f08947 */ /* 0x008fea000383ffff */
[----:B------:R-:W-:Y:S05]  /*1a5d0*/  BRA `(.L_x_5443) ;  /* 0xffffffa400787947 */ /* 0x000fea000383ffff */
.L_x_5330:
[----:B------:R-:W-:Y:S02]  /*1a5e0*/  IMAD.MOV.U32 R13, RZ, RZ, R3 ;  /* 0x000000ffff0d7224 */ /* 0x000fe400078e0003 */
[----:B------:R-:W-:Y:S02]  /*1a5f0*/  IMAD.MOV.U32 R12, RZ, RZ, RZ ;  /* 0x000000ffff0c7224 */ /* 0x000fe400078e00ff */
[----:B------:R-:W-:Y:S02]  /*1a600*/  IMAD.MOV.U32 R11, RZ, RZ, 0x181f ;  /* 0x0000181fff0b7424 */ /* 0x000fe400078e00ff */
[----:B------:R-:W-:Y:S02]  /*1a610*/  IMAD.MOV.U32 R15, RZ, RZ, -0x1 ;  /* 0xffffffffff0f7424 */ /* 0x000fe400078e00ff */
[----:B------:R-:W-:-:S07]  /*1a620*/  VIADD R9, R9, UR40 ;  /* 0x0000002809097c36 */ /* 0x000fce0008000000 */
[----:B-----5:R-:W-:Y:S05]  /*1a630*/  WARPSYNC.COLLECTIVE R15, `(.L_x_5444) ;  /* 0x000000000f087348 */ /* 0x020fea0003c00000 */
[----:B------:R0:W1:Y:S02]  /*1a640*/  SHFL.IDX P6, R14, R13, R12, R11 ;  /* 0x0000000c0d0e7389 */ /* 0x00006400000c000b */
[----:B01---5:R-:W-:Y:S01]  /*1a650*/  ENDCOLLECTIVE ;  /* 0x000000000000791b */ /* 0x023fe20003800000 */
.L_x_5444:
[----:B------:R-:W-:Y:S01]  /*1a660*/  VIADD R10, R9, 0x10 ;  /* 0x00000010090a7836 */ /* 0x000fe20000000000 */
[----:B------:R0:W-:Y:S04]  /*1a670*/  STL [R1+0x14], R9 ;  /* 0x0000140901007387 */ /* 0x0001e80000100800 */
[----:B------:R0:W-:Y:S01]  /*1a680*/  STL [R1+0x20], R10 ;  /* 0x0000200a01007387 */ /* 0x0001e20000100800 */
[----:B------:R-:W-:Y:S02]  /*1a690*/  IMAD.MOV.U32 R13, RZ, RZ, R0 ;  /* 0x000000ffff0d7224 */ /* 0x000fe400078e0000 */
[----:B------:R-:W-:-:S07]  /*1a6a0*/  IMAD.MOV.U32 R4, RZ, RZ, R14 ;  /* 0x000000ffff047224 */ /* 0x000fce00078e000e */
[----:B0-----:R-:W-:Y:S05]  /*1a6b0*/  WARPSYNC.COLLECTIVE R15, `(.L_x_5445) ;  /* 0x000000000f087348 */ /* 0x001fea0003c00000 */
[----:B------:R1:W2:Y:S02]  /*1a6c0*/  SHFL.IDX P6, R14, R13, R12, R11 ;  /* 0x0000000c0d0e7389 */ /* 0x0002a400000c000b */
[----:B012---:R-:W-:Y:S01]  /*1a6d0*/  ENDCOLLECTIVE ;  /* 0x000000000000791b */ /* 0x007fe20003800000 */
.L_x_5445:
[----:B------:R-:W-:Y:S02]  /*1a6e0*/  ULDC UR4, c[0x0][0x288] ;  /* 0x0000a20000047ab9 */ /* 0x000fe40000000800 */
[----:B------:R-:W-:Y:S02]  /*1a6f0*/  IMAD R2, R6, UR4, RZ ;  /* 0x0000000406027c24 */ /* 0x000fe4000f8e02ff */
[----:B------:R-:W-:-:S03]  /*1a700*/  VIADD R6, R9, 0x20 ;  /* 0x0000002009067836 */ /* 0x000fc60000000000 */
[----:B------:R-:W-:Y:S02]  /*1a710*/  ISETP.GE.AND P1, PT, R9, R2, PT ;  /* 0x000000020900720c */ /* 0x000fe40003f26270 */
[----:B------:R0:W-:Y:S01]  /*1a720*/  STL [R1+0x24], R6 ;  /* 0x0000240601007387 */ /* 0x0001e20000100800 */
[----:B------:R-:W-:Y:S02]  /*1a730*/  IMAD.MOV.U32 R13, RZ, RZ, R3 ;  /* 0x000000ffff0d7224 */ /* 0x000fe400078e0003 */
[----:B------:R-:W-:Y:S02]  /*1a740*/  IMAD.MOV.U32 R12, RZ, RZ, 0x1 ;  /* 0x00000001ff0c7424 */ /* 0x000fe400078e00ff */
[----:B------:R-:W-:-:S07]  /*1a750*/  IMAD.MOV.U32 R5, RZ, RZ, R14 ;  /* 0x000000ffff057224 */ /* 0x000fce00078e000e */
[----:B0-----:R-:W-:Y:S05]  /*1a760*/  WARPSYNC.COLLECTIVE R15, `(.L_x_5446) ;  /* 0x000000000f087348 */ /* 0x001fea0003c00000 */
[----:B------:R1:W2:Y:S02]  /*1a770*/  SHFL.IDX P6, R14, R13, R12, R11 ;  /* 0x0000000c0d0e7389 */ /* 0x0002a400000c000b */
[----:B012---:R-:W-:Y:S01]  /*1a780*/  ENDCOLLECTIVE ;  /* 0x000000000000791b */ /* 0x007fe20003800000 */
.L_x_5446:
        /* <DEDUP_REMOVED lines=15> */
.L_x_5447:
[----:B------:R-:W-:Y:S02]  /*1a880*/  IMAD.MOV.U32 R13, RZ, RZ, R3 ;  /* 0x000000ffff0d7224 */ /* 0x000fe400078e0003 */
[----:B------:R-:W-:Y:S02]  /*1a890*/  IMAD.MOV.U32 R12, RZ, RZ, 0x2 ;  /* 0x00000002ff0c7424 */ /* 0x000fe400078e00ff */
[----:B------:R-:W-:-:S07]  /*1a8a0*/  IMAD.MOV.U32 R5, RZ, RZ, R14 ;  /* 0x000000ffff057224 */ /* 0x000fce00078e000e */
[----:B------:R-:W-:Y:S05]  /*1a8b0*/  WARPSYNC.COLLECTIVE R15, `(.L_x_5448) ;  /* 0x000000000f087348 */ /* 0x000fea0003c00000 */
[----:B------:R0:W1:Y:S02]  /*1a8c0*/  SHFL.IDX P6, R14, R13, R12, R11 ;  /* 0x0000000c0d0e7389 */ /* 0x00006400000c000b */
[----:B01----:R-:W-:Y:S01]  /*1a8d0*/  ENDCOLLECTIVE ;  /* 0x000000000000791b */ /* 0x003fe20003800000 */
.L_x_5448:
        /* <DEDUP_REMOVED lines=15> */
.L_x_5449:
[----:B------:R-:W-:Y:S02]  /*1a9d0*/  IMAD.MOV.U32 R13, RZ, RZ, R3 ;  /* 0x000000ffff0d7224 */ /* 0x000fe400078e0003 */
[----:B------:R-:W-:Y:S02]  /*1a9e0*/  IMAD.MOV.U32 R12, RZ, RZ, 0x3 ;  /* 0x00000003ff0c7424 */ /* 0x000fe400078e00ff */
[----:B------:R-:W-:-:S07]  /*1a9f0*/  IMAD.MOV.U32 R5, RZ, RZ, R14 ;  /* 0x000000ffff057224 */ /* 0x000fce00078e000e */
[----:B------:R-:W-:Y:S05]  /*1aa00*/  WARPSYNC.COLLECTIVE R15, `(.L_x_5450) ;  /* 0x000000000f087348 */ /* 0x000fea0003c00000 */
[----:B------:R0:W1:Y:S02]  /*1aa10*/  SHFL.IDX P6, R14, R13, R12, R11 ;  /* 0x0000000c0d0e7389 */ /* 0x00006400000c000b */
[----:B01----:R-:W-:Y:S01]  /*1aa20*/  ENDCOLLECTIVE ;  /* 0x000000000000791b */ /* 0x003fe20003800000 */
.L_x_5450:
        /* <DEDUP_REMOVED lines=10> */
.L_x_5451:
[----:B------:R-:W-:Y:S01]  /*1aad0*/  @!PT LDS RZ, [RZ] ;  /* 0x00000000fffff984 */ /* 0x000fe20000000800 */
[----:B------:R-:W-:Y:S01]  /*1aae0*/  @!PT LDS RZ, [RZ] ;  /* 0x00000000fffff984 */ /* 0x000fe20000000800 */
[----:B------:R-:W-:Y:S01]  /*1aaf0*/  @!PT LDS RZ, [RZ] ;  /* 0x00000000fffff984 */ /* 0x000fe20000000800 */
[----:B------:R0:W-:Y:S01]  /*1ab00*/  @!P1 LDGSTS.E.BYPASS.LTC128B.128 [R7+0x21400], desc[UR44][R4.64], !P0 ;  /* 0x2140000004079fae */ /* 0x0001e2000c101d6c */
[----:B------:R-:W-:Y:S01]  /*1ab10*/  IMAD.MOV.U32 R0, RZ, RZ, R14 ;  /* 0x000000ffff007224 */ /* 0x000fe200078e000e */
[----:B------:R-:W-:Y:S06]  /*1ab20*/  BRA `(.L_x_5452) ;  /* 0xffffffa8007c7947 */ /* 0x000fec000383ffff */
.L_x_5334:
        /* <DEDUP_REMOVED lines=8> */
.L_x_5454:
[----:B------:R-:W-:Y:S05]  /*1abb0*/  BSYNC B0 ;  /* 0x0000000000007941 */ /* 0x000fea0003800000 */
.L_x_5453:
        /* <DEDUP_REMOVED lines=10> */
.L_x_5455:
        /* <DEDUP_REMOVED lines=46> */
.L_x_5456:
[----:B------:R-:W-:Y:S02]  /*1af40*/  IMAD.MOV.U32 R13, RZ, RZ, R0 ;  /* 0x000000ffff0d7224 */ /* 0x000fe400078e0000 */
[----:B------:R-:W-:-:S07]  /*1af50*/  IMAD.MOV.U32 R8, RZ, RZ, R14 ;  /* 0x000000ffff087224 */ /* 0x000fce00078e000e */
[----:B------:R-:W-:Y:S05]  /*1af60*/  WARPSYNC.COLLECTIVE R15, `(.L_x_5457) ;  /* 0x000000000f087348 */ /* 0x000fea0003c00000 */
[----:B------:R0:W1:Y:S02]  /*1af70*/  SHFL.IDX P6, R14, R13, R12, R11 ;  /* 0x0000000c0d0e7389 */ /* 0x00006400000c000b */
[----:B01----:R-:W-:Y:S01]  /*1af80*/  ENDCOLLECTIVE ;  /* 0x000000000000791b */ /* 0x003fe20003800000 */
.L_x_5457:
        /* <DEDUP_REMOVED lines=22> */
.L_x_5458:
        /* <DEDUP_REMOVED lines=21> */
.L_x_5459:
        /* <DEDUP_REMOVED lines=29> */
.L_x_5460:
[----:B------:R-:W-:Y:S02]  /*1b410*/  IMAD.MOV.U32 R13, RZ, RZ, R0 ;  /* 0x000000ffff0d7224 */ /* 0x000fe400078e0000 */
[----:B------:R-:W-:-:S07]  /*1b420*/  IMAD.MOV.U32 R6, RZ, RZ, R14 ;  /* 0x000000ffff067224 */ /* 0x000fce00078e000e */
[----:B------:R-:W-:Y:S05]  /*1b430*/  WARPSYNC.COLLECTIVE R15, `(.L_x_5461) ;  /* 0x000000000f087348 */ /* 0x000fea0003c00000 */
[----:B------:R0:W1:Y:S02]  /*1b440*/  SHFL.IDX P6, R14, R13, R12, R11 ;  /* 0x0000000c0d0e7389 */ /* 0x00006400000c000b */
[----:B01----:R-:W-:Y:S01]  /*1b450*/  ENDCOLLECTIVE ;  /* 0x000000000000791b */ /* 0x003fe20003800000 */
.L_x_5461:
[----:B------:R-:W-:Y:S01]  /*1b460*/  IMAD.MOV.U32 R0, RZ, RZ, R14 ;  /* 0x000000ffff007224 */ /* 0x000fe200078e000e */
[----:B------:R-:W-:Y:S06]  /*1b470*/  BRA `(.L_x_5462) ;  /* 0xffffffac00cc7947 */ /* 0x000fec000383ffff */
.L_x_5339:
[----:B0-----:R0:W2:Y:S02]  /*1b480*/  SYNCS.PHASECHK.TRANS64.TRYWAIT P0, [R17+URZ+0x38820], R0 ;  /* 0x03882000110075a7 */ /* 0x0010a4000800017f */
[----:B--2---:R-:W-:Y:S05]  /*1b490*/  @!P0 NANOSLEEP.SYNCS 0x989680 ;  /* 0x009896800000895d */ /* 0x004fea0003900000 */
[----:B------:R-:W2:Y:S02]  /*1b4a0*/  @!P0 SYNCS.PHASECHK.TRANS64 P0, [R17+URZ+0x38820], R0 ;  /* 0x03882000110085a7 */ /* 0x000ea4000800007f */
[----:B--2---:R-:W-:Y:S05]  /*1b4b0*/  @!P0 BRA `(.L_x_5339) ;  /* 0xfffffffc00f08947 */ /* 0x004fea000383ffff */
[----:B------:R-:W-:Y:S05]  /*1b4c0*/  BRA `(.L_x_5463) ;  /* 0xffffffb000847947 */ /* 0x000fea000383ffff */
.L_x_5343:
[----:B0-----:R0:W2:Y:S02]  /*1b4d0*/  SYNCS.PHASECHK.TRANS64.TRYWAIT P0, [R0+URZ+0x38860], R2 ;  /* 0x03886002000075a7 */ /* 0x0010a4000800017f */
[----:B--2---:R-:W-:Y:S05]  /*1b4e0*/  @!P0 NANOSLEEP.SYNCS 0x989680 ;  /* 0x009896800000895d */ /* 0x004fea0003900000 */
[----:B------:R-:W2:Y:S02]  /*1b4f0*/  @!P0 SYNCS.PHASECHK.TRANS64 P0, [R0+URZ+0x38860], R2 ;  /* 0x03886002000085a7 */ /* 0x000ea4000800007f */
[----:B--2---:R-:W-:Y:S05]  /*1b500*/  @!P0 BRA `(.L_x_5343) ;  /* 0xfffffffc00f08947 */ /* 0x004fea000383ffff */
[----:B------:R-:W-:Y:S05]  /*1b510*/  BRA `(.L_x_5464) ;  /* 0xffffffb000a47947 */ /* 0x000fea000383ffff */
.L_x_5360:
[----:B-1----:R1:W2:Y:S02]  /*1b520*/  SYNCS.PHASECHK.TRANS64.TRYWAIT P0, [R3+URZ+0x38840], R2 ;  /* 0x03884002030075a7 */ /* 0x0022a4000800017f */
[----:B--2---:R-:W-:Y:S05]  /*1b530*/  @!P0 NANOSLEEP.SYNCS 0x989680 ;  /* 0x009896800000895d */ /* 0x004fea0003900000 */
[----:B------:R-:W2:Y:S02]  /*1b540*/  @!P0 SYNCS.PHASECHK.TRANS64 P0, [R3+URZ+0x38840], R2 ;  /* 0x03884002030085a7 */ /* 0x000ea4000800007f */
[----:B--2---:R-:W-:Y:S05]  /*1b550*/  @!P0 BRA `(.L_x_5360) ;  /* 0xfffffffc00f08947 */ /* 0x004fea000383ffff */
[----:B------:R-:W-:Y:S05]  /*1b560*/  BRA `(.L_x_5465) ;  /* 0xffffffbc00887947 */ /* 0x000fea000383ffff */
.L_x_5365:
[----:B--2---:R2:W3:Y:S02]  /*1b570*/  SYNCS.PHASECHK.TRANS64.TRYWAIT P0, [R3+URZ+0x38860], R2 ;  /* 0x03886002030075a7 */ /* 0x0044e4000800017f */
[----:B---3--:R-:W-:Y:S05]  /*1b580*/  @!P0 NANOSLEEP.SYNCS 0x989680 ;  /* 0x009896800000895d */ /* 0x008fea0003900000 */
[----:B------:R-:W3:Y:S02]  /*1b590*/  @!P0 SYNCS.PHASECHK.TRANS64 P0, [R3+URZ+0x38860], R2 ;  /* 0x03886002030085a7 */ /* 0x000ee4000800007f */
[----:B---3--:R-:W-:Y:S05]  /*1b5a0*/  @!P0 BRA `(.L_x_5365) ;  /* 0xfffffffc00f08947 */ /* 0x008fea000383ffff */
[----:B------:R-:W-:Y:S05]  /*1b5b0*/  BRA `(.L_x_5466) ;  /* 0xffffffc000007947 */ /* 0x000fea000383ffff */
.L_x_5381:
[----:B0-----:R0:W1:Y:S02]  /*1b5c0*/  SYNCS.PHASECHK.TRANS64.TRYWAIT P0, [R4+URZ+0x38840], R2 ;  /* 0x03884002040075a7 */ /* 0x001064000800017f */
[----:B-1----:R-:W-:Y:S05]  /*1b5d0*/  @!P0 NANOSLEEP.SYNCS 0x989680 ;  /* 0x009896800000895d */ /* 0x002fea0003900000 */
[----:B------:R-:W1:Y:S02]  /*1b5e0*/  @!P0 SYNCS.PHASECHK.TRANS64 P0, [R4+URZ+0x38840], R2 ;  /* 0x03884002040085a7 */ /* 0x000e64000800007f */
[----:B-1----:R-:W-:Y:S05]  /*1b5f0*/  @!P0 BRA `(.L_x_5381) ;  /* 0xfffffffc00f08947 */ /* 0x002fea000383ffff */
[----:B------:R-:W-:Y:S05]  /*1b600*/  BRA `(.L_x_5467) ;  /* 0xffffffc800d47947 */ /* 0x000fea000383ffff */
.L_x_5386:
[----:B-1----:R1:W2:Y:S02]  /*1b610*/  SYNCS.PHASECHK.TRANS64.TRYWAIT P0, [R4+URZ+0x38860], R2 ;  /* 0x03886002040075a7 */ /* 0x0022a4000800017f */
[----:B--2---:R-:W-:Y:S05]  /*1b620*/  @!P0 NANOSLEEP.SYNCS 0x989680 ;  /* 0x009896800000895d */ /* 0x004fea0003900000 */
[----:B------:R-:W2:Y:S02]  /*1b630*/  @!P0 SYNCS.PHASECHK.TRANS64 P0, [R4+URZ+0x38860], R2 ;  /* 0x03886002040085a7 */ /* 0x000ea4000800007f */
[----:B--2---:R-:W-:Y:S05]  /*1b640*/  @!P0 BRA `(.L_x_5386) ;  /* 0xfffffffc00f08947 */ /* 0x004fea000383ffff */
[----:B------:R-:W-:Y:S05]  /*1b650*/  BRA `(.L_x_5468) ;  /* 0xffffffcc004c7947 */ /* 0x000fea000383ffff */
.L_x_5401:
[----:B-1----:R1:W2:Y:S02]  /*1b660*/  SYNCS.PHASECHK.TRANS64.TRYWAIT P0, [R4+URZ+0x38840], R2 ;  /* 0x03884002040075a7 */ /* 0x0022a4000800017f */
[----:B--2---:R-:W-:Y:S05]  /*1b670*/  @!P0 NANOSLEEP.SYNCS 0x989680 ;  /* 0x009896800000895d */ /* 0x004fea0003900000 */
[----:B------:R-:W2:Y:S02]  /*1b680*/  @!P0 SYNCS.PHASECHK.TRANS64 P0, [R4+URZ+0x38840], R2 ;  /* 0x03884002040085a7 */ /* 0x000ea4000800007f */
[----:B--2---:R-:W-:Y:S05]  /*1b690*/  @!P0 BRA `(.L_x_5401) ;  /* 0xfffffffc00f08947 */ /* 0x004fea000383ffff */
[----:B------:R-:W-:Y:S05]  /*1b6a0*/  BRA `(.L_x_5469) ;  /* 0xffffffd800047947 */ /* 0x000fea000383ffff */
.L_x_5406:
[----:B0-----:R0:W2:Y:S02]  /*1b6b0*/  SYNCS.PHASECHK.TRANS64.TRYWAIT P0, [R4+URZ+0x38860], R2 ;  /* 0x03886002040075a7 */ /* 0x0010a4000800017f */
[----:B--2---:R-:W-:Y:S05]  /*1b6c0*/  @!P0 NANOSLEEP.SYNCS 0x989680 ;  /* 0x009896800000895d */ /* 0x004fea0003900000 */
[----:B------:R-:W2:Y:S02]  /*1b6d0*/  @!P0 SYNCS.PHASECHK.TRANS64 P0, [R4+URZ+0x38860], R2 ;  /* 0x03886002040085a7 */ /* 0x000ea4000800007f */
[----:B--2---:R-:W-:Y:S05]  /*1b6e0*/  @!P0 BRA `(.L_x_5406) ;  /* 0xfffffffc00f08947 */ /* 0x004fea000383ffff */
[----:B------:R-:W-:Y:S05]  /*1b6f0*/  BRA `(.L_x_5470) ;  /* 0xffffffd8007c7947 */ /* 0x000fea000383ffff */
.L_x_5422:
[----:B------:R-:W-:Y:S01]  /*1b700*/  BSSY B0, `(.L_x_5471) ;  /* 0x0000008000007945 */ /* 0x000fe20003800000 */
[----:B-----5:R-:W-:Y:S02]  /*1b710*/  IMAD.MOV.U32 R13, RZ, RZ, R3 ;  /* 0x000000ffff0d7224 */ /* 0x020fe400078e0003 */
[----:B------:R-:W-:Y:S02]  /*1b720*/  IMAD.MOV.U32 R12, RZ, RZ, RZ ;  /* 0x000000ffff0c7224 */ /* 0x000fe400078e00ff */
[----:B------:R-:W-:Y:S02]  /*1b730*/  IMAD.MOV.U32 R11, RZ, RZ, 0x1f ;  /* 0x0000001fff0b7424 */ /* 0x000fe400078e00ff */
[----:B------:R-:W-:-:S07]  /*1b740*/  IMAD.MOV.U32 R15, RZ, RZ, -0x1 ;  /* 0xffffffffff0f7424 */ /* 0x000fce00078e00ff */
[----:B012---:R-:W-:Y:S05]  /*1b750*/  WARPSYNC.COLLECTIVE R15, `(.L_x_5472) ;  /* 0x000000000f087348 */ /* 0x007fea0003c00000 */
[----:B------:R3:W4:Y:S02]  /*1b760*/  SHFL.IDX P6, R14, R13, R12, R11 ;  /* 0x0000000c0d0e7389 */ /* 0x00072400000c000b */
[----:B01234-:R-:W-:Y:S01]  /*1b770*/  ENDCOLLECTIVE ;  /* 0x000000000000791b */ /* 0x01ffe20003800000 */
.L_x_5472:
[----:B------:R-:W-:Y:S05]  /*1b780*/  BSYNC B0 ;  /* 0x0000000000007941 */ /* 0x000fea0003800000 */
.L_x_5471:
[----:B------:R-:W-:Y:S05]  /*1b790*/  BRA `(.L_x_5473) ;  /* 0xffffffe400387947 */ /* 0x000fea000383ffff */
.L_x_5425:
[----:B0-----:R0:W2:Y:S02]  /*1b7a0*/  SYNCS.PHASECHK.TRANS64.TRYWAIT P0, [R0+URZ+0x38820], R3 ;  /* 0x03882003000075a7 */ /* 0x0010a4000800017f */
[----:B--2---:R-:W-:Y:S05]  /*1b7b0*/  @!P0 NANOSLEEP.SYNCS 0x989680 ;  /* 0x009896800000895d */ /* 0x004fea0003900000 */
[----:B------:R-:W2:Y:S02]  /*1b7c0*/  @!P0 SYNCS.PHASECHK.TRANS64 P0, [R0+URZ+0x38820], R3 ;  /* 0x03882003000085a7 */ /* 0x000ea4000800007f */
[----:B--2---:R-:W-:Y:S05]  /*1b7d0*/  @!P0 BRA `(.L_x_5425) ;  /* 0xfffffffc00f08947 */ /* 0x004fea000383ffff */
[----:B------:R-:W-:Y:S05]  /*1b7e0*/  BRA `(.L_x_5474) ;  /* 0xffffffe400847947 */ /* 0x000fea000383ffff */
.L_x_5426:
        /* <DEDUP_REMOVED lines=11> */
.L_x_5476:
[----:B------:R-:W-:Y:S05]  /*1b8a0*/  BSYNC B0 ;  /* 0x0000000000007941 */ /* 0x000fea0003800000 */
.L_x_5475:
[----:B------:R-:W-:Y:S05]  /*1b8b0*/  BRA `(.L_x_5477) ;  /* 0xffffffe4006c7947 */ /* 0x000fea000383ffff */
.L_x_5429:
[----:B------:R-:W-:Y:S01]  /*1b8c0*/  BSSY B1, `(.L_x_5478) ;  /* 0x0000006000017945 */ /* 0x000fe20003800000 */
[----:B------:R-:W-:-:S07]  /*1b8d0*/  IMAD.MOV.U32 R15, RZ, RZ, -0x1 ;  /* 0xffffffffff0f7424 */ /* 0x000fce00078e00ff */
[----:B012---:R-:W-:Y:S05]  /*1b8e0*/  WARPSYNC.COLLECTIVE R15, `(.L_x_5479) ;  /* 0x000000000f0c7348 */ /* 0x007fea0003c00000 */
[----:B------:R-:W-:Y:S02]  /*1b8f0*/  ELECT P6, UR62, PT ;  /* 0x00000000003e782f */ /* 0x000fe400038c0000 */
[----:B------:R-:W-:Y:S01]  /*1b900*/  MOV R14, UR62 ;  /* 0x0000003e000e7c02 */ /* 0x000fe20008000f00 */
[----:B012---:R-:W-:Y:S10]  /*1b910*/  ENDCOLLECTIVE ;  /* 0x000000000000791b */ /* 0x007ff40003800000 */
.L_x_5479:
[----:B------:R-:W-:Y:S05]  /*1b920*/  BSYNC B1 ;  /* 0x0000000000017941 */ /* 0x000fea0003800000 */
.L_x_5478:
[----:B------:R-:W-:Y:S05]  /*1b930*/  BRA `(.L_x_5480) ;  /* 0xffffffe400647947 */ /* 0x000fea000383ffff */
.L_x_5431:
[----:B0-----:R0:W1:Y:S02]  /*1b940*/  SYNCS.PHASECHK.TRANS64.TRYWAIT P0, [R6+URZ], R5 ;  /* 0x00000005060075a7 */ /* 0x001064000800017f */
[----:B-1----:R-:W-:Y:S05]  /*1b950*/  @!P0 NANOSLEEP.SYNCS 0x989680 ;  /* 0x009896800000895d */ /* 0x002fea0003900000 */
[----:B------:R-:W1:Y:S02]  /*1b960*/  @!P0 SYNCS.PHASECHK.TRANS64 P0, [R6+URZ], R5 ;  /* 0x00000005060085a7 */ /* 0x000e64000800007f */
[----:B-1----:R-:W-:Y:S05]  /*1b970*/  @!P0 BRA `(.L_x_5431) ;  /* 0xfffffffc00f08947 */ /* 0x002fea000383ffff */
[----:B------:R-:W-:Y:S05]  /*1b980*/  BRA `(.L_x_5481) ;  /* 0xffffffe4009c7947 */ /* 0x000fea000383ffff */
.L_x_5432:
[----:B-1----:R1:W2:Y:S02]  /*1b990*/  SYNCS.PHASECHK.TRANS64.TRYWAIT P0, [R7+URZ], R2 ;  /* 0x00000002070075a7 */ /* 0x0022a4000800017f */
[----:B--2---:R-:W-:Y:S05]  /*1b9a0*/  @!P0 NANOSLEEP.SYNCS 0x989680 ;  /* 0x009896800000895d */ /* 0x004fea0003900000 */
[----:B------:R-:W2:Y:S02]  /*1b9b0*/  @!P0 SYNCS.PHASECHK.TRANS64 P0, [R7+URZ], R2 ;  /* 0x00000002070085a7 */ /* 0x000ea4000800007f */
[----:B--2---:R-:W-:Y:S05]  /*1b9c0*/  @!P0 BRA `(.L_x_5432) ;  /* 0xfffffffc00f08947 */ /* 0x004fea000383ffff */
[----:B------:R-:W-:Y:S05]  /*1b9d0*/  BRA `(.L_x_5482) ;  /* 0xffffffe400907947 */ /* 0x000fea000383ffff */
.L_x_5434:
[----:B--2---:R2:W3:Y:S02]  /*1b9e0*/  SYNCS.PHASECHK.TRANS64.TRYWAIT P0, [R4+URZ], R5 ;  /* 0x00000005040075a7 */ /* 0x0044e4000800017f */
[----:B---3--:R-:W-:Y:S05]  /*1b9f0*/  @!P0 NANOSLEEP.SYNCS 0x989680 ;  /* 0x009896800000895d */ /* 0x008fea0003900000 */
[----:B------:R-:W3:Y:S02]  /*1ba00*/  @!P0 SYNCS.PHASECHK.TRANS64 P0, [R4+URZ], R5 ;  /* 0x00000005040085a7 */ /* 0x000ee4000800007f */
[----:B---3--:R-:W-:Y:S05]  /*1ba10*/  @!P0 BRA `(.L_x_5434) ;  /* 0xfffffffc00f08947 */ /* 0x008fea000383ffff */
[----:B------:R-:W-:Y:S05]  /*1ba20*/  BRA `(.L_x_5483) ;  /* 0xffffffe400947947 */ /* 0x000fea000383ffff */
.L_x_5484:
        /* <DEDUP_REMOVED lines=13> */
.L_x_15123:


//--------------------- .text._ZN7cutlass13device_kernelIN5flash11enable_sm90INS1_16FlashAttnFwdSm90INS1_25CollectiveMainloopFwdSm90ILi2EN4cute5tupleIJNS5_1CILi1EEES8_S8_EEENS6_IJNS7_ILi64EEESA_SA_EEELi512ENS_6half_tEfNS_4arch4Sm90ELb0ELb1ELb0ELb1ELb0ELb0ELb0ELb0ELb0ELb1ELb0ELb0EEENS1_21CollectiveEpilogueFwdINS6_IJSA_NS7_ILi512EEESA_EEES9_SC_SE_Li256ELb1ELb1ELb0ELb0EEENS1_36VarlenDynamicPersistentTileSchedulerILi64ELi64ELi256ELi128ELb0ELb1ELb1ELb1ELb0ELb1EEEEEEEEEvNT_6ParamsE --------------------------
	.section	.text._ZN7cutlass13device_kernelIN5flash11enable_sm90INS1_16FlashAttnFwdSm90INS1_25CollectiveMainloopFwdSm90ILi2EN4cute5tupleIJNS5_1CILi1EEES8_S8_EEENS6_IJNS7_ILi64EEESA_SA_EEELi512ENS_6half_tEfNS_4arch4Sm90ELb0ELb1ELb0ELb1ELb0ELb0ELb0ELb0ELb0ELb1ELb0ELb0EEENS1_21CollectiveEpilogueFwdINS6_IJSA_NS7_ILi512EEESA_EEES9_SC_SE_Li256ELb1ELb1ELb0ELb0EEENS1_36VarlenDynamicPersistentTileSchedulerILi64ELi64ELi256ELi128ELb0ELb1ELb1ELb1ELb0ELb1EEEEEEEEEvNT_6ParamsE,"ax",@progbits
	.align	128
.text._ZN7cutlass13device_kernelIN5flash11enable_sm90INS1_16FlashAttnFwdSm90INS1_25CollectiveMainloopFwdSm90ILi2EN4cute5tupleIJNS5_1CILi1EEES8_S8_EEENS6_IJNS7_ILi64EEESA_SA_EEELi512ENS_6half_tEfNS_4arch4Sm90ELb0ELb1ELb0ELb1ELb0ELb0ELb0ELb0ELb0ELb1ELb0ELb0EEENS1_21CollectiveEpilogueFwdINS6_IJSA_NS7_ILi512EEESA_EEES9_SC_SE_Li256ELb1ELb1ELb0ELb0EEENS1_36VarlenDynamicPersistentTileSchedulerILi64ELi64ELi256ELi128ELb0ELb1ELb1ELb1ELb0ELb1EEEEEEEEEvNT_6ParamsE:
        .type           _ZN7cutlass13device_kernelIN5flash11enable_sm90INS1_16FlashAttnFwdSm90INS1_25CollectiveMainloopFwdSm90ILi2EN4cute5tupleIJNS5_1CILi1EEES8_S8_EEENS6_IJNS7_ILi64EEESA_SA_EEELi512ENS_6half_tEfNS_4arch4Sm90ELb0ELb1ELb0ELb1ELb0ELb0ELb0ELb0ELb0ELb1ELb0ELb0EEENS1_21CollectiveEpilogueFwdINS6_IJSA_NS7_ILi512EEESA_EEES9_SC_SE_Li256ELb1ELb1ELb0ELb0EEENS1_36VarlenDynamicPersistentTileSchedulerILi64ELi64ELi256ELi128ELb0ELb1ELb1ELb1ELb0ELb1EEEEEEEEEvNT_6ParamsE,@function
        .size           _ZN7cutlass13device_kernelIN5flash11enable_sm90INS1_16FlashAttnFwdSm90INS1_25CollectiveMainloopFwdSm90ILi2EN4cute5tupleIJNS5_1CILi1EEES8_S8_EEENS6_IJNS7_ILi64EEESA_SA_EEELi512ENS_6half_tEfNS_4arch4Sm90ELb0ELb1ELb0ELb1ELb0ELb0ELb0ELb0ELb0ELb1ELb0ELb0EEENS1_21CollectiveEpilogueFwdINS6_IJSA_NS7_ILi512EEESA_EEES9_SC_SE_Li256ELb1ELb1ELb0ELb0EEENS1_36VarlenDynamicPersistentTileSchedulerILi64ELi64ELi256ELi128ELb0ELb1ELb1ELb1ELb0ELb1EEEEEEEEEvNT_6ParamsE,(.L_x_15124 - _ZN7cutlass13device_kernelIN5flash11enable_sm90INS1_16FlashAttnFwdSm90INS1_25CollectiveMainloopFwdSm90ILi2EN4cute5tupleIJNS5_1CILi1EEES8_S8_EEENS6_IJNS7_ILi64EEESA_SA_EEELi512ENS_6half_tEfNS_4arch4Sm90ELb0ELb1ELb0ELb1ELb0ELb0ELb0ELb0ELb0ELb1ELb0ELb0EEENS1_21CollectiveEpilogueFwdINS6_IJSA_NS7_ILi512EEESA_EEES9_SC_SE_Li256ELb1ELb1ELb0ELb0EEENS1_36VarlenDynamicPersistentTileSchedulerILi64ELi64ELi256ELi128ELb0ELb1ELb1ELb1ELb0ELb1EEEEEEEEEvNT_6ParamsE)
        .other          _ZN7cutlass13device_kernelIN5flash11enable_sm90INS1_16FlashAttnFwdSm90INS1_25CollectiveMainloopFwdSm90ILi2EN4cute5tupleIJNS5_1CILi1EEES8_S8_EEENS6_IJNS7_ILi64EEESA_SA_EEELi512ENS_6half_tEfNS_4arch4Sm90ELb0ELb1ELb0ELb1ELb0ELb0ELb0ELb0ELb0ELb1ELb0ELb0EEENS1_21CollectiveEpilogueFwdINS6_IJSA_NS7_ILi512EEESA_EEES9_SC_SE_Li256ELb1ELb1ELb0ELb0EEENS1_36VarlenDynamicPersistentTileSchedulerILi64ELi64ELi256ELi128ELb0ELb1ELb1ELb1ELb0ELb1EEEEEEEEEvNT_6ParamsE,@"STO_CUDA_ENTRY STV_DEFAULT"
_ZN7cutlass13device_kernelIN5flash11enable_sm90INS1_16FlashAttnFwdSm90INS1_25CollectiveMainloopFwdSm90ILi2EN4cute5tupleIJNS5_1CILi1EEES8_S8_EEENS6_IJNS7_ILi64EEESA_SA_EEELi512ENS_6half_tEfNS_4arch4Sm90ELb0ELb1ELb0ELb1ELb0ELb0ELb0ELb0ELb0ELb1ELb0ELb0EEENS1_21CollectiveEpilogueFwdINS6_IJSA_NS7_ILi512EEESA_EEES9_SC_SE_Li256ELb1ELb1ELb0ELb0EEENS1_36VarlenDynamicPersistentTileSchedulerILi64ELi64ELi256ELi128ELb0ELb1ELb1ELb1ELb0ELb1EEEEEEEEEvNT_6ParamsE:
        /* <DEDUP_REMOVED lines=18> */
.L_x_5486:
[----:B------:R-:W-:Y:S05]  /*0120*/  BSYNC B0 ;  /* 0x0000000000007941 */ /* 0x000fea0003800000 */
.L_x_5485:
        /* <DEDUP_REMOVED lines=37> */
.L_x_5487:
        /* <DEDUP_REMOVED lines=22> */
.L_x_5488:
        /* <DEDUP_REMOVED lines=18> */
.L_x_5489:
        /* <DEDUP_REMOVED lines=22> */
.L_x_5490:
        /* <DEDUP_REMOVED lines=22> */
.L_x_5491:
[----:B------:R-:W-:Y:S01]  /*08c0*/  PLOP3.LUT P0, PT, PT, PT, UP0, 0x80, 0x0 ;  /* 0x000000000000781c */ /* 0x000fe20003f0f008 */
[----:B------:R-:W-:Y:S01]  /*08d0*/  UMOV UR36, 0x1 ;  /* 0x0000000100247882 */ /* 0x000fe20000000000 */
[----:B------:R-:W-:Y:S01]  /*08e0*/  NOP ;  /* 0x0000000000007918 */ /* 0x000fe20000000000 */
[----:B------:R-:W-:Y:S01]  /*08f0*/  USEL UR36, UR36, 0x2, !UP0 ;  /* 0x0000000224247887 */ /* 0x000fe2000c000000 */
[----:B------:R-:W-:Y:S01]  /*0900*/  ULDC.64 UR40, c[0x0][0x208] ;  /* 0x0000820000287ab9 */ /* 0x000fe20000000a00 */
[----:B012-4-:R-:W-:Y:S08]  /*0910*/  BAR.SYNC.DEFER_BLOCKING 0x0 ;  /* 0x0000000000007b1d */ /* 0x017ff00000010000 */
[----:B------:R-:W-:Y:S05]  /*0920*/  @!P0 BRA `(.L_x_5492) ;  /* 0x000000f4002c8947 */ /* 0x000fea0003800000 */
.L_x_5493:
[----:B------:R-:W-:-:S08]  /*0930*/  NOP ;  /* 0x0000000000007918 */ /* 0x000fd00000000000 */
[----:B------:R-:W0:Y:S02]  /*0940*/  USETMAXREG.TRY_ALLOC.CTAPOOL UP0, 0xf0 ;  /* 0x000000f0000079c8 */ /* 0x000e240008000600 */
[----:B0-----:R-:W-:-:S13]  /*0950*/  PLOP3.LUT P0, PT, PT, PT, UP0, 0x80, 0x0 ;  /* 0x000000000000781c */ /* 0x001fda0003f0f008 */
[----:B------:R-:W-:Y:S05]  /*0960*/  @!P0 BRA `(.L_x_5493) ;  /* 0xfffffffc00f08947 */ /* 0x000fea000383ffff */
[----:B------:R-:W-:Y:S01]  /*0970*/  LOP3.LUT R0, R4, 0xffffff80, RZ, 0xc0, !PT ;  /* 0xffffff8004007812 */ /* 0x000fe200078ec0ff */
[----:B------:R-:W0:Y:S01]  /*0980*/  S2UR UR4, SR_CgaCtaId ;  /* 0x00000000000479c3 */ /* 0x000e220000008800 */
[----:B------:R-:W-:Y:S02]  /*0990*/  UMOV UR46, 0x400 ;  /* 0x00000400002e7882 */ /* 0x000fe40000000000 */
[----:B------:R-:W-:-:S13]  /*09a0*/  ISETP.NE.AND P0, PT, R0, 0x80, PT ;  /* 0x000000800000780c */ /* 0x000fda0003f05270 */
[----:B------:R-:W-:Y:S06]  /*09b0*/  @!P0 BAR.ARV 0x8, 0x100 ;  /* 0x0204000000008b1d */ /* 0x000fec0000002000 */
[----:B------:R-:W-:Y:S01]  /*09c0*/  ISETP.GE.U32.AND P0, PT, R4, 0x100, PT ;  /* 0x000001000400780c */ /* 0x000fe20003f06070 */
[----:B0-----:R-:W-:-:S03]  /*09d0*/  ULEA UR46, UR4, UR46, 0x18 ;  /* 0x0000002e042e7291 */ /* 0x001fc6000f8ec03f */
[----:B------:R-:W-:-:S09]  /*09e0*/  ULDC UR4, c[0x0][0xc3c] ;  /* 0x00030f0000047ab9 */ /* 0x000fd20000000800 */
        /* <DEDUP_REMOVED lines=13> */
[----:B------:R-:W-:Y:S01]  /*0ac0*/  R2UR UR5, R9 ;  /* 0x00000000090572ca */ /* 0x000fe200000e0000 */
[----:B------:R-:W-:Y:S01]  /*0ad0*/  UMOV UR38, URZ ;  /* 0x0000003f00267c82 */ /* 0x000fe20008000000 */
[CC--:B------:R-:W-:Y:S01]  /*0ae0*/  LEA.HI R2, R0.reuse, R197.reuse, RZ, 0x4 ;  /* 0x000000c500027211 */ /* 0x0c0fe200078f20ff */
[----:B------:R-:W-:Y:S01]  /*0af0*/  UMOV UR37, URZ ;  /* 0x0000003f00257c82 */ /* 0x000fe20008000000 */
[----:B------:R-:W-:-:S02]  /*0b00*/  LEA.HI R7, R0, R197, RZ, 0x2 ;  /* 0x000000c500077211 */ /* 0x000fc400078f10ff */
[----:B------:R-:W-:Y:S02]  /*0b10*/  SHF.R.S32.HI R5, RZ, 0x4, R2 ;  /* 0x00000004ff057819 */ /* 0x000fe40000011402 */
[----:B------:R-:W-:Y:S02]  /*0b20*/  LEA.HI R6, R0, R197, RZ, 0x7 ;  /* 0x000000c500067211 */ /* 0x000fe400078f38ff */
[C---:B------:R-:W-:Y:S02]  /*0b30*/  LEA.HI R3, R2.reuse, R5, RZ, 0x1 ;  /* 0x0000000502037211 */ /* 0x040fe400078f08ff */
        /* <DEDUP_REMOVED lines=9> */
[----:B------:R-:W-:Y:S01]  /*0bd0*/  LOP3.LUT R8, R6, 0xffffff80, RZ, 0xc0, !PT ;  /* 0xffffff8006087812 */ /* 0x000fe200078ec0ff */
[----:B------:R-:W-:Y:S01]  /*0be0*/  IMAD.SHL.U32 R5, R5, 0x8, RZ ;  /* 0x0000000805057824 */ /* 0x000fe200078e00ff */
[----:B------:R-:W-:Y:S02]  /*0bf0*/  LEA.HI R3, R3, R4, RZ, 0x2 ;  /* 0x0000000403037211 */ /* 0x000fe400078f10ff */
[----:B------:R-:W-:Y:S01]  /*0c00*/  SHF.R.S32.HI R193, RZ, 0x7, R6 ;  /* 0x00000007ffc17819 */ /* 0x000fe20000011406 */
[----:B------:R-:W-:Y:S01]  /*0c10*/  IMAD.IADD R8, R197, 0x1, -R8 ;  /* 0x00000001c5087824 */ /* 0x000fe200078e0a08 */
[----:B------:R-:W-:Y:S02]  /*0c20*/  LOP3.LUT R3, R3, 0x3ffffc, RZ, 0xc0, !PT ;  /* 0x003ffffc03037812 */ /* 0x000fe400078ec0ff */
[--C-:B------:R-:W-:Y:S01]  /*0c30*/  SHF.R.S32.HI R7, RZ, 0x1f, R2.reuse ;  /* 0x0000001fff077819 */ /* 0x100fe20000011402 */
[----:B------:R-:W-:Y:S01]  /*0c40*/  IMAD R12, R193, 0x100, R2 ;  /* 0x00000100c10c7824 */ /* 0x000fe200078e0202 */
[----:B------:R-:W-:Y:S01]  /*0c50*/  LEA.HI R11, R10, R10, RZ, 0x1 ;  /* 0x0000000a0a0b7211 */ /* 0x000fe200078f08ff */
[----:B------:R-:W-:Y:S01]  /*0c60*/  IMAD.IADD R3, R4, 0x1, -R3 ;  /* 0x0000000104037824 */ /* 0x000fe200078e0a03 */
[----:B------:R-:W-:-:S02]  /*0c70*/  LEA.HI R9, R7, R2, RZ, 0x3 ;  /* 0x0000000207097211 */ /* 0x000fc400078f18ff */
[----:B------:R-:W-:Y:S01]  /*0c80*/  SHF.R.S32.HI R7, RZ, 0x1f, R8 ;  /* 0x0000001fff077819 */ /* 0x000fe20000011408 */
[----:B------:R-:W-:Y:S01]  /*0c90*/  IMAD R12, R3, 0x10, R12 ;  /* 0x00000010030c7824 */ /* 0x000fe200078e020c */
[----:B------:R-:W-:Y:S02]  /*0ca0*/  LOP3.LUT R13, R11, 0x1ffffffe, RZ, 0xc0, !PT ;  /* 0x1ffffffe0b0d7812 */ /* 0x000fe400078ec0ff */
[-C--:B------:R-:W-:Y:S01]  /*0cb0*/  LEA.HI R3, R7, R8.reuse, RZ, 0x2 ;  /* 0x0000000807037211 */ /* 0x080fe200078f10ff */
[----:B------:R-:W-:Y:S01]  /*0cc0*/  IMAD.U32 R196, R12, 0x40, R5 ;  /* 0x000000400cc47824 */ /* 0x000fe200078e0005 */
[----:B------:R-:W-:Y:S01]  /*0cd0*/  LOP3.LUT R11, R9, 0xfffffff8, RZ, 0xc0, !PT ;  /* 0xfffffff8090b7812 */ /* 0x000fe200078ec0ff */
[----:B------:R-:W-:Y:S01]  /*0ce0*/  IMAD.IADD R185, R10, 0x1, -R13 ;  /* 0x000000010ab97824 */ /* 0x000fe200078e0a0d */
[----:B------:R-:W-:Y:S01]  /*0cf0*/  LOP3.LUT R13, R3, 0x7ffffffc, RZ, 0xc0, !PT ;  /* 0x7ffffffc030d7812 */ /* 0x000fe200078ec0ff */
[----:B------:R-:W-:Y:S01]  /*0d00*/  IMAD.SHL.U32 R9, R9, 0x40, RZ ;  /* 0x0000004009097824 */ /* 0x000fe200078e00ff */
[----:B------:R-:W-:Y:S01]  /*0d10*/  LEA.HI R7, R7, R8, RZ, 0x5 ;  /* 0x0000000807077211 */ /* 0x000fe200078f28ff */
[----:B------:R-:W-:Y:S01]  /*0d20*/  IMAD.IADD R11, R2, 0x1, -R11 ;  /* 0x00000001020b7824 */ /* 0x000fe200078e0a0b */
[----:B------:R-:W-:Y:S01]  /*0d30*/  SHF.R.S32.HI R2, RZ, 0x2, R3 ;  /* 0x00000002ff027819 */ /* 0x000fe20000011403 */
[----:B------:R-:W-:Y:S01]  /*0d40*/  IMAD.IADD R13, R8, 0x1, -R13 ;  /* 0x00000001080d7824 */ /* 0x000fe200078e0a0d */
[----:B------:R-:W-:Y:S01]  /*0d50*/  SHF.R.S32.HI R3, RZ, 0x1f, R3 ;  /* 0x0000001fff037819 */ /* 0x000fe20000011403 */
[----:B------:R-:W-:Y:S01]  /*0d60*/  IMAD.SHL.U32 R8, R11, 0x40, RZ ;  /* 0x000000400b087824 */ /* 0x000fe200078e00ff */
[----:B------:R-:W-:-:S02]  /*0d70*/  LOP3.LUT R9, R9, 0x7ffffe00, RZ, 0xc0, !PT ;  /* 0x7ffffe0009097812 */ /* 0x000fc400078ec0ff */
[----:B------:R-:W-:Y:S02]  /*0d80*/  LEA.HI R3, R3, R2, RZ, 0x3 ;  /* 0x0000000203037211 */ /* 0x000fe400078f18ff */
[----:B------:R-:W-:Y:S01]  /*0d90*/  LOP3.LUT R8, R8, 0x1c0, RZ, 0xc0, !PT ;  /* 0x000001c008087812 */ /* 0x000fe200078ec0ff */
[----:B------:R-:W-:Y:S01]  /*0da0*/  IMAD R9, R4, 0x400, R9 ;  /* 0x0000040004097824 */ /* 0x000fe200078e0209 */
[----:B------:R-:W-:Y:S02]  /*0db0*/  LOP3.LUT R3, R3, 0xfffffff8, RZ, 0xc0, !PT ;  /* 0xfffffff803037812 */ /* 0x000fe400078ec0ff */
[----:B------:R-:W-:Y:S02]  /*0dc0*/  LOP3.LUT R5, R8, 0x8, R5, 0xf8, !PT ;  /* 0x0000000808057812 */ /* 0x000fe400078ef805 */
[----:B------:R-:W-:Y:S01]  /*0dd0*/  SHF.R.U32.HI R8, RZ, 0x3, R8 ;  /* 0x00000003ff087819 */ /* 0x000fe20000011608 */
[----:B------:R-:W-:Y:S01]  /*0de0*/  IMAD.IADD R16, R2, 0x1, -R3 ;  /* 0x0000000102107824 */ /* 0x000fe200078e0a03 */
[----:B------:R-:W-:-:S02]  /*0df0*/  LEA.HI R0, R0, R197, RZ, 0x3 ;  /* 0x000000c500007211 */ /* 0x000fc400078f18ff */
[----:B------:R-:W-:Y:S02]  /*0e00*/  LOP3.LUT R8, R5, R8, RZ, 0x3c, !PT ;  /* 0x0000000805087212 */ /* 0x000fe400078e3cff */
[----:B------:R-:W-:Y:S02]  /*0e10*/  LOP3.LUT R2, R0, 0xfffffff8, RZ, 0xc0, !PT ;  /* 0xfffffff800027812 */ /* 0x000fe400078ec0ff */
[----:B------:R-:W-:Y:S01]  /*0e20*/  R2P PR, R11, 0x6 ;  /* 0x000000060b007804 */ /* 0x000fe20000000000 */
[----:B------:R-:W-:Y:S01]  /*0e30*/  IMAD.IADD R8, R9, 0x1, R8 ;  /* 0x0000000109087824 */ /* 0x000fe200078e0208 */
[----:B------:R-:W-:Y:S01]  /*0e40*/  LEA.HI R6, R6, R193, RZ, 0x1 ;  /* 0x000000c106067211 */ /* 0x000fe200078f08ff */
[----:B------:R-:W-:Y:S01]  /*0e50*/  IMAD.IADD R191, R197, 0x1, -R2 ;  /* 0x00000001c5bf7824 */ /* 0x000fe200078e0a02 */
[----:B------:R-:W-:Y:S01]  /*0e60*/  SHF.R.S32.HI R7, RZ, 0x5, R7 ;  /* 0x00000005ff077819 */ /* 0x000fe20000011407 */
[----:B------:R-:W-:Y:S01]  /*0e70*/  IMAD.SHL.U32 R2, R13, 0x2, RZ ;  /* 0x000000020d027824 */ /* 0x000fe200078e00ff */
        /* <DEDUP_REMOVED lines=28> */
.L_x_5601:
[----:B------:R-:W-:Y:S01]  /*1040*/  ULDC.64 UR8, c[0x0][0xa28] ;  /* 0x00028a0000087ab9 */ /* 0x000fe20000000a00 */
[----:B------:R-:W-:Y:S01]  /*1050*/  ULDC UR4, c[0x0][0x424] ;  /* 0x0001090000047ab9 */ /* 0x000fe20000000800 */
[----:B------:R-:W-:-:S04]  /*1060*/  UISETP.NE.U32.AND UP0, UPT, UR8, URZ, UPT ;  /* 0x0000003f0800728c */ /* 0x000fc8000bf05070 */
[----:B------:R-:W-:-:S03]  /*1070*/  UISETP.NE.AND.EX UP0, UPT, UR9, URZ, UPT, UP0 ;  /* 0x0000003f0900728c */ /* 0x000fc6000bf05300 */
[----:B------:R-:W-:Y:S02]  /*1080*/  ULDC.64 UR8, c[0x0][0xa18] ;  /* 0x0002860000087ab9 */ /* 0x000fe40000000a00 */
[----:B------:R-:W-:Y:S01]  /*1090*/  UISETP.NE.U32.AND UP1, UPT, UR8, URZ, UPT ;  /* 0x0000003f0800728c */ /* 0x000fe2000bf25070 */
[----:B------:R-:W-:-:S03]  /*10a0*/  PLOP3.LUT P0, PT, PT, PT, UP0, 0x80, 0x0 ;  /* 0x000000000000781c */ /* 0x000fc60003f0f008 */
[----:B------:R-:W-:-:S03]  /*10b0*/  UISETP.NE.AND.EX UP1, UPT, UR9, URZ, UPT, UP1 ;  /* 0x0000003f0900728c */ /* 0x000fc6000bf25310 */
[----:B------:R-:W-:Y:S02]  /*10c0*/  @UP0 ULDC.64 UR8, c[0x0][0xa28] ;  /* 0x00028a0000080ab9 */ /* 0x000fe40000000a00 */
[----:B------:R-:W-:Y:S01]  /*10d0*/  @UP0 UIMAD.WIDE UR8, UR6, 0x4, UR8 ;  /* 0x00000004060808a5 */ /* 0x000fe2000f8e0208 */
[----:B------:R-:W-:-:S05]  /*10e0*/  PLOP3.LUT P2, PT, PT, PT, UP1, 0x80, 0x0 ;  /* 0x000000000000781c */ /* 0x000fca0003f4f018 */
[----:B------:R-:W-:Y:S01]  /*10f0*/  @UP1 ULDC.64 UR10, c[0x0][0xa18] ;  /* 0x00028600000a1ab9 */ /* 0x000fe20000000a00 */
[----:B0-23--:R-:W-:Y:S02]  /*1100*/  IMAD.U32 R4, RZ, RZ, UR8 ;  /* 0x00000008ff047e24 */ /* 0x00dfe4000f8e00ff */
[----:B------:R-:W-:Y:S01]  /*1110*/  IMAD.U32 R5, RZ, RZ, UR9 ;  /* 0x00000009ff057e24 */ /* 0x000fe2000f8e00ff */
[----:B------:R-:W-:-:S04]  /*1120*/  @UP1 UIMAD.WIDE UR8, UR6, 0x4, UR10 ;  /* 0x00000004060818a5 */ /* 0x000fc8000f8e020a */
[----:B------:R-:W2:Y:S02]  /*1130*/  @P0 LDG.E R4, desc[UR40][R4.64] ;  /* 0x0000002804040981 */ /* 0x000ea4000c1e1900 */
[----:B-1----:R-:W-:Y:S02]  /*1140*/  IMAD.U32 R6, RZ, RZ, UR8 ;  /* 0x00000008ff067e24 */ /* 0x002fe4000f8e00ff */
[----:B----4-:R-:W-:Y:S01]  /*1150*/  IMAD.U32 R7, RZ, RZ, UR9 ;  /* 0x00000009ff077e24 */ /* 0x010fe2000f8e00ff */
[----:B------:R-:W-:-:S04]  /*1160*/  ULDC.64 UR8, c[0x0][0x418] ;  /* 0x0001060000087ab9 */ /* 0x000fc80000000a00 */
[----:B------:R-:W3:Y:S01]  /*1170*/  @P2 LDG.E R6, desc[UR40][R6.64] ;  /* 0x0000002806062981 */ /* 0x000ee2000c1e1900 */
[----:B------:R-:W-:Y:S01]  /*1180*/  UISETP.NE.U32.AND UP0, UPT, UR8, URZ, UPT ;  /* 0x0000003f0800728c */ /* 0x000fe2000bf05070 */
[----:B------:R-:W-:Y:S01]  /*1190*/  UMOV UR49, URZ ;  /* 0x0000003f00317c82 */ /* 0x000fe20008000000 */
[----:B------:R-:W-:Y:S02]  /*11a0*/  ULDC UR51, c[0x0][0x288] ;  /* 0x0000a20000337ab9 */ /* 0x000fe40000000800 */
[----:B------:R-:W-:Y:S01]  /*11b0*/  UISETP.NE.AND.EX UP0, UPT, UR9, URZ, UPT, UP0 ;  /* 0x0000003f0900728c */ /* 0x000fe2000bf05300 */
[----:B------:R-:W-:Y:S02]  /*11c0*/  UMOV UR44, UR7 ;  /* 0x00000007002c7c82 */ /* 0x000fe40008000000 */
[----:B------:R-:W-:Y:S01]  /*11d0*/  ULDC.64 UR8, c[0x0][0xa20] ;  /* 0x0002880000087ab9 */ /* 0x000fe20000000a00 */
[----:B------:R-:W-:Y:S01]  /*11e0*/  USEL UR4, UR4, 0x1, UP0 ;  /* 0x0000000104047887 */ /* 0x000fe20008000000 */
[----:B------:R-:W-:Y:S01]  /*11f0*/  ISETP.NE.U32.AND P1, PT, RZ, UR8, PT ;  /* 0x00000008ff007c0c */ /* 0x000fe2000bf25070 */
[----:B------:R-:W-:-:S02]  /*1200*/  ULDC UR8, c[0x0][0x2f0] ;  /* 0x0000bc0000087ab9 */ /* 0x000fc40000000800 */
[----:B------:R-:W-:Y:S01]  /*1210*/  UIMAD UR4, UR4, UR8, URZ ;  /* 0x00000008040472a4 */ /* 0x000fe2000f8e023f */
[----:B------:R-:W-:Y:S02]  /*1220*/  ISETP.NE.AND.EX P1, PT, RZ, UR9, PT, P1 ;  /* 0x00000009ff007c0c */ /* 0x000fe4000bf25310 */
[----:B--2---:R-:W-:Y:S02]  /*1230*/  @P0 R2UR UR49, R4 ;  /* 0x00000000043102ca */ /* 0x004fe400000e0000 */
[----:B---3--:R-:W-:Y:S01]  /*1240*/  @P2 R2UR UR51, R6 ;  /* 0x00000000063322ca */ /* 0x008fe200000e0000 */
[----:B------:R-:W-:-:S14]  /*1250*/  @P2 BRA `(.L_x_5494) ;  /* 0x0000000000342947 */ /* 0x000fdc0003800000 */
[----:B------:R-:W-:Y:S02]  /*1260*/  ULDC.64 UR8, c[0x0][0xa00] ;  /* 0x0002800000087ab9 */ /* 0x000fe40000000a00 */
[----:B------:R-:W-:-:S04]  /*1270*/  ISETP.NE.U32.AND P0, PT, RZ, UR8, PT ;  /* 0x00000008ff007c0c */ /* 0x000fc8000bf05070 */
[----:B------:R-:W-:-:S13]  /*1280*/  ISETP.NE.AND.EX P0, PT, RZ, UR9, PT, P0 ;  /* 0x00000009ff007c0c */ /* 0x000fda000bf05300 */
[----:B------:R-:W-:Y:S05]  /*1290*/  @!P0 BRA `(.L_x_5494) ;  /* 0x0000000000248947 */ /* 0x000fea0003800000 */
[----:B------:R-:W-:Y:S02]  /*12a0*/  ULDC.64 UR8, c[0x0][0xa00] ;  /* 0x0002800000087ab9 */ /* 0x000fe40000000a00 */
        /* <DEDUP_REMOVED lines=8> */
.L_x_5494:
[----:B------:R-:W-:Y:S01]  /*1330*/  UMOV UR43, UR6 ;  /* 0x00000006002b7c82 */ /* 0x000fe20008000000 */
[----:B------:R-:W-:Y:S05]  /*1340*/  @!P1 BRA `(.L_x_5495) ;  /* 0x00000000001c9947 */ /* 0x000fea0003800000 */
[----:B------:R-:W-:Y:S02]  /*1350*/  ULDC.64 UR8, c[0x0][0xa20] ;  /* 0x0002880000087ab9 */ /* 0x000fe40000000a00 */
[----:B------:R-:W-:-:S06]  /*1360*/  UIMAD.WIDE UR6, UR6, 0x4, UR8 ;  /* 0x00000004060678a5 */ /* 0x000fcc000f8e0208 */
[----:B------:R-:W-:Y:S02]  /*1370*/  IMAD.U32 R4, RZ, RZ, UR6 ;  /* 0x00000006ff047e24 */ /* 0x000fe4000f8e00ff */
[----:B------:R-:W-:-:S05]  /*1380*/  IMAD.U32 R5, RZ, RZ, UR7 ;  /* 0x00000007ff057e24 */ /* 0x000fca000f8e00ff */
[----:B------:R-:W2:Y:S02]  /*1390*/  LDG.E R4, desc[UR40][R4.64] ;  /* 0x0000002804047981 */ /* 0x000ea4000c1e1900 */
[----:B--2---:R-:W-:Y:S01]  /*13a0*/  R2UR UR4, R4 ;  /* 0x00000000040472ca */ /* 0x004fe200000e0000 */
[----:B------:R-:W-:-:S14]  /*13b0*/  BRA `(.L_x_5496) ;  /* 0x0000000000347947 */ /* 0x000fdc0003800000 */
.L_x_5495:
        /* <DEDUP_REMOVED lines=13> */
.L_x_5496:
[----:B------:R-:W-:Y:S02]  /*1490*/  UISETP.NE.AND UP0, UPT, UR47, 0x1, UPT ;  /* 0x000000012f00788c */ /* 0x000fe4000bf05270 */
[----:B------:R-:W-:Y:S02]  /*14a0*/  UIADD3 UR49, -UR49, UR4, URZ ;  /* 0x0000000431317290 */ /* 0x000fe4000fffe13f */
[----:B------:R-:W-:Y:S02]  /*14b0*/  USHF.L.U32 UR42, UR5, 0x6, URZ ;  /* 0x00000006052a7899 */ /* 0x000fe4000800063f */
[----:B------:R-:W-:Y:S01]  /*14c0*/  UIADD3 UR4, UR49, 0x3f, URZ ;  /* 0x0000003f31047890 */ /* 0x000fe2000fffe03f */
[----:B------:R-:W-:-:S03]  /*14d0*/  PLOP3.LUT P0, PT, PT, PT, UP0, 0x80, 0x0 ;  /* 0x000000000000781c */ /* 0x000fc60003f0f008 */
[----:B------:R-:W-:-:S04]  /*14e0*/  USHF.R.S32.HI UR6, URZ, 0x1f, UR4 ;  /* 0x0000001f3f067899 */ /* 0x000fc80008011404 */
[----:B------:R-:W-:-:S04]  /*14f0*/  ULEA.HI UR6, UR6, UR4, URZ, 0x6 ;  /* 0x0000000406067291 */ /* 0x000fc8000f8f303f */
[----:B------:R-:W-:Y:S02]  /*1500*/  USHF.R.S32.HI UR6, URZ, 0x6, UR6 ;  /* 0x000000063f067899 */ /* 0x000fe40008011406 */
[----:B------:R-:W-:Y:S10]  /*1510*/  @!P0 BRA `(.L_x_5497) ;  /* 0x0000002000348947 */ /* 0x000ff40003800000 */
[----:B------:R-:W0:Y:S01]  /*1520*/  LDC.64 R8, c[0x0][0x9e0] ;  /* 0x00027800ff087b82 */ /* 0x000e220000000a00 */
[----:B------:R-:W-:Y:S01]  /*1530*/  ULDC UR4, c[0x0][0x448] ;  /* 0x0001120000047ab9 */ /* 0x000fe20000000800 */
[----:B------:R-:W-:Y:S02]  /*1540*/  UIADD3 UR7, UR42, 0x3f, URZ ;  /* 0x0000003f2a077890 */ /* 0x000fe4000fffe03f */
[----:B------:R-:W-:Y:S02]  /*1550*/  UISETP.NE.AND UP0, UPT, UR4, 0x1, UPT ;  /* 0x000000010400788c */ /* 0x000fe4000bf05270 */
[----:B------:R-:W-:-:S09]  /*1560*/  UIADD3 UR8, UR49, 0x1, -UR51 ;  /* 0x0000000131087890 */ /* 0x000fd2000fffe833 */
[----:B------:R-:W-:Y:S01]  /*1570*/  @UP0 ULDC UR4, c[0x0][0x44c] ;  /* 0x0001130000040ab9 */ /* 0x000fe20000000800 */
[----:B------:R-:W-:Y:S01]  /*1580*/  @UP0 ULDC UR9, c[0x0][0x450] ;  /* 0x0001140000090ab9 */ /* 0x000fe20000000800 */
[----:B------:R-:W-:-:S04]  /*1590*/  UIMAD.WIDE.U32 UR4, UR7, UR4, URZ ;  /* 0x00000004070472a5 */ /* 0x000fc8000f8e003f */
[----:B------:R-:W-:Y:S01]  /*15a0*/  @UP0 USHF.R.U32.HI UR7, URZ, UR9, UR5 ;  /* 0x000000093f070299 */ /* 0x000fe20008011605 */
[----:B0-----:R-:W-:-:S03]  /*15b0*/  ISETP.GE.AND P1, PT, R9, 0x1, PT ;  /* 0x000000010900780c */ /* 0x001fc60003f26270 */
[----:B------:R-:W-:-:S06]  /*15c0*/  UIADD3 UR7, UR8, UR7, URZ ;  /* 0x0000000708077290 */ /* 0x000fcc000fffe03f */
[----:B------:R-:W-:-:S04]  /*15d0*/  VIADD R0, R8, UR7 ;  /* 0x0000000708007c36 */ /* 0x000fc80008000000 */
[----:B------:R-:W-:Y:S05]  /*15e0*/  @!P1 BRA `(.L_x_5498) ;  /* 0x0000000000449947 */ /* 0x000fea0003800000 */
[----:B------:R-:W-:Y:S01]  /*15f0*/  ISETP.LT.AND P0, PT, RZ, UR7, PT ;  /* 0x00000007ff007c0c */ /* 0x000fe2000bf01270 */
[----:B------:R-:W-:-:S06]  /*1600*/  UIADD3 UR4, UR7, -0x1, URZ ;  /* 0xffffffff07047890 */ /* 0x000fcc000fffe03f */
[----:B------:R-:W-:-:S06]  /*1610*/  IMAD.U32 R3, RZ, RZ, UR4 ;  /* 0x00000004ff037e24 */ /* 0x000fcc000f8e00ff */
[----:B------:R-:W-:Y:S05]  /*1620*/  @P0 BRA `(.L_x_5499) ;  /* 0x00000000001c0947 */ /* 0x000fea0003800000 */
[----:B------:R-:W-:Y:S01]  /*1630*/  ISETP.NE.AND P0, PT, R9, 0x1, PT ;  /* 0x000000010900780c */ /* 0x000fe20003f05270 */
[----:B------:R-:W-:-:S12]  /*1640*/  IMAD R3, RZ, RZ, -UR7 ;  /* 0x80000007ff037e24 */ /* 0x000fd8000f8e02ff */
[----:B------:R-:W0:Y:S02]  /*1650*/  @P0 LDC.64 R4, c[0x0][0x9e8] ;  /* 0x00027a00ff040b82 */ /* 0x000e240000000a00 */
[----:B0-----:R-:W-:-:S05]  /*1660*/  @P0 IMAD.HI.U32 R4, R3, R4, RZ ;  /* 0x0000000403040227 */ /* 0x001fca00078e00ff */
[----:B------:R-:W-:-:S04]  /*1670*/  @P0 SHF.R.U32.HI R3, RZ, R5, R4 ;  /* 0x00000005ff030219 */ /* 0x000fc80000011604 */
[----:B------:R-:W-:Y:S01]  /*1680*/  LOP3.LUT R3, RZ, R3, RZ, 0x33, !PT ;  /* 0x00000003ff037212 */ /* 0x000fe200078e33ff */
[----:B------:R-:W-:Y:S06]  /*1690*/  BRA `(.L_x_5500) ;  /* 0x0000000000107947 */ /* 0x000fec0003800000 */
.L_x_5499:
[----:B------:R-:W-:-:S13]  /*16a0*/  ISETP.NE.AND P0, PT, R9, 0x1, PT ;  /* 0x000000010900780c */ /* 0x000fda0003f05270 */
[----:B------:R-:W0:Y:S02]  /*16b0*/  @P0 LDC.64 R4, c[0x0][0x9e8] ;  /* 0x00027a00ff040b82 */ /* 0x000e240000000a00 */
[----:B0-----:R-:W-:-:S05]  /*16c0*/  @P0 IMAD.HI.U32 R4, R3, R4, RZ ;  /* 0x0000000403040227 */ /* 0x001fca00078e00ff */
[----:B------:R-:W-:-:S07]  /*16d0*/  @P0 SHF.R.U32.HI R3, RZ, R5, R4 ;  /* 0x00000005ff030219 */ /* 0x000fce0000011604 */
.L_x_5500:
[----:B------:R-:W-:-:S05]  /*16e0*/  IMAD R3, R3, R9, R9 ;  /* 0x0000000903037224 */ /* 0x000fca00078e0209 */
[----:B------:R-:W-:-:S07]  /*16f0*/  VIMNMX R0, R0, R3, PT ;  /* 0x0000000300007248 */ /* 0x000fce0003fe0100 */
.L_x_5498:
[----:B------:R-:W-:Y:S01]  /*1700*/  @UP0 ULDC UR4, c[0x0][0x44c] ;  /* 0x0001130000040ab9 */ /* 0x000fe20000000800 */
[----:B------:R-:W-:Y:S01]  /*1710*/  VIADD R0, R0, 0x3f ;  /* 0x0000003f00007836 */ /* 0x000fe20000000000 */
[----:B------:R-:W-:Y:S01]  /*1720*/  UIMAD.WIDE.U32 UR4, UR42, UR4, URZ ;  /* 0x000000042a0472a5 */ /* 0x000fe2000f8e003f */
[----:B------:R-:W-:Y:S01]  /*1730*/  @UP0 ULDC UR8, c[0x0][0x450] ;  /* 0x0001140000080ab9 */ /* 0x000fe20000000800 */
[----:B------:R-:W-:Y:S02]  /*1740*/  UMOV UR7, UR42 ;  /* 0x0000002a00077c82 */ /* 0x000fe40008000000 */
[----:B------:R-:W-:Y:S01]  /*1750*/  @UP0 USHF.R.U32.HI UR7, URZ, UR8, UR5 ;  /* 0x000000083f070299 */ /* 0x000fe20008011605 */
[----:B------:R-:W-:Y:S02]  /*1760*/  SHF.R.S32.HI R3, RZ, 0x1f, R0 ;  /* 0x0000001fff037819 */ /* 0x000fe40000011400 */
[----:B------:R-:W-:Y:S01]  /*1770*/  ULDC UR4, c[0x0][0x9dc] ;  /* 0x0002770000047ab9 */ /* 0x000fe20000000800 */
[----:B------:R-:W-:Y:S01]  /*1780*/  UIADD3 UR49, UR7, UR49, -UR51 ;  /* 0x0000003107317290 */ /* 0x000fe2000fffe833 */
[----:B------:R-:W-:-:S03]  /*1790*/  LEA.HI R3, R3, R0, RZ, 0x6 ;  /* 0x0000000003037211 */ /* 0x000fc600078f30ff */
[----:B------:R-:W-:Y:S01]  /*17a0*/  UIADD3 UR4, UR49, -UR4, URZ ;  /* 0x8000000431047290 */ /* 0x000fe2000fffe03f */
[----:B------:R-:W-:-:S04]  /*17b0*/  SHF.R.S32.HI R3, RZ, 0x6, R3 ;  /* 0x00000006ff037819 */ /* 0x000fc80000011403 */
[----:B------:R-:W-:Y:S01]  /*17c0*/  VIMNMX R5, R3, UR6, PT ;  /* 0x0000000603057c48 */ /* 0x000fe2000bfe0100 */
[----:B------:R-:W-:Y:S01]  /*17d0*/  IMAD.U32 R3, RZ, RZ, UR4 ;  /* 0x00000004ff037e24 */ /* 0x000fe2000f8e00ff */
[----:B------:R-:W-:Y:S06]  /*17e0*/  @!P1 BRA `(.L_x_5501) ;  /* 0x0000000000409947 */ /* 0x000fec0003800000 */
[----:B------:R-:W-:-:S05]  /*17f0*/  IMAD.U32 R0, RZ, RZ, UR49 ;  /* 0x00000031ff007e24 */ /* 0x000fca000f8e00ff */
        /* <DEDUP_REMOVED lines=9> */
.L_x_5502:
[----:B------:R-:W-:-:S13]  /*1890*/  ISETP.NE.AND P0, PT, R9, 0x1, PT ;  /* 0x000000010900780c */ /* 0x000fda0003f05270 */
[----:B------:R-:W0:Y:S02]  /*18a0*/  @P0 LDC.64 R6, c[0x0][0x9e8] ;  /* 0x00027a00ff060b82 */ /* 0x000e240000000a00 */
[----:B0-----:R-:W-:-:S05]  /*18b0*/  @P0 IMAD.HI.U32 R4, R0, R6, RZ ;  /* 0x0000000600040227 */ /* 0x001fca00078e00ff */
[----:B------:R-:W-:-:S07]  /*18c0*/  @P0 SHF.R.U32.HI R0, RZ, R7, R4 ;  /* 0x00000007ff000219 */ /* 0x000fce0000011604 */
.L_x_5503:
[----:B------:R-:W-:-:S05]  /*18d0*/  IMAD R0, R0, R9, RZ ;  /* 0x0000000900007224 */ /* 0x000fca00078e02ff */
[----:B------:R-:W-:-:S07]  /*18e0*/  VIMNMX R3, R3, R0, !PT ;  /* 0x0000000003037248 */ /* 0x000fce0007fe0100 */
.L_x_5501:
        /* <DEDUP_REMOVED lines=69> */
[----:B------:R-:W-:Y:S01]  /*1d40*/  IMAD.MOV.U32 R12, RZ, RZ, RZ ;  /* 0x000000ffff0c7224 */ /* 0x000fe200078e00ff */
[----:B------:R-:W-:Y:S01]  /*1d50*/  CS2R R26, SRZ ;  /* 0x00000000001a7805 */ /* 0x000fe2000001ff00 */
[----:B------:R-:W-:Y:S02]  /*1d60*/  IMAD.MOV.U32 R169, RZ, RZ, RZ ;  /* 0x000000ffffa97224 */ /* 0x000fe400078e00ff */
[----:B------:R-:W-:Y:S02]  /*1d70*/  IMAD.MOV.U32 R14, RZ, RZ, RZ ;  /* 0x000000ffff0e7224 */ /* 0x000fe400078e00ff */
        /* <DEDUP_REMOVED lines=16> */
.L_x_5505:
[----:B------:R-:W-:Y:S01]  /*1e80*/  ULEA UR21, UR37, UR46, 0x3 ;  /* 0x0000002e25157291 */ /* 0x000fe2000f8e183f */
[----:B------:R-:W-:-:S05]  /*1e90*/  IMAD.U32 R0, RZ, RZ, UR38 ;  /* 0x00000026ff007e24 */ /* 0x000fca000f8e00ff */
[----:B------:R-:W-:-:S04]  /*1ea0*/  SHF.L.U32 R0, R0, 0x1f, RZ ;  /* 0x0000001f00007819 */ /* 0x000fc800000006ff */
[----:B------:R-:W0:Y:S02]  /*1eb0*/  SYNCS.PHASECHK.TRANS64.TRYWAIT P1, [UR21+0x28c50], R0 ;  /* 0x028c5000ff0075a7 */ /* 0x000e240008020155 */
[----:B0-----:R-:W-:Y:S05]  /*1ec0*/  @!P1 BRA `(.L_x_5506) ;  /* 0x00000150003c9947 */ /* 0x001fea0003800000 */
.L_x_5750:
        /* <DEDUP_REMOVED lines=45> */
.L_x_5512:
        /* <DEDUP_REMOVED lines=143> */
.L_x_5508:
[----:B------:R-:W-:Y:S01]  /*2a90*/  ULEA UR21, UR37, UR46, 0x3 ;  /* 0x0000002e25157291 */ /* 0x000fe2000f8e183f */
[----:B------:R-:W-:-:S05]  /*2aa0*/  IMAD.U32 R0, RZ, RZ, UR38 ;  /* 0x00000026ff007e24 */ /* 0x000fca000f8e00ff */
[----:B------:R-:W-:-:S04]  /*2ab0*/  SHF.L.U32 R0, R0, 0x1f, RZ ;  /* 0x0000001f00007819 */ /* 0x000fc800000006ff */
[----:B------:R0:W1:Y:S01]  /*2ac0*/  SYNCS.PHASECHK.TRANS64.TRYWAIT P1, [UR21+0x28c50], R0 ;  /* 0x028c5000ff0075a7 */ /* 0x0000620008020155 */
[----:B------:R-:W-:Y:S05]  /*2ad0*/  @!P0 BRA `(.L_x_5509) ;  /* 0x0000000000048947 */ /* 0x000fea0003800000 */
[----:B------:R-:W-:Y:S01]  /*2ae0*/  BPT.TRAP 0x1 ;  /* 0x000000040000795c */ /* 0x000fe20000300000 */
.L_x_5509:
[----:B-1----:R-:W-:Y:S05]  /*2af0*/  @P1 BRA `(.L_x_5510) ;  /* 0x0000000000081947 */ /* 0x002fea0003800000 */
[----:B------:R-:W1:Y:S02]  /*2b00*/  SYNCS.PHASECHK.TRANS64.TRYWAIT P1, [UR21+0x28c50], R0 ;  /* 0x028c5000ff0075a7 */ /* 0x000e640008020155 */
[----:B-1----:R-:W-:Y:S05]  /*2b10*/  @!P1 BRA `(.L_x_5511) ;  /* 0x0000014400409947 */ /* 0x002fea0003800000 */
.L_x_5510:
        /* <DEDUP_REMOVED lines=29> */
.L_x_5507:
        /* <DEDUP_REMOVED lines=144> */
.L_x_5497:
[----:B------:R-:W-:Y:S01]  /*35f0*/  ULDC UR4, c[0x0][0x448] ;  /* 0x0001120000047ab9 */ /* 0x000fe20000000800 */
[----:B------:R-:W-:Y:S02]  /*3600*/  UIADD3 UR7, UR42, 0x3f, URZ ;  /* 0x0000003f2a077890 */ /* 0x000fe4000fffe03f */
[----:B------:R-:W-:Y:S02]  /*3610*/  UISETP.NE.AND UP0, UPT, UR4, 0x1, UPT ;  /* 0x000000010400788c */ /* 0x000fe4000bf05270 */
[----:B------:R-:W-:Y:S01]  /*3620*/  UIADD3 UR10, UR49, 0x1, -UR51 ;  /* 0x00000001310a7890 */ /* 0x000fe2000fffe833 */
[----:B------:R-:W-:Y:S02]  /*3630*/  ULDC.64 UR4, c[0x0][0x9e0] ;  /* 0x0002780000047ab9 */ /* 0x000fe40000000a00 */
[----:B------:R-:W-:-:S06]  /*3640*/  UISETP.GE.AND UP1, UPT, UR5, 0x1, UPT ;  /* 0x000000010500788c */ /* 0x000fcc000bf26270 */
[----:B------:R-:W-:Y:S01]  /*3650*/  @UP0 ULDC UR8, c[0x0][0x44c] ;  /* 0x0001130000080ab9 */ /* 0x000fe20000000800 */
[----:B------:R-:W-:Y:S01]  /*3660*/  @UP0 ULDC UR11, c[0x0][0x450] ;  /* 0x00011400000b0ab9 */ /* 0x000fe20000000800 */
[----:B------:R-:W-:Y:S01]  /*3670*/  UIMAD.WIDE.U32 UR8, UR7, UR8, URZ ;  /* 0x00000008070872a5 */ /* 0x000fe2000f8e003f */
[----:B------:R-:W-:-:S03]  /*3680*/  PLOP3.LUT P1, PT, PT, PT, UP1, 0x80, 0x0 ;  /* 0x000000000000781c */ /* 0x000fc60003f2f018 */
[----:B------:R-:W-:-:S04]  /*3690*/  @UP0 USHF.R.U32.HI UR7, URZ, UR11, UR9 ;  /* 0x0000000b3f070299 */ /* 0x000fc80008011609 */
[----:B------:R-:W-:-:S04]  /*36a0*/  UIADD3 UR7, UR10, UR7, URZ ;  /* 0x000000070a077290 */ /* 0x000fc8000fffe03f */
[----:B------:R-:W-:-:S06]  /*36b0*/  UIADD3 UR4, UR7, UR4, URZ ;  /* 0x0000000407047290 */ /* 0x000fcc000fffe03f */
[----:B------:R-:W-:Y:S01]  /*36c0*/  IMAD.U32 R0, RZ, RZ, UR4 ;  /* 0x00000004ff007e24 */ /* 0x000fe2000f8e00ff */
[----:B------:R-:W-:Y:S06]  /*36d0*/  @!P1 BRA `(.L_x_5513) ;  /* 0x0000000000409947 */ /* 0x000fec0003800000 */
        /* <DEDUP_REMOVED lines=10> */
.L_x_5514:
[----:B------:R-:W-:-:S11]  /*3780*/  UISETP.NE.AND UP1, UPT, UR5, 0x1, UPT ;  /* 0x000000010500788c */ /* 0x000fd6000bf25270 */
[----:B------:R-:W-:Y:S02]  /*3790*/  @UP1 ULDC.64 UR10, c[0x0][0x9e8] ;  /* 0x00027a00000a1ab9 */ /* 0x000fe40000000a00 */
[----:B------:R-:W-:-:S04]  /*37a0*/  UIMAD.WIDE.U32 UR8, UR4, UR10, URZ ;  /* 0x0000000a040872a5 */ /* 0x000fc8000f8e003f */
[----:B------:R-:W-:-:S12]  /*37b0*/  @UP1 USHF.R.U32.HI UR4, URZ, UR11, UR9 ;  /* 0x0000000b3f041299 */ /* 0x000fd80008011609 */
.L_x_5515:
[----:B------:R-:W-:-:S06]  /*37c0*/  UIMAD UR4, UR4, UR5, UR5 ;  /* 0x00000005040472a4 */ /* 0x000fcc000f8e0205 */
[----:B------:R-:W-:-:S07]  /*37d0*/  VIMNMX R0, R0, UR4, PT ;  /* 0x0000000400007c48 */ /* 0x000fce000bfe0100 */
.L_x_5513:
[----:B------:R-:W-:Y:S01]  /*37e0*/  VIADD R0, R0, 0x3f ;  /* 0x0000003f00007836 */ /* 0x000fe20000000000 */
[----:B------:R-:W-:Y:S01]  /*37f0*/  @UP0 ULDC UR8, c[0x0][0x44c] ;  /* 0x0001130000080ab9 */ /* 0x000fe20000000800 */
[----:B------:R-:W-:Y:S01]  /*3800*/  @UP0 ULDC UR7, c[0x0][0x450] ;  /* 0x0001140000070ab9 */ /* 0x000fe20000000800 */
[----:B------:R-:W-:Y:S02]  /*3810*/  UIMAD.WIDE.U32 UR8, UR42, UR8, URZ ;  /* 0x000000082a0872a5 */ /* 0x000fe4000f8e003f */
[----:B------:R-:W-:Y:S01]  /*3820*/  SHF.R.S32.HI R3, RZ, 0x1f, R0 ;  /* 0x0000001fff037819 */ /* 0x000fe20000011400 */
[----:B------:R-:W-:Y:S01]  /*3830*/  UMOV UR4, UR42 ;  /* 0x0000002a00047c82 */ /* 0x000fe20008000000 */
[----:B------:R-:W-:Y:S02]  /*3840*/  @UP0 USHF.R.U32.HI UR4, URZ, UR7, UR9 ;  /* 0x000000073f040299 */ /* 0x000fe40008011609 */
[----:B------:R-:W-:Y:S01]  /*3850*/  LEA.HI R3, R3, R0, RZ, 0x6 ;  /* 0x0000000003037211 */ /* 0x000fe200078f30ff */
[----:B------:R-:W-:Y:S01]  /*3860*/  ULDC UR8, c[0x0][0x9dc] ;  /* 0x0002770000087ab9 */ /* 0x000fe20000000800 */
[----:B------:R-:W-:-:S02]  /*3870*/  UIADD3 UR4, UR4, UR49, -UR51 ;  /* 0x0000003104047290 */ /* 0x000fc4000fffe833 */
[----:B------:R-:W-:Y:S02]  /*3880*/  SHF.R.S32.HI R3, RZ, 0x6, R3 ;  /* 0x00000006ff037819 */ /* 0x000fe40000011403 */
[----:B------:R-:W-:Y:S02]  /*3890*/  UIADD3 UR8, UR4, -UR8, URZ ;  /* 0x8000000804087290 */ /* 0x000fe4000fffe03f */
[----:B------:R-:W-:Y:S01]  /*38a0*/  VIMNMX R168, R3, UR6, PT ;  /* 0x0000000603a87c48 */ /* 0x000fe2000bfe0100 */
[----:B------:R-:W-:Y:S09]  /*38b0*/  @!P1 BRA `(.L_x_5516) ;  /* 0x0000000000449947 */ /* 0x000ff20003800000 */
        /* <DEDUP_REMOVED lines=10> */
.L_x_5517:
[----:B------:R-:W-:-:S11]  /*3960*/  UISETP.NE.AND UP0, UPT, UR5, 0x1, UPT ;  /* 0x000000010500788c */ /* 0x000fd6000bf05270 */
[----:B------:R-:W-:Y:S02]  /*3970*/  @UP0 ULDC.64 UR10, c[0x0][0x9e8] ;  /* 0x00027a00000a0ab9 */ /* 0x000fe40000000a00 */
[----:B------:R-:W-:-:S04]  /*3980*/  UIMAD.WIDE.U32 UR6, UR4, UR10, URZ ;  /* 0x0000000a040672a5 */ /* 0x000fc8000f8e003f */
[----:B------:R-:W-:-:S12]  /*3990*/  @UP0 USHF.R.U32.HI UR4, URZ, UR11, UR7 ;  /* 0x0000000b3f040299 */ /* 0x000fd80008011607 */
.L_x_5518:
[----:B------:R-:W-:-:S04]  /*39a0*/  UIMAD UR4, UR4, UR5, URZ ;  /* 0x00000005040472a4 */ /* 0x000fc8000f8e023f */
[----:B------:R-:W-:-:S04]  /*39b0*/  UISETP.LT.AND UP0, UPT, UR8, UR4, UPT ;  /* 0x000000040800728c */ /* 0x000fc8000bf01270 */
[----:B------:R-:W-:-:S12]  /*39c0*/  USEL UR8, UR8, UR4, !UP0 ;  /* 0x0000000408087287 */ /* 0x000fd8000c000000 */
.L_x_5516:
[----:B------:R-:W-:Y:S01]  /*39d0*/  USHF.R.S32.HI UR4, URZ, 0x1f, UR8 ;  /* 0x0000001f3f047899 */ /* 0x000fe20008011408 */
[----:B------:R-:W-:Y:S01]  /*39e0*/  PLOP3.LUT P0, PT, PT, PT, PT, 0x80, 0x0 ;  /* 0x000000000000781c */ /* 0x000fe20003f0f070 */
[----:B------:R-:W-:Y:S01]  /*39f0*/  IMAD.MOV.U32 R0, RZ, RZ, RZ ;  /* 0x000000ffff007224 */ /* 0x000fe200078e00ff */
[----:B------:R-:W-:Y:S01]  /*3a00*/  CS2R R150, SRZ ;  /* 0x0000000000967805 */ /* 0x000fe2000001ff00 */
[----:B------:R-:W-:Y:S01]  /*3a10*/  ULEA.HI UR4, UR4, UR8, URZ, 0x6 ;  /* 0x0000000804047291 */ /* 0x000fe2000f8f303f */
[----:B------:R-:W-:Y:S01]  /*3a20*/  IMAD.MOV.U32 R3, RZ, RZ, RZ ;  /* 0x000000ffff037224 */ /* 0x000fe200078e00ff */
[----:B------:R-:W-:Y:S02]  /*3a30*/  CS2R R148, SRZ ;  /* 0x0000000000947805 */ /* 0x000fe4000001ff00 */
[----:B------:R-:W-:Y:S01]  /*3a40*/  CS2R R146, SRZ ;  /* 0x0000000000927805 */ /* 0x000fe2000001ff00 */
[----:B------:R-:W-:Y:S01]  /*3a50*/  USHF.R.S32.HI UR4, URZ, 0x6, UR4 ;  /* 0x000000063f047899 */ /* 0x000fe20008011404 */
[----:B------:R-:W-:-:S02]  /*3a60*/  CS2R R144, SRZ ;  /* 0x0000000000907805 */ /* 0x000fc4000001ff00 */
[----:B------:R-:W-:Y:S02]  /*3a70*/  CS2R R142, SRZ ;  /* 0x00000000008e7805 */ /* 0x000fe4000001ff00 */
[----:B------:R-:W-:Y:S01]  /*3a80*/  CS2R R140, SRZ ;  /* 0x00000000008c7805 */ /* 0x000fe2000001ff00 */
[----:B------:R-:W-:Y:S01]  /*3a90*/  UISETP.LT.AND UP0, UPT, URZ, UR4, UPT ;  /* 0x000000043f00728c */ /* 0x000fe2000bf01270 */
[----:B------:R-:W-:Y:S02]  /*3aa0*/  CS2R R138, SRZ ;  /* 0x00000000008a7805 */ /* 0x000fe4000001ff00 */
[----:B------:R-:W-:Y:S02]  /*3ab0*/  CS2R R136, SRZ ;  /* 0x0000000000887805 */ /* 0x000fe4000001ff00 */
[----:B------:R-:W-:Y:S01]  /*3ac0*/  CS2R R134, SRZ ;  /* 0x0000000000867805 */ /* 0x000fe2000001ff00 */
[----:B------:R-:W-:Y:S01]  /*3ad0*/  USEL UR48, URZ, UR4, !UP0 ;  /* 0x000000043f307287 */ /* 0x000fe2000c000000 */
[----:B------:R-:W-:-:S02]  /*3ae0*/  CS2R R132, SRZ ;  /* 0x0000000000847805 */ /* 0x000fc4000001ff00 */
[----:B------:R-:W-:Y:S02]  /*3af0*/  CS2R R130, SRZ ;  /* 0x0000000000827805 */ /* 0x000fe4000001ff00 */
[----:B------:R-:W-:Y:S02]  /*3b00*/  CS2R R128, SRZ ;  /* 0x0000000000807805 */ /* 0x000fe4000001ff00 */
[----:B------:R-:W-:Y:S02]  /*3b10*/  CS2R R126, SRZ ;  /* 0x00000000007e7805 */ /* 0x000fe4000001ff00 */
[----:B------:R-:W-:Y:S02]  /*3b20*/  CS2R R124, SRZ ;  /* 0x00000000007c7805 */ /* 0x000fe4000001ff00 */
[----:B------:R-:W-:Y:S02]  /*3b30*/  ISETP.GT.AND P1, PT, R168, UR48, PT ;  /* 0x00000030a8007c0c */ /* 0x000fe4000bf24270 */
        /* <DEDUP_REMOVED lines=49> */
[----:B------:R-:W-:Y:S02]  /*3e50*/  IMAD.MOV.U32 R169, RZ, RZ, RZ ;  /* 0x000000ffffa97224 */ /* 0x000fe400078e00ff */
[----:B------:R-:W-:-:S02]  /*3e60*/  IMAD.MOV.U32 R14, RZ, RZ, RZ ;  /* 0x000000ffff0e7224 */ /* 0x000fc400078e00ff */
        /* <DEDUP_REMOVED lines=32> */
.L_x_5519:
        /* <DEDUP_REMOVED lines=9> */
.L_x_5751:
[----:B------:R-:W-:Y:S05]  /*4100*/  @!P0 BRA `(.L_x_5521) ;  /* 0x0000000000048947 */ /* 0x000fea0003800000 */
[----:B------:R-:W-:Y:S01]  /*4110*/  BPT.TRAP 0x1 ;  /* 0x000000040000795c */ /* 0x000fe20000300000 */
.L_x_5521:
[----:B------:R-:W-:Y:S02]  /*4120*/  IMAD.U32 R7, RZ, RZ, UR37 ;  /* 0x00000025ff077e24 */ /* 0x000fe4000f8e00ff */
[----:B------:R-:W-:-:S03]  /*4130*/  IMAD.U32 R8, RZ, RZ, UR38 ;  /* 0x00000026ff087e24 */ /* 0x000fc6000f8e00ff */
[----:B------:R-:W-:Y:S02]  /*4140*/  LEA R7, R7, UR46, 0x3 ;  /* 0x0000002e07077c11 */ /* 0x000fe4000f8e18ff */
[----:B------:R-:W-:-:S04]  /*4150*/  SHF.L.U32 R8, R8, 0x1f, RZ ;  /* 0x0000001f08087819 */ /* 0x000fc800000006ff */
[----:B------:R1:W2:Y:S01]  /*4160*/  SYNCS.PHASECHK.TRANS64.TRYWAIT P1, [R7+URZ+0x28c30], R8 ;  /* 0x028c3008070075a7 */ /* 0x0002a2000802017f */
[----:B------:R-:W-:Y:S05]  /*4170*/  @!P0 BRA `(.L_x_5522) ;  /* 0x0000000000048947 */ /* 0x000fea0003800000 */
[----:B------:R-:W-:Y:S01]  /*4180*/  BPT.TRAP 0x1 ;  /* 0x000000040000795c */ /* 0x000fe20000300000 */
.L_x_5522:
[----:B--2---:R-:W-:Y:S05]  /*4190*/  @P1 BRA `(.L_x_5523) ;  /* 0x0000000000081947 */ /* 0x004fea0003800000 */
[----:B------:R-:W2:Y:S02]  /*41a0*/  SYNCS.PHASECHK.TRANS64.TRYWAIT P1, [R7+URZ+0x28c30], R8 ;  /* 0x028c3008070075a7 */ /* 0x000ea4000802017f */
[----:B--2---:R-:W-:Y:S05]  /*41b0*/  @!P1 BRA `(.L_x_5524) ;  /* 0x0000012c00c89947 */ /* 0x004fea0003800000 */
.L_x_5523:
        /* <DEDUP_REMOVED lines=15> */
[----:B------:R-:W-:Y:S01]  /*42b0*/  VIADD R3, R185, UR42 ;  /* 0x0000002ab9037c36 */ /* 0x000fe20008000000 */
[----:B------:R-:W-:Y:S01]  /*42c0*/  UMOV UR7, 0x40000040 ;  /* 0x4000004000077882 */ /* 0x000fe20000000000 */
[----:B------:R-:W-:Y:S01]  /*42d0*/  UMOV UR5, 0x40000040 ;  /* 0x4000004000057882 */ /* 0x000fe20000000000 */
[----:B------:R-:W-:Y:S01]  /*42e0*/  ULOP3.LUT UR4, UR4, 0x3fff, URZ, 0xc0, !UPT ;  /* 0x00003fff04047892 */ /* 0x000fe2000f8ec03f */
[----:B------:R-:W-:Y:S01]  /*42f0*/  IMAD.MOV.U32 R4, RZ, RZ, R3 ;  /* 0x000000ffff047224 */ /* 0x000fe200078e0003 */
[----:B------:R-:W-:Y:S01]  /*4300*/  UMOV UR11, 0x40000040 ;  /* 0x40000040000b7882 */ /* 0x000fe20000000000 */
[----:B------:R-:W-:Y:S01]  /*4310*/  UMOV UR9, 0x40000040 ;  /* 0x4000004000097882 */ /* 0x000fe20000000000 */
[----:B------:R-:W-:Y:S01]  /*4320*/  ULEA UR18, UR37, UR18, 0x9 ;  /* 0x0000001225127291 */ /* 0x000fe2000f8e483f */
[----:B------:R-:W-:Y:S01]  /*4330*/  LEA R11, R168, 0xffffffc0, 0x6 ;  /* 0xffffffc0a80b7811 */ /* 0x000fe200078e30ff */
[----:B------:R-:W-:-:S02]  /*4340*/  ULOP3.LUT UR16, UR4, 0x10000, URZ, 0xfc, !UPT ;  /* 0x0001000004107892 */ /* 0x000fc4000f8efc3f */
[----:B------:R-:W-:Y:S01]  /*4350*/  UIADD3 UR6, UR18, 0x2, URZ ;  /* 0x0000000212067890 */ /* 0x000fe2000fffe03f */
[----:B------:R-:W-:Y:S01]  /*4360*/  IADD3 R10, -R2, UR49, -R11 ;  /* 0x00000031020a7c10 */ /* 0x000fe2000fffe90b */
[----:B------:R-:W-:Y:S02]  /*4370*/  UIADD3 UR4, UR16, 0x2, URZ ;  /* 0x0000000210047890 */ /* 0x000fe4000fffe03f */
[----:B------:R-:W-:Y:S02]  /*4380*/  UIADD3 UR10, UR18, 0x4, URZ ;  /* 0x00000004120a7890 */ /* 0x000fe4000fffe03f */
[----:B------:R-:W-:Y:S02]  /*4390*/  UIADD3 UR8, UR16, 0x4, URZ ;  /* 0x0000000410087890 */ /* 0x000fe4000fffe03f */
[----:B------:R-:W-:Y:S01]  /*43a0*/  HGMMA.64x64x16.F32 R24, gdesc[UR16], RZ, !UPT, gsb0 ;  /* 0x00e00000101879f0 */ /* 0x000fe2000c0008ff */
[----:B------:R-:W-:Y:S02]  /*43b0*/  UIADD3 UR14, UR18, 0x6, URZ ;  /* 0x00000006120e7890 */ /* 0x000fe4000fffe03f */
[----:B------:R-:W-:Y:S01]  /*43c0*/  UIADD3 UR12, UR16, 0x6, URZ ;  /* 0x00000006100c7890 */ /* 0x000fe2000fffe03f */
[----:B------:R-:W-:Y:S01]  /*43d0*/  UMOV UR15, 0x40000040 ;  /* 0x40000040000f7882 */ /* 0x000fe20000000000 */
[----:B------:R-:W-:Y:S01]  /*43e0*/  UMOV UR13, 0x40000040 ;  /* 0x40000040000d7882 */ /* 0x000fe20000000000 */
[----:B------:R-:W-:-:S02]  /*43f0*/  WARPGROUP.DEPBAR.LE gsb0, 0x0 ;  /* 0x00008000000079c5 */ /* 0x000fc40000010000 */
[----:B------:R-:W-:-:S06]  /*4400*/  WARPGROUP.ARRIVE ;  /* 0x00000000000079c5 */ /* 0x000fcc0000000000 */
[----:B------:R-:W-:Y:S01]  /*4410*/  HGMMA.64x64x16.F32 R24, gdesc[UR4], R24, gsb0 ;  /* 0x00e00000041879f0 */ /* 0x000fe20008000818 */
[----:B------:R-:W-:Y:S02]  /*4420*/  ULDC UR6, c[0x0][0x448] ;  /* 0x0001120000067ab9 */ /* 0x000fe40000000800 */
[----:B------:R-:W-:-:S06]  /*4430*/  UISETP.NE.AND UP0, UPT, UR6, 0x1, UPT ;  /* 0x000000010600788c */ /* 0x000fcc000bf05270 */
[----:B------:R-:W-:Y:S02]  /*4440*/  PLOP3.LUT P2, PT, PT, PT, UP0, 0x80, 0x0 ;  /* 0x000000000000781c */ /* 0x000fe40003f4f008 */
[----:B------:R-:W-:-:S03]  /*4450*/  PLOP3.LUT P3, PT, PT, PT, UP0, 0x80, 0x0 ;  /* 0x000000000000781c */ /* 0x000fc60003f6f008 */
[----:B------:R-:W-:-:S08]  /*4460*/  @UP0 ULDC UR6, c[0x0][0x44c] ;  /* 0x0001130000060ab9 */ /* 0x000fd00000000800 */
[----:B------:R-:W-:Y:S01]  /*4470*/  @P2 IMAD.HI.U32 R5, R3, UR6, RZ ;  /* 0x0000000603052c27 */ /* 0x000fe2000f8e00ff */
[----:B------:R-:W-:-:S03]  /*4480*/  @UP0 ULDC UR6, c[0x0][0x450] ;  /* 0x0001140000060ab9 */ /* 0x000fc60000000800 */
[----:B------:R-:W-:Y:S01]  /*4490*/  @!P1 VIADD R3, R7, 0x28c40 ;  /* 0x00028c4007039836 */ /* 0x000fe20000000000 */
[----:B------:R-:W-:Y:S01]  /*44a0*/  @P3 SHF.R.U32.HI R4, RZ, UR6, R5 ;  /* 0x00000006ff043c19 */ /* 0x000fe20008011605 */
[----:B------:R-:W-:-:S03]  /*44b0*/  IMAD.MOV.U32 R5, RZ, RZ, -0x40 ;  /* 0xffffffc0ff057424 */ /* 0x000fc600078e00ff */
[----:B------:R-:W-:Y:S01]  /*44c0*/  @!P1 PRMT R3, RZ, 0x654, R3 ;  /* 0x00000654ff039816 */ /* 0x000fe20000000003 */
[----:B------:R-:W0:Y:S01]  /*44d0*/  SHFL.IDX PT, R9, R4, RZ, 0x1c1f ;  /* 0x001c1fff04097589 */ /* 0x000e2200000e0000 */
[----:B------:R-:W-:-:S04]  /*44e0*/  IMAD R5, R168, R5, 0x41 ;  /* 0x00000041a8057424 */ /* 0x000fc800078e0205 */
[----:B------:R-:W-:Y:S01]  /*44f0*/  VIADD R14, R5, 0xffffffff ;  /* 0xffffffff050e7836 */ /* 0x000fe20000000000 */
[----:B------:R-:W-:Y:S02]  /*4500*/  WARPGROUP.DEPBAR.LE gsb0, 0x0 ;  /* 0x00008000000079c5 */ /* 0x000fe40000010000 */
[----:B------:R-:W-:-:S06]  /*4510*/  WARPGROUP.ARRIVE ;  /* 0x00000000000079c5 */ /* 0x000fcc0000000000 */
[----:B------:R-:W-:Y:S01]  /*4520*/  HGMMA.64x64x16.F32 R24, gdesc[UR8], R24, gsb0 ;  /* 0x00e00000081879f0 */ /* 0x000fe20008000818 */
[----:B------:R-:W-:Y:S02]  /*4530*/  ULDC UR11, c[0x0][0x9dc] ;  /* 0x00027700000b7ab9 */ /* 0x000fe40000000800 */
[----:B------:R-:W-:Y:S01]  /*4540*/  ULOP3.LUT UR6, URZ, UR11, URZ, 0x33, !UPT ;  /* 0x0000000b3f067292 */ /* 0x000fe2000f8e333f */
[----:B------:R-:W-:Y:S02]  /*4550*/  WARPGROUP.DEPBAR.LE gsb0, 0x0 ;  /* 0x00008000000079c5 */ /* 0x000fe40000010000 */
[----:B------:R-:W-:-:S06]  /*4560*/  WARPGROUP.ARRIVE ;  /* 0x00000000000079c5 */ /* 0x000fcc0000000000 */
[----:B------:R-:W-:Y:S01]  /*4570*/  HGMMA.64x64x16.F32 R24, gdesc[UR12], R24, gsb0 ;  /* 0x00e000000c1879f0 */ /* 0x000fe20008000818 */
[----:B------:R-:W-:Y:S02]  /*4580*/  ULDC.64 UR14, c[0x0][0x9e0] ;  /* 0x00027800000e7ab9 */ /* 0x000fe40000000a00 */
[----:B------:R-:W-:-:S06]  /*4590*/  UISETP.GE.AND UP1, UPT, UR15, 0x1, UPT ;  /* 0x000000010f00788c */ /* 0x000fcc000bf26270 */
[----:B------:R-:W-:Y:S01]  /*45a0*/  PLOP3.LUT P2, PT, PT, PT, UP1, 0x40, 0x0 ;  /* 0x000000000000781c */ /* 0x000fe20003f4e818 */
[----:B------:R-:W-:Y:S02]  /*45b0*/  WARPGROUP.DEPBAR.LE gsb0, 0x0 ;  /* 0x00008000000079c5 */ /* 0x000fe40000010000 */
[----:B------:R3:W-:Y:S02]  /*45c0*/  @!P1 SYNCS.ARRIVE.TRANS64.RED.A1T0 RZ, [R3+URZ], RZ ;  /* 0x000000ff03ff99a7 */ /* 0x0007e4000810043f */
[----:B---3--:R-:W-:-:S05]  /*45d0*/  IADD3 R3, -R2, UR49, R5 ;  /* 0x0000003102037c10 */ /* 0x008fca000fffe105 */
[----:B------:R-:W-:-:S04]  /*45e0*/  VIADD R3, R3, -UR51 ;  /* 0x8000003303037c36 */ /* 0x000fc80008000000 */
[C---:B------:R-:W-:Y:S02]  /*45f0*/  VIADD R13, R3.reuse, UR14 ;  /* 0x0000000e030d7c36 */ /* 0x040fe40008000000 */
[----:B------:R-:W-:-:S03]  /*4600*/  VIADD R12, R3, UR6 ;  /* 0x00000006030c7c36 */ /* 0x000fc60008000000 */
[----:B0-----:R-:W-:Y:S01]  /*4610*/  VIADDMNMX R3, R9, R13, R10, PT ;  /* 0x0000000d09037246 */ /* 0x001fe2000380010a */
[----:B------:R-:W-:Y:S01]  /*4620*/  IMAD.IADD R5, R12, 0x1, R9 ;  /* 0x000000010c057824 */ /* 0x000fe200078e0209 */
[----:B------:R-:W-:Y:S06]  /*4630*/  @P2 BRA `(.L_x_5525) ;  /* 0x00000000005c2947 */ /* 0x000fec0003800000 */
[----:B------:R-:W-:Y:S01]  /*4640*/  IMAD.U32 R6, RZ, RZ, UR51 ;  /* 0x00000033ff067e24 */ /* 0x000fe2000f8e00ff */
[----:B------:R-:W-:Y:S04]  /*4650*/  BSSY B0, `(.L_x_5526) ;  /* 0x0000011000007945 */ /* 0x000fe80003800000 */
[----:B------:R-:W-:-:S04]  /*4660*/  IADD3 R6, -R6, UR49, R9 ;  /* 0x0000003106067c10 */ /* 0x000fc8000fffe109 */
        /* <DEDUP_REMOVED lines=10> */
.L_x_5527:
[----:B------:R-:W-:-:S06]  /*4710*/  UISETP.NE.AND UP2, UPT, UR15, 0x1, UPT ;  /* 0x000000010f00788c */ /* 0x000fcc000bf45270 */
[----:B------:R-:W-:-:S05]  /*4720*/  PLOP3.LUT P2, PT, PT, PT, UP2, 0x80, 0x0 ;  /* 0x000000000000781c */ /* 0x000fca0003f4f028 */
[----:B------:R-:W-:-:S08]  /*4730*/  @UP2 ULDC.64 UR6, c[0x0][0x9e8] ;  /* 0x00027a0000062ab9 */ /* 0x000fd00000000a00 */
[----:B------:R-:W-:-:S05]  /*4740*/  @P2 IMAD.HI.U32 R9, R6, UR6, RZ ;  /* 0x0000000606092c27 */ /* 0x000fca000f8e00ff */
[----:B------:R-:W-:-:S07]  /*4750*/  @P2 SHF.R.U32.HI R6, RZ, UR7, R9 ;  /* 0x00000007ff062c19 */ /* 0x000fce0008011609 */
.L_x_5528:
[----:B------:R-:W-:Y:S05]  /*4760*/  BSYNC B0 ;  /* 0x0000000000007941 */ /* 0x000fea0003800000 */
.L_x_5526:
[----:B------:R-:W-:-:S04]  /*4770*/  IMAD R9, R6, UR15, -R11 ;  /* 0x0000000f06097c24 */ /* 0x000fc8000f8e0a0b */
[----:B------:R-:W-:-:S05]  /*4780*/  IMAD.IADD R6, R9, 0x1, -R2 ;  /* 0x0000000109067824 */ /* 0x000fca00078e0a02 */
[----:B------:R-:W-:Y:S02]  /*4790*/  VIMNMX R5, R5, R6, !PT ;  /* 0x0000000605057248 */ /* 0x000fe40007fe0100 */
[----:B------:R-:W-:-:S07]  /*47a0*/  VIADDMNMX R3, R6, UR15, R3, PT ;  /* 0x0000000f06037c46 */ /* 0x000fce000b800103 */
.L_x_5525:
[C---:B------:R-:W-:Y:S02]  /*47b0*/  ISETP.GE.AND P2, PT, R14.reuse, 0x2, PT ;  /* 0x000000020e00780c */ /* 0x040fe40003f46270 */
[C---:B------:R-:W-:Y:S02]  /*47c0*/  ISETP.GE.AND P6, PT, R14.reuse, 0xa, PT ;  /* 0x0000000a0e00780c */ /* 0x040fe40003fc6270 */
        /* <DEDUP_REMOVED lines=93> */
.L_x_5531:
[----:B------:R-:W-:-:S06]  /*4da0*/  UISETP.NE.AND UP2, UPT, UR15, 0x1, UPT ;  /* 0x000000010f00788c */ /* 0x000fcc000bf45270 */
[----:B------:R-:W-:-:S05]  /*4db0*/  PLOP3.LUT P6, PT, PT, PT, UP2, 0x80, 0x0 ;  /* 0x000000000000781c */ /* 0x000fca0003fcf028 */
[----:B------:R-:W-:-:S08]  /*4dc0*/  @UP2 ULDC.64 UR6, c[0x0][0x9e8] ;  /* 0x00027a0000062ab9 */ /* 0x000fd00000000a00 */
[----:B------:R-:W-:Y:S01]  /*4dd0*/  @P6 IMAD.HI.U32 R5, R4, UR6, RZ ;  /* 0x0000000604056c27 */ /* 0x000fe2000f8e00ff */
[----:B------:R-:W-:-:S13]  /*4de0*/  PLOP3.LUT P6, PT, PT, PT, UP2, 0x80, 0x0 ;  /* 0x000000000000781c */ /* 0x000fda0003fcf028 */
[----:B------:R-:W-:-:S07]  /*4df0*/  @P6 SHF.R.U32.HI R4, RZ, UR7, R5 ;  /* 0x00000007ff046c19 */ /* 0x000fce0008011605 */
.L_x_5532:
[----:B------:R-:W-:Y:S05]  /*4e00*/  BSYNC B0 ;  /* 0x0000000000007941 */ /* 0x000fea0003800000 */
.L_x_5530:
[----:B------:R-:W-:-:S04]  /*4e10*/  IMAD R5, R4, UR15, -R11 ;  /* 0x0000000f04057c24 */ /* 0x000fc8000f8e0a0b */
[----:B------:R-:W-:-:S05]  /*4e20*/  IMAD.IADD R5, R5, 0x1, -R2 ;  /* 0x0000000105057824 */ /* 0x000fca00078e0a02 */
[----:B------:R-:W-:Y:S02]  /*4e30*/  VIMNMX R6, R6, R5, !PT ;  /* 0x0000000506067248 */ /* 0x000fe40007fe0100 */
[----:B------:R-:W-:-:S07]  /*4e40*/  VIADDMNMX R3, R5, UR15, R3, PT ;  /* 0x0000000f05037c46 */ /* 0x000fce000b800103 */
.L_x_5529:
[----:B------:R-:W-:Y:S01]  /*4e50*/  BAR.SYNC.DEFER_BLOCKING 0xf, 0x100 ;  /* 0x03c4000000007b1d */ /* 0x000fe20000010000 */
[----:B------:R-:W-:Y:S02]  /*4e60*/  ISETP.GT.AND P2, PT, R6, 0x1, !P2 ;  /* 0x000000010600780c */ /* 0x000fe40005744270 */
[----:B------:R-:W-:Y:S02]  /*4e70*/  FMNMX.FTZ R4, R15, R25, !PT ;  /* 0x000000190f047209 */ /* 0x000fe40007810000 */
[----:B------:R-:W-:Y:S01]  /*4e80*/  ISETP.LT.OR P2, PT, R3, 0x2, P2 ;  /* 0x000000020300780c */ /* 0x000fe20001741670 */
[----:B------:R-:W-:Y:S01]  /*4e90*/  ULDC UR10, c[0x0][0x988] ;  /* 0x00026200000a7ab9 */ /* 0x000fe20000000800 */
[----:B------:R-:W-:Y:S02]  /*4ea0*/  FMNMX.FTZ R4, R21, R4, !PT ;  /* 0x0000000415047209 */ /* 0x000fe40007810000 */
[----:B------:R-:W-:Y:S02]  /*4eb0*/  FSEL R27, R27, -INF , !P2 ;  /* 0xff8000001b1b7808 */ /* 0x000fe40005000000 */
[----:B------:R-:W-:-:S02]  /*4ec0*/  ISETP.NE.AND P2, PT, R20, RZ, PT ;  /* 0x000000ff1400720c */ /* 0x000fc40003f45270 */
[----:B------:R-:W-:Y:S02]  /*4ed0*/  FMNMX.FTZ R4, R29, R4, !PT ;  /* 0x000000041d047209 */ /* 0x000fe40007810000 */
        /* <DEDUP_REMOVED lines=24> */
[----:B------:R-:W-:Y:S02]  /*5060*/  ISETP.GT.AND P3, PT, R6, 0x8, !P3 ;  /* 0x000000080600780c */ /* 0x000fe40005f64270 */
[----:B------:R-:W-:Y:S02]  /*5070*/  FSEL R38, R38, -INF , !P2 ;  /* 0xff80000026267808 */ /* 0x000fe40005000000 */
[----:B------:R-:W-:Y:S02]  /*5080*/  ISETP.NE.AND P2, PT, R36, RZ, PT ;  /* 0x000000ff2400720c */ /* 0x000fe40003f45270 */
[----:B------:R-:W-:Y:S02]  /*5090*/  FMNMX.FTZ R4, R67, R4, !PT ;  /* 0x0000000443047209 */ /* 0x000fe40007810000 */
[----:B------:R-:W-:-:S02]  /*50a0*/  ISETP.GT.AND P2, PT, R6, 0x19, !P2 ;  /* 0x000000190600780c */ /* 0x000fc40005744270 */
[C---:B------:R-:W-:Y:S02]  /*50b0*/  ISETP.LT.OR P3, PT, R3.reuse, 0x9, P3 ;  /* 0x000000090300780c */ /* 0x040fe40001f61670 */
[----:B------:R-:W-:Y:S02]  /*50c0*/  ISETP.LT.OR P2, PT, R3, 0x1a, P2 ;  /* 0x0000001a0300780c */ /* 0x000fe40001741670 */
[----:B------:R-:W-:Y:S02]  /*50d0*/  FMNMX.FTZ R10, R53, R4, !PT ;  /* 0x00000004350a7209 */ /* 0x000fe40007810000 */
[----:B------:R-:W-:Y:S02]  /*50e0*/  FSEL R39, R39, -INF , !P2 ;  /* 0xff80000027277808 */ /* 0x000fe40005000000 */
[----:B------:R-:W-:Y:S01]  /*50f0*/  ISETP.NE.AND P2, PT, R58, RZ, PT ;  /* 0x000000ff3a00720c */ /* 0x000fe20003f45270 */
[----:B------:R-:W0:Y:S01]  /*5100*/  SHFL.BFLY PT, R5, R10, 0x2, 0x1f ;  /* 0x0c401f000a057f89 */ /* 0x000e2200000e0000 */
[----:B------:R-:W-:-:S02]  /*5110*/  FSEL R30, R30, -INF , !P3 ;  /* 0xff8000001e1e7808 */ /* 0x000fc40005800000 */
[----:B------:R-:W-:Y:S02]  /*5120*/  ISETP.GT.AND P2, PT, R6, 0x20, !P2 ;  /* 0x000000200600780c */ /* 0x000fe40005744270 */
[----:B------:R-:W-:Y:S02]  /*5130*/  ISETP.NE.AND P3, PT, R60, RZ, PT ;  /* 0x000000ff3c00720c */ /* 0x000fe40003f65270 */
[----:B------:R-:W-:Y:S02]  /*5140*/  ISETP.LT.OR P2, PT, R3, 0x21, P2 ;  /* 0x000000210300780c */ /* 0x000fe40001741670 */
[----:B------:R-:W-:Y:S02]  /*5150*/  ISETP.NE.AND P6, PT, R9, RZ, PT ;  /* 0x000000ff0900720c */ /* 0x000fe40003fc5270 */
[----:B------:R-:W-:Y:S02]  /*5160*/  FSEL R42, R42, -INF , !P2 ;  /* 0xff8000002a2a7808 */ /* 0x000fe40005000000 */
[----:B------:R-:W-:-:S02]  /*5170*/  ISETP.NE.AND P2, PT, R40, RZ, PT ;  /* 0x000000ff2800720c */ /* 0x000fc40003f45270 */
[C---:B------:R-:W-:Y:S02]  /*5180*/  ISETP.GT.AND P4, PT, R6.reuse, 0x31, !P4 ;  /* 0x000000310600780c */ /* 0x040fe40006784270 */
[C---:B------:R-:W-:Y:S02]  /*5190*/  ISETP.GT.AND P2, PT, R6.reuse, 0x21, !P2 ;  /* 0x000000210600780c */ /* 0x040fe40005744270 */
[----:B------:R-:W-:Y:S02]  /*51a0*/  ISETP.GT.AND P5, PT, R6, 0x38, !P5 ;  /* 0x000000380600780c */ /* 0x000fe40006fa4270 */
[C---:B------:R-:W-:Y:S02]  /*51b0*/  ISETP.LT.OR P2, PT, R3.reuse, 0x22, P2 ;  /* 0x000000220300780c */ /* 0x040fe40001741670 */
[----:B------:R-:W-:Y:S02]  /*51c0*/  ISETP.LT.OR P4, PT, R3, 0x32, P4 ;  /* 0x000000320300780c */ /* 0x000fe40002781670 */
[----:B------:R-:W-:-:S02]  /*51d0*/  FSEL R43, R43, -INF , !P2 ;  /* 0xff8000002b2b7808 */ /* 0x000fc40005000000 */
[----:B------:R-:W-:Y:S02]  /*51e0*/  ISETP.GT.AND P2, PT, R6, 0x28, !P3 ;  /* 0x000000280600780c */ /* 0x000fe40005f44270 */
[----:B0-----:R-:W-:Y:S02]  /*51f0*/  FMNMX.FTZ R11, R10, R5, !PT ;  /* 0x000000050a0b7209 */ /* 0x001fe40007810000 */
[----:B------:R-:W-:Y:S02]  /*5200*/  ISETP.LT.OR P2, PT, R3, 0x29, P2 ;  /* 0x000000290300780c */ /* 0x000fe40001741670 */
[----:B------:R-:W-:Y:S01]  /*5210*/  ISETP.NE.AND P3, PT, R62, RZ, PT ;  /* 0x000000ff3e00720c */ /* 0x000fe20003f65270 */
[----:B------:R-:W0:Y:S01]  /*5220*/  SHFL.BFLY PT, R12, R11, 0x1, 0x1f ;  /* 0x0c201f000b0c7f89 */ /* 0x000e2200000e0000 */
[----:B------:R-:W-:Y:S02]  /*5230*/  FSEL R46, R46, -INF , !P2 ;  /* 0xff8000002e2e7808 */ /* 0x000fe40005000000 */
[----:B------:R-:W-:-:S02]  /*5240*/  ISETP.GT.AND P2, PT, R6, RZ, !P6 ;  /* 0x000000ff0600720c */ /* 0x000fc40007744270 */
[----:B------:R-:W-:Y:S02]  /*5250*/  ISETP.GT.AND P3, PT, R6, 0x30, !P3 ;  /* 0x000000300600780c */ /* 0x000fe40005f64270 */
[C---:B------:R-:W-:Y:S02]  /*5260*/  ISETP.LT.OR P2, PT, R3.reuse, 0x1, P2 ;  /* 0x000000010300780c */ /* 0x040fe40001741670 */
[----:B------:R-:W-:Y:S02]  /*5270*/  ISETP.LT.OR P3, PT, R3, 0x31, P3 ;  /* 0x000000310300780c */ /* 0x000fe40001f61670 */
        /* <DEDUP_REMOVED lines=8> */
[----:B------:R-:W-:-:S02]  /*5300*/  FMNMX.FTZ R4, R34, R5, !PT ;  /* 0x0000000522047209 */ /* 0x000fc40007810000 */
[----:B0-----:R-:W-:Y:S02]  /*5310*/  FMNMX.FTZ R5, R11, R12, !PT ;  /* 0x0000000c0b057209 */ /* 0x001fe40007810000 */
[----:B------:R-:W-:Y:S02]  /*5320*/  FMNMX.FTZ R9, R35, R4, !PT ;  /* 0x0000000423097209 */ /* 0x000fe40007810000 */
[C---:B------:R-:W-:Y:S01]  /*5330*/  FSETP.NEU.FTZ.AND P2, PT, R5.reuse, -INF , PT ;  /* 0xff8000000500780b */ /* 0x040fe20003f5d000 */
[----:B------:R-:W-:Y:S01]  /*5340*/  FMUL.FTZ R10, R5, UR10 ;  /* 0x0000000a050a7c20 */ /* 0x000fe20008410000 */
[----:B------:R-:W-:Y:S02]  /*5350*/  FMNMX.FTZ R4, R38, R9, !PT ;  /* 0x0000000926047209 */ /* 0x000fe40007810000 */
[----:B------:R-:W-:Y:S02]  /*5360*/  ISETP.NE.AND P6, PT, R14, RZ, PT ;  /* 0x000000ff0e00720c */ /* 0x000fe40003fc5270 */
[----:B------:R-:W-:-:S02]  /*5370*/  FMNMX.FTZ R9, R39, R4, !PT ;  /* 0x0000000427097209 */ /* 0x000fc40007810000 */
[----:B------:R-:W-:Y:S02]  /*5380*/  FSEL R50, R50, -INF , !P3 ;  /* 0xff80000032327808 */ /* 0x000fe40005800000 */
[----:B------:R-:W-:Y:S02]  /*5390*/  FMNMX.FTZ R4, R42, R9, !PT ;  /* 0x000000092a047209 */ /* 0x000fe40007810000 */
[----:B------:R-:W-:Y:S02]  /*53a0*/  FSEL R10, R10, RZ, P2 ;  /* 0x000000ff0a0a7208 */ /* 0x000fe40001000000 */
[----:B------:R-:W-:Y:S02]  /*53b0*/  FMNMX.FTZ R9, R43, R4, !PT ;  /* 0x000000042b097209 */ /* 0x000fe40007810000 */
[----:B------:R-:W-:Y:S01]  /*53c0*/  ISETP.GT.AND P2, PT, R6, 0x39, !P6 ;  /* 0x000000390600780c */ /* 0x000fe20007744270 */
[--C-:B------:R-:W-:Y:S01]  /*53d0*/  FFMA.FTZ R6, R15, UR10, -R10.reuse ;  /* 0x0000000a0f067c23 */ /* 0x100fe2000801080a */
[----:B------:R-:W-:Y:S01]  /*53e0*/  FMNMX.FTZ R4, R46, R9, !PT ;  /* 0x000000092e047209 */ /* 0x000fe20007810000 */
[--C-:B------:R-:W-:Y:S01]  /*53f0*/  FFMA.FTZ R11, R25, UR10, -R10.reuse ;  /* 0x0000000a190b7c23 */ /* 0x100fe2000801080a */
[----:B------:R-:W-:Y:S01]  /*5400*/  ISETP.LT.OR P5, PT, R3, 0x39, P5 ;  /* 0x000000390300780c */ /* 0x000fe20002fa1670 */
[----:B------:R0:W-:Y:S01]  /*5410*/  MUFU.EX2 R152, R6 ;  /* 0x0000000600987308 */ /* 0x0001e20000000800 */
[----:B------:R-:W-:Y:S01]  /*5420*/  FMNMX.FTZ R9, R47, R4, !PT ;  /* 0x000000042f097209 */ /* 0x000fe20007810000 */
[--C-:B------:R-:W-:Y:S01]  /*5430*/  FFMA.FTZ R12, R57, UR10, -R10.reuse ;  /* 0x0000000a390c7c23 */ /* 0x100fe2000801080a */
[----:B------:R-:W-:Y:S01]  /*5440*/  FSEL R51, R51, -INF , !P4 ;  /* 0xff80000033337808 */ /* 0x000fe20006000000 */
[--C-:B------:R-:W-:Y:S01]  /*5450*/  FFMA.FTZ R13, R33, UR10, -R10.reuse ;  /* 0x0000000a210d7c23 */ /* 0x100fe2000801080a */
[----:B------:R-:W-:Y:S01]  /*5460*/  FMNMX.FTZ R4, R50, R9, !PT ;  /* 0x0000000932047209 */ /* 0x000fe20007810000 */
[--C-:B------:R-:W-:Y:S01]  /*5470*/  FFMA.FTZ R9, R29, UR10, -R10.reuse ;  /* 0x0000000a1d097c23 */ /* 0x100fe2000801080a */
[----:B------:R-:W-:Y:S01]  /*5480*/  ISETP.LT.OR P2, PT, R3, 0x3a, P2 ;  /* 0x0000003a0300780c */ /* 0x000fe20001741670 */
[----:B------:R-:W3:Y:S01]  /*5490*/  MUFU.EX2 R11, R11 ;  /* 0x0000000b000b7308 */ /* 0x000ee20000000800 */
[----:B------:R-:W-:Y:S01]  /*54a0*/  FSEL R54, R54, -INF , !P5 ;  /* 0xff80000036367808 */ /* 0x000fe20006800000 */
[--C-:B0-----:R-:W-:Y:S01]  /*54b0*/  FFMA.FTZ R6, R21, UR10, -R10.reuse ;  /* 0x0000000a15067c23 */ /* 0x101fe2000801080a */
[----:B------:R-:W-:Y:S01]  /*54c0*/  FMNMX.FTZ R3, R51, R4, !PT ;  /* 0x0000000433037209 */ /* 0x000fe20007810000 */
[--C-:B------:R-:W-:Y:S01]  /*54d0*/  FFMA.FTZ R14, R59, UR10, -R10.reuse ;  /* 0x0000000a3b0e7c23 */ /* 0x100fe2000801080a */
[----:B------:R-:W-:Y:S01]  /*54e0*/  FSEL R55, R55, -INF , !P2 ;  /* 0xff80000037377808 */ /* 0x000fe20005000000 */
[--C-:B------:R-:W-:Y:S01]  /*54f0*/  FFMA.FTZ R15, R37, UR10, -R10.reuse ;  /* 0x0000000a250f7c23 */ /* 0x100fe2000801080a */
[----:B------:R-:W-:Y:S01]  /*5500*/  FMNMX.FTZ R4, R54, R3, !PT ;  /* 0x0000000336047209 */ /* 0x000fe20007810000 */
[----:B------:R-:W0:Y:S01]  /*5510*/  MUFU.EX2 R154, R6 ;  /* 0x00000006009a7308 */ /* 0x000e220000000800 */
[--C-:B------:R-:W-:Y:S01]  /*5520*/  FFMA.FTZ R20, R61, UR10, -R10.reuse ;  /* 0x0000000a3d147c23 */ /* 0x100fe2000801080a */
[--C-:B------:R-:W-:Y:S01]  /*5530*/  FFMA.FTZ R24, R63, UR10, -R10.reuse ;  /* 0x0000000a3f187c23 */ /* 0x100fe2000801080a */
[----:B------:R-:W-:Y:S01]  /*5540*/  FMNMX.FTZ R4, R55, R4, !PT ;  /* 0x0000000437047209 */ /* 0x000fe20007810000 */
[--C-:B------:R-:W-:Y:S01]  /*5550*/  FFMA.FTZ R25, R45, UR10, -R10.reuse ;  /* 0x0000000a2d197c23 */ /* 0x100fe2000801080a */
[--C-:B------:R-:W-:Y:S01]  /*5560*/  FFMA.FTZ R28, R65, UR10, -R10.reuse ;  /* 0x0000000a411c7c23 */ /* 0x100fe2000801080a */
[----:B------:R-:W-:-:S02]  /*5570*/  FFMA.FTZ R29, R49, UR10, -R10 ;  /* 0x0000000a311d7c23 */ /* 0x000fc4000801080a */
[----:B------:R-:W4:Y:S01]  /*5580*/  SHFL.BFLY PT, R3, R4, 0x2, 0x1f ;  /* 0x0c401f0004037f89 */ /* 0x000f2200000e0000 */
[----:B------:R-:W5:Y:S01]  /*5590*/  MUFU.EX2 R9, R9 ;  /* 0x0000000900097308 */ /* 0x000f620000000800 */
[----:B---3--:R-:W-:Y:S01]  /*55a0*/  FADD.FTZ R33, R152, R11 ;  /* 0x0000000b98217221 */ /* 0x008fe20000010000 */
[----:B------:R-:W-:-:S06]  /*55b0*/  F2FP.F16.F32.PACK_AB R152, R11, R152 ;  /* 0x000000980b98723e */ /* 0x000fcc00000000ff */
[----:B------:R-:W3:Y:S01]  /*55c0*/  MUFU.EX2 R12, R12 ;  /* 0x0000000c000c7308 */ /* 0x000ee20000000800 */
[----:B0-----:R-:W-:-:S07]  /*55d0*/  FADD.FTZ R32, R154, R33 ;  /* 0x000000219a207221 */ /* 0x001fce0000010000 */
[----:B------:R-:W0:Y:S01]  /*55e0*/  MUFU.EX2 R13, R13 ;  /* 0x0000000d000d7308 */ /* 0x000e220000000800 */
[C---:B-----5:R-:W-:Y:S01]  /*55f0*/  FADD.FTZ R37, R9.reuse, R32 ;  /* 0x0000002009257221 */ /* 0x060fe20000010000 */
[----:B------:R-:W-:Y:S02]  /*5600*/  F2FP.F16.F32.PACK_AB R154, R9, R154 ;  /* 0x0000009a099a723e */ /* 0x000fe400000000ff */
[----:B----4-:R-:W-:Y:S01]  /*5610*/  FMNMX.FTZ R3, R4, R3, !PT ;  /* 0x0000000304037209 */ /* 0x010fe20007810000 */
[----:B------:R-:W-:-:S03]  /*5620*/  FFMA.FTZ R4, R41, UR10, -R10 ;  /* 0x0000000a29047c23 */ /* 0x000fc6000801080a */
[----:B------:R-:W4:Y:S01]  /*5630*/  MUFU.EX2 R14, R14 ;  /* 0x0000000e000e7308 */ /* 0x000f220000000800 */
[----:B---3--:R-:W-:Y:S01]  /*5640*/  FADD.FTZ R36, R12, R37 ;  /* 0x000000250c247221 */ /* 0x008fe20000010000 */
[----:B------:R-:W3:Y:S06]  /*5650*/  SHFL.BFLY PT, R6, R3, 0x1, 0x1f ;  /* 0x0c201f0003067f89 */ /* 0x000eec00000e0000 */
[----:B------:R5:W-:Y:S01]  /*5660*/  MUFU.EX2 R21, R4 ;  /* 0x0000000400157308 */ /* 0x000be20000000800 */
[C---:B0-----:R-:W-:Y:S01]  /*5670*/  FADD.FTZ R37, R13.reuse, R36 ;  /* 0x000000240d257221 */ /* 0x041fe20000010000 */
[----:B------:R-:W-:-:S06]  /*5680*/  F2FP.F16.F32.PACK_AB R156, R13, R12 ;  /* 0x0000000c0d9c723e */ /* 0x000fcc00000000ff */
[----:B------:R-:W0:Y:S01]  /*5690*/  MUFU.EX2 R15, R15 ;  /* 0x0000000f000f7308 */ /* 0x000e220000000800 */
[----:B----4-:R-:W-:-:S07]  /*56a0*/  FADD.FTZ R36, R14, R37 ;  /* 0x000000250e247221 */ /* 0x010fce0000010000 */
[----:B------:R-:W-:Y:S01]  /*56b0*/  MUFU.EX2 R20, R20 ;  /* 0x0000001400147308 */ /* 0x000fe20000000800 */
[----:B---3--:R-:W-:Y:S01]  /*56c0*/  FMNMX.FTZ R6, R3, R6, !PT ;  /* 0x0000000603067209 */ /* 0x008fe20007810000 */
[--C-:B------:R-:W-:Y:S01]  /*56d0*/  FFMA.FTZ R3, R67, UR10, -R10.reuse ;  /* 0x0000000a43037c23 */ /* 0x100fe2000801080a */
[----:B------:R-:W-:Y:S02]  /*56e0*/  FFMA.FTZ R10, R53, UR10, -R10 ;  /* 0x0000000a350a7c23 */ /* 0x000fe4000801080a */
[C---:B------:R-:W-:Y:S01]  /*56f0*/  FSETP.NEU.FTZ.AND P2, PT, R6.reuse, -INF , PT ;  /* 0xff8000000600780b */ /* 0x040fe20003f5d000 */
[----:B-----5:R-:W-:Y:S02]  /*5700*/  FMUL.FTZ R4, R6, UR10 ;  /* 0x0000000a06047c20 */ /* 0x020fe40008410000 */
[----:B------:R-:W-:Y:S01]  /*5710*/  MUFU.EX2 R24, R24 ;  /* 0x0000001800187308 */ /* 0x000fe20000000800 */
[----:B0-----:R-:W-:Y:S02]  /*5720*/  F2FP.F16.F32.PACK_AB R158, R15, R14 ;  /* 0x0000000e0f9e723e */ /* 0x001fe400000000ff */
[----:B------:R-:W-:-:S05]  /*5730*/  FSEL R4, R4, RZ, P2 ;  /* 0x000000ff04047208 */ /* 0x000fca0001000000 */
        /* <DEDUP_REMOVED lines=16> */
[----:B------:R-:W3:Y:S01]  /*5840*/  MUFU.EX2 R27, R27 ;  /* 0x0000001b001b7308 */ /* 0x000ee20000000800 */
[--C-:B------:R-:W-:Y:S01]  /*5850*/  FFMA.FTZ R54, R54, UR10, -R4.reuse ;  /* 0x0000000a36367c23 */ /* 0x100fe20008010804 */
[----:B------:R-:W-:Y:S01]  /*5860*/  FFMA.FTZ R4, R55, UR10, -R4 ;  /* 0x0000000a37047c23 */ /* 0x000fe20008010804 */
[----:B0-----:R-:W-:-:S02]  /*5870*/  F2FP.F16.F32.PACK_AB R162, R25, R24 ;  /* 0x0000001819a2723e */ /* 0x001fc400000000ff */
[----:B------:R-:W-:-:S03]  /*5880*/  F2FP.F16.F32.PACK_AB R160, R21, R20 ;  /* 0x0000001415a0723e */ /* 0x000fc600000000ff */
[----:B------:R-:W0:Y:S08]  /*5890*/  MUFU.EX2 R30, R30 ;  /* 0x0000001e001e7308 */ /* 0x000e300000000800 */
[----:B------:R-:W4:Y:S01]  /*58a0*/  MUFU.EX2 R31, R31 ;  /* 0x0000001f001f7308 */ /* 0x000f220000000800 */
[----:B---3--:R-:W-:Y:S01]  /*58b0*/  FADD.FTZ R33, R26, R27 ;  /* 0x0000001b1a217221 */ /* 0x008fe20000010000 */
[----:B------:R-:W-:-:S06]  /*58c0*/  F2FP.F16.F32.PACK_AB R153, R27, R26 ;  /* 0x0000001a1b99723e */ /* 0x000fcc00000000ff */
[----:B------:R-:W3:Y:S01]  /*58d0*/  MUFU.EX2 R34, R34 ;  /* 0x0000002200227308 */ /* 0x000ee20000000800 */
[----:B0-----:R-:W-:-:S07]  /*58e0*/  FADD.FTZ R32, R30, R33 ;  /* 0x000000211e207221 */ /* 0x001fce0000010000 */
[----:B------:R-:W0:Y:S01]  /*58f0*/  MUFU.EX2 R35, R35 ;  /* 0x0000002300237308 */ /* 0x000e220000000800 */
[C---:B----4-:R-:W-:Y:S01]  /*5900*/  FADD.FTZ R33, R31.reuse, R32 ;  /* 0x000000201f217221 */ /* 0x050fe20000010000 */
[----:B------:R-:W-:-:S05]  /*5910*/  F2FP.F16.F32.PACK_AB R155, R31, R30 ;  /* 0x0000001e1f9b723e */ /* 0x000fca00000000ff */
[----:B------:R4:W-:Y:S01]  /*5920*/  STSM.16.M88.4 [R18+0x26800], R152 ;  /* 0x0268009812007844 */ /* 0x0009e20000000200 */
[----:B------:R-:W5:Y:S01]  /*5930*/  MUFU.EX2 R38, R38 ;  /* 0x0000002600267308 */ /* 0x000f620000000800 */
[----:B---3--:R-:W-:Y:S01]  /*5940*/  FADD.FTZ R32, R34, R33 ;  /* 0x0000002122207221 */ /* 0x008fe20000010000 */
[----:B------:R-:W-:-:S06]  /*5950*/  FADD.FTZ R33, R15, R36 ;  /* 0x000000240f217221 */ /* 0x000fcc0000010000 */
[----:B------:R-:W3:Y:S01]  /*5960*/  MUFU.EX2 R39, R39 ;  /* 0x0000002700277308 */ /* 0x000ee20000000800 */
[C---:B0-----:R-:W-:Y:S01]  /*5970*/  FADD.FTZ R11, R35.reuse, R32 ;  /* 0x00000020230b7221 */ /* 0x041fe20000010000 */
[----:B------:R-:W-:Y:S01]  /*5980*/  FADD.FTZ R32, R20, R33 ;  /* 0x0000002114207221 */ /* 0x000fe20000010000 */
[----:B------:R-:W-:-:S03]  /*5990*/  F2FP.F16.F32.PACK_AB R157, R35, R34 ;  /* 0x00000022239d723e */ /* 0x000fc600000000ff */
[----:B------:R-:W-:Y:S02]  /*59a0*/  FADD.FTZ R13, R21, R32 ;  /* 0x00000020150d7221 */ /* 0x000fe40000010000 */
[----:B------:R-:W0:Y:S01]  /*59b0*/  MUFU.EX2 R42, R42 ;  /* 0x0000002a002a7308 */ /* 0x000e220000000800 */
[----:B-----5:R-:W-:-:S07]  /*59c0*/  FADD.FTZ R12, R38, R11 ;  /* 0x0000000b260c7221 */ /* 0x020fce0000010000 */
[----:B------:R-:W5:Y:S01]  /*59d0*/  MUFU.EX2 R43, R43 ;  /* 0x0000002b002b7308 */ /* 0x000f620000000800 */
[C---:B---3--:R-:W-:Y:S01]  /*59e0*/  FADD.FTZ R11, R39.reuse, R12 ;  /* 0x0000000c270b7221 */ /* 0x048fe20000010000 */
[----:B------:R-:W-:-:S05]  /*59f0*/  F2FP.F16.F32.PACK_AB R159, R39, R38 ;  /* 0x00000026279f723e */ /* 0x000fca00000000ff */
[----:B------:R4:W-:Y:S01]  /*5a00*/  STSM.16.M88.4 [R23], R156 ;  /* 0x0000009c17007844 */ /* 0x0009e20000000200 */
[----:B------:R-:W3:Y:S01]  /*5a10*/  MUFU.EX2 R46, R46 ;  /* 0x0000002e002e7308 */ /* 0x000ee20000000800 */
[----:B0-----:R-:W-:-:S07]  /*5a20*/  FADD.FTZ R12, R42, R11 ;  /* 0x0000000b2a0c7221 */ /* 0x001fce0000010000 */
[----:B------:R-:W0:Y:S01]  /*5a30*/  MUFU.EX2 R47, R47 ;  /* 0x0000002f002f7308 */ /* 0x000e220000000800 */
[C---:B-----5:R-:W-:Y:S01]  /*5a40*/  FADD.FTZ R11, R43.reuse, R12 ;  /* 0x0000000c2b0b7221 */ /* 0x060fe20000010000 */
[----:B------:R-:W-:-:S06]  /*5a50*/  F2FP.F16.F32.PACK_AB R161, R43, R42 ;  /* 0x0000002a2ba1723e */ /* 0x000fcc00000000ff */
[----:B------:R-:W-:Y:S01]  /*5a60*/  MUFU.EX2 R28, R28 ;  /* 0x0000001c001c7308 */ /* 0x000fe20000000800 */
[----:B---3--:R-:W-:-:S07]  /*5a70*/  FADD.FTZ R12, R46, R11 ;  /* 0x0000000b2e0c7221 */ /* 0x008fce0000010000 */
[----:B------:R-:W3:Y:S01]  /*5a80*/  MUFU.EX2 R29, R29 ;  /* 0x0000001d001d7308 */ /* 0x000ee20000000800 */
[C---:B0-----:R-:W-:Y:S01]  /*5a90*/  F2FP.F16.F32.PACK_AB R163, R47.reuse, R46 ;  /* 0x0000002e2fa3723e */ /* 0x041fe200000000ff */
[----:B------:R-:W-:-:S04]  /*5aa0*/  FADD.FTZ R47, R47, R12 ;  /* 0x0000000c2f2f7221 */ /* 0x000fc80000010000 */
[----:B------:R4:W-:Y:S02]  /*5ab0*/  STSM.16.M88.4 [R19], R160 ;  /* 0x000000a013007844 */ /* 0x0009e40000000200 */
[----:B------:R-:W-:Y:S08]  /*5ac0*/  MUFU.EX2 R50, R50 ;  /* 0x0000003200327308 */ /* 0x000ff00000000800 */
[----:B------:R-:W0:Y:S01]  /*5ad0*/  MUFU.EX2 R51, R51 ;  /* 0x0000003300337308 */ /* 0x000e220000000800 */
[----:B---3--:R-:W-:-:S07]  /*5ae0*/  F2FP.F16.F32.PACK_AB R164, R29, R28 ;  /* 0x0000001c1da4723e */ /* 0x008fce00000000ff */
[----:B------:R-:W-:Y:S08]  /*5af0*/  MUFU.EX2 R3, R3 ;  /* 0x0000000300037308 */ /* 0x000ff00000000800 */
[----:B------:R-:W3:Y:S01]  /*5b00*/  MUFU.EX2 R10, R10 ;  /* 0x0000000a000a7308 */ /* 0x000ee20000000800 */
[----:B0-----:R-:W-:Y:S01]  /*5b10*/  F2FP.F16.F32.PACK_AB R165, R51, R50 ;  /* 0x0000003233a5723e */ /* 0x001fe200000000ff */
[----:B------:R-:W-:-:S04]  /*5b20*/  FADD.FTZ R50, R50, R47 ;  /* 0x0000002f32327221 */ /* 0x000fc80000010000 */
[----:B------:R-:W-:Y:S02]  /*5b30*/  FADD.FTZ R51, R51, R50 ;  /* 0x0000003233337221 */ /* 0x000fe40000010000 */
[----:B------:R-:W0:Y:S08]  /*5b40*/  MUFU.EX2 R54, R54 ;  /* 0x0000003600367308 */ /* 0x000e300000000800 */
[----:B------:R5:W1:Y:S01]  /*5b50*/  MUFU.EX2 R9, R4 ;  /* 0x0000000400097308 */ /* 0x000a620000000800 */
[----:B---3--:R-:W-:Y:S01]  /*5b60*/  F2FP.F16.F32.PACK_AB R166, R10, R3 ;  /* 0x000000030aa6723e */ /* 0x008fe200000000ff */
[----:B-----5:R-:W-:-:S04]  /*5b70*/  FADD.FTZ R4, R24, R13 ;  /* 0x0000000d18047221 */ /* 0x020fc80000010000 */
[----:B------:R-:W-:Y:S01]  /*5b80*/  FADD.FTZ R25, R25, R4 ;  /* 0x0000000419197221 */ /* 0x000fe20000010000 */
[----:B0-----:R-:W-:-:S03]  /*5b90*/  FADD.FTZ R4, R54, R51 ;  /* 0x0000003336047221 */ /* 0x001fc60000010000 */
[----:B------:R-:W-:Y:S01]  /*5ba0*/  FADD.FTZ R28, R28, R25 ;  /* 0x000000191c1c7221 */ /* 0x000fe20000010000 */
[C---:B-1----:R-:W-:Y:S01]  /*5bb0*/  F2FP.F16.F32.PACK_AB R167, R9.reuse, R54 ;  /* 0x0000003609a7723e */ /* 0x042fe200000000ff */
[----:B------:R-:W-:Y:S02]  /*5bc0*/  FADD.FTZ R4, R9, R4 ;  /* 0x0000000409047221 */ /* 0x000fe40000010000 */
[----:B------:R-:W-:Y:S02]  /*5bd0*/  FADD.FTZ R28, R29, R28 ;  /* 0x0000001c1d1c7221 */ /* 0x000fe40000010000 */
[----:B------:R4:W-:Y:S02]  /*5be0*/  STSM.16.M88.4 [R22], R164 ;  /* 0x000000a416007844 */ /* 0x0009e40000000200 */
[----:B------:R-:W-:-:S04]  /*5bf0*/  FADD.FTZ R3, R3, R28 ;  /* 0x0000001c03037221 */ /* 0x000fc80000010000 */
[----:B------:R-:W-:Y:S01]  /*5c00*/  FADD.FTZ R3, R10, R3 ;  /* 0x000000030a037221 */ /* 0x000fe20000010000 */
[----:B------:R-:W-:Y:S06]  /*5c10*/  @!P0 BRA `(.L_x_5533) ;  /* 0x0000000000048947 */ /* 0x000fec0003800000 */
[----:B------:R-:W-:Y:S01]  /*5c20*/  BPT.TRAP 0x1 ;  /* 0x000000040000795c */ /* 0x000fe20000300000 */
.L_x_5533:
[----:B------:R0:W1:Y:S01]  /*5c30*/  SYNCS.PHASECHK.TRANS64.TRYWAIT P2, [R7+URZ+0x28c50], R8 ;  /* 0x028c5008070075a7 */ /* 0x000062000804017f */
[----:B------:R-:W-:Y:S05]  /*5c40*/  @!P0 BRA `(.L_x_5534) ;  /* 0x0000000000048947 */ /* 0x000fea0003800000 */
[----:B------:R-:W-:Y:S01]  /*5c50*/  BPT.TRAP 0x1 ;  /* 0x000000040000795c */ /* 0x000fe20000300000 */
.L_x_5534:
[----:B-1----:R-:W-:Y:S05]  /*5c60*/  @P2 BRA `(.L_x_5535) ;  /* 0x0000000000082947 */ /* 0x002fea0003800000 */
[----:B------:R-:W1:Y:S02]  /*5c70*/  SYNCS.PHASECHK.TRANS64.TRYWAIT P2, [R7+URZ+0x28c50], R8 ;  /* 0x028c5008070075a7 */ /* 0x000e64000804017f */
[----:B-1----:R-:W-:Y:S05]  /*5c80*/  @!P2 BRA `(.L_x_5536) ;  /* 0x000001140028a947 */ /* 0x002fea0003800000 */
.L_x_5535:
[----:B------:R-:W-:Y:S01]  /*5c90*/  ULEA UR18, UR37, UR50, 0xc ;  /* 0x0000003225127291 */ /* 0x000fe2000f8e603f */
[----:B------:R-:W-:Y:S01]  /*5ca0*/  WARPGROUP.ARRIVE ;  /* 0x00000000000079c5 */ /* 0x000fe20000000000 */
[----:B------:R-:W-:Y:S01]  /*5cb0*/  UMOV UR7, 0x40000040 ;  /* 0x4000004000077882 */ /* 0x000fe20000000000 */
[----:B------:R-:W-:Y:S01]  /*5cc0*/  PLOP3.LUT P2, PT, PT, PT, UP1, 0x40, 0x0 ;  /* 0x000000000000781c */ /* 0x000fe20003f4e818 */
[----:B------:R-:W-:Y:S01]  /*5cd0*/  @UP0 ULDC UR19, c[0x0][0x450] ;  /* 0x0001140000130ab9 */ /* 0x000fe20000000800 */
[----:B012---:R-:W-:Y:S02]  /*5ce0*/  @!P1 VIADD R7, R7, 0x28c60 ;  /* 0x00028c6007079836 */ /* 0x007fe40000000000 */
        /* <DEDUP_REMOVED lines=16> */
[----:B------:R-:W-:Y:S02]  /*5df0*/  UMOV UR7, 0x40000040 ;  /* 0x4000004000077882 */ /* 0x000fe40000000000 */
[----:B------:R-:W-:Y:S01]  /*5e00*/  UMOV UR18, UR42 ;  /* 0x0000002a00127c82 */ /* 0x000fe20008000000 */
[----:B------:R-:W-:Y:S02]  /*5e10*/  WARPGROUP.DEPBAR.LE gsb0, 0x0 ;  /* 0x00008000000079c5 */ /* 0x000fe40000010000 */
[----:B------:R-:W-:-:S15]  /*5e20*/  WARPGROUP.ARRIVE ;  /* 0x00000000000079c5 */ /* 0x000fde0000000000 */
[----:B------:R-:W-:-:S06]  /*5e30*/  NOP ;  /* 0x0000000000007918 */ /* 0x000fcc0000000000 */
[----:B------:R-:W-:Y:S01]  /*5e40*/  HGMMA.64x256x16.F32 R24, R164, gdesc[UR4].tnspB, R24, gsb0 ;  /* 0x43e00004a4187df0 */ /* 0x000fe20008000818 */
[----:B------:R-:W-:Y:S02]  /*5e50*/  @UP0 ULDC UR6, c[0x0][0x44c] ;  /* 0x0001130000060ab9 */ /* 0x000fe40000000800 */
[----:B------:R-:W-:-:S04]  /*5e60*/  UIMAD.WIDE.U32 UR6, UR42, UR6, URZ ;  /* 0x000000062a0672a5 */ /* 0x000fc8000f8e003f */
[----:B------:R-:W-:-:S04]  /*5e70*/  @UP0 USHF.R.U32.HI UR18, URZ, UR19, UR7 ;  /* 0x000000133f120299 */ /* 0x000fc80008011607 */
[----:B------:R-:W-:-:S04]  /*5e80*/  UIADD3 UR6, UR18, UR49, -UR51 ;  /* 0x0000003112067290 */ /* 0x000fc8000fffe833 */
[----:B------:R-:W-:Y:S01]  /*5e90*/  UIADD3 UR14, UR6, UR14, URZ ;  /* 0x0000000e060e7290 */ /* 0x000fe2000fffe03f */
        /* <DEDUP_REMOVED lines=10> */
[----:B0-----:R-:W-:Y:S01]  /*5f40*/  VIADD R7, R168, 0xfffffffe ;  /* 0xfffffffea8077836 */ /* 0x001fe20000000000 */
[----:B------:R-:W-:Y:S06]  /*5f50*/  @P2 BRA `(.L_x_5537) ;  /* 0x0000000000442947 */ /* 0x000fec0003800000 */
        /* <DEDUP_REMOVED lines=10> */
.L_x_5538:
[----:B------:R-:W-:-:S11]  /*6000*/  UISETP.NE.AND UP2, UPT, UR15, 0x1, UPT ;  /* 0x000000010f00788c */ /* 0x000fd6000bf45270 */
[----:B------:R-:W-:Y:S02]  /*6010*/  @UP2 ULDC.64 UR20, c[0x0][0x9e8] ;  /* 0x00027a0000142ab9 */ /* 0x000fe40000000a00 */
[----:B------:R-:W-:-:S04]  /*6020*/  UIMAD.WIDE.U32 UR6, UR18, UR20, URZ ;  /* 0x00000014120672a5 */ /* 0x000fc8000f8e003f */
[----:B------:R-:W-:-:S12]  /*6030*/  @UP2 USHF.R.U32.HI UR18, URZ, UR21, UR7 ;  /* 0x000000153f122299 */ /* 0x000fd80008011607 */
.L_x_5539:
[----:B------:R-:W-:-:S04]  /*6040*/  UIMAD UR15, UR18, UR15, UR15 ;  /* 0x0000000f120f72a4 */ /* 0x000fc8000f8e020f */
[----:B------:R-:W-:-:S04]  /*6050*/  UISETP.LT.AND UP2, UPT, UR14, UR15, UPT ;  /* 0x0000000f0e00728c */ /* 0x000fc8000bf41270 */
[----:B------:R-:W-:-:S12]  /*6060*/  USEL UR14, UR14, UR15, UP2 ;  /* 0x0000000f0e0e7287 */ /* 0x000fd80009000000 */
.L_x_5537:
[----:B------:R-:W-:Y:S01]  /*6070*/  USHF.R.S32.HI UR6, URZ, 0x1f, UR14 ;  /* 0x0000001f3f067899 */ /* 0x000fe2000801140e */
[----:B------:R-:W-:Y:S01]  /*6080*/  ULDC UR24, c[0x0][0x9e4] ;  /* 0x0002790000187ab9 */ /* 0x000fe20000000800 */
[----:B------:R-:W-:Y:S02]  /*6090*/  ULDC UR21, c[0x0][0x9dc] ;  /* 0x0002770000157ab9 */ /* 0x000fe40000000800 */
[----:B------:R-:W-:Y:S01]  /*60a0*/  ULEA.HI UR6, UR6, UR14, URZ, 0x6 ;  /* 0x0000000e06067291 */ /* 0x000fe2000f8f303f */
[----:B------:R-:W-:Y:S01]  /*60b0*/  ULDC UR22, c[0x0][0x988] ;  /* 0x0002620000167ab9 */ /* 0x000fe20000000800 */
[----:B------:R-:W-:Y:S02]  /*60c0*/  ULDC UR25, c[0x0][0x9e0] ;  /* 0x0002780000197ab9 */ /* 0x000fe40000000800 */
[----:B------:R-:W-:-:S04]  /*60d0*/  USHF.R.S32.HI UR6, URZ, 0x6, UR6 ;  /* 0x000000063f067899 */ /* 0x000fc80008011406 */
[----:B------:R-:W-:-:S04]  /*60e0*/  UISETP.LT.AND UP2, UPT, UR48, UR6, UPT ;  /* 0x000000063000728c */ /* 0x000fc8000bf41270 */
[----:B------:R-:W-:-:S06]  /*60f0*/  USEL UR20, UR48, UR6, !UP2 ;  /* 0x0000000630147287 */ /* 0x000fcc000d000000 */
[----:B------:R-:W-:-:S13]  /*6100*/  ISETP.GE.AND P2, PT, R7, UR20, PT ;  /* 0x0000001407007c0c */ /* 0x000fda000bf46270 */
[----:B------:R-:W-:Y:S05]  /*6110*/  @!P2 BRA `(.L_x_5540) ;  /* 0x0000002000e0a947 */ /* 0x000fea0003800000 */
.L_x_5557:
[----:B------:R-:W-:-:S04]  /*6120*/  UIADD3 UR23, UR37, 0x1, URZ ;  /* 0x0000000125177890 */ /* 0x000fc8000fffe03f */
[----:B------:R-:W-:-:S04]  /*6130*/  UISETP.NE.AND UP2, UPT, UR23, 0x2, UPT ;  /* 0x000000021700788c */ /* 0x000fc8000bf45270 */
[----:B------:R-:W-:Y:S02]  /*6140*/  USEL UR6, URZ, 0x1, UP2 ;  /* 0x000000013f067887 */ /* 0x000fe40009000000 */
[----:B------:R-:W-:Y:S02]  /*6150*/  USEL UR23, UR23, URZ, UP2 ;  /* 0x0000003f17177287 */ /* 0x000fe40009000000 */
[----:B------:R-:W-:Y:S01]  /*6160*/  ULOP3.LUT UR38, UR38, UR6, URZ, 0x3c, !UPT ;  /* 0x0000000626267292 */ /* 0x000fe2000f8e3c3f */
[----:B012---:R-:W-:Y:S11]  /*6170*/  @!P0 BRA `(.L_x_5541) ;  /* 0x0000000000048947 */ /* 0x007ff60003800000 */
[----:B------:R-:W-:Y:S01]  /*6180*/  BPT.TRAP 0x1 ;  /* 0x000000040000795c */ /* 0x000fe20000300000 */
.L_x_5541:
[----:B------:R-:W-:Y:S01]  /*6190*/  ULEA UR26, UR23, UR46, 0x3 ;  /* 0x0000002e171a7291 */ /* 0x000fe2000f8e183f */
[----:B------:R-:W-:-:S05]  /*61a0*/  IMAD.U32 R11, RZ, RZ, UR38 ;  /* 0x00000026ff0b7e24 */ /* 0x000fca000f8e00ff */
[----:B------:R-:W-:-:S04]  /*61b0*/  SHF.L.U32 R11, R11, 0x1f, RZ ;  /* 0x0000001f0b0b7819 */ /* 0x000fc800000006ff */
[----:B------:R0:W1:Y:S01]  /*61c0*/  SYNCS.PHASECHK.TRANS64.TRYWAIT P2, [UR26+0x28c30], R11 ;  /* 0x028c300bff0075a7 */ /* 0x000062000804015a */
[----:B------:R-:W-:Y:S05]  /*61d0*/  @!P0 BRA `(.L_x_5542) ;  /* 0x0000000000048947 */ /* 0x000fea0003800000 */
[----:B------:R-:W-:Y:S01]  /*61e0*/  BPT.TRAP 0x1 ;  /* 0x000000040000795c */ /* 0x000fe20000300000 */
.L_x_5542:
[----:B-1----:R-:W-:Y:S05]  /*61f0*/  @P2 BRA `(.L_x_5543) ;  /* 0x0000000000082947 */ /* 0x002fea0003800000 */
[----:B------:R-:W1:Y:S02]  /*6200*/  SYNCS.PHASECHK.TRANS64.TRYWAIT P2, [UR26+0x28c30], R11 ;  /* 0x028c300bff0075a7 */ /* 0x000e64000804015a */
[----:B-1----:R-:W-:Y:S05]  /*6210*/  @!P2 BRA `(.L_x_5544) ;  /* 0x0000010c00d8a947 */ /* 0x002fea0003800000 */
.L_x_5543:
[----:B------:R-:W-:Y:S01]  /*6220*/  R2UR UR18, R0 ;  /* 0x00000000001272ca */ /* 0x000fe200000e0000 */
[----:B----4-:R-:W-:Y:S01]  /*6230*/  WARPGROUP.ARRIVE ;  /* 0x00000000000079c5 */ /* 0x010fe20000000000 */
[----:B------:R-:W-:Y:S01]  /*6240*/  UMOV UR19, 0x40000040 ;  /* 0x4000004000137882 */ /* 0x000fe20000000000 */
[----:B------:R-:W-:Y:S01]  /*6250*/  UMOV UR7, 0x40000040 ;  /* 0x4000004000077882 */ /* 0x000fe20000000000 */
[----:B------:R-:W-:Y:S01]  /*6260*/  UMOV UR11, 0x40000040 ;  /* 0x40000040000b7882 */ /* 0x000fe20000000000 */
[----:B------:R-:W-:Y:S01]  /*6270*/  UMOV UR15, 0x40000040 ;  /* 0x40000040000f7882 */ /* 0x000fe20000000000 */
[----:B------:R-:W-:Y:S01]  /*6280*/  PLOP3.LUT P2, PT, PT, PT, UP0, 0x80, 0x0 ;  /* 0x000000000000781c */ /* 0x000fe20003f4f008 */
[----:B------:R-:W-:Y:S01]  /*6290*/  VIADD R12, R185, UR42 ;  /* 0x0000002ab90c7c36 */ /* 0x000fe20008000000 */
[----:B------:R-:W-:Y:S01]  /*62a0*/  PLOP3.LUT P3, PT, PT, PT, UP0, 0x80, 0x0 ;  /* 0x000000000000781c */ /* 0x000fe20003f6f008 */
[----:B------:R-:W-:Y:S02]  /*62b0*/  IMAD.U32 R10, RZ, RZ, UR26 ;  /* 0x0000001aff0a7e24 */ /* 0x000fe4000f8e00ff */
[----:B------:R-:W-:-:S02]  /*62c0*/  IMAD.SHL.U32 R13, R7, 0x40, RZ ;  /* 0x00000040070d7824 */ /* 0x000fc400078e00ff */
[----:B------:R-:W-:Y:S01]  /*62d0*/  ULEA UR18, UR23, UR18, 0x9 ;  /* 0x0000001217127291 */ /* 0x000fe2000f8e483f */
[----:B------:R-:W-:-:S03]  /*62e0*/  IMAD.U32 R9, RZ, RZ, UR51 ;  /* 0x00000033ff097e24 */ /* 0x000fc6000f8e00ff */
[----:B------:R-:W-:Y:S02]  /*62f0*/  UIADD3 UR6, UR18, 0x2, URZ ;  /* 0x0000000212067890 */ /* 0x000fe4000fffe03f */
[----:B------:R-:W-:Y:S02]  /*6300*/  UIADD3 UR10, UR18, 0x4, URZ ;  /* 0x00000004120a7890 */ /* 0x000fe4000fffe03f */
[----:B------:R-:W-:Y:S02]  /*6310*/  UIADD3 UR14, UR18, 0x6, URZ ;  /* 0x00000006120e7890 */ /* 0x000fe4000fffe03f */
[----:B------:R-:W-:Y:S03]  /*6320*/  HGMMA.64x64x16.F32 R152, gdesc[UR16], RZ, !UPT, gsb0 ;  /* 0x00e00000109879f0 */ /* 0x000fe6000c0008ff */
[----:B------:R-:W-:Y:S02]  /*6330*/  WARPGROUP.DEPBAR.LE gsb0, 0x0 ;  /* 0x00008000000079c5 */ /* 0x000fe40000010000 */
[----:B------:R-:W-:-:S06]  /*6340*/  WARPGROUP.ARRIVE ;  /* 0x00000000000079c5 */ /* 0x000fcc0000000000 */
[----:B------:R-:W-:Y:S01]  /*6350*/  HGMMA.64x64x16.F32 R152, gdesc[UR4], R152, gsb0 ;  /* 0x00e00000049879f0 */ /* 0x000fe20008000898 */
[----:B------:R-:W-:Y:S02]  /*6360*/  @UP0 ULDC UR6, c[0x0][0x44c] ;  /* 0x0001130000060ab9 */ /* 0x000fe40000000800 */
[----:B-1----:R-:W-:Y:S01]  /*6370*/  @P2 IMAD.HI.U32 R8, R12, UR6, RZ ;  /* 0x000000060c082c27 */ /* 0x002fe2000f8e00ff */
[----:B------:R-:W-:Y:S01]  /*6380*/  @UP0 ULDC UR6, c[0x0][0x450] ;  /* 0x0001140000060ab9 */ /* 0x000fe20000000800 */
[----:B------:R-:W-:-:S03]  /*6390*/  PLOP3.LUT P2, PT, PT, PT, UP1, 0x40, 0x0 ;  /* 0x000000000000781c */ /* 0x000fc60003f4e818 */
[----:B------:R-:W-:Y:S01]  /*63a0*/  @P3 SHF.R.U32.HI R12, RZ, UR6, R8 ;  /* 0x00000006ff0c3c19 */ /* 0x000fe20008011608 */
[----:B------:R-:W-:-:S04]  /*63b0*/  @!P1 VIADD R8, R10, 0x28c40 ;  /* 0x00028c400a089836 */ /* 0x000fc80000000000 */
[----:B------:R-:W1:Y:S01]  /*63c0*/  SHFL.IDX PT, R20, R12, RZ, 0x1c1f ;  /* 0x001c1fff0c147589 */ /* 0x000e6200000e0000 */
[----:B------:R-:W-:Y:S01]  /*63d0*/  @!P1 PRMT R8, RZ, 0x654, R8 ;  /* 0x00000654ff089816 */ /* 0x000fe20000000008 */
[----:B------:R-:W-:Y:S02]  /*63e0*/  WARPGROUP.DEPBAR.LE gsb0, 0x0 ;  /* 0x00008000000079c5 */ /* 0x000fe40000010000 */
[----:B------:R-:W-:-:S06]  /*63f0*/  WARPGROUP.ARRIVE ;  /* 0x00000000000079c5 */ /* 0x000fcc0000000000 */
[----:B------:R-:W-:Y:S01]  /*6400*/  HGMMA.64x64x16.F32 R152, gdesc[UR8], R152, gsb0 ;  /* 0x00e00000089879f0 */ /* 0x000fe20008000898 */
[----:B------:R-:W-:Y:S02]  /*6410*/  UMOV UR11, UR21 ;  /* 0x00000015000b7c82 */ /* 0x000fe40008000000 */
[----:B------:R-:W-:Y:S01]  /*6420*/  ULOP3.LUT UR6, URZ, UR11, URZ, 0x33, !UPT ;  /* 0x0000000b3f067292 */ /* 0x000fe2000f8e333f */
[----:B------:R-:W-:Y:S02]  /*6430*/  WARPGROUP.DEPBAR.LE gsb0, 0x0 ;  /* 0x00008000000079c5 */ /* 0x000fe40000010000 */
[----:B------:R-:W-:-:S06]  /*6440*/  WARPGROUP.ARRIVE ;  /* 0x00000000000079c5 */ /* 0x000fcc0000000000 */
[----:B------:R-:W-:Y:S03]  /*6450*/  HGMMA.64x64x16.F32 R152, gdesc[UR12], R152, gsb0 ;  /* 0x00e000000c9879f0 */ /* 0x000fe60008000898 */
[----:B------:R-:W-:Y:S02]  /*6460*/  WARPGROUP.DEPBAR.LE gsb0, 0x0 ;  /* 0x00008000000079c5 */ /* 0x000fe40000010000 */
[----:B------:R2:W-:Y:S02]  /*6470*/  @!P1 SYNCS.ARRIVE.TRANS64.RED.A1T0 RZ, [R8+URZ], RZ ;  /* 0x000000ff08ff99a7 */ /* 0x0005e4000810043f */
[----:B--2---:R-:W-:-:S04]  /*6480*/  IADD3 R8, -R2, 0x1, -R13 ;  /* 0x0000000102087810 */ /* 0x004fc80007ffe90d */
[----:B------:R-:W-:-:S05]  /*6490*/  IADD3 R8, -R9, UR49, R8 ;  /* 0x0000003109087c10 */ /* 0x000fca000fffe108 */
[C---:B------:R-:W-:Y:S02]  /*64a0*/  VIADD R205, R8.reuse, UR25 ;  /* 0x0000001908cd7c36 */ /* 0x040fe40008000000 */
[----:B------:R-:W-:Y:S02]  /*64b0*/  VIADD R207, R8, UR6 ;  /* 0x0000000608cf7c36 */ /* 0x000fe40008000000 */
[C---:B-1----:R-:W-:Y:S02]  /*64c0*/  IMAD.IADD R14, R20.reuse, 0x1, R205 ;  /* 0x00000001140e7824 */ /* 0x042fe400078e02cd */
[----:B------:R-:W-:Y:S01]  /*64d0*/  IMAD.IADD R15, R20, 0x1, R207 ;  /* 0x00000001140f7824 */ /* 0x000fe200078e02cf */
[----:B------:R-:W-:Y:S06]  /*64e0*/  @P2 BRA `(.L_x_5545) ;  /* 0x00000000005c2947 */ /* 0x000fec0003800000 */
[----:B------:R-:W-:Y:S01]  /*64f0*/  IMAD.U32 R9, RZ, RZ, UR51 ;  /* 0x00000033ff097e24 */ /* 0x000fe2000f8e00ff */
[----:B------:R-:W-:Y:S04]  /*6500*/  BSSY B0, `(.L_x_5546) ;  /* 0x0000011000007945 */ /* 0x000fe80003800000 */
[----:B------:R-:W-:-:S04]  /*6510*/  IADD3 R20, -R9, UR49, R20 ;  /* 0x0000003109147c10 */ /* 0x000fc8000fffe114 */
        /* <DEDUP_REMOVED lines=10> */
.L_x_5547:
[----:B------:R-:W-:-:S05]  /*65c0*/  IMAD.U32 R206, RZ, RZ, UR24 ;  /* 0x00000018ffce7e24 */ /* 0x000fca000f8e00ff */
[----:B------:R-:W-:-:S13]  /*65d0*/  ISETP.NE.AND P2, PT, R206, 0x1, PT ;  /* 0x00000001ce00780c */ /* 0x000fda0003f45270 */
[----:B------:R-:W1:Y:S02]  /*65e0*/  @P2 LDC.64 R8, c[0x0][0x9e8] ;  /* 0x00027a00ff082b82 */ /* 0x000e640000000a00 */
[----:B-1----:R-:W-:-:S05]  /*65f0*/  @P2 IMAD.HI.U32 R8, R20, R8, RZ ;  /* 0x0000000814082227 */ /* 0x002fca00078e00ff */
[----:B------:R-:W-:-:S07]  /*6600*/  @P2 SHF.R.U32.HI R20, RZ, R9, R8 ;  /* 0x00000009ff142219 */ /* 0x000fce0000011608 */
.L_x_5548:
[----:B------:R-:W-:Y:S05]  /*6610*/  BSYNC B0 ;  /* 0x0000000000007941 */ /* 0x000fea0003800000 */
.L_x_5546:
[----:B------:R-:W-:-:S04]  /*6620*/  IMAD R9, R20, R206, -R13 ;  /* 0x000000ce14097224 */ /* 0x000fc800078e0a0d */
[----:B------:R-:W-:-:S05]  /*6630*/  IMAD.IADD R9, R9, 0x1, -R2 ;  /* 0x0000000109097824 */ /* 0x000fca00078e0a02 */
[----:B------:R-:W-:Y:S02]  /*6640*/  VIADDMNMX R14, R9, R206, R14, PT ;  /* 0x000000ce090e7246 */ /* 0x000fe4000380010e */
[----:B------:R-:W-:-:S07]  /*6650*/  VIMNMX R15, R15, R9, !PT ;  /* 0x000000090f0f7248 */ /* 0x000fce0007fe0100 */
.L_x_5545:
[----:B------:R-:W-:Y:S01]  /*6660*/  ISETP.GT.AND P2, PT, R7, -0x1, PT ;  /* 0xffffffff0700780c */ /* 0x000fe20003f44270 */
[----:B------:R-:W1:Y:S03]  /*6670*/  SHFL.IDX PT, R8, R12, 0x1, 0x1c1f ;  /* 0x003c1f000c087f89 */ /* 0x000e6600000e0000 */
        /* <DEDUP_REMOVED lines=11> */
[----:B-1----:R-:W-:Y:S01]  /*6730*/  IMAD.IADD R12, R205, 0x1, R8 ;  /* 0x00000001cd0c7824 */ /* 0x002fe200078e0208 */
        /* <DEDUP_REMOVED lines=8> */
[C---:B------:R-:W-:Y:S02]  /*67c0*/  ISETP.GT.AND P3, PT, R15.reuse, 0x19, P2 ;  /* 0x000000190f00780c */ /* 0x040fe40001764270 */
        /* <DEDUP_REMOVED lines=22> */
[----:B------:R-:W-:Y:S02]  /*6930*/  ISETP.GT.AND P3, PT, R15, 0x39, P2 ;  /* 0x000000390f00780c */ /* 0x000fe40001764270 */
[C---:B------:R-:W-:Y:S02]  /*6940*/  ISETP.LT.OR P4, PT, R14.reuse, 0x32, P4 ;  /* 0x000000320e00780c */ /* 0x040fe40002781670 */
[C---:B------:R-:W-:Y:S02]  /*6950*/  ISETP.LT.OR P6, PT, R14.reuse, 0x39, P6 ;  /* 0x000000390e00780c */ /* 0x040fe400037c1670 */
[----:B------:R-:W-:Y:S01]  /*6960*/  ISETP.LT.OR P3, PT, R14, 0x3a, P3 ;  /* 0x0000003a0e00780c */ /* 0x000fe20001f61670 */
[----:B------:R-:W-:Y:S01]  /*6970*/  IMAD.IADD R14, R207, 0x1, R8 ;  /* 0x00000001cf0e7824 */ /* 0x000fe200078e0208 */
[----:B------:R-:W-:-:S02]  /*6980*/  FSEL R177, R177, -INF , !P4 ;  /* 0xff800000b1b17808 */ /* 0x000fc40006000000 */
[----:B------:R-:W-:Y:S02]  /*6990*/  FSEL R180, R180, -INF , !P6 ;  /* 0xff800000b4b47808 */ /* 0x000fe40007000000 */
[----:B------:R-:W-:Y:S01]  /*69a0*/  FSEL R181, R181, -INF , !P3 ;  /* 0xff800000b5b57808 */ /* 0x000fe20005800000 */
        /* <DEDUP_REMOVED lines=14> */
.L_x_5551:
[----:B------:R-:W-:-:S05]  /*6a90*/  IMAD.U32 R20, RZ, RZ, UR24 ;  /* 0x00000018ff147e24 */ /* 0x000fca000f8e00ff */
[----:B------:R-:W-:-:S13]  /*6aa0*/  ISETP.NE.AND P3, PT, R20, 0x1, PT ;  /* 0x000000011400780c */ /* 0x000fda0003f65270 */
[----:B------:R-:W1:Y:S02]  /*6ab0*/  @P3 LDC.64 R8, c[0x0][0x9e8] ;  /* 0x00027a00ff083b82 */ /* 0x000e640000000a00 */
[----:B-1----:R-:W-:-:S05]  /*6ac0*/  @P3 IMAD.HI.U32 R8, R15, R8, RZ ;  /* 0x000000080f083227 */ /* 0x002fca00078e00ff */
[----:B------:R-:W-:-:S07]  /*6ad0*/  @P3 SHF.R.U32.HI R15, RZ, R9, R8 ;  /* 0x00000009ff0f3219 */ /* 0x000fce0000011608 */
.L_x_5552:
[----:B------:R-:W-:Y:S05]  /*6ae0*/  BSYNC B0 ;  /* 0x0000000000007941 */ /* 0x000fea0003800000 */
.L_x_5550:
[----:B------:R-:W-:-:S04]  /*6af0*/  IMAD R13, R15, R20, -R13 ;  /* 0x000000140f0d7224 */ /* 0x000fc800078e0a0d */
[----:B------:R-:W-:-:S05]  /*6b00*/  IMAD.IADD R13, R13, 0x1, -R2 ;  /* 0x000000010d0d7824 */ /* 0x000fca00078e0a02 */
[----:B------:R-:W-:Y:S02]  /*6b10*/  VIADDMNMX R12, R13, R20, R12, PT ;  /* 0x000000140d0c7246 */ /* 0x000fe4000380010c */
[----:B------:R-:W-:-:S07]  /*6b20*/  VIMNMX R14, R14, R13, !PT ;  /* 0x0000000d0e0e7248 */ /* 0x000fce0007fe0100 */
.L_x_5549:
[----:B------:R-:W-:Y:S01]  /*6b30*/  FMNMX.FTZ R8, R152, R5, !PT ;  /* 0x0000000598087209 */ /* 0x000fe20007810000 */
[----:B------:R-:W-:Y:S01]  /*6b40*/  UMOV UR10, UR22 ;  /* 0x00000016000a7c82 */ /* 0x000fe20008000000 */
[C---:B------:R-:W-:Y:S02]  /*6b50*/  ISETP.GT.AND P4, PT, R14.reuse, RZ, P2 ;  /* 0x000000ff0e00720c */ /* 0x040fe40001784270 */
[----:B------:R-:W-:Y:S02]  /*6b60*/  FMNMX.FTZ R9, R153, R8, !PT ;  /* 0x0000000899097209 */ /* 0x000fe40007810000 */
[----:B------:R-:W-:Y:S02]  /*6b70*/  ISETP.GT.AND P3, PT, R14, 0x1, P2 ;  /* 0x000000010e00780c */ /* 0x000fe40001764270 */
[----:B------:R-:W-:Y:S02]  /*6b80*/  FMNMX.FTZ R8, R156, R9, !PT ;  /* 0x000000099c087209 */ /* 0x000fe40007810000 */
[----:B------:R-:W-:-:S02]  /*6b90*/  ISETP.LT.OR P4, PT, R12, 0x1, P4 ;  /* 0x000000010c00780c */ /* 0x000fc40002781670 */
[----:B------:R-:W-:Y:S02]  /*6ba0*/  FMNMX.FTZ R9, R157, R8, !PT ;  /* 0x000000089d097209 */ /* 0x000fe40007810000 */
[----:B------:R-:W-:Y:S02]  /*6bb0*/  ISETP.GT.AND P5, PT, R14, 0x8, P2 ;  /* 0x000000080e00780c */ /* 0x000fe400017a4270 */
[----:B------:R-:W-:Y:S02]  /*6bc0*/  FMNMX.FTZ R8, R160, R9, !PT ;  /* 0x00000009a0087209 */ /* 0x000fe40007810000 */
[----:B------:R-:W-:Y:S02]  /*6bd0*/  ISETP.LT.OR P3, PT, R12, 0x2, P3 ;  /* 0x000000020c00780c */ /* 0x000fe40001f61670 */
[----:B------:R-:W-:Y:S02]  /*6be0*/  FMNMX.FTZ R9, R161, R8, !PT ;  /* 0x00000008a1097209 */ /* 0x000fe40007810000 */
[----:B------:R-:W-:-:S02]  /*6bf0*/  ISETP.GT.AND P6, PT, R14, 0x9, P2 ;  /* 0x000000090e00780c */ /* 0x000fc400017c4270 */
[----:B------:R-:W-:Y:S02]  /*6c00*/  FMNMX.FTZ R8, R164, R9, !PT ;  /* 0x00000009a4087209 */ /* 0x000fe40007810000 */
[----:B------:R-:W-:Y:S02]  /*6c10*/  ISETP.LT.OR P5, PT, R12, 0x9, P5 ;  /* 0x000000090c00780c */ /* 0x000fe40002fa1670 */
[----:B------:R-:W-:Y:S02]  /*6c20*/  FMNMX.FTZ R9, R165, R8, !PT ;  /* 0x00000008a5097209 */ /* 0x000fe40007810000 */
[----:B------:R-:W-:Y:S02]  /*6c30*/  FSEL R155, R155, -INF , !P3 ;  /* 0xff8000009b9b7808 */ /* 0x000fe40005800000 */
        /* <DEDUP_REMOVED lines=11> */
[----:B------:R-:W-:Y:S02]  /*6cf0*/  ISETP.LT.OR P3, PT, R12, 0x11, P3 ;  /* 0x000000110c00780c */ /* 0x000fe40001f61670 */
[----:B------:R-:W-:Y:S02]  /*6d00*/  FMNMX.FTZ R8, R180, R9, !PT ;  /* 0x00000009b4087209 */ /* 0x000fe40007810000 */
[----:B------:R-:W-:-:S02]  /*6d10*/  ISETP.GT.AND P6, PT, R14, 0x18, P2 ;  /* 0x000000180e00780c */ /* 0x000fc400017c4270 */
[----:B------:R-:W-:Y:S02]  /*6d20*/  FMNMX.FTZ R9, R181, R8, !PT ;  /* 0x00000008b5097209 */ /* 0x000fe40007810000 */
[----:B------:R-:W-:Y:S02]  /*6d30*/  ISETP.LT.OR P5, PT, R12, 0x12, P5 ;  /* 0x000000120c00780c */ /* 0x000fe40002fa1670 */
[----:B------:R-:W-:Y:S01]  /*6d40*/  FSEL R162, R162, -INF , !P3 ;  /* 0xff800000a2a27808 */ /* 0x000fe20005800000 */
[----:B------:R-:W1:Y:S01]  /*6d50*/  SHFL.BFLY PT, R8, R9, 0x2, 0x1f ;  /* 0x0c401f0009087f89 */ /* 0x000e6200000e0000 */
[----:B------:R-:W-:Y:S02]  /*6d60*/  ISETP.LT.OR P6, PT, R12, 0x19, P6 ;  /* 0x000000190c00780c */ /* 0x000fe400037c1670 */
[----:B------:R-:W-:Y:S02]  /*6d70*/  FSEL R163, R163, -INF , !P5 ;  /* 0xff800000a3a37808 */ /* 0x000fe40006800000 */
[----:B------:R-:W-:-:S02]  /*6d80*/  ISETP.GT.AND P3, PT, R14, 0x20, P2 ;  /* 0x000000200e00780c */ /* 0x000fc40001764270 */
[----:B------:R-:W-:Y:S02]  /*6d90*/  FSEL R166, R166, -INF , !P6 ;  /* 0xff800000a6a67808 */ /* 0x000fe40007000000 */
[----:B------:R-:W-:Y:S02]  /*6da0*/  ISETP.GT.AND P5, PT, R14, 0x21, P2 ;  /* 0x000000210e00780c */ /* 0x000fe400017a4270 */
[----:B------:R-:W-:Y:S02]  /*6db0*/  ISETP.LT.OR P3, PT, R12, 0x21, P3 ;  /* 0x000000210c00780c */ /* 0x000fe40001f61670 */
[----:B------:R-:W-:Y:S02]  /*6dc0*/  ISETP.GT.AND P6, PT, R14, 0x28, P2 ;  /* 0x000000280e00780c */ /* 0x000fe400017c4270 */
[----:B------:R-:W-:Y:S02]  /*6dd0*/  ISETP.LT.OR P5, PT, R12, 0x22, P5 ;  /* 0x000000220c00780c */ /* 0x000fe40002fa1670 */
[----:B------:R-:W-:-:S02]  /*6de0*/  FSEL R170, R170, -INF , !P3 ;  /* 0xff800000aaaa7808 */ /* 0x000fc40005800000 */
[----:B------:R-:W-:Y:S02]  /*6df0*/  ISETP.GT.AND P3, PT, R14, 0x29, P2 ;  /* 0x000000290e00780c */ /* 0x000fe40001764270 */
[----:B------:R-:W-:Y:S02]  /*6e00*/  FSEL R171, R171, -INF , !P5 ;  /* 0xff800000abab7808 */ /* 0x000fe40006800000 */
[----:B------:R-:W-:Y:S02]  /*6e10*/  ISETP.LT.OR P6, PT, R12, 0x29, P6 ;  /* 0x000000290c00780c */ /* 0x000fe400037c1670 */
[----:B-1----:R-:W-:Y:S02]  /*6e20*/  FMNMX.FTZ R13, R9, R8, !PT ;  /* 0x00000008090d7209 */ /* 0x002fe40007810000 */
[----:B------:R-:W-:Y:S02]  /*6e30*/  FSEL R9, R154, -INF , !P4 ;  /* 0xff8000009a097808 */ /* 0x000fe40006000000 */
[----:B------:R-:W-:Y:S01]  /*6e40*/  ISETP.GT.AND P4, PT, R14, 0x19, P2 ;  /* 0x000000190e00780c */ /* 0x000fe20001784270 */
[----:B------:R-:W1:Y:S01]  /*6e50*/  SHFL.BFLY PT, R8, R13, 0x1, 0x1f ;  /* 0x0c201f000d087f89 */ /* 0x000e6200000e0000 */
[----:B------:R-:W-:-:S02]  /*6e60*/  FMNMX.FTZ R20, R9, R6, !PT ;  /* 0x0000000609147209 */ /* 0x000fc40007810000 */
[C---:B------:R-:W-:Y:S02]  /*6e70*/  ISETP.LT.OR P4, PT, R12.reuse, 0x1a, P4 ;  /* 0x0000001a0c00780c */ /* 0x040fe40002781670 */
[----:B------:R-:W-:Y:S02]  /*6e80*/  ISETP.LT.OR P3, PT, R12, 0x2a, P3 ;  /* 0x0000002a0c00780c */ /* 0x000fe40001f61670 */
[----:B------:R-:W-:Y:S02]  /*6e90*/  FSEL R167, R167, -INF , !P4 ;  /* 0xff800000a7a77808 */ /* 0x000fe40006000000 */
[----:B------:R-:W-:Y:S02]  /*6ea0*/  ISETP.GT.AND P5, PT, R14, 0x30, P2 ;  /* 0x000000300e00780c */ /* 0x000fe400017a4270 */
[----:B------:R-:W-:Y:S02]  /*6eb0*/  FSEL R174, R174, -INF , !P6 ;  /* 0xff800000aeae7808 */ /* 0x000fe40007000000 */
[----:B------:R-:W-:-:S02]  /*6ec0*/  FSEL R175, R175, -INF , !P3 ;  /* 0xff800000afaf7808 */ /* 0x000fc40005800000 */
[C---:B------:R-:W-:Y:S02]  /*6ed0*/  ISETP.GT.AND P6, PT, R14.reuse, 0x31, P2 ;  /* 0x000000310e00780c */ /* 0x040fe400017c4270 */
[C---:B------:R-:W-:Y:S02]  /*6ee0*/  ISETP.GT.AND P3, PT, R14.reuse, 0x38, P2 ;  /* 0x000000380e00780c */ /* 0x040fe40001764270 */
[----:B------:R-:W-:Y:S02]  /*6ef0*/  ISETP.GT.AND P2, PT, R14, 0x39, P2 ;  /* 0x000000390e00780c */ /* 0x000fe40001744270 */
[C---:B------:R-:W-:Y:S02]  /*6f00*/  ISETP.LT.OR P5, PT, R12.reuse, 0x31, P5 ;  /* 0x000000310c00780c */ /* 0x040fe40002fa1670 */
[----:B------:R-:W-:Y:S02]  /*6f10*/  ISETP.LT.OR P6, PT, R12, 0x32, P6 ;  /* 0x000000320c00780c */ /* 0x000fe400037c1670 */
[----:B-1----:R-:W-:-:S02]  /*6f20*/  FMNMX.FTZ R8, R13, R8, !PT ;  /* 0x000000080d087209 */ /* 0x002fc40007810000 */
[----:B------:R-:W-:Y:S02]  /*6f30*/  FMNMX.FTZ R13, R155, R20, !PT ;  /* 0x000000149b0d7209 */ /* 0x000fe40007810000 */
[----:B------:R-:W-:Y:S02]  /*6f40*/  FSETP.NEU.FTZ.AND P4, PT, R8, -INF , PT ;  /* 0xff8000000800780b */ /* 0x000fe40003f9d000 */
[----:B------:R-:W-:Y:S02]  /*6f50*/  FMNMX.FTZ R20, R158, R13, !PT ;  /* 0x0000000d9e147209 */ /* 0x000fe40007810000 */
[----:B------:R-:W-:Y:S02]  /*6f60*/  FSEL R178, R178, -INF , !P5 ;  /* 0xff800000b2b27808 */ /* 0x000fe40006800000 */
[----:B------:R-:W-:Y:S02]  /*6f70*/  FMNMX.FTZ R13, R159, R20, !PT ;  /* 0x000000149f0d7209 */ /* 0x000fe40007810000 */
[----:B------:R-:W-:-:S02]  /*6f80*/  ISETP.LT.OR P3, PT, R12, 0x39, P3 ;  /* 0x000000390c00780c */ /* 0x000fc40001f61670 */
[----:B------:R-:W-:Y:S01]  /*6f90*/  FMNMX.FTZ R20, R162, R13, !PT ;  /* 0x0000000da2147209 */ /* 0x000fe20007810000 */
[----:B------:R-:W-:Y:S01]  /*6fa0*/  FMUL.FTZ R13, R8, UR10 ;  /* 0x0000000a080d7c20 */ /* 0x000fe20008410000 */
[----:B------:R-:W-:Y:S02]  /*6fb0*/  FSEL R179, R179, -INF , !P6 ;  /* 0xff800000b3b37808 */ /* 0x000fe40007000000 */
[----:B------:R-:W-:Y:S02]  /*6fc0*/  FMNMX.FTZ R15, R163, R20, !PT ;  /* 0x00000014a30f7209 */ /* 0x000fe40007810000 */
        /* <DEDUP_REMOVED lines=10> */
[----:B------:R-:W-:Y:S01]  /*7070*/  FSEL R183, R183, -INF , !P2 ;  /* 0xff800000b7b77808 */ /* 0x000fe20005000000 */
[----:B------:R-:W-:Y:S01]  /*7080*/  MUFU.EX2 R152, R152 ;  /* 0x0000009800987308 */ /* 0x000fe20000000800 */
[----:B------:R-:W-:Y:S01]  /*7090*/  FMNMX.FTZ R21, R171, R20, !PT ;  /* 0x00000014ab157209 */ /* 0x000fe20007810000 */
[----:B------:R-:W-:-:S03]  /*70a0*/  FFMA.FTZ R160, R168, UR10, -R13 ;  /* 0x0000000aa8a07c23 */ /* 0x000fc6000801080d */
[----:B------:R-:W-:-:S03]  /*70b0*/  FMNMX.FTZ R14, R174, R21, !PT ;  /* 0x00000015ae0e7209 */ /* 0x000fc60007810000 */
[----:B------:R-:W-:Y:S01]  /*70c0*/  MUFU.EX2 R15, R15 ;  /* 0x0000000f000f7308 */ /* 0x000fe20000000800 */
[----:B------:R-:W-:-:S04]  /*70d0*/  FMNMX.FTZ R21, R175, R14, !PT ;  /* 0x0000000eaf157209 */ /* 0x000fc80007810000 */
[----:B------:R-:W-:Y:S01]  /*70e0*/  FMNMX.FTZ R14, R178, R21, !PT ;  /* 0x00000015b20e7209 */ /* 0x000fe20007810000 */
[--C-:B------:R-:W-:Y:S01]  /*70f0*/  FFMA.FTZ R21, R157, UR10, -R13.reuse ;  /* 0x0000000a9d157c23 */ /* 0x100fe2000801080d */
[--C-:B------:R-:W-:Y:S01]  /*7100*/  FFMA.FTZ R157, R165, UR10, -R13.reuse ;  /* 0x0000000aa59d7c23 */ /* 0x100fe2000801080d */
[----:B------:R-:W-:Y:S01]  /*7110*/  MUFU.EX2 R154, R154 ;  /* 0x0000009a009a7308 */ /* 0x000fe20000000800 */
[----:B------:R-:W-:Y:S01]  /*7120*/  FMNMX.FTZ R153, R179, R14, !PT ;  /* 0x0000000eb3997209 */ /* 0x000fe20007810000 */
[----:B------:R-:W-:Y:S01]  /*7130*/  FFMA.FTZ R165, R173, UR10, -R13 ;  /* 0x0000000aada57c23 */ /* 0x000fe2000801080d */
[----:B------:R-:W-:Y:S02]  /*7140*/  IMAD.MOV R173, RZ, RZ, -R17 ;  /* 0x000000ffffad7224 */ /* 0x000fe400078e0a11 */
[----:B------:R-:W-:Y:S01]  /*7150*/  FMNMX.FTZ R12, R182, R153, !PT ;  /* 0x00000099b60c7209 */ /* 0x000fe20007810000 */
[--C-:B------:R-:W-:Y:S01]  /*7160*/  FFMA.FTZ R153, R161, UR10, -R13.reuse ;  /* 0x0000000aa1997c23 */ /* 0x100fe2000801080d */
[--C-:B------:R-:W-:Y:S01]  /*7170*/  FFMA.FTZ R161, R169, UR10, -R13.reuse ;  /* 0x0000000aa9a17c23 */ /* 0x100fe2000801080d */
[----:B------:R-:W-:Y:S01]  /*7180*/  MUFU.EX2 R21, R21 ;  /* 0x0000001500157308 */ /* 0x000fe20000000800 */
[----:B------:R-:W-:Y:S01]  /*7190*/  FMNMX.FTZ R14, R183, R12, !PT ;  /* 0x0000000cb70e7209 */ /* 0x000fe20007810000 */
[--C-:B------:R-:W-:Y:S01]  /*71a0*/  FFMA.FTZ R12, R164, UR10, -R13.reuse ;  /* 0x0000000aa40c7c23 */ /* 0x100fe2000801080d */
[----:B------:R-:W-:Y:S01]  /*71b0*/  FSEL R164, R8, RZ, P4 ;  /* 0x000000ff08a47208 */ /* 0x000fe20002000000 */
[----:B------:R-:W-:Y:S01]  /*71c0*/  FFMA.FTZ R169, R177, UR10, -R13 ;  /* 0x0000000ab1a97c23 */ /* 0x000fe2000801080d */
[----:B------:R-:W-:Y:S01]  /*71d0*/  ISETP.NE.AND P2, PT, R2, R173, PT ;  /* 0x000000ad0200720c */ /* 0x000fe20003f45270 */
[----:B------:R-:W1:Y:S01]  /*71e0*/  SHFL.BFLY PT, R205, R14, 0x2, 0x1f ;  /* 0x0c401f000ecd7f89 */ /* 0x000e6200000e0000 */
[----:B------:R-:W-:-:S02]  /*71f0*/  IMAD.U32 R177, RZ, RZ, UR37 ;  /* 0x00000025ffb17e24 */ /* 0x000fc4000f8e00ff */
[----:B------:R-:W-:Y:S01]  /*7200*/  FADD.FTZ R164, -R164, R5 ;  /* 0x00000005a4a47221 */ /* 0x000fe20000010100 */
[----:B------:R-:W-:Y:S03]  /*7210*/  MUFU.EX2 R156, R156 ;  /* 0x0000009c009c7308 */ /* 0x000fe60000000800 */
[----:B------:R-:W-:Y:S01]  /*7220*/  FMUL.FTZ R5, R164, UR10 ;  /* 0x0000000aa4057c20 */ /* 0x000fe20008410000 */
[----:B------:R-:W-:-:S04]  /*7230*/  FFMA.FTZ R164, R176, UR10, -R13 ;  /* 0x0000000ab0a47c23 */ /* 0x000fc8000801080d */
[----:B------:R-:W-:Y:S08]  /*7240*/  MUFU.EX2 R153, R153 ;  /* 0x0000009900997308 */ /* 0x000ff00000000800 */
[----:B------:R-:W2:Y:S01]  /*7250*/  MUFU.EX2 R5, R5 ;  /* 0x0000000500057308 */ /* 0x000ea20000000800 */
[----:B-1----:R-:W-:Y:S01]  /*7260*/  FMNMX.FTZ R205, R14, R205, !PT ;  /* 0x000000cd0ecd7209 */ /* 0x002fe20007810000 */
[--C-:B------:R-:W-:Y:S01]  /*7270*/  FFMA.FTZ R14, R172, UR10, -R13.reuse ;  /* 0x0000000aac0e7c23 */ /* 0x100fe2000801080d */
[----:B------:R-:W-:-:S05]  /*7280*/  FFMA.FTZ R172, R180, UR10, -R13 ;  /* 0x0000000ab4ac7c23 */ /* 0x000fca000801080d */
[----:B------:R-:W1:Y:S01]  /*7290*/  MUFU.EX2 R12, R12 ;  /* 0x0000000c000c7308 */ /* 0x000e620000000800 */
[----:B------:R-:W-:Y:S01]  /*72a0*/  FFMA.FTZ R13, R181, UR10, -R13 ;  /* 0x0000000ab50d7c23 */ /* 0x000fe2000801080d */
[----:B------:R-:W3:Y:S06]  /*72b0*/  SHFL.BFLY PT, R20, R205, 0x1, 0x1f ;  /* 0x0c201f00cd147f89 */ /* 0x000eec00000e0000 */
[----:B------:R-:W4:Y:S01]  /*72c0*/  MUFU.EX2 R157, R157 ;  /* 0x0000009d009d7308 */ /* 0x000f220000000800 */
[----:B--2---:R-:W-:Y:S01]  /*72d0*/  FFMA.FTZ R168, R5, R3, R152 ;  /* 0x0000000305a87223 */ /* 0x004fe20000010098 */
[----:B------:R-:W-:Y:S01]  /*72e0*/  F2FP.F16.F32.PACK_AB R152, R15, R152 ;  /* 0x000000980f98723e */ /* 0x000fe200000000ff */
[-C--:B------:R-:W-:Y:S01]  /*72f0*/  FMUL.FTZ R24, R24, R5.reuse ;  /* 0x0000000518187220 */ /* 0x080fe20000410000 */
[-C--:B------:R-:W-:Y:S01]  /*7300*/  FMUL.FTZ R25, R25, R5.reuse ;  /* 0x0000000519197220 */ /* 0x080fe20000410000 */
[----:B------:R-:W-:Y:S01]  /*7310*/  FADD.FTZ R173, R15, R168 ;  /* 0x000000a80fad7221 */ /* 0x000fe20000010000 */
[-C--:B------:R-:W-:Y:S01]  /*7320*/  FMUL.FTZ R28, R28, R5.reuse ;  /* 0x000000051c1c7220 */ /* 0x080fe20000410000 */
[-C--:B------:R-:W-:Y:S01]  /*7330*/  FMUL.FTZ R29, R29, R5.reuse ;  /* 0x000000051d1d7220 */ /* 0x080fe20000410000 */
[----:B------:R-:W2:Y:S01]  /*7340*/  MUFU.EX2 R160, R160 ;  /* 0x000000a000a07308 */ /* 0x000ea20000000800 */
[----:B------:R-:W-:Y:S01]  /*7350*/  FADD.FTZ R168, R154, R173 ;  /* 0x000000ad9aa87221 */ /* 0x000fe20000010000 */
[----:B------:R-:W-:Y:S01]  /*7360*/  F2FP.F16.F32.PACK_AB R154, R21, R154 ;  /* 0x0000009a159a723e */ /* 0x000fe200000000ff */
[-C--:B------:R-:W-:Y:S01]  /*7370*/  FMUL.FTZ R32, R32, R5.reuse ;  /* 0x0000000520207220 */ /* 0x080fe20000410000 */
[----:B------:R-:W-:Y:S01]  /*7380*/  FMUL.FTZ R33, R33, R5 ;  /* 0x0000000521217220 */ /* 0x000fe20000410000 */
[----:B------:R-:W-:Y:S01]  /*7390*/  FADD.FTZ R173, R21, R168 ;  /* 0x000000a815ad7221 */ /* 0x000fe20000010000 */
[----:B------:R-:W-:-:S02]  /*73a0*/  @!P2 IMAD R168, R177, 0x40, R16 ;  /* 0x00000040b1a8a824 */ /* 0x000fc400078e0210 */
[-C--:B------:R-:W-:Y:S01]  /*73b0*/  FMUL.FTZ R36, R36, R5.reuse ;  /* 0x0000000524247220 */ /* 0x080fe20000410000 */
[----:B------:R-:W5:Y:S01]  /*73c0*/  MUFU.EX2 R161, R161 ;  /* 0x000000a100a17308 */ /* 0x000f620000000800 */
[----:B------:R-:W-:Y:S01]  /*73d0*/  FADD.FTZ R180, R156, R173 ;  /* 0x000000ad9cb47221 */ /* 0x000fe20000010000 */
[----:B---3--:R-:W-:Y:S01]  /*73e0*/  FMNMX.FTZ R20, R205, R20, !PT ;  /* 0x00000014cd147209 */ /* 0x008fe20007810000 */
[-C--:B------:R-:W-:Y:S01]  /*73f0*/  FMUL.FTZ R37, R37, R5.reuse ;  /* 0x0000000525257220 */ /* 0x080fe20000410000 */
[----:B------:R-:W-:Y:S01]  /*7400*/  @!P2 LEA R173, R168, UR46, 0x2 ;  /* 0x0000002ea8adac11 */ /* 0x000fe2000f8e10ff */
[C---:B------:R-:W-:Y:S01]  /*7410*/  FADD.FTZ R177, R153.reuse, R180 ;  /* 0x000000b499b17221 */ /* 0x040fe20000010000 */
[C---:B------:R-:W-:Y:S01]  /*7420*/  FSETP.NEU.FTZ.AND P3, PT, R20.reuse, -INF , PT ;  /* 0xff8000001400780b */ /* 0x040fe20003f7d000 */
[----:B------:R-:W-:Y:S01]  /*7430*/  FMUL.FTZ R3, R20, UR10 ;  /* 0x0000000a14037c20 */ /* 0x000fe20008410000 */
[----:B------:R-:W3:Y:S01]  /*7440*/  MUFU.EX2 R14, R14 ;  /* 0x0000000e000e7308 */ /* 0x000ee20000000800 */
[----:B------:R0:W-:Y:S01]  /*7450*/  @!P2 STS [R173+0x28800], R5 ;  /* 0x02880005ad00a388 */ /* 0x0001e20000000800 */
[----:B------:R-:W-:Y:S01]  /*7460*/  F2FP.F16.F32.PACK_AB R156, R153, R156 ;  /* 0x0000009c999c723e */ /* 0x000fe200000000ff */
[-C--:B------:R-:W-:Y:S01]  /*7470*/  FMUL.FTZ R40, R40, R5.reuse ;  /* 0x0000000528287220 */ /* 0x080fe20000410000 */
[----:B------:R-:W-:Y:S01]  /*7480*/  FSEL R176, R3, RZ, P3 ;  /* 0x000000ff03b07208 */ /* 0x000fe20001800000 */
[-C--:B------:R-:W-:Y:S01]  /*7490*/  FMUL.FTZ R41, R41, R5.reuse ;  /* 0x0000000529297220 */ /* 0x080fe20000410000 */
[----:B------:R-:W-:Y:S01]  /*74a0*/  FSEL R3, R20, RZ, P3 ;  /* 0x000000ff14037208 */ /* 0x000fe20001800000 */
[-C--:B------:R-:W-:Y:S01]  /*74b0*/  FMUL.FTZ R44, R44, R5.reuse ;  /* 0x000000052c2c7220 */ /* 0x080fe20000410000 */
[----:B------:R-:W0:Y:S01]  /*74c0*/  MUFU.EX2 R165, R165 ;  /* 0x000000a500a57308 */ /* 0x000e220000000800 */
[--C-:B------:R-:W-:Y:S01]  /*74d0*/  FFMA.FTZ R9, R9, UR10, -R176.reuse ;  /* 0x0000000a09097c23 */ /* 0x100fe200080108b0 */
[----:B------:R-:W-:Y:S01]  /*74e0*/  FFMA.FTZ R155, R155, UR10, -R176 ;  /* 0x0000000a9b9b7c23 */ /* 0x000fe200080108b0 */
[----:B------:R-:W-:Y:S01]  /*74f0*/  FADD.FTZ R3, -R3, R6 ;  /* 0x0000000603037221 */ /* 0x000fe20000010100 */
[----:B-1----:R-:W-:Y:S01]  /*7500*/  FADD.FTZ R6, R12, R177 ;  /* 0x000000b10c067221 */ /* 0x002fe20000010000 */
[--C-:B------:R-:W-:Y:S01]  /*7510*/  FFMA.FTZ R177, R162, UR10, -R176.reuse ;  /* 0x0000000aa2b17c23 */ /* 0x100fe200080108b0 */
[----:B------:R-:W-:Y:S01]  /*7520*/  FFMA.FTZ R158, R158, UR10, -R176 ;  /* 0x0000000a9e9e7c23 */ /* 0x000fe200080108b0 */
[----:B------:R-:W-:Y:S01]  /*7530*/  FMUL.FTZ R3, R3, UR10 ;  /* 0x0000000a03037c20 */ /* 0x000fe20008410000 */
[----:B----4-:R-:W-:Y:S01]  /*7540*/  FADD.FTZ R181, R157, R6 ;  /* 0x000000069db57221 */ /* 0x010fe20000010000 */
[----:B------:R-:W-:Y:S01]  /*7550*/  MUFU.EX2 R164, R164 ;  /* 0x000000a400a47308 */ /* 0x000fe20000000800 */
[--C-:B------:R-:W-:Y:S01]  /*7560*/  FFMA.FTZ R159, R159, UR10, -R176.reuse ;  /* 0x0000000a9f9f7c23 */ /* 0x100fe200080108b0 */
[--C-:B------:R-:W-:Y:S01]  /*7570*/  FFMA.FTZ R180, R166, UR10, -R176.reuse ;  /* 0x0000000aa6b47c23 */ /* 0x100fe200080108b0 */
[----:B--2---:R-:W-:Y:S01]  /*7580*/  FADD.FTZ R162, R160, R181 ;  /* 0x000000b5a0a27221 */ /* 0x004fe20000010000 */
[--C-:B------:R-:W-:Y:S01]  /*7590*/  FFMA.FTZ R181, R170, UR10, -R176.reuse ;  /* 0x0000000aaab57c23 */ /* 0x100fe200080108b0 */
[--C-:B------:R-:W-:Y:S01]  /*75a0*/  FFMA.FTZ R163, R163, UR10, -R176.reuse ;  /* 0x0000000aa3a37c23 */ /* 0x100fe200080108b0 */
[----:B------:R-:W-:Y:S01]  /*75b0*/  FFMA.FTZ R167, R167, UR10, -R176 ;  /* 0x0000000aa7a77c23 */ /* 0x000fe200080108b0 */
[C---:B-----5:R-:W-:Y:S01]  /*75c0*/  FADD.FTZ R205, R161.reuse, R162 ;  /* 0x000000a2a1cd7221 */ /* 0x060fe20000010000 */
[----:B------:R-:W-:Y:S01]  /*75d0*/  MUFU.EX2 R169, R169 ;  /* 0x000000a900a97308 */ /* 0x000fe20000000800 */
[----:B------:R-:W-:Y:S01]  /*75e0*/  F2FP.F16.F32.PACK_AB R160, R161, R160 ;  /* 0x000000a0a1a0723e */ /* 0x000fe200000000ff */
[--C-:B------:R-:W-:Y:S01]  /*75f0*/  FFMA.FTZ R171, R171, UR10, -R176.reuse ;  /* 0x0000000aabab7c23 */ /* 0x100fe200080108b0 */
[----:B---3--:R-:W-:Y:S01]  /*7600*/  FADD.FTZ R162, R14, R205 ;  /* 0x000000cd0ea27221 */ /* 0x008fe20000010000 */
[--C-:B------:R-:W-:Y:S01]  /*7610*/  FFMA.FTZ R174, R174, UR10, -R176.reuse ;  /* 0x0000000aaeae7c23 */ /* 0x100fe200080108b0 */
[--C-:B------:R-:W-:Y:S01]  /*7620*/  FFMA.FTZ R175, R175, UR10, -R176.reuse ;  /* 0x0000000aafaf7c23 */ /* 0x100fe200080108b0 */
[--C-:B------:R-:W-:Y:S01]  /*7630*/  FFMA.FTZ R178, R178, UR10, -R176.reuse ;  /* 0x0000000ab2b27c23 */ /* 0x100fe200080108b0 */
[--C-:B------:R-:W-:Y:S01]  /*7640*/  FFMA.FTZ R179, R179, UR10, -R176.reuse ;  /* 0x0000000ab3b37c23 */ /* 0x100fe200080108b0 */
[----:B------:R-:W-:Y:S01]  /*7650*/  MUFU.EX2 R172, R172 ;  /* 0x000000ac00ac7308 */ /* 0x000fe20000000800 */
[--C-:B------:R-:W-:Y:S01]  /*7660*/  FFMA.FTZ R182, R182, UR10, -R176.reuse ;  /* 0x0000000ab6b67c23 */ /* 0x100fe200080108b0 */
[----:B------:R-:W-:Y:S01]  /*7670*/  FFMA.FTZ R176, R183, UR10, -R176 ;  /* 0x0000000ab7b07c23 */ /* 0x000fe200080108b0 */
        /* <DEDUP_REMOVED lines=13> */
[----:B------:R0:W2:Y:S01]  /*7750*/  MUFU.EX2 R6, R3 ;  /* 0x0000000300067308 */ /* 0x0000a20000000800 */
        /* <DEDUP_REMOVED lines=8> */
[----:B0-----:R-:W-:Y:S01]  /*77e0*/  FADD.FTZ R3, R165, R162 ;  /* 0x000000a2a5037221 */ /* 0x001fe20000010000 */
[----:B-1----:R-:W-:Y:S01]  /*77f0*/  F2FP.F16.F32.PACK_AB R166, R13, R172 ;  /* 0x000000ac0da6723e */ /* 0x002fe200000000ff */
[-C--:B------:R-:W-:Y:S01]  /*7800*/  FMUL.FTZ R84, R84, R5.reuse ;  /* 0x0000000554547220 */ /* 0x080fe20000410000 */
[-C--:B------:R-:W-:Y:S01]  /*7810*/  FMUL.FTZ R85, R85, R5.reuse ;  /* 0x0000000555557220 */ /* 0x080fe20000410000 */
[----:B------:R-:W-:Y:S01]  /*7820*/  FADD.FTZ R162, R164, R3 ;  /* 0x00000003a4a27221 */ /* 0x000fe20000010000 */
[-C--:B------:R-:W-:Y:S01]  /*7830*/  FMUL.FTZ R88, R88, R5.reuse ;  /* 0x0000000558587220 */ /* 0x080fe20000410000 */
[-C--:B------:R-:W-:Y:S01]  /*7840*/  FMUL.FTZ R89, R89, R5.reuse ;  /* 0x0000000559597220 */ /* 0x080fe20000410000 */
[----:B------:R-:W0:Y:S01]  /*7850*/  MUFU.EX2 R168, R155 ;  /* 0x0000009b00a87308 */ /* 0x000e220000000800 */
[----:B------:R-:W-:Y:S01]  /*7860*/  FADD.FTZ R3, R169, R162 ;  /* 0x000000a2a9037221 */ /* 0x000fe20000010000 */
[----:B------:R-:W-:Y:S01]  /*7870*/  F2FP.F16.F32.PACK_AB R162, R165, R14 ;  /* 0x0000000ea5a2723e */ /* 0x000fe200000000ff */
[----:B--2---:R1:W-:Y:S01]  /*7880*/  @!P2 STS [R173+0x28820], R6 ;  /* 0x02882006ad00a388 */ /* 0x0043e20000000800 */
        /* <DEDUP_REMOVED lines=11> */
[----:B------:R-:W-:Y:S01]  /*7940*/  FMUL.FTZ R112, R112, R5 ;  /* 0x0000000570707220 */ /* 0x000fe20000410000 */
[----:B------:R-:W4:Y:S01]  /*7950*/  MUFU.EX2 R170, R159 ;  /* 0x0000009f00aa7308 */ /* 0x000f220000000800 */
[----:B--2---:R-:W-:Y:S01]  /*7960*/  F2FP.F16.F32.PACK_AB R158, R157, R12 ;  /* 0x0000000c9d9e723e */ /* 0x004fe200000000ff */
[----:B------:R-:W-:Y:S01]  /*7970*/  FADD.FTZ R12, R172, R3 ;  /* 0x00000003ac0c7221 */ /* 0x000fe20000010000 */
[----:B0-----:R-:W-:Y:S01]  /*7980*/  F2FP.F16.F32.PACK_AB R153, R168, R9 ;  /* 0x00000009a899723e */ /* 0x001fe200000000ff */
[-C--:B------:R-:W-:Y:S01]  /*7990*/  FMUL.FTZ R113, R113, R5.reuse ;  /* 0x0000000571717220 */ /* 0x080fe20000410000 */
[-C--:B------:R-:W-:Y:S01]  /*79a0*/  FMUL.FTZ R116, R116, R5.reuse ;  /* 0x0000000574747220 */ /* 0x080fe20000410000 */
[----:B------:R-:W-:Y:S01]  /*79b0*/  FADD.FTZ R3, R13, R12 ;  /* 0x0000000c0d037221 */ /* 0x000fe20000010000 */
[----:B------:R-:W-:Y:S01]  /*79c0*/  FFMA.FTZ R13, R6, R4, R9 ;  /* 0x00000004060d7223 */ /* 0x000fe20000010009 */
[----:B------:R-:W-:Y:S01]  /*79d0*/  MUFU.EX2 R177, R177 ;  /* 0x000000b100b17308 */ /* 0x000fe20000000800 */
[-C--:B------:R-:W-:Y:S01]  /*79e0*/  FMUL.FTZ R117, R117, R5.reuse ;  /* 0x0000000575757220 */ /* 0x080fe20000410000 */
[-C--:B------:R-:W-:Y:S01]  /*79f0*/  FMUL.FTZ R120, R120, R5.reuse ;  /* 0x0000000578787220 */ /* 0x080fe20000410000 */
[----:B------:R-:W-:Y:S01]  /*7a00*/  FADD.FTZ R4, R168, R13 ;  /* 0x0000000da8047221 */ /* 0x000fe20000010000 */
[-C--:B------:R-:W-:Y:S01]  /*7a10*/  FMUL.FTZ R121, R121, R5.reuse ;  /* 0x0000000579797220 */ /* 0x080fe20000410000 */
[-C--:B------:R-:W-:Y:S01]  /*7a20*/  FMUL.FTZ R124, R124, R5.reuse ;  /* 0x000000057c7c7220 */ /* 0x080fe20000410000 */
[----:B------:R-:W-:Y:S01]  /*7a30*/  FMUL.FTZ R125, R125, R5 ;  /* 0x000000057d7d7220 */ /* 0x000fe20000410000 */
[----:B---3--:R-:W-:Y:S01]  /*7a40*/  FADD.FTZ R13, R155, R4 ;  /* 0x000000049b0d7221 */ /* 0x008fe20000010000 */
[----:B------:R-:W0:Y:S01]  /*7a50*/  MUFU.EX2 R12, R163 ;  /* 0x000000a3000c7308 */ /* 0x000e220000000800 */
[----:B----4-:R-:W-:Y:S01]  /*7a60*/  F2FP.F16.F32.PACK_AB R155, R170, R155 ;  /* 0x0000009baa9b723e */ /* 0x010fe200000000ff */
[----:B------:R-:W-:Y:S01]  /*7a70*/  BAR.SYNC.DEFER_BLOCKING 0xf, 0x100 ;  /* 0x03c4000000007b1d */ /* 0x000fe20000010000 */
        /* <DEDUP_REMOVED lines=14> */
[----:B--2---:R-:W-:Y:S01]  /*7b60*/  FADD.FTZ R180, R170, R13 ;  /* 0x0000000daab47221 */ /* 0x004fe20000010000 */
[----:B0-----:R-:W-:Y:S01]  /*7b70*/  F2FP.F16.F32.PACK_AB R157, R12, R177 ;  /* 0x000000b10c9d723e */ /* 0x001fe200000000ff */
[----:B------:R-:W-:Y:S01]  /*7b80*/  FMUL.FTZ R26, R26, R6 ;  /* 0x000000061a1a7220 */ /* 0x000fe20000410000 */
[----:B------:R-:W-:Y:S01]  /*7b90*/  F2FP.F16.F32.PACK_AB R164, R169, R164 ;  /* 0x000000a4a9a4723e */ /* 0x000fe200000000ff */
[----:B------:R-:W-:Y:S01]  /*7ba0*/  FADD.FTZ R13, R177, R180 ;  /* 0x000000b4b10d7221 */ /* 0x000fe20000010000 */
[-C--:B------:R-:W-:Y:S01]  /*7bb0*/  FMUL.FTZ R27, R27, R6.reuse ;  /* 0x000000061b1b7220 */ /* 0x080fe20000410000 */
[-C--:B------:R-:W-:Y:S01]  /*7bc0*/  FMUL.FTZ R30, R30, R6.reuse ;  /* 0x000000061e1e7220 */ /* 0x080fe20000410000 */
[----:B------:R-:W0:Y:S01]  /*7bd0*/  MUFU.EX2 R161, R181 ;  /* 0x000000b500a17308 */ /* 0x000e220000000800 */
[-C--:B------:R-:W-:Y:S01]  /*7be0*/  FMUL.FTZ R31, R31, R6.reuse ;  /* 0x000000061f1f7220 */ /* 0x080fe20000410000 */
[----:B------:R1:W-:Y:S01]  /*7bf0*/  STSM.16.M88.4 [R18+0x26800], R152 ;  /* 0x0268009812007844 */ /* 0x0003e20000000200 */
        /* <DEDUP_REMOVED lines=22> */
[----:B-----5:R-:W-:Y:S01]  /*7d60*/  FADD.FTZ R174, R12, R13 ;  /* 0x0000000d0cae7221 */ /* 0x020fe20000010000 */
[-C--:B------:R-:W-:Y:S01]  /*7d70*/  FMUL.FTZ R71, R71, R6.reuse ;  /* 0x0000000647477220 */ /* 0x080fe20000410000 */
[-C--:B------:R-:W-:Y:S01]  /*7d80*/  FMUL.FTZ R74, R74, R6.reuse ;  /* 0x000000064a4a7220 */ /* 0x080fe20000410000 */
[-C--:B------:R-:W-:Y:S01]  /*7d90*/  FMUL.FTZ R75, R75, R6.reuse ;  /* 0x000000064b4b7220 */ /* 0x080fe20000410000 */
[----:B---3--:R-:W-:Y:S01]  /*7da0*/  FADD.FTZ R13, R159, R174 ;  /* 0x000000ae9f0d7221 */ /* 0x008fe20000010000 */
[----:B----4-:R-:W-:Y:S01]  /*7db0*/  F2FP.F16.F32.PACK_AB R159, R14, R159 ;  /* 0x0000009f0e9f723e */ /* 0x010fe200000000ff */
[-C--:B------:R-:W-:Y:S01]  /*7dc0*/  FMUL.FTZ R78, R78, R6.reuse ;  /* 0x000000064e4e7220 */ /* 0x080fe20000410000 */
[----:B------:R3:W4:Y:S01]  /*7dd0*/  MUFU.EX2 R165, R178 ;  /* 0x000000b200a57308 */ /* 0x0007220000000800 */
[----:B------:R-:W-:Y:S01]  /*7de0*/  FADD.FTZ R180, R14, R13 ;  /* 0x0000000d0eb47221 */ /* 0x000fe20000010000 */
[-C--:B------:R-:W-:Y:S01]  /*7df0*/  FMUL.FTZ R79, R79, R6.reuse ;  /* 0x000000064f4f7220 */ /* 0x080fe20000410000 */
[----:B------:R4:W-:Y:S01]  /*7e00*/  STSM.16.M88.4 [R23], R156 ;  /* 0x0000009c17007844 */ /* 0x0009e20000000200 */
[-C--:B------:R-:W-:Y:S01]  /*7e10*/  FMUL.FTZ R82, R82, R6.reuse ;  /* 0x0000000652527220 */ /* 0x080fe20000410000 */
[----:B0-----:R-:W-:Y:S01]  /*7e20*/  FADD.FTZ R13, R161, R180 ;  /* 0x000000b4a10d7221 */ /* 0x001fe20000010000 */
[C---:B--2---:R-:W-:Y:S01]  /*7e30*/  F2FP.F16.F32.PACK_AB R161, R172.reuse, R161 ;  /* 0x000000a1aca1723e */ /* 0x044fe200000000ff */
[-C--:B------:R-:W-:Y:S01]  /*7e40*/  FMUL.FTZ R83, R83, R6.reuse ;  /* 0x0000000653537220 */ /* 0x080fe20000410000 */
[----:B------:R-:W0:Y:S01]  /*7e50*/  MUFU.EX2 R174, R179 ;  /* 0x000000b300ae7308 */ /* 0x000e220000000800 */
[----:B---3--:R-:W-:Y:S01]  /*7e60*/  FADD.FTZ R178, R172, R13 ;  /* 0x0000000dacb27221 */ /* 0x008fe20000010000 */
[-C--:B------:R-:W-:Y:S01]  /*7e70*/  FMUL.FTZ R86, R86, R6.reuse ;  /* 0x0000000656567220 */ /* 0x080fe20000410000 */
[-C--:B------:R-:W-:Y:S01]  /*7e80*/  FMUL.FTZ R87, R87, R6.reuse ;  /* 0x0000000657577220 */ /* 0x080fe20000410000 */
[-C--:B------:R-:W-:Y:S01]  /*7e90*/  FMUL.FTZ R90, R90, R6.reuse ;  /* 0x000000065a5a7220 */ /* 0x080fe20000410000 */
[----:B-1----:R-:W-:Y:S01]  /*7ea0*/  FADD.FTZ R13, R163, R178 ;  /* 0x000000b2a30d7221 */ /* 0x002fe20000010000 */
[C---:B------:R-:W-:Y:S01]  /*7eb0*/  F2FP.F16.F32.PACK_AB R163, R4.reuse, R163 ;  /* 0x000000a304a3723e */ /* 0x040fe200000000ff */
[-C--:B------:R-:W-:Y:S01]  /*7ec0*/  FMUL.FTZ R91, R91, R6.reuse ;  /* 0x000000065b5b7220 */ /* 0x080fe20000410000 */
[----:B------:R-:W1:Y:S01]  /*7ed0*/  MUFU.EX2 R167, R182 ;  /* 0x000000b600a77308 */ /* 0x000e620000000800 */
[----:B------:R-:W-:Y:S01]  /*7ee0*/  FADD.FTZ R178, R4, R13 ;  /* 0x0000000d04b27221 */ /* 0x000fe20000010000 */
[-C--:B------:R-:W-:Y:S01]  /*7ef0*/  FMUL.FTZ R94, R94, R6.reuse ;  /* 0x000000065e5e7220 */ /* 0x080fe20000410000 */
[----:B------:R2:W-:Y:S01]  /*7f00*/  STSM.16.M88.4 [R19], R160 ;  /* 0x000000a013007844 */ /* 0x0005e20000000200 */
[-C--:B------:R-:W-:Y:S01]  /*7f10*/  FMUL.FTZ R95, R95, R6.reuse ;  /* 0x000000065f5f7220 */ /* 0x080fe20000410000 */
[----:B----4-:R-:W-:Y:S01]  /*7f20*/  FADD.FTZ R13, R165, R178 ;  /* 0x000000b2a50d7221 */ /* 0x010fe20000010000 */
[-C--:B------:R-:W-:Y:S01]  /*7f30*/  FMUL.FTZ R98, R98, R6.reuse ;  /* 0x0000000662627220 */ /* 0x080fe20000410000 */
[-C--:B------:R-:W-:Y:S01]  /*7f40*/  FMUL.FTZ R99, R99, R6.reuse ;  /* 0x0000000663637220 */ /* 0x080fe20000410000 */
[----:B------:R-:W3:Y:S01]  /*7f50*/  MUFU.EX2 R176, R176 ;  /* 0x000000b000b07308 */ /* 0x000ee20000000800 */
[C---:B0-----:R-:W-:Y:S01]  /*7f60*/  FADD.FTZ R168, R174.reuse, R13 ;  /* 0x0000000daea87221 */ /* 0x041fe20000010000 */
[----:B------:R-:W-:Y:S01]  /*7f70*/  F2FP.F16.F32.PACK_AB R165, R174, R165 ;  /* 0x000000a5aea5723e */ /* 0x000fe200000000ff */
[-C--:B------:R-:W-:Y:S01]  /*7f80*/  FMUL.FTZ R102, R102, R6.reuse ;  /* 0x0000000666667220 */ /* 0x080fe20000410000 */
[-C--:B------:R-:W-:Y:S01]  /*7f90*/  FMUL.FTZ R103, R103, R6.reuse ;  /* 0x0000000667677220 */ /* 0x080fe20000410000 */
[-C--:B------:R-:W-:Y:S01]  /*7fa0*/  FMUL.FTZ R106, R106, R6.reuse ;  /* 0x000000066a6a7220 */ /* 0x080fe20000410000 */
[-C--:B------:R-:W-:Y:S01]  /*7fb0*/  FMUL.FTZ R107, R107, R6.reuse ;  /* 0x000000066b6b7220 */ /* 0x080fe20000410000 */
[-C--:B------:R-:W-:Y:S01]  /*7fc0*/  FMUL.FTZ R110, R110, R6.reuse ;  /* 0x000000066e6e7220 */ /* 0x080fe20000410000 */
[-C--:B------:R-:W-:Y:S01]  /*7fd0*/  FMUL.FTZ R111, R111, R6.reuse ;  /* 0x000000066f6f7220 */ /* 0x080fe20000410000 */
[----:B-1----:R-:W-:Y:S01]  /*7fe0*/  FADD.FTZ R5, R167, R168 ;  /* 0x000000a8a7057221 */ /* 0x002fe20000010000 */
        /* <DEDUP_REMOVED lines=25> */
.L_x_5553:
[----:B------:R0:W1:Y:S01]  /*8180*/  SYNCS.PHASECHK.TRANS64.TRYWAIT P2, [UR26+0x28c50], R11 ;  /* 0x028c500bff0075a7 */ /* 0x000062000804015a */
[----:B------:R-:W-:Y:S05]  /*8190*/  @!P0 BRA `(.L_x_5554) ;  /* 0x0000000000048947 */ /* 0x000fea0003800000 */
[----:B------:R-:W-:Y:S01]  /*81a0*/  BPT.TRAP 0x1 ;  /* 0x000000040000795c */ /* 0x000fe20000300000 */
.L_x_5554:
[----:B-1----:R-:W-:Y:S05]  /*81b0*/  @P2 BRA `(.L_x_5555) ;  /* 0x0000000000082947 */ /* 0x002fea0003800000 */
[----:B------:R-:W1:Y:S02]  /*81c0*/  SYNCS.PHASECHK.TRANS64.TRYWAIT P2, [UR26+0x28c50], R11 ;  /* 0x028c500bff0075a7 */ /* 0x000e64000804015a */
[----:B-1----:R-:W-:Y:S05]  /*81d0*/  @!P2 BRA `(.L_x_5556) ;  /* 0x000000f00000a947 */ /* 0x002fea0003800000 */
.L_x_5555:
[----:B------:R-:W-:Y:S01]  /*81e0*/  ULEA UR14, UR23, UR50, 0xc ;  /* 0x00000032170e7291 */ /* 0x000fe2000f8e603f */
[----:B------:R-:W-:Y:S01]  /*81f0*/  WARPGROUP.ARRIVE ;  /* 0x00000000000079c5 */ /* 0x000fe20000000000 */
[----:B------:R-:W-:Y:S01]  /*8200*/  UMOV UR7, 0x40000040 ;  /* 0x4000004000077882 */ /* 0x000fe20000000000 */
[C---:B------:R-:W-:Y:S01]  /*8210*/  ISETP.GT.AND P2, PT, R7.reuse, UR20, PT ;  /* 0x0000001407007c0c */ /* 0x040fe2000bf44270 */
[----:B-1----:R-:W-:Y:S01]  /*8220*/  @!P1 VIADD R10, R10, 0x28c60 ;  /* 0x00028c600a0a9836 */ /* 0x002fe20000000000 */
[----:B------:R-:W-:Y:S01]  /*8230*/  UMOV UR37, UR23 ;  /* 0x0000001700257c82 */ /* 0x000fe20008000000 */
[----:B------:R-:W-:Y:S01]  /*8240*/  VIADD R7, R7, 0xffffffff ;  /* 0xffffffff07077836 */ /* 0x000fe20000000000 */
[----:B------:R-:W-:Y:S01]  /*8250*/  UMOV UR6, UR14 ;  /* 0x0000000e00067c82 */ /* 0x000fe20008000000 */
[----:B------:R-:W-:Y:S01]  /*8260*/  IMAD.MOV.U32 R6, RZ, RZ, R20 ;  /* 0x000000ffff067224 */ /* 0x000fe200078e0014 */
        /* <DEDUP_REMOVED lines=35> */
.L_x_5540:
[----:B------:R-:W-:Y:S01]  /*84a0*/  ULDC UR6, c[0x0][0x448] ;  /* 0x0001120000067ab9 */ /* 0x000fe20000000800 */
[----:B------:R-:W-:Y:S01]  /*84b0*/  ULDC UR18, c[0x0][0x9e4] ;  /* 0x0002790000127ab9 */ /* 0x000fe20000000800 */
[----:B------:R-:W-:Y:S02]  /*84c0*/  UISETP.NE.AND UP0, UPT, UR6, 0x1, UPT ;  /* 0x000000010600788c */ /* 0x000fe4000bf05270 */
[----:B------:R-:W-:Y:S02]  /*84d0*/  UISETP.GE.AND UP1, UPT, UR18, 0x1, UPT ;  /* 0x000000011200788c */ /* 0x000fe4000bf26270 */
[----:B------:R-:W-:Y:S02]  /*84e0*/  UIADD3 UR14, UR42, 0x3f, URZ ;  /* 0x0000003f2a0e7890 */ /* 0x000fe4000fffe03f */
[----:B------:R-:W-:Y:S02]  /*84f0*/  UIADD3 UR15, UR49, 0x1, -UR51 ;  /* 0x00000001310f7890 */ /* 0x000fe4000fffe833 */
[----:B------:R-:W-:-:S03]  /*8500*/  PLOP3.LUT P6, PT, PT, PT, UP1, 0x80, 0x0 ;  /* 0x000000000000781c */ /* 0x000fc60003fcf018 */
[----:B------:R-:W-:Y:S01]  /*8510*/  @UP0 ULDC UR6, c[0x0][0x44c] ;  /* 0x0001130000060ab9 */ /* 0x000fe20000000800 */
[----:B------:R-:W-:Y:S01]  /*8520*/  @UP0 ULDC UR19, c[0x0][0x450] ;  /* 0x0001140000130ab9 */ /* 0x000fe20000000800 */
[----:B------:R-:W-:-:S04]  /*8530*/  UIMAD.WIDE.U32 UR6, UR14, UR6, URZ ;  /* 0x000000060e0672a5 */ /* 0x000fc8000f8e003f */
[----:B------:R-:W-:-:S04]  /*8540*/  @UP0 USHF.R.U32.HI UR14, URZ, UR19, UR7 ;  /* 0x000000133f0e0299 */ /* 0x000fc80008011607 */
[----:B------:R-:W-:-:S04]  /*8550*/  UIADD3 UR14, UR15, UR14, URZ ;  /* 0x0000000e0f0e7290 */ /* 0x000fc8000fffe03f */
        /* <DEDUP_REMOVED lines=12> */
.L_x_5559:
[----:B------:R-:W-:-:S11]  /*8620*/  UISETP.NE.AND UP1, UPT, UR18, 0x1, UPT ;  /* 0x000000011200788c */ /* 0x000fd6000bf25270 */
[----:B------:R-:W-:Y:S02]  /*8630*/  @UP1 ULDC.64 UR20, c[0x0][0x9e8] ;  /* 0x00027a0000141ab9 */ /* 0x000fe40000000a00 */
[----:B------:R-:W-:-:S04]  /*8640*/  UIMAD.WIDE.U32 UR6, UR14, UR20, URZ ;  /* 0x000000140e0672a5 */ /* 0x000fc8000f8e003f */
[----:B------:R-:W-:-:S12]  /*8650*/  @UP1 USHF.R.U32.HI UR14, URZ, UR21, UR7 ;  /* 0x000000153f0e1299 */ /* 0x000fd80008011607 */
.L_x_5560:
[----:B------:R-:W-:-:S04]  /*8660*/  UIMAD UR14, UR14, UR18, URZ ;  /* 0x000000120e0e72a4 */ /* 0x000fc8000f8e023f */
[----:B------:R-:W-:-:S04]  /*8670*/  UISETP.LT.AND UP1, UPT, UR11, UR14, UPT ;  /* 0x0000000e0b00728c */ /* 0x000fc8000bf21270 */
[----:B------:R-:W-:-:S12]  /*8680*/  USEL UR11, UR11, UR14, !UP1 ;  /* 0x0000000e0b0b7287 */ /* 0x000fd8000c800000 */
.L_x_5558:
[----:B------:R-:W-:-:S04]  /*8690*/  UIADD3 UR11, UR11, 0x3f, URZ ;  /* 0x0000003f0b0b7890 */ /* 0x000fc8000fffe03f */
[----:B------:R-:W-:-:S04]  /*86a0*/  USHF.R.S32.HI UR6, URZ, 0x1f, UR11 ;  /* 0x0000001f3f067899 */ /* 0x000fc8000801140b */
[----:B------:R-:W-:-:S04]  /*86b0*/  ULEA.HI UR6, UR6, UR11, URZ, 0x6 ;  /* 0x0000000b06067291 */ /* 0x000fc8000f8f303f */
[----:B------:R-:W-:-:S04]  /*86c0*/  USHF.R.S32.HI UR6, URZ, 0x6, UR6 ;  /* 0x000000063f067899 */ /* 0x000fc80008011406 */
[----:B------:R-:W-:-:S04]  /*86d0*/  UISETP.LT.AND UP1, UPT, UR48, UR6, UPT ;  /* 0x000000063000728c */ /* 0x000fc8000bf21270 */
[----:B------:R-:W-:-:S06]  /*86e0*/  USEL UR20, UR48, UR6, !UP1 ;  /* 0x0000000630147287 */ /* 0x000fcc000c800000 */
[----:B------:R-:W-:-:S13]  /*86f0*/  ISETP.GE.AND P2, PT, R7, UR20, PT ;  /* 0x0000001407007c0c */ /* 0x000fda000bf46270 */
[----:B------:R-:W-:Y:S05]  /*8700*/  @!P2 BRA `(.L_x_5561) ;  /* 0x000000180034a947 */ /* 0x000fea0003800000 */
[----:B------:R-:W-:Y:S01]  /*8710*/  IMAD.MOV.U32 R9, RZ, RZ, R6 ;  /* 0x000000ffff097224 */ /* 0x000fe200078e0006 */
[----:B------:R-:W-:Y:S01]  /*8720*/  UMOV UR22, UR37 ;  /* 0x0000002500167c82 */ /* 0x000fe20008000000 */
[----:B-1----:R-:W-:Y:S01]  /*8730*/  IMAD.MOV.U32 R10, RZ, RZ, R5 ;  /* 0x000000ffff0a7224 */ /* 0x002fe200078e0005 */
[----:B------:R-:W-:Y:S01]  /*8740*/  ULDC UR21, c[0x0][0x988] ;  /* 0x0002620000157ab9 */ /* 0x000fe20000000800 */
[----:B------:R-:W-:-:S07]  /*8750*/  IMAD.MOV.U32 R8, RZ, RZ, R7 ;  /* 0x000000ffff087224 */ /* 0x000fce00078e0007 */
.L_x_5570:
[----:B------:R-:W-:Y:S01]  /*8760*/  UIADD3 UR37, UR22, 0x1, URZ ;  /* 0x0000000116257890 */ /* 0x000fe2000fffe03f */
[C---:B------:R-:W-:Y:S01]  /*8770*/  ISETP.GT.AND P2, PT, R8.reuse, UR20, PT ;  /* 0x0000001408007c0c */ /* 0x040fe2000bf44270 */
[----:B------:R-:W-:Y:S02]  /*8780*/  VIADD R8, R8, 0xffffffff ;  /* 0xffffffff08087836 */ /* 0x000fe40000000000 */
[----:B------:R-:W-:-:S04]  /*8790*/  UISETP.NE.AND UP1, UPT, UR37, 0x2, UPT ;  /* 0x000000022500788c */ /* 0x000fc8000bf25270 */
[----:B------:R-:W-:Y:S02]  /*87a0*/  USEL UR6, URZ, 0x1, UP1 ;  /* 0x000000013f067887 */ /* 0x000fe40008800000 */
[----:B------:R-:W-:Y:S02]  /*87b0*/  USEL UR37, UR37, URZ, UP1 ;  /* 0x0000003f25257287 */ /* 0x000fe40008800000 */
[----:B------:R-:W-:Y:S01]  /*87c0*/  ULOP3.LUT UR38, UR38, UR6, URZ, 0x3c, !UPT ;  /* 0x0000000626267292 */ /* 0x000fe2000f8e3c3f */
[----:B0123--:R-:W-:Y:S11]  /*87d0*/  @!P0 BRA `(.L_x_5562) ;  /* 0x0000000000048947 */ /* 0x00fff60003800000 */
[----:B------:R-:W-:Y:S01]  /*87e0*/  BPT.TRAP 0x1 ;  /* 0x000000040000795c */ /* 0x000fe20000300000 */
.L_x_5562:
[----:B------:R-:W-:Y:S01]  /*87f0*/  ULEA UR23, UR37, UR46, 0x3 ;  /* 0x0000002e25177291 */ /* 0x000fe2000f8e183f */
[----:B------:R-:W-:-:S05]  /*8800*/  IMAD.U32 R7, RZ, RZ, UR38 ;  /* 0x00000026ff077e24 */ /* 0x000fca000f8e00ff */
[----:B------:R-:W-:-:S04]  /*8810*/  SHF.L.U32 R7, R7, 0x1f, RZ ;  /* 0x0000001f07077819 */ /* 0x000fc800000006ff */
[----:B------:R1:W3:Y:S01]  /*8820*/  SYNCS.PHASECHK.TRANS64.TRYWAIT P3, [UR23+0x28c30], R7 ;  /* 0x028c3007ff0075a7 */ /* 0x0002e20008060157 */
[----:B------:R-:W-:Y:S05]  /*8830*/  @!P0 BRA `(.L_x_5563) ;  /* 0x0000000000048947 */ /* 0x000fea0003800000 */
[----:B------:R-:W-:Y:S01]  /*8840*/  BPT.TRAP 0x1 ;  /* 0x000000040000795c */ /* 0x000fe20000300000 */
.L_x_5563:
[----:B---3--:R-:W-:Y:S05]  /*8850*/  @P3 BRA `(.L_x_5564) ;  /* 0x0000000000083947 */ /* 0x008fea0003800000 */
[----:B------:R-:W3:Y:S02]  /*8860*/  SYNCS.PHASECHK.TRANS64.TRYWAIT P3, [UR23+0x28c30], R7 ;  /* 0x028c3007ff0075a7 */ /* 0x000ee40008060157 */
[----:B---3--:R-:W-:Y:S05]  /*8870*/  @!P3 BRA `(.L_x_5565) ;  /* 0x000000e8006cb947 */ /* 0x008fea0003800000 */
.L_x_5564:
[----:B------:R-:W-:Y:S01]  /*8880*/  R2UR UR18, R0 ;  /* 0x00000000001272ca */ /* 0x000fe200000e0000 */
[----:B--2-4-:R-:W-:Y:S01]  /*8890*/  WARPGROUP.ARRIVE ;  /* 0x00000000000079c5 */ /* 0x014fe20000000000 */
        /* <DEDUP_REMOVED lines=20> */
[----:B---3--:R-:W-:-:S04]  /*89e0*/  FMNMX.FTZ R6, R152, R10, !PT ;  /* 0x0000000a98067209 */ /* 0x008fc80007810000 */
        /* <DEDUP_REMOVED lines=16> */
[----:B------:R-:W2:Y:S02]  /*8af0*/  SHFL.BFLY PT, R5, R12, 0x2, 0x1f ;  /* 0x0c401f000c057f89 */ /* 0x000ea400000e0000 */
[----:B--2---:R-:W-:Y:S02]  /*8b00*/  FMNMX.FTZ R13, R12, R5, !PT ;  /* 0x000000050c0d7209 */ /* 0x004fe40007810000 */
[----:B------:R-:W-:-:S03]  /*8b10*/  FMNMX.FTZ R5, R155, R6, !PT ;  /* 0x000000069b057209 */ /* 0x000fc60007810000 */
[----:B------:R-:W2:Y:S01]  /*8b20*/  SHFL.BFLY PT, R14, R13, 0x1, 0x1f ;  /* 0x0c201f000d0e7f89 */ /* 0x000ea200000e0000 */
[----:B------:R-:W-:-:S04]  /*8b30*/  FMNMX.FTZ R6, R158, R5, !PT ;  /* 0x000000059e067209 */ /* 0x000fc80007810000 */
[----:B------:R-:W-:-:S04]  /*8b40*/  FMNMX.FTZ R5, R159, R6, !PT ;  /* 0x000000069f057209 */ /* 0x000fc80007810000 */
[----:B------:R-:W-:-:S04]  /*8b50*/  FMNMX.FTZ R6, R162, R5, !PT ;  /* 0x00000005a2067209 */ /* 0x000fc80007810000 */
[----:B0-----:R-:W-:-:S04]  /*8b60*/  FMNMX.FTZ R11, R163, R6, !PT ;  /* 0x00000006a30b7209 */ /* 0x001fc80007810000 */
[----:B------:R-:W-:-:S04]  /*8b70*/  FMNMX.FTZ R6, R166, R11, !PT ;  /* 0x0000000ba6067209 */ /* 0x000fc80007810000 */
[----:B------:R-:W-:Y:S02]  /*8b80*/  FMNMX.FTZ R11, R167, R6, !PT ;  /* 0x00000006a70b7209 */ /* 0x000fe40007810000 */
[----:B--2---:R-:W-:Y:S02]  /*8b90*/  FMNMX.FTZ R5, R13, R14, !PT ;  /* 0x0000000e0d057209 */ /* 0x004fe40007810000 */
        /* <DEDUP_REMOVED lines=15> */
[----:B------:R-:W0:Y:S01]  /*8c90*/  MUFU.EX2 R10, R10 ;  /* 0x0000000a000a7308 */ /* 0x000e220000000800 */
        /* <DEDUP_REMOVED lines=10> */
[----:B------:R-:W-:Y:S01]  /*8d40*/  FFMA.FTZ R164, R173, UR10, -R20 ;  /* 0x0000000aada47c23 */ /* 0x000fe20008010814 */
[----:B------:R-:W-:-:S03]  /*8d50*/  IMAD.MOV R173, RZ, RZ, -R17 ;  /* 0x000000ffffad7224 */ /* 0x000fc600078e0a11 */
[----:B------:R-:W3:Y:S01]  /*8d60*/  SHFL.BFLY PT, R153, R6, 0x2, 0x1f ;  /* 0x0c401f0006997f89 */ /* 0x000ee200000e0000 */
[----:B------:R-:W4:Y:S01]  /*8d70*/  MUFU.EX2 R152, R152 ;  /* 0x0000009800987308 */ /* 0x000f220000000800 */
[----:B------:R-:W-:Y:S01]  /*8d80*/  ISETP.NE.AND P3, PT, R2, R173, PT ;  /* 0x000000ad0200720c */ /* 0x000fe20003f65270 */
[-C--:B0-----:R-:W-:Y:S01]  /*8d90*/  FMUL.FTZ R24, R24, R10.reuse ;  /* 0x0000000a18187220 */ /* 0x081fe20000410000 */
[-C--:B------:R-:W-:Y:S01]  /*8da0*/  FMUL.FTZ R25, R25, R10.reuse ;  /* 0x0000000a19197220 */ /* 0x080fe20000410000 */
[-C--:B------:R-:W-:Y:S01]  /*8db0*/  FMUL.FTZ R28, R28, R10.reuse ;  /* 0x0000000a1c1c7220 */ /* 0x080fe20000410000 */
[-C--:B------:R-:W-:Y:S01]  /*8dc0*/  FMUL.FTZ R29, R29, R10.reuse ;  /* 0x0000000a1d1d7220 */ /* 0x080fe20000410000 */
[-C--:B------:R-:W-:Y:S01]  /*8dd0*/  FMUL.FTZ R32, R32, R10.reuse ;  /* 0x0000000a20207220 */ /* 0x080fe20000410000 */
[-C--:B------:R-:W-:Y:S01]  /*8de0*/  FMUL.FTZ R33, R33, R10.reuse ;  /* 0x0000000a21217220 */ /* 0x080fe20000410000 */
[----:B------:R-:W0:Y:S01]  /*8df0*/  MUFU.EX2 R12, R12 ;  /* 0x0000000c000c7308 */ /* 0x000e220000000800 */
        /* <DEDUP_REMOVED lines=18> */
[-C--:B------:R-:W-:Y:S01]  /*8f20*/  FMUL.FTZ R57, R57, R10.reuse ;  /* 0x0000000a39397220 */ /* 0x080fe20000410000 */
[----:B------:R-:W2:Y:S01]  /*8f30*/  SHFL.BFLY PT, R6, R165, 0x1, 0x1f ;  /* 0x0c201f00a5067f89 */ /* 0x000ea200000e0000 */
        /* <DEDUP_REMOVED lines=23> */
[----:B--2---:R-:W-:Y:S01]  /*90b0*/  FMNMX.FTZ R6, R165, R6, !PT ;  /* 0x00000006a5067209 */ /* 0x004fe20007810000 */
        /* <DEDUP_REMOVED lines=13> */
[----:B------:R-:W-:Y:S01]  /*9190*/  FFMA.FTZ R169, R158, UR10, -R177 ;  /* 0x0000000a9ea97c23 */ /* 0x000fe200080108b1 */
[----:B------:R-:W-:Y:S01]  /*91a0*/  MUFU.EX2 R9, R9 ;  /* 0x0000000900097308 */ /* 0x000fe20000000800 */
[----:B------:R-:W-:-:S02]  /*91b0*/  IMAD.U32 R170, RZ, RZ, UR23 ;  /* 0x00000017ffaa7e24 */ /* 0x000fc4000f8e00ff */
[--C-:B------:R-:W-:Y:S01]  /*91c0*/  FFMA.FTZ R176, R159, UR10, -R177.reuse ;  /* 0x0000000a9fb07c23 */ /* 0x100fe200080108b1 */
[--C-:B------:R-:W-:Y:S01]  /*91d0*/  FFMA.FTZ R159, R162, UR10, -R177.reuse ;  /* 0x0000000aa29f7c23 */ /* 0x100fe200080108b1 */
[--C-:B--2---:R-:W-:Y:S01]  /*91e0*/  FFMA.FTZ R180, R163, UR10, -R177.reuse ;  /* 0x0000000aa3b47c23 */ /* 0x104fe200080108b1 */
[----:B------:R-:W-:Y:S02]  /*91f0*/  @!P1 VIADD R154, R170, 0x28c40 ;  /* 0x00028c40aa9a9836 */ /* 0x000fe40000000000 */
[--C-:B------:R-:W-:Y:S01]  /*9200*/  FFMA.FTZ R163, R166, UR10, -R177.reuse ;  /* 0x0000000aa6a37c23 */ /* 0x100fe200080108b1 */
[--C-:B------:R-:W-:Y:S01]  /*9210*/  FFMA.FTZ R208, R171, UR10, -R177.reuse ;  /* 0x0000000aabd07c23 */ /* 0x100fe200080108b1 */
[----:B------:R-:W2:Y:S01]  /*9220*/  MUFU.EX2 R172, R172 ;  /* 0x000000ac00ac7308 */ /* 0x000ea20000000800 */
[--C-:B------:R-:W-:Y:S01]  /*9230*/  FFMA.FTZ R171, R174, UR10, -R177.reuse ;  /* 0x0000000aaeab7c23 */ /* 0x100fe200080108b1 */
[----:B------:R-:W-:Y:S01]  /*9240*/  @!P1 PRMT R154, RZ, 0x654, R154 ;  /* 0x00000654ff9a9816 */ /* 0x000fe2000000009a */
[----:B------:R-:W-:Y:S01]  /*9250*/  FFMA.FTZ R174, R175, UR10, -R177 ;  /* 0x0000000aafae7c23 */ /* 0x000fe200080108b1 */
[----:B------:R-:W-:-:S02]  /*9260*/  IMAD.U32 R175, RZ, RZ, UR22 ;  /* 0x00000016ffaf7e24 */ /* 0x000fc4000f8e00ff */
[--C-:B------:R-:W-:Y:S01]  /*9270*/  FFMA.FTZ R173, R178, UR10, -R177.reuse ;  /* 0x0000000ab2ad7c23 */ /* 0x100fe200080108b1 */
[----:B------:R0:W-:Y:S01]  /*9280*/  @!P1 SYNCS.ARRIVE.TRANS64.RED.A1T0 RZ, [R154+URZ], RZ ;  /* 0x000000ff9aff99a7 */ /* 0x0001e2000810043f */
[--C-:B------:R-:W-:Y:S01]  /*9290*/  FFMA.FTZ R178, R179, UR10, -R177.reuse ;  /* 0x0000000ab3b27c23 */ /* 0x100fe200080108b1 */
[----:B------:R-:W3:Y:S01]  /*92a0*/  MUFU.EX2 R155, R155 ;  /* 0x0000009b009b7308 */ /* 0x000ee20000000800 */
[----:B------:R-:W-:Y:S02]  /*92b0*/  @!P3 IMAD R158, R175, 0x40, R16 ;  /* 0x00000040af9eb824 */ /* 0x000fe400078e0210 */
[--C-:B------:R-:W-:Y:S01]  /*92c0*/  FFMA.FTZ R182, R182, UR10, -R177.reuse ;  /* 0x0000000ab6b67c23 */ /* 0x100fe200080108b1 */
[----:B------:R-:W-:Y:S01]  /*92d0*/  FFMA.FTZ R177, R183, UR10, -R177 ;  /* 0x0000000ab7b17c23 */ /* 0x000fe200080108b1 */
[-C--:B------:R-:W-:Y:S01]  /*92e0*/  FMUL.FTZ R109, R109, R10.reuse ;  /* 0x0000000a6d6d7220 */ /* 0x080fe20000410000 */
[----:B------:R-:W-:Y:S01]  /*92f0*/  FMUL.FTZ R112, R112, R10 ;  /* 0x0000000a70707220 */ /* 0x000fe20000410000 */
[----:B0-----:R-:W-:Y:S01]  /*9300*/  FADD.FTZ R154, R12, R3 ;  /* 0x000000030c9a7221 */ /* 0x001fe20000010000 */
[----:B------:R-:W-:Y:S01]  /*9310*/  @!P3 LEA R158, R158, UR46, 0x2 ;  /* 0x0000002e9e9ebc11 */ /* 0x000fe2000f8e10ff */
[----:B------:R-:W0:Y:S01]  /*9320*/  MUFU.EX2 R169, R169 ;  /* 0x000000a900a97308 */ /* 0x000e220000000800 */
[----:B--2---:R-:W-:Y:S01]  /*9330*/  FFMA.FTZ R4, R9, R4, R172 ;  /* 0x0000000409047223 */ /* 0x004fe200000100ac */
[----:B------:R-:W-:Y:S01]  /*9340*/  FADD.FTZ R3, R13, R154 ;  /* 0x0000009a0d037221 */ /* 0x000fe20000010000 */
[-C--:B------:R-:W-:Y:S01]  /*9350*/  FMUL.FTZ R113, R113, R10.reuse ;  /* 0x0000000a71717220 */ /* 0x080fe20000410000 */
[----:B------:R-:W-:Y:S01]  /*9360*/  @!P3 STS [R158+0x28800], R10 ;  /* 0x0288000a9e00b388 */ /* 0x000fe20000000800 */
[-C--:B------:R-:W-:Y:S01]  /*9370*/  FMUL.FTZ R116, R116, R10.reuse ;  /* 0x0000000a74747220 */ /* 0x080fe20000410000 */
[----:B------:R-:W-:Y:S01]  /*9380*/  FADD.FTZ R154, R156, R3 ;  /* 0x000000039c9a7221 */ /* 0x000fe20000010000 */
[-C--:B------:R-:W-:Y:S01]  /*9390*/  FMUL.FTZ R117, R117, R10.reuse ;  /* 0x0000000a75757220 */ /* 0x080fe20000410000 */
[----:B------:R-:W2:Y:S01]  /*93a0*/  MUFU.EX2 R176, R176 ;  /* 0x000000b000b07308 */ /* 0x000ea20000000800 */
[----:B---3--:R-:W-:Y:S01]  /*93b0*/  FADD.FTZ R4, R155, R4 ;  /* 0x000000049b047221 */ /* 0x008fe20000010000 */
[----:B------:R-:W-:Y:S01]  /*93c0*/  FADD.FTZ R175, R15, R154 ;  /* 0x0000009a0faf7221 */ /* 0x000fe20000010000 */
[----:B------:R3:W-:Y:S01]  /*93d0*/  @!P3 STS [R158+0x28820], R9 ;  /* 0x028820099e00b388 */ /* 0x0007e20000000800 */
[-C--:B------:R-:W-:Y:S01]  /*93e0*/  FMUL.FTZ R120, R120, R10.reuse ;  /* 0x0000000a78787220 */ /* 0x080fe20000410000 */
[-C--:B------:R-:W-:Y:S01]  /*93f0*/  FMUL.FTZ R121, R121, R10.reuse ;  /* 0x0000000a79797220 */ /* 0x080fe20000410000 */
[----:B------:R-:W-:Y:S01]  /*9400*/  FADD.FTZ R154, R14, R175 ;  /* 0x000000af0e9a7221 */ /* 0x000fe20000010000 */
[-C--:B------:R-:W-:Y:S01]  /*9410*/  FMUL.FTZ R124, R124, R10.reuse ;  /* 0x0000000a7c7c7220 */ /* 0x080fe20000410000 */
[----:B------:R-:W4:Y:S01]  /*9420*/  MUFU.EX2 R159, R159 ;  /* 0x0000009f009f7308 */ /* 0x000f220000000800 */
        /* <DEDUP_REMOVED lines=16> */
[----:B----4-:R-:W-:Y:S01]  /*9530*/  FADD.FTZ R3, R159, R4 ;  /* 0x000000049f037221 */ /* 0x010fe20000010000 */
[-C--:B------:R-:W-:Y:S01]  /*9540*/  FMUL.FTZ R148, R148, R10.reuse ;  /* 0x0000000a94947220 */ /* 0x080fe20000410000 */
[----:B------:R-:W-:Y:S01]  /*9550*/  FMUL.FTZ R149, R149, R10 ;  /* 0x0000000a95957220 */ /* 0x000fe20000410000 */
[----:B------:R-:W-:Y:S01]  /*9560*/  F2FP.F16.F32.PACK_AB R152, R152, R11 ;  /* 0x0000000b9898723e */ /* 0x000fe200000000ff */
[-C--:B------:R-:W-:Y:S01]  /*9570*/  FMUL.FTZ R26, R26, R9.reuse ;  /* 0x000000091a1a7220 */ /* 0x080fe20000410000 */
[----:B------:R-:W-:Y:S01]  /*9580*/  F2FP.F16.F32.PACK_AB R156, R15, R156 ;  /* 0x0000009c0f9c723e */ /* 0x000fe200000000ff */
[-C--:B------:R-:W-:Y:S01]  /*9590*/  FMUL.FTZ R27, R27, R9.reuse ;  /* 0x000000091b1b7220 */ /* 0x080fe20000410000 */
[----:B------:R-:W4:Y:S01]  /*95a0*/  MUFU.EX2 R160, R160 ;  /* 0x000000a000a07308 */ /* 0x000f220000000800 */
[----:B0-----:R-:W-:Y:S01]  /*95b0*/  FADD.FTZ R4, R180, R3 ;  /* 0x00000003b4047221 */ /* 0x001fe20000010000 */
[----:B---3--:R-:W-:Y:S01]  /*95c0*/  F2FP.F16.F32.PACK_AB R158, R21, R14 ;  /* 0x0000000e159e723e */ /* 0x008fe200000000ff */
        /* <DEDUP_REMOVED lines=16> */
[-C--:B------:R-:W-:Y:S01]  /*96d0*/  FMUL.FTZ R54, R54, R9.reuse ;  /* 0x0000000936367220 */ /* 0x080fe20000410000 */
[-C--:B------:R-:W-:Y:S01]  /*96e0*/  FMUL.FTZ R55, R55, R9.reuse ;  /* 0x0000000937377220 */ /* 0x080fe20000410000 */
[-C--:B------:R-:W-:Y:S01]  /*96f0*/  FMUL.FTZ R58, R58, R9.reuse ;  /* 0x000000093a3a7220 */ /* 0x080fe20000410000 */
        /* <DEDUP_REMOVED lines=14> */
[----:B------:R-:W-:Y:S01]  /*97e0*/  F2FP.F16.F32.PACK_AB R153, R155, R172 ;  /* 0x000000ac9b99723e */ /* 0x000fe200000000ff */
[----:B------:R-:W-:Y:S01]  /*97f0*/  FMUL.FTZ R78, R78, R9 ;  /* 0x000000094e4e7220 */ /* 0x000fe20000410000 */
[----:B------:R-:W-:Y:S01]  /*9800*/  F2FP.F16.F32.PACK_AB R155, R176, R169 ;  /* 0x000000a9b09b723e */ /* 0x000fe200000000ff */
        /* <DEDUP_REMOVED lines=27> */
[C---:B---3--:R-:W-:Y:S01]  /*99c0*/  FADD.FTZ R10, R164.reuse, R175 ;  /* 0x000000afa40a7221 */ /* 0x048fe20000010000 */
[----:B------:R-:W-:Y:S01]  /*99d0*/  F2FP.F16.F32.PACK_AB R162, R164, R157 ;  /* 0x0000009da4a2723e */ /* 0x000fe200000000ff */
[----:B------:R-:W-:Y:S01]  /*99e0*/  FMUL.FTZ R115, R115, R9 ;  /* 0x0000000973737220 */ /* 0x000fe20000410000 */
[----:B------:R-:W-:Y:S01]  /*99f0*/  F2FP.F16.F32.PACK_AB R157, R180, R159 ;  /* 0x0000009fb49d723e */ /* 0x000fe200000000ff */
[----:B------:R-:W-:Y:S01]  /*9a00*/  FMUL.FTZ R118, R118, R9 ;  /* 0x0000000976767220 */ /* 0x000fe20000410000 */
[----:B------:R-:W-:Y:S01]  /*9a10*/  F2FP.F16.F32.PACK_AB R159, R206, R163 ;  /* 0x000000a3ce9f723e */ /* 0x000fe200000000ff */
[-C--:B------:R-:W-:Y:S01]  /*9a20*/  FMUL.FTZ R119, R119, R9.reuse ;  /* 0x0000000977777220 */ /* 0x080fe20000410000 */
[----:B------:R-:W3:Y:S01]  /*9a30*/  MUFU.EX2 R174, R174 ;  /* 0x000000ae00ae7308 */ /* 0x000ee20000000800 */
[----:B0-----:R-:W-:Y:S01]  /*9a40*/  FADD.FTZ R3, R171, R4 ;  /* 0x00000004ab037221 */ /* 0x001fe20000010000 */
[----:B------:R0:W-:Y:S01]  /*9a50*/  STSM.16.M88.4 [R18+0x26800], R152 ;  /* 0x0268009812007844 */ /* 0x0001e20000000200 */
[-C--:B------:R-:W-:Y:S01]  /*9a60*/  FMUL.FTZ R122, R122, R9.reuse ;  /* 0x000000097a7a7220 */ /* 0x080fe20000410000 */
[-C--:B------:R-:W-:Y:S01]  /*9a70*/  FMUL.FTZ R123, R123, R9.reuse ;  /* 0x000000097b7b7220 */ /* 0x080fe20000410000 */
[-C--:B------:R-:W-:Y:S01]  /*9a80*/  FMUL.FTZ R126, R126, R9.reuse ;  /* 0x000000097e7e7220 */ /* 0x080fe20000410000 */
[----:B------:R0:W-:Y:S01]  /*9a90*/  STSM.16.M88.4 [R23], R156 ;  /* 0x0000009c17007844 */ /* 0x0001e20000000200 */
        /* <DEDUP_REMOVED lines=12> */
[-C--:B------:R-:W-:Y:S01]  /*9b60*/  FMUL.FTZ R142, R142, R9.reuse ;  /* 0x000000098e8e7220 */ /* 0x080fe20000410000 */
[-C--:B------:R-:W-:Y:S01]  /*9b70*/  FMUL.FTZ R143, R143, R9.reuse ;  /* 0x000000098f8f7220 */ /* 0x080fe20000410000 */
[-C--:B------:R-:W-:Y:S01]  /*9b80*/  FMUL.FTZ R146, R146, R9.reuse ;  /* 0x0000000992927220 */ /* 0x080fe20000410000 */
[-C--:B------:R-:W-:Y:S01]  /*9b90*/  FMUL.FTZ R147, R147, R9.reuse ;  /* 0x0000000993937220 */ /* 0x080fe20000410000 */
[----:B------:R-:W-:Y:S01]  /*9ba0*/  FMUL.FTZ R150, R150, R9 ;  /* 0x0000000996967220 */ /* 0x000fe20000410000 */
[----:B------:R-:W3:Y:S01]  /*9bb0*/  MUFU.EX2 R20, R20 ;  /* 0x0000001400147308 */ /* 0x000ee20000000800 */
[C---:B----4-:R-:W-:Y:S01]  /*9bc0*/  FADD.FTZ R10, R168.reuse, R11 ;  /* 0x0000000ba80a7221 */ /* 0x050fe20000010000 */
[----:B------:R-:W-:Y:S01]  /*9bd0*/  F2FP.F16.F32.PACK_AB R164, R168, R161 ;  /* 0x000000a1a8a4723e */ /* 0x000fe200000000ff */
[----:B------:R-:W-:Y:S01]  /*9be0*/  FMUL.FTZ R151, R151, R9 ;  /* 0x0000000997977220 */ /* 0x000fe20000410000 */
[----:B------:R-:W-:Y:S01]  /*9bf0*/  F2FP.F16.F32.PACK_AB R161, R208, R167 ;  /* 0x000000a7d0a1723e */ /* 0x000fe200000000ff */
[----:B------:R-:W-:-:S03]  /*9c00*/  FADD.FTZ R3, R165, R10 ;  /* 0x0000000aa5037221 */ /* 0x000fc60000010000 */
[----:B------:R-:W4:Y:S01]  /*9c10*/  MUFU.EX2 R178, R178 ;  /* 0x000000b200b27308 */ /* 0x000f220000000800 */
[----:B--2---:R-:W-:Y:S01]  /*9c20*/  FADD.FTZ R11, R173, R4 ;  /* 0x00000004ad0b7221 */ /* 0x004fe20000010000 */
[----:B------:R0:W-:Y:S06]  /*9c30*/  STSM.16.M88.4 [R19], R160 ;  /* 0x000000a013007844 */ /* 0x0001ec0000000200 */
[----:B------:R-:W2:Y:S01]  /*9c40*/  MUFU.EX2 R182, R182 ;  /* 0x000000b600b67308 */ /* 0x000ea20000000800 */
[C---:B---3--:R-:W-:Y:S01]  /*9c50*/  F2FP.F16.F32.PACK_AB R166, R20.reuse, R165 ;  /* 0x000000a514a6723e */ /* 0x048fe200000000ff */
[----:B------:R-:W-:-:S06]  /*9c60*/  FADD.FTZ R3, R20, R3 ;  /* 0x0000000314037221 */ /* 0x000fcc0000010000 */
[----:B------:R-:W3:Y:S01]  /*9c70*/  MUFU.EX2 R177, R177 ;  /* 0x000000b100b17308 */ /* 0x000ee20000000800 */
[C---:B----4-:R-:W-:Y:S01]  /*9c80*/  FADD.FTZ R11, R178.reuse, R11 ;  /* 0x0000000bb20b7221 */ /* 0x050fe20000010000 */
[----:B------:R-:W-:-:S03]  /*9c90*/  F2FP.F16.F32.PACK_AB R165, R178, R173 ;  /* 0x000000adb2a5723e */ /* 0x000fc600000000ff */
[----:B--2---:R-:W-:Y:S01]  /*9ca0*/  FADD.FTZ R4, R182, R11 ;  /* 0x0000000bb6047221 */ /* 0x004fe20000010000 */
[----:B---3--:R-:W-:-:S03]  /*9cb0*/  F2FP.F16.F32.PACK_AB R167, R177, R182 ;  /* 0x000000b6b1a7723e */ /* 0x008fc600000000ff */
[----:B------:R-:W-:Y:S02]  /*9cc0*/  FADD.FTZ R4, R177, R4 ;  /* 0x00000004b1047221 */ /* 0x000fe40000010000 */
[----:B------:R0:W-:Y:S01]  /*9cd0*/  STSM.16.M88.4 [R22], R164 ;  /* 0x000000a416007844 */ /* 0x0001e20000000200 */
[----:B------:R-:W-:Y:S05]  /*9ce0*/  @!P0 BRA `(.L_x_5566) ;  /* 0x0000000000048947 */ /* 0x000fea0003800000 */
[----:B------:R-:W-:Y:S01]  /*9cf0*/  BPT.TRAP 0x1 ;  /* 0x000000040000795c */ /* 0x000fe20000300000 */
.L_x_5566:
[----:B------:R2:W3:Y:S01]  /*9d00*/  SYNCS.PHASECHK.TRANS64.TRYWAIT P3, [UR23+0x28c50], R7 ;  /* 0x028c5007ff0075a7 */ /* 0x0004e20008060157 */
[----:B------:R-:W-:Y:S05]  /*9d10*/  @!P0 BRA `(.L_x_5567) ;  /* 0x0000000000048947 */ /* 0x000fea0003800000 */
[----:B------:R-:W-:Y:S01]  /*9d20*/  BPT.TRAP 0x1 ;  /* 0x000000040000795c */ /* 0x000fe20000300000 */
.L_x_5567:
[----:B---3--:R-:W-:Y:S05]  /*9d30*/  @P3 BRA `(.L_x_5568) ;  /* 0x0000000000083947 */ /* 0x008fea0003800000 */
[----:B------:R-:W3:Y:S02]  /*9d40*/  SYNCS.PHASECHK.TRANS64.TRYWAIT P3, [UR23+0x28c50], R7 ;  /* 0x028c5007ff0075a7 */ /* 0x000ee40008060157 */
[----:B---3--:R-:W-:Y:S05]  /*9d50*/  @!P3 BRA `(.L_x_5569) ;  /* 0x000000d4004cb947 */ /* 0x008fea0003800000 */
.L_x_5568:
        /* <DEDUP_REMOVED lines=39> */
[----:B-12---:R-:W-:-:S07]  /*9fd0*/  IMAD.MOV.U32 R7, RZ, RZ, R8 ;  /* 0x000000ffff077224 */ /* 0x006fce00078e0008 */
.L_x_5561:
[----:B------:R-:W-:-:S13]  /*9fe0*/  ISETP.GE.AND P2, PT, R7, UR48, PT ;  /* 0x0000003007007c0c */ /* 0x000fda000bf46270 */
[----:B------:R-:W-:Y:S05]  /*9ff0*/  @!P2 BRA `(.L_x_5571) ;  /* 0x0000002000e0a947 */ /* 0x000fea0003800000 */
[----:B------:R-:W-:Y:S01]  /*a000*/  IMAD.MOV.U32 R12, RZ, RZ, R6 ;  /* 0x000000ffff0c7224 */ /* 0x000fe200078e0006 */
[----:B------:R-:W-:Y:S01]  /*a010*/  UMOV UR21, UR37 ;  /* 0x0000002500157c82 */ /* 0x000fe20008000000 */
[----:B------:R-:W-:Y:S01]  /*a020*/  IMAD.MOV.U32 R13, RZ, RZ, R5 ;  /* 0x000000ffff0d7224 */ /* 0x000fe200078e0005 */
[----:B------:R-:W-:Y:S01]  /*a030*/  ULDC UR22, c[0x0][0x9e4] ;  /* 0x0002790000167ab9 */ /* 0x000fe20000000800 */
[----:B------:R-:W-:Y:S01]  /*a040*/  ULDC UR23, c[0x0][0x9dc] ;  /* 0x0002770000177ab9 */ /* 0x000fe20000000800 */
[----:B------:R-:W-:Y:S01]  /*a050*/  ULDC UR20, c[0x0][0x988] ;  /* 0x0002620000147ab9 */ /* 0x000fe20000000800 */
[----:B------:R-:W-:-:S05]  /*a060*/  ULDC UR24, c[0x0][0x9e0] ;  /* 0x0002780000187ab9 */ /* 0x000fca0000000800 */
.L_x_5588:
[----:B------:R-:W-:-:S04]  /*a070*/  UIADD3 UR37, UR21, 0x1, URZ ;  /* 0x0000000115257890 */ /* 0x000fc8000fffe03f */
[----:B------:R-:W-:-:S04]  /*a080*/  UISETP.NE.AND UP1, UPT, UR37, 0x2, UPT ;  /* 0x000000022500788c */ /* 0x000fc8000bf25270 */
[----:B------:R-:W-:Y:S02]  /*a090*/  USEL UR6, URZ, 0x1, UP1 ;  /* 0x000000013f067887 */ /* 0x000fe40008800000 */
[----:B------:R-:W-:Y:S02]  /*a0a0*/  USEL UR37, UR37, URZ, UP1 ;  /* 0x0000003f25257287 */ /* 0x000fe40008800000 */
[----:B------:R-:W-:Y:S01]  /*a0b0*/  ULOP3.LUT UR38, UR38, UR6, URZ, 0x3c, !UPT ;  /* 0x0000000626267292 */ /* 0x000fe2000f8e3c3f */
[----:B-12---:R-:W-:Y:S11]  /*a0c0*/  @!P0 BRA `(.L_x_5572) ;  /* 0x0000000000048947 */ /* 0x006ff60003800000 */
[----:B------:R-:W-:Y:S01]  /*a0d0*/  BPT.TRAP 0x1 ;  /* 0x000000040000795c */ /* 0x000fe20000300000 */
.L_x_5572:
[----:B------:R-:W-:Y:S01]  /*a0e0*/  ULEA UR25, UR37, UR46, 0x3 ;  /* 0x0000002e25197291 */ /* 0x000fe2000f8e183f */
[----:B0-----:R-:W-:-:S05]  /*a0f0*/  IMAD.U32 R11, RZ, RZ, UR38 ;  /* 0x00000026ff0b7e24 */ /* 0x001fca000f8e00ff */
[----:B------:R-:W-:-:S04]  /*a100*/  SHF.L.U32 R11, R11, 0x1f, RZ ;  /* 0x0000001f0b0b7819 */ /* 0x000fc800000006ff */
[----:B------:R0:W0:Y:S01]  /*a110*/  SYNCS.PHASECHK.TRANS64.TRYWAIT P2, [UR25+0x28c30], R11 ;  /* 0x028c300bff0075a7 */ /* 0x0000220008040159 */
[----:B------:R-:W-:Y:S05]  /*a120*/  @!P0 BRA `(.L_x_5573) ;  /* 0x0000000000048947 */ /* 0x000fea0003800000 */
[----:B------:R-:W-:Y:S01]  /*a130*/  BPT.TRAP 0x1 ;  /* 0x000000040000795c */ /* 0x000fe20000300000 */
.L_x_5573:
[----:B0-----:R-:W-:Y:S05]  /*a140*/  @P2 BRA `(.L_x_5574) ;  /* 0x0000000000082947 */ /* 0x001fea0003800000 */
[----:B------:R-:W0:Y:S02]  /*a150*/  SYNCS.PHASECHK.TRANS64.TRYWAIT P2, [UR25+0x28c30], R11 ;  /* 0x028c300bff0075a7 */ /* 0x000e240008040159 */
[----:B0-----:R-:W-:Y:S05]  /*a160*/  @!P2 BRA `(.L_x_5575) ;  /* 0x000000d0005ca947 */ /* 0x001fea0003800000 */
.L_x_5574:
[----:B------:R-:W-:Y:S01]  /*a170*/  R2UR UR18, R0 ;  /* 0x00000000001272ca */ /* 0x000fe200000e0000 */
[----:B--234-:R-:W-:Y:S01]  /*a180*/  WARPGROUP.ARRIVE ;  /* 0x00000000000079c5 */ /* 0x01cfe20000000000 */
[----:B------:R-:W-:Y:S01]  /*a190*/  UMOV UR19, 0x40000040 ;  /* 0x4000004000137882 */ /* 0x000fe20000000000 */
[----:B------:R-:W-:Y:S01]  /*a1a0*/  UMOV UR7, 0x40000040 ;  /* 0x4000004000077882 */ /* 0x000fe20000000000 */
[----:B------:R-:W-:Y:S01]  /*a1b0*/  UMOV UR11, 0x40000040 ;  /* 0x40000040000b7882 */ /* 0x000fe20000000000 */
[----:B------:R-:W-:Y:S01]  /*a1c0*/  UMOV UR15, 0x40000040 ;  /* 0x40000040000f7882 */ /* 0x000fe20000000000 */
[----:B------:R-:W-:Y:S01]  /*a1d0*/  PLOP3.LUT P2, PT, PT, PT, UP0, 0x80, 0x0 ;  /* 0x000000000000781c */ /* 0x000fe20003f4f008 */
[----:B------:R-:W-:Y:S02]  /*a1e0*/  VIADD R14, R185, UR42 ;  /* 0x0000002ab90e7c36 */ /* 0x000fe40008000000 */
[----:B-1----:R-:W-:Y:S02]  /*a1f0*/  IMAD.U32 R10, RZ, RZ, UR25 ;  /* 0x00000019ff0a7e24 */ /* 0x002fe4000f8e00ff */
[----:B------:R-:W-:-:S02]  /*a200*/  IMAD.U32 R9, RZ, RZ, UR51 ;  /* 0x00000033ff097e24 */ /* 0x000fc4000f8e00ff */
[----:B------:R-:W-:-:S04]  /*a210*/  ULEA UR18, UR37, UR18, 0x9 ;  /* 0x0000001225127291 */ /* 0x000fc8000f8e483f */
        /* <DEDUP_REMOVED lines=8> */
[----:B------:R-:W-:Y:S01]  /*a2a0*/  @P2 IMAD.HI.U32 R5, R14, UR6, RZ ;  /* 0x000000060e052c27 */ /* 0x000fe2000f8e00ff */
[----:B------:R-:W-:-:S04]  /*a2b0*/  @UP0 ULDC UR6, c[0x0][0x450] ;  /* 0x0001140000060ab9 */ /* 0x000fc80000000800 */
[----:B------:R-:W-:Y:S01]  /*a2c0*/  @P2 SHF.R.U32.HI R14, RZ, UR6, R5 ;  /* 0x00000006ff0e2c19 */ /* 0x000fe20008011605 */
[----:B------:R-:W-:Y:S01]  /*a2d0*/  @!P1 VIADD R5, R10, 0x28c40 ;  /* 0x00028c400a059836 */ /* 0x000fe20000000000 */
[----:B------:R-:W-:-:S03]  /*a2e0*/  ULOP3.LUT UR6, URZ, UR23, URZ, 0x33, !UPT ;  /* 0x000000173f067292 */ /* 0x000fc6000f8e333f */
[----:B------:R-:W0:Y:S01]  /*a2f0*/  SHFL.IDX PT, R20, R14, RZ, 0x1c1f ;  /* 0x001c1fff0e147589 */ /* 0x000e2200000e0000 */
[----:B------:R-:W-:Y:S01]  /*a300*/  @!P1 PRMT R6, RZ, 0x654, R5 ;  /* 0x00000654ff069816 */ /* 0x000fe20000000005 */
[----:B------:R-:W-:Y:S01]  /*a310*/  IMAD.SHL.U32 R5, R7, 0x40, RZ ;  /* 0x0000004007057824 */ /* 0x000fe200078e00ff */
[----:B------:R-:W-:Y:S02]  /*a320*/  WARPGROUP.DEPBAR.LE gsb0, 0x0 ;  /* 0x00008000000079c5 */ /* 0x000fe40000010000 */
[----:B------:R-:W-:-:S06]  /*a330*/  WARPGROUP.ARRIVE ;  /* 0x00000000000079c5 */ /* 0x000fcc0000000000 */
[----:B------:R-:W-:Y:S03]  /*a340*/  HGMMA.64x64x16.F32 R152, gdesc[UR8], R152, gsb0 ;  /* 0x00e00000089879f0 */ /* 0x000fe60008000898 */
[----:B------:R-:W-:Y:S02]  /*a350*/  WARPGROUP.DEPBAR.LE gsb0, 0x0 ;  /* 0x00008000000079c5 */ /* 0x000fe40000010000 */
[----:B------:R-:W-:-:S06]  /*a360*/  WARPGROUP.ARRIVE ;  /* 0x00000000000079c5 */ /* 0x000fcc0000000000 */
[----:B------:R-:W-:Y:S03]  /*a370*/  HGMMA.64x64x16.F32 R152, gdesc[UR12], R152, gsb0 ;  /* 0x00e000000c9879f0 */ /* 0x000fe60008000898 */
[----:B------:R-:W-:Y:S02]  /*a380*/  WARPGROUP.DEPBAR.LE gsb0, 0x0 ;  /* 0x00008000000079c5 */ /* 0x000fe40000010000 */
[----:B------:R1:W-:Y:S02]  /*a390*/  @!P1 SYNCS.ARRIVE.TRANS64.RED.A1T0 RZ, [R6+URZ], RZ ;  /* 0x000000ff06ff99a7 */ /* 0x0003e4000810043f */
[----:B-1----:R-:W-:-:S04]  /*a3a0*/  IADD3 R6, -R2, 0x1, -R5 ;  /* 0x0000000102067810 */ /* 0x002fc80007ffe905 */
[----:B------:R-:W-:-:S05]  /*a3b0*/  IADD3 R6, -R9, UR49, R6 ;  /* 0x0000003109067c10 */ /* 0x000fca000fffe106 */
[C---:B------:R-:W-:Y:S02]  /*a3c0*/  VIADD R205, R6.reuse, UR24 ;  /* 0x0000001806cd7c36 */ /* 0x040fe40008000000 */
[----:B------:R-:W-:Y:S02]  /*a3d0*/  VIADD R206, R6, UR6 ;  /* 0x0000000606ce7c36 */ /* 0x000fe40008000000 */
[--C-:B0-----:R-:W-:Y:S02]  /*a3e0*/  IMAD.IADD R6, R205, 0x1, R20.reuse ;  /* 0x00000001cd067824 */ /* 0x101fe400078e0214 */
[----:B------:R-:W-:Y:S01]  /*a3f0*/  IMAD.IADD R15, R206, 0x1, R20 ;  /* 0x00000001ce0f7824 */ /* 0x000fe200078e0214 */
[----:B------:R-:W-:Y:S06]  /*a400*/  @!P6 BRA `(.L_x_5576) ;  /* 0x00000000005ce947 */ /* 0x000fec0003800000 */
        /* <DEDUP_REMOVED lines=13> */
.L_x_5578:
[----:B------:R-:W-:-:S05]  /*a4e0*/  IMAD.U32 R207, RZ, RZ, UR22 ;  /* 0x00000016ffcf7e24 */ /* 0x000fca000f8e00ff */
[----:B------:R-:W-:-:S13]  /*a4f0*/  ISETP.NE.AND P2, PT, R207, 0x1, PT ;  /* 0x00000001cf00780c */ /* 0x000fda0003f45270 */
[----:B------:R-:W0:Y:S02]  /*a500*/  @P2 LDC.64 R8, c[0x0][0x9e8] ;  /* 0x00027a00ff082b82 */ /* 0x000e240000000a00 */
[----:B0-----:R-:W-:-:S05]  /*a510*/  @P2 IMAD.HI.U32 R8, R20, R8, RZ ;  /* 0x0000000814082227 */ /* 0x001fca00078e00ff */
[----:B------:R-:W-:-:S07]  /*a520*/  @P2 SHF.R.U32.HI R20, RZ, R9, R8 ;  /* 0x00000009ff142219 */ /* 0x000fce0000011608 */
.L_x_5579:
[----:B------:R-:W-:Y:S05]  /*a530*/  BSYNC B0 ;  /* 0x0000000000007941 */ /* 0x000fea0003800000 */
.L_x_5577:
[----:B------:R-:W-:-:S04]  /*a540*/  IMAD R9, R20, R207, -R5 ;  /* 0x000000cf14097224 */ /* 0x000fc800078e0a05 */
[----:B------:R-:W-:-:S05]  /*a550*/  IMAD.IADD R9, R9, 0x1, -R2 ;  /* 0x0000000109097824 */ /* 0x000fca00078e0a02 */
[----:B------:R-:W-:Y:S02]  /*a560*/  VIADDMNMX R6, R9, R207, R6, PT ;  /* 0x000000cf09067246 */ /* 0x000fe40003800106 */
[----:B------:R-:W-:-:S07]  /*a570*/  VIMNMX R15, R15, R9, !PT ;  /* 0x000000090f0f7248 */ /* 0x000fce0007fe0100 */
.L_x_5576:
[----:B------:R-:W-:Y:S01]  /*a580*/  ISETP.GT.AND P2, PT, R7, -0x1, PT ;  /* 0xffffffff0700780c */ /* 0x000fe20003f44270 */
[----:B------:R-:W0:Y:S03]  /*a590*/  SHFL.IDX PT, R8, R14, 0x1, 0x1c1f ;  /* 0x003c1f000e087f89 */ /* 0x000e2600000e0000 */
[C---:B------:R-:W-:Y:S02]  /*a5a0*/  ISETP.GT.AND P3, PT, R15.reuse, RZ, P2 ;  /* 0x000000ff0f00720c */ /* 0x040fe40001764270 */
[C---:B------:R-:W-:Y:S02]  /*a5b0*/  ISETP.GT.AND P5, PT, R15.reuse, 0x1, P2 ;  /* 0x000000010f00780c */ /* 0x040fe400017a4270 */
[----:B------:R-:W-:Y:S02]  /*a5c0*/  ISETP.LT.OR P4, PT, R6, 0x1, P3 ;  /* 0x000000010600780c */ /* 0x000fe40001f81670 */
[----:B------:R-:W-:-:S02]  /*a5d0*/  ISETP.GT.AND P3, PT, R15, 0x8, P2 ;  /* 0x000000080f00780c */ /* 0x000fc40001764270 */
[----:B------:R-:W-:Y:S02]  /*a5e0*/  FSEL R152, R152, -INF , !P4 ;  /* 0xff80000098987808 */ /* 0x000fe40006000000 */
[----:B------:R-:W-:Y:S02]  /*a5f0*/  ISETP.GT.AND P4, PT, R15, 0x9, P2 ;  /* 0x000000090f00780c */ /* 0x000fe40001784270 */
[C---:B------:R-:W-:Y:S02]  /*a600*/  ISETP.LT.OR P5, PT, R6.reuse, 0x2, P5 ;  /* 0x000000020600780c */ /* 0x040fe40002fa1670 */
[C---:B------:R-:W-:Y:S02]  /*a610*/  ISETP.LT.OR P3, PT, R6.reuse, 0x9, P3 ;  /* 0x000000090600780c */ /* 0x040fe40001f61670 */
[----:B------:R-:W-:Y:S02]  /*a620*/  ISETP.LT.OR P4, PT, R6, 0xa, P4 ;  /* 0x0000000a0600780c */ /* 0x000fe40002781670 */
[----:B------:R-:W-:-:S02]  /*a630*/  FSEL R153, R153, -INF , !P5 ;  /* 0xff80000099997808 */ /* 0x000fc40006800000 */
[----:B------:R-:W-:Y:S01]  /*a640*/  FSEL R156, R156, -INF , !P3 ;  /* 0xff8000009c9c7808 */ /* 0x000fe20005800000 */
[----:B0-----:R-:W-:Y:S01]  /*a650*/  IMAD.IADD R14, R206, 0x1, R8 ;  /* 0x00000001ce0e7824 */ /* 0x001fe200078e0208 */
[----:B------:R-:W-:Y:S02]  /*a660*/  FSEL R157, R157, -INF , !P4 ;  /* 0xff8000009d9d7808 */ /* 0x000fe40006000000 */
        /* <DEDUP_REMOVED lines=9> */
[----:B------:R-:W-:-:S02]  /*a700*/  ISETP.GT.AND P5, PT, R15, 0x19, P2 ;  /* 0x000000190f00780c */ /* 0x000fc400017a4270 */
[C---:B------:R-:W-:Y:S02]  /*a710*/  ISETP.GT.AND P3, PT, R15.reuse, 0x20, P2 ;  /* 0x000000200f00780c */ /* 0x040fe40001764270 */
[----:B------:R-:W-:Y:S02]  /*a720*/  ISETP.GT.AND P4, PT, R15, 0x21, P2 ;  /* 0x000000210f00780c */ /* 0x000fe40001784270 */
[C---:B------:R-:W-:Y:S02]  /*a730*/  ISETP.LT.OR P5, PT, R6.reuse, 0x1a, P5 ;  /* 0x0000001a0600780c */ /* 0x040fe40002fa1670 */
[C---:B------:R-:W-:Y:S02]  /*a740*/  ISETP.LT.OR P3, PT, R6.reuse, 0x21, P3 ;  /* 0x000000210600780c */ /* 0x040fe40001f61670 */
[----:B------:R-:W-:Y:S02]  /*a750*/  ISETP.LT.OR P4, PT, R6, 0x22, P4 ;  /* 0x000000220600780c */ /* 0x000fe40002781670 */
[----:B------:R-:W-:-:S02]  /*a760*/  FSEL R165, R165, -INF , !P5 ;  /* 0xff800000a5a57808 */ /* 0x000fc40006800000 */
[----:B------:R-:W-:Y:S02]  /*a770*/  FSEL R168, R168, -INF , !P3 ;  /* 0xff800000a8a87808 */ /* 0x000fe40005800000 */
        /* <DEDUP_REMOVED lines=34> */
.L_x_5582:
[----:B------:R-:W-:-:S05]  /*a9a0*/  IMAD.U32 R20, RZ, RZ, UR22 ;  /* 0x00000016ff147e24 */ /* 0x000fca000f8e00ff */
[----:B------:R-:W-:-:S13]  /*a9b0*/  ISETP.NE.AND P3, PT, R20, 0x1, PT ;  /* 0x000000011400780c */ /* 0x000fda0003f65270 */
[----:B------:R-:W0:Y:S02]  /*a9c0*/  @P3 LDC.64 R8, c[0x0][0x9e8] ;  /* 0x00027a00ff083b82 */ /* 0x000e240000000a00 */
[----:B0-----:R-:W-:-:S05]  /*a9d0*/  @P3 IMAD.HI.U32 R8, R15, R8, RZ ;  /* 0x000000080f083227 */ /* 0x001fca00078e00ff */
[----:B------:R-:W-:-:S07]  /*a9e0*/  @P3 SHF.R.U32.HI R15, RZ, R9, R8 ;  /* 0x00000009ff0f3219 */ /* 0x000fce0000011608 */
.L_x_5583:
[----:B------:R-:W-:Y:S05]  /*a9f0*/  BSYNC B0 ;  /* 0x0000000000007941 */ /* 0x000fea0003800000 */
.L_x_5581:
[----:B------:R-:W-:-:S04]  /*aa00*/  IMAD R5, R15, R20, -R5 ;  /* 0x000000140f057224 */ /* 0x000fc800078e0a05 */
[----:B------:R-:W-:-:S05]  /*aa10*/  IMAD.IADD R5, R5, 0x1, -R2 ;  /* 0x0000000105057824 */ /* 0x000fca00078e0a02 */
[----:B------:R-:W-:Y:S02]  /*aa20*/  VIADDMNMX R6, R5, R20, R6, PT ;  /* 0x0000001405067246 */ /* 0x000fe40003800106 */
[----:B------:R-:W-:-:S07]  /*aa30*/  VIMNMX R14, R14, R5, !PT ;  /* 0x000000050e0e7248 */ /* 0x000fce0007fe0100 */
.L_x_5580:
        /* <DEDUP_REMOVED lines=8> */
[----:B------:R-:W-:Y:S02]  /*aac0*/  ISETP.GT.AND P3, PT, R14, RZ, P2 ;  /* 0x000000ff0e00720c */ /* 0x000fe40001764270 */
        /* <DEDUP_REMOVED lines=9> */
[----:B------:R-:W-:-:S02]  /*ab60*/  ISETP.LT.OR P4, PT, R6, 0x9, P4 ;  /* 0x000000090600780c */ /* 0x000fc40002781670 */
[----:B------:R-:W-:Y:S02]  /*ab70*/  FMNMX.FTZ R5, R169, R8, !PT ;  /* 0x00000008a9057209 */ /* 0x000fe40007810000 */
[----:B------:R-:W-:Y:S02]  /*ab80*/  FSEL R159, R159, -INF , !P5 ;  /* 0xff8000009f9f7808 */ /* 0x000fe40006800000 */
[----:B------:R-:W-:Y:S02]  /*ab90*/  FMNMX.FTZ R8, R172, R5, !PT ;  /* 0x00000005ac087209 */ /* 0x000fe40007810000 */
[----:B------:R-:W-:Y:S02]  /*aba0*/  ISETP.GT.AND P5, PT, R14, 0x11, P2 ;  /* 0x000000110e00780c */ /* 0x000fe400017a4270 */
[----:B------:R-:W-:Y:S02]  /*abb0*/  FMNMX.FTZ R5, R173, R8, !PT ;  /* 0x00000008ad057209 */ /* 0x000fe40007810000 */
[----:B------:R-:W-:-:S02]  /*abc0*/  FSEL R158, R158, -INF , !P4 ;  /* 0xff8000009e9e7808 */ /* 0x000fc40006000000 */
        /* <DEDUP_REMOVED lines=8> */
[----:B------:R-:W-:Y:S01]  /*ac50*/  ISETP.GT.AND P5, PT, R14, 0x20, P2 ;  /* 0x000000200e00780c */ /* 0x000fe200017a4270 */
[----:B------:R-:W0:Y:S01]  /*ac60*/  SHFL.BFLY PT, R5, R8, 0x2, 0x1f ;  /* 0x0c401f0008057f89 */ /* 0x000e2200000e0000 */
[----:B------:R-:W-:Y:S02]  /*ac70*/  FSEL R162, R162, -INF , !P4 ;  /* 0xff800000a2a27808 */ /* 0x000fe40006000000 */
[----:B------:R-:W-:Y:S02]  /*ac80*/  ISETP.LT.OR P5, PT, R6, 0x21, P5 ;  /* 0x000000210600780c */ /* 0x000fe40002fa1670 */
[----:B------:R-:W-:-:S02]  /*ac90*/  ISETP.GT.AND P4, PT, R14, 0x19, P2 ;  /* 0x000000190e00780c */ /* 0x000fc40001784270 */
[----:B------:R-:W-:Y:S02]  /*aca0*/  FSEL R170, R170, -INF , !P5 ;  /* 0xff800000aaaa7808 */ /* 0x000fe40006800000 */
[----:B------:R-:W-:-:S04]  /*acb0*/  ISETP.LT.OR P4, PT, R6, 0x1a, P4 ;  /* 0x0000001a0600780c */ /* 0x000fc80002781670 */
[----:B------:R-:W-:Y:S02]  /*acc0*/  FSEL R167, R167, -INF , !P4 ;  /* 0xff800000a7a77808 */ /* 0x000fe40006000000 */
[----:B------:R-:W-:-:S04]  /*acd0*/  ISETP.GT.AND P4, PT, R14, 0x28, P2 ;  /* 0x000000280e00780c */ /* 0x000fc80001784270 */
[----:B------:R-:W-:-:S04]  /*ace0*/  ISETP.LT.OR P4, PT, R6, 0x29, P4 ;  /* 0x000000290600780c */ /* 0x000fc80002781670 */
[----:B------:R-:W-:Y:S02]  /*acf0*/  FSEL R174, R174, -INF , !P4 ;  /* 0xff800000aeae7808 */ /* 0x000fe40006000000 */
[----:B0-----:R-:W-:Y:S02]  /*ad00*/  FMNMX.FTZ R9, R8, R5, !PT ;  /* 0x0000000508097209 */ /* 0x001fe40007810000 */
[----:B------:R-:W-:-:S03]  /*ad10*/  ISETP.GT.AND P4, PT, R14, 0x30, P2 ;  /* 0x000000300e00780c */ /* 0x000fc60001784270 */
[----:B------:R-:W0:Y:S01]  /*ad20*/  SHFL.BFLY PT, R20, R9, 0x1, 0x1f ;  /* 0x0c201f0009147f89 */ /* 0x000e2200000e0000 */
[----:B------:R-:W-:-:S04]  /*ad30*/  ISETP.LT.OR P4, PT, R6, 0x31, P4 ;  /* 0x000000310600780c */ /* 0x000fc80002781670 */
[----:B------:R-:W-:Y:S02]  /*ad40*/  FSEL R178, R178, -INF , !P4 ;  /* 0xff800000b2b27808 */ /* 0x000fe40006000000 */
[----:B------:R-:W-:-:S04]  /*ad50*/  ISETP.GT.AND P4, PT, R14, 0x38, P2 ;  /* 0x000000380e00780c */ /* 0x000fc80001784270 */
[----:B------:R-:W-:-:S04]  /*ad60*/  ISETP.LT.OR P4, PT, R6, 0x39, P4 ;  /* 0x000000390600780c */ /* 0x000fc80002781670 */
[----:B------:R-:W-:Y:S02]  /*ad70*/  FSEL R182, R182, -INF , !P4 ;  /* 0xff800000b6b67808 */ /* 0x000fe40006000000 */
[----:B0-----:R-:W-:Y:S02]  /*ad80*/  FMNMX.FTZ R5, R9, R20, !PT ;  /* 0x0000001409057209 */ /* 0x001fe40007810000 */
[----:B------:R-:W-:Y:S02]  /*ad90*/  FSEL R9, R154, -INF , !P3 ;  /* 0xff8000009a097808 */ /* 0x000fe40005800000 */
[----:B------:R-:W-:Y:S01]  /*ada0*/  ISETP.GT.AND P3, PT, R14, 0x18, P2 ;  /* 0x000000180e00780c */ /* 0x000fe20001764270 */
[----:B------:R-:W-:Y:S01]  /*adb0*/  FMUL.FTZ R20, R5, UR10 ;  /* 0x0000000a05147c20 */ /* 0x000fe20008410000 */
[----:B------:R-:W-:Y:S02]  /*adc0*/  FMNMX.FTZ R8, R9, R12, !PT ;  /* 0x0000000c09087209 */ /* 0x000fe40007810000 */
[----:B------:R-:W-:-:S02]  /*add0*/  ISETP.LT.OR P3, PT, R6, 0x19, P3 ;  /* 0x000000190600780c */ /* 0x000fc40001f61670 */
[----:B------:R-:W-:Y:S02]  /*ade0*/  FMNMX.FTZ R15, R155, R8, !PT ;  /* 0x000000089b0f7209 */ /* 0x000fe40007810000 */
[----:B------:R-:W-:Y:S02]  /*adf0*/  FSETP.NEU.FTZ.AND P5, PT, R5, -INF , PT ;  /* 0xff8000000500780b */ /* 0x000fe40003fbd000 */
[----:B------:R-:W-:Y:S02]  /*ae00*/  FMNMX.FTZ R8, R158, R15, !PT ;  /* 0x0000000f9e087209 */ /* 0x000fe40007810000 */
[----:B------:R-:W-:Y:S02]  /*ae10*/  FSEL R166, R166, -INF , !P3 ;  /* 0xff800000a6a67808 */ /* 0x000fe40005800000 */
[----:B------:R-:W-:Y:S02]  /*ae20*/  FMNMX.FTZ R15, R159, R8, !PT ;  /* 0x000000089f0f7209 */ /* 0x000fe40007810000 */
[----:B------:R-:W-:-:S02]  /*ae30*/  ISETP.GT.AND P3, PT, R14, 0x21, P2 ;  /* 0x000000210e00780c */ /* 0x000fc40001764270 */
[----:B------:R-:W-:Y:S02]  /*ae40*/  FMNMX.FTZ R8, R162, R15, !PT ;  /* 0x0000000fa2087209 */ /* 0x000fe40007810000 */
[----:B------:R-:W-:Y:S02]  /*ae50*/  ISETP.LT.OR P3, PT, R6, 0x22, P3 ;  /* 0x000000220600780c */ /* 0x000fe40001f61670 */
[----:B------:R-:W-:Y:S02]  /*ae60*/  FMNMX.FTZ R15, R163, R8, !PT ;  /* 0x00000008a30f7209 */ /* 0x000fe40007810000 */
[----:B------:R-:W-:Y:S02]  /*ae70*/  FSEL R8, R20, RZ, P5 ;  /* 0x000000ff14087208 */ /* 0x000fe40002800000 */
[----:B------:R-:W-:Y:S02]  /*ae80*/  FMNMX.FTZ R20, R166, R15, !PT ;  /* 0x0000000fa6147209 */ /* 0x000fe40007810000 */
[----:B------:R-:W-:Y:S01]  /*ae90*/  FSEL R171, R171, -INF , !P3 ;  /* 0xff800000abab7808 */ /* 0x000fe20005800000 */
[--C-:B------:R-:W-:Y:S01]  /*aea0*/  FFMA.FTZ R152, R152, UR10, -R8.reuse ;  /* 0x0000000a98987c23 */ /* 0x100fe20008010808 */
[----:B------:R-:W-:Y:S01]  /*aeb0*/  FMNMX.FTZ R15, R167, R20, !PT ;  /* 0x00000014a70f7209 */ /* 0x000fe20007810000 */
[--C-:B------:R-:W-:Y:S01]  /*aec0*/  FFMA.FTZ R154, R156, UR10, -R8.reuse ;  /* 0x0000000a9c9a7c23 */ /* 0x100fe20008010808 */
[----:B------:R-:W-:Y:S01]  /*aed0*/  ISETP.GT.AND P3, PT, R14, 0x29, P2 ;  /* 0x000000290e00780c */ /* 0x000fe20001764270 */
[--C-:B------:R-:W-:Y:S01]  /*aee0*/  FFMA.FTZ R156, R160, UR10, -R8.reuse ;  /* 0x0000000aa09c7c23 */ /* 0x100fe20008010808 */
[----:B------:R-:W-:Y:S01]  /*aef0*/  FMNMX.FTZ R20, R170, R15, !PT ;  /* 0x0000000faa147209 */ /* 0x000fe20007810000 */
[--C-:B------:R-:W-:Y:S01]  /*af00*/  FFMA.FTZ R15, R153, UR10, -R8.reuse ;  /* 0x0000000a990f7c23 */ /* 0x100fe20008010808 */
[----:B------:R-:W-:Y:S01]  /*af10*/  ISETP.LT.OR P3, PT, R6, 0x2a, P3 ;  /* 0x0000002a0600780c */ /* 0x000fe20001f61670 */
[----:B------:R-:W-:Y:S01]  /*af20*/  MUFU.EX2 R152, R152 ;  /* 0x0000009800987308 */ /* 0x000fe20000000800 */
[----:B------:R-:W-:Y:S01]  /*af30*/  FMNMX.FTZ R21, R171, R20, !PT ;  /* 0x00000014ab157209 */ /* 0x000fe20007810000 */
[--C-:B------:R-:W-:Y:S01]  /*af40*/  FFMA.FTZ R160, R168, UR10, -R8.reuse ;  /* 0x0000000aa8a07c23 */ /* 0x100fe20008010808 */
[----:B------:R-:W-:Y:S01]  /*af50*/  FSEL R175, R175, -INF , !P3 ;  /* 0xff800000afaf7808 */ /* 0x000fe20005800000 */
[----:B------:R-:W-:Y:S01]  /*af60*/  FFMA.FTZ R168, R180, UR10, -R8 ;  /* 0x0000000ab4a87c23 */ /* 0x000fe20008010808 */
[----:B------:R-:W-:-:S02]  /*af70*/  ISETP.GT.AND P3, PT, R14, 0x31, P2 ;  /* 0x000000310e00780c */ /* 0x000fc40001764270 */
[----:B------:R-:W-:Y:S01]  /*af80*/  FMNMX.FTZ R20, R174, R21, !PT ;  /* 0x00000015ae147209 */ /* 0x000fe20007810000 */
[----:B------:R-:W-:Y:S01]  /*af90*/  MUFU.EX2 R15, R15 ;  /* 0x0000000f000f7308 */ /* 0x000fe20000000800 */
[----:B------:R-:W-:Y:S02]  /*afa0*/  ISETP.LT.OR P3, PT, R6, 0x32, P3 ;  /* 0x000000320600780c */ /* 0x000fe40001f61670 */
[----:B------:R-:W-:Y:S01]  /*afb0*/  FMNMX.FTZ R21, R175, R20, !PT ;  /* 0x00000014af157209 */ /* 0x000fe20007810000 */
[--C-:B------:R-:W-:Y:S01]  /*afc0*/  FFMA.FTZ R20, R172, UR10, -R8.reuse ;  /* 0x0000000aac147c23 */ /* 0x100fe20008010808 */
[----:B------:R-:W-:Y:S02]  /*afd0*/  ISETP.GT.AND P2, PT, R14, 0x39, P2 ;  /* 0x000000390e00780c */ /* 0x000fe40001744270 */
[----:B------:R-:W-:Y:S01]  /*afe0*/  FSEL R179, R179, -INF , !P3 ;  /* 0xff800000b3b37808 */ /* 0x000fe20005800000 */
[----:B------:R-:W-:Y:S01]  /*aff0*/  MUFU.EX2 R154, R154 ;  /* 0x0000009a009a7308 */ /* 0x000fe20000000800 */
[----:B------:R-:W-:Y:S01]  /*b000*/  FMNMX.FTZ R14, R178, R21, !PT ;  /* 0x00000015b20e7209 */ /* 0x000fe20007810000 */
[--C-:B------:R-:W-:Y:S01]  /*b010*/  FFMA.FTZ R21, R157, UR10, -R8.reuse ;  /* 0x0000000a9d157c23 */ /* 0x100fe20008010808 */
[----:B------:R-:W-:Y:S01]  /*b020*/  ISETP.LT.OR P2, PT, R6, 0x3a, P2 ;  /* 0x0000003a0600780c */ /* 0x000fe20001741670 */
[--C-:B------:R-:W-:Y:S01]  /*b030*/  FFMA.FTZ R157, R165, UR10, -R8.reuse ;  /* 0x0000000aa59d7c23 */ /* 0x100fe20008010808 */
[----:B------:R-:W-:Y:S01]  /*b040*/  FMNMX.FTZ R153, R179, R14, !PT ;  /* 0x0000000eb3997209 */ /* 0x000fe20007810000 */
[--C-:B------:R-:W-:Y:S01]  /*b050*/  FFMA.FTZ R14, R164, UR10, -R8.reuse ;  /* 0x0000000aa40e7c23 */ /* 0x100fe20008010808 */
[----:B------:R-:W-:Y:S01]  /*b060*/  FSEL R183, R183, -INF , !P2 ;  /* 0xff800000b7b77808 */ /* 0x000fe20005000000 */
[----:B------:R-:W-:Y:S01]  /*b070*/  MUFU.EX2 R21, R21 ;  /* 0x0000001500157308 */ /* 0x000fe20000000800 */
[----:B------:R-:W-:Y:S01]  /*b080*/  FMNMX.FTZ R6, R182, R153, !PT ;  /* 0x00000099b6067209 */ /* 0x000fe20007810000 */
[--C-:B------:R-:W-:Y:S01]  /*b090*/  FFMA.FTZ R153, R161, UR10, -R8.reuse ;  /* 0x0000000aa1997c23 */ /* 0x100fe20008010808 */
[----:B------:R-:W-:Y:S01]  /*b0a0*/  FSEL R164, R5, RZ, P5 ;  /* 0x000000ff05a47208 */ /* 0x000fe20002800000 */
[----:B------:R-:W-:Y:S01]  /*b0b0*/  FFMA.FTZ R165, R173, UR10, -R8 ;  /* 0x0000000aada57c23 */ /* 0x000fe20008010808 */
[----:B------:R-:W-:Y:S01]  /*b0c0*/  FMNMX.FTZ R6, R183, R6, !PT ;  /* 0x00000006b7067209 */ /* 0x000fe20007810000 */
[----:B------:R-:W-:-:S02]  /*b0d0*/  IMAD.MOV R173, RZ, RZ, -R17 ;  /* 0x000000ffffad7224 */ /* 0x000fc400078e0a11 */
[--C-:B------:R-:W-:Y:S01]  /*b0e0*/  FFMA.FTZ R161, R169, UR10, -R8.reuse ;  /* 0x0000000aa9a17c23 */ /* 0x100fe20008010808 */
[----:B------:R-:W-:Y:S01]  /*b0f0*/  FADD.FTZ R164, -R164, R13 ;  /* 0x0000000da4a47221 */ /* 0x000fe20000010100 */
[----:B------:R-:W-:Y:S01]  /*b100*/  MUFU.EX2 R156, R156 ;  /* 0x0000009c009c7308 */ /* 0x000fe20000000800 */
[----:B------:R-:W0:Y:S01]  /*b110*/  SHFL.BFLY PT, R205, R6, 0x2, 0x1f ;  /* 0x0c401f0006cd7f89 */ /* 0x000e2200000e0000 */
[----:B------:R-:W-:Y:S01]  /*b120*/  ISETP.NE.AND P3, PT, R2, R173, PT ;  /* 0x000000ad0200720c */ /* 0x000fe20003f65270 */
[----:B------:R-:W-:Y:S01]  /*b130*/  FMUL.FTZ R13, R164, UR10 ;  /* 0x0000000aa40d7c20 */ /* 0x000fe20008410000 */
[--C-:B------:R-:W-:Y:S01]  /*b140*/  FFMA.FTZ R164, R176, UR10, -R8.reuse ;  /* 0x0000000ab0a47c23 */ /* 0x100fe20008010808 */
[--C-:B------:R-:W-:Y:S01]  /*b150*/  FFMA.FTZ R169, R177, UR10, -R8.reuse ;  /* 0x0000000ab1a97c23 */ /* 0x100fe20008010808 */
[----:B------:R-:W-:Y:S01]  /*b160*/  FFMA.FTZ R173, R181, UR10, -R8 ;  /* 0x0000000ab5ad7c23 */ /* 0x000fe20008010808 */
[----:B------:R-:W-:Y:S01]  /*b170*/  IMAD.U32 R181, RZ, RZ, UR21 ;  /* 0x00000015ffb57e24 */ /* 0x000fe2000f8e00ff */
[----:B------:R-:W-:Y:S08]  /*b180*/  MUFU.EX2 R153, R153 ;  /* 0x0000009900997308 */ /* 0x000ff00000000800 */
[----:B------:R-:W1:Y:S08]  /*b190*/  MUFU.EX2 R13, R13 ;  /* 0x0000000d000d7308 */ /* 0x000e700000000800 */
[----:B------:R-:W2:Y:S01]  /*b1a0*/  MUFU.EX2 R14, R14 ;  /* 0x0000000e000e7308 */ /* 0x000ea20000000800 */
[----:B0-----:R-:W-:-:S05]  /*b1b0*/  FMNMX.FTZ R205, R6, R205, !PT ;  /* 0x000000cd06cd7209 */ /* 0x001fca0007810000 */
[----:B------:R-:W0:Y:S02]  /*b1c0*/  SHFL.BFLY PT, R6, R205, 0x1, 0x1f ;  /* 0x0c201f00cd067f89 */ /* 0x000e2400000e0000 */
[----:B------:R-:W3:Y:S01]  /*b1d0*/  MUFU.EX2 R157, R157 ;  /* 0x0000009d009d7308 */ /* 0x000ee20000000800 */
[----:B-1----:R-:W-:Y:S01]  /*b1e0*/  FFMA.FTZ R172, R13, R3, R152 ;  /* 0x000000030dac7223 */ /* 0x002fe20000010098 */
[----:B------:R-:W-:Y:S01]  /*b1f0*/  F2FP.F16.F32.PACK_AB R152, R15, R152 ;  /* 0x000000980f98723e */ /* 0x000fe200000000ff */
[-C--:B------:R-:W-:Y:S01]  /*b200*/  FMUL.FTZ R24, R24, R13.reuse ;  /* 0x0000000d18187220 */ /* 0x080fe20000410000 */
[-C--:B------:R-:W-:Y:S01]  /*b210*/  FMUL.FTZ R25, R25, R13.reuse ;  /* 0x0000000d19197220 */ /* 0x080fe20000410000 */
[----:B------:R-:W-:Y:S01]  /*b220*/  FADD.FTZ R3, R15, R172 ;  /* 0x000000ac0f037221 */ /* 0x000fe20000010000 */
[-C--:B------:R-:W-:Y:S01]  /*b230*/  FMUL.FTZ R28, R28, R13.reuse ;  /* 0x0000000d1c1c7220 */ /* 0x080fe20000410000 */
[-C--:B------:R-:W-:Y:S01]  /*b240*/  FMUL.FTZ R29, R29, R13.reuse ;  /* 0x0000000d1d1d7220 */ /* 0x080fe20000410000 */
[----:B------:R-:W1:Y:S01]  /*b250*/  MUFU.EX2 R160, R160 ;  /* 0x000000a000a07308 */ /* 0x000e620000000800 */
[----:B------:R-:W-:Y:S01]  /*b260*/  FADD.FTZ R8, R154, R3 ;  /* 0x000000039a087221 */ /* 0x000fe20000010000 */
[----:B------:R-:W-:Y:S01]  /*b270*/  F2FP.F16.F32.PACK_AB R154, R21, R154 ;  /* 0x0000009a159a723e */ /* 0x000fe200000000ff */
[-C--:B------:R-:W-:Y:S01]  /*b280*/  FMUL.FTZ R32, R32, R13.reuse ;  /* 0x0000000d20207220 */ /* 0x080fe20000410000 */
[----:B------:R-:W-:Y:S01]  /*b290*/  FMUL.FTZ R33, R33, R13 ;  /* 0x0000000d21217220 */ /* 0x000fe20000410000 */
[----:B------:R-:W-:Y:S01]  /*b2a0*/  FADD.FTZ R177, R21, R8 ;  /* 0x0000000815b17221 */ /* 0x000fe20000010000 */
[----:B------:R-:W-:-:S02]  /*b2b0*/  @!P3 IMAD R8, R181, 0x40, R16 ;  /* 0x00000040b508b824 */ /* 0x000fc400078e0210 */
[-C--:B------:R-:W-:Y:S01]  /*b2c0*/  FMUL.FTZ R36, R36, R13.reuse ;  /* 0x0000000d24247220 */ /* 0x080fe20000410000 */
[----:B------:R-:W4:Y:S01]  /*b2d0*/  MUFU.EX2 R161, R161 ;  /* 0x000000a100a17308 */ /* 0x000f220000000800 */
[----:B------:R-:W-:Y:S01]  /*b2e0*/  FADD.FTZ R172, R156, R177 ;  /* 0x000000b19cac7221 */ /* 0x000fe20000010000 */
[----:B------:R-:W-:Y:S01]  /*b2f0*/  F2FP.F16.F32.PACK_AB R156, R153, R156 ;  /* 0x0000009c999c723e */ /* 0x000fe200000000ff */
[-C--:B------:R-:W-:Y:S01]  /*b300*/  FMUL.FTZ R37, R37, R13.reuse ;  /* 0x0000000d25257220 */ /* 0x080fe20000410000 */
[-C--:B------:R-:W-:Y:S01]  /*b310*/  FMUL.FTZ R40, R40, R13.reuse ;  /* 0x0000000d28287220 */ /* 0x080fe20000410000 */
[----:B------:R-:W-:Y:S01]  /*b320*/  FADD.FTZ R177, R153, R172 ;  /* 0x000000ac99b17221 */ /* 0x000fe20000010000 */
[----:B0-----:R-:W-:Y:S01]  /*b330*/  FMNMX.FTZ R6, R205, R6, !PT ;  /* 0x00000006cd067209 */ /* 0x001fe20007810000 */
[-C--:B------:R-:W-:Y:S01]  /*b340*/  FMUL.FTZ R41, R41, R13.reuse ;  /* 0x0000000d29297220 */ /* 0x080fe20000410000 */
[----:B------:R-:W0:Y:S01]  /*b350*/  MUFU.EX2 R20, R20 ;  /* 0x0000001400147308 */ /* 0x000e220000000800 */
[----:B------:R-:W-:Y:S01]  /*b360*/  @!P3 LEA R172, R8, UR46, 0x2 ;  /* 0x0000002e08acbc11 */ /* 0x000fe2000f8e10ff */
[----:B--2---:R-:W-:Y:S01]  /*b370*/  FADD.FTZ R8, R14, R177 ;  /* 0x000000b10e087221 */ /* 0x004fe20000010000 */
[C---:B------:R-:W-:Y:S01]  /*b380*/  FMUL.FTZ R176, R6.reuse, UR10 ;  /* 0x0000000a06b07c20 */ /* 0x040fe20008410000 */
[----:B------:R-:W-:Y:S01]  /*b390*/  FSETP.NEU.FTZ.AND P2, PT, R6, -INF , PT ;  /* 0xff8000000600780b */ /* 0x000fe20003f5d000 */
[-C--:B------:R-:W-:Y:S01]  /*b3a0*/  FMUL.FTZ R44, R44, R13.reuse ;  /* 0x0000000d2c2c7220 */ /* 0x080fe20000410000 */
[----:B---3--:R-:W-:Y:S01]  /*b3b0*/  FADD.FTZ R181, R157, R8 ;  /* 0x000000089db57221 */ /* 0x008fe20000010000 */
[----:B------:R-:W-:Y:S01]  /*b3c0*/  @!P3 STS [R172+0x28800], R13 ;  /* 0x0288000dac00b388 */ /* 0x000fe20000000800 */
[----:B------:R-:W-:Y:S01]  /*b3d0*/  FSEL R176, R176, RZ, P2 ;  /* 0x000000ffb0b07208 */ /* 0x000fe20001000000 */
[----:B------:R-:W2:Y:S01]  /*b3e0*/  MUFU.EX2 R165, R165 ;  /* 0x000000a500a57308 */ /* 0x000ea20000000800 */
[----:B------:R-:W-:Y:S01]  /*b3f0*/  FSEL R3, R6, RZ, P2 ;  /* 0x000000ff06037208 */ /* 0x000fe20001000000 */
[-C--:B------:R-:W-:Y:S01]  /*b400*/  FMUL.FTZ R45, R45, R13.reuse ;  /* 0x0000000d2d2d7220 */ /* 0x080fe20000410000 */
[-C--:B------:R-:W-:Y:S01]  /*b410*/  FMUL.FTZ R48, R48, R13.reuse ;  /* 0x0000000d30307220 */ /* 0x080fe20000410000 */
[----:B------:R-:W-:Y:S01]  /*b420*/  FFMA.FTZ R177, R162, UR10, -R176 ;  /* 0x0000000aa2b17c23 */ /* 0x000fe200080108b0 */
[----:B-1----:R-:W-:Y:S01]  /*b430*/  FADD.FTZ R162, R160, R181 ;  /* 0x000000b5a0a27221 */ /* 0x002fe20000010000 */
[----:B------:R-:W-:Y:S01]  /*b440*/  FADD.FTZ R3, -R3, R12 ;  /* 0x0000000c03037221 */ /* 0x000fe20000010100 */
[----:B------:R-:W-:Y:S01]  /*b450*/  FFMA.FTZ R9, R9, UR10, -R176 ;  /* 0x0000000a09097c23 */ /* 0x000fe200080108b0 */
[----:B------:R-:W1:Y:S01]  /*b460*/  MUFU.EX2 R164, R164 ;  /* 0x000000a400a47308 */ /* 0x000e620000000800 */
[----:B----4-:R-:W-:Y:S01]  /*b470*/  FADD.FTZ R205, R161, R162 ;  /* 0x000000a2a1cd7221 */ /* 0x010fe20000010000 */
[----:B------:R-:W-:Y:S01]  /*b480*/  FMUL.FTZ R3, R3, UR10 ;  /* 0x0000000a03037c20 */ /* 0x000fe20008410000 */
[--C-:B------:R-:W-:Y:S01]  /*b490*/  FFMA.FTZ R155, R155, UR10, -R176.reuse ;  /* 0x0000000a9b9b7c23 */ /* 0x100fe200080108b0 */
[--C-:B------:R-:W-:Y:S01]  /*b4a0*/  FFMA.FTZ R158, R158, UR10, -R176.reuse ;  /* 0x0000000a9e9e7c23 */ /* 0x100fe200080108b0 */
[----:B0-----:R-:W-:Y:S01]  /*b4b0*/  FADD.FTZ R162, R20, R205 ;  /* 0x000000cd14a27221 */ /* 0x001fe20000010000 */
[--C-:B------:R-:W-:Y:S01]  /*b4c0*/  FFMA.FTZ R159, R159, UR10, -R176.reuse ;  /* 0x0000000a9f9f7c23 */ /* 0x100fe200080108b0 */
[--C-:B------:R-:W-:Y:S01]  /*b4d0*/  FFMA.FTZ R181, R170, UR10, -R176.reuse ;  /* 0x0000000aaab57c23 */ /* 0x100fe200080108b0 */
[----:B------:R-:W0:Y:S01]  /*b4e0*/  MUFU.EX2 R169, R169 ;  /* 0x000000a900a97308 */ /* 0x000e220000000800 */
[--C-:B------:R-:W-:Y:S01]  /*b4f0*/  FFMA.FTZ R163, R163, UR10, -R176.reuse ;  /* 0x0000000aa3a37c23 */ /* 0x100fe200080108b0 */
[--C-:B------:R-:W-:Y:S01]  /*b500*/  FFMA.FTZ R180, R166, UR10, -R176.reuse ;  /* 0x0000000aa6b47c23 */ /* 0x100fe200080108b0 */
[--C-:B------:R-:W-:Y:S01]  /*b510*/  FFMA.FTZ R167, R167, UR10, -R176.reuse ;  /* 0x0000000aa7a77c23 */ /* 0x100fe200080108b0 */
[----:B------:R-:W-:Y:S01]  /*b520*/  F2FP.F16.F32.PACK_AB R160, R161, R160 ;  /* 0x000000a0a1a0723e */ /* 0x000fe200000000ff */
[--C-:B------:R-:W-:Y:S01]  /*b530*/  FFMA.FTZ R171, R171, UR10, -R176.reuse ;  /* 0x0000000aabab7c23 */ /* 0x100fe200080108b0 */
[--C-:B------:R-:W-:Y:S01]  /*b540*/  FFMA.FTZ R174, R174, UR10, -R176.reuse ;  /* 0x0000000aaeae7c23 */ /* 0x100fe200080108b0 */
[--C-:B------:R-:W-:Y:S01]  /*b550*/  FFMA.FTZ R175, R175, UR10, -R176.reuse ;  /* 0x0000000aafaf7c23 */ /* 0x100fe200080108b0 */
[----:B------:R-:W-:Y:S01]  /*b560*/  MUFU.EX2 R168, R168 ;  /* 0x000000a800a87308 */ /* 0x000fe20000000800 */
[--C-:B------:R-:W-:Y:S01]  /*b570*/  FFMA.FTZ R178, R178, UR10, -R176.reuse ;  /* 0x0000000ab2b27c23 */ /* 0x100fe200080108b0 */
[--C-:B------:R-:W-:Y:S01]  /*b580*/  FFMA.FTZ R179, R179, UR10, -R176.reuse ;  /* 0x0000000ab3b37c23 */ /* 0x100fe200080108b0 */
[--C-:B------:R-:W-:Y:S01]  /*b590*/  FFMA.FTZ R182, R182, UR10, -R176.reuse ;  /* 0x0000000ab6b67c23 */ /* 0x100fe200080108b0 */
[----:B------:R-:W-:Y:S01]  /*b5a0*/  FFMA.FTZ R176, R183, UR10, -R176 ;  /* 0x0000000ab7b07c23 */ /* 0x000fe200080108b0 */
        /* <DEDUP_REMOVED lines=24> */
[----:B-1----:R-:W-:Y:S01]  /*b730*/  FADD.FTZ R162, R164, R3 ;  /* 0x00000003a4a27221 */ /* 0x002fe20000010000 */
[----:B0-----:R-:W-:Y:S01]  /*b740*/  F2FP.F16.F32.PACK_AB R164, R169, R164 ;  /* 0x000000a4a9a4723e */ /* 0x001fe200000000ff */
        /* <DEDUP_REMOVED lines=51> */
[C---:B--2---:R-:W-:Y:S01]  /*ba80*/  FADD.FTZ R172, R14.reuse, R15 ;  /* 0x0000000f0eac7221 */ /* 0x044fe20000010000 */
[----:B------:R-:W-:Y:S01]  /*ba90*/  F2FP.F16.F32.PACK_AB R157, R14, R177 ;  /* 0x000000b10e9d723e */ /* 0x000fe200000000ff */
[-C--:B------:R-:W-:Y:S01]  /*baa0*/  FMUL.FTZ R148, R148, R13.reuse ;  /* 0x0000000d94947220 */ /* 0x080fe20000410000 */
[----:B------:R-:W-:Y:S01]  /*bab0*/  FMUL.FTZ R149, R149, R13 ;  /* 0x0000000d95957220 */ /* 0x000fe20000410000 */
        /* <DEDUP_REMOVED lines=93> */
.L_x_5584:
[----:B------:R0:W2:Y:S01]  /*c090*/  SYNCS.PHASECHK.TRANS64.TRYWAIT P2, [UR25+0x28c50], R11 ;  /* 0x028c500bff0075a7 */ /* 0x0000a20008040159 */
[----:B------:R-:W-:Y:S05]  /*c0a0*/  @!P0 BRA `(.L_x_5585) ;  /* 0x0000000000048947 */ /* 0x000fea0003800000 */
[----:B------:R-:W-:Y:S01]  /*c0b0*/  BPT.TRAP 0x1 ;  /* 0x000000040000795c */ /* 0x000fe20000300000 */
.L_x_5585:
[----:B--2---:R-:W-:Y:S05]  /*c0c0*/  @P2 BRA `(.L_x_5586) ;  /* 0x0000000000082947 */ /* 0x004fea0003800000 */
[----:B------:R-:W2:Y:S02]  /*c0d0*/  SYNCS.PHASECHK.TRANS64.TRYWAIT P2, [UR25+0x28c50], R11 ;  /* 0x028c500bff0075a7 */ /* 0x000ea40008040159 */
[----:B--2---:R-:W-:Y:S05]  /*c0e0*/  @!P2 BRA `(.L_x_5587) ;  /* 0x000000b00094a947 */ /* 0x004fea0003800000 */
.L_x_5586:
[----:B------:R-:W-:Y:S01]  /*c0f0*/  ULEA UR11, UR37, UR50, 0xc ;  /* 0x00000032250b7291 */ /* 0x000fe2000f8e603f */
[----:B------:R-:W-:Y:S01]  /*c100*/  WARPGROUP.ARRIVE ;  /* 0x00000000000079c5 */ /* 0x000fe20000000000 */
[----:B------:R-:W-:Y:S01]  /*c110*/  UMOV UR7, 0x40000040 ;  /* 0x4000004000077882 */ /* 0x000fe20000000000 */
[C---:B------:R-:W-:Y:S01]  /*c120*/  ISETP.GT.AND P2, PT, R7.reuse, UR48, PT ;  /* 0x0000003007007c0c */ /* 0x040fe2000bf44270 */
[----:B--2---:R-:W-:Y:S01]  /*c130*/  @!P1 VIADD R10, R10, 0x28c60 ;  /* 0x00028c600a0a9836 */ /* 0x004fe20000000000 */
        /* <DEDUP_REMOVED lines=36> */
.L_x_5571:
[----:B------:R-:W5:Y:S01]  /*c380*/  SHFL.BFLY PT, R0, R3, 0x2, 0x1f ;  /* 0x0c401f0003007f89 */ /* 0x000f6200000e0000 */
[----:B------:R-:W-:Y:S01]  /*c390*/  IMAD.U32 R20, RZ, RZ, UR10 ;  /* 0x0000000aff147e24 */ /* 0x000fe2000f8e00ff */
[----:B------:R-:W-:Y:S02]  /*c3a0*/  UIADD3 UR39, UR39, 0x1, URZ ;  /* 0x0000000127277890 */ /* 0x000fe4000fffe03f */
        /* <DEDUP_REMOVED lines=10> */
[----:B------:R-:W5:Y:S02]  /*c450*/  SHFL.BFLY PT, R8, R9, 0x1, 0x1f ;  /* 0x0c201f0009087f89 */ /* 0x000f6400000e0000 */
[----:B------:R-:W-:Y:S02]  /*c460*/  USEL UR4, URZ, 0x1, UP0 ;  /* 0x000000013f047887 */ /* 0x000fe40008000000 */
[----:B------:R-:W-:Y:S02]  /*c470*/  USEL UR37, UR37, URZ, UP0 ;  /* 0x0000003f25257287 */ /* 0x000fe40008000000 */
[----:B------:R-:W-:Y:S01]  /*c480*/  ULOP3.LUT UR38, UR38, UR4, URZ, 0x3c, !UPT ;  /* 0x0000000426267292 */ /* 0x000fe2000f8e3c3f */
[----:B0-----:R-:W-:Y:S01]  /*c490*/  FADD.FTZ R13, R0, R7 ;  /* 0x00000007000d7221 */ /* 0x001fe20000010000 */
[----:B------:R-:W-:-:S02]  /*c4a0*/  IMAD.MOV R7, RZ, RZ, -R17 ;  /* 0x000000ffff077224 */ /* 0x000fc400078e0a11 */
[----:B-----5:R-:W-:Y:S02]  /*c4b0*/  FADD.FTZ R11, R9, R8 ;  /* 0x00000008090b7221 */ /* 0x020fe40000010000 */
[----:B------:R-:W-:Y:S02]  /*c4c0*/  FSETP.NE.FTZ.AND P1, PT, R13, RZ, PT ;  /* 0x000000ff0d00720b */ /* 0x000fe40003f35000 */
[----:B------:R-:W-:Y:S01]  /*c4d0*/  ISETP.NE.AND P0, PT, R2, R7, PT ;  /* 0x000000070200720c */ /* 0x000fe20003f05270 */
[----:B------:R-:W-:Y:S01]  /*c4e0*/  IMAD.MOV.U32 R7, RZ, RZ, RZ ;  /* 0x000000ffff077224 */ /* 0x000fe200078e00ff */
[----:B------:R-:W-:-:S09]  /*c4f0*/  FSETP.NE.FTZ.AND P2, PT, R11, RZ, PT ;  /* 0x000000ff0b00720b */ /* 0x000fd20003f55000 */
[----:B------:R-:W3:Y:S01]  /*c500*/  @P1 MUFU.RCP R7, R13 ;  /* 0x0000000d00071308 */ /* 0x000ee20000001000 */
[----:B------:R-:W-:Y:S01]  /*c510*/  @P1 FMUL.FTZ R20, R20, 0.69314718246459960938 ;  /* 0x3f31721814141820 */ /* 0x000fe20000410000 */
[----:B------:R-:W-:Y:S02]  /*c520*/  @!P0 IMAD R0, R3, 0x40, R16 ;  /* 0x0000004003008824 */ /* 0x000fe400078e0210 */
[----:B------:R-:W-:-:S03]  /*c530*/  IMAD.MOV.U32 R3, RZ, RZ, -0x800000 ;  /* 0xff800000ff037424 */ /* 0x000fc600078e00ff */
[----:B------:R-:W-:Y:S01]  /*c540*/  @!P0 LEA R9, R0, UR46, 0x2 ;  /* 0x0000002e00098c11 */ /* 0x000fe2000f8e10ff */
[----:B------:R-:W-:Y:S01]  /*c550*/  @P2 MUFU.RCP R4, R11 ;  /* 0x0000000b00042308 */ /* 0x000fe20000001000 */
[----:B------:R-:W-:-:S07]  /*c560*/  IMAD.MOV.U32 R0, RZ, RZ, -0x800000 ;  /* 0xff800000ff007424 */ /* 0x000fce00078e00ff */
[----:B------:R-:W0:Y:S01]  /*c570*/  @P1 MUFU.LG2 R13, R13 ;  /* 0x0000000d000d1308 */ /* 0x000e220000000c00 */
[-C--:B---3--:R-:W-:Y:S01]  /*c580*/  FMUL.FTZ R170, R24, R7.reuse ;  /* 0x0000000718aa7220 */ /* 0x088fe20000410000 */
[-C--:B------:R-:W-:Y:S01]  /*c590*/  FMUL.FTZ R14, R25, R7.reuse ;  /* 0x00000007190e7220 */ /* 0x080fe20000410000 */
[-C--:B------:R-:W-:Y:S01]  /*c5a0*/  FMUL.FTZ R169, R28, R7.reuse ;  /* 0x000000071ca97220 */ /* 0x080fe20000410000 */
[-C--:B------:R-:W-:Y:S01]  /*c5b0*/  FMUL.FTZ R12, R29, R7.reuse ;  /* 0x000000071d0c7220 */ /* 0x080fe20000410000 */
[-C--:B-12-4-:R-:W-:Y:S01]  /*c5c0*/  FMUL.FTZ R167, R32, R7.reuse ;  /* 0x0000000720a77220 */ /* 0x096fe20000410000 */
        /* <DEDUP_REMOVED lines=60> */
[----:B------:R-:W-:-:S02]  /*c990*/  IMAD.U32 R24, RZ, RZ, UR10 ;  /* 0x0000000aff187e24 */ /* 0x000fc4000f8e00ff */
[----:B0-----:R-:W-:Y:S01]  /*c9a0*/  @P1 FMUL.FTZ R13, R13, 0.69314718246459960938 ;  /* 0x3f3172180d0d1820 */ /* 0x001fe20000410000 */
[-C--:B------:R-:W-:Y:S01]  /*c9b0*/  FMUL.FTZ R26, R26, R4.reuse ;  /* 0x000000041a1a7220 */ /* 0x080fe20000410000 */
[----:B------:R0:W-:Y:S01]  /*c9c0*/  @!P0 STS [R9+0x28820], R4 ;  /* 0x0288200409008388 */ /* 0x0001e20000000800 */
[----:B------:R-:W-:Y:S01]  /*c9d0*/  @P2 FMUL.FTZ R24, R24, 0.69314718246459960938 ;  /* 0x3f31721818182820 */ /* 0x000fe20000410000 */
[----:B------:R-:W-:Y:S01]  /*c9e0*/  PLOP3.LUT P0, PT, PT, PT, PT, 0x8, 0x0 ;  /* 0x000000000000781c */ /* 0x000fe20003f0e170 */
[-C--:B------:R-:W-:Y:S01]  /*c9f0*/  FMUL.FTZ R27, R27, R4.reuse ;  /* 0x000000041b1b7220 */ /* 0x080fe20000410000 */
[-C--:B------:R-:W-:Y:S01]  /*ca00*/  FMUL.FTZ R30, R30, R4.reuse ;  /* 0x000000041e1e7220 */ /* 0x080fe20000410000 */
[-C--:B------:R-:W-:Y:S01]  /*ca10*/  FMUL.FTZ R31, R31, R4.reuse ;  /* 0x000000041f1f7220 */ /* 0x080fe20000410000 */
[----:B-1----:R1:W2:Y:S01]  /*ca20*/  @P2 MUFU.LG2 R7, R11 ;  /* 0x0000000b00072308 */ /* 0x0022a20000000c00 */
        /* <DEDUP_REMOVED lines=16> */
[----:B--2---:R-:W-:Y:S01]  /*cb30*/  @P2 FMUL.FTZ R7, R7, 0.69314718246459960938 ;  /* 0x3f31721807072820 */ /* 0x004fe20000410000 */
        /* <DEDUP_REMOVED lines=47> */
.L_x_5504:
[----:B------:R-:W0:Y:S08]  /*ce30*/  S2UR UR4, SR_CgaCtaId ;  /* 0x00000000000479c3 */ /* 0x000e300000008800 */
[----:B------:R-:W-:Y:S06]  /*ce40*/  BAR.SYNC.DEFER_BLOCKING 0x5, 0x180 ;  /* 0x0146000000007b1d */ /* 0x000fec0000010000 */
[----:B------:R-:W-:Y:S01]  /*ce50*/  UMOV UR46, 0x400 ;  /* 0x00000400002e7882 */ /* 0x000fe20000000000 */
[----:B------:R-:W-:Y:S01]  /*ce60*/  BSSY B0, `(.L_x_5589) ;  /* 0x00002f2000007945 */ /* 0x000fe20003800000 */
[----:B0-----:R-:W-:-:S09]  /*ce70*/  ULEA UR46, UR4, UR46, 0x18 ;  /* 0x0000002e042e7291 */ /* 0x001fd2000f8ec03f */
[----:B------:R-:W0:Y:S02]  /*ce80*/  LDS.128 R4, [UR46+0x28cd0] ;  /* 0x028cd02eff047984 */ /* 0x000e240008000c00 */
[----:B0-----:R-:W-:Y:S02]  /*ce90*/  R2UR UR5, R5 ;  /* 0x00000000050572ca */ /* 0x001fe400000e0000 */
[----:B------:R-:W-:Y:S02]  /*cea0*/  R2UR UR7, R6 ;  /* 0x00000000060772ca */ /* 0x000fe400000e0000 */
        /* <DEDUP_REMOVED lines=46> */
[----:B------:R-:W-:Y:S01]  /*d190*/  SHF.R.U64 R7, R7, 0x3, RZ ;  /* 0x0000000307077819 */ /* 0x000fe200000012ff */
[--C-:B------:R-:W-:Y:S01]  /*d1a0*/  IMAD.X R91, RZ, RZ, R5.reuse, P2 ;  /* 0x000000ffff5b7224 */ /* 0x100fe200010e0605 */
[C---:B------:R-:W-:Y:S01]  /*d1b0*/  IADD3 R207, P0, R4.reuse, 0x4020, RZ ;  /* 0x0000402004cf7810 */ /* 0x040fe20007f1e0ff */
[--C-:B------:R-:W-:Y:S01]  /*d1c0*/  IMAD.X R95, RZ, RZ, R5.reuse, P1 ;  /* 0x000000ffff5f7224 */ /* 0x100fe200008e0605 */
[C---:B------:R-:W-:Y:S01]  /*d1d0*/  IADD3 R102, P4, R4.reuse, 0x4040, RZ ;  /* 0x0000404004667810 */ /* 0x040fe20007f9e0ff */
[----:B------:R-:W-:Y:S01]  /*d1e0*/  UIMAD.WIDE UR8, UR43, 0x4, UR8 ;  /* 0x000000042b0878a5 */ /* 0x000fe2000f8e0208 */
        /* <DEDUP_REMOVED lines=14> */
[----:B------:R-:W-:-:S02]  /*d2d0*/  LOP3.LUT R6, R175, 0x380, RZ, 0xc0, !PT ;  /* 0x00000380af067812 */ /* 0x000fc400078ec0ff */
[----:B------:R-:W-:Y:S02]  /*d2e0*/  SHF.R.U64 R7, R7, 0x3, RZ ;  /* 0x0000000307077819 */ /* 0x000fe400000012ff */
[----:B------:R-:W-:Y:S02]  /*d2f0*/  SHF.R.U64 R6, R6, 0x3, RZ ;  /* 0x0000000306067819 */ /* 0x000fe400000012ff */
[----:B------:R-:W-:Y:S02]  /*d300*/  LOP3.LUT R24, R7, R24, RZ, 0x3c, !PT ;  /* 0x0000001807187212 */ /* 0x000fe400078e3cff */
[----:B------:R-:W-:Y:S02]  /*d310*/  LOP3.LUT R7, R40, 0x380, RZ, 0xc0, !PT ;  /* 0x0000038028077812 */ /* 0x000fe400078ec0ff */
[----:B------:R-:W-:Y:S02]  /*d320*/  LOP3.LUT R20, R6, R175, RZ, 0x3c, !PT ;  /* 0x000000af06147212 */ /* 0x000fe400078e3cff */
        /* <DEDUP_REMOVED lines=10> */
[----:B------:R-:W-:Y:S02]  /*d3d0*/  MOV R174, R4 ;  /* 0x0000000400ae7202 */ /* 0x000fe40000000f00 */
[----:B------:R-:W-:Y:S02]  /*d3e0*/  LOP3.LUT R7, R168, 0x380, RZ, 0xc0, !PT ;  /* 0x00000380a8077812 */ /* 0x000fe400078ec0ff */
[----:B------:R-:W-:-:S02]  /*d3f0*/  LOP3.LUT R28, R177, 0x380, RZ, 0xc0, !PT ;  /* 0x00000380b11c7812 */ /* 0x000fc400078ec0ff */
[----:B------:R-:W-:Y:S02]  /*d400*/  F2FP.F16.F32.PACK_AB R5, R27, R26 ;  /* 0x0000001a1b05723e */ /* 0x000fe400000000ff */
[----:B------:R-:W-:Y:S02]  /*d410*/  LOP3.LUT R32, R179, 0x380, RZ, 0xc0, !PT ;  /* 0x00000380b3207812 */ /* 0x000fe400078ec0ff */
[----:B------:R-:W-:Y:S02]  /*d420*/  LOP3.LUT R98, R6, R207, RZ, 0x3c, !PT ;  /* 0x000000cf06627212 */ /* 0x000fe400078e3cff */
[----:B------:R-:W-:Y:S02]  /*d430*/  LOP3.LUT R27, R114, 0x380, RZ, 0xc0, !PT ;  /* 0x00000380721b7812 */ /* 0x000fe400078ec0ff */
[----:B------:R-:W-:Y:S02]  /*d440*/  F2FP.F16.F32.PACK_AB R6, R12, R169 ;  /* 0x000000a90c06723e */ /* 0x000fe400000000ff */
[----:B------:R-:W-:-:S02]  /*d450*/  SHF.R.U64 R169, R7, 0x3, RZ ;  /* 0x0000000307a97819 */ /* 0x000fc400000012ff */
[----:B------:R-:W-:Y:S02]  /*d460*/  SHF.R.U64 R28, R28, 0x3, RZ ;  /* 0x000000031c1c7819 */ /* 0x000fe400000012ff */
[----:B------:R-:W-:Y:S02]  /*d470*/  LOP3.LUT R90, R183, 0x380, RZ, 0xc0, !PT ;  /* 0x00000380b75a7812 */ /* 0x000fe400078ec0ff */
[----:B------:R-:W-:Y:S02]  /*d480*/  F2FP.F16.F32.PACK_AB R4, R14, R170 ;  /* 0x000000aa0e04723e */ /* 0x000fe400000000ff */
[----:B------:R-:W-:Y:S02]  /*d490*/  F2FP.F16.F32.PACK_AB R7, R31, R30 ;  /* 0x0000001e1f07723e */ /* 0x000fe400000000ff */
[----:B------:R-:W-:Y:S02]  /*d4a0*/  SHF.R.U64 R32, R32, 0x3, RZ ;  /* 0x0000000320207819 */ /* 0x000fe400000012ff */
[----:B------:R-:W-:Y:S01]  /*d4b0*/  LOP3.LUT R94, R205, 0x380, RZ, 0xc0, !PT ;  /* 0x00000380cd5e7812 */ /* 0x000fe200078ec0ff */
[----:B------:R0:W-:Y:S01]  /*d4c0*/  STSM.16.M88.4 [R174], R4 ;  /* 0x00000004ae007844 */ /* 0x0001e20000000200 */
[----:B------:R-:W-:-:S02]  /*d4d0*/  SHF.R.U64 R27, R27, 0x3, RZ ;  /* 0x000000031b1b7819 */ /* 0x000fc400000012ff */
[----:B------:R-:W-:Y:S02]  /*d4e0*/  LOP3.LUT R106, R209, 0x380, RZ, 0xc0, !PT ;  /* 0x00000380d16a7812 */ /* 0x000fe400078ec0ff */
[----:B------:R-:W-:Y:S02]  /*d4f0*/  LOP3.LUT R28, R28, R177, RZ, 0x3c, !PT ;  /* 0x000000b11c1c7212 */ /* 0x000fe400078e3cff */
[----:B------:R-:W-:Y:S02]  /*d500*/  SHF.R.U64 R90, R90, 0x3, RZ ;  /* 0x000000035a5a7819 */ /* 0x000fe400000012ff */
[----:B------:R-:W-:Y:S02]  /*d510*/  LOP3.LUT R32, R32, R179, RZ, 0x3c, !PT ;  /* 0x000000b320207212 */ /* 0x000fe400078e3cff */
[----:B------:R-:W-:Y:S02]  /*d520*/  SHF.R.U64 R94, R94, 0x3, RZ ;  /* 0x000000035e5e7819 */ /* 0x000fe400000012ff */
[----:B------:R-:W-:-:S02]  /*d530*/  LOP3.LUT R110, R211, 0x380, RZ, 0xc0, !PT ;  /* 0x00000380d36e7812 */ /* 0x000fc400078ec0ff */
[----:B------:R-:W-:Y:S02]  /*d540*/  LOP3.LUT R114, R27, R114, RZ, 0x3c, !PT ;  /* 0x000000721b727212 */ /* 0x000fe400078e3cff */
[----:B------:R-:W-:Y:S02]  /*d550*/  SHF.R.U64 R106, R106, 0x3, RZ ;  /* 0x000000036a6a7819 */ /* 0x000fe400000012ff */
[----:B------:R-:W-:Y:S02]  /*d560*/  MOV R27, R20 ;  /* 0x00000014001b7202 */ /* 0x000fe40000000f00 */
[----:B0-----:R-:W-:Y:S02]  /*d570*/  F2FP.F16.F32.PACK_AB R4, R163, R167 ;  /* 0x000000a7a304723e */ /* 0x001fe400000000ff */
[----:B------:R-:W-:Y:S02]  /*d580*/  F2FP.F16.F32.PACK_AB R5, R35, R34 ;  /* 0x000000222305723e */ /* 0x000fe400000000ff */
[----:B------:R-:W-:-:S02]  /*d590*/  F2FP.F16.F32.PACK_AB R6, R154, R165 ;  /* 0x000000a59a06723e */ /* 0x000fc400000000ff */
[----:B------:R-:W-:Y:S02]  /*d5a0*/  F2FP.F16.F32.PACK_AB R7, R39, R38 ;  /* 0x000000262707723e */ /* 0x000fe400000000ff */
[----:B------:R-:W-:Y:S02]  /*d5b0*/  MOV R26, R24 ;  /* 0x00000018001a7202 */ /* 0x000fe40000000f00 */
[----:B------:R-:W-:Y:S01]  /*d5c0*/  LOP3.LUT R90, R90, R183, RZ, 0x3c, !PT ;  /* 0x000000b75a5a7212 */ /* 0x000fe200078e3cff */
[----:B------:R0:W-:Y:S01]  /*d5d0*/  STSM.16.M88.4 [R27], R4 ;  /* 0x000000041b007844 */ /* 0x0001e20000000200 */
[----:B------:R-:W-:Y:S02]  /*d5e0*/  LOP3.LUT R14, R171, 0x380, RZ, 0xc0, !PT ;  /* 0x00000380ab0e7812 */ /* 0x000fe400078ec0ff */
[----:B------:R-:W-:Y:S01]  /*d5f0*/  MOV R28, R28 ;  /* 0x0000001c001c7202 */ /* 0x000fe20000000f00 */
[----:B------:R-:W-:Y:S01]  /*d600*/  STSM.16.M88.4 [R26], R8 ;  /* 0x000000081a007844 */ /* 0x000fe20000000200 */
[----:B------:R-:W-:-:S02]  /*d610*/  LOP3.LUT R94, R94, R205, RZ, 0x3c, !PT ;  /* 0x000000cd5e5e7212 */ /* 0x000fc400078e3cff */
[----:B------:R-:W-:Y:S01]  /*d620*/  SHF.R.U64 R110, R110, 0x3, RZ ;  /* 0x000000036e6e7819 */ /* 0x000fe200000012ff */
[----:B------:R-:W-:Y:S01]  /*d630*/  STSM.16.M88.4 [R28], R48 ;  /* 0x000000301c007844 */ /* 0x000fe20000000200 */
[----:B------:R-:W-:Y:S02]  /*d640*/  MOV R32, R32 ;  /* 0x0000002000207202 */ /* 0x000fe40000000f00 */
[----:B------:R-:W-:Y:S02]  /*d650*/  LOP3.LUT R106, R106, R209, RZ, 0x3c, !PT ;  /* 0x000000d16a6a7212 */ /* 0x000fe400078e3cff */
[----:B------:R-:W-:Y:S01]  /*d660*/  MOV R36, R36 ;  /* 0x0000002400247202 */ /* 0x000fe20000000f00 */
[----:B------:R-:W-:Y:S01]  /*d670*/  STSM.16.M88.4 [R32], R56 ;  /* 0x0000003820007844 */ /* 0x000fe20000000200 */
[----:B------:R-:W-:Y:S01]  /*d680*/  F2FP.F16.F32.PACK_AB R73, R75, R74 ;  /* 0x0000004a4b49723e */ /* 0x000fe200000000ff */
[----:B0-----:R-:W-:Y:S01]  /*d690*/  IMAD.U32 R4, RZ, RZ, UR8 ;  /* 0x00000008ff047e24 */ /* 0x001fe2000f8e00ff */
[----:B------:R-:W-:Y:S01]  /*d6a0*/  F2FP.F16.F32.PACK_AB R80, R81, R80 ;  /* 0x000000505150723e */ /* 0x000fe200000000ff */
[----:B------:R-:W-:Y:S01]  /*d6b0*/  STSM.16.M88.4 [R36], R64 ;  /* 0x0000004024007844 */ /* 0x000fe20000000200 */
[----:B------:R-:W-:Y:S01]  /*d6c0*/  MOV R40, R40 ;  /* 0x0000002800287202 */ /* 0x000fe20000000f00 */
[----:B------:R-:W-:Y:S01]  /*d6d0*/  IMAD.U32 R5, RZ, RZ, UR9 ;  /* 0x00000009ff057e24 */ /* 0x000fe2000f8e00ff */
[----:B------:R-:W-:Y:S01]  /*d6e0*/  F2FP.F16.F32.PACK_AB R74, R77, R76 ;  /* 0x0000004c4d4a723e */ /* 0x000fe200000000ff */
[----:B------:R-:W-:Y:S01]  /*d6f0*/  ULDC.64 UR8, c[0x0][0xc08] ;  /* 0x0003020000087ab9 */ /* 0x000fe20000000a00 */
[----:B------:R-:W-:-:S02]  /*d700*/  F2FP.F16.F32.PACK_AB R75, R79, R78 ;  /* 0x0000004e4f4b723e */ /* 0x000fc400000000ff */
[----:B------:R-:W-:Y:S02]  /*d710*/  F2FP.F16.F32.PACK_AB R81, R83, R82 ;  /* 0x000000525351723e */ /* 0x000fe400000000ff */
[----:B------:R-:W-:Y:S01]  /*d720*/  SHF.R.U64 R14, R14, 0x3, RZ ;  /* 0x000000030e0e7819 */ /* 0x000fe200000012ff */
[----:B------:R-:W-:Y:S01]  /*d730*/  STSM.16.M88.4 [R40], R72 ;  /* 0x0000004828007844 */ /* 0x000fe20000000200 */
[----:B------:R-:W-:Y:S02]  /*d740*/  MOV R25, R90 ;  /* 0x0000005a00197202 */ /* 0x000fe40000000f00 */
[----:B------:R-:W-:Y:S02]  /*d750*/  F2FP.F16.F32.PACK_AB R82, R85, R84 ;  /* 0x000000545552723e */ /* 0x000fe400000000ff */
[----:B------:R-:W-:Y:S02]  /*d760*/  F2FP.F16.F32.PACK_AB R83, R87, R86 ;  /* 0x000000565753723e */ /* 0x000fe400000000ff */
[----:B------:R-:W-:-:S02]  /*d770*/  F2FP.F16.F32.PACK_AB R88, R89, R88 ;  /* 0x000000585958723e */ /* 0x000fc400000000ff */
[----:B------:R-:W-:Y:S01]  /*d780*/  LOP3.LUT R110, R110, R211, RZ, 0x3c, !PT ;  /* 0x000000d36e6e7212 */ /* 0x000fe200078e3cff */
[----:B------:R-:W-:Y:S01]  /*d790*/  STSM.16.M88.4 [R25], R80 ;  /* 0x0000005019007844 */ /* 0x000fe20000000200 */
[----:B------:R-:W-:Y:S02]  /*d7a0*/  MOV R94, R94 ;  /* 0x0000005e005e7202 */ /* 0x000fe40000000f00 */
[----:B------:R-:W-:Y:S02]  /*d7b0*/  MOV R24, R98 ;  /* 0x0000006200187202 */ /* 0x000fe40000000f00 */
[----:B------:R-:W-:Y:S02]  /*d7c0*/  F2FP.F16.F32.PACK_AB R89, R44, R42 ;  /* 0x0000002a2c59723e */ /* 0x000fe400000000ff */
[----:B------:R-:W-:Y:S02]  /*d7d0*/  F2FP.F16.F32.PACK_AB R90, R93, R92 ;  /* 0x0000005c5d5a723e */ /* 0x000fe400000000ff */
[----:B------:R-:W-:-:S02]  /*d7e0*/  F2FP.F16.F32.PACK_AB R91, R152, R46 ;  /* 0x0000002e985b723e */ /* 0x000fc400000000ff */
[----:B------:R-:W-:Y:S02]  /*d7f0*/  F2FP.F16.F32.PACK_AB R96, R97, R96 ;  /* 0x000000606160723e */ /* 0x000fe400000000ff */
[----:B------:R-:W-:Y:S01]  /*d800*/  MOV R21, R106 ;  /* 0x0000006a00157202 */ /* 0x000fe20000000f00 */
[----:B------:R-:W-:Y:S01]  /*d810*/  STSM.16.M88.4 [R94], R88 ;  /* 0x000000585e007844 */ /* 0x000fe20000000200 */
[----:B------:R-:W-:Y:S02]  /*d820*/  F2FP.F16.F32.PACK_AB R97, R155, R153 ;  /* 0x000000999b61723e */ /* 0x000fe400000000ff */
        /* <DEDUP_REMOVED lines=11> */
[----:B------:R-:W-:Y:S01]  /*d8e0*/  F2FP.F16.F32.PACK_AB R120, R121, R120 ;  /* 0x000000787978723e */ /* 0x000fe200000000ff */
[----:B------:R-:W-:Y:S01]  /*d8f0*/  STSM.16.M88.4 [R102], R104 ;  /* 0x0000006866007844 */ /* 0x000fe20000000200 */
[----:B------:R-:W-:Y:S02]  /*d900*/  LOP3.LUT R14, R14, R171, RZ, 0x3c, !PT ;  /* 0x000000ab0e0e7212 */ /* 0x000fe400078e3cff */
[----:B------:R-:W-:Y:S02]  /*d910*/  F2FP.F16.F32.PACK_AB R113, R166, R164 ;  /* 0x000000a4a671723e */ /* 0x000fe400000000ff */
[----:B------:R-:W-:Y:S02]  /*d920*/  F2FP.F16.F32.PACK_AB R114, R117, R116 ;  /* 0x000000747572723e */ /* 0x000fe400000000ff */
[----:B------:R-:W-:-:S02]  /*d930*/  F2FP.F16.F32.PACK_AB R115, R119, R118 ;  /* 0x000000767773723e */ /* 0x000fc400000000ff */
[----:B------:R-:W-:Y:S02]  /*d940*/  F2FP.F16.F32.PACK_AB R121, R123, R122 ;  /* 0x0000007a7b79723e */ /* 0x000fe400000000ff */
[----:B------:R-:W-:Y:S01]  /*d950*/  F2FP.F16.F32.PACK_AB R128, R129, R128 ;  /* 0x000000808180723e */ /* 0x000fe200000000ff */
[----:B------:R-:W-:Y:S01]  /*d960*/  STSM.16.M88.4 [R21], R112 ;  /* 0x0000007015007844 */ /* 0x000fe20000000200 */
[----:B------:R-:W-:Y:S02]  /*d970*/  MOV R110, R110 ;  /* 0x0000006e006e7202 */ /* 0x000fe40000000f00 */
[----:B------:R-:W-:Y:S02]  /*d980*/  F2FP.F16.F32.PACK_AB R122, R125, R124 ;  /* 0x0000007c7d7a723e */ /* 0x000fe400000000ff */
[----:B------:R-:W-:Y:S02]  /*d990*/  F2FP.F16.F32.PACK_AB R123, R127, R126 ;  /* 0x0000007e7f7b723e */ /* 0x000fe400000000ff */
[----:B------:R-:W-:-:S02]  /*d9a0*/  F2FP.F16.F32.PACK_AB R129, R131, R130 ;  /* 0x000000828381723e */ /* 0x000fc400000000ff */
[----:B------:R-:W-:Y:S01]  /*d9b0*/  F2FP.F16.F32.PACK_AB R136, R137, R136 ;  /* 0x000000888988723e */ /* 0x000fe200000000ff */
[----:B------:R-:W-:Y:S01]  /*d9c0*/  STSM.16.M88.4 [R110], R120 ;  /* 0x000000786e007844 */ /* 0x000fe20000000200 */
[----:B------:R-:W-:Y:S02]  /*d9d0*/  F2FP.F16.F32.PACK_AB R130, R133, R132 ;  /* 0x000000848582723e */ /* 0x000fe400000000ff */
        /* <DEDUP_REMOVED lines=16> */
[----:B------:R-:W-:-:S06]  /*dae0*/  UISETP.NE.AND.EX UP1, UPT, UR9, URZ, UPT, UP1 ;  /* 0x0000003f0900728c */ /* 0x000fcc000bf25310 */
[----:B------:R-:W-:-:S05]  /*daf0*/  PLOP3.LUT P6, PT, PT, PT, UP1, 0x80, 0x0 ;  /* 0x000000000000781c */ /* 0x000fca0003fcf018 */
[----:B------:R-:W-:Y:S02]  /*db00*/  @UP1 ULDC.64 UR8, c[0x0][0xc08] ;  /* 0x0003020000081ab9 */ /* 0x000fe40000000a00 */
[----:B------:R-:W-:Y:S01]  /*db10*/  @UP1 UIMAD.WIDE UR8, UR43, 0x4, UR8 ;  /* 0x000000042b0818a5 */ /* 0x000fe2000f8e0208 */
[----:B------:R-:W-:Y:S02]  /*db20*/  ULDC UR4, c[0x0][0xa88] ;  /* 0x0002a20000047ab9 */ /* 0x000fe40000000800 */
[----:B------:R-:W-:-:S03]  /*db30*/  IMAD.U32 R76, RZ, RZ, UR4 ;  /* 0x00000004ff4c7e24 */ /* 0x000fc6000f8e00ff */
[----:B0-----:R-:W-:Y:S02]  /*db40*/  IMAD.U32 R14, RZ, RZ, UR8 ;  /* 0x00000008ff0e7e24 */ /* 0x001fe4000f8e00ff */
[----:B------:R-:W-:Y:S01]  /*db50*/  IMAD.U32 R15, RZ, RZ, UR9 ;  /* 0x00000009ff0f7e24 */ /* 0x000fe2000f8e00ff */
[----:B------:R-:W2:Y:S01]  /*db60*/  @P0 LDG.E R6, desc[UR40][R4.64] ;  /* 0x0000002804060981 */ /* 0x000ea2000c1e1900 */
[----:B------:R-:W-:-:S03]  /*db70*/  IMAD R7, R192, 0x40, R184 ;  /* 0x00000040c0077824 */ /* 0x000fc600078e02b8 */
[----:B------:R0:W5:Y:S01]  /*db80*/  @P6 LDG.E R76, desc[UR40][R14.64] ;  /* 0x000000280e4c6981 */ /* 0x000162000c1e1900 */
[----:B------:R-:W-:-:S03]  /*db90*/  IMAD.WIDE R172, R7, 0x2, R172 ;  /* 0x0000000207ac7825 */ /* 0x000fc600078e02ac */
[C---:B------:R-:W-:Y:S02]  /*dba0*/  IADD3 R9, P2, R172.reuse, 0x1000, RZ ;  /* 0x00001000ac097810 */ /* 0x040fe40007f5e0ff */
[C---:B------:R-:W-:Y:S02]  /*dbb0*/  IADD3 R13, P1, R172.reuse, 0x2000, RZ ;  /* 0x00002000ac0d7810 */ /* 0x040fe40007f3e0ff */
[----:B------:R-:W-:Y:S02]  /*dbc0*/  P2R R10, PR, RZ, 0x4 ;  /* 0x00000004ff0a7803 */ /* 0x000fe40000000000 */
[C---:B------:R-:W-:Y:S02]  /*dbd0*/  IADD3 R25, P2, R172.reuse, 0x3000, RZ ;  /* 0x00003000ac197810 */ /* 0x040fe40007f5e0ff */
[C---:B------:R-:W-:Y:S02]  /*dbe0*/  IADD3 R29, P3, R172.reuse, 0x4000, RZ ;  /* 0x00004000ac1d7810 */ /* 0x040fe40007f7e0ff */
[----:B------:R-:W-:-:S02]  /*dbf0*/  IADD3 R33, P4, R172, 0x5000, RZ ;  /* 0x00005000ac217810 */ /* 0x000fc40007f9e0ff */
[----:B------:R-:W-:Y:S02]  /*dc00*/  IADD3 R37, P5, R172, 0x6000, RZ ;  /* 0x00006000ac257810 */ /* 0x000fe40007fbe0ff */
[----:B------:R-:W-:Y:S02]  /*dc10*/  LOP3.LUT R8, R9, 0x380, RZ, 0xc0, !PT ;  /* 0x0000038009087812 */ /* 0x000fe400078ec0ff */
[----:B------:R-:W-:Y:S02]  /*dc20*/  LOP3.LUT R12, R13, 0x380, RZ, 0xc0, !PT ;  /* 0x000003800d0c7812 */ /* 0x000fe400078ec0ff */
[----:B------:R-:W-:Y:S02]  /*dc30*/  LOP3.LUT R24, R25, 0x380, RZ, 0xc0, !PT ;  /* 0x0000038019187812 */ /* 0x000fe400078ec0ff */
[----:B------:R-:W-:Y:S02]  /*dc40*/  LOP3.LUT R28, R29, 0x380, RZ, 0xc0, !PT ;  /* 0x000003801d1c7812 */ /* 0x000fe400078ec0ff */
[----:B------:R-:W-:-:S02]  /*dc50*/  LOP3.LUT R32, R33, 0x380, RZ, 0xc0, !PT ;  /* 0x0000038021207812 */ /* 0x000fc400078ec0ff */
[----:B------:R-:W-:Y:S01]  /*dc60*/  LOP3.LUT R36, R37, 0x380, RZ, 0xc0, !PT ;  /* 0x0000038025247812 */ /* 0x000fe200078ec0ff */
[----:B------:R-:W-:Y:S01]  /*dc70*/  UMOV UR4, URZ ;  /* 0x0000003f00047c82 */ /* 0x000fe20008000000 */
[----:B------:R-:W-:Y:S02]  /*dc80*/  SHF.R.U64 R8, R8, 0x3, RZ ;  /* 0x0000000308087819 */ /* 0x000fe400000012ff */
[----:B------:R-:W-:Y:S02]  /*dc90*/  SHF.R.U64 R12, R12, 0x3, RZ ;  /* 0x000000030c0c7819 */ /* 0x000fe400000012ff */
[----:B------:R-:W-:Y:S02]  /*dca0*/  SHF.R.U64 R24, R24, 0x3, RZ ;  /* 0x0000000318187819 */ /* 0x000fe400000012ff */
[----:B------:R-:W-:Y:S02]  /*dcb0*/  SHF.R.U64 R28, R28, 0x3, RZ ;  /* 0x000000031c1c7819 */ /* 0x000fe400000012ff */
[----:B------:R-:W-:-:S02]  /*dcc0*/  SHF.R.U64 R32, R32, 0x3, RZ ;  /* 0x0000000320207819 */ /* 0x000fc400000012ff */
[----:B------:R-:W-:Y:S02]  /*dcd0*/  SHF.R.U64 R36, R36, 0x3, RZ ;  /* 0x0000000324247819 */ /* 0x000fe400000012ff */
[----:B------:R-:W-:Y:S02]  /*dce0*/  LOP3.LUT R8, R8, R9, RZ, 0x3c, !PT ;  /* 0x0000000908087212 */ /* 0x000fe400078e3cff */
[----:B------:R-:W-:Y:S02]  /*dcf0*/  LOP3.LUT R12, R12, R13, RZ, 0x3c, !PT ;  /* 0x0000000d0c0c7212 */ /* 0x000fe400078e3cff */
[----:B------:R-:W-:Y:S02]  /*dd00*/  LOP3.LUT R24, R24, R25, RZ, 0x3c, !PT ;  /* 0x0000001918187212 */ /* 0x000fe400078e3cff */
[----:B------:R-:W-:Y:S02]  /*dd10*/  LOP3.LUT R28, R28, R29, RZ, 0x3c, !PT ;  /* 0x0000001d1c1c7212 */ /* 0x000fe400078e3cff */
[----:B------:R-:W-:-:S02]  /*dd20*/  LOP3.LUT R32, R32, R33, RZ, 0x3c, !PT ;  /* 0x0000002120207212 */ /* 0x000fc400078e3cff */
[----:B------:R-:W-:Y:S02]  /*dd30*/  LOP3.LUT R36, R36, R37, RZ, 0x3c, !PT ;  /* 0x0000002524247212 */ /* 0x000fe400078e3cff */
[----:B--2---:R-:W-:Y:S01]  /*dd40*/  @P0 R2UR UR4, R6 ;  /* 0x00000000060402ca */ /* 0x004fe200000e0000 */
[----:B0-----:R-:W-:-:S14]  /*dd50*/  @P6 BRA `(.L_x_5591) ;  /* 0x0000000000106947 */ /* 0x001fdc0003800000 */
[----:B------:R-:W-:Y:S05]  /*dd60*/  @!P0 BRA `(.L_x_5591) ;  /* 0x00000000000c8947 */ /* 0x000fea0003800000 */
[----:B------:R-:W2:Y:S04]  /*dd70*/  LDG.E R7, desc[UR40][R4.64] ;  /* 0x0000002804077981 */ /* 0x000ea8000c1e1900 */
[----:B-----5:R-:W2:Y:S02]  /*dd80*/  LDG.E R76, desc[UR40][R4.64+0x4] ;  /* 0x00000428044c7981 */ /* 0x020ea4000c1e1900 */
[----:B--2---:R-:W-:-:S07]  /*dd90*/  IMAD.IADD R76, R76, 0x1, -R7 ;  /* 0x000000014c4c7824 */ /* 0x004fce00078e0a07 */
.L_x_5591:
        /* <DEDUP_REMOVED lines=18> */
[----:B------:R-:W-:Y:S01]  /*dec0*/  USHF.R.S32.HI UR17, URZ, 0x1f, UR44 ;  /* 0x0000001f3f117899 */ /* 0x000fe2000801142c */
[----:B------:R-:W-:Y:S01]  /*ded0*/  SHF.R.U64 R44, R44, 0x3, RZ ;  /* 0x000000032c2c7819 */ /* 0x000fe200000012ff */
[----:B------:R-:W-:Y:S01]  /*dee0*/  USEL UR8, UR43, URZ, !UP0 ;  /* 0x0000003f2b087287 */ /* 0x000fe2000c000000 */
[----:B------:R-:W-:Y:S01]  /*def0*/  LOP3.LUT R48, R48, R49, RZ, 0x3c, !PT ;  /* 0x0000003130307212 */ /* 0x000fe200078e3cff */
[--C-:B------:R-:W-:Y:S01]  /*df00*/  IMAD.X R49, RZ, RZ, R173.reuse, P6 ;  /* 0x000000ffff317224 */ /* 0x100fe200030e06ad */
[----:B------:R-:W-:Y:S01]  /*df10*/  LOP3.LUT R40, R40, R41, RZ, 0x3c, !PT ;  /* 0x0000002928287212 */ /* 0x000fe200078e3cff */
[--C-:B------:R-:W-:Y:S01]  /*df20*/  IMAD.X R41, RZ, RZ, R173.reuse, P0 ;  /* 0x000000ffff297224 */ /* 0x100fe200000e06ad */
[----:B0-----:R-:W-:Y:S01]  /*df30*/  ISETP.NE.AND P6, PT, R4, RZ, PT ;  /* 0x000000ff0400720c */ /* 0x001fe20003fc5270 */
[----:B------:R-:W-:Y:S01]  /*df40*/  USEL UR18, UR9, URZ, !UP0 ;  /* 0x0000003f09127287 */ /* 0x000fe2000c000000 */
[----:B------:R-:W-:Y:S01]  /*df50*/  LOP3.LUT R44, R44, R45, RZ, 0x3c, !PT ;  /* 0x0000002d2c2c7212 */ /* 0x000fe200078e3cff */
[----:B------:R-:W-:Y:S01]  /*df60*/  IMAD.X R45, RZ, RZ, R173, P1 ;  /* 0x000000ffff2d7224 */ /* 0x000fe200008e06ad */
[----:B------:R-:W-:-:S02]  /*df70*/  IADD3 R57, P2, R172, 0xa000, RZ ;  /* 0x0000a000ac397810 */ /* 0x000fc40007f5e0ff */
[C---:B------:R-:W-:Y:S02]  /*df80*/  IADD3 R53, P3, R172.reuse, 0xb000, RZ ;  /* 0x0000b000ac357810 */ /* 0x040fe40007f7e0ff */
[C---:B------:R-:W-:Y:S02]  /*df90*/  IADD3 R65, P4, R172.reuse, 0xc000, RZ ;  /* 0x0000c000ac417810 */ /* 0x040fe40007f9e0ff */
[C---:B------:R-:W-:Y:S02]  /*dfa0*/  IADD3 R61, P5, R172.reuse, 0xd000, RZ ;  /* 0x0000d000ac3d7810 */ /* 0x040fe40007fbe0ff */
[C---:B------:R-:W-:Y:S02]  /*dfb0*/  IADD3 R73, P0, R172.reuse, 0xe000, RZ ;  /* 0x0000e000ac497810 */ /* 0x040fe40007f1e0ff */
[----:B------:R-:W-:Y:S02]  /*dfc0*/  IADD3 R5, P1, R172, 0xf000, RZ ;  /* 0x0000f000ac057810 */ /* 0x000fe40007f3e0ff */
[----:B------:R-:W-:-:S02]  /*dfd0*/  LOP3.LUT R56, R57, 0x380, RZ, 0xc0, !PT ;  /* 0x0000038039387812 */ /* 0x000fc400078ec0ff */
[----:B------:R-:W-:Y:S01]  /*dfe0*/  LOP3.LUT R52, R53, 0x380, RZ, 0xc0, !PT ;  /* 0x0000038035347812 */ /* 0x000fe200078ec0ff */
[----:B------:R-:W-:Y:S01]  /*dff0*/  IMAD.X R69, RZ, RZ, R173, P1 ;  /* 0x000000ffff457224 */ /* 0x000fe200008e06ad */
[----:B------:R-:W-:Y:S02]  /*e000*/  LOP3.LUT R64, R65, 0x380, RZ, 0xc0, !PT ;  /* 0x0000038041407812 */ /* 0x000fe400078ec0ff */
[----:B------:R-:W-:Y:S02]  /*e010*/  LOP3.LUT R60, R61, 0x380, RZ, 0xc0, !PT ;  /* 0x000003803d3c7812 */ /* 0x000fe400078ec0ff */
[----:B------:R-:W-:Y:S02]  /*e020*/  LOP3.LUT R72, R73, 0x380, RZ, 0xc0, !PT ;  /* 0x0000038049487812 */ /* 0x000fe400078ec0ff */
[----:B------:R-:W-:Y:S02]  /*e030*/  LOP3.LUT R7, R172, 0x380, RZ, 0xc0, !PT ;  /* 0x00000380ac077812 */ /* 0x000fe400078ec0ff */
[----:B------:R-:W-:-:S02]  /*e040*/  LOP3.LUT R4, R5, 0x380, RZ, 0xc0, !PT ;  /* 0x0000038005047812 */ /* 0x000fc400078ec0ff */
[----:B------:R-:W-:Y:S02]  /*e050*/  SHF.R.U64 R56, R56, 0x3, RZ ;  /* 0x0000000338387819 */ /* 0x000fe400000012ff */
[----:B------:R-:W-:Y:S02]  /*e060*/  SHF.R.U64 R52, R52, 0x3, RZ ;  /* 0x0000000334347819 */ /* 0x000fe400000012ff */
[----:B------:R-:W-:Y:S02]  /*e070*/  SHF.R.U64 R64, R64, 0x3, RZ ;  /* 0x0000000340407819 */ /* 0x000fe400000012ff */
[----:B------:R-:W-:Y:S02]  /*e080*/  SHF.R.U64 R60, R60, 0x3, RZ ;  /* 0x000000033c3c7819 */ /* 0x000fe400000012ff */
        /* <DEDUP_REMOVED lines=17> */
[----:B------:R-:W-:Y:S01]  /*e1a0*/  VIADD R10, R185, UR42 ;  /* 0x0000002ab90a7c36 */ /* 0x000fe20008000000 */
[----:B------:R-:W-:Y:S01]  /*e1b0*/  ULDC.64 UR12, c[0x0][0xb90] ;  /* 0x0002e400000c7ab9 */ /* 0x000fe20000000a00 */
[----:B------:R-:W-:Y:S01]  /*e1c0*/  UMOV UR10, UR4 ;  /* 0x00000004000a7c82 */ /* 0x000fe20008000000 */
[----:B------:R-:W-:Y:S01]  /*e1d0*/  UIMAD UR9, UR17, UR12, URZ ;  /* 0x0000000c110972a4 */ /* 0x000fe2000f8e023f */
[----:B------:R-:W-:Y:S01]  /*e1e0*/  IMAD.MOV.U32 R4, RZ, RZ, R10 ;  /* 0x000000ffff047224 */ /* 0x000fe200078e000a */
[----:B------:R-:W-:Y:S01]  /*e1f0*/  UMOV UR11, UR16 ;  /* 0x00000010000b7c82 */ /* 0x000fe20008000000 */
[----:B------:R-:W-:Y:S01]  /*e200*/  ULDC.64 UR14, c[0x0][0xb98] ;  /* 0x0002e600000e7ab9 */ /* 0x000fe20000000a00 */
[----:B------:R-:W-:Y:S01]  /*e210*/  UIMAD.WIDE.U32 UR10, UR44, UR12, UR10 ;  /* 0x0000000c2c0a72a5 */ /* 0x000fe2000f8e000a */
[----:B------:R-:W-:Y:S01]  /*e220*/  IMAD.MOV R21, RZ, RZ, -R17 ;  /* 0x000000ffff157224 */ /* 0x000fe200078e0a11 */
[----:B------:R-:W-:Y:S01]  /*e230*/  UIMAD UR9, UR44, UR13, UR9 ;  /* 0x0000000d2c0972a4 */ /* 0x000fe2000f8e0209 */
[----:B------:R-:W-:Y:S01]  /*e240*/  VIADD R20, R16, UR42 ;  /* 0x0000002a10147c36 */ /* 0x000fe20008000000 */
[----:B------:R-:W-:-:S02]  /*e250*/  UIMAD UR12, UR18, UR14, URZ ;  /* 0x0000000e120c72a4 */ /* 0x000fc4000f8e023f */
[----:B------:R-:W-:Y:S02]  /*e260*/  UIADD3 UR11, UR11, UR9, URZ ;  /* 0x000000090b0b7290 */ /* 0x000fe4000fffe03f */
        /* <DEDUP_REMOVED lines=15> */
[----:B------:R-:W-:Y:S01]  /*e360*/  ULDC.64 UR10, c[0x0][0xb88] ;  /* 0x0002e200000a7ab9 */ /* 0x000fe20000000a00 */
[----:B------:R-:W-:Y:S02]  /*e370*/  VIADD R10, R20, 0x8 ;  /* 0x00000008140a7836 */ /* 0x000fe40000000000 */
        /* <DEDUP_REMOVED lines=9> */
[----:B------:R-:W-:Y:S03]  /*e410*/  SHFL.IDX PT, R4, R14, RZ, 0x1c1f ;  /* 0x001c1fff0e047589 */ /* 0x000fe600000e0000 */
[-C--:B------:R-:W-:Y:S01]  /*e420*/  ISETP.GE.OR P1, PT, R20, R11.reuse, P0 ;  /* 0x0000000b1400720c */ /* 0x080fe20000726670 */
[----:B------:R-:W0:Y:S01]  /*e430*/  SHFL.IDX PT, R5, R15, RZ, 0x1c1f ;  /* 0x001c1fff0f057589 */ /* 0x000e2200000e0000 */
[----:B------:R-:W-:-:S03]  /*e440*/  ISETP.GE.OR P0, PT, R10, R11, P0 ;  /* 0x0000000b0a00720c */ /* 0x000fc60000706670 */
[----:B------:R-:W1:Y:S08]  /*e450*/  SHFL.IDX PT, R7, R15, 0x1, 0x1c1f ;  /* 0x003c1f000f077f89 */ /* 0x000e7000000e0000 */
[----:B0-----:R0:W-:Y:S04]  /*e460*/  @!P1 ST.E desc[UR40][R4.64], R3 ;  /* 0x0000000304009985 */ /* 0x0011e8000c101928 */
[----:B-1----:R0:W-:Y:S02]  /*e470*/  @!P0 ST.E desc[UR40][R6.64], R0 ;  /* 0x0000000006008985 */ /* 0x0021e4000c101928 */
.L_x_5592:
        /* <DEDUP_REMOVED lines=8> */
[----:B------:R-:W-:-:S03]  /*e500*/  SEL R0, RZ, 0x1, P1 ;  /* 0x00000001ff007807 */ /* 0x000fc60000800000 */
[----:B------:R-:W-:Y:S01]  /*e510*/  IMAD.SHL.U32 R3, R3, 0x2, RZ ;  /* 0x0000000203037824 */ /* 0x000fe200078e00ff */
[----:B------:R-:W-:Y:S01]  /*e520*/  ISETP.GE.AND P0, PT, R189, UR14, PT ;  /* 0x0000000ebd007c0c */ /* 0x000fe2000bf06270 */
[----:B------:R-:W5:Y:S04]  /*e530*/  LD.E.128 R12, desc[UR40][R12.64] ;  /* 0x000000280c0c7980 */ /* 0x000f68000c101d00 */
[----:B------:R-:W5:Y:S04]  /*e540*/  LD.E.128 R24, desc[UR40][R24.64] ;  /* 0x0000002818187980 */ /* 0x000f68000c101d00 */
[----:B------:R-:W5:Y:S01]  /*e550*/  LD.E.128 R28, desc[UR40][R28.64] ;  /* 0x000000281c1c7980 */ /* 0x000f62000c101d00 */
[----:B-1----:R-:W-:-:S02]  /*e560*/  ISETP.NE.AND P2, PT, R81, 0x1, PT ;  /* 0x000000015100780c */ /* 0x002fc40003f45270 */
[----:B------:R-:W-:Y:S01]  /*e570*/  LOP3.LUT R0, R3, 0x2, R0, 0xe2, !PT ;  /* 0x0000000203007812 */ /* 0x000fe200078ee200 */
[----:B------:R-:W5:Y:S01]  /*e580*/  LD.E.128 R32, desc[UR40][R32.64] ;  /* 0x0000002820207980 */ /* 0x000f62000c101d00 */
[----:B------:R-:W-:Y:S01]  /*e590*/  SEL R3, RZ, 0xffffffff, P0 ;  /* 0xffffffffff037807 */ /* 0x000fe20000000000 */
[----:B------:R-:W-:Y:S02]  /*e5a0*/  UIMAD UR9, UR16, UR12, URZ ;  /* 0x0000000c100972a4 */ /* 0x000fe4000f8e023f */
[----:B------:R-:W5:Y:S04]  /*e5b0*/  LD.E.128 R36, desc[UR40][R36.64] ;  /* 0x0000002824247980 */ /* 0x000f68000c101d00 */
[----:B------:R-:W5:Y:S02]  /*e5c0*/  LD.E.128 R40, desc[UR40][R40.64] ;  /* 0x0000002828287980 */ /* 0x000f64000c101d00 */
[----:B------:R-:W1:Y:S01]  /*e5d0*/  @P2 LDC R21, c[0x0][0xbec] ;  /* 0x0002fb00ff152b82 */ /* 0x000e620000000800 */
[----:B------:R-:W-:Y:S01]  /*e5e0*/  IMAD.SHL.U32 R3, R3, 0x4, RZ ;  /* 0x0000000403037824 */ /* 0x000fe200078e00ff */
[----:B------:R-:W-:Y:S01]  /*e5f0*/  ISETP.GE.AND P0, PT, R188, UR14, PT ;  /* 0x0000000ebc007c0c */ /* 0x000fe2000bf06270 */
[----:B------:R-:W5:Y:S04]  /*e600*/  LD.E.128 R48, desc[UR40][R48.64] ;  /* 0x0000002830307980 */ /* 0x000f68000c101d00 */
[----:B------:R-:W5:Y:S01]  /*e610*/  LD.E.128 R44, desc[UR40][R44.64] ;  /* 0x000000282c2c7980 */ /* 0x000f62000c101d00 */
[----:B------:R-:W2:Y:S01]  /*e620*/  @P2 LDC R77, c[0x0][0xbf0] ;  /* 0x0002fc00ff4d2b82 */ /* 0x000ea20000000800 */
[----:B------:R-:W-:Y:S01]  /*e630*/  UIMAD.WIDE.U32 UR10, UR4, UR12, URZ ;  /* 0x0000000c040a72a5 */ /* 0x000fe2000f8e003f */
[----:B------:R-:W-:Y:S01]  /*e640*/  LOP3.LUT R3, R3, 0x4, R0, 0xe2, !PT ;  /* 0x0000000403037812 */ /* 0x000fe200078ee200 */
[----:B------:R-:W-:Y:S01]  /*e650*/  UIMAD UR9, UR4, UR13, UR9 ;  /* 0x0000000d040972a4 */ /* 0x000fe2000f8e0209 */
[----:B------:R-:W-:Y:S01]  /*e660*/  SEL R20, RZ, 0xffffffff, P0 ;  /* 0xffffffffff147807 */ /* 0x000fe20000000000 */
[----:B------:R-:W-:Y:S01]  /*e670*/  IMAD R0, R191, 0x20, R192 ;  /* 0x00000020bf007824 */ /* 0x000fe200078e02c0 */
[----:B------:R-:W-:Y:S01]  /*e680*/  ULDC.64 UR12, c[0x0][0xae8] ;  /* 0x0002ba00000c7ab9 */ /* 0x000fe20000000a00 */
[----:B------:R-:W-:Y:S01]  /*e690*/  ISETP.GE.AND P0, PT, R187, UR14, PT ;  /* 0x0000000ebb007c0c */ /* 0x000fe2000bf06270 */
[----:B------:R-:W-:Y:S01]  /*e6a0*/  UIADD3 UR11, UR11, UR9, URZ ;  /* 0x000000090b0b7290 */ /* 0x000fe2000fffe03f */
[----:B------:R-:W5:Y:S01]  /*e6b0*/  LD.E.128 R56, desc[UR40][R56.64] ;  /* 0x0000002838387980 */ /* 0x000f62000c101d00 */
[----:B------:R-:W-:Y:S01]  /*e6c0*/  UIMAD UR4, UR17, UR12, URZ ;  /* 0x0000000c110472a4 */ /* 0x000fe2000f8e023f */
[----:B------:R-:W-:Y:S01]  /*e6d0*/  VIADD R82, R0, UR42 ;  /* 0x0000002a00527c36 */ /* 0x000fe20008000000 */
[----:B------:R-:W-:Y:S01]  /*e6e0*/  SEL R0, RZ, 0xffffffff, P0 ;  /* 0xffffffffff007807 */ /* 0x000fe20000000000 */
[----:B------:R-:W-:Y:S01]  /*e6f0*/  UIMAD.WIDE.U32 UR10, UR44, UR12, UR10 ;  /* 0x0000000c2c0a72a5 */ /* 0x000fe2000f8e000a */
[----:B------:R-:W5:Y:S01]  /*e700*/  LD.E.128 R52, desc[UR40][R52.64] ;  /* 0x0000002834347980 */ /* 0x000f62000c101d00 */
[----:B------:R-:W-:Y:S01]  /*e710*/  UIMAD UR4, UR44, UR13, UR4 ;  /* 0x0000000d2c0472a4 */ /* 0x000fe2000f8e0204 */
[----:B------:R-:W-:-:S02]  /*e720*/  IMAD.SHL.U32 R20, R20, 0x8, RZ ;  /* 0x0000000814147824 */ /* 0x000fc400078e00ff */
[----:B------:R-:W-:Y:S01]  /*e730*/  ULDC.64 UR12, c[0x0][0xaf0] ;  /* 0x0002bc00000c7ab9 */ /* 0x000fe20000000a00 */
[----:B------:R-:W-:Y:S01]  /*e740*/  UIADD3 UR11, UR11, UR4, URZ ;  /* 0x000000040b0b7290 */ /* 0x000fe2000fffe03f */
[----:B------:R-:W-:Y:S01]  /*e750*/  IMAD.SHL.U32 R79, R0, 0x10, RZ ;  /* 0x00000010004f7824 */ /* 0x000fe200078e00ff */
[----:B------:R-:W-:Y:S01]  /*e760*/  UIMAD UR4, UR18, UR12, URZ ;  /* 0x0000000c120472a4 */ /* 0x000fe2000f8e023f */
[----:B-1----:R-:W-:Y:S01]  /*e770*/  @P2 IMAD.HI.U32 R0, R82, R21, RZ ;  /* 0x0000001552002227 */ /* 0x002fe200078e00ff */
[----:B------:R-:W-:Y:S01]  /*e780*/  LOP3.LUT R20, R20, 0x8, R3, 0xe2, !PT ;  /* 0x0000000814147812 */ /* 0x000fe200078ee203 */
[----:B------:R-:W5:Y:S01]  /*e790*/  LD.E.128 R64, desc[UR40][R64.64] ;  /* 0x0000002840407980 */ /* 0x000f62000c101d00 */
[----:B------:R-:W-:Y:S01]  /*e7a0*/  UIMAD UR4, UR8, UR13, UR4 ;  /* 0x0000000d080472a4 */ /* 0x000fe2000f8e0204 */
[----:B------:R-:W-:Y:S01]  /*e7b0*/  IMAD.MOV.U32 R3, RZ, RZ, R82 ;  /* 0x000000ffff037224 */ /* 0x000fe200078e0052 */
[----:B------:R-:W-:Y:S01]  /*e7c0*/  UIMAD.WIDE.U32 UR8, UR8, UR12, UR10 ;  /* 0x0000000c080872a5 */ /* 0x000fe2000f8e000a */
[----:B--2---:R-:W-:Y:S01]  /*e7d0*/  @P2 SHF.R.U32.HI R3, RZ, R77, R0 ;  /* 0x0000004dff032219 */ /* 0x004fe20000011600 */
[----:B------:R-:W5:Y:S01]  /*e7e0*/  LD.E.128 R60, desc[UR40][R60.64] ;  /* 0x000000283c3c7980 */ /* 0x000f62000c101d00 */
[----:B------:R-:W-:-:S02]  /*e7f0*/  LOP3.LUT R78, R79, 0x10, R20, 0xe2, !PT ;  /* 0x000000104f4e7812 */ /* 0x000fc400078ee214 */
        /* <DEDUP_REMOVED lines=10> */
[----:B------:R-:W5:Y:S01]  /*e8a0*/  LD.E.128 R68, desc[UR40][R68.64] ;  /* 0x0000002844447980 */ /* 0x000f62000c101d00 */
[----:B------:R-:W-:Y:S01]  /*e8b0*/  IMAD R77, R81, R79, R82 ;  /* 0x0000004f514d7224 */ /* 0x000fe200078e0252 */
[----:B------:R-:W-:Y:S01]  /*e8c0*/  ISETP.GE.AND P0, PT, R195, UR14, PT ;  /* 0x0000000ec3007c0c */ /* 0x000fe2000bf06270 */
[----:B------:R-:W-:Y:S01]  /*e8d0*/  IMAD.U32 R21, RZ, RZ, UR4 ;  /* 0x00000004ff157e24 */ /* 0x000fe2000f8e00ff */
[----:B------:R-:W-:Y:S01]  /*e8e0*/  @!PT LDS RZ, [RZ] ;  /* 0x00000000fffff984 */ /* 0x000fe20000000800 */
[----:B------:R-:W-:Y:S01]  /*e8f0*/  @!PT LDS RZ, [RZ] ;  /* 0x00000000fffff984 */ /* 0x000fe20000000800 */
[----:B------:R-:W-:Y:S01]  /*e900*/  @!PT LDS RZ, [RZ] ;  /* 0x00000000fffff984 */ /* 0x000fe20000000800 */
[----:B------:R-:W-:Y:S01]  /*e910*/  @!PT LDS RZ, [RZ] ;  /* 0x00000000fffff984 */ /* 0x000fe20000000800 */
[----:B------:R1:W-:Y:S06]  /*e920*/  MEMBAR.ALL.CTA ;  /* 0x0000000000007992 */ /* 0x0003ec0000008000 */
[----:B-1----:R-:W1:Y:S01]  /*e930*/  FENCE.VIEW.ASYNC.S ;  /* 0x00000000000073c6 */ /* 0x002e620000000000 */
[----:B------:R-:W-:Y:S01]  /*e940*/  IMAD.SHL.U32 R83, R0, 0x20, RZ ;  /* 0x0000002000537824 */ /* 0x000fe200078e00ff */
        /* <DEDUP_REMOVED lines=11> */
[----:B-----5:R-:W-:Y:S01]  /*ea00*/  IMAD R87, R76, R81, RZ ;  /* 0x000000514c577224 */ /* 0x020fe200078e02ff */
[----:B------:R-:W-:Y:S01]  /*ea10*/  BSSY B1, `(.L_x_5593) ;  /* 0x000002f000017945 */ /* 0x000fe20003800000 */
[----:B------:R-:W-:Y:S01]  /*ea20*/  VIADD R86, R192, UR42 ;  /* 0x0000002ac0567c36 */ /* 0x000fe20008000000 */
[----:B------:R-:W-:Y:S01]  /*ea30*/  LOP3.LUT R3, R78, R3, RZ, 0xfc, !PT ;  /* 0x000000034e037212 */ /* 0x000fe200078efcff */
[C---:B------:R-:W-:Y:S01]  /*ea40*/  IMAD R79, R77.reuse, UR9, R0 ;  /* 0x000000094d4f7c24 */ /* 0x040fe2000f8e0200 */
[----:B------:R-:W-:Y:S01]  /*ea50*/  SEL R0, RZ, 0x80, P0 ;  /* 0x00000080ff007807 */ /* 0x000fe20000000000 */
[----:B------:R-:W-:Y:S01]  /*ea60*/  IMAD.WIDE.U32 R20, R77, UR8, R20 ;  /* 0x000000084d147c25 */ /* 0x000fe2000f8e0014 */
[----:B------:R-:W-:Y:S01]  /*ea70*/  ISETP.GE.AND P0, PT, R86, R87, PT ;  /* 0x000000575600720c */ /* 0x000fe20003f06270 */
[----:B------:R-:W-:Y:S01]  /*ea80*/  ULDC.64 UR8, c[0x0][0xa80] ;  /* 0x0002a00000087ab9 */ /* 0x000fe20000000a00 */
[----:B------:R-:W-:Y:S01]  /*ea90*/  LOP3.LUT R0, R3, R0, RZ, 0xfc, !PT ;  /* 0x0000000003007212 */ /* 0x000fe200078efcff */
[----:B------:R-:W-:Y:S01]  /*eaa0*/  IMAD.IADD R21, R21, 0x1, R79 ;  /* 0x0000000115157824 */ /* 0x000fe200078e024f */
[C---:B------:R-:W-:Y:S01]  /*eab0*/  LEA R84, P1, R20.reuse, UR8, 0x1 ;  /* 0x0000000814547c11 */ /* 0x040fe2000f8208ff */
[----:B-1----:R-:W-:Y:S03]  /*eac0*/  SYNCS.ARRIVE.TRANS64.RED.A1T0 RZ, [UR4], RZ ;  /* 0x000000ffffff79a7 */ /* 0x002fe60008100404 */
        /* <DEDUP_REMOVED lines=25> */
[-C--:B--2---:R-:W-:Y:S02]  /*ec60*/  @P0 LEA R12, P3, R195, R76.reuse, 0x1 ;  /* 0x0000004cc30c0211 */ /* 0x084fe400078608ff */
        /* <DEDUP_REMOVED lines=9> */
.L_x_5594:
[----:B------:R-:W-:Y:S05]  /*ed00*/  BSYNC B1 ;  /* 0x0000000000017941 */ /* 0x000fea0003800000 */
.L_x_5593:
[----:B---3--:R-:W-:Y:S01]  /*ed10*/  VIADD R4, R86, 0x20 ;  /* 0x0000002056047836 */ /* 0x008fe20000000000 */
        /* <DEDUP_REMOVED lines=11> */
[----:B------:R-:W-:Y:S01]  /*edd0*/  @!P3 LEA R14, P6, R189, R6, 0x1 ;  /* 0x00000006bd0eb211 */ /* 0x000fe200078c08ff */
[----:B------:R0:W-:Y:S01]  /*ede0*/  @!P0 ST.E.128 desc[UR40][R4.64], R8 ;  /* 0x0000000804008985 */ /* 0x0001e2000c101d28 */
[----:B------:R-:W-:Y:S02]  /*edf0*/  ISETP.GE.AND P0, PT, R186, UR14, PT ;  /* 0x0000000eba007c0c */ /* 0x000fe4000bf06270 */
[----:B------:R-:W-:Y:S02]  /*ee00*/  @!P5 LEA.HI.X R13, R190, R7, R204, 0x1, P4 ;  /* 0x00000007be0dd211 */ /* 0x000fe400020f0ccc */
[----:B------:R-:W-:-:S02]  /*ee10*/  LOP3.LUT P4, RZ, R3, 0x40, RZ, 0xc0, !PT ;  /* 0x0000004003ff7812 */ /* 0x000fc4000788c0ff */
[----:B------:R-:W-:Y:S01]  /*ee20*/  @!P3 LEA.HI.X R15, R189, R7, R203, 0x1, P6 ;  /* 0x00000007bd0fb211 */ /* 0x000fe200030f0ccb */
        /* <DEDUP_REMOVED lines=16> */
[----:B---3--:R-:W-:-:S04]  /*ef30*/  LEA R4, P0, R194, R6, 0x1 ;  /* 0x00000006c2047211 */ /* 0x008fc800078008ff */
[----:B------:R-:W-:-:S05]  /*ef40*/  LEA.HI.X R5, R194, R7, R198, 0x1, P0 ;  /* 0x00000007c2057211 */ /* 0x000fca00000f0cc6 */
[----:B------:R0:W-:Y:S01]  /*ef50*/  ST.E.128 desc[UR40][R4.64], R68 ;  /* 0x0000004404007985 */ /* 0x0001e2000c101d28 */
[----:B------:R-:W-:Y:S05]  /*ef60*/  BRA `(.L_x_5595) ;  /* 0x0000000c00847947 */ /* 0x000fea0003800000 */
.L_x_5590:
[----:B------:R-:W-:Y:S01]  /*ef70*/  ULDC.64 UR8, c[0x0][0xc00] ;  /* 0x0003000000087ab9 */ /* 0x000fe20000000a00 */
[----:B------:R-:W-:Y:S01]  /*ef80*/  ULDC UR4, c[0x0][0xa88] ;  /* 0x0002a20000047ab9 */ /* 0x000fe20000000800 */
[----:B------:R-:W-:Y:S01]  /*ef90*/  UISETP.NE.U32.AND UP0, UPT, UR8, URZ, UPT ;  /* 0x0000003f0800728c */ /* 0x000fe2000bf05070 */
[----:B------:R-:W0:Y:S03]  /*efa0*/  LDC R11, c[0x0][0xbe8] ;  /* 0x0002fa00ff0b7b82 */ /* 0x000e260000000800 */
[----:B------:R-:W-:-:S03]  /*efb0*/  UISETP.NE.AND.EX UP0, UPT, UR9, URZ, UPT, UP0 ;  /* 0x0000003f0900728c */ /* 0x000fc6000bf05300 */
[----:B------:R-:W-:Y:S02]  /*efc0*/  ULDC.64 UR8, c[0x0][0xc00] ;  /* 0x0003000000087ab9 */ /* 0x000fe40000000a00 */
[----:B------:R-:W-:Y:S01]  /*efd0*/  UIMAD.WIDE UR8, UR43, 0x4, UR8 ;  /* 0x000000042b0878a5 */ /* 0x000fe2000f8e0208 */
[----:B------:R-:W-:-:S05]  /*efe0*/  PLOP3.LUT P1, PT, PT, PT, UP0, 0x80, 0x0 ;  /* 0x000000000000781c */ /* 0x000fca0003f2f008 */
[----:B------:R-:W-:Y:S02]  /*eff0*/  IMAD.U32 R4, RZ, RZ, UR8 ;  /* 0x00000008ff047e24 */ /* 0x000fe4000f8e00ff */
[----:B------:R-:W-:Y:S01]  /*f000*/  IMAD.U32 R5, RZ, RZ, UR9 ;  /* 0x00000009ff057e24 */ /* 0x000fe2000f8e00ff */
[----:B------:R-:W-:Y:S02]  /*f010*/  ULDC.64 UR8, c[0x0][0xc08] ;  /* 0x0003020000087ab9 */ /* 0x000fe40000000a00 */
[----:B------:R-:W-:Y:S01]  /*f020*/  UISETP.NE.U32.AND UP1, UPT, UR8, URZ, UPT ;  /* 0x0000003f0800728c */ /* 0x000fe2000bf25070 */
[----:B------:R-:W-:Y:S02]  /*f030*/  IMAD.U32 R0, RZ, RZ, UR4 ;  /* 0x00000004ff007e24 */ /* 0x000fe4000f8e00ff */
[----:B------:R-:W2:Y:S01]  /*f040*/  @P1 LDG.E R3, desc[UR40][R4.64] ;  /* 0x0000002804031981 */ /* 0x000ea2000c1e1900 */
[----:B------:R-:W-:-:S06]  /*f050*/  UISETP.NE.AND.EX UP1, UPT, UR9, URZ, UPT, UP1 ;  /* 0x0000003f0900728c */ /* 0x000fcc000bf25310 */
[----:B------:R-:W-:-:S05]  /*f060*/  PLOP3.LUT P2, PT, PT, PT, UP1, 0x80, 0x0 ;  /* 0x000000000000781c */ /* 0x000fca0003f4f018 */
[----:B------:R-:W-:Y:S02]  /*f070*/  @UP1 ULDC.64 UR8, c[0x0][0xc08] ;  /* 0x0003020000081ab9 */ /* 0x000fe40000000a00 */
[----:B------:R-:W-:-:S06]  /*f080*/  @UP1 UIMAD.WIDE UR8, UR43, 0x4, UR8 ;  /* 0x000000042b0818a5 */ /* 0x000fcc000f8e0208 */
[----:B------:R-:W-:Y:S02]  /*f090*/  IMAD.U32 R6, RZ, RZ, UR8 ;  /* 0x00000008ff067e24 */ /* 0x000fe4000f8e00ff */
[----:B------:R-:W-:-:S05]  /*f0a0*/  IMAD.U32 R7, RZ, RZ, UR9 ;  /* 0x00000009ff077e24 */ /* 0x000fca000f8e00ff */
[----:B------:R1:W5:Y:S01]  /*f0b0*/  @P2 LDG.E R0, desc[UR40][R6.64] ;  /* 0x0000002806002981 */ /* 0x000362000c1e1900 */
[----:B------:R-:W-:Y:S01]  /*f0c0*/  UMOV UR4, URZ ;  /* 0x0000003f00047c82 */ /* 0x000fe20008000000 */
[----:B------:R-:W-:Y:S01]  /*f0d0*/  USHF.R.S32.HI UR13, URZ, 0x1f, UR44 ;  /* 0x0000001f3f0d7899 */ /* 0x000fe2000801142c */
[----:B------:R-:W-:Y:S02]  /*f0e0*/  ISETP.GE.AND P0, PT, R197, 0x40, PT ;  /* 0x00000040c500780c */ /* 0x000fe40003f06270 */
[----:B--2---:R-:W-:Y:S01]  /*f0f0*/  @P1 R2UR UR4, R3 ;  /* 0x00000000030412ca */ /* 0x004fe200000e0000 */
[----:B01----:R-:W-:-:S14]  /*f100*/  @P2 BRA `(.L_x_5596) ;  /* 0x0000000000102947 */ /* 0x003fdc0003800000 */
[----:B------:R-:W-:Y:S05]  /*f110*/  @!P1 BRA `(.L_x_5596) ;  /* 0x00000000000c9947 */ /* 0x000fea0003800000 */
[----:B------:R-:W2:Y:S04]  /*f120*/  LDG.E R3, desc[UR40][R4.64] ;  /* 0x0000002804037981 */ /* 0x000ea8000c1e1900 */
[----:B-----5:R-:W2:Y:S02]  /*f130*/  LDG.E R0, desc[UR40][R4.64+0x4] ;  /* 0x0000042804007981 */ /* 0x020ea4000c1e1900 */
[----:B--2---:R-:W-:-:S07]  /*f140*/  IMAD.IADD R0, R0, 0x1, -R3 ;  /* 0x0000000100007824 */ /* 0x004fce00078e0a03 */
.L_x_5596:
[----:B------:R-:W-:Y:S01]  /*f150*/  USHF.R.S32.HI UR9, URZ, 0x1f, UR43 ;  /* 0x0000001f3f097899 */ /* 0x000fe2000801142b */
[----:B------:R-:W-:Y:S01]  /*f160*/  BSSY B1, `(.L_x_5597) ;  /* 0x000002e000017945 */ /* 0x000fe20003800000 */
[----:B------:R-:W-:Y:S02]  /*f170*/  USHF.R.S32.HI UR12, URZ, 0x1f, UR4 ;  /* 0x0000001f3f0c7899 */ /* 0x000fe40008011404 */
[----:B------:R-:W-:Y:S02]  /*f180*/  USEL UR8, UR43, URZ, !UP0 ;  /* 0x0000003f2b087287 */ /* 0x000fe4000c000000 */
[----:B------:R-:W-:Y:S01]  /*f190*/  USEL UR14, UR9, URZ, !UP0 ;  /* 0x0000003f090e7287 */ /* 0x000fe2000c000000 */
[----:B------:R-:W-:Y:S11]  /*f1a0*/  @P0 BRA `(.L_x_5598) ;  /* 0x0000000000a40947 */ /* 0x000ff60003800000 */
[----:B------:R-:W0:Y:S01]  /*f1b0*/  S2R R6, SR_TID.X ;  /* 0x0000000000067919 */ /* 0x000e220000002100 */
[----:B------:R-:W1:Y:S01]  /*f1c0*/  LDC R5, c[0x0][0xbe8] ;  /* 0x0002fa00ff057b82 */ /* 0x000e620000000800 */
[----:B------:R-:W-:Y:S02]  /*f1d0*/  IMAD.U32 R7, RZ, RZ, UR42 ;  /* 0x0000002aff077e24 */ /* 0x000fe4000f8e00ff */
[----:B-1---5:R-:W-:-:S03]  /*f1e0*/  IMAD R3, R0, R5, RZ ;  /* 0x0000000500037224 */ /* 0x022fc600078e02ff */
[----:B0-----:R-:W-:-:S04]  /*f1f0*/  IADD3 R6, R7, -0x80, R6 ;  /* 0xffffff8007067810 */ /* 0x001fc80007ffe006 */
[----:B------:R-:W-:-:S13]  /*f200*/  ISETP.GE.AND P0, PT, R6, R3, PT ;  /* 0x000000030600720c */ /* 0x000fda0003f06270 */
[----:B------:R-:W-:Y:S05]  /*f210*/  @P0 BRA `(.L_x_5598) ;  /* 0x0000000000880947 */ /* 0x000fea0003800000 */
[----:B------:R-:W-:Y:S01]  /*f220*/  ISETP.NE.AND P0, PT, R5, 0x1, PT ;  /* 0x000000010500780c */ /* 0x000fe20003f05270 */
[----:B------:R-:W-:Y:S01]  /*f230*/  ULDC.64 UR16, c[0x0][0xb90] ;  /* 0x0002e40000107ab9 */ /* 0x000fe20000000a00 */
[----:B------:R-:W-:Y:S01]  /*f240*/  UMOV UR10, UR4 ;  /* 0x00000004000a7c82 */ /* 0x000fe20008000000 */
[----:B------:R-:W-:Y:S01]  /*f250*/  UIMAD UR9, UR13, UR16, URZ ;  /* 0x000000100d0972a4 */ /* 0x000fe2000f8e023f */
[----:B------:R-:W-:Y:S01]  /*f260*/  IMAD.MOV.U32 R4, RZ, RZ, R6 ;  /* 0x000000ffff047224 */ /* 0x000fe200078e0006 */
[----:B------:R-:W-:Y:S02]  /*f270*/  UMOV UR11, UR12 ;  /* 0x0000000c000b7c82 */ /* 0x000fe40008000000 */
[----:B------:R-:W-:Y:S02]  /*f280*/  UIMAD.WIDE.U32 UR10, UR44, UR16, UR10 ;  /* 0x000000102c0a72a5 */ /* 0x000fe4000f8e000a */
[----:B------:R-:W-:-:S03]  /*f290*/  UIMAD UR9, UR44, UR17, UR9 ;  /* 0x000000112c0972a4 */ /* 0x000fc6000f8e0209 */
[----:B------:R-:W-:Y:S01]  /*f2a0*/  ULDC.64 UR16, c[0x0][0xb98] ;  /* 0x0002e60000107ab9 */ /* 0x000fe20000000a00 */
[----:B------:R-:W0:Y:S01]  /*f2b0*/  @P0 LDC R3, c[0x0][0xbec] ;  /* 0x0002fb00ff030b82 */ /* 0x000e220000000800 */
[----:B------:R-:W-:Y:S02]  /*f2c0*/  UIADD3 UR11, UR11, UR9, URZ ;  /* 0x000000090b0b7290 */ /* 0x000fe4000fffe03f */
[----:B------:R-:W-:Y:S02]  /*f2d0*/  UIMAD UR9, UR14, UR16, URZ ;  /* 0x000000100e0972a4 */ /* 0x000fe4000f8e023f */
[----:B------:R-:W-:Y:S02]  /*f2e0*/  UIMAD.WIDE.U32 UR10, UR8, UR16, UR10 ;  /* 0x00000010080a72a5 */ /* 0x000fe4000f8e000a */
[----:B------:R-:W-:Y:S01]  /*f2f0*/  UIMAD UR9, UR8, UR17, UR9 ;  /* 0x00000011080972a4 */ /* 0x000fe2000f8e0209 */
[----:B------:R-:W1:Y:S02]  /*f300*/  @P0 LDC R8, c[0x0][0xbf0] ;  /* 0x0002fc00ff080b82 */ /* 0x000e640000000800 */
[----:B------:R-:W-:Y:S01]  /*f310*/  ULDC.64 UR16, c[0x0][0xb88] ;  /* 0x0002e20000107ab9 */ /* 0x000fe20000000a00 */
[----:B0-----:R-:W-:-:S05]  /*f320*/  @P0 IMAD.HI.U32 R3, R6, R3, RZ ;  /* 0x0000000306030227 */ /* 0x001fca00078e00ff */
        /* <DEDUP_REMOVED lines=17> */
.L_x_5598:
[----:B------:R-:W-:Y:S05]  /*f440*/  BSYNC B1 ;  /* 0x0000000000017941 */ /* 0x000fea0003800000 */
.L_x_5597:
        /* <DEDUP_REMOVED lines=10> */
[----:B-----5:R-:W-:Y:S01]  /*f4f0*/  IMAD R25, R0, R11, RZ ;  /* 0x0000000b00197224 */ /* 0x020fe200078e02ff */
[----:B------:R-:W-:Y:S01]  /*f500*/  ULDC.64 UR16, c[0x0][0xae8] ;  /* 0x0002ba0000107ab9 */ /* 0x000fe20000000a00 */
[----:B------:R-:W-:Y:S01]  /*f510*/  IMAD.SHL.U32 R4, R4, 0x2, RZ ;  /* 0x0000000204047824 */ /* 0x000fe200078e00ff */
[----:B------:R-:W0:Y:S01]  /*f520*/  @P0 LDC R5, c[0x0][0xbec] ;  /* 0x0002fb00ff050b82 */ /* 0x000e220000000800 */
[----:B------:R-:W-:Y:S01]  /*f530*/  UIADD3 UR11, UR11, UR9, URZ ;  /* 0x000000090b0b7290 */ /* 0x000fe2000fffe03f */
[----:B------:R-:W-:Y:S01]  /*f540*/  ISETP.GE.AND P2, PT, R189, UR15, PT ;  /* 0x0000000fbd007c0c */ /* 0x000fe2000bf46270 */
[----:B------:R-:W-:Y:S01]  /*f550*/  UIMAD UR4, UR13, UR16, URZ ;  /* 0x000000100d0472a4 */ /* 0x000fe2000f8e023f */
[----:B------:R-:W-:Y:S01]  /*f560*/  LOP3.LUT R4, R4, 0x2, R3, 0xe2, !PT ;  /* 0x0000000204047812 */ /* 0x000fe200078ee203 */
[----:B------:R-:W-:Y:S01]  /*f570*/  IMAD R3, R191, 0x20, R192 ;  /* 0x00000020bf037824 */ /* 0x000fe200078e02c0 */
[----:B------:R-:W-:Y:S01]  /*f580*/  UIMAD.WIDE.U32 UR10, UR44, UR16, UR10 ;  /* 0x000000102c0a72a5 */ /* 0x000fe2000f8e000a */
[----:B------:R-:W-:Y:S01]  /*f590*/  SEL R6, RZ, 0xffffffff, P2 ;  /* 0xffffffffff067807 */ /* 0x000fe20001000000 */
[----:B------:R-:W1:Y:S01]  /*f5a0*/  @P0 LDC R7, c[0x0][0xbf0] ;  /* 0x0002fc00ff070b82 */ /* 0x000e620000000800 */
[----:B------:R-:W-:Y:S01]  /*f5b0*/  UIMAD UR4, UR44, UR17, UR4 ;  /* 0x000000112c0472a4 */ /* 0x000fe2000f8e0204 */
[----:B------:R-:W-:Y:S01]  /*f5c0*/  VIADD R8, R3, UR42 ;  /* 0x0000002a03087c36 */ /* 0x000fe20008000000 */
[----:B------:R-:W-:Y:S01]  /*f5d0*/  ULDC.64 UR12, c[0x0][0xaf0] ;  /* 0x0002bc00000c7ab9 */ /* 0x000fe20000000a00 */
[----:B------:R-:W-:Y:S01]  /*f5e0*/  ISETP.GE.AND P1, PT, R188, UR15, PT ;  /* 0x0000000fbc007c0c */ /* 0x000fe2000bf26270 */
[----:B------:R-:W-:Y:S01]  /*f5f0*/  UIADD3 UR11, UR11, UR4, URZ ;  /* 0x000000040b0b7290 */ /* 0x000fe2000fffe03f */
[----:B------:R-:W-:Y:S01]  /*f600*/  IMAD.SHL.U32 R9, R6, 0x4, RZ ;  /* 0x0000000406097824 */ /* 0x000fe200078e00ff */
[----:B------:R-:W-:Y:S01]  /*f610*/  UIMAD UR4, UR14, UR12, URZ ;  /* 0x0000000c0e0472a4 */ /* 0x000fe2000f8e023f */
[----:B------:R-:W-:Y:S01]  /*f620*/  SEL R10, RZ, 0xffffffff, P1 ;  /* 0xffffffffff0a7807 */ /* 0x000fe20000800000 */
[----:B------:R-:W-:Y:S01]  /*f630*/  IMAD.MOV.U32 R3, RZ, RZ, R8 ;  /* 0x000000ffff037224 */ /* 0x000fe200078e0008 */
[----:B------:R-:W-:Y:S01]  /*f640*/  ISETP.GE.AND P2, PT, R194, UR15, PT ;  /* 0x0000000fc2007c0c */ /* 0x000fe2000bf46270 */
[----:B------:R-:W-:Y:S01]  /*f650*/  UIMAD UR4, UR8, UR13, UR4 ;  /* 0x0000000d080472a4 */ /* 0x000fe2000f8e0204 */
[----:B------:R-:W-:Y:S01]  /*f660*/  LOP3.LUT R9, R9, 0x4, R4, 0xe2, !PT ;  /* 0x0000000409097812 */ /* 0x000fe200078ee204 */
[----:B------:R-:W-:Y:S01]  /*f670*/  UIMAD.WIDE.U32 UR8, UR8, UR12, UR10 ;  /* 0x0000000c080872a5 */ /* 0x000fe2000f8e000a */
[----:B------:R-:W-:Y:S01]  /*f680*/  IMAD.SHL.U32 R10, R10, 0x8, RZ ;  /* 0x000000080a0a7824 */ /* 0x000fe200078e00ff */
[----:B------:R-:W-:Y:S01]  /*f690*/  SEL R0, RZ, 0x80, P2 ;  /* 0x00000080ff007807 */ /* 0x000fe20001000000 */
[----:B0-----:R-:W-:Y:S01]  /*f6a0*/  @P0 IMAD.HI.U32 R6, R8, R5, RZ ;  /* 0x0000000508060227 */ /* 0x001fe200078e00ff */
[----:B------:R-:W-:Y:S01]  /*f6b0*/  UIADD3 UR4, UR9, UR4, URZ ;  /* 0x0000000409047290 */ /* 0x000fe2000fffe03f */
[----:B------:R-:W-:Y:S01]  /*f6c0*/  BSSY B1, `(.L_x_5599) ;  /* 0x0000047000017945 */ /* 0x000fe20003800000 */
[----:B------:R-:W-:Y:S01]  /*f6d0*/  LOP3.LUT R10, R10, 0x8, R9, 0xe2, !PT ;  /* 0x000000080a0a7812 */ /* 0x000fe200078ee209 */
[----:B------:R-:W-:-:S02]  /*f6e0*/  IMAD.U32 R4, RZ, RZ, UR8 ;  /* 0x00000008ff047e24 */ /* 0x000fc4000f8e00ff */
[----:B------:R-:W-:Y:S01]  /*f6f0*/  IMAD.U32 R5, RZ, RZ, UR9 ;  /* 0x00000009ff057e24 */ /* 0x000fe2000f8e00ff */
[----:B------:R-:W-:Y:S01]  /*f700*/  ULDC.64 UR8, c[0x0][0xae0] ;  /* 0x0002b80000087ab9 */ /* 0x000fe20000000a00 */
[----:B-1----:R-:W-:Y:S01]  /*f710*/  @P0 SHF.R.U32.HI R3, RZ, R7, R6 ;  /* 0x00000007ff030219 */ /* 0x002fe20000011606 */
[----:B------:R-:W-:Y:S01]  /*f720*/  IMAD.U32 R5, RZ, RZ, UR4 ;  /* 0x00000004ff057e24 */ /* 0x000fe2000f8e00ff */
[----:B------:R-:W-:Y:S01]  /*f730*/  ISETP.GE.AND P0, PT, R187, UR15, PT ;  /* 0x0000000fbb007c0c */ /* 0x000fe2000bf06270 */
[----:B------:R-:W-:Y:S01]  /*f740*/  VIADD R26, R192, UR42 ;  /* 0x0000002ac01a7c36 */ /* 0x000fe20008000000 */
        /* <DEDUP_REMOVED lines=16> */
[----:B------:R-:W-:-:S04]  /*f850*/  IMAD.WIDE.U32 R4, R7, UR8, R4 ;  /* 0x0000000807047c25 */ /* 0x000fc8000f8e0004 */
[----:B------:R-:W-:Y:S01]  /*f860*/  IMAD R3, R7, UR9, R6 ;  /* 0x0000000907037c24 */ /* 0x000fe2000f8e0206 */
[----:B------:R-:W-:Y:S01]  /*f870*/  SEL R7, RZ, 0x40, P0 ;  /* 0x00000040ff077807 */ /* 0x000fe20000000000 */
[----:B------:R-:W-:Y:S01]  /*f880*/  ULDC.64 UR8, c[0x0][0xa80] ;  /* 0x0002a00000087ab9 */ /* 0x000fe20000000a00 */
[----:B------:R-:W-:Y:S01]  /*f890*/  ISETP.GE.AND P0, PT, R26, R25, PT ;  /* 0x000000191a00720c */ /* 0x000fe20003f06270 */
[----:B------:R-:W-:Y:S01]  /*f8a0*/  IMAD.SHL.U32 R13, R8, 0x20, RZ ;  /* 0x00000020080d7824 */ /* 0x000fe200078e00ff */
[----:B------:R-:W-:Y:S01]  /*f8b0*/  LEA R20, P1, R4, UR8, 0x1 ;  /* 0x0000000804147c11 */ /* 0x000fe2000f8208ff */
[----:B------:R-:W-:-:S03]  /*f8c0*/  IMAD.IADD R3, R5, 0x1, R3 ;  /* 0x0000000105037824 */ /* 0x000fc600078e0203 */
[----:B------:R-:W-:Y:S01]  /*f8d0*/  LOP3.LUT R10, R13, 0x20, R10, 0xe2, !PT ;  /* 0x000000200d0a7812 */ /* 0x000fe200078ee20a */
[----:B------:R0:W1:Y:S01]  /*f8e0*/  SHFL.IDX PT, R6, R20, RZ, 0x181f ;  /* 0x00181fff14067589 */ /* 0x00006200000e0000 */
[----:B------:R-:W-:Y:S02]  /*f8f0*/  LEA.HI.X R3, R4, UR9, R3, 0x1, P1 ;  /* 0x0000000904037c11 */ /* 0x000fe400088f0c03 */
[----:B------:R-:W-:-:S03]  /*f900*/  LOP3.LUT R21, R10, R7, RZ, 0xfc, !PT ;  /* 0x000000070a157212 */ /* 0x000fc600078efcff */
        /* <DEDUP_REMOVED lines=34> */
.L_x_5600:
[----:B------:R-:W-:Y:S05]  /*fb30*/  BSYNC B1 ;  /* 0x0000000000017941 */ /* 0x000fea0003800000 */
.L_x_5599:
        /* <DEDUP_REMOVED lines=36> */
.L_x_5595:
[----:B------:R-:W-:Y:S05]  /*fd80*/  BSYNC B0 ;  /* 0x0000000000007941 */ /* 0x000fea0003800000 */
.L_x_5589:
[----:B------:R-:W-:Y:S02]  /*fd90*/  ULDC UR4, c[0x0][0xc3c] ;  /* 0x00030f0000047ab9 */ /* 0x000fe40000000800 */
[----:B------:R-:W-:-:S06]  /*fda0*/  UISETP.GE.AND UP0, UPT, UR6, UR4, UPT ;  /* 0x000000040600728c */ /* 0x000fcc000bf06270 */
[----:B------:R-:W-:-:S13]  /*fdb0*/  PLOP3.LUT P0, PT, PT, PT, UP0, 0x80, 0x0 ;  /* 0x000000000000781c */ /* 0x000fda0003f0f008 */
[----:B------:R-:W-:Y:S05]  /*fdc0*/  @!P0 BRA `(.L_x_5601) ;  /* 0xffffff10009c8947 */ /* 0x000fea000383ffff */
[----:B------:R-:W-:Y:S05]  /*fdd0*/  EXIT ;  /* 0x000000000000794d */ /* 0x000fea0003800000 */
.L_x_5492:
        /* <DEDUP_REMOVED lines=18> */
.L_x_5602:
        /* <DEDUP_REMOVED lines=41> */
.L_x_5608:
        /* <DEDUP_REMOVED lines=12> */
.L_x_5607:
[----:B------:R-:W-:Y:S05]  /*10250*/  BSYNC B0 ;  /* 0x0000000000007941 */ /* 0x000fea0003800000 */
.L_x_5606:
        /* <DEDUP_REMOVED lines=21> */
.L_x_5604:
        /* <DEDUP_REMOVED lines=20> */
.L_x_5609:
        /* <DEDUP_REMOVED lines=33> */
[----:B------:R-:W-:Y:S02]  /*10700*/  IMAD.MOV R8, RZ, RZ, -R8 ;  /* 0x000000ffff087224 */ /* 0x000fe400078e0a08 */
[----:B-1----:R-:W-:-:S04]  /*10710*/  IMAD.MOV R2, RZ, RZ, -R3 ;  /* 0x000000ffff027224 */ /* 0x002fc800078e0a03 */
[----:B------:R-:W-:Y:S02]  /*10720*/  IMAD R11, R2, R7, RZ ;  /* 0x00000007020b7224 */ /* 0x000fe400078e02ff */
[----:B------:R-:W-:-:S04]  /*10730*/  IMAD.MOV.U32 R2, RZ, RZ, RZ ;  /* 0x000000ffff027224 */ /* 0x000fc800078e00ff */
[----:B------:R-:W-:Y:S01]  /*10740*/  IMAD.HI.U32 R2, R3, R11, R2 ;  /* 0x0000000b03027227 */ /* 0x000fe200078e0002 */
[----:B------:R-:W-:Y:S02]  /*10750*/  IABS R11, R9 ;  /* 0x00000009000b7213 */ /* 0x000fe40000000000 */
[C---:B------:R-:W-:Y:S01]  /*10760*/  LOP3.LUT R3, R9.reuse, R10, RZ, 0x3c, !PT ;  /* 0x0000000a09037212 */ /* 0x040fe200078e3cff */
[----:B------:R-:W-:Y:S02]  /*10770*/  IMAD.IADD R9, R9, 0x1, R6 ;  /* 0x0000000109097824 */ /* 0x000fe400078e0206 */
        /* <DEDUP_REMOVED lines=16> */
.L_x_5605:
[----:B------:R-:W-:Y:S02]  /*10880*/  IMAD.MOV.U32 R17, RZ, RZ, RZ ;  /* 0x000000ffff117224 */ /* 0x000fe400078e00ff */
[----:B------:R-:W-:Y:S02]  /*10890*/  IMAD.U32 R16, RZ, RZ, UR6 ;  /* 0x00000006ff107e24 */ /* 0x000fe4000f8e00ff */
[----:B------:R-:W-:-:S07]  /*108a0*/  IMAD.MOV.U32 R18, RZ, RZ, RZ ;  /* 0x000000ffff127224 */ /* 0x000fce00078e00ff */
.L_x_5610:
[----:B------:R-:W-:-:S13]  /*108b0*/  ISETP.NE.AND P0, PT, R0, RZ, PT ;  /* 0x000000ff0000720c */ /* 0x000fda0003f05270 */
[----:B------:R-:W1:Y:S01]  /*108c0*/  @!P0 S2R R3, SR_CgaCtaId ;  /* 0x0000000000038919 */ /* 0x000e620000008800 */
[----:B------:R-:W-:-:S04]  /*108d0*/  @!P0 MOV R0, 0x400 ;  /* 0x0000040000008802 */ /* 0x000fc80000000f00 */
[----:B-1----:R-:W-:-:S05]  /*108e0*/  @!P0 LEA R0, R3, R0, 0x18 ;  /* 0x0000000003008211 */ /* 0x002fca00078ec0ff */
[----:B------:R1:W-:Y:S01]  /*108f0*/  @!P0 STS.128 [R0+0x28cd0], R16 ;  /* 0x028cd01000008388 */ /* 0x0003e20000000c00 */
[----:B------:R-:W-:Y:S06]  /*10900*/  BAR.ARV 0x5, 0x180 ;  /* 0x0146000000007b1d */ /* 0x000fec0000002000 */
.L_x_5603:
[----:B-1----:R-:W-:Y:S01]  /*10910*/  IMAD.MOV.U32 R0, RZ, RZ, 0x1 ;  /* 0x00000001ff007424 */ /* 0x002fe200078e00ff */
[----:B------:R1:W-:Y:S01]  /*10920*/  STL [R1+0x4], RZ ;  /* 0x000004ff01007387 */ /* 0x0003e20000100800 */
[----:B------:R-:W-:Y:S02]  /*10930*/  ULDC UR4, c[0x0][0xc3c] ;  /* 0x00030f0000047ab9 */ /* 0x000fe40000000800 */
[----:B--2---:R-:W-:Y:S01]  /*10940*/  ISETP.GE.AND P0, PT, R19, UR4, PT ;  /* 0x0000000413007c0c */ /* 0x004fe2000bf06270 */
[----:B------:R1:W-:Y:S04]  /*10950*/  STL [R1+0xc], R0 ;  /* 0x00000c0001007387 */ /* 0x0003e80000100800 */
[----:B------:R1:W-:Y:S08]  /*10960*/  STL [R1+0x40], RZ ;  /* 0x000040ff01007387 */ /* 0x0003f00000100800 */
[----:B-1----:R-:W-:Y:S05]  /*10970*/  @P0 BRA `(.L_x_5611) ;  /* 0x00000060009c0947 */ /* 0x002fea0003800000 */
[----:B------:R-:W1:Y:S01]  /*10980*/  S2UR UR5, SR_CgaCtaId ;  /* 0x00000000000579c3 */ /* 0x000e620000008800 */
[C---:B------:R-:W-:Y:S01]  /*10990*/  IMAD.SHL.U32 R0, R4.reuse, 0x8, RZ ;  /* 0x0000000804007824 */ /* 0x040fe200078e00ff */
[----:B------:R-:W-:Y:S01]  /*109a0*/  LOP3.LUT R5, R4, 0x7f, RZ, 0xc0, !PT ;  /* 0x0000007f04057812 */ /* 0x000fe200078ec0ff */
[----:B------:R-:W-:Y:S01]  /*109b0*/  UMOV UR4, 0x400 ;  /* 0x0000040000047882 */ /* 0x000fe20000000000 */
[----:B------:R-:W-:Y:S01]  /*109c0*/  BSSY B8, `(.L_x_5611) ;  /* 0x0000622000087945 */ /* 0x000fe20003800000 */
[----:B------:R-:W-:Y:S01]  /*109d0*/  ULDC UR37, c[0x0][0xc] ;  /* 0x0000030000257ab9 */ /* 0x000fe20000000800 */
[----:B------:R-:W-:Y:S01]  /*109e0*/  LOP3.LUT R3, R0, 0x1f8, RZ, 0xc0, !PT ;  /* 0x000001f800037812 */ /* 0x000fe200078ec0ff */
[----:B0-----:R-:W-:Y:S01]  /*109f0*/  IMAD.SHL.U32 R2, R5, 0x8, RZ ;  /* 0x0000000805027824 */ /* 0x001fe200078e00ff */
[----:B------:R-:W-:Y:S01]  /*10a00*/  SHF.R.U32.HI R5, RZ, 0x3, R5 ;  /* 0x00000003ff057819 */ /* 0x000fe20000011605 */
[----:B------:R-:W-:Y:S01]  /*10a10*/  ULDC.64 UR38, c[0x0][0x198] ;  /* 0x0000660000267ab9 */ /* 0x000fe20000000a00 */
[----:B------:R-:W-:Y:S01]  /*10a20*/  LOP3.LUT R3, R3, 0x38, R4, 0x78, !PT ;  /* 0x0000003803037812 */ /* 0x000fe200078e7804 */
[----:B------:R-:W-:-:S03]  /*10a30*/  IMAD.SHL.U32 R4, R4, 0x10, RZ ;  /* 0x0000001004047824 */ /* 0x000fc600078e00ff */
[----:B------:R-:W-:Y:S02]  /*10a40*/  LOP3.LUT R2, R3, 0x200, R2, 0xf8, !PT ;  /* 0x0000020003027812 */ /* 0x000fe400078ef802 */
[----:B------:R-:W-:Y:S01]  /*10a50*/  LOP3.LUT R0, R5, 0x70, R4, 0xf8, !PT ;  /* 0x0000007005007812 */ /* 0x000fe200078ef804 */
[----:B------:R-:W-:Y:S01]  /*10a60*/  IMAD.MOV.U32 R0, RZ, RZ, 0x1 ;  /* 0x00000001ff007424 */ /* 0x000fe200078e00ff */
[----:B-1----:R-:W-:-:S06]  /*10a70*/  ULEA UR4, UR5, UR4, 0x18 ;  /* 0x0000000405047291 */ /* 0x002fcc000f8ec03f */
[----:B------:R-:W-:-:S04]  /*10a80*/  IMAD.U32 R3, RZ, RZ, UR4 ;  /* 0x00000004ff037e24 */ /* 0x000fc8000f8e00ff */
[----:B------:R-:W-:Y:S01]  /*10a90*/  IMAD R2, R2, 0x2, R3 ;  /* 0x0000000202027824 */ /* 0x000fe200078e0203 */
[----:B------:R0:W-:Y:S04]  /*10aa0*/  STL [R1], R3 ;  /* 0x0000000301007387 */ /* 0x0001e80000100800 */
[----:B------:R0:W-:Y:S04]  /*10ab0*/  STL [R1+0x44], R2 ;  /* 0x0000440201007387 */ /* 0x0001e80000100800 */
[----:B------:R0:W-:Y:S04]  /*10ac0*/  STL [R1+0x40], RZ ;  /* 0x000040ff01007387 */ /* 0x0001e80000100800 */
[----:B------:R0:W-:Y:S04]  /*10ad0*/  STL [R1+0xc], R0 ;  /* 0x00000c0001007387 */ /* 0x0001e80000100800 */
[----:B------:R0:W-:Y:S02]  /*10ae0*/  STL [R1+0x4], RZ ;  /* 0x000004ff01007387 */ /* 0x0001e40000100800 */
.L_x_5737:
[----:B------:R-:W-:Y:S05]  /*10af0*/  YIELD ;  /* 0x0000000000007946 */ /* 0x000fea0003800000 */
[----:B------:R-:W-:Y:S01]  /*10b00*/  ULDC.64 UR4, c[0x0][0xa28] ;  /* 0x00028a0000047ab9 */ /* 0x000fe20000000a00 */
[----:B0--3--:R-:W-:Y:S01]  /*10b10*/  IMAD.MOV.U32 R0, RZ, RZ, RZ ;  /* 0x000000ffff007224 */ /* 0x009fe200078e00ff */
[----:B------:R-:W-:Y:S01]  /*10b20*/  ISETP.NE.U32.AND P0, PT, RZ, UR4, PT ;  /* 0x00000004ff007c0c */ /* 0x000fe2000bf05070 */
[----:B------:R-:W0:Y:S01]  /*10b30*/  LDC.64 R4, c[0x0][0xa00] ;  /* 0x00028000ff047b82 */ /* 0x000e220000000a00 */
[----:B-1---5:R-:W-:Y:S01]  /*10b40*/  CS2R R8, SRZ ;  /* 0x0000000000087805 */ /* 0x022fe2000001ff00 */
[----:B------:R-:W-:Y:S01]  /*10b50*/  ULDC.64 UR6, c[0x0][0xa08] ;  /* 0x0002820000067ab9 */ /* 0x000fe20000000a00 */
[----:B------:R-:W-:Y:S01]  /*10b60*/  ISETP.NE.AND.EX P0, PT, RZ, UR5, PT, P0 ;  /* 0x00000005ff007c0c */ /* 0x000fe2000bf05300 */
[----:B------:R-:W-:-:S12]  /*10b70*/  ULDC.64 UR4, c[0x0][0xa18] ;  /* 0x0002860000047ab9 */ /* 0x000fd80000000a00 */
[----:B--2---:R-:W1:Y:S02]  /*10b80*/  @P0 LDC.64 R2, c[0x0][0xa28] ;  /* 0x00028a00ff020b82 */ /* 0x004e640000000a00 */
        /* <DEDUP_REMOVED lines=11> */
[----:B------:R-:W1:Y:S08]  /*10c40*/  @P2 LDC.64 R6, c[0x0][0xa18] ;  /* 0x00028600ff062b82 */ /* 0x000e700000000a00 */
        /* <DEDUP_REMOVED lines=23> */
.L_x_5612:
        /* <DEDUP_REMOVED lines=10> */
.L_x_5613:
[----:B------:R-:W-:Y:S05]  /*10e60*/  @!P1 BRA `(.L_x_5614) ;  /* 0x00000000000c9947 */ /* 0x000fea0003800000 */
[----:B------:R-:W2:Y:S04]  /*10e70*/  LDG.E R6, desc[UR40][R2.64] ;  /* 0x0000002802067981 */ /* 0x000ea8000c1e1900 */
[----:B------:R-:W2:Y:S02]  /*10e80*/  LDG.E R2, desc[UR40][R2.64+0x4] ;  /* 0x0000042802027981 */ /* 0x000ea4000c1e1900 */
[----:B--2---:R-:W-:-:S07]  /*10e90*/  IMAD.IADD R6, R2, 0x1, -R6 ;  /* 0x0000000102067824 */ /* 0x004fce00078e0a06 */
.L_x_5614:
        /* <DEDUP_REMOVED lines=28> */
.L_x_5617:
[----:B------:R-:W-:-:S13]  /*11060*/  ISETP.NE.AND P0, PT, R3, 0x1, PT ;  /* 0x000000010300780c */ /* 0x000fda0003f05270 */
[----:B------:R-:W2:Y:S02]  /*11070*/  @P0 LDC.64 R4, c[0x0][0x9e8] ;  /* 0x00027a00ff040b82 */ /* 0x000ea40000000a00 */
[----:B--2---:R-:W-:-:S05]  /*11080*/  @P0 IMAD.HI.U32 R4, R7, R4, RZ ;  /* 0x0000000407040227 */ /* 0x004fca00078e00ff */
[----:B------:R-:W-:-:S07]  /*11090*/  @P0 SHF.R.U32.HI R7, RZ, R5, R4 ;  /* 0x00000005ff070219 */ /* 0x000fce0000011604 */
.L_x_5618:
[----:B------:R-:W-:Y:S05]  /*110a0*/  BSYNC B0 ;  /* 0x0000000000007941 */ /* 0x000fea0003800000 */
.L_x_5616:
[----:B------:R-:W-:-:S05]  /*110b0*/  IMAD R7, R7, R3, R3 ;  /* 0x0000000307077224 */ /* 0x000fca00078e0203 */
[----:B------:R-:W-:-:S07]  /*110c0*/  VIMNMX R2, R2, R7, PT ;  /* 0x0000000702027248 */ /* 0x000fce0003fe0100 */
.L_x_5615:
[----:B------:R-:W2:Y:S01]  /*110d0*/  @P1 LDC R5, c[0x0][0x44c] ;  /* 0x00011300ff051b82 */ /* 0x000ea20000000800 */
[----:B------:R-:W-:Y:S01]  /*110e0*/  IMAD.MOV.U32 R6, RZ, RZ, R8 ;  /* 0x000000ffff067224 */ /* 0x000fe200078e0008 */
[----:B------:R-:W-:-:S06]  /*110f0*/  ULDC UR4, c[0x0][0x9dc] ;  /* 0x0002770000047ab9 */ /* 0x000fcc0000000800 */
[----:B------:R-:W3:Y:S01]  /*11100*/  @P1 LDC R4, c[0x0][0x450] ;  /* 0x00011400ff041b82 */ /* 0x000ee20000000800 */
[----:B--2---:R-:W-:-:S05]  /*11110*/  @P1 IMAD.HI.U32 R5, R8, R5, RZ ;  /* 0x0000000508051227 */ /* 0x004fca00078e00ff */
[----:B---3--:R-:W-:Y:S01]  /*11120*/  @P1 SHF.R.U32.HI R6, RZ, R4, R5 ;  /* 0x00000004ff061219 */ /* 0x008fe20000011605 */
[----:B------:R-:W-:-:S03]  /*11130*/  VIADD R4, R2, 0x3f ;  /* 0x0000003f02047836 */ /* 0x000fc60000000000 */
[----:B------:R-:W-:Y:S01]  /*11140*/  IADD3 R2, R6, R0, -R9 ;  /* 0x0000000006027210 */ /* 0x000fe20007ffe809 */
[----:B------:R-:W-:Y:S01]  /*11150*/  VIADD R0, R0, 0x3f ;  /* 0x0000003f00007836 */ /* 0x000fe20000000000 */
[----:B------:R-:W-:-:S04]  /*11160*/  SHF.R.S32.HI R5, RZ, 0x1f, R4 ;  /* 0x0000001fff057819 */ /* 0x000fc80000011404 */
[----:B------:R-:W-:Y:S02]  /*11170*/  LEA.HI R5, R5, R4, RZ, 0x6 ;  /* 0x0000000405057211 */ /* 0x000fe400078f30ff */
[----:B------:R-:W-:Y:S02]  /*11180*/  SHF.R.S32.HI R4, RZ, 0x1f, R0 ;  /* 0x0000001fff047819 */ /* 0x000fe40000011400 */
[----:B------:R-:W-:Y:S02]  /*11190*/  SHF.R.S32.HI R5, RZ, 0x6, R5 ;  /* 0x00000006ff057819 */ /* 0x000fe40000011405 */
[----:B------:R-:W-:Y:S01]  /*111a0*/  LEA.HI R4, R4, R0, RZ, 0x6 ;  /* 0x0000000004047211 */ /* 0x000fe200078f30ff */
[----:B------:R-:W-:-:S03]  /*111b0*/  VIADD R0, R2, -UR4 ;  /* 0x8000000402007c36 */ /* 0x000fc60008000000 */
[----:B------:R-:W-:-:S04]  /*111c0*/  SHF.R.S32.HI R4, RZ, 0x6, R4 ;  /* 0x00000006ff047819 */ /* 0x000fc80000011404 */
[----:B------:R-:W-:-:S05]  /*111d0*/  VIMNMX R7, R4, R5, PT ;  /* 0x0000000504077248 */ /* 0x000fca0003fe0100 */
        /* <DEDUP_REMOVED lines=12> */
.L_x_5621:
[----:B------:R-:W-:-:S13]  /*112a0*/  ISETP.NE.AND P0, PT, R3, 0x1, PT ;  /* 0x000000010300780c */ /* 0x000fda0003f05270 */
[----:B------:R-:W3:Y:S02]  /*112b0*/  @P0 LDC.64 R4, c[0x0][0x9e8] ;  /* 0x00027a00ff040b82 */ /* 0x000ee40000000a00 */
[----:B---3--:R-:W-:-:S05]  /*112c0*/  @P0 IMAD.HI.U32 R4, R2, R4, RZ ;  /* 0x0000000402040227 */ /* 0x008fca00078e00ff */
[----:B------:R-:W-:-:S07]  /*112d0*/  @P0 SHF.R.U32.HI R2, RZ, R5, R4 ;  /* 0x00000005ff020219 */ /* 0x000fce0000011604 */
.L_x_5622:
[----:B------:R-:W-:Y:S05]  /*112e0*/  BSYNC B0 ;  /* 0x0000000000007941 */ /* 0x000fea0003800000 */
.L_x_5620:
[----:B------:R-:W-:-:S05]  /*112f0*/  IMAD R2, R2, R3, RZ ;  /* 0x0000000302027224 */ /* 0x000fca00078e02ff */
[----:B------:R-:W-:-:S07]  /*11300*/  VIMNMX R0, R0, R2, !PT ;  /* 0x0000000200007248 */ /* 0x000fce0007fe0100 */
.L_x_5619:
[----:B------:R-:W-:Y:S01]  /*11310*/  SHF.R.S32.HI R2, RZ, 0x1f, R0 ;  /* 0x0000001fff027819 */ /* 0x000fe20000011400 */
[----:B------:R-:W-:Y:S03]  /*11320*/  BSSY B7, `(.L_x_5623) ;  /* 0x00004c6000077945 */ /* 0x000fe60003800000 */
[----:B------:R-:W-:-:S04]  /*11330*/  LEA.HI R2, R2, R0, RZ, 0x6 ;  /* 0x0000000002027211 */ /* 0x000fc800078f30ff */
[----:B------:R-:W-:-:S04]  /*11340*/  SHF.R.S32.HI R2, RZ, 0x6, R2 ;  /* 0x00000006ff027819 */ /* 0x000fc80000011402 */
        /* <DEDUP_REMOVED lines=21> */
.L_x_5624:
        /* <DEDUP_REMOVED lines=21> */
.L_x_5627:
[----:B------:R-:W-:Y:S05]  /*115f0*/  BSYNC B6 ;  /* 0x0000000000067941 */ /* 0x000fea0003800000 */
.L_x_5626:
        /* <DEDUP_REMOVED lines=20> */
.L_x_5630:
        /* <DEDUP_REMOVED lines=15> */
.L_x_5629:
[----:B------:R-:W-:Y:S05]  /*11830*/  BSYNC B6 ;  /* 0x0000000000067941 */ /* 0x000fea0003800000 */
.L_x_5628:
        /* <DEDUP_REMOVED lines=23> */
.L_x_5754:
        /* <DEDUP_REMOVED lines=11> */
.L_x_5757:
        /* <DEDUP_REMOVED lines=24> */
.L_x_5634:
[----:B--2---:R-:W2:Y:S04]  /*11be0*/  LDL R7, [R1] ;  /* 0x0000000001077983 */ /* 0x004ea80000100800 */
[----:B----4-:R-:W2:Y:S04]  /*11bf0*/  LDL R0, [R1+0x4] ;  /* 0x0000040001007983 */ /* 0x010ea80000100800 */
[----:B---3--:R-:W3:Y:S01]  /*11c00*/  LDL R2, [R1+0xc] ;  /* 0x00000c0001027983 */ /* 0x008ee20000100800 */
[----:B--2---:R-:W-:Y:S01]  /*11c10*/  IMAD R0, R0, 0x8, R7 ;  /* 0x0000000800007824 */ /* 0x004fe200078e0207 */
[----:B---3--:R-:W-:-:S04]  /*11c20*/  SHF.L.U32 R2, R2, 0x1f, RZ ;  /* 0x0000001f02027819 */ /* 0x008fc800000006ff */
[----:B------:R-:W2:Y:S02]  /*11c30*/  SYNCS.PHASECHK.TRANS64.TRYWAIT P0, [R0+URZ+0x28c40], R2 ;  /* 0x028c4002000075a7 */ /* 0x000ea4000800017f */
[----:B--2---:R-:W-:Y:S05]  /*11c40*/  @!P0 BRA `(.L_x_5635) ;  /* 0x0000005800248947 */ /* 0x004fea0003800000 */
.L_x_5758:
        /* <DEDUP_REMOVED lines=11> */
.L_x_5636:
[----:B------:R-:W3:Y:S04]  /*11d00*/  LDL R5, [R1] ;  /* 0x0000000001057983 */ /* 0x000ee80000100800 */
[----:B------:R-:W3:Y:S04]  /*11d10*/  LDL R4, [R1+0x4] ;  /* 0x0000040001047983 */ /* 0x000ee80000100800 */
[----:B------:R-:W4:Y:S04]  /*11d20*/  LDL R6, [R1+0x24] ;  /* 0x0000240001067983 */ /* 0x000f280000100800 */
[----:B------:R-:W4:Y:S04]  /*11d30*/  LDL R3, [R1+0x18] ;  /* 0x0000180001037983 */ /* 0x000f280000100800 */
[----:B--2---:R-:W2:Y:S01]  /*11d40*/  LDL.LU R2, [R1+0x10] ;  /* 0x0000100001027983 */ /* 0x004ea20000300800 */
[----:B------:R-:W-:-:S02]  /*11d50*/  R2UR UR9, R0 ;  /* 0x00000000000972ca */ /* 0x000fc400000e0000 */
[----:B------:R-:W-:Y:S01]  /*11d60*/  PLOP3.LUT P0, PT, PT, PT, PT, 0x80, 0x0 ;  /* 0x000000000000781c */ /* 0x000fe20003f0f070 */
[----:B------:R-:W-:Y:S01]  /*11d70*/  UIADD3 UR6, UP0, UR38, 0x370, URZ ;  /* 0x0000037026067890 */ /* 0x000fe2000ff1e03f */
[----:B------:R-:W-:Y:S02]  /*11d80*/  R2UR UR12, R18 ;  /* 0x00000000120c72ca */ /* 0x000fe400000e0000 */
[----:B-----5:R-:W-:Y:S01]  /*11d90*/  R2UR UR13, R17 ;  /* 0x00000000110d72ca */ /* 0x020fe200000e0000 */
[----:B------:R-:W-:-:S06]  /*11da0*/  UIADD3.X UR7, URZ, UR39, URZ, UP0, !UPT ;  /* 0x000000273f077290 */ /* 0x000fcc00087fe43f */
[----:B------:R-:W-:Y:S01]  /*11db0*/  UIADD3 UR9, UR9, 0x28c30, URZ ;  /* 0x00028c3009097890 */ /* 0x000fe2000fffe03f */
[----:B------:R-:W-:Y:S01]  /*11dc0*/  UMOV UR5, 0x14f00000 ;  /* 0x14f0000000057882 */ /* 0x000fe20000000000 */
[----:B------:R-:W-:Y:S01]  /*11dd0*/  UMOV UR10, URZ ;  /* 0x0000003f000a7c82 */ /* 0x000fe20008000000 */
[----:B---3--:R-:W-:Y:S01]  /*11de0*/  IMAD R0, R4, 0x2000, R5 ;  /* 0x0000200004007824 */ /* 0x008fe200078e0205 */
[----:B----4-:R-:W-:-:S04]  /*11df0*/  R2UR UR11, R6 ;  /* 0x00000000060b72ca */ /* 0x010fc800000e0000 */
[----:B------:R-:W-:Y:S02]  /*11e00*/  R2UR UR8, R0 ;  /* 0x00000000000872ca */ /* 0x000fe400000e0000 */
[----:B------:R-:W-:Y:S02]  /*11e10*/  R2UR UR4, R3 ;  /* 0x00000000030472ca */ /* 0x000fe400000e0000 */
[----:B--2---:R-:W-:-:S09]  /*11e20*/  LOP3.LUT R2, R2, 0xfffffffe, RZ, 0xc0, !PT ;  /* 0xfffffffe02027812 */ /* 0x004fd200078ec0ff */
[----:B------:R-:W-:Y:S02]  /*11e30*/  UIADD3 UR8, UR8, 0x22400, URZ ;  /* 0x0002240008087890 */ /* 0x000fe4000fffe03f */
[----:B------:R-:W-:Y:S01]  /*11e40*/  ULEA UR11, UR11, UR4, 0x6 ;  /* 0x000000040b0b7291 */ /* 0x000fe2000f8e303f */
[----:B------:R-:W-:Y:S02]  /*11e50*/  @P0 LOP3.LUT R2, R2, 0x1, RZ, 0xfc, !PT ;  /* 0x0000000102020812 */ /* 0x000fe400078efcff */
[----:B------:R-:W-:-:S03]  /*11e60*/  UMOV UR4, 0x0 ;  /* 0x0000000000047882 */ /* 0x000fc60000000000 */
[----:B------:R3:W-:Y:S03]  /*11e70*/  STL [R1+0x10], R2 ;  /* 0x0000100201007387 */ /* 0x0007e60000100800 */
[----:B------:R3:W-:Y:S01]  /*11e80*/  UTMALDG.4D [UR8], [UR6], desc[UR4] ;  /* 0x00000408060075b4 */ /* 0x0007e20008019000 */
[----:B------:R-:W-:Y:S02]  /*11e90*/  NOP ;  /* 0x0000000000007918 */ /* 0x000fe40000000000 */
.L_x_5632:
[----:B----4-:R-:W4:Y:S04]  /*11ea0*/  LDL R0, [R1] ;  /* 0x0000000001007983 */ /* 0x010f280000100800 */
[----:B------:R-:W5:Y:S01]  /*11eb0*/  LDL.LU R3, [R1+0x34] ;  /* 0x0000340001037983 */ /* 0x000f620000300800 */
[----:B------:R-:W-:Y:S05]  /*11ec0*/  WARPSYNC.ALL ;  /* 0x0000000000007948 */ /* 0x000fea0003800000 */
[----:B---3--:R-:W-:Y:S01]  /*11ed0*/  ULDC.64 UR4, c[0x0][0x298] ;  /* 0x0000a60000047ab9 */ /* 0x008fe20000000a00 */
[----:B------:R-:W-:Y:S01]  /*11ee0*/  BSSY B6, `(.L_x_5637) ;  /* 0x000001c000067945 */ /* 0x000fe20003800000 */
[----:B------:R-:W-:Y:S01]  /*11ef0*/  BAR.SYNC.DEFER_BLOCKING 0x8, 0x100 ;  /* 0x0204000000007b1d */ /* 0x000fe20000010000 */
[----:B----4-:R-:W-:Y:S01]  /*11f00*/  VIADD R0, R0, 0x20400 ;  /* 0x0002040000007836 */ /* 0x010fe20000000000 */
[----:B-----5:R-:W-:Y:S01]  /*11f10*/  SHF.R.S32.HI R2, RZ, 0x1f, R3 ;  /* 0x0000001fff027819 */ /* 0x020fe20000011403 */
        /* <DEDUP_REMOVED lines=24> */
.L_x_5638:
[----:B------:R-:W-:Y:S05]  /*120a0*/  BSYNC B6 ;  /* 0x0000000000067941 */ /* 0x000fea0003800000 */
.L_x_5637:
[----:B---3--:R-:W3:Y:S01]  /*120b0*/  LDL.LU R0, [R1+0x34] ;  /* 0x0000340001007983 */ /* 0x008ee20000300800 */
[----:B--2---:R-:W2:Y:S01]  /*120c0*/  LDC R7, c[0x0][0x448] ;  /* 0x00011200ff077b82 */ /* 0x004ea20000000800 */
[----:B------:R-:W-:Y:S01]  /*120d0*/  ULDC.64 UR4, c[0x0][0x2d8] ;  /* 0x0000b60000047ab9 */ /* 0x000fe20000000a00 */
[----:B------:R-:W-:Y:S01]  /*120e0*/  ULDC UR6, c[0x0][0x2b8] ;  /* 0x0000ae0000067ab9 */ /* 0x000fe20000000800 */
[----:B------:R-:W3:Y:S04]  /*120f0*/  LDL.LU.64 R2, [R1+0x38] ;  /* 0x0000380001027983 */ /* 0x000ee80000300a00 */
[----:B------:R-:W4:Y:S04]  /*12100*/  LDL R12, [R1+0x28] ;  /* 0x00002800010c7983 */ /* 0x000f280000100800 */
[----:B01----:R0:W5:Y:S01]  /*12110*/  LDL R9, [R1+0x44] ;  /* 0x0000440001097983 */ /* 0x0031620000100800 */
[----:B------:R-:W1:Y:S01]  /*12120*/  S2R R5, SR_TID.X ;  /* 0x0000000000057919 */ /* 0x000e620000002100 */
[----:B------:R-:W0:Y:S01]  /*12130*/  S2R R8, SR_TID.X ;  /* 0x0000000000087919 */ /* 0x000e220000002100 */
[----:B-1----:R-:W-:-:S04]  /*12140*/  LOP3.LUT R5, R5, 0x7f, RZ, 0xc0, !PT ;  /* 0x0000007f05057812 */ /* 0x002fc800078ec0ff */
[----:B------:R-:W-:Y:S01]  /*12150*/  SHF.R.U32.HI R5, RZ, 0x3, R5 ;  /* 0x00000003ff057819 */ /* 0x000fe20000011605 */
[----:B0-----:R-:W-:-:S05]  /*12160*/  IMAD.SHL.U32 R8, R8, 0x10, RZ ;  /* 0x0000001008087824 */ /* 0x001fca00078e00ff */
[----:B------:R-:W-:Y:S01]  /*12170*/  LOP3.LUT R8, R5, 0x70, R8, 0xf8, !PT ;  /* 0x0000007005087812 */ /* 0x000fe200078ef808 */
[----:B------:R-:W0:Y:S02]  /*12180*/  S2R R10, SR_TID.X ;  /* 0x00000000000a7919 */ /* 0x000e240000002100 */
[----:B0-----:R-:W-:-:S05]  /*12190*/  IMAD.SHL.U32 R10, R10, 0x8, RZ ;  /* 0x000000080a0a7824 */ /* 0x001fca00078e00ff */
        /* <DEDUP_REMOVED lines=43> */
[----:B0-----:R-:W-:Y:S02]  /*12450*/  LOP3.LUT R8, R8, 0x7f, RZ, 0xc0, !PT ;  /* 0x0000007f08087812 */ /* 0x001fe400078ec0ff */
[----:B------:R-:W-:Y:S02]  /*12460*/  ISETP.GE.AND P0, PT, R10, UR6, PT ;  /* 0x000000060a007c0c */ /* 0x000fe4000bf06270 */
[----:B------:R-:W-:-:S02]  /*12470*/  LEA.HI.X R3, R2, UR5, R0, 0x1, P1 ;  /* 0x0000000502037c11 */ /* 0x000fc400088f0c00 */
[----:B------:R-:W-:Y:S01]  /*12480*/  SHF.R.U32.HI R8, RZ, 0x3, R8 ;  /* 0x00000003ff087819 */ /* 0x000fe20000011608 */
[----:B------:R-:W-:Y:S08]  /*12490*/  BRA.DIV UR4, `(.L_x_5639) ;  /* 0x0000005204247947 */ /* 0x000ff0000b800000 */
[----:B------:R-:W2:Y:S04]  /*124a0*/  LDL.LU R6, [R1+0x2c] ;  /* 0x00002c0001067983 */ /* 0x000ea80000300800 */
[----:B------:R-:W3:Y:S01]  /*124b0*/  LDL.LU R5, [R1+0x28] ;  /* 0x0000280001057983 */ /* 0x000ee20000300800 */
[----:B--2---:R-:W-:-:S03]  /*124c0*/  IMAD R0, R6, R7, RZ ;  /* 0x0000000706007224 */ /* 0x004fc600078e02ff */
        /* <DEDUP_REMOVED lines=11> */
[----:B-----5:R0:W-:Y:S01]  /*12580*/  @!P1 LDGSTS.E.BYPASS.LTC128B.128 [R9+0x20400], desc[UR40][R6.64], !P0 ;  /* 0x2040000006099fae */ /* 0x0201e2000c101d68 */
        /* <DEDUP_REMOVED lines=8> */
[----:B------:R0:W-:Y:S02]  /*12610*/  @!P1 LDGSTS.E.BYPASS.LTC128B.128 [R9+0x20c00], desc[UR40][R6.64], !P0 ;  /* 0x20c0000006099fae */ /* 0x0001e4000c101d68 */
[----:B------:R-:W-:Y:S02]  /*12620*/  ISETP.GE.AND P1, PT, R5, R0, PT ;  /* 0x000000000500720c */ /* 0x000fe40003f26270 */
[----:B------:R-:W1:Y:S04]  /*12630*/  SHFL.IDX PT, R5, R4, 0x2, 0x181f ;  /* 0x00581f0004057f89 */ /* 0x000e6800000e0000 */
[----:B------:R-:W-:Y:S04]  /*12640*/  SHFL.IDX PT, R4, R4, 0x3, 0x181f ;  /* 0x00781f0004047f89 */ /* 0x000fe800000e0000 */
[----:B0-----:R-:W0:Y:S04]  /*12650*/  SHFL.IDX PT, R6, R3, 0x2, 0x181f ;  /* 0x00581f0003067f89 */ /* 0x001e2800000e0000 */
[----:B------:R-:W2:Y:S01]  /*12660*/  SHFL.IDX PT, R3, R3, 0x3, 0x181f ;  /* 0x00781f0003037f89 */ /* 0x000ea200000e0000 */
[----:B-1----:R-:W-:-:S05]  /*12670*/  @!P1 LEA R5, P2, R10, R5, 0x1 ;  /* 0x000000050a059211 */ /* 0x002fca00078408ff */
[----:B0-----:R-:W-:-:S04]  /*12680*/  @!P1 IMAD.X R6, RZ, RZ, R6, P2 ;  /* 0x000000ffff069224 */ /* 0x001fc800010e0606 */
[----:B------:R-:W-:Y:S02]  /*12690*/  @!P1 IMAD.MOV.U32 R7, RZ, RZ, R6 ;  /* 0x000000ffff079224 */ /* 0x000fe400078e0006 */
[----:B------:R-:W-:-:S05]  /*126a0*/  @!P1 IMAD.MOV.U32 R6, RZ, RZ, R5 ;  /* 0x000000ffff069224 */ /* 0x000fca00078e0005 */
[----:B--2---:R0:W-:Y:S02]  /*126b0*/  @!P1 LDGSTS.E.BYPASS.LTC128B.128 [R9+0x21400], desc[UR40][R6.64], !P0 ;  /* 0x2140000006099fae */ /* 0x0041e4000c101d68 */
.L_x_5767:
[----:B------:R1:W5:Y:S01]  /*126c0*/  LDL R8, [R1] ;  /* 0x0000000001087983 */ /* 0x0003620000100800 */
        /* <DEDUP_REMOVED lines=10> */
.L_x_5640:
[----:B-1----:R-:W2:Y:S01]  /*12770*/  LDL R2, [R1] ;  /* 0x0000000001027983 */ /* 0x002ea20000100800 */
        /* <DEDUP_REMOVED lines=17> */
[----:B-12---:R-:W-:Y:S05]  /*12890*/  @!P0 BRA `(.L_x_5642) ;  /* 0x0000005000688947 */ /* 0x006fea0003800000 */
.L_x_5768:
[----:B------:R-:W-:Y:S05]  /*128a0*/  BSYNC B0 ;  /* 0x0000000000007941 */ /* 0x000fea0003800000 */
.L_x_5641:
[----:B-1----:R-:W2:Y:S01]  /*128b0*/  LDL R2, [R1+0x10] ;  /* 0x0000100001027983 */ /* 0x002ea20000100800 */
[----:B------:R-:W-:Y:S01]  /*128c0*/  BSSY B0, `(.L_x_5643) ;  /* 0x000009a000007945 */ /* 0x000fe20003800000 */
[----:B--2---:R-:W-:-:S13]  /*128d0*/  LOP3.LUT P0, RZ, R2, 0x1, RZ, 0xc0, !PT ;  /* 0x0000000102ff7812 */ /* 0x004fda000780c0ff */
[----:B------:R-:W-:Y:S05]  /*128e0*/  @!P0 BRA `(.L_x_5644) ;  /* 0x00000008005c8947 */ /* 0x000fea0003800000 */
[----:B------:R-:W2:Y:S04]  /*128f0*/  LDL R5, [R1] ;  /* 0x0000000001057983 */ /* 0x000ea80000100800 */
[----:B------:R-:W2:Y:S04]  /*12900*/  LDL R4, [R1+0x4] ;  /* 0x0000040001047983 */ /* 0x000ea80000100800 */
[----:B------:R-:W3:Y:S01]  /*12910*/  LDL R2, [R1+0xc] ;  /* 0x00000c0001027983 */ /* 0x000ee20000100800 */
[----:B------:R-:W-:Y:S01]  /*12920*/  BSSY B1, `(.L_x_5645) ;  /* 0x0000008000017945 */ /* 0x000fe20003800000 */
[----:B------:R-:W1:Y:S02]  /*12930*/  S2R R3, SR_TID.X ;  /* 0x0000000000037919 */ /* 0x000e640000002100 */
[----:B-1----:R-:W-:-:S04]  /*12940*/  LOP3.LUT R3, R3, 0x7f, RZ, 0xc0, !PT ;  /* 0x0000007f03037812 */ /* 0x002fc800078ec0ff */
[----:B------:R-:W-:Y:S01]  /*12950*/  ISETP.NE.AND P1, PT, R3, RZ, PT ;  /* 0x000000ff0300720c */ /* 0x000fe20003f25270 */
[----:B--2---:R-:W-:Y:S01]  /*12960*/  IMAD R0, R4, 0x8, R5 ;  /* 0x0000000804007824 */ /* 0x004fe200078e0205 */
[----:B---3--:R-:W-:-:S04]  /*12970*/  SHF.L.U32 R2, R2, 0x1f, RZ ;  /* 0x0000001f02027819 */ /* 0x008fc800000006ff */
[----:B------:R-:W1:Y:S02]  /*12980*/  SYNCS.PHASECHK.TRANS64.TRYWAIT P0, [R0+URZ+0x28c60], R2 ;  /* 0x028c6002000075a7 */ /* 0x000e64000800017f */
[----:B-1----:R-:W-:Y:S05]  /*12990*/  @!P0 BRA `(.L_x_5646) ;  /* 0x0000005000408947 */ /* 0x002fea0003800000 */
.L_x_5769:
[----:B------:R-:W-:Y:S05]  /*129a0*/  BSYNC B1 ;  /* 0x0000000000017941 */ /* 0x000fea0003800000 */
.L_x_5645:
[----:B------:R-:W-:Y:S04]  /*129b0*/  BSSY B1, `(.L_x_5647) ;  /* 0x0000009000017945 */ /* 0x000fe80003800000 */
        /* <DEDUP_REMOVED lines=8> */
.L_x_5648:
[----:B------:R-:W-:Y:S05]  /*12a40*/  BSYNC B1 ;  /* 0x0000000000017941 */ /* 0x000fea0003800000 */
.L_x_5647:
[----:B------:R-:W2:Y:S04]  /*12a50*/  LDL R5, [R1+0x18] ;  /* 0x0000180001057983 */ /* 0x000ea80000100800 */
[----:B------:R-:W2:Y:S04]  /*12a60*/  LDL.LU R3, [R1+0x24] ;  /* 0x0000240001037983 */ /* 0x000ea80000300800 */
[----:B------:R-:W3:Y:S04]  /*12a70*/  LDL R4, [R1] ;  /* 0x0000000001047983 */ /* 0x000ee80000100800 */
[----:B-1----:R-:W3:Y:S01]  /*12a80*/  LDL R2, [R1+0x4] ;  /* 0x0000040001027983 */ /* 0x002ee20000100800 */
        /* <DEDUP_REMOVED lines=10> */
.L_x_5649:
        /* <DEDUP_REMOVED lines=15> */
.L_x_5650:
        /* <DEDUP_REMOVED lines=15> */
.L_x_5651:
        /* <DEDUP_REMOVED lines=15> */
.L_x_5652:
        /* <DEDUP_REMOVED lines=15> */
.L_x_5653:
        /* <DEDUP_REMOVED lines=15> */
.L_x_5654:
        /* <DEDUP_REMOVED lines=15> */
.L_x_5655:
        /* <DEDUP_REMOVED lines=15> */
.L_x_5656:
        /* <DEDUP_REMOVED lines=10> */
.L_x_5644:
[----:B------:R-:W-:Y:S05]  /*13260*/  BSYNC B0 ;  /* 0x0000000000007941 */ /* 0x000fea0003800000 */
.L_x_5643:
[----:B------:R-:W2:Y:S04]  /*13270*/  LDL R4, [R1+0x20] ;  /* 0x0000200001047983 */ /* 0x000ea80000100800 */
[----:B------:R-:W3:Y:S01]  /*13280*/  LDL R5, [R1+0x1c] ;  /* 0x00001c0001057983 */ /* 0x000ee20000100800 */
[----:B------:R-:W-:Y:S01]  /*13290*/  BSSY B0, `(.L_x_5657) ;  /* 0x00002b3000007945 */ /* 0x000fe20003800000 */
[----:B--2---:R-:W-:-:S05]  /*132a0*/  VIADD R0, R4, 0xfffffffe ;  /* 0xfffffffe04007836 */ /* 0x004fca0000000000 */
[----:B---3--:R-:W-:-:S13]  /*132b0*/  ISETP.GE.AND P0, PT, R0, R5, PT ;  /* 0x000000050000720c */ /* 0x008fda0003f06270 */
[----:B------:R-:W-:Y:S05]  /*132c0*/  @!P0 BRA `(.L_x_5658) ;  /* 0x0000002800bc8947 */ /* 0x000fea0003800000 */
[----:B------:R-:W-:Y:S01]  /*132d0*/  IMAD.MOV R2, RZ, RZ, -R4 ;  /* 0x000000ffff027224 */ /* 0x000fe200078e0a04 */
[----:B0-----:R-:W-:Y:S01]  /*132e0*/  LOP3.LUT R6, RZ, R5, RZ, 0x33, !PT ;  /* 0x00000005ff067212 */ /* 0x001fe200078e33ff */
[----:B------:R-:W-:Y:S03]  /*132f0*/  BSSY B2, `(.L_x_5659) ;  /* 0x00000e7000027945 */ /* 0x000fe60003800000 */
[----:B------:R-:W-:-:S05]  /*13300*/  VIADDMNMX R6, R2, 0x1, R6, !PT ;  /* 0x0000000102067846 */ /* 0x000fca0007800106 */
[----:B------:R-:W-:-:S05]  /*13310*/  IMAD.IADD R2, R4, 0x1, R6 ;  /* 0x0000000104027824 */ /* 0x000fca00078e0206 */
[----:B------:R-:W-:-:S04]  /*13320*/  LOP3.LUT R2, R2, 0x1, RZ, 0xc0, !PT ;  /* 0x0000000102027812 */ /* 0x000fc800078ec0ff */
[----:B------:R-:W-:-:S13]  /*13330*/  ISETP.NE.U32.AND P0, PT, R2, 0x1, PT ;  /* 0x000000010200780c */ /* 0x000fda0003f05070 */
        /* <DEDUP_REMOVED lines=37> */
.L_x_5663:
[----:B------:R-:W2:Y:S01]  /*13590*/  LDL R2, [R1] ;  /* 0x0000000001027983 */ /* 0x000ea20000100800 */
[----:B------:R-:W-:Y:S01]  /*135a0*/  BSSY B3, `(.L_x_5664) ;  /* 0x0000008000037945 */ /* 0x000fe20003800000 */
[----:B-1----:R-:W1:Y:S02]  /*135b0*/  S2R R4, SR_TID.X ;  /* 0x0000000000047919 */ /* 0x002e640000002100 */
[----:B-1----:R-:W-:-:S04]  /*135c0*/  LOP3.LUT R4, R4, 0x7f, RZ, 0xc0, !PT ;  /* 0x0000007f04047812 */ /* 0x002fc800078ec0ff */
[----:B------:R-:W-:Y:S01]  /*135d0*/  ISETP.NE.AND P1, PT, R4, RZ, PT ;  /* 0x000000ff0400720c */ /* 0x000fe20003f25270 */
[----:B--2---:R-:W-:Y:S01]  /*135e0*/  IMAD R3, R8, 0x8, R2 ;  /* 0x0000000808037824 */ /* 0x004fe200078e0202 */
[----:B------:R-:W-:-:S04]  /*135f0*/  SHF.L.U32 R2, R7, 0x1f, RZ ;  /* 0x0000001f07027819 */ /* 0x000fc800000006ff */
[----:B------:R-:W1:Y:S02]  /*13600*/  SYNCS.PHASECHK.TRANS64.TRYWAIT P0, [R3+URZ+0x28c40], R2 ;  /* 0x028c4002030075a7 */ /* 0x000e64000800017f */
[----:B-1----:R-:W-:Y:S05]  /*13610*/  @!P0 BRA `(.L_x_5665) ;  /* 0x0000004400348947 */ /* 0x002fea0003800000 */
.L_x_5770:
[----:B------:R-:W-:Y:S05]  /*13620*/  BSYNC B3 ;  /* 0x0000000000037941 */ /* 0x000fea0003800000 */
.L_x_5664:
        /* <DEDUP_REMOVED lines=9> */
.L_x_5667:
[----:B------:R-:W-:Y:S05]  /*136c0*/  BSYNC B3 ;  /* 0x0000000000037941 */ /* 0x000fea0003800000 */
.L_x_5666:
[----:B0-----:R-:W2:Y:S04]  /*136d0*/  LDL R8, [R1] ;  /* 0x0000000001087983 */ /* 0x001ea80000100800 */
        /* <DEDUP_REMOVED lines=13> */
.L_x_5668:
        /* <DEDUP_REMOVED lines=13> */
.L_x_5771:
[----:B------:R-:W-:Y:S05]  /*13880*/  BSYNC B3 ;  /* 0x0000000000037941 */ /* 0x000fea0003800000 */
.L_x_5669:
        /* <DEDUP_REMOVED lines=11> */
.L_x_5672:
[----:B------:R-:W-:Y:S05]  /*13940*/  BSYNC B3 ;  /* 0x0000000000037941 */ /* 0x000fea0003800000 */
.L_x_5671:
[----:B------:R-:W2:Y:S04]  /*13950*/  LDL R4, [R1] ;  /* 0x0000000001047983 */ /* 0x000ea80000100800 */
        /* <DEDUP_REMOVED lines=10> */
.L_x_5673:
        /* <DEDUP_REMOVED lines=15> */
.L_x_5674:
        /* <DEDUP_REMOVED lines=15> */
.L_x_5675:
        /* <DEDUP_REMOVED lines=15> */
.L_x_5676:
        /* <DEDUP_REMOVED lines=15> */
.L_x_5677:
        /* <DEDUP_REMOVED lines=15> */
.L_x_5678:
        /* <DEDUP_REMOVED lines=15> */
.L_x_5679:
        /* <DEDUP_REMOVED lines=15> */
.L_x_5680:
        /* <DEDUP_REMOVED lines=10> */
.L_x_5662:
[----:B------:R-:W-:Y:S05]  /*14130*/  BSYNC B1 ;  /* 0x0000000000017941 */ /* 0x000fea0003800000 */
.L_x_5661:
[----:B------:R-:W2:Y:S02]  /*14140*/  LDL R4, [R1+0x20] ;  /* 0x0000200001047983 */ /* 0x000ea40000100800 */
[----:B--2---:R-:W-:-:S07]  /*14150*/  VIADD R0, R4, 0xfffffffd ;  /* 0xfffffffd04007836 */ /* 0x004fce0000000000 */
.L_x_5660:
[----:B------:R-:W-:Y:S05]  /*14160*/  BSYNC B2 ;  /* 0x0000000000027941 */ /* 0x000fea0003800000 */
.L_x_5659:
[----:B------:R-:W2:Y:S01]  /*14170*/  LDL.LU R2, [R1+0x20] ;  /* 0x0000200001027983 */ /* 0x000ea20000300800 */
[----:B------:R-:W-:Y:S01]  /*14180*/  VIADD R6, R6, 0xfffffffe ;  /* 0xfffffffe06067836 */ /* 0x000fe20000000000 */
[----:B--2---:R-:W-:-:S04]  /*14190*/  LOP3.LUT R2, RZ, R2, RZ, 0x33, !PT ;  /* 0x00000002ff027212 */ /* 0x004fc800078e33ff */
[----:B------:R-:W-:-:S13]  /*141a0*/  ISETP.NE.AND P0, PT, R6, R2, PT ;  /* 0x000000020600720c */ /* 0x000fda0003f05270 */
[----:B------:R-:W-:Y:S05]  /*141b0*/  @!P0 BRA `(.L_x_5658) ;  /* 0x0000001c00008947 */ /* 0x000fea0003800000 */
.L_x_5721:
        /* <DEDUP_REMOVED lines=36> */
.L_x_5683:
[----:B------:R-:W0:Y:S01]  /*14400*/  LDL R2, [R1] ;  /* 0x0000000001027983 */ /* 0x000e220000100800 */
[----:B------:R-:W-:Y:S01]  /*14410*/  BSSY B2, `(.L_x_5684) ;  /* 0x0000008000027945 */ /* 0x000fe20003800000 */
[----:B------:R-:W1:Y:S02]  /*14420*/  S2R R3, SR_TID.X ;  /* 0x0000000000037919 */ /* 0x000e640000002100 */
[----:B-1----:R-:W-:-:S04]  /*14430*/  LOP3.LUT R3, R3, 0x7f, RZ, 0xc0, !PT ;  /* 0x0000007f03037812 */ /* 0x002fc800078ec0ff */
[----:B------:R-:W-:Y:S01]  /*14440*/  ISETP.NE.AND P1, PT, R3, RZ, PT ;  /* 0x000000ff0300720c */ /* 0x000fe20003f25270 */
[----:B0-----:R-:W-:Y:S01]  /*14450*/  IMAD R4, R7, 0x8, R2 ;  /* 0x0000000807047824 */ /* 0x001fe200078e0202 */
[----:B------:R-:W-:-:S04]  /*14460*/  SHF.L.U32 R2, R6, 0x1f, RZ ;  /* 0x0000001f06027819 */ /* 0x000fc800000006ff */
[----:B------:R-:W0:Y:S02]  /*14470*/  SYNCS.PHASECHK.TRANS64.TRYWAIT P0, [R4+URZ+0x28c40], R2 ;  /* 0x028c4002040075a7 */ /* 0x000e24000800017f */
[----:B0-----:R-:W-:Y:S05]  /*14480*/  @!P0 BRA `(.L_x_5685) ;  /* 0x0000003400c08947 */ /* 0x001fea0003800000 */
.L_x_5772:
[----:B------:R-:W-:Y:S05]  /*14490*/  BSYNC B2 ;  /* 0x0000000000027941 */ /* 0x000fea0003800000 */
.L_x_5684:
        /* <DEDUP_REMOVED lines=9> */
.L_x_5687:
[----:B------:R-:W-:Y:S05]  /*14530*/  BSYNC B2 ;  /* 0x0000000000027941 */ /* 0x000fea0003800000 */
.L_x_5686:
[----:B------:R-:W2:Y:S04]  /*14540*/  LDL R3, [R1] ;  /* 0x0000000001037983 */ /* 0x000ea80000100800 */
        /* <DEDUP_REMOVED lines=12> */
.L_x_5688:
        /* <DEDUP_REMOVED lines=13> */
.L_x_5773:
[----:B------:R-:W-:Y:S05]  /*146e0*/  BSYNC B2 ;  /* 0x0000000000027941 */ /* 0x000fea0003800000 */
.L_x_5689:
        /* <DEDUP_REMOVED lines=11> */
.L_x_5692:
[----:B------:R-:W-:Y:S05]  /*147a0*/  BSYNC B2 ;  /* 0x0000000000027941 */ /* 0x000fea0003800000 */
.L_x_5691:
[----:B------:R-:W2:Y:S01]  /*147b0*/  LDL R5, [R1] ;  /* 0x0000000001057983 */ /* 0x000ea20000100800 */
        /* <DEDUP_REMOVED lines=9> */
.L_x_5693:
        /* <DEDUP_REMOVED lines=15> */
.L_x_5694:
        /* <DEDUP_REMOVED lines=15> */
.L_x_5695:
        /* <DEDUP_REMOVED lines=15> */
.L_x_5696:
        /* <DEDUP_REMOVED lines=15> */
.L_x_5697:
        /* <DEDUP_REMOVED lines=15> */
.L_x_5698:
        /* <DEDUP_REMOVED lines=15> */
.L_x_5699:
        /* <DEDUP_REMOVED lines=15> */
.L_x_5700:
        /* <DEDUP_REMOVED lines=10> */
.L_x_5682:
[----:B------:R-:W-:Y:S05]  /*14f80*/  BSYNC B1 ;  /* 0x0000000000017941 */ /* 0x000fea0003800000 */
.L_x_5681:
[----:B------:R-:W2:Y:S01]  /*14f90*/  LDL R2, [R1+0x10] ;  /* 0x0000100001027983 */ /* 0x000ea20000100800 */
[----:B------:R-:W-:Y:S01]  /*14fa0*/  VIADD R7, R7, 0x1 ;  /* 0x0000000107077836 */ /* 0x000fe20000000000 */
[----:B------:R-:W-:Y:S04]  /*14fb0*/  BSSY B1, `(.L_x_5701) ;  /* 0x00000dc000017945 */ /* 0x000fe80003800000 */
[----:B------:R-:W-:-:S04]  /*14fc0*/  ISETP.NE.AND P0, PT, R7, 0x2, PT ;  /* 0x000000020700780c */ /* 0x000fc80003f05270 */
[----:B------:R-:W-:Y:S02]  /*14fd0*/  SEL R9, R7, RZ, P0 ;  /* 0x000000ff07097207 */ /* 0x000fe40000000000 */
[----:B--2---:R-:W-:Y:S02]  /*14fe0*/  LOP3.LUT P2, RZ, R2, 0x1, RZ, 0xc0, !PT ;  /* 0x0000000102ff7812 */ /* 0x004fe4000784c0ff */
[----:B------:R-:W-:-:S04]  /*14ff0*/  SEL R2, RZ, 0x1, P0 ;  /* 0x00000001ff027807 */ /* 0x000fc80000000000 */
[----:B-----5:R-:W-:Y:S01]  /*15000*/  LOP3.LUT R8, R6, R2, RZ, 0x3c, !PT ;  /* 0x0000000206087212 */ /* 0x020fe200078e3cff */
[----:B------:R-:W-:-:S04]  /*15010*/  VIADD R6, R0, 0xffffffff ;  /* 0xffffffff00067836 */ /* 0x000fc80000000000 */
        /* <DEDUP_REMOVED lines=27> */
.L_x_5703:
[----:B------:R-:W1:Y:S01]  /*151d0*/  LDL R2, [R1] ;  /* 0x0000000001027983 */ /* 0x000e620000100800 */
[----:B------:R-:W-:Y:S01]  /*151e0*/  BSSY B2, `(.L_x_5704) ;  /* 0x0000008000027945 */ /* 0x000fe20003800000 */
[----:B------:R-:W2:Y:S02]  /*151f0*/  S2R R3, SR_TID.X ;  /* 0x0000000000037919 */ /* 0x000ea40000002100 */
[----:B--2---:R-:W-:-:S04]  /*15200*/  LOP3.LUT R3, R3, 0x7f, RZ, 0xc0, !PT ;  /* 0x0000007f03037812 */ /* 0x004fc800078ec0ff */
[----:B------:R-:W-:Y:S01]  /*15210*/  ISETP.NE.AND P1, PT, R3, RZ, PT ;  /* 0x000000ff0300720c */ /* 0x000fe20003f25270 */
[----:B-1----:R-:W-:Y:S01]  /*15220*/  IMAD R4, R9, 0x8, R2 ;  /* 0x0000000809047824 */ /* 0x002fe200078e0202 */
[----:B------:R-:W-:-:S04]  /*15230*/  SHF.L.U32 R2, R8, 0x1f, RZ ;  /* 0x0000001f08027819 */ /* 0x000fc800000006ff */
[----:B------:R-:W1:Y:S02]  /*15240*/  SYNCS.PHASECHK.TRANS64.TRYWAIT P0, [R4+URZ+0x28c40], R2 ;  /* 0x028c4002040075a7 */ /* 0x000e64000800017f */
[----:B-1----:R-:W-:Y:S05]  /*15250*/  @!P0 BRA `(.L_x_5705) ;  /* 0x0000002800748947 */ /* 0x002fea0003800000 */
.L_x_5774:
[----:B------:R-:W-:Y:S05]  /*15260*/  BSYNC B2 ;  /* 0x0000000000027941 */ /* 0x000fea0003800000 */
.L_x_5704:
        /* <DEDUP_REMOVED lines=9> */
.L_x_5707:
[----:B------:R-:W-:Y:S05]  /*15300*/  BSYNC B2 ;  /* 0x0000000000027941 */ /* 0x000fea0003800000 */
.L_x_5706:
        /* <DEDUP_REMOVED lines=14> */
.L_x_5708:
        /* <DEDUP_REMOVED lines=13> */
.L_x_5775:
[----:B------:R-:W-:Y:S05]  /*154c0*/  BSYNC B2 ;  /* 0x0000000000027941 */ /* 0x000fea0003800000 */
.L_x_5709:
        /* <DEDUP_REMOVED lines=11> */
.L_x_5712:
[----:B------:R-:W-:Y:S05]  /*15580*/  BSYNC B2 ;  /* 0x0000000000027941 */ /* 0x000fea0003800000 */
.L_x_5711:
[----:B------:R-:W2:Y:S04]  /*15590*/  LDL R9, [R1] ;  /* 0x0000000001097983 */ /* 0x000ea80000100800 */
        /* <DEDUP_REMOVED lines=10> */
.L_x_5713:
        /* <DEDUP_REMOVED lines=15> */
.L_x_5714:
        /* <DEDUP_REMOVED lines=15> */
.L_x_5715:
        /* <DEDUP_REMOVED lines=15> */
.L_x_5716:
        /* <DEDUP_REMOVED lines=15> */
.L_x_5717:
        /* <DEDUP_REMOVED lines=15> */
.L_x_5718:
        /* <DEDUP_REMOVED lines=15> */
.L_x_5719:
        /* <DEDUP_REMOVED lines=15> */
.L_x_5720:
        /* <DEDUP_REMOVED lines=10> */
.L_x_5702:
[----:B------:R-:W-:Y:S05]  /*15d70*/  BSYNC B1 ;  /* 0x0000000000017941 */ /* 0x000fea0003800000 */
.L_x_5701:
[----:B------:R-:W2:Y:S01]  /*15d80*/  LDL R2, [R1+0x1c] ;  /* 0x00001c0001027983 */ /* 0x000ea20000100800 */
[----:B------:R-:W-:Y:S01]  /*15d90*/  VIADD R0, R0, 0xfffffffe ;  /* 0xfffffffe00007836 */ /* 0x000fe20000000000 */
[----:B--2---:R-:W-:-:S13]  /*15da0*/  ISETP.GT.AND P0, PT, R6, R2, PT ;  /* 0x000000020600720c */ /* 0x004fda0003f04270 */
[----:B------:R-:W-:Y:S05]  /*15db0*/  @P0 BRA `(.L_x_5721) ;  /* 0xffffffe400000947 */ /* 0x000fea000383ffff */
.L_x_5658:
[----:B------:R-:W-:Y:S05]  /*15dc0*/  BSYNC B0 ;  /* 0x0000000000007941 */ /* 0x000fea0003800000 */
.L_x_5657:
        /* <DEDUP_REMOVED lines=19> */
[----:B0-----:R-:W0:Y:S02]  /*15f00*/  S2R R6, SR_LTMASK ;  /* 0x0000000000067919 */ /* 0x001e240000003900 */
[----:B0-----:R-:W-:-:S04]  /*15f10*/  LOP3.LUT R6, R6, UR4, RZ, 0xc0, !PT ;  /* 0x0000000406067c12 */ /* 0x001fc8000f8ec0ff */
[----:B------:R-:W0:Y:S01]  /*15f20*/  POPC R7, R6 ;  /* 0x0000000600077309 */ /* 0x000e220000000000 */
[----:B--2---:R-:W0:Y:S02]  /*15f30*/  SHFL.IDX PT, R4, R3, R4, 0x1f ;  /* 0x00001f0403047589 */ /* 0x004e2400000e0000 */
[----:B0-----:R-:W-:-:S07]  /*15f40*/  IADD3 R16, R4, UR37, R7 ;  /* 0x0000002504107c10 */ /* 0x001fce000fffe007 */
.L_x_5723:
[----:B------:R-:W-:Y:S05]  /*15f50*/  BSYNC B0 ;  /* 0x0000000000007941 */ /* 0x000fea0003800000 */
.L_x_5722:
[----:B------:R-:W-:-:S05]  /*15f60*/  SEL R0, R0, RZ, P0 ;  /* 0x000000ff00007207 */ /* 0x000fca0000000000 */
[----:B------:R2:W-:Y:S02]  /*15f70*/  STL [R1+0x4], R0 ;  /* 0x0000040001007387 */ /* 0x0005e40000100800 */
.L_x_5625:
[----:B------:R-:W-:Y:S05]  /*15f80*/  BSYNC B7 ;  /* 0x0000000000077941 */ /* 0x000fea0003800000 */
.L_x_5623:
        /* <DEDUP_REMOVED lines=10> */
[----:B------:R3:W-:Y:S01]  /*16030*/  STL [R1], R0 ;  /* 0x0000000001007387 */ /* 0x0007e20000100800 */
[----:B------:R-:W-:Y:S06]  /*16040*/  BAR.ARV 0x4, 0x180 ;  /* 0x0106000000007b1d */ /* 0x000fec0000002000 */
[----:B------:R-:W-:Y:S05]  /*16050*/  BRA `(.L_x_5725) ;  /* 0x0000000800d47947 */ /* 0x000fea0003800000 */
.L_x_5724:
        /* <DEDUP_REMOVED lines=36> */
.L_x_5785:
[----:B------:R-:W-:Y:S02]  /*162a0*/  ULDC UR4, c[0x0][0xc38] ;  /* 0x00030e0000047ab9 */ /* 0x000fe40000000800 */
[----:B------:R-:W-:-:S04]  /*162b0*/  IMAD.U32 R4, RZ, RZ, UR4 ;  /* 0x00000004ff047e24 */ /* 0x000fc8000f8e00ff */
[----:B--2---:R-:W-:-:S04]  /*162c0*/  IMAD R5, R14, R4, RZ ;  /* 0x000000040e057224 */ /* 0x004fc800078e02ff */
[----:B------:R-:W-:-:S05]  /*162d0*/  IMAD.IADD R16, R16, 0x1, R5 ;  /* 0x0000000110107824 */ /* 0x000fca00078e0205 */
[----:B------:R-:W-:-:S13]  /*162e0*/  ISETP.GT.AND P6, PT, R16, R0, PT ;  /* 0x000000001000720c */ /* 0x000fda0003fc4270 */
[----:B------:R-:W-:Y:S05]  /*162f0*/  @P6 BRA `(.L_x_5727) ;  /* 0x00000000009c6947 */ /* 0x000fea0003800000 */
.L_x_5732:
[----:B------:R-:W2:Y:S01]  /*16300*/  LDC R4, c[0x0][0xc3c] ;  /* 0x00030f00ff047b82 */ /* 0x000ea20000000800 */
[----:B------:R-:W-:-:S05]  /*16310*/  VIADD R19, R19, 0x1f ;  /* 0x0000001f13137836 */ /* 0x000fca0000000000 */
[----:B--2---:R-:W-:-:S13]  /*16320*/  ISETP.GE.AND P6, PT, R19, R4, PT ;  /* 0x000000041300720c */ /* 0x004fda0003fc6270 */
[----:B0-----:R-:W-:Y:S05]  /*16330*/  @P6 BRA `(.L_x_5728) ;  /* 0x0000000400d06947 */ /* 0x001fea0003800000 */
        /* <DEDUP_REMOVED lines=10> */
.L_x_5730:
[----:B------:R-:W-:Y:S05]  /*163e0*/  BSYNC B0 ;  /* 0x0000000000007941 */ /* 0x000fea0003800000 */
.L_x_5729:
[----:B------:R-:W-:-:S03]  /*163f0*/  UMOV UR4, 0xffffffff ;  /* 0xffffffff00047882 */ /* 0x000fc60000000000 */
[----:B------:R-:W-:Y:S05]  /*16400*/  BRA.DIV UR4, `(.L_x_5731) ;  /* 0x0000001e04547947 */ /* 0x000fea000b800000 */
[----:B-----5:R-:W3:Y:S02]  /*16410*/  SHFL.UP PT, R14, R2, 0x1, RZ ;  /* 0x04200000020e7989 */ /* 0x020ee400000e00ff */
[----:B---3--:R-:W-:-:S05]  /*16420*/  SEL R13, R14, RZ, P1 ;  /* 0x000000ff0e0d7207 */ /* 0x008fca0000800000 */
[----:B------:R-:W-:-:S05]  /*16430*/  IMAD.IADD R13, R2, 0x1, R13 ;  /* 0x00000001020d7824 */ /* 0x000fca00078e020d */
[----:B------:R-:W3:Y:S02]  /*16440*/  SHFL.UP PT, R14, R13, 0x2, RZ ;  /* 0x044000000d0e7989 */ /* 0x000ee400000e00ff */
[----:B---3--:R-:W-:-:S05]  /*16450*/  SEL R4, R14, RZ, P2 ;  /* 0x000000ff0e047207 */ /* 0x008fca0001000000 */
[----:B------:R-:W-:-:S05]  /*16460*/  IMAD.IADD R4, R13, 0x1, R4 ;  /* 0x000000010d047824 */ /* 0x000fca00078e0204 */
[----:B------:R-:W3:Y:S02]  /*16470*/  SHFL.UP PT, R14, R4, 0x4, RZ ;  /* 0x04800000040e7989 */ /* 0x000ee400000e00ff */
[----:B---3--:R-:W-:-:S05]  /*16480*/  SEL R5, R14, RZ, P3 ;  /* 0x000000ff0e057207 */ /* 0x008fca0001800000 */
[----:B------:R-:W-:-:S05]  /*16490*/  IMAD.IADD R5, R4, 0x1, R5 ;  /* 0x0000000104057824 */ /* 0x000fca00078e0205 */
[----:B------:R-:W0:Y:S02]  /*164a0*/  SHFL.UP PT, R14, R5, 0x8, RZ ;  /* 0x05000000050e7989 */ /* 0x000e2400000e00ff */
[----:B0-----:R-:W-:-:S05]  /*164b0*/  SEL R6, R14, RZ, P4 ;  /* 0x000000ff0e067207 */ /* 0x001fca0002000000 */
[----:B------:R-:W-:-:S05]  /*164c0*/  IMAD.IADD R6, R5, 0x1, R6 ;  /* 0x0000000105067824 */ /* 0x000fca00078e0206 */
[----:B------:R-:W1:Y:S02]  /*164d0*/  SHFL.UP PT, R14, R6, 0x10, RZ ;  /* 0x06000000060e7989 */ /* 0x000e6400000e00ff */
[----:B-12---:R-:W-:-:S05]  /*164e0*/  SEL R3, R14, RZ, P5 ;  /* 0x000000ff0e037207 */ /* 0x006fca0002800000 */
[----:B------:R-:W-:-:S05]  /*164f0*/  IMAD.IADD R3, R6, 0x1, R3 ;  /* 0x0000000106037824 */ /* 0x000fca00078e0203 */
[----:B------:R0:W1:Y:S02]  /*16500*/  SHFL.IDX PT, R14, R3, 0x1f, 0x1f ;  /* 0x03e01f00030e7f89 */ /* 0x00006400000e0000 */
.L_x_5793:
[----:B------:R-:W-:Y:S02]  /*16510*/  ULDC UR4, c[0x0][0xc38] ;  /* 0x00030e0000047ab9 */ /* 0x000fe40000000800 */
[----:B------:R-:W-:-:S04]  /*16520*/  IMAD.U32 R4, RZ, RZ, UR4 ;  /* 0x00000004ff047e24 */ /* 0x000fc8000f8e00ff */
[----:B-1----:R-:W-:-:S04]  /*16530*/  IMAD R5, R14, R4, RZ ;  /* 0x000000040e057224 */ /* 0x002fc800078e02ff */
[----:B------:R-:W-:-:S05]  /*16540*/  IMAD.IADD R16, R5, 0x1, R16 ;  /* 0x0000000105107824 */ /* 0x000fca00078e0210 */
[----:B------:R-:W-:-:S13]  /*16550*/  ISETP.GT.AND P6, PT, R16, R0, PT ;  /* 0x000000001000720c */ /* 0x000fda0003fc4270 */
[----:B------:R-:W-:Y:S05]  /*16560*/  @!P6 BRA `(.L_x_5732) ;  /* 0xfffffffc0064e947 */ /* 0x000fea000383ffff */
.L_x_5727:
[----:B------:R-:W-:Y:S01]  /*16570*/  IMAD.IADD R16, R16, 0x1, -R5 ;  /* 0x0000000110107824 */ /* 0x000fe200078e0a05 */
[----:B------:R-:W-:-:S03]  /*16580*/  UMOV UR4, 0xffffffff ;  /* 0xffffffff00047882 */ /* 0x000fc60000000000 */
[----:B------:R-:W-:-:S05]  /*16590*/  IMAD R5, R3, R4, R16 ;  /* 0x0000000403057224 */ /* 0x000fca00078e0210 */
[----:B------:R-:W-:Y:S01]  /*165a0*/  ISETP.GT.AND P6, PT, R5, R0, PT ;  /* 0x000000000500720c */ /* 0x000fe20003fc4270 */
[----:B------:R-:W-:-:S12]  /*165b0*/  BRA.DIV UR4, `(.L_x_5733) ;  /* 0x0000001e04a47947 */ /* 0x000fd8000b800000 */
[----:B------:R-:W-:-:S04]  /*165c0*/  VOTE.ANY R5, PT, !P6 ;  /* 0x0000000000057806 */ /* 0x000fc800070e0100 */
[----:B0-----:R-:W0:Y:S02]  /*165d0*/  POPC R6, R5 ;  /* 0x0000000500067309 */ /* 0x001e240000000000 */
[----:B0-----:R0:W2:Y:S02]  /*165e0*/  SHFL.IDX PT, R17, R2, R6, 0x1f ;  /* 0x00001f0602117589 */ /* 0x0010a400000e0000 */
.L_x_5797:
[----:B------:R-:W-:Y:S01]  /*165f0*/  ISETP.NE.AND P0, PT, R5, RZ, PT ;  /* 0x000000ff0500720c */ /* 0x000fe20003f05270 */
[----:B------:R-:W-:-:S12]  /*16600*/  IMAD.MOV.U32 R5, RZ, RZ, RZ ;  /* 0x000000ffff057224 */ /* 0x000fd800078e00ff */
[----:B------:R-:W-:Y:S05]  /*16610*/  @!P0 BRA `(.L_x_5734) ;  /* 0x0000000000108947 */ /* 0x000fea0003800000 */
[----:B------:R-:W-:Y:S01]  /*16620*/  UMOV UR4, 0xffffffff ;  /* 0xffffffff00047882 */ /* 0x000fe20000000000 */
[----:B------:R-:W-:Y:S02]  /*16630*/  VIADD R12, R6, 0xffffffff ;  /* 0xffffffff060c7836 */ /* 0x000fe40000000000 */
[----:B------:R-:W-:Y:S05]  /*16640*/  BRA.DIV UR4, `(.L_x_5735) ;  /* 0x0000001e04c87947 */ /* 0x000fea000b800000 */
[----:B------:R3:W4:Y:S02]  /*16650*/  SHFL.IDX PT, R5, R3, R12, 0x1f ;  /* 0x00001f0c03057589 */ /* 0x00072400000e0000 */
.L_x_5734:
[----:B01-3--:R-:W0:Y:S01]  /*16660*/  LDC.64 R2, c[0x0][0xc90] ;  /* 0x00032400ff027b82 */ /* 0x00be220000000a00 */
[----:B------:R-:W-:-:S04]  /*16670*/  IMAD.IADD R19, R6, 0x1, R19 ;  /* 0x0000000106137824 */ /* 0x000fc800078e0213 */
[----:B0-----:R-:W-:-:S05]  /*16680*/  IMAD.WIDE R2, R19, 0x4, R2 ;  /* 0x0000000413027825 */ /* 0x001fca00078e0202 */
[----:B------:R-:W2:Y:S01]  /*16690*/  LDG.E R7, desc[UR40][R2.64] ;  /* 0x0000002802077981 */ /* 0x000ea2000c1e1900 */
[----:B----4-:R-:W-:-:S04]  /*166a0*/  IMAD R16, R5, R4, R16 ;  /* 0x0000000405107224 */ /* 0x010fc800078e0210 */
        /* <DEDUP_REMOVED lines=61> */
.L_x_5728:
[----:B------:R-:W-:Y:S01]  /*16a80*/  UMOV UR4, URZ ;  /* 0x0000003f00047c82 */ /* 0x000fe20008000000 */
[----:B------:R-:W-:Y:S01]  /*16a90*/  UMOV UR5, URZ ;  /* 0x0000003f00057c82 */ /* 0x000fe20008000000 */
[----:B------:R-:W-:Y:S01]  /*16aa0*/  ULDC UR6, c[0x0][0xc3c] ;  /* 0x00030f0000067ab9 */ /* 0x000fe20000000800 */
[----:B------:R-:W-:Y:S02]  /*16ab0*/  IMAD.MOV.U32 R16, RZ, RZ, R0 ;  /* 0x000000ffff107224 */ /* 0x000fe400078e0000 */
[----:B------:R-:W-:Y:S02]  /*16ac0*/  IMAD.U32 R17, RZ, RZ, UR4 ;  /* 0x00000004ff117e24 */ /* 0x000fe4000f8e00ff */
[----:B------:R-:W-:Y:S02]  /*16ad0*/  IMAD.U32 R18, RZ, RZ, UR5 ;  /* 0x00000005ff127e24 */ /* 0x000fe4000f8e00ff */
[----:B------:R-:W-:-:S07]  /*16ae0*/  IMAD.U32 R19, RZ, RZ, UR6 ;  /* 0x00000006ff137e24 */ /* 0x000fce000f8e00ff */
.L_x_5736:
[----:B------:R2:W3:Y:S01]  /*16af0*/  LDL R2, [R1] ;  /* 0x0000000001027983 */ /* 0x0004e20000100800 */
        /* <DEDUP_REMOVED lines=9> */
[----:B------:R2:W-:Y:S01]  /*16b90*/  @!P0 STL [R1], R2 ;  /* 0x0000000201008387 */ /* 0x0005e20000100800 */
[----:B------:R-:W-:Y:S06]  /*16ba0*/  BAR.ARV 0x5, 0x180 ;  /* 0x0146000000007b1d */ /* 0x000fec0000002000 */
.L_x_5725:
[----:B------:R-:W-:Y:S02]  /*16bb0*/  ULDC UR4, c[0x0][0xc3c] ;  /* 0x00030f0000047ab9 */ /* 0x000fe40000000800 */
[----:B----4-:R-:W-:-:S13]  /*16bc0*/  ISETP.GE.AND P0, PT, R19, UR4, PT ;  /* 0x0000000413007c0c */ /* 0x010fda000bf06270 */
[----:B------:R-:W-:Y:S05]  /*16bd0*/  @!P0 BRA `(.L_x_5737) ;  /* 0xffffff9c00c48947 */ /* 0x000fea000383ffff */
[----:B------:R-:W-:Y:S05]  /*16be0*/  BSYNC B8 ;  /* 0x0000000000087941 */ /* 0x000fea0003800000 */
.L_x_5611:
[----:B---3--:R-:W3:Y:S01]  /*16bf0*/  LDL.LU R0, [R1+0x40] ;  /* 0x0000400001007983 */ /* 0x008ee20000300800 */
[----:B------:R-:W-:Y:S01]  /*16c00*/  BSSY B0, `(.L_x_5738) ;  /* 0x000000b000007945 */ /* 0x000fe20003800000 */
[----:B------:R-:W4:Y:S01]  /*16c10*/  S2R R5, SR_CgaCtaId ;  /* 0x0000000000057919 */ /* 0x000f220000008800 */
[----:B---3--:R-:W-:-:S05]  /*16c20*/  VIADD R0, R0, 0x1 ;  /* 0x0000000100007836 */ /* 0x008fca0000000000 */
[----:B0-2---:R-:W-:-:S04]  /*16c30*/  LEA.HI R2, R0, R0, RZ, 0x1 ;  /* 0x0000000000027211 */ /* 0x005fc800078f08ff */
[----:B-1----:R-:W-:-:S05]  /*16c40*/  LOP3.LUT R3, R2, 0xfffffffe, RZ, 0xc0, !PT ;  /* 0xfffffffe02037812 */ /* 0x002fca00078ec0ff */
[----:B------:R-:W-:Y:S01]  /*16c50*/  IMAD.IADD R3, R0, 0x1, -R3 ;  /* 0x0000000100037824 */ /* 0x000fe200078e0a03 */
[----:B------:R-:W-:-:S04]  /*16c60*/  MOV R0, 0x400 ;  /* 0x0000040000007802 */ /* 0x000fc80000000f00 */
[----:B----4-:R-:W-:Y:S02]  /*16c70*/  LEA R0, R5, R0, 0x18 ;  /* 0x0000000005007211 */ /* 0x010fe400078ec0ff */
[----:B------:R-:W-:-:S04]  /*16c80*/  SHF.L.U32 R3, R3, 0x1f, RZ ;  /* 0x0000001f03037819 */ /* 0x000fc800000006ff */
[----:B------:R-:W0:Y:S02]  /*16c90*/  SYNCS.PHASECHK.TRANS64.TRYWAIT P0, [R0+URZ+0x28c20], R3 ;  /* 0x028c2003000075a7 */ /* 0x000e24000800017f */
[----:B0-----:R-:W-:Y:S05]  /*16ca0*/  @!P0 BRA `(.L_x_5739) ;  /* 0x0000001800588947 */ /* 0x001fea0003800000 */
.L_x_5800:
[----:B------:R-:W-:Y:S05]  /*16cb0*/  BSYNC B0 ;  /* 0x0000000000007941 */ /* 0x000fea0003800000 */
.L_x_5738:
[----:B------:R-:W-:-:S03]  /*16cc0*/  UMOV UR4, 0xffffffff ;  /* 0xffffffff00047882 */ /* 0x000fc60000000000 */
[----:B------:R-:W-:Y:S05]  /*16cd0*/  BRA.DIV UR4, `(.L_x_5740) ;  /* 0x0000001a04607947 */ /* 0x000fea000b800000 */
[----:B------:R-:W1:Y:S02]  /*16ce0*/  S2R R2, SR_TID.X ;  /* 0x0000000000027919 */ /* 0x000e640000002100 */
[----:B-1----:R-:W-:-:S04]  /*16cf0*/  SHF.R.U32.HI R2, RZ, 0x5, R2 ;  /* 0x00000005ff027819 */ /* 0x002fc80000011602 */
[----:B------:R-:W-:-:S05]  /*16d00*/  LOP3.LUT R2, R2, 0x3, RZ, 0xc0, !PT ;  /* 0x0000000302027812 */ /* 0x000fca00078ec0ff */
[----:B------:R1:W2:Y:S02]  /*16d10*/  SHFL.IDX PT, R14, R2, RZ, 0x1f ;  /* 0x00001fff020e7589 */ /* 0x0002a400000e0000 */
.L_x_5803:
[----:B--2---:R-:W-:Y:S01]  /*16d20*/  ISETP.NE.AND P0, PT, R14, RZ, PT ;  /* 0x000000ff0e00720c */ /* 0x004fe20003f05270 */
[----:B------:R-:W-:-:S12]  /*16d30*/  BSSY B0, `(.L_x_5741) ;  /* 0x0000027000007945 */ /* 0x000fd80003800000 */
[----:B------:R-:W-:Y:S05]  /*16d40*/  @P0 BRA `(.L_x_5742) ;  /* 0x0000000000940947 */ /* 0x000fea0003800000 */
[----:B------:R-:W-:-:S03]  /*16d50*/  UMOV UR4, 0xffffffff ;  /* 0xffffffff00047882 */ /* 0x000fc60000000000 */
[----:B------:R-:W-:Y:S05]  /*16d60*/  BRA.DIV UR4, `(.L_x_5743) ;  /* 0x0000001a04707947 */ /* 0x000fea000b800000 */
[----:B------:R-:W-:-:S13]  /*16d70*/  ELECT P6, URZ, PT ;  /* 0x00000000003f782f */ /* 0x000fda00038c0000 */
.L_x_5806:
[----:B------:R-:W-:Y:S05]  /*16d80*/  @!P6 BRA `(.L_x_5742) ;  /* 0x000000000084e947 */ /* 0x000fea0003800000 */
[----:B------:R-:W-:-:S06]  /*16d90*/  ULOP3.LUT UR4, UR36, 0x2, URZ, 0xfc, !UPT ;  /* 0x0000000224047892 */ /* 0x000fcc000f8efc3f */
[----:B-1----:R-:W-:-:S05]  /*16da0*/  IMAD.U32 R2, RZ, RZ, UR4 ;  /* 0x00000004ff027e24 */ /* 0x002fca000f8e00ff */
[----:B------:R-:W-:-:S13]  /*16db0*/  ISETP.NE.AND P2, PT, R2, 0x3, PT ;  /* 0x000000030200780c */ /* 0x000fda0003f45270 */
[----:B------:R-:W-:Y:S05]  /*16dc0*/  @!P2 BRA `(.L_x_5744) ;  /* 0x000000000004a947 */ /* 0x000fea0003800000 */
[----:B------:R-:W-:Y:S01]  /*16dd0*/  BPT.TRAP 0x1 ;  /* 0x000000040000795c */ /* 0x000fe20000300000 */
.L_x_5744:
        /* <DEDUP_REMOVED lines=14> */
.L_x_5807:
[----:B------:R-:W1:Y:S02]  /*16ec0*/  SYNCS.PHASECHK.TRANS64.TRYWAIT P0, [R7+URZ], R2 ;  /* 0x00000002070075a7 */ /* 0x000e64000800017f */
[----:B-1----:R-:W-:Y:S05]  /*16ed0*/  @!P0 BRA `(.L_x_5746) ;  /* 0x0000001800488947 */ /* 0x002fea0003800000 */
.L_x_5808:
[----:B------:R-:W-:Y:S05]  /*16ee0*/  @!P2 BRA `(.L_x_5747) ;  /* 0x000000000004a947 */ /* 0x000fea0003800000 */
[----:B------:R-:W-:Y:S01]  /*16ef0*/  BPT.TRAP 0x1 ;  /* 0x000000040000795c */ /* 0x000fe20000300000 */
.L_x_5747:
[----:B------:R-:W2:Y:S01]  /*16f00*/  LDL.LU R4, [R1+0x4] ;  /* 0x0000040001047983 */ /* 0x000ea20000300800 */
[----:B------:R-:W-:-:S04]  /*16f10*/  VIADD R0, R0, 0x28c60 ;  /* 0x00028c6000007836 */ /* 0x000fc80000000000 */
[----:B--2---:R-:W-:-:S04]  /*16f20*/  IMAD R4, R4, 0x8, R0 ;  /* 0x0000000804047824 */ /* 0x004fc800078e0200 */
[----:B------:R-:W2:Y:S02]  /*16f30*/  SYNCS.PHASECHK.TRANS64.TRYWAIT P0, [R4+URZ], R5 ;  /* 0x00000005040075a7 */ /* 0x000ea4000800017f */
[----:B--2---:R-:W-:Y:S05]  /*16f40*/  @!P0 BRA `(.L_x_5748) ;  /* 0x0000001800408947 */ /* 0x004fea0003800000 */
.L_x_5809:
[----:B------:R-:W-:-:S07]  /*16f50*/  IMAD R3, R3, 0x8, R0 ;  /* 0x0000000803037824 */ /* 0x000fce00078e0200 */
.L_x_5749:
[----:B---3--:R3:W4:Y:S02]  /*16f60*/  SYNCS.PHASECHK.TRANS64.TRYWAIT P0, [R3+URZ], R2 ;  /* 0x00000002030075a7 */ /* 0x008724000800017f */
[----:B----4-:R-:W-:Y:S05]  /*16f70*/  @!P0 NANOSLEEP.SYNCS 0x989680 ;  /* 0x009896800000895d */ /* 0x010fea0003900000 */
[----:B------:R-:W4:Y:S02]  /*16f80*/  @!P0 SYNCS.PHASECHK.TRANS64 P0, [R3+URZ], R2 ;  /* 0x00000002030085a7 */ /* 0x000f24000800007f */
[----:B----4-:R-:W-:Y:S05]  /*16f90*/  @!P0 BRA `(.L_x_5749) ;  /* 0xfffffffc00f08947 */ /* 0x010fea000383ffff */
.L_x_5742:
[----:B------:R-:W-:Y:S05]  /*16fa0*/  BSYNC B0 ;  /* 0x0000000000007941 */ /* 0x000fea0003800000 */
.L_x_5741:
[----:B------:R-:W-:Y:S05]  /*16fb0*/  EXIT ;  /* 0x000000000000794d */ /* 0x000fea0003800000 */
.L_x_5506:
[----:B0-----:R-:W-:-:S04]  /*16fc0*/  IMAD.U32 R3, RZ, RZ, UR21 ;  /* 0x00000015ff037e24 */ /* 0x001fc8000f8e00ff */
[----:B------:R0:W1:Y:S03]  /*16fd0*/  SYNCS.PHASECHK.TRANS64.TRYWAIT P1, [R3+URZ+0x28c50], R0 ;  /* 0x028c5000030075a7 */ /* 0x000066000802017f */
[----:B-1----:R-:W-:Y:S05]  /*16fe0*/  @!P1 NANOSLEEP.SYNCS 0x989680 ;  /* 0x009896800000995d */ /* 0x002fea0003900000 */
[----:B------:R-:W1:Y:S02]  /*16ff0*/  @!P1 SYNCS.PHASECHK.TRANS64 P1, [R3+URZ+0x28c50], R0 ;  /* 0x028c5000030095a7 */ /* 0x000e64000802007f */
[----:B-1----:R-:W-:Y:S05]  /*17000*/  @!P1 BRA `(.L_x_5506) ;  /* 0xfffffffc00ec9947 */ /* 0x002fea000383ffff */
[----:B------:R-:W-:Y:S05]  /*17010*/  BRA `(.L_x_5750) ;  /* 0xfffffeac00ac7947 */ /* 0x000fea000383ffff */
.L_x_5511:
[----:B-1----:R-:W-:-:S04]  /*17020*/  IMAD.U32 R3, RZ, RZ, UR21 ;  /* 0x00000015ff037e24 */ /* 0x002fc8000f8e00ff */
[----:B------:R1:W2:Y:S03]  /*17030*/  SYNCS.PHASECHK.TRANS64.TRYWAIT P1, [R3+URZ+0x28c50], R0 ;  /* 0x028c5000030075a7 */ /* 0x0002a6000802017f */
[----:B--2---:R-:W-:Y:S05]  /*17040*/  @!P1 NANOSLEEP.SYNCS 0x989680 ;  /* 0x009896800000995d */ /* 0x004fea0003900000 */
[----:B------:R-:W2:Y:S02]  /*17050*/  @!P1 SYNCS.PHASECHK.TRANS64 P1, [R3+URZ+0x28c50], R0 ;  /* 0x028c5000030095a7 */ /* 0x000ea4000802007f */
[----:B--2---:R-:W-:Y:S05]  /*17060*/  @!P1 BRA `(.L_x_5511) ;  /* 0xfffffffc00ec9947 */ /* 0x004fea000383ffff */
[----:B------:R-:W-:Y:S05]  /*17070*/  BRA `(.L_x_5510) ;  /* 0xfffffeb800a87947 */ /* 0x000fea000383ffff */
.L_x_5520:
[----:B0-----:R-:W-:-:S04]  /*17080*/  IMAD.U32 R3, RZ, RZ, UR46 ;  /* 0x0000002eff037e24 */ /* 0x001fc8000f8e00ff */
[----:B------:R0:W1:Y:S03]  /*17090*/  SYNCS.PHASECHK.TRANS64.TRYWAIT P1, [R3+URZ+0x28c00], R0 ;  /* 0x028c0000030075a7 */ /* 0x000066000802017f */
[----:B-1----:R-:W-:Y:S05]  /*170a0*/  @!P1 NANOSLEEP.SYNCS 0x989680 ;  /* 0x009896800000995d */ /* 0x002fea0003900000 */
[----:B------:R-:W1:Y:S02]  /*170b0*/  @!P1 SYNCS.PHASECHK.TRANS64 P1, [R3+URZ+0x28c00], R0 ;  /* 0x028c0000030095a7 */ /* 0x000e64000802007f */
[----:B-1----:R-:W-:Y:S05]  /*170c0*/  @!P1 BRA `(.L_x_5520) ;  /* 0xfffffffc00ec9947 */ /* 0x002fea000383ffff */
[----:B------:R-:W-:Y:S05]  /*170d0*/  BRA `(.L_x_5751) ;  /* 0xfffffed000087947 */ /* 0x000fea000383ffff */
.L_x_5524:
[----:B--2---:R2:W3:Y:S02]  /*170e0*/  SYNCS.PHASECHK.TRANS64.TRYWAIT P1, [R7+URZ+0x28c30], R8 ;  /* 0x028c3008070075a7 */ /* 0x0044e4000802017f */
[----:B---3--:R-:W-:Y:S05]  /*170f0*/  @!P1 NANOSLEEP.SYNCS 0x989680 ;  /* 0x009896800000995d */ /* 0x008fea0003900000 */
[----:B------:R-:W3:Y:S02]  /*17100*/  @!P1 SYNCS.PHASECHK.TRANS64 P1, [R7+URZ+0x28c30], R8 ;  /* 0x028c3008070095a7 */ /* 0x000ee4000802007f */
[----:B---3--:R-:W-:Y:S05]  /*17110*/  @!P1 BRA `(.L_x_5524) ;  /* 0xfffffffc00f09947 */ /* 0x008fea000383ffff */
[----:B------:R-:W-:Y:S05]  /*17120*/  BRA `(.L_x_5523) ;  /* 0xfffffed000247947 */ /* 0x000fea000383ffff */
.L_x_5536:
[----:B-1----:R1:W3:Y:S02]  /*17130*/  SYNCS.PHASECHK.TRANS64.TRYWAIT P2, [R7+URZ+0x28c50], R8 ;  /* 0x028c5008070075a7 */ /* 0x0022e4000804017f */
[----:B---3--:R-:W-:Y:S05]  /*17140*/  @!P2 NANOSLEEP.SYNCS 0x989680 ;  /* 0x009896800000a95d */ /* 0x008fea0003900000 */
[----:B------:R-:W3:Y:S02]  /*17150*/  @!P2 SYNCS.PHASECHK.TRANS64 P2, [R7+URZ+0x28c50], R8 ;  /* 0x028c50080700a5a7 */ /* 0x000ee4000804007f */
[----:B---3--:R-:W-:Y:S05]  /*17160*/  @!P2 BRA `(.L_x_5536) ;  /* 0xfffffffc00f0a947 */ /* 0x008fea000383ffff */
[----:B------:R-:W-:Y:S05]  /*17170*/  BRA `(.L_x_5535) ;  /* 0xfffffee800c47947 */ /* 0x000fea000383ffff */
.L_x_5544:
[----:B-1----:R-:W-:-:S04]  /*17180*/  IMAD.U32 R8, RZ, RZ, UR26 ;  /* 0x0000001aff087e24 */ /* 0x002fc8000f8e00ff */
[----:B------:R1:W2:Y:S03]  /*17190*/  SYNCS.PHASECHK.TRANS64.TRYWAIT P2, [R8+URZ+0x28c30], R11 ;  /* 0x028c300b080075a7 */ /* 0x0002a6000804017f */
[----:B--2---:R-:W-:Y:S05]  /*171a0*/  @!P2 NANOSLEEP.SYNCS 0x989680 ;  /* 0x009896800000a95d */ /* 0x004fea0003900000 */
[----:B------:R-:W2:Y:S02]  /*171b0*/  @!P2 SYNCS.PHASECHK.TRANS64 P2, [R8+URZ+0x28c30], R11 ;  /* 0x028c300b0800a5a7 */ /* 0x000ea4000804007f */
[----:B--2---:R-:W-:Y:S05]  /*171c0*/  @!P2 BRA `(.L_x_5544) ;  /* 0xfffffffc00eca947 */ /* 0x004fea000383ffff */
[----:B------:R-:W-:Y:S05]  /*171d0*/  BRA `(.L_x_5543) ;  /* 0xfffffef000107947 */ /* 0x000fea000383ffff */
.L_x_5556:
[----:B-1----:R1:W3:Y:S02]  /*171e0*/  SYNCS.PHASECHK.TRANS64.TRYWAIT P2, [R10+URZ+0x28c50], R11 ;  /* 0x028c500b0a0075a7 */ /* 0x0022e4000804017f */
[----:B---3--:R-:W-:Y:S05]  /*171f0*/  @!P2 NANOSLEEP.SYNCS 0x989680 ;  /* 0x009896800000a95d */ /* 0x008fea0003900000 */
[----:B------:R-:W3:Y:S02]  /*17200*/  @!P2 SYNCS.PHASECHK.TRANS64 P2, [R10+URZ+0x28c50], R11 ;  /* 0x028c500b0a00a5a7 */ /* 0x000ee4000804007f */
[----:B---3--:R-:W-:Y:S05]  /*17210*/  @!P2 BRA `(.L_x_5556) ;  /* 0xfffffffc00f0a947 */ /* 0x008fea000383ffff */
[----:B------:R-:W-:Y:S05]  /*17220*/  BRA `(.L_x_5555) ;  /* 0xffffff0c00ec7947 */ /* 0x000fea000383ffff */
.L_x_5565:
[----:B---3--:R-:W-:-:S04]  /*17230*/  IMAD.U32 R6, RZ, RZ, UR23 ;  /* 0x00000017ff067e24 */ /* 0x008fc8000f8e00ff */
[----:B------:R3:W0:Y:S03]  /*17240*/  SYNCS.PHASECHK.TRANS64.TRYWAIT P3, [R6+URZ+0x28c30], R7 ;  /* 0x028c3007060075a7 */ /* 0x000626000806017f */
[----:B0-----:R-:W-:Y:S05]  /*17250*/  @!P3 NANOSLEEP.SYNCS 0x989680 ;  /* 0x009896800000b95d */ /* 0x001fea0003900000 */
[----:B------:R-:W0:Y:S02]  /*17260*/  @!P3 SYNCS.PHASECHK.TRANS64 P3, [R6+URZ+0x28c30], R7 ;  /* 0x028c30070600b5a7 */ /* 0x000e24000806007f */
[----:B0-----:R-:W-:Y:S05]  /*17270*/  @!P3 BRA `(.L_x_5565) ;  /* 0xfffffffc00ecb947 */ /* 0x001fea000383ffff */
[----:B------:R-:W-:Y:S05]  /*17280*/  BRA `(.L_x_5564) ;  /* 0xffffff14007c7947 */ /* 0x000fea000383ffff */
.L_x_5569:
[----:B---3--:R3:W4:Y:S02]  /*17290*/  SYNCS.PHASECHK.TRANS64.TRYWAIT P3, [R170+URZ+0x28c50], R7 ;  /* 0x028c5007aa0075a7 */ /* 0x008724000806017f */
[----:B----4-:R-:W-:Y:S05]  /*172a0*/  @!P3 NANOSLEEP.SYNCS 0x989680 ;  /* 0x009896800000b95d */ /* 0x010fea0003900000 */
[----:B------:R-:W4:Y:S02]  /*172b0*/  @!P3 SYNCS.PHASECHK.TRANS64 P3, [R170+URZ+0x28c50], R7 ;  /* 0x028c5007aa00b5a7 */ /* 0x000f24000806007f */
[----:B----4-:R-:W-:Y:S05]  /*172c0*/  @!P3 BRA `(.L_x_5569) ;  /* 0xfffffffc00f0b947 */ /* 0x010fea000383ffff */
[----:B------:R-:W-:Y:S05]  /*172d0*/  BRA `(.L_x_5568) ;  /* 0xffffff2800a07947 */ /* 0x000fea000383ffff */
.L_x_5575:
[----:B------:R-:W-:-:S04]  /*172e0*/  IMAD.U32 R6, RZ, RZ, UR25 ;  /* 0x00000019ff067e24 */ /* 0x000fc8000f8e00ff */
[----:B------:R0:W0:Y:S03]  /*172f0*/  SYNCS.PHASECHK.TRANS64.TRYWAIT P2, [R6+URZ+0x28c30], R11 ;  /* 0x028c300b060075a7 */ /* 0x000026000804017f */
[----:B0-----:R-:W-:Y:S05]  /*17300*/  @!P2 NANOSLEEP.SYNCS 0x989680 ;  /* 0x009896800000a95d */ /* 0x001fea0003900000 */
[----:B------:R-:W0:Y:S02]  /*17310*/  @!P2 SYNCS.PHASECHK.TRANS64 P2, [R6+URZ+0x28c30], R11 ;  /* 0x028c300b0600a5a7 */ /* 0x000e24000804007f */
[----:B0-----:R-:W-:Y:S05]  /*17320*/  @!P2 BRA `(.L_x_5575) ;  /* 0xfffffffc00eca947 */ /* 0x001fea000383ffff */
[----:B------:R-:W-:Y:S05]  /*17330*/  BRA `(.L_x_5574) ;  /* 0xffffff2c008c7947 */ /* 0x000fea000383ffff */
.L_x_5587:
[----:B--2---:R2:W3:Y:S02]  /*17340*/  SYNCS.PHASECHK.TRANS64.TRYWAIT P2, [R10+URZ+0x28c50], R11 ;  /* 0x028c500b0a0075a7 */ /* 0x0044e4000804017f */
[----:B---3--:R-:W-:Y:S05]  /*17350*/  @!P2 NANOSLEEP.SYNCS 0x989680 ;  /* 0x009896800000a95d */ /* 0x008fea0003900000 */
[----:B------:R-:W3:Y:S02]  /*17360*/  @!P2 SYNCS.PHASECHK.TRANS64 P2, [R10+URZ+0x28c50], R11 ;  /* 0x028c500b0a00a5a7 */ /* 0x000ee4000804007f */
[----:B---3--:R-:W-:Y:S05]  /*17370*/  @!P2 BRA `(.L_x_5587) ;  /* 0xfffffffc00f0a947 */ /* 0x008fea000383ffff */
[----:B------:R-:W-:Y:S05]  /*17380*/  BRA `(.L_x_5586) ;  /* 0xffffff4c00587947 */ /* 0x000fea000383ffff */
.L_x_5631:
        /* <DEDUP_REMOVED lines=11> */
.L_x_5753:
[----:B------:R-:W-:Y:S05]  /*17440*/  BSYNC B0 ;  /* 0x0000000000007941 */ /* 0x000fea0003800000 */
.L_x_5752:
[----:B------:R-:W-:Y:S05]  /*17450*/  BRA `(.L_x_5754) ;  /* 0xffffffa400547947 */ /* 0x000fea000383ffff */
.L_x_5633:
[----:B------:R-:W-:Y:S01]  /*17460*/  BSSY B0, `(.L_x_5755) ;  /* 0x0000006000007945 */ /* 0x000fe20003800000 */
[----:B------:R-:W-:-:S07]  /*17470*/  IMAD.MOV.U32 R15, RZ, RZ, -0x1 ;  /* 0xffffffffff0f7424 */ /* 0x000fce00078e00ff */
[----:B012-4-:R-:W-:Y:S05]  /*17480*/  WARPSYNC.COLLECTIVE R15, `(.L_x_5756) ;  /* 0x000000000f0c7348 */ /* 0x017fea0003c00000 */
[----:B------:R-:W-:Y:S02]  /*17490*/  ELECT P6, UR62, PT ;  /* 0x00000000003e782f */ /* 0x000fe400038c0000 */
[----:B------:R-:W-:Y:S01]  /*174a0*/  MOV R14, UR62 ;  /* 0x0000003e000e7c02 */ /* 0x000fe20008000f00 */
[----:B012-4-:R-:W-:Y:S10]  /*174b0*/  ENDCOLLECTIVE ;  /* 0x000000000000791b */ /* 0x017ff40003800000 */
.L_x_5756:
[----:B------:R-:W-:Y:S05]  /*174c0*/  BSYNC B0 ;  /* 0x0000000000007941 */ /* 0x000fea0003800000 */
.L_x_5755:
[----:B------:R-:W-:Y:S05]  /*174d0*/  BRA `(.L_x_5757) ;  /* 0xffffffa400607947 */ /* 0x000fea000383ffff */
.L_x_5635:
[----:B--2---:R2:W3:Y:S02]  /*174e0*/  SYNCS.PHASECHK.TRANS64.TRYWAIT P0, [R0+URZ+0x28c40], R2 ;  /* 0x028c4002000075a7 */ /* 0x0044e4000800017f */
[----:B---3--:R-:W-:Y:S05]  /*174f0*/  @!P0 NANOSLEEP.SYNCS 0x989680 ;  /* 0x009896800000895d */ /* 0x008fea0003900000 */
[----:B------:R-:W3:Y:S02]  /*17500*/  @!P0 SYNCS.PHASECHK.TRANS64 P0, [R0+URZ+0x28c40], R2 ;  /* 0x028c4002000085a7 */ /* 0x000ee4000800007f */
[----:B---3--:R-:W-:Y:S05]  /*17510*/  @!P0 BRA `(.L_x_5635) ;  /* 0xfffffffc00f08947 */ /* 0x008fea000383ffff */
[----:B------:R-:W-:Y:S05]  /*17520*/  BRA `(.L_x_5758) ;  /* 0xffffffa400c87947 */ /* 0x000fea000383ffff */
.L_x_5639:
[----:B------:R-:W2:Y:S01]  /*17530*/  LDL.LU R11, [R1+0x2c] ;  /* 0x00002c00010b7983 */ /* 0x000ea20000300800 */
[----:B------:R-:W-:Y:S02]  /*17540*/  IMAD.MOV.U32 R5, RZ, RZ, R12 ;  /* 0x000000ffff057224 */ /* 0x000fe400078e000c */
[----:B------:R-:W-:Y:S02]  /*17550*/  IMAD.MOV.U32 R13, RZ, RZ, R3 ;  /* 0x000000ffff0d7224 */ /* 0x000fe400078e0003 */
[----:B------:R-:W-:Y:S02]  /*17560*/  IMAD.MOV.U32 R12, RZ, RZ, RZ ;  /* 0x000000ffff0c7224 */ /* 0x000fe400078e00ff */
[----:B------:R-:W-:Y:S02]  /*17570*/  IMAD.MOV.U32 R15, RZ, RZ, -0x1 ;  /* 0xffffffffff0f7424 */ /* 0x000fe400078e00ff */
        /* <DEDUP_REMOVED lines=8> */
.L_x_5759:
[----:B------:R-:W-:Y:S02]  /*17600*/  IMAD.MOV.U32 R13, RZ, RZ, R4 ;  /* 0x000000ffff0d7224 */ /* 0x000fe400078e0004 */
[----:B------:R-:W-:-:S07]  /*17610*/  IMAD.MOV.U32 R6, RZ, RZ, R14 ;  /* 0x000000ffff067224 */ /* 0x000fce00078e000e */
[----:B------:R-:W-:Y:S05]  /*17620*/  WARPSYNC.COLLECTIVE R15, `(.L_x_5760) ;  /* 0x000000000f087348 */ /* 0x000fea0003c00000 */
[----:B------:R0:W1:Y:S02]  /*17630*/  SHFL.IDX P6, R14, R13, R12, R11 ;  /* 0x0000000c0d0e7389 */ /* 0x00006400000c000b */
[----:B01----:R-:W-:Y:S01]  /*17640*/  ENDCOLLECTIVE ;  /* 0x000000000000791b */ /* 0x003fe20003800000 */
.L_x_5760:
[----:B------:R-:W-:Y:S02]  /*17650*/  IMAD.MOV.U32 R13, RZ, RZ, R3 ;  /* 0x000000ffff0d7224 */ /* 0x000fe400078e0003 */
[----:B------:R-:W-:Y:S02]  /*17660*/  IMAD.MOV.U32 R12, RZ, RZ, 0x1 ;  /* 0x00000001ff0c7424 */ /* 0x000fe400078e00ff */
[----:B------:R-:W-:-:S07]  /*17670*/  IMAD.MOV.U32 R7, RZ, RZ, R14 ;  /* 0x000000ffff077224 */ /* 0x000fce00078e000e */
[----:B------:R-:W-:Y:S05]  /*17680*/  WARPSYNC.COLLECTIVE R15, `(.L_x_5761) ;  /* 0x000000000f087348 */ /* 0x000fea0003c00000 */
[----:B------:R0:W1:Y:S02]  /*17690*/  SHFL.IDX P6, R14, R13, R12, R11 ;  /* 0x0000000c0d0e7389 */ /* 0x00006400000c000b */
[----:B01----:R-:W-:Y:S01]  /*176a0*/  ENDCOLLECTIVE ;  /* 0x000000000000791b */ /* 0x003fe20003800000 */
.L_x_5761:
        /* <DEDUP_REMOVED lines=15> */
.L_x_5762:
[----:B------:R-:W-:Y:S02]  /*177a0*/  IMAD.MOV.U32 R13, RZ, RZ, R3 ;  /* 0x000000ffff0d7224 */ /* 0x000fe400078e0003 */
[----:B------:R-:W-:Y:S02]  /*177b0*/  IMAD.MOV.U32 R12, RZ, RZ, 0x2 ;  /* 0x00000002ff0c7424 */ /* 0x000fe400078e00ff */
[----:B------:R-:W-:-:S07]  /*177c0*/  IMAD.MOV.U32 R5, RZ, RZ, R14 ;  /* 0x000000ffff057224 */ /* 0x000fce00078e000e */
[----:B------:R-:W-:Y:S05]  /*177d0*/  WARPSYNC.COLLECTIVE R15, `(.L_x_5763) ;  /* 0x000000000f087348 */ /* 0x000fea0003c00000 */
[----:B------:R0:W1:Y:S02]  /*177e0*/  SHFL.IDX P6, R14, R13, R12, R11 ;  /* 0x0000000c0d0e7389 */ /* 0x00006400000c000b */
[----:B01----:R-:W-:Y:S01]  /*177f0*/  ENDCOLLECTIVE ;  /* 0x000000000000791b */ /* 0x003fe20003800000 */
.L_x_5763:
        /* <DEDUP_REMOVED lines=10> */
[----:B------:R-:W-:Y:S01]  /*178a0*/  ISETP.GE.AND P1, PT, R5, R0, PT ;  /* 0x000000000500720c */ /* 0x000fe20003f26270 */
[----:B0-----:R-:W-:-:S12]  /*178b0*/  IMAD.MOV.U32 R6, RZ, RZ, R14 ;  /* 0x000000ffff067224 */ /* 0x001fd800078e000e */
[----:B------:R-:W-:Y:S05]  /*178c0*/  WARPSYNC.COLLECTIVE R15, `(.L_x_5764) ;  /* 0x000000000f087348 */ /* 0x000fea0003c00000 */
[----:B------:R0:W1:Y:S02]  /*178d0*/  SHFL.IDX P6, R14, R13, R12, R11 ;  /* 0x0000000c0d0e7389 */ /* 0x00006400000c000b */
[----:B01----:R-:W-:Y:S01]  /*178e0*/  ENDCOLLECTIVE ;  /* 0x000000000000791b */ /* 0x003fe20003800000 */
.L_x_5764:
[----:B------:R-:W-:Y:S02]  /*178f0*/  IMAD.MOV.U32 R13, RZ, RZ, R3 ;  /* 0x000000ffff0d7224 */ /* 0x000fe400078e0003 */
[----:B------:R-:W-:Y:S02]  /*17900*/  IMAD.MOV.U32 R12, RZ, RZ, 0x3 ;  /* 0x00000003ff0c7424 */ /* 0x000fe400078e00ff */
[----:B------:R-:W-:-:S07]  /*17910*/  IMAD.MOV.U32 R5, RZ, RZ, R14 ;  /* 0x000000ffff057224 */ /* 0x000fce00078e000e */
[----:B------:R-:W-:Y:S05]  /*17920*/  WARPSYNC.COLLECTIVE R15, `(.L_x_5765) ;  /* 0x000000000f087348 */ /* 0x000fea0003c00000 */
[----:B------:R0:W1:Y:S02]  /*17930*/  SHFL.IDX P6, R14, R13, R12, R11 ;  /* 0x0000000c0d0e7389 */ /* 0x00006400000c000b */
[----:B01----:R-:W-:Y:S01]  /*17940*/  ENDCOLLECTIVE ;  /* 0x000000000000791b */ /* 0x003fe20003800000 */
.L_x_5765:
        /* <DEDUP_REMOVED lines=13> */
.L_x_5766:
[----:B------:R-:W-:Y:S01]  /*17a20*/  IMAD.MOV.U32 R4, RZ, RZ, R14 ;  /* 0x000000ffff047224 */ /* 0x000fe200078e000e */
[----:B------:R-:W-:Y:S06]  /*17a30*/  BRA `(.L_x_5767) ;  /* 0xffffffac00207947 */ /* 0x000fec000383ffff */
.L_x_5642:
[----:B-1----:R-:W2:Y:S02]  /*17a40*/  LDL R2, [R1] ;  /* 0x0000000001027983 */ /* 0x002ea40000100800 */
[----:B--2---:R1:W2:Y:S02]  /*17a50*/  SYNCS.PHASECHK.TRANS64.TRYWAIT P0, [R2+URZ+0x28c20], R0 ;  /* 0x028c2000020075a7 */ /* 0x0042a4000800017f */
[----:B--2---:R-:W-:Y:S05]  /*17a60*/  @!P0 NANOSLEEP.SYNCS 0x989680 ;  /* 0x009896800000895d */ /* 0x004fea0003900000 */
[----:B------:R-:W2:Y:S02]  /*17a70*/  @!P0 SYNCS.PHASECHK.TRANS64 P0, [R2+URZ+0x28c20], R0 ;  /* 0x028c2000020085a7 */ /* 0x000ea4000800007f */
[----:B--2---:R-:W-:Y:S05]  /*17a80*/  @!P0 BRA `(.L_x_5642) ;  /* 0xfffffffc00ec8947 */ /* 0x004fea000383ffff */
[----:B------:R-:W-:Y:S05]  /*17a90*/  BRA `(.L_x_5768) ;  /* 0xffffffac00807947 */ /* 0x000fea000383ffff */
.L_x_5646:
[----:B-1----:R1:W2:Y:S02]  /*17aa0*/  SYNCS.PHASECHK.TRANS64.TRYWAIT P0, [R0+URZ+0x28c60], R2 ;  /* 0x028c6002000075a7 */ /* 0x0022a4000800017f */
[----:B--2---:R-:W-:Y:S05]  /*17ab0*/  @!P0 NANOSLEEP.SYNCS 0x989680 ;  /* 0x009896800000895d */ /* 0x004fea0003900000 */
[----:B------:R-:W2:Y:S02]  /*17ac0*/  @!P0 SYNCS.PHASECHK.TRANS64 P0, [R0+URZ+0x28c60], R2 ;  /* 0x028c6002000085a7 */ /* 0x000ea4000800007f */
[----:B--2---:R-:W-:Y:S05]  /*17ad0*/  @!P0 BRA `(.L_x_5646) ;  /* 0xfffffffc00f08947 */ /* 0x004fea000383ffff */
[----:B------:R-:W-:Y:S05]  /*17ae0*/  BRA `(.L_x_5769) ;  /* 0xffffffac00ac7947 */ /* 0x000fea000383ffff */
.L_x_5665:
[----:B-1----:R1:W2:Y:S02]  /*17af0*/  SYNCS.PHASECHK.TRANS64.TRYWAIT P0, [R3+URZ+0x28c40], R2 ;  /* 0x028c4002030075a7 */ /* 0x0022a4000800017f */
[----:B--2---:R-:W-:Y:S05]  /*17b00*/  @!P0 NANOSLEEP.SYNCS 0x989680 ;  /* 0x009896800000895d */ /* 0x004fea0003900000 */
[----:B------:R-:W2:Y:S02]  /*17b10*/  @!P0 SYNCS.PHASECHK.TRANS64 P0, [R3+URZ+0x28c40], R2 ;  /* 0x028c4002030085a7 */ /* 0x000ea4000800007f */
[----:B--2---:R-:W-:Y:S05]  /*17b20*/  @!P0 BRA `(.L_x_5665) ;  /* 0xfffffffc00f08947 */ /* 0x004fea000383ffff */
[----:B------:R-:W-:Y:S05]  /*17b30*/  BRA `(.L_x_5770) ;  /* 0xffffffb800b87947 */ /* 0x000fea000383ffff */
.L_x_5670:
[----:B0-----:R0:W2:Y:S02]  /*17b40*/  SYNCS.PHASECHK.TRANS64.TRYWAIT P0, [R3+URZ+0x28c60], R2 ;  /* 0x028c6002030075a7 */ /* 0x0010a4000800017f */
[----:B--2---:R-:W-:Y:S05]  /*17b50*/  @!P0 NANOSLEEP.SYNCS 0x989680 ;  /* 0x009896800000895d */ /* 0x004fea0003900000 */
[----:B------:R-:W2:Y:S02]  /*17b60*/  @!P0 SYNCS.PHASECHK.TRANS64 P0, [R3+URZ+0x28c60], R2 ;  /* 0x028c6002030085a7 */ /* 0x000ea4000800007f */
[----:B--2---:R-:W-:Y:S05]  /*17b70*/  @!P0 BRA `(.L_x_5670) ;  /* 0xfffffffc00f08947 */ /* 0x004fea000383ffff */
[----:B------:R-:W-:Y:S05]  /*17b80*/  BRA `(.L_x_5771) ;  /* 0xffffffbc003c7947 */ /* 0x000fea000383ffff */
.L_x_5685:
[----:B0-----:R0:W1:Y:S02]  /*17b90*/  SYNCS.PHASECHK.TRANS64.TRYWAIT P0, [R4+URZ+0x28c40], R2 ;  /* 0x028c4002040075a7 */ /* 0x001064000800017f */
[----:B-1----:R-:W-:Y:S05]  /*17ba0*/  @!P0 NANOSLEEP.SYNCS 0x989680 ;  /* 0x009896800000895d */ /* 0x002fea0003900000 */
[----:B------:R-:W1:Y:S02]  /*17bb0*/  @!P0 SYNCS.PHASECHK.TRANS64 P0, [R4+URZ+0x28c40], R2 ;  /* 0x028c4002040085a7 */ /* 0x000e64000800007f */
[----:B-1----:R-:W-:Y:S05]  /*17bc0*/  @!P0 BRA `(.L_x_5685) ;  /* 0xfffffffc00f08947 */ /* 0x002fea000383ffff */
[----:B------:R-:W-:Y:S05]  /*17bd0*/  BRA `(.L_x_5772) ;  /* 0xffffffc8002c7947 */ /* 0x000fea000383ffff */
.L_x_5690:
[----:B-1----:R1:W2:Y:S02]  /*17be0*/  SYNCS.PHASECHK.TRANS64.TRYWAIT P0, [R4+URZ+0x28c60], R2 ;  /* 0x028c6002040075a7 */ /* 0x0022a4000800017f */
[----:B--2---:R-:W-:Y:S05]  /*17bf0*/  @!P0 NANOSLEEP.SYNCS 0x989680 ;  /* 0x009896800000895d */ /* 0x004fea0003900000 */
[----:B------:R-:W2:Y:S02]  /*17c00*/  @!P0 SYNCS.PHASECHK.TRANS64 P0, [R4+URZ+0x28c60], R2 ;  /* 0x028c6002040085a7 */ /* 0x000ea4000800007f */
[----:B--2---:R-:W-:Y:S05]  /*17c10*/  @!P0 BRA `(.L_x_5690) ;  /* 0xfffffffc00f08947 */ /* 0x004fea000383ffff */
[----:B------:R-:W-:Y:S05]  /*17c20*/  BRA `(.L_x_5773) ;  /* 0xffffffc800ac7947 */ /* 0x000fea000383ffff */
.L_x_5705:
[----:B-1----:R1:W2:Y:S02]  /*17c30*/  SYNCS.PHASECHK.TRANS64.TRYWAIT P0, [R4+URZ+0x28c40], R2 ;  /* 0x028c4002040075a7 */ /* 0x0022a4000800017f */
[----:B--2---:R-:W-:Y:S05]  /*17c40*/  @!P0 NANOSLEEP.SYNCS 0x989680 ;  /* 0x009896800000895d */ /* 0x004fea0003900000 */
[----:B------:R-:W2:Y:S02]  /*17c50*/  @!P0 SYNCS.PHASECHK.TRANS64 P0, [R4+URZ+0x28c40], R2 ;  /* 0x028c4002040085a7 */ /* 0x000ea4000800007f */
[----:B--2---:R-:W-:Y:S05]  /*17c60*/  @!P0 BRA `(.L_x_5705) ;  /* 0xfffffffc00f08947 */ /* 0x004fea000383ffff */
[----:B------:R-:W-:Y:S05]  /*17c70*/  BRA `(.L_x_5774) ;  /* 0xffffffd400787947 */ /* 0x000fea000383ffff */
.L_x_5710:
[----:B0-----:R0:W2:Y:S02]  /*17c80*/  SYNCS.PHASECHK.TRANS64.TRYWAIT P0, [R4+URZ+0x28c60], R2 ;  /* 0x028c6002040075a7 */ /* 0x0010a4000800017f */
[----:B--2---:R-:W-:Y:S05]  /*17c90*/  @!P0 NANOSLEEP.SYNCS 0x989680 ;  /* 0x009896800000895d */ /* 0x004fea0003900000 */
[----:B------:R-:W2:Y:S02]  /*17ca0*/  @!P0 SYNCS.PHASECHK.TRANS64 P0, [R4+URZ+0x28c60], R2 ;  /* 0x028c6002040085a7 */ /* 0x000ea4000800007f */
[----:B--2---:R-:W-:Y:S05]  /*17cb0*/  @!P0 BRA `(.L_x_5710) ;  /* 0xfffffffc00f08947 */ /* 0x004fea000383ffff */
[----:B------:R-:W-:Y:S05]  /*17cc0*/  BRA `(.L_x_5775) ;  /* 0xffffffd400fc7947 */ /* 0x000fea000383ffff */
.L_x_5726:
[----:B------:R-:W-:Y:S01]  /*17cd0*/  BSSY B0, `(.L_x_5776) ;  /* 0x0000008000007945 */ /* 0x000fe20003800000 */
[----:B------:R-:W-:Y:S02]  /*17ce0*/  IMAD.MOV.U32 R13, RZ, RZ, R16 ;  /* 0x000000ffff0d7224 */ /* 0x000fe400078e0010 */
[----:B------:R-:W-:Y:S02]  /*17cf0*/  IMAD.MOV.U32 R12, RZ, RZ, RZ ;  /* 0x000000ffff0c7224 */ /* 0x000fe400078e00ff */
[----:B------:R-:W-:Y:S02]  /*17d00*/  IMAD.MOV.U32 R11, RZ, RZ, 0x1f ;  /* 0x0000001fff0b7424 */ /* 0x000fe400078e00ff */
[----:B------:R-:W-:-:S07]  /*17d10*/  IMAD.MOV.U32 R15, RZ, RZ, -0x1 ;  /* 0xffffffffff0f7424 */ /* 0x000fce00078e00ff */
[----:B01---5:R-:W-:Y:S05]  /*17d20*/  WARPSYNC.COLLECTIVE R15, `(.L_x_5777) ;  /* 0x000000000f087348 */ /* 0x023fea0003c00000 */
[----:B------:R2:W3:Y:S02]  /*17d30*/  SHFL.IDX P6, R14, R13, R12, R11 ;  /* 0x0000000c0d0e7389 */ /* 0x0004e400000c000b */
[----:B0123-5:R-:W-:Y:S01]  /*17d40*/  ENDCOLLECTIVE ;  /* 0x000000000000791b */ /* 0x02ffe20003800000 */
.L_x_5777:
[----:B------:R-:W-:Y:S05]  /*17d50*/  BSYNC B0 ;  /* 0x0000000000007941 */ /* 0x000fea0003800000 */
.L_x_5776:
        /* <DEDUP_REMOVED lines=9> */
.L_x_5778:
        /* <DEDUP_REMOVED lines=18> */
.L_x_5779:
[----:B------:R-:W-:Y:S01]  /*17f10*/  IMAD.MOV.U32 R12, RZ, RZ, 0x2 ;  /* 0x00000002ff0c7424 */ /* 0x000fe200078e00ff */
[----:B------:R-:W-:-:S05]  /*17f20*/  SEL R5, R14, RZ, P1 ;  /* 0x000000ff0e057207 */ /* 0x000fca0000800000 */
[----:B------:R-:W-:-:S04]  /*17f30*/  IMAD.IADD R3, R2, 0x1, R5 ;  /* 0x0000000102037824 */ /* 0x000fc800078e0205 */
[----:B------:R-:W-:-:S07]  /*17f40*/  IMAD.MOV.U32 R13, RZ, RZ, R3 ;  /* 0x000000ffff0d7224 */ /* 0x000fce00078e0003 */
[----:B------:R-:W-:Y:S05]  /*17f50*/  WARPSYNC.COLLECTIVE R15, `(.L_x_5780) ;  /* 0x000000000f087348 */ /* 0x000fea0003c00000 */
[----:B------:R0:W1:Y:S02]  /*17f60*/  SHFL.UP P6, R14, R13, R12, R11 ;  /* 0x0400000c0d0e7389 */ /* 0x00006400000c000b */
[----:B01----:R-:W-:Y:S01]  /*17f70*/  ENDCOLLECTIVE ;  /* 0x000000000000791b */ /* 0x003fe20003800000 */
.L_x_5780:
[----:B------:R-:W-:Y:S01]  /*17f80*/  IMAD.MOV.U32 R12, RZ, RZ, 0x4 ;  /* 0x00000004ff0c7424 */ /* 0x000fe200078e00ff */
[----:B------:R-:W-:-:S05]  /*17f90*/  SEL R14, R14, RZ, P2 ;  /* 0x000000ff0e0e7207 */ /* 0x000fca0001000000 */
[----:B------:R-:W-:-:S04]  /*17fa0*/  IMAD.IADD R3, R3, 0x1, R14 ;  /* 0x0000000103037824 */ /* 0x000fc800078e020e */
[----:B------:R-:W-:-:S07]  /*17fb0*/  IMAD.MOV.U32 R13, RZ, RZ, R3 ;  /* 0x000000ffff0d7224 */ /* 0x000fce00078e0003 */
[----:B------:R-:W-:Y:S05]  /*17fc0*/  WARPSYNC.COLLECTIVE R15, `(.L_x_5781) ;  /* 0x000000000f087348 */ /* 0x000fea0003c00000 */
[----:B------:R0:W1:Y:S02]  /*17fd0*/  SHFL.UP P6, R14, R13, R12, R11 ;  /* 0x0400000c0d0e7389 */ /* 0x00006400000c000b */
[----:B01----:R-:W-:Y:S01]  /*17fe0*/  ENDCOLLECTIVE ;  /* 0x000000000000791b */ /* 0x003fe20003800000 */
.L_x_5781:
[----:B------:R-:W-:Y:S01]  /*17ff0*/  IMAD.MOV.U32 R12, RZ, RZ, 0x8 ;  /* 0x00000008ff0c7424 */ /* 0x000fe200078e00ff */
[----:B------:R-:W-:-:S05]  /*18000*/  SEL R14, R14, RZ, P3 ;  /* 0x000000ff0e0e7207 */ /* 0x000fca0001800000 */
[----:B------:R-:W-:-:S04]  /*18010*/  IMAD.IADD R3, R3, 0x1, R14 ;  /* 0x0000000103037824 */ /* 0x000fc800078e020e */
[----:B------:R-:W-:-:S07]  /*18020*/  IMAD.MOV.U32 R13, RZ, RZ, R3 ;  /* 0x000000ffff0d7224 */ /* 0x000fce00078e0003 */
[----:B------:R-:W-:Y:S05]  /*18030*/  WARPSYNC.COLLECTIVE R15, `(.L_x_5782) ;  /* 0x000000000f087348 */ /* 0x000fea0003c00000 */
[----:B------:R0:W1:Y:S02]  /*18040*/  SHFL.UP P6, R14, R13, R12, R11 ;  /* 0x0400000c0d0e7389 */ /* 0x00006400000c000b */
[----:B01----:R-:W-:Y:S01]  /*18050*/  ENDCOLLECTIVE ;  /* 0x000000000000791b */ /* 0x003fe20003800000 */
.L_x_5782:
[----:B------:R-:W-:Y:S01]  /*18060*/  IMAD.MOV.U32 R12, RZ, RZ, 0x10 ;  /* 0x00000010ff0c7424 */ /* 0x000fe200078e00ff */
[----:B------:R-:W-:-:S05]  /*18070*/  SEL R14, R14, RZ, P4 ;  /* 0x000000ff0e0e7207 */ /* 0x000fca0002000000 */
[----:B------:R-:W-:-:S04]  /*18080*/  IMAD.IADD R3, R3, 0x1, R14 ;  /* 0x0000000103037824 */ /* 0x000fc800078e020e */
[----:B------:R-:W-:-:S07]  /*18090*/  IMAD.MOV.U32 R13, RZ, RZ, R3 ;  /* 0x000000ffff0d7224 */ /* 0x000fce00078e0003 */
[----:B------:R-:W-:Y:S05]  /*180a0*/  WARPSYNC.COLLECTIVE R15, `(.L_x_5783) ;  /* 0x000000000f087348 */ /* 0x000fea0003c00000 */
[----:B------:R0:W1:Y:S02]  /*180b0*/  SHFL.UP P6, R14, R13, R12, R11 ;  /* 0x0400000c0d0e7389 */ /* 0x00006400000c000b */
[----:B01----:R-:W-:Y:S01]  /*180c0*/  ENDCOLLECTIVE ;  /* 0x000000000000791b */ /* 0x003fe20003800000 */
.L_x_5783:
        /* <DEDUP_REMOVED lines=8> */
.L_x_5784:
[----:B------:R-:W-:Y:S05]  /*18150*/  BRA `(.L_x_5785) ;  /* 0xffffffe000507947 */ /* 0x000fea000383ffff */
.L_x_5731:
[----:B------:R-:W-:Y:S01]  /*18160*/  BSSY B0, `(.L_x_5786) ;  /* 0x0000008000007945 */ /* 0x000fe20003800000 */
[----:B-----5:R-:W-:Y:S02]  /*18170*/  IMAD.MOV.U32 R13, RZ, RZ, R2 ;  /* 0x000000ffff0d7224 */ /* 0x020fe400078e0002 */
[----:B------:R-:W-:Y:S02]  /*18180*/  IMAD.MOV.U32 R12, RZ, RZ, 0x1 ;  /* 0x00000001ff0c7424 */ /* 0x000fe400078e00ff */
[----:B------:R-:W-:Y:S02]  /*18190*/  IMAD.MOV.U32 R11, RZ, RZ, RZ ;  /* 0x000000ffff0b7224 */ /* 0x000fe400078e00ff */
[----:B------:R-:W-:-:S07]  /*181a0*/  IMAD.MOV.U32 R15, RZ, RZ, -0x1 ;  /* 0xffffffffff0f7424 */ /* 0x000fce00078e00ff */
[----:B012---:R-:W-:Y:S05]  /*181b0*/  WARPSYNC.COLLECTIVE R15, `(.L_x_5787) ;  /* 0x000000000f087348 */ /* 0x007fea0003c00000 */
[----:B------:R3:W4:Y:S02]  /*181c0*/  SHFL.UP P6, R14, R13, R12, R11 ;  /* 0x0400000c0d0e7389 */ /* 0x00072400000c000b */
[----:B01234-:R-:W-:Y:S01]  /*181d0*/  ENDCOLLECTIVE ;  /* 0x000000000000791b */ /* 0x01ffe20003800000 */
.L_x_5787:
[----:B------:R-:W-:Y:S05]  /*181e0*/  BSYNC B0 ;  /* 0x0000000000007941 */ /* 0x000fea0003800000 */
.L_x_5786:
[----:B------:R-:W-:Y:S01]  /*181f0*/  SEL R13, R14, RZ, P1 ;  /* 0x000000ff0e0d7207 */ /* 0x000fe20000800000 */
[----:B------:R-:W-:Y:S02]  /*18200*/  IMAD.MOV.U32 R12, RZ, RZ, 0x2 ;  /* 0x00000002ff0c7424 */ /* 0x000fe400078e00ff */
[----:B------:R-:W-:Y:S02]  /*18210*/  IMAD.MOV.U32 R11, RZ, RZ, RZ ;  /* 0x000000ffff0b7224 */ /* 0x000fe400078e00ff */
[----:B------:R-:W-:Y:S02]  /*18220*/  IMAD.IADD R13, R2, 0x1, R13 ;  /* 0x00000001020d7824 */ /* 0x000fe400078e020d */
[----:B------:R-:W-:-:S07]  /*18230*/  IMAD.MOV.U32 R15, RZ, RZ, -0x1 ;  /* 0xffffffffff0f7424 */ /* 0x000fce00078e00ff */
[----:B------:R-:W-:Y:S05]  /*18240*/  WARPSYNC.COLLECTIVE R15, `(.L_x_5788) ;  /* 0x000000000f087348 */ /* 0x000fea0003c00000 */
[----:B------:R0:W1:Y:S02]  /*18250*/  SHFL.UP P6, R14, R13, R12, R11 ;  /* 0x0400000c0d0e7389 */ /* 0x00006400000c000b */
[----:B01----:R-:W-:Y:S01]  /*18260*/  ENDCOLLECTIVE ;  /* 0x000000000000791b */ /* 0x003fe20003800000 */
.L_x_5788:
[----:B------:R-:W-:Y:S01]  /*18270*/  IMAD.MOV.U32 R12, RZ, RZ, 0x4 ;  /* 0x00000004ff0c7424 */ /* 0x000fe200078e00ff */
[----:B------:R-:W-:-:S05]  /*18280*/  SEL R4, R14, RZ, P2 ;  /* 0x000000ff0e047207 */ /* 0x000fca0001000000 */
[----:B------:R-:W-:-:S04]  /*18290*/  IMAD.IADD R4, R13, 0x1, R4 ;  /* 0x000000010d047824 */ /* 0x000fc800078e0204 */
[----:B------:R-:W-:-:S07]  /*182a0*/  IMAD.MOV.U32 R13, RZ, RZ, R4 ;  /* 0x000000ffff0d7224 */ /* 0x000fce00078e0004 */
[----:B------:R-:W-:Y:S05]  /*182b0*/  WARPSYNC.COLLECTIVE R15, `(.L_x_5789) ;  /* 0x000000000f087348 */ /* 0x000fea0003c00000 */
[----:B------:R0:W1:Y:S02]  /*182c0*/  SHFL.UP P6, R14, R13, R12, R11 ;  /* 0x0400000c0d0e7389 */ /* 0x00006400000c000b */
[----:B01----:R-:W-:Y:S01]  /*182d0*/  ENDCOLLECTIVE ;  /* 0x000000000000791b */ /* 0x003fe20003800000 */
.L_x_5789:
[----:B------:R-:W-:Y:S01]  /*182e0*/  IMAD.MOV.U32 R12, RZ, RZ, 0x8 ;  /* 0x00000008ff0c7424 */ /* 0x000fe200078e00ff */
[----:B------:R-:W-:-:S05]  /*182f0*/  SEL R5, R14, RZ, P3 ;  /* 0x000000ff0e057207 */ /* 0x000fca0001800000 */
[----:B------:R-:W-:-:S04]  /*18300*/  IMAD.IADD R5, R4, 0x1, R5 ;  /* 0x0000000104057824 */ /* 0x000fc800078e0205 */
[----:B------:R-:W-:-:S07]  /*18310*/  IMAD.MOV.U32 R13, RZ, RZ, R5 ;  /* 0x000000ffff0d7224 */ /* 0x000fce00078e0005 */
[----:B------:R-:W-:Y:S05]  /*18320*/  WARPSYNC.COLLECTIVE R15, `(.L_x_5790) ;  /* 0x000000000f087348 */ /* 0x000fea0003c00000 */
[----:B------:R0:W1:Y:S02]  /*18330*/  SHFL.UP P6, R14, R13, R12, R11 ;  /* 0x0400000c0d0e7389 */ /* 0x00006400000c000b */
[----:B01----:R-:W-:Y:S01]  /*18340*/  ENDCOLLECTIVE ;  /* 0x000000000000791b */ /* 0x003fe20003800000 */
.L_x_5790:
[----:B------:R-:W-:Y:S01]  /*18350*/  IMAD.MOV.U32 R12, RZ, RZ, 0x10 ;  /* 0x00000010ff0c7424 */ /* 0x000fe200078e00ff */
[----:B------:R-:W-:-:S05]  /*18360*/  SEL R6, R14, RZ, P4 ;  /* 0x000000ff0e067207 */ /* 0x000fca0002000000 */
[----:B------:R-:W-:-:S04]  /*18370*/  IMAD.IADD R6, R5, 0x1, R6 ;  /* 0x0000000105067824 */ /* 0x000fc800078e0206 */
[----:B------:R-:W-:-:S07]  /*18380*/  IMAD.MOV.U32 R13, RZ, RZ, R6 ;  /* 0x000000ffff0d7224 */ /* 0x000fce00078e0006 */
[----:B------:R-:W-:Y:S05]  /*18390*/  WARPSYNC.COLLECTIVE R15, `(.L_x_5791) ;  /* 0x000000000f087348 */ /* 0x000fea0003c00000 */
[----:B------:R0:W1:Y:S02]  /*183a0*/  SHFL.UP P6, R14, R13, R12, R11 ;  /* 0x0400000c0d0e7389 */ /* 0x00006400000c000b */
[----:B01----:R-:W-:Y:S01]  /*183b0*/  ENDCOLLECTIVE ;  /* 0x000000000000791b */ /* 0x003fe20003800000 */
.L_x_5791:
        /* <DEDUP_REMOVED lines=8> */
.L_x_5792:
[----:B------:R-:W-:Y:S05]  /*18440*/  BRA `(.L_x_5793) ;  /* 0xffffffe000307947 */ /* 0x000fea000383ffff */
.L_x_5733:
[----:B------:R-:W-:Y:S01]  /*18450*/  BSSY B0, `(.L_x_5794) ;  /* 0x0000006000007945 */ /* 0x000fe20003800000 */
[----:B------:R-:W-:Y:S01]  /*18460*/  PLOP3.LUT P6, PT, P6, PT, PT, 0x8, 0x0 ;  /* 0x000000000000781c */ /* 0x000fe200037ce170 */
[----:B------:R-:W-:-:S12]  /*18470*/  IMAD.MOV.U32 R15, RZ, RZ, -0x1 ;  /* 0xffffffffff0f7424 */ /* 0x000fd800078e00ff */
[----:B01---5:R-:W-:Y:S05]  /*18480*/  WARPSYNC.COLLECTIVE R15, `(.L_x_5795) ;  /* 0x000000000f087348 */ /* 0x023fea0003c00000 */
[----:B------:R-:W-:Y:S01]  /*18490*/  VOTE.ANY R14, PT, P6 ;  /* 0x00000000000e7806 */ /* 0x000fe200030e0100 */
[----:B01---5:R-:W-:Y:S06]  /*184a0*/  ENDCOLLECTIVE ;  /* 0x000000000000791b */ /* 0x023fec0003800000 */
.L_x_5795:
[----:B------:R-:W-:Y:S05]  /*184b0*/  BSYNC B0 ;  /* 0x0000000000007941 */ /* 0x000fea0003800000 */
.L_x_5794:
        /* <DEDUP_REMOVED lines=9> */
.L_x_5796:
[----:B------:R-:W-:Y:S01]  /*18550*/  IMAD.MOV.U32 R17, RZ, RZ, R14 ;  /* 0x000000ffff117224 */ /* 0x000fe200078e000e */
[----:B------:R-:W-:Y:S06]  /*18560*/  BRA `(.L_x_5797) ;  /* 0xffffffe000207947 */ /* 0x000fec000383ffff */
.L_x_5735:
[----:B------:R-:W-:Y:S01]  /*18570*/  BSSY B0, `(.L_x_5798) ;  /* 0x0000007000007945 */ /* 0x000fe20003800000 */
[----:B------:R-:W-:Y:S02]  /*18580*/  IMAD.MOV.U32 R13, RZ, RZ, R3 ;  /* 0x000000ffff0d7224 */ /* 0x000fe400078e0003 */
[----:B------:R-:W-:Y:S02]  /*18590*/  IMAD.MOV.U32 R11, RZ, RZ, 0x1f ;  /* 0x0000001fff0b7424 */ /* 0x000fe400078e00ff */
[----:B------:R-:W-:-:S07]  /*185a0*/  IMAD.MOV.U32 R15, RZ, RZ, -0x1 ;  /* 0xffffffffff0f7424 */ /* 0x000fce00078e00ff */
[----:B012--5:R-:W-:Y:S05]  /*185b0*/  WARPSYNC.COLLECTIVE R15, `(.L_x_5799) ;  /* 0x000000000f087348 */ /* 0x027fea0003c00000 */
[----:B------:R3:W4:Y:S02]  /*185c0*/  SHFL.IDX P6, R14, R13, R12, R11 ;  /* 0x0000000c0d0e7389 */ /* 0x00072400000c000b */
[----:B012345:R-:W-:Y:S01]  /*185d0*/  ENDCOLLECTIVE ;  /* 0x000000000000791b */ /* 0x03ffe20003800000 */
.L_x_5799:
[----:B------:R-:W-:Y:S05]  /*185e0*/  BSYNC B0 ;  /* 0x0000000000007941 */ /* 0x000fea0003800000 */
.L_x_5798:
[----:B------:R-:W-:Y:S01]  /*185f0*/  IMAD.MOV.U32 R5, RZ, RZ, R14 ;  /* 0x000000ffff057224 */ /* 0x000fe200078e000e */
[----:B------:R-:W-:Y:S06]  /*18600*/  BRA `(.L_x_5734) ;  /* 0xffffffe000147947 */ /* 0x000fec000383ffff */
.L_x_5739:
[----:B0-----:R0:W1:Y:S02]  /*18610*/  SYNCS.PHASECHK.TRANS64.TRYWAIT P0, [R0+URZ+0x28c20], R3 ;  /* 0x028c2003000075a7 */ /* 0x001064000800017f */
[----:B-1----:R-:W-:Y:S05]  /*18620*/  @!P0 NANOSLEEP.SYNCS 0x989680 ;  /* 0x009896800000895d */ /* 0x002fea0003900000 */
[----:B------:R-:W1:Y:S02]  /*18630*/  @!P0 SYNCS.PHASECHK.TRANS64 P0, [R0+URZ+0x28c20], R3 ;  /* 0x028c2003000085a7 */ /* 0x000e64000800007f */
[----:B-1----:R-:W-:Y:S05]  /*18640*/  @!P0 BRA `(.L_x_5739) ;  /* 0xfffffffc00f08947 */ /* 0x002fea000383ffff */
[----:B------:R-:W-:Y:S05]  /*18650*/  BRA `(.L_x_5800) ;  /* 0xffffffe400947947 */ /* 0x000fea000383ffff */
.L_x_5740:
        /* <DEDUP_REMOVED lines=11> */
.L_x_5802:
[----:B------:R-:W-:Y:S05]  /*18710*/  BSYNC B0 ;  /* 0x0000000000007941 */ /* 0x000fea0003800000 */
.L_x_5801:
[----:B------:R-:W-:Y:S05]  /*18720*/  BRA `(.L_x_5803) ;  /* 0xffffffe4007c7947 */ /* 0x000fea000383ffff */
.L_x_5743:
[----:B------:R-:W-:Y:S01]  /*18730*/  BSSY B1, `(.L_x_5804) ;  /* 0x0000006000017945 */ /* 0x000fe20003800000 */
[----:B------:R-:W-:-:S07]  /*18740*/  IMAD.MOV.U32 R15, RZ, RZ, -0x1 ;  /* 0xffffffffff0f7424 */ /* 0x000fce00078e00ff */
[----:B01---5:R-:W-:Y:S05]  /*18750*/  WARPSYNC.COLLECTIVE R15, `(.L_x_5805) ;  /* 0x000000000f0c7348 */ /* 0x023fea0003c00000 */
[----:B------:R-:W-:Y:S02]  /*18760*/  ELECT P6, UR62, PT ;  /* 0x00000000003e782f */ /* 0x000fe400038c0000 */
[----:B------:R-:W-:Y:S01]  /*18770*/  MOV R14, UR62 ;  /* 0x0000003e000e7c02 */ /* 0x000fe20008000f00 */
[----:B01---5:R-:W-:Y:S10]  /*18780*/  ENDCOLLECTIVE ;  /* 0x000000000000791b */ /* 0x023ff40003800000 */
.L_x_5805:
[----:B------:R-:W-:Y:S05]  /*18790*/  BSYNC B1 ;  /* 0x0000000000017941 */ /* 0x000fea0003800000 */
.L_x_5804:
[----:B------:R-:W-:Y:S05]  /*187a0*/  BRA `(.L_x_5806) ;  /* 0xffffffe400747947 */ /* 0x000fea000383ffff */
.L_x_5745:
[----:B0-----:R0:W1:Y:S02]  /*187b0*/  SYNCS.PHASECHK.TRANS64.TRYWAIT P0, [R6+URZ], R5 ;  /* 0x00000005060075a7 */ /* 0x001064000800017f */
[----:B-1----:R-:W-:Y:S05]  /*187c0*/  @!P0 NANOSLEEP.SYNCS 0x989680 ;  /* 0x009896800000895d */ /* 0x002fea0003900000 */
[----:B------:R-:W1:Y:S02]  /*187d0*/  @!P0 SYNCS.PHASECHK.TRANS64 P0, [R6+URZ], R5 ;  /* 0x00000005060085a7 */ /* 0x000e64000800007f */
[----:B-1----:R-:W-:Y:S05]  /*187e0*/  @!P0 BRA `(.L_x_5745) ;  /* 0xfffffffc00f08947 */ /* 0x002fea000383ffff */
[----:B------:R-:W-:Y:S05]  /*187f0*/  BRA `(.L_x_5807) ;  /* 0xffffffe400b07947 */ /* 0x000fea000383ffff */
.L_x_5746:
[----:B-1----:R1:W2:Y:S02]  /*18800*/  SYNCS.PHASECHK.TRANS64.TRYWAIT P0, [R7+URZ], R2 ;  /* 0x00000002070075a7 */ /* 0x0022a4000800017f */
[----:B--2---:R-:W-:Y:S05]  /*18810*/  @!P0 NANOSLEEP.SYNCS 0x989680 ;  /* 0x009896800000895d */ /* 0x004fea0003900000 */
[----:B------:R-:W2:Y:S02]  /*18820*/  @!P0 SYNCS.PHASECHK.TRANS64 P0, [R7+URZ], R2 ;  /* 0x00000002070085a7 */ /* 0x000ea4000800007f */
[----:B--2---:R-:W-:Y:S05]  /*18830*/  @!P0 BRA `(.L_x_5746) ;  /* 0xfffffffc00f08947 */ /* 0x004fea000383ffff */
[----:B------:R-:W-:Y:S05]  /*18840*/  BRA `(.L_x_5808) ;  /* 0xffffffe400a47947 */ /* 0x000fea000383ffff */
.L_x_5748:
[----:B--2---:R2:W3:Y:S02]  /*18850*/  SYNCS.PHASECHK.TRANS64.TRYWAIT P0, [R4+URZ], R5 ;  /* 0x00000005040075a7 */ /* 0x0044e4000800017f */
[----:B---3--:R-:W-:Y:S05]  /*18860*/  @!P0 NANOSLEEP.SYNCS 0x989680 ;  /* 0x009896800000895d */ /* 0x008fea0003900000 */
[----:B------:R-:W3:Y:S02]  /*18870*/  @!P0 SYNCS.PHASECHK.TRANS64 P0, [R4+URZ], R5 ;  /* 0x00000005040085a7 */ /* 0x000ee4000800007f */
[----:B---3--:R-:W-:Y:S05]  /*18880*/  @!P0 BRA `(.L_x_5748) ;  /* 0xfffffffc00f08947 */ /* 0x008fea000383ffff */
[----:B------:R-:W-:Y:S05]  /*18890*/  BRA `(.L_x_5809) ;  /* 0xffffffe400ac7947 */ /* 0x000fea000383ffff */
.L_x_5810:
        /* <DEDUP_REMOVED lines=14> */
.L_x_15124:


//--------------------- .text._ZN7cutlass13device_kernelIN5flash11enable_sm90INS1_16FlashAttnFwdSm90INS1_25CollectiveMainloopFwdSm90ILi2EN4cute5tupleIJNS5_1CILi1EEES8_S8_EEENS6_IJNS7_ILi64EEESA_SA_EEELi512ENS_6half_tEfNS_4arch4Sm90ELb0ELb1ELb0ELb1ELb0ELb1ELb0ELb0ELb0ELb1ELb0ELb0EEENS1_21CollectiveEpilogueFwdINS6_IJSA_NS7_ILi512EEESA_EEES9_SC_SE_Li256ELb1ELb1ELb0ELb0EEENS1_36VarlenDynamicPersistentTileSchedulerILi64ELi64ELi256ELi128ELb0ELb1ELb1ELb1ELb0ELb1EEEEEEEEEvNT_6ParamsE --------------------------
	.section	.text._ZN7cutlass13device_kernelIN5flash11enable_sm90INS1_16FlashAttnFwdSm90INS1_25CollectiveMainloopFwdSm90ILi2EN4cute5tupleIJNS5_1CILi1EEES8_S8_EEENS6_IJNS7_ILi64EEESA_SA_EEELi512ENS_6half_tEfNS_4arch4Sm90ELb0ELb1ELb0ELb1ELb0ELb1ELb0ELb0ELb0ELb1ELb0ELb0EEENS1_21CollectiveEpilogueFwdINS6_IJSA_NS7_ILi512EEESA_EEES9_SC_SE_Li256ELb1ELb1ELb0ELb0EEENS1_36VarlenDynamicPersistentTileSchedulerILi64ELi64ELi256ELi128ELb0ELb1ELb1ELb1ELb0ELb1EEEEEEEEEvNT_6ParamsE,"ax",@progbits
	.align	128
.text._ZN7cutlass13device_kernelIN5flash11enable_sm90INS1_16FlashAttnFwdSm90INS1_25CollectiveMainloopFwdSm90ILi2EN4cute5tupleIJNS5_1CILi1EEES8_S8_EEENS6_IJNS7_ILi64EEESA_SA_EEELi512ENS_6half_tEfNS_4arch4Sm90ELb0ELb1ELb0ELb1ELb0ELb1ELb0ELb0ELb0ELb1ELb0ELb0EEENS1_21CollectiveEpilogueFwdINS6_IJSA_NS7_ILi512EEESA_EEES9_SC_SE_Li256ELb1ELb1ELb0ELb0EEENS1_36VarlenDynamicPersistentTileSchedulerILi64ELi64ELi256ELi128ELb0ELb1ELb1ELb1ELb0ELb1EEEEEEEEEvNT_6ParamsE:
        .type           _ZN7cutlass13device_kernelIN5flash11enable_sm90INS1_16FlashAttnFwdSm90INS1_25CollectiveMainloopFwdSm90ILi2EN4cute5tupleIJNS5_1CILi1EEES8_S8_EEENS6_IJNS7_ILi64EEESA_SA_EEELi512ENS_6half_tEfNS_4arch4Sm90ELb0ELb1ELb0ELb1ELb0ELb1ELb0ELb0ELb0ELb1ELb0ELb0EEENS1_21CollectiveEpilogueFwdINS6_IJSA_NS7_ILi512EEESA_EEES9_SC_SE_Li256ELb1ELb1ELb0ELb0EEENS1_36VarlenDynamicPersistentTileSchedulerILi64ELi64ELi256ELi128ELb0ELb1ELb1ELb1ELb0ELb1EEEEEEEEEvNT_6ParamsE,@function
        .size           _ZN7cutlass13device_kernelIN5flash11enable_sm90INS1_16FlashAttnFwdSm90INS1_25CollectiveMainloopFwdSm90ILi2EN4cute5tupleIJNS5_1CILi1EEES8_S8_EEENS6_IJNS7_ILi64EEESA_SA_EEELi512ENS_6half_tEfNS_4arch4Sm90ELb0ELb1ELb0ELb1ELb0ELb1ELb0ELb0ELb0ELb1ELb0ELb0EEENS1_21CollectiveEpilogueFwdINS6_IJSA_NS7_ILi512EEESA_EEES9_SC_SE_Li256ELb1ELb1ELb0ELb0EEENS1_36VarlenDynamicPersistentTileSchedulerILi64ELi64ELi256ELi128ELb0ELb1ELb1ELb1ELb0ELb1EEEEEEEEEvNT_6ParamsE,(.L_x_15125 - _ZN7cutlass13device_kernelIN5flash11enable_sm90INS1_16FlashAttnFwdSm90INS1_25CollectiveMainloopFwdSm90ILi2EN4cute5tupleIJNS5_1CILi1EEES8_S8_EEENS6_IJNS7_ILi64EEESA_SA_EEELi512ENS_6half_tEfNS_4arch4Sm90ELb0ELb1ELb0ELb1ELb0ELb1ELb0ELb0ELb0ELb1ELb0ELb0EEENS1_21CollectiveEpilogueFwdINS6_IJSA_NS7_ILi512EEESA_EEES9_SC_SE_Li256ELb1ELb1ELb0ELb0EEENS1_36VarlenDynamicPersistentTileSchedulerILi64ELi64ELi256ELi128ELb0ELb1ELb1ELb1ELb0ELb1EEEEEEEEEvNT_6ParamsE)
        .other          _ZN7cutlass13device_kernelIN5flash11enable_sm90INS1_16FlashAttnFwdSm90INS1_25CollectiveMainloopFwdSm90ILi2EN4cute5tupleIJNS5_1CILi1EEES8_S8_EEENS6_IJNS7_ILi64EEESA_SA_EEELi512ENS_6half_tEfNS_4arch4Sm90ELb0ELb1ELb0ELb1ELb0ELb1ELb0ELb0ELb0ELb1ELb0ELb0EEENS1_21CollectiveEpilogueFwdINS6_IJSA_NS7_ILi512EEESA_EEES9_SC_SE_Li256ELb1ELb1ELb0ELb0EEENS1_36VarlenDynamicPersistentTileSchedulerILi64ELi64ELi256ELi128ELb0ELb1ELb1ELb1ELb0ELb1EEEEEEEEEvNT_6ParamsE,@"STO_CUDA_ENTRY STV_DEFAULT"
_ZN7cutlass13device_kernelIN5flash11enable_sm90INS1_16FlashAttnFwdSm90INS1_25CollectiveMainloopFwdSm90ILi2EN4cute5tupleIJNS5_1CILi1EEES8_S8_EEENS6_IJNS7_ILi64EEESA_SA_EEELi512ENS_6half_tEfNS_4arch4Sm90ELb0ELb1ELb0ELb1ELb0ELb1ELb0ELb0ELb0ELb1ELb0ELb0EEENS1_21CollectiveEpilogueFwdINS6_IJSA_NS7_ILi512EEESA_EEES9_SC_SE_Li256ELb1ELb1ELb0ELb0EEENS1_36VarlenDynamicPersistentTileSchedulerILi64ELi64ELi256ELi128ELb0ELb1ELb1ELb1ELb0ELb1EEEEEEEEEvNT_6ParamsE:
        /* <DEDUP_REMOVED lines=24> */
.L_x_5812:
[----:B------:R-:W-:Y:S05]  /*0180*/  BSYNC B0 ;  /* 0x0000000000007941 */ /* 0x000fea0003800000 */
.L_x_5811:
        /* <DEDUP_REMOVED lines=37> */
.L_x_5813:
        /* <DEDUP_REMOVED lines=22> */
.L_x_5814:
        /* <DEDUP_REMOVED lines=18> */
.L_x_5815:
        /* <DEDUP_REMOVED lines=22> */
.L_x_5816:
        /* <DEDUP_REMOVED lines=22> */
.L_x_5817:
        /* <DEDUP_REMOVED lines=8> */
.L_x_5820:
[----:B------:R-:W-:-:S08]  /*09a0*/  NOP ;  /* 0x0000000000007918 */ /* 0x000fd00000000000 */
[----:B------:R-:W0:Y:S02]  /*09b0*/  USETMAXREG.TRY_ALLOC.CTAPOOL UP0, 0xf0 ;  /* 0x000000f0000079c8 */ /* 0x000e240008000600 */
[----:B0-----:R-:W-:-:S13]  /*09c0*/  PLOP3.LUT P0, PT, PT, PT, UP0, 0x80, 0x0 ;  /* 0x000000000000781c */ /* 0x001fda0003f0f008 */
[----:B------:R-:W-:Y:S05]  /*09d0*/  @!P0 BRA `(.L_x_5820) ;  /* 0xfffffffc00f08947 */ /* 0x000fea000383ffff */
[----:B------:R-:W-:Y:S01]  /*09e0*/  ISETP.NE.AND P0, PT, R2, 0x1, PT ;  /* 0x000000010200780c */ /* 0x000fe20003f05270 */
[----:B------:R-:W0:Y:S01]  /*09f0*/  S2UR UR5, SR_CgaCtaId ;  /* 0x00000000000579c3 */ /* 0x000e220000008800 */
[----:B------:R-:W-:-:S11]  /*0a00*/  UMOV UR4, 0x400 ;  /* 0x0000040000047882 */ /* 0x000fd60000000000 */
[----:B------:R-:W-:Y:S06]  /*0a10*/  @!P0 BAR.ARV 0x8, 0x100 ;  /* 0x0204000000008b1d */ /* 0x000fec0000002000 */
[----:B------:R-:W-:Y:S01]  /*0a20*/  ISETP.GE.U32.AND P0, PT, R4, 0x100, PT ;  /* 0x000001000400780c */ /* 0x000fe20003f06070 */
[----:B0-----:R-:W-:-:S06]  /*0a30*/  ULEA UR4, UR5, UR4, 0x18 ;  /* 0x0000000405047291 */ /* 0x001fcc000f8ec03f */
[----:B------:R-:W-:-:S06]  /*0a40*/  IMAD.U32 R2, RZ, RZ, UR4 ;  /* 0x00000004ff027e24 */ /* 0x000fcc000f8e00ff */
[----:B------:R-:W-:Y:S06]  /*0a50*/  @P0 BAR.ARV 0xf, 0x100 ;  /* 0x03c4000000000b1d */ /* 0x000fec0000002000 */
[----:B------:R-:W-:Y:S02]  /*0a60*/  ULDC UR4, c[0x0][0xc3c] ;  /* 0x00030f0000047ab9 */ /* 0x000fe40000000800 */
[----:B------:R-:W-:Y:S06]  /*0a70*/  BAR.SYNC.DEFER_BLOCKING 0x5, 0x180 ;  /* 0x0146000000007b1d */ /* 0x000fec0000010000 */
[----:B------:R-:W0:Y:S02]  /*0a80*/  LDS.128 R24, [R2+0x28cd0] ;  /* 0x028cd00002187984 */ /* 0x000e240000000c00 */
[----:B------:R-:W-:Y:S06]  /*0a90*/  BAR.ARV 0x4, 0x180 ;  /* 0x0106000000007b1d */ /* 0x000fec0000002000 */
[----:B0-----:R-:W-:-:S13]  /*0aa0*/  ISETP.GE.AND P0, PT, R27, UR4, PT ;  /* 0x000000041b007c0c */ /* 0x001fda000bf06270 */
[----:B------:R-:W-:Y:S05]  /*0ab0*/  @P0 BRA `(.L_x_5821) ;  /* 0x000001e8006c0947 */ /* 0x000fea0003800000 */
[----:B------:R-:W-:Y:S01]  /*0ac0*/  VIADD R15, R4, 0xffffff80 ;  /* 0xffffff80040f7836 */ /* 0x000fe20000000000 */
[----:B------:R-:W-:Y:S01]  /*0ad0*/  CS2R R18, SRZ ;  /* 0x0000000000127805 */ /* 0x000fe2000001ff00 */
[----:B------:R-:W-:Y:S01]  /*0ae0*/  IMAD.MOV.U32 R197, RZ, RZ, 0x20 ;  /* 0x00000020ffc57424 */ /* 0x000fe200078e00ff */
[----:B------:R-:W-:Y:S01]  /*0af0*/  ULOP3.LUT UR37, UR36, 0x1, URZ, 0xfc, !UPT ;  /* 0x0000000124257892 */ /* 0x000fe2000f8efc3f */
[----:B------:R-:W-:Y:S01]  /*0b00*/  IMAD.MOV.U32 R219, RZ, RZ, RZ ;  /* 0x000000ffffdb7224 */ /* 0x000fe200078e00ff */
[----:B------:R-:W-:Y:S01]  /*0b10*/  SHF.R.S32.HI R0, RZ, 0x1f, R15 ;  /* 0x0000001fff007819 */ /* 0x000fe2000001140f */
[----:B------:R-:W-:Y:S02]  /*0b20*/  IMAD.MOV.U32 R185, RZ, RZ, RZ ;  /* 0x000000ffffb97224 */ /* 0x000fe400078e00ff */
[----:B------:R-:W-:Y:S01]  /*0b30*/  IMAD.MOV.U32 R187, RZ, RZ, RZ ;  /* 0x000000ffffbb7224 */ /* 0x000fe200078e00ff */
[CC--:B------:R-:W-:Y:S02]  /*0b40*/  LEA.HI R3, R0.reuse, R15.reuse, RZ, 0x4 ;  /* 0x0000000f00037211 */ /* 0x0c0fe400078f20ff */
[----:B------:R-:W-:-:S02]  /*0b50*/  LEA.HI R6, R0, R15, RZ, 0x5 ;  /* 0x0000000f00067211 */ /* 0x000fc400078f28ff */
[----:B------:R-:W-:Y:S02]  /*0b60*/  LOP3.LUT R4, R3, 0xfffffff0, RZ, 0xc0, !PT ;  /* 0xfffffff003047812 */ /* 0x000fe400078ec0ff */
[--C-:B------:R-:W-:Y:S02]  /*0b70*/  SHF.R.S32.HI R203, RZ, 0x5, R6.reuse ;  /* 0x00000005ffcb7819 */ /* 0x100fe40000011406 */
[----:B------:R-:W-:Y:S01]  /*0b80*/  SHF.R.S32.HI R6, RZ, 0x1f, R6 ;  /* 0x0000001fff067819 */ /* 0x000fe20000011406 */
[----:B------:R-:W-:Y:S01]  /*0b90*/  IMAD.IADD R5, R15, 0x1, -R4 ;  /* 0x000000010f057824 */ /* 0x000fe200078e0a04 */
[----:B------:R-:W-:Y:S02]  /*0ba0*/  SHF.R.S32.HI R4, RZ, 0x4, R3 ;  /* 0x00000004ff047819 */ /* 0x000fe40000011403 */
[----:B------:R-:W-:Y:S02]  /*0bb0*/  LEA.HI R7, R0, R15, RZ, 0x7 ;  /* 0x0000000f00077211 */ /* 0x000fe400078f38ff */
[----:B------:R-:W-:-:S02]  /*0bc0*/  SHF.R.S32.HI R10, RZ, 0x1f, R5 ;  /* 0x0000001fff0a7819 */ /* 0x000fc40000011405 */
[----:B------:R-:W-:Y:S02]  /*0bd0*/  LEA.HI R3, R3, R4, RZ, 0x1 ;  /* 0x0000000403037211 */ /* 0x000fe400078f08ff */
[----:B------:R-:W-:Y:S02]  /*0be0*/  LEA.HI R13, R10, R5, RZ, 0x3 ;  /* 0x000000050a0d7211 */ /* 0x000fe400078f18ff */
[----:B------:R-:W-:Y:S02]  /*0bf0*/  LEA.HI R6, R6, R203, RZ, 0x2 ;  /* 0x000000cb06067211 */ /* 0x000fe400078f10ff */
[C---:B------:R-:W-:Y:S01]  /*0c00*/  LOP3.LUT R14, R13.reuse, 0xfffffff8, RZ, 0xc0, !PT ;  /* 0xfffffff80d0e7812 */ /* 0x040fe200078ec0ff */
[----:B------:R-:W-:Y:S01]  /*0c10*/  IMAD.SHL.U32 R13, R13, 0x40, RZ ;  /* 0x000000400d0d7824 */ /* 0x000fe200078e00ff */
[----:B------:R-:W-:Y:S02]  /*0c20*/  LOP3.LUT R3, R3, 0x1ffffffe, RZ, 0xc0, !PT ;  /* 0x1ffffffe03037812 */ /* 0x000fe400078ec0ff */
[----:B------:R-:W-:Y:S01]  /*0c30*/  SHF.R.S32.HI R222, RZ, 0x7, R7 ;  /* 0x00000007ffde7819 */ /* 0x000fe20000011407 */
[----:B------:R-:W-:Y:S01]  /*0c40*/  IMAD.IADD R14, R5, 0x1, -R14 ;  /* 0x00000001050e7824 */ /* 0x000fe200078e0a0e */
[----:B------:R-:W-:Y:S01]  /*0c50*/  LOP3.LUT R6, R6, 0x3ffffc, RZ, 0xc0, !PT ;  /* 0x003ffffc06067812 */ /* 0x000fe200078ec0ff */
[----:B------:R-:W-:Y:S01]  /*0c60*/  IMAD.IADD R3, R4, 0x1, -R3 ;  /* 0x0000000104037824 */ /* 0x000fe200078e0a03 */
[----:B------:R-:W-:Y:S01]  /*0c70*/  LOP3.LUT R8, R7, 0xffffff80, RZ, 0xc0, !PT ;  /* 0xffffff8007087812 */ /* 0x000fe200078ec0ff */
[----:B------:R-:W-:Y:S01]  /*0c80*/  IMAD R5, R222, 0x100, R5 ;  /* 0x00000100de057824 */ /* 0x000fe200078e0205 */
[C---:B------:R-:W-:Y:S01]  /*0c90*/  R2P PR, R14.reuse, 0x6 ;  /* 0x000000060e007804 */ /* 0x040fe20000000000 */
[----:B------:R-:W-:Y:S01]  /*0ca0*/  IMAD.IADD R6, R203, 0x1, -R6 ;  /* 0x00000001cb067824 */ /* 0x000fe200078e0a06 */
[----:B------:R-:W-:Y:S01]  /*0cb0*/  LEA.HI R7, R7, R222, RZ, 0x1 ;  /* 0x000000de07077211 */ /* 0x000fe200078f08ff */
[----:B------:R-:W-:-:S02]  /*0cc0*/  IMAD.SHL.U32 R4, R14, 0x40, RZ ;  /* 0x000000400e047824 */ /* 0x000fc400078e00ff */
[----:B------:R-:W-:Y:S01]  /*0cd0*/  IMAD R6, R6, 0x10, R5 ;  /* 0x0000001006067824 */ /* 0x000fe200078e0205 */
[----:B------:R-:W-:Y:S01]  /*0ce0*/  LOP3.LUT R7, R7, 0xfffffe, RZ, 0xc0, !PT ;  /* 0x00fffffe07077812 */ /* 0x000fe200078ec0ff */
[----:B------:R-:W-:Y:S01]  /*0cf0*/  IMAD.SHL.U32 R3, R3, 0x8, RZ ;  /* 0x0000000803037824 */ /* 0x000fe200078e00ff */
[----:B------:R-:W-:Y:S01]  /*0d00*/  LOP3.LUT R4, R4, 0x1c0, RZ, 0xc0, !PT ;  /* 0x000001c004047812 */ /* 0x000fe200078ec0ff */
[----:B------:R-:W-:Y:S01]  /*0d10*/  IMAD.IADD R8, R15, 0x1, -R8 ;  /* 0x000000010f087824 */ /* 0x000fe200078e0a08 */
[----:B------:R-:W-:Y:S01]  /*0d20*/  SEL R197, R197, 0xffffffe0, !P1 ;  /* 0xffffffe0c5c57807 */ /* 0x000fe20004800000 */
[--C-:B------:R-:W-:Y:S01]  /*0d30*/  IMAD.U32 R235, R6, 0x40, R3.reuse ;  /* 0x0000004006eb7824 */ /* 0x100fe200078e0003 */
[----:B------:R-:W-:Y:S01]  /*0d40*/  LOP3.LUT R3, R4, 0x8, R3, 0xf8, !PT ;  /* 0x0000000804037812 */ /* 0x000fe200078ef803 */
[----:B------:R-:W-:Y:S01]  /*0d50*/  IMAD.IADD R7, R222, 0x1, -R7 ;  /* 0x00000001de077824 */ /* 0x000fe200078e0a07 */
[----:B------:R-:W-:Y:S02]  /*0d60*/  SHF.R.U32.HI R6, RZ, 0x3, R4 ;  /* 0x00000003ff067819 */ /* 0x000fe40000011604 */
[----:B------:R-:W-:Y:S01]  /*0d70*/  LOP3.LUT R4, R13, 0x7ffffe00, RZ, 0xc0, !PT ;  /* 0x7ffffe000d047812 */ /* 0x000fe200078ec0ff */
[----:B------:R-:W-:Y:S01]  /*0d80*/  IMAD.SHL.U32 R194, R7, 0x100, RZ ;  /* 0x0000010007c27824 */ /* 0x000fe200078e00ff */
[----:B------:R-:W-:-:S02]  /*0d90*/  SHF.R.S32.HI R9, RZ, 0x1f, R8 ;  /* 0x0000001fff097819 */ /* 0x000fc40000011408 */
[----:B------:R-:W-:Y:S01]  /*0da0*/  LOP3.LUT R3, R3, R6, RZ, 0x3c, !PT ;  /* 0x0000000603037212 */ /* 0x000fe200078e3cff */
[----:B------:R-:W-:Y:S01]  /*0db0*/  IMAD R4, R203, 0x400, R4 ;  /* 0x00000400cb047824 */ /* 0x000fe200078e0204 */
[CC--:B------:R-:W-:Y:S02]  /*0dc0*/  LEA.HI R10, R9.reuse, R8.reuse, RZ, 0x2 ;  /* 0x00000008090a7211 */ /* 0x0c0fe400078f10ff */
[----:B------:R-:W-:Y:S01]  /*0dd0*/  LEA.HI R9, R9, R8, RZ, 0x5 ;  /* 0x0000000809097211 */ /* 0x000fe200078f28ff */
[----:B------:R-:W-:Y:S01]  /*0de0*/  IMAD.IADD R3, R4, 0x1, R3 ;  /* 0x0000000104037824 */ /* 0x000fe200078e0203 */
[----:B------:R-:W-:Y:S02]  /*0df0*/  LEA.HI R4, R0, R15, RZ, 0x3 ;  /* 0x0000000f00047211 */ /* 0x000fe400078f18ff */
[----:B------:R-:W-:Y:S01]  /*0e00*/  SHF.R.S32.HI R11, RZ, 0x2, R10 ;  /* 0x00000002ff0b7819 */ /* 0x000fe2000001140a */
[----:B------:R-:W-:Y:S01]  /*0e10*/  IMAD R195, R3, 0x2, R2 ;  /* 0x0000000203c37824 */ /* 0x000fe200078e0202 */
[----:B------:R-:W-:-:S02]  /*0e20*/  SHF.R.S32.HI R12, RZ, 0x1f, R10 ;  /* 0x0000001fff0c7819 */ /* 0x000fc4000001140a */
[----:B------:R-:W-:Y:S01]  /*0e30*/  LEA.HI R0, R0, R15, RZ, 0x2 ;  /* 0x0000000f00007211 */ /* 0x000fe200078f10ff */
[C---:B------:R-:W-:Y:S01]  /*0e40*/  VIADD R198, R195.reuse, 0x26800 ;  /* 0x00026800c3c67836 */ /* 0x040fe20000000000 */
[----:B------:R-:W-:Y:S01]  /*0e50*/  LEA.HI R12, R12, R11, RZ, 0x3 ;  /* 0x0000000b0c0c7211 */ /* 0x000fe200078f18ff */
[----:B------:R-:W-:Y:S01]  /*0e60*/  VIADD R196, R195, 0x26840 ;  /* 0x00026840c3c47836 */ /* 0x000fe20000000000 */
[----:B------:R-:W-:Y:S01]  /*0e70*/  SHF.R.S32.HI R186, RZ, 0x2, R0 ;  /* 0x00000002ffba7819 */ /* 0x000fe20000011400 */
[----:B------:R-:W-:Y:S01]  /*0e80*/  @P2 VIADD R196, R198, 0xffffffc0 ;  /* 0xffffffc0c6c42836 */ /* 0x000fe20000000000 */
[----:B------:R-:W-:Y:S01]  /*0e90*/  LOP3.LUT R12, R12, 0xfffffff8, RZ, 0xc0, !PT ;  /* 0xfffffff80c0c7812 */ /* 0x000fe200078ec0ff */
[----:B------:R-:W-:Y:S01]  /*0ea0*/  IMAD.IADD R198, R198, 0x1, R197 ;  /* 0x00000001c6c67824 */ /* 0x000fe200078e02c5 */
[----:B------:R-:W-:Y:S01]  /*0eb0*/  LOP3.LUT R225, R0, 0xfffffffc, RZ, 0xc0, !PT ;  /* 0xfffffffc00e17812 */ /* 0x000fe200078ec0ff */
[----:B------:R-:W-:Y:S01]  /*0ec0*/  VIADD R236, R186, 0x20 ;  /* 0x00000020baec7836 */ /* 0x000fe20000000000 */
[----:B------:R-:W-:Y:S01]  /*0ed0*/  SHF.R.S32.HI R9, RZ, 0x5, R9 ;  /* 0x00000005ff097819 */ /* 0x000fe20000011409 */
[----:B------:R-:W-:Y:S01]  /*0ee0*/  IMAD.IADD R12, R11, 0x1, -R12 ;  /* 0x000000010b0c7824 */ /* 0x000fe200078e0a0c */
[----:B------:R-:W-:Y:S01]  /*0ef0*/  LOP3.LUT R220, R4, 0xfffffff8, RZ, 0xc0, !PT ;  /* 0xfffffff804dc7812 */ /* 0x000fe200078ec0ff */
[----:B------:R-:W-:Y:S01]  /*0f00*/  IMAD.IADD R225, R15, 0x1, -R225 ;  /* 0x000000010fe17824 */ /* 0x000fe200078e0ae1 */
[----:B------:R-:W-:Y:S01]  /*0f10*/  SHF.R.S32.HI R11, RZ, 0x1f, R236 ;  /* 0x0000001fff0b7819 */ /* 0x000fe200000114ec */
[----:B------:R-:W-:Y:S01]  /*0f20*/  IMAD.SHL.U32 R228, R236, 0x40, RZ ;  /* 0x00000040ece47824 */ /* 0x000fe200078e00ff */
[----:B------:R-:W-:Y:S01]  /*0f30*/  SHF.R.S32.HI R221, RZ, 0x3, R4 ;  /* 0x00000003ffdd7819 */ /* 0x000fe20000011404 */
[----:B------:R-:W-:Y:S01]  /*0f40*/  IMAD R191, R9, 0x10, R12 ;  /* 0x0000001009bf7824 */ /* 0x000fe200078e020c */
[----:B------:R-:W-:Y:S01]  /*0f50*/  LEA.HI R11, R11, R236, RZ, 0x3 ;  /* 0x000000ec0b0b7211 */ /* 0x000fe200078f18ff */
[----:B------:R-:W-:Y:S01]  /*0f60*/  IMAD.IADD R220, R15, 0x1, -R220 ;  /* 0x000000010fdc7824 */ /* 0x000fe200078e0adc */
[----:B------:R-:W-:Y:S01]  /*0f70*/  SHF.R.S32.HI R9, RZ, 0x1f, R0 ;  /* 0x0000001fff097819 */ /* 0x000fe20000011400 */
[C---:B------:R-:W-:Y:S01]  /*0f80*/  IMAD.SHL.U32 R16, R225.reuse, 0x8, RZ ;  /* 0x00000008e1107824 */ /* 0x040fe200078e00ff */
[----:B------:R-:W-:Y:S01]  /*0f90*/  LEA.HI R0, R225, R225, RZ, 0x1 ;  /* 0x000000e1e1007211 */ /* 0x000fe200078f08ff */
[----:B------:R-:W-:Y:S01]  /*0fa0*/  IMAD.SHL.U32 R11, R11, 0x40, RZ ;  /* 0x000000400b0b7824 */ /* 0x000fe200078e00ff */
[----:B------:R-:W-:Y:S01]  /*0fb0*/  LOP3.LUT R228, R228, 0x1c0, RZ, 0xc0, !PT ;  /* 0x000001c0e4e47812 */ /* 0x000fe200078ec0ff */
[----:B------:R-:W-:Y:S01]  /*0fc0*/  IMAD.SHL.U32 R200, R220, 0x8, RZ ;  /* 0x00000008dcc87824 */ /* 0x000fe200078e00ff */
[----:B------:R-:W-:Y:S01]  /*0fd0*/  LEA.HI R9, R9, R186, RZ, 0x3 ;  /* 0x000000ba09097211 */ /* 0x000fe200078f18ff */
[----:B------:R-:W-:Y:S01]  /*0fe0*/  IMAD.SHL.U32 R188, R225, 0x4, RZ ;  /* 0x00000004e1bc7824 */ /* 0x000fe200078e00ff */
[----:B------:R-:W-:Y:S01]  /*0ff0*/  LOP3.LUT R5, R10, 0x7ffffffc, RZ, 0xc0, !PT ;  /* 0x7ffffffc0a057812 */ /* 0x000fe200078ec0ff */
[----:B------:R-:W-:Y:S01]  /*1000*/  VIADD R217, R200, 0x80 ;  /* 0x00000080c8d97836 */ /* 0x000fe20000000000 */
[----:B------:R-:W-:Y:S01]  /*1010*/  LOP3.LUT R0, R0, 0x1ffffffe, RZ, 0xc0, !PT ;  /* 0x1ffffffe00007812 */ /* 0x000fe200078ec0ff */
[----:B------:R-:W-:Y:S01]  /*1020*/  VIADD R216, R200, 0xc0 ;  /* 0x000000c0c8d87836 */ /* 0x000fe20000000000 */
[----:B------:R-:W-:Y:S01]  /*1030*/  LOP3.LUT R4, R228, 0x38, R16, 0xf8, !PT ;  /* 0x00000038e4047812 */ /* 0x000fe200078ef810 */
[C---:B------:R-:W-:Y:S01]  /*1040*/  VIADD R218, R200.reuse, 0x40 ;  /* 0x00000040c8da7836 */ /* 0x040fe20000000000 */
[----:B------:R-:W-:Y:S01]  /*1050*/  SHF.R.U32.HI R6, RZ, 0x3, R228 ;  /* 0x00000003ff067819 */ /* 0x000fe200000116e4 */
[C---:B------:R-:W-:Y:S01]  /*1060*/  VIADD R215, R200.reuse, 0x100 ;  /* 0x00000100c8d77836 */ /* 0x040fe20000000000 */
[----:B------:R-:W-:Y:S01]  /*1070*/  LOP3.LUT R229, R11, 0xfffffe00, RZ, 0xc0, !PT ;  /* 0xfffffe000be57812 */ /* 0x000fe200078ec0ff */
[----:B------:R-:W-:Y:S01]  /*1080*/  VIADD R214, R200, 0x140 ;  /* 0x00000140c8d67836 */ /* 0x000fe20000000000 */
[----:B------:R-:W-:Y:S01]  /*1090*/  LOP3.LUT R9, R9, 0xfffffff8, RZ, 0xc0, !PT ;  /* 0xfffffff809097812 */ /* 0x000fe200078ec0ff */
[----:B------:R-:W-:Y:S01]  /*10a0*/  VIADD R199, R188, 0x10 ;  /* 0x00000010bcc77836 */ /* 0x000fe20000000000 */
[----:B------:R-:W-:Y:S01]  /*10b0*/  LOP3.LUT R227, R229, R4, R6, 0xf6, !PT ;  /* 0x00000004e5e37212 */ /* 0x000fe200078ef606 */
[C---:B------:R-:W-:Y:S01]  /*10c0*/  VIADD R224, R200.reuse, 0x180 ;  /* 0x00000180c8e07836 */ /* 0x040fe20000000000 */
[----:B------:R-:W-:Y:S01]  /*10d0*/  SHF.R.S32.HI R7, RZ, 0x1f, R216 ;  /* 0x0000001fff077819 */ /* 0x000fe200000114d8 */
[----:B------:R-:W-:Y:S01]  /*10e0*/  VIADD R223, R200, 0x1c0 ;  /* 0x000001c0c8df7836 */ /* 0x000fe20000000000 */
[----:B------:R-:W-:Y:S01]  /*10f0*/  SHF.R.S32.HI R7, RZ, 0x1f, R214 ;  /* 0x0000001fff077819 */ /* 0x000fe200000114d6 */
[----:B------:R-:W-:Y:S01]  /*1100*/  IMAD.IADD R5, R8, 0x1, -R5 ;  /* 0x0000000108057824 */ /* 0x000fe200078e0a05 */
[----:B------:R-:W-:Y:S01]  /*1110*/  SHF.R.S32.HI R8, RZ, 0x1f, R217 ;  /* 0x0000001fff087819 */ /* 0x000fe200000114d9 */
[----:B------:R-:W-:Y:S01]  /*1120*/  IMAD.IADD R0, R225, 0x1, -R0 ;  /* 0x00000001e1007824 */ /* 0x000fe200078e0a00 */
[----:B------:R-:W-:Y:S01]  /*1130*/  SHF.R.S32.HI R8, RZ, 0x1f, R215 ;  /* 0x0000001fff087819 */ /* 0x000fe200000114d7 */
[----:B------:R-:W-:Y:S01]  /*1140*/  IMAD.IADD R193, R186, 0x1, -R9 ;  /* 0x00000001bac17824 */ /* 0x000fe200078e0a09 */
[----:B------:R-:W-:Y:S01]  /*1150*/  SHF.R.S32.HI R9, RZ, 0x1f, R218 ;  /* 0x0000001fff097819 */ /* 0x000fe200000114da */
[----:B------:R-:W-:Y:S01]  /*1160*/  IMAD.SHL.U32 R184, R5, 0x2, RZ ;  /* 0x0000000205b87824 */ /* 0x000fe200078e00ff */
[----:B------:R-:W-:Y:S01]  /*1170*/  SHF.R.S32.HI R226, RZ, 0x1f, R199 ;  /* 0x0000001fffe27819 */ /* 0x000fe200000114c7 */
[----:B------:R-:W-:Y:S01]  /*1180*/  IMAD R227, R227, 0x2, R2 ;  /* 0x00000002e3e37824 */ /* 0x000fe200078e0202 */
[----:B------:R-:W-:Y:S01]  /*1190*/  SHF.R.S32.HI R3, RZ, 0x1f, R224 ;  /* 0x0000001fff037819 */ /* 0x000fe200000114e0 */
[----:B------:R-:W-:Y:S01]  /*11a0*/  IMAD R201, R0, 0x8, R191 ;  /* 0x0000000800c97824 */ /* 0x000fe200078e02bf */
[----:B------:R-:W-:Y:S01]  /*11b0*/  SHF.R.S32.HI R237, RZ, 0x1f, R223 ;  /* 0x0000001fffed7819 */ /* 0x000fe200000114df */
[----:B------:R-:W-:-:S07]  /*11c0*/  IMAD.IADD R197, R197, 0x1, R196 ;  /* 0x00000001c5c57824 */ /* 0x000fce00078e02c4 */
.L_x_6030:
[----:B------:R-:W-:Y:S01]  /*11d0*/  ULDC.64 UR4, c[0x0][0xa28] ;  /* 0x00028a0000047ab9 */ /* 0x000fe20000000a00 */
[----:B01-34-:R-:W0:Y:S01]  /*11e0*/  LDC.64 R6, c[0x0][0xa08] ;  /* 0x00028200ff067b82 */ /* 0x01be220000000a00 */
        /* <DEDUP_REMOVED lines=10> */
[----:B------:R-:W1:Y:S01]  /*1290*/  @P0 LDC.64 R4, c[0x0][0xa28] ;  /* 0x00028a00ff040b82 */ /* 0x000e620000000a00 */
[----:B------:R-:W-:Y:S01]  /*12a0*/  ISETP.NE.AND.EX P3, PT, RZ, UR5, PT, P3 ;  /* 0x00000005ff007c0c */ /* 0x000fe2000bf65330 */
[----:B0-----:R-:W-:-:S06]  /*12b0*/  IMAD.WIDE R10, R27, 0x4, R6 ;  /* 0x000000041b0a7825 */ /* 0x001fcc00078e0206 */
[----:B------:R-:W0:Y:S01]  /*12c0*/  @P1 LDC.64 R8, c[0x0][0xa18] ;  /* 0x00028600ff081b82 */ /* 0x000e220000000a00 */
[----:B------:R-:W-:Y:S02]  /*12d0*/  ULDC UR4, c[0x0][0x288] ;  /* 0x0000a20000047ab9 */ /* 0x000fe40000000800 */
[----:B------:R-:W-:Y:S01]  /*12e0*/  IMAD.U32 R22, RZ, RZ, UR4 ;  /* 0x00000004ff167e24 */ /* 0x000fe2000f8e00ff */
[----:B------:R-:W-:Y:S02]  /*12f0*/  ULDC.64 UR4, c[0x0][0x418] ;  /* 0x0001060000047ab9 */ /* 0x000fe40000000a00 */
[----:B--2---:R2:W5:Y:S01]  /*1300*/  @P3 LDG.E R29, desc[UR42][R10.64] ;  /* 0x0000002a0a1d3981 */ /* 0x004562000c1e1900 */
[----:B-1----:R-:W-:-:S05]  /*1310*/  @P0 IMAD.WIDE R4, R27, 0x4, R4 ;  /* 0x000000041b040825 */ /* 0x002fca00078e0204 */
[----:B------:R2:W5:Y:S01]  /*1320*/  @P0 LDG.E R3, desc[UR42][R4.64] ;  /* 0x0000002a04030981 */ /* 0x000562000c1e1900 */
[----:B0-----:R-:W-:-:S05]  /*1330*/  @P1 IMAD.WIDE R6, R27, 0x4, R8 ;  /* 0x000000041b061825 */ /* 0x001fca00078e0208 */
[----:B------:R2:W5:Y:S01]  /*1340*/  @P1 LDG.E R22, desc[UR42][R6.64] ;  /* 0x0000002a06161981 */ /* 0x000562000c1e1900 */
[----:B------:R-:W-:-:S03]  /*1350*/  UISETP.NE.U32.AND UP0, UPT, UR4, URZ, UPT ;  /* 0x0000003f0400728c */ /* 0x000fc6000bf05070 */
[----:B------:R-:W-:Y:S01]  /*1360*/  ULDC UR4, c[0x0][0x424] ;  /* 0x0001090000047ab9 */ /* 0x000fe20000000800 */
        /* <DEDUP_REMOVED lines=9> */
[----:B--2---:R-:W-:Y:S06]  /*1400*/  @P1 BRA `(.L_x_5822) ;  /* 0x0000000000241947 */ /* 0x004fec0003800000 */
        /* <DEDUP_REMOVED lines=9> */
.L_x_5822:
[----:B------:R-:W-:Y:S02]  /*14a0*/  IMAD.U32 R36, RZ, RZ, UR5 ;  /* 0x00000005ff247e24 */ /* 0x000fe4000f8e00ff */
[----:B------:R-:W-:Y:S01]  /*14b0*/  IMAD.U32 R24, RZ, RZ, UR4 ;  /* 0x00000004ff187e24 */ /* 0x000fe2000f8e00ff */
[----:B------:R-:W-:Y:S06]  /*14c0*/  @!P2 BRA `(.L_x_5823) ;  /* 0x000000000010a947 */ /* 0x000fec0003800000 */
[----:B------:R-:W0:Y:S02]  /*14d0*/  LDC.64 R4, c[0x0][0xa20] ;  /* 0x00028800ff047b82 */ /* 0x000e240000000a00 */
[----:B0-----:R-:W-:-:S05]  /*14e0*/  IMAD.WIDE R4, R27, 0x4, R4 ;  /* 0x000000041b047825 */ /* 0x001fca00078e0204 */
[----:B------:R0:W5:Y:S01]  /*14f0*/  LDG.E R24, desc[UR42][R4.64] ;  /* 0x0000002a04187981 */ /* 0x000162000c1e1900 */
[----:B------:R-:W-:Y:S05]  /*1500*/  BRA `(.L_x_5824) ;  /* 0x0000000000107947 */ /* 0x000fea0003800000 */
.L_x_5823:
[----:B------:R-:W-:Y:S05]  /*1510*/  @!P3 BRA `(.L_x_5824) ;  /* 0x00000000000cb947 */ /* 0x000fea0003800000 */
[----:B------:R-:W2:Y:S04]  /*1520*/  LDG.E R5, desc[UR42][R10.64] ;  /* 0x0000002a0a057981 */ /* 0x000ea8000c1e1900 */
[----:B------:R-:W2:Y:S02]  /*1530*/  LDG.E R24, desc[UR42][R10.64+0x4] ;  /* 0x0000042a0a187981 */ /* 0x000ea4000c1e1900 */
[----:B--2---:R-:W-:-:S07]  /*1540*/  IMAD.IADD R24, R24, 0x1, -R5 ;  /* 0x0000000118187824 */ /* 0x004fce00078e0a05 */
.L_x_5824:
[----:B------:R-:W-:Y:S01]  /*1550*/  ULDC.64 UR4, c[0x0][0xa10] ;  /* 0x0002840000047ab9 */ /* 0x000fe20000000a00 */
[----:B------:R-:W1:Y:S01]  /*1560*/  LDC R8, c[0x0][0x448] ;  /* 0x00011200ff087b82 */ /* 0x000e620000000800 */
[----:B------:R-:W-:-:S04]  /*1570*/  ISETP.NE.U32.AND P0, PT, RZ, UR4, PT ;  /* 0x00000004ff007c0c */ /* 0x000fc8000bf05070 */
        /* <DEDUP_REMOVED lines=10> */
[----:B------:R-:W4:Y:S01]  /*1620*/  @P0 LDG.E R9, desc[UR42][R4.64+0x4] ;  /* 0x0000042a04090981 */ /* 0x000f22000c1e1900 */
[----:B---3--:R-:W-:-:S05]  /*1630*/  @P1 IMAD.WIDE R6, R27, 0x4, R6 ;  /* 0x000000041b061825 */ /* 0x008fca00078e0206 */
[----:B------:R0:W5:Y:S01]  /*1640*/  @P1 LDG.E R37, desc[UR42][R6.64] ;  /* 0x0000002a06251981 */ /* 0x000162000c1e1900 */
[----:B-1----:R-:W-:Y:S01]  /*1650*/  ISETP.NE.AND P1, PT, R8, 0x1, PT ;  /* 0x000000010800780c */ /* 0x002fe20003f25270 */
[----:B------:R-:W-:Y:S01]  /*1660*/  IMAD.SHL.U32 R192, R25, 0x40, RZ ;  /* 0x0000004019c07824 */ /* 0x000fe200078e00ff */
[----:B--2---:R-:W-:Y:S01]  /*1670*/  ISETP.GE.AND P2, PT, R13, 0x1, PT ;  /* 0x000000010d00780c */ /* 0x004fe20003f46270 */
[----:B------:R-:W-:-:S10]  /*1680*/  IMAD.IADD R10, R24, 0x1, -R3 ;  /* 0x00000001180a7824 */ /* 0x000fd400078e0a03 */
[----:B------:R-:W1:Y:S08]  /*1690*/  @P1 LDC R11, c[0x0][0x44c] ;  /* 0x00011300ff0b1b82 */ /* 0x000e700000000800 */
[----:B------:R-:W2:Y:S01]  /*16a0*/  @P1 LDC R8, c[0x0][0x450] ;  /* 0x00011400ff081b82 */ /* 0x000ea20000000800 */
[----:B----4-:R-:W-:Y:S02]  /*16b0*/  @P0 IMAD.IADD R36, R9, 0x1, -R0 ;  /* 0x0000000109240824 */ /* 0x010fe400078e0a00 */
[----:B------:R-:W-:-:S02]  /*16c0*/  VIADD R0, R192, 0x3f ;  /* 0x0000003fc0007836 */ /* 0x000fc40000000000 */
[----:B------:R-:W-:Y:S02]  /*16d0*/  IMAD.IADD R23, R10, 0x1, R36 ;  /* 0x000000010a177824 */ /* 0x000fe400078e0224 */
[----:B-1----:R-:W-:-:S03]  /*16e0*/  @P1 IMAD.HI.U32 R3, R0, R11, RZ ;  /* 0x0000000b00031227 */ /* 0x002fc600078e00ff */
[C---:B------:R-:W-:Y:S01]  /*16f0*/  IADD3 R5, R23.reuse, 0x1, -R22 ;  /* 0x0000000117057810 */ /* 0x040fe20007ffe816 */
[----:B------:R-:W-:Y:S01]  /*1700*/  IMAD.MOV.U32 R4, RZ, RZ, R0 ;  /* 0x000000ffff047224 */ /* 0x000fe200078e0000 */
[----:B--2---:R-:W-:Y:S01]  /*1710*/  @P1 SHF.R.U32.HI R4, RZ, R8, R3 ;  /* 0x00000008ff041219 */ /* 0x004fe20000011603 */
[----:B------:R-:W-:-:S04]  /*1720*/  VIADD R0, R23, 0x3f ;  /* 0x0000003f17007836 */ /* 0x000fc80000000000 */
[----:B0-----:R-:W-:Y:S01]  /*1730*/  IMAD.IADD R7, R5, 0x1, R4 ;  /* 0x0000000105077824 */ /* 0x001fe200078e0204 */
[----:B------:R-:W-:-:S04]  /*1740*/  SHF.R.S32.HI R3, RZ, 0x1f, R0 ;  /* 0x0000001fff037819 */ /* 0x000fc80000011400 */
[----:B------:R-:W-:Y:S01]  /*1750*/  LEA.HI R3, R3, R0, RZ, 0x6 ;  /* 0x0000000003037211 */ /* 0x000fe200078f30ff */
[----:B------:R-:W-:-:S03]  /*1760*/  IMAD.IADD R0, R7, 0x1, R12 ;  /* 0x0000000107007824 */ /* 0x000fc600078e020c */
[----:B------:R-:W-:Y:S01]  /*1770*/  SHF.R.S32.HI R168, RZ, 0x6, R3 ;  /* 0x00000006ffa87819 */ /* 0x000fe20000011403 */
        /* <DEDUP_REMOVED lines=12> */
.L_x_5827:
[----:B------:R-:W-:-:S13]  /*1840*/  ISETP.NE.AND P0, PT, R13, 0x1, PT ;  /* 0x000000010d00780c */ /* 0x000fda0003f05270 */
[----:B------:R-:W0:Y:S02]  /*1850*/  @P0 LDC.64 R4, c[0x0][0x9e8] ;  /* 0x00027a00ff040b82 */ /* 0x000e240000000a00 */
[----:B0-----:R-:W-:-:S05]  /*1860*/  @P0 IMAD.HI.U32 R4, R3, R4, RZ ;  /* 0x0000000403040227 */ /* 0x001fca00078e00ff */
[----:B------:R-:W-:-:S07]  /*1870*/  @P0 SHF.R.U32.HI R3, RZ, R5, R4 ;  /* 0x00000005ff030219 */ /* 0x000fce0000011604 */
.L_x_5828:
[----:B------:R-:W-:Y:S05]  /*1880*/  BSYNC B0 ;  /* 0x0000000000007941 */ /* 0x000fea0003800000 */
.L_x_5826:
[----:B------:R-:W-:-:S05]  /*1890*/  IMAD R3, R3, R13, R13 ;  /* 0x0000000d03037224 */ /* 0x000fca00078e020d */
[----:B------:R-:W-:-:S07]  /*18a0*/  VIMNMX R0, R0, R3, PT ;  /* 0x0000000300007248 */ /* 0x000fce0003fe0100 */
.L_x_5825:
[----:B------:R-:W0:Y:S01]  /*18b0*/  @P1 LDC R3, c[0x0][0x44c] ;  /* 0x00011300ff031b82 */ /* 0x000e220000000800 */
[----:B------:R-:W-:-:S07]  /*18c0*/  ULDC UR4, c[0x0][0x9dc] ;  /* 0x0002770000047ab9 */ /* 0x000fce0000000800 */
[----:B------:R-:W1:Y:S01]  /*18d0*/  @P1 LDC R5, c[0x0][0x450] ;  /* 0x00011400ff051b82 */ /* 0x000e620000000800 */
[----:B0-----:R-:W-:-:S04]  /*18e0*/  @P1 IMAD.HI.U32 R4, R192, R3, RZ ;  /* 0x00000003c0041227 */ /* 0x001fc800078e00ff */
[----:B------:R-:W-:Y:S01]  /*18f0*/  IMAD.MOV.U32 R3, RZ, RZ, R192 ;  /* 0x000000ffff037224 */ /* 0x000fe200078e00c0 */
[----:B-1----:R-:W-:-:S04]  /*1900*/  @P1 SHF.R.U32.HI R3, RZ, R5, R4 ;  /* 0x00000005ff031219 */ /* 0x002fc80000011604 */
[----:B------:R-:W-:-:S05]  /*1910*/  IADD3 R3, R3, R23, -R22 ;  /* 0x0000001703037210 */ /* 0x000fca0007ffe816 */
        /* <DEDUP_REMOVED lines=12> */
.L_x_5831:
[----:B------:R-:W-:-:S13]  /*19e0*/  ISETP.NE.AND P0, PT, R13, 0x1, PT ;  /* 0x000000010d00780c */ /* 0x000fda0003f05270 */
[----:B------:R-:W0:Y:S02]  /*19f0*/  @P0 LDC.64 R6, c[0x0][0x9e8] ;  /* 0x00027a00ff060b82 */ /* 0x000e240000000a00 */
[----:B0-----:R-:W-:-:S05]  /*1a00*/  @P0 IMAD.HI.U32 R6, R3, R6, RZ ;  /* 0x0000000603060227 */ /* 0x001fca00078e00ff */
[----:B------:R-:W-:-:S07]  /*1a10*/  @P0 SHF.R.U32.HI R3, RZ, R7, R6 ;  /* 0x00000007ff030219 */ /* 0x000fce0000011606 */
.L_x_5832:
[----:B------:R-:W-:Y:S05]  /*1a20*/  BSYNC B0 ;  /* 0x0000000000007941 */ /* 0x000fea0003800000 */
.L_x_5830:
[----:B------:R-:W-:-:S05]  /*1a30*/  IMAD R3, R3, R13, RZ ;  /* 0x0000000d03037224 */ /* 0x000fca00078e02ff */
[----:B------:R-:W-:-:S07]  /*1a40*/  VIMNMX R4, R4, R3, !PT ;  /* 0x0000000304047248 */ /* 0x000fce0007fe0100 */
.L_x_5829:
[----:B------:R-:W-:Y:S01]  /*1a50*/  VIADD R0, R0, 0x3f ;  /* 0x0000003f00007836 */ /* 0x000fe20000000000 */
[----:B------:R-:W-:-:S04]  /*1a60*/  SHF.R.S32.HI R5, RZ, 0x1f, R4 ;  /* 0x0000001fff057819 */ /* 0x000fc80000011404 */
[----:B------:R-:W-:Y:S02]  /*1a70*/  SHF.R.S32.HI R3, RZ, 0x1f, R0 ;  /* 0x0000001fff037819 */ /* 0x000fe40000011400 */
[----:B------:R-:W-:Y:S02]  /*1a80*/  LEA.HI R5, R5, R4, RZ, 0x6 ;  /* 0x0000000405057211 */ /* 0x000fe400078f30ff */
[----:B------:R-:W-:Y:S02]  /*1a90*/  LEA.HI R3, R3, R0, RZ, 0x6 ;  /* 0x0000000003037211 */ /* 0x000fe400078f30ff */
[----:B------:R-:W-:Y:S02]  /*1aa0*/  SHF.R.S32.HI R5, RZ, 0x6, R5 ;  /* 0x00000006ff057819 */ /* 0x000fe40000011405 */
[----:B------:R-:W-:Y:S02]  /*1ab0*/  SHF.R.S32.HI R3, RZ, 0x6, R3 ;  /* 0x00000006ff037819 */ /* 0x000fe40000011403 */
[----:B------:R-:W-:-:S02]  /*1ac0*/  VIMNMX R5, RZ, R5, !PT ;  /* 0x00000005ff057248 */ /* 0x000fc40007fe0100 */
[----:B------:R-:W-:-:S03]  /*1ad0*/  VIMNMX R3, R168, R3, PT ;  /* 0x00000003a8037248 */ /* 0x000fc60003fe0100 */
[--C-:B------:R-:W-:Y:S02]  /*1ae0*/  IMAD R5, R5, 0x40, -R10.reuse ;  /* 0x0000004005057824 */ /* 0x100fe400078e0a0a */
[----:B------:R-:W-:-:S03]  /*1af0*/  IMAD R3, R3, 0x40, -R10 ;  /* 0x0000004003037824 */ /* 0x000fc600078e0a0a */
[----:B------:R-:W-:Y:S02]  /*1b00*/  VIMNMX R5, RZ, R5, !PT ;  /* 0x00000005ff057248 */ /* 0x000fe40007fe0100 */
[----:B------:R-:W-:Y:S02]  /*1b10*/  VIMNMX R0, R3, R36, PT ;  /* 0x0000002403007248 */ /* 0x000fe40003fe0100 */
[----:B------:R-:W-:Y:S02]  /*1b20*/  SHF.R.U32.HI R44, RZ, 0x6, R5 ;  /* 0x00000006ff2c7819 */ /* 0x000fe40000011605 */
[----:B------:R-:W-:-:S03]  /*1b30*/  ISETP.GT.AND P0, PT, R0, R5, PT ;  /* 0x000000050000720c */ /* 0x000fc60003f04270 */
[----:B------:R-:W-:-:S10]  /*1b40*/  IMAD.MOV.U32 R45, RZ, RZ, R44 ;  /* 0x000000ffff2d7224 */ /* 0x000fd400078e002c */
        /* <DEDUP_REMOVED lines=27> */
.L_x_5835:
[----:B------:R-:W-:Y:S05]  /*1d00*/  BSYNC B6 ;  /* 0x0000000000067941 */ /* 0x000fea0003800000 */
.L_x_5834:
        /* <DEDUP_REMOVED lines=20> */
.L_x_5837:
[----:B------:R-:W-:Y:S05]  /*1e50*/  BSYNC B6 ;  /* 0x0000000000067941 */ /* 0x000fea0003800000 */
.L_x_5836:
[----:B------:R-:W-:Y:S01]  /*1e60*/  ULDC.64 UR4, c[0x0][0x9f8] ;  /* 0x00027e0000047ab9 */ /* 0x000fe20000000a00 */
[----:B------:R-:W0:Y:S01]  /*1e70*/  LDC.64 R50, c[0x0][0x300] ;  /* 0x0000c000ff327b82 */ /* 0x000e220000000a00 */
[----:B------:R-:W-:Y:S01]  /*1e80*/  ISETP.NE.U32.AND P0, PT, RZ, UR4, PT ;  /* 0x00000004ff007c0c */ /* 0x000fe2000bf05070 */
[----:B------:R-:W-:Y:S01]  /*1e90*/  IMAD.IADD R41, R29, 0x1, R24 ;  /* 0x000000011d297824 */ /* 0x000fe200078e0218 */
[----:B------:R-:W-:Y:S01]  /*1ea0*/  ULDC.64 UR8, c[0x0][0xa08] ;  /* 0x0002820000087ab9 */ /* 0x000fe20000000a00 */
[----:B------:R-:W-:Y:S01]  /*1eb0*/  ULDC.64 UR6, c[0x0][0x330] ;  /* 0x0000cc0000067ab9 */ /* 0x000fe20000000a00 */
[----:B------:R-:W-:Y:S01]  /*1ec0*/  ISETP.NE.AND.EX P0, PT, RZ, UR5, PT, P0 ;  /* 0x00000005ff007c0c */ /* 0x000fe2000bf05300 */
[----:B------:R-:W-:Y:S02]  /*1ed0*/  ULDC.64 UR4, c[0x0][0x308] ;  /* 0x0000c20000047ab9 */ /* 0x000fe40000000a00 */
[----:B------:R-:W1:Y:S01]  /*1ee0*/  LDC.64 R52, c[0x0][0x3f8] ;  /* 0x0000fe00ff347b82 */ /* 0x000e620000000a00 */
[----:B------:R-:W-:-:S07]  /*1ef0*/  SHF.R.S32.HI R17, RZ, 0x1f, R16 ;  /* 0x0000001fff117819 */ /* 0x000fce0000011410 */
[----:B------:R-:W2:Y:S08]  /*1f00*/  LDC R43, c[0x0][0x3f4] ;  /* 0x0000fd00ff2b7b82 */ /* 0x000eb00000000800 */
[----:B------:R-:W3:Y:S02]  /*1f10*/  @P0 LDC.64 R4, c[0x0][0x9f8] ;  /* 0x00027e00ff040b82 */ /* 0x000ee40000000a00 */
[----:B---3--:R-:W-:-:S05]  /*1f20*/  @P0 IMAD.WIDE R4, R27, 0x4, R4 ;  /* 0x000000041b040825 */ /* 0x008fca00078e0204 */
[----:B------:R3:W4:Y:S01]  /*1f30*/  @P0 LDG.E R27, desc[UR42][R4.64] ;  /* 0x0000002a041b0981 */ /* 0x000722000c1e1900 */
[----:B------:R-:W-:Y:S01]  /*1f40*/  SHF.R.S32.HI R24, RZ, 0x1f, R41 ;  /* 0x0000001fff187819 */ /* 0x000fe20000011429 */
[CC--:B0-----:R-:W-:Y:S01]  /*1f50*/  IMAD.WIDE.U32 R6, R41.reuse, R50.reuse, RZ ;  /* 0x0000003229067225 */ /* 0x0c1fe200078e00ff */
[----:B------:R-:W-:Y:S01]  /*1f60*/  ISETP.NE.U32.AND P0, PT, RZ, UR8, PT ;  /* 0x00000008ff007c0c */ /* 0x000fe2000bf05070 */
[----:B------:R-:W0:Y:S01]  /*1f70*/  S2R R57, SR_TID.X ;  /* 0x0000000000397919 */ /* 0x000e220000002100 */
[----:B------:R-:W-:Y:S01]  /*1f80*/  SHF.R.S32.HI R189, RZ, 0x1f, R188 ;  /* 0x0000001fffbd7819 */ /* 0x000fe200000114bc */
[----:B------:R-:W-:Y:S01]  /*1f90*/  IMAD R0, R24, R50, RZ ;  /* 0x0000003218007224 */ /* 0x000fe200078e02ff */
[----:B------:R-:W-:Y:S01]  /*1fa0*/  ISETP.NE.AND.EX P0, PT, RZ, UR9, PT, P0 ;  /* 0x00000009ff007c0c */ /* 0x000fe2000bf05300 */
[----:B------:R-:W-:Y:S01]  /*1fb0*/  IMAD.WIDE.U32 R10, R26, UR6, R16 ;  /* 0x000000061a0a7c25 */ /* 0x000fe2000f8e0010 */
[----:B--2---:R-:W-:Y:S02]  /*1fc0*/  ISETP.GE.AND P1, PT, R16, R43, PT ;  /* 0x0000002b1000720c */ /* 0x004fe40003f26270 */
[----:B------:R-:W-:Y:S01]  /*1fd0*/  SHF.L.U64.HI R49, R50, 0x6, R51 ;  /* 0x0000000632317819 */ /* 0x000fe20000010233 */
[----:B------:R-:W-:Y:S01]  /*1fe0*/  IMAD R3, R41, R51, R0 ;  /* 0x0000003329037224 */ /* 0x000fe200078e0200 */
[----:B------:R-:W-:Y:S01]  /*1ff0*/  SHF.R.S32.HI R0, RZ, 0x1f, R26 ;  /* 0x0000001fff007819 */ /* 0x000fe2000001141a */
[----:B------:R-:W-:Y:S01]  /*2000*/  IMAD.SHL.U32 R14, R193, 0x40, RZ ;  /* 0x00000040c10e7824 */ /* 0x000fe200078e00ff */
[----:B------:R-:W-:Y:S01]  /*2010*/  P2R R66, PR, RZ, 0x2 ;  /* 0x00000002ff427803 */ /* 0x000fe20000000000 */
[----:B------:R-:W-:-:S02]  /*2020*/  IMAD.IADD R7, R7, 0x1, R3 ;  /* 0x0000000107077824 */ /* 0x000fc400078e0203 */
[C---:B------:R-:W-:Y:S02]  /*2030*/  IMAD R3, R0.reuse, UR4, RZ ;  /* 0x0000000400037c24 */ /* 0x040fe4000f8e02ff */
[----:B------:R-:W-:Y:S02]  /*2040*/  IMAD R9, R0, UR6, RZ ;  /* 0x0000000600097c24 */ /* 0x000fe4000f8e02ff */
[C---:B---3--:R-:W-:Y:S01]  /*2050*/  IMAD R5, R26.reuse, UR5, R3 ;  /* 0x000000051a057c24 */ /* 0x048fe2000f8e0203 */
[----:B------:R-:W-:Y:S01]  /*2060*/  SHF.R.S32.HI R3, RZ, 0x1f, R186 ;  /* 0x0000001fff037819 */ /* 0x000fe200000114ba */
[----:B------:R-:W-:Y:S01]  /*2070*/  IMAD.WIDE.U32 R6, R26, UR4, R6 ;  /* 0x000000041a067c25 */ /* 0x000fe2000f8e0006 */
[----:B------:R-:W-:-:S03]  /*2080*/  ULDC.64 UR4, c[0x0][0x310] ;  /* 0x0000c40000047ab9 */ /* 0x000fc60000000a00 */
[----:B------:R-:W-:Y:S02]  /*2090*/  IMAD.IADD R7, R7, 0x1, R5 ;  /* 0x0000000107077824 */ /* 0x000fe400078e0205 */
[----:B------:R-:W-:Y:S01]  /*20a0*/  IMAD R15, R26, UR7, R9 ;  /* 0x000000071a0f7c24 */ /* 0x000fe2000f8e0209 */
[----:B------:R-:W2:Y:S01]  /*20b0*/  LDC.64 R4, c[0x0][0x408] ;  /* 0x00010200ff047b82 */ /* 0x000ea20000000a00 */
[----:B-1----:R-:W-:Y:S02]  /*20c0*/  IMAD R9, R3, R52, RZ ;  /* 0x0000003403097224 */ /* 0x002fe400078e02ff */
[----:B------:R-:W-:Y:S01]  /*20d0*/  IMAD.IADD R11, R11, 0x1, R15 ;  /* 0x000000010b0b7824 */ /* 0x000fe200078e020f */
[----:B------:R-:W-:Y:S01]  /*20e0*/  SEL R15, R43, RZ, P1 ;  /* 0x000000ff2b0f7207 */ /* 0x000fe20000800000 */
[----:B------:R-:W-:Y:S01]  /*20f0*/  IMAD R25, R186, R53, R9 ;  /* 0x00000035ba197224 */ /* 0x000fe200078e0209 */
[----:B0-----:R-:W-:Y:S01]  /*2100*/  LEA.HI R57, R57, 0x8, RZ, 0x19 ;  /* 0x0000000839397811 */ /* 0x001fe200078fc8ff */
[----:B------:R-:W-:-:S02]  /*2110*/  VIADD R68, R16, 0x20 ;  /* 0x0000002010447836 */ /* 0x000fc40000000000 */
[----:B------:R-:W-:Y:S02]  /*2120*/  IMAD.IADD R15, R16, 0x1, R15 ;  /* 0x00000001100f7824 */ /* 0x000fe400078e020f */
[----:B------:R-:W-:-:S03]  /*2130*/  IMAD.SHL.U32 R58, R43, 0x2, RZ ;  /* 0x000000022b3a7824 */ /* 0x000fc600078e00ff */
[----:B------:R-:W-:-:S04]  /*2140*/  SHF.R.S32.HI R48, RZ, 0x1f, R15 ;  /* 0x0000001fff307819 */ /* 0x000fc8000001140f */
[----:B------:R-:W-:-:S04]  /*2150*/  LEA.HI R48, R48, R15, RZ, 0x3 ;  /* 0x0000000f30307211 */ /* 0x000fc800078f18ff */
[----:B------:R-:W-:Y:S02]  /*2160*/  LOP3.LUT R63, R48, 0xfffffff8, RZ, 0xc0, !PT ;  /* 0xfffffff8303f7812 */ /* 0x000fe400078ec0ff */
[C---:B--2---:R-:W-:Y:S01]  /*2170*/  SHF.L.U64.HI R54, R4.reuse, 0x6, R5 ;  /* 0x0000000604367819 */ /* 0x044fe20000010205 */
[----:B------:R-:W-:Y:S01]  /*2180*/  IMAD.SHL.U32 R55, R4, 0x40, RZ ;  /* 0x0000004004377824 */ /* 0x000fe200078e00ff */
[----:B------:R-:W-:Y:S02]  /*2190*/  SHF.R.S32.HI R69, RZ, 0x1f, R63 ;  /* 0x0000001fff457819 */ /* 0x000fe4000001143f */
[----:B----4-:R-:W-:Y:S02]  /*21a0*/  SHF.R.S32.HI R0, RZ, 0x1f, R27 ;  /* 0x0000001fff007819 */ /* 0x010fe4000001141b */
[----:B------:R-:W-:Y:S02]  /*21b0*/  SEL R27, R27, RZ, !P0 ;  /* 0x000000ff1b1b7207 */ /* 0x000fe40004000000 */
[----:B------:R-:W-:-:S03]  /*21c0*/  SEL R0, R0, RZ, !P0 ;  /* 0x000000ff00007207 */ /* 0x000fc60004000000 */
[----:B------:R-:W-:-:S04]  /*21d0*/  IMAD.WIDE.U32 R28, R27, UR4, R6 ;  /* 0x000000041b1c7c25 */ /* 0x000fc8000f8e0006 */
[----:B------:R-:W-:Y:S02]  /*21e0*/  IMAD R8, R0, UR4, RZ ;  /* 0x0000000400087c24 */ /* 0x000fe4000f8e02ff */
[----:B------:R-:W-:-:S04]  /*21f0*/  IMAD.WIDE.U32 R6, R186, R52, R188 ;  /* 0x00000034ba067225 */ /* 0x000fc800078e00bc */
[----:B------:R-:W-:Y:S01]  /*2200*/  IMAD R13, R27, UR5, R8 ;  /* 0x000000051b0d7c24 */ /* 0x000fe2000f8e0208 */
[----:B------:R-:W-:Y:S01]  /*2210*/  ULDC.64 UR4, c[0x0][0x338] ;  /* 0x0000ce0000047ab9 */ /* 0x000fe20000000a00 */
[----:B------:R-:W-:Y:S02]  /*2220*/  IMAD.IADD R7, R7, 0x1, R25 ;  /* 0x0000000107077824 */ /* 0x000fe400078e0219 */
[----:B------:R-:W-:-:S04]  /*2230*/  IMAD.WIDE.U32 R20, R27, UR4, R10 ;  /* 0x000000041b147c25 */ /* 0x000fc8000f8e000a */
[----:B------:R-:W-:-:S04]  /*2240*/  IMAD.WIDE.U32 R10, R186, R52, R16 ;  /* 0x00000034ba0a7225 */ /* 0x000fc800078e0010 */
[----:B------:R-:W-:Y:S01]  /*2250*/  IMAD.IADD R11, R25, 0x1, R11 ;  /* 0x00000001190b7824 */ /* 0x000fe200078e020b */
[----:B-----5:R-:W-:Y:S01]  /*2260*/  SHF.R.S32.HI R25, RZ, 0x1f, R37 ;  /* 0x0000001fff197819 */ /* 0x020fe20000011425 */
[----:B------:R-:W-:Y:S02]  /*2270*/  IMAD R8, R3, R50, RZ ;  /* 0x0000003203087224 */ /* 0x000fe400078e02ff */
[----:B------:R-:W-:Y:S01]  /*2280*/  IMAD R12, R0, UR4, RZ ;  /* 0x00000004000c7c24 */ /* 0x000fe2000f8e02ff */
[----:B------:R-:W-:Y:S01]  /*2290*/  ULDC UR4, c[0x0][0x2f4] ;  /* 0x0000bd0000047ab9 */ /* 0x000fe20000000800 */
[----:B------:R-:W-:Y:S01]  /*22a0*/  IMAD R47, R186, R51, R8 ;  /* 0x00000033ba2f7224 */ /* 0x000fe200078e0208 */
[----:B------:R-:W-:Y:S01]  /*22b0*/  SHF.L.U64.HI R51, R52, 0x6, R53 ;  /* 0x0000000634337819 */ /* 0x000fe20000010235 */
[----:B------:R-:W-:Y:S01]  /*22c0*/  IMAD R26, R25, R52, RZ ;  /* 0x00000034191a7224 */ /* 0x000fe200078e02ff */
[----:B------:R-:W-:Y:S01]  /*22d0*/  ISETP.GE.AND P4, PT, R16, UR4, PT ;  /* 0x0000000410007c0c */ /* 0x000fe2000bf86270 */
[----:B------:R-:W-:Y:S01]  /*22e0*/  IMAD.WIDE.U32 R8, R186, R50, R16 ;  /* 0x00000032ba087225 */ /* 0x000fe200078e0010 */
[----:B------:R-:W-:-:S03]  /*22f0*/  ISETP.GE.AND P3, PT, R68, UR4, PT ;  /* 0x0000000444007c0c */ /* 0x000fc6000bf66270 */
[----:B------:R-:W-:Y:S01]  /*2300*/  IMAD R71, R27, UR5, R12 ;  /* 0x000000051b477c24 */ /* 0x000fe2000f8e020c */
[----:B------:R-:W-:Y:S01]  /*2310*/  IADD3 R46, P0, R28, R8, RZ ;  /* 0x000000081c2e7210 */ /* 0x000fe20007f1e0ff */
[----:B------:R-:W-:Y:S01]  /*2320*/  IMAD R61, R37, R53, R26 ;  /* 0x00000035253d7224 */ /* 0x000fe200078e021a */
[----:B------:R-:W-:Y:S01]  /*2330*/  LOP3.LUT R53, R14, 0x1c0, RZ, 0xc0, !PT ;  /* 0x000001c00e357812 */ /* 0x000fe200078ec0ff */
[----:B------:R-:W-:Y:S02]  /*2340*/  IMAD.IADD R0, R29, 0x1, R13 ;  /* 0x000000011d007824 */ /* 0x000fe400078e020d */
[-C--:B------:R-:W-:Y:S01]  /*2350*/  IMAD R12, R3, R4.reuse, RZ ;  /* 0x00000004030c7224 */ /* 0x080fe200078e02ff */
[----:B------:R-:W-:Y:S01]  /*2360*/  SHF.R.U32.HI R56, RZ, 0x3, R53 ;  /* 0x00000003ff387819 */ /* 0x000fe20000011635 */
[-C--:B------:R-:W-:Y:S01]  /*2370*/  IMAD R26, R25, R4.reuse, RZ ;  /* 0x00000004191a7224 */ /* 0x080fe200078e02ff */
[----:B------:R-:W-:Y:S01]  /*2380*/  IADD3.X R47, R0, R9, R47, P0, !PT ;  /* 0x00000009002f7210 */ /* 0x000fe200007fe42f */
[C---:B------:R-:W-:Y:S01]  /*2390*/  IMAD R27, R186.reuse, R5, R12 ;  /* 0x00000005ba1b7224 */ /* 0x040fe200078e020c */
[C---:B------:R-:W-:Y:S01]  /*23a0*/  IADD3 R40, P0, R186.reuse, R41, RZ ;  /* 0x00000029ba287210 */ /* 0x040fe20007f1e0ff */
[----:B------:R-:W-:Y:S01]  /*23b0*/  IMAD R67, R37, R5, R26 ;  /* 0x0000000525437224 */ /* 0x000fe200078e021a */
[----:B------:R-:W-:Y:S01]  /*23c0*/  LOP3.LUT R5, R53, 0x18, R16, 0xf8, !PT ;  /* 0x0000001835057812 */ /* 0x000fe200078ef810 */
[----:B------:R-:W-:-:S03]  /*23d0*/  IMAD.WIDE.U32 R8, R186, R4, R188 ;  /* 0x00000004ba087225 */ /* 0x000fc600078e00bc */
[----:B------:R-:W-:Y:S01]  /*23e0*/  LOP3.LUT R60, R5, R56, RZ, 0x3c, !PT ;  /* 0x00000038053c7212 */ /* 0x000fe200078e3cff */
[----:B------:R-:W-:Y:S01]  /*23f0*/  IMAD.WIDE.U32 R12, R186, R4, R16 ;  /* 0x00000004ba0c7225 */ /* 0x000fe200078e0010 */
[----:B------:R-:W-:-:S03]  /*2400*/  LOP3.LUT R5, R53, 0x38, R48, 0xf8, !PT ;  /* 0x0000003835057812 */ /* 0x000fc600078ef830 */
[----:B------:R-:W-:Y:S01]  /*2410*/  IMAD.IADD R9, R9, 0x1, R27 ;  /* 0x0000000109097824 */ /* 0x000fe200078e021b */
[----:B------:R-:W-:Y:S01]  /*2420*/  LOP3.LUT R62, R5, R56, RZ, 0x3c, !PT ;  /* 0x00000038053e7212 */ /* 0x000fe200078e3cff */
[----:B------:R-:W-:Y:S02]  /*2430*/  IMAD.IADD R13, R27, 0x1, R13 ;  /* 0x000000011b0d7824 */ /* 0x000fe400078e020d */
        /* <DEDUP_REMOVED lines=9> */
[----:B------:R-:W-:-:S02]  /*24d0*/  IMAD R60, R203, 0x200, R60 ;  /* 0x00000200cb3c7824 */ /* 0x000fc400078e023c */
[----:B------:R-:W-:Y:S02]  /*24e0*/  IMAD.IADD R61, R61, 0x1, R33 ;  /* 0x000000013d3d7824 */ /* 0x000fe400078e0221 */
[----:B------:R-:W-:Y:S02]  /*24f0*/  IMAD.IADD R67, R67, 0x1, R39 ;  /* 0x0000000143437824 */ /* 0x000fe400078e0227 */
[----:B------:R-:W-:Y:S02]  /*2500*/  IMAD R62, R203, 0x200, R62 ;  /* 0x00000200cb3e7824 */ /* 0x000fe400078e023e */
[----:B------:R-:W-:-:S07]  /*2510*/  IMAD.IADD R71, R21, 0x1, R71 ;  /* 0x0000000115477824 */ /* 0x000fce00078e0247 */
.L_x_5867:
        /* <DEDUP_REMOVED lines=11> */
[----:B------:R-:W-:Y:S02]  /*25d0*/  IMAD.SHL.U32 R25, R185, 0x1000, RZ ;  /* 0x00001000b9197824 */ /* 0x000fe400078e00ff */
        /* <DEDUP_REMOVED lines=35> */
[C---:B------:R-:W-:Y:S02]  /*2810*/  LEA R6, P0, R7.reuse, UR4, 0x1 ;  /* 0x0000000407067c11 */ /* 0x040fe4000f8008ff */
        /* <DEDUP_REMOVED lines=9> */
.L_x_5842:
[----:B------:R-:W-:Y:S05]  /*28b0*/  BSYNC B1 ;  /* 0x0000000000017941 */ /* 0x000fea0003800000 */
.L_x_5841:
[----:B------:R-:W-:Y:S01]  /*28c0*/  UISETP.NE.AND UP0, UPT, UR37, 0x3, UPT ;  /* 0x000000032500788c */ /* 0x000fe2000bf05270 */
[----:B-----5:R-:W-:Y:S02]  /*28d0*/  IMAD.MOV.U32 R4, RZ, RZ, R8 ;  /* 0x000000ffff047224 */ /* 0x020fe400078e0008 */
[----:B------:R-:W-:Y:S02]  /*28e0*/  IMAD.MOV.U32 R5, RZ, RZ, R9 ;  /* 0x000000ffff057224 */ /* 0x000fe400078e0009 */
[----:B0-----:R-:W-:Y:S01]  /*28f0*/  IMAD.MOV.U32 R6, RZ, RZ, R26 ;  /* 0x000000ffff067224 */ /* 0x001fe200078e001a */
[----:B------:R-:W-:Y:S01]  /*2900*/  PLOP3.LUT P0, PT, PT, PT, UP0, 0x80, 0x0 ;  /* 0x000000000000781c */ /* 0x000fe20003f0f008 */
[----:B------:R-:W-:Y:S01]  /*2910*/  IMAD.MOV.U32 R7, RZ, RZ, R15 ;  /* 0x000000ffff077224 */ /* 0x000fe200078e000f */
[----:B------:R-:W-:Y:S01]  /*2920*/  PRMT R74, R4, 0x5410, R5 ;  /* 0x00005410044a7816 */ /* 0x000fe20000000005 */
[----:B------:R-:W-:Y:S02]  /*2930*/  IMAD.MOV.U32 R4, RZ, RZ, R27 ;  /* 0x000000ffff047224 */ /* 0x000fe400078e001b */
[----:B------:R-:W-:-:S03]  /*2940*/  IMAD.MOV.U32 R5, RZ, RZ, R11 ;  /* 0x000000ffff057224 */ /* 0x000fc600078e000b */
[----:B------:R-:W-:Y:S01]  /*2950*/  PRMT R73, R6, 0x5410, R4 ;  /* 0x0000541006497816 */ /* 0x000fe20000000004 */
[----:B------:R-:W-:Y:S02]  /*2960*/  IMAD.MOV.U32 R4, RZ, RZ, R10 ;  /* 0x000000ffff047224 */ /* 0x000fe400078e000a */
[----:B------:R-:W-:-:S03]  /*2970*/  IMAD.MOV.U32 R6, RZ, RZ, R14 ;  /* 0x000000ffff067224 */ /* 0x000fc600078e000e */
[----:B------:R-:W-:Y:S02]  /*2980*/  PRMT R76, R4, 0x5410, R5 ;  /* 0x00005410044c7816 */ /* 0x000fe40000000005 */
[----:B------:R-:W-:Y:S01]  /*2990*/  PRMT R78, R6, 0x5410, R7 ;  /* 0x00005410064e7816 */ /* 0x000fe20000000007 */
[----:B------:R-:W-:Y:S06]  /*29a0*/  @!P0 BRA `(.L_x_5843) ;  /* 0x0000000000048947 */ /* 0x000fec0003800000 */
[----:B------:R-:W-:Y:S01]  /*29b0*/  BPT.TRAP 0x1 ;  /* 0x000000040000795c */ /* 0x000fe20000300000 */
.L_x_5843:
[----:B------:R-:W-:Y:S01]  /*29c0*/  IMAD R64, R185, 0x8, R2 ;  /* 0x00000008b9407824 */ /* 0x000fe200078e0202 */
[----:B------:R-:W-:Y:S01]  /*29d0*/  SHF.L.U32 R43, R187, 0x1f, RZ ;  /* 0x0000001fbb2b7819 */ /* 0x000fe200000006ff */
[----:B------:R-:W-:Y:S03]  /*29e0*/  BSSY B1, `(.L_x_5844) ;  /* 0x0000003000017945 */ /* 0x000fe60003800000 */
[----:B------:R-:W0:Y:S02]  /*29f0*/  SYNCS.PHASECHK.TRANS64.TRYWAIT P5, [R64+URZ+0x28c90], R43 ;  /* 0x028c902b400075a7 */ /* 0x000e2400080a017f */
[----:B0-----:R-:W-:Y:S05]  /*2a00*/  @!P5 BRA `(.L_x_5845) ;  /* 0x000001c800a0d947 */ /* 0x001fea0003800000 */
.L_x_6231:
[----:B------:R-:W-:Y:S05]  /*2a10*/  BSYNC B1 ;  /* 0x0000000000017941 */ /* 0x000fea0003800000 */
.L_x_5844:
        /* <DEDUP_REMOVED lines=48> */
.L_x_5850:
[----:B------:R-:W-:Y:S05]  /*2d20*/  BSYNC B2 ;  /* 0x0000000000027941 */ /* 0x000fea0003800000 */
.L_x_5849:
[----:B--2---:R1:W-:Y:S02]  /*2d30*/  STG.E.128 desc[UR42][R12.64], R4 ;  /* 0x000000040c007986 */ /* 0x0043e4000c101d2a */
.L_x_5848:
[----:B------:R-:W-:Y:S05]  /*2d40*/  BSYNC B1 ;  /* 0x0000000000017941 */ /* 0x000fea0003800000 */
.L_x_5847:
        /* <DEDUP_REMOVED lines=51> */
.L_x_5852:
[----:B------:R-:W-:Y:S05]  /*3080*/  BSYNC B1 ;  /* 0x0000000000017941 */ /* 0x000fea0003800000 */
.L_x_5851:
[----:B-1----:R2:W-:Y:S01]  /*3090*/  STG.E.128 desc[UR42][R12.64+0x40], R4 ;  /* 0x000040040c007986 */ /* 0x0025e2000c101d2a */
[----:B------:R-:W-:Y:S05]  /*30a0*/  BRA `(.L_x_5846) ;  /* 0x0000000c00287947 */ /* 0x000fea0003800000 */
.L_x_5840:
[----:B------:R-:W-:-:S05]  /*30b0*/  IMAD R4, R45, -0x40, R36 ;  /* 0xffffffc02d047824 */ /* 0x000fca00078e0224 */
[----:B------:R-:W-:-:S04]  /*30c0*/  VIMNMX R5, R4, 0x40, PT ;  /* 0x0000004004057848 */ /* 0x000fc80003fe0100 */
[----:B------:R-:W-:-:S04]  /*30d0*/  ISETP.GE.AND P1, PT, R186, R5, PT ;  /* 0x00000005ba00720c */ /* 0x000fc80003f26270 */
[----:B------:R-:W-:-:S13]  /*30e0*/  ISETP.GE.OR P0, PT, R16, R75, P1 ;  /* 0x0000004b1000720c */ /* 0x000fda0000f06670 */
[----:B------:R-:W0:Y:S01]  /*30f0*/  @!P0 LDC.64 R12, c[0x0][0x3e8] ;  /* 0x0000fa00ff0c8b82 */ /* 0x000e220000000a00 */
[----:B------:R-:W-:Y:S01]  /*3100*/  @!P0 IMAD R4, R54, R45, RZ ;  /* 0x0000002d36048224 */ /* 0x000fe200078e02ff */
[----:B------:R-:W-:Y:S01]  /*3110*/  @!P0 IADD3 R6, P5, R32, R6, RZ ;  /* 0x0000000620068210 */ /* 0x000fe20007fbe0ff */
[----:B------:R-:W-:Y:S02]  /*3120*/  @!P0 IMAD.MOV.U32 R5, RZ, RZ, R67 ;  /* 0x000000ffff058224 */ /* 0x000fe400078e0043 */
[-C--:B------:R-:W-:Y:S02]  /*3130*/  @!P0 IMAD R9, R42, R55.reuse, R4 ;  /* 0x000000372a098224 */ /* 0x080fe400078e0204 */
[----:B------:R-:W-:Y:S01]  /*3140*/  @!P0 IMAD.MOV.U32 R4, RZ, RZ, R38 ;  /* 0x000000ffff048224 */ /* 0x000fe200078e0026 */
[----:B------:R-:W1:Y:S01]  /*3150*/  @!P0 LDC.64 R26, c[0x0][0x400] ;  /* 0x00010000ff1a8b82 */ /* 0x000e620000000a00 */
[----:B------:R-:W-:Y:S02]  /*3160*/  @!P0 IMAD.X R7, R74, 0x1, R61, P5 ;  /* 0x000000014a078824 */ /* 0x000fe400028e063d */
        /* <DEDUP_REMOVED lines=11> */
[----:B------:R0:W3:Y:S01]  /*3220*/  @!P0 LDG.E.128 R8, desc[UR42][R26.64] ;  /* 0x0000002a1a088981 */ /* 0x0000e2000c1e1d00 */
[----:B------:R-:W-:Y:S01]  /*3230*/  UISETP.NE.AND UP0, UPT, UR37, 0x3, UPT ;  /* 0x000000032500788c */ /* 0x000fe2000bf05270 */
[----:B------:R-:W-:-:S04]  /*3240*/  ISETP.GE.AND P0, PT, R16, R75, PT ;  /* 0x0000004b1000720c */ /* 0x000fc80003f06270 */
[----:B0-----:R-:W-:Y:S02]  /*3250*/  P2R R27, PR, RZ, 0x1 ;  /* 0x00000001ff1b7803 */ /* 0x001fe40000000000 */
[----:B------:R-:W-:Y:S01]  /*3260*/  PLOP3.LUT P0, PT, PT, PT, UP0, 0x80, 0x0 ;  /* 0x000000000000781c */ /* 0x000fe20003f0f008 */
        /* <DEDUP_REMOVED lines=16> */
.L_x_5853:
[----:B------:R-:W-:Y:S01]  /*3370*/  IMAD R64, R185, 0x8, R2 ;  /* 0x00000008b9407824 */ /* 0x000fe200078e0202 */
[----:B------:R-:W-:Y:S01]  /*3380*/  SHF.L.U32 R43, R187, 0x1f, RZ ;  /* 0x0000001fbb2b7819 */ /* 0x000fe200000006ff */
[----:B------:R-:W0:Y:S01]  /*3390*/  LDC R79, c[0x0][0x2f4] ;  /* 0x0000bd00ff4f7b82 */ /* 0x000e220000000800 */
[----:B------:R-:W-:Y:S02]  /*33a0*/  BSSY B1, `(.L_x_5854) ;  /* 0x0000003000017945 */ /* 0x000fe40003800000 */
[----:B------:R-:W1:Y:S02]  /*33b0*/  SYNCS.PHASECHK.TRANS64.TRYWAIT P5, [R64+URZ+0x28c90], R43 ;  /* 0x028c902b400075a7 */ /* 0x000e6400080a017f */
[----:B-1----:R-:W-:Y:S05]  /*33c0*/  @!P5 BRA `(.L_x_5855) ;  /* 0x000001c00044d947 */ /* 0x002fea0003800000 */
.L_x_6232:
[----:B------:R-:W-:Y:S05]  /*33d0*/  BSYNC B1 ;  /* 0x0000000000017941 */ /* 0x000fea0003800000 */
.L_x_5854:
        /* <DEDUP_REMOVED lines=12> */
[C---:B------:R-:W-:Y:S02]  /*34a0*/  LEA R76, P5, R12.reuse, R72, 0x1 ;  /* 0x000000480c4c7211 */ /* 0x040fe400078a08ff */
        /* <DEDUP_REMOVED lines=11> */
[----:B------:R-:W-:Y:S01]  /*3560*/  LOP3.LUT R12, R13, R56, RZ, 0x3c, !PT ;  /* 0x000000380d0c7212 */ /* 0x000fe200078e3cff */
[----:B------:R-:W-:-:S04]  /*3570*/  IMAD.IADD R13, R62, 0x1, R25 ;  /* 0x000000013e0d7824 */ /* 0x000fc800078e0219 */
[----:B------:R-:W-:Y:S02]  /*3580*/  IMAD R12, R203, 0x200, R12 ;  /* 0x00000200cb0c7824 */ /* 0x000fe400078e020c */
[----:B------:R-:W-:Y:S02]  /*3590*/  IMAD R13, R13, 0x2, R2 ;  /* 0x000000020d0d7824 */ /* 0x000fe400078e0202 */
[----:B------:R-:W-:-:S04]  /*35a0*/  IMAD.IADD R25, R25, 0x1, R12 ;  /* 0x0000000119197824 */ /* 0x000fc800078e020c */
[----:B------:R-:W-:Y:S01]  /*35b0*/  IMAD R25, R25, 0x2, R2 ;  /* 0x0000000219197824 */ /* 0x000fe200078e0202 */
[----:B------:R-:W0:Y:S05]  /*35c0*/  LDS.128 R12, [R13+0x22400] ;  /* 0x022400000d0c7984 */ /* 0x000e2a0000000c00 */
        /* <DEDUP_REMOVED lines=84> */
.L_x_5857:
[----:B------:R-:W-:Y:S05]  /*3b10*/  BSYNC B1 ;  /* 0x0000000000017941 */ /* 0x000fea0003800000 */
.L_x_5856:
        /* <DEDUP_REMOVED lines=10> */
.L_x_5839:
[----:B------:R-:W-:-:S06]  /*3bc0*/  UISETP.NE.AND UP0, UPT, UR37, 0x3, UPT ;  /* 0x000000032500788c */ /* 0x000fcc000bf05270 */
[----:B------:R-:W-:-:S13]  /*3bd0*/  PLOP3.LUT P0, PT, PT, PT, UP0, 0x80, 0x0 ;  /* 0x000000000000781c */ /* 0x000fda0003f0f008 */
[----:B------:R-:W-:Y:S05]  /*3be0*/  @!P0 BRA `(.L_x_5858) ;  /* 0x0000000000048947 */ /* 0x000fea0003800000 */
[----:B------:R-:W-:Y:S01]  /*3bf0*/  BPT.TRAP 0x1 ;  /* 0x000000040000795c */ /* 0x000fe20000300000 */
.L_x_5858:
        /* <DEDUP_REMOVED lines=8> */
.L_x_6233:
[----:B------:R-:W-:Y:S05]  /*3c80*/  BSYNC B1 ;  /* 0x0000000000017941 */ /* 0x000fea0003800000 */
.L_x_5859:
        /* <DEDUP_REMOVED lines=12> */
.L_x_5846:
[----:B------:R-:W-:Y:S05]  /*3d50*/  BSYNC B0 ;  /* 0x0000000000007941 */ /* 0x000fea0003800000 */
.L_x_5838:
[----:B-12---:R-:W1:Y:S01]  /*3d60*/  S2R R4, SR_TID.X ;  /* 0x0000000000047919 */ /* 0x006e620000002100 */
        /* <DEDUP_REMOVED lines=8> */
[----:B-1----:R-:W-:Y:S01]  /*3df0*/  LOP3.LUT R4, R4, 0x7f, RZ, 0xc0, !PT ;  /* 0x0000007f04047812 */ /* 0x002fe200078ec0ff */
[----:B--2---:R1:W-:Y:S03]  /*3e00*/  BAR.SYNC.DEFER_BLOCKING R57, 0x80 ;  /* 0x000200390000751d */ /* 0x0043e60000010000 */
[----:B------:R-:W-:-:S13]  /*3e10*/  ISETP.NE.AND P5, PT, R4, RZ, PT ;  /* 0x000000ff0400720c */ /* 0x000fda0003fa5270 */
[----:B------:R-:W-:-:S05]  /*3e20*/  @!P5 VIADD R4, R64, 0x28ca0 ;  /* 0x00028ca04004d836 */ /* 0x000fca0000000000 */
[----:B------:R-:W-:-:S04]  /*3e30*/  @!P5 PRMT R4, RZ, 0x654, R4 ;  /* 0x00000654ff04d816 */ /* 0x000fc80000000004 */
[----:B------:R1:W-:Y:S01]  /*3e40*/  @!P5 SYNCS.ARRIVE.TRANS64.RED.A1T0 RZ, [R4+URZ], RZ ;  /* 0x000000ff04ffd9a7 */ /* 0x0003e2000810043f */
[----:B------:R-:W-:Y:S05]  /*3e50*/  @!P0 BRA `(.L_x_5862) ;  /* 0x0000000000048947 */ /* 0x000fea0003800000 */
[----:B------:R-:W-:Y:S01]  /*3e60*/  BPT.TRAP 0x1 ;  /* 0x000000040000795c */ /* 0x000fe20000300000 */
.L_x_5862:
[----:B------:R-:W-:Y:S05]  /*3e70*/  BSYNC B0 ;  /* 0x0000000000007941 */ /* 0x000fea0003800000 */
.L_x_5861:
[----:B------:R-:W2:Y:S01]  /*3e80*/  SYNCS.PHASECHK.TRANS64.TRYWAIT P0, [R64+URZ+0x28cb0], R43 ;  /* 0x028cb02b400075a7 */ /* 0x000ea2000800017f */
[----:B------:R-:W-:Y:S04]  /*3e90*/  BSSY B0, `(.L_x_5863) ;  /* 0x0000002000007945 */ /* 0x000fe80003800000 */
[----:B--2---:R-:W-:Y:S05]  /*3ea0*/  @!P0 BRA `(.L_x_5864) ;  /* 0x000001b400b48947 */ /* 0x004fea0003800000 */
.L_x_6234:
[----:B------:R-:W-:Y:S05]  /*3eb0*/  BSYNC B0 ;  /* 0x0000000000007941 */ /* 0x000fea0003800000 */
.L_x_5863:
[----:B------:R-:W-:Y:S04]  /*3ec0*/  BSSY B0, `(.L_x_5865) ;  /* 0x0000051000007945 */ /* 0x000fe80003800000 */
[----:B------:R-:W-:Y:S05]  /*3ed0*/  @P1 BRA `(.L_x_5866) ;  /* 0x00000004003c1947 */ /* 0x000fea0003800000 */
[----:B-1----:R-:W-:Y:S01]  /*3ee0*/  IMAD.WIDE R4, R45, 0x40, R40 ;  /* 0x000000402d047825 */ /* 0x002fe200078e0228 */
[----:B------:R-:W-:Y:S01]  /*3ef0*/  ULDC.64 UR4, c[0x0][0x328] ;  /* 0x0000ca0000047ab9 */ /* 0x000fe20000000a00 */
[----:B------:R-:W-:Y:S02]  /*3f00*/  LOP3.LUT P0, RZ, R193, 0x4, RZ, 0xc0, !PT ;  /* 0x00000004c1ff7812 */ /* 0x000fe4000780c0ff */
[----:B------:R-:W-:Y:S02]  /*3f10*/  IMAD R5, R5, UR4, RZ ;  /* 0x0000000405057c24 */ /* 0x000fe4000f8e02ff */
[----:B------:R-:W-:Y:S02]  /*3f20*/  IMAD.MOV.U32 R70, RZ, RZ, R20 ;  /* 0x000000ffff467224 */ /* 0x000fe400078e0014 */
[C---:B------:R-:W-:Y:S02]  /*3f30*/  IMAD R5, R4.reuse, UR5, R5 ;  /* 0x0000000504057c24 */ /* 0x040fe4000f8e0205 */
[----:B------:R-:W-:Y:S01]  /*3f40*/  IMAD.WIDE.U32 R6, R4, UR4, R70 ;  /* 0x0000000404067c25 */ /* 0x000fe2000f8e0046 */
[----:B------:R-:W-:-:S03]  /*3f50*/  ULDC.64 UR4, c[0x0][0x318] ;  /* 0x0000c60000047ab9 */ /* 0x000fc60000000a00 */
[----:B------:R-:W-:Y:S01]  /*3f60*/  IMAD R9, R185, 0x8000, R60 ;  /* 0x00008000b9097824 */ /* 0x000fe200078e023c */
[----:B------:R-:W-:Y:S01]  /*3f70*/  LEA R42, P1, R6, UR4, 0x1 ;  /* 0x00000004062a7c11 */ /* 0x000fe2000f8208ff */
[----:B------:R-:W-:Y:S01]  /*3f80*/  IMAD.IADD R5, R7, 0x1, R5 ;  /* 0x0000000107057824 */ /* 0x000fe200078e0205 */
[----:B------:R-:W-:Y:S01]  /*3f90*/  ULDC UR4, c[0x0][0x320] ;  /* 0x0000c80000047ab9 */ /* 0x000fe20000000800 */
[----:B------:R-:W-:Y:S02]  /*3fa0*/  VIADD R4, R16, 0x40 ;  /* 0x0000004010047836 */ /* 0x000fe40000000000 */
[C---:B----4-:R-:W-:Y:S01]  /*3fb0*/  VIADD R73, R9.reuse, 0x20 ;  /* 0x0000002009497836 */ /* 0x050fe20000000000 */
[----:B0-2---:R-:W-:Y:S01]  /*3fc0*/  LEA.HI.X R43, R6, UR5, R5, 0x1, P1 ;  /* 0x00000005062b7c11 */ /* 0x005fe200088f0c05 */
[C---:B------:R-:W-:Y:S01]  /*3fd0*/  @P0 VIADD R73, R9.reuse, 0xffffffe0 ;  /* 0xffffffe009490836 */ /* 0x040fe20000000000 */
[----:B------:R-:W-:Y:S01]  /*3fe0*/  ISETP.GE.AND P1, PT, R16, UR4, PT ;  /* 0x0000000410007c0c */ /* 0x000fe2000bf26270 */
[----:B------:R-:W-:Y:S01]  /*3ff0*/  IMAD R74, R9, 0x2, R2 ;  /* 0x00000002094a7824 */ /* 0x000fe200078e0202 */
[----:B------:R-:W-:Y:S01]  /*4000*/  ISETP.GE.AND P0, PT, R4, UR4, PT ;  /* 0x0000000404007c0c */ /* 0x000fe2000bf06270 */
[----:B---3--:R-:W-:-:S02]  /*4010*/  VIADD R12, R16, 0x80 ;  /* 0x00000080100c7836 */ /* 0x008fc40000000000 */
[C---:B------:R-:W-:Y:S02]  /*4020*/  VIADD R13, R16.reuse, 0xc0 ;  /* 0x000000c0100d7836 */ /* 0x040fe40000000000 */
[C---:B------:R-:W-:Y:S02]  /*4030*/  VIADD R70, R16.reuse, 0x100 ;  /* 0x0000010010467836 */ /* 0x040fe40000000000 */
[----:B------:R-:W-:Y:S02]  /*4040*/  VIADD R72, R16, 0x140 ;  /* 0x0000014010487836 */ /* 0x000fe40000000000 */
[----:B------:R-:W-:Y:S02]  /*4050*/  IMAD R73, R73, 0x2, R2 ;  /* 0x0000000249497824 */ /* 0x000fe400078e0202 */
[----:B------:R-:W0:Y:S04]  /*4060*/  @!P1 LDS.128 R4, [R74+0x400] ;  /* 0x000400004a049984 */ /* 0x000e280000000c00 */
[----:B------:R-:W1:Y:S04]  /*4070*/  @!P0 LDS.128 R8, [R74+0x2400] ;  /* 0x002400004a088984 */ /* 0x000e680000000c00 */
[----:B0-----:R-:W-:Y:S01]  /*4080*/  @!P1 STG.E.128 desc[UR42][R42.64], R4 ;  /* 0x000000042a009986 */ /* 0x001fe2000c101d2a */
[----:B------:R-:W-:-:S03]  /*4090*/  ISETP.GE.AND P1, PT, R12, UR4, PT ;  /* 0x000000040c007c0c */ /* 0x000fc6000bf26270 */
[----:B-1----:R-:W-:Y:S01]  /*40a0*/  @!P0 STG.E.128 desc[UR42][R42.64+0x80], R8 ;  /* 0x000080082a008986 */ /* 0x002fe2000c101d2a */
[----:B------:R-:W-:-:S09]  /*40b0*/  ISETP.GE.AND P0, PT, R13, UR4, PT ;  /* 0x000000040d007c0c */ /* 0x000fd2000bf06270 */
[----:B------:R-:W0:Y:S04]  /*40c0*/  @!P1 LDS.128 R12, [R74+0x4400] ;  /* 0x004400004a0c9984 */ /* 0x000e280000000c00 */
[----:B------:R-:W1:Y:S04]  /*40d0*/  @!P0 LDS.128 R24, [R74+0x6400] ;  /* 0x006400004a188984 */ /* 0x000e680000000c00 */
[----:B0-----:R-:W-:Y:S01]  /*40e0*/  @!P1 STG.E.128 desc[UR42][R42.64+0x100], R12 ;  /* 0x0001000c2a009986 */ /* 0x001fe2000c101d2a */
[----:B------:R-:W-:Y:S01]  /*40f0*/  ISETP.GE.AND P1, PT, R70, UR4, PT ;  /* 0x0000000446007c0c */ /* 0x000fe2000bf26270 */
[----:B------:R-:W-:-:S02]  /*4100*/  VIADD R70, R16, 0x180 ;  /* 0x0000018010467836 */ /* 0x000fc40000000000 */
[----:B-1----:R-:W-:Y:S01]  /*4110*/  @!P0 STG.E.128 desc[UR42][R42.64+0x180], R24 ;  /* 0x000180182a008986 */ /* 0x002fe2000c101d2a */
[----:B------:R-:W-:Y:S01]  /*4120*/  ISETP.GE.AND P0, PT, R72, UR4, PT ;  /* 0x0000000448007c0c */ /* 0x000fe2000bf06270 */
[----:B------:R-:W-:-:S08]  /*4130*/  VIADD R72, R16, 0x1c0 ;  /* 0x000001c010487836 */ /* 0x000fd00000000000 */
        /* <DEDUP_REMOVED lines=11> */
[----:B------:R-:W-:-:S03]  /*41f0*/  ISETP.GE.AND P1, PT, R68, UR4, PT ;  /* 0x0000000444007c0c */ /* 0x000fc6000bf26270 */
        /* <DEDUP_REMOVED lines=29> */
.L_x_5866:
[----:B------:R-:W-:Y:S05]  /*43d0*/  BSYNC B0 ;  /* 0x0000000000007941 */ /* 0x000fea0003800000 */
.L_x_5865:
        /* <DEDUP_REMOVED lines=8> */
[----:B0-2---:R-:W-:-:S03]  /*4460*/  @!P5 VIADD R64, R64, 0x28cc0 ;  /* 0x00028cc04040d836 */ /* 0x005fc60000000000 */
        /* <DEDUP_REMOVED lines=8> */
.L_x_5833:
[----:B------:R-:W-:Y:S04]  /*44f0*/  BSSY B0, `(.L_x_5868) ;  /* 0x0000004000007945 */ /* 0x000fe80003800000 */
[----:B------:R-:W-:Y:S05]  /*4500*/  @P0 BRA `(.L_x_5869) ;  /* 0x0000000000080947 */ /* 0x000fea0003800000 */
[----:B------:R-:W1:Y:S02]  /*4510*/  FENCE.VIEW.ASYNC.G ;  /* 0x00000000000073c6 */ /* 0x000e640000000100 */
[----:B-1----:R-:W-:Y:S06]  /*4520*/  BAR.ARV 0xc, 0x180 ;  /* 0x0306000000007b1d */ /* 0x002fec0000002000 */
.L_x_5869:
[----:B------:R-:W-:Y:S05]  /*4530*/  BSYNC B0 ;  /* 0x0000000000007941 */ /* 0x000fea0003800000 */
.L_x_5868:
[----:B------:R-:W-:Y:S01]  /*4540*/  UISETP.NE.AND UP0, UPT, UR38, 0x1, UPT ;  /* 0x000000012600788c */ /* 0x000fe2000bf05270 */
[----:B------:R-:W-:Y:S05]  /*4550*/  BSSY B7, `(.L_x_5870) ;  /* 0x0000ed5000077945 */ /* 0x000fea0003800000 */
[----:B------:R-:W-:-:S13]  /*4560*/  PLOP3.LUT P0, PT, PT, PT, UP0, 0x80, 0x0 ;  /* 0x000000000000781c */ /* 0x000fda0003f0f008 */
[----:B------:R-:W-:Y:S05]  /*4570*/  @!P0 BRA `(.L_x_5871) ;  /* 0x0000002000b48947 */ /* 0x000fea0003800000 */
[----:B------:R-:W1:Y:S01]  /*4580*/  LDC R0, c[0x0][0x448] ;  /* 0x00011200ff007b82 */ /* 0x000e620000000800 */
[----:B------:R-:W-:-:S07]  /*4590*/  IADD3 R5, R23, 0x1, -R22 ;  /* 0x0000000117057810 */ /* 0x000fce0007ffe816 */
[----:B------:R-:W2:Y:S01]  /*45a0*/  LDC.64 R6, c[0x0][0x9e0] ;  /* 0x00027800ff067b82 */ /* 0x000ea20000000a00 */
[----:B-1----:R-:W-:Y:S01]  /*45b0*/  ISETP.NE.AND P1, PT, R0, 0x1, PT ;  /* 0x000000010000780c */ /* 0x002fe20003f25270 */
[----:B------:R-:W-:Y:S01]  /*45c0*/  VIADD R0, R192, 0x3f ;  /* 0x0000003fc0007836 */ /* 0x000fe20000000000 */
[----:B--2---:R-:W-:-:S11]  /*45d0*/  ISETP.GE.AND P2, PT, R7, 0x1, PT ;  /* 0x000000010700780c */ /* 0x004fd60003f46270 */
[----:B------:R-:W1:Y:S08]  /*45e0*/  @P1 LDC R3, c[0x0][0x44c] ;  /* 0x00011300ff031b82 */ /* 0x000e700000000800 */
[----:B------:R-:W2:Y:S01]  /*45f0*/  @P1 LDC R4, c[0x0][0x450] ;  /* 0x00011400ff041b82 */ /* 0x000ea20000000800 */
[----:B-1----:R-:W-:-:S05]  /*4600*/  @P1 IMAD.HI.U32 R3, R0, R3, RZ ;  /* 0x0000000300031227 */ /* 0x002fca00078e00ff */
[----:B--2---:R-:W-:-:S05]  /*4610*/  @P1 SHF.R.U32.HI R0, RZ, R4, R3 ;  /* 0x00000004ff001219 */ /* 0x004fca0000011603 */
[----:B------:R-:W-:-:S04]  /*4620*/  IMAD.IADD R5, R5, 0x1, R0 ;  /* 0x0000000105057824 */ /* 0x000fc800078e0200 */
        /* <DEDUP_REMOVED lines=13> */
.L_x_5874:
[----:B------:R-:W-:-:S13]  /*4700*/  ISETP.NE.AND P0, PT, R7, 0x1, PT ;  /* 0x000000010700780c */ /* 0x000fda0003f05270 */
[----:B------:R-:W1:Y:S02]  /*4710*/  @P0 LDC.64 R4, c[0x0][0x9e8] ;  /* 0x00027a00ff040b82 */ /* 0x000e640000000a00 */
[----:B-1----:R-:W-:-:S05]  /*4720*/  @P0 IMAD.HI.U32 R4, R3, R4, RZ ;  /* 0x0000000403040227 */ /* 0x002fca00078e00ff */
[----:B------:R-:W-:-:S07]  /*4730*/  @P0 SHF.R.U32.HI R3, RZ, R5, R4 ;  /* 0x00000005ff030219 */ /* 0x000fce0000011604 */
.L_x_5875:
[----:B------:R-:W-:Y:S05]  /*4740*/  BSYNC B0 ;  /* 0x0000000000007941 */ /* 0x000fea0003800000 */
.L_x_5873:
[----:B------:R-:W-:-:S05]  /*4750*/  IMAD R3, R3, R7, R7 ;  /* 0x0000000703037224 */ /* 0x000fca00078e0207 */
[----:B------:R-:W-:-:S07]  /*4760*/  VIMNMX R0, R0, R3, PT ;  /* 0x0000000300007248 */ /* 0x000fce0003fe0100 */
.L_x_5872:
[----:B------:R-:W1:Y:S01]  /*4770*/  @P1 LDC R5, c[0x0][0x44c] ;  /* 0x00011300ff051b82 */ /* 0x000e620000000800 */
[----:B------:R-:W-:Y:S01]  /*4780*/  VIADD R0, R0, 0x3f ;  /* 0x0000003f00007836 */ /* 0x000fe20000000000 */
[----:B------:R-:W-:Y:S01]  /*4790*/  ULDC UR4, c[0x0][0x9dc] ;  /* 0x0002770000047ab9 */ /* 0x000fe20000000800 */
[----:B------:R-:W-:-:S03]  /*47a0*/  IMAD.MOV.U32 R4, RZ, RZ, R192 ;  /* 0x000000ffff047224 */ /* 0x000fc600078e00c0 */
[----:B------:R-:W-:Y:S02]  /*47b0*/  SHF.R.S32.HI R3, RZ, 0x1f, R0 ;  /* 0x0000001fff037819 */ /* 0x000fe40000011400 */
[----:B------:R-:W2:Y:S02]  /*47c0*/  @P1 LDC R6, c[0x0][0x450] ;  /* 0x00011400ff061b82 */ /* 0x000ea40000000800 */
[----:B------:R-:W-:-:S04]  /*47d0*/  LEA.HI R3, R3, R0, RZ, 0x6 ;  /* 0x0000000003037211 */ /* 0x000fc800078f30ff */
[----:B------:R-:W-:-:S04]  /*47e0*/  SHF.R.S32.HI R3, RZ, 0x6, R3 ;  /* 0x00000006ff037819 */ /* 0x000fc80000011403 */
[----:B---3--:R-:W-:Y:S01]  /*47f0*/  VIMNMX R12, R168, R3, PT ;  /* 0x00000003a80c7248 */ /* 0x008fe20003fe0100 */
[----:B-1----:R-:W-:-:S05]  /*4800*/  @P1 IMAD.HI.U32 R5, R192, R5, RZ ;  /* 0x00000005c0051227 */ /* 0x002fca00078e00ff */
[----:B--2---:R-:W-:-:S04]  /*4810*/  @P1 SHF.R.U32.HI R4, RZ, R6, R5 ;  /* 0x00000006ff041219 */ /* 0x004fc80000011605 */
        /* <DEDUP_REMOVED lines=13> */
.L_x_5878:
[----:B------:R-:W-:-:S13]  /*48f0*/  ISETP.NE.AND P0, PT, R7, 0x1, PT ;  /* 0x000000010700780c */ /* 0x000fda0003f05270 */
[----:B------:R-:W1:Y:S02]  /*4900*/  @P0 LDC.64 R4, c[0x0][0x9e8] ;  /* 0x00027a00ff040b82 */ /* 0x000e640000000a00 */
[----:B-1----:R-:W-:-:S05]  /*4910*/  @P0 IMAD.HI.U32 R4, R22, R4, RZ ;  /* 0x0000000416040227 */ /* 0x002fca00078e00ff */
[----:B------:R-:W-:-:S07]  /*4920*/  @P0 SHF.R.U32.HI R22, RZ, R5, R4 ;  /* 0x00000005ff160219 */ /* 0x000fce0000011604 */
.L_x_5879:
[----:B------:R-:W-:Y:S05]  /*4930*/  BSYNC B0 ;  /* 0x0000000000007941 */ /* 0x000fea0003800000 */
.L_x_5877:
[----:B------:R-:W-:-:S05]  /*4940*/  IMAD R3, R22, R7, RZ ;  /* 0x0000000716037224 */ /* 0x000fca00078e02ff */
[----:B------:R-:W-:-:S07]  /*4950*/  VIMNMX R0, R0, R3, !PT ;  /* 0x0000000300007248 */ /* 0x000fce0007fe0100 */
.L_x_5876:
[----:B------:R-:W-:Y:S01]  /*4960*/  SHF.R.S32.HI R5, RZ, 0x1f, R0 ;  /* 0x0000001fff057819 */ /* 0x000fe20000011400 */
[----:B------:R-:W-:Y:S01]  /*4970*/  IMAD.MOV.U32 R3, RZ, RZ, RZ ;  /* 0x000000ffff037224 */ /* 0x000fe200078e00ff */
[----:B------:R-:W-:Y:S02]  /*4980*/  PLOP3.LUT P0, PT, PT, PT, PT, 0x80, 0x0 ;  /* 0x000000000000781c */ /* 0x000fe40003f0f070 */
[----:B------:R-:W-:Y:S02]  /*4990*/  CS2R R32, SRZ ;  /* 0x0000000000207805 */ /* 0x000fe4000001ff00 */
[----:B------:R-:W-:Y:S02]  /*49a0*/  LEA.HI R5, R5, R0, RZ, 0x6 ;  /* 0x0000000005057211 */ /* 0x000fe400078f30ff */
[----:B------:R-:W-:Y:S02]  /*49b0*/  CS2R R150, SRZ ;  /* 0x0000000000967805 */ /* 0x000fe4000001ff00 */
[----:B------:R-:W-:-:S02]  /*49c0*/  CS2R R148, SRZ ;  /* 0x0000000000947805 */ /* 0x000fc4000001ff00 */
[----:B------:R-:W-:Y:S02]  /*49d0*/  CS2R R146, SRZ ;  /* 0x0000000000927805 */ /* 0x000fe4000001ff00 */
[----:B------:R-:W-:Y:S02]  /*49e0*/  SHF.R.S32.HI R4, RZ, 0x6, R5 ;  /* 0x00000006ff047819 */ /* 0x000fe40000011405 */
        /* <DEDUP_REMOVED lines=63> */
[----:B------:R-:W-:Y:S02]  /*4de0*/  IMAD.MOV.U32 R0, RZ, RZ, RZ ;  /* 0x000000ffff007224 */ /* 0x000fe400078e00ff */
[----:B------:R-:W-:Y:S02]  /*4df0*/  IMAD.MOV.U32 R5, RZ, RZ, RZ ;  /* 0x000000ffff057224 */ /* 0x000fe400078e00ff */
[----:B------:R-:W-:Y:S01]  /*4e00*/  IMAD.MOV.U32 R178, RZ, RZ, RZ ;  /* 0x000000ffffb27224 */ /* 0x000fe200078e00ff */
[----:B------:R-:W-:Y:S06]  /*4e10*/  @!P1 BRA `(.L_x_5880) ;  /* 0x000000e400209947 */ /* 0x000fec0003800000 */
[----:B------:R-:W1:Y:S02]  /*4e20*/  SHFL.IDX PT, R0, R222, RZ, 0x1f ;  /* 0x00001fffde007589 */ /* 0x000e6400000e0000 */
[----:B-1----:R-:W-:-:S04]  /*4e30*/  LEA.HI R3, R0, R0, RZ, 0x1 ;  /* 0x0000000000037211 */ /* 0x002fc800078f08ff */
[----:B------:R-:W-:-:S05]  /*4e40*/  LOP3.LUT R3, R3, 0x1fffe, RZ, 0xc0, !PT ;  /* 0x0001fffe03037812 */ /* 0x000fca00078ec0ff */
[----:B------:R-:W-:Y:S02]  /*4e50*/  IMAD.IADD R3, R0, 0x1, -R3 ;  /* 0x0000000100037824 */ /* 0x000fe400078e0a03 */
[----:B------:R-:W-:Y:S02]  /*4e60*/  IMAD.U32 R0, RZ, RZ, UR37 ;  /* 0x00000025ff007e24 */ /* 0x000fe4000f8e00ff */
[----:B------:R-:W-:-:S03]  /*4e70*/  IMAD R3, R3, 0x8000, R2 ;  /* 0x0000800003037824 */ /* 0x000fc600078e0202 */
[----:B------:R-:W-:Y:S01]  /*4e80*/  ISETP.NE.AND P0, PT, R0, 0x3, PT ;  /* 0x000000030000780c */ /* 0x000fe20003f05270 */
[----:B------:R-:W-:-:S05]  /*4e90*/  VIADD R3, R3, 0x400 ;  /* 0x0000040003037836 */ /* 0x000fca0000000000 */
[----:B------:R-:W-:-:S04]  /*4ea0*/  SHF.R.U32.HI R3, RZ, 0x4, R3 ;  /* 0x00000004ff037819 */ /* 0x000fc80000011603 */
[----:B------:R-:W-:-:S04]  /*4eb0*/  LOP3.LUT R3, R3, 0x3fff, RZ, 0xc0, !PT ;  /* 0x00003fff03037812 */ /* 0x000fc800078ec0ff */
[----:B------:R-:W-:Y:S01]  /*4ec0*/  LOP3.LUT R23, R3, 0x2000000, RZ, 0xfc, !PT ;  /* 0x0200000003177812 */ /* 0x000fe200078efcff */
[----:B------:R-:W-:Y:S06]  /*4ed0*/  @!P0 BRA `(.L_x_5881) ;  /* 0x0000000000048947 */ /* 0x000fec0003800000 */
[----:B------:R-:W-:Y:S01]  /*4ee0*/  BPT.TRAP 0x1 ;  /* 0x000000040000795c */ /* 0x000fe20000300000 */
.L_x_5881:
[----:B------:R-:W-:Y:S01]  /*4ef0*/  IMAD R22, R18, 0x8, R2 ;  /* 0x0000000812167824 */ /* 0x000fe200078e0202 */
[----:B------:R-:W-:Y:S01]  /*4f00*/  SHF.L.U32 R3, R19, 0x1f, RZ ;  /* 0x0000001f13037819 */ /* 0x000fe200000006ff */
[----:B------:R-:W-:Y:S01]  /*4f10*/  VIADD R0, R2, 0x26800 ;  /* 0x0002680002007836 */ /* 0x000fe20000000000 */
[----:B------:R-:W-:Y:S01]  /*4f20*/  BSSY B0, `(.L_x_5882) ;  /* 0x0000008000007945 */ /* 0x000fe20003800000 */
[----:B------:R-:W-:Y:S01]  /*4f30*/  IMAD R14, R18, 0x1000, R23 ;  /* 0x00001000120e7824 */ /* 0x000fe200078e0217 */
[----:B------:R-:W1:Y:S01]  /*4f40*/  SYNCS.PHASECHK.TRANS64.TRYWAIT P1, [R22+URZ+0x28c50], R3 ;  /* 0x028c5003160075a7 */ /* 0x000e62000802017f */
[----:B------:R-:W-:Y:S01]  /*4f50*/  IMAD.MOV.U32 R15, RZ, RZ, 0x40000040 ;  /* 0x40000040ff0f7424 */ /* 0x000fe200078e00ff */
[----:B------:R-:W-:-:S04]  /*4f60*/  SHF.R.U32.HI R0, RZ, 0x4, R0 ;  /* 0x00000004ff007819 */ /* 0x000fc80000011600 */
[----:B------:R-:W-:-:S04]  /*4f70*/  LOP3.LUT R0, R0, 0x3fff, RZ, 0xc0, !PT ;  /* 0x00003fff00007812 */ /* 0x000fc800078ec0ff */
[----:B------:R-:W-:Y:S01]  /*4f80*/  LOP3.LUT R10, R0, 0x10000, RZ, 0xfc, !PT ;  /* 0x00010000000a7812 */ /* 0x000fe200078efcff */
[----:B-1----:R-:W-:Y:S06]  /*4f90*/  @!P1 BRA `(.L_x_5883) ;  /* 0x000001a4008c9947 */ /* 0x002fec0003800000 */
.L_x_6235:
[----:B------:R-:W-:Y:S05]  /*4fa0*/  BSYNC B0 ;  /* 0x0000000000007941 */ /* 0x000fea0003800000 */
.L_x_5882:
[----:B------:R-:W-:Y:S01]  /*4fb0*/  BAR.SYNC.DEFER_BLOCKING 0xe, 0x100 ;  /* 0x0384000000007b1d */ /* 0x000fe20000010000 */
[----:B------:R-:W-:Y:S01]  /*4fc0*/  IMAD.MOV.U32 R11, RZ, RZ, 0x40000040 ;  /* 0x40000040ff0b7424 */ /* 0x000fe200078e00ff */
[C---:B------:R-:W-:Y:S01]  /*4fd0*/  R2UR UR6, R14.reuse ;  /* 0x000000000e0672ca */ /* 0x040fe200000e0000 */
[----:B------:R-:W-:Y:S01]  /*4fe0*/  VIADD R6, R14, 0x80 ;  /* 0x000000800e067836 */ /* 0x000fe20000000000 */
[----:B------:R-:W-:Y:S01]  /*4ff0*/  R2UR UR7, R15 ;  /* 0x000000000f0772ca */ /* 0x000fe200000e0000 */
[C---:B------:R-:W-:Y:S01]  /*5000*/  VIADD R8, R10.reuse, 0x2 ;  /* 0x000000020a087836 */ /* 0x040fe20000000000 */
[----:B------:R-:W-:Y:S01]  /*5010*/  R2UR UR4, R10 ;  /* 0x000000000a0472ca */ /* 0x000fe200000e0000 */
[----:B------:R-:W-:Y:S01]  /*5020*/  IMAD.MOV.U32 R7, RZ, RZ, 0x40000040 ;  /* 0x40000040ff077424 */ /* 0x000fe200078e00ff */
[----:B------:R-:W-:Y:S01]  /*5030*/  R2UR UR5, R11 ;  /* 0x000000000b0572ca */ /* 0x000fe200000e0000 */
[----:B------:R-:W-:Y:S01]  /*5040*/  IMAD.MOV.U32 R9, RZ, RZ, 0x40000040 ;  /* 0x40000040ff097424 */ /* 0x000fe200078e00ff */
[----:B------:R-:W2:Y:S01]  /*5050*/  S2R R0, SR_TID.X ;  /* 0x0000000000007919 */ /* 0x000ea20000002100 */
[----:B------:R-:W-:Y:S01]  /*5060*/  VIADD R20, R14, 0x100 ;  /* 0x000001000e147836 */ /* 0x000fe20000000000 */
[----:B------:R-:W-:Y:S01]  /*5070*/  BSSY B0, `(.L_x_5884) ;  /* 0x00000ee000007945 */ /* 0x000fe20003800000 */
[----:B------:R-:W-:-:S02]  /*5080*/  IMAD.MOV.U32 R21, RZ, RZ, 0x40000040 ;  /* 0x40000040ff157424 */ /* 0x000fc400078e00ff */
[----:B------:R-:W-:Y:S02]  /*5090*/  IMAD.MOV.U32 R15, RZ, RZ, 0x40000040 ;  /* 0x40000040ff0f7424 */ /* 0x000fe400078e00ff */
[----:B-1----:R-:W-:-:S05]  /*50a0*/  VIADD R3, R12, 0xfffffffe ;  /* 0xfffffffe0c037836 */ /* 0x002fca0000000000 */
[----:B------:R-:W-:Y:S01]  /*50b0*/  ISETP.GE.AND P2, PT, R3, R4, PT ;  /* 0x000000040300720c */ /* 0x000fe20003f46270 */
[----:B0---45:R-:W-:-:S06]  /*50c0*/  WARPGROUP.ARRIVE ;  /* 0x00000000000079c5 */ /* 0x031fcc0000000000 */
[----:B------:R-:W-:Y:S01]  /*50d0*/  HGMMA.64x256x16.F32 R24, gdesc[UR4].tnspB, RZ, !UPT, gsb0 ;  /* 0x43e00000041879f0 */ /* 0x000fe2000c0008ff */
[----:B------:R-:W-:Y:S01]  /*50e0*/  R2UR UR6, R6 ;  /* 0x00000000060672ca */ /* 0x000fe200000e0000 */
[----:B------:R-:W-:Y:S01]  /*50f0*/  VIADD R6, R10, 0x4 ;  /* 0x000000040a067836 */ /* 0x000fe20000000000 */
[----:B------:R-:W-:Y:S01]  /*5100*/  R2UR UR7, R7 ;  /* 0x00000000070772ca */ /* 0x000fe200000e0000 */
[----:B------:R-:W-:Y:S01]  /*5110*/  IMAD.MOV.U32 R7, RZ, RZ, 0x40000040 ;  /* 0x40000040ff077424 */ /* 0x000fe200078e00ff */
[----:B------:R-:W-:Y:S02]  /*5120*/  R2UR UR4, R8 ;  /* 0x00000000080472ca */ /* 0x000fe400000e0000 */
[----:B------:R-:W-:Y:S02]  /*5130*/  R2UR UR5, R9 ;  /* 0x00000000090572ca */ /* 0x000fe400000e0000 */
[----:B--2---:R-:W-:-:S04]  /*5140*/  LOP3.LUT R0, R0, 0x7f, RZ, 0xc0, !PT ;  /* 0x0000007f00007812 */ /* 0x004fc800078ec0ff */
[----:B------:R-:W-:-:S13]  /*5150*/  ISETP.NE.AND P1, PT, R0, RZ, PT ;  /* 0x000000ff0000720c */ /* 0x000fda0003f25270 */
[----:B------:R-:W-:-:S05]  /*5160*/  @!P1 VIADD R0, R22, 0x28c60 ;  /* 0x00028c6016009836 */ /* 0x000fca0000000000 */
[----:B------:R-:W-:Y:S01]  /*5170*/  @!P1 PRMT R0, RZ, 0x654, R0 ;  /* 0x00000654ff009816 */ /* 0x000fe20000000000 */
[----:B------:R-:W-:Y:S02]  /*5180*/  WARPGROUP.DEPBAR.LE gsb0, 0x0 ;  /* 0x00008000000079c5 */ /* 0x000fe40000010000 */
[----:B------:R-:W-:-:S06]  /*5190*/  WARPGROUP.ARRIVE ;  /* 0x00000000000079c5 */ /* 0x000fcc0000000000 */
        /* <DEDUP_REMOVED lines=24> */
.L_x_5891:
[----:B------:R-:W-:Y:S01]  /*5320*/  BAR.SYNC.DEFER_BLOCKING 0xe, 0x100 ;  /* 0x0384000000007b1d */ /* 0x000fe20000010000 */
[C---:B------:R-:W-:Y:S01]  /*5330*/  IMAD R5, R18.reuse, 0x40, R191 ;  /* 0x0000004012057824 */ /* 0x040fe200078e02bf */
[----:B------:R-:W-:Y:S01]  /*5340*/  ISETP.GT.AND P3, PT, R3, R4, PT ;  /* 0x000000040300720c */ /* 0x000fe20003f64270 */
[----:B------:R-:W-:Y:S02]  /*5350*/  VIADD R18, R18, 0x1 ;  /* 0x0000000112127836 */ /* 0x000fe40000000000 */
[----:B------:R-:W-:Y:S02]  /*5360*/  IMAD R5, R5, 0x4, R2 ;  /* 0x0000000405057824 */ /* 0x000fe400078e0202 */
[----:B------:R-:W-:Y:S01]  /*5370*/  VIADD R3, R3, 0xffffffff ;  /* 0xffffffff03037836 */ /* 0x000fe20000000000 */
[----:B------:R-:W-:-:S04]  /*5380*/  ISETP.NE.AND P2, PT, R18, 0x2, PT ;  /* 0x000000021200780c */ /* 0x000fc80003f45270 */
[----:B------:R-:W-:Y:S02]  /*5390*/  SEL R12, RZ, 0x1, P2 ;  /* 0x00000001ff0c7807 */ /* 0x000fe40001000000 */
[----:B------:R-:W-:Y:S02]  /*53a0*/  SEL R18, R18, RZ, P2 ;  /* 0x000000ff12127207 */ /* 0x000fe40001000000 */
[----:B------:R-:W-:Y:S01]  /*53b0*/  LOP3.LUT R19, R19, R12, RZ, 0x3c, !PT ;  /* 0x0000000c13137212 */ /* 0x000fe200078e3cff */
[----:B01----:R-:W0:Y:S04]  /*53c0*/  LDS R0, [R5+0x28800] ;  /* 0x0288000005007984 */ /* 0x003e280000000800 */
        /* <DEDUP_REMOVED lines=131> */
.L_x_5886:
[----:B------:R-:W-:Y:S01]  /*5c00*/  IMAD R0, R18, 0x8, R2 ;  /* 0x0000000812007824 */ /* 0x000fe200078e0202 */
[----:B------:R-:W-:-:S04]  /*5c10*/  SHF.L.U32 R5, R19, 0x1f, RZ ;  /* 0x0000001f13057819 */ /* 0x000fc800000006ff */
[----:B------:R0:W1:Y:S01]  /*5c20*/  SYNCS.PHASECHK.TRANS64.TRYWAIT P2, [R0+URZ+0x28c50], R5 ;  /* 0x028c5005000075a7 */ /* 0x000062000804017f */
[----:B------:R-:W-:Y:S05]  /*5c30*/  @!P0 BRA `(.L_x_5887) ;  /* 0x0000000000048947 */ /* 0x000fea0003800000 */
[----:B------:R-:W-:Y:S01]  /*5c40*/  BPT.TRAP 0x1 ;  /* 0x000000040000795c */ /* 0x000fe20000300000 */
.L_x_5887:
[----:B------:R-:W-:Y:S04]  /*5c50*/  BSSY B1, `(.L_x_5888) ;  /* 0x0000004000017945 */ /* 0x000fe80003800000 */
[----:B-1----:R-:W-:Y:S05]  /*5c60*/  @P2 BRA `(.L_x_5889) ;  /* 0x0000000000082947 */ /* 0x002fea0003800000 */
[----:B------:R-:W1:Y:S02]  /*5c70*/  SYNCS.PHASECHK.TRANS64.TRYWAIT P2, [R0+URZ+0x28c50], R5 ;  /* 0x028c5005000075a7 */ /* 0x000e64000804017f */
[----:B-1----:R-:W-:Y:S05]  /*5c80*/  @!P2 BRA `(.L_x_5890) ;  /* 0x000001980064a947 */ /* 0x002fea0003800000 */
.L_x_5889:
[----:B------:R-:W-:Y:S05]  /*5c90*/  BSYNC B1 ;  /* 0x0000000000017941 */ /* 0x000fea0003800000 */
.L_x_5888:
[----:B------:R-:W-:Y:S01]  /*5ca0*/  IMAD R12, R18, 0x1000, R23 ;  /* 0x00001000120c7824 */ /* 0x000fe200078e0217 */
[----:B------:R-:W-:Y:S01]  /*5cb0*/  R2UR UR4, R10 ;  /* 0x000000000a0472ca */ /* 0x000fe200000e0000 */
[----:B------:R-:W-:Y:S01]  /*5cc0*/  IMAD.MOV.U32 R13, RZ, RZ, 0x40000040 ;  /* 0x40000040ff0d7424 */ /* 0x000fe200078e00ff */
[----:B------:R-:W-:Y:S01]  /*5cd0*/  R2UR UR5, R11 ;  /* 0x000000000b0572ca */ /* 0x000fe200000e0000 */
[----:B------:R-:W-:Y:S01]  /*5ce0*/  WARPGROUP.ARRIVE ;  /* 0x00000000000079c5 */ /* 0x000fe20000000000 */
[C---:B------:R-:W-:Y:S01]  /*5cf0*/  R2UR UR6, R12.reuse ;  /* 0x000000000c0672ca */ /* 0x040fe200000e0000 */
[----:B------:R-:W-:Y:S01]  /*5d00*/  VIADD R20, R12, 0x80 ;  /* 0x000000800c147836 */ /* 0x000fe20000000000 */
[----:B------:R-:W-:Y:S01]  /*5d10*/  R2UR UR7, R13 ;  /* 0x000000000d0772ca */ /* 0x000fe200000e0000 */
[----:B------:R-:W-:Y:S02]  /*5d20*/  IMAD.MOV.U32 R21, RZ, RZ, 0x40000040 ;  /* 0x40000040ff157424 */ /* 0x000fe400078e00ff */
[----:B------:R-:W-:-:S02]  /*5d30*/  IMAD.MOV.U32 R13, RZ, RZ, 0x40000040 ;  /* 0x40000040ff0d7424 */ /* 0x000fc400078e00ff */
[----:B01----:R-:W-:-:S05]  /*5d40*/  @!P1 VIADD R0, R0, 0x28c60 ;  /* 0x00028c6000009836 */ /* 0x003fca0000000000 */
[----:B------:R-:W-:-:S03]  /*5d50*/  @!P1 PRMT R0, RZ, 0x654, R0 ;  /* 0x00000654ff009816 */ /* 0x000fc60000000000 */
[----:B------:R-:W-:Y:S01]  /*5d60*/  HGMMA.64x256x16.F32 R24, gdesc[UR4].tnspB, R24, gsb0 ;  /* 0x43e00000041879f0 */ /* 0x000fe20008000818 */
[----:B------:R-:W-:Y:S02]  /*5d70*/  R2UR UR4, R8 ;  /* 0x00000000080472ca */ /* 0x000fe400000e0000 */
[----:B------:R-:W-:Y:S02]  /*5d80*/  R2UR UR5, R9 ;  /* 0x00000000090572ca */ /* 0x000fe400000e0000 */
[----:B------:R-:W-:Y:S01]  /*5d90*/  R2UR UR6, R20 ;  /* 0x00000000140672ca */ /* 0x000fe200000e0000 */
[C---:B------:R-:W-:Y:S01]  /*5da0*/  VIADD R20, R12.reuse, 0x100 ;  /* 0x000001000c147836 */ /* 0x040fe20000000000 */
[----:B------:R-:W-:Y:S01]  /*5db0*/  R2UR UR7, R21 ;  /* 0x00000000150772ca */ /* 0x000fe200000e0000 */
[----:B------:R-:W-:Y:S02]  /*5dc0*/  IMAD.MOV.U32 R21, RZ, RZ, 0x40000040 ;  /* 0x40000040ff157424 */ /* 0x000fe400078e00ff */
        /* <DEDUP_REMOVED lines=24> */
.L_x_5885:
[----:B------:R-:W-:Y:S05]  /*5f50*/  BSYNC B0 ;  /* 0x0000000000007941 */ /* 0x000fea0003800000 */
.L_x_5884:
        /* <DEDUP_REMOVED lines=9> */
[----:B01----:R-:W0:Y:S04]  /*5ff0*/  LDS R0, [R3+0x28800] ;  /* 0x0288000003007984 */ /* 0x003e280000000800 */
        /* <DEDUP_REMOVED lines=133> */
.L_x_5871:
        /* <DEDUP_REMOVED lines=24> */
.L_x_5894:
[----:B------:R-:W-:-:S13]  /*69d0*/  ISETP.NE.AND P0, PT, R7, 0x1, PT ;  /* 0x000000010700780c */ /* 0x000fda0003f05270 */
[----:B------:R-:W1:Y:S02]  /*69e0*/  @P0 LDC.64 R4, c[0x0][0x9e8] ;  /* 0x00027a00ff040b82 */ /* 0x000e640000000a00 */
[----:B-1----:R-:W-:-:S05]  /*69f0*/  @P0 IMAD.HI.U32 R4, R3, R4, RZ ;  /* 0x0000000403040227 */ /* 0x002fca00078e00ff */
[----:B------:R-:W-:-:S07]  /*6a00*/  @P0 SHF.R.U32.HI R3, RZ, R5, R4 ;  /* 0x00000005ff030219 */ /* 0x000fce0000011604 */
.L_x_5895:
[----:B------:R-:W-:Y:S05]  /*6a10*/  BSYNC B0 ;  /* 0x0000000000007941 */ /* 0x000fea0003800000 */
.L_x_5893:
[----:B------:R-:W-:-:S05]  /*6a20*/  IMAD R3, R3, R7, R7 ;  /* 0x0000000703037224 */ /* 0x000fca00078e0207 */
[----:B------:R-:W-:-:S07]  /*6a30*/  VIMNMX R0, R0, R3, PT ;  /* 0x0000000300007248 */ /* 0x000fce0003fe0100 */
.L_x_5892:
        /* <DEDUP_REMOVED lines=8> */
[----:B------:R-:W-:Y:S01]  /*6ac0*/  VIMNMX R168, R168, R3, PT ;  /* 0x00000003a8a87248 */ /* 0x000fe20003fe0100 */
        /* <DEDUP_REMOVED lines=15> */
.L_x_5898:
[----:B------:R-:W-:-:S13]  /*6bc0*/  ISETP.NE.AND P0, PT, R7, 0x1, PT ;  /* 0x000000010700780c */ /* 0x000fda0003f05270 */
[----:B------:R-:W1:Y:S02]  /*6bd0*/  @P0 LDC.64 R8, c[0x0][0x9e8] ;  /* 0x00027a00ff080b82 */ /* 0x000e640000000a00 */
[----:B-1----:R-:W-:-:S05]  /*6be0*/  @P0 IMAD.HI.U32 R6, R0, R8, RZ ;  /* 0x0000000800060227 */ /* 0x002fca00078e00ff */
[----:B------:R-:W-:-:S07]  /*6bf0*/  @P0 SHF.R.U32.HI R0, RZ, R9, R6 ;  /* 0x00000009ff000219 */ /* 0x000fce0000011606 */
.L_x_5899:
[----:B------:R-:W-:Y:S05]  /*6c00*/  BSYNC B0 ;  /* 0x0000000000007941 */ /* 0x000fea0003800000 */
.L_x_5897:
[----:B------:R-:W-:-:S05]  /*6c10*/  IMAD R3, R0, R7, RZ ;  /* 0x0000000700037224 */ /* 0x000fca00078e02ff */
[----:B------:R-:W-:-:S07]  /*6c20*/  VIMNMX R4, R4, R3, !PT ;  /* 0x0000000304047248 */ /* 0x000fce0007fe0100 */
.L_x_5896:
        /* <DEDUP_REMOVED lines=86> */
[----:B------:R-:W-:-:S04]  /*7190*/  LOP3.LUT R3, R3, 0x3fff, RZ, 0xc0, !PT ;  /* 0x00003fff03037812 */ /* 0x000fc800078ec0ff */
[----:B------:R-:W-:Y:S01]  /*71a0*/  LOP3.LUT R190, R3, 0x2000000, RZ, 0xfc, !PT ;  /* 0x0200000003be7812 */ /* 0x000fe200078efcff */
        /* <DEDUP_REMOVED lines=16> */
[----:B0-2-45:R-:W-:Y:S05]  /*72b0*/  CALL.ABS.NOINC R14 ;  /* 0x000000000e007343 */ /* 0x035fea0003c00000 */
.L_x_5901:
[----:B------:R-:W-:Y:S05]  /*72c0*/  BSYNC B6 ;  /* 0x0000000000067941 */ /* 0x000fea0003800000 */
.L_x_5900:
        /* <DEDUP_REMOVED lines=12> */
.L_x_5905:
[----:B--2---:R2:W3:Y:S02]  /*7390*/  SYNCS.PHASECHK.TRANS64.TRYWAIT P0, [R2+URZ+0x28c00], R3 ;  /* 0x028c0003020075a7 */ /* 0x0044e4000800017f */
[----:B---3--:R-:W-:Y:S05]  /*73a0*/  @!P0 NANOSLEEP.SYNCS 0x989680 ;  /* 0x009896800000895d */ /* 0x008fea0003900000 */
[----:B------:R-:W3:Y:S02]  /*73b0*/  @!P0 SYNCS.PHASECHK.TRANS64 P0, [R2+URZ+0x28c00], R3 ;  /* 0x028c0003020085a7 */ /* 0x000ee4000800007f */
[----:B---3--:R-:W-:Y:S05]  /*73c0*/  @!P0 BRA `(.L_x_5905) ;  /* 0xfffffffc00f08947 */ /* 0x008fea000383ffff */
.L_x_5904:
[----:B------:R-:W-:Y:S05]  /*73d0*/  BSYNC B0 ;  /* 0x0000000000007941 */ /* 0x000fea0003800000 */
.L_x_5903:
[----:B------:R-:W-:Y:S05]  /*73e0*/  BRA `(.L_x_5906) ;  /* 0x0000002800d87947 */ /* 0x000fea0003800000 */
.L_x_5902:
[----:B------:R-:W-:Y:S01]  /*73f0*/  VIADD R3, R2, 0x20400 ;  /* 0x0002040002037836 */ /* 0x000fe20000000000 */
[----:B-----5:R-:W-:Y:S01]  /*7400*/  SHF.R.S32.HI R0, RZ, 0x1f, R37 ;  /* 0x0000001fff007819 */ /* 0x020fe20000011425 */
[----:B------:R-:W-:Y:S01]  /*7410*/  ULDC.64 UR4, c[0x0][0x3f8] ;  /* 0x0000fe0000047ab9 */ /* 0x000fe20000000a00 */
[----:B------:R-:W-:Y:S01]  /*7420*/  ULDC.64 UR6, c[0x0][0x408] ;  /* 0x0001020000067ab9 */ /* 0x000fe20000000a00 */
[----:B----4-:R-:W-:Y:S01]  /*7430*/  IMAD.WIDE.U32 R24, R37, UR4, RZ ;  /* 0x0000000425187c25 */ /* 0x010fe2000f8e00ff */
[----:B------:R-:W-:Y:S01]  /*7440*/  LOP3.LUT P0, RZ, R3, 0x3ff, RZ, 0xc0, !PT ;  /* 0x000003ff03ff7812 */ /* 0x000fe2000780c0ff */
[----:B------:R-:W-:Y:S02]  /*7450*/  BSSY B6, `(.L_x_5907) ;  /* 0x0000019000067945 */ /* 0x000fe40003800000 */
[C---:B------:R-:W-:Y:S02]  /*7460*/  IMAD R4, R0.reuse, UR4, RZ ;  /* 0x0000000400047c24 */ /* 0x040fe4000f8e02ff */
[----:B------:R-:W-:-:S02]  /*7470*/  IMAD R0, R0, UR6, RZ ;  /* 0x0000000600007c24 */ /* 0x000fc4000f8e02ff */
[C---:B------:R-:W-:Y:S02]  /*7480*/  IMAD R29, R37.reuse, UR5, R4 ;  /* 0x00000005251d7c24 */ /* 0x040fe4000f8e0204 */
[C---:B------:R-:W-:Y:S02]  /*7490*/  IMAD R31, R37.reuse, UR7, R0 ;  /* 0x00000007251f7c24 */ /* 0x040fe4000f8e0200 */
[----:B------:R-:W-:-:S04]  /*74a0*/  IMAD.WIDE.U32 R26, R37, UR6, RZ ;  /* 0x00000006251a7c25 */ /* 0x000fc8000f8e00ff */
[----:B------:R-:W-:Y:S02]  /*74b0*/  IMAD.IADD R29, R29, 0x1, R25 ;  /* 0x000000011d1d7824 */ /* 0x000fe400078e0219 */
[----:B------:R-:W-:Y:S01]  /*74c0*/  IMAD.IADD R31, R31, 0x1, R27 ;  /* 0x000000011f1f7824 */ /* 0x000fe200078e021b */
        /* <DEDUP_REMOVED lines=17> */
.L_x_5908:
[----:B------:R-:W-:Y:S05]  /*75e0*/  BSYNC B6 ;  /* 0x0000000000067941 */ /* 0x000fea0003800000 */
.L_x_5907:
[----:B------:R-:W-:Y:S01]  /*75f0*/  ULDC.U8 UR4, c[0x0][0x410] ;  /* 0x0001040000047ab9 */ /* 0x000fe20000000000 */
[----:B------:R-:W-:Y:S01]  /*7600*/  BSSY B0, `(.L_x_5909) ;  /* 0x000028c000007945 */ /* 0x000fe20003800000 */
[----:B------:R-:W-:Y:S01]  /*7610*/  ISETP.NE.AND P0, PT, RZ, UR4, PT ;  /* 0x00000004ff007c0c */ /* 0x000fe2000bf05270 */
[----:B------:R-:W-:-:S12]  /*7620*/  IMAD.IADD R34, R186, 0x1, R192 ;  /* 0x00000001ba227824 */ /* 0x000fd800078e02c0 */
[----:B------:R-:W-:Y:S05]  /*7630*/  @!P0 BRA `(.L_x_5910) ;  /* 0x0000001400508947 */ /* 0x000fea0003800000 */
[----:B------:R-:W1:Y:S01]  /*7640*/  LDC R37, c[0x0][0x448] ;  /* 0x00011200ff257b82 */ /* 0x000e620000000800 */
[----:B------:R-:W-:Y:S01]  /*7650*/  IMAD R3, R225, 0x20, R34 ;  /* 0x00000020e1037824 */ /* 0x000fe200078e0222 */
[----:B------:R-:W-:Y:S01]  /*7660*/  ULDC.64 UR4, c[0x0][0x3f8] ;  /* 0x0000fe0000047ab9 */ /* 0x000fe20000000a00 */
[----:B------:R-:W-:Y:S01]  /*7670*/  ULDC.64 UR6, c[0x0][0x408] ;  /* 0x0001020000067ab9 */ /* 0x000fe20000000a00 */
[----:B------:R-:W-:Y:S02]  /*7680*/  IMAD.MOV.U32 R6, RZ, RZ, R24 ;  /* 0x000000ffff067224 */ /* 0x000fe400078e0018 */
[----:B------:R-:W-:Y:S02]  /*7690*/  IMAD.MOV.U32 R7, RZ, RZ, R29 ;  /* 0x000000ffff077224 */ /* 0x000fe400078e001d */
[----:B------:R-:W-:Y:S02]  /*76a0*/  IMAD.MOV.U32 R8, RZ, RZ, R26 ;  /* 0x000000ffff087224 */ /* 0x000fe400078e001a */
[----:B------:R-:W-:Y:S01]  /*76b0*/  IMAD.MOV.U32 R9, RZ, RZ, R31 ;  /* 0x000000ffff097224 */ /* 0x000fe200078e001f */
[----:B-1----:R-:W-:-:S13]  /*76c0*/  ISETP.NE.AND P0, PT, R37, 0x1, PT ;  /* 0x000000012500780c */ /* 0x002fda0003f05270 */
[----:B------:R-:W1:Y:S08]  /*76d0*/  @P0 LDC R0, c[0x0][0x44c] ;  /* 0x00011300ff000b82 */ /* 0x000e700000000800 */
[----:B------:R-:W2:Y:S01]  /*76e0*/  @P0 LDC R5, c[0x0][0x450] ;  /* 0x00011400ff050b82 */ /* 0x000ea20000000800 */
[----:B-1----:R-:W-:-:S05]  /*76f0*/  @P0 IMAD.HI.U32 R0, R3, R0, RZ ;  /* 0x0000000003000227 */ /* 0x002fca00078e00ff */
[----:B--2---:R-:W-:-:S04]  /*7700*/  @P0 SHF.R.U32.HI R3, RZ, R5, R0 ;  /* 0x00000005ff030219 */ /* 0x004fc80000011600 */
        /* <DEDUP_REMOVED lines=17> */
[----:B------:R1:W2:Y:S04]  /*7820*/  SHFL.IDX PT, R3, R6, RZ, 0x1c1f ;  /* 0x001c1fff06037589 */ /* 0x0002a800000e0000 */
[----:B------:R1:W3:Y:S04]  /*7830*/  SHFL.IDX PT, R0, R4, RZ, 0x1c1f ;  /* 0x001c1fff04007589 */ /* 0x0002e800000e0000 */
[----:B------:R1:W4:Y:S04]  /*7840*/  SHFL.IDX PT, R5, R8, RZ, 0x1c1f ;  /* 0x001c1fff08057589 */ /* 0x00032800000e0000 */
[----:B------:R1:W0:Y:S02]  /*7850*/  SHFL.IDX PT, R14, R7, RZ, 0x1c1f ;  /* 0x001c1fff070e7589 */ /* 0x00022400000e0000 */
.L_x_6241:
[----:B------:R-:W-:Y:S01]  /*7860*/  IMAD R37, R22, R37, RZ ;  /* 0x0000002516257224 */ /* 0x000fe200078e02ff */
[----:B------:R-:W-:Y:S01]  /*7870*/  BSSY B1, `(.L_x_5912) ;  /* 0x000001d000017945 */ /* 0x000fe20003800000 */
[----:B------:R-:W-:Y:S02]  /*7880*/  CS2R R30, SRZ ;  /* 0x00000000001e7805 */ /* 0x000fe4000001ff00 */
[----:B------:R-:W-:Y:S02]  /*7890*/  CS2R R20, SRZ ;  /* 0x0000000000147805 */ /* 0x000fe4000001ff00 */
[----:B------:R-:W-:Y:S02]  /*78a0*/  CS2R R28, SRZ ;  /* 0x00000000001c7805 */ /* 0x000fe4000001ff00 */
[----:B------:R-:W-:Y:S02]  /*78b0*/  ISETP.GE.AND P0, PT, R34, R37, PT ;  /* 0x000000252200720c */ /* 0x000fe40003f06270 */
[----:B------:R-:W-:-:S11]  /*78c0*/  CS2R R24, SRZ ;  /* 0x0000000000187805 */ /* 0x000fd6000001ff00 */
[----:B------:R-:W-:Y:S05]  /*78d0*/  @P0 BRA `(.L_x_5913) ;  /* 0x0000000000580947 */ /* 0x000fea0003800000 */
[----:B------:R-:W-:Y:S01]  /*78e0*/  ULDC UR4, c[0x0][0x3f4] ;  /* 0x0000fd0000047ab9 */ /* 0x000fe20000000800 */
[----:B---3--:R-:W-:Y:S01]  /*78f0*/  IMAD.MOV.U32 R10, RZ, RZ, R0 ;  /* 0x000000ffff0a7224 */ /* 0x008fe200078e0000 */
[----:B------:R-:W-:Y:S01]  /*7900*/  ISETP.GE.AND P3, PT, R199, UR4, PT ;  /* 0x00000004c7007c0c */ /* 0x000fe2000bf66270 */
[----:B--2---:R-:W-:Y:S01]  /*7910*/  IMAD.MOV.U32 R11, RZ, RZ, R3 ;  /* 0x000000ffff0b7224 */ /* 0x004fe200078e0003 */
[----:B------:R-:W-:Y:S01]  /*7920*/  ISETP.GE.AND P2, PT, R188, UR4, PT ;  /* 0x00000004bc007c0c */ /* 0x000fe2000bf46270 */
[----:B----4-:R-:W-:Y:S01]  /*7930*/  IMAD.MOV.U32 R15, RZ, RZ, R5 ;  /* 0x000000ffff0f7224 */ /* 0x010fe200078e0005 */
[----:B------:R-:W-:-:S09]  /*7940*/  CS2R R28, SRZ ;  /* 0x00000000001c7805 */ /* 0x000fd2000001ff00 */
[C---:B------:R-:W-:Y:S01]  /*7950*/  @!P3 IMAD.SHL.U32 R33, R199.reuse, 0x2, RZ ;  /* 0x00000002c721b824 */ /* 0x040fe200078e00ff */
[----:B------:R-:W-:Y:S02]  /*7960*/  @!P3 SHF.L.U64.HI R20, R199, 0x1, R226 ;  /* 0x00000001c714b819 */ /* 0x000fe400000102e2 */
[----:B------:R-:W-:Y:S02]  /*7970*/  CS2R R30, SRZ ;  /* 0x00000000001e7805 */ /* 0x000fe4000001ff00 */
[----:B------:R-:W-:Y:S01]  /*7980*/  CS2R R24, SRZ ;  /* 0x0000000000187805 */ /* 0x000fe2000001ff00 */
[----:B------:R-:W-:Y:S01]  /*7990*/  @!P2 IMAD.WIDE R10, R188, 0x2, R10 ;  /* 0x00000002bc0aa825 */ /* 0x000fe200078e020a */
[-C--:B------:R-:W-:Y:S02]  /*79a0*/  @!P3 IADD3 R26, P0, R0, R33.reuse, RZ ;  /* 0x00000021001ab210 */ /* 0x080fe40007f1e0ff */
[----:B0-----:R-:W-:Y:S01]  /*79b0*/  @!P3 IADD3 R32, P1, R14, R33, RZ ;  /* 0x000000210e20b210 */ /* 0x001fe20007f3e0ff */
[----:B------:R-:W-:Y:S01]  /*79c0*/  @!P2 IMAD.WIDE R12, R188, 0x2, R14 ;  /* 0x00000002bc0ca825 */ /* 0x000fe200078e020e */
[----:B------:R0:W5:Y:S03]  /*79d0*/  @!P2 LD.E.64 R28, desc[UR42][R10.64] ;  /* 0x0000002a0a1ca980 */ /* 0x000166000c101b00 */
[--C-:B------:R-:W-:Y:S01]  /*79e0*/  @!P3 IMAD.X R27, R3, 0x1, R20.reuse, P0 ;  /* 0x00000001031bb824 */ /* 0x100fe200000e0614 */
[----:B------:R0:W5:Y:S01]  /*79f0*/  @!P2 LD.E.64 R30, desc[UR42][R12.64] ;  /* 0x0000002a0c1ea980 */ /* 0x000162000c101b00 */
[----:B------:R-:W-:Y:S01]  /*7a00*/  @!P3 IMAD.X R33, R5, 0x1, R20, P1 ;  /* 0x000000010521b824 */ /* 0x000fe200008e0614 */
[----:B------:R-:W-:-:S02]  /*7a10*/  CS2R R20, SRZ ;  /* 0x0000000000147805 */ /* 0x000fc4000001ff00 */
[----:B------:R0:W5:Y:S04]  /*7a20*/  @!P3 LD.E.64 R24, desc[UR42][R26.64] ;  /* 0x0000002a1a18b980 */ /* 0x000168000c101b00 */
[----:B------:R0:W5:Y:S02]  /*7a30*/  @!P3 LD.E.64 R20, desc[UR42][R32.64] ;  /* 0x0000002a2014b980 */ /* 0x000164000c101b00 */
.L_x_5913:
[----:B------:R-:W-:Y:S05]  /*7a40*/  BSYNC B1 ;  /* 0x0000000000017941 */ /* 0x000fea0003800000 */
.L_x_5912:
[----:B---3-5:R-:W-:Y:S01]  /*7a50*/  IMAD.MOV.U32 R0, RZ, RZ, R30 ;  /* 0x000000ffff007224 */ /* 0x028fe200078e001e */
[----:B------:R-:W-:Y:S01]  /*7a60*/  UMOV UR4, 0xffffffff ;  /* 0xffffffff00047882 */ /* 0x000fe20000000000 */
[----:B--2---:R-:W-:Y:S01]  /*7a70*/  IMAD.MOV.U32 R3, RZ, RZ, R31 ;  /* 0x000000ffff037224 */ /* 0x004fe200078e001f */
[----:B0-----:R-:W-:Y:S01]  /*7a80*/  CS2R R26, SRZ ;  /* 0x00000000001a7805 */ /* 0x001fe2000001ff00 */
[----:B----4-:R-:W-:Y:S01]  /*7a90*/  IMAD.MOV.U32 R5, RZ, RZ, R20 ;  /* 0x000000ffff057224 */ /* 0x010fe200078e0014 */
        /* <DEDUP_REMOVED lines=11> */
[----:B------:R-:W-:Y:S06]  /*7b50*/  BRA.DIV UR4, `(.L_x_5914) ;  /* 0x0000017e04347947 */ /* 0x000fec000b800000 */
[----:B------:R0:W2:Y:S04]  /*7b60*/  SHFL.IDX PT, R3, R6, 0x1, 0x1c1f ;  /* 0x003c1f0006037f89 */ /* 0x0000a800000e0000 */
[----:B------:R0:W3:Y:S04]  /*7b70*/  SHFL.IDX PT, R0, R4, 0x1, 0x1c1f ;  /* 0x003c1f0004007f89 */ /* 0x0000e800000e0000 */
[----:B------:R0:W4:Y:S04]  /*7b80*/  SHFL.IDX PT, R5, R8, 0x1, 0x1c1f ;  /* 0x003c1f0008057f89 */ /* 0x00012800000e0000 */
[----:B------:R0:W0:Y:S02]  /*7b90*/  SHFL.IDX PT, R14, R7, 0x1, 0x1c1f ;  /* 0x003c1f00070e7f89 */ /* 0x00002400000e0000 */
.L_x_6247:
[----:B01----:R-:W-:Y:S01]  /*7ba0*/  VIADD R4, R34, 0x20 ;  /* 0x0000002022047836 */ /* 0x003fe20000000000 */
[----:B------:R-:W-:Y:S01]  /*7bb0*/  LEA.HI R6, R219, R219, RZ, 0x1 ;  /* 0x000000dbdb067211 */ /* 0x000fe200078f08ff */
[----:B------:R-:W-:Y:S01]  /*7bc0*/  BSSY B1, `(.L_x_5915) ;  /* 0x0000020000017945 */ /* 0x000fe20003800000 */
[----:B------:R-:W-:Y:S01]  /*7bd0*/  IMAD.SHL.U32 R34, R193, 0x40, RZ ;  /* 0x00000040c1227824 */ /* 0x000fe200078e00ff */
[----:B------:R-:W-:Y:S02]  /*7be0*/  CS2R R8, SRZ ;  /* 0x0000000000087805 */ /* 0x000fe4000001ff00 */
[----:B------:R-:W-:Y:S02]  /*7bf0*/  ISETP.GE.AND P0, PT, R4, R37, PT ;  /* 0x000000250400720c */ /* 0x000fe40003f06270 */
[----:B------:R-:W-:Y:S02]  /*7c00*/  CS2R R12, SRZ ;  /* 0x00000000000c7805 */ /* 0x000fe4000001ff00 */
[----:B------:R-:W-:-:S02]  /*7c10*/  LOP3.LUT R6, R6, 0xfffffffe, RZ, 0xc0, !PT ;  /* 0xfffffffe06067812 */ /* 0x000fc400078ec0ff */
[----:B------:R-:W-:-:S03]  /*7c20*/  CS2R R10, SRZ ;  /* 0x00000000000a7805 */ /* 0x000fc6000001ff00 */
[----:B------:R-:W-:-:S05]  /*7c30*/  IMAD.IADD R6, R219, 0x1, -R6 ;  /* 0x00000001db067824 */ /* 0x000fca00078e0a06 */
[----:B------:R-:W-:Y:S01]  /*7c40*/  SHF.L.U32 R35, R6, 0x1f, RZ ;  /* 0x0000001f06237819 */ /* 0x000fe200000006ff */
[----:B------:R-:W-:Y:S06]  /*7c50*/  @P0 BRA `(.L_x_5916) ;  /* 0x0000000000580947 */ /* 0x000fec0003800000 */
        /* <DEDUP_REMOVED lines=13> */
[----:B------:R-:W-:Y:S01]  /*7d30*/  @!P3 IADD3 R4, P1, R14, R9, RZ ;  /* 0x000000090e04b210 */ /* 0x000fe20007f3e0ff */
        /* <DEDUP_REMOVED lines=8> */
.L_x_5916:
[----:B------:R-:W-:Y:S05]  /*7dc0*/  BSYNC B1 ;  /* 0x0000000000017941 */ /* 0x000fea0003800000 */
.L_x_5915:
[----:B------:R-:W1:Y:S01]  /*7dd0*/  SYNCS.PHASECHK.TRANS64.TRYWAIT P0, [R2+URZ+0x28c00], R35 ;  /* 0x028c0023020075a7 */ /* 0x000e62000800017f */
[----:B--2---:R-:W-:Y:S01]  /*7de0*/  LOP3.LUT R3, R34, 0x1c0, RZ, 0xc0, !PT ;  /* 0x000001c022037812 */ /* 0x004fe200078ec0ff */
[----:B0----5:R-:W-:Y:S01]  /*7df0*/  IMAD.MOV.U32 R4, RZ, RZ, R26 ;  /* 0x000000ffff047224 */ /* 0x021fe200078e001a */
[----:B------:R-:W-:Y:S01]  /*7e00*/  VIADDMNMX R41, R37, -R192, 0x40, PT ;  /* 0x0000004025297446 */ /* 0x000fe200038009c0 */
[----:B----4-:R-:W-:Y:S01]  /*7e10*/  IMAD.MOV.U32 R5, RZ, RZ, R8 ;  /* 0x000000ffff057224 */ /* 0x010fe200078e0008 */
[----:B---3--:R-:W-:Y:S01]  /*7e20*/  LOP3.LUT R0, R3, 0x18, R16, 0xf8, !PT ;  /* 0x0000001803007812 */ /* 0x008fe200078ef810 */
[----:B------:R-:W-:Y:S01]  /*7e30*/  IMAD.MOV.U32 R7, RZ, RZ, R12 ;  /* 0x000000ffff077224 */ /* 0x000fe200078e000c */
[----:B------:R-:W-:Y:S01]  /*7e40*/  SHF.R.U32.HI R3, RZ, 0x3, R3 ;  /* 0x00000003ff037819 */ /* 0x000fe20000011603 */
[----:B------:R-:W-:Y:S01]  /*7e50*/  IMAD.MOV.U32 R6, RZ, RZ, R9 ;  /* 0x000000ffff067224 */ /* 0x000fe200078e0009 */
[----:B------:R-:W-:Y:S01]  /*7e60*/  BSSY B1, `(.L_x_5917) ;  /* 0x0000013000017945 */ /* 0x000fe20003800000 */
[----:B------:R-:W-:-:S02]  /*7e70*/  LOP3.LUT P2, RZ, R193, 0x4, RZ, 0xc0, !PT ;  /* 0x00000004c1ff7812 */ /* 0x000fc4000784c0ff */
[----:B------:R-:W-:Y:S02]  /*7e80*/  LOP3.LUT R0, R0, R3, RZ, 0x3c, !PT ;  /* 0x0000000300007212 */ /* 0x000fe400078e3cff */
[----:B------:R-:W-:Y:S01]  /*7e90*/  PRMT R3, R3, 0x5410, R4 ;  /* 0x0000541003037816 */ /* 0x000fe20000000004 */
[----:B------:R-:W-:Y:S01]  /*7ea0*/  IMAD.MOV.U32 R4, RZ, RZ, R27 ;  /* 0x000000ffff047224 */ /* 0x000fe200078e001b */
[----:B------:R-:W-:Y:S02]  /*7eb0*/  PRMT R45, R7, 0x7610, R45 ;  /* 0x00007610072d7816 */ /* 0x000fe4000000002d */
[----:B------:R-:W-:Y:S02]  /*7ec0*/  PRMT R3, R6, 0x7610, R3 ;  /* 0x0000761006037816 */ /* 0x000fe40000000003 */
[----:B------:R-:W-:Y:S01]  /*7ed0*/  PRMT R44, R4, 0x5410, R5 ;  /* 0x00005410042c7816 */ /* 0x000fe20000000005 */
[----:B------:R-:W-:Y:S01]  /*7ee0*/  IMAD R5, R203, 0x200, R0 ;  /* 0x00000200cb057824 */ /* 0x000fe200078e0200 */
[----:B------:R-:W-:Y:S01]  /*7ef0*/  ISETP.GE.AND P1, PT, R186, R41, PT ;  /* 0x00000029ba00720c */ /* 0x000fe20003f26270 */
[----:B------:R-:W-:-:S02]  /*7f00*/  IMAD.MOV.U32 R0, RZ, RZ, R13 ;  /* 0x000000ffff007224 */ /* 0x000fc400078e000d */
[----:B------:R-:W-:Y:S02]  /*7f10*/  IMAD.MOV.U32 R4, RZ, RZ, R10 ;  /* 0x000000ffff047224 */ /* 0x000fe400078e000a */
[----:B------:R-:W-:Y:S01]  /*7f20*/  IMAD R14, R5, 0x2, R2 ;  /* 0x00000002050e7824 */ /* 0x000fe200078e0202 */
[----:B------:R-:W-:Y:S01]  /*7f30*/  PRMT R45, R45, 0x5410, R0 ;  /* 0x000054102d2d7816 */ /* 0x000fe20000000000 */
[----:B------:R-:W-:Y:S01]  /*7f40*/  IMAD.MOV.U32 R5, RZ, RZ, R11 ;  /* 0x000000ffff057224 */ /* 0x000fe200078e000b */
[----:B------:R-:W-:Y:S01]  /*7f50*/  PRMT R46, R4, 0x7610, R46 ;  /* 0x00007610042e7816 */ /* 0x000fe2000000002e */
[C---:B------:R-:W-:Y:S02]  /*7f60*/  VIADD R4, R14.reuse, 0x20400 ;  /* 0x000204000e047836 */ /* 0x040fe40000000000 */
[----:B------:R-:W-:Y:S01]  /*7f70*/  VIADD R0, R14, 0x20440 ;  /* 0x000204400e007836 */ /* 0x000fe20000000000 */
[----:B-1----:R-:W-:Y:S06]  /*7f80*/  @!P0 BRA `(.L_x_5918) ;  /* 0x0000017800988947 */ /* 0x002fec0003800000 */
.L_x_6248:
[----:B------:R-:W-:Y:S05]  /*7f90*/  BSYNC B1 ;  /* 0x0000000000017941 */ /* 0x000fea0003800000 */
.L_x_5917:
[----:B------:R-:W-:Y:S01]  /*7fa0*/  BSSY B1, `(.L_x_5919) ;  /* 0x000005f000017945 */ /* 0x000fe20003800000 */
[----:B------:R-:W-:Y:S01]  /*7fb0*/  PRMT R46, R46, 0x5410, R5 ;  /* 0x000054102e2e7816 */ /* 0x000fe20000000005 */
[----:B------:R-:W-:Y:S02]  /*7fc0*/  @P2 VIADD R0, R4, 0xffffffc0 ;  /* 0xffffffc004002836 */ /* 0x000fe40000000000 */
[----:B------:R-:W-:Y:S05]  /*7fd0*/  @P1 BRA `(.L_x_5920) ;  /* 0x00000004006c1947 */ /* 0x000fea0003800000 */
[----:B------:R-:W1:Y:S01]  /*7fe0*/  LDC R4, c[0x0][0x3f4] ;  /* 0x0000fd00ff047b82 */ /* 0x000e620000000800 */
[----:B------:R-:W-:Y:S01]  /*7ff0*/  BSSY B2, `(.L_x_5921) ;  /* 0x000002e000027945 */ /* 0x000fe20003800000 */
[-C--:B-1----:R-:W-:Y:S02]  /*8000*/  ISETP.GE.AND P0, PT, R188, R4.reuse, PT ;  /* 0x00000004bc00720c */ /* 0x082fe40003f06270 */
[----:B------:R-:W-:-:S11]  /*8010*/  ISETP.GE.AND P1, PT, R199, R4, PT ;  /* 0x00000004c700720c */ /* 0x000fd60003f26270 */
[----:B------:R-:W-:Y:S05]  /*8020*/  @P0 BRA `(.L_x_5922) ;  /* 0x0000000000a80947 */ /* 0x000fea0003800000 */
[----:B------:R-:W1:Y:S01]  /*8030*/  LDS.128 R4, [R14+0x20400] ;  /* 0x020400000e047984 */ /* 0x000e620000000c00 */
[----:B------:R-:W-:Y:S01]  /*8040*/  SHF.R.U32.HI R32, RZ, 0x10, R29 ;  /* 0x00000010ff207819 */ /* 0x000fe2000001161d */
[----:B------:R-:W-:Y:S01]  /*8050*/  HADD2.F32 R33, -RZ, R36.H0_H0 ;  /* 0x20000024ff217230 */ /* 0x000fe20000004100 */
[----:B------:R-:W-:Y:S02]  /*8060*/  SHF.R.U32.HI R34, RZ, 0x10, R31 ;  /* 0x00000010ff227819 */ /* 0x000fe4000001161f */
[----:B------:R-:W-:Y:S01]  /*8070*/  SHF.R.U64 R39, R28, 0x10, R29 ;  /* 0x000000101c277819 */ /* 0x000fe2000000121d */
[----:B------:R-:W-:Y:S01]  /*8080*/  HADD2.F32 R32, -RZ, R32.H0_H0 ;  /* 0x20000020ff207230 */ /* 0x000fe20000004100 */
[----:B------:R-:W-:Y:S01]  /*8090*/  SHF.R.U64 R38, R30, 0x10, R31 ;  /* 0x000000101e267819 */ /* 0x000fe2000000121f */
[----:B------:R-:W-:Y:S02]  /*80a0*/  HADD2.F32 R34, -RZ, R34.H0_H0 ;  /* 0x20000022ff227230 */ /* 0x000fe40000004100 */
[----:B------:R-:W-:-:S02]  /*80b0*/  HADD2.F32 R31, -RZ, R36.H1_H1 ;  /* 0x30000024ff1f7230 */ /* 0x000fc40000004100 */
[--C-:B-1----:R-:W-:Y:S02]  /*80c0*/  HADD2.F32 R29, -RZ, R7.reuse.H0_H0 ;  /* 0x20000007ff1d7230 */ /* 0x102fe40000004100 */
[----:B------:R-:W-:Y:S02]  /*80d0*/  HADD2.F32 R30, -RZ, R7.H1_H1 ;  /* 0x30000007ff1e7230 */ /* 0x000fe40000004100 */
[--C-:B------:R-:W-:Y:S02]  /*80e0*/  HADD2.F32 R7, -RZ, R4.reuse.H0_H0 ;  /* 0x20000004ff077230 */ /* 0x100fe40000004100 */
[----:B------:R-:W-:Y:S02]  /*80f0*/  HADD2.F32 R4, -RZ, R4.H1_H1 ;  /* 0x30000004ff047230 */ /* 0x000fe40000004100 */
[C---:B------:R-:W-:Y:S01]  /*8100*/  FMUL.FTZ R36, R30.reuse, R34 ;  /* 0x000000221e247220 */ /* 0x040fe20000410000 */
[----:B0-----:R-:W-:Y:S01]  /*8110*/  FMUL.FTZ R35, R30, R32 ;  /* 0x000000201e237220 */ /* 0x001fe20000410000 */
[----:B------:R-:W-:-:S02]  /*8120*/  HADD2.F32 R15, -RZ, R6.H0_H0 ;  /* 0x20000006ff0f7230 */ /* 0x000fc40000004100 */
[C---:B------:R-:W-:Y:S01]  /*8130*/  FMUL.FTZ R30, R4.reuse, R33 ;  /* 0x00000021041e7220 */ /* 0x040fe20000410000 */
[C---:B------:R-:W-:Y:S01]  /*8140*/  FFMA.FTZ R36, R29.reuse, R32, -R36 ;  /* 0x000000201d247223 */ /* 0x040fe20000010824 */
[----:B------:R-:W-:Y:S01]  /*8150*/  FFMA.FTZ R37, R29, R34, R35 ;  /* 0x000000221d257223 */ /* 0x000fe20000010023 */
[----:B------:R-:W-:Y:S02]  /*8160*/  HADD2.F32 R28, -RZ, R6.H1_H1 ;  /* 0x30000006ff1c7230 */ /* 0x000fe40000004100 */
[-C--:B------:R-:W-:Y:S01]  /*8170*/  FMUL.FTZ R34, R4, R31.reuse ;  /* 0x0000001f04227220 */ /* 0x080fe20000410000 */
[C---:B------:R-:W-:Y:S01]  /*8180*/  FFMA.FTZ R32, R7.reuse, R31, -R30 ;  /* 0x0000001f07207223 */ /* 0x040fe2000001081e */
[--C-:B------:R-:W-:Y:S02]  /*8190*/  HADD2.F32 R6, -RZ, R5.reuse.H0_H0 ;  /* 0x20000005ff067230 */ /* 0x100fe40000004100 */
[----:B------:R-:W-:Y:S02]  /*81a0*/  HADD2.F32 R31, -RZ, R40.H0_H0 ;  /* 0x20000028ff1f7230 */ /* 0x000fe40000004100 */
[----:B------:R-:W-:Y:S01]  /*81b0*/  FFMA.FTZ R33, R7, R33, R34 ;  /* 0x0000002107217223 */ /* 0x000fe20000010022 */
[----:B------:R-:W-:-:S02]  /*81c0*/  HADD2.F32 R5, -RZ, R5.H1_H1 ;  /* 0x30000005ff057230 */ /* 0x000fc40000004100 */
[----:B------:R-:W-:Y:S02]  /*81d0*/  HADD2.F32 R29, -RZ, R42.H1_H1 ;  /* 0x3000002aff1d7230 */ /* 0x000fe40000004100 */
[C---:B------:R-:W-:Y:S01]  /*81e0*/  FMUL.FTZ R34, R28.reuse, R31 ;  /* 0x0000001f1c227220 */ /* 0x040fe20000410000 */
[----:B------:R-:W-:Y:S02]  /*81f0*/  HADD2.F32 R30, -RZ, R38.H0_H0 ;  /* 0x20000026ff1e7230 */ /* 0x000fe40000004100 */
[----:B------:R-:W-:Y:S02]  /*8200*/  HADD2.F32 R4, -RZ, R39.H0_H0 ;  /* 0x20000027ff047230 */ /* 0x000fe40000004100 */
[-C--:B------:R-:W-:Y:S01]  /*8210*/  FMUL.FTZ R28, R28, R29.reuse ;  /* 0x0000001d1c1c7220 */ /* 0x080fe20000410000 */
[----:B------:R-:W-:Y:S01]  /*8220*/  FFMA.FTZ R34, R15, R29, -R34 ;  /* 0x0000001d0f227223 */ /* 0x000fe20000010822 */
[C---:B------:R-:W-:Y:S01]  /*8230*/  FMUL.FTZ R7, R5.reuse, R30 ;  /* 0x0000001e05077220 */ /* 0x040fe20000410000 */
[----:B------:R-:W-:Y:S01]  /*8240*/  FMUL.FTZ R35, R5, R4 ;  /* 0x0000000405237220 */ /* 0x000fe20000410000 */
[----:B------:R-:W-:-:S02]  /*8250*/  FFMA.FTZ R15, R15, R31, R28 ;  /* 0x0000001f0f0f7223 */ /* 0x000fc4000001001c */
[C---:B------:R-:W-:Y:S01]  /*8260*/  FFMA.FTZ R5, R6.reuse, R4, -R7 ;  /* 0x0000000406057223 */ /* 0x040fe20000010807 */
[----:B------:R-:W-:Y:S01]  /*8270*/  F2FP.F16.F32.PACK_AB R7, R37, R36 ;  /* 0x000000242507723e */ /* 0x000fe200000000ff */
[----:B------:R-:W-:Y:S01]  /*8280*/  FFMA.FTZ R30, R6, R30, R35 ;  /* 0x0000001e061e7223 */ /* 0x000fe20000010023 */
[----:B------:R-:W-:Y:S02]  /*8290*/  F2FP.F16.F32.PACK_AB R4, R33, R32 ;  /* 0x000000202104723e */ /* 0x000fe400000000ff */
[----:B------:R-:W-:Y:S02]  /*82a0*/  F2FP.F16.F32.PACK_AB R6, R15, R34 ;  /* 0x000000220f06723e */ /* 0x000fe400000000ff */
[----:B------:R-:W-:-:S05]  /*82b0*/  F2FP.F16.F32.PACK_AB R5, R30, R5 ;  /* 0x000000051e05723e */ /* 0x000fca00000000ff */
[----:B------:R1:W-:Y:S02]  /*82c0*/  STS.128 [R14+0x20400], R4 ;  /* 0x020400040e007388 */ /* 0x0003e40000000c00 */
.L_x_5922:
[----:B------:R-:W-:Y:S05]  /*82d0*/  BSYNC B2 ;  /* 0x0000000000027941 */ /* 0x000fea0003800000 */
.L_x_5921:
[----:B------:R-:W-:Y:S05]  /*82e0*/  @P1 BRA `(.L_x_5920) ;  /* 0x0000000000a81947 */ /* 0x000fea0003800000 */
[----:B-1----:R-:W1:Y:S01]  /*82f0*/  LDS.128 R4, [R0] ;  /* 0x0000000000047984 */ /* 0x002e620000000c00 */
[----:B------:R-:W-:Y:S01]  /*8300*/  SHF.R.U32.HI R28, RZ, 0x10, R25 ;  /* 0x00000010ff1c7819 */ /* 0x000fe20000011619 */
[----:B------:R-:W-:Y:S01]  /*8310*/  HADD2.F32 R29, -RZ, R40.H1_H1 ;  /* 0x30000028ff1d7230 */ /* 0x000fe20000004100 */
[----:B------:R-:W-:Y:S02]  /*8320*/  SHF.R.U32.HI R30, RZ, 0x10, R21 ;  /* 0x00000010ff1e7819 */ /* 0x000fe40000011615 */
[----:B0-----:R-:W-:Y:S01]  /*8330*/  SHF.R.U64 R35, R24, 0x10, R25 ;  /* 0x0000001018237819 */ /* 0x001fe20000001219 */
[----:B------:R-:W-:Y:S01]  /*8340*/  HADD2.F32 R28, -RZ, R28.H0_H0 ;  /* 0x2000001cff1c7230 */ /* 0x000fe20000004100 */
[----:B------:R-:W-:Y:S01]  /*8350*/  SHF.R.U64 R34, R20, 0x10, R21 ;  /* 0x0000001014227819 */ /* 0x000fe20000001215 */
[----:B------:R-:W-:Y:S02]  /*8360*/  HADD2.F32 R30, -RZ, R30.H0_H0 ;  /* 0x2000001eff1e7230 */ /* 0x000fe40000004100 */
[----:B------:R-:W-:-:S02]  /*8370*/  HADD2.F32 R25, -RZ, R43.H0_H0 ;  /* 0x2000002bff197230 */ /* 0x000fc40000004100 */
[--C-:B-1----:R-:W-:Y:S02]  /*8380*/  HADD2.F32 R21, -RZ, R7.reuse.H0_H0 ;  /* 0x20000007ff157230 */ /* 0x102fe40000004100 */
[----:B------:R-:W-:Y:S02]  /*8390*/  HADD2.F32 R24, -RZ, R7.H1_H1 ;  /* 0x30000007ff187230 */ /* 0x000fe40000004100 */
[--C-:B------:R-:W-:Y:S02]  /*83a0*/  HADD2.F32 R7, -RZ, R4.reuse.H0_H0 ;  /* 0x20000004ff077230 */ /* 0x100fe40000004100 */
[----:B------:R-:W-:Y:S02]  /*83b0*/  HADD2.F32 R4, -RZ, R4.H1_H1 ;  /* 0x30000004ff047230 */ /* 0x000fe40000004100 */
[C---:B------:R-:W-:Y:S01]  /*83c0*/  FMUL.FTZ R32, R24.reuse, R30 ;  /* 0x0000001e18207220 */ /* 0x040fe20000410000 */
[----:B------:R-:W-:Y:S01]  /*83d0*/  FMUL.FTZ R31, R24, R28 ;  /* 0x0000001c181f7220 */ /* 0x000fe20000410000 */
        /* <DEDUP_REMOVED lines=26> */
[----:B------:R2:W-:Y:S02]  /*8580*/  STS.128 [R0], R4 ;  /* 0x0000000400007388 */ /* 0x0005e40000000c00 */
.L_x_5920:
[----:B------:R-:W-:Y:S05]  /*8590*/  BSYNC B1 ;  /* 0x0000000000017941 */ /* 0x000fea0003800000 */
.L_x_5919:
        /* <DEDUP_REMOVED lines=8> */
[----:B------:R-:W-:Y:S01]  /*8620*/  SHF.R.U64 R30, R26, 0x10, R27 ;  /* 0x000000101a1e7819 */ /* 0x000fe2000000121b */
[----:B------:R-:W-:Y:S01]  /*8630*/  HADD2.F32 R25, -RZ, R3.H1_H1 ;  /* 0x30000003ff197230 */ /* 0x000fe20000004100 */
[----:B------:R-:W-:Y:S01]  /*8640*/  SHF.R.U32.HI R24, RZ, 0x10, R13 ;  /* 0x00000010ff187819 */ /* 0x000fe2000001160d */
[----:B------:R-:W-:Y:S01]  /*8650*/  HADD2.F32 R21, -RZ, R45.H0_H0 ;  /* 0x2000002dff157230 */ /* 0x000fe20000004100 */
[----:B------:R-:W-:Y:S02]  /*8660*/  SHF.R.U32.HI R26, RZ, 0x10, R27 ;  /* 0x00000010ff1a7819 */ /* 0x000fe4000001161b */
        /* <DEDUP_REMOVED lines=16> */
[----:B------:R-:W-:Y:S02]  /*8770*/  HADD2.F32 R6, -RZ, R5.H0_H0 ;  /* 0x20000005ff067230 */ /* 0x000fe40000004100 */
[----:B------:R-:W-:Y:S02]  /*8780*/  HADD2.F32 R21, -RZ, R44.H0_H0 ;  /* 0x2000002cff157230 */ /* 0x000fe40000004100 */
[----:B------:R-:W-:Y:S01]  /*8790*/  FFMA.FTZ R25, R7, R25, R26 ;  /* 0x0000001907197223 */ /* 0x000fe2000001001a */
[----:B------:R-:W-:-:S02]  /*87a0*/  HADD2.F32 R15, -RZ, R45.H1_H1 ;  /* 0x3000002dff0f7230 */ /* 0x000fc40000004100 */
[----:B------:R-:W-:Y:S02]  /*87b0*/  HADD2.F32 R5, -RZ, R5.H1_H1 ;  /* 0x30000005ff057230 */ /* 0x000fe40000004100 */
[C---:B------:R-:W-:Y:S01]  /*87c0*/  FMUL.FTZ R27, R13.reuse, R21 ;  /* 0x000000150d1b7220 */ /* 0x040fe20000410000 */
[----:B------:R-:W-:Y:S02]  /*87d0*/  HADD2.F32 R20, -RZ, R30.H0_H0 ;  /* 0x2000001eff147230 */ /* 0x000fe40000004100 */
[-C--:B------:R-:W-:Y:S01]  /*87e0*/  FMUL.FTZ R26, R13, R15.reuse ;  /* 0x0000000f0d1a7220 */ /* 0x080fe20000410000 */
[----:B------:R-:W-:Y:S02]  /*87f0*/  HADD2.F32 R4, -RZ, R31.H0_H0 ;  /* 0x2000001fff047230 */ /* 0x000fe40000004100 */
[C---:B------:R-:W-:Y:S01]  /*8800*/  FFMA.FTZ R27, R12.reuse, R15, -R27 ;  /* 0x0000000f0c1b7223 */ /* 0x040fe2000001081b */
[C---:B------:R-:W-:Y:S01]  /*8810*/  FMUL.FTZ R7, R5.reuse, R20 ;  /* 0x0000001405077220 */ /* 0x040fe20000410000 */
[----:B------:R-:W-:Y:S01]  /*8820*/  FFMA.FTZ R26, R12, R21, R26 ;  /* 0x000000150c1a7223 */ /* 0x000fe2000001001a */
[----:B------:R-:W-:-:S02]  /*8830*/  FMUL.FTZ R13, R5, R4 ;  /* 0x00000004050d7220 */ /* 0x000fc40000410000 */
[C---:B------:R-:W-:Y:S01]  /*8840*/  FFMA.FTZ R5, R6.reuse, R4, -R7 ;  /* 0x0000000406057223 */ /* 0x040fe20000010807 */
[----:B------:R-:W-:Y:S01]  /*8850*/  F2FP.F16.F32.PACK_AB R7, R29, R28 ;  /* 0x0000001c1d07723e */ /* 0x000fe200000000ff */
[----:B------:R-:W-:Y:S01]  /*8860*/  FFMA.FTZ R20, R6, R20, R13 ;  /* 0x0000001406147223 */ /* 0x000fe2000001000d */
[----:B------:R-:W-:Y:S02]  /*8870*/  F2FP.F16.F32.PACK_AB R6, R26, R27 ;  /* 0x0000001b1a06723e */ /* 0x000fe400000000ff */
[----:B------:R-:W-:Y:S02]  /*8880*/  F2FP.F16.F32.PACK_AB R4, R25, R24 ;  /* 0x000000181904723e */ /* 0x000fe400000000ff */
[----:B------:R-:W-:-:S05]  /*8890*/  F2FP.F16.F32.PACK_AB R5, R20, R5 ;  /* 0x000000051405723e */ /* 0x000fca00000000ff */
[----:B------:R1:W-:Y:S02]  /*88a0*/  STS.128 [R14+0x21400], R4 ;  /* 0x021400040e007388 */ /* 0x0003e40000000c00 */
.L_x_5925:
[----:B------:R-:W-:Y:S05]  /*88b0*/  BSYNC B1 ;  /* 0x0000000000017941 */ /* 0x000fea0003800000 */
.L_x_5924:
[----:B------:R-:W-:Y:S05]  /*88c0*/  @P1 BRA `(.L_x_5923) ;  /* 0x00000014007c1947 */ /* 0x000fea0003800000 */
[----:B-1----:R-:W1:Y:S01]  /*88d0*/  LDS.128 R4, [R0+0x1000] ;  /* 0x0010000000047984 */ /* 0x002e620000000c00 */
[----:B------:R-:W-:Y:S01]  /*88e0*/  SHF.R.U32.HI R13, RZ, 0x10, R11 ;  /* 0x00000010ff0d7819 */ /* 0x000fe2000001160b */
[----:B------:R-:W-:Y:S01]  /*88f0*/  HADD2.F32 R12, -RZ, R46.H0_H0 ;  /* 0x2000002eff0c7230 */ /* 0x000fe20000004100 */
[----:B------:R-:W-:Y:S01]  /*8900*/  SHF.R.U32.HI R15, RZ, 0x10, R9 ;  /* 0x00000010ff0f7819 */ /* 0x000fe20000011609 */
[----:B------:R-:W-:Y:S01]  /*8910*/  HADD2.F32 R14, -RZ, R44.H1_H1 ;  /* 0x3000002cff0e7230 */ /* 0x000fe20000004100 */
[----:B------:R-:W-:Y:S01]  /*8920*/  SHF.R.U64 R27, R10, 0x10, R11 ;  /* 0x000000100a1b7819 */ /* 0x000fe2000000120b */
[----:B------:R-:W-:Y:S01]  /*8930*/  HADD2.F32 R13, -RZ, R13.H0_H0 ;  /* 0x2000000dff0d7230 */ /* 0x000fe20000004100 */
[----:B------:R-:W-:Y:S01]  /*8940*/  SHF.R.U64 R25, R8, 0x10, R9 ;  /* 0x0000001008197819 */ /* 0x000fe20000001209 */
[----:B------:R-:W-:Y:S02]  /*8950*/  HADD2.F32 R15, -RZ, R15.H0_H0 ;  /* 0x2000000fff0f7230 */ /* 0x000fe40000004100 */
[----:B-1----:R-:W-:-:S02]  /*8960*/  HADD2.F32 R11, -RZ, R7.H1_H1 ;  /* 0x30000007ff0b7230 */ /* 0x002fc40000004100 */
        /* <DEDUP_REMOVED lines=8> */
[C---:B------:R-:W-:Y:S01]  /*89f0*/  FMUL.FTZ R20, R4.reuse, R14 ;  /* 0x0000000e04147220 */ /* 0x040fe20000410000 */
[-C--:B------:R-:W-:Y:S01]  /*8a00*/  FMUL.FTZ R24, R4, R12.reuse ;  /* 0x0000000c04187220 */ /* 0x080fe20000410000 */
[----:B------:R-:W-:Y:S02]  /*8a10*/  HADD2.F32 R6, -RZ, R5.H0_H0 ;  /* 0x20000005ff067230 */ /* 0x000fe40000004100 */
[----:B------:R-:W-:Y:S01]  /*8a20*/  FFMA.FTZ R21, R10, R13, -R21 ;  /* 0x0000000d0a157223 */ /* 0x000fe20000010815 */
[----:B------:R-:W-:Y:S02]  /*8a30*/  HADD2.F32 R11, -RZ, R3.H0_H0 ;  /* 0x20000003ff0b7230 */ /* 0x000fe40000004100 */
[C---:B------:R-:W-:Y:S01]  /*8a40*/  FFMA.FTZ R20, R7.reuse, R12, -R20 ;  /* 0x0000000c07147223 */ /* 0x040fe20000010814 */
[----:B------:R-:W-:Y:S02]  /*8a50*/  HADD2.F32 R4, -RZ, R46.H1_H1 ;  /* 0x3000002eff047230 */ /* 0x000fe40000004100 */
[----:B------:R-:W-:Y:S01]  /*8a60*/  FFMA.FTZ R13, R7, R14, R24 ;  /* 0x0000000e070d7223 */ /* 0x000fe20000010018 */
[----:B------:R-:W-:-:S02]  /*8a70*/  HADD2.F32 R5, -RZ, R5.H1_H1 ;  /* 0x30000005ff057230 */ /* 0x000fc40000004100 */
[CC--:B------:R-:W-:Y:S01]  /*8a80*/  FMUL.FTZ R15, R9.reuse, R11.reuse ;  /* 0x0000000b090f7220 */ /* 0x0c0fe20000410000 */
[----:B------:R-:W-:Y:S02]  /*8a90*/  HADD2.F32 R10, -RZ, R25.H0_H0 ;  /* 0x20000019ff0a7230 */ /* 0x000fe40000004100 */
[-C--:B------:R-:W-:Y:S01]  /*8aa0*/  FMUL.FTZ R12, R9, R4.reuse ;  /* 0x00000004090c7220 */ /* 0x080fe20000410000 */
[----:B------:R-:W-:Y:S02]  /*8ab0*/  HADD2.F32 R3, -RZ, R27.H0_H0 ;  /* 0x2000001bff037230 */ /* 0x000fe40000004100 */
[C---:B------:R-:W-:Y:S01]  /*8ac0*/  FFMA.FTZ R15, R8.reuse, R4, -R15 ;  /* 0x00000004080f7223 */ /* 0x040fe2000001080f */
[----:B------:R-:W-:Y:S01]  /*8ad0*/  F2FP.F16.F32.PACK_AB R4, R13, R20 ;  /* 0x000000140d04723e */ /* 0x000fe200000000ff */
[C---:B------:R-:W-:Y:S01]  /*8ae0*/  FMUL.FTZ R7, R5.reuse, R10 ;  /* 0x0000000a05077220 */ /* 0x040fe20000410000 */
[----:B------:R-:W-:Y:S01]  /*8af0*/  FFMA.FTZ R12, R8, R11, R12 ;  /* 0x0000000b080c7223 */ /* 0x000fe2000001000c */
[----:B------:R-:W-:-:S02]  /*8b00*/  FMUL.FTZ R9, R5, R3 ;  /* 0x0000000305097220 */ /* 0x000fc40000410000 */
[----:B------:R-:W-:Y:S01]  /*8b10*/  FFMA.FTZ R5, R6, R3, -R7 ;  /* 0x0000000306057223 */ /* 0x000fe20000010807 */
[----:B------:R-:W-:Y:S01]  /*8b20*/  F2FP.F16.F32.PACK_AB R7, R26, R21 ;  /* 0x000000151a07723e */ /* 0x000fe200000000ff */
[----:B------:R-:W-:Y:S01]  /*8b30*/  FFMA.FTZ R10, R6, R10, R9 ;  /* 0x0000000a060a7223 */ /* 0x000fe20000010009 */
[----:B------:R-:W-:-:S04]  /*8b40*/  F2FP.F16.F32.PACK_AB R6, R12, R15 ;  /* 0x0000000f0c06723e */ /* 0x000fc800000000ff */
[----:B------:R-:W-:-:S05]  /*8b50*/  F2FP.F16.F32.PACK_AB R5, R10, R5 ;  /* 0x000000050a05723e */ /* 0x000fca00000000ff */
[----:B------:R3:W-:Y:S01]  /*8b60*/  STS.128 [R0+0x1000], R4 ;  /* 0x0010000400007388 */ /* 0x0007e20000000c00 */
[----:B------:R-:W-:Y:S05]  /*8b70*/  BRA `(.L_x_5923) ;  /* 0x0000001000d07947 */ /* 0x000fea0003800000 */
.L_x_5910:
[----:B------:R-:W1:Y:S01]  /*8b80*/  LDC R21, c[0x0][0x448] ;  /* 0x00011200ff157b82 */ /* 0x000e620000000800 */
[----:B------:R-:W-:Y:S01]  /*8b90*/  IMAD R3, R225, 0x20, R34 ;  /* 0x00000020e1037824 */ /* 0x000fe200078e0222 */
[----:B------:R-:W-:Y:S01]  /*8ba0*/  ULDC.64 UR4, c[0x0][0x3f8] ;  /* 0x0000fe0000047ab9 */ /* 0x000fe20000000a00 */
[----:B------:R-:W-:Y:S01]  /*8bb0*/  ULDC.64 UR6, c[0x0][0x408] ;  /* 0x0001020000067ab9 */ /* 0x000fe20000000a00 */
[----:B------:R-:W-:Y:S02]  /*8bc0*/  IMAD.MOV.U32 R8, RZ, RZ, R24 ;  /* 0x000000ffff087224 */ /* 0x000fe400078e0018 */
[----:B------:R-:W-:Y:S02]  /*8bd0*/  IMAD.MOV.U32 R9, RZ, RZ, R29 ;  /* 0x000000ffff097224 */ /* 0x000fe400078e001d */
[----:B------:R-:W-:Y:S01]  /*8be0*/  IMAD.MOV.U32 R4, RZ, RZ, R26 ;  /* 0x000000ffff047224 */ /* 0x000fe200078e001a */
[----:B-1----:R-:W-:-:S13]  /*8bf0*/  ISETP.NE.AND P0, PT, R21, 0x1, PT ;  /* 0x000000011500780c */ /* 0x002fda0003f05270 */
[----:B------:R-:W1:Y:S08]  /*8c00*/  @P0 LDC R0, c[0x0][0x44c] ;  /* 0x00011300ff000b82 */ /* 0x000e700000000800 */
[----:B------:R-:W2:Y:S01]  /*8c10*/  @P0 LDC R5, c[0x0][0x450] ;  /* 0x00011400ff050b82 */ /* 0x000ea20000000800 */
[----:B-1----:R-:W-:-:S05]  /*8c20*/  @P0 IMAD.HI.U32 R0, R3, R0, RZ ;  /* 0x0000000003000227 */ /* 0x002fca00078e00ff */
[----:B--2---:R-:W-:Y:S01]  /*8c30*/  @P0 SHF.R.U32.HI R3, RZ, R5, R0 ;  /* 0x00000005ff030219 */ /* 0x004fe20000011600 */
        /* <DEDUP_REMOVED lines=18> */
[----:B------:R-:W1:Y:S04]  /*8d60*/  SHFL.IDX PT, R3, R8, RZ, 0x1c1f ;  /* 0x001c1fff08037589 */ /* 0x000e6800000e0000 */
[----:B------:R-:W2:Y:S04]  /*8d70*/  SHFL.IDX PT, R0, R6, RZ, 0x1c1f ;  /* 0x001c1fff06007589 */ /* 0x000ea800000e0000 */
[----:B------:R3:W4:Y:S04]  /*8d80*/  SHFL.IDX PT, R5, R7, RZ, 0x1c1f ;  /* 0x001c1fff07057589 */ /* 0x00072800000e0000 */
[----:B------:R3:W0:Y:S01]  /*8d90*/  SHFL.IDX PT, R14, R9, RZ, 0x1c1f ;  /* 0x001c1fff090e7589 */ /* 0x00062200000e0000 */
[----:B-1----:R-:W-:-:S02]  /*8da0*/  IMAD.MOV.U32 R11, RZ, RZ, R3 ;  /* 0x000000ffff0b7224 */ /* 0x002fc400078e0003 */
[----:B--23--:R-:W-:-:S07]  /*8db0*/  IMAD.MOV.U32 R10, RZ, RZ, R0 ;  /* 0x000000ffff0a7224 */ /* 0x00cfce00078e0000 */
.L_x_6254:
[----:B------:R-:W-:Y:S01]  /*8dc0*/  IMAD R21, R22, R21, RZ ;  /* 0x0000001516157224 */ /* 0x000fe200078e02ff */
[----:B------:R-:W-:Y:S01]  /*8dd0*/  BSSY B1, `(.L_x_5927) ;  /* 0x000000f000017945 */ /* 0x000fe20003800000 */
[----:B----4-:R-:W-:Y:S01]  /*8de0*/  IMAD.MOV.U32 R15, RZ, RZ, R5 ;  /* 0x000000ffff0f7224 */ /* 0x010fe200078e0005 */
[----:B------:R-:W-:Y:S02]  /*8df0*/  CS2R R28, SRZ ;  /* 0x00000000001c7805 */ /* 0x000fe4000001ff00 */
[----:B------:R-:W-:Y:S02]  /*8e00*/  CS2R R30, SRZ ;  /* 0x00000000001e7805 */ /* 0x000fe4000001ff00 */
[----:B------:R-:W-:Y:S02]  /*8e10*/  ISETP.GE.AND P0, PT, R34, R21, PT ;  /* 0x000000152200720c */ /* 0x000fe40003f06270 */
[----:B------:R-:W-:Y:S02]  /*8e20*/  CS2R R24, SRZ ;  /* 0x0000000000187805 */ /* 0x000fe4000001ff00 */
[----:B------:R-:W-:-:S09]  /*8e30*/  CS2R R26, SRZ ;  /* 0x00000000001a7805 */ /* 0x000fd2000001ff00 */
[----:B------:R-:W-:Y:S05]  /*8e40*/  @P0 BRA `(.L_x_5928) ;  /* 0x00000000001c0947 */ /* 0x000fea0003800000 */
[----:B------:R-:W-:Y:S02]  /*8e50*/  ULDC UR4, c[0x0][0x3f4] ;  /* 0x0000fd0000047ab9 */ /* 0x000fe40000000800 */
[----:B------:R-:W-:-:S13]  /*8e60*/  ISETP.GE.AND P0, PT, R16, UR4, PT ;  /* 0x0000000410007c0c */ /* 0x000fda000bf06270 */
[----:B------:R-:W-:Y:S05]  /*8e70*/  @P0 BRA `(.L_x_5928) ;  /* 0x0000000000100947 */ /* 0x000fea0003800000 */
[----:B------:R-:W-:-:S04]  /*8e80*/  IMAD.WIDE R10, R16, 0x2, R10 ;  /* 0x00000002100a7825 */ /* 0x000fc800078e020a */
[----:B0-----:R-:W-:Y:S01]  /*8e90*/  IMAD.WIDE R14, R16, 0x2, R14 ;  /* 0x00000002100e7825 */ /* 0x001fe200078e020e */
[----:B------:R1:W5:Y:S04]  /*8ea0*/  LD.E.128 R24, desc[UR42][R10.64] ;  /* 0x0000002a0a187980 */ /* 0x000368000c101d00 */
[----:B------:R1:W5:Y:S02]  /*8eb0*/  LD.E.128 R28, desc[UR42][R14.64] ;  /* 0x0000002a0e1c7980 */ /* 0x000364000c101d00 */
.L_x_5928:
[----:B------:R-:W-:Y:S05]  /*8ec0*/  BSYNC B1 ;  /* 0x0000000000017941 */ /* 0x000fea0003800000 */
.L_x_5927:
[----:B-----5:R-:W-:Y:S01]  /*8ed0*/  IMAD.MOV.U32 R0, RZ, RZ, R28 ;  /* 0x000000ffff007224 */ /* 0x020fe200078e001c */
[----:B------:R-:W-:Y:S01]  /*8ee0*/  UMOV UR4, 0xffffffff ;  /* 0xffffffff00047882 */ /* 0x000fe20000000000 */
[----:B------:R-:W-:Y:S02]  /*8ef0*/  IMAD.MOV.U32 R4, RZ, RZ, R30 ;  /* 0x000000ffff047224 */ /* 0x000fe400078e001e */
[----:B------:R-:W-:Y:S02]  /*8f00*/  IMAD.MOV.U32 R5, RZ, RZ, R31 ;  /* 0x000000ffff057224 */ /* 0x000fe400078e001f */
        /* <DEDUP_REMOVED lines=8> */
[----:B------:R-:W-:Y:S02]  /*8f90*/  PRMT R50, R4, 0x5410, R5 ;  /* 0x0000541004327816 */ /* 0x000fe40000000005 */
[----:B------:R-:W-:Y:S02]  /*8fa0*/  CS2R R4, SRZ ;  /* 0x0000000000047805 */ /* 0x000fe4000001ff00 */
[----:B------:R-:W-:Y:S02]  /*8fb0*/  PRMT R49, R49, 0x5410, R0 ;  /* 0x0000541031317816 */ /* 0x000fe40000000000 */
[----:B------:R-:W-:Y:S01]  /*8fc0*/  PRMT R37, R37, 0x5410, R3 ;  /* 0x0000541025257816 */ /* 0x000fe20000000003 */
[----:B------:R-:W-:Y:S06]  /*8fd0*/  BRA.DIV UR4, `(.L_x_5929) ;  /* 0x0000016e04107947 */ /* 0x000fec000b800000 */
[----:B------:R-:W2:Y:S04]  /*8fe0*/  SHFL.IDX PT, R3, R8, 0x1, 0x1c1f ;  /* 0x003c1f0008037f89 */ /* 0x000ea800000e0000 */
[----:B------:R-:W3:Y:S04]  /*8ff0*/  SHFL.IDX PT, R0, R6, 0x1, 0x1c1f ;  /* 0x003c1f0006007f89 */ /* 0x000ee800000e0000 */
[----:B------:R-:W4:Y:S04]  /*9000*/  SHFL.IDX PT, R7, R7, 0x1, 0x1c1f ;  /* 0x003c1f0007077f89 */ /* 0x000f2800000e0000 */
[----:B01----:R0:W1:Y:S01]  /*9010*/  SHFL.IDX PT, R14, R9, 0x1, 0x1c1f ;  /* 0x003c1f00090e7f89 */ /* 0x00306200000e0000 */
[----:B--2---:R-:W-:-:S02]  /*9020*/  IMAD.MOV.U32 R13, RZ, RZ, R3 ;  /* 0x000000ffff0d7224 */ /* 0x004fc400078e0003 */
[----:B0--3--:R-:W-:-:S07]  /*9030*/  IMAD.MOV.U32 R12, RZ, RZ, R0 ;  /* 0x000000ffff0c7224 */ /* 0x009fce00078e0000 */
.L_x_6260:
[----:B------:R-:W0:Y:S01]  /*9040*/  LDC R33, c[0x0][0x3f4] ;  /* 0x0000fd00ff217b82 */ /* 0x000e220000000800 */
[----:B------:R-:W-:Y:S01]  /*9050*/  VIADD R34, R34, 0x20 ;  /* 0x0000002022227836 */ /* 0x000fe20000000000 */
[----:B------:R-:W-:Y:S01]  /*9060*/  LEA.HI R0, R219, R219, RZ, 0x1 ;  /* 0x000000dbdb007211 */ /* 0x000fe200078f08ff */
[----:B------:R-:W-:Y:S01]  /*9070*/  BSSY B1, `(.L_x_5930) ;  /* 0x0000014000017945 */ /* 0x000fe20003800000 */
[----:B----4-:R-:W-:Y:S01]  /*9080*/  IMAD.MOV.U32 R15, RZ, RZ, R7 ;  /* 0x000000ffff0f7224 */ /* 0x010fe200078e0007 */
        /* <DEDUP_REMOVED lines=9> */
[----:B------:R-:W-:Y:S02]  /*9120*/  CS2R R6, SRZ ;  /* 0x0000000000067805 */ /* 0x000fe4000001ff00 */
[----:B------:R-:W-:Y:S02]  /*9130*/  ISETP.GE.AND P0, PT, R16, UR4, PT ;  /* 0x0000000410007c0c */ /* 0x000fe4000bf06270 */
[----:B------:R-:W-:Y:S02]  /*9140*/  CS2R R8, SRZ ;  /* 0x0000000000087805 */ /* 0x000fe4000001ff00 */
[----:B------:R-:W-:-:S09]  /*9150*/  CS2R R10, SRZ ;  /* 0x00000000000a7805 */ /* 0x000fd2000001ff00 */
[----:B------:R-:W-:Y:S05]  /*9160*/  @P0 BRA `(.L_x_5931) ;  /* 0x0000000000100947 */ /* 0x000fea0003800000 */
[----:B------:R-:W-:-:S04]  /*9170*/  IMAD.WIDE R12, R16, 0x2, R12 ;  /* 0x00000002100c7825 */ /* 0x000fc800078e020c */
[----:B-1----:R-:W-:Y:S01]  /*9180*/  IMAD.WIDE R14, R16, 0x2, R14 ;  /* 0x00000002100e7825 */ /* 0x002fe200078e020e */
[----:B------:R2:W5:Y:S04]  /*9190*/  LD.E.128 R8, desc[UR42][R12.64] ;  /* 0x0000002a0c087980 */ /* 0x000568000c101d00 */
[----:B------:R2:W5:Y:S02]  /*91a0*/  LD.E.128 R4, desc[UR42][R14.64] ;  /* 0x0000002a0e047980 */ /* 0x000564000c101d00 */
.L_x_5931:
[----:B------:R-:W-:Y:S05]  /*91b0*/  BSYNC B1 ;  /* 0x0000000000017941 */ /* 0x000fea0003800000 */
.L_x_5930:
[----:B------:R-:W3:Y:S01]  /*91c0*/  SYNCS.PHASECHK.TRANS64.TRYWAIT P1, [R2+URZ+0x28c00], R3 ;  /* 0x028c0003020075a7 */ /* 0x000ee2000802017f */
[----:B-----5:R-:W-:Y:S01]  /*91d0*/  IMAD.MOV.U32 R0, RZ, RZ, R4 ;  /* 0x000000ffff007224 */ /* 0x020fe200078e0004 */
[----:B--2---:R-:W-:Y:S01]  /*91e0*/  VIADDMNMX R13, R21, -R192, 0x40, PT ;  /* 0x00000040150d7446 */ /* 0x004fe200038009c0 */
[----:B------:R-:W-:Y:S01]  /*91f0*/  IMAD.MOV.U32 R12, RZ, RZ, R5 ;  /* 0x000000ffff0c7224 */ /* 0x000fe200078e0005 */
[----:B0-----:R-:W-:Y:S01]  /*9200*/  ISETP.GE.AND P0, PT, R16, R33, PT ;  /* 0x000000211000720c */ /* 0x001fe20003f06270 */
[----:B-1----:R-:W-:Y:S01]  /*9210*/  IMAD.MOV.U32 R14, RZ, RZ, R9 ;  /* 0x000000ffff0e7224 */ /* 0x002fe200078e0009 */
[----:B------:R-:W-:Y:S02]  /*9220*/  BSSY B1, `(.L_x_5932) ;  /* 0x000000b000017945 */ /* 0x000fe40003800000 */
[----:B------:R-:W-:Y:S01]  /*9230*/  PRMT R51, R0, 0x5410, R12 ;  /* 0x0000541000337816 */ /* 0x000fe2000000000c */
[----:B------:R-:W-:Y:S01]  /*9240*/  IMAD.MOV.U32 R0, RZ, RZ, R6 ;  /* 0x000000ffff007224 */ /* 0x000fe200078e0006 */
[-C--:B------:R-:W-:Y:S01]  /*9250*/  ISETP.GE.OR P2, PT, R186, R13.reuse, P0 ;  /* 0x0000000dba00720c */ /* 0x080fe20000746670 */
[----:B------:R-:W-:Y:S01]  /*9260*/  IMAD.MOV.U32 R12, RZ, RZ, R7 ;  /* 0x000000ffff0c7224 */ /* 0x000fe200078e0007 */
[----:B------:R-:W-:Y:S01]  /*9270*/  ISETP.GE.OR P0, PT, R236, R13, P0 ;  /* 0x0000000dec00720c */ /* 0x000fe20000706670 */
[----:B------:R-:W-:-:S03]  /*9280*/  IMAD.MOV.U32 R13, RZ, RZ, R8 ;  /* 0x000000ffff0d7224 */ /* 0x000fc600078e0008 */
[----:B------:R-:W-:Y:S01]  /*9290*/  PRMT R52, R0, 0x5410, R12 ;  /* 0x0000541000347816 */ /* 0x000fe2000000000c */
[----:B------:R-:W-:Y:S01]  /*92a0*/  IMAD.IADD R0, R16, 0x1, R33 ;  /* 0x0000000110007824 */ /* 0x000fe200078e0221 */
[----:B------:R-:W-:Y:S01]  /*92b0*/  PRMT R53, R13, 0x5410, R14 ;  /* 0x000054100d357816 */ /* 0x000fe2000000000e */
[----:B---3--:R-:W-:Y:S06]  /*92c0*/  @!P1 BRA `(.L_x_5933) ;  /* 0x0000016800cc9947 */ /* 0x008fec0003800000 */
.L_x_6261:
[----:B------:R-:W-:Y:S05]  /*92d0*/  BSYNC B1 ;  /* 0x0000000000017941 */ /* 0x000fea0003800000 */
.L_x_5932:
[----:B------:R-:W-:Y:S01]  /*92e0*/  BSSY B1, `(.L_x_5934) ;  /* 0x0000063000017945 */ /* 0x000fe20003800000 */
[----:B------:R-:W-:Y:S01]  /*92f0*/  IMAD.MOV.U32 R54, RZ, RZ, R10 ;  /* 0x000000ffff367224 */ /* 0x000fe200078e000a */
[----:B0-----:R-:W-:Y:S01]  /*9300*/  LOP3.LUT R3, R0, 0x38, RZ, 0xc0, !PT ;  /* 0x0000003800037812 */ /* 0x001fe200078ec0ff */
[----:B------:R-:W-:Y:S01]  /*9310*/  IMAD.MOV.U32 R55, RZ, RZ, R11 ;  /* 0x000000ffff377224 */ /* 0x000fe200078e000b */
[----:B------:R-:W-:Y:S06]  /*9320*/  @P2 BRA `(.L_x_5935) ;  /* 0x0000000400782947 */ /* 0x000fec0003800000 */
[----:B------:R-:W-:Y:S01]  /*9330*/  IMAD.SHL.U32 R0, R193, 0x40, RZ ;  /* 0x00000040c1007824 */ /* 0x000fe200078e00ff */
[----:B------:R-:W-:Y:S02]  /*9340*/  SHF.R.U64 R47, R26, 0x10, R27 ;  /* 0x000000101a2f7819 */ /* 0x000fe4000000121b */
[--C-:B------:R-:W-:Y:S02]  /*9350*/  SHF.R.U64 R45, R30, 0x10, R31.reuse ;  /* 0x000000101e2d7819 */ /* 0x100fe4000000121f */
[----:B------:R-:W-:Y:S02]  /*9360*/  LOP3.LUT R12, R0, 0x1c0, RZ, 0xc0, !PT ;  /* 0x000001c0000c7812 */ /* 0x000fe400078ec0ff */
[----:B------:R-:W-:Y:S01]  /*9370*/  SHF.R.U32.HI R40, RZ, 0x10, R31 ;  /* 0x00000010ff287819 */ /* 0x000fe2000001161f */
[----:B------:R-:W-:Y:S01]  /*9380*/  HADD2.F32 R31, -RZ, R37.H0_H0 ;  /* 0x20000025ff1f7230 */ /* 0x000fe20000004100 */
[----:B------:R-:W-:Y:S02]  /*9390*/  LOP3.LUT R0, R12, 0x38, R16, 0xf8, !PT ;  /* 0x000000380c007812 */ /* 0x000fe400078ef810 */
[----:B------:R-:W-:-:S02]  /*93a0*/  SHF.R.U32.HI R15, RZ, 0x3, R12 ;  /* 0x00000003ff0f7819 */ /* 0x000fc4000001160c */
[--C-:B------:R-:W-:Y:S02]  /*93b0*/  SHF.R.U32.HI R36, RZ, 0x10, R29.reuse ;  /* 0x00000010ff247819 */ /* 0x100fe4000001161d */
[----:B------:R-:W-:Y:S02]  /*93c0*/  LOP3.LUT R0, R0, R15, RZ, 0x3c, !PT ;  /* 0x0000000f00007212 */ /* 0x000fe400078e3cff */
[----:B------:R-:W-:Y:S01]  /*93d0*/  SHF.R.U64 R46, R28, 0x10, R29 ;  /* 0x000000101c2e7819 */ /* 0x000fe2000000121d */
[----:B------:R-:W-:Y:S01]  /*93e0*/  HADD2.F32 R29, -RZ, R37.H1_H1 ;  /* 0x30000025ff1d7230 */ /* 0x000fe20000004100 */
[----:B------:R-:W-:Y:S01]  /*93f0*/  SHF.R.U32.HI R38, RZ, 0x10, R25 ;  /* 0x00000010ff267819 */ /* 0x000fe20000011619 */
[----:B------:R-:W-:Y:S01]  /*9400*/  IMAD R13, R203, 0x200, R0 ;  /* 0x00000200cb0d7824 */ /* 0x000fe200078e0200 */
[----:B------:R-:W-:Y:S01]  /*9410*/  LOP3.LUT R0, R15, R3, R12, 0x1e, !PT ;  /* 0x000000030f007212 */ /* 0x000fe200078e1e0c */
[----:B------:R-:W-:Y:S01]  /*9420*/  HADD2.F32 R30, -RZ, R36.H0_H0 ;  /* 0x20000024ff1e7230 */ /* 0x000fe20000004100 */
[----:B------:R-:W-:Y:S01]  /*9430*/  SHF.R.U32.HI R41, RZ, 0x10, R27 ;  /* 0x00000010ff297819 */ /* 0x000fe2000001161b */
[----:B------:R-:W-:Y:S01]  /*9440*/  IMAD R43, R13, 0x2, R2 ;  /* 0x000000020d2b7824 */ /* 0x000fe200078e0202 */
[----:B------:R-:W-:Y:S01]  /*9450*/  SHF.R.U64 R48, R24, 0x10, R25 ;  /* 0x0000001018307819 */ /* 0x000fe20000001219 */
[----:B------:R-:W-:-:S03]  /*9460*/  IMAD R21, R203, 0x200, R0 ;  /* 0x00000200cb157824 */ /* 0x000fc600078e0200 */
[----:B------:R-:W0:Y:S01]  /*9470*/  LDS.128 R12, [R43+0x20400] ;  /* 0x020400002b0c7984 */ /* 0x000e220000000c00 */
[----:B------:R-:W-:-:S05]  /*9480*/  IMAD R44, R21, 0x2, R2 ;  /* 0x00000002152c7824 */ /* 0x000fca00078e0202 */
[----:B------:R-:W1:Y:S01]  /*9490*/  LDS.128 R32, [R44+0x20400] ;  /* 0x020400002c207984 */ /* 0x000e620000000c00 */
[--C-:B0-----:R-:W-:Y:S02]  /*94a0*/  HADD2.F32 R20, -RZ, R13.reuse.H0_H0 ;  /* 0x2000000dff147230 */ /* 0x101fe40000004100 */
[----:B------:R-:W-:Y:S02]  /*94b0*/  HADD2.F32 R13, -RZ, R13.H1_H1 ;  /* 0x3000000dff0d7230 */ /* 0x000fe40000004100 */
[----:B------:R-:W-:Y:S02]  /*94c0*/  HADD2.F32 R21, -RZ, R15.H0_H0 ;  /* 0x2000000fff157230 */ /* 0x000fe40000004100 */
[--C-:B-1----:R-:W-:Y:S02]  /*94d0*/  HADD2.F32 R26, -RZ, R33.reuse.H0_H0 ;  /* 0x20000021ff1a7230 */ /* 0x102fe40000004100 */
[----:B------:R-:W-:Y:S02]  /*94e0*/  HADD2.F32 R33, -RZ, R33.H1_H1 ;  /* 0x30000021ff217230 */ /* 0x000fe40000004100 */
[----:B------:R-:W-:-:S02]  /*94f0*/  HADD2.F32 R28, -RZ, R35.H0_H0 ;  /* 0x20000023ff1c7230 */ /* 0x000fc40000004100 */
[C---:B------:R-:W-:Y:S01]  /*9500*/  FMUL.FTZ R37, R26.reuse, R31 ;  /* 0x0000001f1a257220 */ /* 0x040fe20000410000 */
[-C--:B------:R-:W-:Y:S01]  /*9510*/  FMUL.FTZ R39, R26, R29.reuse ;  /* 0x0000001d1a277220 */ /* 0x080fe20000410000 */
[----:B------:R-:W-:Y:S02]  /*9520*/  HADD2.F32 R26, -RZ, R38.H0_H0 ;  /* 0x20000026ff1a7230 */ /* 0x000fe40000004100 */
[C---:B------:R-:W-:Y:S01]  /*9530*/  FMUL.FTZ R36, R33.reuse, R30 ;  /* 0x0000001e21247220 */ /* 0x040fe20000410000 */
[C---:B------:R-:W-:Y:S01]  /*9540*/  FFMA.FTZ R37, R20.reuse, R29, -R37 ;  /* 0x0000001d14257223 */ /* 0x040fe20000010825 */
[----:B------:R-:W-:Y:S02]  /*9550*/  HADD2.F32 R29, -RZ, R49.H0_H0 ;  /* 0x20000031ff1d7230 */ /* 0x000fe40000004100 */
[----:B------:R-:W-:Y:S01]  /*9560*/  FFMA.FTZ R39, R20, R31, R39 ;  /* 0x0000001f14277223 */ /* 0x000fe20000010027 */
[----:B------:R-:W-:Y:S02]  /*9570*/  HADD2.F32 R20, -RZ, R50.H1_H1 ;  /* 0x30000032ff147230 */ /* 0x000fe40000004100 */
[-C--:B------:R-:W-:Y:S01]  /*9580*/  FMUL.FTZ R38, R33, R26.reuse ;  /* 0x0000001a21267220 */ /* 0x080fe20000410000 */
[----:B------:R-:W-:Y:S01]  /*9590*/  FFMA.FTZ R36, R13, R26, -R36 ;  /* 0x0000001a0d247223 */ /* 0x000fe20000010824 */
[----:B------:R-:W-:Y:S01]  /*95a0*/  FMUL.FTZ R26, R28, R29 ;  /* 0x0000001d1c1a7220 */ /* 0x000fe20000410000 */
[----:B------:R-:W-:-:S02]  /*95b0*/  HADD2.F32 R35, -RZ, R35.H1_H1 ;  /* 0x30000023ff237230 */ /* 0x000fc40000004100 */
[-C--:B------:R-:W-:Y:S01]  /*95c0*/  FMUL.FTZ R28, R28, R20.reuse ;  /* 0x000000141c1c7220 */ /* 0x080fe20000410000 */
[----:B------:R-:W-:Y:S02]  /*95d0*/  HADD2.F32 R31, -RZ, R40.H0_H0 ;  /* 0x20000028ff1f7230 */ /* 0x000fe40000004100 */
[----:B------:R-:W-:Y:S01]  /*95e0*/  FFMA.FTZ R40, R21, R20, -R26 ;  /* 0x0000001415287223 */ /* 0x000fe2000001081a */
[----:B------:R-:W-:Y:S02]  /*95f0*/  HADD2.F32 R20, -RZ, R41.H0_H0 ;  /* 0x20000029ff147230 */ /* 0x000fe40000004100 */
[----:B------:R-:W-:Y:S01]  /*9600*/  FFMA.FTZ R38, R13, R30, R38 ;  /* 0x0000001e0d267223 */ /* 0x000fe20000010026 */
[----:B------:R-:W-:Y:S02]  /*9610*/  HADD2.F32 R24, -RZ, R15.H1_H1 ;  /* 0x3000000fff187230 */ /* 0x000fe40000004100 */
[----:B------:R-:W-:Y:S01]  /*9620*/  FFMA.FTZ R41, R21, R29, R28 ;  /* 0x0000001d15297223 */ /* 0x000fe2000001001c */
[----:B------:R-:W-:-:S02]  /*9630*/  HADD2.F32 R25, -RZ, R32.H0_H0 ;  /* 0x20000020ff197230 */ /* 0x000fc40000004100 */
[C---:B------:R-:W-:Y:S01]  /*9640*/  FMUL.FTZ R29, R35.reuse, R31 ;  /* 0x0000001f231d7220 */ /* 0x040fe20000410000 */
[----:B------:R-:W-:Y:S02]  /*9650*/  HADD2.F32 R13, -RZ, R49.H1_H1 ;  /* 0x30000031ff0d7230 */ /* 0x000fe40000004100 */
[-C--:B------:R-:W-:Y:S01]  /*9660*/  FMUL.FTZ R33, R35, R20.reuse ;  /* 0x0000001423217220 */ /* 0x080fe20000410000 */
[----:B------:R-:W-:Y:S02]  /*9670*/  HADD2.F32 R21, -RZ, R42.H0_H0 ;  /* 0x2000002aff157230 */ /* 0x000fe40000004100 */
[----:B------:R-:W-:Y:S01]  /*9680*/  FFMA.FTZ R35, R24, R20, -R29 ;  /* 0x0000001418237223 */ /* 0x000fe2000001081d */
[----:B------:R-:W-:Y:S02]  /*9690*/  HADD2.F32 R0, -RZ, R12.H0_H0 ;  /* 0x2000000cff007230 */ /* 0x000fe40000004100 */
[----:B------:R-:W-:Y:S01]  /*96a0*/  FMUL.FTZ R28, R25, R13 ;  /* 0x0000000d191c7220 */ /* 0x000fe20000410000 */
[----:B------:R-:W-:-:S02]  /*96b0*/  HADD2.F32 R27, -RZ, R34.H0_H0 ;  /* 0x20000022ff1b7230 */ /* 0x000fc40000004100 */
[----:B------:R-:W-:Y:S01]  /*96c0*/  FMUL.FTZ R29, R25, R21 ;  /* 0x00000015191d7220 */ /* 0x000fe20000410000 */
[----:B------:R-:W-:Y:S02]  /*96d0*/  HADD2.F32 R26, -RZ, R42.H1_H1 ;  /* 0x3000002aff1a7230 */ /* 0x000fe40000004100 */
[----:B------:R-:W-:Y:S01]  /*96e0*/  FFMA.FTZ R42, R24, R31, R33 ;  /* 0x0000001f182a7223 */ /* 0x000fe20000010021 */
[----:B------:R-:W-:Y:S02]  /*96f0*/  HADD2.F32 R20, -RZ, R50.H0_H0 ;  /* 0x20000032ff147230 */ /* 0x000fe40000004100 */
[C---:B------:R-:W-:Y:S01]  /*9700*/  FFMA.FTZ R29, R0.reuse, R13, -R29 ;  /* 0x0000000d001d7223 */ /* 0x040fe2000001081d */
[----:B------:R-:W-:Y:S01]  /*9710*/  FFMA.FTZ R24, R0, R21, R28 ;  /* 0x0000001500187223 */ /* 0x000fe2000001001c */
[----:B------:R-:W-:Y:S02]  /*9720*/  HADD2.F32 R15, -RZ, R14.H0_H0 ;  /* 0x2000000eff0f7230 */ /* 0x000fe40000004100 */
[C---:B------:R-:W-:Y:S01]  /*9730*/  FMUL.FTZ R30, R27.reuse, R26 ;  /* 0x0000001a1b1e7220 */ /* 0x040fe20000410000 */
[----:B------:R-:W-:Y:S01]  /*9740*/  FMUL.FTZ R0, R27, R20 ;  /* 0x000000141b007220 */ /* 0x000fe20000410000 */
[----:B------:R-:W-:-:S02]  /*9750*/  HADD2.F32 R32, -RZ, R32.H1_H1 ;  /* 0x30000020ff207230 */ /* 0x000fc40000004100 */
[----:B------:R-:W-:Y:S02]  /*9760*/  HADD2.F32 R34, -RZ, R34.H1_H1 ;  /* 0x30000022ff227230 */ /* 0x000fe40000004100 */
[C---:B------:R-:W-:Y:S01]  /*9770*/  FFMA.FTZ R30, R15.reuse, R20, -R30 ;  /* 0x000000140f1e7223 */ /* 0x040fe2000001081e */
[----:B------:R-:W-:Y:S02]  /*9780*/  HADD2.F32 R25, -RZ, R46.H0_H0 ;  /* 0x2000002eff197230 */ /* 0x000fe40000004100 */
[----:B------:R-:W-:Y:S01]  /*9790*/  FFMA.FTZ R26, R15, R26, R0 ;  /* 0x0000001a0f1a7223 */ /* 0x000fe20000010000 */
[----:B------:R-:W-:Y:S02]  /*97a0*/  HADD2.F32 R27, -RZ, R45.H0_H0 ;  /* 0x2000002dff1b7230 */ /* 0x000fe40000004100 */
[----:B------:R-:W-:Y:S02]  /*97b0*/  HADD2.F32 R13, -RZ, R48.H0_H0 ;  /* 0x20000030ff0d7230 */ /* 0x000fe40000004100 */
[----:B------:R-:W-:Y:S01]  /*97c0*/  FMUL.FTZ R15, R32, R25 ;  /* 0x00000019200f7220 */ /* 0x000fe20000410000 */
[----:B------:R-:W-:-:S02]  /*97d0*/  HADD2.F32 R21, -RZ, R47.H0_H0 ;  /* 0x2000002fff157230 */ /* 0x000fc40000004100 */
        /* <DEDUP_REMOVED lines=19> */
.L_x_5935:
[----:B------:R-:W-:Y:S05]  /*9910*/  BSYNC B1 ;  /* 0x0000000000017941 */ /* 0x000fea0003800000 */
.L_x_5934:
[----:B------:R-:W-:Y:S01]  /*9920*/  PRMT R34, R54, 0x5410, R55 ;  /* 0x0000541036227816 */ /* 0x000fe20000000037 */
[----:B------:R-:W-:Y:S06]  /*9930*/  @P0 BRA `(.L_x_5923) ;  /* 0x0000000400600947 */ /* 0x000fec0003800000 */
[--C-:B------:R-:W-:Y:S01]  /*9940*/  SHF.R.U32.HI R0, RZ, 0x3, R228.reuse ;  /* 0x00000003ff007819 */ /* 0x100fe200000116e4 */
[----:B0-----:R-:W0:Y:S01]  /*9950*/  LDS.128 R12, [R227+0x20400] ;  /* 0x02040000e30c7984 */ /* 0x001e220000000c00 */
[----:B------:R-:W-:Y:S01]  /*9960*/  SHF.R.U64 R39, R8, 0x10, R9 ;  /* 0x0000001008277819 */ /* 0x000fe20000001209 */
[----:B------:R-:W-:Y:S01]  /*9970*/  HADD2.F32 R21, -RZ, R51.H1_H1 ;  /* 0x30000033ff157230 */ /* 0x000fe20000004100 */
[----:B------:R-:W-:Y:S02]  /*9980*/  LOP3.LUT R0, R0, R3, R228, 0x1e, !PT ;  /* 0x0000000300007212 */ /* 0x000fe400078e1ee4 */
[--C-:B------:R-:W-:Y:S02]  /*9990*/  SHF.R.U64 R38, R10, 0x10, R11.reuse ;  /* 0x000000100a267819 */ /* 0x100fe4000000120b */
[----:B------:R-:W-:Y:S01]  /*99a0*/  SHF.R.U32.HI R36, RZ, 0x10, R11 ;  /* 0x00000010ff247819 */ /* 0x000fe2000001160b */
[----:B------:R-:W-:Y:S01]  /*99b0*/  IMAD.IADD R3, R229, 0x1, R0 ;  /* 0x00000001e5037824 */ /* 0x000fe200078e0200 */
[--C-:B------:R-:W-:Y:S01]  /*99c0*/  SHF.R.U32.HI R20, RZ, 0x10, R5.reuse ;  /* 0x00000010ff147819 */ /* 0x100fe20000011605 */
[----:B------:R-:W-:Y:S01]  /*99d0*/  HADD2.F32 R11, -RZ, R53.H1_H1 ;  /* 0x30000035ff0b7230 */ /* 0x000fe20000004100 */
[----:B------:R-:W-:Y:S01]  /*99e0*/  SHF.R.U64 R37, R4, 0x10, R5 ;  /* 0x0000001004257819 */ /* 0x000fe20000001205 */
[----:B------:R-:W-:Y:S01]  /*99f0*/  IMAD R3, R3, 0x2, R2 ;  /* 0x0000000203037824 */ /* 0x000fe200078e0202 */
[----:B------:R-:W-:Y:S01]  /*9a00*/  SHF.R.U32.HI R28, RZ, 0x10, R9 ;  /* 0x00000010ff1c7819 */ /* 0x000fe20000011609 */
[----:B------:R-:W-:Y:S01]  /*9a10*/  HADD2.F32 R20, -RZ, R20.H0_H0 ;  /* 0x20000014ff147230 */ /* 0x000fe20000004100 */
[----:B------:R-:W-:-:S02]  /*9a20*/  SHF.R.U64 R35, R6, 0x10, R7 ;  /* 0x0000001006237819 */ /* 0x000fc40000001207 */
[----:B------:R-:W1:Y:S01]  /*9a30*/  LDS.128 R24, [R3+0x20400] ;  /* 0x0204000003187984 */ /* 0x000e620000000c00 */
[----:B------:R-:W-:Y:S01]  /*9a40*/  SHF.R.U32.HI R33, RZ, 0x10, R7 ;  /* 0x00000010ff217819 */ /* 0x000fe20000011607 */
[--C-:B0-----:R-:W-:Y:S02]  /*9a50*/  HADD2.F32 R4, -RZ, R13.reuse.H0_H0 ;  /* 0x2000000dff047230 */ /* 0x101fe40000004100 */
[----:B------:R-:W-:Y:S02]  /*9a60*/  HADD2.F32 R13, -RZ, R13.H1_H1 ;  /* 0x3000000dff0d7230 */ /* 0x000fe40000004100 */
[----:B------:R-:W-:Y:S02]  /*9a70*/  HADD2.F32 R0, -RZ, R12.H0_H0 ;  /* 0x2000000cff007230 */ /* 0x000fe40000004100 */
[----:B------:R-:W-:Y:S02]  /*9a80*/  HADD2.F32 R5, -RZ, R14.H0_H0 ;  /* 0x2000000eff057230 */ /* 0x000fe40000004100 */
[----:B------:R-:W-:-:S02]  /*9a90*/  HADD2.F32 R6, -RZ, R15.H0_H0 ;  /* 0x2000000fff067230 */ /* 0x000fc40000004100 */
[----:B------:R-:W-:Y:S02]  /*9aa0*/  HADD2.F32 R15, -RZ, R15.H1_H1 ;  /* 0x3000000fff0f7230 */ /* 0x000fe40000004100 */
[----:B------:R-:W-:Y:S02]  /*9ab0*/  HADD2.F32 R12, -RZ, R12.H1_H1 ;  /* 0x3000000cff0c7230 */ /* 0x000fe40000004100 */
[----:B------:R-:W-:Y:S02]  /*9ac0*/  HADD2.F32 R14, -RZ, R14.H1_H1 ;  /* 0x3000000eff0e7230 */ /* 0x000fe40000004100 */
        /* <DEDUP_REMOVED lines=18> */
[--C-:B------:R-:W-:Y:S02]  /*9bf0*/  HADD2.F32 R4, -RZ, R34.reuse.H0_H0 ;  /* 0x20000022ff047230 */ /* 0x100fe40000004100 */
[----:B------:R-:W-:Y:S01]  /*9c00*/  FFMA.FTZ R28, R0, R11, R28 ;  /* 0x0000000b001c7223 */ /* 0x000fe2000001001c */
[----:B------:R-:W-:Y:S02]  /*9c10*/  HADD2.F32 R10, -RZ, R27.H0_H0 ;  /* 0x2000001bff0a7230 */ /* 0x000fe40000004100 */
[----:B------:R-:W-:Y:S01]  /*9c20*/  FMUL.FTZ R0, R9, R8 ;  /* 0x0000000809007220 */ /* 0x000fe20000410000 */
[----:B------:R-:W-:-:S02]  /*9c30*/  HADD2.F32 R7, -RZ, R34.H1_H1 ;  /* 0x30000022ff077230 */ /* 0x000fc40000004100 */
[----:B------:R-:W-:Y:S01]  /*9c40*/  FFMA.FTZ R32, R13, R20, R32 ;  /* 0x000000140d207223 */ /* 0x000fe20000010020 */
[----:B------:R-:W-:Y:S02]  /*9c50*/  HADD2.F32 R11, -RZ, R52.H1_H1 ;  /* 0x30000034ff0b7230 */ /* 0x000fe40000004100 */
[-C--:B------:R-:W-:Y:S01]  /*9c60*/  FFMA.FTZ R20, R5, R4.reuse, -R0 ;  /* 0x0000000405147223 */ /* 0x080fe20000010800 */
[----:B------:R-:W-:Y:S01]  /*9c70*/  FMUL.FTZ R34, R9, R4 ;  /* 0x0000000409227220 */ /* 0x000fe20000410000 */
[----:B------:R-:W-:Y:S02]  /*9c80*/  HADD2.F32 R0, -RZ, R36.H0_H0 ;  /* 0x20000024ff007230 */ /* 0x000fe40000004100 */
[C---:B------:R-:W-:Y:S01]  /*9c90*/  FMUL.FTZ R36, R10.reuse, R7 ;  /* 0x000000070a247220 */ /* 0x040fe20000410000 */
[----:B------:R-:W-:Y:S02]  /*9ca0*/  HADD2.F32 R27, -RZ, R27.H1_H1 ;  /* 0x3000001bff1b7230 */ /* 0x000fe40000004100 */
[----:B------:R-:W-:Y:S01]  /*9cb0*/  FMUL.FTZ R9, R10, R11 ;  /* 0x0000000b0a097220 */ /* 0x000fe20000410000 */
[----:B------:R-:W-:-:S02]  /*9cc0*/  HADD2.F32 R4, -RZ, R33.H0_H0 ;  /* 0x20000021ff047230 */ /* 0x000fc40000004100 */
[----:B------:R-:W-:Y:S01]  /*9cd0*/  FFMA.FTZ R10, R5, R8, R34 ;  /* 0x00000008050a7223 */ /* 0x000fe20000010022 */
[C---:B------:R-:W-:Y:S01]  /*9ce0*/  FFMA.FTZ R36, R6.reuse, R11, R36 ;  /* 0x0000000b06247223 */ /* 0x040fe20000010024 */
[----:B------:R-:W-:Y:S01]  /*9cf0*/  FFMA.FTZ R8, R6, R7, -R9 ;  /* 0x0000000706087223 */ /* 0x000fe20000010809 */
        /* <DEDUP_REMOVED lines=10> */
[----:B------:R-:W-:Y:S02]  /*9da0*/  HADD2.F32 R7, -RZ, R38.H0_H0 ;  /* 0x20000026ff077230 */ /* 0x000fe40000004100 */
[----:B------:R-:W-:Y:S01]  /*9db0*/  FMUL.FTZ R15, R26, R11 ;  /* 0x0000000b1a0f7220 */ /* 0x000fe20000410000 */
[-C--:B------:R-:W-:Y:S01]  /*9dc0*/  FMUL.FTZ R24, R24, R5.reuse ;  /* 0x0000000518187220 */ /* 0x080fe20000410000 */
[----:B------:R-:W-:Y:S01]  /*9dd0*/  FFMA.FTZ R4, R12, R5, -R13 ;  /* 0x000000050c047223 */ /* 0x000fe2000001080d */
[-C--:B------:R-:W-:Y:S01]  /*9de0*/  FMUL.FTZ R26, R26, R7.reuse ;  /* 0x000000071a1a7220 */ /* 0x080fe20000410000 */
[----:B------:R-:W-:Y:S01]  /*9df0*/  FFMA.FTZ R15, R14, R7, -R15 ;  /* 0x000000070e0f7223 */ /* 0x000fe2000001080f */
[----:B------:R-:W-:Y:S01]  /*9e00*/  FFMA.FTZ R13, R12, R9, R24 ;  /* 0x000000090c0d7223 */ /* 0x000fe20000010018 */
[----:B------:R-:W-:Y:S01]  /*9e10*/  F2FP.F16.F32.PACK_AB R7, R27, R8 ;  /* 0x000000081b07723e */ /* 0x000fe200000000ff */
[----:B------:R-:W-:Y:S01]  /*9e20*/  FFMA.FTZ R25, R14, R11, R26 ;  /* 0x0000000b0e197223 */ /* 0x000fe2000001001a */
        /* <DEDUP_REMOVED lines=9> */
.L_x_5923:
[----:B------:R-:W-:Y:S05]  /*9ec0*/  BSYNC B0 ;  /* 0x0000000000007941 */ /* 0x000fea0003800000 */
.L_x_5909:
        /* <DEDUP_REMOVED lines=8> */
.L_x_5906:
[----:B--23--:R-:W-:-:S05]  /*9f50*/  IMAD.U32 R0, RZ, RZ, UR37 ;  /* 0x00000025ff007e24 */ /* 0x00cfca000f8e00ff */
[----:B------:R-:W-:-:S13]  /*9f60*/  ISETP.NE.AND P0, PT, R0, 0x3, PT ;  /* 0x000000030000780c */ /* 0x000fda0003f05270 */
[----:B------:R-:W-:Y:S05]  /*9f70*/  @!P0 BRA `(.L_x_5936) ;  /* 0x0000000000048947 */ /* 0x000fea0003800000 */
[----:B------:R-:W-:Y:S01]  /*9f80*/  BPT.TRAP 0x1 ;  /* 0x000000040000795c */ /* 0x000fe20000300000 */
.L_x_5936:
[----:B01----:R-:W-:Y:S01]  /*9f90*/  IMAD R14, R18, 0x8, R2 ;  /* 0x00000008120e7824 */ /* 0x003fe200078e0202 */
[----:B------:R-:W-:-:S04]  /*9fa0*/  SHF.L.U32 R57, R19, 0x1f, RZ ;  /* 0x0000001f13397819 */ /* 0x000fc800000006ff */
[----:B------:R0:W1:Y:S01]  /*9fb0*/  SYNCS.PHASECHK.TRANS64.TRYWAIT P2, [R14+URZ+0x28c30], R57 ;  /* 0x028c30390e0075a7 */ /* 0x000062000804017f */
[----:B------:R-:W-:Y:S05]  /*9fc0*/  @!P0 BRA `(.L_x_5937) ;  /* 0x0000000000048947 */ /* 0x000fea0003800000 */
[----:B------:R-:W-:Y:S01]  /*9fd0*/  BPT.TRAP 0x1 ;  /* 0x000000040000795c */ /* 0x000fe20000300000 */
.L_x_5937:
[----:B------:R-:W2:Y:S02]  /*9fe0*/  S2R R0, SR_TID.X ;  /* 0x0000000000007919 */ /* 0x000ea40000002100 */
[----:B--2---:R-:W-:-:S04]  /*9ff0*/  LOP3.LUT R0, R0, 0x7f, RZ, 0xc0, !PT ;  /* 0x0000007f00007812 */ /* 0x004fc800078ec0ff */
[----:B------:R-:W-:Y:S01]  /*a000*/  ISETP.NE.AND P1, PT, R0, RZ, PT ;  /* 0x000000ff0000720c */ /* 0x000fe20003f25270 */
[----:B------:R-:W-:-:S05]  /*a010*/  VIADD R0, R2, 0x22400 ;  /* 0x0002240002007836 */ /* 0x000fca0000000000 */
[----:B------:R-:W-:Y:S01]  /*a020*/  SHF.R.U32.HI R0, RZ, 0x4, R0 ;  /* 0x00000004ff007819 */ /* 0x000fe20000011600 */
[----:B-1----:R-:W-:Y:S06]  /*a030*/  @P2 BRA `(.L_x_5938) ;  /* 0x0000000000082947 */ /* 0x002fec0003800000 */
[----:B------:R-:W1:Y:S02]  /*a040*/  SYNCS.PHASECHK.TRANS64.TRYWAIT P2, [R14+URZ+0x28c30], R57 ;  /* 0x028c30390e0075a7 */ /* 0x000e64000804017f */
[----:B-1----:R-:W-:Y:S05]  /*a050*/  @!P2 BRA `(.L_x_5939) ;  /* 0x0000015c007ca947 */ /* 0x002fea0003800000 */
.L_x_5938:
[----:B------:R-:W-:Y:S01]  /*a060*/  LOP3.LUT R0, R0, 0x3fff, RZ, 0xc0, !PT ;  /* 0x00003fff00007812 */ /* 0x000fe200078ec0ff */
[----:B------:R-:W-:Y:S05]  /*a070*/  WARPSYNC.ALL ;  /* 0x0000000000007948 */ /* 0x000fea0003800000 */
[----:B------:R-:W-:Y:S01]  /*a080*/  LOP3.LUT R15, R0, 0x10000, RZ, 0xfc, !PT ;  /* 0x00010000000f7812 */ /* 0x000fe200078efcff */
[----:B------:R-:W-:Y:S01]  /*a090*/  VIADD R0, R2, 0x20400 ;  /* 0x0002040002007836 */ /* 0x000fe20000000000 */
[----:B----45:R-:W-:-:S03]  /*a0a0*/  WARPGROUP.ARRIVE ;  /* 0x00000000000079c5 */ /* 0x030fc60000000000 */
[----:B------:R-:W-:Y:S01]  /*a0b0*/  IMAD R6, R18, 0x200, R15 ;  /* 0x0000020012067824 */ /* 0x000fe200078e020f */
[----:B------:R-:W-:Y:S01]  /*a0c0*/  ULDC.64 UR40, c[0x0][0x9e0] ;  /* 0x0002780000287ab9 */ /* 0x000fe20000000a00 */
[----:B------:R-:W-:Y:S01]  /*a0d0*/  IMAD.MOV.U32 R7, RZ, RZ, 0x40000040 ;  /* 0x40000040ff077424 */ /* 0x000fe200078e00ff */
[----:B------:R-:W-:Y:S01]  /*a0e0*/  SHF.R.U32.HI R0, RZ, 0x4, R0 ;  /* 0x00000004ff007819 */ /* 0x000fe20000011600 */
[----:B------:R-:W-:Y:S01]  /*a0f0*/  IMAD.MOV.U32 R5, RZ, RZ, 0x40000040 ;  /* 0x40000040ff057424 */ /* 0x000fe200078e00ff */
[C---:B------:R-:W-:Y:S01]  /*a100*/  R2UR UR6, R6.reuse ;  /* 0x00000000060672ca */ /* 0x040fe200000e0000 */
[----:B------:R-:W-:Y:S01]  /*a110*/  VIADD R8, R6, 0x2 ;  /* 0x0000000206087836 */ /* 0x000fe20000000000 */
[----:B------:R-:W-:Y:S01]  /*a120*/  LOP3.LUT R0, R0, 0x3fff, RZ, 0xc0, !PT ;  /* 0x00003fff00007812 */ /* 0x000fe200078ec0ff */
[----:B------:R-:W-:Y:S01]  /*a130*/  IMAD.MOV.U32 R9, RZ, RZ, 0x40000040 ;  /* 0x40000040ff097424 */ /* 0x000fe200078e00ff */
[----:B------:R-:W-:Y:S01]  /*a140*/  R2UR UR7, R7 ;  /* 0x00000000070772ca */ /* 0x000fe200000e0000 */
[----:B------:R-:W-:Y:S01]  /*a150*/  IMAD.MOV.U32 R11, RZ, RZ, 0x40000040 ;  /* 0x40000040ff0b7424 */ /* 0x000fe200078e00ff */
[----:B------:R-:W-:Y:S01]  /*a160*/  LOP3.LUT R4, R0, 0x10000, RZ, 0xfc, !PT ;  /* 0x0001000000047812 */ /* 0x000fe200078efcff */
[----:B------:R-:W-:Y:S01]  /*a170*/  VIADD R12, R6, 0x4 ;  /* 0x00000004060c7836 */ /* 0x000fe20000000000 */
[----:B------:R-:W-:Y:S01]  /*a180*/  R2UR UR5, R5 ;  /* 0x00000000050572ca */ /* 0x000fe200000e0000 */
[----:B------:R-:W-:Y:S01]  /*a190*/  IMAD.MOV.U32 R13, RZ, RZ, 0x40000040 ;  /* 0x40000040ff0d7424 */ /* 0x000fe200078e00ff */
[C---:B------:R-:W-:Y:S01]  /*a1a0*/  R2UR UR4, R4.reuse ;  /* 0x00000000040472ca */ /* 0x040fe200000e0000 */
[----:B------:R-:W-:Y:S01]  /*a1b0*/  VIADD R10, R4, 0x2 ;  /* 0x00000002040a7836 */ /* 0x000fe20000000000 */
[----:B------:R-:W2:Y:S01]  /*a1c0*/  LDC R0, c[0x0][0x448] ;  /* 0x00011200ff007b82 */ /* 0x000ea20000000800 */
[----:B------:R-:W-:Y:S01]  /*a1d0*/  IMAD.MOV.U32 R7, RZ, RZ, 0x40000040 ;  /* 0x40000040ff077424 */ /* 0x000fe200078e00ff */
[----:B------:R-:W-:Y:S01]  /*a1e0*/  UISETP.GE.AND UP0, UPT, UR41, 0x1, UPT ;  /* 0x000000012900788c */ /* 0x000fe2000bf06270 */
[----:B------:R-:W-:-:S03]  /*a1f0*/  LEA R56, R168, 0xffffffc0, 0x6 ;  /* 0xffffffc0a8387811 */ /* 0x000fc600078e30ff */
[----:B------:R-:W-:Y:S01]  /*a200*/  UP2UR UR47, UPR, URZ, 0x1 ;  /* 0x000000013f2f7883 */ /* 0x000fe20008000000 */
[----:B------:R-:W-:Y:S02]  /*a210*/  IADD3 R20, -R184, R23, -R56 ;  /* 0x00000017b8147210 */ /* 0x000fe40007ffe938 */
[----:B------:R-:W-:Y:S02]  /*a220*/  PLOP3.LUT P3, PT, PT, PT, UP0, 0x40, 0x0 ;  /* 0x000000000000781c */ /* 0x000fe40003f6e808 */
[----:B------:R-:W-:Y:S01]  /*a230*/  HGMMA.64x64x16.F32 R24, gdesc[UR4], RZ, !UPT, gsb0 ;  /* 0x00e00000041879f0 */ /* 0x000fe2000c0008ff */
[----:B------:R-:W-:Y:S01]  /*a240*/  R2UR UR6, R8 ;  /* 0x00000000080672ca */ /* 0x000fe200000e0000 */
[----:B------:R-:W-:Y:S01]  /*a250*/  VIADD R8, R4, 0x4 ;  /* 0x0000000404087836 */ /* 0x000fe20000000000 */
[----:B------:R-:W-:Y:S01]  /*a260*/  R2UR UR7, R9 ;  /* 0x00000000090772ca */ /* 0x000fe200000e0000 */
[----:B------:R-:W-:Y:S01]  /*a270*/  IMAD.MOV.U32 R9, RZ, RZ, 0x40000040 ;  /* 0x40000040ff097424 */ /* 0x000fe200078e00ff */
[----:B------:R-:W-:-:S02]  /*a280*/  R2UR UR4, R10 ;  /* 0x000000000a0472ca */ /* 0x000fc400000e0000 */
[----:B------:R-:W-:Y:S02]  /*a290*/  R2UR UR5, R11 ;  /* 0x000000000b0572ca */ /* 0x000fe400000e0000 */
[----:B--2---:R-:W-:Y:S01]  /*a2a0*/  ISETP.NE.AND P2, PT, R0, 0x1, PT ;  /* 0x000000010000780c */ /* 0x004fe20003f45270 */
[----:B------:R-:W-:-:S12]  /*a2b0*/  IMAD.IADD R0, R201, 0x1, R192 ;  /* 0x00000001c9007824 */ /* 0x000fd800078e02c0 */
[----:B------:R-:W2:Y:S01]  /*a2c0*/  @P2 LDC R3, c[0x0][0x44c] ;  /* 0x00011300ff032b82 */ /* 0x000ea20000000800 */
[----:B------:R-:W-:Y:S02]  /*a2d0*/  WARPGROUP.DEPBAR.LE gsb0, 0x0 ;  /* 0x00008000000079c5 */ /* 0x000fe40000010000 */
[----:B------:R-:W-:-:S06]  /*a2e0*/  WARPGROUP.ARRIVE ;  /* 0x00000000000079c5 */ /* 0x000fcc0000000000 */
[----:B------:R-:W-:Y:S01]  /*a2f0*/  HGMMA.64x64x16.F32 R24, gdesc[UR4], R24, gsb0 ;  /* 0x00e00000041879f0 */ /* 0x000fe20008000818 */
        /* <DEDUP_REMOVED lines=8> */
[----:B------:R-:W-:-:S10]  /*a380*/  WARPGROUP.ARRIVE ;  /* 0x00000000000079c5 */ /* 0x000fd40000000000 */
[----:B------:R-:W-:Y:S01]  /*a390*/  HGMMA.64x64x16.F32 R24, gdesc[UR4], R24, gsb0 ;  /* 0x00e00000041879f0 */ /* 0x000fe20008000818 */
[----:B------:R-:W-:Y:S01]  /*a3a0*/  R2UR UR6, R12 ;  /* 0x000000000c0672ca */ /* 0x000fe200000e0000 */
[----:B--2---:R-:W-:Y:S01]  /*a3b0*/  @P2 IMAD.HI.U32 R12, R0, R3, RZ ;  /* 0x00000003000c2227 */ /* 0x004fe200078e00ff */
[----:B------:R-:W-:Y:S02]  /*a3c0*/  R2UR UR7, R13 ;  /* 0x000000000d0772ca */ /* 0x000fe400000e0000 */
[----:B------:R-:W-:Y:S01]  /*a3d0*/  R2UR UR4, R6 ;  /* 0x00000000060472ca */ /* 0x000fe200000e0000 */
[----:B------:R-:W2:Y:S01]  /*a3e0*/  @P2 LDC R13, c[0x0][0x450] ;  /* 0x00011400ff0d2b82 */ /* 0x000ea20000000800 */
[----:B------:R-:W-:Y:S01]  /*a3f0*/  R2UR UR5, R7 ;  /* 0x00000000070572ca */ /* 0x000fe200000e0000 */
[----:B------:R-:W-:Y:S02]  /*a400*/  IMAD.MOV.U32 R3, RZ, RZ, R0 ;  /* 0x000000ffff037224 */ /* 0x000fe400078e0000 */
[----:B------:R-:W-:-:S05]  /*a410*/  @!P1 VIADD R0, R14, 0x28c40 ;  /* 0x00028c400e009836 */ /* 0x000fca0000000000 */
[----:B------:R-:W-:Y:S02]  /*a420*/  @!P1 PRMT R0, RZ, 0x654, R0 ;  /* 0x00000654ff009816 */ /* 0x000fe40000000000 */
[----:B--2---:R-:W-:Y:S01]  /*a430*/  @P2 SHF.R.U32.HI R3, RZ, R13, R12 ;  /* 0x0000000dff032219 */ /* 0x004fe2000001160c */
[----:B------:R-:W-:-:S04]  /*a440*/  IMAD.MOV.U32 R13, RZ, RZ, -0x40 ;  /* 0xffffffc0ff0d7424 */ /* 0x000fc800078e00ff */
[----:B------:R-:W2:Y:S01]  /*a450*/  SHFL.IDX PT, R61, R3, RZ, 0x1c1f ;  /* 0x001c1fff033d7589 */ /* 0x000ea200000e0000 */
[----:B------:R-:W-:-:S04]  /*a460*/  IMAD R12, R168, R13, 0x41 ;  /* 0x00000041a80c7424 */ /* 0x000fc800078e020d */
[----:B------:R-:W-:Y:S01]  /*a470*/  VIADD R60, R12, 0xffffffff ;  /* 0xffffffff0c3c7836 */ /* 0x000fe20000000000 */
[----:B------:R-:W-:-:S05]  /*a480*/  IADD3 R13, -R184, R12, R23 ;  /* 0x0000000cb80d7210 */ /* 0x000fca0007ffe117 */
[----:B------:R-:W-:-:S04]  /*a490*/  IMAD.IADD R13, R13, 0x1, -R22 ;  /* 0x000000010d0d7824 */ /* 0x000fc800078e0a16 */
[----:B------:R-:W-:Y:S01]  /*a4a0*/  VIADD R59, R13, UR40 ;  /* 0x000000280d3b7c36 */ /* 0x000fe20008000000 */
[----:B------:R-:W-:Y:S02]  /*a4b0*/  WARPGROUP.DEPBAR.LE gsb0, 0x0 ;  /* 0x00008000000079c5 */ /* 0x000fe40000010000 */
[----:B------:R-:W-:-:S06]  /*a4c0*/  WARPGROUP.ARRIVE ;  /* 0x00000000000079c5 */ /* 0x000fcc0000000000 */
[----:B------:R-:W-:Y:S01]  /*a4d0*/  HGMMA.64x64x16.F32 R24, gdesc[UR4], R24, gsb0 ;  /* 0x00e00000041879f0 */ /* 0x000fe20008000818 */
[----:B------:R-:W-:Y:S02]  /*a4e0*/  ULDC UR4, c[0x0][0x9dc] ;  /* 0x0002770000047ab9 */ /* 0x000fe40000000800 */
[----:B------:R-:W-:Y:S01]  /*a4f0*/  IMAD.U32 R21, RZ, RZ, UR4 ;  /* 0x00000004ff157e24 */ /* 0x000fe2000f8e00ff */
[----:B------:R-:W-:Y:S02]  /*a500*/  WARPGROUP.DEPBAR.LE gsb0, 0x0 ;  /* 0x00008000000079c5 */ /* 0x000fe40000010000 */
[----:B------:R3:W-:Y:S02]  /*a510*/  @!P1 SYNCS.ARRIVE.TRANS64.RED.A1T0 RZ, [R0+URZ], RZ ;  /* 0x000000ff00ff99a7 */ /* 0x0007e4000810043f */
[----:B---3--:R-:W-:-:S05]  /*a520*/  LOP3.LUT R0, RZ, R21, RZ, 0x33, !PT ;  /* 0x00000015ff007212 */ /* 0x008fca00078e33ff */
[----:B------:R-:W-:Y:S01]  /*a530*/  IMAD.IADD R58, R13, 0x1, R0 ;  /* 0x000000010d3a7824 */ /* 0x000fe200078e0200 */
[----:B--2---:R-:W-:-:S03]  /*a540*/  VIADDMNMX R0, R61, R59, R20, PT ;  /* 0x0000003b3d007246 */ /* 0x004fc60003800114 */
[----:B------:R-:W-:Y:S01]  /*a550*/  IMAD.IADD R12, R58, 0x1, R61 ;  /* 0x000000013a0c7824 */ /* 0x000fe200078e023d */
[----:B------:R-:W-:Y:S06]  /*a560*/  @P3 BRA `(.L_x_5940) ;  /* 0x0000000000583947 */ /* 0x000fec0003800000 */
[----:B------:R-:W-:Y:S01]  /*a570*/  IADD3 R13, -R22, R23, R61 ;  /* 0x00000017160d7210 */ /* 0x000fe20007ffe13d */
[----:B------:R-:W-:Y:S03]  /*a580*/  BSSY B0, `(.L_x_5941) ;  /* 0x0000010000007945 */ /* 0x000fe60003800000 */
        /* <DEDUP_REMOVED lines=10> */
.L_x_5942:
[----:B------:R-:W-:-:S06]  /*a630*/  UISETP.NE.AND UP0, UPT, UR41, 0x1, UPT ;  /* 0x000000012900788c */ /* 0x000fcc000bf05270 */
[----:B------:R-:W-:-:S05]  /*a640*/  PLOP3.LUT P3, PT, PT, PT, UP0, 0x80, 0x0 ;  /* 0x000000000000781c */ /* 0x000fca0003f6f008 */
[----:B------:R-:W-:-:S08]  /*a650*/  @UP0 ULDC.64 UR4, c[0x0][0x9e8] ;  /* 0x00027a0000040ab9 */ /* 0x000fd00000000a00 */
[----:B------:R-:W-:-:S05]  /*a660*/  @P3 IMAD.HI.U32 R61, R13, UR4, RZ ;  /* 0x000000040d3d3c27 */ /* 0x000fca000f8e00ff */
[----:B------:R-:W-:-:S07]  /*a670*/  @P3 SHF.R.U32.HI R13, RZ, UR5, R61 ;  /* 0x00000005ff0d3c19 */ /* 0x000fce000801163d */
.L_x_5943:
[----:B------:R-:W-:Y:S05]  /*a680*/  BSYNC B0 ;  /* 0x0000000000007941 */ /* 0x000fea0003800000 */
.L_x_5941:
[----:B------:R-:W-:-:S04]  /*a690*/  IMAD R13, R13, UR41, -R56 ;  /* 0x000000290d0d7c24 */ /* 0x000fc8000f8e0a38 */
[----:B------:R-:W-:-:S05]  /*a6a0*/  IMAD.IADD R13, R13, 0x1, -R184 ;  /* 0x000000010d0d7824 */ /* 0x000fca00078e0ab8 */
[----:B------:R-:W-:Y:S02]  /*a6b0*/  VIMNMX R12, R12, R13, !PT ;  /* 0x0000000d0c0c7248 */ /* 0x000fe40007fe0100 */
[----:B------:R-:W-:-:S07]  /*a6c0*/  VIADDMNMX R0, R13, UR41, R0, PT ;  /* 0x000000290d007c46 */ /* 0x000fce000b800100 */
.L_x_5940:
[C---:B------:R-:W-:Y:S01]  /*a6d0*/  ISETP.GE.AND P3, PT, R60.reuse, 0x2, PT ;  /* 0x000000023c00780c */ /* 0x040fe20003f66270 */
[----:B------:R-:W2:Y:S01]  /*a6e0*/  SHFL.IDX PT, R3, R3, 0x1, 0x1c1f ;  /* 0x003c1f0003037f89 */ /* 0x000ea200000e0000 */
[----:B------:R-:W-:Y:S01]  /*a6f0*/  ISETP.GE.AND P4, PT, R60, 0x9, PT ;  /* 0x000000093c00780c */ /* 0x000fe20003f86270 */
[----:B------:R-:W-:Y:S01]  /*a700*/  UISETP.NE.AND UP0, UPT, UR47, URZ, UPT ;  /* 0x0000003f2f00728c */ /* 0x000fe2000bf05270 */
[C---:B------:R-:W-:Y:S02]  /*a710*/  ISETP.GT.AND P6, PT, R12.reuse, 0x1, !P3 ;  /* 0x000000010c00780c */ /* 0x040fe40005fc4270 */
[----:B------:R-:W-:Y:S02]  /*a720*/  ISETP.GT.AND P5, PT, R12, 0x8, !P4 ;  /* 0x000000080c00780c */ /* 0x000fe400067a4270 */
[C---:B------:R-:W-:Y:S02]  /*a730*/  ISETP.LT.OR P6, PT, R0.reuse, 0x2, P6 ;  /* 0x000000020000780c */ /* 0x040fe400037c1670 */
[----:B------:R-:W-:-:S02]  /*a740*/  ISETP.LT.OR P5, PT, R0, 0x9, P5 ;  /* 0x000000090000780c */ /* 0x000fc40002fa1670 */
[----:B------:R-:W-:Y:S02]  /*a750*/  FSEL R61, R25, -INF , !P6 ;  /* 0xff800000193d7808 */ /* 0x000fe40007000000 */
        /* <DEDUP_REMOVED lines=68> */
[----:B------:R-:W-:Y:S02]  /*aba0*/  ISETP.LT.OR P6, PT, R0, 0x3a, P6 ;  /* 0x0000003a0000780c */ /* 0x000fe400037c1670 */
[----:B--2---:R-:W-:Y:S01]  /*abb0*/  VIADDMNMX R0, R3, R59, R20, PT ;  /* 0x0000003b03007246 */ /* 0x004fe20003800114 */
[----:B------:R-:W-:Y:S01]  /*abc0*/  IMAD.IADD R20, R58, 0x1, R3 ;  /* 0x000000013a147824 */ /* 0x000fe200078e0203 */
[----:B------:R-:W-:Y:S02]  /*abd0*/  FSEL R53, R53, -INF , !P6 ;  /* 0xff80000035357808 */ /* 0x000fe40007000000 */
[----:B------:R-:W-:-:S13]  /*abe0*/  PLOP3.LUT P6, PT, PT, PT, UP0, 0x40, 0x0 ;  /* 0x000000000000781c */ /* 0x000fda0003fce808 */
[----:B------:R-:W-:Y:S05]  /*abf0*/  @P6 BRA `(.L_x_5944) ;  /* 0x0000000000606947 */ /* 0x000fea0003800000 */
        /* <DEDUP_REMOVED lines=13> */
.L_x_5946:
[----:B------:R-:W-:-:S06]  /*acd0*/  UISETP.NE.AND UP0, UPT, UR41, 0x1, UPT ;  /* 0x000000012900788c */ /* 0x000fcc000bf05270 */
[----:B------:R-:W-:-:S05]  /*ace0*/  PLOP3.LUT P6, PT, PT, PT, UP0, 0x80, 0x0 ;  /* 0x000000000000781c */ /* 0x000fca0003fcf008 */
[----:B------:R-:W-:-:S08]  /*acf0*/  @UP0 ULDC.64 UR4, c[0x0][0x9e8] ;  /* 0x00027a0000040ab9 */ /* 0x000fd00000000a00 */
[----:B------:R-:W-:Y:S01]  /*ad00*/  @P6 IMAD.HI.U32 R12, R3, UR4, RZ ;  /* 0x00000004030c6c27 */ /* 0x000fe2000f8e00ff */
[----:B------:R-:W-:-:S13]  /*ad10*/  PLOP3.LUT P6, PT, PT, PT, UP0, 0x80, 0x0 ;  /* 0x000000000000781c */ /* 0x000fda0003fcf008 */
[----:B------:R-:W-:-:S07]  /*ad20*/  @P6 SHF.R.U32.HI R3, RZ, UR5, R12 ;  /* 0x00000005ff036c19 */ /* 0x000fce000801160c */
.L_x_5947:
[----:B------:R-:W-:Y:S05]  /*ad30*/  BSYNC B0 ;  /* 0x0000000000007941 */ /* 0x000fea0003800000 */
.L_x_5945:
[----:B------:R-:W-:-:S04]  /*ad40*/  IMAD R3, R3, UR41, -R56 ;  /* 0x0000002903037c24 */ /* 0x000fc8000f8e0a38 */
[----:B------:R-:W-:-:S05]  /*ad50*/  IMAD.IADD R3, R3, 0x1, -R184 ;  /* 0x0000000103037824 */ /* 0x000fca00078e0ab8 */
[----:B------:R-:W-:Y:S02]  /*ad60*/  VIMNMX R20, R20, R3, !PT ;  /* 0x0000000314147248 */ /* 0x000fe40007fe0100 */
[----:B------:R-:W-:-:S07]  /*ad70*/  VIADDMNMX R0, R3, UR41, R0, PT ;  /* 0x0000002903007c46 */ /* 0x000fce000b800100 */
.L_x_5944:
        /* <DEDUP_REMOVED lines=38> */
[----:B------:R-:W-:Y:S01]  /*afe0*/  ISETP.GT.AND P4, PT, R20, 0x8, !P4 ;  /* 0x000000081400780c */ /* 0x000fe20006784270 */
[----:B------:R-:W2:Y:S01]  /*aff0*/  SHFL.BFLY PT, R12, R25, 0x2, 0x1f ;  /* 0x0c401f00190c7f89 */ /* 0x000ea200000e0000 */
[C---:B------:R-:W-:Y:S02]  /*b000*/  ISETP.LT.OR P3, PT, R0.reuse, 0x1a, P3 ;  /* 0x0000001a0000780c */ /* 0x040fe40001f61670 */
[----:B------:R-:W-:Y:S02]  /*b010*/  ISETP.LT.OR P4, PT, R0, 0x9, P4 ;  /* 0x000000090000780c */ /* 0x000fe40002781670 */
[----:B------:R-:W-:Y:S02]  /*b020*/  FSEL R32, R39, -INF , !P3 ;  /* 0xff80000027207808 */ /* 0x000fe40005800000 */
[----:B------:R-:W-:Y:S02]  /*b030*/  ISETP.NE.AND P3, PT, R37, RZ, PT ;  /* 0x000000ff2500720c */ /* 0x000fe40003f65270 */
[----:B------:R-:W-:-:S02]  /*b040*/  FSEL R30, R30, -INF , !P4 ;  /* 0xff8000001e1e7808 */ /* 0x000fc40006000000 */
[----:B------:R-:W-:Y:S02]  /*b050*/  ISETP.GT.AND P3, PT, R20, 0x20, !P3 ;  /* 0x000000201400780c */ /* 0x000fe40005f64270 */
[----:B------:R-:W-:Y:S02]  /*b060*/  ISETP.NE.AND P4, PT, R44, RZ, PT ;  /* 0x000000ff2c00720c */ /* 0x000fe40003f85270 */
[----:B------:R-:W-:Y:S02]  /*b070*/  ISETP.LT.OR P3, PT, R0, 0x21, P3 ;  /* 0x000000210000780c */ /* 0x000fe40001f61670 */
[----:B------:R-:W-:Y:S01]  /*b080*/  ISETP.NE.AND P6, PT, R13, RZ, PT ;  /* 0x000000ff0d00720c */ /* 0x000fe20003fc5270 */
[----:B------:R-:W-:Y:S01]  /*b090*/  IMAD.U32 R13, RZ, RZ, UR4 ;  /* 0x00000004ff0d7e24 */ /* 0x000fe2000f8e00ff */
[----:B------:R-:W-:Y:S02]  /*b0a0*/  FSEL R42, R42, -INF , !P3 ;  /* 0xff8000002a2a7808 */ /* 0x000fe40005800000 */
[----:B------:R-:W-:-:S02]  /*b0b0*/  ISETP.NE.AND P3, PT, R40, RZ, PT ;  /* 0x000000ff2800720c */ /* 0x000fc40003f65270 */
[C---:B------:R-:W-:Y:S02]  /*b0c0*/  ISETP.GT.AND P5, PT, R20.reuse, 0x38, !P5 ;  /* 0x000000381400780c */ /* 0x040fe40006fa4270 */
[----:B------:R-:W-:Y:S02]  /*b0d0*/  ISETP.GT.AND P3, PT, R20, 0x21, !P3 ;  /* 0x000000211400780c */ /* 0x000fe40005f64270 */
[----:B--2---:R-:W-:Y:S02]  /*b0e0*/  FMNMX.FTZ R29, R25, R12, !PT ;  /* 0x0000000c191d7209 */ /* 0x004fe40007810000 */
[C---:B------:R-:W-:Y:S02]  /*b0f0*/  ISETP.LT.OR P3, PT, R0.reuse, 0x22, P3 ;  /* 0x000000220000780c */ /* 0x040fe40001f61670 */
[----:B------:R-:W-:Y:S01]  /*b100*/  ISETP.LT.OR P5, PT, R0, 0x39, P5 ;  /* 0x000000390000780c */ /* 0x000fe20002fa1670 */
[----:B------:R-:W2:Y:S01]  /*b110*/  SHFL.BFLY PT, R12, R29, 0x1, 0x1f ;  /* 0x0c201f001d0c7f89 */ /* 0x000ea200000e0000 */
[----:B------:R-:W-:-:S02]  /*b120*/  FSEL R36, R43, -INF , !P3 ;  /* 0xff8000002b247808 */ /* 0x000fc40005800000 */
[----:B------:R-:W-:Y:S02]  /*b130*/  ISETP.NE.AND P3, PT, R41, RZ, PT ;  /* 0x000000ff2900720c */ /* 0x000fe40003f65270 */
[----:B------:R-:W-:Y:S02]  /*b140*/  FSEL R54, R54, -INF , !P5 ;  /* 0xff80000036367808 */ /* 0x000fe40006800000 */
[----:B------:R-:W-:-:S04]  /*b150*/  ISETP.GT.AND P3, PT, R20, 0x28, !P3 ;  /* 0x000000281400780c */ /* 0x000fc80005f64270 */
[----:B------:R-:W-:-:S04]  /*b160*/  ISETP.LT.OR P3, PT, R0, 0x29, P3 ;  /* 0x000000290000780c */ /* 0x000fc80001f61670 */
[----:B------:R-:W-:Y:S02]  /*b170*/  FSEL R46, R46, -INF , !P3 ;  /* 0xff8000002e2e7808 */ /* 0x000fe40005800000 */
[----:B------:R-:W-:Y:S02]  /*b180*/  ISETP.GT.AND P3, PT, R20, 0x29, !P4 ;  /* 0x000000291400780c */ /* 0x000fe40006764270 */
[----:B------:R-:W-:Y:S02]  /*b190*/  ISETP.NE.AND P4, PT, R48, RZ, PT ;  /* 0x000000ff3000720c */ /* 0x000fe40003f85270 */
[----:B------:R-:W-:Y:S02]  /*b1a0*/  ISETP.LT.OR P3, PT, R0, 0x2a, P3 ;  /* 0x0000002a0000780c */ /* 0x000fe40001f61670 */
[----:B------:R-:W-:Y:S02]  /*b1b0*/  ISETP.GT.AND P4, PT, R20, 0x31, !P4 ;  /* 0x000000311400780c */ /* 0x000fe40006784270 */
[----:B------:R-:W-:-:S02]  /*b1c0*/  FSEL R40, R47, -INF , !P3 ;  /* 0xff8000002f287808 */ /* 0x000fc40005800000 */
[----:B------:R-:W-:Y:S02]  /*b1d0*/  ISETP.GT.AND P3, PT, R20, RZ, !P6 ;  /* 0x000000ff1400720c */ /* 0x000fe40007764270 */
[----:B--2---:R-:W-:Y:S02]  /*b1e0*/  FMNMX.FTZ R12, R29, R12, !PT ;  /* 0x0000000c1d0c7209 */ /* 0x004fe40007810000 */
[----:B------:R-:W-:Y:S02]  /*b1f0*/  ISETP.LT.OR P3, PT, R0, 0x1, P3 ;  /* 0x000000010000780c */ /* 0x000fe40001f61670 */
[----:B------:R-:W-:Y:S01]  /*b200*/  ISETP.NE.AND P6, PT, R52, RZ, PT ;  /* 0x000000ff3400720c */ /* 0x000fe20003fc5270 */
[----:B------:R-:W-:Y:S01]  /*b210*/  FMUL.FTZ R3, R12, R13 ;  /* 0x0000000d0c037220 */ /* 0x000fe20000410000 */
[----:B------:R-:W-:Y:S02]  /*b220*/  FSEL R26, R26, -INF , !P3 ;  /* 0xff8000001a1a7808 */ /* 0x000fe40005800000 */
[----:B------:R-:W-:-:S02]  /*b230*/  FSETP.NEU.FTZ.AND P3, PT, R12, -INF , PT ;  /* 0xff8000000c00780b */ /* 0x000fc40003f7d000 */
[----:B------:R-:W-:Y:S02]  /*b240*/  ISETP.LT.OR P4, PT, R0, 0x32, P4 ;  /* 0x000000320000780c */ /* 0x000fe40002781670 */
[----:B------:R-:W-:Y:S02]  /*b250*/  FSEL R48, R3, RZ, P3 ;  /* 0x000000ff03307208 */ /* 0x000fe40001800000 */
[----:B------:R-:W-:Y:S02]  /*b260*/  FMNMX.FTZ R3, R26, R27, !PT ;  /* 0x0000001b1a037209 */ /* 0x000fe40007810000 */
[----:B------:R-:W-:Y:S01]  /*b270*/  ISETP.NE.AND P3, PT, R62, RZ, PT ;  /* 0x000000ff3e00720c */ /* 0x000fe20003f65270 */
[--C-:B------:R-:W-:Y:S01]  /*b280*/  FFMA.FTZ R25, R61, R13, -R48.reuse ;  /* 0x0000000d3d197223 */ /* 0x100fe20000010830 */
[----:B------:R-:W-:Y:S01]  /*b290*/  FMNMX.FTZ R3, R30, R3, !PT ;  /* 0x000000031e037209 */ /* 0x000fe20007810000 */
[--C-:B------:R-:W-:Y:S01]  /*b2a0*/  FFMA.FTZ R31, R63, R13, -R48.reuse ;  /* 0x0000000d3f1f7223 */ /* 0x100fe20000010830 */
[----:B------:R-:W-:Y:S01]  /*b2b0*/  ISETP.GT.AND P3, PT, R20, 0x30, !P3 ;  /* 0x000000301400780c */ /* 0x000fe20005f64270 */
[----:B------:R-:W-:Y:S01]  /*b2c0*/  MUFU.EX2 R29, R25 ;  /* 0x00000019001d7308 */ /* 0x000fe20000000800 */
        /* <DEDUP_REMOVED lines=10> */
[----:B------:R-:W-:Y:S01]  /*b370*/  ISETP.GT.AND P6, PT, R20, 0x39, !P6 ;  /* 0x000000391400780c */ /* 0x000fe200077c4270 */
[--C-:B------:R-:W-:Y:S01]  /*b380*/  FFMA.FTZ R20, R33, R13, -R48.reuse ;  /* 0x0000000d21147223 */ /* 0x100fe20000010830 */
[----:B------:R-:W-:Y:S01]  /*b390*/  FMNMX.FTZ R3, R38, R3, !PT ;  /* 0x0000000326037209 */ /* 0x000fe20007810000 */
[--C-:B------:R-:W-:Y:S01]  /*b3a0*/  FFMA.FTZ R33, R65, R13, -R48.reuse ;  /* 0x0000000d41217223 */ /* 0x100fe20000010830 */
[----:B------:R-:W-:Y:S01]  /*b3b0*/  FSEL R44, R51, -INF , !P4 ;  /* 0xff800000332c7808 */ /* 0x000fe20006000000 */
[----:B------:R-:W-:Y:S01]  /*b3c0*/  MUFU.EX2 R164, R20 ;  /* 0x0000001400a47308 */ /* 0x000fe20000000800 */
[----:B------:R-:W-:Y:S01]  /*b3d0*/  FMNMX.FTZ R3, R32, R3, !PT ;  /* 0x0000000320037209 */ /* 0x000fe20007810000 */
[----:B------:R-:W-:Y:S01]  /*b3e0*/  FFMA.FTZ R43, R75, R13, -R48 ;  /* 0x0000000d4b2b7223 */ /* 0x000fe20000010830 */
[----:B------:R-:W-:-:S02]  /*b3f0*/  ISETP.LT.OR P6, PT, R0, 0x3a, P6 ;  /* 0x0000003a0000780c */ /* 0x000fc400037c1670 */
[----:B------:R-:W-:Y:S02]  /*b400*/  FMNMX.FTZ R3, R42, R3, !PT ;  /* 0x000000032a037209 */ /* 0x000fe40007810000 */
[----:B------:R-:W-:Y:S01]  /*b410*/  FSEL R0, R55, -INF , !P6 ;  /* 0xff80000037007808 */ /* 0x000fe20007000000 */
[----:B------:R2:W-:Y:S01]  /*b420*/  MUFU.EX2 R166, R33 ;  /* 0x0000002100a67308 */ /* 0x0005e20000000800 */
[----:B------:R-:W-:-:S04]  /*b430*/  FMNMX.FTZ R3, R36, R3, !PT ;  /* 0x0000000324037209 */ /* 0x000fc80007810000 */
[----:B------:R-:W-:-:S03]  /*b440*/  FMNMX.FTZ R3, R46, R3, !PT ;  /* 0x000000032e037209 */ /* 0x000fc60007810000 */
[----:B------:R3:W-:Y:S01]  /*b450*/  MUFU.EX2 R160, R37 ;  /* 0x0000002500a07308 */ /* 0x0007e20000000800 */
[----:B------:R-:W-:Y:S01]  /*b460*/  FMNMX.FTZ R3, R40, R3, !PT ;  /* 0x0000000328037209 */ /* 0x000fe20007810000 */
[----:B--2---:R-:W-:-:S03]  /*b470*/  FFMA.FTZ R33, R79, R13, -R48 ;  /* 0x0000000d4f217223 */ /* 0x004fc60000010830 */
[----:B------:R-:W-:-:S03]  /*b480*/  FMNMX.FTZ R3, R50, R3, !PT ;  /* 0x0000000332037209 */ /* 0x000fc60007810000 */
[----:B------:R-:W-:Y:S01]  /*b490*/  MUFU.EX2 R35, R35 ;  /* 0x0000002300237308 */ /* 0x000fe20000000800 */
[----:B------:R-:W-:Y:S01]  /*b4a0*/  FMNMX.FTZ R3, R44, R3, !PT ;  /* 0x000000032c037209 */ /* 0x000fe20007810000 */
[-CC-:B---3--:R-:W-:Y:S01]  /*b4b0*/  FFMA.FTZ R37, R45, R13.reuse, -R48.reuse ;  /* 0x0000000d2d257223 */ /* 0x188fe20000010830 */
[----:B------:R-:W-:Y:S02]  /*b4c0*/  FFMA.FTZ R45, R49, R13, -R48 ;  /* 0x0000000d312d7223 */ /* 0x000fe40000010830 */
[----:B------:R-:W-:-:S03]  /*b4d0*/  FMNMX.FTZ R3, R54, R3, !PT ;  /* 0x0000000336037209 */ /* 0x000fc60007810000 */
[----:B------:R-:W-:Y:S01]  /*b4e0*/  MUFU.EX2 R56, R45 ;  /* 0x0000002d00387308 */ /* 0x000fe20000000800 */
[----:B------:R-:W-:-:S05]  /*b4f0*/  FMNMX.FTZ R3, R0, R3, !PT ;  /* 0x0000000300037209 */ /* 0x000fca0007810000 */
[----:B------:R-:W2:Y:S02]  /*b500*/  SHFL.BFLY PT, R20, R3, 0x2, 0x1f ;  /* 0x0c401f0003147f89 */ /* 0x000ea400000e0000 */
[----:B------:R-:W-:Y:S08]  /*b510*/  MUFU.EX2 R39, R39 ;  /* 0x0000002700277308 */ /* 0x000ff00000000800 */
[----:B------:R3:W-:Y:S08]  /*b520*/  MUFU.EX2 R162, R41 ;  /* 0x0000002900a27308 */ /* 0x0007f00000000800 */
[----:B------:R-:W-:Y:S01]  /*b530*/  MUFU.EX2 R43, R43 ;  /* 0x0000002b002b7308 */ /* 0x000fe20000000800 */
[-CC-:B---3--:R-:W-:Y:S01]  /*b540*/  FFMA.FTZ R41, R81, R13.reuse, -R48.reuse ;  /* 0x0000000d51297223 */ /* 0x188fe20000010830 */
[----:B--2---:R-:W-:Y:S01]  /*b550*/  FMNMX.FTZ R25, R3, R20, !PT ;  /* 0x0000001403197209 */ /* 0x004fe20007810000 */
[----:B------:R-:W-:-:S05]  /*b560*/  FFMA.FTZ R3, R77, R13, -R48 ;  /* 0x0000000d4d037223 */ /* 0x000fca0000010830 */
[----:B------:R-:W-:Y:S01]  /*b570*/  MUFU.EX2 R33, R33 ;  /* 0x0000002100217308 */ /* 0x000fe20000000800 */
[----:B------:R-:W2:Y:S07]  /*b580*/  SHFL.BFLY PT, R20, R25, 0x1, 0x1f ;  /* 0x0c201f0019147f89 */ /* 0x000eae00000e0000 */
[----:B------:R3:W-:Y:S08]  /*b590*/  MUFU.EX2 R156, R3 ;  /* 0x00000003009c7308 */ /* 0x0007f00000000800 */
[----:B------:R-:W4:Y:S08]  /*b5a0*/  MUFU.EX2 R52, R37 ;  /* 0x0000002500347308 */ /* 0x000f300000000800 */
[----:B------:R-:W5:Y:S01]  /*b5b0*/  MUFU.EX2 R41, R41 ;  /* 0x0000002900297308 */ /* 0x000f620000000800 */
[----:B--2---:R-:W-:Y:S01]  /*b5c0*/  FMNMX.FTZ R20, R25, R20, !PT ;  /* 0x0000001419147209 */ /* 0x004fe20007810000 */
[-CC-:B------:R-:W-:Y:S01]  /*b5d0*/  FFMA.FTZ R25, R83, R13.reuse, -R48.reuse ;  /* 0x0000000d53197223 */ /* 0x180fe20000010830 */
[----:B------:R-:W-:-:S02]  /*b5e0*/  FFMA.FTZ R48, R53, R13, -R48 ;  /* 0x0000000d35307223 */ /* 0x000fc40000010830 */
[C---:B------:R-:W-:Y:S01]  /*b5f0*/  FSETP.NEU.FTZ.AND P3, PT, R20.reuse, -INF , PT ;  /* 0xff8000001400780b */ /* 0x040fe20003f7d000 */
[----:B---3--:R-:W-:Y:S01]  /*b600*/  FMUL.FTZ R3, R20, R13 ;  /* 0x0000000d14037220 */ /* 0x008fe20000410000 */
[----:B----4-:R-:W-:Y:S01]  /*b610*/  F2FP.F16.F32.PACK_AB R158, R52, R33 ;  /* 0x00000021349e723e */ /* 0x010fe200000000ff */
[----:B------:R-:W-:Y:S03]  /*b620*/  MUFU.EX2 R25, R25 ;  /* 0x0000001900197308 */ /* 0x000fe60000000800 */
[----:B------:R-:W-:Y:S02]  /*b630*/  FSEL R3, R3, RZ, P3 ;  /* 0x000000ff03037208 */ /* 0x000fe40001800000 */
[----:B-----5:R-:W-:-:S03]  /*b640*/  F2FP.F16.F32.PACK_AB R152, R56, R41 ;  /* 0x000000293898723e */ /* 0x020fc600000000ff */
        /* <DEDUP_REMOVED lines=17> */
[----:B------:R-:W-:-:S05]  /*b760*/  FFMA.FTZ R0, R0, R13, -R3 ;  /* 0x0000000d00007223 */ /* 0x000fca0000010803 */
[----:B------:R-:W3:Y:S08]  /*b770*/  MUFU.EX2 R30, R30 ;  /* 0x0000001e001e7308 */ /* 0x000ef00000000800 */
[----:B------:R4:W5:Y:S01]  /*b780*/  MUFU.EX2 R167, R24 ;  /* 0x0000001800a77308 */ /* 0x0009620000000800 */
[----:B--2---:R-:W-:Y:S01]  /*b790*/  FADD.FTZ R45, R26, R27 ;  /* 0x0000001b1a2d7221 */ /* 0x004fe20000010000 */
[----:B------:R-:W-:-:S06]  /*b7a0*/  F2FP.F16.F32.PACK_AB R165, R27, R26 ;  /* 0x0000001a1ba5723e */ /* 0x000fcc00000000ff */
[----:B------:R-:W2:Y:S01]  /*b7b0*/  MUFU.EX2 R34, R34 ;  /* 0x0000002200227308 */ /* 0x000ea20000000800 */
[----:B----4-:R-:W-:Y:S01]  /*b7c0*/  FADD.FTZ R24, R164, R29 ;  /* 0x0000001da4187221 */ /* 0x010fe20000010000 */
[----:B------:R-:W-:-:S03]  /*b7d0*/  F2FP.F16.F32.PACK_AB R164, R29, R164 ;  /* 0x000000a41da4723e */ /* 0x000fc600000000ff */
[----:B------:R-:W-:Y:S01]  /*b7e0*/  FADD.FTZ R47, R31, R24 ;  /* 0x000000181f2f7221 */ /* 0x000fe20000010000 */
[----:B---3--:R-:W-:Y:S02]  /*b7f0*/  FADD.FTZ R24, R30, R45 ;  /* 0x0000002d1e187221 */ /* 0x008fe40000010000 */
[----:B------:R3:W4:Y:S08]  /*b800*/  MUFU.EX2 R161, R28 ;  /* 0x0000001c00a17308 */ /* 0x0007300000000800 */
[----:B------:R-:W0:Y:S01]  /*b810*/  MUFU.EX2 R38, R38 ;  /* 0x0000002600267308 */ /* 0x000e220000000800 */
[C---:B---3--:R-:W-:Y:S01]  /*b820*/  FADD.FTZ R28, R166.reuse, R47 ;  /* 0x0000002fa61c7221 */ /* 0x048fe20000010000 */
[----:B-----5:R-:W-:Y:S01]  /*b830*/  FADD.FTZ R47, R167, R24 ;  /* 0x00000018a72f7221 */ /* 0x020fe20000010000 */
[----:B------:R-:W-:-:S02]  /*b840*/  F2FP.F16.F32.PACK_AB R166, R166, R31 ;  /* 0x0000001fa6a6723e */ /* 0x000fc400000000ff */
[----:B------:R-:W-:Y:S01]  /*b850*/  FADD.FTZ R49, R35, R28 ;  /* 0x0000001c23317221 */ /* 0x000fe20000010000 */
[----:B--2---:R-:W-:Y:S01]  /*b860*/  FADD.FTZ R24, R34, R47 ;  /* 0x0000002f22187221 */ /* 0x004fe20000010000 */
[----:B------:R-:W-:Y:S01]  /*b870*/  F2FP.F16.F32.PACK_AB R167, R167, R30 ;  /* 0x0000001ea7a7723e */ /* 0x000fe200000000ff */
[----:B------:R-:W2:Y:S01]  /*b880*/  MUFU.EX2 R163, R32 ;  /* 0x0000002000a37308 */ /* 0x000ea20000000800 */
[C---:B------:R-:W-:Y:S01]  /*b890*/  FADD.FTZ R28, R160.reuse, R49 ;  /* 0x00000031a01c7221 */ /* 0x040fe20000010000 */
[----:B----4-:R-:W-:Y:S01]  /*b8a0*/  FADD.FTZ R3, R161, R24 ;  /* 0x00000018a1037221 */ /* 0x010fe20000010000 */
[----:B------:R-:W-:Y:S01]  /*b8b0*/  F2FP.F16.F32.PACK_AB R160, R160, R35 ;  /* 0x00000023a0a0723e */ /* 0x000fe200000000ff */
[----:B------:R3:W-:Y:S01]  /*b8c0*/  STSM.16.M88.4 [R195+0x26800], R164 ;  /* 0x026800a4c3007844 */ /* 0x0007e20000000200 */
[----:B------:R-:W-:Y:S01]  /*b8d0*/  FADD.FTZ R47, R39, R28 ;  /* 0x0000001c272f7221 */ /* 0x000fe20000010000 */
[----:B------:R-:W-:Y:S02]  /*b8e0*/  F2FP.F16.F32.PACK_AB R161, R161, R34 ;  /* 0x00000022a1a1723e */ /* 0x000fe400000000ff */
[----:B------:R-:W4:Y:S01]  /*b8f0*/  MUFU.EX2 R42, R42 ;  /* 0x0000002a002a7308 */ /* 0x000f220000000800 */
[----:B0-----:R-:W-:Y:S01]  /*b900*/  FADD.FTZ R24, R38, R3 ;  /* 0x0000000326187221 */ /* 0x001fe20000010000 */
[C---:B------:R-:W-:Y:S01]  /*b910*/  FADD.FTZ R28, R162.reuse, R47 ;  /* 0x0000002fa21c7221 */ /* 0x040fe20000010000 */
[----:B------:R-:W-:-:S03]  /*b920*/  F2FP.F16.F32.PACK_AB R162, R162, R39 ;  /* 0x00000027a2a2723e */ /* 0x000fc600000000ff */
[----:B------:R-:W-:Y:S02]  /*b930*/  FADD.FTZ R31, R43, R28 ;  /* 0x0000001c2b1f7221 */ /* 0x000fe40000010000 */
[----:B------:R-:W0:Y:S01]  /*b940*/  MUFU.EX2 R157, R36 ;  /* 0x00000024009d7308 */ /* 0x000e220000000800 */
[C---:B--2---:R-:W-:Y:S01]  /*b950*/  FADD.FTZ R29, R163.reuse, R24 ;  /* 0x00000018a31d7221 */ /* 0x044fe20000010000 */
[C---:B------:R-:W-:Y:S01]  /*b960*/  FADD.FTZ R28, R156.reuse, R31 ;  /* 0x0000001f9c1c7221 */ /* 0x040fe20000010000 */
[----:B------:R-:W-:Y:S02]  /*b970*/  F2FP.F16.F32.PACK_AB R163, R163, R38 ;  /* 0x00000026a3a3723e */ /* 0x000fe400000000ff */
[----:B------:R-:W-:-:S03]  /*b980*/  F2FP.F16.F32.PACK_AB R156, R156, R43 ;  /* 0x0000002b9c9c723e */ /* 0x000fc600000000ff */
[----:B------:R-:W-:Y:S01]  /*b990*/  MUFU.EX2 R46, R46 ;  /* 0x0000002e002e7308 */ /* 0x000fe20000000800 */
[----:B----4-:R-:W-:Y:S01]  /*b9a0*/  FADD.FTZ R24, R42, R29 ;  /* 0x0000001d2a187221 */ /* 0x010fe20000010000 */
[----:B------:R-:W-:Y:S01]  /*b9b0*/  FADD.FTZ R29, R33, R28 ;  /* 0x0000001c211d7221 */ /* 0x000fe20000010000 */
[----:B------:R3:W-:Y:S03]  /*b9c0*/  STSM.16.M88.4 [R198], R160 ;  /* 0x000000a0c6007844 */ /* 0x0007e60000000200 */
[----:B------:R-:W-:Y:S02]  /*b9d0*/  FADD.FTZ R52, R52, R29 ;  /* 0x0000001d34347221 */ /* 0x000fe40000010000 */
[----:B------:R-:W2:Y:S01]  /*b9e0*/  MUFU.EX2 R37, R40 ;  /* 0x0000002800257308 */ /* 0x000ea20000000800 */
[----:B0-----:R-:W-:Y:S01]  /*b9f0*/  FADD.FTZ R27, R157, R24 ;  /* 0x000000189d1b7221 */ /* 0x001fe20000010000 */
[----:B------:R-:W-:Y:S01]  /*ba00*/  FADD.FTZ R41, R41, R52 ;  /* 0x0000003429297221 */ /* 0x000fe20000010000 */
[----:B------:R-:W-:-:S03]  /*ba10*/  F2FP.F16.F32.PACK_AB R157, R157, R42 ;  /* 0x0000002a9d9d723e */ /* 0x000fc600000000ff */
[----:B------:R-:W-:Y:S02]  /*ba20*/  FADD.FTZ R56, R56, R41 ;  /* 0x0000002938387221 */ /* 0x000fe40000010000 */
[----:B------:R-:W-:Y:S08]  /*ba30*/  MUFU.EX2 R50, R50 ;  /* 0x0000003200327308 */ /* 0x000ff00000000800 */
[----:B------:R-:W0:Y:S01]  /*ba40*/  MUFU.EX2 R45, R44 ;  /* 0x0000002c002d7308 */ /* 0x000e220000000800 */
[----:B--2---:R-:W-:-:S05]  /*ba50*/  F2FP.F16.F32.PACK_AB R159, R37, R46 ;  /* 0x0000002e259f723e */ /* 0x004fca00000000ff */
[----:B------:R3:W-:Y:S02]  /*ba60*/  STSM.16.M88.4 [R196], R156 ;  /* 0x0000009cc4007844 */ /* 0x0007e40000000200 */
[----:B------:R-:W2:Y:S08]  /*ba70*/  MUFU.EX2 R48, R48 ;  /* 0x0000003000307308 */ /* 0x000eb00000000800 */
[----:B------:R-:W-:Y:S01]  /*ba80*/  MUFU.EX2 R54, R54 ;  /* 0x0000003600367308 */ /* 0x000fe20000000800 */
[----:B0-----:R-:W-:-:S07]  /*ba90*/  F2FP.F16.F32.PACK_AB R153, R45, R50 ;  /* 0x000000322d99723e */ /* 0x001fce00000000ff */
[----:B------:R0:W4:Y:S01]  /*baa0*/  MUFU.EX2 R3, R0 ;  /* 0x0000000000037308 */ /* 0x0001220000000800 */
[----:B--2---:R-:W-:Y:S01]  /*bab0*/  F2FP.F16.F32.PACK_AB R154, R48, R25 ;  /* 0x00000019309a723e */ /* 0x004fe200000000ff */
[----:B------:R-:W-:Y:S01]  /*bac0*/  FADD.FTZ R25, R25, R56 ;  /* 0x0000003819197221 */ /* 0x000fe20000010000 */
[----:B0-----:R-:W-:-:S04]  /*bad0*/  FADD.FTZ R0, R46, R27 ;  /* 0x0000001b2e007221 */ /* 0x001fc80000010000 */
[----:B------:R-:W-:Y:S01]  /*bae0*/  FADD.FTZ R37, R37, R0 ;  /* 0x0000000025257221 */ /* 0x000fe20000010000 */
[----:B------:R-:W-:-:S03]  /*baf0*/  FADD.FTZ R0, R48, R25 ;  /* 0x0000001930007221 */ /* 0x000fc60000010000 */
[----:B------:R-:W-:Y:S01]  /*bb00*/  FADD.FTZ R50, R50, R37 ;  /* 0x0000002532327221 */ /* 0x000fe20000010000 */
[----:B----4-:R-:W-:-:S03]  /*bb10*/  F2FP.F16.F32.PACK_AB R155, R3, R54 ;  /* 0x00000036039b723e */ /* 0x010fc600000000ff */
[----:B------:R-:W-:Y:S02]  /*bb20*/  FADD.FTZ R45, R45, R50 ;  /* 0x000000322d2d7221 */ /* 0x000fe40000010000 */
[----:B------:R3:W-:Y:S02]  /*bb30*/  STSM.16.M88.4 [R197], R152 ;  /* 0x00000098c5007844 */ /* 0x0007e40000000200 */
[----:B------:R-:W-:-:S04]  /*bb40*/  FADD.FTZ R54, R54, R45 ;  /* 0x0000002d36367221 */ /* 0x000fc80000010000 */
[----:B------:R-:W-:Y:S01]  /*bb50*/  FADD.FTZ R3, R3, R54 ;  /* 0x0000003603037221 */ /* 0x000fe20000010000 */
[----:B------:R-:W-:Y:S06]  /*bb60*/  @!P0 BRA `(.L_x_5948) ;  /* 0x0000000000048947 */ /* 0x000fec0003800000 */
[----:B------:R-:W-:Y:S01]  /*bb70*/  BPT.TRAP 0x1 ;  /* 0x000000040000795c */ /* 0x000fe20000300000 */
.L_x_5948:
[----:B------:R0:W2:Y:S01]  /*bb80*/  SYNCS.PHASECHK.TRANS64.TRYWAIT P3, [R14+URZ+0x28c50], R57 ;  /* 0x028c50390e0075a7 */ /* 0x0000a2000806017f */
[----:B------:R-:W-:Y:S05]  /*bb90*/  @!P0 BRA `(.L_x_5949) ;  /* 0x0000000000048947 */ /* 0x000fea0003800000 */
[----:B------:R-:W-:Y:S01]  /*bba0*/  BPT.TRAP 0x1 ;  /* 0x000000040000795c */ /* 0x000fe20000300000 */
.L_x_5949:
[----:B------:R-:W-:Y:S01]  /*bbb0*/  ULDC UR44, c[0x0][0x9e4] ;  /* 0x00027900002c7ab9 */ /* 0x000fe20000000800 */
[----:B------:R-:W-:Y:S01]  /*bbc0*/  ULDC UR45, c[0x0][0x9dc] ;  /* 0x00027700002d7ab9 */ /* 0x000fe20000000800 */
[----:B------:R-:W-:Y:S01]  /*bbd0*/  ULDC UR39, c[0x0][0x988] ;  /* 0x0002620000277ab9 */ /* 0x000fe20000000800 */
[----:B------:R-:W-:Y:S01]  /*bbe0*/  ULDC UR46, c[0x0][0x9e0] ;  /* 0x00027800002e7ab9 */ /* 0x000fe20000000800 */
[----:B------:R-:W-:Y:S01]  /*bbf0*/  BSSY B0, `(.L_x_5950) ;  /* 0x0000006000007945 */ /* 0x000fe20003800000 */
[----:B------:R-:W-:Y:S02]  /*bc00*/  IMAD R170, R18, 0x1000, R190 ;  /* 0x0000100012aa7824 */ /* 0x000fe400078e02be */
[----:B------:R-:W-:Y:S01]  /*bc10*/  IMAD.MOV.U32 R171, RZ, RZ, 0x40000040 ;  /* 0x40000040ffab7424 */ /* 0x000fe200078e00ff */
[----:B--2---:R-:W-:Y:S06]  /*bc20*/  @P3 BRA `(.L_x_5951) ;  /* 0x0000000000083947 */ /* 0x004fec0003800000 */
[----:B------:R-:W2:Y:S02]  /*bc30*/  SYNCS.PHASECHK.TRANS64.TRYWAIT P3, [R14+URZ+0x28c50], R57 ;  /* 0x028c50390e0075a7 */ /* 0x000ea4000806017f */
[----:B--2---:R-:W-:Y:S05]  /*bc40*/  @!P3 BRA `(.L_x_5952) ;  /* 0x000001400094b947 */ /* 0x004fea0003800000 */
.L_x_5951:
[----:B------:R-:W-:Y:S05]  /*bc50*/  BSYNC B0 ;  /* 0x0000000000007941 */ /* 0x000fea0003800000 */
.L_x_5950:
[----:B------:R-:W-:Y:S01]  /*bc60*/  R2UR UR6, R170 ;  /* 0x00000000aa0672ca */ /* 0x000fe200000e0000 */
[----:B012---:R-:W-:Y:S01]  /*bc70*/  WARPGROUP.ARRIVE ;  /* 0x00000000000079c5 */ /* 0x007fe20000000000 */
[----:B------:R-:W-:Y:S01]  /*bc80*/  R2UR UR7, R171 ;  /* 0x00000000ab0772ca */ /* 0x000fe200000e0000 */
[----:B------:R-:W-:Y:S01]  /*bc90*/  IMAD.MOV.U32 R171, RZ, RZ, 0x40000040 ;  /* 0x40000040ffab7424 */ /* 0x000fe200078e00ff */
[----:B------:R-:W-:Y:S01]  /*bca0*/  UISETP.NE.AND UP0, UPT, UR47, URZ, UPT ;  /* 0x0000003f2f00728c */ /* 0x000fe2000bf05270 */
[----:B------:R-:W-:-:S05]  /*bcb0*/  @!P1 VIADD R14, R14, 0x28c60 ;  /* 0x00028c600e0e9836 */ /* 0x000fca0000000000 */
[----:B------:R-:W-:Y:S02]  /*bcc0*/  @!P1 PRMT R14, RZ, 0x654, R14 ;  /* 0x00000654ff0e9816 */ /* 0x000fe4000000000e */
[----:B------:R-:W-:-:S03]  /*bcd0*/  PLOP3.LUT P3, PT, PT, PT, UP0, 0x40, 0x0 ;  /* 0x000000000000781c */ /* 0x000fc60003f6e808 */
[----:B------:R-:W-:Y:S03]  /*bce0*/  HGMMA.64x256x16.F32 R24, R164, gdesc[UR4].tnspB, RZ, !UPT, gsb0 ;  /* 0x43e00004a4187df0 */ /* 0x000fe6000c0008ff */
[----:B------:R-:W-:Y:S02]  /*bcf0*/  WARPGROUP.DEPBAR.LE gsb0, 0x0 ;  /* 0x00008000000079c5 */ /* 0x000fe40000010000 */
[----:B---3--:R-:W-:Y:S01]  /*bd00*/  VIADD R164, R170, 0x80 ;  /* 0x00000080aaa47836 */ /* 0x008fe20000000000 */
[----:B------:R-:W-:Y:S01]  /*bd10*/  WARPGROUP.ARRIVE ;  /* 0x00000000000079c5 */ /* 0x000fe20000000000 */
[----:B------:R-:W-:-:S03]  /*bd20*/  IMAD.MOV.U32 R165, RZ, RZ, 0x40000040 ;  /* 0x40000040ffa57424 */ /* 0x000fc600078e00ff */
[----:B------:R-:W-:Y:S02]  /*bd30*/  R2UR UR6, R164 ;  /* 0x00000000a40672ca */ /* 0x000fe400000e0000 */
[----:B------:R-:W-:-:S15]  /*bd40*/  R2UR UR7, R165 ;  /* 0x00000000a50772ca */ /* 0x000fde00000e0000 */
[----:B------:R-:W-:-:S01]  /*bd50*/  NOP ;  /* 0x0000000000007918 */ /* 0x000fc20000000000 */
[----:B------:R-:W-:Y:S03]  /*bd60*/  HGMMA.64x256x16.F32 R24, R160, gdesc[UR4].tnspB, R24, gsb0 ;  /* 0x43e00004a0187df0 */ /* 0x000fe60008000818 */
[----:B------:R-:W-:Y:S02]  /*bd70*/  WARPGROUP.DEPBAR.LE gsb0, 0x0 ;  /* 0x00008000000079c5 */ /* 0x000fe40000010000 */
[C---:B------:R-:W-:Y:S01]  /*bd80*/  VIADD R160, R170.reuse, 0x100 ;  /* 0x00000100aaa07836 */ /* 0x040fe20000000000 */
[----:B------:R-:W-:Y:S01]  /*bd90*/  WARPGROUP.ARRIVE ;  /* 0x00000000000079c5 */ /* 0x000fe20000000000 */
[----:B------:R-:W-:Y:S02]  /*bda0*/  IMAD.MOV.U32 R161, RZ, RZ, 0x40000040 ;  /* 0x40000040ffa17424 */ /* 0x000fe400078e00ff */
[----:B------:R-:W-:Y:S01]  /*bdb0*/  VIADD R170, R170, 0x180 ;  /* 0x00000180aaaa7836 */ /* 0x000fe20000000000 */
[----:B------:R-:W-:-:S02]  /*bdc0*/  R2UR UR6, R160 ;  /* 0x00000000a00672ca */ /* 0x000fc400000e0000 */
[----:B------:R-:W-:-:S15]  /*bdd0*/  R2UR UR7, R161 ;  /* 0x00000000a10772ca */ /* 0x000fde00000e0000 */
[----:B------:R-:W-:-:S01]  /*bde0*/  NOP ;  /* 0x0000000000007918 */ /* 0x000fc20000000000 */
        /* <DEDUP_REMOVED lines=8> */
[----:B------:R-:W0:Y:S01]  /*be70*/  @P2 LDC R153, c[0x0][0x44c] ;  /* 0x00011300ff992b82 */ /* 0x000e220000000800 */
[----:B------:R-:W-:Y:S01]  /*be80*/  @!PT LDS RZ, [RZ] ;  /* 0x00000000fffff984 */ /* 0x000fe20000000800 */
[----:B------:R-:W-:Y:S01]  /*be90*/  @!PT LDS RZ, [RZ] ;  /* 0x00000000fffff984 */ /* 0x000fe20000000800 */
[----:B------:R-:W-:Y:S01]  /*bea0*/  @!PT LDS RZ, [RZ] ;  /* 0x00000000fffff984 */ /* 0x000fe20000000800 */
[----:B------:R-:W-:Y:S01]  /*beb0*/  @!PT LDS RZ, [RZ] ;  /* 0x00000000fffff984 */ /* 0x000fe20000000800 */
[----:B------:R1:W-:Y:S06]  /*bec0*/  MEMBAR.ALL.CTA ;  /* 0x0000000000007992 */ /* 0x0003ec0000008000 */
[----:B-1----:R-:W1:Y:S01]  /*bed0*/  FENCE.VIEW.ASYNC.S ;  /* 0x00000000000073c6 */ /* 0x002e620000000000 */
[----:B------:R-:W2:Y:S01]  /*bee0*/  @P2 LDC R152, c[0x0][0x450] ;  /* 0x00011400ff982b82 */ /* 0x000ea20000000800 */
[----:B0-----:R-:W-:Y:S01]  /*bef0*/  @P2 IMAD.HI.U32 R153, R192, R153, RZ ;  /* 0x00000099c0992227 */ /* 0x001fe200078e00ff */
[----:B-1----:R-:W-:-:S06]  /*bf00*/  NOP ;  /* 0x0000000000007918 */ /* 0x002fcc0000000000 */
[----:B------:R-:W-:Y:S06]  /*bf10*/  BAR.ARV 0xe, 0x100 ;  /* 0x0384000000007b1d */ /* 0x000fec0000002000 */
[----:B------:R0:W-:Y:S02]  /*bf20*/  @!P1 SYNCS.ARRIVE.TRANS64.RED.A1T0 RZ, [R14+URZ], RZ ;  /* 0x000000ff0eff99a7 */ /* 0x0001e4000810043f */
[----:B0-----:R-:W-:Y:S01]  /*bf30*/  IMAD.MOV.U32 R14, RZ, RZ, R192 ;  /* 0x000000ffff0e7224 */ /* 0x001fe200078e00c0 */
[----:B--2---:R-:W-:-:S04]  /*bf40*/  @P2 SHF.R.U32.HI R14, RZ, R152, R153 ;  /* 0x00000098ff0e2219 */ /* 0x004fc80000011699 */
[----:B------:R-:W-:Y:S01]  /*bf50*/  IADD3 R154, R14, R23, -R22 ;  /* 0x000000170e9a7210 */ /* 0x000fe20007ffe816 */
[----:B------:R-:W-:-:S04]  /*bf60*/  VIADD R14, R168, 0xfffffffe ;  /* 0xfffffffea80e7836 */ /* 0x000fc80000000000 */
[----:B------:R-:W-:Y:S01]  /*bf70*/  VIADD R152, R154, UR40 ;  /* 0x000000289a987c36 */ /* 0x000fe20008000000 */
[----:B------:R-:W-:Y:S06]  /*bf80*/  @P3 BRA `(.L_x_5953) ;  /* 0x0000000000543947 */ /* 0x000fec0003800000 */
[C---:B------:R-:W-:Y:S01]  /*bf90*/  ISETP.GT.AND P3, PT, R154.reuse, RZ, PT ;  /* 0x000000ff9a00720c */ /* 0x040fe20003f64270 */
[----:B------:R-:W-:Y:S01]  /*bfa0*/  BSSY B0, `(.L_x_5954) ;  /* 0x0000010000007945 */ /* 0x000fe20003800000 */
[----:B------:R-:W-:-:S11]  /*bfb0*/  VIADD R153, R154, 0xffffffff ;  /* 0xffffffff9a997836 */ /* 0x000fd60000000000 */
[----:B------:R-:W-:Y:S05]  /*bfc0*/  @P3 BRA `(.L_x_5955) ;  /* 0x0000000000203947 */ /* 0x000fea0003800000 */
[----:B------:R-:W-:Y:S01]  /*bfd0*/  UISETP.NE.AND UP0, UPT, UR41, 0x1, UPT ;  /* 0x000000012900788c */ /* 0x000fe2000bf05270 */
[----:B------:R-:W-:-:S05]  /*bfe0*/  IMAD.MOV R153, RZ, RZ, -R154 ;  /* 0x000000ffff997224 */ /* 0x000fca00078e0a9a */
[----:B------:R-:W-:-:S05]  /*bff0*/  PLOP3.LUT P3, PT, PT, PT, UP0, 0x80, 0x0 ;  /* 0x000000000000781c */ /* 0x000fca0003f6f008 */
[----:B------:R-:W-:-:S08]  /*c000*/  @UP0 ULDC.64 UR4, c[0x0][0x9e8] ;  /* 0x00027a0000040ab9 */ /* 0x000fd00000000a00 */
[----:B------:R-:W-:-:S05]  /*c010*/  @P3 IMAD.HI.U32 R154, R153, UR4, RZ ;  /* 0x00000004999a3c27 */ /* 0x000fca000f8e00ff */
[----:B------:R-:W-:-:S04]  /*c020*/  @P3 SHF.R.U32.HI R153, RZ, UR5, R154 ;  /* 0x00000005ff993c19 */ /* 0x000fc8000801169a */
[----:B------:R-:W-:Y:S01]  /*c030*/  LOP3.LUT R153, RZ, R153, RZ, 0x33, !PT ;  /* 0x00000099ff997212 */ /* 0x000fe200078e33ff */
[----:B------:R-:W-:Y:S06]  /*c040*/  BRA `(.L_x_5956) ;  /* 0x0000000000147947 */ /* 0x000fec0003800000 */
.L_x_5955:
[----:B------:R-:W-:-:S06]  /*c050*/  UISETP.NE.AND UP0, UPT, UR41, 0x1, UPT ;  /* 0x000000012900788c */ /* 0x000fcc000bf05270 */
[----:B------:R-:W-:-:S05]  /*c060*/  PLOP3.LUT P3, PT, PT, PT, UP0, 0x80, 0x0 ;  /* 0x000000000000781c */ /* 0x000fca0003f6f008 */
[----:B------:R-:W-:-:S08]  /*c070*/  @UP0 ULDC.64 UR4, c[0x0][0x9e8] ;  /* 0x00027a0000040ab9 */ /* 0x000fd00000000a00 */
[----:B------:R-:W-:-:S05]  /*c080*/  @P3 IMAD.HI.U32 R154, R153, UR4, RZ ;  /* 0x00000004999a3c27 */ /* 0x000fca000f8e00ff */
[----:B------:R-:W-:-:S07]  /*c090*/  @P3 SHF.R.U32.HI R153, RZ, UR5, R154 ;  /* 0x00000005ff993c19 */ /* 0x000fce000801169a */
.L_x_5956:
[----:B------:R-:W-:Y:S05]  /*c0a0*/  BSYNC B0 ;  /* 0x0000000000007941 */ /* 0x000fea0003800000 */
.L_x_5954:
[----:B------:R-:W-:-:S04]  /*c0b0*/  IMAD.U32 R154, RZ, RZ, UR41 ;  /* 0x00000029ff9a7e24 */ /* 0x000fc8000f8e00ff */
[----:B------:R-:W-:-:S05]  /*c0c0*/  IMAD R153, R153, R154, UR41 ;  /* 0x0000002999997e24 */ /* 0x000fca000f8e029a */
[----:B------:R-:W-:-:S07]  /*c0d0*/  VIMNMX R152, R152, R153, PT ;  /* 0x0000009998987248 */ /* 0x000fce0003fe0100 */
.L_x_5953:
[----:B------:R-:W-:Y:S01]  /*c0e0*/  SHF.R.S32.HI R153, RZ, 0x1f, R152 ;  /* 0x0000001fff997819 */ /* 0x000fe20000011498 */
[----:B------:R-:W-:Y:S03]  /*c0f0*/  BSSY B1, `(.L_x_5957) ;  /* 0x0000253000017945 */ /* 0x000fe60003800000 */
[----:B------:R-:W-:-:S04]  /*c100*/  LEA.HI R153, R153, R152, RZ, 0x6 ;  /* 0x0000009899997211 */ /* 0x000fc800078f30ff */
[----:B------:R-:W-:-:S04]  /*c110*/  SHF.R.S32.HI R153, RZ, 0x6, R153 ;  /* 0x00000006ff997819 */ /* 0x000fc80000011499 */
[----:B------:R-:W-:-:S04]  /*c120*/  VIMNMX R210, R202, R153, !PT ;  /* 0x00000099cad27248 */ /* 0x000fc80007fe0100 */
[----:B------:R-:W-:-:S13]  /*c130*/  ISETP.GE.AND P3, PT, R14, R210, PT ;  /* 0x000000d20e00720c */ /* 0x000fda0003f66270 */
[----:B------:R-:W-:Y:S05]  /*c140*/  @!P3 BRA `(.L_x_5958) ;  /* 0x000000240034b947 */ /* 0x000fea0003800000 */
[----:B------:R-:W-:Y:S01]  /*c150*/  BSSY B0, `(.L_x_5959) ;  /* 0x0000249000007945 */ /* 0x000fe20003800000 */
.L_x_5978:
[----:B------:R-:W-:-:S05]  /*c160*/  VIADD R211, R18, 0x1 ;  /* 0x0000000112d37836 */ /* 0x000fca0000000000 */
[----:B------:R-:W-:-:S04]  /*c170*/  ISETP.NE.AND P3, PT, R211, 0x2, PT ;  /* 0x00000002d300780c */ /* 0x000fc80003f65270 */
[----:B------:R-:W-:Y:S02]  /*c180*/  SEL R152, RZ, 0x1, P3 ;  /* 0x00000001ff987807 */ /* 0x000fe40001800000 */
[----:B------:R-:W-:Y:S02]  /*c190*/  SEL R211, R211, RZ, P3 ;  /* 0x000000ffd3d37207 */ /* 0x000fe40001800000 */
[----:B------:R-:W-:Y:S01]  /*c1a0*/  LOP3.LUT R19, R19, R152, RZ, 0x3c, !PT ;  /* 0x0000009813137212 */ /* 0x000fe200078e3cff */
[----:B0-----:R-:W-:Y:S06]  /*c1b0*/  @!P0 BRA `(.L_x_5960) ;  /* 0x0000000000048947 */ /* 0x001fec0003800000 */
[----:B------:R-:W-:Y:S01]  /*c1c0*/  BPT.TRAP 0x1 ;  /* 0x000000040000795c */ /* 0x000fe20000300000 */
.L_x_5960:
[----:B------:R-:W-:Y:S01]  /*c1d0*/  IMAD R212, R211, 0x8, R2 ;  /* 0x00000008d3d47824 */ /* 0x000fe200078e0202 */
[----:B------:R-:W-:-:S04]  /*c1e0*/  SHF.L.U32 R213, R19, 0x1f, RZ ;  /* 0x0000001f13d57819 */ /* 0x000fc800000006ff */
[----:B------:R0:W1:Y:S01]  /*c1f0*/  SYNCS.PHASECHK.TRANS64.TRYWAIT P3, [R212+URZ+0x28c30], R213 ;  /* 0x028c30d5d40075a7 */ /* 0x000062000806017f */
[----:B------:R-:W-:Y:S05]  /*c200*/  @!P0 BRA `(.L_x_5961) ;  /* 0x0000000000048947 */ /* 0x000fea0003800000 */
[----:B------:R-:W-:Y:S01]  /*c210*/  BPT.TRAP 0x1 ;  /* 0x000000040000795c */ /* 0x000fe20000300000 */
.L_x_5961:
[----:B------:R-:W-:Y:S01]  /*c220*/  BSSY B2, `(.L_x_5962) ;  /* 0x0000006000027945 */ /* 0x000fe20003800000 */
[----:B------:R-:W-:Y:S02]  /*c230*/  IMAD R206, R211, 0x200, R15 ;  /* 0x00000200d3ce7824 */ /* 0x000fe400078e020f */
[----:B------:R-:W-:Y:S01]  /*c240*/  IMAD.MOV.U32 R207, RZ, RZ, 0x40000040 ;  /* 0x40000040ffcf7424 */ /* 0x000fe200078e00ff */
[----:B-1----:R-:W-:Y:S06]  /*c250*/  @P3 BRA `(.L_x_5963) ;  /* 0x0000000000083947 */ /* 0x002fec0003800000 */
[----:B------:R-:W1:Y:S02]  /*c260*/  SYNCS.PHASECHK.TRANS64.TRYWAIT P3, [R212+URZ+0x28c30], R213 ;  /* 0x028c30d5d40075a7 */ /* 0x000e64000806017f */
[----:B-1----:R-:W-:Y:S05]  /*c270*/  @!P3 BRA `(.L_x_5964) ;  /* 0x0000013c001cb947 */ /* 0x002fea0003800000 */
.L_x_5963:
[----:B------:R-:W-:Y:S05]  /*c280*/  BSYNC B2 ;  /* 0x0000000000027941 */ /* 0x000fea0003800000 */
.L_x_5962:
[C---:B------:R-:W-:Y:S01]  /*c290*/  R2UR UR6, R206.reuse ;  /* 0x00000000ce0672ca */ /* 0x040fe200000e0000 */
[----:B------:R-:W-:Y:S01]  /*c2a0*/  WARPGROUP.ARRIVE ;  /* 0x00000000000079c5 */ /* 0x000fe20000000000 */
[----:B------:R-:W-:Y:S01]  /*c2b0*/  R2UR UR7, R207 ;  /* 0x00000000cf0772ca */ /* 0x000fe200000e0000 */
[----:B------:R-:W-:Y:S01]  /*c2c0*/  VIADD R208, R206, 0x2 ;  /* 0x00000002ced07836 */ /* 0x000fe20000000000 */
[----:B------:R-:W-:Y:S01]  /*c2d0*/  R2UR UR4, R4 ;  /* 0x00000000040472ca */ /* 0x000fe200000e0000 */
[----:B------:R-:W-:Y:S01]  /*c2e0*/  IMAD.MOV.U32 R209, RZ, RZ, 0x40000040 ;  /* 0x40000040ffd17424 */ /* 0x000fe200078e00ff */
[----:B------:R-:W-:Y:S01]  /*c2f0*/  R2UR UR5, R5 ;  /* 0x00000000050572ca */ /* 0x000fe200000e0000 */
[----:B------:R-:W-:Y:S01]  /*c300*/  IMAD.MOV.U32 R207, RZ, RZ, 0x40000040 ;  /* 0x40000040ffcf7424 */ /* 0x000fe200078e00ff */
[----:B------:R-:W2:Y:S01]  /*c310*/  @P2 LDC R21, c[0x0][0x44c] ;  /* 0x00011300ff152b82 */ /* 0x000ea20000000800 */
[----:B------:R-:W-:Y:S01]  /*c320*/  IMAD.IADD R232, R201, 0x1, R192 ;  /* 0x00000001c9e87824 */ /* 0x000fe200078e02c0 */
[----:B------:R-:W-:-:S06]  /*c330*/  UISETP.NE.AND UP0, UPT, UR47, URZ, UPT ;  /* 0x0000003f2f00728c */ /* 0x000fcc000bf05270 */
[----:B------:R-:W3:Y:S01]  /*c340*/  @P2 LDC R13, c[0x0][0x450] ;  /* 0x00011400ff0d2b82 */ /* 0x000ee20000000800 */
[----:B------:R-:W-:Y:S02]  /*c350*/  PLOP3.LUT P3, PT, PT, PT, UP0, 0x40, 0x0 ;  /* 0x000000000000781c */ /* 0x000fe40003f6e808 */
[----:B------:R-:W-:Y:S01]  /*c360*/  HGMMA.64x64x16.F32 R152, gdesc[UR4], RZ, !UPT, gsb0 ;  /* 0x00e00000049879f0 */ /* 0x000fe2000c0008ff */
[----:B------:R-:W-:Y:S01]  /*c370*/  R2UR UR6, R208 ;  /* 0x00000000d00672ca */ /* 0x000fe200000e0000 */
[----:B------:R-:W-:Y:S01]  /*c380*/  VIADD R208, R206, 0x4 ;  /* 0x00000004ced07836 */ /* 0x000fe20000000000 */
[----:B------:R-:W-:Y:S01]  /*c390*/  R2UR UR7, R209 ;  /* 0x00000000d10772ca */ /* 0x000fe200000e0000 */
[----:B------:R-:W-:Y:S01]  /*c3a0*/  IMAD.MOV.U32 R209, RZ, RZ, 0x40000040 ;  /* 0x40000040ffd17424 */ /* 0x000fe200078e00ff */
[----:B------:R-:W-:Y:S01]  /*c3b0*/  R2UR UR4, R10 ;  /* 0x000000000a0472ca */ /* 0x000fe200000e0000 */
[----:B------:R-:W-:Y:S01]  /*c3c0*/  VIADD R206, R206, 0x6 ;  /* 0x00000006cece7836 */ /* 0x000fe20000000000 */
[----:B------:R-:W-:Y:S01]  /*c3d0*/  R2UR UR5, R11 ;  /* 0x000000000b0572ca */ /* 0x000fe200000e0000 */
[----:B--2---:R-:W-:-:S05]  /*c3e0*/  @P2 IMAD.HI.U32 R21, R232, R21, RZ ;  /* 0x00000015e8152227 */ /* 0x004fca00078e00ff */
[----:B---3--:R-:W-:Y:S01]  /*c3f0*/  @P2 SHF.R.U32.HI R232, RZ, R13, R21 ;  /* 0x0000000dffe82219 */ /* 0x008fe20000011615 */
[----:B------:R-:W-:Y:S02]  /*c400*/  @!P1 VIADD R13, R212, 0x28c40 ;  /* 0x00028c40d40d9836 */ /* 0x000fe40000000000 */
[----:B------:R-:W-:Y:S02]  /*c410*/  IMAD.U32 R21, RZ, RZ, UR45 ;  /* 0x0000002dff157e24 */ /* 0x000fe4000f8e00ff */
[----:B------:R-:W2:Y:S01]  /*c420*/  SHFL.IDX PT, R233, R232, RZ, 0x1c1f ;  /* 0x001c1fffe8e97589 */ /* 0x000ea200000e0000 */
[----:B------:R-:W-:Y:S02]  /*c430*/  @!P1 PRMT R13, RZ, 0x654, R13 ;  /* 0x00000654ff0d9816 */ /* 0x000fe4000000000d */
[----:B------:R-:W-:Y:S01]  /*c440*/  LOP3.LUT R231, RZ, R21, RZ, 0x33, !PT ;  /* 0x00000015ffe77212 */ /* 0x000fe200078e33ff */
        /* <DEDUP_REMOVED lines=13> */
[----:B------:R-:W-:Y:S01]  /*c520*/  R2UR UR5, R7 ;  /* 0x00000000070572ca */ /* 0x000fe200000e0000 */
[----:B------:R-:W-:Y:S02]  /*c530*/  WARPGROUP.DEPBAR.LE gsb0, 0x0 ;  /* 0x00008000000079c5 */ /* 0x000fe40000010000 */
[----:B------:R-:W-:-:S10]  /*c540*/  WARPGROUP.ARRIVE ;  /* 0x00000000000079c5 */ /* 0x000fd40000000000 */
[----:B------:R-:W-:Y:S03]  /*c550*/  HGMMA.64x64x16.F32 R152, gdesc[UR4], R152, gsb0 ;  /* 0x00e00000049879f0 */ /* 0x000fe60008000898 */
[----:B------:R-:W-:Y:S02]  /*c560*/  WARPGROUP.DEPBAR.LE gsb0, 0x0 ;  /* 0x00008000000079c5 */ /* 0x000fe40000010000 */
[----:B------:R3:W-:Y:S02]  /*c570*/  @!P1 SYNCS.ARRIVE.TRANS64.RED.A1T0 RZ, [R13+URZ], RZ ;  /* 0x000000ff0dff99a7 */ /* 0x0007e4000810043f */
[----:B---3--:R-:W-:-:S05]  /*c580*/  IMAD.SHL.U32 R13, R14, 0x40, RZ ;  /* 0x000000400e0d7824 */ /* 0x008fca00078e00ff */
[----:B------:R-:W-:-:S04]  /*c590*/  IADD3 R230, -R184, 0x1, -R13 ;  /* 0x00000001b8e67810 */ /* 0x000fc80007ffe90d */
[----:B------:R-:W-:-:S05]  /*c5a0*/  IADD3 R230, -R22, R230, R23 ;  /* 0x000000e616e67210 */ /* 0x000fca0007ffe117 */
[----:B------:R-:W-:Y:S02]  /*c5b0*/  IMAD.IADD R231, R231, 0x1, R230 ;  /* 0x00000001e7e77824 */ /* 0x000fe400078e02e6 */
[----:B------:R-:W-:Y:S02]  /*c5c0*/  VIADD R230, R230, UR46 ;  /* 0x0000002ee6e67c36 */ /* 0x000fe40008000000 */
[C---:B--2---:R-:W-:Y:S02]  /*c5d0*/  IMAD.IADD R208, R233.reuse, 0x1, R231 ;  /* 0x00000001e9d07824 */ /* 0x044fe400078e02e7 */
[----:B------:R-:W-:Y:S01]  /*c5e0*/  IMAD.IADD R209, R233, 0x1, R230 ;  /* 0x00000001e9d17824 */ /* 0x000fe200078e02e6 */
[----:B------:R-:W-:Y:S06]  /*c5f0*/  @P3 BRA `(.L_x_5965) ;  /* 0x0000000000583947 */ /* 0x000fec0003800000 */
[----:B------:R-:W-:Y:S01]  /*c600*/  IADD3 R233, -R22, R23, R233 ;  /* 0x0000001716e97210 */ /* 0x000fe20007ffe1e9 */
[----:B------:R-:W-:Y:S03]  /*c610*/  BSSY B2, `(.L_x_5966) ;  /* 0x0000010000027945 */ /* 0x000fe60003800000 */
[----:B------:R-:W-:-:S13]  /*c620*/  ISETP.GT.AND P3, PT, R233, -0x1, PT ;  /* 0xffffffffe900780c */ /* 0x000fda0003f64270 */
[----:B------:R-:W-:Y:S05]  /*c630*/  @P3 BRA `(.L_x_5967) ;  /* 0x0000000000203947 */ /* 0x000fea0003800000 */
[----:B------:R-:W-:Y:S01]  /*c640*/  IMAD.U32 R234, RZ, RZ, UR44 ;  /* 0x0000002cffea7e24 */ /* 0x000fe2000f8e00ff */
[----:B------:R-:W-:-:S04]  /*c650*/  LOP3.LUT R233, RZ, R233, RZ, 0x33, !PT ;  /* 0x000000e9ffe97212 */ /* 0x000fc800078e33ff */
[----:B------:R-:W-:-:S13]  /*c660*/  ISETP.NE.AND P3, PT, R234, 0x1, PT ;  /* 0x00000001ea00780c */ /* 0x000fda0003f65270 */
[----:B------:R-:W2:Y:S02]  /*c670*/  @P3 LDC.64 R206, c[0x0][0x9e8] ;  /* 0x00027a00ffce3b82 */ /* 0x000ea40000000a00 */
[----:B--2---:R-:W-:-:S05]  /*c680*/  @P3 IMAD.HI.U32 R206, R233, R206, RZ ;  /* 0x000000cee9ce3227 */ /* 0x004fca00078e00ff */
[----:B------:R-:W-:-:S04]  /*c690*/  @P3 SHF.R.U32.HI R233, RZ, R207, R206 ;  /* 0x000000cfffe93219 */ /* 0x000fc800000116ce */
[----:B------:R-:W-:Y:S01]  /*c6a0*/  LOP3.LUT R233, RZ, R233, RZ, 0x33, !PT ;  /* 0x000000e9ffe97212 */ /* 0x000fe200078e33ff */
[----:B------:R-:W-:Y:S06]  /*c6b0*/  BRA `(.L_x_5968) ;  /* 0x0000000000147947 */ /* 0x000fec0003800000 */
.L_x_5967:
[----:B------:R-:W-:-:S05]  /*c6c0*/  IMAD.U32 R234, RZ, RZ, UR44 ;  /* 0x0000002cffea7e24 */ /* 0x000fca000f8e00ff */
[----:B------:R-:W-:-:S13]  /*c6d0*/  ISETP.NE.AND P3, PT, R234, 0x1, PT ;  /* 0x00000001ea00780c */ /* 0x000fda0003f65270 */
[----:B------:R-:W2:Y:S02]  /*c6e0*/  @P3 LDC.64 R206, c[0x0][0x9e8] ;  /* 0x00027a00ffce3b82 */ /* 0x000ea40000000a00 */
[----:B--2---:R-:W-:-:S05]  /*c6f0*/  @P3 IMAD.HI.U32 R206, R233, R206, RZ ;  /* 0x000000cee9ce3227 */ /* 0x004fca00078e00ff */
[----:B------:R-:W-:-:S07]  /*c700*/  @P3 SHF.R.U32.HI R233, RZ, R207, R206 ;  /* 0x000000cfffe93219 */ /* 0x000fce00000116ce */
.L_x_5968:
[----:B------:R-:W-:Y:S05]  /*c710*/  BSYNC B2 ;  /* 0x0000000000027941 */ /* 0x000fea0003800000 */
.L_x_5966:
[----:B------:R-:W-:-:S04]  /*c720*/  IMAD R233, R233, R234, -R13 ;  /* 0x000000eae9e97224 */ /* 0x000fc800078e0a0d */
[----:B------:R-:W-:-:S05]  /*c730*/  IMAD.IADD R233, R233, 0x1, -R184 ;  /* 0x00000001e9e97824 */ /* 0x000fca00078e0ab8 */
[----:B------:R-:W-:Y:S02]  /*c740*/  VIMNMX R208, R208, R233, !PT ;  /* 0x000000e9d0d07248 */ /* 0x000fe40007fe0100 */
[----:B------:R-:W-:-:S07]  /*c750*/  VIADDMNMX R209, R233, R234, R209, PT ;  /* 0x000000eae9d17246 */ /* 0x000fce00038001d1 */
.L_x_5965:
[----:B------:R-:W-:Y:S01]  /*c760*/  ISETP.GT.AND P3, PT, R14, -0x1, PT ;  /* 0xffffffff0e00780c */ /* 0x000fe20003f64270 */
[----:B------:R-:W-:-:S03]  /*c770*/  UISETP.NE.AND UP0, UPT, UR47, URZ, UPT ;  /* 0x0000003f2f00728c */ /* 0x000fc6000bf05270 */
[C---:B------:R-:W-:Y:S02]  /*c780*/  ISETP.GT.AND P4, PT, R208.reuse, RZ, P3 ;  /* 0x000000ffd000720c */ /* 0x040fe40001f84270 */
[C---:B------:R-:W-:Y:S02]  /*c790*/  ISETP.GT.AND P6, PT, R208.reuse, 0x8, P3 ;  /* 0x00000008d000780c */ /* 0x040fe40001fc4270 */
[C---:B------:R-:W-:Y:S02]  /*c7a0*/  ISETP.LT.OR P5, PT, R209.reuse, 0x1, P4 ;  /* 0x00000001d100780c */ /* 0x040fe400027a1670 */
[----:B------:R-:W-:Y:S02]  /*c7b0*/  ISETP.GT.AND P4, PT, R208, 0x1, P3 ;  /* 0x00000001d000780c */ /* 0x000fe40001f84270 */
[----:B------:R-:W-:Y:S02]  /*c7c0*/  FSEL R206, R152, -INF , !P5 ;  /* 0xff80000098ce7808 */ /* 0x000fe40006800000 */
[----:B------:R-:W-:Y:S01]  /*c7d0*/  ISETP.LT.OR P4, PT, R209, 0x2, P4 ;  /* 0x00000002d100780c */ /* 0x000fe20002781670 */
[----:B------:R-:W2:Y:S01]  /*c7e0*/  SHFL.IDX PT, R152, R232, 0x1, 0x1c1f ;  /* 0x003c1f00e8987f89 */ /* 0x000ea200000e0000 */
[----:B------:R-:W-:-:S02]  /*c7f0*/  ISETP.GT.AND P5, PT, R208, 0x9, P3 ;  /* 0x00000009d000780c */ /* 0x000fc40001fa4270 */
[----:B------:R-:W-:Y:S02]  /*c800*/  FSEL R207, R153, -INF , !P4 ;  /* 0xff80000099cf7808 */ /* 0x000fe40006000000 */
[----:B------:R-:W-:Y:S02]  /*c810*/  ISETP.GT.AND P4, PT, R208, 0x10, P3 ;  /* 0x00000010d000780c */ /* 0x000fe40001f84270 */
[C---:B------:R-:W-:Y:S02]  /*c820*/  ISETP.LT.OR P6, PT, R209.reuse, 0x9, P6 ;  /* 0x00000009d100780c */ /* 0x040fe400037c1670 */
[C---:B------:R-:W-:Y:S02]  /*c830*/  ISETP.LT.OR P4, PT, R209.reuse, 0x11, P4 ;  /* 0x00000011d100780c */ /* 0x040fe40002781670 */
[----:B------:R-:W-:Y:S02]  /*c840*/  ISETP.LT.OR P5, PT, R209, 0xa, P5 ;  /* 0x0000000ad100780c */ /* 0x000fe40002fa1670 */
[----:B------:R-:W-:-:S02]  /*c850*/  FSEL R160, R160, -INF , !P4 ;  /* 0xff800000a0a07808 */ /* 0x000fc40006000000 */
[----:B------:R-:W-:Y:S02]  /*c860*/  ISETP.GT.AND P4, PT, R208, 0x19, P3 ;  /* 0x00000019d000780c */ /* 0x000fe40001f84270 */
[----:B------:R-:W-:Y:S02]  /*c870*/  FSEL R156, R156, -INF , !P6 ;  /* 0xff8000009c9c7808 */ /* 0x000fe40007000000 */
[----:B------:R-:W-:Y:S02]  /*c880*/  ISETP.LT.OR P4, PT, R209, 0x1a, P4 ;  /* 0x0000001ad100780c */ /* 0x000fe40002781670 */
[----:B------:R-:W-:Y:S02]  /*c890*/  FSEL R157, R157, -INF , !P5 ;  /* 0xff8000009d9d7808 */ /* 0x000fe40006800000 */
[----:B------:R-:W-:Y:S01]  /*c8a0*/  ISETP.GT.AND P6, PT, R208, 0x11, P3 ;  /* 0x00000011d000780c */ /* 0x000fe20001fc4270 */
[--C-:B--2---:R-:W-:Y:S01]  /*c8b0*/  IMAD.IADD R230, R230, 0x1, R152.reuse ;  /* 0x00000001e6e67824 */ /* 0x104fe200078e0298 */
[----:B------:R-:W-:Y:S01]  /*c8c0*/  ISETP.GT.AND P5, PT, R208, 0x18, P3 ;  /* 0x00000018d000780c */ /* 0x000fe20001fa4270 */
[----:B------:R-:W-:Y:S01]  /*c8d0*/  IMAD.IADD R231, R231, 0x1, R152 ;  /* 0x00000001e7e77824 */ /* 0x000fe200078e0298 */
[----:B------:R-:W-:-:S02]  /*c8e0*/  FSEL R165, R165, -INF , !P4 ;  /* 0xff800000a5a57808 */ /* 0x000fc40006000000 */
[----:B------:R-:W-:Y:S02]  /*c8f0*/  ISETP.GT.AND P4, PT, R208, 0x28, P3 ;  /* 0x00000028d000780c */ /* 0x000fe40001f84270 */
[C---:B------:R-:W-:Y:S02]  /*c900*/  ISETP.LT.OR P6, PT, R209.reuse, 0x12, P6 ;  /* 0x00000012d100780c */ /* 0x040fe400037c1670 */
[C---:B------:R-:W-:Y:S02]  /*c910*/  ISETP.LT.OR P5, PT, R209.reuse, 0x19, P5 ;  /* 0x00000019d100780c */ /* 0x040fe40002fa1670 */
[----:B------:R-:W-:Y:S02]  /*c920*/  ISETP.LT.OR P4, PT, R209, 0x29, P4 ;  /* 0x00000029d100780c */ /* 0x000fe40002781670 */
[----:B------:R-:W-:Y:S02]  /*c930*/  FSEL R161, R161, -INF , !P6 ;  /* 0xff800000a1a17808 */ /* 0x000fe40007000000 */
[----:B------:R-:W-:-:S02]  /*c940*/  FSEL R164, R164, -INF , !P5 ;  /* 0xff800000a4a47808 */ /* 0x000fc40006800000 */
[C---:B------:R-:W-:Y:S02]  /*c950*/  ISETP.GT.AND P6, PT, R208.reuse, 0x20, P3 ;  /* 0x00000020d000780c */ /* 0x040fe40001fc4270 */
[----:B------:R-:W-:Y:S02]  /*c960*/  ISETP.GT.AND P5, PT, R208, 0x21, P3 ;  /* 0x00000021d000780c */ /* 0x000fe40001fa4270 */
[----:B------:R-:W-:Y:S02]  /*c970*/  FSEL R232, R172, -INF , !P4 ;  /* 0xff800000ace87808 */ /* 0x000fe40006000000 */
[----:B------:R-:W-:Y:S02]  /*c980*/  ISETP.GT.AND P4, PT, R208, 0x31, P3 ;  /* 0x00000031d000780c */ /* 0x000fe40001f84270 */
[C---:B------:R-:W-:Y:S02]  /*c990*/  ISETP.LT.OR P6, PT, R209.reuse, 0x21, P6 ;  /* 0x00000021d100780c */ /* 0x040fe400037c1670 */
[----:B------:R-:W-:-:S02]  /*c9a0*/  ISETP.LT.OR P5, PT, R209, 0x22, P5 ;  /* 0x00000022d100780c */ /* 0x000fc40002fa1670 */
[----:B------:R-:W-:Y:S02]  /*c9b0*/  ISETP.LT.OR P4, PT, R209, 0x32, P4 ;  /* 0x00000032d100780c */ /* 0x000fe40002781670 */
[----:B------:R-:W-:Y:S02]  /*c9c0*/  FSEL R168, R168, -INF , !P6 ;  /* 0xff800000a8a87808 */ /* 0x000fe40007000000 */
[----:B------:R-:W-:Y:S02]  /*c9d0*/  FSEL R169, R169, -INF , !P5 ;  /* 0xff800000a9a97808 */ /* 0x000fe40006800000 */
[C---:B------:R-:W-:Y:S02]  /*c9e0*/  ISETP.GT.AND P6, PT, R208.reuse, 0x29, P3 ;  /* 0x00000029d000780c */ /* 0x040fe40001fc4270 */
[----:B------:R-:W-:Y:S02]  /*c9f0*/  ISETP.GT.AND P5, PT, R208, 0x30, P3 ;  /* 0x00000030d000780c */ /* 0x000fe40001fa4270 */
[----:B------:R-:W-:-:S02]  /*ca00*/  FSEL R177, R177, -INF , !P4 ;  /* 0xff800000b1b17808 */ /* 0x000fc40006000000 */
[----:B------:R-:W-:Y:S02]  /*ca10*/  PLOP3.LUT P4, PT, PT, PT, UP0, 0x40, 0x0 ;  /* 0x000000000000781c */ /* 0x000fe40003f8e808 */
[C---:B------:R-:W-:Y:S02]  /*ca20*/  ISETP.LT.OR P6, PT, R209.reuse, 0x2a, P6 ;  /* 0x0000002ad100780c */ /* 0x040fe400037c1670 */
[----:B------:R-:W-:Y:S02]  /*ca30*/  ISETP.LT.OR P5, PT, R209, 0x31, P5 ;  /* 0x00000031d100780c */ /* 0x000fe40002fa1670 */
[----:B------:R-:W-:Y:S02]  /*ca40*/  FSEL R173, R173, -INF , !P6 ;  /* 0xff800000adad7808 */ /* 0x000fe40007000000 */
[----:B------:R-:W-:Y:S02]  /*ca50*/  FSEL R176, R176, -INF , !P5 ;  /* 0xff800000b0b07808 */ /* 0x000fe40006800000 */
[----:B------:R-:W-:-:S02]  /*ca60*/  ISETP.GT.AND P6, PT, R208, 0x38, P3 ;  /* 0x00000038d000780c */ /* 0x000fc40001fc4270 */
[----:B------:R-:W-:Y:S02]  /*ca70*/  ISETP.GT.AND P5, PT, R208, 0x39, P3 ;  /* 0x00000039d000780c */ /* 0x000fe40001fa4270 */
[C---:B------:R-:W-:Y:S02]  /*ca80*/  ISETP.LT.OR P6, PT, R209.reuse, 0x39, P6 ;  /* 0x00000039d100780c */ /* 0x040fe400037c1670 */
[----:B------:R-:W-:Y:S02]  /*ca90*/  ISETP.LT.OR P5, PT, R209, 0x3a, P5 ;  /* 0x0000003ad100780c */ /* 0x000fe40002fa1670 */
[----:B------:R-:W-:Y:S02]  /*caa0*/  FSEL R180, R180, -INF , !P6 ;  /* 0xff800000b4b47808 */ /* 0x000fe40007000000 */
[----:B------:R-:W-:Y:S01]  /*cab0*/  FSEL R181, R181, -INF , !P5 ;  /* 0xff800000b5b57808 */ /* 0x000fe20006800000 */
[----:B------:R-:W-:Y:S08]  /*cac0*/  @P4 BRA `(.L_x_5969) ;  /* 0x0000000000584947 */ /* 0x000ff00003800000 */
        /* <DEDUP_REMOVED lines=12> */
.L_x_5971:
[----:B------:R-:W-:-:S05]  /*cb90*/  IMAD.U32 R208, RZ, RZ, UR44 ;  /* 0x0000002cffd07e24 */ /* 0x000fca000f8e00ff */
[----:B------:R-:W-:-:S13]  /*cba0*/  ISETP.NE.AND P4, PT, R208, 0x1, PT ;  /* 0x00000001d000780c */ /* 0x000fda0003f85270 */
[----:B------:R-:W2:Y:S02]  /*cbb0*/  @P4 LDC.64 R152, c[0x0][0x9e8] ;  /* 0x00027a00ff984b82 */ /* 0x000ea40000000a00 */
[----:B--2---:R-:W-:-:S05]  /*cbc0*/  @P4 IMAD.HI.U32 R152, R172, R152, RZ ;  /* 0x00000098ac984227 */ /* 0x004fca00078e00ff */
[----:B------:R-:W-:-:S07]  /*cbd0*/  @P4 SHF.R.U32.HI R172, RZ, R153, R152 ;  /* 0x00000099ffac4219 */ /* 0x000fce0000011698 */
.L_x_5972:
[----:B------:R-:W-:Y:S05]  /*cbe0*/  BSYNC B2 ;  /* 0x0000000000027941 */ /* 0x000fea0003800000 */
.L_x_5970:
[----:B------:R-:W-:-:S04]  /*cbf0*/  IMAD R13, R172, R208, -R13 ;  /* 0x000000d0ac0d7224 */ /* 0x000fc800078e0a0d */
[----:B------:R-:W-:-:S05]  /*cc00*/  IMAD.IADD R13, R13, 0x1, -R184 ;  /* 0x000000010d0d7824 */ /* 0x000fca00078e0ab8 */
[----:B------:R-:W-:Y:S02]  /*cc10*/  VIMNMX R231, R231, R13, !PT ;  /* 0x0000000de7e77248 */ /* 0x000fe40007fe0100 */
[----:B------:R-:W-:-:S07]  /*cc20*/  VIADDMNMX R230, R13, R208, R230, PT ;  /* 0x000000d00de67246 */ /* 0x000fce00038001e6 */
.L_x_5969:
[----:B------:R-:W-:Y:S02]  /*cc30*/  FMNMX.FTZ R13, R206, R12, !PT ;  /* 0x0000000cce0d7209 */ /* 0x000fe40007810000 */
[----:B------:R-:W-:Y:S02]  /*cc40*/  ISETP.GT.AND P6, PT, R231, 0x9, P3 ;  /* 0x00000009e700780c */ /* 0x000fe40001fc4270 */
[----:B------:R-:W-:Y:S02]  /*cc50*/  FMNMX.FTZ R13, R207, R13, !PT ;  /* 0x0000000dcf0d7209 */ /* 0x000fe40007810000 */
[----:B------:R-:W-:Y:S02]  /*cc60*/  ISETP.LT.OR P6, PT, R230, 0xa, P6 ;  /* 0x0000000ae600780c */ /* 0x000fe400037c1670 */
[----:B------:R-:W-:Y:S02]  /*cc70*/  FMNMX.FTZ R13, R156, R13, !PT ;  /* 0x0000000d9c0d7209 */ /* 0x000fe40007810000 */
[----:B------:R-:W-:-:S02]  /*cc80*/  FSEL R159, R159, -INF , !P6 ;  /* 0xff8000009f9f7808 */ /* 0x000fc40007000000 */
        /* <DEDUP_REMOVED lines=13> */
[C---:B------:R-:W-:Y:S02]  /*cd60*/  ISETP.GT.AND P6, PT, R231.reuse, RZ, P3 ;  /* 0x000000ffe700720c */ /* 0x040fe40001fc4270 */
        /* <DEDUP_REMOVED lines=9> */
[----:B------:R-:W-:-:S02]  /*ce00*/  FSEL R155, R155, -INF , !P5 ;  /* 0xff8000009b9b7808 */ /* 0x000fc40006800000 */
[----:B------:R-:W-:Y:S02]  /*ce10*/  FMNMX.FTZ R13, R181, R13, !PT ;  /* 0x0000000db50d7209 */ /* 0x000fe40007810000 */
[C---:B------:R-:W-:Y:S02]  /*ce20*/  ISETP.GT.AND P5, PT, R231.reuse, 0x10, P3 ;  /* 0x00000010e700780c */ /* 0x040fe40001fa4270 */
[----:B------:R-:W-:Y:S01]  /*ce30*/  ISETP.GT.AND P6, PT, R231, 0x38, P3 ;  /* 0x00000038e700780c */ /* 0x000fe20001fc4270 */
[----:B------:R-:W2:Y:S01]  /*ce40*/  SHFL.BFLY PT, R152, R13, 0x2, 0x1f ;  /* 0x0c401f000d987f89 */ /* 0x000ea200000e0000 */
[C---:B------:R-:W-:Y:S02]  /*ce50*/  ISETP.LT.OR P5, PT, R230.reuse, 0x11, P5 ;  /* 0x00000011e600780c */ /* 0x040fe40002fa1670 */
[----:B------:R-:W-:Y:S02]  /*ce60*/  ISETP.LT.OR P6, PT, R230, 0x39, P6 ;  /* 0x00000039e600780c */ /* 0x000fe400037c1670 */
[----:B------:R-:W-:-:S02]  /*ce70*/  FSEL R162, R162, -INF , !P5 ;  /* 0xff800000a2a27808 */ /* 0x000fc40006800000 */
[----:B------:R-:W-:Y:S02]  /*ce80*/  ISETP.GT.AND P5, PT, R231, 0x19, P3 ;  /* 0x00000019e700780c */ /* 0x000fe40001fa4270 */
[----:B------:R-:W-:Y:S02]  /*ce90*/  FSEL R182, R182, -INF , !P6 ;  /* 0xff800000b6b67808 */ /* 0x000fe40007000000 */
[----:B------:R-:W-:-:S04]  /*cea0*/  ISETP.LT.OR P5, PT, R230, 0x1a, P5 ;  /* 0x0000001ae600780c */ /* 0x000fc80002fa1670 */
[----:B------:R-:W-:Y:S02]  /*ceb0*/  FSEL R167, R167, -INF , !P5 ;  /* 0xff800000a7a77808 */ /* 0x000fe40006800000 */
[----:B------:R-:W-:-:S04]  /*cec0*/  ISETP.GT.AND P5, PT, R231, 0x28, P3 ;  /* 0x00000028e700780c */ /* 0x000fc80001fa4270 */
[----:B------:R-:W-:Y:S02]  /*ced0*/  ISETP.LT.OR P5, PT, R230, 0x29, P5 ;  /* 0x00000029e600780c */ /* 0x000fe40002fa1670 */
[----:B--2---:R-:W-:Y:S01]  /*cee0*/  FMNMX.FTZ R152, R13, R152, !PT ;  /* 0x000000980d987209 */ /* 0x004fe20007810000 */
[----:B------:R-:W-:Y:S01]  /*cef0*/  IMAD.U32 R13, RZ, RZ, UR39 ;  /* 0x00000027ff0d7e24 */ /* 0x000fe2000f8e00ff */
[----:B------:R-:W-:Y:S02]  /*cf00*/  FSEL R174, R174, -INF , !P5 ;  /* 0xff800000aeae7808 */ /* 0x000fe40006800000 */
[----:B------:R-:W-:Y:S01]  /*cf10*/  ISETP.GT.AND P5, PT, R231, 0x30, P3 ;  /* 0x00000030e700780c */ /* 0x000fe20001fa4270 */
[----:B------:R-:W2:Y:S03]  /*cf20*/  SHFL.BFLY PT, R172, R152, 0x1, 0x1f ;  /* 0x0c201f0098ac7f89 */ /* 0x000ea600000e0000 */
[----:B------:R-:W-:-:S04]  /*cf30*/  ISETP.LT.OR P5, PT, R230, 0x31, P5 ;  /* 0x00000031e600780c */ /* 0x000fc80002fa1670 */
[----:B------:R-:W-:Y:S02]  /*cf40*/  FSEL R178, R178, -INF , !P5 ;  /* 0xff800000b2b27808 */ /* 0x000fe40006800000 */
[----:B--2---:R-:W-:-:S04]  /*cf50*/  FMNMX.FTZ R172, R152, R172, !PT ;  /* 0x000000ac98ac7209 */ /* 0x004fc80007810000 */
[----:B------:R-:W-:-:S04]  /*cf60*/  FSETP.NEU.FTZ.AND P4, PT, R172, -INF , PT ;  /* 0xff800000ac00780b */ /* 0x000fc80003f9d000 */
[----:B------:R-:W-:-:S05]  /*cf70*/  FSEL R152, R172, RZ, P4 ;  /* 0x000000ffac987208 */ /* 0x000fca0002000000 */
[----:B------:R-:W-:Y:S01]  /*cf80*/  FADD.FTZ R152, -R152, R12 ;  /* 0x0000000c98987221 */ /* 0x000fe20000010100 */
[----:B------:R-:W-:-:S05]  /*cf90*/  FMUL.FTZ R12, R172, R13 ;  /* 0x0000000dac0c7220 */ /* 0x000fca0000410000 */
[----:B------:R-:W-:Y:S02]  /*cfa0*/  FSEL R12, R12, RZ, P4 ;  /* 0x000000ff0c0c7208 */ /* 0x000fe40002000000 */
[----:B------:R-:W-:-:S03]  /*cfb0*/  ISETP.GT.AND P4, PT, R231, 0x8, P3 ;  /* 0x00000008e700780c */ /* 0x000fc60001f84270 */
[-CC-:B------:R-:W-:Y:S01]  /*cfc0*/  FFMA.FTZ R206, R206, R13.reuse, -R12.reuse ;  /* 0x0000000dcece7223 */ /* 0x180fe2000001080c */
[----:B------:R-:W-:Y:S01]  /*cfd0*/  ISETP.LT.OR P4, PT, R230, 0x9, P4 ;  /* 0x00000009e600780c */ /* 0x000fe20002781670 */
[-CC-:B------:R-:W-:Y:S01]  /*cfe0*/  FFMA.FTZ R207, R207, R13.reuse, -R12.reuse ;  /* 0x0000000dcfcf7223 */ /* 0x180fe2000001080c */
[-CC-:B------:R-:W-:Y:S01]  /*cff0*/  FFMA.FTZ R156, R156, R13.reuse, -R12.reuse ;  /* 0x0000000d9c9c7223 */ /* 0x180fe2000001080c */
[-CC-:B------:R-:W-:Y:S01]  /*d000*/  FFMA.FTZ R157, R157, R13.reuse, -R12.reuse ;  /* 0x0000000d9d9d7223 */ /* 0x180fe2000001080c */
[----:B------:R-:W-:Y:S01]  /*d010*/  FSEL R158, R158, -INF , !P4 ;  /* 0xff8000009e9e7808 */ /* 0x000fe20006000000 */
[-CC-:B------:R-:W-:Y:S01]  /*d020*/  FFMA.FTZ R160, R160, R13.reuse, -R12.reuse ;  /* 0x0000000da0a07223 */ /* 0x180fe2000001080c */
[----:B------:R-:W-:Y:S01]  /*d030*/  ISETP.GT.AND P4, PT, R231, 0x11, P3 ;  /* 0x00000011e700780c */ /* 0x000fe20001f84270 */
[-CC-:B------:R-:W-:Y:S01]  /*d040*/  FFMA.FTZ R161, R161, R13.reuse, -R12.reuse ;  /* 0x0000000da1a17223 */ /* 0x180fe2000001080c */
[-CC-:B------:R-:W-:Y:S01]  /*d050*/  FFMA.FTZ R164, R164, R13.reuse, -R12.reuse ;  /* 0x0000000da4a47223 */ /* 0x180fe2000001080c */
        /* <DEDUP_REMOVED lines=12> */
[-C--:B------:R-:W-:Y:S01]  /*d120*/  FFMA.FTZ R181, R181, R13.reuse, -R12 ;  /* 0x0000000db5b57223 */ /* 0x080fe2000001080c */
[----:B------:R-:W-:Y:S01]  /*d130*/  FMUL.FTZ R12, R152, R13 ;  /* 0x0000000d980c7220 */ /* 0x000fe20000410000 */
[----:B------:R-:W-:Y:S01]  /*d140*/  MUFU.EX2 R206, R206 ;  /* 0x000000ce00ce7308 */ /* 0x000fe20000000800 */
[----:B------:R-:W-:-:S02]  /*d150*/  FSEL R153, R170, -INF , !P4 ;  /* 0xff800000aa997808 */ /* 0x000fc40006000000 */
[----:B------:R-:W-:Y:S02]  /*d160*/  FMNMX.FTZ R170, R154, R20, !PT ;  /* 0x000000149aaa7209 */ /* 0x000fe40007810000 */
[----:B------:R-:W-:Y:S02]  /*d170*/  ISETP.GT.AND P4, PT, R231, 0x29, P3 ;  /* 0x00000029e700780c */ /* 0x000fe40001f84270 */
[----:B------:R-:W-:Y:S01]  /*d180*/  FMNMX.FTZ R170, R155, R170, !PT ;  /* 0x000000aa9baa7209 */ /* 0x000fe20007810000 */
[----:B------:R-:W2:Y:S01]  /*d190*/  MUFU.EX2 R12, R12 ;  /* 0x0000000c000c7308 */ /* 0x000ea20000000800 */
[----:B------:R-:W-:Y:S02]  /*d1a0*/  ISETP.LT.OR P4, PT, R230, 0x2a, P4 ;  /* 0x0000002ae600780c */ /* 0x000fe40002781670 */
[----:B------:R-:W-:Y:S02]  /*d1b0*/  FMNMX.FTZ R170, R158, R170, !PT ;  /* 0x000000aa9eaa7209 */ /* 0x000fe40007810000 */
[----:B------:R-:W-:-:S02]  /*d1c0*/  FSEL R175, R175, -INF , !P4 ;  /* 0xff800000afaf7808 */ /* 0x000fc40006000000 */
[----:B------:R-:W-:Y:S01]  /*d1d0*/  FMNMX.FTZ R170, R159, R170, !PT ;  /* 0x000000aa9faa7209 */ /* 0x000fe20007810000 */
[----:B------:R-:W3:Y:S01]  /*d1e0*/  MUFU.EX2 R152, R207 ;  /* 0x000000cf00987308 */ /* 0x000ee20000000800 */
[----:B------:R-:W-:Y:S02]  /*d1f0*/  ISETP.GT.AND P4, PT, R231, 0x31, P3 ;  /* 0x00000031e700780c */ /* 0x000fe40001f84270 */
[----:B------:R-:W-:Y:S02]  /*d200*/  FMNMX.FTZ R170, R162, R170, !PT ;  /* 0x000000aaa2aa7209 */ /* 0x000fe40007810000 */
[----:B------:R-:W-:Y:S02]  /*d210*/  ISETP.LT.OR P4, PT, R230, 0x32, P4 ;  /* 0x00000032e600780c */ /* 0x000fe40002781670 */
[----:B------:R-:W-:Y:S01]  /*d220*/  FMNMX.FTZ R170, R163, R170, !PT ;  /* 0x000000aaa3aa7209 */ /* 0x000fe20007810000 */
[----:B------:R-:W4:Y:S01]  /*d230*/  MUFU.EX2 R156, R156 ;  /* 0x0000009c009c7308 */ /* 0x000f220000000800 */
[----:B------:R-:W-:Y:S01]  /*d240*/  ISETP.GT.AND P3, PT, R231, 0x39, P3 ;  /* 0x00000039e700780c */ /* 0x000fe20001f64270 */
[----:B--2---:R-:W-:Y:S01]  /*d250*/  FFMA.FTZ R0, R12, R0, R206 ;  /* 0x000000000c007223 */ /* 0x004fe200000100ce */
[----:B------:R-:W-:Y:S01]  /*d260*/  FMNMX.FTZ R170, R166, R170, !PT ;  /* 0x000000aaa6aa7209 */ /* 0x000fe20007810000 */
[-C--:B------:R-:W-:Y:S01]  /*d270*/  FMUL.FTZ R24, R24, R12.reuse ;  /* 0x0000000c18187220 */ /* 0x080fe20000410000 */
[----:B------:R-:W-:Y:S01]  /*d280*/  FSEL R179, R179, -INF , !P4 ;  /* 0xff800000b3b37808 */ /* 0x000fe20006000000 */
[----:B------:R-:W-:Y:S01]  /*d290*/  FMUL.FTZ R25, R25, R12 ;  /* 0x0000000c19197220 */ /* 0x000fe20000410000 */
[----:B------:R-:W-:Y:S01]  /*d2a0*/  FMNMX.FTZ R170, R167, R170, !PT ;  /* 0x000000aaa7aa7209 */ /* 0x000fe20007810000 */
[----:B------:R-:W2:Y:S01]  /*d2b0*/  MUFU.EX2 R157, R157 ;  /* 0x0000009d009d7308 */ /* 0x000ea20000000800 */
[----:B------:R-:W-:Y:S01]  /*d2c0*/  ISETP.LT.OR P3, PT, R230, 0x3a, P3 ;  /* 0x0000003ae600780c */ /* 0x000fe20001f61670 */
[----:B---3--:R-:W-:Y:S01]  /*d2d0*/  FADD.FTZ R0, R152, R0 ;  /* 0x0000000098007221 */ /* 0x008fe20000010000 */
[----:B------:R-:W-:Y:S01]  /*d2e0*/  FMNMX.FTZ R170, R153, R170, !PT ;  /* 0x000000aa99aa7209 */ /* 0x000fe20007810000 */
[-C--:B------:R-:W-:Y:S01]  /*d2f0*/  FMUL.FTZ R28, R28, R12.reuse ;  /* 0x0000000c1c1c7220 */ /* 0x080fe20000410000 */
[----:B------:R-:W-:Y:S01]  /*d300*/  FSEL R183, R183, -INF , !P3 ;  /* 0xff800000b7b77808 */ /* 0x000fe20005800000 */
[----:B------:R-:W-:Y:S01]  /*d310*/  FMUL.FTZ R29, R29, R12 ;  /* 0x0000000c1d1d7220 */ /* 0x000fe20000410000 */
[----:B------:R-:W-:Y:S01]  /*d320*/  FMNMX.FTZ R170, R171, R170, !PT ;  /* 0x000000aaabaa7209 */ /* 0x000fe20007810000 */
[----:B------:R-:W3:Y:S01]  /*d330*/  MUFU.EX2 R160, R160 ;  /* 0x000000a000a07308 */ /* 0x000ee20000000800 */
[----:B------:R-:W-:Y:S01]  /*d340*/  F2FP.F16.F32.PACK_AB R152, R152, R206 ;  /* 0x000000ce9898723e */ /* 0x000fe200000000ff */
[----:B----4-:R-:W-:Y:S01]  /*d350*/  FADD.FTZ R0, R156, R0 ;  /* 0x000000009c007221 */ /* 0x010fe20000010000 */
[----:B------:R-:W-:Y:S01]  /*d360*/  FMNMX.FTZ R170, R174, R170, !PT ;  /* 0x000000aaaeaa7209 */ /* 0x000fe20007810000 */
[-C--:B------:R-:W-:Y:S01]  /*d370*/  FMUL.FTZ R32, R32, R12.reuse ;  /* 0x0000000c20207220 */ /* 0x080fe20000410000 */
[-C--:B------:R-:W-:Y:S01]  /*d380*/  FMUL.FTZ R33, R33, R12.reuse ;  /* 0x0000000c21217220 */ /* 0x080fe20000410000 */
[----:B------:R-:W-:Y:S01]  /*d390*/  FMUL.FTZ R36, R36, R12 ;  /* 0x0000000c24247220 */ /* 0x000fe20000410000 */
[----:B------:R-:W-:Y:S01]  /*d3a0*/  FMNMX.FTZ R170, R175, R170, !PT ;  /* 0x000000aaafaa7209 */ /* 0x000fe20007810000 */
[----:B------:R-:W-:Y:S01]  /*d3b0*/  MUFU.EX2 R161, R161 ;  /* 0x000000a100a17308 */ /* 0x000fe20000000800 */
[----:B--2---:R-:W-:Y:S01]  /*d3c0*/  FADD.FTZ R0, R157, R0 ;  /* 0x000000009d007221 */ /* 0x004fe20000010000 */
[----:B------:R-:W-:Y:S01]  /*d3d0*/  FMUL.FTZ R37, R37, R12 ;  /* 0x0000000c25257220 */ /* 0x000fe20000410000 */
[----:B------:R-:W-:Y:S01]  /*d3e0*/  FMNMX.FTZ R170, R178, R170, !PT ;  /* 0x000000aab2aa7209 */ /* 0x000fe20007810000 */
[-C--:B------:R-:W-:Y:S01]  /*d3f0*/  FMUL.FTZ R40, R40, R12.reuse ;  /* 0x0000000c28287220 */ /* 0x080fe20000410000 */
[-C--:B------:R-:W-:Y:S01]  /*d400*/  FMUL.FTZ R41, R41, R12.reuse ;  /* 0x0000000c29297220 */ /* 0x080fe20000410000 */
[----:B------:R-:W-:Y:S01]  /*d410*/  FMUL.FTZ R44, R44, R12 ;  /* 0x0000000c2c2c7220 */ /* 0x000fe20000410000 */
[----:B------:R-:W-:Y:S01]  /*d420*/  FMNMX.FTZ R170, R179, R170, !PT ;  /* 0x000000aab3aa7209 */ /* 0x000fe20007810000 */
[----:B------:R-:W-:Y:S01]  /*d430*/  MUFU.EX2 R164, R164 ;  /* 0x000000a400a47308 */ /* 0x000fe20000000800 */
[----:B---3--:R-:W-:Y:S01]  /*d440*/  FADD.FTZ R0, R160, R0 ;  /* 0x00000000a0007221 */ /* 0x008fe20000010000 */
[----:B------:R-:W-:Y:S01]  /*d450*/  FMUL.FTZ R45, R45, R12 ;  /* 0x0000000c2d2d7220 */ /* 0x000fe20000410000 */
[----:B------:R-:W-:Y:S01]  /*d460*/  FMNMX.FTZ R170, R182, R170, !PT ;  /* 0x000000aab6aa7209 */ /* 0x000fe20007810000 */
[-C--:B------:R-:W-:Y:S01]  /*d470*/  FMUL.FTZ R48, R48, R12.reuse ;  /* 0x0000000c30307220 */ /* 0x080fe20000410000 */
[-C--:B------:R-:W-:Y:S01]  /*d480*/  FMUL.FTZ R49, R49, R12.reuse ;  /* 0x0000000c31317220 */ /* 0x080fe20000410000 */
[----:B------:R-:W-:Y:S01]  /*d490*/  FMUL.FTZ R52, R52, R12 ;  /* 0x0000000c34347220 */ /* 0x000fe20000410000 */
[----:B------:R-:W-:Y:S01]  /*d4a0*/  FMNMX.FTZ R170, R183, R170, !PT ;  /* 0x000000aab7aa7209 */ /* 0x000fe20007810000 */
[----:B------:R-:W2:Y:S01]  /*d4b0*/  MUFU.EX2 R165, R165 ;  /* 0x000000a500a57308 */ /* 0x000ea20000000800 */
[-C--:B------:R-:W-:Y:S01]  /*d4c0*/  FMUL.FTZ R53, R53, R12.reuse ;  /* 0x0000000c35357220 */ /* 0x080fe20000410000 */
[-C--:B------:R-:W-:Y:S01]  /*d4d0*/  FMUL.FTZ R56, R56, R12.reuse ;  /* 0x0000000c38387220 */ /* 0x080fe20000410000 */
[-C--:B------:R-:W-:Y:S01]  /*d4e0*/  FMUL.FTZ R57, R57, R12.reuse ;  /* 0x0000000c39397220 */ /* 0x080fe20000410000 */
[----:B------:R-:W3:Y:S01]  /*d4f0*/  SHFL.BFLY PT, R206, R170, 0x2, 0x1f ;  /* 0x0c401f00aace7f89 */ /* 0x000ee200000e0000 */
        /* <DEDUP_REMOVED lines=23> */
[----:B---3--:R-:W-:Y:S01]  /*d670*/  FMNMX.FTZ R170, R170, R206, !PT ;  /* 0x000000ceaaaa7209 */ /* 0x008fe20007810000 */
[-C--:B------:R-:W-:Y:S01]  /*d680*/  FMUL.FTZ R100, R100, R12.reuse ;  /* 0x0000000c64647220 */ /* 0x080fe20000410000 */
[-C--:B------:R-:W-:Y:S01]  /*d690*/  FMUL.FTZ R101, R101, R12.reuse ;  /* 0x0000000c65657220 */ /* 0x080fe20000410000 */
[-C--:B------:R-:W-:Y:S01]  /*d6a0*/  FMUL.FTZ R104, R104, R12.reuse ;  /* 0x0000000c68687220 */ /* 0x080fe20000410000 */
[----:B------:R-:W3:Y:S01]  /*d6b0*/  MUFU.EX2 R173, R173 ;  /* 0x000000ad00ad7308 */ /* 0x000ee20000000800 */
[----:B------:R-:W4:Y:S01]  /*d6c0*/  SHFL.BFLY PT, R206, R170, 0x1, 0x1f ;  /* 0x0c201f00aace7f89 */ /* 0x000f2200000e0000 */
        /* <DEDUP_REMOVED lines=23> */
[----:B----4-:R-:W-:Y:S01]  /*d840*/  FMNMX.FTZ R170, R170, R206, !PT ;  /* 0x000000ceaaaa7209 */ /* 0x010fe20007810000 */
[----:B------:R-:W-:-:S02]  /*d850*/  IMAD.MOV R206, RZ, RZ, -R194 ;  /* 0x000000ffffce7224 */ /* 0x000fc400078e0ac2 */
[-C--:B------:R-:W-:Y:S01]  /*d860*/  FMUL.FTZ R148, R148, R12.reuse ;  /* 0x0000000c94947220 */ /* 0x080fe20000410000 */
[----:B------:R-:W-:Y:S01]  /*d870*/  FMUL.FTZ R149, R149, R12 ;  /* 0x0000000c95957220 */ /* 0x000fe20000410000 */
[C---:B------:R-:W-:Y:S01]  /*d880*/  FSETP.NEU.FTZ.AND P4, PT, R170.reuse, -INF , PT ;  /* 0xff800000aa00780b */ /* 0x040fe20003f9d000 */
[----:B------:R-:W-:Y:S01]  /*d890*/  FMUL.FTZ R209, R170, R13 ;  /* 0x0000000daad17220 */ /* 0x000fe20000410000 */
[----:B------:R-:W-:Y:S01]  /*d8a0*/  ISETP.NE.AND P3, PT, R184, R206, PT ;  /* 0x000000ceb800720c */ /* 0x000fe20003f65270 */
[----:B------:R-:W-:Y:S01]  /*d8b0*/  MUFU.EX2 R181, R181 ;  /* 0x000000b500b57308 */ /* 0x000fe20000000800 */
[----:B------:R-:W-:Y:S02]  /*d8c0*/  FSEL R206, R170, RZ, P4 ;  /* 0x000000ffaace7208 */ /* 0x000fe40002000000 */
[----:B------:R-:W-:-:S03]  /*d8d0*/  FSEL R209, R209, RZ, P4 ;  /* 0x000000ffd1d17208 */ /* 0x000fc60002000000 */
[----:B------:R-:W-:Y:S02]  /*d8e0*/  FADD.FTZ R206, -R206, R20 ;  /* 0x00000014cece7221 */ /* 0x000fe40000010100 */
[-CC-:B------:R-:W-:Y:S01]  /*d8f0*/  FFMA.FTZ R155, R155, R13.reuse, -R209.reuse ;  /* 0x0000000d9b9b7223 */ /* 0x180fe200000108d1 */
[-CC-:B------:R-:W-:Y:S01]  /*d900*/  FFMA.FTZ R159, R159, R13.reuse, -R209.reuse ;  /* 0x0000000d9f9f7223 */ /* 0x180fe200000108d1 */
[-C--:B------:R-:W-:Y:S01]  /*d910*/  FMUL.FTZ R20, R206, R13.reuse ;  /* 0x0000000dce147220 */ /* 0x080fe20000410000 */
[-C--:B------:R-:W-:Y:S01]  /*d920*/  FFMA.FTZ R206, R158, R13.reuse, -R209 ;  /* 0x0000000d9ece7223 */ /* 0x080fe200000108d1 */
[----:B------:R-:W-:Y:S02]  /*d930*/  @!P3 IMAD R18, R18, 0x40, R191 ;  /* 0x000000401212b824 */ /* 0x000fe400078e02bf */
[-CC-:B------:R-:W-:Y:S01]  /*d940*/  FFMA.FTZ R207, R162, R13.reuse, -R209.reuse ;  /* 0x0000000da2cf7223 */ /* 0x180fe200000108d1 */
[----:B------:R-:W-:Y:S01]  /*d950*/  FFMA.FTZ R208, R166, R13, -R209 ;  /* 0x0000000da6d07223 */ /* 0x000fe200000108d1 */
[----:B------:R-:W-:Y:S01]  /*d960*/  MUFU.EX2 R159, R159 ;  /* 0x0000009f009f7308 */ /* 0x000fe20000000800 */
[----:B------:R-:W-:-:S02]  /*d970*/  @!P3 IMAD R18, R18, 0x4, R2 ;  /* 0x000000041212b824 */ /* 0x000fc400078e0202 */
[-CC-:B------:R-:W-:Y:S01]  /*d980*/  FFMA.FTZ R163, R163, R13.reuse, -R209.reuse ;  /* 0x0000000da3a37223 */ /* 0x180fe200000108d1 */
[-CC-:B------:R-:W-:Y:S01]  /*d990*/  FFMA.FTZ R167, R167, R13.reuse, -R209.reuse ;  /* 0x0000000da7a77223 */ /* 0x180fe200000108d1 */
[-CC-:B------:R-:W-:Y:S01]  /*d9a0*/  FFMA.FTZ R153, R153, R13.reuse, -R209.reuse ;  /* 0x0000000d99997223 */ /* 0x180fe200000108d1 */
[-CC-:B------:R-:W-:Y:S01]  /*d9b0*/  FFMA.FTZ R171, R171, R13.reuse, -R209.reuse ;  /* 0x0000000dabab7223 */ /* 0x180fe200000108d1 */
[----:B------:R-:W-:Y:S01]  /*d9c0*/  @!P3 STS [R18+0x28800], R12 ;  /* 0x0288000c1200b388 */ /* 0x000fe20000000800 */
[----:B--2---:R-:W-:Y:S01]  /*d9d0*/  F2FP.F16.F32.PACK_AB R158, R165, R164 ;  /* 0x000000a4a59e723e */ /* 0x004fe200000000ff */
[----:B------:R-:W2:Y:S01]  /*d9e0*/  MUFU.EX2 R20, R20 ;  /* 0x0000001400147308 */ /* 0x000ea20000000800 */
[-CC-:B------:R-:W-:Y:S01]  /*d9f0*/  FFMA.FTZ R174, R174, R13.reuse, -R209.reuse ;  /* 0x0000000daeae7223 */ /* 0x180fe200000108d1 */
[-CC-:B------:R-:W-:Y:S01]  /*da00*/  FFMA.FTZ R175, R175, R13.reuse, -R209.reuse ;  /* 0x0000000dafaf7223 */ /* 0x180fe200000108d1 */
[-CC-:B------:R-:W-:Y:S01]  /*da10*/  FFMA.FTZ R178, R178, R13.reuse, -R209.reuse ;  /* 0x0000000db2b27223 */ /* 0x180fe200000108d1 */
[-CC-:B------:R-:W-:Y:S01]  /*da20*/  FFMA.FTZ R182, R182, R13.reuse, -R209.reuse ;  /* 0x0000000db6b67223 */ /* 0x180fe200000108d1 */
[-CC-:B------:R-:W-:Y:S01]  /*da30*/  FFMA.FTZ R183, R183, R13.reuse, -R209.reuse ;  /* 0x0000000db7b77223 */ /* 0x180fe200000108d1 */
[-CC-:B------:R-:W-:Y:S01]  /*da40*/  FFMA.FTZ R179, R179, R13.reuse, -R209.reuse ;  /* 0x0000000db3b37223 */ /* 0x180fe200000108d1 */
[----:B---3--:R-:W-:Y:S01]  /*da50*/  F2FP.F16.F32.PACK_AB R162, R173, R232 ;  /* 0x000000e8ada2723e */ /* 0x008fe200000000ff */
[----:B------:R-:W3:Y:S08]  /*da60*/  MUFU.EX2 R206, R206 ;  /* 0x000000ce00ce7308 */ /* 0x000ef00000000800 */
[----:B------:R-:W4:Y:S01]  /*da70*/  MUFU.EX2 R166, R180 ;  /* 0x000000b400a67308 */ /* 0x000f220000000800 */
[----:B--2---:R2:W-:Y:S01]  /*da80*/  @!P3 STS [R18+0x28820], R20 ;  /* 0x028820141200b388 */ /* 0x0045e20000000800 */
        /* <DEDUP_REMOVED lines=9> */
[----:B--2---:R-:W-:Y:S01]  /*db20*/  FFMA.FTZ R18, R154, R13, -R209 ;  /* 0x0000000d9a127223 */ /* 0x004fe200000108d1 */
[----:B------:R-:W-:Y:S01]  /*db30*/  F2FP.F16.F32.PACK_AB R154, R157, R156 ;  /* 0x0000009c9d9a723e */ /* 0x000fe200000000ff */
[C---:B------:R-:W-:Y:S01]  /*db40*/  FADD.FTZ R157, R161.reuse, R0 ;  /* 0x00000000a19d7221 */ /* 0x040fe20000010000 */
[----:B------:R-:W-:Y:S01]  /*db50*/  F2FP.F16.F32.PACK_AB R156, R161, R160 ;  /* 0x000000a0a19c723e */ /* 0x000fe200000000ff */
[----:B------:R-:W-:Y:S01]  /*db60*/  FMUL.FTZ R42, R42, R20 ;  /* 0x000000142a2a7220 */ /* 0x000fe20000410000 */
[----:B------:R-:W-:Y:S01]  /*db70*/  F2FP.F16.F32.PACK_AB R160, R169, R168 ;  /* 0x000000a8a9a0723e */ /* 0x000fe200000000ff */
[----:B------:R-:W-:Y:S01]  /*db80*/  FADD.FTZ R0, R164, R157 ;  /* 0x0000009da4007221 */ /* 0x000fe20000010000 */
[----:B------:R-:W-:Y:S01]  /*db90*/  MUFU.EX2 R208, R208 ;  /* 0x000000d000d07308 */ /* 0x000fe20000000800 */
[----:B------:R-:W-:Y:S01]  /*dba0*/  F2FP.F16.F32.PACK_AB R164, R177, R176 ;  /* 0x000000b0b1a4723e */ /* 0x000fe200000000ff */
[-C--:B------:R-:W-:Y:S01]  /*dbb0*/  FMUL.FTZ R43, R43, R20.reuse ;  /* 0x000000142b2b7220 */ /* 0x080fe20000410000 */
[----:B------:R-:W-:Y:S01]  /*dbc0*/  FADD.FTZ R157, R165, R0 ;  /* 0x00000000a59d7221 */ /* 0x000fe20000010000 */
[-C--:B------:R-:W-:Y:S01]  /*dbd0*/  FMUL.FTZ R46, R46, R20.reuse ;  /* 0x000000142e2e7220 */ /* 0x080fe20000410000 */
[-C--:B------:R-:W-:Y:S01]  /*dbe0*/  FMUL.FTZ R47, R47, R20.reuse ;  /* 0x000000142f2f7220 */ /* 0x080fe20000410000 */
[-C--:B------:R-:W-:Y:S01]  /*dbf0*/  FMUL.FTZ R50, R50, R20.reuse ;  /* 0x0000001432327220 */ /* 0x080fe20000410000 */
[----:B------:R-:W-:Y:S01]  /*dc00*/  FADD.FTZ R0, R168, R157 ;  /* 0x0000009da8007221 */ /* 0x000fe20000010000 */
[----:B------:R-:W-:Y:S01]  /*dc10*/  MUFU.EX2 R167, R167 ;  /* 0x000000a700a77308 */ /* 0x000fe20000000800 */
[-C--:B------:R-:W-:Y:S01]  /*dc20*/  FMUL.FTZ R51, R51, R20.reuse ;  /* 0x0000001433337220 */ /* 0x080fe20000410000 */
[-C--:B------:R-:W-:Y:S01]  /*dc30*/  FMUL.FTZ R54, R54, R20.reuse ;  /* 0x0000001436367220 */ /* 0x080fe20000410000 */
[----:B------:R-:W-:Y:S01]  /*dc40*/  FADD.FTZ R157, R169, R0 ;  /* 0x00000000a99d7221 */ /* 0x000fe20000010000 */
[-C--:B------:R-:W-:Y:S01]  /*dc50*/  FMUL.FTZ R55, R55, R20.reuse ;  /* 0x0000001437377220 */ /* 0x080fe20000410000 */
[-C--:B------:R-:W-:Y:S01]  /*dc60*/  FMUL.FTZ R58, R58, R20.reuse ;  /* 0x000000143a3a7220 */ /* 0x080fe20000410000 */
[-C--:B------:R-:W-:Y:S01]  /*dc70*/  FMUL.FTZ R59, R59, R20.reuse ;  /* 0x000000143b3b7220 */ /* 0x080fe20000410000 */
[----:B------:R-:W-:Y:S01]  /*dc80*/  FADD.FTZ R0, R232, R157 ;  /* 0x0000009de8007221 */ /* 0x000fe20000010000 */
[----:B------:R3:W-:Y:S01]  /*dc90*/  MUFU.EX2 R168, R155 ;  /* 0x0000009b00a87308 */ /* 0x0007e20000000800 */
[-C--:B------:R-:W-:Y:S01]  /*dca0*/  FMUL.FTZ R62, R62, R20.reuse ;  /* 0x000000143e3e7220 */ /* 0x080fe20000410000 */
[-C--:B------:R-:W-:Y:S01]  /*dcb0*/  FMUL.FTZ R63, R63, R20.reuse ;  /* 0x000000143f3f7220 */ /* 0x080fe20000410000 */
[----:B------:R-:W-:Y:S01]  /*dcc0*/  FADD.FTZ R161, R173, R0 ;  /* 0x00000000ada17221 */ /* 0x000fe20000010000 */
[-C--:B------:R-:W-:Y:S01]  /*dcd0*/  FMUL.FTZ R66, R66, R20.reuse ;  /* 0x0000001442427220 */ /* 0x080fe20000410000 */
[-C--:B------:R-:W-:Y:S01]  /*dce0*/  FMUL.FTZ R67, R67, R20.reuse ;  /* 0x0000001443437220 */ /* 0x080fe20000410000 */
[----:B------:R-:W-:Y:S01]  /*dcf0*/  FMUL.FTZ R70, R70, R20 ;  /* 0x0000001446467220 */ /* 0x000fe20000410000 */
[----:B------:R-:W-:Y:S01]  /*dd00*/  FADD.FTZ R0, R176, R161 ;  /* 0x000000a1b0007221 */ /* 0x000fe20000010000 */
[----:B------:R-:W2:Y:S01]  /*dd10*/  MUFU.EX2 R157, R18 ;  /* 0x00000012009d7308 */ /* 0x000ea20000000800 */
[----:B---3--:R-:W-:Y:S01]  /*dd20*/  F2FP.F16.F32.PACK_AB R155, R159, R206 ;  /* 0x000000ce9f9b723e */ /* 0x008fe200000000ff */
[-C--:B------:R-:W-:Y:S01]  /*dd30*/  FMUL.FTZ R71, R71, R20.reuse ;  /* 0x0000001447477220 */ /* 0x080fe20000410000 */
[----:B------:R-:W-:Y:S01]  /*dd40*/  FADD.FTZ R161, R177, R0 ;  /* 0x00000000b1a17221 */ /* 0x000fe20000010000 */
[-C--:B------:R-:W-:Y:S01]  /*dd50*/  FMUL.FTZ R74, R74, R20.reuse ;  /* 0x000000144a4a7220 */ /* 0x080fe20000410000 */
[-C--:B------:R-:W-:Y:S01]  /*dd60*/  FMUL.FTZ R75, R75, R20.reuse ;  /* 0x000000144b4b7220 */ /* 0x080fe20000410000 */
[----:B------:R-:W-:Y:S01]  /*dd70*/  FMUL.FTZ R78, R78, R20 ;  /* 0x000000144e4e7220 */ /* 0x000fe20000410000 */
[----:B----4-:R-:W-:Y:S01]  /*dd80*/  FADD.FTZ R0, R166, R161 ;  /* 0x000000a1a6007221 */ /* 0x010fe20000010000 */
[----:B------:R-:W3:Y:S01]  /*dd90*/  MUFU.EX2 R18, R163 ;  /* 0x000000a300127308 */ /* 0x000ee20000000800 */
[----:B------:R-:W-:Y:S01]  /*dda0*/  F2FP.F16.F32.PACK_AB R166, R181, R166 ;  /* 0x000000a6b5a6723e */ /* 0x000fe200000000ff */
[-C--:B------:R-:W-:Y:S01]  /*ddb0*/  FMUL.FTZ R79, R79, R20.reuse ;  /* 0x000000144f4f7220 */ /* 0x080fe20000410000 */
[----:B------:R-:W-:Y:S01]  /*ddc0*/  FADD.FTZ R0, R181, R0 ;  /* 0x00000000b5007221 */ /* 0x000fe20000010000 */
[-C--:B------:R-:W-:Y:S01]  /*ddd0*/  FMUL.FTZ R82, R82, R20.reuse ;  /* 0x0000001452527220 */ /* 0x080fe20000410000 */
[-C--:B------:R-:W-:Y:S01]  /*dde0*/  FMUL.FTZ R83, R83, R20.reuse ;  /* 0x0000001453537220 */ /* 0x080fe20000410000 */
[-C--:B------:R-:W-:Y:S01]  /*ddf0*/  FMUL.FTZ R86, R86, R20.reuse ;  /* 0x0000001456567220 */ /* 0x080fe20000410000 */
[-C--:B------:R-:W-:Y:S01]  /*de00*/  FMUL.FTZ R87, R87, R20.reuse ;  /* 0x0000001457577220 */ /* 0x080fe20000410000 */
[----:B------:R4:W5:Y:S01]  /*de10*/  MUFU.EX2 R161, R153 ;  /* 0x0000009900a17308 */ /* 0x0009620000000800 */
[----:B--2---:R-:W-:Y:S01]  /*de20*/  FFMA.FTZ R3, R20, R3, R157 ;  /* 0x0000000314037223 */ /* 0x004fe2000001009d */
[-C--:B------:R-:W-:Y:S01]  /*de30*/  FMUL.FTZ R90, R90, R20.reuse ;  /* 0x000000145a5a7220 */ /* 0x080fe20000410000 */
[-C--:B------:R-:W-:Y:S01]  /*de40*/  FMUL.FTZ R91, R91, R20.reuse ;  /* 0x000000145b5b7220 */ /* 0x080fe20000410000 */
[-C--:B------:R-:W-:Y:S01]  /*de50*/  FMUL.FTZ R94, R94, R20.reuse ;  /* 0x000000145e5e7220 */ /* 0x080fe20000410000 */
[----:B------:R-:W-:Y:S01]  /*de60*/  FADD.FTZ R3, R168, R3 ;  /* 0x00000003a8037221 */ /* 0x000fe20000010000 */
[-C--:B------:R-:W-:Y:S01]  /*de70*/  FMUL.FTZ R95, R95, R20.reuse ;  /* 0x000000145f5f7220 */ /* 0x080fe20000410000 */
[----:B------:R-:W-:Y:S01]  /*de80*/  FMUL.FTZ R98, R98, R20 ;  /* 0x0000001462627220 */ /* 0x000fe20000410000 */
[----:B------:R-:W2:Y:S01]  /*de90*/  MUFU.EX2 R176, R171 ;  /* 0x000000ab00b07308 */ /* 0x000ea20000000800 */
[----:B------:R-:W-:Y:S01]  /*dea0*/  FADD.FTZ R230, R206, R3 ;  /* 0x00000003cee67221 */ /* 0x000fe20000010000 */
[----:B----4-:R-:W-:Y:S01]  /*deb0*/  F2FP.F16.F32.PACK_AB R153, R168, R157 ;  /* 0x0000009da899723e */ /* 0x010fe200000000ff */
[----:B------:R-:W-:Y:S01]  /*dec0*/  BAR.SYNC.DEFER_BLOCKING 0xf, 0x100 ;  /* 0x03c4000000007b1d */ /* 0x000fe20000010000 */
[----:B---3--:R-:W-:Y:S01]  /*ded0*/  F2FP.F16.F32.PACK_AB R157, R18, R207 ;  /* 0x000000cf129d723e */ /* 0x008fe200000000ff */
[----:B------:R-:W-:Y:S01]  /*dee0*/  FADD.FTZ R230, R159, R230 ;  /* 0x000000e69fe67221 */ /* 0x000fe20000010000 */
[----:B------:R-:W-:Y:S01]  /*def0*/  F2FP.F16.F32.PACK_AB R159, R167, R208 ;  /* 0x000000d0a79f723e */ /* 0x000fe200000000ff */
[-C--:B------:R-:W-:Y:S01]  /*df00*/  FMUL.FTZ R99, R99, R20.reuse ;  /* 0x0000001463637220 */ /* 0x080fe20000410000 */
[-C--:B------:R-:W-:Y:S01]  /*df10*/  FMUL.FTZ R102, R102, R20.reuse ;  /* 0x0000001466667220 */ /* 0x080fe20000410000 */
[----:B------:R-:W-:Y:S01]  /*df20*/  FADD.FTZ R3, R207, R230 ;  /* 0x000000e6cf037221 */ /* 0x000fe20000010000 */
[----:B------:R3:W4:Y:S01]  /*df30*/  MUFU.EX2 R163, R174 ;  /* 0x000000ae00a37308 */ /* 0x0007220000000800 */
[-C--:B------:R-:W-:Y:S01]  /*df40*/  FMUL.FTZ R103, R103, R20.reuse ;  /* 0x0000001467677220 */ /* 0x080fe20000410000 */
[-C--:B------:R-:W-:Y:S01]  /*df50*/  FMUL.FTZ R106, R106, R20.reuse ;  /* 0x000000146a6a7220 */ /* 0x080fe20000410000 */
[----:B------:R-:W-:Y:S01]  /*df60*/  FADD.FTZ R3, R18, R3 ;  /* 0x0000000312037221 */ /* 0x000fe20000010000 */
        /* <DEDUP_REMOVED lines=9> */
[----:B------:R-:W-:Y:S01]  /*e000*/  FADD.FTZ R174, R167, R174 ;  /* 0x000000aea7ae7221 */ /* 0x000fe20000010000 */
[-C--:B------:R-:W-:Y:S01]  /*e010*/  FMUL.FTZ R122, R122, R20.reuse ;  /* 0x000000147a7a7220 */ /* 0x080fe20000410000 */
[-C--:B------:R-:W-:Y:S01]  /*e020*/  FMUL.FTZ R123, R123, R20.reuse ;  /* 0x000000147b7b7220 */ /* 0x080fe20000410000 */
[----:B------:R-:W3:Y:S01]  /*e030*/  MUFU.EX2 R165, R178 ;  /* 0x000000b200a57308 */ /* 0x000ee20000000800 */
[----:B-----5:R-:W-:Y:S01]  /*e040*/  FADD.FTZ R3, R161, R174 ;  /* 0x000000aea1037221 */ /* 0x020fe20000010000 */
[----:B--2---:R-:W-:Y:S01]  /*e050*/  F2FP.F16.F32.PACK_AB R161, R176, R161 ;  /* 0x000000a1b0a1723e */ /* 0x004fe200000000ff */
[----:B------:R2:W-:Y:S01]  /*e060*/  STSM.16.M88.4 [R195+0x26800], R152 ;  /* 0x02680098c3007844 */ /* 0x0005e20000000200 */
[-C--:B------:R-:W-:Y:S01]  /*e070*/  FMUL.FTZ R126, R126, R20.reuse ;  /* 0x000000147e7e7220 */ /* 0x080fe20000410000 */
[----:B------:R-:W-:Y:S01]  /*e080*/  FADD.FTZ R168, R176, R3 ;  /* 0x00000003b0a87221 */ /* 0x000fe20000010000 */
[-C--:B------:R-:W-:Y:S01]  /*e090*/  FMUL.FTZ R127, R127, R20.reuse ;  /* 0x000000147f7f7220 */ /* 0x080fe20000410000 */
[----:B------:R2:W-:Y:S01]  /*e0a0*/  STSM.16.M88.4 [R198], R156 ;  /* 0x0000009cc6007844 */ /* 0x0005e20000000200 */
[----:B------:R-:W5:Y:S01]  /*e0b0*/  MUFU.EX2 R12, R179 ;  /* 0x000000b3000c7308 */ /* 0x000f620000000800 */
[----:B----4-:R-:W-:Y:S01]  /*e0c0*/  FADD.FTZ R3, R163, R168 ;  /* 0x000000a8a3037221 */ /* 0x010fe20000010000 */
[----:B0-----:R-:W-:Y:S01]  /*e0d0*/  F2FP.F16.F32.PACK_AB R163, R180, R163 ;  /* 0x000000a3b4a3723e */ /* 0x001fe200000000ff */
[-C--:B------:R-:W-:Y:S01]  /*e0e0*/  FMUL.FTZ R130, R130, R20.reuse ;  /* 0x0000001482827220 */ /* 0x080fe20000410000 */
[-C--:B------:R-:W-:Y:S01]  /*e0f0*/  FMUL.FTZ R131, R131, R20.reuse ;  /* 0x0000001483837220 */ /* 0x080fe20000410000 */
[----:B------:R-:W-:Y:S01]  /*e100*/  FADD.FTZ R168, R180, R3 ;  /* 0x00000003b4a87221 */ /* 0x000fe20000010000 */
[-C--:B------:R-:W-:Y:S01]  /*e110*/  FMUL.FTZ R134, R134, R20.reuse ;  /* 0x0000001486867220 */ /* 0x080fe20000410000 */
[----:B------:R2:W-:Y:S01]  /*e120*/  STSM.16.M88.4 [R196], R160 ;  /* 0x000000a0c4007844 */ /* 0x0005e20000000200 */
        /* <DEDUP_REMOVED lines=9> */
[C---:B-----5:R-:W-:Y:S01]  /*e1c0*/  FADD.FTZ R3, R12.reuse, R3 ;  /* 0x000000030c037221 */ /* 0x060fe20000010000 */
[----:B------:R-:W-:Y:S01]  /*e1d0*/  F2FP.F16.F32.PACK_AB R165, R12, R165 ;  /* 0x000000a50ca5723e */ /* 0x000fe200000000ff */
[-C--:B------:R-:W-:Y:S01]  /*e1e0*/  FMUL.FTZ R147, R147, R20.reuse ;  /* 0x0000001493937220 */ /* 0x080fe20000410000 */
[-C--:B------:R-:W-:Y:S01]  /*e1f0*/  FMUL.FTZ R150, R150, R20.reuse ;  /* 0x0000001496967220 */ /* 0x080fe20000410000 */
[----:B------:R-:W-:Y:S01]  /*e200*/  FMUL.FTZ R151, R151, R20 ;  /* 0x0000001497977220 */ /* 0x000fe20000410000 */
[----:B0-----:R-:W-:Y:S01]  /*e210*/  FADD.FTZ R18, R182, R3 ;  /* 0x00000003b6127221 */ /* 0x001fe20000010000 */
[----:B---3--:R-:W-:-:S03]  /*e220*/  F2FP.F16.F32.PACK_AB R167, R183, R182 ;  /* 0x000000b6b7a7723e */ /* 0x008fc600000000ff */
[----:B------:R-:W-:Y:S02]  /*e230*/  FADD.FTZ R3, R183, R18 ;  /* 0x00000012b7037221 */ /* 0x000fe40000010000 */
[----:B------:R2:W-:Y:S01]  /*e240*/  STSM.16.M88.4 [R197], R164 ;  /* 0x000000a4c5007844 */ /* 0x0005e20000000200 */
[----:B------:R-:W-:Y:S05]  /*e250*/  @!P0 BRA `(.L_x_5973) ;  /* 0x0000000000048947 */ /* 0x000fea0003800000 */
[----:B------:R-:W-:Y:S01]  /*e260*/  BPT.TRAP 0x1 ;  /* 0x000000040000795c */ /* 0x000fe20000300000 */
.L_x_5973:
[----:B------:R0:W3:Y:S01]  /*e270*/  SYNCS.PHASECHK.TRANS64.TRYWAIT P3, [R212+URZ+0x28c50], R213 ;  /* 0x028c50d5d40075a7 */ /* 0x0000e2000806017f */
[----:B------:R-:W-:Y:S05]  /*e280*/  @!P0 BRA `(.L_x_5974) ;  /* 0x0000000000048947 */ /* 0x000fea0003800000 */
[----:B------:R-:W-:Y:S01]  /*e290*/  BPT.TRAP 0x1 ;  /* 0x000000040000795c */ /* 0x000fe20000300000 */
.L_x_5974:
[----:B------:R-:W-:Y:S04]  /*e2a0*/  BSSY B2, `(.L_x_5975) ;  /* 0x0000004000027945 */ /* 0x000fe80003800000 */
[----:B---3--:R-:W-:Y:S05]  /*e2b0*/  @P3 BRA `(.L_x_5976) ;  /* 0x0000000000083947 */ /* 0x008fea0003800000 */
[----:B------:R-:W3:Y:S02]  /*e2c0*/  SYNCS.PHASECHK.TRANS64.TRYWAIT P3, [R212+URZ+0x28c50], R213 ;  /* 0x028c50d5d40075a7 */ /* 0x000ee4000806017f */
[----:B---3--:R-:W-:Y:S05]  /*e2d0*/  @!P3 BRA `(.L_x_5977) ;  /* 0x0000011c0018b947 */ /* 0x008fea0003800000 */
.L_x_5976:
[----:B------:R-:W-:Y:S05]  /*e2e0*/  BSYNC B2 ;  /* 0x0000000000027941 */ /* 0x000fea0003800000 */
.L_x_5975:
[----:B------:R-:W-:Y:S01]  /*e2f0*/  IMAD R168, R211, 0x1000, R190 ;  /* 0x00001000d3a87824 */ /* 0x000fe200078e02be */
[----:B------:R-:W-:Y:S01]  /*e300*/  WARPGROUP.ARRIVE ;  /* 0x00000000000079c5 */ /* 0x000fe20000000000 */
[----:B------:R-:W-:Y:S01]  /*e310*/  IMAD.MOV.U32 R169, RZ, RZ, 0x40000040 ;  /* 0x40000040ffa97424 */ /* 0x000fe200078e00ff */
[----:B------:R-:W-:Y:S01]  /*e320*/  ISETP.GT.AND P3, PT, R14, R210, PT ;  /* 0x000000d20e00720c */ /* 0x000fe20003f64270 */
[----:B01-3--:R-:W-:Y:S01]  /*e330*/  @!P1 VIADD R212, R212, 0x28c60 ;  /* 0x00028c60d4d49836 */ /* 0x00bfe20000000000 */
[----:B------:R-:W-:Y:S01]  /*e340*/  R2UR UR6, R168 ;  /* 0x00000000a80672ca */ /* 0x000fe200000e0000 */
[----:B------:R-:W-:Y:S01]  /*e350*/  VIADD R14, R14, 0xffffffff ;  /* 0xffffffff0e0e7836 */ /* 0x000fe20000000000 */
[----:B------:R-:W-:Y:S01]  /*e360*/  R2UR UR7, R169 ;  /* 0x00000000a90772ca */ /* 0x000fe200000e0000 */
[----:B------:R-:W-:Y:S01]  /*e370*/  IMAD.MOV.U32 R169, RZ, RZ, 0x40000040 ;  /* 0x40000040ffa97424 */ /* 0x000fe200078e00ff */
[----:B------:R-:W-:Y:S01]  /*e380*/  @!P1 PRMT R212, RZ, 0x654, R212 ;  /* 0x00000654ffd49816 */ /* 0x000fe200000000d4 */
[----:B------:R-:W-:-:S02]  /*e390*/  IMAD.MOV.U32 R20, RZ, RZ, R170 ;  /* 0x000000ffff147224 */ /* 0x000fc400078e00aa */
[----:B------:R-:W-:Y:S02]  /*e3a0*/  IMAD.MOV.U32 R12, RZ, RZ, R172 ;  /* 0x000000ffff0c7224 */ /* 0x000fe400078e00ac */
[----:B------:R-:W-:-:S06]  /*e3b0*/  IMAD.MOV.U32 R18, RZ, RZ, R211 ;  /* 0x000000ffff127224 */ /* 0x000fcc00078e00d3 */
        /* <DEDUP_REMOVED lines=34> */
[----:B------:R-:W-:Y:S05]  /*e5e0*/  BSYNC B0 ;  /* 0x0000000000007941 */ /* 0x000fea0003800000 */
.L_x_5959:
[----:B------:R-:W-:Y:S02]  /*e5f0*/  IMAD.MOV.U32 R20, RZ, RZ, R170 ;  /* 0x000000ffff147224 */ /* 0x000fe400078e00aa */
[----:B------:R-:W-:Y:S02]  /*e600*/  IMAD.MOV.U32 R12, RZ, RZ, R172 ;  /* 0x000000ffff0c7224 */ /* 0x000fe400078e00ac */
[----:B------:R-:W-:-:S07]  /*e610*/  IMAD.MOV.U32 R18, RZ, RZ, R211 ;  /* 0x000000ffff127224 */ /* 0x000fce00078e00d3 */
.L_x_5958:
[----:B------:R-:W-:Y:S05]  /*e620*/  BSYNC B1 ;  /* 0x0000000000017941 */ /* 0x000fea0003800000 */
.L_x_5957:
[----:B------:R-:W1:Y:S01]  /*e630*/  LDC R152, c[0x0][0x448] ;  /* 0x00011200ff987b82 */ /* 0x000e620000000800 */
[----:B------:R-:W-:-:S07]  /*e640*/  IADD3 R155, R23, 0x1, -R22 ;  /* 0x00000001179b7810 */ /* 0x000fce0007ffe816 */
[----:B------:R-:W2:Y:S01]  /*e650*/  LDC R156, c[0x0][0x9e4] ;  /* 0x00027900ff9c7b82 */ /* 0x000ea20000000800 */
        /* <DEDUP_REMOVED lines=8> */
[----:B------:R-:W-:Y:S01]  /*e6e0*/  IMAD.IADD R154, R152, 0x1, -R21 ;  /* 0x00000001989a7824 */ /* 0x000fe200078e0a15 */
[----:B------:R-:W-:Y:S06]  /*e6f0*/  @!P6 BRA `(.L_x_5979) ;  /* 0x000000000048e947 */ /* 0x000fec0003800000 */
[----:B------:R-:W-:Y:S01]  /*e700*/  IMAD.MOV.U32 R21, RZ, RZ, R152 ;  /* 0x000000ffff157224 */ /* 0x000fe200078e0098 */
[----:B------:R-:W-:Y:S04]  /*e710*/  BSSY B0, `(.L_x_5980) ;  /* 0x000000e000007945 */ /* 0x000fe80003800000 */
[----:B------:R-:W-:-:S13]  /*e720*/  ISETP.GT.AND P2, PT, R21, -0x1, PT ;  /* 0xffffffff1500780c */ /* 0x000fda0003f44270 */
        /* <DEDUP_REMOVED lines=8> */
.L_x_5981:
[----:B------:R-:W-:-:S13]  /*e7b0*/  ISETP.NE.AND P2, PT, R156, 0x1, PT ;  /* 0x000000019c00780c */ /* 0x000fda0003f45270 */
[----:B------:R-:W1:Y:S02]  /*e7c0*/  @P2 LDC.64 R152, c[0x0][0x9e8] ;  /* 0x00027a00ff982b82 */ /* 0x000e640000000a00 */
[----:B-1----:R-:W-:-:S05]  /*e7d0*/  @P2 IMAD.HI.U32 R152, R21, R152, RZ ;  /* 0x0000009815982227 */ /* 0x002fca00078e00ff */
[----:B------:R-:W-:-:S07]  /*e7e0*/  @P2 SHF.R.U32.HI R21, RZ, R153, R152 ;  /* 0x00000099ff152219 */ /* 0x000fce0000011698 */
.L_x_5982:
[----:B------:R-:W-:Y:S05]  /*e7f0*/  BSYNC B0 ;  /* 0x0000000000007941 */ /* 0x000fea0003800000 */
.L_x_5980:
[----:B------:R-:W-:-:S05]  /*e800*/  IMAD R21, R21, R156, RZ ;  /* 0x0000009c15157224 */ /* 0x000fca00078e02ff */
[----:B------:R-:W-:-:S07]  /*e810*/  VIMNMX R154, R154, R21, !PT ;  /* 0x000000159a9a7248 */ /* 0x000fce0007fe0100 */
.L_x_5979:
[----:B------:R-:W-:Y:S01]  /*e820*/  VIADD R154, R154, 0x3f ;  /* 0x0000003f9a9a7836 */ /* 0x000fe20000000000 */
[----:B------:R-:W-:Y:S04]  /*e830*/  BSSY B0, `(.L_x_5983) ;  /* 0x00001ad000007945 */ /* 0x000fe80003800000 */
[----:B------:R-:W-:-:S04]  /*e840*/  SHF.R.S32.HI R21, RZ, 0x1f, R154 ;  /* 0x0000001fff157819 */ /* 0x000fc8000001149a */
[----:B------:R-:W-:-:S04]  /*e850*/  LEA.HI R21, R21, R154, RZ, 0x6 ;  /* 0x0000009a15157211 */ /* 0x000fc800078f30ff */
[----:B------:R-:W-:-:S04]  /*e860*/  SHF.R.S32.HI R21, RZ, 0x6, R21 ;  /* 0x00000006ff157819 */ /* 0x000fc80000011415 */
[----:B------:R-:W-:-:S04]  /*e870*/  VIMNMX R21, R202, R21, !PT ;  /* 0x00000015ca157248 */ /* 0x000fc80007fe0100 */
[----:B------:R-:W-:-:S13]  /*e880*/  ISETP.GE.AND P2, PT, R14, R21, PT ;  /* 0x000000150e00720c */ /* 0x000fda0003f46270 */
[----:B------:R-:W-:Y:S05]  /*e890*/  @!P2 BRA `(.L_x_5984) ;  /* 0x000000180098a947 */ /* 0x000fea0003800000 */
[----:B------:R-:W-:Y:S01]  /*e8a0*/  BSSY B1, `(.L_x_5985) ;  /* 0x00001a4000017945 */ /* 0x000fe20003800000 */
[----:B------:R-:W-:Y:S02]  /*e8b0*/  IMAD.MOV.U32 R208, RZ, RZ, R20 ;  /* 0x000000ffffd07224 */ /* 0x000fe400078e0014 */
[----:B------:R-:W-:Y:S02]  /*e8c0*/  IMAD.MOV.U32 R209, RZ, RZ, R12 ;  /* 0x000000ffffd17224 */ /* 0x000fe400078e000c */
[----:B------:R-:W-:Y:S02]  /*e8d0*/  IMAD.MOV.U32 R206, RZ, RZ, R14 ;  /* 0x000000ffffce7224 */ /* 0x000fe400078e000e */
[----:B------:R-:W-:-:S07]  /*e8e0*/  IMAD.MOV.U32 R210, RZ, RZ, R18 ;  /* 0x000000ffffd27224 */ /* 0x000fce00078e0012 */
.L_x_5996:
[----:B------:R-:W-:Y:S02]  /*e8f0*/  VIADD R18, R210, 0x1 ;  /* 0x00000001d2127836 */ /* 0x000fe40000000000 */
[----:B------:R-:W-:Y:S02]  /*e900*/  IMAD.MOV.U32 R12, RZ, RZ, R206 ;  /* 0x000000ffff0c7224 */ /* 0x000fe400078e00ce */
[----:B------:R-:W-:Y:S01]  /*e910*/  VIADD R206, R206, 0xffffffff ;  /* 0xffffffffcece7836 */ /* 0x000fe20000000000 */
[----:B------:R-:W-:Y:S02]  /*e920*/  ISETP.NE.AND P3, PT, R18, 0x2, PT ;  /* 0x000000021200780c */ /* 0x000fe40003f65270 */
[----:B------:R-:W-:Y:S02]  /*e930*/  ISETP.GT.AND P2, PT, R12, R21, PT ;  /* 0x000000150c00720c */ /* 0x000fe40003f44270 */
[----:B------:R-:W-:Y:S02]  /*e940*/  SEL R12, RZ, 0x1, P3 ;  /* 0x00000001ff0c7807 */ /* 0x000fe40001800000 */
[----:B------:R-:W-:-:S02]  /*e950*/  SEL R18, R18, RZ, P3 ;  /* 0x000000ff12127207 */ /* 0x000fc40001800000 */
[----:B------:R-:W-:Y:S01]  /*e960*/  LOP3.LUT R19, R19, R12, RZ, 0x3c, !PT ;  /* 0x0000000c13137212 */ /* 0x000fe200078e3cff */
[----:B-1----:R-:W-:Y:S06]  /*e970*/  @!P0 BRA `(.L_x_5986) ;  /* 0x0000000000048947 */ /* 0x002fec0003800000 */
[----:B------:R-:W-:Y:S01]  /*e980*/  BPT.TRAP 0x1 ;  /* 0x000000040000795c */ /* 0x000fe20000300000 */
.L_x_5986:
[----:B------:R-:W-:Y:S01]  /*e990*/  IMAD R14, R18, 0x8, R2 ;  /* 0x00000008120e7824 */ /* 0x000fe200078e0202 */
[----:B------:R-:W-:-:S04]  /*e9a0*/  SHF.L.U32 R207, R19, 0x1f, RZ ;  /* 0x0000001f13cf7819 */ /* 0x000fc800000006ff */
[----:B------:R1:W2:Y:S01]  /*e9b0*/  SYNCS.PHASECHK.TRANS64.TRYWAIT P3, [R14+URZ+0x28c30], R207 ;  /* 0x028c30cf0e0075a7 */ /* 0x0002a2000806017f */
[----:B------:R-:W-:Y:S05]  /*e9c0*/  @!P0 BRA `(.L_x_5987) ;  /* 0x0000000000048947 */ /* 0x000fea0003800000 */
[----:B------:R-:W-:Y:S01]  /*e9d0*/  BPT.TRAP 0x1 ;  /* 0x000000040000795c */ /* 0x000fe20000300000 */
.L_x_5987:
[----:B------:R-:W-:Y:S01]  /*e9e0*/  BSSY B2, `(.L_x_5988) ;  /* 0x0000006000027945 */ /* 0x000fe20003800000 */
[----:B------:R-:W-:Y:S02]  /*e9f0*/  IMAD R154, R18, 0x200, R15 ;  /* 0x00000200129a7824 */ /* 0x000fe400078e020f */
[----:B------:R-:W-:Y:S01]  /*ea00*/  IMAD.MOV.U32 R155, RZ, RZ, 0x40000040 ;  /* 0x40000040ff9b7424 */ /* 0x000fe200078e00ff */
[----:B--2---:R-:W-:Y:S06]  /*ea10*/  @P3 BRA `(.L_x_5989) ;  /* 0x0000000000083947 */ /* 0x004fec0003800000 */
[----:B------:R-:W2:Y:S02]  /*ea20*/  SYNCS.PHASECHK.TRANS64.TRYWAIT P3, [R14+URZ+0x28c30], R207 ;  /* 0x028c30cf0e0075a7 */ /* 0x000ea4000806017f */
[----:B--2---:R-:W-:Y:S05]  /*ea30*/  @!P3 BRA `(.L_x_5990) ;  /* 0x000001140054b947 */ /* 0x004fea0003800000 */
.L_x_5989:
[----:B------:R-:W-:Y:S05]  /*ea40*/  BSYNC B2 ;  /* 0x0000000000027941 */ /* 0x000fea0003800000 */
.L_x_5988:
[C---:B------:R-:W-:Y:S01]  /*ea50*/  R2UR UR6, R154.reuse ;  /* 0x000000009a0672ca */ /* 0x040fe200000e0000 */
[C---:B------:R-:W-:Y:S01]  /*ea60*/  VIADD R152, R154.reuse, 0x2 ;  /* 0x000000029a987836 */ /* 0x040fe20000000000 */
[----:B------:R-:W-:Y:S01]  /*ea70*/  R2UR UR7, R155 ;  /* 0x000000009b0772ca */ /* 0x000fe200000e0000 */
[----:B------:R-:W-:Y:S01]  /*ea80*/  VIADD R12, R154, 0x4 ;  /* 0x000000049a0c7836 */ /* 0x000fe20000000000 */
[----:B------:R-:W-:Y:S01]  /*ea90*/  R2UR UR4, R4 ;  /* 0x00000000040472ca */ /* 0x000fe200000e0000 */
[----:B------:R-:W-:Y:S01]  /*eaa0*/  VIADD R154, R154, 0x6 ;  /* 0x000000069a9a7836 */ /* 0x000fe20000000000 */
[----:B------:R-:W-:Y:S01]  /*eab0*/  R2UR UR5, R5 ;  /* 0x00000000050572ca */ /* 0x000fe200000e0000 */
[----:B------:R-:W-:Y:S01]  /*eac0*/  IMAD.MOV.U32 R153, RZ, RZ, 0x40000040 ;  /* 0x40000040ff997424 */ /* 0x000fe200078e00ff */
[----:B------:R-:W-:Y:S01]  /*ead0*/  R2UR UR10, R152 ;  /* 0x00000000980a72ca */ /* 0x000fe200000e0000 */
[----:B------:R-:W-:Y:S01]  /*eae0*/  IMAD.MOV.U32 R155, RZ, RZ, 0x40000040 ;  /* 0x40000040ff9b7424 */ /* 0x000fe200078e00ff */
[----:B------:R-:W-:Y:S01]  /*eaf0*/  R2UR UR18, R154 ;  /* 0x000000009a1272ca */ /* 0x000fe200000e0000 */
[----:B------:R-:W-:Y:S01]  /*eb00*/  IMAD.MOV.U32 R13, RZ, RZ, 0x40000040 ;  /* 0x40000040ff0d7424 */ /* 0x000fe200078e00ff */
[----:B------:R-:W-:-:S02]  /*eb10*/  R2UR UR11, R153 ;  /* 0x00000000990b72ca */ /* 0x000fc400000e0000 */
[----:B------:R-:W-:Y:S02]  /*eb20*/  R2UR UR19, R155 ;  /* 0x000000009b1372ca */ /* 0x000fe400000e0000 */
[----:B------:R-:W-:Y:S01]  /*eb30*/  WARPGROUP.ARRIVE ;  /* 0x00000000000079c5 */ /* 0x000fe20000000000 */
[----:B------:R-:W-:Y:S02]  /*eb40*/  R2UR UR8, R10 ;  /* 0x000000000a0872ca */ /* 0x000fe400000e0000 */
[----:B------:R-:W-:Y:S02]  /*eb50*/  R2UR UR9, R11 ;  /* 0x000000000b0972ca */ /* 0x000fe400000e0000 */
[----:B------:R-:W-:Y:S01]  /*eb60*/  R2UR UR14, R12 ;  /* 0x000000000c0e72ca */ /* 0x000fe200000e0000 */
[----:B------:R-:W-:Y:S01]  /*eb70*/  HGMMA.64x64x16.F32 R152, gdesc[UR4], RZ, !UPT, gsb0 ;  /* 0x00e00000049879f0 */ /* 0x000fe2000c0008ff */
[----:B------:R-:W-:Y:S01]  /*eb80*/  R2UR UR15, R13 ;  /* 0x000000000d0f72ca */ /* 0x000fe200000e0000 */
[----:B------:R-:W-:Y:S01]  /*eb90*/  ULDC UR4, c[0x0][0x988] ;  /* 0x0002620000047ab9 */ /* 0x000fe20000000800 */
[----:B------:R-:W-:-:S02]  /*eba0*/  R2UR UR12, R8 ;  /* 0x00000000080c72ca */ /* 0x000fc400000e0000 */
        /* <DEDUP_REMOVED lines=29> */
[----:B------:R-:W3:Y:S02]  /*ed80*/  SHFL.BFLY PT, R13, R12, 0x2, 0x1f ;  /* 0x0c401f000c0d7f89 */ /* 0x000ee400000e0000 */
[----:B---3--:R-:W-:-:S05]  /*ed90*/  FMNMX.FTZ R12, R12, R13, !PT ;  /* 0x0000000d0c0c7209 */ /* 0x008fca0007810000 */
[----:B------:R-:W3:Y:S02]  /*eda0*/  SHFL.BFLY PT, R13, R12, 0x1, 0x1f ;  /* 0x0c201f000c0d7f89 */ /* 0x000ee400000e0000 */
[----:B---3--:R-:W-:Y:S01]  /*edb0*/  FMNMX.FTZ R12, R12, R13, !PT ;  /* 0x0000000d0c0c7209 */ /* 0x008fe20007810000 */
[----:B------:R-:W-:-:S04]  /*edc0*/  IMAD.U32 R13, RZ, RZ, UR4 ;  /* 0x00000004ff0d7e24 */ /* 0x000fc8000f8e00ff */
[C---:B------:R-:W-:Y:S01]  /*edd0*/  FADD.FTZ R209, -R12.reuse, R209 ;  /* 0x000000d10cd17221 */ /* 0x040fe20000010100 */
[----:B------:R-:W-:-:S03]  /*ede0*/  FMUL.FTZ R20, R12, R13 ;  /* 0x0000000d0c147220 */ /* 0x000fc60000410000 */
        /* <DEDUP_REMOVED lines=17> */
[----:B------:R-:W-:Y:S01]  /*ef00*/  @!P1 VIADD R20, R14, 0x28c40 ;  /* 0x00028c400e149836 */ /* 0x000fe20000000000 */
[----:B------:R-:W3:Y:S04]  /*ef10*/  MUFU.EX2 R168, R211 ;  /* 0x000000d300a87308 */ /* 0x000ee80000000800 */
[----:B------:R-:W-:-:S04]  /*ef20*/  @!P1 PRMT R20, RZ, 0x654, R20 ;  /* 0x00000654ff149816 */ /* 0x000fc80000000014 */
[----:B------:R4:W-:Y:S01]  /*ef30*/  @!P1 SYNCS.ARRIVE.TRANS64.RED.A1T0 RZ, [R20+URZ], RZ ;  /* 0x000000ff14ff99a7 */ /* 0x0009e2000810043f */
[----:B------:R-:W5:Y:S01]  /*ef40*/  MUFU.EX2 R152, R152 ;  /* 0x0000009800987308 */ /* 0x000f620000000800 */
[----:B----4-:R-:W-:-:S07]  /*ef50*/  IMAD.MOV R20, RZ, RZ, -R194 ;  /* 0x000000ffff147224 */ /* 0x010fce00078e0ac2 */
[----:B------:R-:W4:Y:S01]  /*ef60*/  MUFU.EX2 R153, R153 ;  /* 0x0000009900997308 */ /* 0x000f220000000800 */
[-C--:B---3--:R-:W-:Y:S01]  /*ef70*/  FMUL.FTZ R24, R24, R168.reuse ;  /* 0x000000a818187220 */ /* 0x088fe20000410000 */
[-C--:B------:R-:W-:Y:S01]  /*ef80*/  FMUL.FTZ R25, R25, R168.reuse ;  /* 0x000000a819197220 */ /* 0x080fe20000410000 */
[----:B------:R-:W-:Y:S01]  /*ef90*/  FMUL.FTZ R28, R28, R168 ;  /* 0x000000a81c1c7220 */ /* 0x000fe20000410000 */
[----:B------:R-:W-:Y:S01]  /*efa0*/  ISETP.NE.AND P3, PT, R184, R20, PT ;  /* 0x00000014b800720c */ /* 0x000fe20003f65270 */
[----:B------:R-:W-:Y:S01]  /*efb0*/  FMUL.FTZ R29, R29, R168 ;  /* 0x000000a81d1d7220 */ /* 0x000fe20000410000 */
[----:B------:R-:W-:Y:S01]  /*efc0*/  FMNMX.FTZ R20, R154, R208, !PT ;  /* 0x000000d09a147209 */ /* 0x000fe20007810000 */
[-C--:B------:R-:W-:Y:S01]  /*efd0*/  FMUL.FTZ R32, R32, R168.reuse ;  /* 0x000000a820207220 */ /* 0x080fe20000410000 */
[----:B------:R-:W-:Y:S01]  /*efe0*/  FMUL.FTZ R33, R33, R168 ;  /* 0x000000a821217220 */ /* 0x000fe20000410000 */
[----:B-----5:R-:W-:Y:S01]  /*eff0*/  FFMA.FTZ R0, R168, R0, R152 ;  /* 0x00000000a8007223 */ /* 0x020fe20000010098 */
[-C--:B------:R-:W-:Y:S01]  /*f000*/  FMUL.FTZ R36, R36, R168.reuse ;  /* 0x000000a824247220 */ /* 0x080fe20000410000 */
[-C--:B------:R-:W-:Y:S01]  /*f010*/  FMUL.FTZ R37, R37, R168.reuse ;  /* 0x000000a825257220 */ /* 0x080fe20000410000 */
[-C--:B------:R-:W-:Y:S01]  /*f020*/  FMUL.FTZ R40, R40, R168.reuse ;  /* 0x000000a828287220 */ /* 0x080fe20000410000 */
[-C--:B------:R-:W-:Y:S01]  /*f030*/  FMUL.FTZ R41, R41, R168.reuse ;  /* 0x000000a829297220 */ /* 0x080fe20000410000 */
[-C--:B------:R-:W-:Y:S01]  /*f040*/  FMUL.FTZ R44, R44, R168.reuse ;  /* 0x000000a82c2c7220 */ /* 0x080fe20000410000 */
[-C--:B------:R-:W-:Y:S01]  /*f050*/  FMUL.FTZ R45, R45, R168.reuse ;  /* 0x000000a82d2d7220 */ /* 0x080fe20000410000 */
[----:B------:R-:W-:Y:S01]  /*f060*/  FMUL.FTZ R48, R48, R168 ;  /* 0x000000a830307220 */ /* 0x000fe20000410000 */
[----:B------:R-:W-:-:S02]  /*f070*/  @!P3 IMAD R211, R210, 0x40, R191 ;  /* 0x00000040d2d3b824 */ /* 0x000fc400078e02bf */
[C---:B----4-:R-:W-:Y:S01]  /*f080*/  FADD.FTZ R0, R153.reuse, R0 ;  /* 0x0000000099007221 */ /* 0x050fe20000010000 */
[----:B------:R-:W-:Y:S01]  /*f090*/  F2FP.F16.F32.PACK_AB R152, R153, R152 ;  /* 0x000000989998723e */ /* 0x000fe200000000ff */
[----:B------:R-:W-:Y:S01]  /*f0a0*/  FMUL.FTZ R49, R49, R168 ;  /* 0x000000a831317220 */ /* 0x000fe20000410000 */
[----:B------:R-:W-:Y:S01]  /*f0b0*/  @!P3 IMAD R153, R211, 0x4, R2 ;  /* 0x00000004d399b824 */ /* 0x000fe200078e0202 */
        /* <DEDUP_REMOVED lines=65> */
[----:B------:R-:W-:Y:S01]  /*f4d0*/  @!P3 STS [R153+0x28800], R168 ;  /* 0x028800a89900b388 */ /* 0x000fe20000000800 */
[----:B------:R-:W3:Y:S03]  /*f4e0*/  MUFU.EX2 R156, R156 ;  /* 0x0000009c009c7308 */ /* 0x000ee60000000800 */
[----:B------:R-:W4:Y:S05]  /*f4f0*/  SHFL.BFLY PT, R168, R20, 0x2, 0x1f ;  /* 0x0c401f0014a87f89 */ /* 0x000f2a00000e0000 */
[----:B------:R-:W5:Y:S08]  /*f500*/  MUFU.EX2 R157, R157 ;  /* 0x0000009d009d7308 */ /* 0x000f700000000800 */
[----:B------:R-:W0:Y:S01]  /*f510*/  MUFU.EX2 R160, R160 ;  /* 0x000000a000a07308 */ /* 0x000e220000000800 */
[----:B---3--:R-:W-:-:S07]  /*f520*/  FADD.FTZ R0, R156, R0 ;  /* 0x000000009c007221 */ /* 0x008fce0000010000 */
[----:B------:R-:W-:Y:S01]  /*f530*/  MUFU.EX2 R161, R161 ;  /* 0x000000a100a17308 */ /* 0x000fe20000000800 */
[----:B-----5:R-:W-:Y:S01]  /*f540*/  FADD.FTZ R211, R157, R0 ;  /* 0x000000009dd37221 */ /* 0x020fe20000010000 */
[----:B----4-:R-:W-:-:S05]  /*f550*/  FMNMX.FTZ R20, R20, R168, !PT ;  /* 0x000000a814147209 */ /* 0x010fca0007810000 */
[----:B------:R-:W3:Y:S01]  /*f560*/  SHFL.BFLY PT, R168, R20, 0x1, 0x1f ;  /* 0x0c201f0014a87f89 */ /* 0x000ee200000e0000 */
[----:B------:R-:W-:Y:S01]  /*f570*/  MUFU.EX2 R164, R164 ;  /* 0x000000a400a47308 */ /* 0x000fe20000000800 */
[----:B0-----:R-:W-:-:S07]  /*f580*/  FADD.FTZ R0, R160, R211 ;  /* 0x000000d3a0007221 */ /* 0x001fce0000010000 */
[----:B------:R-:W-:Y:S08]  /*f590*/  MUFU.EX2 R165, R165 ;  /* 0x000000a500a57308 */ /* 0x000ff00000000800 */
[----:B------:R-:W-:Y:S01]  /*f5a0*/  MUFU.EX2 R209, R209 ;  /* 0x000000d100d17308 */ /* 0x000fe20000000800 */
[----:B---3--:R-:W-:-:S07]  /*f5b0*/  FMNMX.FTZ R20, R20, R168, !PT ;  /* 0x000000a814147209 */ /* 0x008fce0007810000 */
[----:B------:R-:W-:Y:S01]  /*f5c0*/  MUFU.EX2 R169, R169 ;  /* 0x000000a900a97308 */ /* 0x000fe20000000800 */
[----:B------:R-:W-:-:S04]  /*f5d0*/  FADD.FTZ R168, -R20, R208 ;  /* 0x000000d014a87221 */ /* 0x000fc80000010100 */
[----:B------:R-:W-:-:S03]  /*f5e0*/  FMUL.FTZ R168, R168, R13 ;  /* 0x0000000da8a87220 */ /* 0x000fc60000410000 */
[----:B------:R-:W-:Y:S08]  /*f5f0*/  MUFU.EX2 R172, R172 ;  /* 0x000000ac00ac7308 */ /* 0x000ff00000000800 */
[----:B------:R-:W0:Y:S08]  /*f600*/  MUFU.EX2 R168, R168 ;  /* 0x000000a800a87308 */ /* 0x000e300000000800 */
[----:B------:R-:W3:Y:S08]  /*f610*/  MUFU.EX2 R173, R173 ;  /* 0x000000ad00ad7308 */ /* 0x000ef00000000800 */
[----:B------:R-:W-:Y:S01]  /*f620*/  MUFU.EX2 R176, R176 ;  /* 0x000000b000b07308 */ /* 0x000fe20000000800 */
[----:B0-----:R0:W-:Y:S01]  /*f630*/  @!P3 STS [R153+0x28820], R168 ;  /* 0x028820a89900b388 */ /* 0x0011e20000000800 */
        /* <DEDUP_REMOVED lines=9> */
[-C--:B0-----:R-:W-:Y:S01]  /*f6d0*/  FMUL.FTZ R153, R20, R13.reuse ;  /* 0x0000000d14997220 */ /* 0x081fe20000410000 */
        /* <DEDUP_REMOVED lines=37> */
[C---:B------:R-:W-:Y:S01]  /*f930*/  FADD.FTZ R157, R161.reuse, R0 ;  /* 0x00000000a19d7221 */ /* 0x040fe20000010000 */
[----:B------:R-:W-:Y:S01]  /*f940*/  F2FP.F16.F32.PACK_AB R156, R161, R160 ;  /* 0x000000a0a19c723e */ /* 0x000fe200000000ff */
[-C--:B------:R-:W-:Y:S01]  /*f950*/  FMUL.FTZ R75, R75, R168.reuse ;  /* 0x000000a84b4b7220 */ /* 0x080fe20000410000 */
[----:B------:R-:W-:Y:S01]  /*f960*/  F2FP.F16.F32.PACK_AB R160, R169, R209 ;  /* 0x000000d1a9a0723e */ /* 0x000fe200000000ff */
[----:B------:R-:W-:Y:S01]  /*f970*/  FADD.FTZ R0, R164, R157 ;  /* 0x0000009da4007221 */ /* 0x000fe20000010000 */
[-C--:B------:R-:W-:Y:S01]  /*f980*/  FMUL.FTZ R78, R78, R168.reuse ;  /* 0x000000a84e4e7220 */ /* 0x080fe20000410000 */
[----:B------:R0:W5:Y:S01]  /*f990*/  MUFU.EX2 R181, R158 ;  /* 0x0000009e00b57308 */ /* 0x0001620000000800 */
[-C--:B------:R-:W-:Y:S01]  /*f9a0*/  FMUL.FTZ R79, R79, R168.reuse ;  /* 0x000000a84f4f7220 */ /* 0x080fe20000410000 */
[----:B------:R-:W-:Y:S01]  /*f9b0*/  FADD.FTZ R0, R165, R0 ;  /* 0x00000000a5007221 */ /* 0x000fe20000010000 */
[-C--:B------:R-:W-:Y:S01]  /*f9c0*/  FMUL.FTZ R82, R82, R168.reuse ;  /* 0x000000a852527220 */ /* 0x080fe20000410000 */
[-C--:B------:R-:W-:Y:S01]  /*f9d0*/  FMUL.FTZ R83, R83, R168.reuse ;  /* 0x000000a853537220 */ /* 0x080fe20000410000 */
[-C--:B------:R-:W-:Y:S01]  /*f9e0*/  FMUL.FTZ R86, R86, R168.reuse ;  /* 0x000000a856567220 */ /* 0x080fe20000410000 */
[----:B------:R-:W-:Y:S01]  /*f9f0*/  FADD.FTZ R0, R209, R0 ;  /* 0x00000000d1007221 */ /* 0x000fe20000010000 */
[----:B------:R-:W-:Y:S01]  /*fa00*/  FMUL.FTZ R87, R87, R168 ;  /* 0x000000a857577220 */ /* 0x000fe20000410000 */
[----:B------:R-:W1:Y:S01]  /*fa10*/  MUFU.EX2 R180, R180 ;  /* 0x000000b400b47308 */ /* 0x000e620000000800 */
[----:B0-----:R-:W-:Y:S01]  /*fa20*/  F2FP.F16.F32.PACK_AB R158, R165, R164 ;  /* 0x000000a4a59e723e */ /* 0x001fe200000000ff */
[----:B------:R-:W-:Y:S01]  /*fa30*/  FADD.FTZ R157, R169, R0 ;  /* 0x00000000a99d7221 */ /* 0x000fe20000010000 */
[-C--:B------:R-:W-:Y:S01]  /*fa40*/  FMUL.FTZ R90, R90, R168.reuse ;  /* 0x000000a85a5a7220 */ /* 0x080fe20000410000 */
[-C--:B------:R-:W-:Y:S01]  /*fa50*/  FMUL.FTZ R91, R91, R168.reuse ;  /* 0x000000a85b5b7220 */ /* 0x080fe20000410000 */
[-C--:B------:R-:W-:Y:S01]  /*fa60*/  FMUL.FTZ R94, R94, R168.reuse ;  /* 0x000000a85e5e7220 */ /* 0x080fe20000410000 */
[----:B------:R-:W-:Y:S01]  /*fa70*/  FADD.FTZ R0, R172, R157 ;  /* 0x0000009dac007221 */ /* 0x000fe20000010000 */
[-C--:B------:R-:W-:Y:S01]  /*fa80*/  FMUL.FTZ R95, R95, R168.reuse ;  /* 0x000000a85f5f7220 */ /* 0x080fe20000410000 */
[----:B------:R-:W0:Y:S01]  /*fa90*/  MUFU.EX2 R159, R159 ;  /* 0x0000009f009f7308 */ /* 0x000e220000000800 */
[-C--:B------:R-:W-:Y:S01]  /*faa0*/  FMUL.FTZ R98, R98, R168.reuse ;  /* 0x000000a862627220 */ /* 0x080fe20000410000 */
[----:B---3--:R-:W-:Y:S01]  /*fab0*/  FADD.FTZ R157, R173, R0 ;  /* 0x00000000ad9d7221 */ /* 0x008fe20000010000 */
[----:B----4-:R-:W-:Y:S01]  /*fac0*/  FFMA.FTZ R0, R168, R3, R153 ;  /* 0x00000003a8007223 */ /* 0x010fe20000010099 */
[----:B------:R-:W-:Y:S01]  /*fad0*/  F2FP.F16.F32.PACK_AB R153, R155, R153 ;  /* 0x000000999b99723e */ /* 0x000fe200000000ff */
[-C--:B------:R-:W-:Y:S01]  /*fae0*/  FMUL.FTZ R99, R99, R168.reuse ;  /* 0x000000a863637220 */ /* 0x080fe20000410000 */
[----:B------:R-:W-:Y:S01]  /*faf0*/  FADD.FTZ R164, R176, R157 ;  /* 0x0000009db0a47221 */ /* 0x000fe20000010000 */
[----:B------:R-:W-:Y:S01]  /*fb00*/  FADD.FTZ R0, R155, R0 ;  /* 0x000000009b007221 */ /* 0x000fe20000010000 */
[----:B------:R3:W-:Y:S01]  /*fb10*/  MUFU.EX2 R210, R162 ;  /* 0x000000a200d27308 */ /* 0x0007e20000000800 */
[----:B------:R-:W-:Y:S01]  /*fb20*/  FMUL.FTZ R102, R102, R168 ;  /* 0x000000a866667220 */ /* 0x000fe20000410000 */
[----:B------:R-:W-:Y:S01]  /*fb30*/  FADD.FTZ R3, R177, R164 ;  /* 0x000000a4b1037221 */ /* 0x000fe20000010000 */
[----:B-----5:R-:W-:Y:S01]  /*fb40*/  FADD.FTZ R0, R181, R0 ;  /* 0x00000000b5007221 */ /* 0x020fe20000010000 */
[----:B------:R-:W-:Y:S01]  /*fb50*/  F2FP.F16.F32.PACK_AB R164, R177, R176 ;  /* 0x000000b0b1a4723e */ /* 0x000fe200000000ff */
[-C--:B------:R-:W-:Y:S01]  /*fb60*/  FMUL.FTZ R103, R103, R168.reuse ;  /* 0x000000a867677220 */ /* 0x080fe20000410000 */
[----:B-1----:R-:W-:Y:S01]  /*fb70*/  FADD.FTZ R157, R180, R3 ;  /* 0x00000003b49d7221 */ /* 0x002fe20000010000 */
[----:B------:R-:W-:Y:S01]  /*fb80*/  FMUL.FTZ R106, R106, R168 ;  /* 0x000000a86a6a7220 */ /* 0x000fe20000410000 */
[----:B------:R-:W1:Y:S01]  /*fb90*/  MUFU.EX2 R163, R163 ;  /* 0x000000a300a37308 */ /* 0x000e620000000800 */
[----:B0-----:R-:W-:Y:S01]  /*fba0*/  FADD.FTZ R3, R159, R0 ;  /* 0x000000009f037221 */ /* 0x001fe20000010000 */
[----:B---3--:R-:W-:Y:S01]  /*fbb0*/  F2FP.F16.F32.PACK_AB R162, R173, R172 ;  /* 0x000000acada2723e */ /* 0x008fe200000000ff */
[C---:B------:R-:W-:Y:S01]  /*fbc0*/  FADD.FTZ R0, R166.reuse, R157 ;  /* 0x0000009da6007221 */ /* 0x040fe20000010000 */
[----:B------:R-:W-:Y:S01]  /*fbd0*/  F2FP.F16.F32.PACK_AB R155, R159, R181 ;  /* 0x000000b59f9b723e */ /* 0x000fe200000000ff */
[----:B------:R-:W-:Y:S01]  /*fbe0*/  BAR.SYNC.DEFER_BLOCKING 0xf, 0x100 ;  /* 0x03c4000000007b1d */ /* 0x000fe20000010000 */
[----:B------:R-:W-:Y:S01]  /*fbf0*/  F2FP.F16.F32.PACK_AB R166, R166, R180 ;  /* 0x000000b4a6a6723e */ /* 0x000fe200000000ff */
        /* <DEDUP_REMOVED lines=9> */
[----:B------:R-:W-:Y:S01]  /*fc90*/  FMUL.FTZ R123, R123, R168 ;  /* 0x000000a87b7b7220 */ /* 0x000fe20000410000 */
[----:B-1----:R-:W-:Y:S01]  /*fca0*/  F2FP.F16.F32.PACK_AB R157, R163, R210 ;  /* 0x000000d2a39d723e */ /* 0x002fe200000000ff */
        /* <DEDUP_REMOVED lines=11> */
[----:B------:R4:W-:Y:S01]  /*fd60*/  STSM.16.M88.4 [R195+0x26800], R152 ;  /* 0x02680098c3007844 */ /* 0x0009e20000000200 */
[-C--:B------:R-:W-:Y:S01]  /*fd70*/  FMUL.FTZ R143, R143, R168.reuse ;  /* 0x000000a88f8f7220 */ /* 0x080fe20000410000 */
[-C--:B------:R-:W-:Y:S01]  /*fd80*/  FMUL.FTZ R146, R146, R168.reuse ;  /* 0x000000a892927220 */ /* 0x080fe20000410000 */
[-C--:B------:R-:W-:Y:S01]  /*fd90*/  FMUL.FTZ R147, R147, R168.reuse ;  /* 0x000000a893937220 */ /* 0x080fe20000410000 */
[-C--:B------:R-:W-:Y:S01]  /*fda0*/  FMUL.FTZ R150, R150, R168.reuse ;  /* 0x000000a896967220 */ /* 0x080fe20000410000 */
[----:B------:R-:W-:Y:S01]  /*fdb0*/  FMUL.FTZ R151, R151, R168 ;  /* 0x000000a897977220 */ /* 0x000fe20000410000 */
[----:B------:R-:W5:Y:S01]  /*fdc0*/  MUFU.EX2 R171, R171 ;  /* 0x000000ab00ab7308 */ /* 0x000f620000000800 */
[----:B-1----:R-:W-:Y:S01]  /*fdd0*/  FADD.FTZ R170, R210, R3 ;  /* 0x00000003d2aa7221 */ /* 0x002fe20000010000 */
[----:B0-----:R-:W-:-:S03]  /*fde0*/  F2FP.F16.F32.PACK_AB R159, R167, R208 ;  /* 0x000000d0a79f723e */ /* 0x001fc600000000ff */
[----:B------:R-:W-:Y:S02]  /*fdf0*/  FADD.FTZ R3, R163, R170 ;  /* 0x000000aaa3037221 */ /* 0x000fe40000010000 */
[----:B------:R4:W-:Y:S01]  /*fe00*/  STSM.16.M88.4 [R198], R156 ;  /* 0x0000009cc6007844 */ /* 0x0009e20000000200 */
[----:B------:R-:W0:Y:S01]  /*fe10*/  MUFU.EX2 R174, R174 ;  /* 0x000000ae00ae7308 */ /* 0x000e220000000800 */
[----:B------:R-:W-:-:S04]  /*fe20*/  FADD.FTZ R172, R208, R3 ;  /* 0x00000003d0ac7221 */ /* 0x000fc80000010000 */
[----:B------:R-:W-:-:S03]  /*fe30*/  FADD.FTZ R172, R167, R172 ;  /* 0x000000aca7ac7221 */ /* 0x000fc60000010000 */
[----:B------:R-:W1:Y:S01]  /*fe40*/  MUFU.EX2 R175, R175 ;  /* 0x000000af00af7308 */ /* 0x000e620000000800 */
[----:B---3--:R-:W-:Y:S01]  /*fe50*/  FADD.FTZ R172, R161, R172 ;  /* 0x000000aca1ac7221 */ /* 0x008fe20000010000 */
[----:B-----5:R-:W-:-:S03]  /*fe60*/  F2FP.F16.F32.PACK_AB R161, R171, R161 ;  /* 0x000000a1aba1723e */ /* 0x020fc600000000ff */
[----:B------:R-:W-:-:S03]  /*fe70*/  FADD.FTZ R3, R171, R172 ;  /* 0x000000acab037221 */ /* 0x000fc60000010000 */
[----:B------:R-:W3:Y:S01]  /*fe80*/  MUFU.EX2 R165, R178 ;  /* 0x000000b200a57308 */ /* 0x000ee20000000800 */
[----:B0-----:R-:W-:-:S07]  /*fe90*/  FADD.FTZ R172, R174, R3 ;  /* 0x00000003aeac7221 */ /* 0x001fce0000010000 */
[----:B------:R-:W0:Y:S01]  /*fea0*/  MUFU.EX2 R170, R179 ;  /* 0x000000b300aa7308 */ /* 0x000e220000000800 */
[C---:B-1----:R-:W-:Y:S01]  /*feb0*/  FADD.FTZ R172, R175.reuse, R172 ;  /* 0x000000acafac7221 */ /* 0x042fe20000010000 */
[----:B------:R-:W-:-:S05]  /*fec0*/  F2FP.F16.F32.PACK_AB R163, R175, R174 ;  /* 0x000000aeafa3723e */ /* 0x000fca00000000ff */
[----:B------:R4:W-:Y:S01]  /*fed0*/  STSM.16.M88.4 [R196], R160 ;  /* 0x000000a0c4007844 */ /* 0x0009e20000000200 */
[----:B------:R-:W1:Y:S01]  /*fee0*/  MUFU.EX2 R182, R182 ;  /* 0x000000b600b67308 */ /* 0x000e620000000800 */
[----:B---3--:R-:W-:-:S07]  /*fef0*/  FADD.FTZ R3, R165, R172 ;  /* 0x000000aca5037221 */ /* 0x008fce0000010000 */
[----:B------:R-:W3:Y:S01]  /*ff00*/  MUFU.EX2 R183, R183 ;  /* 0x000000b700b77308 */ /* 0x000ee20000000800 */
[C---:B0-----:R-:W-:Y:S01]  /*ff10*/  FADD.FTZ R3, R170.reuse, R3 ;  /* 0x00000003aa037221 */ /* 0x041fe20000010000 */
[----:B------:R-:W-:-:S03]  /*ff20*/  F2FP.F16.F32.PACK_AB R165, R170, R165 ;  /* 0x000000a5aaa5723e */ /* 0x000fc600000000ff */
[----:B-1----:R-:W-:Y:S01]  /*ff30*/  FADD.FTZ R172, R182, R3 ;  /* 0x00000003b6ac7221 */ /* 0x002fe20000010000 */
[----:B---3--:R-:W-:-:S03]  /*ff40*/  F2FP.F16.F32.PACK_AB R167, R183, R182 ;  /* 0x000000b6b7a7723e */ /* 0x008fc600000000ff */
[----:B------:R-:W-:Y:S02]  /*ff50*/  FADD.FTZ R3, R183, R172 ;  /* 0x000000acb7037221 */ /* 0x000fe40000010000 */
[----:B------:R4:W-:Y:S01]  /*ff60*/  STSM.16.M88.4 [R197], R164 ;  /* 0x000000a4c5007844 */ /* 0x0009e20000000200 */
[----:B------:R-:W-:Y:S05]  /*ff70*/  @!P0 BRA `(.L_x_5991) ;  /* 0x0000000000048947 */ /* 0x000fea0003800000 */
[----:B------:R-:W-:Y:S01]  /*ff80*/  BPT.TRAP 0x1 ;  /* 0x000000040000795c */ /* 0x000fe20000300000 */
.L_x_5991:
[----:B------:R0:W1:Y:S01]  /*ff90*/  SYNCS.PHASECHK.TRANS64.TRYWAIT P3, [R14+URZ+0x28c50], R207 ;  /* 0x028c50cf0e0075a7 */ /* 0x000062000806017f */
[----:B------:R-:W-:Y:S05]  /*ffa0*/  @!P0 BRA `(.L_x_5992) ;  /* 0x0000000000048947 */ /* 0x000fea0003800000 */
[----:B------:R-:W-:Y:S01]  /*ffb0*/  BPT.TRAP 0x1 ;  /* 0x000000040000795c */ /* 0x000fe20000300000 */
.L_x_5992:
[----:B------:R-:W-:Y:S04]  /*ffc0*/  BSSY B2, `(.L_x_5993) ;  /* 0x0000004000027945 */ /* 0x000fe80003800000 */
[----:B-1----:R-:W-:Y:S05]  /*ffd0*/  @P3 BRA `(.L_x_5994) ;  /* 0x0000000000083947 */ /* 0x002fea0003800000 */
[----:B------:R-:W1:Y:S02]  /*ffe0*/  SYNCS.PHASECHK.TRANS64.TRYWAIT P3, [R14+URZ+0x28c50], R207 ;  /* 0x028c50cf0e0075a7 */ /* 0x000e64000806017f */
[----:B-1----:R-:W-:Y:S05]  /*fff0*/  @!P3 BRA `(.L_x_5995) ;  /* 0x000000fc00f8b947 */ /* 0x002fea0003800000 */
.L_x_5994:
[----:B------:R-:W-:Y:S05]  /*10000*/  BSYNC B2 ;  /* 0x0000000000027941 */ /* 0x000fea0003800000 */
.L_x_5993:
[----:B------:R-:W-:Y:S01]  /*10010*/  IMAD R168, R18, 0x1000, R190 ;  /* 0x0000100012a87824 */ /* 0x000fe200078e02be */
[----:B------:R-:W-:Y:S01]  /*10020*/  WARPGROUP.ARRIVE ;  /* 0x00000000000079c5 */ /* 0x000fe20000000000 */
[----:B------:R-:W-:Y:S02]  /*10030*/  IMAD.MOV.U32 R169, RZ, RZ, 0x40000040 ;  /* 0x40000040ffa97424 */ /* 0x000fe400078e00ff */
[----:B012---:R-:W-:Y:S01]  /*10040*/  @!P1 VIADD R14, R14, 0x28c60 ;  /* 0x00028c600e0e9836 */ /* 0x007fe20000000000 */
[----:B------:R-:W-:Y:S01]  /*10050*/  R2UR UR6, R168 ;  /* 0x00000000a80672ca */ /* 0x000fe200000e0000 */
[----:B------:R-:W-:Y:S01]  /*10060*/  IMAD.MOV.U32 R208, RZ, RZ, R20 ;  /* 0x000000ffffd07224 */ /* 0x000fe200078e0014 */
[----:B------:R-:W-:Y:S01]  /*10070*/  R2UR UR7, R169 ;  /* 0x00000000a90772ca */ /* 0x000fe200000e0000 */
[----:B------:R-:W-:Y:S01]  /*10080*/  IMAD.MOV.U32 R169, RZ, RZ, 0x40000040 ;  /* 0x40000040ffa97424 */ /* 0x000fe200078e00ff */
[----:B------:R-:W-:Y:S01]  /*10090*/  @!P1 PRMT R14, RZ, 0x654, R14 ;  /* 0x00000654ff0e9816 */ /* 0x000fe2000000000e */
[----:B------:R-:W-:-:S02]  /*100a0*/  IMAD.MOV.U32 R209, RZ, RZ, R12 ;  /* 0x000000ffffd17224 */ /* 0x000fc400078e000c */
[----:B------:R-:W-:-:S08]  /*100b0*/  IMAD.MOV.U32 R210, RZ, RZ, R18 ;  /* 0x000000ffffd27224 */ /* 0x000fd000078e0012 */
[----:B------:R-:W-:Y:S03]  /*100c0*/  HGMMA.64x256x16.F32 R24, R152, gdesc[UR4].tnspB, R24, gsb0 ;  /* 0x43e0000498187df0 */ /* 0x000fe60008000818 */
[----:B------:R-:W-:Y:S02]  /*100d0*/  WARPGROUP.DEPBAR.LE gsb0, 0x0 ;  /* 0x00008000000079c5 */ /* 0x000fe40000010000 */
[----:B----4-:R-:W-:Y:S01]  /*100e0*/  VIADD R152, R168, 0x80 ;  /* 0x00000080a8987836 */ /* 0x010fe20000000000 */
        /* <DEDUP_REMOVED lines=32> */
.L_x_5985:
[----:B-1----:R-:W-:-:S07]  /*102f0*/  IMAD.MOV.U32 R14, RZ, RZ, R206 ;  /* 0x000000ffff0e7224 */ /* 0x002fce00078e00ce */
.L_x_5984:
[----:B------:R-:W-:Y:S05]  /*10300*/  BSYNC B0 ;  /* 0x0000000000007941 */ /* 0x000fea0003800000 */
.L_x_5983:
[----:B------:R-:W-:Y:S01]  /*10310*/  ISETP.GE.AND P2, PT, R14, R202, PT ;  /* 0x000000ca0e00720c */ /* 0x000fe20003f46270 */
[----:B------:R-:W-:-:S12]  /*10320*/  BSSY B0, `(.L_x_5997) ;  /* 0x000024f000007945 */ /* 0x000fd80003800000 */
[----:B------:R-:W-:Y:S05]  /*10330*/  @!P2 BRA `(.L_x_5998) ;  /* 0x000000240034a947 */ /* 0x000fea0003800000 */
[----:B------:R-:W-:Y:S02]  /*10340*/  IMAD.MOV.U32 R208, RZ, RZ, R20 ;  /* 0x000000ffffd07224 */ /* 0x000fe400078e0014 */
[----:B------:R-:W-:Y:S02]  /*10350*/  IMAD.MOV.U32 R210, RZ, RZ, R12 ;  /* 0x000000ffffd27224 */ /* 0x000fe400078e000c */
[----:B------:R-:W-:-:S07]  /*10360*/  IMAD.MOV.U32 R209, RZ, RZ, R18 ;  /* 0x000000ffffd17224 */ /* 0x000fce00078e0012 */
.L_x_6017:
[----:B------:R-:W-:-:S05]  /*10370*/  VIADD R18, R209, 0x1 ;  /* 0x00000001d1127836 */ /* 0x000fca0000000000 */
[----:B------:R-:W-:-:S04]  /*10380*/  ISETP.NE.AND P2, PT, R18, 0x2, PT ;  /* 0x000000021200780c */ /* 0x000fc80003f45270 */
[----:B------:R-:W-:Y:S02]  /*10390*/  SEL R12, RZ, 0x1, P2 ;  /* 0x00000001ff0c7807 */ /* 0x000fe40001000000 */
[----:B------:R-:W-:Y:S02]  /*103a0*/  SEL R18, R18, RZ, P2 ;  /* 0x000000ff12127207 */ /* 0x000fe40001000000 */
[----:B------:R-:W-:Y:S01]  /*103b0*/  LOP3.LUT R19, R19, R12, RZ, 0x3c, !PT ;  /* 0x0000000c13137212 */ /* 0x000fe200078e3cff */
[----:B-1--4-:R-:W-:Y:S06]  /*103c0*/  @!P0 BRA `(.L_x_5999) ;  /* 0x0000000000048947 */ /* 0x012fec0003800000 */
[----:B------:R-:W-:Y:S01]  /*103d0*/  BPT.TRAP 0x1 ;  /* 0x000000040000795c */ /* 0x000fe20000300000 */
.L_x_5999:
[----:B------:R-:W-:Y:S01]  /*103e0*/  IMAD R206, R18, 0x8, R2 ;  /* 0x0000000812ce7824 */ /* 0x000fe200078e0202 */
[----:B------:R-:W-:-:S04]  /*103f0*/  SHF.L.U32 R207, R19, 0x1f, RZ ;  /* 0x0000001f13cf7819 */ /* 0x000fc800000006ff */
[----:B------:R1:W2:Y:S01]  /*10400*/  SYNCS.PHASECHK.TRANS64.TRYWAIT P2, [R206+URZ+0x28c30], R207 ;  /* 0x028c30cfce0075a7 */ /* 0x0002a2000804017f */
[----:B------:R-:W-:Y:S05]  /*10410*/  @!P0 BRA `(.L_x_6000) ;  /* 0x0000000000048947 */ /* 0x000fea0003800000 */
[----:B------:R-:W-:Y:S01]  /*10420*/  BPT.TRAP 0x1 ;  /* 0x000000040000795c */ /* 0x000fe20000300000 */
.L_x_6000:
[----:B------:R-:W-:Y:S01]  /*10430*/  BSSY B1, `(.L_x_6001) ;  /* 0x0000006000017945 */ /* 0x000fe20003800000 */
[----:B------:R-:W-:Y:S02]  /*10440*/  IMAD R12, R18, 0x200, R15 ;  /* 0x00000200120c7824 */ /* 0x000fe400078e020f */
[----:B------:R-:W-:Y:S01]  /*10450*/  IMAD.MOV.U32 R13, RZ, RZ, 0x40000040 ;  /* 0x40000040ff0d7424 */ /* 0x000fe200078e00ff */
[----:B--2---:R-:W-:Y:S06]  /*10460*/  @P2 BRA `(.L_x_6002) ;  /* 0x0000000000082947 */ /* 0x004fec0003800000 */
[----:B------:R-:W2:Y:S02]  /*10470*/  SYNCS.PHASECHK.TRANS64.TRYWAIT P2, [R206+URZ+0x28c30], R207 ;  /* 0x028c30cfce0075a7 */ /* 0x000ea4000804017f */
[----:B--2---:R-:W-:Y:S05]  /*10480*/  @!P2 BRA `(.L_x_6003) ;  /* 0x000000f800e8a947 */ /* 0x004fea0003800000 */
.L_x_6002:
[----:B------:R-:W-:Y:S05]  /*10490*/  BSYNC B1 ;  /* 0x0000000000017941 */ /* 0x000fea0003800000 */
.L_x_6001:
[C---:B------:R-:W-:Y:S01]  /*104a0*/  R2UR UR6, R12.reuse ;  /* 0x000000000c0672ca */ /* 0x040fe200000e0000 */
[----:B------:R-:W-:Y:S01]  /*104b0*/  WARPGROUP.ARRIVE ;  /* 0x00000000000079c5 */ /* 0x000fe20000000000 */
[----:B------:R-:W-:Y:S01]  /*104c0*/  R2UR UR7, R13 ;  /* 0x000000000d0772ca */ /* 0x000fe200000e0000 */
[----:B------:R-:W-:Y:S01]  /*104d0*/  VIADD R20, R12, 0x2 ;  /* 0x000000020c147836 */ /* 0x000fe20000000000 */
[----:B------:R-:W-:Y:S01]  /*104e0*/  R2UR UR4, R4 ;  /* 0x00000000040472ca */ /* 0x000fe200000e0000 */
[----:B------:R-:W-:Y:S01]  /*104f0*/  IMAD.MOV.U32 R21, RZ, RZ, 0x40000040 ;  /* 0x40000040ff157424 */ /* 0x000fe200078e00ff */
[----:B------:R-:W-:Y:S01]  /*10500*/  R2UR UR5, R5 ;  /* 0x00000000050572ca */ /* 0x000fe200000e0000 */
[----:B------:R-:W-:Y:S02]  /*10510*/  IMAD.MOV.U32 R13, RZ, RZ, 0x40000040 ;  /* 0x40000040ff0d7424 */ /* 0x000fe400078e00ff */
[----:B------:R-:W-:-:S10]  /*10520*/  IMAD.IADD R230, R201, 0x1, R192 ;  /* 0x00000001c9e67824 */ /* 0x000fd400078e02c0 */
        /* <DEDUP_REMOVED lines=8> */
[----:B------:R-:W-:Y:S02]  /*105b0*/  WARPGROUP.DEPBAR.LE gsb0, 0x0 ;  /* 0x00008000000079c5 */ /* 0x000fe40000010000 */
[----:B------:R-:W-:-:S10]  /*105c0*/  WARPGROUP.ARRIVE ;  /* 0x00000000000079c5 */ /* 0x000fd40000000000 */
[----:B------:R-:W-:Y:S01]  /*105d0*/  HGMMA.64x64x16.F32 R152, gdesc[UR4], R152, gsb0 ;  /* 0x00e00000049879f0 */ /* 0x000fe20008000898 */
[----:B------:R-:W-:Y:S01]  /*105e0*/  R2UR UR6, R20 ;  /* 0x00000000140672ca */ /* 0x000fe200000e0000 */
[----:B------:R-:W-:Y:S01]  /*105f0*/  IMAD.SHL.U32 R20, R14, 0x40, RZ ;  /* 0x000000400e147824 */ /* 0x000fe200078e00ff */
[----:B------:R-:W-:Y:S02]  /*10600*/  R2UR UR7, R21 ;  /* 0x00000000150772ca */ /* 0x000fe400000e0000 */
[----:B------:R-:W-:Y:S02]  /*10610*/  R2UR UR4, R8 ;  /* 0x00000000080472ca */ /* 0x000fe400000e0000 */
[----:B------:R-:W-:Y:S02]  /*10620*/  R2UR UR5, R9 ;  /* 0x00000000090572ca */ /* 0x000fe400000e0000 */
[----:B0-----:R-:W-:-:S04]  /*10630*/  IADD3 R212, -R184, 0x1, -R20 ;  /* 0x00000001b8d47810 */ /* 0x001fc80007ffe914 */
[----:B------:R-:W-:Y:S01]  /*10640*/  IADD3 R212, -R22, R212, R23 ;  /* 0x000000d416d47210 */ /* 0x000fe20007ffe117 */
[----:B------:R-:W-:Y:S02]  /*10650*/  WARPGROUP.DEPBAR.LE gsb0, 0x0 ;  /* 0x00008000000079c5 */ /* 0x000fe40000010000 */
[----:B------:R-:W-:-:S06]  /*10660*/  WARPGROUP.ARRIVE ;  /* 0x00000000000079c5 */ /* 0x000fcc0000000000 */
[----:B------:R-:W-:Y:S01]  /*10670*/  HGMMA.64x64x16.F32 R152, gdesc[UR4], R152, gsb0 ;  /* 0x00e00000049879f0 */ /* 0x000fe20008000898 */
[----:B------:R-:W-:Y:S02]  /*10680*/  R2UR UR6, R12 ;  /* 0x000000000c0672ca */ /* 0x000fe400000e0000 */
[----:B------:R-:W-:Y:S01]  /*10690*/  R2UR UR7, R13 ;  /* 0x000000000d0772ca */ /* 0x000fe200000e0000 */
[----:B------:R-:W0:Y:S01]  /*106a0*/  @P5 LDC R12, c[0x0][0x450] ;  /* 0x00011400ff0c5b82 */ /* 0x000e220000000800 */
[----:B------:R-:W-:Y:S02]  /*106b0*/  R2UR UR4, R6 ;  /* 0x00000000060472ca */ /* 0x000fe400000e0000 */
[----:B------:R-:W-:-:S05]  /*106c0*/  R2UR UR5, R7 ;  /* 0x00000000070572ca */ /* 0x000fca00000e0000 */
[----:B------:R-:W3:Y:S02]  /*106d0*/  @P5 LDC R13, c[0x0][0x44c] ;  /* 0x00011300ff0d5b82 */ /* 0x000ee40000000800 */
[----:B---3--:R-:W-:-:S05]  /*106e0*/  @P5 IMAD.HI.U32 R13, R230, R13, RZ ;  /* 0x0000000de60d5227 */ /* 0x008fca00078e00ff */
[----:B0-----:R-:W-:Y:S01]  /*106f0*/  @P5 SHF.R.U32.HI R230, RZ, R12, R13 ;  /* 0x0000000cffe65219 */ /* 0x001fe2000001160d */
[----:B------:R-:W-:-:S04]  /*10700*/  @!P1 VIADD R12, R206, 0x28c40 ;  /* 0x00028c40ce0c9836 */ /* 0x000fc80000000000 */
[----:B------:R-:W0:Y:S01]  /*10710*/  SHFL.IDX PT, R231, R230, RZ, 0x1c1f ;  /* 0x001c1fffe6e77589 */ /* 0x000e2200000e0000 */
[----:B------:R-:W-:Y:S01]  /*10720*/  @!P1 PRMT R12, RZ, 0x654, R12 ;  /* 0x00000654ff0c9816 */ /* 0x000fe2000000000c */
[----:B------:R-:W-:Y:S02]  /*10730*/  WARPGROUP.DEPBAR.LE gsb0, 0x0 ;  /* 0x00008000000079c5 */ /* 0x000fe40000010000 */
[----:B------:R-:W-:-:S06]  /*10740*/  WARPGROUP.ARRIVE ;  /* 0x00000000000079c5 */ /* 0x000fcc0000000000 */
[----:B------:R-:W-:Y:S01]  /*10750*/  HGMMA.64x64x16.F32 R152, gdesc[UR4], R152, gsb0 ;  /* 0x00e00000049879f0 */ /* 0x000fe20008000898 */
[----:B------:R-:W-:Y:S01]  /*10760*/  ULDC UR4, c[0x0][0x9dc] ;  /* 0x0002770000047ab9 */ /* 0x000fe20000000800 */
[----:B------:R-:W-:Y:S01]  /*10770*/  ULDC UR5, c[0x0][0x9e0] ;  /* 0x0002780000057ab9 */ /* 0x000fe20000000800 */
[----:B------:R-:W-:Y:S01]  /*10780*/  ULOP3.LUT UR4, URZ, UR4, URZ, 0x33, !UPT ;  /* 0x000000043f047292 */ /* 0x000fe2000f8e333f */
[----:B------:R-:W-:-:S04]  /*10790*/  VIADD R213, R212, UR5 ;  /* 0x00000005d4d57c36 */ /* 0x000fc80008000000 */
[----:B0-----:R-:W-:Y:S02]  /*107a0*/  IMAD.IADD R211, R213, 0x1, R231 ;  /* 0x00000001d5d37824 */ /* 0x001fe400078e02e7 */
[----:B------:R-:W-:-:S04]  /*107b0*/  VIADD R212, R212, UR4 ;  /* 0x00000004d4d47c36 */ /* 0x000fc80008000000 */
[----:B------:R-:W-:Y:S01]  /*107c0*/  IMAD.IADD R21, R212, 0x1, R231 ;  /* 0x00000001d4157824 */ /* 0x000fe200078e02e7 */
[----:B------:R-:W-:Y:S02]  /*107d0*/  WARPGROUP.DEPBAR.LE gsb0, 0x0 ;  /* 0x00008000000079c5 */ /* 0x000fe40000010000 */
[----:B------:R0:W-:Y:S01]  /*107e0*/  @!P1 SYNCS.ARRIVE.TRANS64.RED.A1T0 RZ, [R12+URZ], RZ ;  /* 0x000000ff0cff99a7 */ /* 0x0001e2000810043f */
[----:B------:R-:W-:Y:S05]  /*107f0*/  @!P6 BRA `(.L_x_6004) ;  /* 0x000000000060e947 */ /* 0x000fea0003800000 */
[----:B------:R-:W-:Y:S01]  /*10800*/  IADD3 R231, -R22, R23, R231 ;  /* 0x0000001716e77210 */ /* 0x000fe20007ffe1e7 */
[----:B------:R-:W-:Y:S03]  /*10810*/  BSSY B1, `(.L_x_6005) ;  /* 0x0000012000017945 */ /* 0x000fe60003800000 */
[----:B------:R-:W-:-:S13]  /*10820*/  ISETP.GT.AND P2, PT, R231, -0x1, PT ;  /* 0xffffffffe700780c */ /* 0x000fda0003f44270 */
[----:B------:R-:W-:Y:S05]  /*10830*/  @P2 BRA `(.L_x_6006) ;  /* 0x0000000000242947 */ /* 0x000fea0003800000 */
[----:B------:R-:W-:Y:S01]  /*10840*/  ULDC UR4, c[0x0][0x9e4] ;  /* 0x0002790000047ab9 */ /* 0x000fe20000000800 */
[----:B------:R-:W-:Y:S01]  /*10850*/  LOP3.LUT R231, RZ, R231, RZ, 0x33, !PT ;  /* 0x000000e7ffe77212 */ /* 0x000fe200078e33ff */
[----:B------:R-:W-:-:S05]  /*10860*/  IMAD.U32 R232, RZ, RZ, UR4 ;  /* 0x00000004ffe87e24 */ /* 0x000fca000f8e00ff */
[----:B------:R-:W-:-:S13]  /*10870*/  ISETP.NE.AND P2, PT, R232, 0x1, PT ;  /* 0x00000001e800780c */ /* 0x000fda0003f45270 */
[----:B0-----:R-:W0:Y:S02]  /*10880*/  @P2 LDC.64 R12, c[0x0][0x9e8] ;  /* 0x00027a00ff0c2b82 */ /* 0x001e240000000a00 */
[----:B0-----:R-:W-:-:S05]  /*10890*/  @P2 IMAD.HI.U32 R12, R231, R12, RZ ;  /* 0x0000000ce70c2227 */ /* 0x001fca00078e00ff */
[----:B------:R-:W-:-:S04]  /*108a0*/  @P2 SHF.R.U32.HI R231, RZ, R13, R12 ;  /* 0x0000000dffe72219 */ /* 0x000fc8000001160c */
[----:B------:R-:W-:Y:S01]  /*108b0*/  LOP3.LUT R231, RZ, R231, RZ, 0x33, !PT ;  /* 0x000000e7ffe77212 */ /* 0x000fe200078e33ff */
[----:B------:R-:W-:Y:S06]  /*108c0*/  BRA `(.L_x_6007) ;  /* 0x0000000000187947 */ /* 0x000fec0003800000 */
.L_x_6006:
[----:B------:R-:W-:Y:S02]  /*108d0*/  ULDC UR4, c[0x0][0x9e4] ;  /* 0x0002790000047ab9 */ /* 0x000fe40000000800 */
[----:B------:R-:W-:-:S05]  /*108e0*/  IMAD.U32 R232, RZ, RZ, UR4 ;  /* 0x00000004ffe87e24 */ /* 0x000fca000f8e00ff */
[----:B------:R-:W-:-:S13]  /*108f0*/  ISETP.NE.AND P2, PT, R232, 0x1, PT ;  /* 0x00000001e800780c */ /* 0x000fda0003f45270 */
[----:B0-----:R-:W0:Y:S02]  /*10900*/  @P2 LDC.64 R12, c[0x0][0x9e8] ;  /* 0x00027a00ff0c2b82 */ /* 0x001e240000000a00 */
[----:B0-----:R-:W-:-:S05]  /*10910*/  @P2 IMAD.HI.U32 R12, R231, R12, RZ ;  /* 0x0000000ce70c2227 */ /* 0x001fca00078e00ff */
[----:B------:R-:W-:-:S07]  /*10920*/  @P2 SHF.R.U32.HI R231, RZ, R13, R12 ;  /* 0x0000000dffe72219 */ /* 0x000fce000001160c */
.L_x_6007:
[----:B------:R-:W-:Y:S05]  /*10930*/  BSYNC B1 ;  /* 0x0000000000017941 */ /* 0x000fea0003800000 */
.L_x_6005:
[----:B------:R-:W-:-:S04]  /*10940*/  IMAD R231, R231, R232, -R20 ;  /* 0x000000e8e7e77224 */ /* 0x000fc800078e0a14 */
[----:B------:R-:W-:-:S05]  /*10950*/  IMAD.IADD R231, R231, 0x1, -R184 ;  /* 0x00000001e7e77824 */ /* 0x000fca00078e0ab8 */
[----:B------:R-:W-:Y:S02]  /*10960*/  VIMNMX R21, R21, R231, !PT ;  /* 0x000000e715157248 */ /* 0x000fe40007fe0100 */
[----:B------:R-:W-:-:S07]  /*10970*/  VIADDMNMX R211, R231, R232, R211, PT ;  /* 0x000000e8e7d37246 */ /* 0x000fce00038001d3 */
.L_x_6004:
[----:B------:R-:W-:Y:S01]  /*10980*/  ISETP.GT.AND P2, PT, R14, -0x1, PT ;  /* 0xffffffff0e00780c */ /* 0x000fe20003f44270 */
[----:B------:R-:W3:Y:S03]  /*10990*/  SHFL.IDX PT, R230, R230, 0x1, 0x1c1f ;  /* 0x003c1f00e6e67f89 */ /* 0x000ee600000e0000 */
        /* <DEDUP_REMOVED lines=11> */
[--C-:B---3--:R-:W-:Y:S01]  /*10a50*/  IMAD.IADD R213, R213, 0x1, R230.reuse ;  /* 0x00000001d5d57824 */ /* 0x108fe200078e02e6 */
        /* <DEDUP_REMOVED lines=52> */
.L_x_6010:
[----:B------:R-:W-:Y:S02]  /*10da0*/  ULDC UR4, c[0x0][0x9e4] ;  /* 0x0002790000047ab9 */ /* 0x000fe40000000800 */
[----:B------:R-:W-:-:S05]  /*10db0*/  IMAD.U32 R21, RZ, RZ, UR4 ;  /* 0x00000004ff157e24 */ /* 0x000fca000f8e00ff */
[----:B------:R-:W-:-:S13]  /*10dc0*/  ISETP.NE.AND P3, PT, R21, 0x1, PT ;  /* 0x000000011500780c */ /* 0x000fda0003f65270 */
[----:B0-----:R-:W0:Y:S02]  /*10dd0*/  @P3 LDC.64 R12, c[0x0][0x9e8] ;  /* 0x00027a00ff0c3b82 */ /* 0x001e240000000a00 */
[----:B0-----:R-:W-:-:S05]  /*10de0*/  @P3 IMAD.HI.U32 R12, R230, R12, RZ ;  /* 0x0000000ce60c3227 */ /* 0x001fca00078e00ff */
[----:B------:R-:W-:-:S07]  /*10df0*/  @P3 SHF.R.U32.HI R230, RZ, R13, R12 ;  /* 0x0000000dffe63219 */ /* 0x000fce000001160c */
.L_x_6011:
[----:B------:R-:W-:Y:S05]  /*10e00*/  BSYNC B1 ;  /* 0x0000000000017941 */ /* 0x000fea0003800000 */
.L_x_6009:
[----:B------:R-:W-:-:S04]  /*10e10*/  IMAD R20, R230, R21, -R20 ;  /* 0x00000015e6147224 */ /* 0x000fc800078e0a14 */
[----:B------:R-:W-:-:S05]  /*10e20*/  IMAD.IADD R20, R20, 0x1, -R184 ;  /* 0x0000000114147824 */ /* 0x000fca00078e0ab8 */
[----:B------:R-:W-:Y:S02]  /*10e30*/  VIMNMX R212, R212, R20, !PT ;  /* 0x00000014d4d47248 */ /* 0x000fe40007fe0100 */
[----:B------:R-:W-:-:S07]  /*10e40*/  VIADDMNMX R213, R20, R21, R213, PT ;  /* 0x0000001514d57246 */ /* 0x000fce00038001d5 */
.L_x_6008:
[----:B0-----:R-:W-:Y:S01]  /*10e50*/  FMNMX.FTZ R12, R152, R210, !PT ;  /* 0x000000d2980c7209 */ /* 0x001fe20007810000 */
[----:B------:R-:W-:-:S03]  /*10e60*/  ULDC UR4, c[0x0][0x988] ;  /* 0x0002620000047ab9 */ /* 0x000fc60000000800 */
        /* <DEDUP_REMOVED lines=16> */
[----:B0-----:R-:W-:-:S05]  /*10f70*/  FMNMX.FTZ R12, R12, R13, !PT ;  /* 0x0000000d0c0c7209 */ /* 0x001fca0007810000 */
[----:B------:R-:W0:Y:S02]  /*10f80*/  SHFL.BFLY PT, R13, R12, 0x1, 0x1f ;  /* 0x0c201f000c0d7f89 */ /* 0x000e2400000e0000 */
[----:B0-----:R-:W-:Y:S01]  /*10f90*/  FMNMX.FTZ R12, R12, R13, !PT ;  /* 0x0000000d0c0c7209 */ /* 0x001fe20007810000 */
[----:B------:R-:W-:-:S03]  /*10fa0*/  IMAD.U32 R13, RZ, RZ, UR4 ;  /* 0x00000004ff0d7e24 */ /* 0x000fc6000f8e00ff */
[C---:B------:R-:W-:Y:S01]  /*10fb0*/  FSETP.NEU.FTZ.AND P3, PT, R12.reuse, -INF , PT ;  /* 0xff8000000c00780b */ /* 0x040fe20003f7d000 */
[----:B------:R-:W-:-:S03]  /*10fc0*/  FMUL.FTZ R20, R12, R13 ;  /* 0x0000000d0c147220 */ /* 0x000fc60000410000 */
[----:B------:R-:W-:Y:S02]  /*10fd0*/  FSEL R21, R12, RZ, P3 ;  /* 0x000000ff0c157208 */ /* 0x000fe40001800000 */
[----:B------:R-:W-:Y:S02]  /*10fe0*/  FSEL R20, R20, RZ, P3 ;  /* 0x000000ff14147208 */ /* 0x000fe40001800000 */
[----:B------:R-:W-:Y:S01]  /*10ff0*/  ISETP.GT.AND P3, PT, R212, 0x1, P2 ;  /* 0x00000001d400780c */ /* 0x000fe20001764270 */
[----:B------:R-:W-:Y:S02]  /*11000*/  FADD.FTZ R21, -R21, R210 ;  /* 0x000000d215157221 */ /* 0x000fe40000010100 */
[-CC-:B------:R-:W-:Y:S01]  /*11010*/  FFMA.FTZ R152, R152, R13.reuse, -R20.reuse ;  /* 0x0000000d98987223 */ /* 0x180fe20000010814 */
[----:B------:R-:W-:Y:S01]  /*11020*/  ISETP.LT.OR P4, PT, R213, 0x2, P3 ;  /* 0x00000002d500780c */ /* 0x000fe20001f81670 */
[-C--:B------:R-:W-:Y:S01]  /*11030*/  FMUL.FTZ R21, R21, R13.reuse ;  /* 0x0000000d15157220 */ /* 0x080fe20000410000 */
[-CC-:B------:R-:W-:Y:S01]  /*11040*/  FFMA.FTZ R153, R153, R13.reuse, -R20.reuse ;  /* 0x0000000d99997223 */ /* 0x180fe20000010814 */
[----:B------:R-:W-:Y:S01]  /*11050*/  ISETP.GT.AND P3, PT, R212, 0x8, P2 ;  /* 0x00000008d400780c */ /* 0x000fe20001764270 */
[-CC-:B------:R-:W-:Y:S01]  /*11060*/  FFMA.FTZ R156, R156, R13.reuse, -R20.reuse ;  /* 0x0000000d9c9c7223 */ /* 0x180fe20000010814 */
[----:B------:R-:W-:Y:S01]  /*11070*/  FSEL R155, R155, -INF , !P4 ;  /* 0xff8000009b9b7808 */ /* 0x000fe20006000000 */
[----:B------:R-:W-:Y:S01]  /*11080*/  MUFU.EX2 R152, R152 ;  /* 0x0000009800987308 */ /* 0x000fe20000000800 */
[----:B------:R-:W-:Y:S01]  /*11090*/  ISETP.GT.AND P4, PT, R212, 0x9, P2 ;  /* 0x00000009d400780c */ /* 0x000fe20001784270 */
[-CC-:B------:R-:W-:Y:S01]  /*110a0*/  FFMA.FTZ R157, R157, R13.reuse, -R20.reuse ;  /* 0x0000000d9d9d7223 */ /* 0x180fe20000010814 */
[C---:B------:R-:W-:Y:S01]  /*110b0*/  ISETP.LT.OR P3, PT, R213.reuse, 0x9, P3 ;  /* 0x00000009d500780c */ /* 0x040fe20001f61670 */
[-CC-:B------:R-:W-:Y:S01]  /*110c0*/  FFMA.FTZ R160, R160, R13.reuse, -R20.reuse ;  /* 0x0000000da0a07223 */ /* 0x180fe20000010814 */
[----:B------:R-:W-:Y:S01]  /*110d0*/  ISETP.LT.OR P4, PT, R213, 0xa, P4 ;  /* 0x0000000ad500780c */ /* 0x000fe20002781670 */
[-CC-:B------:R-:W-:Y:S01]  /*110e0*/  FFMA.FTZ R161, R161, R13.reuse, -R20.reuse ;  /* 0x0000000da1a17223 */ /* 0x180fe20000010814 */
[----:B------:R-:W-:Y:S01]  /*110f0*/  FSEL R158, R158, -INF , !P3 ;  /* 0xff8000009e9e7808 */ /* 0x000fe20005800000 */
[----:B------:R-:W0:Y:S01]  /*11100*/  MUFU.EX2 R21, R21 ;  /* 0x0000001500157308 */ /* 0x000e220000000800 */
[----:B------:R-:W-:Y:S01]  /*11110*/  FSEL R159, R159, -INF , !P4 ;  /* 0xff8000009f9f7808 */ /* 0x000fe20006000000 */
[-CC-:B------:R-:W-:Y:S01]  /*11120*/  FFMA.FTZ R164, R164, R13.reuse, -R20.reuse ;  /* 0x0000000da4a47223 */ /* 0x180fe20000010814 */
[C---:B------:R-:W-:Y:S01]  /*11130*/  ISETP.GT.AND P4, PT, R212.reuse, 0x11, P2 ;  /* 0x00000011d400780c */ /* 0x040fe20001784270 */
[-CC-:B------:R-:W-:Y:S01]  /*11140*/  FFMA.FTZ R165, R165, R13.reuse, -R20.reuse ;  /* 0x0000000da5a57223 */ /* 0x180fe20000010814 */
[----:B------:R-:W-:Y:S01]  /*11150*/  ISETP.GT.AND P3, PT, R212, 0x10, P2 ;  /* 0x00000010d400780c */ /* 0x000fe20001764270 */
[-CC-:B------:R-:W-:Y:S01]  /*11160*/  FFMA.FTZ R168, R168, R13.reuse, -R20.reuse ;  /* 0x0000000da8a87223 */ /* 0x180fe20000010814 */
[----:B------:R-:W-:Y:S01]  /*11170*/  ISETP.LT.OR P4, PT, R213, 0x12, P4 ;  /* 0x00000012d500780c */ /* 0x000fe20002781670 */
[----:B------:R-:W3:Y:S01]  /*11180*/  MUFU.EX2 R153, R153 ;  /* 0x0000009900997308 */ /* 0x000ee20000000800 */
        /* <DEDUP_REMOVED lines=9> */
[----:B------:R-:W-:Y:S01]  /*11220*/  FFMA.FTZ R181, R181, R13, -R20 ;  /* 0x0000000db5b57223 */ /* 0x000fe20000010814 */
[----:B------:R-:W-:Y:S01]  /*11230*/  ISETP.LT.OR P3, PT, R213, 0x11, P3 ;  /* 0x00000011d500780c */ /* 0x000fe20001f61670 */
[----:B0-----:R-:W-:Y:S01]  /*11240*/  FFMA.FTZ R0, R21, R0, R152 ;  /* 0x0000000015007223 */ /* 0x001fe20000010098 */
[----:B------:R-:W-:Y:S01]  /*11250*/  FSEL R167, R167, -INF , !P4 ;  /* 0xff800000a7a77808 */ /* 0x000fe20006000000 */
[----:B------:R-:W0:Y:S01]  /*11260*/  MUFU.EX2 R156, R156 ;  /* 0x0000009c009c7308 */ /* 0x000e220000000800 */
[----:B------:R-:W-:Y:S01]  /*11270*/  ISETP.GT.AND P4, PT, R212, 0x21, P2 ;  /* 0x00000021d400780c */ /* 0x000fe20001784270 */
[-C--:B------:R-:W-:Y:S01]  /*11280*/  FMUL.FTZ R24, R24, R21.reuse ;  /* 0x0000001518187220 */ /* 0x080fe20000410000 */
[----:B------:R-:W-:Y:S01]  /*11290*/  FSEL R162, R162, -INF , !P3 ;  /* 0xff800000a2a27808 */ /* 0x000fe20005800000 */
[----:B---3--:R-:W-:Y:S01]  /*112a0*/  FADD.FTZ R0, R153, R0 ;  /* 0x0000000099007221 */ /* 0x008fe20000010000 */
[----:B------:R-:W-:Y:S01]  /*112b0*/  ISETP.LT.OR P4, PT, R213, 0x22, P4 ;  /* 0x00000022d500780c */ /* 0x000fe20002781670 */
[-C--:B------:R-:W-:Y:S01]  /*112c0*/  FMUL.FTZ R25, R25, R21.reuse ;  /* 0x0000001519197220 */ /* 0x080fe20000410000 */
[----:B------:R-:W-:Y:S01]  /*112d0*/  F2FP.F16.F32.PACK_AB R152, R153, R152 ;  /* 0x000000989998723e */ /* 0x000fe200000000ff */
[----:B------:R-:W3:Y:S01]  /*112e0*/  MUFU.EX2 R157, R157 ;  /* 0x0000009d009d7308 */ /* 0x000ee20000000800 */
[----:B------:R-:W-:Y:S01]  /*112f0*/  FSEL R171, R171, -INF , !P4 ;  /* 0xff800000abab7808 */ /* 0x000fe20006000000 */
[-C--:B------:R-:W-:Y:S01]  /*11300*/  FMUL.FTZ R28, R28, R21.reuse ;  /* 0x000000151c1c7220 */ /* 0x080fe20000410000 */
[C---:B------:R-:W-:Y:S01]  /*11310*/  ISETP.GT.AND P4, PT, R212.reuse, 0x29, P2 ;  /* 0x00000029d400780c */ /* 0x040fe20001784270 */
[-C--:B------:R-:W-:Y:S01]  /*11320*/  FMUL.FTZ R29, R29, R21.reuse ;  /* 0x000000151d1d7220 */ /* 0x080fe20000410000 */
[----:B------:R-:W-:Y:S01]  /*11330*/  ISETP.GT.AND P3, PT, R212, 0x18, P2 ;  /* 0x00000018d400780c */ /* 0x000fe20001764270 */
[-C--:B------:R-:W-:Y:S01]  /*11340*/  FMUL.FTZ R32, R32, R21.reuse ;  /* 0x0000001520207220 */ /* 0x080fe20000410000 */
[C---:B------:R-:W-:Y:S01]  /*11350*/  ISETP.LT.OR P4, PT, R213.reuse, 0x2a, P4 ;  /* 0x0000002ad500780c */ /* 0x040fe20002781670 */
[----:B------:R-:W4:Y:S01]  /*11360*/  MUFU.EX2 R160, R160 ;  /* 0x000000a000a07308 */ /* 0x000f220000000800 */
[----:B------:R-:W-:Y:S01]  /*11370*/  ISETP.LT.OR P3, PT, R213, 0x19, P3 ;  /* 0x00000019d500780c */ /* 0x000fe20001f61670 */
[----:B0-----:R-:W-:Y:S01]  /*11380*/  FADD.FTZ R0, R156, R0 ;  /* 0x000000009c007221 */ /* 0x001fe20000010000 */
[----:B------:R-:W-:Y:S01]  /*11390*/  FSEL R175, R175, -INF , !P4 ;  /* 0xff800000afaf7808 */ /* 0x000fe20006000000 */
[-C--:B------:R-:W-:Y:S01]  /*113a0*/  FMUL.FTZ R33, R33, R21.reuse ;  /* 0x0000001521217220 */ /* 0x080fe20000410000 */
[----:B------:R-:W-:Y:S01]  /*113b0*/  ISETP.GT.AND P4, PT, R212, RZ, P2 ;  /* 0x000000ffd400720c */ /* 0x000fe20001784270 */
[-C--:B------:R-:W-:Y:S01]  /*113c0*/  FMUL.FTZ R36, R36, R21.reuse ;  /* 0x0000001524247220 */ /* 0x080fe20000410000 */
[----:B------:R-:W-:Y:S01]  /*113d0*/  FSEL R166, R166, -INF , !P3 ;  /* 0xff800000a6a67808 */ /* 0x000fe20005800000 */
[----:B------:R-:W0:Y:S01]  /*113e0*/  MUFU.EX2 R161, R161 ;  /* 0x000000a100a17308 */ /* 0x000e220000000800 */
[----:B------:R-:W-:Y:S01]  /*113f0*/  ISETP.LT.OR P4, PT, R213, 0x1, P4 ;  /* 0x00000001d500780c */ /* 0x000fe20002781670 */
[-C--:B------:R-:W-:Y:S01]  /*11400*/  FMUL.FTZ R37, R37, R21.reuse ;  /* 0x0000001525257220 */ /* 0x080fe20000410000 */
[----:B------:R-:W-:Y:S01]  /*11410*/  ISETP.GT.AND P3, PT, R212, 0x20, P2 ;  /* 0x00000020d400780c */ /* 0x000fe20001764270 */
[-C--:B------:R-:W-:Y:S01]  /*11420*/  FMUL.FTZ R40, R40, R21.reuse ;  /* 0x0000001528287220 */ /* 0x080fe20000410000 */
[----:B------:R-:W-:Y:S01]  /*11430*/  FSEL R154, R154, -INF , !P4 ;  /* 0xff8000009a9a7808 */ /* 0x000fe20006000000 */
[-C--:B------:R-:W-:Y:S01]  /*11440*/  FMUL.FTZ R41, R41, R21.reuse ;  /* 0x0000001529297220 */ /* 0x080fe20000410000 */
[----:B------:R-:W-:Y:S01]  /*11450*/  ISETP.LT.OR P3, PT, R213, 0x21, P3 ;  /* 0x00000021d500780c */ /* 0x000fe20001f61670 */
[----:B------:R-:W-:Y:S01]  /*11460*/  MUFU.EX2 R164, R164 ;  /* 0x000000a400a47308 */ /* 0x000fe20000000800 */
[----:B------:R-:W-:Y:S01]  /*11470*/  FMNMX.FTZ R20, R154, R208, !PT ;  /* 0x000000d09a147209 */ /* 0x000fe20007810000 */
[-C--:B------:R-:W-:Y:S01]  /*11480*/  FMUL.FTZ R44, R44, R21.reuse ;  /* 0x000000152c2c7220 */ /* 0x080fe20000410000 */
[----:B------:R-:W-:Y:S01]  /*11490*/  FSEL R170, R170, -INF , !P3 ;  /* 0xff800000aaaa7808 */ /* 0x000fe20005800000 */
[-C--:B------:R-:W-:Y:S01]  /*114a0*/  FMUL.FTZ R45, R45, R21.reuse ;  /* 0x000000152d2d7220 */ /* 0x080fe20000410000 */
[----:B------:R-:W-:Y:S01]  /*114b0*/  FMNMX.FTZ R153, R155, R20, !PT ;  /* 0x000000149b997209 */ /* 0x000fe20007810000 */
[----:B------:R-:W-:Y:S01]  /*114c0*/  FMUL.FTZ R48, R48, R21 ;  /* 0x0000001530307220 */ /* 0x000fe20000410000 */
[----:B------:R-:W-:Y:S01]  /*114d0*/  ISETP.GT.AND P3, PT, R212, 0x28, P2 ;  /* 0x00000028d400780c */ /* 0x000fe20001764270 */
[----:B------:R-:W-:Y:S01]  /*114e0*/  MUFU.EX2 R165, R165 ;  /* 0x000000a500a57308 */ /* 0x000fe20000000800 */
[----:B------:R-:W-:Y:S01]  /*114f0*/  FMNMX.FTZ R20, R158, R153, !PT ;  /* 0x000000999e147209 */ /* 0x000fe20007810000 */
[-C--:B------:R-:W-:Y:S01]  /*11500*/  FMUL.FTZ R49, R49, R21.reuse ;  /* 0x0000001531317220 */ /* 0x080fe20000410000 */
[----:B------:R-:W-:Y:S01]  /*11510*/  ISETP.LT.OR P3, PT, R213, 0x29, P3 ;  /* 0x00000029d500780c */ /* 0x000fe20001f61670 */
[-C--:B------:R-:W-:Y:S01]  /*11520*/  FMUL.FTZ R52, R52, R21.reuse ;  /* 0x0000001534347220 */ /* 0x080fe20000410000 */
[----:B------:R-:W-:Y:S01]  /*11530*/  FMNMX.FTZ R153, R159, R20, !PT ;  /* 0x000000149f997209 */ /* 0x000fe20007810000 */
[----:B------:R-:W-:Y:S01]  /*11540*/  FMUL.FTZ R53, R53, R21 ;  /* 0x0000001535357220 */ /* 0x000fe20000410000 */
[----:B------:R-:W-:Y:S01]  /*11550*/  FSEL R174, R174, -INF , !P3 ;  /* 0xff800000aeae7808 */ /* 0x000fe20005800000 */
[----:B------:R-:W-:Y:S01]  /*11560*/  MUFU.EX2 R169, R169 ;  /* 0x000000a900a97308 */ /* 0x000fe20000000800 */
[----:B------:R-:W-:Y:S01]  /*11570*/  FMNMX.FTZ R20, R162, R153, !PT ;  /* 0x00000099a2147209 */ /* 0x000fe20007810000 */
[-C--:B------:R-:W-:Y:S01]  /*11580*/  FMUL.FTZ R56, R56, R21.reuse ;  /* 0x0000001538387220 */ /* 0x080fe20000410000 */
[----:B------:R-:W-:Y:S01]  /*11590*/  ISETP.GT.AND P3, PT, R212, 0x30, P2 ;  /* 0x00000030d400780c */ /* 0x000fe20001764270 */
[-C--:B------:R-:W-:Y:S01]  /*115a0*/  FMUL.FTZ R57, R57, R21.reuse ;  /* 0x0000001539397220 */ /* 0x080fe20000410000 */
[----:B------:R-:W-:Y:S01]  /*115b0*/  FMNMX.FTZ R153, R163, R20, !PT ;  /* 0x00000014a3997209 */ /* 0x000fe20007810000 */
[----:B------:R-:W-:Y:S01]  /*115c0*/  FMUL.FTZ R60, R60, R21 ;  /* 0x000000153c3c7220 */ /* 0x000fe20000410000 */
        /* <DEDUP_REMOVED lines=20> */
[----:B------:R-:W-:Y:S01]  /*11710*/  ISETP.GT.AND P2, PT, R212, 0x39, P2 ;  /* 0x00000039d400780c */ /* 0x000fe20001744270 */
[-C--:B------:R-:W-:Y:S01]  /*11720*/  FMUL.FTZ R76, R76, R21.reuse ;  /* 0x000000154c4c7220 */ /* 0x080fe20000410000 */
[----:B------:R-:W-:Y:S01]  /*11730*/  FMNMX.FTZ R153, R175, R20, !PT ;  /* 0x00000014af997209 */ /* 0x000fe20007810000 */
[-C--:B------:R-:W-:Y:S01]  /*11740*/  FMUL.FTZ R77, R77, R21.reuse ;  /* 0x000000154d4d7220 */ /* 0x080fe20000410000 */
[----:B------:R-:W-:Y:S01]  /*11750*/  ISETP.LT.OR P4, PT, R213, 0x39, P4 ;  /* 0x00000039d500780c */ /* 0x000fe20002781670 */
[----:B------:R-:W-:Y:S01]  /*11760*/  MUFU.EX2 R181, R181 ;  /* 0x000000b500b57308 */ /* 0x000fe20000000800 */
[----:B------:R-:W-:Y:S01]  /*11770*/  FSEL R179, R179, -INF , !P3 ;  /* 0xff800000b3b37808 */ /* 0x000fe20005800000 */
[----:B------:R-:W-:Y:S01]  /*11780*/  FMUL.FTZ R80, R80, R21 ;  /* 0x0000001550507220 */ /* 0x000fe20000410000 */
[----:B------:R-:W-:Y:S01]  /*11790*/  FMNMX.FTZ R20, R178, R153, !PT ;  /* 0x00000099b2147209 */ /* 0x000fe20007810000 */
[-C--:B------:R-:W-:Y:S01]  /*117a0*/  FMUL.FTZ R81, R81, R21.reuse ;  /* 0x0000001551517220 */ /* 0x080fe20000410000 */
[----:B------:R-:W-:Y:S01]  /*117b0*/  ISETP.LT.OR P2, PT, R213, 0x3a, P2 ;  /* 0x0000003ad500780c */ /* 0x000fe20001741670 */
[-C--:B------:R-:W-:Y:S01]  /*117c0*/  FMUL.FTZ R84, R84, R21.reuse ;  /* 0x0000001554547220 */ /* 0x080fe20000410000 */
[----:B------:R-:W-:Y:S01]  /*117d0*/  FSEL R182, R182, -INF , !P4 ;  /* 0xff800000b6b67808 */ /* 0x000fe20006000000 */
[-C--:B------:R-:W-:Y:S01]  /*117e0*/  FMUL.FTZ R85, R85, R21.reuse ;  /* 0x0000001555557220 */ /* 0x080fe20000410000 */
[----:B------:R-:W-:Y:S01]  /*117f0*/  FMNMX.FTZ R153, R179, R20, !PT ;  /* 0x00000014b3997209 */ /* 0x000fe20007810000 */
[-C--:B------:R-:W-:Y:S01]  /*11800*/  FMUL.FTZ R88, R88, R21.reuse ;  /* 0x0000001558587220 */ /* 0x080fe20000410000 */
[----:B------:R-:W-:Y:S01]  /*11810*/  FSEL R183, R183, -INF , !P2 ;  /* 0xff800000b7b77808 */ /* 0x000fe20005000000 */
        /* <DEDUP_REMOVED lines=8> */
[-C--:B------:R-:W-:Y:S01]  /*118a0*/  FMUL.FTZ R101, R101, R21.reuse ;  /* 0x0000001565657220 */ /* 0x080fe20000410000 */
[-C--:B------:R-:W-:Y:S01]  /*118b0*/  FMUL.FTZ R104, R104, R21.reuse ;  /* 0x0000001568687220 */ /* 0x080fe20000410000 */
[----:B------:R-:W5:Y:S01]  /*118c0*/  SHFL.BFLY PT, R153, R210, 0x2, 0x1f ;  /* 0x0c401f00d2997f89 */ /* 0x000f6200000e0000 */
        /* <DEDUP_REMOVED lines=23> */
[----:B-----5:R-:W-:-:S05]  /*11a40*/  FMNMX.FTZ R20, R210, R153, !PT ;  /* 0x00000099d2147209 */ /* 0x020fca0007810000 */
[----:B------:R-:W5:Y:S02]  /*11a50*/  SHFL.BFLY PT, R153, R20, 0x1, 0x1f ;  /* 0x0c201f0014997f89 */ /* 0x000f6400000e0000 */
[----:B-----5:R-:W-:Y:S01]  /*11a60*/  FMNMX.FTZ R20, R20, R153, !PT ;  /* 0x0000009914147209 */ /* 0x020fe20007810000 */
[----:B------:R-:W-:-:S03]  /*11a70*/  IMAD.MOV R153, RZ, RZ, -R194 ;  /* 0x000000ffff997224 */ /* 0x000fc600078e0ac2 */
[C---:B------:R-:W-:Y:S01]  /*11a80*/  FSETP.NEU.FTZ.AND P2, PT, R20.reuse, -INF , PT ;  /* 0xff8000001400780b */ /* 0x040fe20003f5d000 */
[----:B------:R-:W-:Y:S01]  /*11a90*/  FMUL.FTZ R213, R20, R13 ;  /* 0x0000000d14d57220 */ /* 0x000fe20000410000 */
[----:B------:R-:W-:Y:S02]  /*11aa0*/  ISETP.NE.AND P3, PT, R184, R153, PT ;  /* 0x00000099b800720c */ /* 0x000fe40003f65270 */
[----:B------:R5:W1:Y:S02]  /*11ab0*/  MUFU.EX2 R153, R168 ;  /* 0x000000a800997308 */ /* 0x000a640000000800 */
[----:B------:R-:W-:-:S05]  /*11ac0*/  FSEL R213, R213, RZ, P2 ;  /* 0x000000ffd5d57208 */ /* 0x000fca0001000000 */
[-CC-:B------:R-:W-:Y:S01]  /*11ad0*/  FFMA.FTZ R155, R155, R13.reuse, -R213.reuse ;  /* 0x0000000d9b9b7223 */ /* 0x180fe200000108d5 */
[-CC-:B------:R-:W-:Y:S01]  /*11ae0*/  FFMA.FTZ R159, R159, R13.reuse, -R213.reuse ;  /* 0x0000000d9f9f7223 */ /* 0x180fe200000108d5 */
[----:B-----5:R-:W-:Y:S01]  /*11af0*/  FSEL R168, R20, RZ, P2 ;  /* 0x000000ff14a87208 */ /* 0x020fe20001000000 */
[-C--:B------:R-:W-:Y:S01]  /*11b00*/  FFMA.FTZ R210, R162, R13.reuse, -R213 ;  /* 0x0000000da2d27223 */ /* 0x080fe200000108d5 */
[----:B------:R-:W-:Y:S02]  /*11b10*/  @!P3 IMAD R212, R209, 0x40, R191 ;  /* 0x00000040d1d4b824 */ /* 0x000fe400078e02bf */
[-CC-:B------:R-:W-:Y:S01]  /*11b20*/  FFMA.FTZ R209, R158, R13.reuse, -R213.reuse ;  /* 0x0000000d9ed17223 */ /* 0x180fe200000108d5 */
[-CC-:B------:R-:W-:Y:S01]  /*11b30*/  FFMA.FTZ R163, R163, R13.reuse, -R213.reuse ;  /* 0x0000000da3a37223 */ /* 0x180fe200000108d5 */
[----:B------:R-:W-:Y:S01]  /*11b40*/  FADD.FTZ R168, -R168, R208 ;  /* 0x000000d0a8a87221 */ /* 0x000fe20000010100 */
        /* <DEDUP_REMOVED lines=11> */
[C---:B---3--:R-:W-:Y:S01]  /*11c00*/  FADD.FTZ R213, R157.reuse, R0 ;  /* 0x000000009dd57221 */ /* 0x048fe20000010000 */
[----:B------:R-:W-:Y:S01]  /*11c10*/  F2FP.F16.F32.PACK_AB R154, R157, R156 ;  /* 0x0000009c9d9a723e */ /* 0x000fe200000000ff */
[----:B------:R-:W3:Y:S01]  /*11c20*/  MUFU.EX2 R162, R173 ;  /* 0x000000ad00a27308 */ /* 0x000ee20000000800 */
[----:B------:R-:W-:Y:S01]  /*11c30*/  FMUL.FTZ R168, R168, R13 ;  /* 0x0000000da8a87220 */ /* 0x000fe20000410000 */
[----:B----4-:R-:W-:Y:S01]  /*11c40*/  FADD.FTZ R0, R160, R213 ;  /* 0x000000d5a0007221 */ /* 0x010fe20000010000 */
[----:B0-----:R-:W-:Y:S01]  /*11c50*/  F2FP.F16.F32.PACK_AB R156, R161, R160 ;  /* 0x000000a0a19c723e */ /* 0x001fe200000000ff */
[----:B------:R-:W-:Y:S01]  /*11c60*/  @!P3 IMAD R212, R212, 0x4, R2 ;  /* 0x00000004d4d4b824 */ /* 0x000fe200078e0202 */
[----:B-1----:R-:W-:Y:S01]  /*11c70*/  F2FP.F16.F32.PACK_AB R160, R169, R153 ;  /* 0x00000099a9a0723e */ /* 0x002fe200000000ff */
[----:B------:R-:W-:Y:S01]  /*11c80*/  FADD.FTZ R157, R161, R0 ;  /* 0x00000000a19d7221 */ /* 0x000fe20000010000 */
[----:B------:R-:W-:Y:S01]  /*11c90*/  F2FP.F16.F32.PACK_AB R158, R165, R164 ;  /* 0x000000a4a59e723e */ /* 0x000fe200000000ff */
[----:B------:R-:W-:Y:S01]  /*11ca0*/  MUFU.EX2 R166, R180 ;  /* 0x000000b400a67308 */ /* 0x000fe20000000800 */
[----:B------:R-:W-:Y:S01]  /*11cb0*/  @!P3 STS [R212+0x28800], R21 ;  /* 0x02880015d400b388 */ /* 0x000fe20000000800 */
[----:B------:R-:W-:Y:S01]  /*11cc0*/  FADD.FTZ R0, R164, R157 ;  /* 0x0000009da4007221 */ /* 0x000fe20000010000 */
[----:B------:R-:W-:-:S03]  /*11cd0*/  F2FP.F16.F32.PACK_AB R164, R177, R176 ;  /* 0x000000b0b1a4723e */ /* 0x000fc600000000ff */
[----:B------:R-:W-:Y:S02]  /*11ce0*/  FADD.FTZ R0, R165, R0 ;  /* 0x00000000a5007221 */ /* 0x000fe40000010000 */
[----:B------:R-:W0:Y:S02]  /*11cf0*/  MUFU.EX2 R168, R168 ;  /* 0x000000a800a87308 */ /* 0x000e240000000800 */
[----:B------:R-:W-:-:S04]  /*11d00*/  FADD.FTZ R0, R153, R0 ;  /* 0x0000000099007221 */ /* 0x000fc80000010000 */
[----:B------:R-:W-:Y:S02]  /*11d10*/  FADD.FTZ R157, R169, R0 ;  /* 0x00000000a99d7221 */ /* 0x000fe40000010000 */
[----:B------:R-:W1:Y:S02]  /*11d20*/  MUFU.EX2 R153, R208 ;  /* 0x000000d000997308 */ /* 0x000e640000000800 */
[----:B------:R-:W-:-:S04]  /*11d30*/  FADD.FTZ R157, R172, R157 ;  /* 0x0000009dac9d7221 */ /* 0x000fc80000010000 */
[C---:B---3--:R-:W-:Y:S01]  /*11d40*/  FADD.FTZ R157, R162.reuse, R157 ;  /* 0x0000009da29d7221 */ /* 0x048fe20000010000 */
[----:B------:R-:W-:Y:S01]  /*11d50*/  F2FP.F16.F32.PACK_AB R162, R162, R172 ;  /* 0x000000aca2a2723e */ /* 0x000fe200000000ff */
[----:B------:R-:W-:Y:S01]  /*11d60*/  MUFU.EX2 R209, R209 ;  /* 0x000000d100d17308 */ /* 0x000fe20000000800 */
[----:B0-----:R0:W-:Y:S01]  /*11d70*/  @!P3 STS [R212+0x28820], R168 ;  /* 0x028820a8d400b388 */ /* 0x0011e20000000800 */
[----:B------:R-:W-:Y:S01]  /*11d80*/  FADD.FTZ R0, R176, R157 ;  /* 0x0000009db0007221 */ /* 0x000fe20000010000 */
[-C--:B------:R-:W-:Y:S01]  /*11d90*/  FMUL.FTZ R26, R26, R168.reuse ;  /* 0x000000a81a1a7220 */ /* 0x080fe20000410000 */
[-C--:B------:R-:W-:Y:S01]  /*11da0*/  FMUL.FTZ R27, R27, R168.reuse ;  /* 0x000000a81b1b7220 */ /* 0x080fe20000410000 */
[-C--:B------:R-:W-:Y:S01]  /*11db0*/  FMUL.FTZ R30, R30, R168.reuse ;  /* 0x000000a81e1e7220 */ /* 0x080fe20000410000 */
[----:B------:R-:W-:Y:S01]  /*11dc0*/  FADD.FTZ R157, R177, R0 ;  /* 0x00000000b19d7221 */ /* 0x000fe20000010000 */
[----:B------:R-:W-:Y:S01]  /*11dd0*/  FMUL.FTZ R31, R31, R168 ;  /* 0x000000a81f1f7220 */ /* 0x000fe20000410000 */
[----:B------:R-:W3:Y:S01]  /*11de0*/  MUFU.EX2 R172, R155 ;  /* 0x0000009b00ac7308 */ /* 0x000ee20000000800 */
[----:B-1----:R-:W-:Y:S01]  /*11df0*/  FFMA.FTZ R3, R168, R3, R153 ;  /* 0x00000003a8037223 */ /* 0x002fe20000010099 */
[----:B------:R-:W-:Y:S01]  /*11e00*/  FADD.FTZ R0, R166, R157 ;  /* 0x0000009da6007221 */ /* 0x000fe20000010000 */
[----:B------:R-:W-:Y:S01]  /*11e10*/  F2FP.F16.F32.PACK_AB R166, R181, R166 ;  /* 0x000000a6b5a6723e */ /* 0x000fe200000000ff */
[-C--:B------:R-:W-:Y:S01]  /*11e20*/  FMUL.FTZ R34, R34, R168.reuse ;  /* 0x000000a822227220 */ /* 0x080fe20000410000 */
[-C--:B------:R-:W-:Y:S01]  /*11e30*/  FMUL.FTZ R35, R35, R168.reuse ;  /* 0x000000a823237220 */ /* 0x080fe20000410000 */
[----:B------:R-:W-:Y:S01]  /*11e40*/  FADD.FTZ R0, R181, R0 ;  /* 0x00000000b5007221 */ /* 0x000fe20000010000 */
        /* <DEDUP_REMOVED lines=10> */
[----:B---3--:R-:W-:Y:S01]  /*11ef0*/  F2FP.F16.F32.PACK_AB R153, R172, R153 ;  /* 0x00000099ac99723e */ /* 0x008fe200000000ff */
[-C--:B------:R-:W-:Y:S01]  /*11f00*/  FMUL.FTZ R54, R54, R168.reuse ;  /* 0x000000a836367220 */ /* 0x080fe20000410000 */
[-C--:B------:R-:W-:Y:S01]  /*11f10*/  FMUL.FTZ R55, R55, R168.reuse ;  /* 0x000000a837377220 */ /* 0x080fe20000410000 */
[-C--:B------:R-:W-:Y:S01]  /*11f20*/  FMUL.FTZ R58, R58, R168.reuse ;  /* 0x000000a83a3a7220 */ /* 0x080fe20000410000 */
[-C--:B------:R-:W-:Y:S01]  /*11f30*/  FMUL.FTZ R59, R59, R168.reuse ;  /* 0x000000a83b3b7220 */ /* 0x080fe20000410000 */
[-C--:B------:R-:W-:Y:S01]  /*11f40*/  FMUL.FTZ R62, R62, R168.reuse ;  /* 0x000000a83e3e7220 */ /* 0x080fe20000410000 */
[-C--:B------:R-:W-:Y:S01]  /*11f50*/  FMUL.FTZ R63, R63, R168.reuse ;  /* 0x000000a83f3f7220 */ /* 0x080fe20000410000 */
[----:B------:R-:W3:Y:S01]  /*11f60*/  MUFU.EX2 R180, R163 ;  /* 0x000000a300b47308 */ /* 0x000ee20000000800 */
[----:B-1----:R-:W-:Y:S01]  /*11f70*/  F2FP.F16.F32.PACK_AB R155, R176, R209 ;  /* 0x000000d1b09b723e */ /* 0x002fe200000000ff */
[----:B------:R-:W-:Y:S01]  /*11f80*/  BAR.SYNC.DEFER_BLOCKING 0xf, 0x100 ;  /* 0x03c4000000007b1d */ /* 0x000fe20000010000 */
        /* <DEDUP_REMOVED lines=14> */
[----:B-1----:R-:W-:Y:S01]  /*12070*/  FADD.FTZ R170, R172, R3 ;  /* 0x00000003acaa7221 */ /* 0x002fe20000010000 */
[-C--:B------:R-:W-:Y:S01]  /*12080*/  FMUL.FTZ R90, R90, R168.reuse ;  /* 0x000000a85a5a7220 */ /* 0x080fe20000410000 */
[-C--:B------:R-:W-:Y:S01]  /*12090*/  FMUL.FTZ R91, R91, R168.reuse ;  /* 0x000000a85b5b7220 */ /* 0x080fe20000410000 */
[-C--:B------:R-:W-:Y:S01]  /*120a0*/  FMUL.FTZ R94, R94, R168.reuse ;  /* 0x000000a85e5e7220 */ /* 0x080fe20000410000 */
[----:B------:R-:W-:Y:S01]  /*120b0*/  FADD.FTZ R3, R209, R170 ;  /* 0x000000aad1037221 */ /* 0x000fe20000010000 */
[-C--:B------:R-:W-:Y:S01]  /*120c0*/  FMUL.FTZ R95, R95, R168.reuse ;  /* 0x000000a85f5f7220 */ /* 0x080fe20000410000 */
[-C--:B------:R-:W-:Y:S01]  /*120d0*/  FMUL.FTZ R98, R98, R168.reuse ;  /* 0x000000a862627220 */ /* 0x080fe20000410000 */
[----:B------:R-:W1:Y:S01]  /*120e0*/  MUFU.EX2 R208, R167 ;  /* 0x000000a700d07308 */ /* 0x000e620000000800 */
[----:B0-----:R-:W-:Y:S01]  /*120f0*/  FADD.FTZ R212, R176, R3 ;  /* 0x00000003b0d47221 */ /* 0x001fe20000010000 */
[----:B------:R0:W-:Y:S01]  /*12100*/  STSM.16.M88.4 [R195+0x26800], R152 ;  /* 0x02680098c3007844 */ /* 0x0001e20000000200 */
[-C--:B------:R-:W-:Y:S01]  /*12110*/  FMUL.FTZ R99, R99, R168.reuse ;  /* 0x000000a863637220 */ /* 0x080fe20000410000 */
[-C--:B------:R-:W-:Y:S01]  /*12120*/  FMUL.FTZ R102, R102, R168.reuse ;  /* 0x000000a866667220 */ /* 0x080fe20000410000 */
[----:B----4-:R-:W-:Y:S01]  /*12130*/  FADD.FTZ R3, R157, R212 ;  /* 0x000000d49d037221 */ /* 0x010fe20000010000 */
[----:B---3--:R-:W-:Y:S01]  /*12140*/  F2FP.F16.F32.PACK_AB R157, R180, R157 ;  /* 0x0000009db49d723e */ /* 0x008fe200000000ff */
[-C--:B------:R-:W-:Y:S01]  /*12150*/  FMUL.FTZ R103, R103, R168.reuse ;  /* 0x000000a867677220 */ /* 0x080fe20000410000 */
[----:B------:R-:W3:Y:S01]  /*12160*/  MUFU.EX2 R210, R171 ;  /* 0x000000ab00d27308 */ /* 0x000ee20000000800 */
        /* <DEDUP_REMOVED lines=16> */
[----:B----4-:R-:W-:Y:S01]  /*12270*/  FADD.FTZ R174, R180, R3 ;  /* 0x00000003b4ae7221 */ /* 0x010fe20000010000 */
[-C--:B------:R-:W-:Y:S01]  /*12280*/  FMUL.FTZ R134, R134, R168.reuse ;  /* 0x000000a886867220 */ /* 0x080fe20000410000 */
[-C--:B------:R-:W-:Y:S01]  /*12290*/  FMUL.FTZ R135, R135, R168.reuse ;  /* 0x000000a887877220 */ /* 0x080fe20000410000 */
[-C--:B------:R-:W-:Y:S01]  /*122a0*/  FMUL.FTZ R138, R138, R168.reuse ;  /* 0x000000a88a8a7220 */ /* 0x080fe20000410000 */
[----:B-----5:R-:W-:Y:S01]  /*122b0*/  FADD.FTZ R3, R159, R174 ;  /* 0x000000ae9f037221 */ /* 0x020fe20000010000 */
[C---:B-1----:R-:W-:Y:S01]  /*122c0*/  F2FP.F16.F32.PACK_AB R159, R208.reuse, R159 ;  /* 0x0000009fd09f723e */ /* 0x042fe200000000ff */
[-C--:B------:R-:W-:Y:S01]  /*122d0*/  FMUL.FTZ R139, R139, R168.reuse ;  /* 0x000000a88b8b7220 */ /* 0x080fe20000410000 */
[----:B------:R-:W1:Y:S01]  /*122e0*/  MUFU.EX2 R165, R178 ;  /* 0x000000b200a57308 */ /* 0x000e620000000800 */
[----:B------:R-:W-:Y:S01]  /*122f0*/  FADD.FTZ R212, R208, R3 ;  /* 0x00000003d0d47221 */ /* 0x000fe20000010000 */
[-C--:B------:R-:W-:Y:S01]  /*12300*/  FMUL.FTZ R142, R142, R168.reuse ;  /* 0x000000a88e8e7220 */ /* 0x080fe20000410000 */
[----:B------:R4:W-:Y:S01]  /*12310*/  STSM.16.M88.4 [R198], R156 ;  /* 0x0000009cc6007844 */ /* 0x0009e20000000200 */
[-C--:B------:R-:W-:Y:S01]  /*12320*/  FMUL.FTZ R143, R143, R168.reuse ;  /* 0x000000a88f8f7220 */ /* 0x080fe20000410000 */
[----:B------:R-:W-:Y:S01]  /*12330*/  FADD.FTZ R3, R161, R212 ;  /* 0x000000d4a1037221 */ /* 0x000fe20000010000 */
[----:B---3--:R-:W-:Y:S01]  /*12340*/  F2FP.F16.F32.PACK_AB R161, R210, R161 ;  /* 0x000000a1d2a1723e */ /* 0x008fe200000000ff */
[-C--:B------:R-:W-:Y:S01]  /*12350*/  FMUL.FTZ R146, R146, R168.reuse ;  /* 0x000000a892927220 */ /* 0x080fe20000410000 */
[----:B------:R-:W3:Y:S01]  /*12360*/  MUFU.EX2 R174, R179 ;  /* 0x000000b300ae7308 */ /* 0x000ee20000000800 */
[----:B------:R-:W-:Y:S01]  /*12370*/  FADD.FTZ R172, R210, R3 ;  /* 0x00000003d2ac7221 */ /* 0x000fe20000010000 */
[-C--:B------:R-:W-:Y:S01]  /*12380*/  FMUL.FTZ R147, R147, R168.reuse ;  /* 0x000000a893937220 */ /* 0x080fe20000410000 */
[-C--:B------:R-:W-:Y:S01]  /*12390*/  FMUL.FTZ R150, R150, R168.reuse ;  /* 0x000000a896967220 */ /* 0x080fe20000410000 */
[----:B------:R-:W-:Y:S01]  /*123a0*/  FMUL.FTZ R151, R151, R168 ;  /* 0x000000a897977220 */ /* 0x000fe20000410000 */
[----:B--2---:R-:W-:Y:S01]  /*123b0*/  FADD.FTZ R3, R163, R172 ;  /* 0x000000aca3037221 */ /* 0x004fe20000010000 */
[----:B0-----:R-:W-:-:S02]  /*123c0*/  F2FP.F16.F32.PACK_AB R163, R170, R163 ;  /* 0x000000a3aaa3723e */ /* 0x001fc400000000ff */
[----:B------:R-:W0:Y:S01]  /*123d0*/  MUFU.EX2 R167, R182 ;  /* 0x000000b600a77308 */ /* 0x000e220000000800 */
[----:B------:R-:W-:Y:S02]  /*123e0*/  FADD.FTZ R176, R170, R3 ;  /* 0x00000003aab07221 */ /* 0x000fe40000010000 */
[----:B------:R4:W-:Y:S02]  /*123f0*/  STSM.16.M88.4 [R196], R160 ;  /* 0x000000a0c4007844 */ /* 0x0009e40000000200 */
[----:B-1----:R-:W-:-:S03]  /*12400*/  FADD.FTZ R3, R165, R176 ;  /* 0x000000b0a5037221 */ /* 0x002fc60000010000 */
[----:B------:R-:W1:Y:S01]  /*12410*/  MUFU.EX2 R172, R183 ;  /* 0x000000b700ac7308 */ /* 0x000e620000000800 */
[C---:B---3--:R-:W-:Y:S01]  /*12420*/  FADD.FTZ R176, R174.reuse, R3 ;  /* 0x00000003aeb07221 */ /* 0x048fe20000010000 */
[----:B------:R-:W-:-:S03]  /*12430*/  F2FP.F16.F32.PACK_AB R165, R174, R165 ;  /* 0x000000a5aea5723e */ /* 0x000fc600000000ff */
[----:B0-----:R-:W-:Y:S01]  /*12440*/  FADD.FTZ R3, R167, R176 ;  /* 0x000000b0a7037221 */ /* 0x001fe20000010000 */
[----:B-1----:R-:W-:-:S03]  /*12450*/  F2FP.F16.F32.PACK_AB R167, R172, R167 ;  /* 0x000000a7aca7723e */ /* 0x002fc600000000ff */
[----:B------:R-:W-:Y:S02]  /*12460*/  FADD.FTZ R3, R172, R3 ;  /* 0x00000003ac037221 */ /* 0x000fe40000010000 */
[----:B------:R4:W-:Y:S01]  /*12470*/  STSM.16.M88.4 [R197], R164 ;  /* 0x000000a4c5007844 */ /* 0x0009e20000000200 */
[----:B------:R-:W-:Y:S05]  /*12480*/  @!P0 BRA `(.L_x_6012) ;  /* 0x0000000000048947 */ /* 0x000fea0003800000 */
[----:B------:R-:W-:Y:S01]  /*12490*/  BPT.TRAP 0x1 ;  /* 0x000000040000795c */ /* 0x000fe20000300000 */
.L_x_6012:
[----:B------:R0:W1:Y:S01]  /*124a0*/  SYNCS.PHASECHK.TRANS64.TRYWAIT P2, [R206+URZ+0x28c50], R207 ;  /* 0x028c50cfce0075a7 */ /* 0x000062000804017f */
[----:B------:R-:W-:Y:S05]  /*124b0*/  @!P0 BRA `(.L_x_6013) ;  /* 0x0000000000048947 */ /* 0x000fea0003800000 */
[----:B------:R-:W-:Y:S01]  /*124c0*/  BPT.TRAP 0x1 ;  /* 0x000000040000795c */ /* 0x000fe20000300000 */
.L_x_6013:
[----:B------:R-:W-:Y:S04]  /*124d0*/  BSSY B1, `(.L_x_6014) ;  /* 0x0000004000017945 */ /* 0x000fe80003800000 */
[----:B-1----:R-:W-:Y:S05]  /*124e0*/  @P2 BRA `(.L_x_6015) ;  /* 0x0000000000082947 */ /* 0x002fea0003800000 */
[----:B------:R-:W1:Y:S02]  /*124f0*/  SYNCS.PHASECHK.TRANS64.TRYWAIT P2, [R206+URZ+0x28c50], R207 ;  /* 0x028c50cfce0075a7 */ /* 0x000e64000804017f */
[----:B-1----:R-:W-:Y:S05]  /*12500*/  @!P2 BRA `(.L_x_6016) ;  /* 0x000000d800dca947 */ /* 0x002fea0003800000 */
.L_x_6015:
[----:B------:R-:W-:Y:S05]  /*12510*/  BSYNC B1 ;  /* 0x0000000000017941 */ /* 0x000fea0003800000 */
.L_x_6014:
[----:B------:R-:W-:Y:S01]  /*12520*/  IMAD R168, R18, 0x1000, R190 ;  /* 0x0000100012a87824 */ /* 0x000fe200078e02be */
[----:B------:R-:W-:Y:S01]  /*12530*/  WARPGROUP.ARRIVE ;  /* 0x00000000000079c5 */ /* 0x000fe20000000000 */
[----:B------:R-:W-:Y:S01]  /*12540*/  IMAD.MOV.U32 R169, RZ, RZ, 0x40000040 ;  /* 0x40000040ffa97424 */ /* 0x000fe200078e00ff */
[----:B------:R-:W-:Y:S01]  /*12550*/  ISETP.GT.AND P2, PT, R14, R202, PT ;  /* 0x000000ca0e00720c */ /* 0x000fe20003f44270 */
[----:B01----:R-:W-:Y:S01]  /*12560*/  @!P1 VIADD R206, R206, 0x28c60 ;  /* 0x00028c60cece9836 */ /* 0x003fe20000000000 */
        /* <DEDUP_REMOVED lines=10> */
[----:B------:R-:W-:Y:S01]  /*12610*/  VIADD R152, R168, 0x80 ;  /* 0x00000080a8987836 */ /* 0x000fe20000000000 */
        /* <DEDUP_REMOVED lines=31> */
.L_x_5998:
[----:B------:R-:W-:Y:S05]  /*12810*/  BSYNC B0 ;  /* 0x0000000000007941 */ /* 0x000fea0003800000 */
.L_x_5997:
[----:B------:R-:W2:Y:S01]  /*12820*/  SHFL.BFLY PT, R5, R0, 0x2, 0x1f ;  /* 0x0c401f0000057f89 */ /* 0x000ea200000e0000 */
[----:B------:R-:W-:Y:S02]  /*12830*/  VIADD R22, R18, 0x1 ;  /* 0x0000000112167836 */ /* 0x000fe40000000000 */
[----:B------:R-:W-:Y:S01]  /*12840*/  VIADD R219, R219, 0x1 ;  /* 0x00000001dbdb7836 */ /* 0x000fe20000000000 */
[----:B------:R-:W3:Y:S01]  /*12850*/  SHFL.BFLY PT, R6, R3, 0x2, 0x1f ;  /* 0x0c401f0003067f89 */ /* 0x000ee200000e0000 */
[----:B------:R-:W-:Y:S08]  /*12860*/  BAR.ARV 0x8, 0x100 ;  /* 0x0204000000007b1d */ /* 0x000ff00000002000 */
[----:B------:R-:W-:Y:S01]  /*12870*/  BAR.SYNC.DEFER_BLOCKING 0xf, 0x100 ;  /* 0x03c4000000007b1d */ /* 0x000fe20000010000 */
[----:B------:R-:W-:Y:S01]  /*12880*/  ISETP.NE.AND P1, PT, R22, 0x2, PT ;  /* 0x000000021600780c */ /* 0x000fe20003f25270 */
[----:B--2---:R-:W-:Y:S01]  /*12890*/  FADD.FTZ R5, R5, R0 ;  /* 0x0000000005057221 */ /* 0x004fe20000010000 */
[----:B---3--:R-:W-:-:S04]  /*128a0*/  FADD.FTZ R6, R6, R3 ;  /* 0x0000000306067221 */ /* 0x008fc80000010000 */
[----:B------:R-:W2:Y:S01]  /*128b0*/  SHFL.BFLY PT, R4, R5, 0x1, 0x1f ;  /* 0x0c201f0005047f89 */ /* 0x000ea200000e0000 */
[----:B------:R-:W-:-:S03]  /*128c0*/  IMAD.MOV.U32 R3, RZ, RZ, RZ ;  /* 0x000000ffff037224 */ /* 0x000fc600078e00ff */
[----:B------:R-:W3:Y:S01]  /*128d0*/  SHFL.BFLY PT, R7, R6, 0x1, 0x1f ;  /* 0x0c201f0006077f89 */ /* 0x000ee200000e0000 */
[----:B--2---:R-:W-:Y:S01]  /*128e0*/  FADD.FTZ R9, R5, R4 ;  /* 0x0000000405097221 */ /* 0x004fe20000010000 */
[----:B------:R-:W-:Y:S02]  /*128f0*/  IMAD.MOV.U32 R4, RZ, RZ, RZ ;  /* 0x000000ffff047224 */ /* 0x000fe400078e00ff */
[----:B---3--:R-:W-:Y:S02]  /*12900*/  FADD.FTZ R0, R6, R7 ;  /* 0x0000000706007221 */ /* 0x008fe40000010000 */
[----:B------:R-:W-:Y:S01]  /*12910*/  FSETP.NE.FTZ.AND P2, PT, R9, RZ, PT ;  /* 0x000000ff0900720b */ /* 0x000fe20003f55000 */
[----:B------:R-:W-:Y:S01]  /*12920*/  IMAD.MOV R7, RZ, RZ, -R194 ;  /* 0x000000ffff077224 */ /* 0x000fe200078e0ac2 */
[----:B------:R-:W-:Y:S02]  /*12930*/  SEL R6, RZ, 0x1, P1 ;  /* 0x00000001ff067807 */ /* 0x000fe40000800000 */
[----:B------:R-:W-:-:S02]  /*12940*/  FSETP.NE.FTZ.AND P3, PT, R0, RZ, PT ;  /* 0x000000ff0000720b */ /* 0x000fc40003f75000 */
[----:B------:R-:W-:Y:S02]  /*12950*/  ISETP.NE.AND P0, PT, R184, R7, PT ;  /* 0x00000007b800720c */ /* 0x000fe40003f05270 */
[----:B------:R-:W-:-:S05]  /*12960*/  LOP3.LUT R19, R19, R6, RZ, 0x3c, !PT ;  /* 0x0000000613137212 */ /* 0x000fca00078e3cff */
[----:B------:R-:W2:Y:S04]  /*12970*/  @P2 MUFU.RCP R3, R9 ;  /* 0x0000000900032308 */ /* 0x000ea80000001000 */
[C---:B------:R-:W-:Y:S02]  /*12980*/  @P3 FMUL.FTZ R23, R13.reuse, 0.69314718246459960938 ;  /* 0x3f3172180d173820 */ /* 0x040fe40000410000 */
[----:B------:R-:W-:Y:S02]  /*12990*/  @!P0 IMAD R5, R18, 0x40, R191 ;  /* 0x0000004012058824 */ /* 0x000fe400078e02bf */
[----:B------:R-:W-:Y:S01]  /*129a0*/  @P2 FMUL.FTZ R18, R13, 0.69314718246459960938 ;  /* 0x3f3172180d122820 */ /* 0x000fe20000410000 */
[----:B------:R-:W3:Y:S01]  /*129b0*/  @P3 MUFU.RCP R4, R0 ;  /* 0x0000000000043308 */ /* 0x000ee20000001000 */
[----:B------:R-:W-:-:S07]  /*129c0*/  @!P0 IMAD R5, R5, 0x4, R2 ;  /* 0x0000000405058824 */ /* 0x000fce00078e0202 */
[----:B------:R-:W5:Y:S01]  /*129d0*/  @P2 MUFU.LG2 R2, R9 ;  /* 0x0000000900022308 */ /* 0x000f620000000c00 */
[-C--:B--2---:R-:W-:Y:S01]  /*129e0*/  FMUL.FTZ R178, R24, R3.reuse ;  /* 0x0000000318b27220 */ /* 0x084fe20000410000 */
[----:B------:R2:W-:Y:S01]  /*129f0*/  @!P0 STS [R5+0x28800], R3 ;  /* 0x0288000305008388 */ /* 0x0005e20000000800 */
[-C--:B------:R-:W-:Y:S01]  /*12a00*/  FMUL.FTZ R176, R25, R3.reuse ;  /* 0x0000000319b07220 */ /* 0x080fe20000410000 */
[-C--:B------:R-:W-:Y:S01]  /*12a10*/  FMUL.FTZ R177, R28, R3.reuse ;  /* 0x000000031cb17220 */ /* 0x080fe20000410000 */
[-C--:B------:R-:W-:Y:S01]  /*12a20*/  FMUL.FTZ R175, R32, R3.reuse ;  /* 0x0000000320af7220 */ /* 0x080fe20000410000 */
[-C--:B------:R-:W-:Y:S01]  /*12a30*/  FMUL.FTZ R6, R29, R3.reuse ;  /* 0x000000031d067220 */ /* 0x080fe20000410000 */
[-C--:B------:R-:W-:Y:S01]  /*12a40*/  FMUL.FTZ R173, R33, R3.reuse ;  /* 0x0000000321ad7220 */ /* 0x080fe20000410000 */
[----:B------:R-:W0:Y:S01]  /*12a50*/  @P3 MUFU.LG2 R24, R0 ;  /* 0x0000000000183308 */ /* 0x000e220000000c00 */
[----:B---3--:R3:W-:Y:S01]  /*12a60*/  @!P0 STS [R5+0x28820], R4 ;  /* 0x0288200405008388 */ /* 0x0087e20000000800 */
[-C--:B------:R-:W-:Y:S01]  /*12a70*/  FMUL.FTZ R174, R36, R3.reuse ;  /* 0x0000000324ae7220 */ /* 0x080fe20000410000 */
[-C--:B------:R-:W-:Y:S01]  /*12a80*/  FMUL.FTZ R171, R37, R3.reuse ;  /* 0x0000000325ab7220 */ /* 0x080fe20000410000 */
[-C--:B------:R-:W-:Y:S01]  /*12a90*/  FMUL.FTZ R172, R40, R3.reuse ;  /* 0x0000000328ac7220 */ /* 0x080fe20000410000 */
[-C--:B------:R-:W-:Y:S01]  /*12aa0*/  FMUL.FTZ R8, R41, R3.reuse ;  /* 0x0000000329087220 */ /* 0x080fe20000410000 */
[-C--:B------:R-:W-:Y:S01]  /*12ab0*/  FMUL.FTZ R170, R44, R3.reuse ;  /* 0x000000032caa7220 */ /* 0x080fe20000410000 */
[-C--:B------:R-:W-:Y:S01]  /*12ac0*/  FMUL.FTZ R10, R45, R3.reuse ;  /* 0x000000032d0a7220 */ /* 0x080fe20000410000 */
[-C--:B------:R-:W-:Y:S01]  /*12ad0*/  FMUL.FTZ R169, R48, R3.reuse ;  /* 0x0000000330a97220 */ /* 0x080fe20000410000 */
[----:B-----5:R-:W-:Y:S01]  /*12ae0*/  @P2 FMUL.FTZ R25, R2, 0.69314718246459960938 ;  /* 0x3f31721802192820 */ /* 0x020fe20000410000 */
[-C--:B----4-:R-:W-:Y:S01]  /*12af0*/  FMUL.FTZ R166, R49, R3.reuse ;  /* 0x0000000331a67220 */ /* 0x090fe20000410000 */
        /* <DEDUP_REMOVED lines=53> */
[----:B--2---:R-:W-:Y:S02]  /*12e50*/  IMAD.MOV.U32 R3, RZ, RZ, -0x800000 ;  /* 0xff800000ff037424 */ /* 0x004fe400078e00ff */
[-C--:B------:R-:W-:Y:S01]  /*12e60*/  FMUL.FTZ R11, R46, R4.reuse ;  /* 0x000000042e0b7220 */ /* 0x080fe20000410000 */
[-C--:B------:R-:W-:Y:S01]  /*12e70*/  FMUL.FTZ R13, R50, R4.reuse ;  /* 0x00000004320d7220 */ /* 0x080fe20000410000 */
[-C--:B------:R-:W-:Y:S01]  /*12e80*/  FMUL.FTZ R15, R54, R4.reuse ;  /* 0x00000004360f7220 */ /* 0x080fe20000410000 */
[-C--:B------:R-:W-:Y:S01]  /*12e90*/  FMUL.FTZ R21, R58, R4.reuse ;  /* 0x000000043a157220 */ /* 0x080fe20000410000 */
[----:B------:R-:W-:Y:S01]  /*12ea0*/  FMUL.FTZ R29, R66, R4 ;  /* 0x00000004421d7220 */ /* 0x000fe20000410000 */
[----:B------:R-:W-:Y:S01]  /*12eb0*/  @P2 FFMA.FTZ R32, R18, R12, R25 ;  /* 0x0000000c12202223 */ /* 0x000fe20000010019 */
[----:B------:R-:W-:Y:S01]  /*12ec0*/  PLOP3.LUT P0, PT, PT, PT, PT, 0x8, 0x0 ;  /* 0x000000000000781c */ /* 0x000fe20003f0e170 */
        /* <DEDUP_REMOVED lines=61> */
.L_x_5880:
[----:B------:R-:W-:Y:S05]  /*132a0*/  BSYNC B7 ;  /* 0x0000000000077941 */ /* 0x000fea0003800000 */
.L_x_5870:
[----:B------:R-:W2:Y:S08]  /*132b0*/  S2UR UR5, SR_CgaCtaId ;  /* 0x00000000000579c3 */ /* 0x000eb00000008800 */
[----:B------:R-:W-:Y:S06]  /*132c0*/  BAR.SYNC.DEFER_BLOCKING 0x5, 0x180 ;  /* 0x0146000000007b1d */ /* 0x000fec0000010000 */
[----:B------:R-:W-:Y:S01]  /*132d0*/  UMOV UR4, 0x400 ;  /* 0x0000040000047882 */ /* 0x000fe20000000000 */
[----:B------:R-:W-:Y:S01]  /*132e0*/  BSSY B0, `(.L_x_6018) ;  /* 0x00002e6000007945 */ /* 0x000fe20003800000 */
[----:B--2---:R-:W-:-:S06]  /*132f0*/  ULEA UR4, UR5, UR4, 0x18 ;  /* 0x0000000405047291 */ /* 0x004fcc000f8ec03f */
[----:B------:R-:W-:-:S05]  /*13300*/  IMAD.U32 R2, RZ, RZ, UR4 ;  /* 0x00000004ff027e24 */ /* 0x000fca000f8e00ff */
[----:B----4-:R2:W3:Y:S01]  /*13310*/  LDS.128 R24, [R2+0x28cd0] ;  /* 0x028cd00002187984 */ /* 0x0104e20000000c00 */
[----:B------:R-:W-:Y:S06]  /*13320*/  BAR.ARV 0x4, 0x180 ;  /* 0x0106000000007b1d */ /* 0x000fec0000002000 */
[----:B------:R-:W-:Y:S05]  /*13330*/  @P0 BRA `(.L_x_6019) ;  /* 0x00000020000c0947 */ /* 0x000fea0003800000 */
[----:B------:R-:W4:Y:S01]  /*13340*/  S2R R23, SR_SWINHI ;  /* 0x0000000000177919 */ /* 0x000f220000002f00 */
        /* <DEDUP_REMOVED lines=18> */
[----:B----45:R-:W-:-:S02]  /*13470*/  MOV R37, R23 ;  /* 0x0000001700257202 */ /* 0x030fc40000000f00 */
[----:B------:R-:W-:Y:S02]  /*13480*/  F2FP.F16.F32.PACK_AB R81, R83, R82 ;  /* 0x000000525351723e */ /* 0x000fe400000000ff */
[----:B------:R-:W-:Y:S01]  /*13490*/  F2FP.F16.F32.PACK_AB R88, R89, R88 ;  /* 0x000000585958723e */ /* 0x000fe200000000ff */
[----:B------:R-:W-:Y:S01]  /*134a0*/  IMAD.WIDE R118, R235, 0x2, R36 ;  /* 0x00000002eb767825 */ /* 0x000fe200078e0224 */
[----:B------:R-:W-:Y:S02]  /*134b0*/  F2FP.F16.F32.PACK_AB R82, R85, R84 ;  /* 0x000000545552723e */ /* 0x000fe400000000ff */
[----:B------:R-:W-:Y:S02]  /*134c0*/  F2FP.F16.F32.PACK_AB R83, R87, R86 ;  /* 0x000000565753723e */ /* 0x000fe400000000ff */
[C---:B------:R-:W-:Y:S02]  /*134d0*/  IADD3 R41, P1, R118.reuse, 0x20, RZ ;  /* 0x0000002076297810 */ /* 0x040fe40007f3e0ff */
[----:B------:R-:W-:-:S02]  /*134e0*/  IADD3 R45, P0, R118, 0x40, RZ ;  /* 0x00000040762d7810 */ /* 0x000fc40007f1e0ff */
[----:B------:R-:W-:Y:S02]  /*134f0*/  LOP3.LUT R40, R41, 0x380, RZ, 0xc0, !PT ;  /* 0x0000038029287812 */ /* 0x000fe400078ec0ff */
[C---:B------:R-:W-:Y:S02]  /*13500*/  IADD3 R57, P6, R118.reuse, 0x2020, RZ ;  /* 0x0000202076397810 */ /* 0x040fe40007fde0ff */
[C---:B------:R-:W-:Y:S02]  /*13510*/  IADD3 R49, P4, R118.reuse, 0x60, RZ ;  /* 0x0000006076317810 */ /* 0x040fe40007f9e0ff */
[----:B------:R-:W-:Y:S02]  /*13520*/  IADD3 R53, P3, R118, 0x2000, RZ ;  /* 0x0000200076357810 */ /* 0x000fe40007f7e0ff */
[----:B------:R-:W-:Y:S02]  /*13530*/  SHF.R.U64 R40, R40, 0x3, RZ ;  /* 0x0000000328287819 */ /* 0x000fe400000012ff */
[----:B------:R-:W-:-:S02]  /*13540*/  LOP3.LUT R44, R45, 0x380, RZ, 0xc0, !PT ;  /* 0x000003802d2c7812 */ /* 0x000fc400078ec0ff */
[----:B------:R-:W-:Y:S02]  /*13550*/  LOP3.LUT R56, R57, 0x380, RZ, 0xc0, !PT ;  /* 0x0000038039387812 */ /* 0x000fe400078ec0ff */
[----:B------:R-:W-:Y:S02]  /*13560*/  LOP3.LUT R48, R49, 0x380, RZ, 0xc0, !PT ;  /* 0x0000038031307812 */ /* 0x000fe400078ec0ff */
[----:B------:R-:W-:Y:S02]  /*13570*/  LOP3.LUT R52, R53, 0x380, RZ, 0xc0, !PT ;  /* 0x0000038035347812 */ /* 0x000fe400078ec0ff */
[----:B------:R-:W-:Y:S01]  /*13580*/  LOP3.LUT R40, R40, R41, RZ, 0x3c, !PT ;  /* 0x0000002928287212 */ /* 0x000fe200078e3cff */
[----:B------:R-:W-:Y:S01]  /*13590*/  IMAD.X R41, RZ, RZ, R119, P1 ;  /* 0x000000ffff297224 */ /* 0x000fe200008e0677 */
[----:B------:R-:W-:Y:S02]  /*135a0*/  SHF.R.U64 R44, R44, 0x3, RZ ;  /* 0x000000032c2c7819 */ /* 0x000fe400000012ff */
[----:B------:R-:W-:-:S02]  /*135b0*/  IADD3 R65, P2, R118, 0x2060, RZ ;  /* 0x0000206076417810 */ /* 0x000fc40007f5e0ff */
[----:B------:R-:W-:Y:S02]  /*135c0*/  SHF.R.U64 R56, R56, 0x3, RZ ;  /* 0x0000000338387819 */ /* 0x000fe400000012ff */
[----:B------:R-:W-:Y:S02]  /*135d0*/  IADD3 R69, P1, R118, 0x4000, RZ ;  /* 0x0000400076457810 */ /* 0x000fe40007f3e0ff */
[----:B------:R-:W-:Y:S02]  /*135e0*/  SHF.R.U64 R48, R48, 0x3, RZ ;  /* 0x0000000330307819 */ /* 0x000fe400000012ff */
[----:B------:R-:W-:Y:S02]  /*135f0*/  IADD3 R61, P5, R118, 0x2040, RZ ;  /* 0x00002040763d7810 */ /* 0x000fe40007fbe0ff */
[----:B------:R-:W-:Y:S02]  /*13600*/  SHF.R.U64 R52, R52, 0x3, RZ ;  /* 0x0000000334347819 */ /* 0x000fe400000012ff */
[----:B------:R-:W-:Y:S01]  /*13610*/  LOP3.LUT R44, R44, R45, RZ, 0x3c, !PT ;  /* 0x0000002d2c2c7212 */ /* 0x000fe200078e3cff */
[----:B------:R-:W-:Y:S01]  /*13620*/  IMAD.X R45, RZ, RZ, R119, P0 ;  /* 0x000000ffff2d7224 */ /* 0x000fe200000e0677 */
[----:B0-----:R-:W-:-:S02]  /*13630*/  LOP3.LUT R64, R65, 0x380, RZ, 0xc0, !PT ;  /* 0x0000038041407812 */ /* 0x001fc400078ec0ff */
[----:B------:R-:W-:Y:S01]  /*13640*/  LOP3.LUT R56, R56, R57, RZ, 0x3c, !PT ;  /* 0x0000003938387212 */ /* 0x000fe200078e3cff */
[--C-:B------:R-:W-:Y:S01]  /*13650*/  IMAD.X R57, RZ, RZ, R119.reuse, P6 ;  /* 0x000000ffff397224 */ /* 0x100fe200030e0677 */
[----:B------:R-:W-:Y:S02]  /*13660*/  LOP3.LUT R68, R69, 0x380, RZ, 0xc0, !PT ;  /* 0x0000038045447812 */ /* 0x000fe400078ec0ff */
[----:B------:R-:W-:Y:S01]  /*13670*/  LOP3.LUT R48, R48, R49, RZ, 0x3c, !PT ;  /* 0x0000003130307212 */ /* 0x000fe200078e3cff */
[--C-:B------:R-:W-:Y:S01]  /*13680*/  IMAD.X R49, RZ, RZ, R119.reuse, P4 ;  /* 0x000000ffff317224 */ /* 0x100fe200020e0677 */
[----:B------:R-:W-:Y:S02]  /*13690*/  LOP3.LUT R60, R61, 0x380, RZ, 0xc0, !PT ;  /* 0x000003803d3c7812 */ /* 0x000fe400078ec0ff */
[----:B------:R-:W-:Y:S01]  /*136a0*/  LOP3.LUT R52, R52, R53, RZ, 0x3c, !PT ;  /* 0x0000003534347212 */ /* 0x000fe200078e3cff */
[----:B------:R-:W-:Y:S01]  /*136b0*/  IMAD.X R53, RZ, RZ, R119, P3 ;  /* 0x000000ffff357224 */ /* 0x000fe200018e0677 */
[----:B------:R-:W-:-:S02]  /*136c0*/  IADD3 R73, P0, R118, 0x4020, RZ ;  /* 0x0000402076497810 */ /* 0x000fc40007f1e0ff */
[----:B------:R-:W-:Y:S02]  /*136d0*/  IADD3 R179, P6, R118, 0x6000, RZ ;  /* 0x0000600076b37810 */ /* 0x000fe40007fde0ff */
[----:B------:R-:W-:Y:S02]  /*136e0*/  SHF.R.U64 R64, R64, 0x3, RZ ;  /* 0x0000000340407819 */ /* 0x000fe400000012ff */
[C---:B------:R-:W-:Y:S01]  /*136f0*/  IADD3 R99, P4, R118.reuse, 0x4040, RZ ;  /* 0x0000404076637810 */ /* 0x040fe20007f9e0ff */
[----:B------:R-:W-:Y:S01]  /*13700*/  IMAD.X R107, RZ, RZ, R119, P6 ;  /* 0x000000ffff6b7224 */ /* 0x000fe200030e0677 */
[----:B------:R-:W-:Y:S02]  /*13710*/  IADD3 R103, P3, R118, 0x4060, RZ ;  /* 0x0000406076677810 */ /* 0x000fe40007f7e0ff */
[----:B------:R-:W-:Y:S02]  /*13720*/  SHF.R.U64 R68, R68, 0x3, RZ ;  /* 0x0000000344447819 */ /* 0x000fe400000012ff */
[----:B------:R-:W-:-:S02]  /*13730*/  LOP3.LUT R23, R118, 0x380, RZ, 0xc0, !PT ;  /* 0x0000038076177812 */ /* 0x000fc400078ec0ff */
[----:B------:R-:W-:Y:S02]  /*13740*/  SHF.R.U64 R60, R60, 0x3, RZ ;  /* 0x000000033c3c7819 */ /* 0x000fe400000012ff */
[----:B------:R-:W-:Y:S02]  /*13750*/  LOP3.LUT R72, R73, 0x380, RZ, 0xc0, !PT ;  /* 0x0000038049487812 */ /* 0x000fe400078ec0ff */
[----:B------:R-:W-:Y:S02]  /*13760*/  LOP3.LUT R4, R179, 0x380, RZ, 0xc0, !PT ;  /* 0x00000380b3047812 */ /* 0x000fe400078ec0ff */
[----:B------:R-:W-:Y:S01]  /*13770*/  LOP3.LUT R64, R64, R65, RZ, 0x3c, !PT ;  /* 0x0000004140407212 */ /* 0x000fe200078e3cff */
[----:B------:R-:W-:Y:S01]  /*13780*/  IMAD.X R65, RZ, RZ, R119, P2 ;  /* 0x000000ffff417224 */ /* 0x000fe200010e0677 */
[----:B------:R-:W-:Y:S02]  /*13790*/  LOP3.LUT R98, R99, 0x380, RZ, 0xc0, !PT ;  /* 0x0000038063627812 */ /* 0x000fe400078ec0ff */
[----:B------:R-:W-:-:S02]  /*137a0*/  LOP3.LUT R102, R103, 0x380, RZ, 0xc0, !PT ;  /* 0x0000038067667812 */ /* 0x000fc400078ec0ff */
[----:B------:R-:W-:Y:S01]  /*137b0*/  LOP3.LUT R68, R68, R69, RZ, 0x3c, !PT ;  /* 0x0000004544447212 */ /* 0x000fe200078e3cff */
[--C-:B------:R-:W-:Y:S01]  /*137c0*/  IMAD.X R69, RZ, RZ, R119.reuse, P1 ;  /* 0x000000ffff457224 */ /* 0x100fe200008e0677 */
[----:B------:R-:W-:Y:S02]  /*137d0*/  SHF.R.U64 R23, R23, 0x3, RZ ;  /* 0x0000000317177819 */ /* 0x000fe400000012ff */
[----:B------:R-:W-:Y:S01]  /*137e0*/  LOP3.LUT R60, R60, R61, RZ, 0x3c, !PT ;  /* 0x0000003d3c3c7212 */ /* 0x000fe200078e3cff */
[----:B------:R-:W-:Y:S01]  /*137f0*/  IMAD.X R61, RZ, RZ, R119, P5 ;  /* 0x000000ffff3d7224 */ /* 0x000fe200028e0677 */
[----:B------:R-:W-:Y:S02]  /*13800*/  SHF.R.U64 R72, R72, 0x3, RZ ;  /* 0x0000000348487819 */ /* 0x000fe400000012ff */
[----:B------:R-:W-:Y:S02]  /*13810*/  IADD3 R22, P2, R118, 0x6040, RZ ;  /* 0x0000604076167810 */ /* 0x000fe40007f5e0ff */
[----:B------:R-:W-:-:S02]  /*13820*/  SHF.R.U64 R4, R4, 0x3, RZ ;  /* 0x0000000304047819 */ /* 0x000fc400000012ff */
[----:B------:R-:W-:Y:S01]  /*13830*/  IADD3 R20, P1, R118, 0x6060, RZ ;  /* 0x0000606076147810 */ /* 0x000fe20007f3e0ff */
[--C-:B------:R-:W-:Y:S01]  /*13840*/  IMAD.X R115, RZ, RZ, R119.reuse, P2 ;  /* 0x000000ffff737224 */ /* 0x100fe200010e0677 */
[----:B------:R-:W-:Y:S02]  /*13850*/  SHF.R.U64 R98, R98, 0x3, RZ ;  /* 0x0000000362627819 */ /* 0x000fe400000012ff */
[----:B------:R-:W-:Y:S02]  /*13860*/  SHF.R.U64 R102, R102, 0x3, RZ ;  /* 0x0000000366667819 */ /* 0x000fe400000012ff */
[----:B------:R-:W-:Y:S02]  /*13870*/  IADD3 R12, P5, R118, 0x6020, RZ ;  /* 0x00006020760c7810 */ /* 0x000fe40007fbe0ff */
[----:B------:R-:W-:Y:S01]  /*13880*/  LOP3.LUT R118, R23, R118, RZ, 0x3c, !PT ;  /* 0x0000007617767212 */ /* 0x000fe200078e3cff */
[--C-:B------:R-:W-:Y:S01]  /*13890*/  IMAD.X R23, RZ, RZ, R119.reuse, P1 ;  /* 0x000000ffff177224 */ /* 0x100fe200008e0677 */
[----:B------:R-:W-:Y:S01]  /*138a0*/  LOP3.LUT R72, R72, R73, RZ, 0x3c, !PT ;  /* 0x0000004948487212 */ /* 0x000fe200078e3cff */
[--C-:B------:R-:W-:Y:S01]  /*138b0*/  IMAD.X R73, RZ, RZ, R119.reuse, P0 ;  /* 0x000000ffff497224 */ /* 0x100fe200000e0677 */
[----:B------:R-:W-:Y:S01]  /*138c0*/  LOP3.LUT R106, R4, R179, RZ, 0x3c, !PT ;  /* 0x000000b3046a7212 */ /* 0x000fe200078e3cff */
[----:B------:R-:W-:Y:S01]  /*138d0*/  IMAD.X R111, RZ, RZ, R119, P5 ;  /* 0x000000ffff6f7224 */ /* 0x000fe200028e0677 */
[----:B------:R-:W-:-:S02]  /*138e0*/  LOP3.LUT R0, R22, 0x380, RZ, 0xc0, !PT ;  /* 0x0000038016007812 */ /* 0x000fc400078ec0ff */
[----:B------:R-:W-:Y:S02]  /*138f0*/  LOP3.LUT R179, R20, 0x380, RZ, 0xc0, !PT ;  /* 0x0000038014b37812 */ /* 0x000fe400078ec0ff */
[----:B------:R-:W-:Y:S01]  /*13900*/  LOP3.LUT R98, R98, R99, RZ, 0x3c, !PT ;  /* 0x0000006362627212 */ /* 0x000fe200078e3cff */
[--C-:B------:R-:W-:Y:S01]  /*13910*/  IMAD.X R99, RZ, RZ, R119.reuse, P4 ;  /* 0x000000ffff637224 */ /* 0x100fe200020e0677 */
[----:B------:R-:W-:Y:S01]  /*13920*/  LOP3.LUT R102, R102, R103, RZ, 0x3c, !PT ;  /* 0x0000006766667212 */ /* 0x000fe200078e3cff */
[----:B------:R-:W-:Y:S01]  /*13930*/  IMAD.X R103, RZ, RZ, R119, P3 ;  /* 0x000000ffff677224 */ /* 0x000fe200018e0677 */
[----:B------:R-:W-:Y:S02]  /*13940*/  ISETP.NE.U32.AND P0, PT, RZ, UR4, PT ;  /* 0x00000004ff007c0c */ /* 0x000fe4000bf05070 */
[----:B------:R-:W-:Y:S02]  /*13950*/  MOV R118, R118 ;  /* 0x0000007600767202 */ /* 0x000fe40000000f00 */
[----:B------:R-:W-:Y:S01]  /*13960*/  F2FP.F16.F32.PACK_AB R4, R176, R178 ;  /* 0x000000b2b004723e */ /* 0x000fe200000000ff */
[----:B------:R-:W-:Y:S01]  /*13970*/  BAR.SYNC.DEFER_BLOCKING 0x1, 0x100 ;  /* 0x0044000000007b1d */ /* 0x000fe20000010000 */
[----:B------:R-:W-:-:S02]  /*13980*/  LOP3.LUT R119, R12, 0x380, RZ, 0xc0, !PT ;  /* 0x000003800c777812 */ /* 0x000fc400078ec0ff */
[----:B------:R-:W-:Y:S02]  /*13990*/  SHF.R.U64 R177, R0, 0x3, RZ ;  /* 0x0000000300b17819 */ /* 0x000fe400000012ff */
[----:B------:R-:W-:Y:S02]  /*139a0*/  SHF.R.U64 R179, R179, 0x3, RZ ;  /* 0x00000003b3b37819 */ /* 0x000fe400000012ff */
[----:B------:R-:W-:Y:S01]  /*139b0*/  ISETP.NE.AND.EX P0, PT, RZ, UR5, PT, P0 ;  /* 0x00000005ff007c0c */ /* 0x000fe2000bf05300 */
[----:B------:R-:W-:Y:S01]  /*139c0*/  ULDC.64 UR4, c[0x0][0xc08] ;  /* 0x0003020000047ab9 */ /* 0x000fe20000000a00 */
[----:B------:R-:W-:Y:S02]  /*139d0*/  SHF.R.U64 R119, R119, 0x3, RZ ;  /* 0x0000000377777819 */ /* 0x000fe400000012ff */
[----:B------:R-:W-:Y:S02]  /*139e0*/  LOP3.LUT R114, R177, R22, RZ, 0x3c, !PT ;  /* 0x00000016b1727212 */ /* 0x000fe400078e3cff */
[----:B------:R-:W-:-:S02]  /*139f0*/  LOP3.LUT R22, R179, R20, RZ, 0x3c, !PT ;  /* 0x00000014b3167212 */ /* 0x000fc400078e3cff */
[----:B------:R-:W-:Y:S02]  /*13a00*/  ISETP.NE.U32.AND P6, PT, RZ, UR4, PT ;  /* 0x00000004ff007c0c */ /* 0x000fe4000bfc5070 */
[----:B------:R-:W-:Y:S02]  /*13a10*/  MOV R41, R40 ;  /* 0x0000002800297202 */ /* 0x000fe40000000f00 */
[----:B------:R-:W-:Y:S02]  /*13a20*/  LOP3.LUT R110, R119, R12, RZ, 0x3c, !PT ;  /* 0x0000000c776e7212 */ /* 0x000fe400078e3cff */
[----:B------:R-:W-:Y:S02]  /*13a30*/  MOV R44, R44 ;  /* 0x0000002c002c7202 */ /* 0x000fe40000000f00 */
[----:B------:R-:W-:Y:S01]  /*13a40*/  MOV R48, R48 ;  /* 0x0000003000307202 */ /* 0x000fe20000000f00 */
[----:B------:R0:W-:Y:S01]  /*13a50*/  STSM.16.M88.4 [R118], R4 ;  /* 0x0000000476007844 */ /* 0x0001e20000000200 */
[----:B------:R-:W-:-:S02]  /*13a60*/  F2FP.F16.F32.PACK_AB R12, R166, R169 ;  /* 0x000000a9a60c723e */ /* 0x000fc400000000ff */
[----:B------:R-:W-:Y:S02]  /*13a70*/  ISETP.NE.AND.EX P6, PT, RZ, UR5, PT, P6 ;  /* 0x00000005ff007c0c */ /* 0x000fe4000bfc5360 */
[----:B------:R-:W-:Y:S02]  /*13a80*/  MOV R52, R52 ;  /* 0x0000003400347202 */ /* 0x000fe40000000f00 */
[----:B------:R-:W-:Y:S02]  /*13a90*/  F2FP.F16.F32.PACK_AB R20, R163, R165 ;  /* 0x000000a5a314723e */ /* 0x000fe400000000ff */
[----:B------:R-:W-:Y:S02]  /*13aa0*/  MOV R56, R56 ;  /* 0x0000003800387202 */ /* 0x000fe40000000f00 */
[----:B------:R-:W-:Y:S02]  /*13ab0*/  MOV R60, R60 ;  /* 0x0000003c003c7202 */ /* 0x000fe40000000f00 */
[----:B------:R-:W-:-:S02]  /*13ac0*/  MOV R64, R64 ;  /* 0x0000004000407202 */ /* 0x000fc40000000f00 */
[----:B------:R-:W-:Y:S02]  /*13ad0*/  F2FP.F16.F32.PACK_AB R89, R91, R90 ;  /* 0x0000005a5b59723e */ /* 0x000fe400000000ff */
[----:B0-----:R-:W-:Y:S02]  /*13ae0*/  F2FP.F16.F32.PACK_AB R4, R173, R175 ;  /* 0x000000afad04723e */ /* 0x001fe400000000ff */
[----:B------:R-:W-:Y:S02]  /*13af0*/  F2FP.F16.F32.PACK_AB R5, R35, R34 ;  /* 0x000000222305723e */ /* 0x000fe400000000ff */
[----:B------:R-:W-:Y:S02]  /*13b00*/  F2FP.F16.F32.PACK_AB R6, R171, R174 ;  /* 0x000000aeab06723e */ /* 0x000fe400000000ff */
[----:B------:R-:W-:Y:S02]  /*13b10*/  F2FP.F16.F32.PACK_AB R7, R39, R38 ;  /* 0x000000262707723e */ /* 0x000fe400000000ff */
[----:B------:R-:W-:-:S02]  /*13b20*/  MOV R34, R22 ;  /* 0x0000001600227202 */ /* 0x000fc40000000f00 */
[----:B------:R-:W-:Y:S01]  /*13b30*/  F2FP.F16.F32.PACK_AB R22, R161, R164 ;  /* 0x000000a4a116723e */ /* 0x000fe200000000ff */
[----:B------:R0:W-:Y:S01]  /*13b40*/  STSM.16.M88.4 [R41], R4 ;  /* 0x0000000429007844 */ /* 0x0001e20000000200 */
[----:B------:R-:W-:Y:S02]  /*13b50*/  F2FP.F16.F32.PACK_AB R23, R63, R62 ;  /* 0x0000003e3f17723e */ /* 0x000fe400000000ff */
[----:B------:R-:W-:Y:S01]  /*13b60*/  MOV R68, R68 ;  /* 0x0000004400447202 */ /* 0x000fe20000000f00 */
[----:B------:R-:W-:Y:S01]  /*13b70*/  STSM.16.M88.4 [R44], R8 ;  /* 0x000000082c007844 */ /* 0x000fe20000000200 */
[----:B---3--:R-:W-:Y:S02]  /*13b80*/  MOV R24, R98 ;  /* 0x0000006200187202 */ /* 0x008fe40000000f00 */
[----:B------:R-:W-:Y:S01]  /*13b90*/  F2FP.F16.F32.PACK_AB R90, R93, R92 ;  /* 0x0000005c5d5a723e */ /* 0x000fe200000000ff */
[----:B------:R-:W-:Y:S01]  /*13ba0*/  STSM.16.M88.4 [R48], R12 ;  /* 0x0000000c30007844 */ /* 0x000fe20000000200 */
[----:B------:R-:W-:-:S02]  /*13bb0*/  F2FP.F16.F32.PACK_AB R91, R95, R94 ;  /* 0x0000005e5f5b723e */ /* 0x000fc400000000ff */
[----:B------:R-:W-:Y:S01]  /*13bc0*/  F2FP.F16.F32.PACK_AB R96, R97, R96 ;  /* 0x000000606160723e */ /* 0x000fe200000000ff */
[----:B------:R-:W-:Y:S01]  /*13bd0*/  STSM.16.M88.4 [R52], R20 ;  /* 0x0000001434007844 */ /* 0x000fe20000000200 */
[----:B------:R-:W-:Y:S02]  /*13be0*/  MOV R72, R72 ;  /* 0x0000004800487202 */ /* 0x000fe40000000f00 */
[----:B------:R-:W-:Y:S01]  /*13bf0*/  MOV R40, R106 ;  /* 0x0000006a00287202 */ /* 0x000fe20000000f00 */
[----:B------:R-:W-:Y:S01]  /*13c00*/  STSM.16.M88.4 [R56], R28 ;  /* 0x0000001c38007844 */ /* 0x000fe20000000200 */
[----:B0-----:R-:W-:Y:S02]  /*13c10*/  F2FP.F16.F32.PACK_AB R4, R156, R159 ;  /* 0x0000009f9c04723e */ /* 0x001fe400000000ff */
[----:B------:R-:W-:Y:S02]  /*13c20*/  F2FP.F16.F32.PACK_AB R5, R75, R74 ;  /* 0x0000004a4b05723e */ /* 0x000fe400000000ff */
[----:B------:R-:W-:-:S02]  /*13c30*/  F2FP.F16.F32.PACK_AB R6, R77, R157 ;  /* 0x0000009d4d06723e */ /* 0x000fc400000000ff */
[----:B------:R-:W-:Y:S02]  /*13c40*/  F2FP.F16.F32.PACK_AB R7, R79, R78 ;  /* 0x0000004e4f07723e */ /* 0x000fe400000000ff */
[----:B------:R-:W-:Y:S02]  /*13c50*/  F2FP.F16.F32.PACK_AB R97, R42, R33 ;  /* 0x000000212a61723e */ /* 0x000fe400000000ff */
[----:B------:R-:W-:Y:S01]  /*13c60*/  F2FP.F16.F32.PACK_AB R98, R101, R100 ;  /* 0x000000646562723e */ /* 0x000fe200000000ff */
[----:B------:R0:W-:Y:S01]  /*13c70*/  STSM.16.M88.4 [R60], R4 ;  /* 0x000000043c007844 */ /* 0x0001e20000000200 */
[----:B------:R-:W-:Y:S02]  /*13c80*/  F2FP.F16.F32.PACK_AB R99, R50, R46 ;  /* 0x0000002e3263723e */ /* 0x000fe400000000ff */
[----:B------:R-:W-:Y:S01]  /*13c90*/  F2FP.F16.F32.PACK_AB R104, R105, R104 ;  /* 0x000000686968723e */ /* 0x000fe200000000ff */
[----:B------:R-:W-:Y:S01]  /*13ca0*/  STSM.16.M88.4 [R64], R80 ;  /* 0x0000005040007844 */ /* 0x000fe20000000200 */
[----:B------:R-:W-:-:S02]  /*13cb0*/  MOV R0, R114 ;  /* 0x0000007200007202 */ /* 0x000fc40000000f00 */
[----:B------:R-:W-:Y:S01]  /*13cc0*/  F2FP.F16.F32.PACK_AB R105, R58, R54 ;  /* 0x000000363a69723e */ /* 0x000fe200000000ff */
[----:B------:R-:W-:Y:S01]  /*13cd0*/  STSM.16.M88.4 [R68], R88 ;  /* 0x0000005844007844 */ /* 0x000fe20000000200 */
[----:B------:R-:W-:Y:S02]  /*13ce0*/  F2FP.F16.F32.PACK_AB R106, R109, R108 ;  /* 0x0000006c6d6a723e */ /* 0x000fe400000000ff */
[----:B------:R-:W-:Y:S01]  /*13cf0*/  F2FP.F16.F32.PACK_AB R107, R76, R66 ;  /* 0x000000424c6b723e */ /* 0x000fe200000000ff */
[----:B------:R-:W-:Y:S01]  /*13d00*/  STSM.16.M88.4 [R72], R96 ;  /* 0x0000006048007844 */ /* 0x000fe20000000200 */
[----:B------:R-:W-:Y:S02]  /*13d10*/  F2FP.F16.F32.PACK_AB R112, R113, R112 ;  /* 0x000000707170723e */ /* 0x000fe400000000ff */
[----:B------:R-:W-:Y:S01]  /*13d20*/  F2FP.F16.F32.PACK_AB R120, R121, R120 ;  /* 0x000000787978723e */ /* 0x000fe200000000ff */
[----:B------:R3:W-:Y:S01]  /*13d30*/  STSM.16.M88.4 [R24], R104 ;  /* 0x0000006818007844 */ /* 0x0007e20000000200 */
[----:B------:R-:W-:Y:S01]  /*13d40*/  MOV R102, R102 ;  /* 0x0000006600667202 */ /* 0x000fe20000000f00 */
[----:B0-----:R-:W0:Y:S01]  /*13d50*/  LDC.64 R4, c[0x0][0xc00] ;  /* 0x00030000ff047b82 */ /* 0x001e220000000a00 */
[----:B------:R-:W-:-:S02]  /*13d60*/  F2FP.F16.F32.PACK_AB R113, R153, R152 ;  /* 0x000000989971723e */ /* 0x000fc400000000ff */
[----:B------:R-:W-:Y:S02]  /*13d70*/  F2FP.F16.F32.PACK_AB R114, R117, R116 ;  /* 0x000000747572723e */ /* 0x000fe400000000ff */
[----:B------:R-:W-:Y:S02]  /*13d80*/  F2FP.F16.F32.PACK_AB R115, R155, R154 ;  /* 0x0000009a9b73723e */ /* 0x000fe400000000ff */
[----:B------:R-:W-:Y:S01]  /*13d90*/  F2FP.F16.F32.PACK_AB R121, R123, R122 ;  /* 0x0000007a7b79723e */ /* 0x000fe200000000ff */
[----:B------:R-:W4:Y:S01]  /*13da0*/  @P6 LDC.64 R6, c[0x0][0xc08] ;  /* 0x00030200ff066b82 */ /* 0x000f220000000a00 */
[----:B------:R-:W-:Y:S01]  /*13db0*/  F2FP.F16.F32.PACK_AB R128, R129, R128 ;  /* 0x000000808180723e */ /* 0x000fe200000000ff */
[----:B------:R-:W-:Y:S01]  /*13dc0*/  STSM.16.M88.4 [R102], R112 ;  /* 0x0000007066007844 */ /* 0x000fe20000000200 */
[----:B------:R-:W-:Y:S02]  /*13dd0*/  F2FP.F16.F32.PACK_AB R122, R125, R124 ;  /* 0x0000007c7d7a723e */ /* 0x000fe400000000ff */
[----:B------:R-:W-:-:S02]  /*13de0*/  F2FP.F16.F32.PACK_AB R123, R127, R126 ;  /* 0x0000007e7f7b723e */ /* 0x000fc400000000ff */
[----:B------:R-:W-:Y:S02]  /*13df0*/  F2FP.F16.F32.PACK_AB R136, R137, R136 ;  /* 0x000000888988723e */ /* 0x000fe400000000ff */
[----:B------:R-:W-:Y:S01]  /*13e00*/  F2FP.F16.F32.PACK_AB R144, R145, R144 ;  /* 0x000000909190723e */ /* 0x000fe200000000ff */
[----:B------:R-:W-:Y:S01]  /*13e10*/  STSM.16.M88.4 [R40], R120 ;  /* 0x0000007828007844 */ /* 0x000fe20000000200 */
[----:B------:R-:W-:Y:S01]  /*13e20*/  F2FP.F16.F32.PACK_AB R129, R131, R130 ;  /* 0x000000828381723e */ /* 0x000fe200000000ff */
[----:B------:R-:W-:Y:S01]  /*13e30*/  ULDC UR4, c[0x0][0xa88] ;  /* 0x0002a20000047ab9 */ /* 0x000fe20000000800 */
[----:B------:R-:W-:Y:S01]  /*13e40*/  MOV R110, R110 ;  /* 0x0000006e006e7202 */ /* 0x000fe20000000f00 */
[----:B---3--:R-:W-:Y:S01]  /*13e50*/  IMAD.MOV.U32 R24, RZ, RZ, RZ ;  /* 0x000000ffff187224 */ /* 0x008fe200078e00ff */
[----:B------:R-:W-:Y:S01]  /*13e60*/  F2FP.F16.F32.PACK_AB R130, R133, R132 ;  /* 0x000000848582723e */ /* 0x000fe200000000ff */
[----:B0-----:R-:W-:Y:S01]  /*13e70*/  IMAD.WIDE R10, R205, 0x4, R4 ;  /* 0x00000004cd0a7825 */ /* 0x001fe200078e0204 */
[----:B------:R-:W-:-:S02]  /*13e80*/  F2FP.F16.F32.PACK_AB R131, R135, R134 ;  /* 0x000000868783723e */ /* 0x000fc400000000ff */
[----:B------:R-:W-:Y:S02]  /*13e90*/  F2FP.F16.F32.PACK_AB R137, R139, R138 ;  /* 0x0000008a8b89723e */ /* 0x000fe400000000ff */
[----:B------:R-:W-:Y:S01]  /*13ea0*/  F2FP.F16.F32.PACK_AB R138, R141, R140 ;  /* 0x0000008c8d8a723e */ /* 0x000fe200000000ff */
[----:B------:R-:W-:Y:S01]  /*13eb0*/  STSM.16.M88.4 [R110], R128 ;  /* 0x000000806e007844 */ /* 0x000fe20000000200 */
[----:B------:R-:W-:Y:S02]  /*13ec0*/  F2FP.F16.F32.PACK_AB R139, R143, R142 ;  /* 0x0000008e8f8b723e */ /* 0x000fe400000000ff */
[----:B------:R-:W-:Y:S02]  /*13ed0*/  F2FP.F16.F32.PACK_AB R145, R147, R146 ;  /* 0x000000929391723e */ /* 0x000fe400000000ff */
[----:B------:R-:W-:Y:S01]  /*13ee0*/  F2FP.F16.F32.PACK_AB R146, R149, R148 ;  /* 0x000000949592723e */ /* 0x000fe200000000ff */
[----:B------:R0:W-:Y:S01]  /*13ef0*/  STSM.16.M88.4 [R0], R136 ;  /* 0x0000008800007844 */ /* 0x0001e20000000200 */
[----:B------:R-:W-:-:S05]  /*13f00*/  F2FP.F16.F32.PACK_AB R147, R151, R150 ;  /* 0x000000969793723e */ /* 0x000fca00000000ff */
[----:B------:R3:W-:Y:S01]  /*13f10*/  STSM.16.M88.4 [R34], R144 ;  /* 0x0000009022007844 */ /* 0x0007e20000000200 */
[----:B------:R-:W-:Y:S01]  /*13f20*/  BAR.SYNC.DEFER_BLOCKING 0x1, 0x100 ;  /* 0x0044000000007b1d */ /* 0x000fe20000010000 */
[----:B----4-:R-:W-:-:S04]  /*13f30*/  @P6 IMAD.WIDE R6, R205, 0x4, R6 ;  /* 0x00000004cd066825 */ /* 0x010fc800078e0206 */
[----:B0-----:R-:W-:Y:S01]  /*13f40*/  IMAD.U32 R0, RZ, RZ, UR4 ;  /* 0x00000004ff007e24 */ /* 0x001fe2000f8e00ff */
[----:B------:R0:W5:Y:S01]  /*13f50*/  @P0 LDG.E R24, desc[UR42][R10.64] ;  /* 0x0000002a0a180981 */ /* 0x000162000c1e1900 */
[----:B------:R-:W-:-:S04]  /*13f60*/  IMAD R5, R221, 0x40, R200 ;  /* 0x00000040dd057824 */ /* 0x000fc800078e02c8 */
        /* <DEDUP_REMOVED lines=22> */
[C---:B------:R-:W-:Y:S02]  /*140d0*/  IADD3 R35, P5, R4.reuse, 0x5000, RZ ;  /* 0x0000500004237810 */ /* 0x040fe40007fbe0ff */
[----:B------:R-:W-:-:S02]  /*140e0*/  IADD3 R37, P1, R4, 0x6000, RZ ;  /* 0x0000600004257810 */ /* 0x000fc40007f3e0ff */
[C---:B------:R-:W-:Y:S02]  /*140f0*/  IADD3 R41, P2, R4.reuse, 0x7000, RZ ;  /* 0x0000700004297810 */ /* 0x040fe40007f5e0ff */
[C---:B------:R-:W-:Y:S02]  /*14100*/  IADD3 R45, P3, R4.reuse, 0x8000, RZ ;  /* 0x00008000042d7810 */ /* 0x040fe40007f7e0ff */
[----:B------:R-:W-:Y:S02]  /*14110*/  IADD3 R49, P4, R4, 0x9000, RZ ;  /* 0x0000900004317810 */ /* 0x000fe40007f9e0ff */
[----:B------:R-:W-:Y:S02]  /*14120*/  P2R R14, PR, RZ, 0x20 ;  /* 0x00000020ff0e7803 */ /* 0x000fe40000000000 */
[----:B---3--:R-:W-:Y:S02]  /*14130*/  LOP3.LUT R34, R35, 0x380, RZ, 0xc0, !PT ;  /* 0x0000038023227812 */ /* 0x008fe400078ec0ff */
[----:B------:R-:W-:-:S02]  /*14140*/  LOP3.LUT R36, R37, 0x380, RZ, 0xc0, !PT ;  /* 0x0000038025247812 */ /* 0x000fc400078ec0ff */
[----:B------:R-:W-:Y:S02]  /*14150*/  LOP3.LUT R40, R41, 0x380, RZ, 0xc0, !PT ;  /* 0x0000038029287812 */ /* 0x000fe400078ec0ff */
[----:B------:R-:W-:Y:S02]  /*14160*/  LOP3.LUT R44, R45, 0x380, RZ, 0xc0, !PT ;  /* 0x000003802d2c7812 */ /* 0x000fe400078ec0ff */
[----:B------:R-:W-:Y:S02]  /*14170*/  LOP3.LUT R48, R49, 0x380, RZ, 0xc0, !PT ;  /* 0x0000038031307812 */ /* 0x000fe400078ec0ff */
[----:B------:R-:W-:Y:S02]  /*14180*/  IADD3 R53, P5, R4, 0xa000, RZ ;  /* 0x0000a00004357810 */ /* 0x000fe40007fbe0ff */
[----:B------:R-:W-:Y:S02]  /*14190*/  SHF.R.U64 R34, R34, 0x3, RZ ;  /* 0x0000000322227819 */ /* 0x000fe400000012ff */
[----:B------:R-:W-:-:S02]  /*141a0*/  SHF.R.U64 R36, R36, 0x3, RZ ;  /* 0x0000000324247819 */ /* 0x000fc400000012ff */
[----:B------:R-:W-:Y:S02]  /*141b0*/  LOP3.LUT R52, R53, 0x380, RZ, 0xc0, !PT ;  /* 0x0000038035347812 */ /* 0x000fe400078ec0ff */
[----:B------:R-:W-:Y:S02]  /*141c0*/  SHF.R.U64 R40, R40, 0x3, RZ ;  /* 0x0000000328287819 */ /* 0x000fe400000012ff */
[----:B------:R-:W-:Y:S02]  /*141d0*/  SHF.R.U64 R44, R44, 0x3, RZ ;  /* 0x000000032c2c7819 */ /* 0x000fe400000012ff */
[----:B------:R-:W-:Y:S02]  /*141e0*/  SHF.R.U64 R48, R48, 0x3, RZ ;  /* 0x0000000330307819 */ /* 0x000fe400000012ff */
[----:B------:R-:W-:Y:S02]  /*141f0*/  LOP3.LUT R34, R34, R35, RZ, 0x3c, !PT ;  /* 0x0000002322227212 */ /* 0x000fe400078e3cff */
[----:B------:R-:W-:-:S02]  /*14200*/  LOP3.LUT R36, R36, R37, RZ, 0x3c, !PT ;  /* 0x0000002524247212 */ /* 0x000fc400078e3cff */
[----:B------:R-:W-:Y:S02]  /*14210*/  LOP3.LUT R40, R40, R41, RZ, 0x3c, !PT ;  /* 0x0000002928287212 */ /* 0x000fe400078e3cff */
[----:B------:R-:W-:Y:S02]  /*14220*/  LOP3.LUT R44, R44, R45, RZ, 0x3c, !PT ;  /* 0x0000002d2c2c7212 */ /* 0x000fe400078e3cff */
[----:B------:R-:W-:Y:S02]  /*14230*/  LOP3.LUT R48, R48, R49, RZ, 0x3c, !PT ;  /* 0x0000003130307212 */ /* 0x000fe400078e3cff */
[----:B------:R-:W-:Y:S01]  /*14240*/  SHF.R.U64 R52, R52, 0x3, RZ ;  /* 0x0000000334347819 */ /* 0x000fe200000012ff */
[----:B0-----:R-:W-:Y:S06]  /*14250*/  @P6 BRA `(.L_x_6020) ;  /* 0x0000000000106947 */ /* 0x001fec0003800000 */
[----:B------:R-:W-:Y:S05]  /*14260*/  @!P0 BRA `(.L_x_6020) ;  /* 0x00000000000c8947 */ /* 0x000fea0003800000 */
[----:B------:R-:W3:Y:S04]  /*14270*/  LDG.E R7, desc[UR42][R10.64] ;  /* 0x0000002a0a077981 */ /* 0x000ee8000c1e1900 */
[----:B-----5:R-:W3:Y:S02]  /*14280*/  LDG.E R0, desc[UR42][R10.64+0x4] ;  /* 0x0000042a0a007981 */ /* 0x020ee4000c1e1900 */
[----:B---3--:R-:W-:-:S07]  /*14290*/  IMAD.IADD R0, R0, 0x1, -R7 ;  /* 0x0000000100007824 */ /* 0x008fce00078e0a07 */
.L_x_6020:
[----:B------:R-:W0:Y:S01]  /*142a0*/  SHFL.IDX PT, R6, R222, RZ, 0x1f ;  /* 0x00001fffde067589 */ /* 0x000e2200000e0000 */
[----:B------:R-:W-:Y:S01]  /*142b0*/  ISETP.NE.AND P6, PT, R14, RZ, PT ;  /* 0x000000ff0e00720c */ /* 0x000fe20003fc5270 */
[--C-:B------:R-:W-:Y:S01]  /*142c0*/  IMAD.X R49, RZ, RZ, R5.reuse, P4 ;  /* 0x000000ffff317224 */ /* 0x100fe200020e0605 */
[----:B------:R-:W-:Y:S01]  /*142d0*/  LOP3.LUT R52, R52, R53, RZ, 0x3c, !PT ;  /* 0x0000003534347212 */ /* 0x000fe200078e3cff */
        /* <DEDUP_REMOVED lines=9> */
[----:B------:R-:W-:-:S02]  /*14370*/  LOP3.LUT R7, R4, 0x380, RZ, 0xc0, !PT ;  /* 0x0000038004077812 */ /* 0x000fc400078ec0ff */
[----:B------:R-:W-:Y:S02]  /*14380*/  IADD3 R11, P5, R4, 0xf000, RZ ;  /* 0x0000f000040b7810 */ /* 0x000fe40007fbe0ff */
[----:B------:R-:W-:Y:S02]  /*14390*/  LOP3.LUT R56, R57, 0x380, RZ, 0xc0, !PT ;  /* 0x0000038039387812 */ /* 0x000fe400078ec0ff */
[----:B------:R-:W-:Y:S01]  /*143a0*/  LOP3.LUT R60, R61, 0x380, RZ, 0xc0, !PT ;  /* 0x000003803d3c7812 */ /* 0x000fe200078ec0ff */
[----:B------:R-:W-:Y:S01]  /*143b0*/  IMAD.X R73, RZ, RZ, R5, P5 ;  /* 0x000000ffff497224 */ /* 0x000fe200028e0605 */
[----:B------:R-:W-:Y:S02]  /*143c0*/  LOP3.LUT R64, R65, 0x380, RZ, 0xc0, !PT ;  /* 0x0000038041407812 */ /* 0x000fe400078ec0ff */
[----:B------:R-:W-:Y:S02]  /*143d0*/  LOP3.LUT R68, R69, 0x380, RZ, 0xc0, !PT ;  /* 0x0000038045447812 */ /* 0x000fe400078ec0ff */
[----:B0-----:R-:W-:-:S02]  /*143e0*/  ISETP.NE.AND P4, PT, R6, RZ, PT ;  /* 0x000000ff0600720c */ /* 0x001fc40003f85270 */
[----:B------:R-:W-:Y:S02]  /*143f0*/  SHF.R.U64 R7, R7, 0x3, RZ ;  /* 0x0000000307077819 */ /* 0x000fe400000012ff */
[----:B------:R-:W-:Y:S02]  /*14400*/  LOP3.LUT R10, R11, 0x380, RZ, 0xc0, !PT ;  /* 0x000003800b0a7812 */ /* 0x000fe400078ec0ff */
[----:B------:R-:W-:Y:S02]  /*14410*/  SHF.R.U64 R56, R56, 0x3, RZ ;  /* 0x0000000338387819 */ /* 0x000fe400000012ff */
[----:B------:R-:W-:Y:S02]  /*14420*/  SHF.R.U64 R60, R60, 0x3, RZ ;  /* 0x000000033c3c7819 */ /* 0x000fe400000012ff */
[----:B------:R-:W-:Y:S02]  /*14430*/  SHF.R.U64 R64, R64, 0x3, RZ ;  /* 0x0000000340407819 */ /* 0x000fe400000012ff */
[----:B------:R-:W-:-:S02]  /*14440*/  SHF.R.U64 R68, R68, 0x3, RZ ;  /* 0x0000000344447819 */ /* 0x000fc400000012ff */
[----:B------:R-:W-:Y:S01]  /*14450*/  LOP3.LUT R6, R7, R4, RZ, 0x3c, !PT ;  /* 0x0000000407067212 */ /* 0x000fe200078e3cff */
[----:B------:R-:W-:Y:S01]  /*14460*/  IMAD.MOV.U32 R7, RZ, RZ, R5 ;  /* 0x000000ffff077224 */ /* 0x000fe200078e0005 */
[----:B------:R-:W-:Y:S02]  /*14470*/  SHF.R.U64 R10, R10, 0x3, RZ ;  /* 0x000000030a0a7819 */ /* 0x000fe400000012ff */
[----:B------:R-:W-:Y:S02]  /*14480*/  SHF.R.S32.HI R4, RZ, 0x1f, R205 ;  /* 0x0000001fff047819 */ /* 0x000fe400000114cd */
        /* <DEDUP_REMOVED lines=9> */
[----:B------:R-:W-:Y:S02]  /*14520*/  SHF.R.S32.HI R79, RZ, 0x1f, R204 ;  /* 0x0000001fff4f7819 */ /* 0x000fe400000114cc */
[----:B------:R-:W-:Y:S02]  /*14530*/  SEL R81, R205, RZ, !P0 ;  /* 0x000000ffcd517207 */ /* 0x000fe40004000000 */
[----:B------:R-:W-:Y:S02]  /*14540*/  SEL R78, R4, RZ, !P0 ;  /* 0x000000ff044e7207 */ /* 0x000fe40004000000 */
[----:B-----5:R-:W-:Y:S01]  /*14550*/  SHF.R.S32.HI R77, RZ, 0x1f, R24 ;  /* 0x0000001fff4d7819 */ /* 0x020fe20000011418 */
[----:B------:R-:W-:Y:S06]  /*14560*/  @P4 BRA `(.L_x_6021) ;  /* 0x0000000000b84947 */ /* 0x000fec0003800000 */
[----:B------:R-:W0:Y:S01]  /*14570*/  LDC R31, c[0x0][0xbe8] ;  /* 0x0002fa00ff1f7b82 */ /* 0x000e220000000800 */
[----:B------:R-:W-:Y:S01]  /*14580*/  IMAD.IADD R33, R201, 0x1, R192 ;  /* 0x00000001c9217824 */ /* 0x000fe200078e02c0 */
        /* <DEDUP_REMOVED lines=9> */
[----:B------:R-:W-:Y:S02]  /*14620*/  IMAD.IADD R30, R191, 0x1, R192 ;  /* 0x00000001bf1e7824 */ /* 0x000fe400078e02c0 */
[----:B------:R-:W-:Y:S01]  /*14630*/  IMAD.WIDE.U32 R4, R81, UR4, R4 ;  /* 0x0000000451047c25 */ /* 0x000fe2000f8e0004 */
[----:B0-----:R-:W-:-:S13]  /*14640*/  ISETP.NE.AND P0, PT, R31, 0x1, PT ;  /* 0x000000011f00780c */ /* 0x001fda0003f05270 */
[----:B------:R-:W0:Y:S08]  /*14650*/  @P0 LDC R10, c[0x0][0xbec] ;  /* 0x0002fb00ff0a0b82 */ /* 0x000e300000000800 */
[----:B------:R-:W3:Y:S01]  /*14660*/  @P0 LDC R23, c[0x0][0xbf0] ;  /* 0x0002fc00ff170b82 */ /* 0x000ee20000000800 */
[----:B0-----:R-:W-:-:S05]  /*14670*/  @P0 IMAD.HI.U32 R10, R33, R10, RZ ;  /* 0x0000000a210a0227 */ /* 0x001fca00078e00ff */
[----:B---3--:R-:W-:Y:S01]  /*14680*/  @P0 SHF.R.U32.HI R11, RZ, R23, R10 ;  /* 0x00000017ff0b0219 */ /* 0x008fe2000001160a */
[----:B------:R-:W-:-:S03]  /*14690*/  IMAD R10, R78, UR4, RZ ;  /* 0x000000044e0a7c24 */ /* 0x000fc6000f8e02ff */
[--C-:B------:R-:W-:Y:S01]  /*146a0*/  SHF.R.S32.HI R23, RZ, 0x1f, R11.reuse ;  /* 0x0000001fff177819 */ /* 0x100fe2000001140b */
[----:B------:R-:W-:Y:S01]  /*146b0*/  IMAD.MOV R14, RZ, RZ, -R11 ;  /* 0x000000ffff0e7224 */ /* 0x000fe200078e0a0b */
[----:B------:R-:W-:-:S03]  /*146c0*/  IADD3 R4, P0, R11, R4, RZ ;  /* 0x000000040b047210 */ /* 0x000fc60007f1e0ff */
[----:B------:R-:W-:Y:S02]  /*146d0*/  IMAD R15, R31, R14, R33 ;  /* 0x0000000e1f0f7224 */ /* 0x000fe400078e0221 */
[----:B------:R-:W-:Y:S01]  /*146e0*/  IMAD R14, R81, UR5, R10 ;  /* 0x00000005510e7c24 */ /* 0x000fe2000f8e020a */
[----:B------:R-:W-:Y:S01]  /*146f0*/  ULDC.64 UR4, c[0x0][0xb88] ;  /* 0x0002e20000047ab9 */ /* 0x000fe20000000a00 */
[----:B------:R-:W-:Y:S01]  /*14700*/  IMAD R31, R0, R31, RZ ;  /* 0x0000001f001f7224 */ /* 0x000fe200078e02ff */
[----:B------:R-:W-:Y:S02]  /*14710*/  SHF.R.S32.HI R10, RZ, 0x1f, R15 ;  /* 0x0000001fff0a7819 */ /* 0x000fe4000001140f */
[----:B------:R-:W-:Y:S01]  /*14720*/  IADD3.X R5, R23, R5, R14, P0, !PT ;  /* 0x0000000517057210 */ /* 0x000fe200007fe40e */
[----:B------:R-:W-:Y:S02]  /*14730*/  IMAD.MOV R23, RZ, RZ, -R194 ;  /* 0x000000ffff177224 */ /* 0x000fe400078e0ac2 */
[----:B------:R-:W-:-:S02]  /*14740*/  IMAD R10, R10, UR4, RZ ;  /* 0x000000040a0a7c24 */ /* 0x000fc4000f8e02ff */
[----:B------:R-:W-:-:S04]  /*14750*/  IMAD.WIDE.U32 R4, R15, UR4, R4 ;  /* 0x000000040f047c25 */ /* 0x000fc8000f8e0004 */
[----:B------:R-:W-:Y:S01]  /*14760*/  IMAD R15, R15, UR5, R10 ;  /* 0x000000050f0f7c24 */ /* 0x000fe2000f8e020a */
[----:B------:R-:W-:Y:S01]  /*14770*/  ULDC.64 UR4, c[0x0][0xb50] ;  /* 0x0002d40000047ab9 */ /* 0x000fe20000000a00 */
[----:B------:R-:W-:Y:S02]  /*14780*/  VIADD R14, R30, 0x8 ;  /* 0x000000081e0e7836 */ /* 0x000fe40000000000 */
[----:B------:R-:W-:Y:S01]  /*14790*/  IMAD.IADD R5, R5, 0x1, R15 ;  /* 0x0000000105057824 */ /* 0x000fe200078e020f */
[----:B------:R-:W-:-:S04]  /*147a0*/  LEA R15, P0, R4, UR4, 0x2 ;  /* 0x00000004040f7c11 */ /* 0x000fc8000f8010ff */
[----:B------:R-:W-:Y:S01]  /*147b0*/  LEA.HI.X R22, R4, UR5, R5, 0x2, P0 ;  /* 0x0000000504167c11 */ /* 0x000fe200080f1405 */
[----:B------:R-:W-:Y:S01]  /*147c0*/  SHFL.IDX PT, R10, R15, 0x1, 0x1c1f ;  /* 0x003c1f000f0a7f89 */ /* 0x000fe200000e0000 */
[----:B------:R-:W-:-:S03]  /*147d0*/  ISETP.NE.AND P0, PT, R184, R23, PT ;  /* 0x00000017b800720c */ /* 0x000fc60003f05270 */
[----:B------:R-:W-:Y:S01]  /*147e0*/  SHFL.IDX PT, R4, R15, RZ, 0x1c1f ;  /* 0x001c1fff0f047589 */ /* 0x000fe200000e0000 */
[-C--:B------:R-:W-:Y:S02]  /*147f0*/  ISETP.GE.OR P1, PT, R30, R31.reuse, P0 ;  /* 0x0000001f1e00720c */ /* 0x080fe40000726670 */
[----:B------:R-:W-:Y:S01]  /*14800*/  ISETP.GE.OR P0, PT, R14, R31, P0 ;  /* 0x0000001f0e00720c */ /* 0x000fe20000706670 */
[----:B------:R-:W0:Y:S04]  /*14810*/  SHFL.IDX PT, R5, R22, RZ, 0x1c1f ;  /* 0x001c1fff16057589 */ /* 0x000e2800000e0000 */
[----:B------:R-:W3:Y:S06]  /*14820*/  SHFL.IDX PT, R11, R22, 0x1, 0x1c1f ;  /* 0x003c1f00160b7f89 */ /* 0x000eec00000e0000 */
[----:B0-----:R0:W-:Y:S04]  /*14830*/  @!P1 ST.E desc[UR42][R4.64], R32 ;  /* 0x0000002004009985 */ /* 0x0011e8000c10192a */
[----:B---3--:R0:W-:Y:S02]  /*14840*/  @!P0 ST.E desc[UR42][R10.64], R3 ;  /* 0x000000030a008985 */ /* 0x0081e4000c10192a */
.L_x_6021:
[----:B------:R-:W3:Y:S01]  /*14850*/  LDC R83, c[0x0][0xbe8] ;  /* 0x0002fa00ff537b82 */ /* 0x000ee20000000800 */
[----:B------:R-:W-:Y:S01]  /*14860*/  ULDC.64 UR4, c[0x0][0xaa0] ;  /* 0x0002a80000047ab9 */ /* 0x000fe20000000a00 */
[----:B0-----:R-:W5:Y:S01]  /*14870*/  LD.E.128 R4, desc[UR42][R6.64] ;  /* 0x0000002a06047980 */ /* 0x001f62000c101d00 */
[----:B------:R-:W-:Y:S02]  /*14880*/  IMAD R3, R77, UR4, RZ ;  /* 0x000000044d037c24 */ /* 0x000fe4000f8e02ff */
[C---:B------:R-:W-:Y:S01]  /*14890*/  IMAD.WIDE.U32 R76, R24.reuse, UR4, RZ ;  /* 0x00000004184c7c25 */ /* 0x040fe2000f8e00ff */
[----:B------:R-:W5:Y:S02]  /*148a0*/  LD.E.128 R8, desc[UR42][R8.64] ;  /* 0x0000002a08087980 */ /* 0x000f64000c101d00 */
[----:B------:R-:W0:Y:S01]  /*148b0*/  LDC R87, c[0x0][0xac8] ;  /* 0x0002b200ff577b82 */ /* 0x000e220000000800 */
[----:B------:R-:W-:Y:S01]  /*148c0*/  IMAD R3, R24, UR5, R3 ;  /* 0x0000000518037c24 */ /* 0x000fe2000f8e0203 */
[----:B------:R-:W-:Y:S01]  /*148d0*/  ULDC.64 UR4, c[0x0][0xae8] ;  /* 0x0002ba0000047ab9 */ /* 0x000fe20000000a00 */
[----:B------:R-:W5:Y:S04]  /*148e0*/  LD.E.128 R12, desc[UR42][R12.64] ;  /* 0x0000002a0c0c7980 */ /* 0x000f68000c101d00 */
[----:B------:R-:W5:Y:S04]  /*148f0*/  LD.E.128 R20, desc[UR42][R20.64] ;  /* 0x0000002a14147980 */ /* 0x000f68000c101d00 */
[----:B------:R-:W5:Y:S04]  /*14900*/  LD.E.128 R28, desc[UR42][R28.64] ;  /* 0x0000002a1c1c7980 */ /* 0x000f68000c101d00 */
[----:B------:R-:W5:Y:S01]  /*14910*/  LD.E.128 R32, desc[UR42][R34.64] ;  /* 0x0000002a22207980 */ /* 0x000f62000c101d00 */
[----:B---3--:R-:W-:Y:S01]  /*14920*/  ISETP.NE.AND P1, PT, R83, 0x1, PT ;  /* 0x000000015300780c */ /* 0x008fe20003f25270 */
[----:B------:R-:W-:-:S02]  /*14930*/  IMAD.IADD R77, R77, 0x1, R3 ;  /* 0x000000014d4d7824 */ /* 0x000fc400078e0203 */
[----:B------:R-:W-:Y:S01]  /*14940*/  IMAD R3, R79, UR4, RZ ;  /* 0x000000044f037c24 */ /* 0x000fe2000f8e02ff */
[----:B------:R-:W5:Y:S04]  /*14950*/  LD.E.128 R36, desc[UR42][R36.64] ;  /* 0x0000002a24247980 */ /* 0x000f68000c101d00 */
[----:B------:R-:W5:Y:S04]  /*14960*/  LD.E.128 R40, desc[UR42][R40.64] ;  /* 0x0000002a28287980 */ /* 0x000f68000c101d00 */
[----:B------:R-:W5:Y:S01]  /*14970*/  LD.E.128 R44, desc[UR42][R44.64] ;  /* 0x0000002a2c2c7980 */ /* 0x000f62000c101d00 */
[----:B------:R-:W3:Y:S01]  /*14980*/  @P1 LDC R85, c[0x0][0xbec] ;  /* 0x0002fb00ff551b82 */ /* 0x000ee20000000800 */
[----:B------:R-:W-:-:S02]  /*14990*/  IMAD R3, R204, UR5, R3 ;  /* 0x00000005cc037c24 */ /* 0x000fc4000f8e0203 */
[----:B------:R-:W5:Y:S04]  /*149a0*/  LD.E.128 R48, desc[UR42][R48.64] ;  /* 0x0000002a30307980 */ /* 0x000f68000c101d00 */
[----:B------:R-:W5:Y:S01]  /*149b0*/  LD.E.128 R52, desc[UR42][R52.64] ;  /* 0x0000002a34347980 */ /* 0x000f62000c101d00 */
[----:B------:R-:W4:Y:S01]  /*149c0*/  @P1 LDC R89, c[0x0][0xbf0] ;  /* 0x0002fc00ff591b82 */ /* 0x000f220000000800 */
[----:B------:R-:W-:Y:S01]  /*149d0*/  IMAD.WIDE.U32 R76, R204, UR4, R76 ;  /* 0x00000004cc4c7c25 */ /* 0x000fe2000f8e004c */
[----:B------:R-:W-:Y:S01]  /*149e0*/  ULDC.64 UR4, c[0x0][0xaf0] ;  /* 0x0002bc0000047ab9 */ /* 0x000fe20000000a00 */
[----:B------:R-:W5:Y:S02]  /*149f0*/  LD.E.128 R56, desc[UR42][R56.64] ;  /* 0x0000002a38387980 */ /* 0x000f64000c101d00 */
[----:B------:R-:W-:-:S02]  /*14a00*/  IMAD.IADD R77, R77, 0x1, R3 ;  /* 0x000000014d4d7824 */ /* 0x000fc400078e0203 */
[----:B------:R-:W-:Y:S01]  /*14a10*/  IMAD R3, R220, 0x20, R221 ;  /* 0x00000020dc037824 */ /* 0x000fe200078e02dd */
[----:B------:R-:W5:Y:S01]  /*14a20*/  LD.E.128 R60, desc[UR42][R60.64] ;  /* 0x0000002a3c3c7980 */ /* 0x000f62000c101d00 */
[----:B------:R-:W-:Y:S02]  /*14a30*/  IMAD R24, R78, UR4, RZ ;  /* 0x000000044e187c24 */ /* 0x000fe4000f8e02ff */
[----:B------:R-:W-:Y:S01]  /*14a40*/  IMAD.IADD R80, R192, 0x1, R3 ;  /* 0x00000001c0507824 */ /* 0x000fe200078e0203 */
[----:B0-----:R-:W-:Y:S01]  /*14a50*/  ISETP.GE.AND P0, PT, R218, R87, PT ;  /* 0x00000057da00720c */ /* 0x001fe20003f06270 */
[----:B------:R-:W-:Y:S01]  /*14a60*/  IMAD R79, R81, UR5, R24 ;  /* 0x00000005514f7c24 */ /* 0x000fe2000f8e0218 */
[----:B------:R-:W5:Y:S01]  /*14a70*/  LD.E.128 R64, desc[UR42][R64.64] ;  /* 0x0000002a40407980 */ /* 0x000f62000c101d00 */
[----:B---3--:R-:W-:Y:S01]  /*14a80*/  @P1 IMAD.HI.U32 R24, R80, R85, RZ ;  /* 0x0000005550181227 */ /* 0x008fe200078e00ff */
[----:B------:R-:W-:Y:S02]  /*14a90*/  SEL R78, RZ, 0xffffffff, P0 ;  /* 0xffffffffff4e7807 */ /* 0x000fe40000000000 */
[----:B------:R-:W5:Y:S01]  /*14aa0*/  LD.E.128 R68, desc[UR42][R68.64] ;  /* 0x0000002a44447980 */ /* 0x000f62000c101d00 */
[----:B------:R-:W-:Y:S01]  /*14ab0*/  IMAD.MOV.U32 R3, RZ, RZ, R80 ;  /* 0x000000ffff037224 */ /* 0x000fe200078e0050 */
[----:B------:R-:W-:-:S02]  /*14ac0*/  ISETP.GE.AND P0, PT, R217, R87, PT ;  /* 0x00000057d900720c */ /* 0x000fc40003f06270 */
[----:B------:R-:W5:Y:S01]  /*14ad0*/  LD.E.128 R72, desc[UR42][R72.64] ;  /* 0x0000002a48487980 */ /* 0x000f62000c101d00 */
[----:B------:R-:W-:Y:S01]  /*14ae0*/  IMAD.WIDE.U32 R76, R81, UR4, R76 ;  /* 0x00000004514c7c25 */ /* 0x000fe2000f8e004c */
[----:B----4-:R-:W-:Y:S01]  /*14af0*/  @P1 SHF.R.U32.HI R3, RZ, R89, R24 ;  /* 0x00000059ff031219 */ /* 0x010fe20000011618 */
[----:B------:R-:W-:Y:S01]  /*14b00*/  ULDC.64 UR4, c[0x0][0xae0] ;  /* 0x0002b80000047ab9 */ /* 0x000fe20000000a00 */
[-C--:B------:R-:W-:Y:S01]  /*14b10*/  ISETP.GE.AND P1, PT, R200, R87.reuse, PT ;  /* 0x00000057c800720c */ /* 0x080fe20003f26270 */
[----:B------:R-:W-:Y:S01]  /*14b20*/  IMAD.SHL.U32 R81, R78, 0x2, RZ ;  /* 0x000000024e517824 */ /* 0x000fe200078e00ff */
[----:B------:R-:W-:Y:S01]  /*14b30*/  SEL R78, RZ, 0xffffffff, P0 ;  /* 0xffffffffff4e7807 */ /* 0x000fe20000000000 */
[----:B------:R-:W-:Y:S01]  /*14b40*/  IMAD.IADD R77, R77, 0x1, R79 ;  /* 0x000000014d4d7824 */ /* 0x000fe200078e024f */
[----:B------:R-:W-:Y:S01]  /*14b50*/  SEL R24, RZ, 0x1, P1 ;  /* 0x00000001ff187807 */ /* 0x000fe20000800000 */
[----:B------:R-:W-:Y:S01]  /*14b60*/  IMAD.MOV R79, RZ, RZ, -R3 ;  /* 0x000000ffff4f7224 */ /* 0x000fe200078e0a03 */
[----:B------:R-:W-:Y:S01]  /*14b70*/  ISETP.GE.AND P0, PT, R216, R87, PT ;  /* 0x00000057d800720c */ /* 0x000fe20003f06270 */
        /* <DEDUP_REMOVED lines=18> */
[----:B------:R-:W-:Y:S01]  /*14ca0*/  ISETP.GE.AND P0, PT, R214, R87, PT ;  /* 0x00000057d600720c */ /* 0x000fe20003f06270 */
[----:B------:R-:W-:Y:S01]  /*14cb0*/  IMAD R89, R0, R83, RZ ;  /* 0x0000005300597224 */ /* 0x000fe200078e02ff */
[----:B------:R-:W-:Y:S01]  /*14cc0*/  LOP3.LUT R24, R81, 0x8, R24, 0xe2, !PT ;  /* 0x0000000851187812 */ /* 0x000fe200078ee218 */
[----:B------:R-:W-:Y:S01]  /*14cd0*/  IMAD.SHL.U32 R85, R78, 0x10, RZ ;  /* 0x000000104e557824 */ /* 0x000fe200078e00ff */
[----:B------:R-:W-:Y:S01]  /*14ce0*/  SHF.R.S32.HI R78, RZ, 0x1f, R79 ;  /* 0x0000001fff4e7819 */ /* 0x000fe2000001144f */
[----:B------:R-:W-:Y:S01]  /*14cf0*/  IMAD R81, R3, UR5, R80 ;  /* 0x0000000503517c24 */ /* 0x000fe2000f8e0250 */
[----:B------:R-:W-:Y:S01]  /*14d00*/  ULDC.64 UR4, c[0x0][0xad8] ;  /* 0x0002b60000047ab9 */ /* 0x000fe20000000a00 */
[----:B------:R-:W-:Y:S01]  /*14d10*/  SEL R3, RZ, 0xffffffff, P0 ;  /* 0xffffffffff037807 */ /* 0x000fe20000000000 */
[----:B------:R-:W-:Y:S01]  /*14d20*/  IMAD.IADD R192, R221, 0x1, R192 ;  /* 0x00000001ddc07824 */ /* 0x000fe200078e02c0 */
        /* <DEDUP_REMOVED lines=16> */
[----:B0-----:R0:W3:Y:S01]  /*14e30*/  SHFL.IDX PT, R78, R86, RZ, 0x181f ;  /* 0x00181fff564e7589 */ /* 0x0010e200000e0000 */
[----:B------:R-:W-:-:S02]  /*14e40*/  SEL R3, RZ, 0x40, P0 ;  /* 0x00000040ff037807 */ /* 0x000fc40000000000 */
[----:B------:R-:W-:Y:S02]  /*14e50*/  ISETP.GE.AND P0, PT, R223, R87, PT ;  /* 0x00000057df00720c */ /* 0x000fe40003f06270 */
[----:B------:R-:W-:Y:S02]  /*14e60*/  LEA.HI.X R88, R76, UR5, R77, 0x1, P2 ;  /* 0x000000054c587c11 */ /* 0x000fe400090f0c4d */
[----:B------:R-:W-:Y:S02]  /*14e70*/  PRMT R0, RZ, 0x654, R0 ;  /* 0x00000654ff007816 */ /* 0x000fe40000000000 */
[----:B------:R-:W-:Y:S01]  /*14e80*/  LOP3.LUT R3, R24, R3, RZ, 0xfc, !PT ;  /* 0x0000000318037212 */ /* 0x000fe200078efcff */
[----:B------:R0:W4:Y:S01]  /*14e90*/  SHFL.IDX PT, R79, R88, RZ, 0x181f ;  /* 0x00181fff584f7589 */ /* 0x00012200000e0000 */
[----:B------:R-:W-:Y:S01]  /*14ea0*/  SEL R24, RZ, 0x80, P0 ;  /* 0x00000080ff187807 */ /* 0x000fe20000000000 */
[----:B------:R0:W-:Y:S01]  /*14eb0*/  SYNCS.ARRIVE.TRANS64.RED.A1T0 RZ, [R0+URZ], RZ ;  /* 0x000000ff00ff79a7 */ /* 0x0001e2000810043f */
[----:B------:R-:W-:-:S02]  /*14ec0*/  SHF.R.S32.HI R93, RZ, 0x1f, R216 ;  /* 0x0000001fff5d7819 */ /* 0x000fc400000114d8 */
[----:B------:R-:W-:Y:S02]  /*14ed0*/  LOP3.LUT R24, R3, R24, RZ, 0xfc, !PT ;  /* 0x0000001803187212 */ /* 0x000fe400078efcff */
[----:B------:R-:W-:Y:S02]  /*14ee0*/  SHF.R.S32.HI R94, RZ, 0x1f, R217 ;  /* 0x0000001fff5e7819 */ /* 0x000fe400000114d9 */
[----:B------:R-:W-:Y:S01]  /*14ef0*/  SHF.R.S32.HI R95, RZ, 0x1f, R218 ;  /* 0x0000001fff5f7819 */ /* 0x000fe200000114da */
[----:B0-----:R-:W-:Y:S06]  /*14f00*/  @P1 BRA `(.L_x_6023) ;  /* 0x00000000007c1947 */ /* 0x001fec0003800000 */
[-C--:B------:R-:W-:Y:S02]  /*14f10*/  ISETP.GE.AND P1, PT, R218, R87.reuse, PT ;  /* 0x00000057da00720c */ /* 0x080fe40003f26270 */
[-C--:B------:R-:W-:Y:S02]  /*14f20*/  ISETP.GE.AND P0, PT, R200, R87.reuse, PT ;  /* 0x00000057c800720c */ /* 0x080fe40003f06270 */
[-C--:B------:R-:W-:Y:S02]  /*14f30*/  ISETP.GE.AND P5, PT, R217, R87.reuse, PT ;  /* 0x00000057d900720c */ /* 0x080fe40003fa6270 */
[----:B------:R-:W-:-:S07]  /*14f40*/  ISETP.GE.AND P3, PT, R216, R87, PT ;  /* 0x00000057d800720c */ /* 0x000fce0003f66270 */
[-C--:B---3--:R-:W-:Y:S02]  /*14f50*/  @!P1 LEA R80, P2, R218, R78.reuse, 0x1 ;  /* 0x0000004eda509211 */ /* 0x088fe400078408ff */
[----:B----4-:R-:W-:Y:S02]  /*14f60*/  @!P0 IMAD.WIDE R76, R200, 0x2, R78 ;  /* 0x00000002c84c8825 */ /* 0x010fe400078e024e */
[----:B------:R-:W-:Y:S02]  /*14f70*/  @!P1 LEA.HI.X R81, R218, R79, R95, 0x1, P2 ;  /* 0x0000004fda519211 */ /* 0x000fe400010f0c5f */
[-C--:B------:R-:W-:Y:S01]  /*14f80*/  ISETP.GE.AND P2, PT, R215, R87.reuse, PT ;  /* 0x00000057d700720c */ /* 0x080fe20003f46270 */
        /* <DEDUP_REMOVED lines=10> */
[----:B0-----:R-:W-:-:S03]  /*15030*/  @!P2 LEA R4, P5, R215, R78, 0x1 ;  /* 0x0000004ed704a211 */ /* 0x001fc600078a08ff */
        /* <DEDUP_REMOVED lines=12> */
.L_x_6023:
[----:B------:R-:W-:Y:S05]  /*15100*/  BSYNC B1 ;  /* 0x0000000000017941 */ /* 0x000fea0003800000 */
.L_x_6022:
[----:B------:R-:W-:Y:S01]  /*15110*/  VIADD R0, R192, 0x20 ;  /* 0x00000020c0007836 */ /* 0x000fe20000000000 */
        /* <DEDUP_REMOVED lines=37> */
.L_x_6019:
[----:B------:R-:W-:Y:S01]  /*15370*/  ULDC.64 UR4, c[0x0][0xc00] ;  /* 0x0003000000047ab9 */ /* 0x000fe20000000a00 */
[----:B------:R-:W4:Y:S01]  /*15380*/  LDC.64 R4, c[0x0][0xc00] ;  /* 0x00030000ff047b82 */ /* 0x000f220000000a00 */
[----:B------:R-:W-:Y:S01]  /*15390*/  ISETP.NE.U32.AND P0, PT, RZ, UR4, PT ;  /* 0x00000004ff007c0c */ /* 0x000fe2000bf05070 */
[----:B------:R-:W-:-:S03]  /*153a0*/  IMAD.MOV.U32 R3, RZ, RZ, RZ ;  /* 0x000000ffff037224 */ /* 0x000fc600078e00ff */
[----:B------:R-:W-:Y:S01]  /*153b0*/  ISETP.NE.AND.EX P0, PT, RZ, UR5, PT, P0 ;  /* 0x00000005ff007c0c */ /* 0x000fe2000bf05300 */
[----:B------:R-:W-:Y:S02]  /*153c0*/  ULDC.64 UR4, c[0x0][0xc08] ;  /* 0x0003020000047ab9 */ /* 0x000fe40000000a00 */
[----:B------:R-:W-:Y:S01]  /*153d0*/  ISETP.NE.U32.AND P1, PT, RZ, UR4, PT ;  /* 0x00000004ff007c0c */ /* 0x000fe2000bf25070 */
[----:B------:R-:W0:Y:S01]  /*153e0*/  S2R R8, SR_TID.X ;  /* 0x0000000000087919 */ /* 0x000e220000002100 */
[----:B------:R-:W0:Y:S02]  /*153f0*/  LDC R23, c[0x0][0xbe8] ;  /* 0x0002fa00ff177b82 */ /* 0x000e240000000800 */
[----:B------:R-:W-:Y:S01]  /*15400*/  ISETP.NE.AND.EX P1, PT, RZ, UR5, PT, P1 ;  /* 0x00000005ff007c0c */ /* 0x000fe2000bf25310 */
[----:B----4-:R-:W-:-:S12]  /*15410*/  IMAD.WIDE R4, R205, 0x4, R4 ;  /* 0x00000004cd047825 */ /* 0x010fd800078e0204 */
[----:B------:R-:W4:Y:S01]  /*15420*/  @P1 LDC.64 R6, c[0x0][0xc08] ;  /* 0x00030200ff061b82 */ /* 0x000f220000000a00 */
[----:B------:R-:W-:Y:S02]  /*15430*/  ULDC UR4, c[0x0][0xa88] ;  /* 0x0002a20000047ab9 */ /* 0x000fe40000000800 */
[----:B------:R-:W-:Y:S01]  /*15440*/  IMAD.U32 R0, RZ, RZ, UR4 ;  /* 0x00000004ff007e24 */ /* 0x000fe2000f8e00ff */
[----:B------:R1:W5:Y:S01]  /*15450*/  @P0 LDG.E R3, desc[UR42][R4.64] ;  /* 0x0000002a04030981 */ /* 0x000362000c1e1900 */
[----:B0-----:R-:W-:Y:S02]  /*15460*/  VIADD R8, R8, 0xffffff80 ;  /* 0xffffff8008087836 */ /* 0x001fe40000000000 */
[----:B----4-:R-:W-:-:S05]  /*15470*/  @P1 IMAD.WIDE R6, R205, 0x4, R6 ;  /* 0x00000004cd061825 */ /* 0x010fca00078e0206 */
[----:B------:R1:W5:Y:S01]  /*15480*/  @P1 LDG.E R0, desc[UR42][R6.64] ;  /* 0x0000002a06001981 */ /* 0x000362000c1e1900 */
[----:B------:R-:W-:Y:S02]  /*15490*/  ISETP.GE.AND P2, PT, R8, 0x40, PT ;  /* 0x000000400800780c */ /* 0x000fe40003f46270 */
[----:B------:R-:W-:Y:S01]  /*154a0*/  SHF.R.S32.HI R8, RZ, 0x1f, R205 ;  /* 0x0000001fff087819 */ /* 0x000fe200000114cd */
[----:B------:R-:W-:Y:S10]  /*154b0*/  @P1 BRA `(.L_x_6025) ;  /* 0x0000000000101947 */ /* 0x000ff40003800000 */
[----:B------:R-:W-:Y:S05]  /*154c0*/  @!P0 BRA `(.L_x_6025) ;  /* 0x00000000000c8947 */ /* 0x000fea0003800000 */
[----:B-1----:R-:W4:Y:S04]  /*154d0*/  LDG.E R7, desc[UR42][R4.64] ;  /* 0x0000002a04077981 */ /* 0x002f28000c1e1900 */
[----:B-----5:R-:W4:Y:S02]  /*154e0*/  LDG.E R0, desc[UR42][R4.64+0x4] ;  /* 0x0000042a04007981 */ /* 0x020f24000c1e1900 */
[----:B----4-:R-:W-:-:S07]  /*154f0*/  IMAD.IADD R0, R0, 0x1, -R7 ;  /* 0x0000000100007824 */ /* 0x010fce00078e0a07 */
.L_x_6025:
[----:B------:R-:W-:Y:S01]  /*15500*/  BSSY B1, `(.L_x_6026) ;  /* 0x000002d000017945 */ /* 0x000fe20003800000 */
[----:B------:R-:W-:Y:S02]  /*15510*/  SHF.R.S32.HI R12, RZ, 0x1f, R204 ;  /* 0x0000001fff0c7819 */ /* 0x000fe400000114cc */
[----:B------:R-:W-:Y:S02]  /*15520*/  SEL R13, R205, RZ, !P0 ;  /* 0x000000ffcd0d7207 */ /* 0x000fe40004000000 */
[----:B------:R-:W-:Y:S02]  /*15530*/  SEL R14, R8, RZ, !P0 ;  /* 0x000000ff080e7207 */ /* 0x000fe40004000000 */
[----:B-----5:R-:W-:Y:S01]  /*15540*/  SHF.R.S32.HI R10, RZ, 0x1f, R3 ;  /* 0x0000001fff0a7819 */ /* 0x020fe20000011403 */
[----:B------:R-:W-:Y:S06]  /*15550*/  @P2 BRA `(.L_x_6027) ;  /* 0x00000000009c2947 */ /* 0x000fec0003800000 */
[----:B-1----:R-:W0:Y:S01]  /*15560*/  S2R R5, SR_TID.X ;  /* 0x0000000000057919 */ /* 0x002e220000002100 */
[----:B------:R-:W1:Y:S02]  /*15570*/  LDC R11, c[0x0][0xbe8] ;  /* 0x0002fa00ff0b7b82 */ /* 0x000e640000000800 */
[----:B-1----:R-:W-:Y:S01]  /*15580*/  IMAD R4, R0, R11, RZ ;  /* 0x0000000b00047224 */ /* 0x002fe200078e02ff */
        /* <DEDUP_REMOVED lines=14> */
[----:B------:R-:W1:Y:S01]  /*15670*/  @P0 LDC R21, c[0x0][0xbf0] ;  /* 0x0002fc00ff150b82 */ /* 0x000e620000000800 */
[----:B------:R-:W-:-:S04]  /*15680*/  IMAD.WIDE.U32 R4, R13, UR4, R4 ;  /* 0x000000040d047c25 */ /* 0x000fc8000f8e0004 */
[----:B0-----:R-:W-:-:S05]  /*15690*/  @P0 IMAD.HI.U32 R6, R8, R15, RZ ;  /* 0x0000000f08060227 */ /* 0x001fca00078e00ff */
[----:B-1----:R-:W-:Y:S01]  /*156a0*/  @P0 SHF.R.U32.HI R7, RZ, R21, R6 ;  /* 0x00000015ff070219 */ /* 0x002fe20000011606 */
        /* <DEDUP_REMOVED lines=18> */
.L_x_6027:
[----:B------:R-:W-:Y:S05]  /*157d0*/  BSYNC B1 ;  /* 0x0000000000017941 */ /* 0x000fea0003800000 */
.L_x_6026:
[----:B------:R-:W-:Y:S01]  /*157e0*/  ISETP.NE.AND P0, PT, R23, 0x1, PT ;  /* 0x000000011700780c */ /* 0x000fe20003f05270 */
[----:B------:R-:W4:Y:S01]  /*157f0*/  LDC R21, c[0x0][0xac8] ;  /* 0x0002b200ff157b82 */ /* 0x000f220000000800 */
[----:B------:R-:W-:Y:S01]  /*15800*/  ULDC.64 UR4, c[0x0][0xaa0] ;  /* 0x0002a80000047ab9 */ /* 0x000fe20000000a00 */
[----:B01----:R-:W-:Y:S01]  /*15810*/  IMAD R7, R220, 0x20, R221 ;  /* 0x00000020dc077824 */ /* 0x003fe200078e02dd */
[----:B------:R-:W-:Y:S01]  /*15820*/  BSSY B1, `(.L_x_6028) ;  /* 0x000006d000017945 */ /* 0x000fe20003800000 */
[----:B------:R-:W-:Y:S01]  /*15830*/  IMAD R6, R10, UR4, RZ ;  /* 0x000000040a067c24 */ /* 0x000fe2000f8e02ff */
[----:B---3--:R-:W-:Y:S01]  /*15840*/  SHF.R.S32.HI R24, RZ, 0x1f, R224 ;  /* 0x0000001fff187819 */ /* 0x008fe200000114e0 */
[C---:B------:R-:W-:Y:S01]  /*15850*/  IMAD.WIDE.U32 R4, R3.reuse, UR4, RZ ;  /* 0x0000000403047c25 */ /* 0x040fe2000f8e00ff */
[----:B------:R-:W-:Y:S02]  /*15860*/  SHF.R.S32.HI R28, RZ, 0x1f, R214 ;  /* 0x0000001fff1c7819 */ /* 0x000fe400000114d6 */
[----:B------:R-:W-:Y:S01]  /*15870*/  SHF.R.S32.HI R30, RZ, 0x1f, R215 ;  /* 0x0000001fff1e7819 */ /* 0x000fe200000114d7 */
[----:B------:R-:W-:Y:S01]  /*15880*/  IMAD R3, R3, UR5, R6 ;  /* 0x0000000503037c24 */ /* 0x000fe2000f8e0206 */
[----:B------:R-:W-:Y:S01]  /*15890*/  ULDC.64 UR4, c[0x0][0xae8] ;  /* 0x0002ba0000047ab9 */ /* 0x000fe20000000a00 */
[----:B------:R-:W0:Y:S01]  /*158a0*/  @P0 LDC R9, c[0x0][0xbec] ;  /* 0x0002fb00ff090b82 */ /* 0x000e220000000800 */
[----:B------:R-:W-:Y:S01]  /*158b0*/  IMAD.IADD R8, R192, 0x1, R7 ;  /* 0x00000001c0087824 */ /* 0x000fe200078e0207 */
[----:B------:R-:W-:Y:S01]  /*158c0*/  SHF.R.S32.HI R31, RZ, 0x1f, R216 ;  /* 0x0000001fff1f7819 */ /* 0x000fe200000114d8 */
[----:B------:R-:W-:Y:S01]  /*158d0*/  IMAD.IADD R5, R5, 0x1, R3 ;  /* 0x0000000105057824 */ /* 0x000fe200078e0203 */
[----:B------:R-:W-:Y:S01]  /*158e0*/  SHF.R.S32.HI R32, RZ, 0x1f, R217 ;  /* 0x0000001fff207819 */ /* 0x000fe200000114d9 */
[----:B------:R-:W-:Y:S01]  /*158f0*/  IMAD R3, R12, UR4, RZ ;  /* 0x000000040c037c24 */ /* 0x000fe2000f8e02ff */
[----:B------:R-:W-:Y:S01]  /*15900*/  SHF.R.S32.HI R33, RZ, 0x1f, R218 ;  /* 0x0000001fff217819 */ /* 0x000fe200000114da */
[C---:B------:R-:W-:Y:S01]  /*15910*/  IMAD.WIDE.U32 R4, R204.reuse, UR4, R4 ;  /* 0x00000004cc047c25 */ /* 0x040fe2000f8e0004 */
[----:B------:R-:W1:Y:S03]  /*15920*/  @P0 LDC R11, c[0x0][0xbf0] ;  /* 0x0002fc00ff0b0b82 */ /* 0x000e660000000800 */
[----:B------:R-:W-:Y:S01]  /*15930*/  IMAD R3, R204, UR5, R3 ;  /* 0x00000005cc037c24 */ /* 0x000fe2000f8e0203 */
[-C--:B----4-:R-:W-:Y:S01]  /*15940*/  ISETP.GE.AND P1, PT, R218, R21.reuse, PT ;  /* 0x00000015da00720c */ /* 0x090fe20003f26270 */
        /* <DEDUP_REMOVED lines=15> */
[----:B-1----:R-:W-:Y:S01]  /*15a40*/  @P0 SHF.R.U32.HI R3, RZ, R11, R6 ;  /* 0x0000000bff030219 */ /* 0x002fe20000011606 */
[----:B------:R-:W-:Y:S01]  /*15a50*/  IMAD R29, R0, R23, RZ ;  /* 0x00000017001d7224 */ /* 0x000fe200078e02ff */
[----:B------:R-:W-:Y:S02]  /*15a60*/  LOP3.LUT R9, R10, 0x2, R7, 0xe2, !PT ;  /* 0x000000020a097812 */ /* 0x000fe400078ee207 */
[----:B------:R-:W-:Y:S01]  /*15a70*/  SEL R10, RZ, 0xffffffff, P2 ;  /* 0xffffffffff0a7807 */ /* 0x000fe20001000000 */
[--C-:B------:R-:W-:Y:S01]  /*15a80*/  IMAD.MOV R7, RZ, RZ, -R3.reuse ;  /* 0x000000ffff077224 */ /* 0x100fe200078e0a03 */
[----:B------:R-:W-:Y:S01]  /*15a90*/  SHF.R.S32.HI R6, RZ, 0x1f, R3 ;  /* 0x0000001fff067819 */ /* 0x000fe20000011403 */
[----:B------:R-:W-:Y:S01]  /*15aa0*/  IMAD.WIDE.U32 R4, R3, UR4, R4 ;  /* 0x0000000403047c25 */ /* 0x000fe2000f8e0004 */
[----:B------:R-:W-:-:S02]  /*15ab0*/  SEL R11, RZ, 0xffffffff, P1 ;  /* 0xffffffffff0b7807 */ /* 0x000fc40000800000 */
[-C--:B------:R-:W-:Y:S01]  /*15ac0*/  ISETP.GE.AND P0, PT, R215, R21.reuse, PT ;  /* 0x00000015d700720c */ /* 0x080fe20003f06270 */
[----:B------:R-:W-:Y:S01]  /*15ad0*/  IMAD.SHL.U32 R10, R10, 0x4, RZ ;  /* 0x000000040a0a7824 */ /* 0x000fe200078e00ff */
[----:B------:R-:W-:Y:S01]  /*15ae0*/  ISETP.GE.AND P2, PT, R223, R21, PT ;  /* 0x00000015df00720c */ /* 0x000fe20003f46270 */
        /* <DEDUP_REMOVED lines=13> */
[----:B------:R-:W-:Y:S01]  /*15bc0*/  LOP3.LUT R6, R6, 0x10, R3, 0xe2, !PT ;  /* 0x0000001006067812 */ /* 0x000fe200078ee203 */
[----:B------:R-:W-:Y:S01]  /*15bd0*/  IMAD R0, R0, UR4, RZ ;  /* 0x0000000400007c24 */ /* 0x000fe2000f8e02ff */
[----:B------:R-:W-:Y:S02]  /*15be0*/  SEL R8, RZ, 0xffffffff, P0 ;  /* 0xffffffffff087807 */ /* 0x000fe40000000000 */
[----:B------:R-:W-:Y:S01]  /*15bf0*/  ISETP.GE.AND P0, PT, R224, R21, PT ;  /* 0x00000015e000720c */ /* 0x000fe20003f06270 */
[----:B------:R-:W-:Y:S01]  /*15c00*/  IMAD R3, R7, UR5, R0 ;  /* 0x0000000507037c24 */ /* 0x000fe2000f8e0200 */
[----:B------:R-:W-:Y:S01]  /*15c10*/  ULDC.64 UR4, c[0x0][0xa80] ;  /* 0x0002a00000047ab9 */ /* 0x000fe20000000a00 */
[----:B------:R-:W-:Y:S01]  /*15c20*/  IMAD.IADD R0, R221, 0x1, R192 ;  /* 0x00000001dd007824 */ /* 0x000fe200078e02c0 */
[----:B------:R-:W-:Y:S01]  /*15c30*/  SEL R7, RZ, 0x40, P0 ;  /* 0x00000040ff077807 */ /* 0x000fe20000000000 */
[----:B------:R-:W-:Y:S01]  /*15c40*/  IMAD.SHL.U32 R9, R8, 0x20, RZ ;  /* 0x0000002008097824 */ /* 0x000fe200078e00ff */
[----:B------:R-:W-:Y:S01]  /*15c50*/  LEA R20, P1, R4, UR4, 0x1 ;  /* 0x0000000404147c11 */ /* 0x000fe2000f8208ff */
[----:B------:R-:W-:Y:S01]  /*15c60*/  IMAD.IADD R3, R5, 0x1, R3 ;  /* 0x0000000105037824 */ /* 0x000fe200078e0203 */
[----:B------:R-:W-:-:S02]  /*15c70*/  ISETP.GE.AND P0, PT, R0, R29, PT ;  /* 0x0000001d0000720c */ /* 0x000fc40003f06270 */
[----:B------:R-:W-:Y:S02]  /*15c80*/  LOP3.LUT R6, R9, 0x20, R6, 0xe2, !PT ;  /* 0x0000002009067812 */ /* 0x000fe400078ee206 */
[----:B------:R-:W-:Y:S02]  /*15c90*/  LEA.HI.X R3, R4, UR5, R3, 0x1, P1 ;  /* 0x0000000504037c11 */ /* 0x000fe400088f0c03 */
[----:B------:R-:W-:Y:S02]  /*15ca0*/  LOP3.LUT R22, R6, R7, RZ, 0xfc, !PT ;  /* 0x0000000706167212 */ /* 0x000fe400078efcff */
[----:B------:R-:W-:Y:S01]  /*15cb0*/  SEL R5, RZ, 0x80, P2 ;  /* 0x00000080ff057807 */ /* 0x000fe20001000000 */
[----:B------:R0:W1:Y:S03]  /*15cc0*/  SHFL.IDX PT, R6, R20, RZ, 0x181f ;  /* 0x00181fff14067589 */ /* 0x00006600000e0000 */
[----:B------:R-:W-:Y:S01]  /*15cd0*/  LOP3.LUT R23, R22, R5, RZ, 0xfc, !PT ;  /* 0x0000000516177212 */ /* 0x000fe200078efcff */
[----:B------:R0:W3:Y:S01]  /*15ce0*/  SHFL.IDX PT, R7, R3, RZ, 0x181f ;  /* 0x00181fff03077589 */ /* 0x0000e200000e0000 */
[----:B------:R-:W-:Y:S05]  /*15cf0*/  @P0 BRA `(.L_x_6029) ;  /* 0x00000000007c0947 */ /* 0x000fea0003800000 */
[-C--:B------:R-:W-:Y:S02]  /*15d00*/  ISETP.GE.AND P2, PT, R218, R21.reuse, PT ;  /* 0x00000015da00720c */ /* 0x080fe40003f46270 */
[-C--:B------:R-:W-:Y:S02]  /*15d10*/  ISETP.GE.AND P1, PT, R200, R21.reuse, PT ;  /* 0x00000015c800720c */ /* 0x080fe40003f26270 */
[-C--:B------:R-:W-:Y:S02]  /*15d20*/  ISETP.GE.AND P5, PT, R217, R21.reuse, PT ;  /* 0x00000015d900720c */ /* 0x080fe40003fa6270 */
[----:B------:R-:W-:-:S07]  /*15d30*/  ISETP.GE.AND P3, PT, R216, R21, PT ;  /* 0x00000015d800720c */ /* 0x000fce0003f66270 */
[-C--:B-1----:R-:W-:Y:S02]  /*15d40*/  @!P2 LEA R8, P0, R218, R6.reuse, 0x1 ;  /* 0x00000006da08a211 */ /* 0x082fe400078008ff */
        /* <DEDUP_REMOVED lines=26> */
.L_x_6029:
[----:B------:R-:W-:Y:S05]  /*15ef0*/  BSYNC B1 ;  /* 0x0000000000017941 */ /* 0x000fea0003800000 */
.L_x_6028:
[----:B------:R-:W-:Y:S01]  /*15f00*/  VIADD R0, R0, 0x20 ;  /* 0x0000002000007836 */ /* 0x000fe20000000000 */
[----:B---34-:R3:W4:Y:S04]  /*15f10*/  SHFL.IDX PT, R7, R3, 0x1, 0x181f ;  /* 0x00381f0003077f89 */ /* 0x01872800000e0000 */
[----:B------:R-:W-:Y:S01]  /*15f20*/  ISETP.GE.AND P0, PT, R0, R29, PT ;  /* 0x0000001d0000720c */ /* 0x000fe20003f06270 */
[----:B-1----:R3:W1:-:S12]  /*15f30*/  SHFL.IDX PT, R6, R20, 0x1, 0x181f ;  /* 0x00381f0014067f89 */ /* 0x00265800000e0000 */
[----:B---3--:R-:W-:Y:S05]  /*15f40*/  @P0 BRA `(.L_x_6024) ;  /* 0x00000000007c0947 */ /* 0x008fea0003800000 */
[-C--:B------:R-:W-:Y:S02]  /*15f50*/  ISETP.GE.AND P6, PT, R200, R21.reuse, PT ;  /* 0x00000015c800720c */ /* 0x080fe40003fc6270 */
[-C--:B------:R-:W-:Y:S02]  /*15f60*/  ISETP.GE.AND P5, PT, R218, R21.reuse, PT ;  /* 0x00000015da00720c */ /* 0x080fe40003fa6270 */
[-C--:B------:R-:W-:Y:S02]  /*15f70*/  ISETP.GE.AND P4, PT, R217, R21.reuse, PT ;  /* 0x00000015d900720c */ /* 0x080fe40003f86270 */
[-C--:B------:R-:W-:Y:S02]  /*15f80*/  ISETP.GE.AND P3, PT, R216, R21.reuse, PT ;  /* 0x00000015d800720c */ /* 0x080fe40003f66270 */
[-C--:B------:R-:W-:Y:S02]  /*15f90*/  ISETP.GE.AND P2, PT, R215, R21.reuse, PT ;  /* 0x00000015d700720c */ /* 0x080fe40003f46270 */
[----:B------:R-:W-:-:S03]  /*15fa0*/  ISETP.GE.AND P1, PT, R214, R21, PT ;  /* 0x00000015d600720c */ /* 0x000fc60003f26270 */
[----:B-1--4-:R-:W-:Y:S02]  /*15fb0*/  @!P6 IMAD.WIDE R4, R200, 0x2, R6 ;  /* 0x00000002c804e825 */ /* 0x012fe400078e0206 */
        /* <DEDUP_REMOVED lines=12> */
[-C--:B-1----:R-:W-:Y:S02]  /*16080*/  @!P1 LEA R4, P5, R214, R6.reuse, 0x1 ;  /* 0x00000006d6049211 */ /* 0x082fe400078a08ff */
        /* <DEDUP_REMOVED lines=11> */
.L_x_6024:
[----:B------:R-:W-:Y:S05]  /*16140*/  BSYNC B0 ;  /* 0x0000000000007941 */ /* 0x000fea0003800000 */
.L_x_6018:
[----:B------:R-:W-:Y:S02]  /*16150*/  ULDC UR4, c[0x0][0xc3c] ;  /* 0x00030f0000047ab9 */ /* 0x000fe40000000800 */
[----:B------:R-:W-:-:S13]  /*16160*/  ISETP.GE.AND P0, PT, R27, UR4, PT ;  /* 0x000000041b007c0c */ /* 0x000fda000bf06270 */
[----:B------:R-:W-:Y:S05]  /*16170*/  @!P0 BRA `(.L_x_6030) ;  /* 0xfffffeb000148947 */ /* 0x000fea000383ffff */
[----:B------:R-:W-:Y:S05]  /*16180*/  BRA `(.L_x_5821) ;  /* 0x0000009000b87947 */ /* 0x000fea0003800000 */
.L_x_5819:
        /* <DEDUP_REMOVED lines=18> */
.L_x_6031:
        /* <DEDUP_REMOVED lines=41> */
.L_x_6037:
        /* <DEDUP_REMOVED lines=12> */
.L_x_6036:
[----:B------:R-:W-:Y:S05]  /*16600*/  BSYNC B0 ;  /* 0x0000000000007941 */ /* 0x000fea0003800000 */
.L_x_6035:
        /* <DEDUP_REMOVED lines=21> */
.L_x_6033:
        /* <DEDUP_REMOVED lines=20> */
.L_x_6038:
        /* <DEDUP_REMOVED lines=57> */
.L_x_6034:
[----:B------:R-:W-:Y:S02]  /*16c30*/  IMAD.MOV.U32 R17, RZ, RZ, RZ ;  /* 0x000000ffff117224 */ /* 0x000fe400078e00ff */
[----:B------:R-:W-:Y:S02]  /*16c40*/  IMAD.U32 R16, RZ, RZ, UR6 ;  /* 0x00000006ff107e24 */ /* 0x000fe4000f8e00ff */
[----:B------:R-:W-:-:S07]  /*16c50*/  IMAD.MOV.U32 R18, RZ, RZ, RZ ;  /* 0x000000ffff127224 */ /* 0x000fce00078e00ff */
.L_x_6039:
[----:B------:R-:W-:-:S13]  /*16c60*/  ISETP.NE.AND P0, PT, R0, RZ, PT ;  /* 0x000000ff0000720c */ /* 0x000fda0003f05270 */
[----:B------:R-:W1:Y:S01]  /*16c70*/  @!P0 S2R R3, SR_CgaCtaId ;  /* 0x0000000000038919 */ /* 0x000e620000008800 */
[----:B------:R-:W-:-:S04]  /*16c80*/  @!P0 MOV R0, 0x400 ;  /* 0x0000040000008802 */ /* 0x000fc80000000f00 */
[----:B-1----:R-:W-:-:S05]  /*16c90*/  @!P0 LEA R0, R3, R0, 0x18 ;  /* 0x0000000003008211 */ /* 0x002fca00078ec0ff */
[----:B------:R2:W-:Y:S01]  /*16ca0*/  @!P0 STS.128 [R0+0x28cd0], R16 ;  /* 0x028cd01000008388 */ /* 0x0005e20000000c00 */
[----:B------:R-:W-:Y:S06]  /*16cb0*/  BAR.ARV 0x5, 0x180 ;  /* 0x0146000000007b1d */ /* 0x000fec0000002000 */
.L_x_6032:
[----:B--2---:R-:W-:Y:S01]  /*16cc0*/  IMAD.MOV.U32 R0, RZ, RZ, 0x1 ;  /* 0x00000001ff007424 */ /* 0x004fe200078e00ff */
[----:B------:R2:W-:Y:S01]  /*16cd0*/  STL [R1+0x4], RZ ;  /* 0x000004ff01007387 */ /* 0x0005e20000100800 */
[----:B------:R-:W-:Y:S02]  /*16ce0*/  ULDC UR4, c[0x0][0xc3c] ;  /* 0x00030f0000047ab9 */ /* 0x000fe40000000800 */
[----:B-1----:R-:W-:Y:S01]  /*16cf0*/  ISETP.GE.AND P0, PT, R19, UR4, PT ;  /* 0x0000000413007c0c */ /* 0x002fe2000bf06270 */
[----:B------:R2:W-:Y:S04]  /*16d00*/  STL [R1+0x10], R0 ;  /* 0x0000100001007387 */ /* 0x0005e80000100800 */
[----:B------:R2:W-:Y:S08]  /*16d10*/  STL [R1+0x48], RZ ;  /* 0x000048ff01007387 */ /* 0x0005f00000100800 */
[----:B--2---:R-:W-:Y:S05]  /*16d20*/  @P0 BRA `(.L_x_6040) ;  /* 0x0000008000e80947 */ /* 0x004fea0003800000 */
[----:B------:R-:W1:Y:S01]  /*16d30*/  S2UR UR5, SR_CgaCtaId ;  /* 0x00000000000579c3 */ /* 0x000e620000008800 */
[C---:B------:R-:W-:Y:S01]  /*16d40*/  IMAD.SHL.U32 R0, R4.reuse, 0x8, RZ ;  /* 0x0000000804007824 */ /* 0x040fe200078e00ff */
[----:B------:R-:W-:Y:S01]  /*16d50*/  LOP3.LUT R5, R4, 0x7f, RZ, 0xc0, !PT ;  /* 0x0000007f04057812 */ /* 0x000fe200078ec0ff */
[----:B------:R-:W-:Y:S01]  /*16d60*/  UMOV UR4, 0x400 ;  /* 0x0000040000047882 */ /* 0x000fe20000000000 */
[----:B------:R-:W-:Y:S01]  /*16d70*/  BSSY B8, `(.L_x_6040) ;  /* 0x0000835000087945 */ /* 0x000fe20003800000 */
[----:B------:R-:W-:Y:S01]  /*16d80*/  ULDC.64 UR40, c[0x0][0x198] ;  /* 0x0000660000287ab9 */ /* 0x000fe20000000a00 */
[----:B------:R-:W-:Y:S01]  /*16d90*/  LOP3.LUT R3, R0, 0x1f8, RZ, 0xc0, !PT ;  /* 0x000001f800037812 */ /* 0x000fe200078ec0ff */
[----:B0-----:R-:W-:Y:S01]  /*16da0*/  IMAD.SHL.U32 R2, R5, 0x8, RZ ;  /* 0x0000000805027824 */ /* 0x001fe200078e00ff */
[----:B------:R-:W-:Y:S01]  /*16db0*/  SHF.R.U32.HI R5, RZ, 0x3, R5 ;  /* 0x00000003ff057819 */ /* 0x000fe20000011605 */
[----:B------:R-:W-:Y:S01]  /*16dc0*/  ULDC UR37, c[0x0][0xc] ;  /* 0x0000030000257ab9 */ /* 0x000fe20000000800 */
        /* <DEDUP_REMOVED lines=12> */
[----:B------:R0:W-:Y:S04]  /*16e90*/  STL [R1+0x8], RZ ;  /* 0x000008ff01007387 */ /* 0x0001e80000100800 */
[----:B------:R0:W-:Y:S04]  /*16ea0*/  STL [R1+0x4], RZ ;  /* 0x000004ff01007387 */ /* 0x0001e80000100800 */
[----:B------:R0:W-:Y:S02]  /*16eb0*/  STL [R1+0x10], R0 ;  /* 0x0000100001007387 */ /* 0x0001e40000100800 */
.L_x_6220:
[----:B------:R-:W-:Y:S05]  /*16ec0*/  YIELD ;  /* 0x0000000000007946 */ /* 0x000fea0003800000 */
[----:B------:R-:W-:Y:S01]  /*16ed0*/  ULDC.64 UR4, c[0x0][0xa28] ;  /* 0x00028a0000047ab9 */ /* 0x000fe20000000a00 */
[----:B------:R-:W-:Y:S01]  /*16ee0*/  IMAD.MOV.U32 R9, RZ, RZ, RZ ;  /* 0x000000ffff097224 */ /* 0x000fe200078e00ff */
[----:B------:R-:W-:Y:S01]  /*16ef0*/  ISETP.NE.U32.AND P0, PT, RZ, UR4, PT ;  /* 0x00000004ff007c0c */ /* 0x000fe2000bf05070 */
[----:B-1----:R-:W1:Y:S01]  /*16f00*/  LDC.64 R12, c[0x0][0xa00] ;  /* 0x00028000ff0c7b82 */ /* 0x002e620000000a00 */
[----:B0-----:R-:W-:Y:S01]  /*16f10*/  CS2R R6, SRZ ;  /* 0x0000000000067805 */ /* 0x001fe2000001ff00 */
[----:B------:R-:W-:Y:S01]  /*16f20*/  ULDC.64 UR6, c[0x0][0xa08] ;  /* 0x0002820000067ab9 */ /* 0x000fe20000000a00 */
[----:B------:R-:W-:Y:S01]  /*16f30*/  ISETP.NE.AND.EX P0, PT, RZ, UR5, PT, P0 ;  /* 0x00000005ff007c0c */ /* 0x000fe2000bf05300 */
[----:B------:R-:W-:Y:S01]  /*16f40*/  ULDC.64 UR4, c[0x0][0xa18] ;  /* 0x0002860000047ab9 */ /* 0x000fe20000000a00 */
[----:B------:R-:W-:-:S03]  /*16f50*/  ULDC.64 UR8, c[0x0][0xa10] ;  /* 0x0002840000087ab9 */ /* 0x000fc60000000a00 */
[----:B--2---:R-:W2:Y:S08]  /*16f60*/  LDC.64 R4, c[0x0][0xa08] ;  /* 0x00028200ff047b82 */ /* 0x004eb00000000a00 */
[----:B0-----:R-:W0:Y:S02]  /*16f70*/  @P0 LDC.64 R2, c[0x0][0xa28] ;  /* 0x00028a00ff020b82 */ /* 0x001e240000000a00 */
[----:B0-----:R-:W-:-:S05]  /*16f80*/  @P0 IMAD.WIDE R2, R19, 0x4, R2 ;  /* 0x0000000413020825 */ /* 0x001fca00078e0202 */
[----:B-----5:R0:W5:Y:S01]  /*16f90*/  @P0 LDG.E R9, desc[UR42][R2.64] ;  /* 0x0000002a02090981 */ /* 0x020162000c1e1900 */
[----:B------:R-:W-:Y:S01]  /*16fa0*/  ISETP.NE.U32.AND P0, PT, RZ, UR4, PT ;  /* 0x00000004ff007c0c */ /* 0x000fe2000bf05070 */
[C---:B-1----:R-:W-:Y:S01]  /*16fb0*/  IMAD.WIDE R12, R19.reuse, 0x4, R12 ;  /* 0x00000004130c7825 */ /* 0x042fe200078e020c */
[----:B------:R-:W-:Y:S02]  /*16fc0*/  ISETP.NE.U32.AND P2, PT, RZ, UR6, PT ;  /* 0x00000006ff007c0c */ /* 0x000fe4000bf45070 */
[----:B------:R-:W-:Y:S01]  /*16fd0*/  ISETP.NE.AND.EX P0, PT, RZ, UR5, PT, P0 ;  /* 0x00000005ff007c0c */ /* 0x000fe2000bf05300 */
[----:B------:R-:W-:Y:S01]  /*16fe0*/  ULDC.64 UR4, c[0x0][0xa00] ;  /* 0x0002800000047ab9 */ /* 0x000fe20000000a00 */
[----:B------:R-:W-:Y:S01]  /*16ff0*/  ISETP.NE.U32.AND P4, PT, RZ, UR8, PT ;  /* 0x00000008ff007c0c */ /* 0x000fe2000bf85070 */
[----:B------:R-:W-:Y:S01]  /*17000*/  IMAD.MOV.U32 R0, RZ, RZ, RZ ;  /* 0x000000ffff007224 */ /* 0x000fe200078e00ff */
[----:B------:R-:W-:Y:S01]  /*17010*/  ISETP.NE.U32.AND P1, PT, RZ, UR4, PT ;  /* 0x00000004ff007c0c */ /* 0x000fe2000bf25070 */
[----:B0-----:R-:W0:Y:S01]  /*17020*/  LDC.64 R2, c[0x0][0xa10] ;  /* 0x00028400ff027b82 */ /* 0x001e220000000a00 */
[----:B--2---:R-:W-:-:S02]  /*17030*/  IMAD.WIDE R4, R19, 0x4, R4 ;  /* 0x0000000413047825 */ /* 0x004fc400078e0204 */
[----:B------:R-:W-:-:S05]  /*17040*/  ISETP.NE.AND.EX P3, PT, RZ, UR5, PT, P1 ;  /* 0x00000005ff007c0c */ /* 0x000fca000bf65310 */
[----:B------:R-:W1:Y:S01]  /*17050*/  @P0 LDC.64 R10, c[0x0][0xa18] ;  /* 0x00028600ff0a0b82 */ /* 0x000e620000000a00 */
[----:B------:R-:W-:Y:S01]  /*17060*/  ULDC UR4, c[0x0][0x288] ;  /* 0x0000a20000047ab9 */ /* 0x000fe20000000800 */
[----:B------:R-:W-:Y:S02]  /*17070*/  ISETP.NE.AND.EX P1, PT, RZ, UR7, PT, P2 ;  /* 0x00000007ff007c0c */ /* 0x000fe4000bf25320 */
[----:B------:R-:W-:-:S04]  /*17080*/  ISETP.NE.AND.EX P2, PT, RZ, UR9, PT, P4 ;  /* 0x00000009ff007c0c */ /* 0x000fc8000bf45340 */
[----:B------:R-:W2:Y:S07]  /*17090*/  @P3 LDG.E R6, desc[UR42][R12.64] ;  /* 0x0000002a0c063981 */ /* 0x000eae000c1e1900 */
[----:B------:R-:W5:Y:S01]  /*170a0*/  @P1 LDG.E R7, desc[UR42][R4.64] ;  /* 0x0000002a04071981 */ /* 0x000f62000c1e1900 */
        /* <DEDUP_REMOVED lines=18> */
[----:B------:R-:W-:Y:S06]  /*171d0*/  @P0 BRA `(.L_x_6041) ;  /* 0x0000000000140947 */ /* 0x000fec0003800000 */
[----:B------:R-:W-:Y:S05]  /*171e0*/  @!P3 BRA `(.L_x_6041) ;  /* 0x000000000010b947 */ /* 0x000fea0003800000 */
[----:B------:R-:W2:Y:S04]  /*171f0*/  LDG.E R8, desc[UR42][R12.64] ;  /* 0x0000002a0c087981 */ /* 0x000ea8000c1e1900 */
[----:B------:R-:W2:Y:S02]  /*17200*/  LDG.E R12, desc[UR42][R12.64+0x4] ;  /* 0x0000042a0c0c7981 */ /* 0x000ea4000c1e1900 */
[----:B--2---:R-:W-:-:S05]  /*17210*/  IMAD.IADD R11, R12, 0x1, -R8 ;  /* 0x000000010c0b7824 */ /* 0x004fca00078e0a08 */
[----:B------:R0:W-:Y:S02]  /*17220*/  STL [R1+0x38], R11 ;  /* 0x0000380b01007387 */ /* 0x0001e40000100800 */
.L_x_6041:
[----:B-----5:R-:W-:Y:S01]  /*17230*/  IMAD.IADD R7, R7, 0x1, R9 ;  /* 0x0000000107077824 */ /* 0x020fe200078e0209 */
[----:B------:R-:W-:Y:S02]  /*17240*/  ULDC.64 UR4, c[0x0][0xa20] ;  /* 0x0002880000047ab9 */ /* 0x000fe40000000a00 */
[----:B------:R-:W-:Y:S02]  /*17250*/  ISETP.NE.U32.AND P0, PT, RZ, UR4, PT ;  /* 0x00000004ff007c0c */ /* 0x000fe4000bf05070 */
[----:B------:R1:W-:Y:S02]  /*17260*/  STL [R1+0x20], R7 ;  /* 0x0000200701007387 */ /* 0x0003e40000100800 */
[----:B------:R-:W-:-:S13]  /*17270*/  ISETP.NE.AND.EX P0, PT, RZ, UR5, PT, P0 ;  /* 0x00000005ff007c0c */ /* 0x000fda000bf05300 */
[----:B-1----:R-:W-:Y:S05]  /*17280*/  @!P0 BRA `(.L_x_6042) ;  /* 0x0000000000108947 */ /* 0x002fea0003800000 */
[----:B------:R-:W1:Y:S02]  /*17290*/  LDC.64 R6, c[0x0][0xa20] ;  /* 0x00028800ff067b82 */ /* 0x000e640000000a00 */
[----:B-1----:R-:W-:-:S06]  /*172a0*/  IMAD.WIDE R6, R19, 0x4, R6 ;  /* 0x0000000413067825 */ /* 0x002fcc00078e0206 */
[----:B------:R1:W5:Y:S01]  /*172b0*/  LDG.E R6, desc[UR42][R6.64] ;  /* 0x0000002a06067981 */ /* 0x000362000c1e1900 */
[----:B------:R-:W-:Y:S05]  /*172c0*/  BRA `(.L_x_6043) ;  /* 0x0000000000107947 */ /* 0x000fea0003800000 */
.L_x_6042:
[----:B------:R-:W-:Y:S05]  /*172d0*/  @!P1 BRA `(.L_x_6043) ;  /* 0x00000000000c9947 */ /* 0x000fea0003800000 */
[----:B------:R-:W2:Y:S04]  /*172e0*/  LDG.E R6, desc[UR42][R4.64] ;  /* 0x0000002a04067981 */ /* 0x000ea8000c1e1900 */
[----:B------:R-:W2:Y:S02]  /*172f0*/  LDG.E R4, desc[UR42][R4.64+0x4] ;  /* 0x0000042a04047981 */ /* 0x000ea4000c1e1900 */
[----:B--2---:R-:W-:-:S07]  /*17300*/  IMAD.IADD R6, R4, 0x1, -R6 ;  /* 0x0000000104067824 */ /* 0x004fce00078e0a06 */
.L_x_6043:
[----:B------:R-:W2:Y:S04]  /*17310*/  @P2 LDG.E R4, desc[UR42][R2.64] ;  /* 0x0000002a02042981 */ /* 0x000ea8000c1e1900 */
[----:B------:R3:W2:Y:S01]  /*17320*/  @P2 LDG.E R2, desc[UR42][R2.64+0x4] ;  /* 0x0000042a02022981 */ /* 0x0006a2000c1e1900 */
[----:B------:R-:W-:Y:S02]  /*17330*/  IMAD.SHL.U32 R12, R17, 0x40, RZ ;  /* 0x00000040110c7824 */ /* 0x000fe400078e00ff */
[----:B-----5:R-:W-:Y:S02]  /*17340*/  IMAD.IADD R9, R6, 0x1, -R9 ;  /* 0x0000000106097824 */ /* 0x020fe400078e0a09 */
[----:B------:R-:W-:Y:S01]  /*17350*/  VIADD R8, R12, 0x3f ;  /* 0x0000003f0c087836 */ /* 0x000fe20000000000 */
[----:B------:R4:W-:Y:S01]  /*17360*/  STL [R1+0x28], R12 ;  /* 0x0000280c01007387 */ /* 0x0009e20000100800 */
[----:B---3--:R-:W3:Y:S02]  /*17370*/  LDC R3, c[0x0][0x448] ;  /* 0x00011200ff037b82 */ /* 0x008ee40000000800 */
[----:B---3--:R-:W-:-:S13]  /*17380*/  ISETP.NE.AND P1, PT, R3, 0x1, PT ;  /* 0x000000010300780c */ /* 0x008fda0003f25270 */
[----:B------:R-:W3:Y:S08]  /*17390*/  @P1 LDC R3, c[0x0][0x44c] ;  /* 0x00011300ff031b82 */ /* 0x000ef00000000800 */
[----:B------:R-:W0:Y:S01]  /*173a0*/  @P1 LDC R5, c[0x0][0x450] ;  /* 0x00011400ff051b82 */ /* 0x000e220000000800 */
[----:B--2---:R-:W-:Y:S02]  /*173b0*/  @P2 IMAD.IADD R10, R2, 0x1, -R4 ;  /* 0x00000001020a2824 */ /* 0x004fe400078e0a04 */
[----:B---3--:R-:W-:-:S04]  /*173c0*/  @P1 IMAD.HI.U32 R2, R8, R3, RZ ;  /* 0x0000000308021227 */ /* 0x008fc800078e00ff */
[----:B------:R-:W-:Y:S01]  /*173d0*/  IMAD.IADD R6, R9, 0x1, R10 ;  /* 0x0000000109067824 */ /* 0x000fe200078e020a */
[----:B0-----:R-:W-:-:S03]  /*173e0*/  @P1 SHF.R.U32.HI R8, RZ, R5, R2 ;  /* 0x00000005ff081219 */ /* 0x001fc60000011602 */
[C---:B------:R-:W-:Y:S01]  /*173f0*/  VIADD R2, R6.reuse, 0x3f ;  /* 0x0000003f06027836 */ /* 0x040fe20000000000 */
[----:B------:R-:W-:-:S04]  /*17400*/  IADD3 R20, R6, 0x1, -R11 ;  /* 0x0000000106147810 */ /* 0x000fc80007ffe80b */
[----:B------:R-:W-:Y:S01]  /*17410*/  SHF.R.S32.HI R3, RZ, 0x1f, R2 ;  /* 0x0000001fff037819 */ /* 0x000fe20000011402 */
[----:B------:R-:W-:-:S03]  /*17420*/  IMAD.IADD R8, R20, 0x1, R8 ;  /* 0x0000000114087824 */ /* 0x000fc600078e0208 */
[----:B------:R-:W-:Y:S02]  /*17430*/  LEA.HI R21, R3, R2, RZ, 0x6 ;  /* 0x0000000203157211 */ /* 0x000fe400078f30ff */
[----:B------:R-:W0:Y:S02]  /*17440*/  LDC.64 R2, c[0x0][0x9e0] ;  /* 0x00027800ff027b82 */ /* 0x000e240000000a00 */
[----:B------:R-:W-:Y:S02]  /*17450*/  SHF.R.S32.HI R21, RZ, 0x6, R21 ;  /* 0x00000006ff157819 */ /* 0x000fe40000011415 */
[----:B0-----:R-:W-:Y:S01]  /*17460*/  ISETP.GE.AND P3, PT, R3, 0x1, PT ;  /* 0x000000010300780c */ /* 0x001fe20003f66270 */
[----:B-1----:R-:W-:-:S12]  /*17470*/  IMAD.IADD R7, R8, 0x1, R2 ;  /* 0x0000000108077824 */ /* 0x002fd800078e0202 */
[----:B----4-:R-:W-:Y:S05]  /*17480*/  @!P3 BRA `(.L_x_6044) ;  /* 0x000000000048b947 */ /* 0x010fea0003800000 */
        /* <DEDUP_REMOVED lines=11> */
.L_x_6046:
[----:B------:R-:W-:-:S13]  /*17540*/  ISETP.NE.AND P0, PT, R3, 0x1, PT ;  /* 0x000000010300780c */ /* 0x000fda0003f05270 */
[----:B------:R-:W0:Y:S02]  /*17550*/  @P0 LDC.64 R4, c[0x0][0x9e8] ;  /* 0x00027a00ff040b82 */ /* 0x000e240000000a00 */
[----:B0-----:R-:W-:-:S05]  /*17560*/  @P0 IMAD.HI.U32 R4, R2, R4, RZ ;  /* 0x0000000402040227 */ /* 0x001fca00078e00ff */
[----:B------:R-:W-:-:S07]  /*17570*/  @P0 SHF.R.U32.HI R2, RZ, R5, R4 ;  /* 0x00000005ff020219 */ /* 0x000fce0000011604 */
.L_x_6047:
[----:B------:R-:W-:Y:S05]  /*17580*/  BSYNC B0 ;  /* 0x0000000000007941 */ /* 0x000fea0003800000 */
.L_x_6045:
[----:B------:R-:W-:-:S05]  /*17590*/  IMAD R2, R2, R3, R3 ;  /* 0x0000000302027224 */ /* 0x000fca00078e0203 */
[----:B------:R-:W-:-:S07]  /*175a0*/  VIMNMX R7, R7, R2, PT ;  /* 0x0000000207077248 */ /* 0x000fce0003fe0100 */
.L_x_6044:
[----:B------:R-:W0:Y:S01]  /*175b0*/  @P1 LDC R4, c[0x0][0x44c] ;  /* 0x00011300ff041b82 */ /* 0x000e220000000800 */
[----:B------:R-:W-:Y:S01]  /*175c0*/  IMAD.MOV.U32 R2, RZ, RZ, R12 ;  /* 0x000000ffff027224 */ /* 0x000fe200078e000c */
[----:B------:R-:W-:Y:S01]  /*175d0*/  ULDC UR4, c[0x0][0x9dc] ;  /* 0x0002770000047ab9 */ /* 0x000fe20000000800 */
[----:B------:R-:W-:-:S05]  /*175e0*/  IMAD.IADD R17, R6, 0x1, -R11 ;  /* 0x0000000106117824 */ /* 0x000fca00078e0a0b */
        /* <DEDUP_REMOVED lines=16> */
.L_x_6050:
[----:B------:R-:W-:-:S13]  /*176f0*/  ISETP.NE.AND P0, PT, R3, 0x1, PT ;  /* 0x000000010300780c */ /* 0x000fda0003f05270 */
[----:B------:R-:W0:Y:S02]  /*17700*/  @P0 LDC.64 R4, c[0x0][0x9e8] ;  /* 0x00027a00ff040b82 */ /* 0x000e240000000a00 */
[----:B0-----:R-:W-:-:S05]  /*17710*/  @P0 IMAD.HI.U32 R4, R6, R4, RZ ;  /* 0x0000000406040227 */ /* 0x001fca00078e00ff */
[----:B------:R-:W-:-:S07]  /*17720*/  @P0 SHF.R.U32.HI R6, RZ, R5, R4 ;  /* 0x00000005ff060219 */ /* 0x000fce0000011604 */
.L_x_6051:
[----:B------:R-:W-:Y:S05]  /*17730*/  BSYNC B0 ;  /* 0x0000000000007941 */ /* 0x000fea0003800000 */
.L_x_6049:
[----:B------:R-:W-:-:S05]  /*17740*/  IMAD R3, R6, R3, RZ ;  /* 0x0000000306037224 */ /* 0x000fca00078e02ff */
[----:B------:R-:W-:-:S07]  /*17750*/  VIMNMX R2, R2, R3, !PT ;  /* 0x0000000302027248 */ /* 0x000fce0007fe0100 */
.L_x_6048:
[----:B------:R-:W-:Y:S01]  /*17760*/  VIADD R7, R7, 0x3f ;  /* 0x0000003f07077836 */ /* 0x000fe20000000000 */
[----:B------:R-:W-:Y:S04]  /*17770*/  BSSY B0, `(.L_x_6052) ;  /* 0x00001c6000007945 */ /* 0x000fe80003800000 */
[----:B------:R-:W-:-:S04]  /*17780*/  SHF.R.S32.HI R3, RZ, 0x1f, R7 ;  /* 0x0000001fff037819 */ /* 0x000fc80000011407 */
[----:B------:R-:W-:Y:S02]  /*17790*/  LEA.HI R4, R3, R7, RZ, 0x6 ;  /* 0x0000000703047211 */ /* 0x000fe400078f30ff */
[----:B------:R-:W-:Y:S02]  /*177a0*/  SHF.R.S32.HI R3, RZ, 0x1f, R2 ;  /* 0x0000001fff037819 */ /* 0x000fe40000011402 */
[----:B------:R-:W-:Y:S02]  /*177b0*/  SHF.R.S32.HI R4, RZ, 0x6, R4 ;  /* 0x00000006ff047819 */ /* 0x000fe40000011404 */
[----:B------:R-:W-:-:S04]  /*177c0*/  LEA.HI R2, R3, R2, RZ, 0x6 ;  /* 0x0000000203027211 */ /* 0x000fc800078f30ff */
[----:B------:R-:W-:-:S04]  /*177d0*/  SHF.R.S32.HI R2, RZ, 0x6, R2 ;  /* 0x00000006ff027819 */ /* 0x000fc80000011402 */
[----:B------:R-:W-:Y:S02]  /*177e0*/  VIMNMX R3, RZ, R2, !PT ;  /* 0x00000002ff037248 */ /* 0x000fe40007fe0100 */
[----:B------:R-:W-:-:S03]  /*177f0*/  VIMNMX R2, R21, R4, PT ;  /* 0x0000000415027248 */ /* 0x000fc60003fe0100 */
[--C-:B------:R-:W-:Y:S02]  /*17800*/  IMAD R3, R3, 0x40, -R9.reuse ;  /* 0x0000004003037824 */ /* 0x100fe400078e0a09 */
[----:B------:R-:W-:-:S03]  /*17810*/  IMAD R2, R2, 0x40, -R9 ;  /* 0x0000004002027824 */ /* 0x000fc600078e0a09 */
[----:B------:R-:W-:Y:S02]  /*17820*/  VIMNMX R3, RZ, R3, !PT ;  /* 0x00000003ff037248 */ /* 0x000fe40007fe0100 */
[----:B------:R-:W-:-:S04]  /*17830*/  VIMNMX R2, R2, R10, PT ;  /* 0x0000000a02027248 */ /* 0x000fc80003fe0100 */
[----:B------:R-:W-:Y:S02]  /*17840*/  ISETP.GT.AND P0, PT, R2, R3, PT ;  /* 0x000000030200720c */ /* 0x000fe40003f04270 */
[----:B------:R-:W-:-:S11]  /*17850*/  SHF.R.U32.HI R3, RZ, 0x6, R3 ;  /* 0x00000006ff037819 */ /* 0x000fd60000011603 */
[----:B------:R-:W-:-:S05]  /*17860*/  @P0 VIADD R2, R2, 0x3f ;  /* 0x0000003f02020836 */ /* 0x000fca0000000000 */
[----:B------:R-:W-:-:S04]  /*17870*/  @P0 SHF.R.S32.HI R4, RZ, 0x1f, R2 ;  /* 0x0000001fff040819 */ /* 0x000fc80000011402 */
[----:B------:R-:W-:Y:S01]  /*17880*/  @P0 LEA.HI R2, R4, R2, RZ, 0x6 ;  /* 0x0000000204020211 */ /* 0x000fe200078f30ff */
[----:B------:R-:W-:-:S03]  /*17890*/  IMAD.MOV.U32 R4, RZ, RZ, R3 ;  /* 0x000000ffff047224 */ /* 0x000fc600078e0003 */
[----:B------:R-:W-:Y:S02]  /*178a0*/  @P0 SHF.R.S32.HI R4, RZ, 0x6, R2 ;  /* 0x00000006ff040819 */ /* 0x000fe40000011402 */
[----:B------:R-:W-:Y:S02]  /*178b0*/  PLOP3.LUT P0, PT, PT, PT, PT, 0x80, 0x0 ;  /* 0x000000000000781c */ /* 0x000fe40003f0f070 */
[----:B------:R-:W-:-:S13]  /*178c0*/  ISETP.GT.AND P1, PT, R4, R3, PT ;  /* 0x000000030400720c */ /* 0x000fda0003f24270 */
[----:B------:R-:W-:Y:S05]  /*178d0*/  @!P1 BRA `(.L_x_6053) ;  /* 0x0000001800bc9947 */ /* 0x000fea0003800000 */
[----:B------:R-:W-:Y:S01]  /*178e0*/  UMOV UR4, 0xffffffff ;  /* 0xffffffff00047882 */ /* 0x000fe20000000000 */
[----:B------:R-:W-:Y:S02]  /*178f0*/  SEL R2, R19, RZ, !P2 ;  /* 0x000000ff13027207 */ /* 0x000fe40005000000 */
[----:B------:R-:W-:Y:S05]  /*17900*/  BRA.DIV UR4, `(.L_x_6054) ;  /* 0x0000008604f07947 */ /* 0x000fea000b800000 */
[----:B------:R-:W0:Y:S02]  /*17910*/  S2R R5, SR_TID.X ;  /* 0x0000000000057919 */ /* 0x000e240000002100 */
[----:B0-----:R-:W-:-:S04]  /*17920*/  SHF.R.U32.HI R5, RZ, 0x5, R5 ;  /* 0x00000005ff057819 */ /* 0x001fc80000011605 */
[----:B------:R-:W-:-:S05]  /*17930*/  LOP3.LUT R5, R5, 0x3, RZ, 0xc0, !PT ;  /* 0x0000000305057812 */ /* 0x000fca00078ec0ff */
[----:B------:R0:W1:Y:S02]  /*17940*/  SHFL.IDX PT, R14, R5, RZ, 0x1f ;  /* 0x00001fff050e7589 */ /* 0x00006400000e0000 */
.L_x_6264:
[----:B-1----:R-:W-:Y:S02]  /*17950*/  ISETP.NE.AND P0, PT, R14, RZ, PT ;  /* 0x000000ff0e00720c */ /* 0x002fe40003f05270 */
[----:B------:R-:W-:-:S11]  /*17960*/  PLOP3.LUT P6, PT, PT, PT, PT, 0x8, 0x0 ;  /* 0x000000000000781c */ /* 0x000fd60003fce170 */
[----:B------:R-:W-:Y:S05]  /*17970*/  @P0 BRA `(.L_x_6055) ;  /* 0x00000000000c0947 */ /* 0x000fea0003800000 */
[----:B------:R-:W-:-:S03]  /*17980*/  UMOV UR4, 0xffffffff ;  /* 0xffffffff00047882 */ /* 0x000fc60000000000 */
[----:B------:R-:W-:Y:S05]  /*17990*/  BRA.DIV UR4, `(.L_x_6056) ;  /* 0x0000008a04007947 */ /* 0x000fea000b800000 */
[----:B------:R-:W-:-:S13]  /*179a0*/  ELECT P6, URZ, PT ;  /* 0x00000000003f782f */ /* 0x000fda00038c0000 */
.L_x_6055:
[----:B0-----:R-:W2:Y:S04]  /*179b0*/  LDL R5, [R1+0x48] ;  /* 0x0000480001057983 */ /* 0x001ea80000100800 */
[----:B------:R-:W3:Y:S01]  /*179c0*/  LDL R7, [R1] ;  /* 0x0000000001077983 */ /* 0x000ee20000100800 */
        /* <DEDUP_REMOVED lines=8> */
.L_x_6267:
[----:B------:R-:W-:Y:S05]  /*17a50*/  BSYNC B1 ;  /* 0x0000000000017941 */ /* 0x000fea0003800000 */
.L_x_6057:
[----:B------:R-:W-:Y:S04]  /*17a60*/  BSSY B1, `(.L_x_6059) ;  /* 0x00000be000017945 */ /* 0x000fe80003800000 */
[----:B------:R-:W-:Y:S05]  /*17a70*/  @!P6 BRA `(.L_x_6060) ;  /* 0x0000000800f0e947 */ /* 0x000fea0003800000 */
[----:B------:R-:W2:Y:S04]  /*17a80*/  LDL R9, [R1] ;  /* 0x0000000001097983 */ /* 0x000ea80000100800 */
[----:B0-----:R-:W2:Y:S04]  /*17a90*/  LDL R6, [R1+0x8] ;  /* 0x0000080001067983 */ /* 0x001ea80000100800 */
[----:B------:R-:W3:Y:S01]  /*17aa0*/  LDL R8, [R1+0x14] ;  /* 0x0000140001087983 */ /* 0x000ee20000100800 */
[----:B------:R-:W-:Y:S01]  /*17ab0*/  BSSY B2, `(.L_x_6061) ;  /* 0x0000008000027945 */ /* 0x000fe20003800000 */
[----:B------:R-:W0:Y:S02]  /*17ac0*/  S2R R7, SR_TID.X ;  /* 0x0000000000077919 */ /* 0x000e240000002100 */
[----:B0-----:R-:W-:-:S04]  /*17ad0*/  LOP3.LUT R7, R7, 0x7f, RZ, 0xc0, !PT ;  /* 0x0000007f07077812 */ /* 0x001fc800078ec0ff */
[----:B------:R-:W-:Y:S01]  /*17ae0*/  ISETP.NE.AND P1, PT, R7, RZ, PT ;  /* 0x000000ff0700720c */ /* 0x000fe20003f25270 */
[----:B--2---:R-:W-:Y:S01]  /*17af0*/  IMAD R6, R6, 0x8, R9 ;  /* 0x0000000806067824 */ /* 0x004fe200078e0209 */
[----:B---3--:R-:W-:-:S04]  /*17b00*/  SHF.L.U32 R9, R8, 0x1f, RZ ;  /* 0x0000001f08097819 */ /* 0x008fc800000006ff */
[----:B------:R-:W0:Y:S02]  /*17b10*/  SYNCS.PHASECHK.TRANS64.TRYWAIT P0, [R6+URZ+0x28ca0], R9 ;  /* 0x028ca009060075a7 */ /* 0x000e24000800017f */
[----:B0-----:R-:W-:Y:S05]  /*17b20*/  @!P0 BRA `(.L_x_6062) ;  /* 0x0000008400d48947 */ /* 0x001fea0003800000 */
.L_x_6268:
[----:B------:R-:W-:Y:S05]  /*17b30*/  BSYNC B2 ;  /* 0x0000000000027941 */ /* 0x000fea0003800000 */
.L_x_6061:
        /* <DEDUP_REMOVED lines=9> */
.L_x_6064:
[----:B------:R-:W-:Y:S05]  /*17bd0*/  BSYNC B2 ;  /* 0x0000000000027941 */ /* 0x000fea0003800000 */
.L_x_6063:
[----:B------:R-:W2:Y:S04]  /*17be0*/  LDL R8, [R1] ;  /* 0x0000000001087983 */ /* 0x000ea80000100800 */
        /* <DEDUP_REMOVED lines=13> */
.L_x_6065:
        /* <DEDUP_REMOVED lines=13> */
.L_x_6269:
[----:B------:R-:W-:Y:S05]  /*17d90*/  BSYNC B2 ;  /* 0x0000000000027941 */ /* 0x000fea0003800000 */
.L_x_6066:
[----:B------:R-:W-:Y:S01]  /*17da0*/  BSSY B2, `(.L_x_6068) ;  /* 0x000000b000027945 */ /* 0x000fe20003800000 */
[----:B------:R-:W-:Y:S02]  /*17db0*/  IMAD.MOV.U32 R10, RZ, RZ, 0x0 ;  /* 0x00000000ff0a7424 */ /* 0x000fe400078e00ff */
[----:B------:R-:W-:Y:S01]  /*17dc0*/  IMAD.MOV.U32 R11, RZ, RZ, 0x12f00000 ;  /* 0x12f00000ff0b7424 */ /* 0x000fe200078e00ff */
[----:B------:R-:W-:Y:S06]  /*17dd0*/  @P1 BRA `(.L_x_6069) ;  /* 0x00000000001c1947 */ /* 0x000fec0003800000 */
[----:B------:R-:W2:Y:S01]  /*17de0*/  S2R R8, SR_TID.X ;  /* 0x0000000000087919 */ /* 0x000ea20000002100 */
[----:B------:R-:W-:-:S04]  /*17df0*/  IMAD.MOV.U32 R7, RZ, RZ, 0x10000 ;  /* 0x00010000ff077424 */ /* 0x000fc800078e00ff */
[----:B------:R3:W-:Y:S01]  /*17e00*/  SYNCS.ARRIVE.TRANS64 RZ, [R6+URZ+0x28cb0], R7 ;  /* 0x028cb00706ff79a7 */ /* 0x0007e2000800003f */
[----:B--2---:R-:W-:-:S04]  /*17e10*/  LOP3.LUT R8, R8, 0x1f, RZ, 0xc0, !PT ;  /* 0x0000001f08087812 */ /* 0x004fc800078ec0ff */
[----:B------:R-:W-:-:S13]  /*17e20*/  ISETP.NE.AND P0, PT, R8, RZ, PT ;  /* 0x000000ff0800720c */ /* 0x000fda0003f05270 */
[----:B---3--:R-:W-:Y:S05]  /*17e30*/  @!P0 BRA `(.L_x_6069) ;  /* 0x0000000000048947 */ /* 0x008fea0003800000 */
[----:B------:R-:W-:Y:S01]  /*17e40*/  BPT.TRAP 0x1 ;  /* 0x000000040000795c */ /* 0x000fe20000300000 */
.L_x_6069:
[----:B------:R-:W-:Y:S05]  /*17e50*/  BSYNC B2 ;  /* 0x0000000000027941 */ /* 0x000fea0003800000 */
.L_x_6068:
[----:B------:R-:W2:Y:S04]  /*17e60*/  LDL R8, [R1] ;  /* 0x0000000001087983 */ /* 0x000ea80000100800 */
        /* <DEDUP_REMOVED lines=10> */
.L_x_6070:
        /* <DEDUP_REMOVED lines=15> */
.L_x_6071:
        /* <DEDUP_REMOVED lines=15> */
.L_x_6072:
        /* <DEDUP_REMOVED lines=15> */
.L_x_6073:
        /* <DEDUP_REMOVED lines=15> */
.L_x_6074:
        /* <DEDUP_REMOVED lines=15> */
.L_x_6075:
        /* <DEDUP_REMOVED lines=15> */
.L_x_6076:
        /* <DEDUP_REMOVED lines=15> */
.L_x_6077:
        /* <DEDUP_REMOVED lines=10> */
.L_x_6060:
[----:B------:R-:W-:Y:S05]  /*18640*/  BSYNC B1 ;  /* 0x0000000000017941 */ /* 0x000fea0003800000 */
.L_x_6059:
[----:B------:R-:W0:Y:S04]  /*18650*/  LDL.LU R9, [R1+0x8] ;  /* 0x0000080001097983 */ /* 0x000e280000300800 */
[----:B------:R-:W2:Y:S01]  /*18660*/  LDL.LU R8, [R1+0x14] ;  /* 0x0000140001087983 */ /* 0x000ea20000300800 */
[----:B------:R-:W-:Y:S01]  /*18670*/  VIADD R4, R4, 0xfffffffe ;  /* 0xfffffffe04047836 */ /* 0x000fe20000000000 */
[----:B------:R-:W-:-:S04]  /*18680*/  PLOP3.LUT P0, PT, PT, PT, PT, 0x8, 0x0 ;  /* 0x000000000000781c */ /* 0x000fc80003f0e170 */
[----:B------:R-:W-:Y:S01]  /*18690*/  ISETP.GE.AND P2, PT, R4, R3, PT ;  /* 0x000000030400720c */ /* 0x000fe20003f46270 */
[----:B0-----:R-:W-:-:S05]  /*186a0*/  VIADD R5, R9, 0x1 ;  /* 0x0000000109057836 */ /* 0x001fca0000000000 */
[----:B------:R-:W-:-:S04]  /*186b0*/  ISETP.NE.AND P1, PT, R5, 0x2, PT ;  /* 0x000000020500780c */ /* 0x000fc80003f25270 */
[----:B------:R-:W-:Y:S02]  /*186c0*/  SEL R6, RZ, 0x1, P1 ;  /* 0x00000001ff067807 */ /* 0x000fe40000800000 */
[----:B------:R-:W-:Y:S02]  /*186d0*/  SEL R5, R5, RZ, P1 ;  /* 0x000000ff05057207 */ /* 0x000fe40000800000 */
[----:B--2---:R-:W-:-:S03]  /*186e0*/  LOP3.LUT R8, R8, R6, RZ, 0x3c, !PT ;  /* 0x0000000608087212 */ /* 0x004fc600078e3cff */
[----:B------:R0:W-:Y:S04]  /*186f0*/  STL [R1+0x8], R5 ;  /* 0x0000080501007387 */ /* 0x0001e80000100800 */
[----:B------:R0:W-:Y:S01]  /*18700*/  STL [R1+0x14], R8 ;  /* 0x0000140801007387 */ /* 0x0001e20000100800 */
[----:B------:R-:W-:Y:S05]  /*18710*/  @!P2 BRA `(.L_x_6053) ;  /* 0x0000000c002ca947 */ /* 0x000fea0003800000 */
.L_x_6097:
[----:B------:R-:W-:Y:S05]  /*18720*/  YIELD ;  /* 0x0000000000007946 */ /* 0x000fea0003800000 */
[----:B------:R-:W-:Y:S04]  /*18730*/  BSSY B1, `(.L_x_6078) ;  /* 0x00000bd000017945 */ /* 0x000fe80003800000 */
[----:B-1----:R-:W-:Y:S05]  /*18740*/  @!P6 BRA `(.L_x_6079) ;  /* 0x0000000800ece947 */ /* 0x002fea0003800000 */
[----:B0-----:R-:W2:Y:S04]  /*18750*/  LDL R8, [R1] ;  /* 0x0000000001087983 */ /* 0x001ea80000100800 */
[----:B------:R-:W2:Y:S04]  /*18760*/  LDL R5, [R1+0x8] ;  /* 0x0000080001057983 */ /* 0x000ea80000100800 */
        /* <DEDUP_REMOVED lines=9> */
.L_x_6270:
[----:B------:R-:W-:Y:S05]  /*18800*/  BSYNC B2 ;  /* 0x0000000000027941 */ /* 0x000fea0003800000 */
.L_x_6080:
        /* <DEDUP_REMOVED lines=9> */
.L_x_6083:
[----:B------:R-:W-:Y:S05]  /*188a0*/  BSYNC B2 ;  /* 0x0000000000027941 */ /* 0x000fea0003800000 */
.L_x_6082:
[----:B------:R-:W2:Y:S04]  /*188b0*/  LDL R8, [R1] ;  /* 0x0000000001087983 */ /* 0x000ea80000100800 */
        /* <DEDUP_REMOVED lines=12> */
.L_x_6084:
        /* <DEDUP_REMOVED lines=13> */
.L_x_6271:
[----:B------:R-:W-:Y:S05]  /*18a50*/  BSYNC B2 ;  /* 0x0000000000027941 */ /* 0x000fea0003800000 */
.L_x_6085:
        /* <DEDUP_REMOVED lines=11> */
.L_x_6088:
[----:B------:R-:W-:Y:S05]  /*18b10*/  BSYNC B2 ;  /* 0x0000000000027941 */ /* 0x000fea0003800000 */
.L_x_6087:
        /* <DEDUP_REMOVED lines=11> */
.L_x_6089:
        /* <DEDUP_REMOVED lines=15> */
.L_x_6090:
        /* <DEDUP_REMOVED lines=15> */
.L_x_6091:
        /* <DEDUP_REMOVED lines=15> */
.L_x_6092:
        /* <DEDUP_REMOVED lines=15> */
.L_x_6093:
        /* <DEDUP_REMOVED lines=15> */
.L_x_6094:
        /* <DEDUP_REMOVED lines=15> */
.L_x_6095:
        /* <DEDUP_REMOVED lines=15> */
.L_x_6096:
        /* <DEDUP_REMOVED lines=10> */
.L_x_6079:
[----:B------:R-:W-:Y:S05]  /*19300*/  BSYNC B1 ;  /* 0x0000000000017941 */ /* 0x000fea0003800000 */
.L_x_6078:
[----:B------:R-:W0:Y:S04]  /*19310*/  LDL.LU R9, [R1+0x8] ;  /* 0x0000080001097983 */ /* 0x000e280000300800 */
[----:B------:R-:W2:Y:S01]  /*19320*/  LDL.LU R7, [R1+0x14] ;  /* 0x0000140001077983 */ /* 0x000ea20000300800 */
[C---:B------:R-:W-:Y:S01]  /*19330*/  ISETP.GT.AND P2, PT, R4.reuse, R3, PT ;  /* 0x000000030400720c */ /* 0x040fe20003f44270 */
[----:B------:R-:W-:Y:S02]  /*19340*/  VIADD R4, R4, 0xffffffff ;  /* 0xffffffff04047836 */ /* 0x000fe40000000000 */
[----:B0-----:R-:W-:-:S05]  /*19350*/  VIADD R5, R9, 0x1 ;  /* 0x0000000109057836 */ /* 0x001fca0000000000 */
[----:B------:R-:W-:-:S04]  /*19360*/  ISETP.NE.AND P1, PT, R5, 0x2, PT ;  /* 0x000000020500780c */ /* 0x000fc80003f25270 */
[----:B------:R-:W-:Y:S02]  /*19370*/  SEL R6, RZ, 0x1, P1 ;  /* 0x00000001ff067807 */ /* 0x000fe40000800000 */
[----:B------:R-:W-:Y:S02]  /*19380*/  SEL R5, R5, RZ, P1 ;  /* 0x000000ff05057207 */ /* 0x000fe40000800000 */
[----:B--2---:R-:W-:-:S05]  /*19390*/  LOP3.LUT R7, R7, R6, RZ, 0x3c, !PT ;  /* 0x0000000607077212 */ /* 0x004fca00078e3cff */
[----:B------:R1:W-:Y:S04]  /*193a0*/  STL [R1+0x14], R7 ;  /* 0x0000140701007387 */ /* 0x0003e80000100800 */
[----:B------:R1:W-:Y:S01]  /*193b0*/  STL [R1+0x8], R5 ;  /* 0x0000080501007387 */ /* 0x0003e20000100800 */
[----:B------:R-:W-:Y:S05]  /*193c0*/  @P2 BRA `(.L_x_6097) ;  /* 0xfffffff000d42947 */ /* 0x000fea000383ffff */
.L_x_6053:
[----:B------:R-:W-:Y:S05]  /*193d0*/  BSYNC B0 ;  /* 0x0000000000007941 */ /* 0x000fea0003800000 */
.L_x_6052:
[----:B-1----:R-:W2:Y:S01]  /*193e0*/  LDL R7, [R1+0x28] ;  /* 0x0000280001077983 */ /* 0x002ea20000100800 */
[----:B------:R-:W1:Y:S01]  /*193f0*/  LDC R0, c[0x0][0x448] ;  /* 0x00011200ff007b82 */ /* 0x000e620000000800 */
[----:B------:R-:W-:Y:S07]  /*19400*/  @!P0 WARPSYNC.ALL ;  /* 0x0000000000008948 */ /* 0x000fee0003800000 */
[----:B------:R-:W-:Y:S01]  /*19410*/  @!P0 BAR.SYNC.DEFER_BLOCKING 0xc, 0x180 ;  /* 0x0306000000008b1d */ /* 0x000fe20000010000 */
[----:B-1----:R-:W-:-:S13]  /*19420*/  ISETP.NE.AND P1, PT, R0, 0x1, PT ;  /* 0x000000010000780c */ /* 0x002fda0003f25270 */
[----:B------:R-:W1:Y:S08]  /*19430*/  @P1 LDC R2, c[0x0][0x44c] ;  /* 0x00011300ff021b82 */ /* 0x000e700000000800 */
[----:B------:R-:W3:Y:S01]  /*19440*/  @P1 LDC R3, c[0x0][0x450] ;  /* 0x00011400ff031b82 */ /* 0x000ee20000000800 */
[----:B--2---:R-:W-:-:S04]  /*19450*/  VIADD R0, R7, 0x3f ;  /* 0x0000003f07007836 */ /* 0x004fc80000000000 */
[----:B-1----:R-:W-:-:S05]  /*19460*/  @P1 IMAD.HI.U32 R2, R0, R2, RZ ;  /* 0x0000000200021227 */ /* 0x002fca00078e00ff */
[----:B---3--:R-:W-:Y:S02]  /*19470*/  @P1 SHF.R.U32.HI R0, RZ, R3, R2 ;  /* 0x00000003ff001219 */ /* 0x008fe40000011602 */
[----:B------:R-:W1:Y:S03]  /*19480*/  LDC.64 R2, c[0x0][0x9e0] ;  /* 0x00027800ff027b82 */ /* 0x000e660000000a00 */
[----:B------:R-:W-:Y:S01]  /*19490*/  IMAD.IADD R0, R20, 0x1, R0 ;  /* 0x0000000114007824 */ /* 0x000fe200078e0200 */
[----:B-1----:R-:W-:-:S03]  /*194a0*/  ISETP.GE.AND P2, PT, R3, 0x1, PT ;  /* 0x000000010300780c */ /* 0x002fc60003f46270 */
[----:B------:R-:W-:-:S10]  /*194b0*/  IMAD.IADD R2, R0, 0x1, R2 ;  /* 0x0000000100027824 */ /* 0x000fd400078e0202 */
[----:B------:R-:W-:Y:S05]  /*194c0*/  @!P2 BRA `(.L_x_6098) ;  /* 0x000000000048a947 */ /* 0x000fea0003800000 */
[C---:B------:R-:W-:Y:S01]  /*194d0*/  ISETP.GT.AND P0, PT, R0.reuse, RZ, PT ;  /* 0x000000ff0000720c */ /* 0x040fe20003f04270 */
[----:B------:R-:W-:Y:S01]  /*194e0*/  BSSY B0, `(.L_x_6099) ;  /* 0x000000e000007945 */ /* 0x000fe20003800000 */
[----:B------:R-:W-:-:S11]  /*194f0*/  VIADD R6, R0, 0xffffffff ;  /* 0xffffffff00067836 */ /* 0x000fd60000000000 */
[----:B------:R-:W-:Y:S05]  /*19500*/  @P0 BRA `(.L_x_6100) ;  /* 0x00000000001c0947 */ /* 0x000fea0003800000 */
[----:B------:R-:W-:Y:S01]  /*19510*/  ISETP.NE.AND P0, PT, R3, 0x1, PT ;  /* 0x000000010300780c */ /* 0x000fe20003f05270 */
[----:B------:R-:W-:-:S12]  /*19520*/  IMAD.MOV R0, RZ, RZ, -R0 ;  /* 0x000000ffff007224 */ /* 0x000fd800078e0a00 */
[----:B0-----:R-:W0:Y:S02]  /*19530*/  @P0 LDC.64 R4, c[0x0][0x9e8] ;  /* 0x00027a00ff040b82 */ /* 0x001e240000000a00 */
[----:B0-----:R-:W-:-:S05]  /*19540*/  @P0 IMAD.HI.U32 R4, R0, R4, RZ ;  /* 0x0000000400040227 */ /* 0x001fca00078e00ff */
[----:B------:R-:W-:-:S04]  /*19550*/  @P0 SHF.R.U32.HI R0, RZ, R5, R4 ;  /* 0x00000005ff000219 */ /* 0x000fc80000011604 */
[----:B------:R-:W-:Y:S01]  /*19560*/  LOP3.LUT R6, RZ, R0, RZ, 0x33, !PT ;  /* 0x00000000ff067212 */ /* 0x000fe200078e33ff */
[----:B------:R-:W-:Y:S06]  /*19570*/  BRA `(.L_x_6101) ;  /* 0x0000000000107947 */ /* 0x000fec0003800000 */
.L_x_6100:
[----:B------:R-:W-:-:S13]  /*19580*/  ISETP.NE.AND P0, PT, R3, 0x1, PT ;  /* 0x000000010300780c */ /* 0x000fda0003f05270 */
[----:B0-----:R-:W0:Y:S02]  /*19590*/  @P0 LDC.64 R4, c[0x0][0x9e8] ;  /* 0x00027a00ff040b82 */ /* 0x001e240000000a00 */
[----:B0-----:R-:W-:-:S05]  /*195a0*/  @P0 IMAD.HI.U32 R4, R6, R4, RZ ;  /* 0x0000000406040227 */ /* 0x001fca00078e00ff */
[----:B------:R-:W-:-:S07]  /*195b0*/  @P0 SHF.R.U32.HI R6, RZ, R5, R4 ;  /* 0x00000005ff060219 */ /* 0x000fce0000011604 */
.L_x_6101:
[----:B------:R-:W-:Y:S05]  /*195c0*/  BSYNC B0 ;  /* 0x0000000000007941 */ /* 0x000fea0003800000 */
.L_x_6099:
[----:B------:R-:W-:-:S05]  /*195d0*/  IMAD R6, R6, R3, R3 ;  /* 0x0000000306067224 */ /* 0x000fca00078e0203 */
[----:B------:R-:W-:-:S07]  /*195e0*/  VIMNMX R2, R2, R6, PT ;  /* 0x0000000602027248 */ /* 0x000fce0003fe0100 */
.L_x_6098:
[----:B------:R-:W-:Y:S01]  /*195f0*/  VIADD R2, R2, 0x3f ;  /* 0x0000003f02027836 */ /* 0x000fe20000000000 */
[----:B------:R-:W1:Y:S01]  /*19600*/  @P1 LDC R4, c[0x0][0x450] ;  /* 0x00011400ff041b82 */ /* 0x000e620000000800 */
[----:B------:R-:W-:-:S03]  /*19610*/  ULDC UR4, c[0x0][0x9dc] ;  /* 0x0002770000047ab9 */ /* 0x000fc60000000800 */
[----:B------:R-:W-:-:S04]  /*19620*/  SHF.R.S32.HI R0, RZ, 0x1f, R2 ;  /* 0x0000001fff007819 */ /* 0x000fc80000011402 */
[----:B------:R-:W-:Y:S01]  /*19630*/  LEA.HI R0, R0, R2, RZ, 0x6 ;  /* 0x0000000200007211 */ /* 0x000fe200078f30ff */
[----:B------:R-:W-:-:S03]  /*19640*/  IMAD.MOV.U32 R2, RZ, RZ, R7 ;  /* 0x000000ffff027224 */ /* 0x000fc600078e0007 */
[----:B------:R-:W-:-:S04]  /*19650*/  SHF.R.S32.HI R0, RZ, 0x6, R0 ;  /* 0x00000006ff007819 */ /* 0x000fc80000011400 */
[----:B------:R-:W-:Y:S02]  /*19660*/  VIMNMX R6, R21, R0, PT ;  /* 0x0000000015067248 */ /* 0x000fe40003fe0100 */
[----:B------:R-:W2:Y:S03]  /*19670*/  @P1 LDC R0, c[0x0][0x44c] ;  /* 0x00011300ff001b82 */ /* 0x000ea60000000800 */
        /* <DEDUP_REMOVED lines=16> */
.L_x_6104:
[----:B------:R-:W-:-:S13]  /*19780*/  ISETP.NE.AND P0, PT, R3, 0x1, PT ;  /* 0x000000010300780c */ /* 0x000fda0003f05270 */
[----:B0-----:R-:W0:Y:S02]  /*19790*/  @P0 LDC.64 R4, c[0x0][0x9e8] ;  /* 0x00027a00ff040b82 */ /* 0x001e240000000a00 */
[----:B0-----:R-:W-:-:S05]  /*197a0*/  @P0 IMAD.HI.U32 R4, R2, R4, RZ ;  /* 0x0000000402040227 */ /* 0x001fca00078e00ff */
[----:B------:R-:W-:-:S07]  /*197b0*/  @P0 SHF.R.U32.HI R2, RZ, R5, R4 ;  /* 0x00000005ff020219 */ /* 0x000fce0000011604 */
.L_x_6105:
[----:B------:R-:W-:Y:S05]  /*197c0*/  BSYNC B0 ;  /* 0x0000000000007941 */ /* 0x000fea0003800000 */
.L_x_6103:
[----:B------:R-:W-:-:S05]  /*197d0*/  IMAD R2, R2, R3, RZ ;  /* 0x0000000302027224 */ /* 0x000fca00078e02ff */
[----:B------:R-:W-:-:S07]  /*197e0*/  VIMNMX R0, R0, R2, !PT ;  /* 0x0000000200007248 */ /* 0x000fce0007fe0100 */
.L_x_6102:
[----:B------:R-:W-:Y:S01]  /*197f0*/  SHF.R.S32.HI R2, RZ, 0x1f, R0 ;  /* 0x0000001fff027819 */ /* 0x000fe20000011400 */
[----:B------:R-:W-:Y:S03]  /*19800*/  BSSY B7, `(.L_x_6106) ;  /* 0x00004c6000077945 */ /* 0x000fe60003800000 */
[----:B------:R-:W-:-:S04]  /*19810*/  LEA.HI R2, R2, R0, RZ, 0x6 ;  /* 0x0000000002027211 */ /* 0x000fc800078f30ff */
[----:B------:R-:W-:-:S04]  /*19820*/  SHF.R.S32.HI R2, RZ, 0x6, R2 ;  /* 0x00000006ff027819 */ /* 0x000fc80000011402 */
        /* <DEDUP_REMOVED lines=8> */
[----:B0-----:R-:W0:Y:S01]  /*198b0*/  S2R R5, SR_LANEID ;  /* 0x0000000000057919 */ /* 0x001e220000000000 */
        /* <DEDUP_REMOVED lines=10> */
[----:B0-----:R-:W-:Y:S01]  /*19960*/  IADD3 R16, R0, UR37, R7 ;  /* 0x0000002500107c10 */ /* 0x001fe2000fffe007 */
[----:B------:R-:W-:Y:S06]  /*19970*/  BRA `(.L_x_6108) ;  /* 0x0000004800b87947 */ /* 0x000fec0003800000 */
.L_x_6107:
[----:B------:R-:W2:Y:S01]  /*19980*/  LDL R17, [R1] ;  /* 0x0000000001117983 */ /* 0x000ea20000100800 */
        /* <DEDUP_REMOVED lines=20> */
.L_x_6110:
[----:B------:R-:W-:Y:S05]  /*19ad0*/  BSYNC B6 ;  /* 0x0000000000067941 */ /* 0x000fea0003800000 */
.L_x_6109:
        /* <DEDUP_REMOVED lines=10> */
[----:B0-----:R-:W-:Y:S02]  /*19b80*/  IMAD.U32 R5, RZ, RZ, UR7 ;  /* 0x00000007ff057e24 */ /* 0x001fe4000f8e00ff */
        /* <DEDUP_REMOVED lines=9> */
.L_x_6113:
        /* <DEDUP_REMOVED lines=15> */
.L_x_6112:
[----:B------:R-:W-:Y:S05]  /*19d10*/  BSYNC B6 ;  /* 0x0000000000067941 */ /* 0x000fea0003800000 */
.L_x_6111:
[----:B------:R-:W-:Y:S01]  /*19d20*/  ULDC.64 UR4, c[0x0][0x9f8] ;  /* 0x00027e0000047ab9 */ /* 0x000fe20000000a00 */
[----:B------:R-:W2:Y:S01]  /*19d30*/  LDL R17, [R1+0x2c] ;  /* 0x00002c0001117983 */ /* 0x000ea20000100800 */
[----:B------:R-:W-:Y:S01]  /*19d40*/  ISETP.NE.U32.AND P0, PT, RZ, UR4, PT ;  /* 0x00000004ff007c0c */ /* 0x000fe2000bf05070 */
[----:B------:R-:W-:-:S03]  /*19d50*/  IMAD.MOV.U32 R7, RZ, RZ, R19 ;  /* 0x000000ffff077224 */ /* 0x000fc600078e0013 */
[----:B------:R-:W-:Y:S01]  /*19d60*/  ISETP.NE.AND.EX P0, PT, RZ, UR5, PT, P0 ;  /* 0x00000005ff007c0c */ /* 0x000fe2000bf05300 */
[----:B------:R-:W-:-:S12]  /*19d70*/  ULDC.64 UR4, c[0x0][0xa08] ;  /* 0x0002820000047ab9 */ /* 0x000fd80000000a00 */
[----:B------:R-:W1:Y:S02]  /*19d80*/  @P0 LDC.64 R2, c[0x0][0x9f8] ;  /* 0x00027e00ff020b82 */ /* 0x000e640000000a00 */
[----:B-1----:R-:W-:-:S05]  /*19d90*/  @P0 IMAD.WIDE R2, R19, 0x4, R2 ;  /* 0x0000000413020825 */ /* 0x002fca00078e0202 */
[----:B------:R1:W0:Y:S02]  /*19da0*/  @P0 LDG.E R7, desc[UR42][R2.64] ;  /* 0x0000002a02070981 */ /* 0x000224000c1e1900 */
[----:B-1----:R-:W1:Y:S02]  /*19db0*/  LDC.64 R2, c[0x0][0x418] ;  /* 0x00010600ff027b82 */ /* 0x002e640000000a00 */
[----:B-1----:R-:W-:Y:S01]  /*19dc0*/  LOP3.LUT P0, RZ, R2, UR4, RZ, 0xfc, !PT ;  /* 0x0000000402ff7c12 */ /* 0x002fe2000f80fcff */
[----:B------:R-:W-:-:S03]  /*19dd0*/  UMOV UR4, 0xffffffff ;  /* 0xffffffff00047882 */ /* 0x000fc60000000000 */
[----:B------:R-:W-:Y:S01]  /*19de0*/  LOP3.LUT P0, RZ, R3, UR5, RZ, 0xfc, P0 ;  /* 0x0000000503ff7c12 */ /* 0x000fe2000800fcff */
[----:B--2---:R-:W-:Y:S01]  /*19df0*/  VIADD R0, R17, 0xffffffff ;  /* 0xffffffff11007836 */ /* 0x004fe20000000000 */
[----:B0-----:R-:W-:Y:S01]  /*19e00*/  SHF.R.S32.HI R8, RZ, 0x1f, R7 ;  /* 0x0000001fff087819 */ /* 0x001fe20000011407 */
[----:B------:R0:W-:Y:S01]  /*19e10*/  STL [R1+0xc], R7 ;  /* 0x00000c0701007387 */ /* 0x0001e20000100800 */
[----:B------:R-:W-:-:S03]  /*19e20*/  SEL R17, R7, RZ, !P0 ;  /* 0x000000ff07117207 */ /* 0x000fc60004000000 */
[----:B------:R0:W-:Y:S01]  /*19e30*/  STL [R1+0x1c], R8 ;  /* 0x00001c0801007387 */ /* 0x0001e20000100800 */
[----:B------:R-:W-:Y:S05]  /*19e40*/  BRA.DIV UR4, `(.L_x_6114) ;  /* 0x00000066045c7947 */ /* 0x000fea000b800000 */
[----:B------:R-:W1:Y:S02]  /*19e50*/  S2R R4, SR_TID.X ;  /* 0x0000000000047919 */ /* 0x000e640000002100 */
[----:B-1----:R-:W-:-:S04]  /*19e60*/  SHF.R.U32.HI R4, RZ, 0x5, R4 ;  /* 0x00000005ff047819 */ /* 0x002fc80000011604 */
[----:B------:R-:W-:-:S05]  /*19e70*/  LOP3.LUT R4, R4, 0x3, RZ, 0xc0, !PT ;  /* 0x0000000304047812 */ /* 0x000fca00078ec0ff */
[----:B------:R1:W2:Y:S02]  /*19e80*/  SHFL.IDX PT, R14, R4, RZ, 0x1f ;  /* 0x00001fff040e7589 */ /* 0x0002a400000e0000 */
.L_x_6274:
[----:B-1----:R-:W3:Y:S01]  /*19e90*/  LDL.LU R4, [R1+0x18] ;  /* 0x0000180001047983 */ /* 0x002ee20000300800 */
[----:B------:R-:W-:Y:S02]  /*19ea0*/  PLOP3.LUT P1, PT, PT, PT, PT, 0x8, 0x0 ;  /* 0x000000000000781c */ /* 0x000fe40003f2e170 */
[----:B--2---:R-:W-:Y:S01]  /*19eb0*/  ISETP.NE.AND P0, PT, R14, RZ, PT ;  /* 0x000000ff0e00720c */ /* 0x004fe20003f05270 */
        /* <DEDUP_REMOVED lines=8> */
.L_x_6277:
        /* <DEDUP_REMOVED lines=24> */
.L_x_6117:
[----:B0-----:R-:W3:Y:S04]  /*1a0c0*/  LDL R7, [R1] ;  /* 0x0000000001077983 */ /* 0x001ee80000100800 */
[----:B-1----:R-:W3:Y:S04]  /*1a0d0*/  LDL R0, [R1+0x4] ;  /* 0x0000040001007983 */ /* 0x002ee80000100800 */
[----:B--2---:R-:W2:Y:S01]  /*1a0e0*/  LDL R2, [R1+0x10] ;  /* 0x0000100001027983 */ /* 0x004ea20000100800 */
[----:B---3--:R-:W-:Y:S01]  /*1a0f0*/  IMAD R0, R0, 0x8, R7 ;  /* 0x0000000800007824 */ /* 0x008fe200078e0207 */
[----:B--2---:R-:W-:-:S04]  /*1a100*/  SHF.L.U32 R2, R2, 0x1f, RZ ;  /* 0x0000001f02027819 */ /* 0x004fc800000006ff */
[----:B------:R-:W0:Y:S02]  /*1a110*/  SYNCS.PHASECHK.TRANS64.TRYWAIT P0, [R0+URZ+0x28c40], R2 ;  /* 0x028c4002000075a7 */ /* 0x000e24000800017f */
[----:B0-----:R-:W-:Y:S05]  /*1a120*/  @!P0 BRA `(.L_x_6118) ;  /* 0x0000006000f88947 */ /* 0x001fea0003800000 */
.L_x_6278:
        /* <DEDUP_REMOVED lines=11> */
.L_x_6119:
[----:B------:R-:W2:Y:S04]  /*1a1e0*/  LDL R5, [R1] ;  /* 0x0000000001057983 */ /* 0x000ea80000100800 */
[----:B------:R-:W2:Y:S04]  /*1a1f0*/  LDL R4, [R1+0x4] ;  /* 0x0000040001047983 */ /* 0x000ea80000100800 */
[----:B------:R-:W3:Y:S04]  /*1a200*/  LDL R6, [R1+0x34] ;  /* 0x0000340001067983 */ /* 0x000ee80000100800 */
[----:B------:R-:W4:Y:S04]  /*1a210*/  LDL R3, [R1+0x20] ;  /* 0x0000200001037983 */ /* 0x000f280000100800 */
[----:B0-----:R-:W4:Y:S01]  /*1a220*/  LDL.LU R2, [R1+0x18] ;  /* 0x0000180001027983 */ /* 0x001f220000300800 */
        /* <DEDUP_REMOVED lines=13> */
[----:B------:R-:W-:-:S09]  /*1a300*/  LOP3.LUT R2, R2, 0xfffffffe, RZ, 0xc0, !PT ;  /* 0xfffffffe02027812 */ /* 0x000fd200078ec0ff */
[----:B------:R-:W-:Y:S02]  /*1a310*/  UIADD3 UR8, UR8, 0x22400, URZ ;  /* 0x0002240008087890 */ /* 0x000fe4000fffe03f */
[----:B------:R-:W-:Y:S01]  /*1a320*/  ULEA UR11, UR11, UR4, 0x6 ;  /* 0x000000040b0b7291 */ /* 0x000fe2000f8e303f */
[----:B------:R-:W-:Y:S02]  /*1a330*/  @P0 LOP3.LUT R2, R2, 0x1, RZ, 0xfc, !PT ;  /* 0x0000000102020812 */ /* 0x000fe400078efcff */
[----:B------:R-:W-:-:S03]  /*1a340*/  UMOV UR4, 0x0 ;  /* 0x0000000000047882 */ /* 0x000fc60000000000 */
[----:B------:R2:W-:Y:S03]  /*1a350*/  STL [R1+0x18], R2 ;  /* 0x0000180201007387 */ /* 0x0005e60000100800 */
[----:B------:R2:W-:Y:S01]  /*1a360*/  UTMALDG.4D [UR8], [UR6], desc[UR4] ;  /* 0x00000408060075b4 */ /* 0x0005e20008019000 */
[----:B------:R-:W-:Y:S02]  /*1a370*/  NOP ;  /* 0x0000000000007918 */ /* 0x000fe40000000000 */
.L_x_6115:
[----:B-1----:R-:W3:Y:S04]  /*1a380*/  LDL R4, [R1] ;  /* 0x0000000001047983 */ /* 0x002ee80000100800 */
[----:B------:R-:W4:Y:S01]  /*1a390*/  LDL.LU R3, [R1+0x3c] ;  /* 0x00003c0001037983 */ /* 0x000f220000300800 */
[----:B------:R-:W-:Y:S05]  /*1a3a0*/  WARPSYNC.ALL ;  /* 0x0000000000007948 */ /* 0x000fea0003800000 */
[----:B--2---:R-:W-:Y:S01]  /*1a3b0*/  ULDC.64 UR4, c[0x0][0x298] ;  /* 0x0000a60000047ab9 */ /* 0x004fe20000000a00 */
[----:B------:R-:W-:Y:S01]  /*1a3c0*/  BSSY B6, `(.L_x_6120) ;  /* 0x000001c000067945 */ /* 0x000fe20003800000 */
[----:B------:R-:W-:Y:S01]  /*1a3d0*/  BAR.SYNC.DEFER_BLOCKING 0x8, 0x100 ;  /* 0x0204000000007b1d */ /* 0x000fe20000010000 */
[----:B----4-:R-:W-:-:S05]  /*1a3e0*/  SHF.R.S32.HI R0, RZ, 0x1f, R3 ;  /* 0x0000001fff007819 */ /* 0x010fca0000011403 */
[----:B------:R-:W-:Y:S02]  /*1a3f0*/  IMAD R2, R0, UR4, RZ ;  /* 0x0000000400027c24 */ /* 0x000fe4000f8e02ff */
[----:B---3--:R-:W-:Y:S02]  /*1a400*/  VIADD R0, R4, 0x20400 ;  /* 0x0002040004007836 */ /* 0x008fe40000000000 */
        /* <DEDUP_REMOVED lines=23> */
.L_x_6121:
[----:B------:R-:W-:Y:S05]  /*1a580*/  BSYNC B6 ;  /* 0x0000000000067941 */ /* 0x000fea0003800000 */
.L_x_6120:
[----:B-1----:R-:W2:Y:S01]  /*1a590*/  LDL.LU R0, [R1+0x3c] ;  /* 0x00003c0001007983 */ /* 0x002ea20000300800 */
[----:B0-----:R-:W0:Y:S01]  /*1a5a0*/  LDC R7, c[0x0][0x448] ;  /* 0x00011200ff077b82 */ /* 0x001e220000000800 */
[----:B------:R-:W-:Y:S01]  /*1a5b0*/  ULDC.64 UR4, c[0x0][0x2d8] ;  /* 0x0000b60000047ab9 */ /* 0x000fe20000000a00 */
[----:B------:R-:W-:Y:S01]  /*1a5c0*/  ULDC UR6, c[0x0][0x2b8] ;  /* 0x0000ae0000067ab9 */ /* 0x000fe20000000800 */
[----:B------:R-:W2:Y:S04]  /*1a5d0*/  LDL.LU.64 R2, [R1+0x40] ;  /* 0x0000400001027983 */ /* 0x000ea80000300a00 */
[----:B------:R-:W3:Y:S04]  /*1a5e0*/  LDL R12, [R1+0x28] ;  /* 0x00002800010c7983 */ /* 0x000ee80000100800 */
[----:B------:R1:W5:Y:S01]  /*1a5f0*/  LDL R9, [R1+0x4c] ;  /* 0x00004c0001097983 */ /* 0x0003620000100800 */
[----:B------:R-:W4:Y:S01]  /*1a600*/  S2R R5, SR_TID.X ;  /* 0x0000000000057919 */ /* 0x000f220000002100 */
[----:B------:R-:W1:Y:S01]  /*1a610*/  S2R R8, SR_TID.X ;  /* 0x0000000000087919 */ /* 0x000e620000002100 */
[----:B----4-:R-:W-:-:S04]  /*1a620*/  LOP3.LUT R5, R5, 0x7f, RZ, 0xc0, !PT ;  /* 0x0000007f05057812 */ /* 0x010fc800078ec0ff */
[----:B------:R-:W-:Y:S01]  /*1a630*/  SHF.R.U32.HI R5, RZ, 0x3, R5 ;  /* 0x00000003ff057819 */ /* 0x000fe20000011605 */
[----:B-1----:R-:W-:-:S05]  /*1a640*/  IMAD.SHL.U32 R8, R8, 0x10, RZ ;  /* 0x0000001008087824 */ /* 0x002fca00078e00ff */
[----:B------:R-:W-:Y:S01]  /*1a650*/  LOP3.LUT R8, R5, 0x70, R8, 0xf8, !PT ;  /* 0x0000007005087812 */ /* 0x000fe200078ef808 */
[----:B------:R-:W1:Y:S02]  /*1a660*/  S2R R10, SR_TID.X ;  /* 0x00000000000a7919 */ /* 0x000e640000002100 */
[----:B-1----:R-:W-:-:S05]  /*1a670*/  IMAD.SHL.U32 R10, R10, 0x8, RZ ;  /* 0x000000080a0a7824 */ /* 0x002fca00078e00ff */
[----:B------:R-:W-:Y:S01]  /*1a680*/  LOP3.LUT R10, R10, 0x38, RZ, 0xc0, !PT ;  /* 0x000000380a0a7812 */ /* 0x000fe200078ec0ff */
[----:B--2---:R-:W-:Y:S01]  /*1a690*/  IMAD.MOV.U32 R3, RZ, RZ, R0 ;  /* 0x000000ffff037224 */ /* 0x004fe200078e0000 */
        /* <DEDUP_REMOVED lines=12> */
[----:B0-----:R-:W-:-:S13]  /*1a760*/  ISETP.NE.AND P0, PT, R7, 0x1, PT ;  /* 0x000000010700780c */ /* 0x001fda0003f05270 */
        /* <DEDUP_REMOVED lines=59> */
[----:B0-----:R-:W0:Y:S07]  /*1ab20*/  SHFL.IDX PT, R6, R3, 0x2, 0x181f ;  /* 0x00581f0003067f89 */ /* 0x001e2e00000e0000 */
[----:B-1----:R-:W-:-:S05]  /*1ab30*/  @!P1 LEA R5, P2, R10, R5, 0x1 ;  /* 0x000000050a059211 */ /* 0x002fca00078408ff */
[----:B0-----:R-:W-:-:S04]  /*1ab40*/  @!P1 IMAD.X R6, RZ, RZ, R6, P2 ;  /* 0x000000ffff069224 */ /* 0x001fc800010e0606 */
[----:B------:R-:W-:Y:S02]  /*1ab50*/  @!P1 IMAD.MOV.U32 R7, RZ, RZ, R6 ;  /* 0x000000ffff079224 */ /* 0x000fe400078e0006 */
[----:B------:R-:W-:Y:S02]  /*1ab60*/  @!P1 IMAD.MOV.U32 R6, RZ, RZ, R5 ;  /* 0x000000ffff069224 */ /* 0x000fe400078e0005 */
[----:B------:R0:W1:Y:S04]  /*1ab70*/  SHFL.IDX PT, R5, R3, 0x3, 0x181f ;  /* 0x00781f0003057f89 */ /* 0x00006800000e0000 */
[----:B------:R0:W-:Y:S04]  /*1ab80*/  @!P1 LDGSTS.E.BYPASS.LTC128B.128 [R9+0x21400], desc[UR42][R6.64], !P0 ;  /* 0x2140000006099fae */ /* 0x0001e8000c101d6a */
[----:B------:R0:W2:Y:S02]  /*1ab90*/  SHFL.IDX PT, R3, R4, 0x3, 0x181f ;  /* 0x00781f0004037f89 */ /* 0x0000a400000e0000 */
.L_x_6287:
[----:B------:R3:W5:Y:S01]  /*1aba0*/  LDL R8, [R1] ;  /* 0x0000000001087983 */ /* 0x0007620000100800 */
[----:B------:R-:W-:-:S05]  /*1abb0*/  VIADD R0, R0, 0x30 ;  /* 0x0000003000007836 */ /* 0x000fca0000000000 */
[----:B------:R-:W-:-:S13]  /*1abc0*/  ISETP.GE.AND P1, PT, R0, R2, PT ;  /* 0x000000020000720c */ /* 0x000fda0003f26270 */
[----:B--2---:R-:W-:-:S05]  /*1abd0*/  @!P1 LEA R2, P2, R10, R3, 0x1 ;  /* 0x000000030a029211 */ /* 0x004fca00078408ff */
[----:B01----:R-:W-:-:S05]  /*1abe0*/  @!P1 IMAD.X R3, RZ, RZ, R5, P2 ;  /* 0x000000ffff039224 */ /* 0x003fca00010e0605 */
[----:B------:R-:W-:Y:S01]  /*1abf0*/  @!PT LDS RZ, [RZ] ;  /* 0x00000000fffff984 */ /* 0x000fe20000000800 */
[----:B------:R-:W-:Y:S01]  /*1ac00*/  @!PT LDS RZ, [RZ] ;  /* 0x00000000fffff984 */ /* 0x000fe20000000800 */
[----:B------:R-:W-:Y:S01]  /*1ac10*/  @!PT LDS RZ, [RZ] ;  /* 0x00000000fffff984 */ /* 0x000fe20000000800 */
[----:B------:R3:W-:Y:S01]  /*1ac20*/  @!P1 LDGSTS.E.BYPASS.LTC128B.128 [R9+0x21c00], desc[UR42][R2.64], !P0 ;  /* 0x21c0000002099fae */ /* 0x0007e2000c101d6a */
[----:B------:R-:W-:Y:S01]  /*1ac30*/  PLOP3.LUT P0, PT, PT, PT, PT, 0x80, 0x0 ;  /* 0x000000000000781c */ /* 0x000fe20003f0f070 */
[----:B------:R-:W-:-:S12]  /*1ac40*/  NOP ;  /* 0x0000000000007918 */ /* 0x000fd80000000000 */
.L_x_6123:
[----:B---3--:R-:W2:Y:S01]  /*1ac50*/  LDL R2, [R1] ;  /* 0x0000000001027983 */ /* 0x008ea20000100800 */
        /* <DEDUP_REMOVED lines=18> */
.L_x_6288:
[----:B------:R-:W-:Y:S05]  /*1ad80*/  BSYNC B0 ;  /* 0x0000000000007941 */ /* 0x000fea0003800000 */
.L_x_6124:
[----:B0-----:R-:W2:Y:S01]  /*1ad90*/  LDL R2, [R1+0x18] ;  /* 0x0000180001027983 */ /* 0x001ea20000100800 */
[----:B------:R-:W-:Y:S01]  /*1ada0*/  BSSY B0, `(.L_x_6126) ;  /* 0x000009a000007945 */ /* 0x000fe20003800000 */
[----:B--2---:R-:W-:-:S13]  /*1adb0*/  LOP3.LUT P0, RZ, R2, 0x1, RZ, 0xc0, !PT ;  /* 0x0000000102ff7812 */ /* 0x004fda000780c0ff */
[----:B------:R-:W-:Y:S05]  /*1adc0*/  @!P0 BRA `(.L_x_6127) ;  /* 0x00000008005c8947 */ /* 0x000fea0003800000 */
[----:B------:R-:W2:Y:S04]  /*1add0*/  LDL R5, [R1] ;  /* 0x0000000001057983 */ /* 0x000ea80000100800 */
        /* <DEDUP_REMOVED lines=10> */
.L_x_6289:
[----:B------:R-:W-:Y:S05]  /*1ae80*/  BSYNC B1 ;  /* 0x0000000000017941 */ /* 0x000fea0003800000 */
.L_x_6128:
        /* <DEDUP_REMOVED lines=9> */
.L_x_6131:
[----:B------:R-:W-:Y:S05]  /*1af20*/  BSYNC B1 ;  /* 0x0000000000017941 */ /* 0x000fea0003800000 */
.L_x_6130:
[----:B------:R-:W2:Y:S04]  /*1af30*/  LDL R5, [R1+0x20] ;  /* 0x0000200001057983 */ /* 0x000ea80000100800 */
[----:B------:R-:W2:Y:S04]  /*1af40*/  LDL.LU R3, [R1+0x34] ;  /* 0x0000340001037983 */ /* 0x000ea80000300800 */
[----:B------:R-:W3:Y:S04]  /*1af50*/  LDL R4, [R1] ;  /* 0x0000000001047983 */ /* 0x000ee80000100800 */
        /* <DEDUP_REMOVED lines=11> */
.L_x_6132:
        /* <DEDUP_REMOVED lines=15> */
.L_x_6133:
        /* <DEDUP_REMOVED lines=15> */
.L_x_6134:
        /* <DEDUP_REMOVED lines=15> */
.L_x_6135:
        /* <DEDUP_REMOVED lines=15> */
.L_x_6136:
        /* <DEDUP_REMOVED lines=15> */
.L_x_6137:
        /* <DEDUP_REMOVED lines=15> */
.L_x_6138:
        /* <DEDUP_REMOVED lines=15> */
.L_x_6139:
        /* <DEDUP_REMOVED lines=10> */
.L_x_6127:
[----:B------:R-:W-:Y:S05]  /*1b740*/  BSYNC B0 ;  /* 0x0000000000007941 */ /* 0x000fea0003800000 */
.L_x_6126:
[----:B------:R-:W2:Y:S04]  /*1b750*/  LDL R4, [R1+0x2c] ;  /* 0x00002c0001047983 */ /* 0x000ea80000100800 */
[----:B------:R-:W3:Y:S01]  /*1b760*/  LDL R5, [R1+0x24] ;  /* 0x0000240001057983 */ /* 0x000ee20000100800 */
[----:B------:R-:W-:Y:S01]  /*1b770*/  BSSY B0, `(.L_x_6140) ;  /* 0x00002b3000007945 */ /* 0x000fe20003800000 */
[----:B--2---:R-:W-:-:S05]  /*1b780*/  VIADD R0, R4, 0xfffffffe ;  /* 0xfffffffe04007836 */ /* 0x004fca0000000000 */
[----:B---3--:R-:W-:-:S13]  /*1b790*/  ISETP.GE.AND P0, PT, R0, R5, PT ;  /* 0x000000050000720c */ /* 0x008fda0003f06270 */
[----:B------:R-:W-:Y:S05]  /*1b7a0*/  @!P0 BRA `(.L_x_6141) ;  /* 0x0000002800bc8947 */ /* 0x000fea0003800000 */
[----:B------:R-:W-:Y:S01]  /*1b7b0*/  IMAD.MOV R2, RZ, RZ, -R4 ;  /* 0x000000ffff027224 */ /* 0x000fe200078e0a04 */
[----:B------:R-:W-:Y:S01]  /*1b7c0*/  LOP3.LUT R6, RZ, R5, RZ, 0x33, !PT ;  /* 0x00000005ff067212 */ /* 0x000fe200078e33ff */
        /* <DEDUP_REMOVED lines=42> */
.L_x_6146:
        /* <DEDUP_REMOVED lines=9> */
.L_x_6290:
[----:B------:R-:W-:Y:S05]  /*1bb00*/  BSYNC B3 ;  /* 0x0000000000037941 */ /* 0x000fea0003800000 */
.L_x_6147:
        /* <DEDUP_REMOVED lines=9> */
.L_x_6150:
[----:B------:R-:W-:Y:S05]  /*1bba0*/  BSYNC B3 ;  /* 0x0000000000037941 */ /* 0x000fea0003800000 */
.L_x_6149:
        /* <DEDUP_REMOVED lines=14> */
.L_x_6151:
        /* <DEDUP_REMOVED lines=13> */
.L_x_6291:
[----:B------:R-:W-:Y:S05]  /*1bd60*/  BSYNC B3 ;  /* 0x0000000000037941 */ /* 0x000fea0003800000 */
.L_x_6152:
        /* <DEDUP_REMOVED lines=11> */
.L_x_6155:
[----:B------:R-:W-:Y:S05]  /*1be20*/  BSYNC B3 ;  /* 0x0000000000037941 */ /* 0x000fea0003800000 */
.L_x_6154:
        /* <DEDUP_REMOVED lines=11> */
.L_x_6156:
        /* <DEDUP_REMOVED lines=15> */
.L_x_6157:
        /* <DEDUP_REMOVED lines=15> */
.L_x_6158:
        /* <DEDUP_REMOVED lines=15> */
.L_x_6159:
        /* <DEDUP_REMOVED lines=15> */
.L_x_6160:
        /* <DEDUP_REMOVED lines=15> */
.L_x_6161:
        /* <DEDUP_REMOVED lines=15> */
.L_x_6162:
        /* <DEDUP_REMOVED lines=15> */
.L_x_6163:
        /* <DEDUP_REMOVED lines=10> */
.L_x_6145:
[----:B------:R-:W-:Y:S05]  /*1c610*/  BSYNC B1 ;  /* 0x0000000000017941 */ /* 0x000fea0003800000 */
.L_x_6144:
[----:B------:R-:W2:Y:S02]  /*1c620*/  LDL R4, [R1+0x2c] ;  /* 0x00002c0001047983 */ /* 0x000ea40000100800 */
[----:B--2---:R-:W-:-:S07]  /*1c630*/  VIADD R0, R4, 0xfffffffd ;  /* 0xfffffffd04007836 */ /* 0x004fce0000000000 */
.L_x_6143:
[----:B------:R-:W-:Y:S05]  /*1c640*/  BSYNC B2 ;  /* 0x0000000000027941 */ /* 0x000fea0003800000 */
.L_x_6142:
[----:B------:R-:W2:Y:S01]  /*1c650*/  LDL.LU R2, [R1+0x2c] ;  /* 0x00002c0001027983 */ /* 0x000ea20000300800 */
[----:B------:R-:W-:Y:S01]  /*1c660*/  VIADD R6, R6, 0xfffffffe ;  /* 0xfffffffe06067836 */ /* 0x000fe20000000000 */
[----:B--2---:R-:W-:-:S04]  /*1c670*/  LOP3.LUT R2, RZ, R2, RZ, 0x33, !PT ;  /* 0x00000002ff027212 */ /* 0x004fc800078e33ff */
[----:B------:R-:W-:-:S13]  /*1c680*/  ISETP.NE.AND P0, PT, R6, R2, PT ;  /* 0x000000020600720c */ /* 0x000fda0003f05270 */
[----:B------:R-:W-:Y:S05]  /*1c690*/  @!P0 BRA `(.L_x_6141) ;  /* 0x0000001c00008947 */ /* 0x000fea0003800000 */
.L_x_6204:
[----:B------:R-:W2:Y:S04]  /*1c6a0*/  LDL R4, [R1+0x18] ;  /* 0x0000180001047983 */ /* 0x000ea80000100800 */
[----:B------:R-:W0:Y:S04]  /*1c6b0*/  LDL.LU R3, [R1+0x4] ;  /* 0x0000040001037983 */ /* 0x000e280000300800 */
        /* <DEDUP_REMOVED lines=34> */
.L_x_6166:
[----:B------:R-:W2:Y:S01]  /*1c8e0*/  LDL R2, [R1] ;  /* 0x0000000001027983 */ /* 0x000ea20000100800 */
[----:B------:R-:W-:Y:S01]  /*1c8f0*/  SHF.L.U32 R3, R6, 0x1f, RZ ;  /* 0x0000001f06037819 */ /* 0x000fe200000006ff */
[----:B------:R-:W-:Y:S01]  /*1c900*/  BSSY B2, `(.L_x_6167) ;  /* 0x0000007000027945 */ /* 0x000fe20003800000 */
[----:B0-----:R-:W0:Y:S02]  /*1c910*/  S2R R4, SR_TID.X ;  /* 0x0000000000047919 */ /* 0x001e240000002100 */
[----:B0-----:R-:W-:-:S04]  /*1c920*/  LOP3.LUT R4, R4, 0x7f, RZ, 0xc0, !PT ;  /* 0x0000007f04047812 */ /* 0x001fc800078ec0ff */
[----:B------:R-:W-:Y:S01]  /*1c930*/  ISETP.NE.AND P1, PT, R4, RZ, PT ;  /* 0x000000ff0400720c */ /* 0x000fe20003f25270 */
[----:B--2---:R-:W-:-:S04]  /*1c940*/  IMAD R2, R7, 0x8, R2 ;  /* 0x0000000807027824 */ /* 0x004fc800078e0202 */
[----:B------:R-:W0:Y:S02]  /*1c950*/  SYNCS.PHASECHK.TRANS64.TRYWAIT P0, [R2+URZ+0x28c40], R3 ;  /* 0x028c4003020075a7 */ /* 0x000e24000800017f */
[----:B0-----:R-:W-:Y:S06]  /*1c960*/  @!P0 BRA `(.L_x_6168) ;  /* 0x0000004000948947 */ /* 0x001fec0003800000 */
.L_x_6292:
[----:B------:R-:W-:Y:S05]  /*1c970*/  BSYNC B2 ;  /* 0x0000000000027941 */ /* 0x000fea0003800000 */
.L_x_6167:
        /* <DEDUP_REMOVED lines=9> */
.L_x_6170:
[----:B------:R-:W-:Y:S05]  /*1ca10*/  BSYNC B2 ;  /* 0x0000000000027941 */ /* 0x000fea0003800000 */
.L_x_6169:
        /* <DEDUP_REMOVED lines=13> */
.L_x_6171:
        /* <DEDUP_REMOVED lines=13> */
.L_x_6293:
[----:B------:R-:W-:Y:S05]  /*1cbc0*/  BSYNC B2 ;  /* 0x0000000000027941 */ /* 0x000fea0003800000 */
.L_x_6172:
        /* <DEDUP_REMOVED lines=11> */
.L_x_6175:
[----:B------:R-:W-:Y:S05]  /*1cc80*/  BSYNC B2 ;  /* 0x0000000000027941 */ /* 0x000fea0003800000 */
.L_x_6174:
[----:B01----:R-:W2:Y:S01]  /*1cc90*/  LDL R3, [R1] ;  /* 0x0000000001037983 */ /* 0x003ea20000100800 */
        /* <DEDUP_REMOVED lines=9> */
.L_x_6176:
        /* <DEDUP_REMOVED lines=15> */
.L_x_6177:
        /* <DEDUP_REMOVED lines=15> */
.L_x_6178:
        /* <DEDUP_REMOVED lines=15> */
.L_x_6179:
        /* <DEDUP_REMOVED lines=15> */
.L_x_6180:
        /* <DEDUP_REMOVED lines=15> */
.L_x_6181:
        /* <DEDUP_REMOVED lines=15> */
.L_x_6182:
        /* <DEDUP_REMOVED lines=15> */
.L_x_6183:
        /* <DEDUP_REMOVED lines=10> */
.L_x_6165:
[----:B------:R-:W-:Y:S05]  /*1d460*/  BSYNC B1 ;  /* 0x0000000000017941 */ /* 0x000fea0003800000 */
.L_x_6164:
[----:B------:R-:W2:Y:S01]  /*1d470*/  LDL R5, [R1+0x18] ;  /* 0x0000180001057983 */ /* 0x000ea20000100800 */
[----:B------:R-:W-:Y:S01]  /*1d480*/  VIADD R7, R7, 0x1 ;  /* 0x0000000107077836 */ /* 0x000fe20000000000 */
[----:B------:R-:W-:Y:S04]  /*1d490*/  BSSY B1, `(.L_x_6184) ;  /* 0x00000dc000017945 */ /* 0x000fe80003800000 */
[----:B------:R-:W-:-:S04]  /*1d4a0*/  ISETP.NE.AND P0, PT, R7, 0x2, PT ;  /* 0x000000020700780c */ /* 0x000fc80003f05270 */
[----:B------:R-:W-:Y:S02]  /*1d4b0*/  SEL R2, RZ, 0x1, P0 ;  /* 0x00000001ff027807 */ /* 0x000fe40000000000 */
[----:B------:R-:W-:Y:S02]  /*1d4c0*/  SEL R9, R7, RZ, P0 ;  /* 0x000000ff07097207 */ /* 0x000fe40000000000 */
[----:B-----5:R-:W-:Y:S01]  /*1d4d0*/  LOP3.LUT R8, R6, R2, RZ, 0x3c, !PT ;  /* 0x0000000206087212 */ /* 0x020fe200078e3cff */
[----:B------:R-:W-:-:S04]  /*1d4e0*/  VIADD R6, R0, 0xffffffff ;  /* 0xffffffff00067836 */ /* 0x000fc80000000000 */
[----:B------:R0:W-:Y:S04]  /*1d4f0*/  STL [R1+0x10], R8 ;  /* 0x0000100801007387 */ /* 0x0001e80000100800 */
[----:B------:R0:W-:Y:S01]  /*1d500*/  STL [R1+0x4], R9 ;  /* 0x0000040901007387 */ /* 0x0001e20000100800 */
[----:B--2---:R-:W-:-:S13]  /*1d510*/  LOP3.LUT P2, RZ, R5, 0x1, RZ, 0xc0, !PT ;  /* 0x0000000105ff7812 */ /* 0x004fda000784c0ff */
[----:B0-----:R-:W-:Y:S05]  /*1d520*/  @!P2 BRA `(.L_x_6185) ;  /* 0x0000000c0048a947 */ /* 0x001fea0003800000 */
        /* <DEDUP_REMOVED lines=24> */
.L_x_6186:
[----:B------:R-:W2:Y:S01]  /*1d6b0*/  LDL R2, [R1] ;  /* 0x0000000001027983 */ /* 0x000ea20000100800 */
[----:B------:R-:W-:Y:S01]  /*1d6c0*/  BSSY B2, `(.L_x_6187) ;  /* 0x0000008000027945 */ /* 0x000fe20003800000 */
[----:B0-----:R-:W0:Y:S02]  /*1d6d0*/  S2R R4, SR_TID.X ;  /* 0x0000000000047919 */ /* 0x001e240000002100 */
[----:B0-----:R-:W-:-:S04]  /*1d6e0*/  LOP3.LUT R4, R4, 0x7f, RZ, 0xc0, !PT ;  /* 0x0000007f04047812 */ /* 0x001fc800078ec0ff */
[----:B------:R-:W-:Y:S01]  /*1d6f0*/  ISETP.NE.AND P1, PT, R4, RZ, PT ;  /* 0x000000ff0400720c */ /* 0x000fe20003f25270 */
[----:B--2---:R-:W-:Y:S01]  /*1d700*/  IMAD R3, R9, 0x8, R2 ;  /* 0x0000000809037824 */ /* 0x004fe200078e0202 */
[----:B------:R-:W-:-:S04]  /*1d710*/  SHF.L.U32 R2, R8, 0x1f, RZ ;  /* 0x0000001f08027819 */ /* 0x000fc800000006ff */
[----:B------:R-:W0:Y:S02]  /*1d720*/  SYNCS.PHASECHK.TRANS64.TRYWAIT P0, [R3+URZ+0x28c40], R2 ;  /* 0x028c4002030075a7 */ /* 0x000e24000800017f */
[----:B0-----:R-:W-:Y:S05]  /*1d730*/  @!P0 BRA `(.L_x_6188) ;  /* 0x0000003400488947 */ /* 0x001fea0003800000 */
.L_x_6294:
[----:B------:R-:W-:Y:S05]  /*1d740*/  BSYNC B2 ;  /* 0x0000000000027941 */ /* 0x000fea0003800000 */
.L_x_6187:
        /* <DEDUP_REMOVED lines=9> */
.L_x_6190:
[----:B------:R-:W-:Y:S05]  /*1d7e0*/  BSYNC B2 ;  /* 0x0000000000027941 */ /* 0x000fea0003800000 */
.L_x_6189:
[----:B------:R-:W2:Y:S04]  /*1d7f0*/  LDL R8, [R1] ;  /* 0x0000000001087983 */ /* 0x000ea80000100800 */
        /* <DEDUP_REMOVED lines=13> */
.L_x_6191:
        /* <DEDUP_REMOVED lines=13> */
.L_x_6295:
[----:B------:R-:W-:Y:S05]  /*1d9a0*/  BSYNC B2 ;  /* 0x0000000000027941 */ /* 0x000fea0003800000 */
.L_x_6192:
        /* <DEDUP_REMOVED lines=11> */
.L_x_6195:
[----:B------:R-:W-:Y:S05]  /*1da60*/  BSYNC B2 ;  /* 0x0000000000027941 */ /* 0x000fea0003800000 */
.L_x_6194:
        /* <DEDUP_REMOVED lines=11> */
.L_x_6196:
        /* <DEDUP_REMOVED lines=15> */
.L_x_6197:
        /* <DEDUP_REMOVED lines=15> */
.L_x_6198:
        /* <DEDUP_REMOVED lines=15> */
.L_x_6199:
        /* <DEDUP_REMOVED lines=15> */
.L_x_6200:
        /* <DEDUP_REMOVED lines=15> */
.L_x_6201:
        /* <DEDUP_REMOVED lines=15> */
.L_x_6202:
        /* <DEDUP_REMOVED lines=15> */
.L_x_6203:
        /* <DEDUP_REMOVED lines=10> */
.L_x_6185:
[----:B------:R-:W-:Y:S05]  /*1e250*/  BSYNC B1 ;  /* 0x0000000000017941 */ /* 0x000fea0003800000 */
.L_x_6184:
[----:B------:R-:W2:Y:S01]  /*1e260*/  LDL R5, [R1+0x24] ;  /* 0x0000240001057983 */ /* 0x000ea20000100800 */
[----:B------:R-:W-:Y:S01]  /*1e270*/  VIADD R0, R0, 0xfffffffe ;  /* 0xfffffffe00007836 */ /* 0x000fe20000000000 */
[----:B--2---:R-:W-:-:S13]  /*1e280*/  ISETP.GT.AND P0, PT, R6, R5, PT ;  /* 0x000000050600720c */ /* 0x004fda0003f04270 */
[----:B------:R-:W-:Y:S05]  /*1e290*/  @P0 BRA `(.L_x_6204) ;  /* 0xffffffe400000947 */ /* 0x000fea000383ffff */
.L_x_6141:
[----:B------:R-:W-:Y:S05]  /*1e2a0*/  BSYNC B0 ;  /* 0x0000000000007941 */ /* 0x000fea0003800000 */
.L_x_6140:
        /* <DEDUP_REMOVED lines=24> */
.L_x_6206:
[----:B------:R-:W-:Y:S05]  /*1e430*/  BSYNC B0 ;  /* 0x0000000000007941 */ /* 0x000fea0003800000 */
.L_x_6205:
[----:B------:R-:W-:-:S05]  /*1e440*/  SEL R0, R0, RZ, P0 ;  /* 0x000000ff00007207 */ /* 0x000fca0000000000 */
[----:B------:R2:W-:Y:S02]  /*1e450*/  STL [R1+0x4], R0 ;  /* 0x0000040001007387 */ /* 0x0005e40000100800 */
.L_x_6108:
[----:B------:R-:W-:Y:S05]  /*1e460*/  BSYNC B7 ;  /* 0x0000000000077941 */ /* 0x000fea0003800000 */
.L_x_6106:
        /* <DEDUP_REMOVED lines=10> */
[----:B------:R2:W-:Y:S01]  /*1e510*/  STL [R1], R0 ;  /* 0x0000000001007387 */ /* 0x0005e20000100800 */
[----:B------:R-:W-:Y:S06]  /*1e520*/  BAR.ARV 0x4, 0x180 ;  /* 0x0106000000007b1d */ /* 0x000fec0000002000 */
[----:B------:R-:W-:Y:S05]  /*1e530*/  BRA `(.L_x_6208) ;  /* 0x0000000800d47947 */ /* 0x000fea0003800000 */
.L_x_6207:
[----:B------:R-:W2:Y:S01]  /*1e540*/  S2R R6, SR_TID.X ;  /* 0x0000000000067919 */ /* 0x000ea20000002100 */
[----:B------:R-:W-:Y:S01]  /*1e550*/  UMOV UR4, 0xffffffff ;  /* 0xffffffff00047882 */ /* 0x000fe20000000000 */
[----:B--2---:R-:W-:-:S04]  /*1e560*/  LOP3.LUT R6, R6, 0x1f, RZ, 0xc0, !PT ;  /* 0x0000001f06067812 */ /* 0x004fc800078ec0ff */
[----:B------:R-:W-:Y:S01]  /*1e570*/  ISETP.NE.AND P0, PT, R6, 0x1f, PT ;  /* 0x0000001f0600780c */ /* 0x000fe20003f05270 */
[----:B------:R-:W-:-:S12]  /*1e580*/  BRA.DIV UR4, `(.L_x_6209) ;  /* 0x0000002604dc7947 */ /* 0x000fd8000b800000 */
[----:B0-----:R-:W-:Y:S01]  /*1e590*/  IMAD.IADD R5, R19, 0x1, R6 ;  /* 0x0000000113057824 */ /* 0x001fe200078e0206 */
[----:B------:R-:W-:-:S04]  /*1e5a0*/  ULDC UR4, c[0x0][0xc3c] ;  /* 0x00030f0000047ab9 */ /* 0x000fc80000000800 */
[----:B------:R-:W-:-:S13]  /*1e5b0*/  ISETP.GE.OR P1, PT, R5, UR4, !P0 ;  /* 0x0000000405007c0c */ /* 0x000fda000c726670 */
[----:B-1----:R-:W0:Y:S02]  /*1e5c0*/  @!P1 LDC.64 R2, c[0x0][0xc80] ;  /* 0x00032000ff029b82 */ /* 0x002e240000000a00 */
[----:B0-----:R-:W-:-:S06]  /*1e5d0*/  @!P1 IMAD.WIDE R2, R5, 0x4, R2 ;  /* 0x0000000405029825 */ /* 0x001fcc00078e0202 */
[----:B------:R0:W2:Y:S01]  /*1e5e0*/  @!P1 LDG.E R3, desc[UR42][R2.64] ;  /* 0x0000002a02039981 */ /* 0x0000a2000c1e1900 */
[C---:B------:R-:W-:Y:S02]  /*1e5f0*/  ISETP.GE.U32.AND P2, PT, R6.reuse, 0x2, PT ;  /* 0x000000020600780c */ /* 0x040fe40003f46070 */
[C---:B------:R-:W-:Y:S01]  /*1e600*/  ISETP.GE.U32.AND P3, PT, R6.reuse, 0x4, PT ;  /* 0x000000040600780c */ /* 0x040fe20003f66070 */
[----:B------:R-:W-:Y:S01]  /*1e610*/  SHFL.IDX PT, R0, R16, RZ, 0x1f ;  /* 0x00001fff10007589 */ /* 0x000fe200000e0000 */
[C---:B------:R-:W-:Y:S02]  /*1e620*/  ISETP.GE.U32.AND P4, PT, R6.reuse, 0x8, PT ;  /* 0x000000080600780c */ /* 0x040fe40003f86070 */
[C---:B------:R-:W-:Y:S01]  /*1e630*/  ISETP.GE.U32.AND P5, PT, R6.reuse, 0x10, PT ;  /* 0x000000100600780c */ /* 0x040fe20003fa6070 */
[----:B------:R-:W-:Y:S01]  /*1e640*/  SHFL.IDX PT, R4, R16, 0x1, 0x1f ;  /* 0x00201f0010047f89 */ /* 0x000fe200000e0000 */
        /* <DEDUP_REMOVED lines=19> */
.L_x_6305:
[----:B------:R-:W-:Y:S02]  /*1e780*/  ULDC UR4, c[0x0][0xc38] ;  /* 0x00030e0000047ab9 */ /* 0x000fe40000000800 */
[----:B------:R-:W-:-:S04]  /*1e790*/  IMAD.U32 R5, RZ, RZ, UR4 ;  /* 0x00000004ff057e24 */ /* 0x000fc8000f8e00ff */
[----:B-1----:R-:W-:-:S04]  /*1e7a0*/  IMAD R16, R14, R5, RZ ;  /* 0x000000050e107224 */ /* 0x002fc800078e02ff */
[----:B------:R-:W-:-:S05]  /*1e7b0*/  IMAD.IADD R4, R4, 0x1, R16 ;  /* 0x0000000104047824 */ /* 0x000fca00078e0210 */
[----:B------:R-:W-:-:S13]  /*1e7c0*/  ISETP.GT.AND P6, PT, R4, R0, PT ;  /* 0x000000000400720c */ /* 0x000fda0003fc4270 */
[----:B------:R-:W-:Y:S05]  /*1e7d0*/  @P6 BRA `(.L_x_6210) ;  /* 0x00000000009c6947 */ /* 0x000fea0003800000 */
.L_x_6215:
        /* <DEDUP_REMOVED lines=14> */
.L_x_6213:
[----:B------:R-:W-:Y:S05]  /*1e8c0*/  BSYNC B0 ;  /* 0x0000000000007941 */ /* 0x000fea0003800000 */
.L_x_6212:
        /* <DEDUP_REMOVED lines=18> */
.L_x_6313:
[----:B------:R-:W-:Y:S02]  /*1e9f0*/  ULDC UR4, c[0x0][0xc38] ;  /* 0x00030e0000047ab9 */ /* 0x000fe40000000800 */
[----:B------:R-:W-:-:S04]  /*1ea00*/  IMAD.U32 R5, RZ, RZ, UR4 ;  /* 0x00000004ff057e24 */ /* 0x000fc8000f8e00ff */
[----:B-1----:R-:W-:-:S04]  /*1ea10*/  IMAD R16, R14, R5, RZ ;  /* 0x000000050e107224 */ /* 0x002fc800078e02ff */
[----:B------:R-:W-:-:S05]  /*1ea20*/  IMAD.IADD R4, R16, 0x1, R4 ;  /* 0x0000000110047824 */ /* 0x000fca00078e0204 */
[----:B------:R-:W-:-:S13]  /*1ea30*/  ISETP.GT.AND P6, PT, R4, R0, PT ;  /* 0x000000000400720c */ /* 0x000fda0003fc4270 */
[----:B------:R-:W-:Y:S05]  /*1ea40*/  @!P6 BRA `(.L_x_6215) ;  /* 0xfffffffc0064e947 */ /* 0x000fea000383ffff */
.L_x_6210:
        /* <DEDUP_REMOVED lines=8> */
.L_x_6317:
[----:B------:R-:W-:Y:S01]  /*1ead0*/  ISETP.NE.AND P0, PT, R4, RZ, PT ;  /* 0x000000ff0400720c */ /* 0x000fe20003f05270 */
[----:B------:R-:W-:-:S12]  /*1eae0*/  IMAD.MOV.U32 R4, RZ, RZ, RZ ;  /* 0x000000ffff047224 */ /* 0x000fd800078e00ff */
[----:B------:R-:W-:Y:S05]  /*1eaf0*/  @!P0 BRA `(.L_x_6217) ;  /* 0x0000000000108947 */ /* 0x000fea0003800000 */
[----:B------:R-:W-:Y:S01]  /*1eb00*/  UMOV UR4, 0xffffffff ;  /* 0xffffffff00047882 */ /* 0x000fe20000000000 */
[----:B------:R-:W-:Y:S02]  /*1eb10*/  VIADD R12, R6, 0xffffffff ;  /* 0xffffffff060c7836 */ /* 0x000fe40000000000 */
[----:B------:R-:W-:Y:S05]  /*1eb20*/  BRA.DIV UR4, `(.L_x_6218) ;  /* 0x0000002a04a07947 */ /* 0x000fea000b800000 */
[----:B------:R3:W4:Y:S02]  /*1eb30*/  SHFL.IDX PT, R4, R3, R12, 0x1f ;  /* 0x00001f0c03047589 */ /* 0x00072400000e0000 */
.L_x_6217:
        /* <DEDUP_REMOVED lines=35> */
[----:B------:R-:W-:-:S04]  /*1ed70*/  VIADDMNMX R5, R3, R5, R7, PT ;  /* 0x0000000503057246 */ /* 0x000fc80003800107 */
        /* <DEDUP_REMOVED lines=20> */
[----:B------:R-:W-:Y:S01]  /*1eec0*/  ISETP.GE.AND P2, PT, R3, RZ, PT ;  /* 0x000000ff0300720c */ /* 0x000fe20003f46270 */
[----:B------:R-:W-:-:S06]  /*1eed0*/  IMAD.IADD R3, R0, 0x1, R4 ;  /* 0x0000000100037824 */ /* 0x000fcc00078e0204 */
        /* <DEDUP_REMOVED lines=8> */
.L_x_6211:
[----:B------:R-:W-:Y:S01]  /*1ef60*/  UMOV UR4, URZ ;  /* 0x0000003f00047c82 */ /* 0x000fe20008000000 */
[----:B------:R-:W-:Y:S01]  /*1ef70*/  UMOV UR5, URZ ;  /* 0x0000003f00057c82 */ /* 0x000fe20008000000 */
[----:B------:R-:W-:Y:S01]  /*1ef80*/  ULDC UR6, c[0x0][0xc3c] ;  /* 0x00030f0000067ab9 */ /* 0x000fe20000000800 */
[----:B------:R-:W-:Y:S02]  /*1ef90*/  IMAD.MOV.U32 R16, RZ, RZ, R0 ;  /* 0x000000ffff107224 */ /* 0x000fe400078e0000 */
[----:B------:R-:W-:Y:S02]  /*1efa0*/  IMAD.U32 R17, RZ, RZ, UR4 ;  /* 0x00000004ff117e24 */ /* 0x000fe4000f8e00ff */
[----:B------:R-:W-:Y:S02]  /*1efb0*/  IMAD.U32 R18, RZ, RZ, UR5 ;  /* 0x00000005ff127e24 */ /* 0x000fe4000f8e00ff */
[----:B------:R-:W-:-:S07]  /*1efc0*/  IMAD.U32 R19, RZ, RZ, UR6 ;  /* 0x00000006ff137e24 */ /* 0x000fce000f8e00ff */
.L_x_6219:
[----:B------:R1:W2:Y:S01]  /*1efd0*/  LDL R2, [R1] ;  /* 0x0000000001027983 */ /* 0x0002a20000100800 */
[----:B------:R-:W3:Y:S01]  /*1efe0*/  S2R R0, SR_TID.X ;  /* 0x0000000000007919 */ /* 0x000ee20000002100 */
[----:B------:R-:W-:Y:S05]  /*1eff0*/  WARPSYNC.ALL ;  /* 0x0000000000007948 */ /* 0x000fea0003800000 */
[----:B---3--:R-:W-:Y:S01]  /*1f000*/  LOP3.LUT R0, R0, 0x1f, RZ, 0xc0, !PT ;  /* 0x0000001f00007812 */ /* 0x008fe200078ec0ff */
[----:B------:R-:W-:Y:S03]  /*1f010*/  BAR.SYNC.DEFER_BLOCKING 0x4, 0x180 ;  /* 0x0106000000007b1d */ /* 0x000fe60000010000 */
[----:B------:R-:W-:-:S13]  /*1f020*/  ISETP.NE.AND P0, PT, R0, RZ, PT ;  /* 0x000000ff0000720c */ /* 0x000fda0003f05270 */
[----:B0-----:R-:W2:Y:S01]  /*1f030*/  @!P0 S2R R3, SR_CgaCtaId ;  /* 0x0000000000038919 */ /* 0x001ea20000008800 */
[----:B------:R-:W-:-:S04]  /*1f040*/  @!P0 MOV R0, 0x400 ;  /* 0x0000040000008802 */ /* 0x000fc80000000f00 */
[----:B--2---:R-:W-:-:S05]  /*1f050*/  @!P0 LEA R2, R3, R0, 0x18 ;  /* 0x0000000003028211 */ /* 0x004fca00078ec0ff */
[----:B------:R1:W-:Y:S04]  /*1f060*/  @!P0 STS.128 [R2+0x28cd0], R16 ;  /* 0x028cd01002008388 */ /* 0x0003e80000000c00 */
[----:B------:R1:W-:Y:S01]  /*1f070*/  @!P0 STL [R1], R2 ;  /* 0x0000000201008387 */ /* 0x0003e20000100800 */
[----:B------:R-:W-:Y:S06]  /*1f080*/  BAR.ARV 0x5, 0x180 ;  /* 0x0146000000007b1d */ /* 0x000fec0000002000 */
.L_x_6208:
[----:B------:R-:W-:Y:S02]  /*1f090*/  ULDC UR4, c[0x0][0xc3c] ;  /* 0x00030f0000047ab9 */ /* 0x000fe40000000800 */
[----:B---3--:R-:W-:-:S13]  /*1f0a0*/  ISETP.GE.AND P0, PT, R19, UR4, PT ;  /* 0x0000000413007c0c */ /* 0x008fda000bf06270 */
[----:B------:R-:W-:Y:S05]  /*1f0b0*/  @!P0 BRA `(.L_x_6220) ;  /* 0xffffff7c00808947 */ /* 0x000fea000383ffff */
[----:B------:R-:W-:Y:S05]  /*1f0c0*/  BSYNC B8 ;  /* 0x0000000000087941 */ /* 0x000fea0003800000 */
.L_x_6040:
[----:B--2---:R-:W2:Y:S01]  /*1f0d0*/  LDL.LU R0, [R1+0x48] ;  /* 0x0000480001007983 */ /* 0x004ea20000300800 */
[----:B------:R-:W-:Y:S01]  /*1f0e0*/  BSSY B0, `(.L_x_6221) ;  /* 0x000000b000007945 */ /* 0x000fe20003800000 */
[----:B0-----:R-:W0:Y:S01]  /*1f0f0*/  S2R R5, SR_CgaCtaId ;  /* 0x0000000000057919 */ /* 0x001e220000008800 */
[----:B--2---:R-:W-:-:S05]  /*1f100*/  VIADD R0, R0, 0x1 ;  /* 0x0000000100007836 */ /* 0x004fca0000000000 */
[----:B-1----:R-:W-:-:S04]  /*1f110*/  LEA.HI R2, R0, R0, RZ, 0x1 ;  /* 0x0000000000027211 */ /* 0x002fc800078f08ff */
[----:B------:R-:W-:-:S05]  /*1f120*/  LOP3.LUT R3, R2, 0xfffffffe, RZ, 0xc0, !PT ;  /* 0xfffffffe02037812 */ /* 0x000fca00078ec0ff */
[----:B------:R-:W-:Y:S01]  /*1f130*/  IMAD.IADD R3, R0, 0x1, -R3 ;  /* 0x0000000100037824 */ /* 0x000fe200078e0a03 */
[----:B------:R-:W-:-:S04]  /*1f140*/  MOV R0, 0x400 ;  /* 0x0000040000007802 */ /* 0x000fc80000000f00 */
[----:B0-----:R-:W-:Y:S02]  /*1f150*/  LEA R0, R5, R0, 0x18 ;  /* 0x0000000005007211 */ /* 0x001fe400078ec0ff */
[----:B------:R-:W-:-:S04]  /*1f160*/  SHF.L.U32 R3, R3, 0x1f, RZ ;  /* 0x0000001f03037819 */ /* 0x000fc800000006ff */
[----:B------:R-:W0:Y:S02]  /*1f170*/  SYNCS.PHASECHK.TRANS64.TRYWAIT P0, [R0+URZ+0x28c20], R3 ;  /* 0x028c2003000075a7 */ /* 0x000e24000800017f */
[----:B0-----:R-:W-:Y:S05]  /*1f180*/  @!P0 BRA `(.L_x_6222) ;  /* 0x0000002400308947 */ /* 0x001fea0003800000 */
.L_x_6320:
[----:B------:R-:W-:Y:S05]  /*1f190*/  BSYNC B0 ;  /* 0x0000000000007941 */ /* 0x000fea0003800000 */
.L_x_6221:
[----:B------:R-:W-:-:S03]  /*1f1a0*/  UMOV UR4, 0xffffffff ;  /* 0xffffffff00047882 */ /* 0x000fc60000000000 */
[----:B------:R-:W-:Y:S05]  /*1f1b0*/  BRA.DIV UR4, `(.L_x_6223) ;  /* 0x0000002604387947 */ /* 0x000fea000b800000 */
[----:B------:R-:W1:Y:S02]  /*1f1c0*/  S2R R2, SR_TID.X ;  /* 0x0000000000027919 */ /* 0x000e640000002100 */
[----:B-1----:R-:W-:-:S04]  /*1f1d0*/  SHF.R.U32.HI R2, RZ, 0x5, R2 ;  /* 0x00000005ff027819 */ /* 0x002fc80000011602 */
[----:B------:R-:W-:-:S05]  /*1f1e0*/  LOP3.LUT R2, R2, 0x3, RZ, 0xc0, !PT ;  /* 0x0000000302027812 */ /* 0x000fca00078ec0ff */
[----:B------:R1:W2:Y:S02]  /*1f1f0*/  SHFL.IDX PT, R14, R2, RZ, 0x1f ;  /* 0x00001fff020e7589 */ /* 0x0002a400000e0000 */
.L_x_6323:
[----:B--2---:R-:W-:-:S13]  /*1f200*/  ISETP.NE.AND P0, PT, R14, RZ, PT ;  /* 0x000000ff0e00720c */ /* 0x004fda0003f05270 */
[----:B------:R-:W-:Y:S05]  /*1f210*/  @P0 BRA `(.L_x_5821) ;  /* 0x0000000000940947 */ /* 0x000fea0003800000 */
[----:B------:R-:W-:-:S03]  /*1f220*/  UMOV UR4, 0xffffffff ;  /* 0xffffffff00047882 */ /* 0x000fc60000000000 */
[----:B------:R-:W-:Y:S05]  /*1f230*/  BRA.DIV UR4, `(.L_x_6224) ;  /* 0x00000026044c7947 */ /* 0x000fea000b800000 */
[----:B------:R-:W-:-:S13]  /*1f240*/  ELECT P6, URZ, PT ;  /* 0x00000000003f782f */ /* 0x000fda00038c0000 */
.L_x_6326:
[----:B------:R-:W-:Y:S05]  /*1f250*/  @!P6 BRA `(.L_x_5821) ;  /* 0x000000000084e947 */ /* 0x000fea0003800000 */
[----:B------:R-:W-:-:S06]  /*1f260*/  ULOP3.LUT UR4, UR36, 0x2, URZ, 0xfc, !UPT ;  /* 0x0000000224047892 */ /* 0x000fcc000f8efc3f */
[----:B-1----:R-:W-:-:S05]  /*1f270*/  IMAD.U32 R2, RZ, RZ, UR4 ;  /* 0x00000004ff027e24 */ /* 0x002fca000f8e00ff */
[----:B------:R-:W-:-:S13]  /*1f280*/  ISETP.NE.AND P2, PT, R2, 0x3, PT ;  /* 0x000000030200780c */ /* 0x000fda0003f45270 */
[----:B------:R-:W-:Y:S05]  /*1f290*/  @!P2 BRA `(.L_x_6225) ;  /* 0x000000000004a947 */ /* 0x000fea0003800000 */
[----:B------:R-:W-:Y:S01]  /*1f2a0*/  BPT.TRAP 0x1 ;  /* 0x000000040000795c */ /* 0x000fe20000300000 */
.L_x_6225:
        /* <DEDUP_REMOVED lines=14> */
.L_x_6327:
[----:B------:R-:W1:Y:S02]  /*1f390*/  SYNCS.PHASECHK.TRANS64.TRYWAIT P0, [R7+URZ], R2 ;  /* 0x00000002070075a7 */ /* 0x000e64000800017f */
[----:B-1----:R-:W-:Y:S05]  /*1f3a0*/  @!P0 BRA `(.L_x_6227) ;  /* 0x0000002400248947 */ /* 0x002fea0003800000 */
.L_x_6328:
[----:B------:R-:W-:Y:S05]  /*1f3b0*/  @!P2 BRA `(.L_x_6228) ;  /* 0x000000000004a947 */ /* 0x000fea0003800000 */
[----:B------:R-:W-:Y:S01]  /*1f3c0*/  BPT.TRAP 0x1 ;  /* 0x000000040000795c */ /* 0x000fe20000300000 */
.L_x_6228:
[----:B------:R-:W2:Y:S01]  /*1f3d0*/  LDL.LU R4, [R1+0x4] ;  /* 0x0000040001047983 */ /* 0x000ea20000300800 */
[----:B------:R-:W-:-:S04]  /*1f3e0*/  VIADD R0, R0, 0x28c60 ;  /* 0x00028c6000007836 */ /* 0x000fc80000000000 */
[----:B--2---:R-:W-:-:S04]  /*1f3f0*/  IMAD R4, R4, 0x8, R0 ;  /* 0x0000000804047824 */ /* 0x004fc800078e0200 */
[----:B------:R-:W2:Y:S02]  /*1f400*/  SYNCS.PHASECHK.TRANS64.TRYWAIT P0, [R4+URZ], R5 ;  /* 0x00000005040075a7 */ /* 0x000ea4000800017f */
[----:B--2---:R-:W-:Y:S05]  /*1f410*/  @!P0 BRA `(.L_x_6229) ;  /* 0x00000024001c8947 */ /* 0x004fea0003800000 */
.L_x_6329:
[----:B------:R-:W-:-:S07]  /*1f420*/  IMAD R3, R3, 0x8, R0 ;  /* 0x0000000803037824 */ /* 0x000fce00078e0200 */
.L_x_6230:
[----:B---3--:R3:W4:Y:S02]  /*1f430*/  SYNCS.PHASECHK.TRANS64.TRYWAIT P0, [R3+URZ], R2 ;  /* 0x00000002030075a7 */ /* 0x008724000800017f */
[----:B----4-:R-:W-:Y:S05]  /*1f440*/  @!P0 NANOSLEEP.SYNCS 0x989680 ;  /* 0x009896800000895d */ /* 0x010fea0003900000 */
[----:B------:R-:W4:Y:S02]  /*1f450*/  @!P0 SYNCS.PHASECHK.TRANS64 P0, [R3+URZ], R2 ;  /* 0x00000002030085a7 */ /* 0x000f24000800007f */
[----:B----4-:R-:W-:Y:S05]  /*1f460*/  @!P0 BRA `(.L_x_6230) ;  /* 0xfffffffc00f08947 */ /* 0x010fea000383ffff */
.L_x_5821:
[----:B------:R-:W-:Y:S05]  /*1f470*/  BSYNC B9 ;  /* 0x0000000000097941 */ /* 0x000fea0003800000 */
.L_x_5818:
[----:B------:R-:W-:Y:S05]  /*1f480*/  EXIT ;  /* 0x000000000000794d */ /* 0x000fea0003800000 */
.L_x_5845:
[----:B0-----:R0:W1:Y:S02]  /*1f490*/  SYNCS.PHASECHK.TRANS64.TRYWAIT P5, [R64+URZ+0x28c90], R43 ;  /* 0x028c902b400075a7 */ /* 0x00106400080a017f */
[----:B-1----:R-:W-:Y:S05]  /*1f4a0*/  @!P5 NANOSLEEP.SYNCS 0x989680 ;  /* 0x009896800000d95d */ /* 0x002fea0003900000 */
[----:B------:R-:W1:Y:S02]  /*1f4b0*/  @!P5 SYNCS.PHASECHK.TRANS64 P5, [R64+URZ+0x28c90], R43 ;  /* 0x028c902b4000d5a7 */ /* 0x000e6400080a007f */
[----:B-1----:R-:W-:Y:S05]  /*1f4c0*/  @!P5 BRA `(.L_x_5845) ;  /* 0xfffffffc00f0d947 */ /* 0x002fea000383ffff */
[----:B------:R-:W-:Y:S05]  /*1f4d0*/  BRA `(.L_x_6231) ;  /* 0xfffffe34004c7947 */ /* 0x000fea000383ffff */
.L_x_5855:
[----:B-1----:R1:W2:Y:S02]  /*1f4e0*/  SYNCS.PHASECHK.TRANS64.TRYWAIT P5, [R64+URZ+0x28c90], R43 ;  /* 0x028c902b400075a7 */ /* 0x0022a400080a017f */
[----:B--2---:R-:W-:Y:S05]  /*1f4f0*/  @!P5 NANOSLEEP.SYNCS 0x989680 ;  /* 0x009896800000d95d */ /* 0x004fea0003900000 */
[----:B------:R-:W2:Y:S02]  /*1f500*/  @!P5 SYNCS.PHASECHK.TRANS64 P5, [R64+URZ+0x28c90], R43 ;  /* 0x028c902b4000d5a7 */ /* 0x000ea400080a007f */
[----:B--2---:R-:W-:Y:S05]  /*1f510*/  @!P5 BRA `(.L_x_5855) ;  /* 0xfffffffc00f0d947 */ /* 0x004fea000383ffff */
[----:B------:R-:W-:Y:S05]  /*1f520*/  BRA `(.L_x_6232) ;  /* 0xfffffe3c00a87947 */ /* 0x000fea000383ffff */
.L_x_5860:
[----:B0-----:R0:W1:Y:S02]  /*1f530*/  SYNCS.PHASECHK.TRANS64.TRYWAIT P5, [R64+URZ+0x28c90], R43 ;  /* 0x028c902b400075a7 */ /* 0x00106400080a017f */
[----:B-1----:R-:W-:Y:S05]  /*1f540*/  @!P5 NANOSLEEP.SYNCS 0x989680 ;  /* 0x009896800000d95d */ /* 0x002fea0003900000 */
[----:B------:R-:W1:Y:S02]  /*1f550*/  @!P5 SYNCS.PHASECHK.TRANS64 P5, [R64+URZ+0x28c90], R43 ;  /* 0x028c902b4000d5a7 */ /* 0x000e6400080a007f */
[----:B-1----:R-:W-:Y:S05]  /*1f560*/  @!P5 BRA `(.L_x_5860) ;  /* 0xfffffffc00f0d947 */ /* 0x002fea000383ffff */
[----:B------:R-:W-:Y:S05]  /*1f570*/  BRA `(.L_x_6233) ;  /* 0xfffffe4400c07947 */ /* 0x000fea000383ffff */
.L_x_5864:
[----:B--2---:R2:W0:Y:S02]  /*1f580*/  SYNCS.PHASECHK.TRANS64.TRYWAIT P0, [R64+URZ+0x28cb0], R43 ;  /* 0x028cb02b400075a7 */ /* 0x004424000800017f */
[----:B0-----:R-:W-:Y:S05]  /*1f590*/  @!P0 NANOSLEEP.SYNCS 0x989680 ;  /* 0x009896800000895d */ /* 0x001fea0003900000 */
[----:B------:R-:W0:Y:S02]  /*1f5a0*/  @!P0 SYNCS.PHASECHK.TRANS64 P0, [R64+URZ+0x28cb0], R43 ;  /* 0x028cb02b400085a7 */ /* 0x000e24000800007f */
[----:B0-----:R-:W-:Y:S05]  /*1f5b0*/  @!P0 BRA `(.L_x_5864) ;  /* 0xfffffffc00f08947 */ /* 0x001fea000383ffff */
[----:B------:R-:W-:Y:S05]  /*1f5c0*/  BRA `(.L_x_6234) ;  /* 0xfffffe4800387947 */ /* 0x000fea000383ffff */
.L_x_5883:
[----:B-1----:R1:W2:Y:S02]  /*1f5d0*/  SYNCS.PHASECHK.TRANS64.TRYWAIT P1, [R22+URZ+0x28c50], R3 ;  /* 0x028c5003160075a7 */ /* 0x0022a4000802017f */
[----:B--2---:R-:W-:Y:S05]  /*1f5e0*/  @!P1 NANOSLEEP.SYNCS 0x989680 ;  /* 0x009896800000995d */ /* 0x004fea0003900000 */
[----:B------:R-:W2:Y:S02]  /*1f5f0*/  @!P1 SYNCS.PHASECHK.TRANS64 P1, [R22+URZ+0x28c50], R3 ;  /* 0x028c5003160095a7 */ /* 0x000ea4000802007f */
[----:B--2---:R-:W-:Y:S05]  /*1f600*/  @!P1 BRA `(.L_x_5883) ;  /* 0xfffffffc00f09947 */ /* 0x004fea000383ffff */
[----:B------:R-:W-:Y:S05]  /*1f610*/  BRA `(.L_x_6235) ;  /* 0xfffffe5800607947 */ /* 0x000fea000383ffff */
.L_x_5890:
[----:B-1----:R1:W2:Y:S02]  /*1f620*/  SYNCS.PHASECHK.TRANS64.TRYWAIT P2, [R0+URZ+0x28c50], R5 ;  /* 0x028c5005000075a7 */ /* 0x0022a4000804017f */
[----:B--2---:R-:W-:Y:S05]  /*1f630*/  @!P2 NANOSLEEP.SYNCS 0x989680 ;  /* 0x009896800000a95d */ /* 0x004fea0003900000 */
[----:B------:R-:W2:Y:S02]  /*1f640*/  @!P2 SYNCS.PHASECHK.TRANS64 P2, [R0+URZ+0x28c50], R5 ;  /* 0x028c50050000a5a7 */ /* 0x000ea4000804007f */
[----:B--2---:R-:W-:Y:S05]  /*1f650*/  @!P2 BRA `(.L_x_5890) ;  /* 0xfffffffc00f0a947 */ /* 0x004fea000383ffff */
[----:B------:R-:W-:Y:S05]  /*1f660*/  BRA `(.L_x_5889) ;  /* 0xfffffe6400887947 */ /* 0x000fea000383ffff */
.L_x_5911:
        /* <DEDUP_REMOVED lines=8> */
.L_x_6237:
[----:B------:R-:W-:Y:S05]  /*1f6f0*/  BSYNC B1 ;  /* 0x0000000000017941 */ /* 0x000fea0003800000 */
.L_x_6236:
        /* <DEDUP_REMOVED lines=8> */
.L_x_6238:
[----:B------:R-:W-:Y:S02]  /*1f780*/  IMAD.MOV.U32 R13, RZ, RZ, R8 ;  /* 0x000000ffff0d7224 */ /* 0x000fe400078e0008 */
[----:B------:R-:W-:-:S07]  /*1f790*/  IMAD.MOV.U32 R0, RZ, RZ, R14 ;  /* 0x000000ffff007224 */ /* 0x000fce00078e000e */
[----:B------:R-:W-:Y:S05]  /*1f7a0*/  WARPSYNC.COLLECTIVE R15, `(.L_x_6239) ;  /* 0x000000000f087348 */ /* 0x000fea0003c00000 */
[----:B------:R0:W1:Y:S02]  /*1f7b0*/  SHFL.IDX P6, R14, R13, R12, R11 ;  /* 0x0000000c0d0e7389 */ /* 0x00006400000c000b */
[----:B01----:R-:W-:Y:S01]  /*1f7c0*/  ENDCOLLECTIVE ;  /* 0x000000000000791b */ /* 0x003fe20003800000 */
.L_x_6239:
[----:B------:R-:W-:Y:S02]  /*1f7d0*/  IMAD.MOV.U32 R13, RZ, RZ, R7 ;  /* 0x000000ffff0d7224 */ /* 0x000fe400078e0007 */
[----:B------:R-:W-:-:S07]  /*1f7e0*/  IMAD.MOV.U32 R5, RZ, RZ, R14 ;  /* 0x000000ffff057224 */ /* 0x000fce00078e000e */
[----:B------:R-:W-:Y:S05]  /*1f7f0*/  WARPSYNC.COLLECTIVE R15, `(.L_x_6240) ;  /* 0x000000000f087348 */ /* 0x000fea0003c00000 */
[----:B------:R0:W1:Y:S02]  /*1f800*/  SHFL.IDX P6, R14, R13, R12, R11 ;  /* 0x0000000c0d0e7389 */ /* 0x00006400000c000b */
[----:B01----:R-:W-:Y:S01]  /*1f810*/  ENDCOLLECTIVE ;  /* 0x000000000000791b */ /* 0x003fe20003800000 */
.L_x_6240:
[----:B------:R-:W-:Y:S05]  /*1f820*/  BRA `(.L_x_6241) ;  /* 0xfffffe80000c7947 */ /* 0x000fea000383ffff */
.L_x_5914:
[----:B------:R-:W-:Y:S01]  /*1f830*/  BSSY B1, `(.L_x_6242) ;  /* 0x0000008000017945 */ /* 0x000fe20003800000 */
[----:B------:R-:W-:Y:S02]  /*1f840*/  IMAD.MOV.U32 R13, RZ, RZ, R6 ;  /* 0x000000ffff0d7224 */ /* 0x000fe400078e0006 */
[----:B------:R-:W-:Y:S02]  /*1f850*/  IMAD.MOV.U32 R12, RZ, RZ, 0x1 ;  /* 0x00000001ff0c7424 */ /* 0x000fe400078e00ff */
[----:B------:R-:W-:Y:S02]  /*1f860*/  IMAD.MOV.U32 R11, RZ, RZ, 0x1c1f ;  /* 0x00001c1fff0b7424 */ /* 0x000fe400078e00ff */
[----:B------:R-:W-:-:S07]  /*1f870*/  IMAD.MOV.U32 R15, RZ, RZ, -0x1 ;  /* 0xffffffffff0f7424 */ /* 0x000fce00078e00ff */
[----:B-1----:R-:W-:Y:S05]  /*1f880*/  WARPSYNC.COLLECTIVE R15, `(.L_x_6243) ;  /* 0x000000000f087348 */ /* 0x002fea0003c00000 */
[----:B------:R0:W2:Y:S02]  /*1f890*/  SHFL.IDX P6, R14, R13, R12, R11 ;  /* 0x0000000c0d0e7389 */ /* 0x0000a400000c000b */
[----:B012---:R-:W-:Y:S01]  /*1f8a0*/  ENDCOLLECTIVE ;  /* 0x000000000000791b */ /* 0x007fe20003800000 */
.L_x_6243:
[----:B------:R-:W-:Y:S05]  /*1f8b0*/  BSYNC B1 ;  /* 0x0000000000017941 */ /* 0x000fea0003800000 */
.L_x_6242:
[----:B------:R-:W-:Y:S02]  /*1f8c0*/  IMAD.MOV.U32 R13, RZ, RZ, R4 ;  /* 0x000000ffff0d7224 */ /* 0x000fe400078e0004 */
[----:B------:R-:W-:Y:S02]  /*1f8d0*/  IMAD.MOV.U32 R12, RZ, RZ, 0x1 ;  /* 0x00000001ff0c7424 */ /* 0x000fe400078e00ff */
[----:B------:R-:W-:Y:S02]  /*1f8e0*/  IMAD.MOV.U32 R11, RZ, RZ, 0x1c1f ;  /* 0x00001c1fff0b7424 */ /* 0x000fe400078e00ff */
[----:B------:R-:W-:Y:S02]  /*1f8f0*/  IMAD.MOV.U32 R15, RZ, RZ, -0x1 ;  /* 0xffffffffff0f7424 */ /* 0x000fe400078e00ff */
[----:B------:R-:W-:-:S07]  /*1f900*/  IMAD.MOV.U32 R3, RZ, RZ, R14 ;  /* 0x000000ffff037224 */ /* 0x000fce00078e000e */
[----:B------:R-:W-:Y:S05]  /*1f910*/  WARPSYNC.COLLECTIVE R15, `(.L_x_6244) ;  /* 0x000000000f087348 */ /* 0x000fea0003c00000 */
[----:B------:R0:W1:Y:S02]  /*1f920*/  SHFL.IDX P6, R14, R13, R12, R11 ;  /* 0x0000000c0d0e7389 */ /* 0x00006400000c000b */
[----:B01----:R-:W-:Y:S01]  /*1f930*/  ENDCOLLECTIVE ;  /* 0x000000000000791b */ /* 0x003fe20003800000 */
.L_x_6244:
[----:B------:R-:W-:Y:S02]  /*1f940*/  IMAD.MOV.U32 R13, RZ, RZ, R8 ;  /* 0x000000ffff0d7224 */ /* 0x000fe400078e0008 */
[----:B------:R-:W-:-:S07]  /*1f950*/  IMAD.MOV.U32 R0, RZ, RZ, R14 ;  /* 0x000000ffff007224 */ /* 0x000fce00078e000e */
[----:B------:R-:W-:Y:S05]  /*1f960*/  WARPSYNC.COLLECTIVE R15, `(.L_x_6245) ;  /* 0x000000000f087348 */ /* 0x000fea0003c00000 */
[----:B------:R0:W1:Y:S02]  /*1f970*/  SHFL.IDX P6, R14, R13, R12, R11 ;  /* 0x0000000c0d0e7389 */ /* 0x00006400000c000b */
[----:B01----:R-:W-:Y:S01]  /*1f980*/  ENDCOLLECTIVE ;  /* 0x000000000000791b */ /* 0x003fe20003800000 */
.L_x_6245:
[----:B------:R-:W-:Y:S02]  /*1f990*/  IMAD.MOV.U32 R13, RZ, RZ, R7 ;  /* 0x000000ffff0d7224 */ /* 0x000fe400078e0007 */
[----:B------:R-:W-:-:S07]  /*1f9a0*/  IMAD.MOV.U32 R5, RZ, RZ, R14 ;  /* 0x000000ffff057224 */ /* 0x000fce00078e000e */
[----:B------:R-:W-:Y:S05]  /*1f9b0*/  WARPSYNC.COLLECTIVE R15, `(.L_x_6246) ;  /* 0x000000000f087348 */ /* 0x000fea0003c00000 */
[----:B------:R0:W1:Y:S02]  /*1f9c0*/  SHFL.IDX P6, R14, R13, R12, R11 ;  /* 0x0000000c0d0e7389 */ /* 0x00006400000c000b */
[----:B01----:R-:W-:Y:S01]  /*1f9d0*/  ENDCOLLECTIVE ;  /* 0x000000000000791b */ /* 0x003fe20003800000 */
.L_x_6246:
[----:B------:R-:W-:Y:S05]  /*1f9e0*/  BRA `(.L_x_6247) ;  /* 0xfffffe80006c7947 */ /* 0x000fea000383ffff */
.L_x_5918:
[----:B0-----:R0:W1:Y:S02]  /*1f9f0*/  SYNCS.PHASECHK.TRANS64.TRYWAIT P0, [R2+URZ+0x28c00], R35 ;  /* 0x028c0023020075a7 */ /* 0x001064000800017f */
[----:B-1----:R-:W-:Y:S05]  /*1fa00*/  @!P0 NANOSLEEP.SYNCS 0x989680 ;  /* 0x009896800000895d */ /* 0x002fea0003900000 */
[----:B------:R-:W1:Y:S02]  /*1fa10*/  @!P0 SYNCS.PHASECHK.TRANS64 P0, [R2+URZ+0x28c00], R35 ;  /* 0x028c0023020085a7 */ /* 0x000e64000800007f */
[----:B-1----:R-:W-:Y:S05]  /*1fa20*/  @!P0 BRA `(.L_x_5918) ;  /* 0xfffffffc00f08947 */ /* 0x002fea000383ffff */
[----:B------:R-:W-:Y:S05]  /*1fa30*/  BRA `(.L_x_6248) ;  /* 0xfffffe8400547947 */ /* 0x000fea000383ffff */
.L_x_5926:
        /* <DEDUP_REMOVED lines=8> */
.L_x_6250:
[----:B------:R-:W-:Y:S05]  /*1fac0*/  BSYNC B1 ;  /* 0x0000000000017941 */ /* 0x000fea0003800000 */
.L_x_6249:
        /* <DEDUP_REMOVED lines=8> */
.L_x_6251:
[----:B------:R-:W-:Y:S02]  /*1fb50*/  IMAD.MOV.U32 R13, RZ, RZ, R7 ;  /* 0x000000ffff0d7224 */ /* 0x000fe400078e0007 */
[----:B------:R-:W-:-:S07]  /*1fb60*/  IMAD.MOV.U32 R0, RZ, RZ, R14 ;  /* 0x000000ffff007224 */ /* 0x000fce00078e000e */
[----:B------:R-:W-:Y:S05]  /*1fb70*/  WARPSYNC.COLLECTIVE R15, `(.L_x_6252) ;  /* 0x000000000f087348 */ /* 0x000fea0003c00000 */
[----:B------:R0:W1:Y:S02]  /*1fb80*/  SHFL.IDX P6, R14, R13, R12, R11 ;  /* 0x0000000c0d0e7389 */ /* 0x00006400000c000b */
[----:B01----:R-:W-:Y:S01]  /*1fb90*/  ENDCOLLECTIVE ;  /* 0x000000000000791b */ /* 0x003fe20003800000 */
.L_x_6252:
[----:B------:R-:W-:Y:S02]  /*1fba0*/  IMAD.MOV.U32 R10, RZ, RZ, R0 ;  /* 0x000000ffff0a7224 */ /* 0x000fe400078e0000 */
[----:B------:R-:W-:Y:S02]  /*1fbb0*/  IMAD.MOV.U32 R13, RZ, RZ, R9 ;  /* 0x000000ffff0d7224 */ /* 0x000fe400078e0009 */
[----:B------:R-:W-:-:S07]  /*1fbc0*/  IMAD.MOV.U32 R5, RZ, RZ, R14 ;  /* 0x000000ffff057224 */ /* 0x000fce00078e000e */
[----:B------:R-:W-:Y:S05]  /*1fbd0*/  WARPSYNC.COLLECTIVE R15, `(.L_x_6253) ;  /* 0x000000000f087348 */ /* 0x000fea0003c00000 */
[----:B------:R0:W1:Y:S02]  /*1fbe0*/  SHFL.IDX P6, R14, R13, R12, R11 ;  /* 0x0000000c0d0e7389 */ /* 0x00006400000c000b */
[----:B01----:R-:W-:Y:S01]  /*1fbf0*/  ENDCOLLECTIVE ;  /* 0x000000000000791b */ /* 0x003fe20003800000 */
.L_x_6253:
[----:B------:R-:W-:Y:S01]  /*1fc00*/  IMAD.MOV.U32 R11, RZ, RZ, R3 ;  /* 0x000000ffff0b7224 */ /* 0x000fe200078e0003 */
[----:B------:R-:W-:Y:S06]  /*1fc10*/  BRA `(.L_x_6254) ;  /* 0xfffffe9000687947 */ /* 0x000fec000383ffff */
.L_x_5929:
[----:B------:R-:W-:Y:S01]  /*1fc20*/  BSSY B1, `(.L_x_6255) ;  /* 0x0000008000017945 */ /* 0x000fe20003800000 */
[----:B------:R-:W-:Y:S02]  /*1fc30*/  IMAD.MOV.U32 R13, RZ, RZ, R8 ;  /* 0x000000ffff0d7224 */ /* 0x000fe400078e0008 */
[----:B------:R-:W-:Y:S02]  /*1fc40*/  IMAD.MOV.U32 R12, RZ, RZ, 0x1 ;  /* 0x00000001ff0c7424 */ /* 0x000fe400078e00ff */
[----:B-1----:R-:W-:Y:S02]  /*1fc50*/  IMAD.MOV.U32 R11, RZ, RZ, 0x1c1f ;  /* 0x00001c1fff0b7424 */ /* 0x002fe400078e00ff */
[----:B------:R-:W-:-:S07]  /*1fc60*/  IMAD.MOV.U32 R15, RZ, RZ, -0x1 ;  /* 0xffffffffff0f7424 */ /* 0x000fce00078e00ff */
[----:B0-----:R-:W-:Y:S05]  /*1fc70*/  WARPSYNC.COLLECTIVE R15, `(.L_x_6256) ;  /* 0x000000000f087348 */ /* 0x001fea0003c00000 */
[----:B0-----:R0:W1:Y:S02]  /*1fc80*/  SHFL.IDX P6, R14, R13, R12, R11 ;  /* 0x0000000c0d0e7389 */ /* 0x00106400000c000b */
[----:B01----:R-:W-:Y:S01]  /*1fc90*/  ENDCOLLECTIVE ;  /* 0x000000000000791b */ /* 0x003fe20003800000 */
.L_x_6256:
[----:B------:R-:W-:Y:S05]  /*1fca0*/  BSYNC B1 ;  /* 0x0000000000017941 */ /* 0x000fea0003800000 */
.L_x_6255:
        /* <DEDUP_REMOVED lines=8> */
.L_x_6257:
[----:B------:R-:W-:Y:S02]  /*1fd30*/  IMAD.MOV.U32 R13, RZ, RZ, R7 ;  /* 0x000000ffff0d7224 */ /* 0x000fe400078e0007 */
[----:B------:R-:W-:-:S07]  /*1fd40*/  IMAD.MOV.U32 R0, RZ, RZ, R14 ;  /* 0x000000ffff007224 */ /* 0x000fce00078e000e */
[----:B------:R-:W-:Y:S05]  /*1fd50*/  WARPSYNC.COLLECTIVE R15, `(.L_x_6258) ;  /* 0x000000000f087348 */ /* 0x000fea0003c00000 */
[----:B------:R0:W1:Y:S02]  /*1fd60*/  SHFL.IDX P6, R14, R13, R12, R11 ;  /* 0x0000000c0d0e7389 */ /* 0x00006400000c000b */
[----:B01----:R-:W-:Y:S01]  /*1fd70*/  ENDCOLLECTIVE ;  /* 0x000000000000791b */ /* 0x003fe20003800000 */
.L_x_6258:
[----:B------:R-:W-:Y:S02]  /*1fd80*/  IMAD.MOV.U32 R13, RZ, RZ, R9 ;  /* 0x000000ffff0d7224 */ /* 0x000fe400078e0009 */
[----:B------:R-:W-:-:S07]  /*1fd90*/  IMAD.MOV.U32 R7, RZ, RZ, R14 ;  /* 0x000000ffff077224 */ /* 0x000fce00078e000e */
[----:B------:R-:W-:Y:S05]  /*1fda0*/  WARPSYNC.COLLECTIVE R15, `(.L_x_6259) ;  /* 0x000000000f087348 */ /* 0x000fea0003c00000 */
[----:B------:R0:W1:Y:S02]  /*1fdb0*/  SHFL.IDX P6, R14, R13, R12, R11 ;  /* 0x0000000c0d0e7389 */ /* 0x00006400000c000b */
[----:B01----:R-:W-:Y:S01]  /*1fdc0*/  ENDCOLLECTIVE ;  /* 0x000000000000791b */ /* 0x003fe20003800000 */
.L_x_6259:
[----:B------:R-:W-:Y:S02]  /*1fdd0*/  IMAD.MOV.U32 R12, RZ, RZ, R0 ;  /* 0x000000ffff0c7224 */ /* 0x000fe400078e0000 */
[----:B------:R-:W-:Y:S01]  /*1fde0*/  IMAD.MOV.U32 R13, RZ, RZ, R3 ;  /* 0x000000ffff0d7224 */ /* 0x000fe200078e0003 */
[----:B------:R-:W-:Y:S06]  /*1fdf0*/  BRA `(.L_x_6260) ;  /* 0xfffffe9000907947 */ /* 0x000fec000383ffff */
.L_x_5933:
[----:B0-----:R0:W1:Y:S02]  /*1fe00*/  SYNCS.PHASECHK.TRANS64.TRYWAIT P1, [R2+URZ+0x28c00], R3 ;  /* 0x028c0003020075a7 */ /* 0x001064000802017f */
[----:B-1----:R-:W-:Y:S05]  /*1fe10*/  @!P1 NANOSLEEP.SYNCS 0x989680 ;  /* 0x009896800000995d */ /* 0x002fea0003900000 */
[----:B------:R-:W1:Y:S02]  /*1fe20*/  @!P1 SYNCS.PHASECHK.TRANS64 P1, [R2+URZ+0x28c00], R3 ;  /* 0x028c0003020095a7 */ /* 0x000e64000802007f */
[----:B-1----:R-:W-:Y:S05]  /*1fe30*/  @!P1 BRA `(.L_x_5933) ;  /* 0xfffffffc00f09947 */ /* 0x002fea000383ffff */
[----:B------:R-:W-:Y:S05]  /*1fe40*/  BRA `(.L_x_6261) ;  /* 0xfffffe9400207947 */ /* 0x000fea000383ffff */
.L_x_5939:
[----:B-1----:R1:W2:Y:S02]  /*1fe50*/  SYNCS.PHASECHK.TRANS64.TRYWAIT P2, [R14+URZ+0x28c30], R57 ;  /* 0x028c30390e0075a7 */ /* 0x0022a4000804017f */
[----:B--2---:R-:W-:Y:S05]  /*1fe60*/  @!P2 NANOSLEEP.SYNCS 0x989680 ;  /* 0x009896800000a95d */ /* 0x004fea0003900000 */
[----:B------:R-:W2:Y:S02]  /*1fe70*/  @!P2 SYNCS.PHASECHK.TRANS64 P2, [R14+URZ+0x28c30], R57 ;  /* 0x028c30390e00a5a7 */ /* 0x000ea4000804007f */
[----:B--2---:R-:W-:Y:S05]  /*1fe80*/  @!P2 BRA `(.L_x_5939) ;  /* 0xfffffffc00f0a947 */ /* 0x004fea000383ffff */
[----:B------:R-:W-:Y:S05]  /*1fe90*/  BRA `(.L_x_5938) ;  /* 0xfffffea000707947 */ /* 0x000fea000383ffff */
.L_x_5952:
[----:B--2---:R2:W4:Y:S02]  /*1fea0*/  SYNCS.PHASECHK.TRANS64.TRYWAIT P3, [R14+URZ+0x28c50], R57 ;  /* 0x028c50390e0075a7 */ /* 0x004524000806017f */
[----:B----4-:R-:W-:Y:S05]  /*1feb0*/  @!P3 NANOSLEEP.SYNCS 0x989680 ;  /* 0x009896800000b95d */ /* 0x010fea0003900000 */
[----:B------:R-:W4:Y:S02]  /*1fec0*/  @!P3 SYNCS.PHASECHK.TRANS64 P3, [R14+URZ+0x28c50], R57 ;  /* 0x028c50390e00b5a7 */ /* 0x000f24000806007f */
[----:B----4-:R-:W-:Y:S05]  /*1fed0*/  @!P3 BRA `(.L_x_5952) ;  /* 0xfffffffc00f0b947 */ /* 0x010fea000383ffff */
[----:B------:R-:W-:Y:S05]  /*1fee0*/  BRA `(.L_x_5951) ;  /* 0xfffffebc00587947 */ /* 0x000fea000383ffff */
.L_x_5964:
[----:B-1----:R1:W2:Y:S02]  /*1fef0*/  SYNCS.PHASECHK.TRANS64.TRYWAIT P3, [R212+URZ+0x28c30], R213 ;  /* 0x028c30d5d40075a7 */ /* 0x0022a4000806017f */
[----:B--2---:R-:W-:Y:S05]  /*1ff00*/  @!P3 NANOSLEEP.SYNCS 0x989680 ;  /* 0x009896800000b95d */ /* 0x004fea0003900000 */
[----:B------:R-:W2:Y:S02]  /*1ff10*/  @!P3 SYNCS.PHASECHK.TRANS64 P3, [R212+URZ+0x28c30], R213 ;  /* 0x028c30d5d400b5a7 */ /* 0x000ea4000806007f */
[----:B--2---:R-:W-:Y:S05]  /*1ff20*/  @!P3 BRA `(.L_x_5964) ;  /* 0xfffffffc00f0b947 */ /* 0x004fea000383ffff */
[----:B------:R-:W-:Y:S05]  /*1ff30*/  BRA `(.L_x_5963) ;  /* 0xfffffec000d07947 */ /* 0x000fea000383ffff */
.L_x_5977:
[----:B---3--:R3:W4:Y:S02]  /*1ff40*/  SYNCS.PHASECHK.TRANS64.TRYWAIT P3, [R212+URZ+0x28c50], R213 ;  /* 0x028c50d5d40075a7 */ /* 0x008724000806017f */
[----:B----4-:R-:W-:Y:S05]  /*1ff50*/  @!P3 NANOSLEEP.SYNCS 0x989680 ;  /* 0x009896800000b95d */ /* 0x010fea0003900000 */
[----:B------:R-:W4:Y:S02]  /*1ff60*/  @!P3 SYNCS.PHASECHK.TRANS64 P3, [R212+URZ+0x28c50], R213 ;  /* 0x028c50d5d400b5a7 */ /* 0x000f24000806007f */
[----:B----4-:R-:W-:Y:S05]  /*1ff70*/  @!P3 BRA `(.L_x_5977) ;  /* 0xfffffffc00f0b947 */ /* 0x010fea000383ffff */
[----:B------:R-:W-:Y:S05]  /*1ff80*/  BRA `(.L_x_5976) ;  /* 0xfffffee000d47947 */ /* 0x000fea000383ffff */
.L_x_5990:
[----:B--2---:R2:W3:Y:S02]  /*1ff90*/  SYNCS.PHASECHK.TRANS64.TRYWAIT P3, [R14+URZ+0x28c30], R207 ;  /* 0x028c30cf0e0075a7 */ /* 0x0044e4000806017f */
[----:B---3--:R-:W-:Y:S05]  /*1ffa0*/  @!P3 NANOSLEEP.SYNCS 0x989680 ;  /* 0x009896800000b95d */ /* 0x008fea0003900000 */
[----:B------:R-:W3:Y:S02]  /*1ffb0*/  @!P3 SYNCS.PHASECHK.TRANS64 P3, [R14+URZ+0x28c30], R207 ;  /* 0x028c30cf0e00b5a7 */ /* 0x000ee4000806007f */
[----:B---3--:R-:W-:Y:S05]  /*1ffc0*/  @!P3 BRA `(.L_x_5990) ;  /* 0xfffffffc00f0b947 */ /* 0x008fea000383ffff */
[----:B------:R-:W-:Y:S05]  /*1ffd0*/  BRA `(.L_x_5989) ;  /* 0xfffffee800987947 */ /* 0x000fea000383ffff */
.L_x_5995:
[----:B-1----:R1:W3:Y:S02]  /*1ffe0*/  SYNCS.PHASECHK.TRANS64.TRYWAIT P3, [R14+URZ+0x28c50], R207 ;  /* 0x028c50cf0e0075a7 */ /* 0x0022e4000806017f */
[----:B---3--:R-:W-:Y:S05]  /*1fff0*/  @!P3 NANOSLEEP.SYNCS 0x989680 ;  /* 0x009896800000b95d */ /* 0x008fea0003900000 */
[----:B------:R-:W3:Y:S02]  /*20000*/  @!P3 SYNCS.PHASECHK.TRANS64 P3, [R14+URZ+0x28c50], R207 ;  /* 0x028c50cf0e00b5a7 */ /* 0x000ee4000806007f */
[----:B---3--:R-:W-:Y:S05]  /*20010*/  @!P3 BRA `(.L_x_5995) ;  /* 0xfffffffc00f0b947 */ /* 0x008fea000383ffff */
[----:B------:R-:W-:Y:S05]  /*20020*/  BRA `(.L_x_5994) ;  /* 0xfffffefc00f47947 */ /* 0x000fea000383ffff */
.L_x_6003:
[----:B--2---:R2:W3:Y:S02]  /*20030*/  SYNCS.PHASECHK.TRANS64.TRYWAIT P2, [R206+URZ+0x28c30], R207 ;  /* 0x028c30cfce0075a7 */ /* 0x0044e4000804017f */
[----:B---3--:R-:W-:Y:S05]  /*20040*/  @!P2 NANOSLEEP.SYNCS 0x989680 ;  /* 0x009896800000a95d */ /* 0x008fea0003900000 */
[----:B------:R-:W3:Y:S02]  /*20050*/  @!P2 SYNCS.PHASECHK.TRANS64 P2, [R206+URZ+0x28c30], R207 ;  /* 0x028c30cfce00a5a7 */ /* 0x000ee4000804007f */
[----:B---3--:R-:W-:Y:S05]  /*20060*/  @!P2 BRA `(.L_x_6003) ;  /* 0xfffffffc00f0a947 */ /* 0x008fea000383ffff */
[----:B------:R-:W-:Y:S05]  /*20070*/  BRA `(.L_x_6002) ;  /* 0xffffff0400047947 */ /* 0x000fea000383ffff */
.L_x_6016:
[----:B-1----:R1:W2:Y:S02]  /*20080*/  SYNCS.PHASECHK.TRANS64.TRYWAIT P2, [R206+URZ+0x28c50], R207 ;  /* 0x028c50cfce0075a7 */ /* 0x0022a4000804017f */
[----:B--2---:R-:W-:Y:S05]  /*20090*/  @!P2 NANOSLEEP.SYNCS 0x989680 ;  /* 0x009896800000a95d */ /* 0x004fea0003900000 */
[----:B------:R-:W2:Y:S02]  /*200a0*/  @!P2 SYNCS.PHASECHK.TRANS64 P2, [R206+URZ+0x28c50], R207 ;  /* 0x028c50cfce00a5a7 */ /* 0x000ea4000804007f */
[----:B--2---:R-:W-:Y:S05]  /*200b0*/  @!P2 BRA `(.L_x_6016) ;  /* 0xfffffffc00f0a947 */ /* 0x004fea000383ffff */
[----:B------:R-:W-:Y:S05]  /*200c0*/  BRA `(.L_x_6015) ;  /* 0xffffff2400107947 */ /* 0x000fea000383ffff */
.L_x_6054:
        /* <DEDUP_REMOVED lines=11> */
.L_x_6263:
[----:B------:R-:W-:Y:S05]  /*20180*/  BSYNC B1 ;  /* 0x0000000000017941 */ /* 0x000fea0003800000 */
.L_x_6262:
[----:B------:R-:W-:Y:S05]  /*20190*/  BRA `(.L_x_6264) ;  /* 0xffffff7400ec7947 */ /* 0x000fea000383ffff */
.L_x_6056:
[----:B------:R-:W-:Y:S01]  /*201a0*/  BSSY B1, `(.L_x_6265) ;  /* 0x0000006000017945 */ /* 0x000fe20003800000 */
[----:B------:R-:W-:-:S07]  /*201b0*/  IMAD.MOV.U32 R15, RZ, RZ, -0x1 ;  /* 0xffffffffff0f7424 */ /* 0x000fce00078e00ff */
[----:B0-----:R-:W-:Y:S05]  /*201c0*/  WARPSYNC.COLLECTIVE R15, `(.L_x_6266) ;  /* 0x000000000f0c7348 */ /* 0x001fea0003c00000 */
[----:B------:R-:W-:Y:S02]  /*201d0*/  ELECT P6, UR62, PT ;  /* 0x00000000003e782f */ /* 0x000fe400038c0000 */
[----:B------:R-:W-:Y:S01]  /*201e0*/  MOV R14, UR62 ;  /* 0x0000003e000e7c02 */ /* 0x000fe20008000f00 */
[----:B0-----:R-:W-:Y:S10]  /*201f0*/  ENDCOLLECTIVE ;  /* 0x000000000000791b */ /* 0x001ff40003800000 */
.L_x_6266:
[----:B------:R-:W-:Y:S05]  /*20200*/  BSYNC B1 ;  /* 0x0000000000017941 */ /* 0x000fea0003800000 */
.L_x_6265:
[----:B------:R-:W-:Y:S05]  /*20210*/  BRA `(.L_x_6055) ;  /* 0xffffff7400e47947 */ /* 0x000fea000383ffff */
.L_x_6058:
[----:B0-----:R-:W2:Y:S02]  /*20220*/  LDL R6, [R1] ;  /* 0x0000000001067983 */ /* 0x001ea40000100800 */
[----:B--2---:R0:W1:Y:S02]  /*20230*/  SYNCS.PHASECHK.TRANS64.TRYWAIT P0, [R6+URZ+0x28c20], R5 ;  /* 0x028c2005060075a7 */ /* 0x004064000800017f */
[----:B-1----:R-:W-:Y:S05]  /*20240*/  @!P0 NANOSLEEP.SYNCS 0x989680 ;  /* 0x009896800000895d */ /* 0x002fea0003900000 */
[----:B------:R-:W1:Y:S02]  /*20250*/  @!P0 SYNCS.PHASECHK.TRANS64 P0, [R6+URZ+0x28c20], R5 ;  /* 0x028c2005060085a7 */ /* 0x000e64000800007f */
[----:B-1----:R-:W-:Y:S05]  /*20260*/  @!P0 BRA `(.L_x_6058) ;  /* 0xfffffffc00ec8947 */ /* 0x002fea000383ffff */
[----:B------:R-:W-:Y:S05]  /*20270*/  BRA `(.L_x_6267) ;  /* 0xffffff7400f47947 */ /* 0x000fea000383ffff */
.L_x_6062:
[----:B0-----:R0:W1:Y:S02]  /*20280*/  SYNCS.PHASECHK.TRANS64.TRYWAIT P0, [R6+URZ+0x28ca0], R9 ;  /* 0x028ca009060075a7 */ /* 0x001064000800017f */
[----:B-1----:R-:W-:Y:S05]  /*20290*/  @!P0 NANOSLEEP.SYNCS 0x989680 ;  /* 0x009896800000895d */ /* 0x002fea0003900000 */
[----:B------:R-:W1:Y:S02]  /*202a0*/  @!P0 SYNCS.PHASECHK.TRANS64 P0, [R6+URZ+0x28ca0], R9 ;  /* 0x028ca009060085a7 */ /* 0x000e64000800007f */
[----:B-1----:R-:W-:Y:S05]  /*202b0*/  @!P0 BRA `(.L_x_6062) ;  /* 0xfffffffc00f08947 */ /* 0x002fea000383ffff */
[----:B------:R-:W-:Y:S05]  /*202c0*/  BRA `(.L_x_6268) ;  /* 0xffffff7800187947 */ /* 0x000fea000383ffff */
.L_x_6067:
[----:B-1----:R1:W2:Y:S02]  /*202d0*/  SYNCS.PHASECHK.TRANS64.TRYWAIT P0, [R6+URZ+0x28cc0], R9 ;  /* 0x028cc009060075a7 */ /* 0x0022a4000800017f */
[----:B--2---:R-:W-:Y:S05]  /*202e0*/  @!P0 NANOSLEEP.SYNCS 0x989680 ;  /* 0x009896800000895d */ /* 0x004fea0003900000 */
[----:B------:R-:W2:Y:S02]  /*202f0*/  @!P0 SYNCS.PHASECHK.TRANS64 P0, [R6+URZ+0x28cc0], R9 ;  /* 0x028cc009060085a7 */ /* 0x000ea4000800007f */
[----:B--2---:R-:W-:Y:S05]  /*20300*/  @!P0 BRA `(.L_x_6067) ;  /* 0xfffffffc00f08947 */ /* 0x004fea000383ffff */
[----:B------:R-:W-:Y:S05]  /*20310*/  BRA `(.L_x_6269) ;  /* 0xffffff78009c7947 */ /* 0x000fea000383ffff */
.L_x_6081:
[----:B0-----:R0:W1:Y:S02]  /*20320*/  SYNCS.PHASECHK.TRANS64.TRYWAIT P1, [R5+URZ+0x28ca0], R6 ;  /* 0x028ca006050075a7 */ /* 0x001064000802017f */
[----:B-1----:R-:W-:Y:S05]  /*20330*/  @!P1 NANOSLEEP.SYNCS 0x989680 ;  /* 0x009896800000995d */ /* 0x002fea0003900000 */
[----:B------:R-:W1:Y:S02]  /*20340*/  @!P1 SYNCS.PHASECHK.TRANS64 P1, [R5+URZ+0x28ca0], R6 ;  /* 0x028ca006050095a7 */ /* 0x000e64000802007f */
[----:B-1----:R-:W-:Y:S05]  /*20350*/  @!P1 BRA `(.L_x_6081) ;  /* 0xfffffffc00f09947 */ /* 0x002fea000383ffff */
[----:B------:R-:W-:Y:S05]  /*20360*/  BRA `(.L_x_6270) ;  /* 0xffffff8400247947 */ /* 0x000fea000383ffff */
.L_x_6086:
[----:B-1----:R1:W2:Y:S02]  /*20370*/  SYNCS.PHASECHK.TRANS64.TRYWAIT P1, [R5+URZ+0x28cc0], R6 ;  /* 0x028cc006050075a7 */ /* 0x0022a4000802017f */
[----:B--2---:R-:W-:Y:S05]  /*20380*/  @!P1 NANOSLEEP.SYNCS 0x989680 ;  /* 0x009896800000995d */ /* 0x004fea0003900000 */
[----:B------:R-:W2:Y:S02]  /*20390*/  @!P1 SYNCS.PHASECHK.TRANS64 P1, [R5+URZ+0x28cc0], R6 ;  /* 0x028cc006050095a7 */ /* 0x000ea4000802007f */
[----:B--2---:R-:W-:Y:S05]  /*203a0*/  @!P1 BRA `(.L_x_6086) ;  /* 0xfffffffc00f09947 */ /* 0x004fea000383ffff */
[----:B------:R-:W-:Y:S05]  /*203b0*/  BRA `(.L_x_6271) ;  /* 0xffffff8400a47947 */ /* 0x000fea000383ffff */
.L_x_6114:
        /* <DEDUP_REMOVED lines=11> */
.L_x_6273:
[----:B------:R-:W-:Y:S05]  /*20470*/  BSYNC B0 ;  /* 0x0000000000007941 */ /* 0x000fea0003800000 */
.L_x_6272:
[----:B------:R-:W-:Y:S05]  /*20480*/  BRA `(.L_x_6274) ;  /* 0xffffff9800807947 */ /* 0x000fea000383ffff */
.L_x_6116:
[----:B------:R-:W-:Y:S01]  /*20490*/  BSSY B0, `(.L_x_6275) ;  /* 0x0000006000007945 */ /* 0x000fe20003800000 */
[----:B------:R-:W-:-:S07]  /*204a0*/  IMAD.MOV.U32 R15, RZ, RZ, -0x1 ;  /* 0xffffffffff0f7424 */ /* 0x000fce00078e00ff */
[----:B01----:R-:W-:Y:S05]  /*204b0*/  WARPSYNC.COLLECTIVE R15, `(.L_x_6276) ;  /* 0x000000000f0c7348 */ /* 0x003fea0003c00000 */
[----:B------:R-:W-:Y:S02]  /*204c0*/  ELECT P6, UR62, PT ;  /* 0x00000000003e782f */ /* 0x000fe400038c0000 */
[----:B------:R-:W-:Y:S01]  /*204d0*/  MOV R14, UR62 ;  /* 0x0000003e000e7c02 */ /* 0x000fe20008000f00 */
[----:B01----:R-:W-:Y:S10]  /*204e0*/  ENDCOLLECTIVE ;  /* 0x000000000000791b */ /* 0x003ff40003800000 */
.L_x_6276:
[----:B------:R-:W-:Y:S05]  /*204f0*/  BSYNC B0 ;  /* 0x0000000000007941 */ /* 0x000fea0003800000 */
.L_x_6275:
[----:B------:R-:W-:Y:S05]  /*20500*/  BRA `(.L_x_6277) ;  /* 0xffffff98008c7947 */ /* 0x000fea000383ffff */
.L_x_6118:
[----:B0-----:R0:W1:Y:S02]  /*20510*/  SYNCS.PHASECHK.TRANS64.TRYWAIT P0, [R0+URZ+0x28c40], R2 ;  /* 0x028c4002000075a7 */ /* 0x001064000800017f */
[----:B-1----:R-:W-:Y:S05]  /*20520*/  @!P0 NANOSLEEP.SYNCS 0x989680 ;  /* 0x009896800000895d */ /* 0x002fea0003900000 */
[----:B------:R-:W1:Y:S02]  /*20530*/  @!P0 SYNCS.PHASECHK.TRANS64 P0, [R0+URZ+0x28c40], R2 ;  /* 0x028c4002000085a7 */ /* 0x000e64000800007f */
[----:B-1----:R-:W-:Y:S05]  /*20540*/  @!P0 BRA `(.L_x_6118) ;  /* 0xfffffffc00f08947 */ /* 0x002fea000383ffff */
[----:B------:R-:W-:Y:S05]  /*20550*/  BRA `(.L_x_6278) ;  /* 0xffffff9800f47947 */ /* 0x000fea000383ffff */
.L_x_6122:
        /* <DEDUP_REMOVED lines=13> */
.L_x_6279:
[----:B------:R-:W-:Y:S02]  /*20630*/  IMAD.MOV.U32 R13, RZ, RZ, R4 ;  /* 0x000000ffff0d7224 */ /* 0x000fe400078e0004 */
[----:B------:R-:W-:-:S07]  /*20640*/  IMAD.MOV.U32 R6, RZ, RZ, R14 ;  /* 0x000000ffff067224 */ /* 0x000fce00078e000e */
[----:B------:R-:W-:Y:S05]  /*20650*/  WARPSYNC.COLLECTIVE R15, `(.L_x_6280) ;  /* 0x000000000f087348 */ /* 0x000fea0003c00000 */
[----:B------:R0:W1:Y:S02]  /*20660*/  SHFL.IDX P6, R14, R13, R12, R11 ;  /* 0x0000000c0d0e7389 */ /* 0x00006400000c000b */
[----:B01----:R-:W-:Y:S01]  /*20670*/  ENDCOLLECTIVE ;  /* 0x000000000000791b */ /* 0x003fe20003800000 */
.L_x_6280:
[----:B------:R-:W-:Y:S02]  /*20680*/  IMAD.MOV.U32 R13, RZ, RZ, R3 ;  /* 0x000000ffff0d7224 */ /* 0x000fe400078e0003 */
[----:B------:R-:W-:Y:S02]  /*20690*/  IMAD.MOV.U32 R12, RZ, RZ, 0x1 ;  /* 0x00000001ff0c7424 */ /* 0x000fe400078e00ff */
[----:B------:R-:W-:-:S07]  /*206a0*/  IMAD.MOV.U32 R7, RZ, RZ, R14 ;  /* 0x000000ffff077224 */ /* 0x000fce00078e000e */
[----:B------:R-:W-:Y:S05]  /*206b0*/  WARPSYNC.COLLECTIVE R15, `(.L_x_6281) ;  /* 0x000000000f087348 */ /* 0x000fea0003c00000 */
[----:B------:R0:W1:Y:S02]  /*206c0*/  SHFL.IDX P6, R14, R13, R12, R11 ;  /* 0x0000000c0d0e7389 */ /* 0x00006400000c000b */
[----:B01----:R-:W-:Y:S01]  /*206d0*/  ENDCOLLECTIVE ;  /* 0x000000000000791b */ /* 0x003fe20003800000 */
.L_x_6281:
        /* <DEDUP_REMOVED lines=15> */
.L_x_6282:
[----:B------:R-:W-:Y:S02]  /*207d0*/  IMAD.MOV.U32 R13, RZ, RZ, R3 ;  /* 0x000000ffff0d7224 */ /* 0x000fe400078e0003 */
[----:B------:R-:W-:Y:S02]  /*207e0*/  IMAD.MOV.U32 R12, RZ, RZ, 0x2 ;  /* 0x00000002ff0c7424 */ /* 0x000fe400078e00ff */
[----:B------:R-:W-:-:S07]  /*207f0*/  IMAD.MOV.U32 R5, RZ, RZ, R14 ;  /* 0x000000ffff057224 */ /* 0x000fce00078e000e */
[----:B------:R-:W-:Y:S05]  /*20800*/  WARPSYNC.COLLECTIVE R15, `(.L_x_6283) ;  /* 0x000000000f087348 */ /* 0x000fea0003c00000 */
[----:B------:R0:W1:Y:S02]  /*20810*/  SHFL.IDX P6, R14, R13, R12, R11 ;  /* 0x0000000c0d0e7389 */ /* 0x00006400000c000b */
[----:B01----:R-:W-:Y:S01]  /*20820*/  ENDCOLLECTIVE ;  /* 0x000000000000791b */ /* 0x003fe20003800000 */
.L_x_6283:
        /* <DEDUP_REMOVED lines=15> */
.L_x_6284:
[----:B------:R-:W-:Y:S02]  /*20920*/  IMAD.MOV.U32 R13, RZ, RZ, R3 ;  /* 0x000000ffff0d7224 */ /* 0x000fe400078e0003 */
[----:B------:R-:W-:Y:S02]  /*20930*/  IMAD.MOV.U32 R12, RZ, RZ, 0x3 ;  /* 0x00000003ff0c7424 */ /* 0x000fe400078e00ff */
[----:B------:R-:W-:-:S07]  /*20940*/  IMAD.MOV.U32 R5, RZ, RZ, R14 ;  /* 0x000000ffff057224 */ /* 0x000fce00078e000e */
[----:B------:R-:W-:Y:S05]  /*20950*/  WARPSYNC.COLLECTIVE R15, `(.L_x_6285) ;  /* 0x000000000f087348 */ /* 0x000fea0003c00000 */
[----:B------:R0:W1:Y:S02]  /*20960*/  SHFL.IDX P6, R14, R13, R12, R11 ;  /* 0x0000000c0d0e7389 */ /* 0x00006400000c000b */
[----:B01----:R-:W-:Y:S01]  /*20970*/  ENDCOLLECTIVE ;  /* 0x000000000000791b */ /* 0x003fe20003800000 */
.L_x_6285:
        /* <DEDUP_REMOVED lines=13> */
.L_x_6286:
[----:B------:R-:W-:Y:S01]  /*20a50*/  IMAD.MOV.U32 R3, RZ, RZ, R14 ;  /* 0x000000ffff037224 */ /* 0x000fe200078e000e */
[----:B------:R-:W-:Y:S06]  /*20a60*/  BRA `(.L_x_6287) ;  /* 0xffffffa0004c7947 */ /* 0x000fec000383ffff */
.L_x_6125:
[----:B0-----:R-:W2:Y:S02]  /*20a70*/  LDL R2, [R1] ;  /* 0x0000000001027983 */ /* 0x001ea40000100800 */
[----:B--2---:R0:W1:Y:S02]  /*20a80*/  SYNCS.PHASECHK.TRANS64.TRYWAIT P0, [R2+URZ+0x28c20], R0 ;  /* 0x028c2000020075a7 */ /* 0x004064000800017f */
[----:B-1----:R-:W-:Y:S05]  /*20a90*/  @!P0 NANOSLEEP.SYNCS 0x989680 ;  /* 0x009896800000895d */ /* 0x002fea0003900000 */
[----:B------:R-:W1:Y:S02]  /*20aa0*/  @!P0 SYNCS.PHASECHK.TRANS64 P0, [R2+URZ+0x28c20], R0 ;  /* 0x028c2000020085a7 */ /* 0x000e64000800007f */
[----:B-1----:R-:W-:Y:S05]  /*20ab0*/  @!P0 BRA `(.L_x_6125) ;  /* 0xfffffffc00ec8947 */ /* 0x002fea000383ffff */
[----:B------:R-:W-:Y:S05]  /*20ac0*/  BRA `(.L_x_6288) ;  /* 0xffffffa000ac7947 */ /* 0x000fea000383ffff */
.L_x_6129:
[----:B0-----:R0:W1:Y:S02]  /*20ad0*/  SYNCS.PHASECHK.TRANS64.TRYWAIT P0, [R0+URZ+0x28c60], R2 ;  /* 0x028c6002000075a7 */ /* 0x001064000800017f */
[----:B-1----:R-:W-:Y:S05]  /*20ae0*/  @!P0 NANOSLEEP.SYNCS 0x989680 ;  /* 0x009896800000895d */ /* 0x002fea0003900000 */
[----:B------:R-:W1:Y:S02]  /*20af0*/  @!P0 SYNCS.PHASECHK.TRANS64 P0, [R0+URZ+0x28c60], R2 ;  /* 0x028c6002000085a7 */ /* 0x000e64000800007f */
[----:B-1----:R-:W-:Y:S05]  /*20b00*/  @!P0 BRA `(.L_x_6129) ;  /* 0xfffffffc00f08947 */ /* 0x002fea000383ffff */
[----:B------:R-:W-:Y:S05]  /*20b10*/  BRA `(.L_x_6289) ;  /* 0xffffffa000d87947 */ /* 0x000fea000383ffff */
.L_x_6148:
[----:B-1----:R1:W2:Y:S02]  /*20b20*/  SYNCS.PHASECHK.TRANS64.TRYWAIT P0, [R3+URZ+0x28c40], R2 ;  /* 0x028c4002030075a7 */ /* 0x0022a4000800017f */
[----:B--2---:R-:W-:Y:S05]  /*20b30*/  @!P0 NANOSLEEP.SYNCS 0x989680 ;  /* 0x009896800000895d */ /* 0x004fea0003900000 */
[----:B------:R-:W2:Y:S02]  /*20b40*/  @!P0 SYNCS.PHASECHK.TRANS64 P0, [R3+URZ+0x28c40], R2 ;  /* 0x028c4002030085a7 */ /* 0x000ea4000800007f */
[----:B--2---:R-:W-:Y:S05]  /*20b50*/  @!P0 BRA `(.L_x_6148) ;  /* 0xfffffffc00f08947 */ /* 0x004fea000383ffff */
[----:B------:R-:W-:Y:S05]  /*20b60*/  BRA `(.L_x_6290) ;  /* 0xffffffac00e47947 */ /* 0x000fea000383ffff */
.L_x_6153:
[----:B0-----:R0:W2:Y:S02]  /*20b70*/  SYNCS.PHASECHK.TRANS64.TRYWAIT P0, [R3+URZ+0x28c60], R2 ;  /* 0x028c6002030075a7 */ /* 0x0010a4000800017f */
[----:B--2---:R-:W-:Y:S05]  /*20b80*/  @!P0 NANOSLEEP.SYNCS 0x989680 ;  /* 0x009896800000895d */ /* 0x004fea0003900000 */
[----:B------:R-:W2:Y:S02]  /*20b90*/  @!P0 SYNCS.PHASECHK.TRANS64 P0, [R3+URZ+0x28c60], R2 ;  /* 0x028c6002030085a7 */ /* 0x000ea4000800007f */
[----:B--2---:R-:W-:Y:S05]  /*20ba0*/  @!P0 BRA `(.L_x_6153) ;  /* 0xfffffffc00f08947 */ /* 0x004fea000383ffff */
[----:B------:R-:W-:Y:S05]  /*20bb0*/  BRA `(.L_x_6291) ;  /* 0xffffffb000687947 */ /* 0x000fea000383ffff */
.L_x_6168:
[----:B0-----:R0:W1:Y:S02]  /*20bc0*/  SYNCS.PHASECHK.TRANS64.TRYWAIT P0, [R2+URZ+0x28c40], R3 ;  /* 0x028c4003020075a7 */ /* 0x001064000800017f */
[----:B-1----:R-:W-:Y:S05]  /*20bd0*/  @!P0 NANOSLEEP.SYNCS 0x989680 ;  /* 0x009896800000895d */ /* 0x002fea0003900000 */
[----:B------:R-:W1:Y:S02]  /*20be0*/  @!P0 SYNCS.PHASECHK.TRANS64 P0, [R2+URZ+0x28c40], R3 ;  /* 0x028c4003020085a7 */ /* 0x000e64000800007f */
[----:B-1----:R-:W-:Y:S05]  /*20bf0*/  @!P0 BRA `(.L_x_6168) ;  /* 0xfffffffc00f08947 */ /* 0x002fea000383ffff */
[----:B------:R-:W-:Y:S05]  /*20c00*/  BRA `(.L_x_6292) ;  /* 0xffffffbc00587947 */ /* 0x000fea000383ffff */
.L_x_6173:
[----:B-1----:R1:W2:Y:S02]  /*20c10*/  SYNCS.PHASECHK.TRANS64.TRYWAIT P0, [R2+URZ+0x28c60], R3 ;  /* 0x028c6003020075a7 */ /* 0x0022a4000800017f */
[----:B--2---:R-:W-:Y:S05]  /*20c20*/  @!P0 NANOSLEEP.SYNCS 0x989680 ;  /* 0x009896800000895d */ /* 0x004fea0003900000 */
[----:B------:R-:W2:Y:S02]  /*20c30*/  @!P0 SYNCS.PHASECHK.TRANS64 P0, [R2+URZ+0x28c60], R3 ;  /* 0x028c6003020085a7 */ /* 0x000ea4000800007f */
[----:B--2---:R-:W-:Y:S05]  /*20c40*/  @!P0 BRA `(.L_x_6173) ;  /* 0xfffffffc00f08947 */ /* 0x004fea000383ffff */
[----:B------:R-:W-:Y:S05]  /*20c50*/  BRA `(.L_x_6293) ;  /* 0xffffffbc00d87947 */ /* 0x000fea000383ffff */
.L_x_6188:
[----:B0-----:R0:W1:Y:S02]  /*20c60*/  SYNCS.PHASECHK.TRANS64.TRYWAIT P0, [R3+URZ+0x28c40], R2 ;  /* 0x028c4002030075a7 */ /* 0x001064000800017f */
[----:B-1----:R-:W-:Y:S05]  /*20c70*/  @!P0 NANOSLEEP.SYNCS 0x989680 ;  /* 0x009896800000895d */ /* 0x002fea0003900000 */
[----:B------:R-:W1:Y:S02]  /*20c80*/  @!P0 SYNCS.PHASECHK.TRANS64 P0, [R3+URZ+0x28c40], R2 ;  /* 0x028c4002030085a7 */ /* 0x000e64000800007f */
[----:B-1----:R-:W-:Y:S05]  /*20c90*/  @!P0 BRA `(.L_x_6188) ;  /* 0xfffffffc00f08947 */ /* 0x002fea000383ffff */
[----:B------:R-:W-:Y:S05]  /*20ca0*/  BRA `(.L_x_6294) ;  /* 0xffffffc800a47947 */ /* 0x000fea000383ffff */
.L_x_6193:
[----:B-1----:R1:W2:Y:S02]  /*20cb0*/  SYNCS.PHASECHK.TRANS64.TRYWAIT P0, [R3+URZ+0x28c60], R2 ;  /* 0x028c6002030075a7 */ /* 0x0022a4000800017f */
[----:B--2---:R-:W-:Y:S05]  /*20cc0*/  @!P0 NANOSLEEP.SYNCS 0x989680 ;  /* 0x009896800000895d */ /* 0x004fea0003900000 */
[----:B------:R-:W2:Y:S02]  /*20cd0*/  @!P0 SYNCS.PHASECHK.TRANS64 P0, [R3+URZ+0x28c60], R2 ;  /* 0x028c6002030085a7 */ /* 0x000ea4000800007f */
[----:B--2---:R-:W-:Y:S05]  /*20ce0*/  @!P0 BRA `(.L_x_6193) ;  /* 0xfffffffc00f08947 */ /* 0x004fea000383ffff */
[----:B------:R-:W-:Y:S05]  /*20cf0*/  BRA `(.L_x_6295) ;  /* 0xffffffcc00287947 */ /* 0x000fea000383ffff */
.L_x_6209:
        /* <DEDUP_REMOVED lines=8> */
.L_x_6297:
[----:B------:R-:W-:Y:S05]  /*20d80*/  BSYNC B0 ;  /* 0x0000000000007941 */ /* 0x000fea0003800000 */
.L_x_6296:
        /* <DEDUP_REMOVED lines=9> */
.L_x_6298:
        /* <DEDUP_REMOVED lines=18> */
.L_x_6299:
[----:B------:R-:W-:Y:S01]  /*20f40*/  IMAD.MOV.U32 R12, RZ, RZ, 0x2 ;  /* 0x00000002ff0c7424 */ /* 0x000fe200078e00ff */
[----:B------:R-:W-:-:S05]  /*20f50*/  SEL R5, R14, RZ, P1 ;  /* 0x000000ff0e057207 */ /* 0x000fca0000800000 */
[----:B------:R-:W-:-:S04]  /*20f60*/  IMAD.IADD R3, R2, 0x1, R5 ;  /* 0x0000000102037824 */ /* 0x000fc800078e0205 */
[----:B------:R-:W-:-:S07]  /*20f70*/  IMAD.MOV.U32 R13, RZ, RZ, R3 ;  /* 0x000000ffff0d7224 */ /* 0x000fce00078e0003 */
[----:B------:R-:W-:Y:S05]  /*20f80*/  WARPSYNC.COLLECTIVE R15, `(.L_x_6300) ;  /* 0x000000000f087348 */ /* 0x000fea0003c00000 */
[----:B------:R0:W1:Y:S02]  /*20f90*/  SHFL.UP P6, R14, R13, R12, R11 ;  /* 0x0400000c0d0e7389 */ /* 0x00006400000c000b */
[----:B01----:R-:W-:Y:S01]  /*20fa0*/  ENDCOLLECTIVE ;  /* 0x000000000000791b */ /* 0x003fe20003800000 */
.L_x_6300:
[----:B------:R-:W-:Y:S01]  /*20fb0*/  IMAD.MOV.U32 R12, RZ, RZ, 0x4 ;  /* 0x00000004ff0c7424 */ /* 0x000fe200078e00ff */
[----:B------:R-:W-:-:S05]  /*20fc0*/  SEL R14, R14, RZ, P2 ;  /* 0x000000ff0e0e7207 */ /* 0x000fca0001000000 */
[----:B------:R-:W-:-:S04]  /*20fd0*/  IMAD.IADD R3, R3, 0x1, R14 ;  /* 0x0000000103037824 */ /* 0x000fc800078e020e */
[----:B------:R-:W-:-:S07]  /*20fe0*/  IMAD.MOV.U32 R13, RZ, RZ, R3 ;  /* 0x000000ffff0d7224 */ /* 0x000fce00078e0003 */
[----:B------:R-:W-:Y:S05]  /*20ff0*/  WARPSYNC.COLLECTIVE R15, `(.L_x_6301) ;  /* 0x000000000f087348 */ /* 0x000fea0003c00000 */
[----:B------:R0:W1:Y:S02]  /*21000*/  SHFL.UP P6, R14, R13, R12, R11 ;  /* 0x0400000c0d0e7389 */ /* 0x00006400000c000b */
[----:B01----:R-:W-:Y:S01]  /*21010*/  ENDCOLLECTIVE ;  /* 0x000000000000791b */ /* 0x003fe20003800000 */
.L_x_6301:
[----:B------:R-:W-:Y:S01]  /*21020*/  IMAD.MOV.U32 R12, RZ, RZ, 0x8 ;  /* 0x00000008ff0c7424 */ /* 0x000fe200078e00ff */
[----:B------:R-:W-:-:S05]  /*21030*/  SEL R14, R14, RZ, P3 ;  /* 0x000000ff0e0e7207 */ /* 0x000fca0001800000 */
[----:B------:R-:W-:-:S04]  /*21040*/  IMAD.IADD R3, R3, 0x1, R14 ;  /* 0x0000000103037824 */ /* 0x000fc800078e020e */
[----:B------:R-:W-:-:S07]  /*21050*/  IMAD.MOV.U32 R13, RZ, RZ, R3 ;  /* 0x000000ffff0d7224 */ /* 0x000fce00078e0003 */
[----:B------:R-:W-:Y:S05]  /*21060*/  WARPSYNC.COLLECTIVE R15, `(.L_x_6302) ;  /* 0x000000000f087348 */ /* 0x000fea0003c00000 */
[----:B------:R0:W1:Y:S02]  /*21070*/  SHFL.UP P6, R14, R13, R12, R11 ;  /* 0x0400000c0d0e7389 */ /* 0x00006400000c000b */
[----:B01----:R-:W-:Y:S01]  /*21080*/  ENDCOLLECTIVE ;  /* 0x000000000000791b */ /* 0x003fe20003800000 */
.L_x_6302:
[----:B------:R-:W-:Y:S01]  /*21090*/  IMAD.MOV.U32 R12, RZ, RZ, 0x10 ;  /* 0x00000010ff0c7424 */ /* 0x000fe200078e00ff */
[----:B------:R-:W-:-:S05]  /*210a0*/  SEL R14, R14, RZ, P4 ;  /* 0x000000ff0e0e7207 */ /* 0x000fca0002000000 */
[----:B------:R-:W-:-:S04]  /*210b0*/  IMAD.IADD R3, R3, 0x1, R14 ;  /* 0x0000000103037824 */ /* 0x000fc800078e020e */
[----:B------:R-:W-:-:S07]  /*210c0*/  IMAD.MOV.U32 R13, RZ, RZ, R3 ;  /* 0x000000ffff0d7224 */ /* 0x000fce00078e0003 */
[----:B------:R-:W-:Y:S05]  /*210d0*/  WARPSYNC.COLLECTIVE R15, `(.L_x_6303) ;  /* 0x000000000f087348 */ /* 0x000fea0003c00000 */
[----:B------:R0:W1:Y:S02]  /*210e0*/  SHFL.UP P6, R14, R13, R12, R11 ;  /* 0x0400000c0d0e7389 */ /* 0x00006400000c000b */
[----:B01----:R-:W-:Y:S01]  /*210f0*/  ENDCOLLECTIVE ;  /* 0x000000000000791b */ /* 0x003fe20003800000 */
.L_x_6303:
        /* <DEDUP_REMOVED lines=8> */
.L_x_6304:
[----:B------:R-:W-:Y:S05]  /*21180*/  BRA `(.L_x_6305) ;  /* 0xffffffd4007c7947 */ /* 0x000fea000383ffff */
.L_x_6214:
        /* <DEDUP_REMOVED lines=8> */
.L_x_6307:
[----:B------:R-:W-:Y:S05]  /*21210*/  BSYNC B0 ;  /* 0x0000000000007941 */ /* 0x000fea0003800000 */
.L_x_6306:
        /* <DEDUP_REMOVED lines=9> */
.L_x_6308:
[----:B------:R-:W-:Y:S01]  /*212b0*/  IMAD.MOV.U32 R12, RZ, RZ, 0x4 ;  /* 0x00000004ff0c7424 */ /* 0x000fe200078e00ff */
[----:B------:R-:W-:-:S05]  /*212c0*/  SEL R14, R14, RZ, P2 ;  /* 0x000000ff0e0e7207 */ /* 0x000fca0001000000 */
[----:B------:R-:W-:-:S04]  /*212d0*/  IMAD.IADD R3, R3, 0x1, R14 ;  /* 0x0000000103037824 */ /* 0x000fc800078e020e */
[----:B------:R-:W-:-:S07]  /*212e0*/  IMAD.MOV.U32 R13, RZ, RZ, R3 ;  /* 0x000000ffff0d7224 */ /* 0x000fce00078e0003 */
[----:B------:R-:W-:Y:S05]  /*212f0*/  WARPSYNC.COLLECTIVE R15, `(.L_x_6309) ;  /* 0x000000000f087348 */ /* 0x000fea0003c00000 */
[----:B------:R0:W1:Y:S02]  /*21300*/  SHFL.UP P6, R14, R13, R12, R11 ;  /* 0x0400000c0d0e7389 */ /* 0x00006400000c000b */
[----:B01----:R-:W-:Y:S01]  /*21310*/  ENDCOLLECTIVE ;  /* 0x000000000000791b */ /* 0x003fe20003800000 */
.L_x_6309:
[----:B------:R-:W-:Y:S01]  /*21320*/  IMAD.MOV.U32 R12, RZ, RZ, 0x8 ;  /* 0x00000008ff0c7424 */ /* 0x000fe200078e00ff */
[----:B------:R-:W-:-:S05]  /*21330*/  SEL R14, R14, RZ, P3 ;  /* 0x000000ff0e0e7207 */ /* 0x000fca0001800000 */
[----:B------:R-:W-:-:S04]  /*21340*/  IMAD.IADD R3, R3, 0x1, R14 ;  /* 0x0000000103037824 */ /* 0x000fc800078e020e */
[----:B------:R-:W-:-:S07]  /*21350*/  IMAD.MOV.U32 R13, RZ, RZ, R3 ;  /* 0x000000ffff0d7224 */ /* 0x000fce00078e0003 */
[----:B------:R-:W-:Y:S05]  /*21360*/  WARPSYNC.COLLECTIVE R15, `(.L_x_6310) ;  /* 0x000000000f087348 */ /* 0x000fea0003c00000 */
[----:B------:R0:W1:Y:S02]  /*21370*/  SHFL.UP P6, R14, R13, R12, R11 ;  /* 0x0400000c0d0e7389 */ /* 0x00006400000c000b */
[----:B01----:R-:W-:Y:S01]  /*21380*/  ENDCOLLECTIVE ;  /* 0x000000000000791b */ /* 0x003fe20003800000 */
.L_x_6310:
[----:B------:R-:W-:Y:S01]  /*21390*/  IMAD.MOV.U32 R12, RZ, RZ, 0x10 ;  /* 0x00000010ff0c7424 */ /* 0x000fe200078e00ff */
[----:B------:R-:W-:-:S05]  /*213a0*/  SEL R14, R14, RZ, P4 ;  /* 0x000000ff0e0e7207 */ /* 0x000fca0002000000 */
[----:B------:R-:W-:-:S04]  /*213b0*/  IMAD.IADD R3, R3, 0x1, R14 ;  /* 0x0000000103037824 */ /* 0x000fc800078e020e */
[----:B------:R-:W-:-:S07]  /*213c0*/  IMAD.MOV.U32 R13, RZ, RZ, R3 ;  /* 0x000000ffff0d7224 */ /* 0x000fce00078e0003 */
[----:B------:R-:W-:Y:S05]  /*213d0*/  WARPSYNC.COLLECTIVE R15, `(.L_x_6311) ;  /* 0x000000000f087348 */ /* 0x000fea0003c00000 */
[----:B------:R0:W1:Y:S02]  /*213e0*/  SHFL.UP P6, R14, R13, R12, R11 ;  /* 0x0400000c0d0e7389 */ /* 0x00006400000c000b */
[----:B01----:R-:W-:Y:S01]  /*213f0*/  ENDCOLLECTIVE ;  /* 0x000000000000791b */ /* 0x003fe20003800000 */
.L_x_6311:
        /* <DEDUP_REMOVED lines=8> */
.L_x_6312:
[----:B------:R-:W-:Y:S05]  /*21480*/  BRA `(.L_x_6313) ;  /* 0xffffffd400587947 */ /* 0x000fea000383ffff */
.L_x_6216:
[----:B------:R-:W-:Y:S01]  /*21490*/  BSSY B0, `(.L_x_6314) ;  /* 0x0000006000007945 */ /* 0x000fe20003800000 */
[----:B------:R-:W-:Y:S01]  /*214a0*/  PLOP3.LUT P6, PT, P6, PT, PT, 0x8, 0x0 ;  /* 0x000000000000781c */ /* 0x000fe200037ce170 */
[----:B------:R-:W-:-:S12]  /*214b0*/  IMAD.MOV.U32 R15, RZ, RZ, -0x1 ;  /* 0xffffffffff0f7424 */ /* 0x000fd800078e00ff */
[----:B0----5:R-:W-:Y:S05]  /*214c0*/  WARPSYNC.COLLECTIVE R15, `(.L_x_6315) ;  /* 0x000000000f087348 */ /* 0x021fea0003c00000 */
[----:B------:R-:W-:Y:S01]  /*214d0*/  VOTE.ANY R14, PT, P6 ;  /* 0x00000000000e7806 */ /* 0x000fe200030e0100 */
[----:B0----5:R-:W-:Y:S06]  /*214e0*/  ENDCOLLECTIVE ;  /* 0x000000000000791b */ /* 0x021fec0003800000 */
.L_x_6315:
[----:B------:R-:W-:Y:S05]  /*214f0*/  BSYNC B0 ;  /* 0x0000000000007941 */ /* 0x000fea0003800000 */
.L_x_6314:
        /* <DEDUP_REMOVED lines=9> */
.L_x_6316:
[----:B------:R-:W-:Y:S01]  /*21590*/  IMAD.MOV.U32 R17, RZ, RZ, R14 ;  /* 0x000000ffff117224 */ /* 0x000fe200078e000e */
[----:B------:R-:W-:Y:S06]  /*215a0*/  BRA `(.L_x_6317) ;  /* 0xffffffd400487947 */ /* 0x000fec000383ffff */
.L_x_6218:
[----:B------:R-:W-:Y:S01]  /*215b0*/  BSSY B0, `(.L_x_6318) ;  /* 0x0000007000007945 */ /* 0x000fe20003800000 */
[----:B------:R-:W-:Y:S02]  /*215c0*/  IMAD.MOV.U32 R13, RZ, RZ, R3 ;  /* 0x000000ffff0d7224 */ /* 0x000fe400078e0003 */
[----:B------:R-:W-:Y:S02]  /*215d0*/  IMAD.MOV.U32 R11, RZ, RZ, 0x1f ;  /* 0x0000001fff0b7424 */ /* 0x000fe400078e00ff */
[----:B------:R-:W-:-:S07]  /*215e0*/  IMAD.MOV.U32 R15, RZ, RZ, -0x1 ;  /* 0xffffffffff0f7424 */ /* 0x000fce00078e00ff */
[----:B012--5:R-:W-:Y:S05]  /*215f0*/  WARPSYNC.COLLECTIVE R15, `(.L_x_6319) ;  /* 0x000000000f087348 */ /* 0x027fea0003c00000 */
[----:B------:R3:W4:Y:S02]  /*21600*/  SHFL.IDX P6, R14, R13, R12, R11 ;  /* 0x0000000c0d0e7389 */ /* 0x00072400000c000b */
[----:B012345:R-:W-:Y:S01]  /*21610*/  ENDCOLLECTIVE ;  /* 0x000000000000791b */ /* 0x03ffe20003800000 */
.L_x_6319:
[----:B------:R-:W-:Y:S05]  /*21620*/  BSYNC B0 ;  /* 0x0000000000007941 */ /* 0x000fea0003800000 */
.L_x_6318:
[----:B------:R-:W-:Y:S01]  /*21630*/  IMAD.MOV.U32 R4, RZ, RZ, R14 ;  /* 0x000000ffff047224 */ /* 0x000fe200078e000e */
[----:B------:R-:W-:Y:S06]  /*21640*/  BRA `(.L_x_6217) ;  /* 0xffffffd4003c7947 */ /* 0x000fec000383ffff */
.L_x_6222:
[----:B0-----:R0:W1:Y:S02]  /*21650*/  SYNCS.PHASECHK.TRANS64.TRYWAIT P0, [R0+URZ+0x28c20], R3 ;  /* 0x028c2003000075a7 */ /* 0x001064000800017f */
[----:B-1----:R-:W-:Y:S05]  /*21660*/  @!P0 NANOSLEEP.SYNCS 0x989680 ;  /* 0x009896800000895d */ /* 0x002fea0003900000 */
[----:B------:R-:W1:Y:S02]  /*21670*/  @!P0 SYNCS.PHASECHK.TRANS64 P0, [R0+URZ+0x28c20], R3 ;  /* 0x028c2003000085a7 */ /* 0x000e64000800007f */
[----:B-1----:R-:W-:Y:S05]  /*21680*/  @!P0 BRA `(.L_x_6222) ;  /* 0xfffffffc00f08947 */ /* 0x002fea000383ffff */
[----:B------:R-:W-:Y:S05]  /*21690*/  BRA `(.L_x_6320) ;  /* 0xffffffd800bc7947 */ /* 0x000fea000383ffff */
.L_x_6223:
        /* <DEDUP_REMOVED lines=11> */
.L_x_6322:
[----:B------:R-:W-:Y:S05]  /*21750*/  BSYNC B0 ;  /* 0x0000000000007941 */ /* 0x000fea0003800000 */
.L_x_6321:
[----:B------:R-:W-:Y:S05]  /*21760*/  BRA `(.L_x_6323) ;  /* 0xffffffd800a47947 */ /* 0x000fea000383ffff */
.L_x_6224:
[----:B------:R-:W-:Y:S01]  /*21770*/  BSSY B0, `(.L_x_6324) ;  /* 0x0000006000007945 */ /* 0x000fe20003800000 */
[----:B------:R-:W-:-:S07]  /*21780*/  IMAD.MOV.U32 R15, RZ, RZ, -0x1 ;  /* 0xffffffffff0f7424 */ /* 0x000fce00078e00ff */
[----:B01---5:R-:W-:Y:S05]  /*21790*/  WARPSYNC.COLLECTIVE R15, `(.L_x_6325) ;  /* 0x000000000f0c7348 */ /* 0x023fea0003c00000 */
[----:B------:R-:W-:Y:S02]  /*217a0*/  ELECT P6, UR62, PT ;  /* 0x00000000003e782f */ /* 0x000fe400038c0000 */
[----:B------:R-:W-:Y:S01]  /*217b0*/  MOV R14, UR62 ;  /* 0x0000003e000e7c02 */ /* 0x000fe20008000f00 */
[----:B01---5:R-:W-:Y:S10]  /*217c0*/  ENDCOLLECTIVE ;  /* 0x000000000000791b */ /* 0x023ff40003800000 */
.L_x_6325:
[----:B------:R-:W-:Y:S05]  /*217d0*/  BSYNC B0 ;  /* 0x0000000000007941 */ /* 0x000fea0003800000 */
.L_x_6324:
[----:B------:R-:W-:Y:S05]  /*217e0*/  BRA `(.L_x_6326) ;  /* 0xffffffd800987947 */ /* 0x000fea000383ffff */
.L_x_6226:
[----:B0-----:R0:W1:Y:S02]  /*217f0*/  SYNCS.PHASECHK.TRANS64.TRYWAIT P0, [R6+URZ], R5 ;  /* 0x00000005060075a7 */ /* 0x001064000800017f */
[----:B-1----:R-:W-:Y:S05]  /*21800*/  @!P0 NANOSLEEP.SYNCS 0x989680 ;  /* 0x009896800000895d */ /* 0x002fea0003900000 */
[----:B------:R-:W1:Y:S02]  /*21810*/  @!P0 SYNCS.PHASECHK.TRANS64 P0, [R6+URZ], R5 ;  /* 0x00000005060085a7 */ /* 0x000e64000800007f */
[----:B-1----:R-:W-:Y:S05]  /*21820*/  @!P0 BRA `(.L_x_6226) ;  /* 0xfffffffc00f08947 */ /* 0x002fea000383ffff */
[----:B------:R-:W-:Y:S05]  /*21830*/  BRA `(.L_x_6327) ;  /* 0xffffffd800d47947 */ /* 0x000fea000383ffff */
.L_x_6227:
[----:B-1----:R1:W2:Y:S02]  /*21840*/  SYNCS.PHASECHK.TRANS64.TRYWAIT P0, [R7+URZ], R2 ;  /* 0x00000002070075a7 */ /* 0x0022a4000800017f */
[----:B--2---:R-:W-:Y:S05]  /*21850*/  @!P0 NANOSLEEP.SYNCS 0x989680 ;  /* 0x009896800000895d */ /* 0x004fea0003900000 */
[----:B------:R-:W2:Y:S02]  /*21860*/  @!P0 SYNCS.PHASECHK.TRANS64 P0, [R7+URZ], R2 ;  /* 0x00000002070085a7 */ /* 0x000ea4000800007f */
[----:B--2---:R-:W-:Y:S05]  /*21870*/  @!P0 BRA `(.L_x_6227) ;  /* 0xfffffffc00f08947 */ /* 0x004fea000383ffff */
[----:B------:R-:W-:Y:S05]  /*21880*/  BRA `(.L_x_6328) ;  /* 0xffffffd800c87947 */ /* 0x000fea000383ffff */
.L_x_6229:
[----:B--2---:R2:W3:Y:S02]  /*21890*/  SYNCS.PHASECHK.TRANS64.TRYWAIT P0, [R4+URZ], R5 ;  /* 0x00000005040075a7 */ /* 0x0044e4000800017f */
[----:B---3--:R-:W-:Y:S05]  /*218a0*/  @!P0 NANOSLEEP.SYNCS 0x989680 ;  /* 0x009896800000895d */ /* 0x008fea0003900000 */
[----:B------:R-:W3:Y:S02]  /*218b0*/  @!P0 SYNCS.PHASECHK.TRANS64 P0, [R4+URZ], R5 ;  /* 0x00000005040085a7 */ /* 0x000ee4000800007f */
[----:B---3--:R-:W-:Y:S05]  /*218c0*/  @!P0 BRA `(.L_x_6229) ;  /* 0xfffffffc00f08947 */ /* 0x008fea000383ffff */
[----:B------:R-:W-:Y:S05]  /*218d0*/  BRA `(.L_x_6329) ;  /* 0xffffffd800d07947 */ /* 0x000fea000383ffff */
.L_x_6330:
        /* <DEDUP_REMOVED lines=10> */
.L_x_15125:


//--------------------- .text._ZN7cutlass13device_kernelIN5flash11enable_sm90INS1_16FlashAttnFwdSm90INS1_25CollectiveMainloopFwdSm90ILi2EN4cute5tupleIJNS5_1CILi1EEES8_S8_EEENS6_IJNS7_ILi64EEESA_SA_EEELi512ENS_6half_tEfNS_4arch4Sm90ELb0ELb1ELb0ELb1ELb0ELb0ELb1ELb0ELb0ELb1ELb0ELb0EEENS1_21CollectiveEpilogueFwdINS6_IJSA_NS7_ILi512EEESA_EEES9_SC_SE_Li256ELb1ELb1ELb0ELb0EEENS1_36VarlenDynamicPersistentTileSchedulerILi64ELi64ELi256ELi128ELb0ELb1ELb1ELb1ELb0ELb1EEEEEEEEEvNT_6ParamsE --------------------------
	.section	.text._ZN7cutlass13device_kernelIN5flash11enable_sm90INS1_16FlashAttnFwdSm90INS1_25CollectiveMainloopFwdSm90ILi2EN4cute5tupleIJNS5_1CILi1EEES8_S8_EEENS6_IJNS7_ILi64EEESA_SA_EEELi512ENS_6half_tEfNS_4arch4Sm90ELb0ELb1ELb0ELb1ELb0ELb0ELb1ELb0ELb0ELb1ELb0ELb0EEENS1_21CollectiveEpilogueFwdINS6_IJSA_NS7_ILi512EEESA_EEES9_SC_SE_Li256ELb1ELb1ELb0ELb0EEENS1_36VarlenDynamicPersistentTileSchedulerILi64ELi64ELi256ELi128ELb0ELb1ELb1ELb1ELb0ELb1EEEEEEEEEvNT_6ParamsE,"ax",@progbits
	.align	128
.text._ZN7cutlass13device_kernelIN5flash11enable_sm90INS1_16FlashAttnFwdSm90INS1_25CollectiveMainloopFwdSm90ILi2EN4cute5tupleIJNS5_1CILi1EEES8_S8_EEENS6_IJNS7_ILi64EEESA_SA_EEELi512ENS_6half_tEfNS_4arch4Sm90ELb0ELb1ELb0ELb1ELb0ELb0ELb1ELb0ELb0ELb1ELb0ELb0EEENS1_21CollectiveEpilogueFwdINS6_IJSA_NS7_ILi512EEESA_EEES9_SC_SE_Li256ELb1ELb1ELb0ELb0EEENS1_36VarlenDynamicPersistentTileSchedulerILi64ELi64ELi256ELi128ELb0ELb1ELb1ELb1ELb0ELb1EEEEEEEEEvNT_6ParamsE:
        .type           _ZN7cutlass13device_kernelIN5flash11enable_sm90INS1_16FlashAttnFwdSm90INS1_25CollectiveMainloopFwdSm90ILi2EN4cute5tupleIJNS5_1CILi1EEES8_S8_EEENS6_IJNS7_ILi64EEESA_SA_EEELi512ENS_6half_tEfNS_4arch4Sm90ELb0ELb1ELb0ELb1ELb0ELb0ELb1ELb0ELb0ELb1ELb0ELb0EEENS1_21CollectiveEpilogueFwdINS6_IJSA_NS7_ILi512EEESA_EEES9_SC_SE_Li256ELb1ELb1ELb0ELb0EEENS1_36VarlenDynamicPersistentTileSchedulerILi64ELi64ELi256ELi128ELb0ELb1ELb1ELb1ELb0ELb1EEEEEEEEEvNT_6ParamsE,@function
        .size           _ZN7cutlass13device_kernelIN5flash11enable_sm90INS1_16FlashAttnFwdSm90INS1_25CollectiveMainloopFwdSm90ILi2EN4cute5tupleIJNS5_1CILi1EEES8_S8_EEENS6_IJNS7_ILi64EEESA_SA_EEELi512ENS_6half_tEfNS_4arch4Sm90ELb0ELb1ELb0ELb1ELb0ELb0ELb1ELb0ELb0ELb1ELb0ELb0EEENS1_21CollectiveEpilogueFwdINS6_IJSA_NS7_ILi512EEESA_EEES9_SC_SE_Li256ELb1ELb1ELb0ELb0EEENS1_36VarlenDynamicPersistentTileSchedulerILi64ELi64ELi256ELi128ELb0ELb1ELb1ELb1ELb0ELb1EEEEEEEEEvNT_6ParamsE,(.L_x_15126 - _ZN7cutlass13device_kernelIN5flash11enable_sm90INS1_16FlashAttnFwdSm90INS1_25CollectiveMainloopFwdSm90ILi2EN4cute5tupleIJNS5_1CILi1EEES8_S8_EEENS6_IJNS7_ILi64EEESA_SA_EEELi512ENS_6half_tEfNS_4arch4Sm90ELb0ELb1ELb0ELb1ELb0ELb0ELb1ELb0ELb0ELb1ELb0ELb0EEENS1_21CollectiveEpilogueFwdINS6_IJSA_NS7_ILi512EEESA_EEES9_SC_SE_Li256ELb1ELb1ELb0ELb0EEENS1_36VarlenDynamicPersistentTileSchedulerILi64ELi64ELi256ELi128ELb0ELb1ELb1ELb1ELb0ELb1EEEEEEEEEvNT_6ParamsE)
        .other          _ZN7cutlass13device_kernelIN5flash11enable_sm90INS1_16FlashAttnFwdSm90INS1_25CollectiveMainloopFwdSm90ILi2EN4cute5tupleIJNS5_1CILi1EEES8_S8_EEENS6_IJNS7_ILi64EEESA_SA_EEELi512ENS_6half_tEfNS_4arch4Sm90ELb0ELb1ELb0ELb1ELb0ELb0ELb1ELb0ELb0ELb1ELb0ELb0EEENS1_21CollectiveEpilogueFwdINS6_IJSA_NS7_ILi512EEESA_EEES9_SC_SE_Li256ELb1ELb1ELb0ELb0EEENS1_36VarlenDynamicPersistentTileSchedulerILi64ELi64ELi256ELi128ELb0ELb1ELb1ELb1ELb0ELb1EEEEEEEEEvNT_6ParamsE,@"STO_CUDA_ENTRY STV_DEFAULT"
_ZN7cutlass13device_kernelIN5flash11enable_sm90INS1_16FlashAttnFwdSm90INS1_25CollectiveMainloopFwdSm90ILi2EN4cute5tupleIJNS5_1CILi1EEES8_S8_EEENS6_IJNS7_ILi64EEESA_SA_EEELi512ENS_6half_tEfNS_4arch4Sm90ELb0ELb1ELb0ELb1ELb0ELb0ELb1ELb0ELb0ELb1ELb0ELb0EEENS1_21CollectiveEpilogueFwdINS6_IJSA_NS7_ILi512EEESA_EEES9_SC_SE_Li256ELb1ELb1ELb0ELb0EEENS1_36VarlenDynamicPersistentTileSchedulerILi64ELi64ELi256ELi128ELb0ELb1ELb1ELb1ELb0ELb1EEEEEEEEEvNT_6ParamsE:
        /* <DEDUP_REMOVED lines=17> */
.L_x_6332:
[----:B------:R-:W-:Y:S05]  /*0110*/  BSYNC B0 ;  /* 0x0000000000007941 */ /* 0x000fea0003800000 */
.L_x_6331:
        /* <DEDUP_REMOVED lines=39> */
.L_x_6333:
        /* <DEDUP_REMOVED lines=22> */
.L_x_6334:
        /* <DEDUP_REMOVED lines=18> */
.L_x_6335:
        /* <DEDUP_REMOVED lines=22> */
.L_x_6336:
        /* <DEDUP_REMOVED lines=22> */
.L_x_6337:
        /* <DEDUP_REMOVED lines=8> */
.L_x_6339:
        /* <DEDUP_REMOVED lines=18> */
[----:B------:R-:W2:Y:S01]  /*0a70*/  LDL.LU R17, [R1+0x64] ;  /* 0x0000640001117983 */ /* 0x000ea20000300800 */
[----:B------:R-:W-:Y:S01]  /*0a80*/  VIADD R205, R4, 0xffffff80 ;  /* 0xffffff8004cd7836 */ /* 0x000fe20000000000 */
[----:B------:R-:W-:Y:S01]  /*0a90*/  R2UR UR4, R13 ;  /* 0x000000000d0472ca */ /* 0x000fe200000e0000 */
[----:B------:R-:W-:Y:S01]  /*0aa0*/  IMAD.MOV.U32 R185, RZ, RZ, 0x20 ;  /* 0x00000020ffb97424 */ /* 0x000fe200078e00ff */
[----:B------:R-:W-:Y:S01]  /*0ab0*/  UMOV UR36, URZ ;  /* 0x0000003f00247c82 */ /* 0x000fe20008000000 */
[----:B------:R-:W-:Y:S01]  /*0ac0*/  IMAD.MOV.U32 R200, RZ, RZ, RZ ;  /* 0x000000ffffc87224 */ /* 0x000fe200078e00ff */
[----:B------:R-:W-:-:S04]  /*0ad0*/  SHF.R.S32.HI R0, RZ, 0x1f, R205 ;  /* 0x0000001fff007819 */ /* 0x000fc800000114cd */
[CC--:B------:R-:W-:Y:S02]  /*0ae0*/  LEA.HI R2, R0.reuse, R205.reuse, RZ, 0x4 ;  /* 0x000000cd00027211 */ /* 0x0c0fe400078f20ff */
[CC--:B------:R-:W-:Y:S02]  /*0af0*/  LEA.HI R6, R0.reuse, R205.reuse, RZ, 0x2 ;  /* 0x000000cd00067211 */ /* 0x0c0fe400078f10ff */
[----:B------:R-:W-:Y:S02]  /*0b00*/  SHF.R.S32.HI R5, RZ, 0x4, R2 ;  /* 0x00000004ff057819 */ /* 0x000fe40000011402 */
[----:B------:R-:W-:Y:S02]  /*0b10*/  LEA.HI R8, R0, R205, RZ, 0x7 ;  /* 0x000000cd00087211 */ /* 0x000fe400078f38ff */
[C---:B------:R-:W-:Y:S02]  /*0b20*/  LEA.HI R3, R2.reuse, R5, RZ, 0x1 ;  /* 0x0000000502037211 */ /* 0x040fe400078f08ff */
[----:B------:R-:W-:-:S02]  /*0b30*/  LOP3.LUT R2, R2, 0xfffffff0, RZ, 0xc0, !PT ;  /* 0xfffffff002027812 */ /* 0x000fc400078ec0ff */
[----:B------:R-:W-:Y:S02]  /*0b40*/  LOP3.LUT R4, R3, 0x1ffffffe, RZ, 0xc0, !PT ;  /* 0x1ffffffe03047812 */ /* 0x000fe400078ec0ff */
[----:B------:R-:W-:Y:S01]  /*0b50*/  LEA.HI R3, R0, R205, RZ, 0x5 ;  /* 0x000000cd00037211 */ /* 0x000fe200078f28ff */
[----:B------:R-:W-:Y:S01]  /*0b60*/  IMAD.IADD R2, R205, 0x1, -R2 ;  /* 0x00000001cd027824 */ /* 0x000fe200078e0a02 */
[----:B------:R-:W-:Y:S01]  /*0b70*/  LOP3.LUT R10, R6, 0xfffffffc, RZ, 0xc0, !PT ;  /* 0xfffffffc060a7812 */ /* 0x000fe200078ec0ff */
[----:B------:R-:W-:Y:S01]  /*0b80*/  IMAD.IADD R5, R5, 0x1, -R4 ;  /* 0x0000000105057824 */ /* 0x000fe200078e0a04 */
[--C-:B------:R-:W-:Y:S02]  /*0b90*/  SHF.R.S32.HI R4, RZ, 0x5, R3.reuse ;  /* 0x00000005ff047819 */ /* 0x100fe40000011403 */
[----:B------:R-:W-:Y:S01]  /*0ba0*/  SHF.R.S32.HI R3, RZ, 0x1f, R3 ;  /* 0x0000001fff037819 */ /* 0x000fe20000011403 */
[----:B------:R-:W-:Y:S01]  /*0bb0*/  IMAD.IADD R12, R205, 0x1, -R10 ;  /* 0x00000001cd0c7824 */ /* 0x000fe200078e0a0a */
[----:B------:R-:W-:Y:S01]  /*0bc0*/  LOP3.LUT R6, R8, 0xffffff80, RZ, 0xc0, !PT ;  /* 0xffffff8008067812 */ /* 0x000fe200078ec0ff */
[----:B------:R-:W-:Y:S01]  /*0bd0*/  IMAD.SHL.U32 R5, R5, 0x8, RZ ;  /* 0x0000000805057824 */ /* 0x000fe200078e00ff */
[----:B------:R-:W-:-:S02]  /*0be0*/  LEA.HI R3, R3, R4, RZ, 0x2 ;  /* 0x0000000403037211 */ /* 0x000fc400078f10ff */
[----:B------:R-:W-:Y:S01]  /*0bf0*/  SHF.R.S32.HI R9, RZ, 0x1f, R2 ;  /* 0x0000001fff097819 */ /* 0x000fe20000011402 */
[----:B------:R-:W-:Y:S01]  /*0c00*/  IMAD.IADD R6, R205, 0x1, -R6 ;  /* 0x00000001cd067824 */ /* 0x000fe200078e0a06 */
[----:B------:R-:W-:Y:S02]  /*0c10*/  SHF.R.S32.HI R201, RZ, 0x7, R8 ;  /* 0x00000007ffc97819 */ /* 0x000fe40000011408 */
[----:B------:R-:W-:Y:S02]  /*0c20*/  LOP3.LUT R3, R3, 0x3ffffc, RZ, 0xc0, !PT ;  /* 0x003ffffc03037812 */ /* 0x000fe400078ec0ff */
[----:B------:R-:W-:Y:S01]  /*0c30*/  SHF.R.S32.HI R7, RZ, 0x1f, R6 ;  /* 0x0000001fff077819 */ /* 0x000fe20000011406 */
[----:B------:R-:W-:Y:S01]  /*0c40*/  IMAD R16, R201, 0x100, R2 ;  /* 0x00000100c9107824 */ /* 0x000fe200078e0202 */
[----:B------:R-:W-:Y:S01]  /*0c50*/  LEA.HI R11, R12, R12, RZ, 0x1 ;  /* 0x0000000c0c0b7211 */ /* 0x000fe200078f08ff */
[----:B------:R-:W-:Y:S01]  /*0c60*/  IMAD.IADD R3, R4, 0x1, -R3 ;  /* 0x0000000104037824 */ /* 0x000fe200078e0a03 */
[----:B------:R-:W-:-:S02]  /*0c70*/  LEA.HI R10, R9, R2, RZ, 0x3 ;  /* 0x00000002090a7211 */ /* 0x000fc400078f18ff */
[-C--:B------:R-:W-:Y:S01]  /*0c80*/  LEA.HI R9, R7, R6.reuse, RZ, 0x2 ;  /* 0x0000000607097211 */ /* 0x080fe200078f10ff */
[----:B------:R-:W-:Y:S01]  /*0c90*/  IMAD R16, R3, 0x10, R16 ;  /* 0x0000001003107824 */ /* 0x000fe200078e0210 */
[----:B------:R-:W-:Y:S02]  /*0ca0*/  LOP3.LUT R13, R11, 0x1ffffffe, RZ, 0xc0, !PT ;  /* 0x1ffffffe0b0d7812 */ /* 0x000fe400078ec0ff */
[C---:B------:R-:W-:Y:S01]  /*0cb0*/  LOP3.LUT R11, R10.reuse, 0xfffffff8, RZ, 0xc0, !PT ;  /* 0xfffffff80a0b7812 */ /* 0x040fe200078ec0ff */
[----:B------:R-:W-:Y:S01]  /*0cc0*/  IMAD.SHL.U32 R10, R10, 0x40, RZ ;  /* 0x000000400a0a7824 */ /* 0x000fe200078e00ff */
[----:B------:R-:W-:Y:S01]  /*0cd0*/  LOP3.LUT R3, R9, 0x7ffffffc, RZ, 0xc0, !PT ;  /* 0x7ffffffc09037812 */ /* 0x000fe200078ec0ff */
[----:B------:R-:W-:Y:S01]  /*0ce0*/  IMAD.U32 R204, R16, 0x40, R5 ;  /* 0x0000004010cc7824 */ /* 0x000fe200078e0005 */
[----:B------:R-:W-:Y:S01]  /*0cf0*/  LEA.HI R7, R7, R6, RZ, 0x5 ;  /* 0x0000000607077211 */ /* 0x000fe200078f28ff */
[----:B------:R-:W-:Y:S01]  /*0d00*/  IMAD.IADD R11, R2, 0x1, -R11 ;  /* 0x00000001020b7824 */ /* 0x000fe200078e0a0b */
[----:B------:R-:W-:Y:S01]  /*0d10*/  SHF.R.S32.HI R2, RZ, 0x2, R9 ;  /* 0x00000002ff027819 */ /* 0x000fe20000011409 */
[----:B------:R-:W-:Y:S01]  /*0d20*/  IMAD.IADD R18, R6, 0x1, -R3 ;  /* 0x0000000106127824 */ /* 0x000fe200078e0a03 */
[----:B------:R-:W-:Y:S01]  /*0d30*/  LEA.HI R0, R0, R205, RZ, 0x3 ;  /* 0x000000cd00007211 */ /* 0x000fe200078f18ff */
[----:B------:R-:W-:Y:S01]  /*0d40*/  IMAD.SHL.U32 R3, R11, 0x40, RZ ;  /* 0x000000400b037824 */ /* 0x000fe200078e00ff */
[----:B------:R-:W-:Y:S01]  /*0d50*/  SHF.R.S32.HI R9, RZ, 0x1f, R9 ;  /* 0x0000001fff097819 */ /* 0x000fe20000011409 */
[----:B------:R-:W-:Y:S01]  /*0d60*/  IMAD.IADD R12, R12, 0x1, -R13 ;  /* 0x000000010c0c7824 */ /* 0x000fe200078e0a0d */
[----:B------:R-:W-:Y:S01]  /*0d70*/  LOP3.LUT R198, R0, 0xfffffff8, RZ, 0xc0, !PT ;  /* 0xfffffff800c67812 */ /* 0x000fe200078ec0ff */
[----:B------:R-:W-:Y:S01]  /*0d80*/  IMAD.SHL.U32 R18, R18, 0x2, RZ ;  /* 0x0000000212127824 */ /* 0x000fe200078e00ff */
[----:B------:R-:W-:-:S02]  /*0d90*/  LOP3.LUT R6, R3, 0x1c0, RZ, 0xc0, !PT ;  /* 0x000001c003067812 */ /* 0x000fc400078ec0ff */
[----:B------:R-:W-:Y:S01]  /*0da0*/  LOP3.LUT R3, R10, 0x7ffffe00, RZ, 0xc0, !PT ;  /* 0x7ffffe000a037812 */ /* 0x000fe200078ec0ff */
[----:B------:R-:W-:Y:S01]  /*0db0*/  IMAD.IADD R198, R205, 0x1, -R198 ;  /* 0x00000001cdc67824 */ /* 0x000fe200078e0ac6 */
[----:B------:R-:W-:Y:S02]  /*0dc0*/  LOP3.LUT R5, R6, 0x8, R5, 0xf8, !PT ;  /* 0x0000000806057812 */ /* 0x000fe400078ef805 */
[----:B------:R-:W-:Y:S01]  /*0dd0*/  SHF.R.U32.HI R6, RZ, 0x3, R6 ;  /* 0x00000003ff067819 */ /* 0x000fe20000011606 */
[----:B------:R-:W-:Y:S01]  /*0de0*/  IMAD R3, R4, 0x400, R3 ;  /* 0x0000040004037824 */ /* 0x000fe200078e0203 */
[----:B------:R-:W-:Y:S01]  /*0df0*/  LEA.HI R9, R9, R2, RZ, 0x3 ;  /* 0x0000000209097211 */ /* 0x000fe200078f18ff */
[----:B------:R-:W-:Y:S01]  /*0e00*/  IMAD.SHL.U32 R187, R198, 0x8, RZ ;  /* 0x00000008c6bb7824 */ /* 0x000fe200078e00ff */
[----:B------:R-:W-:Y:S02]  /*0e10*/  LOP3.LUT R6, R5, R6, RZ, 0x3c, !PT ;  /* 0x0000000605067212 */ /* 0x000fe400078e3cff */
[----:B------:R-:W-:Y:S01]  /*0e20*/  R2P PR, R11, 0x6 ;  /* 0x000000060b007804 */ /* 0x000fe20000000000 */
[----:B------:R-:W-:Y:S01]  /*0e30*/  VIADD R197, R187, 0x40 ;  /* 0x00000040bbc57836 */ /* 0x000fe20000000000 */
        /* <DEDUP_REMOVED lines=9> */
[----:B------:R-:W-:Y:S01]  /*0ed0*/  VIADD R194, R187, 0x100 ;  /* 0x00000100bbc27836 */ /* 0x000fe20000000000 */
[----:B------:R-:W-:Y:S01]  /*0ee0*/  SEL R185, R185, 0xffffffe0, !P1 ;  /* 0xffffffe0b9b97807 */ /* 0x000fe20004800000 */
[----:B------:R-:W-:Y:S01]  /*0ef0*/  VIADD R186, R23, 0x36400 ;  /* 0x0003640017ba7836 */ /* 0x000fe20000000000 */
        /* <DEDUP_REMOVED lines=16> */
[----:B------:R-:W-:Y:S02]  /*1000*/  IMAD.MOV.U32 R6, RZ, RZ, R14 ;  /* 0x000000ffff067224 */ /* 0x000fe400078e000e */
[----:B------:R-:W-:Y:S02]  /*1010*/  IMAD.MOV.U32 R7, RZ, RZ, R15 ;  /* 0x000000ffff077224 */ /* 0x000fe400078e000f */
[----:B------:R-:W-:Y:S02]  /*1020*/  IMAD.MOV.U32 R2, RZ, RZ, RZ ;  /* 0x000000ffff027224 */ /* 0x000fe400078e00ff */
[----:B------:R-:W-:Y:S02]  /*1030*/  IMAD.SHL.U32 R22, R8, 0x100, RZ ;  /* 0x0000010008167824 */ /* 0x000fe400078e00ff */
[----:B------:R-:W-:Y:S02]  /*1040*/  IMAD R189, R12, 0x8, R19 ;  /* 0x000000080cbd7824 */ /* 0x000fe400078e0213 */
[----:B------:R-:W-:Y:S01]  /*1050*/  IMAD.IADD R185, R185, 0x1, R184 ;  /* 0x00000001b9b97824 */ /* 0x000fe200078e02b8 */
[----:B--2---:R-:W-:-:S07]  /*1060*/  LOP3.LUT R188, R17, 0x1, RZ, 0xfc, !PT ;  /* 0x0000000111bc7812 */ /* 0x004fce00078efcff */
.L_x_6442:
[----:B0-23--:R-:W0:Y:S08]  /*1070*/  LDC.64 R4, c[0x0][0xb20] ;  /* 0x0002c800ff047b82 */ /* 0x00de300000000a00 */
[----:B-1--4-:R-:W1:Y:S01]  /*1080*/  LDC.64 R8, c[0x0][0xb10] ;  /* 0x0002c400ff087b82 */ /* 0x012e620000000a00 */
        /* <DEDUP_REMOVED lines=10> */
[----:B------:R-:W-:Y:S01]  /*1130*/  UISETP.NE.U32.AND UP0, UPT, UR6, URZ, UPT ;  /* 0x0000003f0600728c */ /* 0x000fe2000bf05070 */
[----:B------:R-:W-:Y:S01]  /*1140*/  ULDC UR5, c[0x0][0x424] ;  /* 0x0001090000057ab9 */ /* 0x000fe20000000800 */
[----:B0-----:R-:W-:-:S05]  /*1150*/  @P0 IMAD.WIDE R4, R7, 0x4, R4 ;  /* 0x0000000407040825 */ /* 0x001fca00078e0204 */
[----:B------:R0:W5:Y:S01]  /*1160*/  @P0 LDG.E R3, desc[UR38][R4.64] ;  /* 0x0000002604030981 */ /* 0x000162000c1e1900 */
[----:B-1----:R-:W-:-:S05]  /*1170*/  @P1 IMAD.WIDE R8, R7, 0x4, R8 ;  /* 0x0000000407081825 */ /* 0x002fca00078e0208 */
[----:B------:R0:W5:Y:S01]  /*1180*/  @P1 LDG.E R17, desc[UR38][R8.64] ;  /* 0x0000002608111981 */ /* 0x000162000c1e1900 */
[----:B------:R-:W-:Y:S01]  /*1190*/  UISETP.NE.AND.EX UP0, UPT, UR7, URZ, UPT, UP0 ;  /* 0x0000003f0700728c */ /* 0x000fe2000bf05300 */
[----:B------:R-:W-:Y:S02]  /*11a0*/  IMAD.MOV.U32 R191, RZ, RZ, R6 ;  /* 0x000000ffffbf7224 */ /* 0x000fe400078e0006 */
[----:B------:R-:W-:Y:S01]  /*11b0*/  ULDC.64 UR6, c[0x0][0xb18] ;  /* 0x0002c60000067ab9 */ /* 0x000fe20000000a00 */
[----:B------:R-:W-:Y:S01]  /*11c0*/  USEL UR5, UR5, 0x1, UP0 ;  /* 0x0000000105057887 */ /* 0x000fe20008000000 */
[----:B------:R-:W-:Y:S01]  /*11d0*/  ISETP.NE.U32.AND P2, PT, RZ, UR6, PT ;  /* 0x00000006ff007c0c */ /* 0x000fe2000bf45070 */
[----:B------:R-:W-:Y:S02]  /*11e0*/  ULDC UR6, c[0x0][0x2f0] ;  /* 0x0000bc0000067ab9 */ /* 0x000fe40000000800 */
[----:B------:R-:W-:Y:S01]  /*11f0*/  UIMAD UR5, UR5, UR6, URZ ;  /* 0x00000006050572a4 */ /* 0x000fe2000f8e023f */
[----:B------:R-:W-:Y:S01]  /*1200*/  ISETP.NE.AND.EX P2, PT, RZ, UR7, PT, P2 ;  /* 0x00000007ff007c0c */ /* 0x000fe2000bf45320 */
[----:B0-----:R-:W-:-:S12]  /*1210*/  @P1 BRA `(.L_x_6340) ;  /* 0x0000000000241947 */ /* 0x001fd80003800000 */
        /* <DEDUP_REMOVED lines=9> */
.L_x_6340:
[----:B------:R-:W-:Y:S02]  /*12b0*/  IMAD.U32 R16, RZ, RZ, UR5 ;  /* 0x00000005ff107e24 */ /* 0x000fe4000f8e00ff */
[----:B------:R-:W-:Y:S01]  /*12c0*/  IMAD.MOV.U32 R192, RZ, RZ, R7 ;  /* 0x000000ffffc07224 */ /* 0x000fe200078e0007 */
[----:B------:R-:W-:Y:S06]  /*12d0*/  @!P2 BRA `(.L_x_6341) ;  /* 0x000000000010a947 */ /* 0x000fec0003800000 */
[----:B------:R-:W0:Y:S02]  /*12e0*/  LDC.64 R4, c[0x0][0xb18] ;  /* 0x0002c600ff047b82 */ /* 0x000e240000000a00 */
[----:B0-----:R-:W-:-:S05]  /*12f0*/  IMAD.WIDE R4, R7, 0x4, R4 ;  /* 0x0000000407047825 */ /* 0x001fca00078e0204 */
[----:B------:R0:W5:Y:S01]  /*1300*/  LDG.E R16, desc[UR38][R4.64] ;  /* 0x0000002604107981 */ /* 0x000162000c1e1900 */
[----:B------:R-:W-:Y:S05]  /*1310*/  BRA `(.L_x_6342) ;  /* 0x0000000000247947 */ /* 0x000fea0003800000 */
.L_x_6341:
        /* <DEDUP_REMOVED lines=9> */
.L_x_6342:
[----:B0-----:R-:W2:Y:S01]  /*13b0*/  LDL R4, [R1+0x4] ;  /* 0x0000040001047983 */ /* 0x001ea20000100800 */
[----:B-----5:R-:W-:Y:S01]  /*13c0*/  IMAD.IADD R16, R16, 0x1, -R3 ;  /* 0x0000000110107824 */ /* 0x020fe200078e0a03 */
[----:B------:R-:W-:-:S03]  /*13d0*/  USHF.L.U32 UR40, UR4, 0x6, URZ ;  /* 0x0000000604287899 */ /* 0x000fc6000800063f */
[----:B------:R-:W-:-:S05]  /*13e0*/  VIADD R0, R16, 0x3f ;  /* 0x0000003f10007836 */ /* 0x000fca0000000000 */
[----:B------:R-:W-:-:S04]  /*13f0*/  SHF.R.S32.HI R3, RZ, 0x1f, R0 ;  /* 0x0000001fff037819 */ /* 0x000fc80000011400 */
[----:B------:R-:W-:-:S04]  /*1400*/  LEA.HI R3, R3, R0, RZ, 0x6 ;  /* 0x0000000003037211 */ /* 0x000fc800078f30ff */
[----:B------:R-:W-:Y:S02]  /*1410*/  SHF.R.S32.HI R168, RZ, 0x6, R3 ;  /* 0x00000006ffa87819 */ /* 0x000fe40000011403 */
[----:B--2---:R-:W-:-:S13]  /*1420*/  ISETP.NE.AND P0, PT, R4, 0x1, PT ;  /* 0x000000010400780c */ /* 0x004fda0003f05270 */
[----:B------:R-:W-:Y:S05]  /*1430*/  @!P0 BRA `(.L_x_6343) ;  /* 0x0000001c00e88947 */ /* 0x000fea0003800000 */
[----:B------:R-:W0:Y:S01]  /*1440*/  LDC R0, c[0x0][0x448] ;  /* 0x00011200ff007b82 */ /* 0x000e220000000800 */
[----:B------:R-:W-:Y:S01]  /*1450*/  UIADD3 UR4, UR40, 0x3f, URZ ;  /* 0x0000003f28047890 */ /* 0x000fe2000fffe03f */
[----:B------:R-:W-:-:S06]  /*1460*/  IADD3 R5, R16, 0x1, -R17 ;  /* 0x0000000110057810 */ /* 0x000fcc0007ffe811 */
[----:B------:R-:W1:Y:S01]  /*1470*/  LDC.64 R6, c[0x0][0xad8] ;  /* 0x0002b600ff067b82 */ /* 0x000e620000000a00 */
[----:B0-----:R-:W-:Y:S01]  /*1480*/  ISETP.NE.AND P1, PT, R0, 0x1, PT ;  /* 0x000000010000780c */ /* 0x001fe20003f25270 */
[----:B------:R-:W-:Y:S01]  /*1490*/  IMAD.U32 R0, RZ, RZ, UR4 ;  /* 0x00000004ff007e24 */ /* 0x000fe2000f8e00ff */
[----:B-1----:R-:W-:-:S11]  /*14a0*/  ISETP.GE.AND P2, PT, R7, 0x1, PT ;  /* 0x000000010700780c */ /* 0x002fd60003f46270 */
[----:B------:R-:W0:Y:S08]  /*14b0*/  @P1 LDC R3, c[0x0][0x44c] ;  /* 0x00011300ff031b82 */ /* 0x000e300000000800 */
[----:B------:R-:W1:Y:S01]  /*14c0*/  @P1 LDC R4, c[0x0][0x450] ;  /* 0x00011400ff041b82 */ /* 0x000e620000000800 */
[----:B0-----:R-:W-:-:S05]  /*14d0*/  @P1 IMAD.HI.U32 R3, R3, UR4, RZ ;  /* 0x0000000403031c27 */ /* 0x001fca000f8e00ff */
        /* <DEDUP_REMOVED lines=14> */
.L_x_6345:
[----:B------:R-:W-:-:S13]  /*15c0*/  ISETP.NE.AND P0, PT, R7, 0x1, PT ;  /* 0x000000010700780c */ /* 0x000fda0003f05270 */
[----:B------:R-:W0:Y:S02]  /*15d0*/  @P0 LDC.64 R4, c[0x0][0xae0] ;  /* 0x0002b800ff040b82 */ /* 0x000e240000000a00 */
[----:B0-----:R-:W-:-:S05]  /*15e0*/  @P0 IMAD.HI.U32 R4, R3, R4, RZ ;  /* 0x0000000403040227 */ /* 0x001fca00078e00ff */
[----:B------:R-:W-:-:S07]  /*15f0*/  @P0 SHF.R.U32.HI R3, RZ, R5, R4 ;  /* 0x00000005ff030219 */ /* 0x000fce0000011604 */
.L_x_6346:
[----:B------:R-:W-:-:S05]  /*1600*/  IMAD R3, R3, R7, R7 ;  /* 0x0000000703037224 */ /* 0x000fca00078e0207 */
[----:B------:R-:W-:-:S07]  /*1610*/  VIMNMX R0, R0, R3, PT ;  /* 0x0000000300007248 */ /* 0x000fce0003fe0100 */
.L_x_6344:
[----:B------:R-:W0:Y:S01]  /*1620*/  @P1 LDC R5, c[0x0][0x44c] ;  /* 0x00011300ff051b82 */ /* 0x000e220000000800 */
[----:B------:R-:W-:Y:S01]  /*1630*/  VIADD R0, R0, 0x3f ;  /* 0x0000003f00007836 */ /* 0x000fe20000000000 */
[----:B------:R-:W-:Y:S01]  /*1640*/  ULDC UR4, c[0x0][0xad4] ;  /* 0x0002b50000047ab9 */ /* 0x000fe20000000800 */
[----:B------:R-:W-:-:S03]  /*1650*/  IMAD.U32 R4, RZ, RZ, UR40 ;  /* 0x00000028ff047e24 */ /* 0x000fc6000f8e00ff */
[----:B------:R-:W-:Y:S02]  /*1660*/  SHF.R.S32.HI R3, RZ, 0x1f, R0 ;  /* 0x0000001fff037819 */ /* 0x000fe40000011400 */
[----:B------:R-:W1:Y:S02]  /*1670*/  @P1 LDC R6, c[0x0][0x450] ;  /* 0x00011400ff061b82 */ /* 0x000e640000000800 */
[----:B------:R-:W-:-:S04]  /*1680*/  LEA.HI R3, R3, R0, RZ, 0x6 ;  /* 0x0000000003037211 */ /* 0x000fc800078f30ff */
[----:B------:R-:W-:Y:S01]  /*1690*/  SHF.R.S32.HI R3, RZ, 0x6, R3 ;  /* 0x00000006ff037819 */ /* 0x000fe20000011403 */
[----:B0-----:R-:W-:-:S05]  /*16a0*/  @P1 IMAD.HI.U32 R5, R5, UR40, RZ ;  /* 0x0000002805051c27 */ /* 0x001fca000f8e00ff */
[----:B-1----:R-:W-:Y:S02]  /*16b0*/  @P1 SHF.R.U32.HI R4, RZ, R6, R5 ;  /* 0x00000006ff041219 */ /* 0x002fe40000011605 */
[----:B------:R-:W-:Y:S02]  /*16c0*/  VIMNMX R5, R168, R3, PT ;  /* 0x00000003a8057248 */ /* 0x000fe40003fe0100 */
[----:B------:R-:W-:-:S05]  /*16d0*/  IADD3 R4, R4, R16, -R17 ;  /* 0x0000001004047210 */ /* 0x000fca0007ffe811 */
        /* <DEDUP_REMOVED lines=11> */
.L_x_6348:
[----:B------:R-:W-:-:S13]  /*1790*/  ISETP.NE.AND P0, PT, R7, 0x1, PT ;  /* 0x000000010700780c */ /* 0x000fda0003f05270 */
[----:B------:R-:W0:Y:S02]  /*17a0*/  @P0 LDC.64 R8, c[0x0][0xae0] ;  /* 0x0002b800ff080b82 */ /* 0x000e240000000a00 */
[----:B0-----:R-:W-:-:S05]  /*17b0*/  @P0 IMAD.HI.U32 R6, R4, R8, RZ ;  /* 0x0000000804060227 */ /* 0x001fca00078e00ff */
[----:B------:R-:W-:-:S07]  /*17c0*/  @P0 SHF.R.U32.HI R4, RZ, R9, R6 ;  /* 0x00000009ff040219 */ /* 0x000fce0000011606 */
.L_x_6349:
[----:B------:R-:W-:-:S05]  /*17d0*/  IMAD R3, R4, R7, RZ ;  /* 0x0000000704037224 */ /* 0x000fca00078e02ff */
[----:B------:R-:W-:-:S07]  /*17e0*/  VIMNMX R0, R0, R3, !PT ;  /* 0x0000000300007248 */ /* 0x000fce0007fe0100 */
.L_x_6347:
        /* <DEDUP_REMOVED lines=132> */
.L_x_6352:
        /* <DEDUP_REMOVED lines=171> */
.L_x_6351:
[----:B------:R-:W-:Y:S01]  /*2ae0*/  BAR.SYNC.DEFER_BLOCKING 0xe, 0x100 ;  /* 0x0384000000007b1d */ /* 0x000fe20000010000 */
[----:B01----:R-:W-:Y:S01]  /*2af0*/  IMAD.U32 R0, RZ, RZ, UR36 ;  /* 0x00000024ff007e24 */ /* 0x003fe2000f8e00ff */
[----:B------:R-:W-:Y:S01]  /*2b00*/  UIADD3 UR36, UR36, 0x1, URZ ;  /* 0x0000000124247890 */ /* 0x000fe2000fffe03f */
[----:B------:R-:W-:Y:S01]  /*2b10*/  PLOP3.LUT P0, PT, PT, PT, PT, 0x8, 0x0 ;  /* 0x000000000000781c */ /* 0x000fe20003f0e170 */
[----:B------:R-:W-:Y:S02]  /*2b20*/  IMAD.MOV.U32 R20, RZ, RZ, RZ ;  /* 0x000000ffff147224 */ /* 0x000fe400078e00ff */
        /* <DEDUP_REMOVED lines=139> */
.L_x_6343:
[----:B------:R-:W0:Y:S01]  /*33e0*/  LDC R0, c[0x0][0x448] ;  /* 0x00011200ff007b82 */ /* 0x000e220000000800 */
[----:B------:R-:W-:Y:S01]  /*33f0*/  UIADD3 UR4, UR40, 0x3f, URZ ;  /* 0x0000003f28047890 */ /* 0x000fe2000fffe03f */
[----:B------:R-:W-:-:S06]  /*3400*/  IADD3 R5, R16, 0x1, -R17 ;  /* 0x0000000110057810 */ /* 0x000fcc0007ffe811 */
[----:B------:R-:W1:Y:S01]  /*3410*/  LDC.64 R6, c[0x0][0xad8] ;  /* 0x0002b600ff067b82 */ /* 0x000e620000000a00 */
[----:B0-----:R-:W-:Y:S02]  /*3420*/  ISETP.NE.AND P1, PT, R0, 0x1, PT ;  /* 0x000000010000780c */ /* 0x001fe40003f25270 */
[----:B-1----:R-:W-:-:S11]  /*3430*/  ISETP.GE.AND P2, PT, R7, 0x1, PT ;  /* 0x000000010700780c */ /* 0x002fd60003f46270 */
[----:B------:R-:W0:Y:S08]  /*3440*/  @P1 LDC R0, c[0x0][0x44c] ;  /* 0x00011300ff001b82 */ /* 0x000e300000000800 */
[----:B------:R-:W1:Y:S01]  /*3450*/  @P1 LDC R4, c[0x0][0x450] ;  /* 0x00011400ff041b82 */ /* 0x000e620000000800 */
[----:B0-----:R-:W-:-:S04]  /*3460*/  @P1 IMAD.HI.U32 R3, R0, UR4, RZ ;  /* 0x0000000400031c27 */ /* 0x001fc8000f8e00ff */
[----:B------:R-:W-:Y:S01]  /*3470*/  IMAD.U32 R0, RZ, RZ, UR4 ;  /* 0x00000004ff007e24 */ /* 0x000fe2000f8e00ff */
        /* <DEDUP_REMOVED lines=14> */
.L_x_6354:
[----:B------:R-:W-:-:S13]  /*3560*/  ISETP.NE.AND P0, PT, R7, 0x1, PT ;  /* 0x000000010700780c */ /* 0x000fda0003f05270 */
[----:B------:R-:W0:Y:S02]  /*3570*/  @P0 LDC.64 R4, c[0x0][0xae0] ;  /* 0x0002b800ff040b82 */ /* 0x000e240000000a00 */
[----:B0-----:R-:W-:-:S05]  /*3580*/  @P0 IMAD.HI.U32 R4, R3, R4, RZ ;  /* 0x0000000403040227 */ /* 0x001fca00078e00ff */
[----:B------:R-:W-:-:S07]  /*3590*/  @P0 SHF.R.U32.HI R3, RZ, R5, R4 ;  /* 0x00000005ff030219 */ /* 0x000fce0000011604 */
.L_x_6355:
[----:B------:R-:W-:-:S05]  /*35a0*/  IMAD R3, R3, R7, R7 ;  /* 0x0000000703037224 */ /* 0x000fca00078e0207 */
[----:B------:R-:W-:-:S07]  /*35b0*/  VIMNMX R0, R0, R3, PT ;  /* 0x0000000300007248 */ /* 0x000fce0003fe0100 */
.L_x_6353:
[----:B------:R-:W0:Y:S01]  /*35c0*/  @P1 LDC R4, c[0x0][0x44c] ;  /* 0x00011300ff041b82 */ /* 0x000e220000000800 */
[----:B------:R-:W-:Y:S01]  /*35d0*/  VIADD R0, R0, 0x3f ;  /* 0x0000003f00007836 */ /* 0x000fe20000000000 */
[----:B------:R-:W-:Y:S01]  /*35e0*/  ULDC UR4, c[0x0][0xad4] ;  /* 0x0002b50000047ab9 */ /* 0x000fe20000000800 */
[----:B------:R-:W-:-:S03]  /*35f0*/  IMAD.IADD R173, R16, 0x1, -R17 ;  /* 0x0000000110ad7824 */ /* 0x000fc600078e0a11 */
[----:B------:R-:W-:Y:S02]  /*3600*/  SHF.R.S32.HI R3, RZ, 0x1f, R0 ;  /* 0x0000001fff037819 */ /* 0x000fe40000011400 */
[----:B------:R-:W1:Y:S02]  /*3610*/  @P1 LDC R6, c[0x0][0x450] ;  /* 0x00011400ff061b82 */ /* 0x000e640000000800 */
[----:B------:R-:W-:-:S04]  /*3620*/  LEA.HI R3, R3, R0, RZ, 0x6 ;  /* 0x0000000003037211 */ /* 0x000fc800078f30ff */
[----:B------:R-:W-:-:S04]  /*3630*/  SHF.R.S32.HI R3, RZ, 0x6, R3 ;  /* 0x00000006ff037819 */ /* 0x000fc80000011403 */
[----:B------:R-:W-:Y:S01]  /*3640*/  VIMNMX R168, R168, R3, PT ;  /* 0x00000003a8a87248 */ /* 0x000fe20003fe0100 */
[----:B0-----:R-:W-:-:S04]  /*3650*/  @P1 IMAD.HI.U32 R5, R4, UR40, RZ ;  /* 0x0000002804051c27 */ /* 0x001fc8000f8e00ff */
[----:B------:R-:W-:Y:S01]  /*3660*/  IMAD.U32 R4, RZ, RZ, UR40 ;  /* 0x00000028ff047e24 */ /* 0x000fe2000f8e00ff */
        /* <DEDUP_REMOVED lines=13> */
.L_x_6357:
[----:B------:R-:W-:-:S13]  /*3740*/  ISETP.NE.AND P0, PT, R7, 0x1, PT ;  /* 0x000000010700780c */ /* 0x000fda0003f05270 */
[----:B------:R-:W0:Y:S02]  /*3750*/  @P0 LDC.64 R8, c[0x0][0xae0] ;  /* 0x0002b800ff080b82 */ /* 0x000e240000000a00 */
[----:B0-----:R-:W-:-:S05]  /*3760*/  @P0 IMAD.HI.U32 R6, R4, R8, RZ ;  /* 0x0000000804060227 */ /* 0x001fca00078e00ff */
[----:B------:R-:W-:-:S07]  /*3770*/  @P0 SHF.R.U32.HI R4, RZ, R9, R6 ;  /* 0x00000009ff040219 */ /* 0x000fce0000011606 */
.L_x_6358:
[----:B------:R-:W-:-:S05]  /*3780*/  IMAD R3, R4, R7, RZ ;  /* 0x0000000704037224 */ /* 0x000fca00078e02ff */
[----:B------:R-:W-:-:S07]  /*3790*/  VIMNMX R0, R0, R3, !PT ;  /* 0x0000000300007248 */ /* 0x000fce0007fe0100 */
.L_x_6356:
        /* <DEDUP_REMOVED lines=105> */
.L_x_6359:
[----:B------:R-:W-:Y:S02]  /*3e30*/  LEA.HI R0, R200, R200, RZ, 0x1 ;  /* 0x000000c8c8007211 */ /* 0x000fe400078f08ff */
[----:B------:R-:W-:Y:S02]  /*3e40*/  ISETP.NE.AND P0, PT, R188, 0x3, PT ;  /* 0x00000003bc00780c */ /* 0x000fe40003f05270 */
[----:B------:R-:W-:-:S05]  /*3e50*/  LOP3.LUT R3, R0, 0xfffffffe, RZ, 0xc0, !PT ;  /* 0xfffffffe00037812 */ /* 0x000fca00078ec0ff */
[----:B------:R-:W-:-:S05]  /*3e60*/  IMAD.IADD R3, R200, 0x1, -R3 ;  /* 0x00000001c8037824 */ /* 0x000fca00078e0a03 */
[----:B------:R-:W-:-:S04]  /*3e70*/  SHF.L.U32 R4, R3, 0x1f, RZ ;  /* 0x0000001f03047819 */ /* 0x000fc800000006ff */
[----:B------:R-:W0:Y:S02]  /*3e80*/  SYNCS.PHASECHK.TRANS64.TRYWAIT P1, [UR37+0x38800], R4 ;  /* 0x03880004ff0075a7 */ /* 0x000e240008020165 */
[----:B0-----:R-:W-:Y:S05]  /*3e90*/  @!P1 BRA `(.L_x_6360) ;  /* 0x0000017c00f89947 */ /* 0x001fea0003800000 */
.L_x_6597:
[----:B------:R-:W-:Y:S05]  /*3ea0*/  @!P0 BRA `(.L_x_6361) ;  /* 0x0000000000048947 */ /* 0x000fea0003800000 */
[----:B------:R-:W-:Y:S01]  /*3eb0*/  BPT.TRAP 0x1 ;  /* 0x000000040000795c */ /* 0x000fe20000300000 */
.L_x_6361:
[----:B0-----:R-:W-:Y:S01]  /*3ec0*/  IMAD.U32 R3, RZ, RZ, UR36 ;  /* 0x00000024ff037e24 */ /* 0x001fe2000f8e00ff */
[----:B------:R-:W-:-:S04]  /*3ed0*/  SHF.L.U32 R6, R2, 0x1f, RZ ;  /* 0x0000001f02067819 */ /* 0x000fc800000006ff */
[----:B------:R-:W-:-:S04]  /*3ee0*/  LEA R3, R3, UR37, 0x3 ;  /* 0x0000002503037c11 */ /* 0x000fc8000f8e18ff */
[----:B------:R0:W1:Y:S01]  /*3ef0*/  SYNCS.PHASECHK.TRANS64.TRYWAIT P1, [R3+URZ+0x38830], R6 ;  /* 0x03883006030075a7 */ /* 0x000062000802017f */
[----:B------:R-:W-:Y:S05]  /*3f00*/  @!P0 BRA `(.L_x_6362) ;  /* 0x0000000000048947 */ /* 0x000fea0003800000 */
[----:B------:R-:W-:Y:S01]  /*3f10*/  BPT.TRAP 0x1 ;  /* 0x000000040000795c */ /* 0x000fe20000300000 */
.L_x_6362:
[----:B-1----:R-:W-:Y:S05]  /*3f20*/  @P1 BRA `(.L_x_6363) ;  /* 0x0000000000081947 */ /* 0x002fea0003800000 */
[----:B------:R-:W1:Y:S02]  /*3f30*/  SYNCS.PHASECHK.TRANS64.TRYWAIT P1, [R3+URZ+0x38830], R6 ;  /* 0x03883006030075a7 */ /* 0x000e64000802017f */
[----:B-1----:R-:W-:Y:S05]  /*3f40*/  @!P1 BRA `(.L_x_6364) ;  /* 0x0000017c00e49947 */ /* 0x002fea0003800000 */
.L_x_6363:
        /* <DEDUP_REMOVED lines=40> */
.L_x_6598:
[----:B------:R-:W-:Y:S05]  /*41d0*/  @!P0 BRA `(.L_x_6366) ;  /* 0x0000000000048947 */ /* 0x000fea0003800000 */
[----:B------:R-:W-:Y:S01]  /*41e0*/  BPT.TRAP 0x1 ;  /* 0x000000040000795c */ /* 0x000fe20000300000 */
.L_x_6366:
[----:B------:R3:W4:Y:S01]  /*41f0*/  SYNCS.PHASECHK.TRANS64.TRYWAIT P1, [R3+URZ+0x38850], R6 ;  /* 0x03885006030075a7 */ /* 0x000722000802017f */
[----:B------:R-:W-:Y:S05]  /*4200*/  @!P0 BRA `(.L_x_6367) ;  /* 0x0000000000048947 */ /* 0x000fea0003800000 */
[----:B------:R-:W-:Y:S01]  /*4210*/  BPT.TRAP 0x1 ;  /* 0x000000040000795c */ /* 0x000fe20000300000 */
.L_x_6367:
[----:B----4-:R-:W-:Y:S05]  /*4220*/  @P1 BRA `(.L_x_6368) ;  /* 0x0000000000081947 */ /* 0x010fea0003800000 */
[----:B------:R-:W4:Y:S02]  /*4230*/  SYNCS.PHASECHK.TRANS64.TRYWAIT P1, [R3+URZ+0x38850], R6 ;  /* 0x03885006030075a7 */ /* 0x000f24000802017f */
[----:B----4-:R-:W-:Y:S05]  /*4240*/  @!P1 BRA `(.L_x_6369) ;  /* 0x0000017c00509947 */ /* 0x010fea0003800000 */
.L_x_6368:
[----:B------:R-:W-:Y:S01]  /*4250*/  UIADD3 UR4, UR37, 0x400, URZ ;  /* 0x0000040025047890 */ /* 0x000fe2000fffe03f */
[----:B------:R-:W-:Y:S01]  /*4260*/  WARPGROUP.ARRIVE ;  /* 0x00000000000079c5 */ /* 0x000fe20000000000 */
[----:B------:R-:W-:-:S05]  /*4270*/  UIADD3 UR5, UR37, 0x26400, URZ ;  /* 0x0002640025057890 */ /* 0x000fca000fffe03f */
[----:B--2---:R-:W2:Y:S01]  /*4280*/  S2R R4, SR_TID.X ;  /* 0x0000000000047919 */ /* 0x004ea20000002100 */
[----:B------:R-:W-:Y:S01]  /*4290*/  USHF.R.U32.HI UR4, URZ, 0x4, UR4 ;  /* 0x000000043f047899 */ /* 0x000fe20008011604 */
[----:B------:R-:W-:Y:S01]  /*42a0*/  IMAD.MOV.U32 R7, RZ, RZ, -0x40 ;  /* 0xffffffc0ff077424 */ /* 0x000fe200078e00ff */
[----:B------:R-:W-:Y:S01]  /*42b0*/  USHF.R.U32.HI UR5, URZ, 0x4, UR5 ;  /* 0x000000043f057899 */ /* 0x000fe20008011605 */
[----:B------:R-:W5:Y:S01]  /*42c0*/  S2R R5, SR_TID.X ;  /* 0x0000000000057919 */ /* 0x000f620000002100 */
[----:B------:R-:W-:Y:S01]  /*42d0*/  ULOP3.LUT UR4, UR4, 0x3fff, URZ, 0xc0, !UPT ;  /* 0x00003fff04047892 */ /* 0x000fe2000f8ec03f */
[C---:B------:R-:W-:Y:S01]  /*42e0*/  IMAD R7, R168.reuse, R7, 0x41 ;  /* 0x00000041a8077424 */ /* 0x040fe200078e0207 */
[----:B------:R-:W-:Y:S01]  /*42f0*/  ULOP3.LUT UR5, UR5, 0x3fff, URZ, 0xc0, !UPT ;  /* 0x00003fff05057892 */ /* 0x000fe2000f8ec03f */
[----:B------:R-:W-:Y:S01]  /*4300*/  LEA R8, R168, 0xffffffc0, 0x6 ;  /* 0xffffffc0a8087811 */ /* 0x000fe200078e30ff */
[----:B------:R-:W-:Y:S01]  /*4310*/  ULOP3.LUT UR4, UR4, 0x10000, URZ, 0xfc, !UPT ;  /* 0x0001000004047892 */ /* 0x000fe2000f8efc3f */
[----:B------:R-:W-:Y:S01]  /*4320*/  VIADD R12, R7, 0xffffffff ;  /* 0xffffffff070c7836 */ /* 0x000fe20000000000 */
[----:B------:R-:W-:Y:S01]  /*4330*/  ULOP3.LUT UR6, UR5, 0x10000, URZ, 0xfc, !UPT ;  /* 0x0001000005067892 */ /* 0x000fe2000f8efc3f */
[----:B------:R-:W-:Y:S01]  /*4340*/  IADD3 R9, -R18, R16, -R8 ;  /* 0x0000001012097210 */ /* 0x000fe20007ffe908 */
[----:B------:R-:W-:Y:S01]  /*4350*/  ULEA UR26, UR36, UR4, 0xc ;  /* 0x00000004241a7291 */ /* 0x000fe2000f8e603f */
[----:B------:R-:W-:Y:S01]  /*4360*/  UMOV UR25, 0x40000040 ;  /* 0x4000004000197882 */ /* 0x000fe20000000000 */
[----:B------:R-:W-:Y:S01]  /*4370*/  UMOV UR27, 0x40000040 ;  /* 0x40000040001b7882 */ /* 0x000fe20000000000 */
[----:B------:R-:W-:-:S02]  /*4380*/  UIADD3 UR28, UR6, 0x2, URZ ;  /* 0x00000002061c7890 */ /* 0x000fc4000fffe03f */
        /* <DEDUP_REMOVED lines=8> */
[----:B-----5:R-:W-:-:S04]  /*4410*/  LOP3.LUT R5, R5, 0x7f, RZ, 0xc0, !PT ;  /* 0x0000007f05057812 */ /* 0x020fc800078ec0ff */
[----:B------:R-:W2:Y:S01]  /*4420*/  SHFL.IDX PT, R4, R4, RZ, 0x1f ;  /* 0x00001fff04047589 */ /* 0x000ea200000e0000 */
[----:B------:R-:W-:Y:S02]  /*4430*/  ISETP.NE.AND P1, PT, R5, RZ, PT ;  /* 0x000000ff0500720c */ /* 0x000fe40003f25270 */
[----:B--2---:R-:W-:Y:S01]  /*4440*/  R2UR UR5, R4 ;  /* 0x00000000040572ca */ /* 0x004fe200000e0000 */
[----:B------:R-:W-:-:S04]  /*4450*/  VIADD R4, R189, UR40 ;  /* 0x00000028bd047c36 */ /* 0x000fc80008000000 */
[----:B------:R-:W-:-:S08]  /*4460*/  IMAD.MOV.U32 R5, RZ, RZ, R4 ;  /* 0x000000ffff057224 */ /* 0x000fd000078e0004 */
        /* <DEDUP_REMOVED lines=253> */
[----:B01-34-:R-:W-:Y:S01]  /*5440*/  @P2 IMAD.HI.U32 R6, R4, UR5, RZ ;  /* 0x0000000504062c27 */ /* 0x01bfe2000f8e00ff */
[----:B------:R-:W-:Y:S01]  /*5450*/  @UP0 ULDC UR5, c[0x0][0x450] ;  /* 0x0001140000050ab9 */ /* 0x000fe20000000800 */
[----:B------:R-:W-:Y:S02]  /*5460*/  PLOP3.LUT P2, PT, PT, PT, UP1, 0x40, 0x0 ;  /* 0x000000000000781c */ /* 0x000fe40003f4e818 */
[----:B------:R-:W-:Y:S01]  /*5470*/  @!P1 VIADD R4, R3, 0x38840 ;  /* 0x0003884003049836 */ /* 0x000fe20000000000 */
[----:B------:R-:W-:Y:S01]  /*5480*/  @P3 SHF.R.U32.HI R5, RZ, UR5, R6 ;  /* 0x00000005ff053c19 */ /* 0x000fe20008011606 */
[----:B------:R-:W-:-:S03]  /*5490*/  ULOP3.LUT UR5, URZ, UR26, URZ, 0x33, !UPT ;  /* 0x0000001a3f057292 */ /* 0x000fc6000f8e333f */
[----:B------:R-:W-:Y:S01]  /*54a0*/  @!P1 PRMT R4, RZ, 0x654, R4 ;  /* 0x00000654ff049816 */ /* 0x000fe20000000004 */
[----:B------:R-:W0:Y:S01]  /*54b0*/  SHFL.IDX PT, R14, R5, RZ, 0x1c1f ;  /* 0x001c1fff050e7589 */ /* 0x000e2200000e0000 */
[----:B------:R-:W-:Y:S02]  /*54c0*/  WARPGROUP.DEPBAR.LE gsb0, 0x0 ;  /* 0x00008000000079c5 */ /* 0x000fe40000010000 */
[----:B------:R-:W-:-:S06]  /*54d0*/  WARPGROUP.ARRIVE ;  /* 0x00000000000079c5 */ /* 0x000fcc0000000000 */
[----:B------:R-:W-:Y:S03]  /*54e0*/  HGMMA.64x64x16.F32 R24, gdesc[UR28], R24, gsb0 ;  /* 0x00e000001c1879f0 */ /* 0x000fe60008000818 */
[----:B------:R-:W-:Y:S02]  /*54f0*/  WARPGROUP.DEPBAR.LE gsb0, 0x0 ;  /* 0x00008000000079c5 */ /* 0x000fe40000010000 */
[----:B------:R1:W-:Y:S02]  /*5500*/  @!P1 SYNCS.ARRIVE.TRANS64.RED.A1T0 RZ, [R4+URZ], RZ ;  /* 0x000000ff04ff99a7 */ /* 0x0003e4000810043f */
[----:B-1----:R-:W-:-:S05]  /*5510*/  IADD3 R4, -R18, R7, R16 ;  /* 0x0000000712047210 */ /* 0x002fca0007ffe110 */
[----:B------:R-:W-:-:S04]  /*5520*/  IMAD.IADD R4, R4, 0x1, -R17 ;  /* 0x0000000104047824 */ /* 0x000fc800078e0a11 */
[C---:B------:R-:W-:Y:S02]  /*5530*/  VIADD R10, R4.reuse, UR10 ;  /* 0x0000000a040a7c36 */ /* 0x040fe40008000000 */
[----:B------:R-:W-:-:S03]  /*5540*/  VIADD R11, R4, UR5 ;  /* 0x00000005040b7c36 */ /* 0x000fc60008000000 */
[----:B0-----:R-:W-:Y:S01]  /*5550*/  VIADDMNMX R4, R14, R10, R9, PT ;  /* 0x0000000a0e047246 */ /* 0x001fe20003800109 */
        /* <DEDUP_REMOVED lines=14> */
.L_x_6372:
[----:B------:R-:W-:-:S06]  /*5640*/  UISETP.NE.AND UP2, UPT, UR11, 0x1, UPT ;  /* 0x000000010b00788c */ /* 0x000fcc000bf45270 */
[----:B------:R-:W-:-:S05]  /*5650*/  PLOP3.LUT P2, PT, PT, PT, UP2, 0x80, 0x0 ;  /* 0x000000000000781c */ /* 0x000fca0003f4f028 */
[----:B------:R-:W-:-:S08]  /*5660*/  @UP2 ULDC.64 UR14, c[0x0][0xae0] ;  /* 0x0002b800000e2ab9 */ /* 0x000fd00000000a00 */
[----:B------:R-:W-:-:S05]  /*5670*/  @P2 IMAD.HI.U32 R13, R7, UR14, RZ ;  /* 0x0000000e070d2c27 */ /* 0x000fca000f8e00ff */
[----:B------:R-:W-:-:S07]  /*5680*/  @P2 SHF.R.U32.HI R7, RZ, UR15, R13 ;  /* 0x0000000fff072c19 */ /* 0x000fce000801160d */
.L_x_6373:
[----:B------:R-:W-:Y:S05]  /*5690*/  BSYNC B0 ;  /* 0x0000000000007941 */ /* 0x000fea0003800000 */
.L_x_6371:
[----:B------:R-:W-:-:S04]  /*56a0*/  IMAD R7, R7, UR11, -R8 ;  /* 0x0000000b07077c24 */ /* 0x000fc8000f8e0a08 */
[----:B------:R-:W-:-:S05]  /*56b0*/  IMAD.IADD R7, R7, 0x1, -R18 ;  /* 0x0000000107077824 */ /* 0x000fca00078e0a12 */
[----:B------:R-:W-:Y:S02]  /*56c0*/  VIMNMX R6, R6, R7, !PT ;  /* 0x0000000706067248 */ /* 0x000fe40007fe0100 */
[----:B------:R-:W-:-:S07]  /*56d0*/  VIADDMNMX R4, R7, UR11, R4, PT ;  /* 0x0000000b07047c46 */ /* 0x000fce000b800104 */
.L_x_6370:
        /* <DEDUP_REMOVED lines=71> */
[----:B------:R-:W-:Y:S02]  /*5b50*/  ISETP.GE.AND P6, PT, R12, 0x3a, PT ;  /* 0x0000003a0c00780c */ /* 0x000fe40003fc6270 */
[----:B------:R-:W0:Y:S02]  /*5b60*/  SHFL.IDX PT, R12, R5, 0x1, 0x1c1f ;  /* 0x003c1f00050c7f89 */ /* 0x000e2400000e0000 */
[----:B------:R-:W-:Y:S02]  /*5b70*/  P2R R49, PR, RZ, 0x40 ;  /* 0x00000040ff317803 */ /* 0x000fe40000000000 */
[----:B------:R-:W-:-:S04]  /*5b80*/  ISETP.GT.AND P6, PT, R6, 0x39, !P6 ;  /* 0x000000390600780c */ /* 0x000fc800077c4270 */
[----:B------:R-:W-:-:S04]  /*5b90*/  ISETP.LT.OR P6, PT, R4, 0x3a, P6 ;  /* 0x0000003a0400780c */ /* 0x000fc800037c1670 */
[----:B------:R-:W-:Y:S02]  /*5ba0*/  FSEL R66, R53, -INF , !P6 ;  /* 0xff80000035427808 */ /* 0x000fe40007000000 */
[----:B------:R-:W-:Y:S02]  /*5bb0*/  PLOP3.LUT P6, PT, PT, PT, UP1, 0x40, 0x0 ;  /* 0x000000000000781c */ /* 0x000fe40003fce818 */
[----:B0-----:R-:W-:Y:S01]  /*5bc0*/  VIADDMNMX R6, R12, R10, R9, PT ;  /* 0x0000000a0c067246 */ /* 0x001fe20003800109 */
[----:B------:R-:W-:-:S10]  /*5bd0*/  IMAD.IADD R4, R11, 0x1, R12 ;  /* 0x000000010b047824 */ /* 0x000fd400078e020c */
        /* <DEDUP_REMOVED lines=14> */
.L_x_6376:
[----:B------:R-:W-:-:S06]  /*5cc0*/  UISETP.NE.AND UP2, UPT, UR11, 0x1, UPT ;  /* 0x000000010b00788c */ /* 0x000fcc000bf45270 */
[----:B------:R-:W-:-:S05]  /*5cd0*/  PLOP3.LUT P6, PT, PT, PT, UP2, 0x80, 0x0 ;  /* 0x000000000000781c */ /* 0x000fca0003fcf028 */
[----:B------:R-:W-:-:S08]  /*5ce0*/  @UP2 ULDC.64 UR14, c[0x0][0xae0] ;  /* 0x0002b800000e2ab9 */ /* 0x000fd00000000a00 */
[----:B------:R-:W-:Y:S01]  /*5cf0*/  @P6 IMAD.HI.U32 R9, R5, UR14, RZ ;  /* 0x0000000e05096c27 */ /* 0x000fe2000f8e00ff */
[----:B------:R-:W-:-:S13]  /*5d00*/  PLOP3.LUT P6, PT, PT, PT, UP2, 0x80, 0x0 ;  /* 0x000000000000781c */ /* 0x000fda0003fcf028 */
[----:B------:R-:W-:-:S07]  /*5d10*/  @P6 SHF.R.U32.HI R5, RZ, UR15, R9 ;  /* 0x0000000fff056c19 */ /* 0x000fce0008011609 */
.L_x_6377:
[----:B------:R-:W-:Y:S05]  /*5d20*/  BSYNC B0 ;  /* 0x0000000000007941 */ /* 0x000fea0003800000 */
.L_x_6375:
[----:B------:R-:W-:-:S04]  /*5d30*/  IMAD R5, R5, UR11, -R8 ;  /* 0x0000000b05057c24 */ /* 0x000fc8000f8e0a08 */
[----:B------:R-:W-:-:S05]  /*5d40*/  IMAD.IADD R5, R5, 0x1, -R18 ;  /* 0x0000000105057824 */ /* 0x000fca00078e0a12 */
[----:B------:R-:W-:Y:S02]  /*5d50*/  VIMNMX R4, R4, R5, !PT ;  /* 0x0000000504047248 */ /* 0x000fe40007fe0100 */
[----:B------:R-:W-:-:S07]  /*5d60*/  VIADDMNMX R6, R5, UR11, R6, PT ;  /* 0x0000000b05067c46 */ /* 0x000fce000b800106 */
.L_x_6374:
        /* <DEDUP_REMOVED lines=11> */
[----:B------:R-:W-:Y:S01]  /*5e20*/  @!P1 VIADD R3, R3, 0x38860 ;  /* 0x0003886003039836 */ /* 0x000fe20000000000 */
[----:B------:R-:W-:Y:S01]  /*5e30*/  FMNMX.FTZ R5, R20, R5, !PT ;  /* 0x0000000514057209 */ /* 0x000fe20007810000 */
[----:B------:R-:W-:Y:S01]  /*5e40*/  UMOV UR5, UR40 ;  /* 0x0000002800057c82 */ /* 0x000fe20008000000 */
        /* <DEDUP_REMOVED lines=24> */
[----:B------:R-:W-:Y:S02]  /*5fd0*/  ISETP.GT.AND P3, PT, R4, 0x8, !P3 ;  /* 0x000000080400780c */ /* 0x000fe40005f64270 */
[----:B------:R-:W-:Y:S02]  /*5fe0*/  ISETP.LT.OR P2, PT, R6, 0x19, P2 ;  /* 0x000000190600780c */ /* 0x000fe40001741670 */
[----:B------:R-:W-:Y:S02]  /*5ff0*/  FMNMX.FTZ R5, R64, R5, !PT ;  /* 0x0000000540057209 */ /* 0x000fe40007810000 */
[----:B------:R-:W-:Y:S02]  /*6000*/  FSEL R38, R38, -INF , !P2 ;  /* 0xff80000026267808 */ /* 0x000fe40005000000 */
[----:B------:R-:W-:-:S02]  /*6010*/  ISETP.NE.AND P2, PT, R29, RZ, PT ;  /* 0x000000ff1d00720c */ /* 0x000fc40003f45270 */
[----:B------:R-:W-:Y:S02]  /*6020*/  ISETP.LT.OR P3, PT, R6, 0x9, P3 ;  /* 0x000000090600780c */ /* 0x000fe40001f61670 */
[----:B------:R-:W-:Y:S02]  /*6030*/  ISETP.GT.AND P2, PT, R4, 0x19, !P2 ;  /* 0x000000190400780c */ /* 0x000fe40005744270 */
[----:B------:R-:W-:Y:S02]  /*6040*/  FMNMX.FTZ R5, R52, R5, !PT ;  /* 0x0000000534057209 */ /* 0x000fe40007810000 */
[----:B------:R-:W-:Y:S02]  /*6050*/  ISETP.LT.OR P2, PT, R6, 0x1a, P2 ;  /* 0x0000001a0600780c */ /* 0x000fe40001741670 */
[----:B------:R-:W-:Y:S02]  /*6060*/  FSEL R30, R30, -INF , !P3 ;  /* 0xff8000001e1e7808 */ /* 0x000fe40005800000 */
[----:B------:R-:W-:-:S02]  /*6070*/  FSEL R39, R39, -INF , !P2 ;  /* 0xff80000027277808 */ /* 0x000fc40005000000 */
[----:B------:R-:W-:Y:S02]  /*6080*/  ISETP.NE.AND P2, PT, R33, RZ, PT ;  /* 0x000000ff2100720c */ /* 0x000fe40003f45270 */
[----:B------:R-:W-:Y:S02]  /*6090*/  FMNMX.FTZ R9, R66, R5, !PT ;  /* 0x0000000542097209 */ /* 0x000fe40007810000 */
[----:B------:R-:W-:Y:S02]  /*60a0*/  ISETP.GT.AND P2, PT, R4, 0x20, !P2 ;  /* 0x000000200400780c */ /* 0x000fe40005744270 */
[----:B------:R-:W-:Y:S01]  /*60b0*/  ISETP.NE.AND P3, PT, R41, RZ, PT ;  /* 0x000000ff2900720c */ /* 0x000fe20003f65270 */
[----:B------:R-:W0:Y:S01]  /*60c0*/  SHFL.BFLY PT, R8, R9, 0x2, 0x1f ;  /* 0x0c401f0009087f89 */ /* 0x000e2200000e0000 */
[----:B------:R-:W-:Y:S01]  /*60d0*/  BAR.SYNC.DEFER_BLOCKING 0xf, 0x100 ;  /* 0x03c4000000007b1d */ /* 0x000fe20000010000 */
        /* <DEDUP_REMOVED lines=11> */
[----:B0-----:R-:W-:Y:S02]  /*6190*/  FMNMX.FTZ R10, R9, R8, !PT ;  /* 0x00000008090a7209 */ /* 0x001fe40007810000 */
[----:B------:R-:W-:Y:S02]  /*61a0*/  ISETP.LT.OR P2, PT, R6, 0x29, P2 ;  /* 0x000000290600780c */ /* 0x000fe40001741670 */
[----:B------:R-:W-:Y:S01]  /*61b0*/  ISETP.NE.AND P3, PT, R45, RZ, PT ;  /* 0x000000ff2d00720c */ /* 0x000fe20003f65270 */
[----:B------:R-:W0:Y:S01]  /*61c0*/  SHFL.BFLY PT, R11, R10, 0x1, 0x1f ;  /* 0x0c201f000a0b7f89 */ /* 0x000e2200000e0000 */
[----:B------:R-:W-:-:S02]  /*61d0*/  FSEL R46, R46, -INF , !P2 ;  /* 0xff8000002e2e7808 */ /* 0x000fc40005000000 */
[C---:B------:R-:W-:Y:S02]  /*61e0*/  ISETP.GT.AND P2, PT, R4.reuse, RZ, !P6 ;  /* 0x000000ff0400720c */ /* 0x040fe40007744270 */
[----:B------:R-:W-:Y:S02]  /*61f0*/  ISETP.GT.AND P3, PT, R4, 0x30, !P3 ;  /* 0x000000300400780c */ /* 0x000fe40005f64270 */
[C---:B------:R-:W-:Y:S02]  /*6200*/  ISETP.LT.OR P2, PT, R6.reuse, 0x1, P2 ;  /* 0x000000010600780c */ /* 0x040fe40001741670 */
[----:B------:R-:W-:Y:S02]  /*6210*/  ISETP.LT.OR P3, PT, R6, 0x31, P3 ;  /* 0x000000310600780c */ /* 0x000fe40001f61670 */
        /* <DEDUP_REMOVED lines=9> */
[----:B0-----:R-:W-:Y:S02]  /*62b0*/  FMNMX.FTZ R5, R10, R11, !PT ;  /* 0x0000000b0a057209 */ /* 0x001fe40007810000 */
[----:B------:R-:W-:Y:S02]  /*62c0*/  FMNMX.FTZ R7, R35, R8, !PT ;  /* 0x0000000823077209 */ /* 0x000fe40007810000 */
[C---:B------:R-:W-:Y:S01]  /*62d0*/  FSETP.NEU.FTZ.AND P2, PT, R5.reuse, -INF , PT ;  /* 0xff8000000500780b */ /* 0x040fe20003f5d000 */
[----:B------:R-:W-:Y:S01]  /*62e0*/  FMUL.FTZ R9, R5, UR19 ;  /* 0x0000001305097c20 */ /* 0x000fe20008410000 */
[----:B------:R-:W-:Y:S02]  /*62f0*/  FMNMX.FTZ R8, R38, R7, !PT ;  /* 0x0000000726087209 */ /* 0x000fe40007810000 */
[----:B------:R-:W-:-:S02]  /*6300*/  ISETP.NE.AND P6, PT, R49, RZ, PT ;  /* 0x000000ff3100720c */ /* 0x000fc40003fc5270 */
[----:B------:R-:W-:Y:S02]  /*6310*/  FMNMX.FTZ R7, R39, R8, !PT ;  /* 0x0000000827077209 */ /* 0x000fe40007810000 */
        /* <DEDUP_REMOVED lines=32> */
[----:B------:R-:W-:Y:S01]  /*6520*/  MUFU.EX2 R4, R4 ;  /* 0x0000000400047308 */ /* 0x000fe20000000800 */
[----:B------:R-:W0:Y:S01]  /*6530*/  SHFL.BFLY PT, R12, R7, 0x2, 0x1f ;  /* 0x0c401f00070c7f89 */ /* 0x000e2200000e0000 */
[----:B------:R-:W-:-:S02]  /*6540*/  R2UR UR7, R173 ;  /* 0x00000000ad0772ca */ /* 0x000fc400000e0000 */
[----:B------:R-:W-:-:S04]  /*6550*/  @!P1 PRMT R3, RZ, 0x654, R3 ;  /* 0x00000654ff039816 */ /* 0x000fc80000000003 */
[----:B------:R-:W1:Y:S08]  /*6560*/  MUFU.EX2 R9, R9 ;  /* 0x0000000900097308 */ /* 0x000e700000000800 */
[----:B------:R-:W-:Y:S08]  /*6570*/  MUFU.EX2 R6, R6 ;  /* 0x0000000600067308 */ /* 0x000ff00000000800 */
[----:B------:R-:W2:Y:S01]  /*6580*/  MUFU.EX2 R11, R11 ;  /* 0x0000000b000b7308 */ /* 0x000ea20000000800 */
[----:B0-----:R-:W-:-:S02]  /*6590*/  FMNMX.FTZ R24, R7, R12, !PT ;  /* 0x0000000c07187209 */ /* 0x001fc40007810000 */
[----:B-1----:R-:W-:Y:S01]  /*65a0*/  F2FP.F16.F32.PACK_AB R152, R9, R4 ;  /* 0x000000040998723e */ /* 0x002fe200000000ff */
[----:B------:R-:W-:Y:S02]  /*65b0*/  FADD.FTZ R9, R4, R9 ;  /* 0x0000000904097221 */ /* 0x000fe40000010000 */
[----:B------:R-:W0:Y:S02]  /*65c0*/  SHFL.BFLY PT, R7, R24, 0x1, 0x1f ;  /* 0x0c201f0018077f89 */ /* 0x000e2400000e0000 */
[----:B------:R-:W-:Y:S08]  /*65d0*/  MUFU.EX2 R8, R8 ;  /* 0x0000000800087308 */ /* 0x000ff00000000800 */
[----:B------:R-:W1:Y:S01]  /*65e0*/  MUFU.EX2 R13, R13 ;  /* 0x0000000d000d7308 */ /* 0x000e620000000800 */
[----:B--2---:R-:W-:Y:S01]  /*65f0*/  F2FP.F16.F32.PACK_AB R154, R11, R6 ;  /* 0x000000060b9a723e */ /* 0x004fe200000000ff */
[----:B------:R-:W-:-:S04]  /*6600*/  FADD.FTZ R6, R6, R9 ;  /* 0x0000000906067221 */ /* 0x000fc80000010000 */
[----:B------:R-:W-:Y:S01]  /*6610*/  FADD.FTZ R11, R11, R6 ;  /* 0x000000060b0b7221 */ /* 0x000fe20000010000 */
[----:B------:R-:W-:Y:S01]  /*6620*/  VIADD R6, R168, 0xfffffffe ;  /* 0xfffffffea8067836 */ /* 0x000fe20000000000 */
[----:B------:R-:W-:Y:S01]  /*6630*/  MUFU.EX2 R10, R10 ;  /* 0x0000000a000a7308 */ /* 0x000fe20000000800 */
[----:B0-----:R-:W-:-:S07]  /*6640*/  FMNMX.FTZ R7, R24, R7, !PT ;  /* 0x0000000718077209 */ /* 0x001fce0007810000 */
[----:B------:R-:W0:Y:S01]  /*6650*/  MUFU.EX2 R15, R15 ;  /* 0x0000000f000f7308 */ /* 0x000e220000000800 */
[----:B-1----:R-:W-:Y:S01]  /*6660*/  F2FP.F16.F32.PACK_AB R156, R13, R8 ;  /* 0x000000080d9c723e */ /* 0x002fe200000000ff */
[----:B------:R-:W-:Y:S01]  /*6670*/  FADD.FTZ R8, R8, R11 ;  /* 0x0000000b08087221 */ /* 0x000fe20000010000 */
[C---:B------:R-:W-:Y:S01]  /*6680*/  FMUL.FTZ R24, R7.reuse, UR19 ;  /* 0x0000001307187c20 */ /* 0x040fe20008410000 */
[----:B------:R-:W-:Y:S02]  /*6690*/  FSETP.NEU.FTZ.AND P2, PT, R7, -INF , PT ;  /* 0xff8000000700780b */ /* 0x000fe40003f5d000 */
[----:B------:R-:W-:Y:S02]  /*66a0*/  FADD.FTZ R13, R13, R8 ;  /* 0x000000080d0d7221 */ /* 0x000fe40000010000 */
[----:B------:R-:W-:Y:S01]  /*66b0*/  FSEL R24, R24, RZ, P2 ;  /* 0x000000ff18187208 */ /* 0x000fe20001000000 */
[----:B------:R-:W-:Y:S01]  /*66c0*/  MUFU.EX2 R12, R28 ;  /* 0x0000001c000c7308 */ /* 0x000fe20000000800 */
[----:B------:R-:W-:-:S03]  /*66d0*/  PLOP3.LUT P2, PT, PT, PT, UP1, 0x40, 0x0 ;  /* 0x000000000000781c */ /* 0x000fc60003f4e818 */
        /* <DEDUP_REMOVED lines=17> */
[----:B0-----:R-:W-:Y:S01]  /*67f0*/  F2FP.F16.F32.PACK_AB R158, R15, R10 ;  /* 0x0000000a0f9e723e */ /* 0x001fe200000000ff */
[----:B------:R-:W-:-:S04]  /*6800*/  FADD.FTZ R10, R10, R13 ;  /* 0x0000000d0a0a7221 */ /* 0x000fc80000010000 */
[----:B------:R-:W-:Y:S02]  /*6810*/  FADD.FTZ R15, R15, R10 ;  /* 0x0000000a0f0f7221 */ /* 0x000fe40000010000 */
[----:B------:R-:W0:Y:S08]  /*6820*/  MUFU.EX2 R177, R177 ;  /* 0x000000b100b17308 */ /* 0x000e300000000800 */
        /* <DEDUP_REMOVED lines=15> */
[----:B------:R-:W0:Y:S08]  /*6920*/  MUFU.EX2 R21, R21 ;  /* 0x0000001500157308 */ /* 0x000e300000000800 */
[----:B------:R-:W-:Y:S01]  /*6930*/  MUFU.EX2 R14, R14 ;  /* 0x0000000e000e7308 */ /* 0x000fe20000000800 */
[----:B--2---:R-:W-:Y:S01]  /*6940*/  F2FP.F16.F32.PACK_AB R159, R183, R178 ;  /* 0x000000b2b79f723e */ /* 0x004fe200000000ff */
[----:B------:R-:W-:-:S04]  /*6950*/  FADD.FTZ R178, R178, R181 ;  /* 0x000000b5b2b27221 */ /* 0x000fc80000010000 */
[----:B------:R1:W-:Y:S01]  /*6960*/  STSM.16.M88.4 [R186], R156 ;  /* 0x0000009cba007844 */ /* 0x0003e20000000200 */
[----:B------:R-:W-:Y:S01]  /*6970*/  FADD.FTZ R183, R183, R178 ;  /* 0x000000b2b7b77221 */ /* 0x000fe20000010000 */
        /* <DEDUP_REMOVED lines=28> */
[----:B------:R-:W-:-:S06]  /*6b40*/  FADD.FTZ R170, R170, R171 ;  /* 0x000000abaaaa7221 */ /* 0x000fcc0000010000 */
[----:B------:R-:W2:Y:S08]  /*6b50*/  MUFU.EX2 R216, R216 ;  /* 0x000000d800d87308 */ /* 0x000eb00000000800 */
[----:B------:R-:W3:Y:S01]  /*6b60*/  MUFU.EX2 R219, R219 ;  /* 0x000000db00db7308 */ /* 0x000ee20000000800 */
[----:B0-----:R-:W-:Y:S01]  /*6b70*/  F2FP.F16.F32.PACK_AB R165, R217, R214 ;  /* 0x000000d6d9a5723e */ /* 0x001fe200000000ff */
[----:B------:R-:W-:-:S04]  /*6b80*/  FADD.FTZ R214, R214, R215 ;  /* 0x000000d7d6d67221 */ /* 0x000fc80000010000 */
[----:B------:R-:W-:-:S04]  /*6b90*/  FADD.FTZ R217, R217, R214 ;  /* 0x000000d6d9d97221 */ /* 0x000fc80000010000 */
[----:B--2---:R-:W-:Y:S01]  /*6ba0*/  FADD.FTZ R4, R216, R217 ;  /* 0x000000d9d8047221 */ /* 0x004fe20000010000 */
        /* <DEDUP_REMOVED lines=13> */
[----:B------:R-:W-:Y:S01]  /*6c80*/  @UP0 ULDC UR18, c[0x0][0x450] ;  /* 0x0001140000120ab9 */ /* 0x000fe20000000800 */
[----:B------:R-:W-:Y:S02]  /*6c90*/  WARPGROUP.DEPBAR.LE gsb0, 0x0 ;  /* 0x00008000000079c5 */ /* 0x000fe40000010000 */
[----:B------:R-:W-:-:S15]  /*6ca0*/  WARPGROUP.ARRIVE ;  /* 0x00000000000079c5 */ /* 0x000fde0000000000 */
[----:B------:R-:W-:-:S07]  /*6cb0*/  NOP ;  /* 0x0000000000007918 */ /* 0x000fce0000000000 */
        /* <DEDUP_REMOVED lines=11> */
[----:B------:R-:W-:Y:S01]  /*6d70*/  @!PT LDS RZ, [RZ] ;  /* 0x00000000fffff984 */ /* 0x000fe20000000800 */
        /* <DEDUP_REMOVED lines=17> */
.L_x_6379:
[----:B------:R-:W-:-:S11]  /*6e90*/  UISETP.NE.AND UP2, UPT, UR11, 0x1, UPT ;  /* 0x000000010b00788c */ /* 0x000fd6000bf45270 */
[----:B------:R-:W-:Y:S02]  /*6ea0*/  @UP2 ULDC.64 UR22, c[0x0][0xae0] ;  /* 0x0002b80000162ab9 */ /* 0x000fe40000000a00 */
[----:B------:R-:W-:-:S04]  /*6eb0*/  UIMAD.WIDE.U32 UR14, UR5, UR22, URZ ;  /* 0x00000016050e72a5 */ /* 0x000fc8000f8e003f */
[----:B------:R-:W-:-:S12]  /*6ec0*/  @UP2 USHF.R.U32.HI UR5, URZ, UR23, UR15 ;  /* 0x000000173f052299 */ /* 0x000fd8000801160f */
.L_x_6380:
[----:B------:R-:W-:-:S04]  /*6ed0*/  UIMAD UR5, UR5, UR11, UR11 ;  /* 0x0000000b050572a4 */ /* 0x000fc8000f8e020b */
[----:B------:R-:W-:-:S04]  /*6ee0*/  UISETP.LT.AND UP2, UPT, UR10, UR5, UPT ;  /* 0x000000050a00728c */ /* 0x000fc8000bf41270 */
[----:B------:R-:W-:-:S12]  /*6ef0*/  USEL UR10, UR10, UR5, UP2 ;  /* 0x000000050a0a7287 */ /* 0x000fd80009000000 */
.L_x_6378:
        /* <DEDUP_REMOVED lines=8> */
.L_x_6398:
[----:B------:R-:W-:-:S04]  /*6f80*/  UIADD3 UR7, UR36, 0x1, URZ ;  /* 0x0000000124077890 */ /* 0x000fc8000fffe03f */
[----:B------:R-:W-:-:S04]  /*6f90*/  UISETP.NE.AND UP2, UPT, UR7, 0x2, UPT ;  /* 0x000000020700788c */ /* 0x000fc8000bf45270 */
[----:B------:R-:W-:Y:S02]  /*6fa0*/  USEL UR5, URZ, 0x1, UP2 ;  /* 0x000000013f057887 */ /* 0x000fe40009000000 */
[----:B------:R-:W-:-:S04]  /*6fb0*/  USEL UR7, UR7, URZ, UP2 ;  /* 0x0000003f07077287 */ /* 0x000fc80009000000 */
[----:B------:R-:W-:Y:S01]  /*6fc0*/  LOP3.LUT R2, R2, UR5, RZ, 0x3c, !PT ;  /* 0x0000000502027c12 */ /* 0x000fe2000f8e3cff */
[----:B-1----:R-:W-:Y:S07]  /*6fd0*/  @!P0 BRA `(.L_x_6382) ;  /* 0x0000000000048947 */ /* 0x002fee0003800000 */
[----:B------:R-:W-:Y:S01]  /*6fe0*/  BPT.TRAP 0x1 ;  /* 0x000000040000795c */ /* 0x000fe20000300000 */
.L_x_6382:
[----:B------:R-:W-:Y:S01]  /*6ff0*/  ULEA UR5, UR7, UR37, 0x3 ;  /* 0x0000002507057291 */ /* 0x000fe2000f8e183f */
[----:B------:R-:W-:-:S08]  /*7000*/  SHF.L.U32 R8, R2, 0x1f, RZ ;  /* 0x0000001f02087819 */ /* 0x000fd000000006ff */
[----:B------:R0:W1:Y:S01]  /*7010*/  SYNCS.PHASECHK.TRANS64.TRYWAIT P2, [UR5+0x38830], R8 ;  /* 0x03883008ff0075a7 */ /* 0x0000620008040145 */
[----:B------:R-:W-:Y:S05]  /*7020*/  @!P0 BRA `(.L_x_6383) ;  /* 0x0000000000048947 */ /* 0x000fea0003800000 */
[----:B------:R-:W-:Y:S01]  /*7030*/  BPT.TRAP 0x1 ;  /* 0x000000040000795c */ /* 0x000fe20000300000 */
.L_x_6383:
[----:B-1----:R-:W-:Y:S05]  /*7040*/  @P2 BRA `(.L_x_6384) ;  /* 0x0000000000082947 */ /* 0x002fea0003800000 */
[----:B------:R-:W1:Y:S02]  /*7050*/  SYNCS.PHASECHK.TRANS64.TRYWAIT P2, [UR5+0x38830], R8 ;  /* 0x03883008ff0075a7 */ /* 0x000e640008040145 */
[----:B-1----:R-:W-:Y:S05]  /*7060*/  @!P2 BRA `(.L_x_6385) ;  /* 0x0000014c00dca947 */ /* 0x002fea0003800000 */
.L_x_6384:
        /* <DEDUP_REMOVED lines=23> */
.L_x_6386:
[----:B------:R2:W3:Y:S01]  /*71e0*/  SYNCS.PHASECHK.TRANS64.TRYWAIT P2, [UR5+0x38850], R8 ;  /* 0x03885008ff0075a7 */ /* 0x0004e20008040145 */
[----:B------:R-:W-:Y:S05]  /*71f0*/  @!P0 BRA `(.L_x_6387) ;  /* 0x0000000000048947 */ /* 0x000fea0003800000 */
[----:B------:R-:W-:Y:S01]  /*7200*/  BPT.TRAP 0x1 ;  /* 0x000000040000795c */ /* 0x000fe20000300000 */
.L_x_6387:
[----:B---3--:R-:W-:Y:S05]  /*7210*/  @P2 BRA `(.L_x_6388) ;  /* 0x0000000000082947 */ /* 0x008fea0003800000 */
[----:B------:R-:W3:Y:S02]  /*7220*/  SYNCS.PHASECHK.TRANS64.TRYWAIT P2, [UR5+0x38850], R8 ;  /* 0x03885008ff0075a7 */ /* 0x000ee40008040145 */
[----:B---3--:R-:W-:Y:S05]  /*7230*/  @!P2 BRA `(.L_x_6389) ;  /* 0x0000014c0080a947 */ /* 0x008fea0003800000 */
.L_x_6388:
        /* <DEDUP_REMOVED lines=13> */
[----:B------:R-:W-:Y:S02]  /*7310*/  VIADD R12, R189, UR40 ;  /* 0x00000028bd0c7c36 */ /* 0x000fe40008000000 */
[----:B------:R-:W-:-:S02]  /*7320*/  IMAD.U32 R10, RZ, RZ, UR5 ;  /* 0x00000005ff0a7e24 */ /* 0x000fc4000f8e00ff */
[----:B------:R-:W-:Y:S01]  /*7330*/  IMAD.SHL.U32 R11, R6, 0x40, RZ ;  /* 0x00000040060b7824 */ /* 0x000fe200078e00ff */
        /* <DEDUP_REMOVED lines=257> */
[----:B------:R-:W0:Y:S01]  /*8350*/  SHFL.IDX PT, R21, R12, RZ, 0x1c1f ;  /* 0x001c1fff0c157589 */ /* 0x000e2200000e0000 */
[----:B------:R-:W-:Y:S01]  /*8360*/  @!P1 PRMT R8, RZ, 0x654, R8 ;  /* 0x00000654ff089816 */ /* 0x000fe20000000008 */
[----:B------:R-:W-:Y:S02]  /*8370*/  WARPGROUP.DEPBAR.LE gsb0, 0x0 ;  /* 0x00008000000079c5 */ /* 0x000fe40000010000 */
[----:B------:R-:W-:-:S06]  /*8380*/  WARPGROUP.ARRIVE ;  /* 0x00000000000079c5 */ /* 0x000fcc0000000000 */
[----:B------:R-:W-:Y:S03]  /*8390*/  HGMMA.64x64x16.F32 R152, gdesc[UR28], R152, gsb0 ;  /* 0x00e000001c9879f0 */ /* 0x000fe60008000898 */
[----:B------:R-:W-:Y:S02]  /*83a0*/  WARPGROUP.DEPBAR.LE gsb0, 0x0 ;  /* 0x00008000000079c5 */ /* 0x000fe40000010000 */
[----:B------:R1:W-:Y:S02]  /*83b0*/  @!P1 SYNCS.ARRIVE.TRANS64.RED.A1T0 RZ, [R8+URZ], RZ ;  /* 0x000000ff08ff99a7 */ /* 0x0003e4000810043f */
[----:B-1----:R-:W-:-:S04]  /*83c0*/  IADD3 R8, -R18, 0x1, -R11 ;  /* 0x0000000112087810 */ /* 0x002fc80007ffe90b */
[----:B------:R-:W-:-:S05]  /*83d0*/  IADD3 R8, -R17, R8, R16 ;  /* 0x0000000811087210 */ /* 0x000fca0007ffe110 */
[C---:B------:R-:W-:Y:S02]  /*83e0*/  VIADD R13, R8.reuse, UR10 ;  /* 0x0000000a080d7c36 */ /* 0x040fe40008000000 */
[----:B------:R-:W-:Y:S01]  /*83f0*/  VIADD R14, R8, UR5 ;  /* 0x00000005080e7c36 */ /* 0x000fe20008000000 */
[----:B------:R-:W-:Y:S01]  /*8400*/  ULDC UR5, c[0x0][0xadc] ;  /* 0x0002b70000057ab9 */ /* 0x000fe20000000800 */
[C---:B0-----:R-:W-:Y:S02]  /*8410*/  IMAD.IADD R15, R21.reuse, 0x1, R13 ;  /* 0x00000001150f7824 */ /* 0x041fe400078e020d */
        /* <DEDUP_REMOVED lines=14> */
.L_x_6392:
[----:B------:R-:W-:-:S05]  /*8500*/  IMAD.U32 R214, RZ, RZ, UR5 ;  /* 0x00000005ffd67e24 */ /* 0x000fca000f8e00ff */
[----:B------:R-:W-:-:S13]  /*8510*/  ISETP.NE.AND P2, PT, R214, 0x1, PT ;  /* 0x00000001d600780c */ /* 0x000fda0003f45270 */
[----:B------:R-:W0:Y:S02]  /*8520*/  @P2 LDC.64 R8, c[0x0][0xae0] ;  /* 0x0002b800ff082b82 */ /* 0x000e240000000a00 */
[----:B0-----:R-:W-:-:S05]  /*8530*/  @P2 IMAD.HI.U32 R8, R21, R8, RZ ;  /* 0x0000000815082227 */ /* 0x001fca00078e00ff */
[----:B------:R-:W-:-:S07]  /*8540*/  @P2 SHF.R.U32.HI R21, RZ, R9, R8 ;  /* 0x00000009ff152219 */ /* 0x000fce0000011608 */
.L_x_6393:
[----:B------:R-:W-:Y:S05]  /*8550*/  BSYNC B0 ;  /* 0x0000000000007941 */ /* 0x000fea0003800000 */
.L_x_6391:
[----:B------:R-:W-:-:S04]  /*8560*/  IMAD R21, R21, R214, -R11 ;  /* 0x000000d615157224 */ /* 0x000fc800078e0a0b */
[----:B------:R-:W-:-:S05]  /*8570*/  IMAD.IADD R21, R21, 0x1, -R18 ;  /* 0x0000000115157824 */ /* 0x000fca00078e0a12 */
[----:B------:R-:W-:Y:S02]  /*8580*/  VIADDMNMX R15, R21, R214, R15, PT ;  /* 0x000000d6150f7246 */ /* 0x000fe4000380010f */
[----:B------:R-:W-:-:S07]  /*8590*/  VIMNMX R20, R20, R21, !PT ;  /* 0x0000001514147248 */ /* 0x000fce0007fe0100 */
.L_x_6390:
        /* <DEDUP_REMOVED lines=13> */
[--C-:B0-----:R-:W-:Y:S01]  /*8670*/  IMAD.IADD R13, R13, 0x1, R12.reuse ;  /* 0x000000010d0d7824 */ /* 0x101fe200078e020c */
[C---:B------:R-:W-:Y:S01]  /*8680*/  ISETP.LT.OR P6, PT, R15.reuse, 0x9, P6 ;  /* 0x000000090f00780c */ /* 0x040fe200037c1670 */
[----:B------:R-:W-:Y:S01]  /*8690*/  IMAD.IADD R14, R14, 0x1, R12 ;  /* 0x000000010e0e7824 */ /* 0x000fe200078e020c */
        /* <DEDUP_REMOVED lines=33> */
[----:B------:R-:W-:-:S02]  /*88b0*/  ISETP.LT.OR P3, PT, R15, 0x3a, P3 ;  /* 0x0000003a0f00780c */ /* 0x000fc40001f61670 */
[----:B------:R-:W-:Y:S02]  /*88c0*/  FSEL R177, R177, -INF , !P4 ;  /* 0xff800000b1b17808 */ /* 0x000fe40006000000 */
[----:B------:R-:W-:Y:S02]  /*88d0*/  FSEL R180, R180, -INF , !P6 ;  /* 0xff800000b4b47808 */ /* 0x000fe40007000000 */
[----:B------:R-:W-:Y:S01]  /*88e0*/  FSEL R181, R181, -INF , !P3 ;  /* 0xff800000b5b57808 */ /* 0x000fe20005800000 */
        /* <DEDUP_REMOVED lines=13> */
.L_x_6396:
[----:B------:R-:W-:-:S05]  /*89c0*/  IMAD.U32 R20, RZ, RZ, UR5 ;  /* 0x00000005ff147e24 */ /* 0x000fca000f8e00ff */
[----:B------:R-:W-:-:S13]  /*89d0*/  ISETP.NE.AND P3, PT, R20, 0x1, PT ;  /* 0x000000011400780c */ /* 0x000fda0003f65270 */
[----:B------:R-:W0:Y:S02]  /*89e0*/  @P3 LDC.64 R8, c[0x0][0xae0] ;  /* 0x0002b800ff083b82 */ /* 0x000e240000000a00 */
[----:B0-----:R-:W-:-:S05]  /*89f0*/  @P3 IMAD.HI.U32 R8, R12, R8, RZ ;  /* 0x000000080c083227 */ /* 0x001fca00078e00ff */
[----:B------:R-:W-:-:S07]  /*8a00*/  @P3 SHF.R.U32.HI R12, RZ, R9, R8 ;  /* 0x00000009ff0c3219 */ /* 0x000fce0000011608 */
.L_x_6397:
[----:B------:R-:W-:Y:S05]  /*8a10*/  BSYNC B0 ;  /* 0x0000000000007941 */ /* 0x000fea0003800000 */
.L_x_6395:
[----:B------:R-:W-:-:S04]  /*8a20*/  IMAD R11, R12, R20, -R11 ;  /* 0x000000140c0b7224 */ /* 0x000fc800078e0a0b */
[----:B------:R-:W-:-:S05]  /*8a30*/  IMAD.IADD R11, R11, 0x1, -R18 ;  /* 0x000000010b0b7824 */ /* 0x000fca00078e0a12 */
[----:B------:R-:W-:Y:S02]  /*8a40*/  VIADDMNMX R13, R11, R20, R13, PT ;  /* 0x000000140b0d7246 */ /* 0x000fe4000380010d */
[----:B------:R-:W-:-:S07]  /*8a50*/  VIMNMX R14, R14, R11, !PT ;  /* 0x0000000b0e0e7248 */ /* 0x000fce0007fe0100 */
.L_x_6394:
[----:B------:R-:W-:Y:S01]  /*8a60*/  FMNMX.FTZ R8, R152, R5, !PT ;  /* 0x0000000598087209 */ /* 0x000fe20007810000 */
[----:B------:R-:W-:Y:S01]  /*8a70*/  ULDC UR19, c[0x0][0xa80] ;  /* 0x0002a00000137ab9 */ /* 0x000fe20000000800 */
[C---:B------:R-:W-:Y:S01]  /*8a80*/  ISETP.GT.AND P4, PT, R14.reuse, RZ, P2 ;  /* 0x000000ff0e00720c */ /* 0x040fe20001784270 */
        /* <DEDUP_REMOVED lines=35> */
[----:B------:R-:W-:Y:S01]  /*8cc0*/  ISETP.GT.AND P6, PT, R14, 0x18, P2 ;  /* 0x000000180e00780c */ /* 0x000fe200017c4270 */
[----:B------:R-:W0:Y:S01]  /*8cd0*/  SHFL.BFLY PT, R8, R9, 0x2, 0x1f ;  /* 0x0c401f0009087f89 */ /* 0x000e2200000e0000 */
[C---:B------:R-:W-:Y:S02]  /*8ce0*/  ISETP.LT.OR P5, PT, R13.reuse, 0x12, P5 ;  /* 0x000000120d00780c */ /* 0x040fe40002fa1670 */
[----:B------:R-:W-:Y:S02]  /*8cf0*/  FSEL R162, R162, -INF , !P3 ;  /* 0xff800000a2a27808 */ /* 0x000fe40005800000 */
[----:B------:R-:W-:Y:S02]  /*8d00*/  ISETP.GT.AND P4, PT, R14, 0x19, P2 ;  /* 0x000000190e00780c */ /* 0x000fe40001784270 */
[----:B------:R-:W-:-:S02]  /*8d10*/  ISETP.LT.OR P6, PT, R13, 0x19, P6 ;  /* 0x000000190d00780c */ /* 0x000fc400037c1670 */
[----:B------:R-:W-:Y:S02]  /*8d20*/  FSEL R163, R163, -INF , !P5 ;  /* 0xff800000a3a37808 */ /* 0x000fe40006800000 */
[----:B------:R-:W-:Y:S02]  /*8d30*/  ISETP.GT.AND P3, PT, R14, 0x20, P2 ;  /* 0x000000200e00780c */ /* 0x000fe40001764270 */
[----:B------:R-:W-:Y:S02]  /*8d40*/  FSEL R166, R166, -INF , !P6 ;  /* 0xff800000a6a67808 */ /* 0x000fe40007000000 */
[C---:B------:R-:W-:Y:S02]  /*8d50*/  ISETP.LT.OR P4, PT, R13.reuse, 0x1a, P4 ;  /* 0x0000001a0d00780c */ /* 0x040fe40002781670 */
[----:B------:R-:W-:Y:S02]  /*8d60*/  ISETP.GT.AND P5, PT, R14, 0x21, P2 ;  /* 0x000000210e00780c */ /* 0x000fe400017a4270 */
[----:B------:R-:W-:-:S02]  /*8d70*/  ISETP.LT.OR P3, PT, R13, 0x21, P3 ;  /* 0x000000210d00780c */ /* 0x000fc40001f61670 */
[----:B------:R-:W-:Y:S02]  /*8d80*/  FSEL R167, R167, -INF , !P4 ;  /* 0xff800000a7a77808 */ /* 0x000fe40006000000 */
[----:B------:R-:W-:Y:S02]  /*8d90*/  ISETP.GT.AND P6, PT, R14, 0x28, P2 ;  /* 0x000000280e00780c */ /* 0x000fe400017c4270 */
[----:B0-----:R-:W-:Y:S02]  /*8da0*/  FMNMX.FTZ R11, R9, R8, !PT ;  /* 0x00000008090b7209 */ /* 0x001fe40007810000 */
[----:B------:R-:W-:Y:S02]  /*8db0*/  FMNMX.FTZ R9, R155, R12, !PT ;  /* 0x0000000c9b097209 */ /* 0x000fe40007810000 */
[----:B------:R-:W-:Y:S01]  /*8dc0*/  ISETP.LT.OR P5, PT, R13, 0x22, P5 ;  /* 0x000000220d00780c */ /* 0x000fe20002fa1670 */
[----:B------:R-:W0:Y:S01]  /*8dd0*/  SHFL.BFLY PT, R8, R11, 0x1, 0x1f ;  /* 0x0c201f000b087f89 */ /* 0x000e2200000e0000 */
        /* <DEDUP_REMOVED lines=8> */
[----:B------:R-:W-:Y:S02]  /*8e60*/  FMNMX.FTZ R12, R166, R9, !PT ;  /* 0x00000009a60c7209 */ /* 0x000fe40007810000 */
[----:B------:R-:W-:Y:S02]  /*8e70*/  ISETP.LT.OR P3, PT, R13, 0x2a, P3 ;  /* 0x0000002a0d00780c */ /* 0x000fe40001f61670 */
[----:B------:R-:W-:Y:S02]  /*8e80*/  FMNMX.FTZ R9, R167, R12, !PT ;  /* 0x0000000ca7097209 */ /* 0x000fe40007810000 */
[----:B------:R-:W-:Y:S02]  /*8e90*/  ISETP.GT.AND P5, PT, R14, 0x30, P2 ;  /* 0x000000300e00780c */ /* 0x000fe400017a4270 */
[----:B0-----:R-:W-:-:S02]  /*8ea0*/  FMNMX.FTZ R8, R11, R8, !PT ;  /* 0x000000080b087209 */ /* 0x001fc40007810000 */
[----:B------:R-:W-:Y:S02]  /*8eb0*/  FMNMX.FTZ R20, R170, R9, !PT ;  /* 0x00000009aa147209 */ /* 0x000fe40007810000 */
[C---:B------:R-:W-:Y:S01]  /*8ec0*/  FSETP.NEU.FTZ.AND P4, PT, R8.reuse, -INF , PT ;  /* 0xff8000000800780b */ /* 0x040fe20003f9d000 */
[----:B------:R-:W-:Y:S01]  /*8ed0*/  FMUL.FTZ R214, R8, UR19 ;  /* 0x0000001308d67c20 */ /* 0x000fe20008410000 */
[----:B------:R-:W-:Y:S02]  /*8ee0*/  FMNMX.FTZ R11, R171, R20, !PT ;  /* 0x00000014ab0b7209 */ /* 0x000fe40007810000 */
[----:B------:R-:W-:Y:S02]  /*8ef0*/  FSEL R213, R175, -INF , !P3 ;  /* 0xff800000afd57808 */ /* 0x000fe40005800000 */
[----:B------:R-:W-:Y:S02]  /*8f00*/  FSEL R214, R214, RZ, P4 ;  /* 0x000000ffd6d67208 */ /* 0x000fe40002000000 */
[----:B------:R-:W-:-:S02]  /*8f10*/  ISETP.GT.AND P3, PT, R14, 0x38, P2 ;  /* 0x000000380e00780c */ /* 0x000fc40001764270 */
[----:B------:R-:W-:Y:S01]  /*8f20*/  ISETP.LT.OR P5, PT, R13, 0x31, P5 ;  /* 0x000000310d00780c */ /* 0x000fe20002fa1670 */
[--C-:B------:R-:W-:Y:S01]  /*8f30*/  FFMA.FTZ R15, R152, UR19, -R214.reuse ;  /* 0x00000013980f7c23 */ /* 0x100fe200080108d6 */
[----:B------:R-:W-:Y:S01]  /*8f40*/  FSEL R152, R174, -INF , !P6 ;  /* 0xff800000ae987808 */ /* 0x000fe20007000000 */
[--C-:B------:R-:W-:Y:S01]  /*8f50*/  FFMA.FTZ R9, R153, UR19, -R214.reuse ;  /* 0x0000001399097c23 */ /* 0x100fe200080108d6 */
[C---:B------:R-:W-:Y:S01]  /*8f60*/  ISETP.GT.AND P6, PT, R14.reuse, 0x31, P2 ;  /* 0x000000310e00780c */ /* 0x040fe200017c4270 */
[----:B------:R0:W-:Y:S01]  /*8f70*/  MUFU.EX2 R12, R15 ;  /* 0x0000000f000c7308 */ /* 0x0001e20000000800 */
[----:B------:R-:W-:Y:S01]  /*8f80*/  ISETP.GT.AND P2, PT, R14, 0x39, P2 ;  /* 0x000000390e00780c */ /* 0x000fe20001744270 */
        /* <DEDUP_REMOVED lines=13> */
[----:B0-----:R-:W-:Y:S01]  /*9060*/  FMNMX.FTZ R15, R153, R14, !PT ;  /* 0x0000000e990f7209 */ /* 0x001fe20007810000 */
        /* <DEDUP_REMOVED lines=84> */
[----:B------:R-:W-:Y:S01]  /*95b0*/  @!P2 STS [R155+0x38400], R5 ;  /* 0x038400059b00a388 */ /* 0x000fe20000000800 */
[--C-:B------:R-:W-:Y:S01]  /*95c0*/  FFMA.FTZ R157, R170, UR19, -R160.reuse ;  /* 0x00000013aa9d7c23 */ /* 0x100fe200080108a0 */
[--C-:B------:R-:W-:Y:S01]  /*95d0*/  FFMA.FTZ R159, R152, UR19, -R160.reuse ;  /* 0x00000013989f7c23 */ /* 0x100fe200080108a0 */
        /* <DEDUP_REMOVED lines=44> */
[-C--:B------:R-:W-:Y:S01]  /*98a0*/  FMUL.FTZ R141, R141, R5.reuse ;  /* 0x000000058d8d7220 */ /* 0x080fe20000410000 */
[-C--:B------:R-:W-:Y:S01]  /*98b0*/  FMUL.FTZ R144, R144, R5.reuse ;  /* 0x0000000590907220 */ /* 0x080fe20000410000 */
[-C--:B------:R-:W-:Y:S01]  /*98c0*/  FMUL.FTZ R145, R145, R5.reuse ;  /* 0x0000000591917220 */ /* 0x080fe20000410000 */
[-C--:B------:R-:W-:Y:S01]  /*98d0*/  FMUL.FTZ R148, R148, R5.reuse ;  /* 0x0000000594947220 */ /* 0x080fe20000410000 */
[----:B------:R-:W-:Y:S01]  /*98e0*/  FMUL.FTZ R149, R149, R5 ;  /* 0x0000000595957220 */ /* 0x000fe20000410000 */
        /* <DEDUP_REMOVED lines=79> */
[----:B------:R-:W-:Y:S01]  /*9de0*/  FFMA.FTZ R12, R5, R3, R12 ;  /* 0x00000003050c7223 */ /* 0x000fe2000001000c */
[----:B------:R-:W-:Y:S01]  /*9df0*/  ISETP.GT.AND P2, PT, R6, UR32, PT ;  /* 0x0000002006007c0c */ /* 0x000fe2000bf44270 */
[----:B------:R-:W0:Y:S01]  /*9e00*/  MUFU.EX2 R176, R176 ;  /* 0x000000b000b07308 */ /* 0x000e220000000800 */
[----:B-1----:R-:W-:Y:S01]  /*9e10*/  F2FP.F16.F32.PACK_AB R163, R220, R213 ;  /* 0x000000d5dca3723e */ /* 0x002fe200000000ff */
[----:B------:R-:W-:Y:S01]  /*9e20*/  FADD.FTZ R12, R9, R12 ;  /* 0x0000000c090c7221 */ /* 0x000fe20000010000 */
[----:B------:R-:W-:-:S02]  /*9e30*/  VIADD R6, R6, 0xffffffff ;  /* 0xffffffff06067836 */ /* 0x000fc40000000000 */
[----:B------:R-:W-:Y:S02]  /*9e40*/  IMAD.MOV.U32 R5, RZ, RZ, R8 ;  /* 0x000000ffff057224 */ /* 0x000fe400078e0008 */
[----:B------:R-:W-:Y:S01]  /*9e50*/  FADD.FTZ R11, R11, R12 ;  /* 0x0000000c0b0b7221 */ /* 0x000fe20000010000 */
[----:B------:R-:W-:Y:S03]  /*9e60*/  MUFU.EX2 R175, R175 ;  /* 0x000000af00af7308 */ /* 0x000fe60000000800 */
[----:B------:R-:W-:-:S04]  /*9e70*/  FADD.FTZ R14, R14, R11 ;  /* 0x0000000b0e0e7221 */ /* 0x000fc80000010000 */
[----:B------:R-:W-:Y:S01]  /*9e80*/  FADD.FTZ R13, R13, R14 ;  /* 0x0000000e0d0d7221 */ /* 0x000fe20000010000 */
[----:B------:R-:W1:Y:S01]  /*9e90*/  MUFU.EX2 R178, R178 ;  /* 0x000000b200b27308 */ /* 0x000e620000000800 */
[----:B0-----:R-:W-:Y:S02]  /*9ea0*/  F2FP.F16.F32.PACK_AB R164, R176, R173 ;  /* 0x000000adb0a4723e */ /* 0x001fe400000000ff */
[----:B------:R-:W-:-:S04]  /*9eb0*/  FADD.FTZ R20, R20, R13 ;  /* 0x0000000d14147221 */ /* 0x000fc80000010000 */
[----:B------:R-:W-:Y:S01]  /*9ec0*/  FADD.FTZ R15, R15, R20 ;  /* 0x000000140f0f7221 */ /* 0x000fe20000010000 */
[----:B------:R0:W-:Y:S03]  /*9ed0*/  MUFU.EX2 R215, R153 ;  /* 0x0000009900d77308 */ /* 0x0001e60000000800 */
[----:B------:R-:W-:-:S04]  /*9ee0*/  FADD.FTZ R174, R174, R15 ;  /* 0x0000000faeae7221 */ /* 0x000fc80000010000 */
[----:B------:R-:W-:Y:S01]  /*9ef0*/  FADD.FTZ R21, R21, R174 ;  /* 0x000000ae15157221 */ /* 0x000fe20000010000 */
[----:B------:R-:W2:Y:S01]  /*9f00*/  MUFU.EX2 R222, R222 ;  /* 0x000000de00de7308 */ /* 0x000ea20000000800 */
[----:B0-----:R-:W-:Y:S01]  /*9f10*/  F2FP.F16.F32.PACK_AB R153, R180, R179 ;  /* 0x000000b3b499723e */ /* 0x001fe200000000ff */
[----:B------:R-:W-:Y:S01]  /*9f20*/  BAR.SYNC.DEFER_BLOCKING 0xf, 0x100 ;  /* 0x03c4000000007b1d */ /* 0x000fe20000010000 */
[----:B-1----:R-:W-:Y:S01]  /*9f30*/  F2FP.F16.F32.PACK_AB R166, R178, R175 ;  /* 0x000000afb2a6723e */ /* 0x002fe200000000ff */
[----:B------:R-:W-:Y:S01]  /*9f40*/  FFMA.FTZ R179, R182, R4, R179 ;  /* 0x00000004b6b37223 */ /* 0x000fe200000100b3 */
[----:B------:R-:W-:-:S03]  /*9f50*/  FADD.FTZ R168, R168, R21 ;  /* 0x00000015a8a87221 */ /* 0x000fc60000010000 */
[----:B------:R-:W-:Y:S01]  /*9f60*/  MUFU.EX2 R217, R217 ;  /* 0x000000d900d97308 */ /* 0x000fe20000000800 */
[----:B------:R-:W-:Y:S01]  /*9f70*/  FADD.FTZ R180, R180, R179 ;  /* 0x000000b3b4b47221 */ /* 0x000fe20000010000 */
[----:B------:R-:W-:-:S03]  /*9f80*/  FADD.FTZ R169, R169, R168 ;  /* 0x000000a8a9a97221 */ /* 0x000fc60000010000 */
[----:B------:R-:W-:Y:S01]  /*9f90*/  FADD.FTZ R7, R7, R180 ;  /* 0x000000b407077221 */ /* 0x000fe20000010000 */
[----:B------:R-:W-:Y:S02]  /*9fa0*/  FADD.FTZ R172, R172, R169 ;  /* 0x000000a9acac7221 */ /* 0x000fe40000010000 */
[----:B------:R-:W0:Y:S01]  /*9fb0*/  MUFU.EX2 R224, R224 ;  /* 0x000000e000e07308 */ /* 0x000e220000000800 */
[----:B--2---:R-:W-:Y:S01]  /*9fc0*/  F2FP.F16.F32.PACK_AB R165, R222, R215 ;  /* 0x000000d7dea5723e */ /* 0x004fe200000000ff */
[----:B------:R-:W-:Y:S01]  /*9fd0*/  FADD.FTZ R7, R214, R7 ;  /* 0x00000007d6077221 */ /* 0x000fe20000010000 */
[----:B------:R-:W-:-:S03]  /*9fe0*/  FADD.FTZ R173, R173, R172 ;  /* 0x000000acadad7221 */ /* 0x000fc60000010000 */
[----:B------:R-:W-:Y:S01]  /*9ff0*/  FADD.FTZ R170, R170, R7 ;  /* 0x00000007aaaa7221 */ /* 0x000fe20000010000 */
[----:B------:R-:W-:Y:S01]  /*a000*/  FADD.FTZ R176, R176, R173 ;  /* 0x000000adb0b07221 */ /* 0x000fe20000010000 */
[----:B------:R-:W-:Y:S01]  /*a010*/  IMAD.MOV.U32 R7, RZ, RZ, R177 ;  /* 0x000000ffff077224 */ /* 0x000fe200078e00b1 */
[----:B------:R1:W-:Y:S01]  /*a020*/  STSM.16.M88.4 [R23+0x36400], R152 ;  /* 0x0364009817007844 */ /* 0x0003e20000000200 */
[----:B------:R-:W-:Y:S01]  /*a030*/  FADD.FTZ R170, R171, R170 ;  /* 0x000000aaabaa7221 */ /* 0x000fe20000010000 */
[----:B------:R-:W-:Y:S02]  /*a040*/  FADD.FTZ R3, R175, R176 ;  /* 0x000000b0af037221 */ /* 0x000fe40000010000 */
[----:B------:R1:W-:Y:S01]  /*a050*/  STSM.16.M88.4 [R186], R156 ;  /* 0x0000009cba007844 */ /* 0x0003e20000000200 */
[----:B------:R-:W-:Y:S01]  /*a060*/  FADD.FTZ R181, R181, R170 ;  /* 0x000000aab5b57221 */ /* 0x000fe20000010000 */
[----:B------:R-:W-:Y:S01]  /*a070*/  FADD.FTZ R3, R178, R3 ;  /* 0x00000003b2037221 */ /* 0x000fe20000010000 */
[----:B0-----:R-:W-:Y:S01]  /*a080*/  F2FP.F16.F32.PACK_AB R167, R224, R217 ;  /* 0x000000d9e0a7723e */ /* 0x001fe200000000ff */
[----:B------:R1:W-:Y:S01]  /*a090*/  STSM.16.M88.4 [R184], R160 ;  /* 0x000000a0b8007844 */ /* 0x0003e20000000200 */
[----:B------:R-:W-:-:S03]  /*a0a0*/  FADD.FTZ R216, R216, R181 ;  /* 0x000000b5d8d87221 */ /* 0x000fc60000010000 */
[----:B------:R1:W-:Y:S01]  /*a0b0*/  STSM.16.M88.4 [R185], R164 ;  /* 0x000000a4b9007844 */ /* 0x0003e20000000200 */
[----:B------:R-:W-:Y:S01]  /*a0c0*/  WARPGROUP.ARRIVE ;  /* 0x00000000000079c5 */ /* 0x000fe20000000000 */
[----:B------:R-:W-:-:S04]  /*a0d0*/  FADD.FTZ R183, R183, R216 ;  /* 0x000000d8b7b77221 */ /* 0x000fc80000010000 */
[----:B------:R-:W-:Y:S01]  /*a0e0*/  FADD.FTZ R218, R218, R183 ;  /* 0x000000b7dada7221 */ /* 0x000fe20000010000 */
[----:B------:R-:W-:Y:S01]  /*a0f0*/  HGMMA.64x256x16.F32 R24, R152, gdesc[UR8].tnspB, R24, gsb0 ;  /* 0x43e0000898187df0 */ /* 0x000fe20008000818 */
[----:B------:R-:W-:Y:S02]  /*a100*/  UMOV UR11, 0x40000040 ;  /* 0x40000040000b7882 */ /* 0x000fe40000000000 */
[----:B------:R-:W-:-:S04]  /*a110*/  FADD.FTZ R213, R213, R218 ;  /* 0x000000dad5d57221 */ /* 0x000fc80000010000 */
[----:B------:R-:W-:-:S04]  /*a120*/  FADD.FTZ R220, R220, R213 ;  /* 0x000000d5dcdc7221 */ /* 0x000fc80000010000 */
[----:B------:R-:W-:-:S04]  /*a130*/  FADD.FTZ R215, R215, R220 ;  /* 0x000000dcd7d77221 */ /* 0x000fc80000010000 */
[----:B------:R-:W-:-:S04]  /*a140*/  FADD.FTZ R222, R222, R215 ;  /* 0x000000d7dede7221 */ /* 0x000fc80000010000 */
[----:B------:R-:W-:-:S04]  /*a150*/  FADD.FTZ R217, R217, R222 ;  /* 0x000000ded9d97221 */ /* 0x000fc80000010000 */
[----:B------:R-:W-:Y:S01]  /*a160*/  FADD.FTZ R4, R224, R217 ;  /* 0x000000d9e0047221 */ /* 0x000fe20000010000 */
[----:B------:R-:W-:Y:S02]  /*a170*/  WARPGROUP.DEPBAR.LE gsb0, 0x0 ;  /* 0x00008000000079c5 */ /* 0x000fe40000010000 */
[----:B------:R-:W-:-:S06]  /*a180*/  WARPGROUP.ARRIVE ;  /* 0x00000000000079c5 */ /* 0x000fcc0000000000 */
        /* <DEDUP_REMOVED lines=23> */
[----:B------:R-:W-:Y:S01]  /*a300*/  IMAD.MOV.U32 R7, RZ, RZ, R177 ;  /* 0x000000ffff077224 */ /* 0x000fe200078e00b1 */
[----:B------:R-:W-:Y:S01]  /*a310*/  UMOV UR36, UR7 ;  /* 0x0000000700247c82 */ /* 0x000fe20008000000 */
[----:B------:R-:W-:-:S07]  /*a320*/  IMAD.MOV.U32 R5, RZ, RZ, R8 ;  /* 0x000000ffff057224 */ /* 0x000fce00078e0008 */
.L_x_6381:
[----:B------:R-:W0:Y:S01]  /*a330*/  LDC R8, c[0x0][0x448] ;  /* 0x00011200ff087b82 */ /* 0x000e220000000800 */
[----:B------:R-:W-:Y:S01]  /*a340*/  UIADD3 UR5, UR40, 0x3f, URZ ;  /* 0x0000003f28057890 */ /* 0x000fe2000fffe03f */
[----:B------:R-:W-:-:S06]  /*a350*/  IADD3 R11, R16, 0x1, -R17 ;  /* 0x00000001100b7810 */ /* 0x000fcc0007ffe811 */
[----:B------:R-:W2:Y:S01]  /*a360*/  LDC R13, c[0x0][0xadc] ;  /* 0x0002b700ff0d7b82 */ /* 0x000ea20000000800 */
[----:B0-----:R-:W-:Y:S02]  /*a370*/  ISETP.NE.AND P5, PT, R8, 0x1, PT ;  /* 0x000000010800780c */ /* 0x001fe40003fa5270 */
[----:B--2---:R-:W-:-:S11]  /*a380*/  ISETP.GE.AND P6, PT, R13, 0x1, PT ;  /* 0x000000010d00780c */ /* 0x004fd60003fc6270 */
[----:B------:R-:W0:Y:S08]  /*a390*/  @P5 LDC R8, c[0x0][0x44c] ;  /* 0x00011300ff085b82 */ /* 0x000e300000000800 */
[----:B-1----:R-:W1:Y:S01]  /*a3a0*/  @P5 LDC R10, c[0x0][0x450] ;  /* 0x00011400ff0a5b82 */ /* 0x002e620000000800 */
        /* <DEDUP_REMOVED lines=15> */
.L_x_6400:
[----:B------:R-:W-:-:S13]  /*a4a0*/  ISETP.NE.AND P2, PT, R13, 0x1, PT ;  /* 0x000000010d00780c */ /* 0x000fda0003f45270 */
[----:B------:R-:W0:Y:S02]  /*a4b0*/  @P2 LDC.64 R10, c[0x0][0xae0] ;  /* 0x0002b800ff0a2b82 */ /* 0x000e240000000a00 */
[----:B0-----:R-:W-:-:S05]  /*a4c0*/  @P2 IMAD.HI.U32 R10, R8, R10, RZ ;  /* 0x0000000a080a2227 */ /* 0x001fca00078e00ff */
[----:B------:R-:W-:-:S07]  /*a4d0*/  @P2 SHF.R.U32.HI R8, RZ, R11, R10 ;  /* 0x0000000bff082219 */ /* 0x000fce000001160a */
.L_x_6401:
[----:B------:R-:W-:-:S05]  /*a4e0*/  IMAD R8, R8, R13, RZ ;  /* 0x0000000d08087224 */ /* 0x000fca00078e02ff */
[----:B------:R-:W-:-:S07]  /*a4f0*/  VIMNMX R9, R9, R8, !PT ;  /* 0x0000000809097248 */ /* 0x000fce0007fe0100 */
.L_x_6399:
        /* <DEDUP_REMOVED lines=11> */
.L_x_6411:
        /* <DEDUP_REMOVED lines=10> */
.L_x_6403:
[----:B------:R-:W-:Y:S01]  /*a650*/  ULEA UR5, UR36, UR37, 0x3 ;  /* 0x0000002524057291 */ /* 0x000fe2000f8e183f */
[----:B------:R-:W-:-:S08]  /*a660*/  SHF.L.U32 R5, R2, 0x1f, RZ ;  /* 0x0000001f02057819 */ /* 0x000fd000000006ff */
[----:B------:R0:W1:Y:S01]  /*a670*/  SYNCS.PHASECHK.TRANS64.TRYWAIT P3, [UR5+0x38830], R5 ;  /* 0x03883005ff0075a7 */ /* 0x0000620008060145 */
[----:B------:R-:W-:Y:S05]  /*a680*/  @!P0 BRA `(.L_x_6404) ;  /* 0x0000000000048947 */ /* 0x000fea0003800000 */
[----:B------:R-:W-:Y:S01]  /*a690*/  BPT.TRAP 0x1 ;  /* 0x000000040000795c */ /* 0x000fe20000300000 */
.L_x_6404:
[----:B-1----:R-:W-:Y:S05]  /*a6a0*/  @P3 BRA `(.L_x_6405) ;  /* 0x0000000000083947 */ /* 0x002fea0003800000 */
[----:B------:R-:W1:Y:S02]  /*a6b0*/  SYNCS.PHASECHK.TRANS64.TRYWAIT P3, [UR5+0x38830], R5 ;  /* 0x03883005ff0075a7 */ /* 0x000e640008060145 */
[----:B-1----:R-:W-:Y:S05]  /*a6c0*/  @!P3 BRA `(.L_x_6406) ;  /* 0x000001180074b947 */ /* 0x002fea0003800000 */
.L_x_6405:
        /* <DEDUP_REMOVED lines=23> */
.L_x_6407:
[----:B------:R2:W3:Y:S01]  /*a840*/  SYNCS.PHASECHK.TRANS64.TRYWAIT P3, [UR5+0x38850], R5 ;  /* 0x03885005ff0075a7 */ /* 0x0004e20008060145 */
[----:B------:R-:W-:Y:S05]  /*a850*/  @!P0 BRA `(.L_x_6408) ;  /* 0x0000000000048947 */ /* 0x000fea0003800000 */
[----:B------:R-:W-:Y:S01]  /*a860*/  BPT.TRAP 0x1 ;  /* 0x000000040000795c */ /* 0x000fe20000300000 */
.L_x_6408:
[----:B---3--:R-:W-:Y:S05]  /*a870*/  @P3 BRA `(.L_x_6409) ;  /* 0x0000000000083947 */ /* 0x008fea0003800000 */
[----:B------:R-:W3:Y:S02]  /*a880*/  SYNCS.PHASECHK.TRANS64.TRYWAIT P3, [UR5+0x38850], R5 ;  /* 0x03885005ff0075a7 */ /* 0x000ee40008060145 */
[----:B---3--:R-:W-:Y:S05]  /*a890*/  @!P3 BRA `(.L_x_6410) ;  /* 0x000001180018b947 */ /* 0x008fea0003800000 */
.L_x_6409:
        /* <DEDUP_REMOVED lines=607> */
.L_x_6402:
[----:B------:R-:W-:-:S13]  /*ce90*/  ISETP.GE.AND P2, PT, R6, R190, PT ;  /* 0x000000be0600720c */ /* 0x000fda0003f46270 */
[----:B------:R-:W-:Y:S05]  /*cea0*/  @!P2 BRA `(.L_x_6412) ;  /* 0x0000003000dca947 */ /* 0x000fea0003800000 */
[----:B------:R-:W-:Y:S01]  /*ceb0*/  IMAD.MOV.U32 R12, RZ, RZ, R7 ;  /* 0x000000ffff0c7224 */ /* 0x000fe200078e0007 */
[----:B------:R-:W-:Y:S01]  /*cec0*/  UMOV UR7, UR36 ;  /* 0x0000002400077c82 */ /* 0x000fe20008000000 */
[----:B------:R-:W-:-:S07]  /*ced0*/  IMAD.MOV.U32 R11, RZ, RZ, R5 ;  /* 0x000000ffff0b7224 */ /* 0x000fce00078e0005 */
.L_x_6429:
[----:B------:R-:W-:-:S04]  /*cee0*/  UIADD3 UR36, UR7, 0x1, URZ ;  /* 0x0000000107247890 */ /* 0x000fc8000fffe03f */
[----:B------:R-:W-:-:S04]  /*cef0*/  UISETP.NE.AND UP0, UPT, UR36, 0x2, UPT ;  /* 0x000000022400788c */ /* 0x000fc8000bf05270 */
[----:B------:R-:W-:Y:S02]  /*cf00*/  USEL UR5, URZ, 0x1, UP0 ;  /* 0x000000013f057887 */ /* 0x000fe40008000000 */
[----:B------:R-:W-:-:S04]  /*cf10*/  USEL UR36, UR36, URZ, UP0 ;  /* 0x0000003f24247287 */ /* 0x000fc80008000000 */
[----:B------:R-:W-:Y:S01]  /*cf20*/  LOP3.LUT R2, R2, UR5, RZ, 0x3c, !PT ;  /* 0x0000000502027c12 */ /* 0x000fe2000f8e3cff */
[----:B--2---:R-:W-:Y:S07]  /*cf30*/  @!P0 BRA `(.L_x_6413) ;  /* 0x0000000000048947 */ /* 0x004fee0003800000 */
[----:B------:R-:W-:Y:S01]  /*cf40*/  BPT.TRAP 0x1 ;  /* 0x000000040000795c */ /* 0x000fe20000300000 */
.L_x_6413:
[----:B------:R-:W-:Y:S01]  /*cf50*/  ULEA UR5, UR36, UR37, 0x3 ;  /* 0x0000002524057291 */ /* 0x000fe2000f8e183f */
[----:B------:R-:W-:-:S08]  /*cf60*/  SHF.L.U32 R5, R2, 0x1f, RZ ;  /* 0x0000001f02057819 */ /* 0x000fd000000006ff */
[----:B------:R1:W2:Y:S01]  /*cf70*/  SYNCS.PHASECHK.TRANS64.TRYWAIT P2, [UR5+0x38830], R5 ;  /* 0x03883005ff0075a7 */ /* 0x0002a20008040145 */
[----:B------:R-:W-:Y:S05]  /*cf80*/  @!P0 BRA `(.L_x_6414) ;  /* 0x0000000000048947 */ /* 0x000fea0003800000 */
[----:B------:R-:W-:Y:S01]  /*cf90*/  BPT.TRAP 0x1 ;  /* 0x000000040000795c */ /* 0x000fe20000300000 */
.L_x_6414:
[----:B--2---:R-:W-:Y:S05]  /*cfa0*/  @P2 BRA `(.L_x_6415) ;  /* 0x0000000000082947 */ /* 0x004fea0003800000 */
[----:B------:R-:W2:Y:S02]  /*cfb0*/  SYNCS.PHASECHK.TRANS64.TRYWAIT P2, [UR5+0x38830], R5 ;  /* 0x03883005ff0075a7 */ /* 0x000ea40008040145 */
[----:B--2---:R-:W-:Y:S05]  /*cfc0*/  @!P2 BRA `(.L_x_6416) ;  /* 0x000000f00064a947 */ /* 0x004fea0003800000 */
.L_x_6415:
        /* <DEDUP_REMOVED lines=23> */
.L_x_6417:
[----:B------:R0:W3:Y:S01]  /*d140*/  SYNCS.PHASECHK.TRANS64.TRYWAIT P2, [UR5+0x38850], R5 ;  /* 0x03885005ff0075a7 */ /* 0x0000e20008040145 */
[----:B------:R-:W-:Y:S05]  /*d150*/  @!P0 BRA `(.L_x_6418) ;  /* 0x0000000000048947 */ /* 0x000fea0003800000 */
[----:B------:R-:W-:Y:S01]  /*d160*/  BPT.TRAP 0x1 ;  /* 0x000000040000795c */ /* 0x000fe20000300000 */
.L_x_6418:
[----:B---3--:R-:W-:Y:S05]  /*d170*/  @P2 BRA `(.L_x_6419) ;  /* 0x0000000000082947 */ /* 0x008fea0003800000 */
[----:B------:R-:W3:Y:S02]  /*d180*/  SYNCS.PHASECHK.TRANS64.TRYWAIT P2, [UR5+0x38850], R5 ;  /* 0x03885005ff0075a7 */ /* 0x000ee40008040145 */
[----:B---3--:R-:W-:Y:S05]  /*d190*/  @!P2 BRA `(.L_x_6420) ;  /* 0x000000f00008a947 */ /* 0x008fea0003800000 */
.L_x_6419:
        /* <DEDUP_REMOVED lines=11> */
[----:B------:R-:W-:Y:S01]  /*d250*/  VIADD R20, R189, UR40 ;  /* 0x00000028bd147c36 */ /* 0x000fe20008000000 */
[----:B------:R-:W-:Y:S01]  /*d260*/  UIADD3 UR18, UR26, 0x800, URZ ;  /* 0x000008001a127890 */ /* 0x000fe2000fffe03f */
[----:B------:R-:W-:Y:S01]  /*d270*/  IMAD.U32 R10, RZ, RZ, UR5 ;  /* 0x00000005ff0a7e24 */ /* 0x000fe2000f8e00ff */
[----:B------:R-:W-:-:S02]  /*d280*/  ULDC UR5, c[0x0][0xad4] ;  /* 0x0002b50000057ab9 */ /* 0x000fc40000000800 */
[----:B------:R-:W-:Y:S01]  /*d290*/  ULOP3.LUT UR5, URZ, UR5, URZ, 0x33, !UPT ;  /* 0x000000053f057292 */ /* 0x000fe2000f8e333f */
[----:B---3--:R-:W-:-:S05]  /*d2a0*/  SHF.R.U32.HI R7, RZ, 0x7, R7 ;  /* 0x00000007ff077819 */ /* 0x008fca0000011607 */
[----:B01----:R-:W0:Y:S02]  /*d2b0*/  SHFL.IDX PT, R5, R7, RZ, 0x1f ;  /* 0x00001fff07057589 */ /* 0x003e2400000e0000 */
[----:B0-----:R-:W-:Y:S02]  /*d2c0*/  R2UR UR10, R5 ;  /* 0x00000000050a72ca */ /* 0x001fe400000e0000 */
[----:B------:R-:W0:Y:S11]  /*d2d0*/  @P5 LDC R5, c[0x0][0x44c] ;  /* 0x00011300ff055b82 */ /* 0x000e360000000800 */
[----:B------:R-:W-:-:S03]  /*d2e0*/  UISETP.GT.AND UP0, UPT, UR10, 0x7f, UPT ;  /* 0x0000007f0a00788c */ /* 0x000fc6000bf04270 */
[----:B------:R-:W-:Y:S01]  /*d2f0*/  UMOV UR10, 0x4 ;  /* 0x00000004000a7882 */ /* 0x000fe20000000000 */
[----:B------:R-:W-:Y:S02]  /*d300*/  USEL UR14, URZ, 0x2, !UP0 ;  /* 0x000000023f0e7887 */ /* 0x000fe4000c000000 */
[----:B------:R-:W-:Y:S01]  /*d310*/  USEL UR11, UR10, 0x2, UP0 ;  /* 0x000000020a0b7887 */ /* 0x000fe20008000000 */
[----:B------:R-:W-:Y:S02]  /*d320*/  WARPGROUP.DEPBAR.LE gsb0, 0x0 ;  /* 0x00008000000079c5 */ /* 0x000fe40000010000 */
[----:B------:R-:W-:Y:S01]  /*d330*/  WARPGROUP.ARRIVE ;  /* 0x00000000000079c5 */ /* 0x000fe20000000000 */
[----:B------:R-:W-:Y:S01]  /*d340*/  USEL UR10, UR10, 0x6, !UP0 ;  /* 0x000000060a0a7887 */ /* 0x000fe2000c000000 */
[----:B0-----:R-:W-:-:S04]  /*d350*/  @P5 IMAD.HI.U32 R5, R20, R5, RZ ;  /* 0x0000000514055227 */ /* 0x001fc800078e00ff */
[----:B------:R-:W-:Y:S01]  /*d360*/  HGMMA.64x64x16.F32 R152, gdesc[UR28], R152, gsb0 ;  /* 0x00e000001c9879f0 */ /* 0x000fe20008000898 */
[----:B------:R-:W-:Y:S02]  /*d370*/  UIADD3 UR28, UR6, 0x4, URZ ;  /* 0x00000004061c7890 */ /* 0x000fe4000fffe03f */
[----:B------:R-:W-:Y:S01]  /*d380*/  UIADD3 UR30, UR26, 0x4, URZ ;  /* 0x000000041a1e7890 */ /* 0x000fe2000fffe03f */
[----:B--2---:R-:W-:Y:S01]  /*d390*/  @P5 SHF.R.U32.HI R20, RZ, R8, R5 ;  /* 0x00000008ff145219 */ /* 0x004fe20000011605 */
[----:B------:R-:W-:Y:S01]  /*d3a0*/  UMOV UR29, 0x40000040 ;  /* 0x40000040001d7882 */ /* 0x000fe20000000000 */
[----:B------:R-:W-:Y:S01]  /*d3b0*/  UMOV UR31, 0x40000040 ;  /* 0x40000040001f7882 */ /* 0x000fe20000000000 */
[----:B------:R-:W-:Y:S02]  /*d3c0*/  @!P1 VIADD R5, R10, 0x38840 ;  /* 0x000388400a059836 */ /* 0x000fe40000000000 */
[----:B------:R-:W0:Y:S03]  /*d3d0*/  SHFL.IDX PT, R8, R20, RZ, 0x1c1f ;  /* 0x001c1fff14087589 */ /* 0x000e2600000e0000 */
[----:B------:R-:W-:Y:S01]  /*d3e0*/  @!P1 PRMT R7, RZ, 0x654, R5 ;  /* 0x00000654ff079816 */ /* 0x000fe20000000005 */
[----:B------:R-:W-:Y:S01]  /*d3f0*/  IMAD.SHL.U32 R5, R6, 0x40, RZ ;  /* 0x0000004006057824 */ /* 0x000fe200078e00ff */
        /* <DEDUP_REMOVED lines=259> */
.L_x_6423:
[----:B------:R-:W-:-:S05]  /*e430*/  IMAD.U32 R214, RZ, RZ, UR5 ;  /* 0x00000005ffd67e24 */ /* 0x000fca000f8e00ff */
[----:B------:R-:W-:-:S13]  /*e440*/  ISETP.NE.AND P2, PT, R214, 0x1, PT ;  /* 0x00000001d600780c */ /* 0x000fda0003f45270 */
[----:B------:R-:W0:Y:S02]  /*e450*/  @P2 LDC.64 R8, c[0x0][0xae0] ;  /* 0x0002b800ff082b82 */ /* 0x000e240000000a00 */
[----:B0-----:R-:W-:-:S05]  /*e460*/  @P2 IMAD.HI.U32 R8, R21, R8, RZ ;  /* 0x0000000815082227 */ /* 0x001fca00078e00ff */
[----:B------:R-:W-:-:S07]  /*e470*/  @P2 SHF.R.U32.HI R21, RZ, R9, R8 ;  /* 0x00000009ff152219 */ /* 0x000fce0000011608 */
.L_x_6424:
[----:B------:R-:W-:Y:S05]  /*e480*/  BSYNC B0 ;  /* 0x0000000000007941 */ /* 0x000fea0003800000 */
.L_x_6422:
[----:B------:R-:W-:-:S04]  /*e490*/  IMAD R21, R21, R214, -R5 ;  /* 0x000000d615157224 */ /* 0x000fc800078e0a05 */
[----:B------:R-:W-:-:S05]  /*e4a0*/  IMAD.IADD R21, R21, 0x1, -R18 ;  /* 0x0000000115157824 */ /* 0x000fca00078e0a12 */
[----:B------:R-:W-:Y:S02]  /*e4b0*/  VIADDMNMX R15, R21, R214, R15, PT ;  /* 0x000000d6150f7246 */ /* 0x000fe4000380010f */
[----:B------:R-:W-:-:S07]  /*e4c0*/  VIMNMX R14, R14, R21, !PT ;  /* 0x000000150e0e7248 */ /* 0x000fce0007fe0100 */
.L_x_6421:
[----:B------:R-:W-:Y:S01]  /*e4d0*/  ISETP.GT.AND P2, PT, R6, -0x1, PT ;  /* 0xffffffff0600780c */ /* 0x000fe20003f44270 */
[----:B------:R-:W0:Y:S03]  /*e4e0*/  SHFL.IDX PT, R20, R20, 0x1, 0x1c1f ;  /* 0x003c1f0014147f89 */ /* 0x000e2600000e0000 */
        /* <DEDUP_REMOVED lines=63> */
.L_x_6427:
[----:B------:R-:W-:-:S05]  /*e8e0*/  IMAD.U32 R20, RZ, RZ, UR5 ;  /* 0x00000005ff147e24 */ /* 0x000fca000f8e00ff */
[----:B------:R-:W-:-:S13]  /*e8f0*/  ISETP.NE.AND P3, PT, R20, 0x1, PT ;  /* 0x000000011400780c */ /* 0x000fda0003f65270 */
[----:B------:R-:W0:Y:S02]  /*e900*/  @P3 LDC.64 R8, c[0x0][0xae0] ;  /* 0x0002b800ff083b82 */ /* 0x000e240000000a00 */
[----:B0-----:R-:W-:-:S05]  /*e910*/  @P3 IMAD.HI.U32 R8, R14, R8, RZ ;  /* 0x000000080e083227 */ /* 0x001fca00078e00ff */
[----:B------:R-:W-:-:S07]  /*e920*/  @P3 SHF.R.U32.HI R14, RZ, R9, R8 ;  /* 0x00000009ff0e3219 */ /* 0x000fce0000011608 */
.L_x_6428:
[----:B------:R-:W-:Y:S05]  /*e930*/  BSYNC B0 ;  /* 0x0000000000007941 */ /* 0x000fea0003800000 */
.L_x_6426:
[----:B------:R-:W-:-:S04]  /*e940*/  IMAD R5, R14, R20, -R5 ;  /* 0x000000140e057224 */ /* 0x000fc800078e0a05 */
[----:B------:R-:W-:-:S05]  /*e950*/  IMAD.IADD R8, R5, 0x1, -R18 ;  /* 0x0000000105087824 */ /* 0x000fca00078e0a12 */
[----:B------:R-:W-:Y:S02]  /*e960*/  VIADDMNMX R7, R8, R20, R7, PT ;  /* 0x0000001408077246 */ /* 0x000fe40003800107 */
[----:B------:R-:W-:-:S07]  /*e970*/  VIMNMX R13, R13, R8, !PT ;  /* 0x000000080d0d7248 */ /* 0x000fce0007fe0100 */
.L_x_6425:
        /* <DEDUP_REMOVED lines=81> */
[--C-:B------:R-:W-:Y:S01]  /*ee90*/  FFMA.FTZ R21, R156, UR19, -R215.reuse ;  /* 0x000000139c157c23 */ /* 0x100fe200080108d7 */
[----:B------:R-:W-:Y:S01]  /*eea0*/  FMNMX.FTZ R15, R171, R14, !PT ;  /* 0x0000000eab0f7209 */ /* 0x000fe20007810000 */
[----:B------:R0:W-:Y:S01]  /*eeb0*/  MUFU.EX2 R8, R20 ;  /* 0x0000001400087308 */ /* 0x0001e20000000800 */
        /* <DEDUP_REMOVED lines=8> */
[----:B------:R-:W-:Y:S01]  /*ef40*/  FMNMX.FTZ R15, R214, R15, !PT ;  /* 0x0000000fd60f7209 */ /* 0x000fe20007810000 */
[--C-:B------:R-:W-:Y:S01]  /*ef50*/  FFMA.FTZ R178, R181, UR19, -R215.reuse ;  /* 0x00000013b5b27c23 */ /* 0x100fe200080108d7 */
[----:B------:R-:W-:Y:S01]  /*ef60*/  ISETP.GT.AND P2, PT, R13, 0x39, P2 ;  /* 0x000000390d00780c */ /* 0x000fe20001744270 */
[--C-:B------:R-:W-:Y:S01]  /*ef70*/  FFMA.FTZ R174, R165, UR19, -R215.reuse ;  /* 0x00000013a5ae7c23 */ /* 0x100fe200080108d7 */
[C---:B------:R-:W-:Y:S01]  /*ef80*/  ISETP.LT.OR P3, PT, R7.reuse, 0x39, P3 ;  /* 0x000000390700780c */ /* 0x040fe20001f61670 */
        /* <DEDUP_REMOVED lines=10> */
[----:B------:R-:W-:Y:S01]  /*f030*/  MUFU.EX2 R14, R157 ;  /* 0x0000009d000e7308 */ /* 0x000fe20000000800 */
[----:B0-----:R-:W-:Y:S01]  /*f040*/  FMNMX.FTZ R20, R156, R7, !PT ;  /* 0x000000079c147209 */ /* 0x001fe20007810000 */
[--C-:B-1----:R-:W-:Y:S01]  /*f050*/  FFMA.FTZ R21, R164, UR19, -R215.reuse ;  /* 0x00000013a4157c23 */ /* 0x102fe200080108d7 */
[----:B------:R-:W-:Y:S01]  /*f060*/  FSEL R164, R5, RZ, P4 ;  /* 0x000000ff05a47208 */ /* 0x000fe20002000000 */
[--C-:B------:R-:W-:Y:S01]  /*f070*/  FFMA.FTZ R173, R173, UR19, -R215.reuse ;  /* 0x00000013adad7c23 */ /* 0x100fe200080108d7 */
[----:B------:R-:W-:Y:S01]  /*f080*/  FMNMX.FTZ R7, R183, R20, !PT ;  /* 0x00000014b7077209 */ /* 0x000fe20007810000 */
[----:B------:R-:W-:Y:S01]  /*f090*/  FFMA.FTZ R20, R161, UR19, -R215 ;  /* 0x00000013a1147c23 */ /* 0x000fe200080108d7 */
[----:B------:R-:W-:-:S02]  /*f0a0*/  IMAD.MOV R161, RZ, RZ, -R22 ;  /* 0x000000ffffa17224 */ /* 0x000fc400078e0a16 */
[----:B------:R-:W-:Y:S01]  /*f0b0*/  FADD.FTZ R164, -R164, R11 ;  /* 0x0000000ba4a47221 */ /* 0x000fe20000010100 */
[----:B------:R-:W-:Y:S01]  /*f0c0*/  MUFU.EX2 R9, R9 ;  /* 0x0000000900097308 */ /* 0x000fe20000000800 */
[----:B------:R-:W0:Y:S02]  /*f0d0*/  SHFL.BFLY PT, R160, R7, 0x2, 0x1f ;  /* 0x0c401f0007a07f89 */ /* 0x000e2400000e0000 */
[----:B------:R-:W-:Y:S01]  /*f0e0*/  FMUL.FTZ R11, R164, UR19 ;  /* 0x00000013a40b7c20 */ /* 0x000fe20008410000 */
[----:B------:R-:W-:-:S04]  /*f0f0*/  ISETP.NE.AND P3, PT, R18, R161, PT ;  /* 0x000000a11200720c */ /* 0x000fc80003f65270 */
[----:B------:R-:W-:Y:S08]  /*f100*/  MUFU.EX2 R15, R15 ;  /* 0x0000000f000f7308 */ /* 0x000ff00000000800 */
[----:B------:R-:W1:Y:S08]  /*f110*/  MUFU.EX2 R11, R11 ;  /* 0x0000000b000b7308 */ /* 0x000e700000000800 */
[----:B------:R-:W2:Y:S01]  /*f120*/  MUFU.EX2 R20, R20 ;  /* 0x0000001400147308 */ /* 0x000ea20000000800 */
[----:B0-----:R-:W-:-:S05]  /*f130*/  FMNMX.FTZ R160, R7, R160, !PT ;  /* 0x000000a007a07209 */ /* 0x001fca0007810000 */
[----:B------:R-:W0:Y:S02]  /*f140*/  SHFL.BFLY PT, R7, R160, 0x1, 0x1f ;  /* 0x0c201f00a0077f89 */ /* 0x000e2400000e0000 */
[----:B------:R-:W-:Y:S01]  /*f150*/  MUFU.EX2 R21, R21 ;  /* 0x0000001500157308 */ /* 0x000fe20000000800 */
        /* <DEDUP_REMOVED lines=21> */
[----:B0-----:R-:W-:Y:S01]  /*f2b0*/  FMNMX.FTZ R7, R160, R7, !PT ;  /* 0x00000007a0077209 */ /* 0x001fe20007810000 */
[-C--:B------:R-:W-:Y:S01]  /*f2c0*/  FMUL.FTZ R61, R61, R11.reuse ;  /* 0x0000000b3d3d7220 */ /* 0x080fe20000410000 */
[----:B------:R-:W-:Y:S01]  /*f2d0*/  MUFU.EX2 R169, R169 ;  /* 0x000000a900a97308 */ /* 0x000fe20000000800 */
[-C--:B------:R-:W-:Y:S01]  /*f2e0*/  FMUL.FTZ R64, R64, R11.reuse ;  /* 0x0000000b40407220 */ /* 0x080fe20000410000 */
[C---:B------:R-:W-:Y:S01]  /*f2f0*/  FSETP.NEU.FTZ.AND P2, PT, R7.reuse, -INF , PT ;  /* 0xff8000000700780b */ /* 0x040fe20003f5d000 */
[----:B------:R-:W-:Y:S01]  /*f300*/  FMUL.FTZ R157, R7, UR19 ;  /* 0x00000013079d7c20 */ /* 0x000fe20008410000 */
[-C--:B------:R-:W-:Y:S01]  /*f310*/  FMUL.FTZ R65, R65, R11.reuse ;  /* 0x0000000b41417220 */ /* 0x080fe20000410000 */
[-C--:B------:R-:W-:Y:S01]  /*f320*/  FMUL.FTZ R68, R68, R11.reuse ;  /* 0x0000000b44447220 */ /* 0x080fe20000410000 */
[-C--:B------:R-:W-:Y:S01]  /*f330*/  FMUL.FTZ R69, R69, R11.reuse ;  /* 0x0000000b45457220 */ /* 0x080fe20000410000 */
[-C--:B------:R-:W-:Y:S01]  /*f340*/  FMUL.FTZ R72, R72, R11.reuse ;  /* 0x0000000b48487220 */ /* 0x080fe20000410000 */
[----:B------:R-:W-:Y:S01]  /*f350*/  FSEL R157, R157, RZ, P2 ;  /* 0x000000ff9d9d7208 */ /* 0x000fe20001000000 */
[----:B------:R-:W-:Y:S01]  /*f360*/  MUFU.EX2 R172, R172 ;  /* 0x000000ac00ac7308 */ /* 0x000fe20000000800 */
[-C--:B------:R-:W-:Y:S01]  /*f370*/  FMUL.FTZ R73, R73, R11.reuse ;  /* 0x0000000b49497220 */ /* 0x080fe20000410000 */
[-C--:B------:R-:W-:Y:S01]  /*f380*/  FMUL.FTZ R76, R76, R11.reuse ;  /* 0x0000000b4c4c7220 */ /* 0x080fe20000410000 */
[----:B------:R-:W-:Y:S01]  /*f390*/  FMUL.FTZ R77, R77, R11 ;  /* 0x0000000b4d4d7220 */ /* 0x000fe20000410000 */
[--C-:B------:R-:W-:Y:S01]  /*f3a0*/  FFMA.FTZ R180, R155, UR19, -R157.reuse ;  /* 0x000000139bb47c23 */ /* 0x100fe2000801089d */
[----:B------:R-:W-:Y:S01]  /*f3b0*/  FSEL R155, R7, RZ, P2 ;  /* 0x000000ff079b7208 */ /* 0x000fe20001000000 */
[----:B------:R-:W-:Y:S01]  /*f3c0*/  FFMA.FTZ R160, R158, UR19, -R157 ;  /* 0x000000139ea07c23 */ /* 0x000fe2000801089d */
[----:B------:R-:W-:-:S02]  /*f3d0*/  IMAD.U32 R158, RZ, RZ, UR7 ;  /* 0x00000007ff9e7e24 */ /* 0x000fc4000f8e00ff */
[--C-:B------:R-:W-:Y:S01]  /*f3e0*/  FFMA.FTZ R179, R213, UR19, -R157.reuse ;  /* 0x00000013d5b37c23 */ /* 0x100fe2000801089d */
[----:B------:R-:W-:Y:S01]  /*f3f0*/  FFMA.FTZ R181, R159, UR19, -R157 ;  /* 0x000000139fb57c23 */ /* 0x000fe2000801089d */
[----:B------:R-:W-:Y:S01]  /*f400*/  FADD.FTZ R155, -R155, R12 ;  /* 0x0000000c9b9b7221 */ /* 0x000fe20000010100 */
[----:B------:R-:W-:Y:S02]  /*f410*/  @!P3 IMAD R158, R158, 0x40, R19 ;  /* 0x000000409e9eb824 */ /* 0x000fe400078e0213 */
[--C-:B------:R-:W-:Y:S01]  /*f420*/  FFMA.FTZ R213, R170, UR19, -R157.reuse ;  /* 0x00000013aad57c23 */ /* 0x100fe2000801089d */
[--C-:B------:R-:W-:Y:S01]  /*f430*/  FFMA.FTZ R216, R171, UR19, -R157.reuse ;  /* 0x00000013abd87c23 */ /* 0x100fe2000801089d */
[----:B------:R-:W-:Y:S01]  /*f440*/  FMUL.FTZ R155, R155, UR19 ;  /* 0x000000139b9b7c20 */ /* 0x000fe20008410000 */
[--C-:B------:R-:W-:Y:S01]  /*f450*/  FFMA.FTZ R215, R154, UR19, -R157.reuse ;  /* 0x000000139ad77c23 */ /* 0x100fe2000801089d */
[----:B------:R-:W-:Y:S01]  /*f460*/  @!P3 LEA R161, R158, UR37, 0x2 ;  /* 0x000000259ea1bc11 */ /* 0x000fe2000f8e10ff */
[--C-:B------:R-:W-:Y:S01]  /*f470*/  FFMA.FTZ R218, R214, UR19, -R157.reuse ;  /* 0x00000013d6da7c23 */ /* 0x100fe2000801089d */
        /* <DEDUP_REMOVED lines=9> */
[----:B------:R-:W-:Y:S01]  /*f510*/  @!P3 STS [R161+0x38400], R11 ;  /* 0x0384000ba100b388 */ /* 0x000fe20000000800 */
[----:B------:R-:W-:Y:S01]  /*f520*/  MUFU.EX2 R179, R179 ;  /* 0x000000b300b37308 */ /* 0x000fe20000000800 */
[----:B------:R-:W-:Y:S01]  /*f530*/  F2FP.F16.F32.PACK_AB R152, R9, R8 ;  /* 0x000000080998723e */ /* 0x000fe200000000ff */
[----:B------:R-:W-:Y:S01]  /*f540*/  FMUL.FTZ R80, R80, R11 ;  /* 0x0000000b50507220 */ /* 0x000fe20000410000 */
[----:B------:R-:W-:Y:S01]  /*f550*/  F2FP.F16.F32.PACK_AB R154, R14, R13 ;  /* 0x0000000d0e9a723e */ /* 0x000fe200000000ff */
[----:B------:R-:W-:Y:S01]  /*f560*/  FMUL.FTZ R81, R81, R11 ;  /* 0x0000000b51517220 */ /* 0x000fe20000410000 */
[----:B--2---:R-:W-:Y:S01]  /*f570*/  F2FP.F16.F32.PACK_AB R156, R20, R15 ;  /* 0x0000000f149c723e */ /* 0x004fe200000000ff */
[----:B------:R-:W-:Y:S01]  /*f580*/  FMUL.FTZ R84, R84, R11 ;  /* 0x0000000b54547220 */ /* 0x000fe20000410000 */
[----:B0-----:R0:W-:Y:S01]  /*f590*/  @!P3 STS [R161+0x38420], R182 ;  /* 0x038420b6a100b388 */ /* 0x0011e20000000800 */
[----:B------:R-:W1:Y:S01]  /*f5a0*/  MUFU.EX2 R180, R180 ;  /* 0x000000b400b47308 */ /* 0x000e620000000800 */
[----:B------:R-:W-:Y:S01]  /*f5b0*/  F2FP.F16.F32.PACK_AB R158, R174, R21 ;  /* 0x00000015ae9e723e */ /* 0x000fe200000000ff */
        /* <DEDUP_REMOVED lines=43> */
[-C--:B------:R-:W-:Y:S01]  /*f870*/  FMUL.FTZ R27, R27, R182.reuse ;  /* 0x000000b61b1b7220 */ /* 0x080fe20000410000 */
[-C--:B------:R-:W-:Y:S01]  /*f880*/  FMUL.FTZ R30, R30, R182.reuse ;  /* 0x000000b61e1e7220 */ /* 0x080fe20000410000 */
[----:B------:R-:W-:Y:S01]  /*f890*/  FMUL.FTZ R31, R31, R182 ;  /* 0x000000b61f1f7220 */ /* 0x000fe20000410000 */
        /* <DEDUP_REMOVED lines=75> */
[----:B------:R-:W-:Y:S01]  /*fd50*/  FMUL.FTZ R151, R151, R182 ;  /* 0x000000b697977220 */ /* 0x000fe20000410000 */
[----:B------:R2:W-:Y:S01]  /*fd60*/  STSM.16.M88.4 [R23+0x36400], R152 ;  /* 0x0364009817007844 */ /* 0x0005e20000000200 */
[----:B------:R-:W-:Y:S01]  /*fd70*/  FFMA.FTZ R8, R11, R3, R8 ;  /* 0x000000030b087223 */ /* 0x000fe20000010008 */
[----:B------:R-:W-:Y:S01]  /*fd80*/  FFMA.FTZ R179, R182, R4, R179 ;  /* 0x00000004b6b37223 */ /* 0x000fe200000100b3 */
[----:B------:R-:W-:Y:S01]  /*fd90*/  ISETP.GT.AND P2, PT, R6, R190, PT ;  /* 0x000000be0600720c */ /* 0x000fe20003f44270 */
[----:B------:R-:W-:Y:S01]  /*fda0*/  MUFU.EX2 R217, R217 ;  /* 0x000000d900d97308 */ /* 0x000fe20000000800 */
[----:B------:R2:W-:Y:S01]  /*fdb0*/  STSM.16.M88.4 [R186], R156 ;  /* 0x0000009cba007844 */ /* 0x0005e20000000200 */
[----:B------:R-:W-:Y:S01]  /*fdc0*/  FADD.FTZ R8, R9, R8 ;  /* 0x0000000809087221 */ /* 0x000fe20000010000 */
[----:B------:R-:W-:Y:S01]  /*fdd0*/  FADD.FTZ R179, R180, R179 ;  /* 0x000000b3b4b37221 */ /* 0x000fe20000010000 */
[----:B------:R-:W-:Y:S01]  /*fde0*/  UMOV UR7, UR36 ;  /* 0x0000002400077c82 */ /* 0x000fe20008000000 */
[----:B------:R2:W-:Y:S01]  /*fdf0*/  STSM.16.M88.4 [R184], R160 ;  /* 0x000000a0b8007844 */ /* 0x0005e20000000200 */
[----:B------:R-:W-:Y:S01]  /*fe00*/  FADD.FTZ R13, R13, R8 ;  /* 0x000000080d0d7221 */ /* 0x000fe20000010000 */
[----:B------:R-:W-:Y:S01]  /*fe10*/  FADD.FTZ R12, R12, R179 ;  /* 0x000000b30c0c7221 */ /* 0x000fe20000010000 */
[----:B------:R-:W0:Y:S01]  /*fe20*/  MUFU.EX2 R220, R220 ;  /* 0x000000dc00dc7308 */ /* 0x000e220000000800 */
[----:B-1----:R-:W-:Y:S01]  /*fe30*/  F2FP.F16.F32.PACK_AB R166, R178, R177 ;  /* 0x000000b1b2a6723e */ /* 0x002fe200000000ff */
[----:B------:R-:W-:Y:S01]  /*fe40*/  FADD.FTZ R14, R14, R13 ;  /* 0x0000000d0e0e7221 */ /* 0x000fe20000010000 */
[----:B------:R-:W-:Y:S01]  /*fe50*/  FADD.FTZ R181, R181, R12 ;  /* 0x0000000cb5b57221 */ /* 0x000fe20000010000 */
[----:B------:R-:W-:-:S02]  /*fe60*/  VIADD R6, R6, 0xffffffff ;  /* 0xffffffff06067836 */ /* 0x000fc40000000000 */
[----:B------:R-:W-:Y:S01]  /*fe70*/  FADD.FTZ R15, R15, R14 ;  /* 0x0000000e0f0f7221 */ /* 0x000fe20000010000 */
[----:B------:R-:W-:Y:S01]  /*fe80*/  FADD.FTZ R170, R170, R181 ;  /* 0x000000b5aaaa7221 */ /* 0x000fe20000010000 */
[----:B------:R-:W-:Y:S01]  /*fe90*/  MUFU.EX2 R219, R219 ;  /* 0x000000db00db7308 */ /* 0x000fe20000000800 */
[----:B------:R-:W-:Y:S02]  /*fea0*/  IMAD.MOV.U32 R11, RZ, RZ, R5 ;  /* 0x000000ffff0b7224 */ /* 0x000fe400078e0005 */
[----:B------:R-:W-:Y:S01]  /*feb0*/  FADD.FTZ R20, R20, R15 ;  /* 0x0000000f14147221 */ /* 0x000fe20000010000 */
        /* <DEDUP_REMOVED lines=14> */
[----:B-1----:R-:W-:Y:S02]  /*ffa0*/  F2FP.F16.F32.PACK_AB R167, R222, R219 ;  /* 0x000000dbdea7723e */ /* 0x002fe400000000ff */
        /* <DEDUP_REMOVED lines=10> */
[----:B------:R-:W-:-:S03]  /*10050*/  FADD.FTZ R3, R177, R176 ;  /* 0x000000b0b1037221 */ /* 0x000fc60000010000 */
[----:B------:R-:W-:Y:S01]  /*10060*/  FADD.FTZ R219, R219, R220 ;  /* 0x000000dcdbdb7221 */ /* 0x000fe20000010000 */
[----:B------:R-:W-:-:S03]  /*10070*/  FADD.FTZ R3, R178, R3 ;  /* 0x00000003b2037221 */ /* 0x000fc60000010000 */
[----:B------:R-:W-:Y:S01]  /*10080*/  FADD.FTZ R4, R222, R219 ;  /* 0x000000dbde047221 */ /* 0x000fe20000010000 */
[----:B------:R-:W-:Y:S02]  /*10090*/  WARPGROUP.DEPBAR.LE gsb0, 0x0 ;  /* 0x00008000000079c5 */ /* 0x000fe40000010000 */
[----:B------:R-:W-:-:S15]  /*100a0*/  WARPGROUP.ARRIVE ;  /* 0x00000000000079c5 */ /* 0x000fde0000000000 */
        /* <DEDUP_REMOVED lines=23> */
.L_x_6412:
[----:B------:R-:W1:Y:S01]  /*10220*/  SHFL.BFLY PT, R0, R3, 0x2, 0x1f ;  /* 0x0c401f0003007f89 */ /* 0x000e6200000e0000 */
[----:B------:R-:W-:Y:S02]  /*10230*/  IMAD.MOV R13, RZ, RZ, -R22 ;  /* 0x000000ffff0d7224 */ /* 0x000fe400078e0a16 */
[----:B------:R-:W-:Y:S01]  /*10240*/  IMAD.MOV.U32 R6, RZ, RZ, RZ ;  /* 0x000000ffff067224 */ /* 0x000fe200078e00ff */
[----:B------:R-:W3:Y:S01]  /*10250*/  SHFL.BFLY PT, R9, R4, 0x2, 0x1f ;  /* 0x0c401f0004097f89 */ /* 0x000ee200000e0000 */
[----:B------:R-:W-:Y:S01]  /*10260*/  IMAD.U32 R16, RZ, RZ, UR19 ;  /* 0x00000013ff107e24 */ /* 0x000fe2000f8e00ff */
[----:B------:R-:W-:Y:S08]  /*10270*/  BAR.ARV 0x8, 0x100 ;  /* 0x0204000000007b1d */ /* 0x000ff00000002000 */
[----:B------:R-:W-:Y:S01]  /*10280*/  BAR.SYNC.DEFER_BLOCKING 0xf, 0x100 ;  /* 0x03c4000000007b1d */ /* 0x000fe20000010000 */
[----:B------:R-:W-:Y:S01]  /*10290*/  ISETP.NE.AND P0, PT, R18, R13, PT ;  /* 0x0000000d1200720c */ /* 0x000fe20003f05270 */
[----:B------:R-:W-:-:S02]  /*102a0*/  IMAD.U32 R13, RZ, RZ, UR19 ;  /* 0x00000013ff0d7e24 */ /* 0x000fc4000f8e00ff */
[----:B------:R-:W-:Y:S02]  /*102b0*/  IMAD.MOV.U32 R20, RZ, RZ, -0x800000 ;  /* 0xff800000ff147424 */ /* 0x000fe400078e00ff */
[----:B------:R-:W-:Y:S02]  /*102c0*/  VIADD R200, R200, 0x1 ;  /* 0x00000001c8c87836 */ /* 0x000fe40000000000 */
[----:B-1----:R-:W-:Y:S01]  /*102d0*/  FADD.FTZ R8, R0, R3 ;  /* 0x0000000300087221 */ /* 0x002fe20000010000 */
[----:B---3--:R-:W-:-:S04]  /*102e0*/  FADD.FTZ R9, R9, R4 ;  /* 0x0000000409097221 */ /* 0x008fc80000010000 */
[----:B------:R-:W1:Y:S01]  /*102f0*/  SHFL.BFLY PT, R11, R8, 0x1, 0x1f ;  /* 0x0c201f00080b7f89 */ /* 0x000e6200000e0000 */
[----:B------:R-:W-:Y:S01]  /*10300*/  IMAD.U32 R4, RZ, RZ, UR36 ;  /* 0x00000024ff047e24 */ /* 0x000fe2000f8e00ff */
[----:B------:R-:W-:Y:S02]  /*10310*/  UIADD3 UR36, UR36, 0x1, URZ ;  /* 0x0000000124247890 */ /* 0x000fe4000fffe03f */
[----:B------:R-:W3:Y:S01]  /*10320*/  SHFL.BFLY PT, R0, R9, 0x1, 0x1f ;  /* 0x0c201f0009007f89 */ /* 0x000ee200000e0000 */
[----:B------:R-:W-:Y:S01]  /*10330*/  @!P0 IMAD R3, R4, 0x40, R19 ;  /* 0x0000004004038824 */ /* 0x000fe200078e0213 */
[----:B------:R-:W-:Y:S01]  /*10340*/  UISETP.NE.AND UP0, UPT, UR36, 0x2, UPT ;  /* 0x000000022400788c */ /* 0x000fe2000bf05270 */
[----:B------:R-:W-:-:S03]  /*10350*/  IMAD.MOV.U32 R4, RZ, RZ, RZ ;  /* 0x000000ffff047224 */ /* 0x000fc600078e00ff */
[----:B------:R-:W-:Y:S02]  /*10360*/  USEL UR4, URZ, 0x1, UP0 ;  /* 0x000000013f047887 */ /* 0x000fe40008000000 */
[----:B------:R-:W-:-:S04]  /*10370*/  USEL UR36, UR36, URZ, UP0 ;  /* 0x0000003f24247287 */ /* 0x000fc80008000000 */
[----:B------:R-:W-:Y:S01]  /*10380*/  LOP3.LUT R2, R2, UR4, RZ, 0x3c, !PT ;  /* 0x0000000402027c12 */ /* 0x000fe2000f8e3cff */
[----:B-1----:R-:W-:Y:S01]  /*10390*/  FADD.FTZ R11, R8, R11 ;  /* 0x0000000b080b7221 */ /* 0x002fe20000010000 */
[----:B---3--:R-:W-:-:S04]  /*103a0*/  FADD.FTZ R0, R9, R0 ;  /* 0x0000000009007221 */ /* 0x008fc80000010000 */
[----:B------:R-:W-:Y:S02]  /*103b0*/  FSETP.NE.FTZ.AND P1, PT, R11, RZ, PT ;  /* 0x000000ff0b00720b */ /* 0x000fe40003f35000 */
[----:B------:R-:W-:Y:S01]  /*103c0*/  @!P0 LEA R9, R3, UR37, 0x2 ;  /* 0x0000002503098c11 */ /* 0x000fe2000f8e10ff */
[----:B------:R-:W-:Y:S01]  /*103d0*/  IMAD.MOV.U32 R3, RZ, RZ, -0x800000 ;  /* 0xff800000ff037424 */ /* 0x000fe200078e00ff */
[----:B------:R-:W-:-:S09]  /*103e0*/  FSETP.NE.FTZ.AND P2, PT, R0, RZ, PT ;  /* 0x000000ff0000720b */ /* 0x000fd20003f55000 */
[----:B------:R-:W1:Y:S04]  /*103f0*/  @P1 MUFU.RCP R6, R11 ;  /* 0x0000000b00061308 */ /* 0x000e680000001000 */
[----:B------:R-:W-:-:S04]  /*10400*/  @P2 FMUL.FTZ R16, R16, 0.69314718246459960938 ;  /* 0x3f31721810102820 */ /* 0x000fc80000410000 */
[----:B------:R-:W3:Y:S08]  /*10410*/  @P2 MUFU.RCP R4, R0 ;  /* 0x0000000000042308 */ /* 0x000ef00000001000 */
[----:B------:R-:W4:Y:S01]  /*10420*/  @P1 MUFU.LG2 R17, R11 ;  /* 0x0000000b00111308 */ /* 0x000f220000000c00 */
[-C--:B-1----:R-:W-:Y:S01]  /*10430*/  FMUL.FTZ R170, R32, R6.reuse ;  /* 0x0000000620aa7220 */ /* 0x082fe20000410000 */
[----:B------:R1:W-:Y:S01]  /*10440*/  @!P0 STS [R9+0x38400], R6 ;  /* 0x0384000609008388 */ /* 0x0003e20000000800 */
[-C--:B------:R-:W-:Y:S01]  /*10450*/  FMUL.FTZ R172, R24, R6.reuse ;  /* 0x0000000618ac7220 */ /* 0x080fe20000410000 */
[-C--:B------:R-:W-:Y:S01]  /*10460*/  FMUL.FTZ R171, R28, R6.reuse ;  /* 0x000000061cab7220 */ /* 0x080fe20000410000 */
[-C--:B------:R-:W-:Y:S01]  /*10470*/  FMUL.FTZ R8, R25, R6.reuse ;  /* 0x0000000619087220 */ /* 0x080fe20000410000 */
[-C--:B--2---:R-:W-:Y:S01]  /*10480*/  FMUL.FTZ R10, R29, R6.reuse ;  /* 0x000000061d0a7220 */ /* 0x084fe20000410000 */
[-C--:B0-----:R-:W-:Y:S01]  /*10490*/  FMUL.FTZ R167, R33, R6.reuse ;  /* 0x0000000621a77220 */ /* 0x081fe20000410000 */
        /* <DEDUP_REMOVED lines=61> */
[----:B----4-:R-:W-:Y:S01]  /*10870*/  @P1 FMUL.FTZ R17, R17, 0.69314718246459960938 ;  /* 0x3f31721811111820 */ /* 0x010fe20000410000 */
[----:B0-----:R-:W-:Y:S01]  /*10880*/  @P2 FMUL.FTZ R33, R32, 0.69314718246459960938 ;  /* 0x3f31721820212820 */ /* 0x001fe20000410000 */
[-C--:B------:R-:W-:Y:S01]  /*10890*/  FMUL.FTZ R0, R83, R4.reuse ;  /* 0x0000000453007220 */ /* 0x080fe20000410000 */
[-C--:B------:R-:W-:Y:S01]  /*108a0*/  FMUL.FTZ R13, R42, R4.reuse ;  /* 0x000000042a0d7220 */ /* 0x080fe20000410000 */
[-C--:B------:R-:W-:Y:S01]  /*108b0*/  FMUL.FTZ R15, R46, R4.reuse ;  /* 0x000000042e0f7220 */ /* 0x080fe20000410000 */
[-C--:B------:R-:W-:Y:S01]  /*108c0*/  FMUL.FTZ R25, R50, R4.reuse ;  /* 0x0000000432197220 */ /* 0x080fe20000410000 */
[-C--:B------:R-:W-:Y:S01]  /*108d0*/  FMUL.FTZ R29, R58, R4.reuse ;  /* 0x000000043a1d7220 */ /* 0x080fe20000410000 */
[-C--:B------:R-:W-:Y:S01]  /*108e0*/  FMUL.FTZ R83, R86, R4.reuse ;  /* 0x0000000456537220 */ /* 0x080fe20000410000 */
[----:B------:R-:W-:Y:S01]  /*108f0*/  PLOP3.LUT P0, PT, PT, PT, PT, 0x8, 0x0 ;  /* 0x000000000000781c */ /* 0x000fe20003f0e170 */
        /* <DEDUP_REMOVED lines=61> */
.L_x_6350:
[----:B------:R-:W0:Y:S08]  /*10cd0*/  S2UR UR4, SR_CgaCtaId ;  /* 0x00000000000479c3 */ /* 0x000e300000008800 */
[----:B------:R-:W-:Y:S06]  /*10ce0*/  BAR.SYNC.DEFER_BLOCKING 0x5, 0x180 ;  /* 0x0146000000007b1d */ /* 0x000fec0000010000 */
[----:B------:R-:W-:Y:S01]  /*10cf0*/  UMOV UR37, 0x400 ;  /* 0x0000040000257882 */ /* 0x000fe20000000000 */
[----:B------:R-:W-:Y:S01]  /*10d00*/  BSSY B0, `(.L_x_6430) ;  /* 0x00002da000007945 */ /* 0x000fe20003800000 */
[----:B0-----:R-:W-:-:S09]  /*10d10*/  ULEA UR37, UR4, UR37, 0x18 ;  /* 0x0000002504257291 */ /* 0x001fd2000f8ec03f */
[----:B------:R-:W0:Y:S02]  /*10d20*/  LDS.128 R4, [UR37+0x388d0] ;  /* 0x0388d025ff047984 */ /* 0x000e240008000c00 */
[----:B0-----:R-:W-:Y:S01]  /*10d30*/  R2UR UR4, R5 ;  /* 0x00000000050472ca */ /* 0x001fe200000e0000 */
        /* <DEDUP_REMOVED lines=21> */
[----:B------:R-:W-:-:S02]  /*10e90*/  F2FP.F16.F32.PACK_AB R65, R67, R66 ;  /* 0x000000424341723e */ /* 0x000fc400000000ff */
[----:B------:R-:W-:Y:S01]  /*10ea0*/  F2FP.F16.F32.PACK_AB R72, R73, R72 ;  /* 0x000000484948723e */ /* 0x000fe200000000ff */
[----:B------:R-:W-:Y:S01]  /*10eb0*/  IMAD.WIDE R122, R204, 0x2, R174 ;  /* 0x00000002cc7a7825 */ /* 0x000fe200078e02ae */
[----:B------:R-:W-:Y:S02]  /*10ec0*/  F2FP.F16.F32.PACK_AB R66, R69, R68 ;  /* 0x000000444542723e */ /* 0x000fe400000000ff */
[----:B------:R-:W-:Y:S02]  /*10ed0*/  F2FP.F16.F32.PACK_AB R67, R71, R70 ;  /* 0x000000464743723e */ /* 0x000fe400000000ff */
[C---:B------:R-:W-:Y:S02]  /*10ee0*/  IADD3 R173, P1, R122.reuse, 0x20, RZ ;  /* 0x000000207aad7810 */ /* 0x040fe40007f3e0ff */
[C---:B------:R-:W-:Y:S02]  /*10ef0*/  LOP3.LUT R5, R122.reuse, 0x380, RZ, 0xc0, !PT ;  /* 0x000003807a057812 */ /* 0x040fe400078ec0ff */
[C---:B------:R-:W-:Y:S01]  /*10f00*/  IADD3 R177, P0, R122.reuse, 0x40, RZ ;  /* 0x000000407ab17810 */ /* 0x040fe20007f1e0ff */
[----:B------:R-:W-:Y:S01]  /*10f10*/  IMAD.X R17, RZ, RZ, R123, P1 ;  /* 0x000000ffff117224 */ /* 0x000fe200008e067b */
[----:B------:R-:W-:-:S02]  /*10f20*/  IADD3 R179, P4, R122, 0x60, RZ ;  /* 0x000000607ab37810 */ /* 0x000fc40007f9e0ff */
        /* <DEDUP_REMOVED lines=29> */
[----:B------:R-:W-:-:S02]  /*11100*/  MOV R168, R122 ;  /* 0x0000007a00a87202 */ /* 0x000fc40000000f00 */
[----:B------:R-:W-:Y:S02]  /*11110*/  LOP3.LUT R123, R30, 0x380, RZ, 0xc0, !PT ;  /* 0x000003801e7b7812 */ /* 0x000fe400078ec0ff */
[----:B------:R-:W-:Y:S01]  /*11120*/  SHF.R.U64 R16, R16, 0x3, RZ ;  /* 0x0000000310107819 */ /* 0x000fe200000012ff */
[----:B------:R0:W-:Y:S01]  /*11130*/  STSM.16.M88.4 [R168], R8 ;  /* 0x00000008a8007844 */ /* 0x0001e20000000200 */
[----:B------:R-:W-:Y:S02]  /*11140*/  SHF.R.U64 R123, R123, 0x3, RZ ;  /* 0x000000037b7b7819 */ /* 0x000fe400000012ff */
[----:B------:R-:W-:Y:S02]  /*11150*/  LOP3.LUT R16, R16, R173, RZ, 0x3c, !PT ;  /* 0x000000ad10107212 */ /* 0x000fe400078e3cff */
[----:B------:R-:W-:Y:S02]  /*11160*/  LOP3.LUT R118, R123, R30, RZ, 0x3c, !PT ;  /* 0x0000001e7b767212 */ /* 0x000fe400078e3cff */
[----:B------:R-:W-:-:S02]  /*11170*/  MOV R123, R16 ;  /* 0x00000010007b7202 */ /* 0x000fc40000000f00 */
[----:B------:R-:W-:Y:S02]  /*11180*/  LOP3.LUT R36, R179, 0x380, RZ, 0xc0, !PT ;  /* 0x00000380b3247812 */ /* 0x000fe400078ec0ff */
[----:B------:R-:W-:Y:S02]  /*11190*/  LOP3.LUT R32, R177, 0x380, RZ, 0xc0, !PT ;  /* 0x00000380b1207812 */ /* 0x000fe400078ec0ff */
[----:B------:R-:W-:Y:S02]  /*111a0*/  LOP3.LUT R27, R4, 0x380, RZ, 0xc0, !PT ;  /* 0x00000380041b7812 */ /* 0x000fe400078ec0ff */
[----:B------:R-:W-:Y:S02]  /*111b0*/  LOP3.LUT R114, R26, 0x380, RZ, 0xc0, !PT ;  /* 0x000003801a727812 */ /* 0x000fe400078ec0ff */
[----:B0-----:R-:W-:Y:S02]  /*111c0*/  F2FP.F16.F32.PACK_AB R8, R167, R170 ;  /* 0x000000aaa708723e */ /* 0x001fe400000000ff */
[----:B------:R-:W-:-:S02]  /*111d0*/  F2FP.F16.F32.PACK_AB R9, R35, R34 ;  /* 0x000000222309723e */ /* 0x000fc400000000ff */
[----:B------:R-:W-:Y:S02]  /*111e0*/  F2FP.F16.F32.PACK_AB R10, R165, R169 ;  /* 0x000000a9a50a723e */ /* 0x000fe400000000ff */
[----:B------:R-:W-:Y:S02]  /*111f0*/  F2FP.F16.F32.PACK_AB R11, R39, R38 ;  /* 0x00000026270b723e */ /* 0x000fe400000000ff */
[----:B------:R-:W-:Y:S02]  /*11200*/  LOP3.LUT R40, R181, 0x380, RZ, 0xc0, !PT ;  /* 0x00000380b5287812 */ /* 0x000fe400078ec0ff */
[----:B------:R-:W-:Y:S01]  /*11210*/  SHF.R.U64 R36, R36, 0x3, RZ ;  /* 0x0000000324247819 */ /* 0x000fe200000012ff */
[----:B------:R0:W-:Y:S01]  /*11220*/  STSM.16.M88.4 [R123], R8 ;  /* 0x000000087b007844 */ /* 0x0001e20000000200 */
[----:B------:R-:W-:Y:S02]  /*11230*/  SHF.R.U64 R32, R32, 0x3, RZ ;  /* 0x0000000320207819 */ /* 0x000fe400000012ff */
[----:B------:R-:W-:-:S02]  /*11240*/  LOP3.LUT R44, R183, 0x380, RZ, 0xc0, !PT ;  /* 0x00000380b72c7812 */ /* 0x000fc400078ec0ff */
[----:B------:R-:W-:Y:S02]  /*11250*/  SHF.R.U64 R27, R27, 0x3, RZ ;  /* 0x000000031b1b7819 */ /* 0x000fe400000012ff */
[----:B------:R-:W-:Y:S02]  /*11260*/  LOP3.LUT R48, R213, 0x380, RZ, 0xc0, !PT ;  /* 0x00000380d5307812 */ /* 0x000fe400078ec0ff */
[----:B------:R-:W-:Y:S02]  /*11270*/  SHF.R.U64 R171, R114, 0x3, RZ ;  /* 0x0000000372ab7819 */ /* 0x000fe400000012ff */
[----:B------:R-:W-:Y:S02]  /*11280*/  SHF.R.U64 R40, R40, 0x3, RZ ;  /* 0x0000000328287819 */ /* 0x000fe400000012ff */
[----:B------:R-:W-:Y:S02]  /*11290*/  LOP3.LUT R52, R215, 0x380, RZ, 0xc0, !PT ;  /* 0x00000380d7347812 */ /* 0x000fe400078ec0ff */
[----:B------:R-:W-:Y:S01]  /*112a0*/  LOP3.LUT R36, R36, R179, RZ, 0x3c, !PT ;  /* 0x000000b324247212 */ /* 0x000fe200078e3cff */
[----:B0-----:R-:W0:Y:S01]  /*112b0*/  LDC.64 R8, c[0x0][0xd00] ;  /* 0x00034000ff087b82 */ /* 0x001e220000000a00 */
[----:B------:R-:W-:-:S02]  /*112c0*/  LOP3.LUT R94, R217, 0x380, RZ, 0xc0, !PT ;  /* 0x00000380d95e7812 */ /* 0x000fc400078ec0ff */
[----:B------:R-:W-:Y:S02]  /*112d0*/  LOP3.LUT R173, R98, 0x380, RZ, 0xc0, !PT ;  /* 0x0000038062ad7812 */ /* 0x000fe400078ec0ff */
[----:B------:R-:W-:Y:S02]  /*112e0*/  LOP3.LUT R32, R32, R177, RZ, 0x3c, !PT ;  /* 0x000000b120207212 */ /* 0x000fe400078e3cff */
[----:B------:R-:W-:Y:S02]  /*112f0*/  SHF.R.U64 R44, R44, 0x3, RZ ;  /* 0x000000032c2c7819 */ /* 0x000fe400000012ff */
[----:B------:R-:W-:Y:S02]  /*11300*/  LOP3.LUT R179, R106, 0x380, RZ, 0xc0, !PT ;  /* 0x000003806ab37812 */ /* 0x000fe400078ec0ff */
[----:B------:R-:W-:Y:S02]  /*11310*/  LOP3.LUT R114, R27, R4, RZ, 0x3c, !PT ;  /* 0x000000041b727212 */ /* 0x000fe400078e3cff */
[----:B------:R-:W-:-:S02]  /*11320*/  SHF.R.U64 R48, R48, 0x3, RZ ;  /* 0x0000000330307819 */ /* 0x000fc400000012ff */
[----:B------:R-:W-:Y:S02]  /*11330*/  LOP3.LUT R177, R102, 0x380, RZ, 0xc0, !PT ;  /* 0x0000038066b17812 */ /* 0x000fe400078ec0ff */
[----:B------:R-:W-:Y:S02]  /*11340*/  LOP3.LUT R4, R171, R26, RZ, 0x3c, !PT ;  /* 0x0000001aab047212 */ /* 0x000fe400078e3cff */
[----:B------:R-:W-:Y:S02]  /*11350*/  LOP3.LUT R40, R40, R181, RZ, 0x3c, !PT ;  /* 0x000000b528287212 */ /* 0x000fe400078e3cff */
[----:B------:R-:W-:Y:S02]  /*11360*/  SHF.R.U64 R52, R52, 0x3, RZ ;  /* 0x0000000334347819 */ /* 0x000fe400000012ff */
[----:B------:R-:W-:Y:S01]  /*11370*/  SHF.R.U64 R94, R94, 0x3, RZ ;  /* 0x000000035e5e7819 */ /* 0x000fe200000012ff */
[----:B0-----:R-:W-:Y:S01]  /*11380*/  IMAD.WIDE R10, R192, 0x4, R8 ;  /* 0x00000004c00a7825 */ /* 0x001fe200078e0208 */
[----:B------:R-:W-:Y:S01]  /*11390*/  LOP3.LUT R181, R110, 0x380, RZ, 0xc0, !PT ;  /* 0x000003806eb57812 */ /* 0x000fe200078ec0ff */
[----:B------:R-:W0:Y:S01]  /*113a0*/  LDC.64 R8, c[0x0][0xd08] ;  /* 0x00034200ff087b82 */ /* 0x000e220000000a00 */
[----:B------:R-:W-:-:S02]  /*113b0*/  SHF.R.U64 R173, R173, 0x3, RZ ;  /* 0x00000003adad7819 */ /* 0x000fc400000012ff */
[----:B------:R-:W-:Y:S02]  /*113c0*/  LOP3.LUT R44, R44, R183, RZ, 0x3c, !PT ;  /* 0x000000b72c2c7212 */ /* 0x000fe400078e3cff */
[----:B------:R-:W-:Y:S02]  /*113d0*/  SHF.R.U64 R179, R179, 0x3, RZ ;  /* 0x00000003b3b37819 */ /* 0x000fe400000012ff */
[----:B------:R-:W-:Y:S02]  /*113e0*/  LOP3.LUT R48, R48, R213, RZ, 0x3c, !PT ;  /* 0x000000d530307212 */ /* 0x000fe400078e3cff */
[----:B------:R-:W-:Y:S02]  /*113f0*/  SHF.R.U64 R177, R177, 0x3, RZ ;  /* 0x00000003b1b17819 */ /* 0x000fe400000012ff */
[----:B------:R-:W-:Y:S02]  /*11400*/  MOV R122, R32 ;  /* 0x00000020007a7202 */ /* 0x000fe40000000f00 */
[----:B------:R-:W-:-:S02]  /*11410*/  LOP3.LUT R52, R52, R215, RZ, 0x3c, !PT ;  /* 0x000000d734347212 */ /* 0x000fc400078e3cff */
[----:B------:R-:W-:Y:S01]  /*11420*/  MOV R36, R36 ;  /* 0x0000002400247202 */ /* 0x000fe20000000f00 */
[----:B------:R1:W-:Y:S01]  /*11430*/  STSM.16.M88.4 [R122], R12 ;  /* 0x0000000c7a007844 */ /* 0x0003e20000000200 */
[----:B------:R-:W-:Y:S02]  /*11440*/  F2FP.F16.F32.PACK_AB R26, R28, R160 ;  /* 0x000000a01c1a723e */ /* 0x000fe400000000ff */
[----:B------:R-:W-:Y:S02]  /*11450*/  F2FP.F16.F32.PACK_AB R27, R55, R54 ;  /* 0x00000036371b723e */ /* 0x000fe400000000ff */
[----:B------:R-:W-:Y:S02]  /*11460*/  MOV R32, R4 ;  /* 0x0000000400207202 */ /* 0x000fe40000000f00 */
[----:B------:R-:W-:Y:S01]  /*11470*/  LOP3.LUT R94, R94, R217, RZ, 0x3c, !PT ;  /* 0x000000d95e5e7212 */ /* 0x000fe200078e3cff */
[----:B------:R-:W2:Y:S01]  /*11480*/  LDC.64 R4, c[0x0][0xd00] ;  /* 0x00034000ff047b82 */ /* 0x000ea20000000a00 */
[----:B0-----:R-:W-:Y:S01]  /*11490*/  ISETP.NE.U32.AND P6, PT, R8, RZ, PT ;  /* 0x000000ff0800720c */ /* 0x001fe20003fc5070 */
[----:B------:R0:W-:Y:S01]  /*114a0*/  STSM.16.M88.4 [R36], R24 ;  /* 0x0000001824007844 */ /* 0x0001e20000000200 */
[----:B------:R-:W-:-:S02]  /*114b0*/  SHF.R.U64 R181, R181, 0x3, RZ ;  /* 0x00000003b5b57819 */ /* 0x000fc400000012ff */
[----:B------:R-:W-:Y:S02]  /*114c0*/  ISETP.NE.AND.EX P6, PT, R9, RZ, PT, P6 ;  /* 0x000000ff0900720c */ /* 0x000fe40003fc5360 */
[----:B------:R-:W-:Y:S02]  /*114d0*/  LOP3.LUT R98, R173, R98, RZ, 0x3c, !PT ;  /* 0x00000062ad627212 */ /* 0x000fe400078e3cff */
[----:B------:R-:W-:Y:S02]  /*114e0*/  MOV R40, R40 ;  /* 0x0000002800287202 */ /* 0x000fe40000000f00 */
[----:B------:R-:W-:Y:S02]  /*114f0*/  F2FP.F16.F32.PACK_AB R28, R57, R153 ;  /* 0x00000099391c723e */ /* 0x000fe400000000ff */
[----:B------:R-:W-:Y:S02]  /*11500*/  F2FP.F16.F32.PACK_AB R30, R61, R60 ;  /* 0x0000003c3d1e723e */ /* 0x000fe400000000ff */
[----:B------:R-:W-:-:S02]  /*11510*/  LOP3.LUT R106, R179, R106, RZ, 0x3c, !PT ;  /* 0x0000006ab36a7212 */ /* 0x000fc400078e3cff */
[----:B------:R-:W-:Y:S01]  /*11520*/  MOV R44, R44 ;  /* 0x0000002c002c7202 */ /* 0x000fe20000000f00 */
[----:B------:R3:W-:Y:S01]  /*11530*/  STSM.16.M88.4 [R40], R28 ;  /* 0x0000001c28007844 */ /* 0x0007e20000000200 */
[----:B------:R-:W-:Y:S01]  /*11540*/  F2FP.F16.F32.PACK_AB R73, R75, R74 ;  /* 0x0000004a4b49723e */ /* 0x000fe200000000ff */
[----:B------:R-:W4:Y:S01]  /*11550*/  @P6 LDC.64 R8, c[0x0][0xd08] ;  /* 0x00034200ff086b82 */ /* 0x000f220000000a00 */
[----:B------:R-:W-:Y:S01]  /*11560*/  F2FP.F16.F32.PACK_AB R80, R81, R80 ;  /* 0x000000505150723e */ /* 0x000fe200000000ff */
[----:B------:R-:W-:Y:S01]  /*11570*/  STSM.16.M88.4 [R44], R64 ;  /* 0x000000402c007844 */ /* 0x000fe20000000200 */
[----:B------:R-:W-:Y:S02]  /*11580*/  LOP3.LUT R102, R177, R102, RZ, 0x3c, !PT ;  /* 0x00000066b1667212 */ /* 0x000fe400078e3cff */
        /* <DEDUP_REMOVED lines=15> */
[----:B------:R-:W-:Y:S01]  /*11680*/  ULDC UR5, c[0x0][0xb88] ;  /* 0x0002e20000057ab9 */ /* 0x000fe20000000800 */
[----:B------:R-:W-:Y:S01]  /*11690*/  F2FP.F16.F32.PACK_AB R82, R85, R84 ;  /* 0x000000545552723e */ /* 0x000fe200000000ff */
[----:B------:R-:W-:Y:S01]  /*116a0*/  IMAD.MOV.U32 R0, RZ, RZ, RZ ;  /* 0x000000ffff007224 */ /* 0x000fe200078e00ff */
[----:B------:R-:W-:-:S02]  /*116b0*/  F2FP.F16.F32.PACK_AB R89, R91, R90 ;  /* 0x0000005a5b59723e */ /* 0x000fc400000000ff */
[----:B------:R-:W-:Y:S01]  /*116c0*/  LOP3.LUT R110, R181, R110, RZ, 0x3c, !PT ;  /* 0x0000006eb56e7212 */ /* 0x000fe200078e3cff */
[----:B------:R-:W-:Y:S01]  /*116d0*/  STSM.16.M88.4 [R52], R80 ;  /* 0x0000005034007844 */ /* 0x000fe20000000200 */
[----:B------:R-:W-:Y:S02]  /*116e0*/  MOV R94, R94 ;  /* 0x0000005e005e7202 */ /* 0x000fe40000000f00 */
[----:B------:R-:W-:Y:S02]  /*116f0*/  MOV R17, R98 ;  /* 0x0000006200117202 */ /* 0x000fe40000000f00 */
[----:B------:R-:W-:Y:S02]  /*11700*/  F2FP.F16.F32.PACK_AB R90, R93, R92 ;  /* 0x0000005c5d5a723e */ /* 0x000fe400000000ff */
[----:B------:R-:W-:Y:S02]  /*11710*/  F2FP.F16.F32.PACK_AB R91, R42, R21 ;  /* 0x000000152a5b723e */ /* 0x000fe400000000ff */
[----:B------:R-:W-:-:S02]  /*11720*/  MOV R33, R106 ;  /* 0x0000006a00217202 */ /* 0x000fc40000000f00 */
[----:B------:R-:W-:Y:S01]  /*11730*/  F2FP.F16.F32.PACK_AB R97, R50, R46 ;  /* 0x0000002e3261723e */ /* 0x000fe200000000ff */
[----:B------:R-:W-:Y:S01]  /*11740*/  STSM.16.M88.4 [R94], R88 ;  /* 0x000000585e007844 */ /* 0x000fe20000000200 */
[----:B------:R-:W-:Y:S02]  /*11750*/  F2FP.F16.F32.PACK_AB R98, R101, R100 ;  /* 0x000000646562723e */ /* 0x000fe400000000ff */
[----:B------:R-:W-:Y:S02]  /*11760*/  F2FP.F16.F32.PACK_AB R99, R58, R56 ;  /* 0x000000383a63723e */ /* 0x000fe400000000ff */
[----:B------:R-:W-:Y:S02]  /*11770*/  MOV R102, R102 ;  /* 0x0000006600667202 */ /* 0x000fe40000000f00 */
[----:B------:R-:W-:Y:S01]  /*11780*/  MOV R16, R114 ;  /* 0x0000007200107202 */ /* 0x000fe20000000f00 */
[----:B------:R-:W-:Y:S01]  /*11790*/  STSM.16.M88.4 [R17], R96 ;  /* 0x0000006011007844 */ /* 0x000fe20000000200 */
[----:B------:R-:W-:-:S02]  /*117a0*/  F2FP.F16.F32.PACK_AB R105, R152, R86 ;  /* 0x000000569869723e */ /* 0x000fc400000000ff */
[----:B------:R-:W-:Y:S02]  /*117b0*/  F2FP.F16.F32.PACK_AB R106, R109, R108 ;  /* 0x0000006c6d6a723e */ /* 0x000fe400000000ff */
[----:B------:R-:W-:Y:S02]  /*117c0*/  F2FP.F16.F32.PACK_AB R107, R155, R154 ;  /* 0x0000009a9b6b723e */ /* 0x000fe400000000ff */
[----:B------:R-:W-:Y:S02]  /*117d0*/  F2FP.F16.F32.PACK_AB R113, R157, R156 ;  /* 0x0000009c9d71723e */ /* 0x000fe400000000ff */
[----:B------:R-:W-:Y:S01]  /*117e0*/  F2FP.F16.F32.PACK_AB R114, R117, R116 ;  /* 0x000000747572723e */ /* 0x000fe200000000ff */
[----:B------:R-:W-:Y:S01]  /*117f0*/  STSM.16.M88.4 [R102], R104 ;  /* 0x0000006866007844 */ /* 0x000fe20000000200 */
[----:B------:R-:W-:Y:S02]  /*11800*/  F2FP.F16.F32.PACK_AB R115, R159, R158 ;  /* 0x0000009e9f73723e */ /* 0x000fe400000000ff */
[----:B------:R-:W-:-:S02]  /*11810*/  MOV R110, R110 ;  /* 0x0000006e006e7202 */ /* 0x000fc40000000f00 */
[----:B------:R-:W-:Y:S01]  /*11820*/  F2FP.F16.F32.PACK_AB R121, R162, R161 ;  /* 0x000000a1a279723e */ /* 0x000fe200000000ff */
[----:B------:R3:W-:Y:S01]  /*11830*/  STSM.16.M88.4 [R33], R112 ;  /* 0x0000007021007844 */ /* 0x0007e20000000200 */
[----:B-1----:R-:W-:Y:S02]  /*11840*/  F2FP.F16.F32.PACK_AB R122, R125, R124 ;  /* 0x0000007c7d7a723e */ /* 0x002fe400000000ff */
[----:B------:R-:W-:Y:S02]  /*11850*/  F2FP.F16.F32.PACK_AB R123, R127, R126 ;  /* 0x0000007e7f7b723e */ /* 0x000fe400000000ff */
[----:B------:R-:W-:Y:S02]  /*11860*/  F2FP.F16.F32.PACK_AB R129, R131, R130 ;  /* 0x000000828381723e */ /* 0x000fe400000000ff */
[----:B------:R-:W-:Y:S01]  /*11870*/  F2FP.F16.F32.PACK_AB R130, R133, R132 ;  /* 0x000000848582723e */ /* 0x000fe200000000ff */
[----:B------:R-:W-:Y:S01]  /*11880*/  STSM.16.M88.4 [R110], R120 ;  /* 0x000000786e007844 */ /* 0x000fe20000000200 */
[----:B------:R-:W-:-:S02]  /*11890*/  F2FP.F16.F32.PACK_AB R131, R135, R134 ;  /* 0x000000868783723e */ /* 0x000fc400000000ff */
[----:B------:R-:W-:Y:S02]  /*118a0*/  F2FP.F16.F32.PACK_AB R137, R139, R138 ;  /* 0x0000008a8b89723e */ /* 0x000fe400000000ff */
[----:B------:R-:W-:Y:S01]  /*118b0*/  MOV R118, R118 ;  /* 0x0000007600767202 */ /* 0x000fe20000000f00 */
[----:B------:R-:W-:Y:S01]  /*118c0*/  STSM.16.M88.4 [R16], R128 ;  /* 0x0000008010007844 */ /* 0x000fe20000000200 */
[----:B------:R-:W-:Y:S02]  /*118d0*/  F2FP.F16.F32.PACK_AB R138, R141, R140 ;  /* 0x0000008c8d8a723e */ /* 0x000fe400000000ff */
[----:B------:R-:W-:Y:S02]  /*118e0*/  F2FP.F16.F32.PACK_AB R139, R143, R142 ;  /* 0x0000008e8f8b723e */ /* 0x000fe400000000ff */
[----:B------:R-:W-:Y:S02]  /*118f0*/  F2FP.F16.F32.PACK_AB R145, R147, R146 ;  /* 0x000000929391723e */ /* 0x000fe400000000ff */
[----:B------:R-:W-:Y:S01]  /*11900*/  F2FP.F16.F32.PACK_AB R146, R149, R148 ;  /* 0x000000949592723e */ /* 0x000fe200000000ff */
[----:B------:R-:W-:Y:S01]  /*11910*/  STSM.16.M88.4 [R118], R136 ;  /* 0x0000008876007844 */ /* 0x000fe20000000200 */
[----:B------:R-:W-:-:S02]  /*11920*/  F2FP.F16.F32.PACK_AB R147, R151, R150 ;  /* 0x000000969793723e */ /* 0x000fc400000000ff */
[----:B--2---:R-:W-:-:S03]  /*11930*/  ISETP.NE.U32.AND P0, PT, R4, RZ, PT ;  /* 0x000000ff0400720c */ /* 0x004fc60003f05070 */
[----:B------:R1:W-:Y:S01]  /*11940*/  STSM.16.M88.4 [R32], R144 ;  /* 0x0000009020007844 */ /* 0x0003e20000000200 */
[----:B------:R-:W-:Y:S01]  /*11950*/  BAR.SYNC.DEFER_BLOCKING 0x1, 0x100 ;  /* 0x0044000000007b1d */ /* 0x000fe20000010000 */
[----:B------:R-:W-:Y:S01]  /*11960*/  ISETP.NE.AND.EX P0, PT, R5, RZ, PT, P0 ;  /* 0x000000ff0500720c */ /* 0x000fe20003f05300 */
[----:B------:R-:W-:Y:S02]  /*11970*/  IMAD.U32 R4, RZ, RZ, UR5 ;  /* 0x00000005ff047e24 */ /* 0x000fe4000f8e00ff */
[----:B----4-:R-:W-:-:S10]  /*11980*/  @P6 IMAD.WIDE R8, R192, 0x4, R8 ;  /* 0x00000004c0086825 */ /* 0x010fd400078e0208 */
[----:B------:R2:W5:Y:S01]  /*11990*/  @P0 LDG.E R0, desc[UR38][R10.64] ;  /* 0x000000260a000981 */ /* 0x000562000c1e1900 */
[----:B------:R-:W-:-:S03]  /*119a0*/  IMAD R5, R199, 0x40, R187 ;  /* 0x00000040c7057824 */ /* 0x000fc600078e02bb */
[----:B------:R2:W5:Y:S01]  /*119b0*/  @P6 LDG.E R4, desc[UR38][R8.64] ;  /* 0x0000002608046981 */ /* 0x000562000c1e1900 */
[----:B------:R-:W-:-:S03]  /*119c0*/  IMAD.WIDE R174, R5, 0x2, R174 ;  /* 0x0000000205ae7825 */ /* 0x000fc600078e02ae */
[C---:B------:R-:W-:Y:S02]  /*119d0*/  IADD3 R13, P1, R174.reuse, 0x1000, RZ ;  /* 0x00001000ae0d7810 */ /* 0x040fe40007f3e0ff */
[C---:B0-----:R-:W-:Y:S02]  /*119e0*/  IADD3 R25, P2, R174.reuse, 0x2000, RZ ;  /* 0x00002000ae197810 */ /* 0x041fe40007f5e0ff */
[C---:B---3--:R-:W-:Y:S02]  /*119f0*/  IADD3 R29, P3, R174.reuse, 0x3000, RZ ;  /* 0x00003000ae1d7810 */ /* 0x048fe40007f7e0ff */
[----:B------:R-:W-:Y:S02]  /*11a00*/  IADD3 R33, P4, R174, 0x4000, RZ ;  /* 0x00004000ae217810 */ /* 0x000fe40007f9e0ff */
[----:B------:R-:W-:Y:S02]  /*11a10*/  LOP3.LUT R12, R13, 0x380, RZ, 0xc0, !PT ;  /* 0x000003800d0c7812 */ /* 0x000fe400078ec0ff */
[----:B------:R-:W-:-:S02]  /*11a20*/  LOP3.LUT R24, R25, 0x380, RZ, 0xc0, !PT ;  /* 0x0000038019187812 */ /* 0x000fc400078ec0ff */
[----:B------:R-:W-:Y:S02]  /*11a30*/  LOP3.LUT R28, R29, 0x380, RZ, 0xc0, !PT ;  /* 0x000003801d1c7812 */ /* 0x000fe400078ec0ff */
[----:B-1----:R-:W-:Y:S02]  /*11a40*/  LOP3.LUT R32, R33, 0x380, RZ, 0xc0, !PT ;  /* 0x0000038021207812 */ /* 0x002fe400078ec0ff */
        /* <DEDUP_REMOVED lines=18> */
[----:B------:R-:W-:Y:S02]  /*11b70*/  LOP3.LUT R36, R37, 0x380, RZ, 0xc0, !PT ;  /* 0x0000038025247812 */ /* 0x000fe400078ec0ff */
[----:B------:R-:W-:-:S02]  /*11b80*/  LOP3.LUT R40, R41, 0x380, RZ, 0xc0, !PT ;  /* 0x0000038029287812 */ /* 0x000fc400078ec0ff */
[----:B------:R-:W-:Y:S02]  /*11b90*/  LOP3.LUT R44, R45, 0x380, RZ, 0xc0, !PT ;  /* 0x000003802d2c7812 */ /* 0x000fe400078ec0ff */
[----:B------:R-:W-:Y:S02]  /*11ba0*/  LOP3.LUT R48, R49, 0x380, RZ, 0xc0, !PT ;  /* 0x0000038031307812 */ /* 0x000fe400078ec0ff */
[----:B------:R-:W-:Y:S02]  /*11bb0*/  LOP3.LUT R52, R53, 0x380, RZ, 0xc0, !PT ;  /* 0x0000038035347812 */ /* 0x000fe400078ec0ff */
[----:B------:R-:W-:Y:S02]  /*11bc0*/  IADD3 R57, P5, R174, 0xa000, RZ ;  /* 0x0000a000ae397810 */ /* 0x000fe40007fbe0ff */
[----:B------:R-:W-:Y:S02]  /*11bd0*/  SHF.R.U64 R36, R36, 0x3, RZ ;  /* 0x0000000324247819 */ /* 0x000fe400000012ff */
[----:B------:R-:W-:-:S02]  /*11be0*/  SHF.R.U64 R40, R40, 0x3, RZ ;  /* 0x0000000328287819 */ /* 0x000fc400000012ff */
[----:B------:R-:W-:Y:S02]  /*11bf0*/  SHF.R.U64 R44, R44, 0x3, RZ ;  /* 0x000000032c2c7819 */ /* 0x000fe400000012ff */
[----:B------:R-:W-:Y:S02]  /*11c00*/  SHF.R.U64 R48, R48, 0x3, RZ ;  /* 0x0000000330307819 */ /* 0x000fe400000012ff */
[----:B------:R-:W-:Y:S02]  /*11c10*/  SHF.R.U64 R52, R52, 0x3, RZ ;  /* 0x0000000334347819 */ /* 0x000fe400000012ff */
[----:B------:R-:W-:Y:S02]  /*11c20*/  LOP3.LUT R56, R57, 0x380, RZ, 0xc0, !PT ;  /* 0x0000038039387812 */ /* 0x000fe400078ec0ff */
[----:B------:R-:W-:Y:S02]  /*11c30*/  LOP3.LUT R36, R36, R37, RZ, 0x3c, !PT ;  /* 0x0000002524247212 */ /* 0x000fe400078e3cff */
[----:B------:R-:W-:-:S02]  /*11c40*/  LOP3.LUT R40, R40, R41, RZ, 0x3c, !PT ;  /* 0x0000002928287212 */ /* 0x000fc400078e3cff */
[----:B------:R-:W-:Y:S02]  /*11c50*/  LOP3.LUT R44, R44, R45, RZ, 0x3c, !PT ;  /* 0x0000002d2c2c7212 */ /* 0x000fe400078e3cff */
[----:B------:R-:W-:Y:S02]  /*11c60*/  LOP3.LUT R48, R48, R49, RZ, 0x3c, !PT ;  /* 0x0000003130307212 */ /* 0x000fe400078e3cff */
[----:B------:R-:W-:Y:S02]  /*11c70*/  LOP3.LUT R52, R52, R53, RZ, 0x3c, !PT ;  /* 0x0000003534347212 */ /* 0x000fe400078e3cff */
[----:B------:R-:W-:Y:S01]  /*11c80*/  SHF.R.U64 R56, R56, 0x3, RZ ;  /* 0x0000000338387819 */ /* 0x000fe200000012ff */
[----:B--2---:R-:W-:Y:S06]  /*11c90*/  @P6 BRA `(.L_x_6432) ;  /* 0x0000000000106947 */ /* 0x004fec0003800000 */
[----:B------:R-:W-:Y:S05]  /*11ca0*/  @!P0 BRA `(.L_x_6432) ;  /* 0x00000000000c8947 */ /* 0x000fea0003800000 */
[----:B------:R-:W2:Y:S04]  /*11cb0*/  LDG.E R5, desc[UR38][R10.64] ;  /* 0x000000260a057981 */ /* 0x000ea8000c1e1900 */
[----:B-----5:R-:W2:Y:S02]  /*11cc0*/  LDG.E R4, desc[UR38][R10.64+0x4] ;  /* 0x000004260a047981 */ /* 0x020ea4000c1e1900 */
[----:B--2---:R-:W-:-:S07]  /*11cd0*/  IMAD.IADD R4, R4, 0x1, -R5 ;  /* 0x0000000104047824 */ /* 0x004fce00078e0a05 */
.L_x_6432:
        /* <DEDUP_REMOVED lines=27> */
[----:B------:R-:W-:Y:S02]  /*11e90*/  LOP3.LUT R174, R5, R174, RZ, 0x3c, !PT ;  /* 0x000000ae05ae7212 */ /* 0x000fe400078e3cff */
        /* <DEDUP_REMOVED lines=17> */
[----:B------:R-:W-:Y:S01]  /*11fb0*/  ULDC.64 UR6, c[0x0][0xc90] ;  /* 0x0003240000067ab9 */ /* 0x000fe20000000a00 */
[----:B------:R-:W-:Y:S02]  /*11fc0*/  VIADD R16, R189, UR40 ;  /* 0x00000028bd107c36 */ /* 0x000fe40008000000 */
[----:B------:R-:W-:Y:S02]  /*11fd0*/  IMAD R10, R80, UR6, RZ ;  /* 0x00000006500a7c24 */ /* 0x000fe4000f8e02ff */
[----:B------:R-:W-:Y:S02]  /*11fe0*/  IMAD.MOV.U32 R8, RZ, RZ, R0 ;  /* 0x000000ffff087224 */ /* 0x000fe400078e0000 */
[----:B------:R-:W-:Y:S02]  /*11ff0*/  IMAD R11, R191, UR7, R10 ;  /* 0x00000007bf0b7c24 */ /* 0x000fe4000f8e020a */
[----:B------:R-:W-:-:S02]  /*12000*/  IMAD.MOV.U32 R9, RZ, RZ, R21 ;  /* 0x000000ffff097224 */ /* 0x000fc400078e0015 */
[----:B------:R-:W-:Y:S02]  /*12010*/  VIADD R27, R19, UR40 ;  /* 0x00000028131b7c36 */ /* 0x000fe40008000000 */
[----:B------:R-:W-:Y:S01]  /*12020*/  IMAD.WIDE.U32 R8, R191, UR6, R8 ;  /* 0x00000006bf087c25 */ /* 0x000fe2000f8e0008 */
[----:B------:R-:W-:-:S03]  /*12030*/  ULDC.64 UR6, c[0x0][0xc98] ;  /* 0x0003260000067ab9 */ /* 0x000fc60000000a00 */
        /* <DEDUP_REMOVED lines=36> */
.L_x_6433:
[----:B------:R-:W1:Y:S01]  /*12280*/  LDC R83, c[0x0][0xce8] ;  /* 0x00033a00ff537b82 */ /* 0x000e620000000800 */
[----:B------:R-:W-:Y:S01]  /*12290*/  ULDC.64 UR6, c[0x0][0xba0] ;  /* 0x0002e80000067ab9 */ /* 0x000fe20000000a00 */
[----:B------:R-:W-:Y:S01]  /*122a0*/  ULDC UR8, c[0x0][0xbc8] ;  /* 0x0002f20000087ab9 */ /* 0x000fe20000000800 */
[----:B0-----:R-:W-:Y:S01]  /*122b0*/  IMAD R3, R21, UR6, RZ ;  /* 0x0000000615037c24 */ /* 0x001fe2000f8e02ff */
[----:B------:R-:W-:Y:S01]  /*122c0*/  ISETP.GE.AND P0, PT, R197, UR8, PT ;  /* 0x00000008c5007c0c */ /* 0x000fe2000bf06270 */
[----:B------:R0:W5:Y:S02]  /*122d0*/  LD.E.128 R8, desc[UR38][R174.64] ;  /* 0x00000026ae087980 */ /* 0x000164000c101d00 */
[C---:B------:R-:W-:Y:S01]  /*122e0*/  IMAD R5, R0.reuse, UR7, R3 ;  /* 0x0000000700057c24 */ /* 0x040fe2000f8e0203 */
[----:B------:R-:W-:Y:S01]  /*122f0*/  SEL R3, RZ, 0xffffffff, P0 ;  /* 0xffffffffff037807 */ /* 0x000fe20000000000 */
[----:B------:R-:W5:Y:S01]  /*12300*/  LD.E.128 R12, desc[UR38][R12.64] ;  /* 0x000000260c0c7980 */ /* 0x000f62000c101d00 */
[----:B------:R-:W-:Y:S01]  /*12310*/  ISETP.GE.AND P1, PT, R187, UR8, PT ;  /* 0x00000008bb007c0c */ /* 0x000fe2000bf26270 */
[----:B------:R-:W-:-:S02]  /*12320*/  IMAD.WIDE.U32 R16, R0, UR6, RZ ;  /* 0x0000000600107c25 */ /* 0x000fc4000f8e00ff */
[----:B------:R-:W5:Y:S04]  /*12330*/  LD.E.128 R24, desc[UR38][R24.64] ;  /* 0x0000002618187980 */ /* 0x000f68000c101d00 */
[----:B------:R-:W5:Y:S04]  /*12340*/  LD.E.128 R28, desc[UR38][R28.64] ;  /* 0x000000261c1c7980 */ /* 0x000f68000c101d00 */
[----:B------:R-:W5:Y:S01]  /*12350*/  LD.E.128 R32, desc[UR38][R32.64] ;  /* 0x0000002620207980 */ /* 0x000f62000c101d00 */
[----:B-1----:R-:W-:Y:S01]  /*12360*/  ISETP.NE.AND P2, PT, R83, 0x1, PT ;  /* 0x000000015300780c */ /* 0x002fe20003f45270 */
[----:B------:R-:W-:Y:S01]  /*12370*/  IMAD.SHL.U32 R3, R3, 0x2, RZ ;  /* 0x0000000203037824 */ /* 0x000fe200078e00ff */
[----:B------:R-:W-:Y:S01]  /*12380*/  SEL R0, RZ, 0x1, P1 ;  /* 0x00000001ff007807 */ /* 0x000fe20000800000 */
[----:B------:R-:W-:Y:S01]  /*12390*/  ULDC.64 UR6, c[0x0][0xbe8] ;  /* 0x0002fa0000067ab9 */ /* 0x000fe20000000a00 */
[----:B------:R-:W-:Y:S01]  /*123a0*/  ISETP.GE.AND P1, PT, R196, UR8, PT ;  /* 0x00000008c4007c0c */ /* 0x000fe2000bf26270 */
[----:B------:R-:W5:Y:S01]  /*123b0*/  LD.E.128 R36, desc[UR38][R36.64] ;  /* 0x0000002624247980 */ /* 0x000f62000c101d00 */
[----:B------:R-:W-:-:S02]  /*123c0*/  LOP3.LUT R0, R3, 0x2, R0, 0xe2, !PT ;  /* 0x0000000203007812 */ /* 0x000fc400078ee200 */
[----:B------:R-:W-:Y:S01]  /*123d0*/  SEL R3, RZ, 0xffffffff, P1 ;  /* 0xffffffffff037807 */ /* 0x000fe20000800000 */
[----:B------:R-:W5:Y:S04]  /*123e0*/  LD.E.128 R40, desc[UR38][R40.64] ;  /* 0x0000002628287980 */ /* 0x000f68000c101d00 */
[----:B------:R-:W1:Y:S01]  /*123f0*/  @P2 LDC R85, c[0x0][0xcec] ;  /* 0x00033b00ff552b82 */ /* 0x000e620000000800 */
[----:B------:R-:W-:Y:S01]  /*12400*/  ISETP.GE.AND P0, PT, R195, UR8, PT ;  /* 0x00000008c3007c0c */ /* 0x000fe2000bf06270 */
[----:B------:R-:W-:Y:S01]  /*12410*/  IMAD.IADD R17, R17, 0x1, R5 ;  /* 0x0000000111117824 */ /* 0x000fe200078e0205 */
[----:B------:R-:W5:Y:S04]  /*12420*/  LD.E.128 R44, desc[UR38][R44.64] ;  /* 0x000000262c2c7980 */ /* 0x000f68000c101d00 */
[----:B------:R-:W5:Y:S01]  /*12430*/  LD.E.128 R48, desc[UR38][R48.64] ;  /* 0x0000002630307980 */ /* 0x000f62000c101d00 */
[----:B------:R-:W2:Y:S01]  /*12440*/  @P2 LDC R87, c[0x0][0xcf0] ;  /* 0x00033c00ff572b82 */ /* 0x000ea20000000800 */
[----:B------:R-:W-:Y:S01]  /*12450*/  IMAD.SHL.U32 R3, R3, 0x4, RZ ;  /* 0x0000000403037824 */ /* 0x000fe200078e00ff */
[----:B------:R-:W-:Y:S01]  /*12460*/  SEL R5, RZ, 0xffffffff, P0 ;  /* 0xffffffffff057807 */ /* 0x000fe20000000000 */
[----:B------:R-:W-:Y:S01]  /*12470*/  IMAD R20, R80, UR6, RZ ;  /* 0x0000000650147c24 */ /* 0x000fe2000f8e02ff */
[----:B------:R-:W5:Y:S02]  /*12480*/  LD.E.128 R52, desc[UR38][R52.64] ;  /* 0x0000002634347980 */ /* 0x000f64000c101d00 */
[----:B------:R-:W-:Y:S01]  /*12490*/  LOP3.LUT R3, R3, 0x4, R0, 0xe2, !PT ;  /* 0x0000000403037812 */ /* 0x000fe200078ee200 */
[----:B------:R-:W-:Y:S01]  /*124a0*/  IMAD R21, R191, UR7, R20 ;  /* 0x00000007bf157c24 */ /* 0x000fe2000f8e0214 */
[----:B------:R-:W5:Y:S01]  /*124b0*/  LD.E.128 R56, desc[UR38][R56.64] ;  /* 0x0000002638387980 */ /* 0x000f62000c101d00 */
[----:B------:R-:W-:-:S02]  /*124c0*/  IMAD.SHL.U32 R20, R5, 0x8, RZ ;  /* 0x0000000805147824 */ /* 0x000fc400078e00ff */
[----:B------:R-:W-:Y:S01]  /*124d0*/  IMAD R0, R198, 0x20, R199 ;  /* 0x00000020c6007824 */ /* 0x000fe200078e02c7 */
[----:B------:R-:W-:Y:S01]  /*124e0*/  ISETP.GE.AND P0, PT, R194, UR8, PT ;  /* 0x00000008c2007c0c */ /* 0x000fe2000bf06270 */
[----:B------:R-:W-:Y:S01]  /*124f0*/  IMAD.WIDE.U32 R16, R191, UR6, R16 ;  /* 0x00000006bf107c25 */ /* 0x000fe2000f8e0010 */
[----:B------:R-:W-:Y:S01]  /*12500*/  LOP3.LUT R5, R20, 0x8, R3, 0xe2, !PT ;  /* 0x0000000814057812 */ /* 0x000fe200078ee203 */
[----:B------:R-:W-:Y:S01]  /*12510*/  ULDC.64 UR6, c[0x0][0xbf0] ;  /* 0x0002fc0000067ab9 */ /* 0x000fe20000000a00 */
[----:B------:R-:W5:Y:S01]  /*12520*/  LD.E.128 R60, desc[UR38][R60.64] ;  /* 0x000000263c3c7980 */ /* 0x000f62000c101d00 */
[----:B------:R-:W-:Y:S01]  /*12530*/  VIADD R84, R0, UR40 ;  /* 0x0000002800547c36 */ /* 0x000fe20008000000 */
[----:B------:R-:W-:Y:S01]  /*12540*/  SEL R20, RZ, 0xffffffff, P0 ;  /* 0xffffffffff147807 */ /* 0x000fe20000000000 */
[----:B------:R-:W-:Y:S01]  /*12550*/  IMAD.IADD R17, R17, 0x1, R21 ;  /* 0x0000000111117824 */ /* 0x000fe200078e0215 */
[----:B------:R-:W5:Y:S01]  /*12560*/  LD.E.128 R64, desc[UR38][R64.64] ;  /* 0x0000002640407980 */ /* 0x000f62000c101d00 */
[----:B-1----:R-:W-:-:S03]  /*12570*/  @P2 IMAD.HI.U32 R0, R84, R85, RZ ;  /* 0x0000005554002227 */ /* 0x002fc600078e00ff */
[----:B------:R-:W5:Y:S01]  /*12580*/  LD.E.128 R68, desc[UR38][R68.64] ;  /* 0x0000002644447980 */ /* 0x000f62000c101d00 */
[----:B------:R-:W-:Y:S02]  /*12590*/  IMAD R21, R82, UR6, RZ ;  /* 0x0000000652157c24 */ /* 0x000fe4000f8e02ff */
[----:B------:R-:W-:Y:S01]  /*125a0*/  IMAD.SHL.U32 R20, R20, 0x10, RZ ;  /* 0x0000001014147824 */ /* 0x000fe200078e00ff */
[----:B------:R-:W5:Y:S01]  /*125b0*/  LD.E.128 R72, desc[UR38][R72.64] ;  /* 0x0000002648487980 */ /* 0x000f62000c101d00 */
[----:B------:R-:W-:Y:S01]  /*125c0*/  IMAD.MOV.U32 R3, RZ, RZ, R84 ;  /* 0x000000ffff037224 */ /* 0x000fe200078e0054 */
[----:B--2---:R-:W-:Y:S01]  /*125d0*/  @P2 SHF.R.U32.HI R3, RZ, R87, R0 ;  /* 0x00000057ff032219 */ /* 0x004fe20000011600 */
[C---:B------:R-:W-:Y:S01]  /*125e0*/  IMAD R21, R81.reuse, UR7, R21 ;  /* 0x0000000751157c24 */ /* 0x040fe2000f8e0215 */
[----:B------:R-:W5:Y:S01]  /*125f0*/  LD.E.128 R76, desc[UR38][R76.64] ;  /* 0x000000264c4c7980 */ /* 0x000f62000c101d00 */
[----:B------:R-:W-:Y:S01]  /*12600*/  IMAD.WIDE.U32 R16, R81, UR6, R16 ;  /* 0x0000000651107c25 */ /* 0x000fe2000f8e0010 */
[----:B------:R-:W-:Y:S01]  /*12610*/  LOP3.LUT R0, R20, 0x10, R5, 0xe2, !PT ;  /* 0x0000001014007812 */ /* 0x000fe200078ee205 */
[----:B------:R-:W-:Y:S01]  /*12620*/  ULDC.64 UR6, c[0x0][0xbe0] ;  /* 0x0002f80000067ab9 */ /* 0x000fe20000000a00 */
[----:B------:R-:W-:Y:S01]  /*12630*/  SHF.R.S32.HI R5, RZ, 0x1f, R3 ;  /* 0x0000001fff057819 */ /* 0x000fe20000011403 */
[----:B------:R-:W-:Y:S01]  /*12640*/  IMAD.IADD R17, R17, 0x1, R21 ;  /* 0x0000000111117824 */ /* 0x000fe200078e0215 */
[----:B------:R-:W-:Y:S01]  /*12650*/  ISETP.GE.AND P0, PT, R193, UR8, PT ;  /* 0x00000008c1007c0c */ /* 0x000fe2000bf06270 */
[----:B------:R-:W-:Y:S01]  /*12660*/  IMAD.MOV R21, RZ, RZ, -R3 ;  /* 0x000000ffff157224 */ /* 0x000fe200078e0a03 */
[----:B------:R-:W-:Y:S01]  /*12670*/  @!PT LDS RZ, [RZ] ;  /* 0x00000000fffff984 */ /* 0x000fe20000000800 */
[----:B------:R-:W-:Y:S01]  /*12680*/  @!PT LDS RZ, [RZ] ;  /* 0x00000000fffff984 */ /* 0x000fe20000000800 */
[----:B------:R-:W-:Y:S01]  /*12690*/  @!PT LDS RZ, [RZ] ;  /* 0x00000000fffff984 */ /* 0x000fe20000000800 */
[----:B------:R-:W-:Y:S01]  /*126a0*/  @!PT LDS RZ, [RZ] ;  /* 0x00000000fffff984 */ /* 0x000fe20000000800 */
[----:B------:R1:W-:Y:S06]  /*126b0*/  MEMBAR.ALL.CTA ;  /* 0x0000000000007992 */ /* 0x0003ec0000008000 */
[----:B-1----:R-:W1:Y:S01]  /*126c0*/  FENCE.VIEW.ASYNC.S ;  /* 0x00000000000073c6 */ /* 0x002e620000000000 */
[----:B------:R-:W-:Y:S01]  /*126d0*/  IMAD R80, R5, UR6, RZ ;  /* 0x0000000605507c24 */ /* 0x000fe2000f8e02ff */
[----:B------:R-:W-:Y:S01]  /*126e0*/  SEL R20, RZ, 0xffffffff, P0 ;  /* 0xffffffffff147807 */ /* 0x000fe20000000000 */
[----:B------:R-:W-:Y:S01]  /*126f0*/  IMAD R5, R83, R21, R84 ;  /* 0x0000001553057224 */ /* 0x000fe200078e0254 */
[----:B------:R-:W-:Y:S01]  /*12700*/  ISETP.GE.AND P0, PT, R203, UR8, PT ;  /* 0x00000008cb007c0c */ /* 0x000fe2000bf06270 */
[C---:B------:R-:W-:Y:S01]  /*12710*/  IMAD R21, R3.reuse, UR7, R80 ;  /* 0x0000000703157c24 */ /* 0x040fe2000f8e0250 */
[----:B------:R-:W-:Y:S01]  /*12720*/  UIADD3 UR5, UR37, 0x38820, URZ ;  /* 0x0003882025057890 */ /* 0x000fe2000fffe03f */
[----:B------:R-:W-:Y:S01]  /*12730*/  IMAD.SHL.U32 R81, R20, 0x20, RZ ;  /* 0x0000002014517824 */ /* 0x000fe200078e00ff */
[----:B------:R-:W-:Y:S01]  /*12740*/  SHF.R.S32.HI R20, RZ, 0x1f, R5 ;  /* 0x0000001fff147819 */ /* 0x000fe20000011405 */
[----:B------:R-:W-:Y:S01]  /*12750*/  IMAD.WIDE.U32 R16, R3, UR6, R16 ;  /* 0x0000000603107c25 */ /* 0x000fe2000f8e0010 */
[----:B------:R-:W-:Y:S01]  /*12760*/  ULDC.64 UR6, c[0x0][0xbd8] ;  /* 0x0002f60000067ab9 */ /* 0x000fe20000000a00 */
[----:B------:R-:W-:Y:S01]  /*12770*/  SEL R3, RZ, 0x40, P0 ;  /* 0x00000040ff037807 */ /* 0x000fe20000000000 */
[----:B------:R-:W-:Y:S01]  /*12780*/  UPRMT UR5, URZ, 0x654, UR5 ;  /* 0x000006543f057896 */ /* 0x000fe20008000005 */
[----:B------:R-:W-:Y:S01]  /*12790*/  IMAD R20, R20, UR6, RZ ;  /* 0x0000000614147c24 */ /* 0x000fe2000f8e02ff */
[----:B------:R-:W-:Y:S01]  /*127a0*/  LOP3.LUT R0, R81, 0x20, R0, 0xe2, !PT ;  /* 0x0000002051007812 */ /* 0x000fe200078ee200 */
[----:B------:R-:W-:Y:S01]  /*127b0*/  IMAD.IADD R17, R17, 0x1, R21 ;  /* 0x0000000111117824 */ /* 0x000fe200078e0215 */
[----:B------:R-:W-:Y:S01]  /*127c0*/  ISETP.GE.AND P0, PT, R202, UR8, PT ;  /* 0x00000008ca007c0c */ /* 0x000fe2000bf06270 */
[----:B------:R-:W-:Y:S01]  /*127d0*/  IMAD R87, R4, R83, RZ ;  /* 0x0000005304577224 */ /* 0x000fe200078e02ff */
[----:B------:R-:W-:Y:S01]  /*127e0*/  LOP3.LUT R0, R0, R3, RZ, 0xfc, !PT ;  /* 0x0000000300007212 */ /* 0x000fe200078efcff */
[----:B------:R-:W-:Y:S01]  /*127f0*/  VIADD R86, R199, UR40 ;  /* 0x00000028c7567c36 */ /* 0x000fe20008000000 */
[----:B------:R-:W-:Y:S01]  /*12800*/  SEL R3, RZ, 0x80, P0 ;  /* 0x00000080ff037807 */ /* 0x000fe20000000000 */
[C---:B------:R-:W-:Y:S01]  /*12810*/  IMAD R21, R5.reuse, UR7, R20 ;  /* 0x0000000705157c24 */ /* 0x040fe2000f8e0214 */
[----:B------:R-:W-:Y:S01]  /*12820*/  BSSY B1, `(.L_x_6434) ;  /* 0x000002b000017945 */ /* 0x000fe20003800000 */
        /* <DEDUP_REMOVED lines=42> */
.L_x_6435:
[----:B------:R-:W-:Y:S05]  /*12ad0*/  BSYNC B1 ;  /* 0x0000000000017941 */ /* 0x000fea0003800000 */
.L_x_6434:
[----:B---3--:R-:W-:Y:S01]  /*12ae0*/  VIADD R4, R86, 0x20 ;  /* 0x0000002056047836 */ /* 0x008fe20000000000 */
[----:B-----5:R3:W4:Y:S04]  /*12af0*/  SHFL.IDX PT, R9, R85, 0x1, 0x181f ;  /* 0x00381f0055097f89 */ /* 0x02072800000e0000 */
        /* <DEDUP_REMOVED lines=36> */
.L_x_6431:
[----:B------:R-:W0:Y:S08]  /*12d40*/  LDC.64 R8, c[0x0][0xd00] ;  /* 0x00034000ff087b82 */ /* 0x000e300000000a00 */
[----:B------:R-:W1:Y:S01]  /*12d50*/  LDC.64 R4, c[0x0][0xd00] ;  /* 0x00034000ff047b82 */ /* 0x000e620000000a00 */
[----:B------:R-:W-:Y:S01]  /*12d60*/  ULDC UR5, c[0x0][0xb88] ;  /* 0x0002e20000057ab9 */ /* 0x000fe20000000800 */
[----:B------:R-:W-:-:S06]  /*12d70*/  IMAD.MOV.U32 R3, RZ, RZ, RZ ;  /* 0x000000ffff037224 */ /* 0x000fcc00078e00ff */
[----:B------:R-:W2:Y:S01]  /*12d80*/  LDC R21, c[0x0][0xce8] ;  /* 0x00033a00ff157b82 */ /* 0x000ea20000000800 */
[----:B0-----:R-:W-:-:S04]  /*12d90*/  ISETP.NE.U32.AND P0, PT, R8, RZ, PT ;  /* 0x000000ff0800720c */ /* 0x001fc80003f05070 */
[----:B------:R-:W-:-:S03]  /*12da0*/  ISETP.NE.AND.EX P0, PT, R9, RZ, PT, P0 ;  /* 0x000000ff0900720c */ /* 0x000fc60003f05300 */
[----:B------:R-:W0:Y:S01]  /*12db0*/  LDC.64 R8, c[0x0][0xd08] ;  /* 0x00034200ff087b82 */ /* 0x000e220000000a00 */
[----:B-1----:R-:W-:-:S04]  /*12dc0*/  IMAD.WIDE R4, R192, 0x4, R4 ;  /* 0x00000004c0047825 */ /* 0x002fc800078e0204 */
[----:B------:R-:W-:-:S05]  /*12dd0*/  IMAD.U32 R0, RZ, RZ, UR5 ;  /* 0x00000005ff007e24 */ /* 0x000fca000f8e00ff */
[----:B------:R1:W5:Y:S01]  /*12de0*/  @P0 LDG.E R3, desc[UR38][R4.64] ;  /* 0x0000002604030981 */ /* 0x000362000c1e1900 */
[----:B0-----:R-:W-:-:S04]  /*12df0*/  ISETP.NE.U32.AND P1, PT, R8, RZ, PT ;  /* 0x000000ff0800720c */ /* 0x001fc80003f25070 */
[----:B------:R-:W-:-:S13]  /*12e00*/  ISETP.NE.AND.EX P1, PT, R9, RZ, PT, P1 ;  /* 0x000000ff0900720c */ /* 0x000fda0003f25310 */
[----:B------:R-:W0:Y:S02]  /*12e10*/  @P1 LDC.64 R8, c[0x0][0xd08] ;  /* 0x00034200ff081b82 */ /* 0x000e240000000a00 */
[----:B0-----:R-:W-:-:S05]  /*12e20*/  @P1 IMAD.WIDE R8, R192, 0x4, R8 ;  /* 0x00000004c0081825 */ /* 0x001fca00078e0208 */
[----:B------:R1:W5:Y:S01]  /*12e30*/  @P1 LDG.E R0, desc[UR38][R8.64] ;  /* 0x0000002608001981 */ /* 0x000362000c1e1900 */
[----:B------:R-:W-:Y:S02]  /*12e40*/  ISETP.GE.AND P2, PT, R205, 0x40, PT ;  /* 0x00000040cd00780c */ /* 0x000fe40003f46270 */
[----:B------:R-:W-:Y:S01]  /*12e50*/  SHF.R.S32.HI R10, RZ, 0x1f, R192 ;  /* 0x0000001fff0a7819 */ /* 0x000fe200000114c0 */
[----:B--2---:R-:W-:Y:S10]  /*12e60*/  @P1 BRA `(.L_x_6437) ;  /* 0x0000000000101947 */ /* 0x004ff40003800000 */
[----:B------:R-:W-:Y:S05]  /*12e70*/  @!P0 BRA `(.L_x_6437) ;  /* 0x00000000000c8947 */ /* 0x000fea0003800000 */
[----:B-1----:R-:W2:Y:S04]  /*12e80*/  LDG.E R9, desc[UR38][R4.64] ;  /* 0x0000002604097981 */ /* 0x002ea8000c1e1900 */
[----:B-----5:R-:W2:Y:S02]  /*12e90*/  LDG.E R0, desc[UR38][R4.64+0x4] ;  /* 0x0000042604007981 */ /* 0x020ea4000c1e1900 */
[----:B--2---:R-:W-:-:S07]  /*12ea0*/  IMAD.IADD R0, R0, 0x1, -R9 ;  /* 0x0000000100007824 */ /* 0x004fce00078e0a09 */
.L_x_6437:
[----:B------:R-:W-:Y:S01]  /*12eb0*/  BSSY B1, `(.L_x_6438) ;  /* 0x000002e000017945 */ /* 0x000fe20003800000 */
[----:B------:R-:W-:Y:S02]  /*12ec0*/  SHF.R.S32.HI R14, RZ, 0x1f, R191 ;  /* 0x0000001fff0e7819 */ /* 0x000fe400000114bf */
[----:B------:R-:W-:Y:S02]  /*12ed0*/  SEL R15, R192, RZ, !P0 ;  /* 0x000000ffc00f7207 */ /* 0x000fe40004000000 */
[----:B------:R-:W-:Y:S02]  /*12ee0*/  SEL R16, R10, RZ, !P0 ;  /* 0x000000ff0a107207 */ /* 0x000fe40004000000 */
[----:B-----5:R-:W-:Y:S01]  /*12ef0*/  SHF.R.S32.HI R12, RZ, 0x1f, R3 ;  /* 0x0000001fff0c7819 */ /* 0x020fe20000011403 */
[----:B------:R-:W-:Y:S06]  /*12f00*/  @P2 BRA `(.L_x_6439) ;  /* 0x0000000000a02947 */ /* 0x000fec0003800000 */
[----:B------:R-:W0:Y:S01]  /*12f10*/  S2R R13, SR_TID.X ;  /* 0x00000000000d7919 */ /* 0x000e220000002100 */
[----:B------:R-:W2:Y:S01]  /*12f20*/  LDC R20, c[0x0][0xce8] ;  /* 0x00033a00ff147b82 */ /* 0x000ea20000000800 */
[----:B-1----:R-:W-:Y:S02]  /*12f30*/  IMAD.U32 R8, RZ, RZ, UR40 ;  /* 0x00000028ff087e24 */ /* 0x002fe4000f8e00ff */
[----:B--2---:R-:W-:-:S03]  /*12f40*/  IMAD R4, R0, R20, RZ ;  /* 0x0000001400047224 */ /* 0x004fc600078e02ff */
        /* <DEDUP_REMOVED lines=36> */
.L_x_6439:
[----:B------:R-:W-:Y:S05]  /*13190*/  BSYNC B1 ;  /* 0x0000000000017941 */ /* 0x000fea0003800000 */
.L_x_6438:
[----:B------:R-:W-:Y:S01]  /*131a0*/  ISETP.NE.AND P0, PT, R21, 0x1, PT ;  /* 0x000000011500780c */ /* 0x000fe20003f05270 */
[----:B------:R-:W-:Y:S01]  /*131b0*/  ULDC.64 UR6, c[0x0][0xba0] ;  /* 0x0002e80000067ab9 */ /* 0x000fe20000000a00 */
[----:B------:R-:W-:Y:S01]  /*131c0*/  ULDC UR5, c[0x0][0xbc8] ;  /* 0x0002f20000057ab9 */ /* 0x000fe20000000800 */
[----:B01----:R-:W-:Y:S01]  /*131d0*/  IMAD R8, R12, UR6, RZ ;  /* 0x000000060c087c24 */ /* 0x003fe2000f8e02ff */
[----:B------:R-:W-:Y:S01]  /*131e0*/  ISETP.GE.AND P1, PT, R197, UR5, PT ;  /* 0x00000005c5007c0c */ /* 0x000fe2000bf26270 */
[----:B------:R-:W-:Y:S01]  /*131f0*/  IMAD.WIDE.U32 R4, R3, UR6, RZ ;  /* 0x0000000603047c25 */ /* 0x000fe2000f8e00ff */
[----:B------:R-:W-:Y:S01]  /*13200*/  ISETP.GE.AND P2, PT, R187, UR5, PT ;  /* 0x00000005bb007c0c */ /* 0x000fe2000bf46270 */
[----:B------:R-:W-:Y:S01]  /*13210*/  BSSY B1, `(.L_x_6440) ;  /* 0x0000064000017945 */ /* 0x000fe20003800000 */
[----:B------:R-:W-:Y:S01]  /*13220*/  SEL R9, RZ, 0xffffffff, P1 ;  /* 0xffffffffff097807 */ /* 0x000fe20000800000 */
[----:B------:R-:W-:Y:S01]  /*13230*/  IMAD R3, R3, UR7, R8 ;  /* 0x0000000703037c24 */ /* 0x000fe2000f8e0208 */
[----:B------:R-:W-:Y:S01]  /*13240*/  ULDC.64 UR6, c[0x0][0xbe8] ;  /* 0x0002fa0000067ab9 */ /* 0x000fe20000000a00 */
[----:B------:R-:W-:Y:S01]  /*13250*/  ISETP.GE.AND P1, PT, R196, UR5, PT ;  /* 0x00000005c4007c0c */ /* 0x000fe2000bf26270 */
[----:B------:R-:W-:Y:S01]  /*13260*/  IMAD R8, R14, UR6, RZ ;  /* 0x000000060e087c24 */ /* 0x000fe2000f8e02ff */
[----:B------:R-:W0:Y:S01]  /*13270*/  @P0 LDC R11, c[0x0][0xcec] ;  /* 0x00033b00ff0b0b82 */ /* 0x000e220000000800 */
[----:B------:R-:W-:-:S02]  /*13280*/  IMAD.IADD R5, R5, 0x1, R3 ;  /* 0x0000000105057824 */ /* 0x000fc400078e0203 */
[----:B------:R-:W-:Y:S01]  /*13290*/  IMAD R3, R191, UR7, R8 ;  /* 0x00000007bf037c24 */ /* 0x000fe2000f8e0208 */
[----:B------:R-:W-:Y:S01]  /*132a0*/  SEL R8, RZ, 0x1, P2 ;  /* 0x00000001ff087807 */ /* 0x000fe20001000000 */
[----:B------:R-:W-:Y:S01]  /*132b0*/  IMAD.SHL.U32 R9, R9, 0x2, RZ ;  /* 0x0000000209097824 */ /* 0x000fe200078e00ff */
[----:B------:R-:W-:Y:S01]  /*132c0*/  ISETP.GE.AND P2, PT, R202, UR5, PT ;  /* 0x00000005ca007c0c */ /* 0x000fe2000bf46270 */
[----:B------:R-:W-:Y:S01]  /*132d0*/  IMAD.WIDE.U32 R4, R191, UR6, R4 ;  /* 0x00000006bf047c25 */ /* 0x000fe2000f8e0004 */
[----:B------:R-:W1:Y:S01]  /*132e0*/  @P0 LDC R13, c[0x0][0xcf0] ;  /* 0x00033c00ff0d0b82 */ /* 0x000e620000000800 */
[----:B------:R-:W-:Y:S01]  /*132f0*/  ULDC.64 UR6, c[0x0][0xbf0] ;  /* 0x0002fc0000067ab9 */ /* 0x000fe20000000a00 */
[----:B------:R-:W-:Y:S01]  /*13300*/  LOP3.LUT R12, R9, 0x2, R8, 0xe2, !PT ;  /* 0x00000002090c7812 */ /* 0x000fe200078ee208 */
[----:B------:R-:W-:Y:S01]  /*13310*/  IMAD R8, R198, 0x20, R199 ;  /* 0x00000020c6087824 */ /* 0x000fe200078e02c7 */
[----:B------:R-:W-:Y:S01]  /*13320*/  SEL R9, RZ, 0xffffffff, P1 ;  /* 0xffffffffff097807 */ /* 0x000fe20000800000 */
[----:B------:R-:W-:Y:S01]  /*13330*/  IMAD.IADD R5, R5, 0x1, R3 ;  /* 0x0000000105057824 */ /* 0x000fe200078e0203 */
[----:B------:R-:W-:Y:S01]  /*13340*/  ISETP.GE.AND P1, PT, R195, UR5, PT ;  /* 0x00000005c3007c0c */ /* 0x000fe2000bf26270 */
[----:B------:R-:W-:-:S02]  /*13350*/  VIADD R10, R8, UR40 ;  /* 0x00000028080a7c36 */ /* 0x000fc40008000000 */
[----:B------:R-:W-:Y:S01]  /*13360*/  IMAD R3, R16, UR6, RZ ;  /* 0x0000000610037c24 */ /* 0x000fe2000f8e02ff */
[----:B------:R-:W-:Y:S01]  /*13370*/  SEL R14, RZ, 0xffffffff, P1 ;  /* 0xffffffffff0e7807 */ /* 0x000fe20000800000 */
[----:B------:R-:W-:Y:S02]  /*13380*/  IMAD.SHL.U32 R17, R9, 0x4, RZ ;  /* 0x0000000409117824 */ /* 0x000fe400078e00ff */
[----:B------:R-:W-:Y:S02]  /*13390*/  IMAD R9, R15, UR7, R3 ;  /* 0x000000070f097c24 */ /* 0x000fe4000f8e0203 */
[----:B------:R-:W-:Y:S01]  /*133a0*/  IMAD.MOV.U32 R3, RZ, RZ, R10 ;  /* 0x000000ffff037224 */ /* 0x000fe200078e000a */
[----:B------:R-:W-:Y:S01]  /*133b0*/  LOP3.LUT R12, R17, 0x4, R12, 0xe2, !PT ;  /* 0x00000004110c7812 */ /* 0x000fe200078ee20c */
[----:B0-----:R-:W-:-:S04]  /*133c0*/  @P0 IMAD.HI.U32 R8, R10, R11, RZ ;  /* 0x0000000b0a080227 */ /* 0x001fc800078e00ff */
[----:B------:R-:W-:Y:S01]  /*133d0*/  IMAD.WIDE.U32 R4, R15, UR6, R4 ;  /* 0x000000060f047c25 */ /* 0x000fe2000f8e0004 */
[----:B------:R-:W-:Y:S01]  /*133e0*/  ULDC.64 UR6, c[0x0][0xbe0] ;  /* 0x0002f80000067ab9 */ /* 0x000fe20000000a00 */
[----:B-1----:R-:W-:Y:S02]  /*133f0*/  @P0 SHF.R.U32.HI R3, RZ, R13, R8 ;  /* 0x0000000dff030219 */ /* 0x002fe40000011608 */
[----:B------:R-:W-:Y:S01]  /*13400*/  IMAD.SHL.U32 R11, R14, 0x8, RZ ;  /* 0x000000080e0b7824 */ /* 0x000fe200078e00ff */
[----:B------:R-:W-:Y:S01]  /*13410*/  ISETP.GE.AND P0, PT, R194, UR5, PT ;  /* 0x00000005c2007c0c */ /* 0x000fe2000bf06270 */
[----:B------:R-:W-:Y:S01]  /*13420*/  IMAD.IADD R5, R5, 0x1, R9 ;  /* 0x0000000105057824 */ /* 0x000fe200078e0209 */
[--C-:B------:R-:W-:Y:S01]  /*13430*/  SHF.R.S32.HI R8, RZ, 0x1f, R3.reuse ;  /* 0x0000001fff087819 */ /* 0x100fe20000011403 */
[----:B------:R-:W-:Y:S01]  /*13440*/  IMAD.MOV R9, RZ, RZ, -R3 ;  /* 0x000000ffff097224 */ /* 0x000fe200078e0a03 */
[----:B------:R-:W-:Y:S01]  /*13450*/  LOP3.LUT R12, R11, 0x8, R12, 0xe2, !PT ;  /* 0x000000080b0c7812 */ /* 0x000fe200078ee20c */
[----:B------:R-:W-:Y:S01]  /*13460*/  IMAD.WIDE.U32 R4, R3, UR6, R4 ;  /* 0x0000000603047c25 */ /* 0x000fe2000f8e0004 */
[----:B------:R-:W-:-:S02]  /*13470*/  SEL R11, RZ, 0xffffffff, P0 ;  /* 0xffffffffff0b7807 */ /* 0x000fc40000000000 */
[----:B------:R-:W-:Y:S01]  /*13480*/  ISETP.GE.AND P0, PT, R193, UR5, PT ;  /* 0x00000005c1007c0c */ /* 0x000fe2000bf06270 */
        /* <DEDUP_REMOVED lines=8> */
[----:B------:R-:W-:Y:S01]  /*13510*/  IMAD R25, R0, R21, RZ ;  /* 0x0000001500197224 */ /* 0x000fe200078e02ff */
[----:B------:R-:W-:Y:S01]  /*13520*/  LOP3.LUT R12, R13, 0x10, R12, 0xe2, !PT ;  /* 0x000000100d0c7812 */ /* 0x000fe200078ee20c */
[----:B------:R-:W-:Y:S01]  /*13530*/  IMAD.IADD R5, R5, 0x1, R11 ;  /* 0x0000000105057824 */ /* 0x000fe200078e020b */
[----:B------:R-:W-:Y:S01]  /*13540*/  SEL R0, RZ, 0x80, P2 ;  /* 0x00000080ff007807 */ /* 0x000fe20001000000 */
[----:B------:R-:W-:-:S02]  /*13550*/  IMAD R8, R3, UR6, RZ ;  /* 0x0000000603087c24 */ /* 0x000fc4000f8e02ff */
[----:B------:R-:W-:Y:S02]  /*13560*/  VIADD R26, R199, UR40 ;  /* 0x00000028c71a7c36 */ /* 0x000fe40008000000 */
[C---:B------:R-:W-:Y:S02]  /*13570*/  IMAD R3, R9.reuse, UR7, R8 ;  /* 0x0000000709037c24 */ /* 0x040fe4000f8e0208 */
[----:B------:R-:W-:Y:S01]  /*13580*/  IMAD.WIDE.U32 R4, R9, UR6, R4 ;  /* 0x0000000609047c25 */ /* 0x000fe2000f8e0004 */
        /* <DEDUP_REMOVED lines=44> */
.L_x_6441:
[----:B------:R-:W-:Y:S05]  /*13850*/  BSYNC B1 ;  /* 0x0000000000017941 */ /* 0x000fea0003800000 */
.L_x_6440:
        /* <DEDUP_REMOVED lines=36> */
.L_x_6436:
[----:B------:R-:W-:Y:S05]  /*13aa0*/  BSYNC B0 ;  /* 0x0000000000007941 */ /* 0x000fea0003800000 */
.L_x_6430:
[----:B------:R-:W-:Y:S02]  /*13ab0*/  ULDC UR5, c[0x0][0xd3c] ;  /* 0x00034f0000057ab9 */ /* 0x000fe40000000800 */
[----:B------:R-:W-:-:S13]  /*13ac0*/  ISETP.GE.AND P0, PT, R7, UR5, PT ;  /* 0x0000000507007c0c */ /* 0x000fda000bf06270 */
[----:B------:R-:W-:Y:S05]  /*13ad0*/  @!P0 BRA `(.L_x_6442) ;  /* 0xfffffed400648947 */ /* 0x000fea000383ffff */
[----:B------:R-:W-:Y:S05]  /*13ae0*/  EXIT ;  /* 0x000000000000794d */ /* 0x000fea0003800000 */
.L_x_6338:
        /* <DEDUP_REMOVED lines=18> */
.L_x_6443:
        /* <DEDUP_REMOVED lines=41> */
.L_x_6449:
        /* <DEDUP_REMOVED lines=12> */
.L_x_6448:
[----:B------:R-:W-:Y:S05]  /*13f60*/  BSYNC B0 ;  /* 0x0000000000007941 */ /* 0x000fea0003800000 */
.L_x_6447:
        /* <DEDUP_REMOVED lines=21> */
.L_x_6445:
        /* <DEDUP_REMOVED lines=18> */
[----:B------:R-:W-:-:S06]  /*141e0*/  VIADD R16, R7, 0xffffffff ;  /* 0xffffffff07107836 */ /* 0x000fcc0000000000 */
[----:B------:R2:W3:Y:S02]  /*141f0*/  SHFL.IDX PT, R16, R5, R16, 0x1f ;  /* 0x00001f1005107589 */ /* 0x0004e400000e0000 */
.L_x_6450:
[----:B-12---:R-:W-:Y:S01]  /*14200*/  IMAD.MOV R5, RZ, RZ, -R3 ;  /* 0x000000ffff057224 */ /* 0x006fe200078e0a03 */
[----:B------:R-:W-:Y:S01]  /*14210*/  IABS R7, R9 ;  /* 0x0000000900077213 */ /* 0x000fe20000000000 */
        /* <DEDUP_REMOVED lines=54> */
.L_x_6446:
[----:B------:R-:W-:Y:S02]  /*14580*/  IMAD.MOV.U32 R17, RZ, RZ, RZ ;  /* 0x000000ffff117224 */ /* 0x000fe400078e00ff */
[----:B------:R-:W-:Y:S02]  /*14590*/  IMAD.U32 R16, RZ, RZ, UR6 ;  /* 0x00000006ff107e24 */ /* 0x000fe4000f8e00ff */
[----:B------:R-:W-:-:S07]  /*145a0*/  IMAD.MOV.U32 R18, RZ, RZ, RZ ;  /* 0x000000ffff127224 */ /* 0x000fce00078e00ff */
.L_x_6451:
[----:B------:R-:W-:-:S13]  /*145b0*/  ISETP.NE.AND P0, PT, R0, RZ, PT ;  /* 0x000000ff0000720c */ /* 0x000fda0003f05270 */
[----:B------:R-:W1:Y:S01]  /*145c0*/  @!P0 S2R R3, SR_CgaCtaId ;  /* 0x0000000000038919 */ /* 0x000e620000008800 */
[----:B------:R-:W-:-:S04]  /*145d0*/  @!P0 MOV R0, 0x400 ;  /* 0x0000040000008802 */ /* 0x000fc80000000f00 */
[----:B-1----:R-:W-:-:S05]  /*145e0*/  @!P0 LEA R0, R3, R0, 0x18 ;  /* 0x0000000003008211 */ /* 0x002fca00078ec0ff */
[----:B------:R1:W-:Y:S01]  /*145f0*/  @!P0 STS.128 [R0+0x388d0], R16 ;  /* 0x0388d01000008388 */ /* 0x0003e20000000c00 */
[----:B------:R-:W-:Y:S06]  /*14600*/  BAR.ARV 0x5, 0x180 ;  /* 0x0146000000007b1d */ /* 0x000fec0000002000 */
.L_x_6444:
        /* <DEDUP_REMOVED lines=18> */
[----:B------:R-:W-:Y:S01]  /*14730*/  IMAD.SHL.U32 R4, R4, 0x10, RZ ;  /* 0x0000001004047824 */ /* 0x000fe200078e00ff */
[----:B------:R-:W-:-:S02]  /*14740*/  LOP3.LUT R0, R0, 0x38, RZ, 0xc0, !PT ;  /* 0x0000003800007812 */ /* 0x000fc400078ec0ff */
[----:B------:R-:W-:Y:S02]  /*14750*/  LOP3.LUT R2, R3, 0x200, R2, 0xf8, !PT ;  /* 0x0000020003027812 */ /* 0x000fe400078ef802 */
[----:B------:R-:W-:Y:S02]  /*14760*/  LOP3.LUT R4, R5, 0x70, R4, 0xf8, !PT ;  /* 0x0000007005047812 */ /* 0x000fe400078ef804 */
[C---:B------:R-:W-:Y:S02]  /*14770*/  LOP3.LUT R4, R0.reuse, 0x40, RZ, 0xfc, !PT ;  /* 0x0000004000047812 */ /* 0x040fe400078efcff */
[----:B------:R-:W-:Y:S01]  /*14780*/  LOP3.LUT R4, R0, 0x100, RZ, 0xfc, !PT ;  /* 0x0000010000047812 */ /* 0x000fe200078efcff */
[----:B-1----:R-:W-:-:S06]  /*14790*/  ULEA UR4, UR5, UR4, 0x18 ;  /* 0x0000000405047291 */ /* 0x002fcc000f8ec03f */
[----:B------:R-:W-:-:S05]  /*147a0*/  IMAD.U32 R3, RZ, RZ, UR4 ;  /* 0x00000004ff037e24 */ /* 0x000fca000f8e00ff */
[----:B------:R0:W-:Y:S02]  /*147b0*/  STL [R1], R3 ;  /* 0x0000000301007387 */ /* 0x0001e40000100800 */
[----:B0-----:R-:W-:Y:S02]  /*147c0*/  IMAD R3, R2, 0x2, R3 ;  /* 0x0000000202037824 */ /* 0x001fe400078e0203 */
[----:B------:R-:W-:-:S03]  /*147d0*/  IMAD.MOV.U32 R2, RZ, RZ, 0x1 ;  /* 0x00000001ff027424 */ /* 0x000fc600078e00ff */
[----:B------:R0:W-:Y:S04]  /*147e0*/  STL [R1+0x10], R3 ;  /* 0x0000100301007387 */ /* 0x0001e80000100800 */
[----:B------:R-:W-:Y:S04]  /*147f0*/  STL [R1+0x60], RZ ;  /* 0x000060ff01007387 */ /* 0x000fe80000100800 */
[----:B------:R1:W-:Y:S01]  /*14800*/  STL [R1+0x14], R2 ;  /* 0x0000140201007387 */ /* 0x0003e20000100800 */
[----:B0-----:R-:W-:-:S03]  /*14810*/  LOP3.LUT R3, R0, 0x80, RZ, 0xfc, !PT ;  /* 0x0000008000037812 */ /* 0x001fc600078efcff */
[----:B------:R0:W-:Y:S01]  /*14820*/  STL [R1+0x8], RZ ;  /* 0x000008ff01007387 */ /* 0x0001e20000100800 */
[C---:B------:R-:W-:Y:S02]  /*14830*/  LOP3.LUT R3, R0.reuse, 0x140, RZ, 0xfc, !PT ;  /* 0x0000014000037812 */ /* 0x040fe400078efcff */
[C---:B-1----:R-:W-:Y:S02]  /*14840*/  LOP3.LUT R2, R0.reuse, 0xc0, RZ, 0xfc, !PT ;  /* 0x000000c000027812 */ /* 0x042fe400078efcff */
[C---:B------:R-:W-:Y:S02]  /*14850*/  LOP3.LUT R2, R0.reuse, 0x180, RZ, 0xfc, !PT ;  /* 0x0000018000027812 */ /* 0x040fe400078efcff */
[----:B0-----:R-:W-:-:S07]  /*14860*/  LOP3.LUT R0, R0, 0x1c0, RZ, 0xfc, !PT ;  /* 0x000001c000007812 */ /* 0x001fce00078efcff */
.L_x_6584:
[----:B------:R-:W-:Y:S05]  /*14870*/  YIELD ;  /* 0x0000000000007946 */ /* 0x000fea0003800000 */
[----:B------:R-:W-:Y:S01]  /*14880*/  ULDC.64 UR4, c[0x0][0xb20] ;  /* 0x0002c80000047ab9 */ /* 0x000fe20000000a00 */
[----:B---3--:R-:W-:Y:S01]  /*14890*/  IMAD.MOV.U32 R0, RZ, RZ, RZ ;  /* 0x000000ffff007224 */ /* 0x008fe200078e00ff */
[----:B------:R-:W-:Y:S01]  /*148a0*/  ISETP.NE.U32.AND P0, PT, RZ, UR4, PT ;  /* 0x00000004ff007c0c */ /* 0x000fe2000bf05070 */
[----:B0-----:R-:W0:Y:S01]  /*148b0*/  LDC.64 R4, c[0x0][0xaf8] ;  /* 0x0002be00ff047b82 */ /* 0x001e220000000a00 */
        /* <DEDUP_REMOVED lines=16> */
[----:B--2---:R-:W1:Y:S08]  /*149c0*/  @P2 LDC.64 R6, c[0x0][0xb10] ;  /* 0x0002c400ff062b82 */ /* 0x004e700000000a00 */
        /* <DEDUP_REMOVED lines=23> */
.L_x_6453:
        /* <DEDUP_REMOVED lines=10> */
.L_x_6454:
[----:B------:R-:W-:Y:S05]  /*14be0*/  @!P1 BRA `(.L_x_6455) ;  /* 0x00000000000c9947 */ /* 0x000fea0003800000 */
[----:B------:R-:W2:Y:S04]  /*14bf0*/  LDG.E R6, desc[UR38][R2.64] ;  /* 0x0000002602067981 */ /* 0x000ea8000c1e1900 */
[----:B------:R-:W2:Y:S02]  /*14c00*/  LDG.E R2, desc[UR38][R2.64+0x4] ;  /* 0x0000042602027981 */ /* 0x000ea4000c1e1900 */
[----:B--2---:R-:W-:-:S07]  /*14c10*/  IMAD.IADD R6, R2, 0x1, -R6 ;  /* 0x0000000102067824 */ /* 0x004fce00078e0a06 */
.L_x_6455:
        /* <DEDUP_REMOVED lines=28> */
.L_x_6458:
[----:B------:R-:W-:-:S13]  /*14de0*/  ISETP.NE.AND P0, PT, R3, 0x1, PT ;  /* 0x000000010300780c */ /* 0x000fda0003f05270 */
[----:B------:R-:W2:Y:S02]  /*14df0*/  @P0 LDC.64 R4, c[0x0][0xae0] ;  /* 0x0002b800ff040b82 */ /* 0x000ea40000000a00 */
[----:B--2---:R-:W-:-:S05]  /*14e00*/  @P0 IMAD.HI.U32 R4, R7, R4, RZ ;  /* 0x0000000407040227 */ /* 0x004fca00078e00ff */
[----:B------:R-:W-:-:S07]  /*14e10*/  @P0 SHF.R.U32.HI R7, RZ, R5, R4 ;  /* 0x00000005ff070219 */ /* 0x000fce0000011604 */
.L_x_6459:
[----:B------:R-:W-:Y:S05]  /*14e20*/  BSYNC B0 ;  /* 0x0000000000007941 */ /* 0x000fea0003800000 */
.L_x_6457:
[----:B------:R-:W-:-:S05]  /*14e30*/  IMAD R7, R7, R3, R3 ;  /* 0x0000000307077224 */ /* 0x000fca00078e0203 */
[----:B------:R-:W-:-:S07]  /*14e40*/  VIMNMX R2, R2, R7, PT ;  /* 0x0000000702027248 */ /* 0x000fce0003fe0100 */
.L_x_6456:
        /* <DEDUP_REMOVED lines=29> */
.L_x_6462:
[----:B------:R-:W-:-:S13]  /*15020*/  ISETP.NE.AND P0, PT, R3, 0x1, PT ;  /* 0x000000010300780c */ /* 0x000fda0003f05270 */
[----:B------:R-:W3:Y:S02]  /*15030*/  @P0 LDC.64 R4, c[0x0][0xae0] ;  /* 0x0002b800ff040b82 */ /* 0x000ee40000000a00 */
[----:B---3--:R-:W-:-:S05]  /*15040*/  @P0 IMAD.HI.U32 R4, R2, R4, RZ ;  /* 0x0000000402040227 */ /* 0x008fca00078e00ff */
[----:B------:R-:W-:-:S07]  /*15050*/  @P0 SHF.R.U32.HI R2, RZ, R5, R4 ;  /* 0x00000005ff020219 */ /* 0x000fce0000011604 */
.L_x_6463:
[----:B------:R-:W-:Y:S05]  /*15060*/  BSYNC B0 ;  /* 0x0000000000007941 */ /* 0x000fea0003800000 */
.L_x_6461:
[----:B------:R-:W-:-:S05]  /*15070*/  IMAD R2, R2, R3, RZ ;  /* 0x0000000302027224 */ /* 0x000fca00078e02ff */
[----:B------:R-:W-:-:S07]  /*15080*/  VIMNMX R0, R0, R2, !PT ;  /* 0x0000000200007248 */ /* 0x000fce0007fe0100 */
.L_x_6460:
        /* <DEDUP_REMOVED lines=18> */
[----:B----4-:R-:W3:Y:S04]  /*151b0*/  @P0 ATOMG.E.ADD.STRONG.GPU PT, R2, desc[UR38][R4.64], R2 ;  /* 0x00000002040209a8 */ /* 0x010ee800081ee1e6 */
[----:B---3--:R3:W4:Y:S02]  /*151c0*/  SHFL.IDX PT, R2, R2, R0, 0x1f ;  /* 0x00001f0002027589 */ /* 0x00872400000e0000 */
[----:B---3--:R-:W3:Y:S02]  /*151d0*/  S2R R0, SR_LTMASK ;  /* 0x0000000000007919 */ /* 0x008ee40000003900 */
[----:B---3--:R-:W-:-:S06]  /*151e0*/  LOP3.LUT R0, R0, UR4, RZ, 0xc0, !PT ;  /* 0x0000000400007c12 */ /* 0x008fcc000f8ec0ff */
[----:B------:R-:W4:Y:S02]  /*151f0*/  POPC R0, R0 ;  /* 0x0000000000007309 */ /* 0x000f240000000000 */
[----:B----4-:R-:W-:Y:S01]  /*15200*/  IADD3 R16, R2, UR36, R0 ;  /* 0x0000002402107c10 */ /* 0x010fe2000fffe000 */
[----:B------:R-:W-:Y:S06]  /*15210*/  BRA `(.L_x_6466) ;  /* 0x0000005c00047947 */ /* 0x000fec0003800000 */
.L_x_6465:
        /* <DEDUP_REMOVED lines=21> */
.L_x_6468:
[----:B------:R-:W-:Y:S05]  /*15370*/  BSYNC B6 ;  /* 0x0000000000067941 */ /* 0x000fea0003800000 */
.L_x_6467:
        /* <DEDUP_REMOVED lines=20> */
.L_x_6471:
        /* <DEDUP_REMOVED lines=15> */
.L_x_6470:
[----:B------:R-:W-:Y:S05]  /*155b0*/  BSYNC B6 ;  /* 0x0000000000067941 */ /* 0x000fea0003800000 */
.L_x_6469:
        /* <DEDUP_REMOVED lines=23> */
.L_x_6601:
        /* <DEDUP_REMOVED lines=11> */
.L_x_6604:
        /* <DEDUP_REMOVED lines=24> */
.L_x_6475:
[----:B--2---:R-:W2:Y:S04]  /*15960*/  LDL R7, [R1] ;  /* 0x0000000001077983 */ /* 0x004ea80000100800 */
[----:B----4-:R-:W2:Y:S04]  /*15970*/  LDL R0, [R1+0x8] ;  /* 0x0000080001007983 */ /* 0x010ea80000100800 */
[----:B---3--:R-:W3:Y:S01]  /*15980*/  LDL R2, [R1+0x14] ;  /* 0x0000140001027983 */ /* 0x008ee20000100800 */
[----:B--2---:R-:W-:Y:S01]  /*15990*/  IMAD R0, R0, 0x8, R7 ;  /* 0x0000000800007824 */ /* 0x004fe200078e0207 */
[----:B---3--:R-:W-:-:S04]  /*159a0*/  SHF.L.U32 R2, R2, 0x1f, RZ ;  /* 0x0000001f02027819 */ /* 0x008fc800000006ff */
[----:B------:R-:W2:Y:S02]  /*159b0*/  SYNCS.PHASECHK.TRANS64.TRYWAIT P0, [R0+URZ+0x38840], R2 ;  /* 0x03884002000075a7 */ /* 0x000ea4000800017f */
[----:B--2---:R-:W-:Y:S05]  /*159c0*/  @!P0 BRA `(.L_x_6476) ;  /* 0x0000006800688947 */ /* 0x004fea0003800000 */
.L_x_6605:
        /* <DEDUP_REMOVED lines=11> */
.L_x_6477:
        /* <DEDUP_REMOVED lines=26> */
.L_x_6473:
[----:B----4-:R-:W4:Y:S04]  /*15c20*/  LDL R0, [R1] ;  /* 0x0000000001007983 */ /* 0x010f280000100800 */
[----:B---3--:R-:W3:Y:S01]  /*15c30*/  LDL R2, [R1+0x2c] ;  /* 0x00002c0001027983 */ /* 0x008ee20000100800 */
[----:B------:R-:W-:Y:S05]  /*15c40*/  WARPSYNC.ALL ;  /* 0x0000000000007948 */ /* 0x000fea0003800000 */
[----:B------:R-:W-:Y:S01]  /*15c50*/  ULDC.64 UR4, c[0x0][0xaf8] ;  /* 0x0002be0000047ab9 */ /* 0x000fe20000000a00 */
[----:B------:R-:W-:Y:S01]  /*15c60*/  BSSY B6, `(.L_x_6478) ;  /* 0x0000020000067945 */ /* 0x000fe20003800000 */
[----:B------:R-:W-:Y:S01]  /*15c70*/  BAR.SYNC.DEFER_BLOCKING 0x8, 0x100 ;  /* 0x0204000000007b1d */ /* 0x000fe20000010000 */
[----:B------:R-:W-:-:S04]  /*15c80*/  ISETP.NE.U32.AND P0, PT, RZ, UR4, PT ;  /* 0x00000004ff007c0c */ /* 0x000fc8000bf05070 */
[----:B------:R-:W-:Y:S01]  /*15c90*/  ISETP.NE.AND.EX P0, PT, RZ, UR5, PT, P0 ;  /* 0x00000005ff007c0c */ /* 0x000fe2000bf05300 */
[----:B----4-:R-:W-:Y:S01]  /*15ca0*/  VIADD R0, R0, 0x20400 ;  /* 0x0002040000007836 */ /* 0x010fe20000000000 */
[----:B---3--:R-:W-:-:S04]  /*15cb0*/  SHF.R.S32.HI R3, RZ, 0x1f, R2 ;  /* 0x0000001fff037819 */ /* 0x008fc80000011402 */
[----:B------:R-:W-:Y:S02]  /*15cc0*/  LOP3.LUT P1, RZ, R0, 0x3ff, RZ, 0xc0, !PT ;  /* 0x000003ff00ff7812 */ /* 0x000fe4000782c0ff */
[----:B------:R-:W-:Y:S02]  /*15cd0*/  SHF.R.S32.HI R0, RZ, 0x1f, R19 ;  /* 0x0000001fff007819 */ /* 0x000fe40000011413 */
[----:B------:R-:W-:Y:S02]  /*15ce0*/  SHF.R.S32.HI R2, RZ, 0x1f, R18 ;  /* 0x0000001fff027819 */ /* 0x000fe40000011412 */
[----:B------:R-:W-:-:S05]  /*15cf0*/  SEL R0, R0, RZ, !P0 ;  /* 0x000000ff00007207 */ /* 0x000fca0004000000 */
[----:B------:R3:W-:Y:S04]  /*15d00*/  STL [R1+0x54], R0 ;  /* 0x0000540001007387 */ /* 0x0007e80000100800 */
[----:B------:R4:W-:Y:S01]  /*15d10*/  STL [R1+0x48], R3 ;  /* 0x0000480301007387 */ /* 0x0009e20000100800 */
[----:B---3--:R-:W-:-:S05]  /*15d20*/  SEL R0, R19, RZ, !P0 ;  /* 0x000000ff13007207 */ /* 0x008fca0004000000 */
[----:B------:R4:W-:Y:S04]  /*15d30*/  STL [R1+0x3c], R0 ;  /* 0x00003c0001007387 */ /* 0x0009e80000100800 */
[----:B------:R4:W-:Y:S01]  /*15d40*/  STL [R1+0x50], R2 ;  /* 0x0000500201007387 */ /* 0x0009e20000100800 */
[----:B------:R-:W-:Y:S05]  /*15d50*/  @!P1 BRA `(.L_x_6479) ;  /* 0x0000000000409947 */ /* 0x000fea0003800000 */
[----:B----4-:R-:W-:Y:S01]  /*15d60*/  MOV R2, 0x0 ;  /* 0x0000000000027802 */ /* 0x010fe20000000f00 */
        /* <DEDUP_REMOVED lines=15> */
.L_x_6479:
[----:B------:R-:W-:Y:S05]  /*15e60*/  BSYNC B6 ;  /* 0x0000000000067941 */ /* 0x000fea0003800000 */
.L_x_6478:
[----:B------:R-:W3:Y:S01]  /*15e70*/  LDL R11, [R1+0x38] ;  /* 0x00003800010b7983 */ /* 0x000ee20000100800 */
[----:B--2---:R-:W2:Y:S01]  /*15e80*/  LDC R7, c[0x0][0x448] ;  /* 0x00011200ff077b82 */ /* 0x004ea20000000800 */
[----:B------:R-:W-:Y:S01]  /*15e90*/  ULDC.64 UR4, c[0x0][0x298] ;  /* 0x0000a60000047ab9 */ /* 0x000fe20000000a00 */
[----:B------:R-:W-:Y:S01]  /*15ea0*/  ULDC.64 UR6, c[0x0][0x280] ;  /* 0x0000a00000067ab9 */ /* 0x000fe20000000a00 */
[----:B------:R-:W3:Y:S04]  /*15eb0*/  LDL R4, [R1+0x48] ;  /* 0x0000480001047983 */ /* 0x000ee80000100800 */
[----:B------:R-:W3:Y:S04]  /*15ec0*/  LDL R10, [R1+0x2c] ;  /* 0x00002c00010a7983 */ /* 0x000ee80000100800 */
[----:B01----:R-:W3:Y:S01]  /*15ed0*/  LDL R9, [R1+0x50] ;  /* 0x0000500001097983 */ /* 0x003ee20000100800 */
[----:B----4-:R-:W0:Y:S01]  /*15ee0*/  S2R R2, SR_TID.X ;  /* 0x0000000000027919 */ /* 0x010e220000002100 */
[----:B------:R-:W1:Y:S02]  /*15ef0*/  S2R R0, SR_TID.X ;  /* 0x0000000000007919 */ /* 0x000e640000002100 */
[----:B------:R-:W4:Y:S01]  /*15f00*/  LDL R8, [R1+0x54] ;  /* 0x0000540001087983 */ /* 0x000f220000100800 */
[----:B--2---:R-:W-:-:S03]  /*15f10*/  ISETP.NE.AND P0, PT, R7, 0x1, PT ;  /* 0x000000010700780c */ /* 0x004fc60003f05270 */
[----:B------:R-:W2:Y:S10]  /*15f20*/  LDL R6, [R1+0x3c] ;  /* 0x00003c0001067983 */ /* 0x000eb40000100800 */
[----:B------:R-:W3:Y:S01]  /*15f30*/  @P0 LDC R3, c[0x0][0x450] ;  /* 0x00011400ff030b82 */ /* 0x000ee20000000800 */
[----:B0-----:R-:W-:-:S04]  /*15f40*/  LOP3.LUT R2, R2, 0x7f, RZ, 0xc0, !PT ;  /* 0x0000007f02027812 */ /* 0x001fc800078ec0ff */
[----:B------:R-:W-:Y:S01]  /*15f50*/  SHF.R.U32.HI R2, RZ, 0x3, R2 ;  /* 0x00000003ff027819 */ /* 0x000fe20000011602 */
[----:B-1----:R-:W-:-:S05]  /*15f60*/  IMAD.SHL.U32 R0, R0, 0x10, RZ ;  /* 0x0000001000007824 */ /* 0x002fca00078e00ff */
[----:B------:R-:W-:Y:S02]  /*15f70*/  LOP3.LUT R0, R2, 0x70, R0, 0xf8, !PT ;  /* 0x0000007002007812 */ /* 0x000fe400078ef800 */
[----:B------:R-:W0:Y:S03]  /*15f80*/  @P0 LDC R2, c[0x0][0x44c] ;  /* 0x00011300ff020b82 */ /* 0x000e260000000800 */
[----:B---3--:R-:W-:-:S04]  /*15f90*/  IMAD.IADD R5, R0, 0x1, R11 ;  /* 0x0000000100057824 */ /* 0x008fc800078e020b */
[----:B0-----:R-:W-:-:S04]  /*15fa0*/  @P0 IMAD.HI.U32 R2, R5, R2, RZ ;  /* 0x0000000205020227 */ /* 0x001fc800078e00ff */
[----:B------:R-:W-:Y:S01]  /*15fb0*/  IMAD.MOV.U32 R0, RZ, RZ, R5 ;  /* 0x000000ffff007224 */ /* 0x000fe200078e0005 */
[----:B------:R-:W-:Y:S01]  /*15fc0*/  @P0 SHF.R.U32.HI R0, RZ, R3, R2 ;  /* 0x00000003ff000219 */ /* 0x000fe20000011602 */
[----:B------:R-:W-:-:S04]  /*15fd0*/  IMAD R2, R4, UR4, RZ ;  /* 0x0000000404027c24 */ /* 0x000fc8000f8e02ff */
[C---:B------:R-:W-:Y:S02]  /*15fe0*/  IMAD R4, R10.reuse, UR5, R2 ;  /* 0x000000050a047c24 */ /* 0x040fe4000f8e0202 */
[----:B------:R-:W-:Y:S01]  /*15ff0*/  IMAD.WIDE.U32 R2, R10, UR4, RZ ;  /* 0x000000040a027c25 */ /* 0x000fe2000f8e00ff */
[----:B------:R-:W-:Y:S01]  /*16000*/  ULDC.64 UR4, c[0x0][0x2d8] ;  /* 0x0000b60000047ab9 */ /* 0x000fe20000000a00 */
[----:B------:R0:W-:Y:S02]  /*16010*/  STL [R1+0x28], R5 ;  /* 0x0000280501007387 */ /* 0x0001e40000100800 */
[----:B------:R-:W-:Y:S02]  /*16020*/  IMAD.IADD R3, R3, 0x1, R4 ;  /* 0x0000000103037824 */ /* 0x000fe400078e0204 */
[----:B------:R-:W-:Y:S02]  /*16030*/  IMAD R4, R9, UR4, RZ ;  /* 0x0000000409047c24 */ /* 0x000fe4000f8e02ff */
[----:B------:R1:W5:Y:S01]  /*16040*/  LDL R9, [R1+0x10] ;  /* 0x0000100001097983 */ /* 0x0003620000100800 */
[----:B------:R-:W-:-:S04]  /*16050*/  IMAD.WIDE.U32 R2, R18, UR4, R2 ;  /* 0x0000000412027c25 */ /* 0x000fc8000f8e0002 */
[----:B------:R-:W-:Y:S01]  /*16060*/  IMAD R4, R18, UR5, R4 ;  /* 0x0000000512047c24 */ /* 0x000fe2000f8e0204 */
[----:B------:R-:W-:-:S03]  /*16070*/  ULDC.64 UR4, c[0x0][0x2e0] ;  /* 0x0000b80000047ab9 */ /* 0x000fc60000000a00 */
[----:B------:R-:W-:Y:S02]  /*16080*/  IMAD.IADD R3, R3, 0x1, R4 ;  /* 0x0000000103037824 */ /* 0x000fe400078e0204 */
[----:B----4-:R-:W-:Y:S01]  /*16090*/  IMAD R4, R8, UR4, RZ ;  /* 0x0000000408047c24 */ /* 0x010fe2000f8e02ff */
[----:B------:R-:W3:Y:S01]  /*160a0*/  S2R R10, SR_TID.X ;  /* 0x00000000000a7919 */ /* 0x000ee20000002100 */
[----:B--2---:R-:W-:-:S04]  /*160b0*/  IMAD.WIDE.U32 R2, R6, UR4, R2 ;  /* 0x0000000406027c25 */ /* 0x004fc8000f8e0002 */
[----:B------:R-:W-:Y:S01]  /*160c0*/  IMAD R4, R6, UR5, R4 ;  /* 0x0000000506047c24 */ /* 0x000fe2000f8e0204 */
[----:B------:R-:W-:-:S03]  /*160d0*/  ULDC.64 UR4, c[0x0][0x2d0] ;  /* 0x0000b40000047ab9 */ /* 0x000fc60000000a00 */
[----:B------:R-:W-:Y:S01]  /*160e0*/  IMAD.IADD R3, R3, 0x1, R4 ;  /* 0x0000000103037824 */ /* 0x000fe200078e0204 */
[----:B------:R-:W-:Y:S01]  /*160f0*/  SHF.R.S32.HI R4, RZ, 0x1f, R0 ;  /* 0x0000001fff047819 */ /* 0x000fe20000011400 */
[----:B------:R-:W2:Y:S04]  /*16100*/  S2R R8, SR_TID.X ;  /* 0x0000000000087919 */ /* 0x000ea80000002100 */
        /* <DEDUP_REMOVED lines=8> */
[----:B---3--:R-:W-:Y:S02]  /*16190*/  IMAD.SHL.U32 R10, R10, 0x8, RZ ;  /* 0x000000080a0a7824 */ /* 0x008fe400078e00ff */
[----:B------:R-:W-:Y:S02]  /*161a0*/  IMAD R6, R6, UR4, RZ ;  /* 0x0000000406067c24 */ /* 0x000fe4000f8e02ff */
[----:B0-----:R-:W-:Y:S01]  /*161b0*/  IMAD.WIDE.U32 R4, R0, UR4, R2 ;  /* 0x0000000400047c25 */ /* 0x001fe2000f8e0002 */
[----:B------:R-:W-:Y:S01]  /*161c0*/  LOP3.LUT R10, R10, 0x38, RZ, 0xc0, !PT ;  /* 0x000000380a0a7812 */ /* 0x000fe200078ec0ff */
[----:B------:R-:W-:Y:S02]  /*161d0*/  ULDC UR4, c[0x0][0x2b8] ;  /* 0x0000ae0000047ab9 */ /* 0x000fe40000000800 */
[----:B------:R-:W-:Y:S01]  /*161e0*/  IMAD R0, R0, UR5, R6 ;  /* 0x0000000500007c24 */ /* 0x000fe2000f8e0206 */
[----:B------:R-:W-:-:S03]  /*161f0*/  LEA R3, P1, R4, UR6, 0x1 ;  /* 0x0000000604037c11 */ /* 0x000fc6000f8208ff */
[----:B------:R-:W-:Y:S01]  /*16200*/  IMAD.IADD R0, R5, 0x1, R0 ;  /* 0x0000000105007824 */ /* 0x000fe200078e0200 */
[----:B------:R-:W-:Y:S01]  /*16210*/  ISETP.GE.AND P0, PT, R10, UR4, PT ;  /* 0x000000040a007c0c */ /* 0x000fe2000bf06270 */
[----:B------:R-:W-:Y:S01]  /*16220*/  UMOV UR4, 0xffffffff ;  /* 0xffffffff00047882 */ /* 0x000fe20000000000 */
[----:B--2---:R-:W-:Y:S02]  /*16230*/  LOP3.LUT R8, R8, 0x7f, RZ, 0xc0, !PT ;  /* 0x0000007f08087812 */ /* 0x004fe400078ec0ff */
[----:B------:R-:W-:Y:S02]  /*16240*/  LEA.HI.X R2, R4, UR7, R0, 0x1, P1 ;  /* 0x0000000704027c11 */ /* 0x000fe400088f0c00 */
[----:B------:R-:W-:Y:S01]  /*16250*/  SHF.R.U32.HI R8, RZ, 0x3, R8 ;  /* 0x00000003ff087819 */ /* 0x000fe20000011608 */
[----:B-1----:R-:W-:Y:S06]  /*16260*/  BRA.DIV UR4, `(.L_x_6480) ;  /* 0x0000006204547947 */ /* 0x002fec000b800000 */
[----:B------:R-:W2:Y:S04]  /*16270*/  LDL R11, [R1+0x34] ;  /* 0x00003400010b7983 */ /* 0x000ea80000100800 */
[----:B------:R-:W3:Y:S04]  /*16280*/  LDL.LU R6, [R1+0x38] ;  /* 0x0000380001067983 */ /* 0x000ee80000300800 */
[----:B------:R-:W0:Y:S04]  /*16290*/  SHFL.IDX PT, R5, R3, RZ, 0x181f ;  /* 0x00181fff03057589 */ /* 0x000e2800000e0000 */
[----:B------:R-:W1:Y:S01]  /*162a0*/  SHFL.IDX PT, R4, R2, RZ, 0x181f ;  /* 0x00181fff02047589 */ /* 0x000e6200000e0000 */
[----:B--2---:R-:W-:-:S02]  /*162b0*/  IMAD R0, R11, R7, RZ ;  /* 0x000000070b007224 */ /* 0x004fc400078e02ff */
[----:B---3--:R-:W-:Y:S02]  /*162c0*/  IMAD.IADD R8, R8, 0x1, R6 ;  /* 0x0000000108087824 */ /* 0x008fe400078e0206 */
[----:B------:R-:W-:Y:S02]  /*162d0*/  SHFL.IDX PT, R6, R2, 0x1, 0x181f ;  /* 0x00381f0002067f89 */ /* 0x000fe400000e0000 */
[C---:B------:R-:W-:Y:S01]  /*162e0*/  VIADD R7, R8.reuse, 0x10 ;  /* 0x0000001008077836 */ /* 0x040fe20000000000 */
[----:B------:R-:W-:Y:S01]  /*162f0*/  ISETP.GE.AND P1, PT, R8, R0, PT ;  /* 0x000000000800720c */ /* 0x000fe20003f26270 */
[----:B------:R-:W-:Y:S04]  /*16300*/  STL [R1+0x38], R8 ;  /* 0x0000380801007387 */ /* 0x000fe80000100800 */
[----:B------:R2:W-:Y:S08]  /*16310*/  STL [R1+0x40], R7 ;  /* 0x0000400701007387 */ /* 0x0005f00000100800 */
        /* <DEDUP_REMOVED lines=27> */
.L_x_6614:
[----:B0-----:R-:W3:Y:S04]  /*164d0*/  LDL R2, [R1+0x38] ;  /* 0x0000380001027983 */ /* 0x001ee80000100800 */
[----:B------:R0:W5:Y:S01]  /*164e0*/  LDL R8, [R1] ;  /* 0x0000000001087983 */ /* 0x0001620000100800 */
[----:B---3--:R-:W-:-:S05]  /*164f0*/  VIADD R2, R2, 0x30 ;  /* 0x0000003002027836 */ /* 0x008fca0000000000 */
[----:B------:R-:W-:Y:S01]  /*16500*/  ISETP.GE.AND P1, PT, R2, R0, PT ;  /* 0x000000000200720c */ /* 0x000fe20003f26270 */
[----:B------:R1:W-:-:S12]  /*16510*/  STL [R1+0x5c], R2 ;  /* 0x00005c0201007387 */ /* 0x0003d80000100800 */
[----:B-1----:R-:W-:-:S05]  /*16520*/  @!P1 LEA R2, P2, R10, R3, 0x1 ;  /* 0x000000030a029211 */ /* 0x002fca00078408ff */
[----:B--2---:R-:W-:-:S05]  /*16530*/  @!P1 IMAD.X R3, RZ, RZ, R4, P2 ;  /* 0x000000ffff039224 */ /* 0x004fca00010e0604 */
[----:B------:R-:W-:Y:S01]  /*16540*/  @!PT LDS RZ, [RZ] ;  /* 0x00000000fffff984 */ /* 0x000fe20000000800 */
[----:B------:R-:W-:Y:S01]  /*16550*/  @!PT LDS RZ, [RZ] ;  /* 0x00000000fffff984 */ /* 0x000fe20000000800 */
[----:B------:R-:W-:Y:S01]  /*16560*/  @!PT LDS RZ, [RZ] ;  /* 0x00000000fffff984 */ /* 0x000fe20000000800 */
[----:B------:R0:W-:Y:S01]  /*16570*/  @!P1 LDGSTS.E.BYPASS.LTC128B.128 [R9+0x21c00], desc[UR38][R2.64], !P0 ;  /* 0x21c0000002099fae */ /* 0x0001e2000c101d66 */
[----:B------:R-:W-:Y:S01]  /*16580*/  PLOP3.LUT P0, PT, PT, PT, PT, 0x80, 0x0 ;  /* 0x000000000000781c */ /* 0x000fe20003f0f070 */
[----:B------:R-:W-:-:S12]  /*16590*/  NOP ;  /* 0x0000000000007918 */ /* 0x000fd80000000000 */
.L_x_6481:
[----:B------:R-:W2:Y:S01]  /*165a0*/  LDL R0, [R1] ;  /* 0x0000000001007983 */ /* 0x000ea20000100800 */
[----:B------:R-:W-:Y:S02]  /*165b0*/  PLOP3.LUT P1, PT, P1, P0, PT, 0xa2, 0x0 ;  /* 0x000000000000781c */ /* 0x000fe40000f21472 */
[----:B--2---:R-:W-:-:S08]  /*165c0*/  @P0 R2UR P1, UR4, R0 ;  /* 0x00000000000402ca */ /* 0x004fd00000020000 */
[----:B------:R-:W-:-:S05]  /*165d0*/  @P0 PLOP3.LUT P0, PT, P1, PT, PT, 0x80, 0x0 ;  /* 0x000000000000081c */ /* 0x000fca0000f0f070 */
[----:B------:R-:W-:Y:S01]  /*165e0*/  @!P1 SYNCS.ARRIVE.TRANS64.RED.A0T1 RZ, [UR4+0x38800], RZ ;  /* 0x038800ffffff99a7 */ /* 0x000fe20008200404 */
[----:B------:R-:W-:Y:S07]  /*165f0*/  @!P1 ARRIVES.LDGSTSBAR.64.TRANSCNT [UR4+0x38800] ;  /* 0x03880000ff0099b0 */ /* 0x000fee0008000a84 */
[----:B------:R-:W-:Y:S05]  /*16600*/  @P0 BRA.U.ANY `(.L_x_6481) ;  /* 0xfffffffd00e40947 */ /* 0x000fea000393ffff */
[----:B------:R-:W-:Y:S01]  /*16610*/  NOP ;  /* 0x0000000000007918 */ /* 0x000fe20000000000 */
[----:B0-----:R-:W2:Y:S01]  /*16620*/  LDL.LU R2, [R1+0x48] ;  /* 0x0000480001027983 */ /* 0x001ea20000300800 */
        /* <DEDUP_REMOVED lines=29> */
.L_x_6483:
[----:B------:R-:W-:Y:S05]  /*16800*/  BSYNC B6 ;  /* 0x0000000000067941 */ /* 0x000fea0003800000 */
.L_x_6482:
        /* <DEDUP_REMOVED lines=11> */
[----:B-----5:R-:W3:Y:S01]  /*168c0*/  LDL.LU R8, [R1+0x4] ;  /* 0x0000040001087983 */ /* 0x020ee20000300800 */
        /* <DEDUP_REMOVED lines=8> */
[----:B------:R-:W1:Y:S01]  /*16950*/  S2R R10, SR_TID.X ;  /* 0x00000000000a7919 */ /* 0x000e620000002100 */
[----:B------:R-:W-:-:S03]  /*16960*/  ULDC.64 UR4, c[0x0][0x3d0] ;  /* 0x0000f40000047ab9 */ /* 0x000fc60000000a00 */
[----:B------:R-:W2:Y:S01]  /*16970*/  @P0 LDC R4, c[0x0][0x44c] ;  /* 0x00011300ff040b82 */ /* 0x000ea20000000800 */
[----:B------:R-:W-:Y:S02]  /*16980*/  IMAD.IADD R3, R3, 0x1, R0 ;  /* 0x0000000103037824 */ /* 0x000fe400078e0200 */
[----:B-1----:R-:W-:-:S05]  /*16990*/  IMAD.SHL.U32 R10, R10, 0x8, RZ ;  /* 0x000000080a0a7824 */ /* 0x002fca00078e00ff */
        /* <DEDUP_REMOVED lines=15> */
[----:B------:R-:W-:Y:S02]  /*16a90*/  IMAD R0, R0, UR4, RZ ;  /* 0x0000000400007c24 */ /* 0x000fe4000f8e02ff */
[----:B0-----:R-:W-:-:S05]  /*16aa0*/  IMAD.SHL.U32 R6, R6, 0x8, RZ ;  /* 0x0000000806067824 */ /* 0x001fca00078e00ff */
[----:B------:R-:W-:Y:S01]  /*16ab0*/  LOP3.LUT R6, R6, 0x38, RZ, 0xc0, !PT ;  /* 0x0000003806067812 */ /* 0x000fe200078ec0ff */
[----:B------:R-:W-:Y:S01]  /*16ac0*/  IMAD R4, R4, UR5, R0 ;  /* 0x0000000504047c24 */ /* 0x000fe2000f8e0200 */
[----:B------:R-:W-:Y:S02]  /*16ad0*/  ULDC.64 UR4, c[0x0][0x390] ;  /* 0x0000e40000047ab9 */ /* 0x000fe40000000a00 */
[C---:B------:R-:W-:Y:S02]  /*16ae0*/  LOP3.LUT R9, R6.reuse, 0x80, RZ, 0xfc, !PT ;  /* 0x0000008006097812 */ /* 0x040fe400078efcff */
[----:B------:R-:W-:Y:S02]  /*16af0*/  LOP3.LUT R6, R6, 0x40, RZ, 0xfc, !PT ;  /* 0x0000004006067812 */ /* 0x000fe400078efcff */
[----:B------:R-:W-:Y:S01]  /*16b00*/  LEA R0, P0, R2, UR4, 0x1 ;  /* 0x0000000402007c11 */ /* 0x000fe2000f8008ff */
[----:B------:R-:W-:Y:S02]  /*16b10*/  ULDC UR4, c[0x0][0x3b8] ;  /* 0x0000ee0000047ab9 */ /* 0x000fe40000000800 */
[----:B------:R-:W-:-:S02]  /*16b20*/  ISETP.GE.AND P1, PT, R6, UR4, PT ;  /* 0x0000000406007c0c */ /* 0x000fc4000bf26270 */
[----:B------:R-:W0:Y:S01]  /*16b30*/  S2R R6, SR_TID.X ;  /* 0x0000000000067919 */ /* 0x000e220000002100 */
        /* <DEDUP_REMOVED lines=8> */
[----:B------:R-:W-:Y:S01]  /*16bc0*/  @P1 LOP3.LUT R8, R8, 0x4, RZ, 0xfc, !PT ;  /* 0x0000000408081812 */ /* 0x000fe200078efcff */
[----:B------:R-:W-:Y:S01]  /*16bd0*/  IMAD.IADD R4, R3, 0x1, R4 ;  /* 0x0000000103047824 */ /* 0x000fe200078e0204 */
[----:B------:R-:W-:-:S03]  /*16be0*/  LOP3.LUT R6, R6, 0x38, RZ, 0xc0, !PT ;  /* 0x0000003806067812 */ /* 0x000fc600078ec0ff */
[----:B------:R0:W-:Y:S01]  /*16bf0*/  STL [R1+0x4], R8 ;  /* 0x0000040801007387 */ /* 0x0001e20000100800 */
[----:B------:R-:W-:Y:S02]  /*16c00*/  LEA.HI.X R4, R2, UR5, R4, 0x1, P0 ;  /* 0x0000000502047c11 */ /* 0x000fe400080f0c04 */
[C---:B0-----:R-:W-:Y:S02]  /*16c10*/  LOP3.LUT R8, R6.reuse, 0x100, RZ, 0xfc, !PT ;  /* 0x0000010006087812 */ /* 0x041fe400078efcff */
[----:B------:R-:W-:Y:S02]  /*16c20*/  LOP3.LUT R6, R6, 0xc0, RZ, 0xfc, !PT ;  /* 0x000000c006067812 */ /* 0x000fe400078efcff */
[----:B------:R-:W-:Y:S02]  /*16c30*/  ISETP.GE.AND P0, PT, R8, UR4, PT ;  /* 0x0000000408007c0c */ /* 0x000fe4000bf06270 */
[----:B------:R-:W0:Y:S01]  /*16c40*/  S2R R8, SR_TID.X ;  /* 0x0000000000087919 */ /* 0x000e220000002100 */
[----:B------:R-:W-:-:S02]  /*16c50*/  ISETP.GE.AND P5, PT, R6, UR4, PT ;  /* 0x0000000406007c0c */ /* 0x000fc4000bfa6270 */
[----:B------:R-:W1:Y:S01]  /*16c60*/  S2R R6, SR_TID.X ;  /* 0x0000000000067919 */ /* 0x000e620000002100 */
[----:B------:R-:W-:Y:S02]  /*16c70*/  SEL R5, RZ, 0x1, P3 ;  /* 0x00000001ff057807 */ /* 0x000fe40001800000 */
[----:B------:R-:W-:Y:S02]  /*16c80*/  SEL R3, RZ, 0x4, P2 ;  /* 0x00000004ff037807 */ /* 0x000fe40001000000 */
[----:B------:R-:W-:-:S04]  /*16c90*/  SEL R2, RZ, 0x2, P1 ;  /* 0x00000002ff027807 */ /* 0x000fc80000800000 */
[----:B------:R-:W-:Y:S02]  /*16ca0*/  IADD3 R2, R3, R2, R5 ;  /* 0x0000000203027210 */ /* 0x000fe40007ffe005 */
[----:B------:R-:W-:Y:S02]  /*16cb0*/  SEL R5, RZ, 0x10, P0 ;  /* 0x00000010ff057807 */ /* 0x000fe40000000000 */
[----:B------:R-:W-:Y:S01]  /*16cc0*/  SEL R3, RZ, 0x8, P5 ;  /* 0x00000008ff037807 */ /* 0x000fe20002800000 */
[----:B0-----:R-:W-:Y:S02]  /*16cd0*/  IMAD.SHL.U32 R8, R8, 0x8, RZ ;  /* 0x0000000808087824 */ /* 0x001fe400078e00ff */
[----:B-1----:R-:W-:-:S03]  /*16ce0*/  IMAD.SHL.U32 R6, R6, 0x8, RZ ;  /* 0x0000000806067824 */ /* 0x002fc600078e00ff */
[----:B------:R-:W-:-:S04]  /*16cf0*/  LOP3.LUT R8, R8, 0x38, RZ, 0xc0, !PT ;  /* 0x0000003808087812 */ /* 0x000fc800078ec0ff */
[----:B------:R-:W-:Y:S02]  /*16d00*/  LOP3.LUT R9, R8, 0x180, RZ, 0xfc, !PT ;  /* 0x0000018008097812 */ /* 0x000fe400078efcff */
[----:B------:R-:W-:Y:S02]  /*16d10*/  LOP3.LUT R6, R6, 0x38, RZ, 0xc0, !PT ;  /* 0x0000003806067812 */ /* 0x000fe400078ec0ff */
[----:B------:R-:W-:Y:S02]  /*16d20*/  ISETP.GE.AND P1, PT, R9, UR4, PT ;  /* 0x0000000409007c0c */ /* 0x000fe4000bf26270 */
[----:B------:R-:W-:Y:S02]  /*16d30*/  LOP3.LUT R8, R6, 0x140, RZ, 0xfc, !PT ;  /* 0x0000014006087812 */ /* 0x000fe400078efcff */
[----:B------:R-:W-:Y:S02]  /*16d40*/  IADD3 R2, R5, R2, R3 ;  /* 0x0000000205027210 */ /* 0x000fe40007ffe003 */
[----:B------:R-:W-:-:S02]  /*16d50*/  SEL R5, RZ, 0x40, P1 ;  /* 0x00000040ff057807 */ /* 0x000fc40000800000 */
[----:B------:R-:W-:Y:S02]  /*16d60*/  LOP3.LUT R6, R6, 0x1c0, RZ, 0xfc, !PT ;  /* 0x000001c006067812 */ /* 0x000fe400078efcff */
[----:B------:R-:W-:Y:S02]  /*16d70*/  ISETP.GE.AND P1, PT, R8, UR4, PT ;  /* 0x0000000408007c0c */ /* 0x000fe4000bf26270 */
        /* <DEDUP_REMOVED lines=10> */
[----:B------:R-:W5:Y:S04]  /*16e20*/  LDL.LU R12, [R1+0x4] ;  /* 0x00000400010c7983 */ /* 0x000f680000300800 */
[----:B------:R-:W5:Y:S04]  /*16e30*/  LDL R11, [R1+0x10] ;  /* 0x00001000010b7983 */ /* 0x000f680000100800 */
[----:B------:R-:W5:Y:S01]  /*16e40*/  LDL.LU R10, [R1+0x58] ;  /* 0x00005800010a7983 */ /* 0x000f620000300800 */
[----:B------:R-:W0:Y:S02]  /*16e50*/  S2R R13, SR_TID.X ;  /* 0x00000000000d7919 */ /* 0x000e240000002100 */
[----:B0-----:R-:W-:-:S05]  /*16e60*/  IMAD.SHL.U32 R13, R13, 0x8, RZ ;  /* 0x000000080d0d7824 */ /* 0x001fca00078e00ff */
[----:B------:R-:W-:Y:S01]  /*16e70*/  LOP3.LUT R13, R13, 0x38, RZ, 0xc0, !PT ;  /* 0x000000380d0d7812 */ /* 0x000fe200078ec0ff */
[----:B------:R-:W-:Y:S04]  /*16e80*/  SHFL.IDX PT, R14, R0, 0x1, 0x181f ;  /* 0x00381f00000e7f89 */ /* 0x000fe800000e0000 */
[----:B------:R-:W-:Y:S01]  /*16e90*/  SHFL.IDX PT, R9, R4, 0x1, 0x181f ;  /* 0x00381f0004097f89 */ /* 0x000fe200000e0000 */
[----:B--2---:R-:W-:-:S05]  /*16ea0*/  IMAD R7, R8, R7, RZ ;  /* 0x0000000708077224 */ /* 0x004fca00078e02ff */
[-C--:B---3--:R-:W-:Y:S02]  /*16eb0*/  ISETP.GE.AND P2, PT, R3, R7.reuse, PT ;  /* 0x000000070300720c */ /* 0x088fe40003f46270 */
[----:B----4-:R-:W-:Y:S02]  /*16ec0*/  ISETP.GE.AND P3, PT, R2, R7, PT ;  /* 0x000000070200720c */ /* 0x010fe40003f66270 */
[----:B-----5:R-:W-:-:S04]  /*16ed0*/  LOP3.LUT R12, R12, 0xffff7fff, RZ, 0xc0, !PT ;  /* 0xffff7fff0c0c7812 */ /* 0x020fc800078ec0ff */
[----:B------:R-:W-:-:S05]  /*16ee0*/  @P1 LOP3.LUT R12, R12, 0x8000, RZ, 0xfc, !PT ;  /* 0x000080000c0c1812 */ /* 0x000fca00078efcff */
[----:B------:R-:W-:Y:S02]  /*16ef0*/  @!P2 LOP3.LUT R2, R5, 0x40, RZ, 0xc0, !PT ;  /* 0x000000400502a812 */ /* 0x000fe400078ec0ff */
[C---:B------:R-:W-:Y:S02]  /*16f00*/  LOP3.LUT P1, RZ, R12.reuse, 0x8, RZ, 0xc0, !PT ;  /* 0x000000080cff7812 */ /* 0x040fe4000782c0ff */
[C---:B------:R-:W-:Y:S02]  /*16f10*/  LOP3.LUT P4, RZ, R12.reuse, 0x2, RZ, 0xc0, !PT ;  /* 0x000000020cff7812 */ /* 0x040fe4000788c0ff */
[----:B------:R-:W-:Y:S02]  /*16f20*/  LOP3.LUT R12, R12, 0xffffdfff, RZ, 0xc0, !PT ;  /* 0xffffdfff0c0c7812 */ /* 0x000fe400078ec0ff */
[----:B------:R-:W-:Y:S02]  /*16f30*/  @!P2 SHF.R.U32.HI R2, RZ, 0x2, R2 ;  /* 0x00000002ff02a819 */ /* 0x000fe40000011602 */
[----:B------:R-:W-:-:S02]  /*16f40*/  @P3 LOP3.LUT R12, R12, 0x2000, RZ, 0xfc, !PT ;  /* 0x000020000c0c3812 */ /* 0x000fc400078efcff */
[----:B------:R-:W-:Y:S02]  /*16f50*/  @!P2 ISETP.NE.U32.AND P3, PT, R2, RZ, PT ;  /* 0x000000ff0200a20c */ /* 0x000fe40003f65070 */
[----:B------:R-:W-:Y:S02]  /*16f60*/  @!P2 LOP3.LUT R2, R6, 0x80, RZ, 0xc0, !PT ;  /* 0x000000800602a812 */ /* 0x000fe400078ec0ff */
[----:B------:R-:W-:Y:S02]  /*16f70*/  LOP3.LUT R12, R12, 0xffffffdf, RZ, 0xc0, !PT ;  /* 0xffffffdf0c0c7812 */ /* 0x000fe400078ec0ff */
[----:B------:R-:W-:-:S07]  /*16f80*/  @!P2 SHF.R.U32.HI R2, RZ, 0x3, R2 ;  /* 0x00000003ff02a819 */ /* 0x000fce0000011602 */
[----:B------:R-:W-:Y:S02]  /*16f90*/  @P3 LOP3.LUT R12, R12, 0x20, RZ, 0xfc, !PT ;  /* 0x000000200c0c3812 */ /* 0x000fe400078efcff */
[----:B------:R-:W-:Y:S02]  /*16fa0*/  @!P2 ISETP.NE.U32.AND P3, PT, R2, RZ, PT ;  /* 0x000000ff0200a20c */ /* 0x000fe40003f65070 */
[----:B------:R-:W0:Y:S04]  /*16fb0*/  SHFL.IDX PT, R2, R0, RZ, 0x181f ;  /* 0x00181fff00027589 */ /* 0x000e2800000e0000 */
[----:B------:R-:W1:Y:S01]  /*16fc0*/  SHFL.IDX PT, R8, R4, RZ, 0x181f ;  /* 0x00181fff04087589 */ /* 0x000e6200000e0000 */
        /* <DEDUP_REMOVED lines=9> */
[----:B------:R-:W-:Y:S01]  /*17060*/  @!P2 LDGSTS.E.BYPASS.LTC128B.128 [R11+0x26400], desc[UR38][R2.64], !P1 ;  /* 0x26400000020bafae */ /* 0x000fe2000c901d66 */
        /* <DEDUP_REMOVED lines=56> */
.L_x_6624:
        /* <DEDUP_REMOVED lines=31> */
.L_x_6486:
[----:B------:R-:W-:Y:S05]  /*175e0*/  BSYNC B0 ;  /* 0x0000000000007941 */ /* 0x000fea0003800000 */
.L_x_6485:
[----:B--2---:R2:W5:Y:S01]  /*175f0*/  LDL R0, [R1] ;  /* 0x0000000001007983 */ /* 0x0045620000100800 */
[----:B------:R-:W-:Y:S01]  /*17600*/  PLOP3.LUT P0, PT, PT, PT, PT, 0x80, 0x0 ;  /* 0x000000000000781c */ /* 0x000fe20003f0f070 */
[----:B------:R-:W-:-:S12]  /*17610*/  NOP ;  /* 0x0000000000007918 */ /* 0x000fd80000000000 */
.L_x_6487:
[----:B0-----:R-:W3:Y:S01]  /*17620*/  LDL R2, [R1] ;  /* 0x0000000001027983 */ /* 0x001ee20000100800 */
        /* <DEDUP_REMOVED lines=18> */
.L_x_6625:
[----:B------:R-:W-:Y:S05]  /*17750*/  BSYNC B0 ;  /* 0x0000000000007941 */ /* 0x000fea0003800000 */
.L_x_6488:
[----:B0-----:R-:W3:Y:S01]  /*17760*/  LDL R2, [R1+0x4] ;  /* 0x0000040001027983 */ /* 0x001ee20000100800 */
[----:B------:R-:W-:Y:S01]  /*17770*/  BSSY B0, `(.L_x_6490) ;  /* 0x000009a000007945 */ /* 0x000fe20003800000 */
[----:B---3--:R-:W-:-:S13]  /*17780*/  LOP3.LUT P0, RZ, R2, 0x1, RZ, 0xc0, !PT ;  /* 0x0000000102ff7812 */ /* 0x008fda000780c0ff */
[----:B------:R-:W-:Y:S05]  /*17790*/  @!P0 BRA `(.L_x_6491) ;  /* 0x00000008005c8947 */ /* 0x000fea0003800000 */
[----:B------:R-:W3:Y:S04]  /*177a0*/  LDL R5, [R1] ;  /* 0x0000000001057983 */ /* 0x000ee80000100800 */
[----:B-1----:R-:W3:Y:S04]  /*177b0*/  LDL R4, [R1+0x8] ;  /* 0x0000080001047983 */ /* 0x002ee80000100800 */
[----:B------:R-:W4:Y:S01]  /*177c0*/  LDL R2, [R1+0x14] ;  /* 0x0000140001027983 */ /* 0x000f220000100800 */
[----:B------:R-:W-:Y:S01]  /*177d0*/  BSSY B1, `(.L_x_6492) ;  /* 0x0000008000017945 */ /* 0x000fe20003800000 */
[----:B------:R-:W0:Y:S02]  /*177e0*/  S2R R3, SR_TID.X ;  /* 0x0000000000037919 */ /* 0x000e240000002100 */
[----:B0-----:R-:W-:-:S04]  /*177f0*/  LOP3.LUT R3, R3, 0x7f, RZ, 0xc0, !PT ;  /* 0x0000007f03037812 */ /* 0x001fc800078ec0ff */
[----:B------:R-:W-:Y:S01]  /*17800*/  ISETP.NE.AND P1, PT, R3, RZ, PT ;  /* 0x000000ff0300720c */ /* 0x000fe20003f25270 */
[----:B---3--:R-:W-:Y:S01]  /*17810*/  IMAD R0, R4, 0x8, R5 ;  /* 0x0000000804007824 */ /* 0x008fe200078e0205 */
[----:B----4-:R-:W-:-:S04]  /*17820*/  SHF.L.U32 R2, R2, 0x1f, RZ ;  /* 0x0000001f02027819 */ /* 0x010fc800000006ff */
[----:B------:R-:W0:Y:S02]  /*17830*/  SYNCS.PHASECHK.TRANS64.TRYWAIT P0, [R0+URZ+0x38860], R2 ;  /* 0x03886002000075a7 */ /* 0x000e24000800017f */
[----:B0-----:R-:W-:Y:S05]  /*17840*/  @!P0 BRA `(.L_x_6493) ;  /* 0x0000005c00308947 */ /* 0x001fea0003800000 */
.L_x_6626:
[----:B------:R-:W-:Y:S05]  /*17850*/  BSYNC B1 ;  /* 0x0000000000017941 */ /* 0x000fea0003800000 */
.L_x_6492:
        /* <DEDUP_REMOVED lines=9> */
.L_x_6495:
[----:B------:R-:W-:Y:S05]  /*178f0*/  BSYNC B1 ;  /* 0x0000000000017941 */ /* 0x000fea0003800000 */
.L_x_6494:
[----:B------:R-:W3:Y:S04]  /*17900*/  LDL R5, [R1+0x1c] ;  /* 0x00001c0001057983 */ /* 0x000ee80000100800 */
[----:B------:R-:W3:Y:S04]  /*17910*/  LDL.LU R3, [R1+0x30] ;  /* 0x0000300001037983 */ /* 0x000ee80000300800 */
[----:B------:R-:W4:Y:S04]  /*17920*/  LDL R4, [R1] ;  /* 0x0000000001047983 */ /* 0x000f280000100800 */
[----:B0-----:R-:W4:Y:S01]  /*17930*/  LDL R2, [R1+0x8] ;  /* 0x0000080001027983 */ /* 0x001f220000100800 */
        /* <DEDUP_REMOVED lines=8> */
[----:B----4-:R-:W-:-:S04]  /*179c0*/  IMAD R2, R2, 0x10000, R4 ;  /* 0x0001000002027824 */ /* 0x010fc800078e0204 */
[----:B------:R-:W-:-:S07]  /*179d0*/  VIADD R4, R2, 0x400 ;  /* 0x0000040002047836 */ /* 0x000fce0000000000 */
.L_x_6496:
        /* <DEDUP_REMOVED lines=15> */
.L_x_6497:
        /* <DEDUP_REMOVED lines=15> */
.L_x_6498:
        /* <DEDUP_REMOVED lines=15> */
.L_x_6499:
        /* <DEDUP_REMOVED lines=15> */
.L_x_6500:
        /* <DEDUP_REMOVED lines=15> */
.L_x_6501:
        /* <DEDUP_REMOVED lines=15> */
.L_x_6502:
        /* <DEDUP_REMOVED lines=15> */
.L_x_6503:
        /* <DEDUP_REMOVED lines=10> */
.L_x_6491:
[----:B------:R-:W-:Y:S05]  /*18110*/  BSYNC B0 ;  /* 0x0000000000007941 */ /* 0x000fea0003800000 */
.L_x_6490:
[----:B-1----:R-:W3:Y:S04]  /*18120*/  LDL R4, [R1+0x24] ;  /* 0x0000240001047983 */ /* 0x002ee80000100800 */
[----:B------:R-:W4:Y:S01]  /*18130*/  LDL R5, [R1+0x20] ;  /* 0x0000200001057983 */ /* 0x000f220000100800 */
[----:B------:R-:W-:Y:S01]  /*18140*/  BSSY B0, `(.L_x_6504) ;  /* 0x00002b3000007945 */ /* 0x000fe20003800000 */
[----:B---3--:R-:W-:-:S05]  /*18150*/  VIADD R0, R4, 0xfffffffe ;  /* 0xfffffffe04007836 */ /* 0x008fca0000000000 */
[----:B----4-:R-:W-:-:S13]  /*18160*/  ISETP.GE.AND P0, PT, R0, R5, PT ;  /* 0x000000050000720c */ /* 0x010fda0003f06270 */
        /* <DEDUP_REMOVED lines=45> */
.L_x_6510:
[----:B------:R-:W3:Y:S01]  /*18440*/  LDL R2, [R1] ;  /* 0x0000000001027983 */ /* 0x000ee20000100800 */
[----:B------:R-:W-:Y:S01]  /*18450*/  BSSY B3, `(.L_x_6511) ;  /* 0x0000008000037945 */ /* 0x000fe20003800000 */
[----:B-1----:R-:W1:Y:S02]  /*18460*/  S2R R4, SR_TID.X ;  /* 0x0000000000047919 */ /* 0x002e640000002100 */
[----:B-1----:R-:W-:-:S04]  /*18470*/  LOP3.LUT R4, R4, 0x7f, RZ, 0xc0, !PT ;  /* 0x0000007f04047812 */ /* 0x002fc800078ec0ff */
[----:B------:R-:W-:Y:S01]  /*18480*/  ISETP.NE.AND P1, PT, R4, RZ, PT ;  /* 0x000000ff0400720c */ /* 0x000fe20003f25270 */
[----:B---3--:R-:W-:Y:S01]  /*18490*/  IMAD R3, R8, 0x8, R2 ;  /* 0x0000000808037824 */ /* 0x008fe200078e0202 */
[----:B------:R-:W-:-:S04]  /*184a0*/  SHF.L.U32 R2, R7, 0x1f, RZ ;  /* 0x0000001f07027819 */ /* 0x000fc800000006ff */
[----:B------:R-:W1:Y:S02]  /*184b0*/  SYNCS.PHASECHK.TRANS64.TRYWAIT P0, [R3+URZ+0x38840], R2 ;  /* 0x03884002030075a7 */ /* 0x000e64000800017f */
[----:B-1----:R-:W-:Y:S05]  /*184c0*/  @!P0 BRA `(.L_x_6512) ;  /* 0x0000005000248947 */ /* 0x002fea0003800000 */
.L_x_6627:
[----:B------:R-:W-:Y:S05]  /*184d0*/  BSYNC B3 ;  /* 0x0000000000037941 */ /* 0x000fea0003800000 */
.L_x_6511:
[----:B------:R-:W-:Y:S04]  /*184e0*/  BSSY B3, `(.L_x_6513) ;  /* 0x0000009000037945 */ /* 0x000fe80003800000 */
[----:B------:R-:W-:Y:S05]  /*184f0*/  @P1 BRA `(.L_x_6514) ;  /* 0x00000000001c1947 */ /* 0x000fea0003800000 */
[----:B------:R-:W3:Y:S01]  /*18500*/  S2R R5, SR_TID.X ;  /* 0x0000000000057919 */ /* 0x000ee20000002100 */
[----:B------:R-:W-:-:S04]  /*18510*/  IMAD.MOV.U32 R4, RZ, RZ, 0x2000 ;  /* 0x00002000ff047424 */ /* 0x000fc800078e00ff */
[----:B------:R4:W-:Y:S01]  /*18520*/  SYNCS.ARRIVE.TRANS64 RZ, [R3+URZ+0x38830], R4 ;  /* 0x0388300403ff79a7 */ /* 0x0009e2000800003f */
[----:B---3--:R-:W-:-:S04]  /*18530*/  LOP3.LUT R5, R5, 0x1f, RZ, 0xc0, !PT ;  /* 0x0000001f05057812 */ /* 0x008fc800078ec0ff */
[----:B------:R-:W-:-:S13]  /*18540*/  ISETP.NE.AND P0, PT, R5, RZ, PT ;  /* 0x000000ff0500720c */ /* 0x000fda0003f05270 */
[----:B----4-:R-:W-:Y:S05]  /*18550*/  @!P0 BRA `(.L_x_6514) ;  /* 0x0000000000048947 */ /* 0x010fea0003800000 */
[----:B------:R-:W-:Y:S01]  /*18560*/  BPT.TRAP 0x1 ;  /* 0x000000040000795c */ /* 0x000fe20000300000 */
.L_x_6514:
[----:B------:R-:W-:Y:S05]  /*18570*/  BSYNC B3 ;  /* 0x0000000000037941 */ /* 0x000fea0003800000 */
.L_x_6513:
[----:B0-----:R-:W3:Y:S04]  /*18580*/  LDL R8, [R1] ;  /* 0x0000000001087983 */ /* 0x001ee80000100800 */
        /* <DEDUP_REMOVED lines=13> */
.L_x_6515:
        /* <DEDUP_REMOVED lines=13> */
.L_x_6628:
[----:B------:R-:W-:Y:S05]  /*18730*/  BSYNC B3 ;  /* 0x0000000000037941 */ /* 0x000fea0003800000 */
.L_x_6516:
        /* <DEDUP_REMOVED lines=11> */
.L_x_6519:
[----:B------:R-:W-:Y:S05]  /*187f0*/  BSYNC B3 ;  /* 0x0000000000037941 */ /* 0x000fea0003800000 */
.L_x_6518:
[----:B------:R-:W3:Y:S04]  /*18800*/  LDL R4, [R1] ;  /* 0x0000000001047983 */ /* 0x000ee80000100800 */
        /* <DEDUP_REMOVED lines=10> */
.L_x_6520:
        /* <DEDUP_REMOVED lines=15> */
.L_x_6521:
        /* <DEDUP_REMOVED lines=15> */
.L_x_6522:
        /* <DEDUP_REMOVED lines=15> */
.L_x_6523:
        /* <DEDUP_REMOVED lines=15> */
.L_x_6524:
        /* <DEDUP_REMOVED lines=15> */
.L_x_6525:
        /* <DEDUP_REMOVED lines=15> */
.L_x_6526:
        /* <DEDUP_REMOVED lines=15> */
.L_x_6527:
        /* <DEDUP_REMOVED lines=10> */
.L_x_6509:
[----:B------:R-:W-:Y:S05]  /*18fe0*/  BSYNC B1 ;  /* 0x0000000000017941 */ /* 0x000fea0003800000 */
.L_x_6508:
[----:B------:R-:W3:Y:S02]  /*18ff0*/  LDL R4, [R1+0x24] ;  /* 0x0000240001047983 */ /* 0x000ee40000100800 */
[----:B---3--:R-:W-:-:S07]  /*19000*/  VIADD R0, R4, 0xfffffffd ;  /* 0xfffffffd04007836 */ /* 0x008fce0000000000 */
.L_x_6507:
[----:B------:R-:W-:Y:S05]  /*19010*/  BSYNC B2 ;  /* 0x0000000000027941 */ /* 0x000fea0003800000 */
.L_x_6506:
[----:B------:R-:W3:Y:S01]  /*19020*/  LDL.LU R2, [R1+0x24] ;  /* 0x0000240001027983 */ /* 0x000ee20000300800 */
[----:B------:R-:W-:Y:S01]  /*19030*/  VIADD R6, R6, 0xfffffffe ;  /* 0xfffffffe06067836 */ /* 0x000fe20000000000 */
[----:B---3--:R-:W-:-:S04]  /*19040*/  LOP3.LUT R2, RZ, R2, RZ, 0x33, !PT ;  /* 0x00000002ff027212 */ /* 0x008fc800078e33ff */
[----:B------:R-:W-:-:S13]  /*19050*/  ISETP.NE.AND P0, PT, R6, R2, PT ;  /* 0x000000020600720c */ /* 0x000fda0003f05270 */
[----:B------:R-:W-:Y:S05]  /*19060*/  @!P0 BRA `(.L_x_6505) ;  /* 0x0000001c00008947 */ /* 0x000fea0003800000 */
.L_x_6568:
        /* <DEDUP_REMOVED lines=36> */
.L_x_6530:
        /* <DEDUP_REMOVED lines=9> */
.L_x_6629:
[----:B------:R-:W-:Y:S05]  /*19340*/  BSYNC B2 ;  /* 0x0000000000027941 */ /* 0x000fea0003800000 */
.L_x_6531:
[----:B------:R-:W-:Y:S04]  /*19350*/  BSSY B2, `(.L_x_6533) ;  /* 0x0000009000027945 */ /* 0x000fe80003800000 */
[----:B------:R-:W-:Y:S05]  /*19360*/  @P1 BRA `(.L_x_6534) ;  /* 0x00000000001c1947 */ /* 0x000fea0003800000 */
[----:B------:R-:W1:Y:S01]  /*19370*/  S2R R5, SR_TID.X ;  /* 0x0000000000057919 */ /* 0x000e620000002100 */
[----:B------:R-:W-:-:S04]  /*19380*/  IMAD.MOV.U32 R3, RZ, RZ, 0x2000 ;  /* 0x00002000ff037424 */ /* 0x000fc800078e00ff */
[----:B------:R3:W-:Y:S01]  /*19390*/  SYNCS.ARRIVE.TRANS64 RZ, [R4+URZ+0x38830], R3 ;  /* 0x0388300304ff79a7 */ /* 0x0007e2000800003f */
[----:B-1----:R-:W-:-:S04]  /*193a0*/  LOP3.LUT R5, R5, 0x1f, RZ, 0xc0, !PT ;  /* 0x0000001f05057812 */ /* 0x002fc800078ec0ff */
[----:B------:R-:W-:-:S13]  /*193b0*/  ISETP.NE.AND P0, PT, R5, RZ, PT ;  /* 0x000000ff0500720c */ /* 0x000fda0003f05270 */
[----:B---3--:R-:W-:Y:S05]  /*193c0*/  @!P0 BRA `(.L_x_6534) ;  /* 0x0000000000048947 */ /* 0x008fea0003800000 */
[----:B------:R-:W-:Y:S01]  /*193d0*/  BPT.TRAP 0x1 ;  /* 0x000000040000795c */ /* 0x000fe20000300000 */
.L_x_6534:
[----:B------:R-:W-:Y:S05]  /*193e0*/  BSYNC B2 ;  /* 0x0000000000027941 */ /* 0x000fea0003800000 */
.L_x_6533:
[----:B------:R-:W3:Y:S04]  /*193f0*/  LDL R3, [R1] ;  /* 0x0000000001037983 */ /* 0x000ee80000100800 */
        /* <DEDUP_REMOVED lines=12> */
.L_x_6535:
        /* <DEDUP_REMOVED lines=13> */
.L_x_6630:
[----:B------:R-:W-:Y:S05]  /*19590*/  BSYNC B2 ;  /* 0x0000000000027941 */ /* 0x000fea0003800000 */
.L_x_6536:
        /* <DEDUP_REMOVED lines=11> */
.L_x_6539:
[----:B------:R-:W-:Y:S05]  /*19650*/  BSYNC B2 ;  /* 0x0000000000027941 */ /* 0x000fea0003800000 */
.L_x_6538:
[----:B------:R-:W3:Y:S01]  /*19660*/  LDL R5, [R1] ;  /* 0x0000000001057983 */ /* 0x000ee20000100800 */
        /* <DEDUP_REMOVED lines=9> */
.L_x_6540:
        /* <DEDUP_REMOVED lines=15> */
.L_x_6541:
        /* <DEDUP_REMOVED lines=15> */
.L_x_6542:
        /* <DEDUP_REMOVED lines=15> */
.L_x_6543:
        /* <DEDUP_REMOVED lines=15> */
.L_x_6544:
        /* <DEDUP_REMOVED lines=15> */
.L_x_6545:
        /* <DEDUP_REMOVED lines=15> */
.L_x_6546:
        /* <DEDUP_REMOVED lines=15> */
.L_x_6547:
        /* <DEDUP_REMOVED lines=10> */
.L_x_6529:
[----:B------:R-:W-:Y:S05]  /*19e30*/  BSYNC B1 ;  /* 0x0000000000017941 */ /* 0x000fea0003800000 */
.L_x_6528:
[----:B------:R-:W3:Y:S01]  /*19e40*/  LDL R2, [R1+0x4] ;  /* 0x0000040001027983 */ /* 0x000ee20000100800 */
[----:B------:R-:W-:Y:S01]  /*19e50*/  VIADD R7, R7, 0x1 ;  /* 0x0000000107077836 */ /* 0x000fe20000000000 */
[----:B------:R-:W-:Y:S04]  /*19e60*/  BSSY B1, `(.L_x_6548) ;  /* 0x00000dc000017945 */ /* 0x000fe80003800000 */
[----:B------:R-:W-:-:S04]  /*19e70*/  ISETP.NE.AND P0, PT, R7, 0x2, PT ;  /* 0x000000020700780c */ /* 0x000fc80003f05270 */
[----:B------:R-:W-:Y:S02]  /*19e80*/  SEL R9, R7, RZ, P0 ;  /* 0x000000ff07097207 */ /* 0x000fe40000000000 */
[----:B---3--:R-:W-:Y:S02]  /*19e90*/  LOP3.LUT P2, RZ, R2, 0x1, RZ, 0xc0, !PT ;  /* 0x0000000102ff7812 */ /* 0x008fe4000784c0ff */
[----:B------:R-:W-:-:S04]  /*19ea0*/  SEL R2, RZ, 0x1, P0 ;  /* 0x00000001ff027807 */ /* 0x000fc80000000000 */
[----:B------:R-:W-:Y:S01]  /*19eb0*/  LOP3.LUT R8, R6, R2, RZ, 0x3c, !PT ;  /* 0x0000000206087212 */ /* 0x000fe200078e3cff */
        /* <DEDUP_REMOVED lines=28> */
.L_x_6550:
[----:B------:R-:W3:Y:S01]  /*1a080*/  LDL R2, [R1] ;  /* 0x0000000001027983 */ /* 0x000ee20000100800 */
[----:B------:R-:W-:Y:S01]  /*1a090*/  SHF.L.U32 R3, R8, 0x1f, RZ ;  /* 0x0000001f08037819 */ /* 0x000fe200000006ff */
[----:B------:R-:W-:Y:S01]  /*1a0a0*/  BSSY B2, `(.L_x_6551) ;  /* 0x0000007000027945 */ /* 0x000fe20003800000 */
[----:B-1----:R-:W1:Y:S02]  /*1a0b0*/  S2R R4, SR_TID.X ;  /* 0x0000000000047919 */ /* 0x002e640000002100 */
[----:B-1----:R-:W-:-:S04]  /*1a0c0*/  LOP3.LUT R4, R4, 0x7f, RZ, 0xc0, !PT ;  /* 0x0000007f04047812 */ /* 0x002fc800078ec0ff */
[----:B------:R-:W-:Y:S01]  /*1a0d0*/  ISETP.NE.AND P1, PT, R4, RZ, PT ;  /* 0x000000ff0400720c */ /* 0x000fe20003f25270 */
[----:B---3--:R-:W-:-:S04]  /*1a0e0*/  IMAD R2, R9, 0x8, R2 ;  /* 0x0000000809027824 */ /* 0x008fc800078e0202 */
[----:B------:R-:W1:Y:S02]  /*1a0f0*/  SYNCS.PHASECHK.TRANS64.TRYWAIT P0, [R2+URZ+0x38840], R3 ;  /* 0x03884003020075a7 */ /* 0x000e64000800017f */
[----:B-1----:R-:W-:Y:S06]  /*1a100*/  @!P0 BRA `(.L_x_6552) ;  /* 0x0000003400648947 */ /* 0x002fec0003800000 */
.L_x_6631:
[----:B------:R-:W-:Y:S05]  /*1a110*/  BSYNC B2 ;  /* 0x0000000000027941 */ /* 0x000fea0003800000 */
.L_x_6551:
        /* <DEDUP_REMOVED lines=9> */
.L_x_6554:
[----:B------:R-:W-:Y:S05]  /*1a1b0*/  BSYNC B2 ;  /* 0x0000000000027941 */ /* 0x000fea0003800000 */
.L_x_6553:
        /* <DEDUP_REMOVED lines=14> */
.L_x_6555:
        /* <DEDUP_REMOVED lines=13> */
.L_x_6632:
[----:B------:R-:W-:Y:S05]  /*1a370*/  BSYNC B2 ;  /* 0x0000000000027941 */ /* 0x000fea0003800000 */
.L_x_6556:
        /* <DEDUP_REMOVED lines=11> */
.L_x_6559:
[----:B------:R-:W-:Y:S05]  /*1a430*/  BSYNC B2 ;  /* 0x0000000000027941 */ /* 0x000fea0003800000 */
.L_x_6558:
        /* <DEDUP_REMOVED lines=11> */
.L_x_6560:
        /* <DEDUP_REMOVED lines=15> */
.L_x_6561:
        /* <DEDUP_REMOVED lines=15> */
.L_x_6562:
        /* <DEDUP_REMOVED lines=15> */
.L_x_6563:
        /* <DEDUP_REMOVED lines=15> */
.L_x_6564:
        /* <DEDUP_REMOVED lines=15> */
.L_x_6565:
        /* <DEDUP_REMOVED lines=15> */
.L_x_6566:
        /* <DEDUP_REMOVED lines=15> */
.L_x_6567:
        /* <DEDUP_REMOVED lines=10> */
.L_x_6549:
[----:B------:R-:W-:Y:S05]  /*1ac20*/  BSYNC B1 ;  /* 0x0000000000017941 */ /* 0x000fea0003800000 */
.L_x_6548:
[----:B------:R-:W3:Y:S01]  /*1ac30*/  LDL R5, [R1+0x20] ;  /* 0x0000200001057983 */ /* 0x000ee20000100800 */
[----:B------:R-:W-:Y:S01]  /*1ac40*/  VIADD R0, R0, 0xfffffffe ;  /* 0xfffffffe00007836 */ /* 0x000fe20000000000 */
[----:B---3--:R-:W-:-:S13]  /*1ac50*/  ISETP.GT.AND P0, PT, R6, R5, PT ;  /* 0x000000050600720c */ /* 0x008fda0003f04270 */
[----:B------:R-:W-:Y:S05]  /*1ac60*/  @P0 BRA `(.L_x_6568) ;  /* 0xffffffe400000947 */ /* 0x000fea000383ffff */
.L_x_6505:
[----:B------:R-:W-:Y:S05]  /*1ac70*/  BSYNC B0 ;  /* 0x0000000000007941 */ /* 0x000fea0003800000 */
.L_x_6504:
        /* <DEDUP_REMOVED lines=24> */
.L_x_6570:
[----:B------:R-:W-:Y:S05]  /*1ae00*/  BSYNC B0 ;  /* 0x0000000000007941 */ /* 0x000fea0003800000 */
.L_x_6569:
[----:B------:R-:W-:-:S05]  /*1ae10*/  SEL R0, R0, RZ, P0 ;  /* 0x000000ff00007207 */ /* 0x000fca0000000000 */
[----:B------:R3:W-:Y:S02]  /*1ae20*/  STL [R1+0x8], R0 ;  /* 0x0000080001007387 */ /* 0x0007e40000100800 */
.L_x_6466:
[----:B------:R-:W-:Y:S05]  /*1ae30*/  BSYNC B7 ;  /* 0x0000000000077941 */ /* 0x000fea0003800000 */
.L_x_6464:
        /* <DEDUP_REMOVED lines=10> */
[----:B------:R3:W-:Y:S01]  /*1aee0*/  STL [R1], R0 ;  /* 0x0000000001007387 */ /* 0x0007e20000100800 */
[----:B------:R-:W-:Y:S06]  /*1aef0*/  BAR.ARV 0x4, 0x180 ;  /* 0x0106000000007b1d */ /* 0x000fec0000002000 */
[----:B------:R-:W-:Y:S05]  /*1af00*/  BRA `(.L_x_6572) ;  /* 0x0000000800d87947 */ /* 0x000fea0003800000 */
.L_x_6571:
[----:B------:R-:W3:Y:S01]  /*1af10*/  S2R R6, SR_TID.X ;  /* 0x0000000000067919 */ /* 0x000ee20000002100 */
[----:B------:R-:W-:Y:S01]  /*1af20*/  UMOV UR4, 0xffffffff ;  /* 0xffffffff00047882 */ /* 0x000fe20000000000 */
[----:B---3--:R-:W-:-:S04]  /*1af30*/  LOP3.LUT R6, R6, 0x1f, RZ, 0xc0, !PT ;  /* 0x0000001f06067812 */ /* 0x008fc800078ec0ff */
[----:B------:R-:W-:Y:S01]  /*1af40*/  ISETP.NE.AND P0, PT, R6, 0x1f, PT ;  /* 0x0000001f0600780c */ /* 0x000fe20003f05270 */
[----:B------:R-:W-:-:S12]  /*1af50*/  BRA.DIV UR4, `(.L_x_6573) ;  /* 0x0000002604f87947 */ /* 0x000fd8000b800000 */
[----:B------:R-:W-:Y:S01]  /*1af60*/  IMAD.IADD R0, R19, 0x1, R6 ;  /* 0x0000000113007824 */ /* 0x000fe200078e0206 */
[----:B------:R-:W-:-:S04]  /*1af70*/  ULDC UR4, c[0x0][0xd3c] ;  /* 0x00034f0000047ab9 */ /* 0x000fc80000000800 */
[----:B------:R-:W-:-:S13]  /*1af80*/  ISETP.GE.OR P1, PT, R0, UR4, !P0 ;  /* 0x0000000400007c0c */ /* 0x000fda000c726670 */
[----:B-1----:R-:W1:Y:S02]  /*1af90*/  @!P1 LDC.64 R2, c[0x0][0xd80] ;  /* 0x00036000ff029b82 */ /* 0x002e640000000a00 */
[----:B-1----:R-:W-:-:S06]  /*1afa0*/  @!P1 IMAD.WIDE R2, R0, 0x4, R2 ;  /* 0x0000000400029825 */ /* 0x002fcc00078e0202 */
[----:B------:R1:W3:Y:S01]  /*1afb0*/  @!P1 LDG.E R3, desc[UR38][R2.64] ;  /* 0x0000002602039981 */ /* 0x0002e2000c1e1900 */
[C---:B------:R-:W-:Y:S02]  /*1afc0*/  ISETP.GE.U32.AND P2, PT, R6.reuse, 0x2, PT ;  /* 0x000000020600780c */ /* 0x040fe40003f46070 */
[C---:B------:R-:W-:Y:S01]  /*1afd0*/  ISETP.GE.U32.AND P3, PT, R6.reuse, 0x4, PT ;  /* 0x000000040600780c */ /* 0x040fe20003f66070 */
[----:B------:R-:W-:Y:S01]  /*1afe0*/  SHFL.IDX PT, R0, R16, RZ, 0x1f ;  /* 0x00001fff10007589 */ /* 0x000fe200000e0000 */
[C---:B------:R-:W-:Y:S02]  /*1aff0*/  ISETP.GE.U32.AND P4, PT, R6.reuse, 0x8, PT ;  /* 0x000000080600780c */ /* 0x040fe40003f86070 */
[C---:B------:R-:W-:Y:S01]  /*1b000*/  ISETP.GE.U32.AND P5, PT, R6.reuse, 0x10, PT ;  /* 0x000000100600780c */ /* 0x040fe20003fa6070 */
[----:B------:R-:W-:Y:S01]  /*1b010*/  SHFL.IDX PT, R5, R16, 0x1, 0x1f ;  /* 0x00201f0010057f89 */ /* 0x000fe200000e0000 */
[----:B-1----:R-:W-:Y:S02]  /*1b020*/  IMAD.MOV.U32 R2, RZ, RZ, RZ ;  /* 0x000000ffff027224 */ /* 0x002fe400078e00ff */
[----:B---3--:R-:W-:Y:S01]  /*1b030*/  @!P1 IMAD.MOV.U32 R2, RZ, RZ, R3 ;  /* 0x000000ffff029224 */ /* 0x008fe200078e0003 */
        /* <DEDUP_REMOVED lines=16> */
[----:B------:R1:W3:Y:S02]  /*1b140*/  SHFL.IDX PT, R16, R3, 0x1f, 0x1f ;  /* 0x03e01f0003107f89 */ /* 0x0002e400000e0000 */
.L_x_6642:
[----:B------:R-:W-:Y:S02]  /*1b150*/  ULDC UR4, c[0x0][0xd38] ;  /* 0x00034e0000047ab9 */ /* 0x000fe40000000800 */
[----:B------:R-:W-:-:S04]  /*1b160*/  IMAD.U32 R4, RZ, RZ, UR4 ;  /* 0x00000004ff047e24 */ /* 0x000fc8000f8e00ff */
[----:B---3--:R-:W-:-:S04]  /*1b170*/  IMAD R16, R16, R4, RZ ;  /* 0x0000000410107224 */ /* 0x008fc800078e02ff */
[----:B------:R-:W-:-:S05]  /*1b180*/  IMAD.IADD R5, R5, 0x1, R16 ;  /* 0x0000000105057824 */ /* 0x000fca00078e0210 */
[----:B------:R-:W-:-:S13]  /*1b190*/  ISETP.GT.AND P6, PT, R5, R0, PT ;  /* 0x000000000500720c */ /* 0x000fda0003fc4270 */
[----:B------:R-:W-:Y:S05]  /*1b1a0*/  @P6 BRA `(.L_x_6574) ;  /* 0x00000000009c6947 */ /* 0x000fea0003800000 */
.L_x_6579:
[----:B------:R-:W3:Y:S01]  /*1b1b0*/  LDC R2, c[0x0][0xd3c] ;  /* 0x00034f00ff027b82 */ /* 0x000ee20000000800 */
[----:B------:R-:W-:-:S05]  /*1b1c0*/  VIADD R19, R19, 0x1f ;  /* 0x0000001f13137836 */ /* 0x000fca0000000000 */
[----:B---3--:R-:W-:-:S13]  /*1b1d0*/  ISETP.GE.AND P6, PT, R19, R2, PT ;  /* 0x000000021300720c */ /* 0x008fda0003fc6270 */
[----:B------:R-:W-:Y:S05]  /*1b1e0*/  @P6 BRA `(.L_x_6575) ;  /* 0x0000000400d46947 */ /* 0x000fea0003800000 */
[----:B-1----:R-:W1:Y:S01]  /*1b1f0*/  S2R R3, SR_TID.X ;  /* 0x0000000000037919 */ /* 0x002e620000002100 */
[----:B------:R-:W-:Y:S01]  /*1b200*/  BSSY B0, `(.L_x_6576) ;  /* 0x0000009000007945 */ /* 0x000fe20003800000 */
[----:B-1----:R-:W-:-:S05]  /*1b210*/  LOP3.LUT R3, R3, 0x1f, RZ, 0xc0, !PT ;  /* 0x0000001f03037812 */ /* 0x002fca00078ec0ff */
[----:B------:R-:W-:-:S05]  /*1b220*/  IMAD.IADD R4, R19, 0x1, R3 ;  /* 0x0000000113047824 */ /* 0x000fca00078e0203 */
[----:B------:R-:W-:Y:S01]  /*1b230*/  ISETP.GE.OR P6, PT, R4, R2, !P0 ;  /* 0x000000020400720c */ /* 0x000fe200047c6670 */
[----:B------:R-:W-:-:S12]  /*1b240*/  IMAD.MOV.U32 R2, RZ, RZ, RZ ;  /* 0x000000ffff027224 */ /* 0x000fd800078e00ff */
[----:B------:R-:W-:Y:S05]  /*1b250*/  @P6 BRA `(.L_x_6577) ;  /* 0x00000000000c6947 */ /* 0x000fea0003800000 */
[----:B------:R-:W1:Y:S02]  /*1b260*/  LDC.64 R2, c[0x0][0xd80] ;  /* 0x00036000ff027b82 */ /* 0x000e640000000a00 */
[----:B-1----:R-:W-:-:S06]  /*1b270*/  IMAD.WIDE R2, R4, 0x4, R2 ;  /* 0x0000000404027825 */ /* 0x002fcc00078e0202 */
[----:B------:R1:W5:Y:S02]  /*1b280*/  LDG.E R2, desc[UR38][R2.64] ;  /* 0x0000002602027981 */ /* 0x000364000c1e1900 */
.L_x_6577:
[----:B------:R-:W-:Y:S05]  /*1b290*/  BSYNC B0 ;  /* 0x0000000000007941 */ /* 0x000fea0003800000 */
.L_x_6576:
[----:B------:R-:W-:-:S03]  /*1b2a0*/  UMOV UR4, 0xffffffff ;  /* 0xffffffff00047882 */ /* 0x000fc60000000000 */
[----:B------:R-:W-:Y:S05]  /*1b2b0*/  BRA.DIV UR4, `(.L_x_6578) ;  /* 0x0000002a045c7947 */ /* 0x000fea000b800000 */
[----:B-1---5:R-:W1:Y:S02]  /*1b2c0*/  SHFL.UP PT, R3, R2, 0x1, RZ ;  /* 0x0420000002037989 */ /* 0x022e6400000e00ff */
        /* <DEDUP_REMOVED lines=15> */
.L_x_6650:
[----:B------:R-:W-:Y:S02]  /*1b3c0*/  ULDC UR4, c[0x0][0xd38] ;  /* 0x00034e0000047ab9 */ /* 0x000fe40000000800 */
[----:B------:R-:W-:-:S04]  /*1b3d0*/  IMAD.U32 R4, RZ, RZ, UR4 ;  /* 0x00000004ff047e24 */ /* 0x000fc8000f8e00ff */
[----:B---3--:R-:W-:-:S04]  /*1b3e0*/  IMAD R16, R16, R4, RZ ;  /* 0x0000000410107224 */ /* 0x008fc800078e02ff */
[----:B------:R-:W-:-:S05]  /*1b3f0*/  IMAD.IADD R5, R16, 0x1, R5 ;  /* 0x0000000110057824 */ /* 0x000fca00078e0205 */
[----:B------:R-:W-:-:S13]  /*1b400*/  ISETP.GT.AND P6, PT, R5, R0, PT ;  /* 0x000000000500720c */ /* 0x000fda0003fc4270 */
[----:B------:R-:W-:Y:S05]  /*1b410*/  @!P6 BRA `(.L_x_6579) ;  /* 0xfffffffc0064e947 */ /* 0x000fea000383ffff */
.L_x_6574:
        /* <DEDUP_REMOVED lines=8> */
.L_x_6654:
[----:B------:R-:W-:Y:S01]  /*1b4a0*/  ISETP.NE.AND P0, PT, R5, RZ, PT ;  /* 0x000000ff0500720c */ /* 0x000fe20003f05270 */
[----:B------:R-:W-:-:S12]  /*1b4b0*/  IMAD.MOV.U32 R5, RZ, RZ, RZ ;  /* 0x000000ffff057224 */ /* 0x000fd800078e00ff */
[----:B------:R-:W-:Y:S05]  /*1b4c0*/  @!P0 BRA `(.L_x_6581) ;  /* 0x0000000000148947 */ /* 0x000fea0003800000 */
[----:B------:R-:W-:Y:S01]  /*1b4d0*/  UMOV UR4, 0xffffffff ;  /* 0xffffffff00047882 */ /* 0x000fe20000000000 */
[----:B------:R-:W-:Y:S02]  /*1b4e0*/  VIADD R12, R6, 0xffffffff ;  /* 0xffffffff060c7836 */ /* 0x000fe40000000000 */
[----:B------:R-:W-:Y:S05]  /*1b4f0*/  BRA.DIV UR4, `(.L_x_6582) ;  /* 0x0000002a04ec7947 */ /* 0x000fea000b800000 */
[----:B-1----:R1:W0:Y:S02]  /*1b500*/  SHFL.IDX PT, R3, R3, R12, 0x1f ;  /* 0x00001f0c03037589 */ /* 0x00222400000e0000 */
.L_x_6657:
[----:B0-----:R-:W-:-:S07]  /*1b510*/  IMAD.MOV.U32 R5, RZ, RZ, R3 ;  /* 0x000000ffff057224 */ /* 0x001fce00078e0003 */
.L_x_6581:
[----:B-1-3--:R-:W1:Y:S01]  /*1b520*/  LDC.64 R2, c[0x0][0xd90] ;  /* 0x00036400ff027b82 */ /* 0x00ae620000000a00 */
[----:B------:R-:W-:-:S04]  /*1b530*/  IMAD.IADD R19, R6, 0x1, R19 ;  /* 0x0000000106137824 */ /* 0x000fc800078e0213 */
[----:B-1----:R-:W-:-:S05]  /*1b540*/  IMAD.WIDE R2, R19, 0x4, R2 ;  /* 0x0000000413027825 */ /* 0x002fca00078e0202 */
[----:B0-2---:R-:W4:Y:S01]  /*1b550*/  LDG.E R7, desc[UR38][R2.64] ;  /* 0x0000002602077981 */ /* 0x005f22000c1e1900 */
[----:B------:R-:W-:-:S04]  /*1b560*/  IMAD R16, R5, R4, R16 ;  /* 0x0000000405107224 */ /* 0x000fc800078e0210 */
[----:B------:R-:W-:Y:S02]  /*1b570*/  IMAD.IADD R0, R0, 0x1, -R16 ;  /* 0x0000000100007824 */ /* 0x000fe400078e0a10 */
[----:B----4-:R-:W-:-:S05]  /*1b580*/  IMAD R6, R17, R7, RZ ;  /* 0x0000000711067224 */ /* 0x010fca00078e02ff */
        /* <DEDUP_REMOVED lines=59> */
.L_x_6575:
[----:B------:R-:W-:Y:S01]  /*1b940*/  UMOV UR4, URZ ;  /* 0x0000003f00047c82 */ /* 0x000fe20008000000 */
[----:B------:R-:W-:Y:S01]  /*1b950*/  UMOV UR5, URZ ;  /* 0x0000003f00057c82 */ /* 0x000fe20008000000 */
[----:B------:R-:W-:Y:S01]  /*1b960*/  ULDC UR6, c[0x0][0xd3c] ;  /* 0x00034f0000067ab9 */ /* 0x000fe20000000800 */
[----:B------:R-:W-:Y:S02]  /*1b970*/  IMAD.MOV.U32 R16, RZ, RZ, R0 ;  /* 0x000000ffff107224 */ /* 0x000fe400078e0000 */
[----:B------:R-:W-:Y:S02]  /*1b980*/  IMAD.U32 R17, RZ, RZ, UR4 ;  /* 0x00000004ff117e24 */ /* 0x000fe4000f8e00ff */
[----:B------:R-:W-:Y:S02]  /*1b990*/  IMAD.U32 R18, RZ, RZ, UR5 ;  /* 0x00000005ff127e24 */ /* 0x000fe4000f8e00ff */
[----:B------:R-:W-:-:S07]  /*1b9a0*/  IMAD.U32 R19, RZ, RZ, UR6 ;  /* 0x00000006ff137e24 */ /* 0x000fce000f8e00ff */
.L_x_6583:
[----:B-1----:R1:W3:Y:S01]  /*1b9b0*/  LDL R3, [R1] ;  /* 0x0000000001037983 */ /* 0x0022e20000100800 */
[----:B------:R-:W4:Y:S01]  /*1b9c0*/  S2R R0, SR_TID.X ;  /* 0x0000000000007919 */ /* 0x000f220000002100 */
[----:B------:R-:W-:Y:S05]  /*1b9d0*/  WARPSYNC.ALL ;  /* 0x0000000000007948 */ /* 0x000fea0003800000 */
[----:B----4-:R-:W-:Y:S01]  /*1b9e0*/  LOP3.LUT R0, R0, 0x1f, RZ, 0xc0, !PT ;  /* 0x0000001f00007812 */ /* 0x010fe200078ec0ff */
[----:B------:R-:W-:Y:S03]  /*1b9f0*/  BAR.SYNC.DEFER_BLOCKING 0x4, 0x180 ;  /* 0x0106000000007b1d */ /* 0x000fe60000010000 */
[----:B------:R-:W-:-:S13]  /*1ba00*/  ISETP.NE.AND P0, PT, R0, RZ, PT ;  /* 0x000000ff0000720c */ /* 0x000fda0003f05270 */
[----:B------:R-:W3:Y:S01]  /*1ba10*/  @!P0 S2R R0, SR_CgaCtaId ;  /* 0x0000000000008919 */ /* 0x000ee20000008800 */
[----:B------:R-:W-:-:S04]  /*1ba20*/  @!P0 MOV R2, 0x400 ;  /* 0x0000040000028802 */ /* 0x000fc80000000f00 */
[----:B---3--:R-:W-:-:S05]  /*1ba30*/  @!P0 LEA R3, R0, R2, 0x18 ;  /* 0x0000000200038211 */ /* 0x008fca00078ec0ff */
[----:B------:R1:W-:Y:S04]  /*1ba40*/  @!P0 STS.128 [R3+0x388d0], R16 ;  /* 0x0388d01003008388 */ /* 0x0003e80000000c00 */
[----:B------:R1:W-:Y:S01]  /*1ba50*/  @!P0 STL [R1], R3 ;  /* 0x0000000301008387 */ /* 0x0003e20000100800 */
[----:B------:R-:W-:Y:S06]  /*1ba60*/  BAR.ARV 0x5, 0x180 ;  /* 0x0146000000007b1d */ /* 0x000fec0000002000 */
.L_x_6572:
[----:B------:R-:W-:Y:S02]  /*1ba70*/  ULDC UR4, c[0x0][0xd3c] ;  /* 0x00034f0000047ab9 */ /* 0x000fe40000000800 */
[----:B----4-:R-:W-:-:S13]  /*1ba80*/  ISETP.GE.AND P0, PT, R19, UR4, PT ;  /* 0x0000000413007c0c */ /* 0x010fda000bf06270 */
[----:B------:R-:W-:Y:S05]  /*1ba90*/  @!P0 BRA `(.L_x_6584) ;  /* 0xffffff8c00748947 */ /* 0x000fea000383ffff */
[----:B------:R-:W-:Y:S05]  /*1baa0*/  BSYNC B8 ;  /* 0x0000000000087941 */ /* 0x000fea0003800000 */
.L_x_6452:
        /* <DEDUP_REMOVED lines=12> */
.L_x_6658:
[----:B------:R-:W-:Y:S05]  /*1bb70*/  BSYNC B0 ;  /* 0x0000000000007941 */ /* 0x000fea0003800000 */
.L_x_6585:
[----:B------:R-:W-:-:S03]  /*1bb80*/  UMOV UR4, 0xffffffff ;  /* 0xffffffff00047882 */ /* 0x000fc60000000000 */
[----:B------:R-:W-:Y:S05]  /*1bb90*/  BRA.DIV UR4, `(.L_x_6587) ;  /* 0x0000002604807947 */ /* 0x000fea000b800000 */
[----:B------:R-:W1:Y:S02]  /*1bba0*/  S2R R2, SR_TID.X ;  /* 0x0000000000027919 */ /* 0x000e640000002100 */
[----:B-1----:R-:W-:-:S04]  /*1bbb0*/  SHF.R.U32.HI R2, RZ, 0x5, R2 ;  /* 0x00000005ff027819 */ /* 0x002fc80000011602 */
[----:B------:R-:W-:-:S05]  /*1bbc0*/  LOP3.LUT R2, R2, 0x3, RZ, 0xc0, !PT ;  /* 0x0000000302027812 */ /* 0x000fca00078ec0ff */
[----:B------:R1:W3:Y:S02]  /*1bbd0*/  SHFL.IDX PT, R14, R2, RZ, 0x1f ;  /* 0x00001fff020e7589 */ /* 0x0002e400000e0000 */
.L_x_6661:
[----:B---3--:R-:W-:Y:S01]  /*1bbe0*/  ISETP.NE.AND P0, PT, R14, RZ, PT ;  /* 0x000000ff0e00720c */ /* 0x008fe20003f05270 */
[----:B------:R-:W-:-:S12]  /*1bbf0*/  BSSY B0, `(.L_x_6588) ;  /* 0x0000027000007945 */ /* 0x000fd80003800000 */
[----:B------:R-:W-:Y:S05]  /*1bc00*/  @P0 BRA `(.L_x_6589) ;  /* 0x0000000000940947 */ /* 0x000fea0003800000 */
[----:B------:R-:W-:-:S03]  /*1bc10*/  UMOV UR4, 0xffffffff ;  /* 0xffffffff00047882 */ /* 0x000fc60000000000 */
[----:B------:R-:W-:Y:S05]  /*1bc20*/  BRA.DIV UR4, `(.L_x_6590) ;  /* 0x0000002604907947 */ /* 0x000fea000b800000 */
[----:B------:R-:W-:-:S13]  /*1bc30*/  ELECT P6, URZ, PT ;  /* 0x00000000003f782f */ /* 0x000fda00038c0000 */
.L_x_6664:
[----:B------:R-:W-:Y:S05]  /*1bc40*/  @!P6 BRA `(.L_x_6589) ;  /* 0x000000000084e947 */ /* 0x000fea0003800000 */
[----:B-1----:R-:W3:Y:S02]  /*1bc50*/  LDL.LU R2, [R1+0x64] ;  /* 0x0000640001027983 */ /* 0x002ee40000300800 */
[----:B---3--:R-:W-:-:S04]  /*1bc60*/  LOP3.LUT R2, R2, 0x2, RZ, 0xfc, !PT ;  /* 0x0000000202027812 */ /* 0x008fc800078efcff */
[----:B------:R-:W-:-:S13]  /*1bc70*/  ISETP.NE.AND P2, PT, R2, 0x3, PT ;  /* 0x000000030200780c */ /* 0x000fda0003f45270 */
[----:B------:R-:W-:Y:S05]  /*1bc80*/  @!P2 BRA `(.L_x_6591) ;  /* 0x000000000004a947 */ /* 0x000fea0003800000 */
[----:B------:R-:W-:Y:S01]  /*1bc90*/  BPT.TRAP 0x1 ;  /* 0x000000040000795c */ /* 0x000fe20000300000 */
.L_x_6591:
[----:B0-----:R-:W3:Y:S04]  /*1bca0*/  LDL R3, [R1+0x8] ;  /* 0x0000080001037983 */ /* 0x001ee80000100800 */
[----:B--2---:R-:W2:Y:S01]  /*1bcb0*/  LDL.LU R7, [R1+0x14] ;  /* 0x0000140001077983 */ /* 0x004ea20000300800 */
        /* <DEDUP_REMOVED lines=12> */
.L_x_6665:
[----:B------:R-:W1:Y:S02]  /*1bd80*/  SYNCS.PHASECHK.TRANS64.TRYWAIT P0, [R7+URZ], R2 ;  /* 0x00000002070075a7 */ /* 0x000e64000800017f */
[----:B-1----:R-:W-:Y:S05]  /*1bd90*/  @!P0 BRA `(.L_x_6593) ;  /* 0x0000002400688947 */ /* 0x002fea0003800000 */
.L_x_6666:
[----:B------:R-:W-:Y:S05]  /*1bda0*/  @!P2 BRA `(.L_x_6594) ;  /* 0x000000000004a947 */ /* 0x000fea0003800000 */
[----:B------:R-:W-:Y:S01]  /*1bdb0*/  BPT.TRAP 0x1 ;  /* 0x000000040000795c */ /* 0x000fe20000300000 */
.L_x_6594:
[----:B------:R-:W2:Y:S01]  /*1bdc0*/  LDL.LU R4, [R1+0x8] ;  /* 0x0000080001047983 */ /* 0x000ea20000300800 */
[----:B------:R-:W-:-:S04]  /*1bdd0*/  VIADD R0, R0, 0x38860 ;  /* 0x0003886000007836 */ /* 0x000fc80000000000 */
[----:B--2---:R-:W-:-:S04]  /*1bde0*/  IMAD R4, R4, 0x8, R0 ;  /* 0x0000000804047824 */ /* 0x004fc800078e0200 */
[----:B------:R-:W2:Y:S02]  /*1bdf0*/  SYNCS.PHASECHK.TRANS64.TRYWAIT P0, [R4+URZ], R5 ;  /* 0x00000005040075a7 */ /* 0x000ea4000800017f */
[----:B--2---:R-:W-:Y:S05]  /*1be00*/  @!P0 BRA `(.L_x_6595) ;  /* 0x0000002400608947 */ /* 0x004fea0003800000 */
.L_x_6667:
[----:B------:R-:W-:-:S07]  /*1be10*/  IMAD R3, R3, 0x8, R0 ;  /* 0x0000000803037824 */ /* 0x000fce00078e0200 */
.L_x_6596:
[----:B---3--:R3:W4:Y:S02]  /*1be20*/  SYNCS.PHASECHK.TRANS64.TRYWAIT P0, [R3+URZ], R2 ;  /* 0x00000002030075a7 */ /* 0x008724000800017f */
[----:B----4-:R-:W-:Y:S05]  /*1be30*/  @!P0 NANOSLEEP.SYNCS 0x989680 ;  /* 0x009896800000895d */ /* 0x010fea0003900000 */
[----:B------:R-:W4:Y:S02]  /*1be40*/  @!P0 SYNCS.PHASECHK.TRANS64 P0, [R3+URZ], R2 ;  /* 0x00000002030085a7 */ /* 0x000f24000800007f */
[----:B----4-:R-:W-:Y:S05]  /*1be50*/  @!P0 BRA `(.L_x_6596) ;  /* 0xfffffffc00f08947 */ /* 0x010fea000383ffff */
.L_x_6589:
[----:B------:R-:W-:Y:S05]  /*1be60*/  BSYNC B0 ;  /* 0x0000000000007941 */ /* 0x000fea0003800000 */
.L_x_6588:
[----:B------:R-:W-:Y:S05]  /*1be70*/  EXIT ;  /* 0x000000000000794d */ /* 0x000fea0003800000 */
.L_x_6360:
[----:B0-----:R-:W-:-:S04]  /*1be80*/  IMAD.U32 R3, RZ, RZ, UR37 ;  /* 0x00000025ff037e24 */ /* 0x001fc8000f8e00ff */
[----:B------:R0:W1:Y:S03]  /*1be90*/  SYNCS.PHASECHK.TRANS64.TRYWAIT P1, [R3+URZ+0x38800], R4 ;  /* 0x03880004030075a7 */ /* 0x000066000802017f */
[----:B-1----:R-:W-:Y:S05]  /*1bea0*/  @!P1 NANOSLEEP.SYNCS 0x989680 ;  /* 0x009896800000995d */ /* 0x002fea0003900000 */
[----:B------:R-:W1:Y:S02]  /*1beb0*/  @!P1 SYNCS.PHASECHK.TRANS64 P1, [R3+URZ+0x38800], R4 ;  /* 0x03880004030095a7 */ /* 0x000e64000802007f */
[----:B-1----:R-:W-:Y:S05]  /*1bec0*/  @!P1 BRA `(.L_x_6360) ;  /* 0xfffffffc00ec9947 */ /* 0x002fea000383ffff */
[----:B------:R-:W-:Y:S05]  /*1bed0*/  BRA `(.L_x_6597) ;  /* 0xfffffe7c00f07947 */ /* 0x000fea000383ffff */
.L_x_6364:
[----:B-1----:R1:W2:Y:S02]  /*1bee0*/  SYNCS.PHASECHK.TRANS64.TRYWAIT P1, [R3+URZ+0x38830], R6 ;  /* 0x03883006030075a7 */ /* 0x0022a4000802017f */
[----:B--2---:R-:W-:Y:S05]  /*1bef0*/  @!P1 NANOSLEEP.SYNCS 0x989680 ;  /* 0x009896800000995d */ /* 0x004fea0003900000 */
[----:B------:R-:W2:Y:S02]  /*1bf00*/  @!P1 SYNCS.PHASECHK.TRANS64 P1, [R3+URZ+0x38830], R6 ;  /* 0x03883006030095a7 */ /* 0x000ea4000802007f */
[----:B--2---:R-:W-:Y:S05]  /*1bf10*/  @!P1 BRA `(.L_x_6364) ;  /* 0xfffffffc00f09947 */ /* 0x004fea000383ffff */
[----:B------:R-:W-:Y:S05]  /*1bf20*/  BRA `(.L_x_6363) ;  /* 0xfffffe8000087947 */ /* 0x000fea000383ffff */
.L_x_6365:
[----:B--2---:R-:W-:-:S04]  /*1bf30*/  IMAD.U32 R5, RZ, RZ, UR37 ;  /* 0x00000025ff057e24 */ /* 0x004fc8000f8e00ff */
[----:B------:R2:W3:Y:S03]  /*1bf40*/  SYNCS.PHASECHK.TRANS64.TRYWAIT P1, [R5+URZ+0x38810], R4 ;  /* 0x03881004050075a7 */ /* 0x0004e6000802017f */
[----:B---3--:R-:W-:Y:S05]  /*1bf50*/  @!P1 NANOSLEEP.SYNCS 0x989680 ;  /* 0x009896800000995d */ /* 0x008fea0003900000 */
[----:B------:R-:W3:Y:S02]  /*1bf60*/  @!P1 SYNCS.PHASECHK.TRANS64 P1, [R5+URZ+0x38810], R4 ;  /* 0x03881004050095a7 */ /* 0x000ee4000802007f */
[----:B---3--:R-:W-:Y:S05]  /*1bf70*/  @!P1 BRA `(.L_x_6365) ;  /* 0xfffffffc00ec9947 */ /* 0x008fea000383ffff */
[----:B------:R-:W-:Y:S05]  /*1bf80*/  BRA `(.L_x_6598) ;  /* 0xfffffe8000907947 */ /* 0x000fea000383ffff */
.L_x_6369:
[----:B----4-:R4:W0:Y:S02]  /*1bf90*/  SYNCS.PHASECHK.TRANS64.TRYWAIT P1, [R3+URZ+0x38850], R6 ;  /* 0x03885006030075a7 */ /* 0x010824000802017f */
[----:B0-----:R-:W-:Y:S05]  /*1bfa0*/  @!P1 NANOSLEEP.SYNCS 0x989680 ;  /* 0x009896800000995d */ /* 0x001fea0003900000 */
[----:B------:R-:W0:Y:S02]  /*1bfb0*/  @!P1 SYNCS.PHASECHK.TRANS64 P1, [R3+URZ+0x38850], R6 ;  /* 0x03885006030095a7 */ /* 0x000e24000802007f */
[----:B0-----:R-:W-:Y:S05]  /*1bfc0*/  @!P1 BRA `(.L_x_6369) ;  /* 0xfffffffc00f09947 */ /* 0x001fea000383ffff */
[----:B------:R-:W-:Y:S05]  /*1bfd0*/  BRA `(.L_x_6368) ;  /* 0xfffffe80009c7947 */ /* 0x000fea000383ffff */
.L_x_6385:
[----:B-1----:R-:W-:-:S04]  /*1bfe0*/  IMAD.U32 R9, RZ, RZ, UR5 ;  /* 0x00000005ff097e24 */ /* 0x002fc8000f8e00ff */
[----:B------:R1:W2:Y:S03]  /*1bff0*/  SYNCS.PHASECHK.TRANS64.TRYWAIT P2, [R9+URZ+0x38830], R8 ;  /* 0x03883008090075a7 */ /* 0x0002a6000804017f */
[----:B--2---:R-:W-:Y:S05]  /*1c000*/  @!P2 NANOSLEEP.SYNCS 0x989680 ;  /* 0x009896800000a95d */ /* 0x004fea0003900000 */
[----:B------:R-:W2:Y:S02]  /*1c010*/  @!P2 SYNCS.PHASECHK.TRANS64 P2, [R9+URZ+0x38830], R8 ;  /* 0x038830080900a5a7 */ /* 0x000ea4000804007f */
[----:B--2---:R-:W-:Y:S05]  /*1c020*/  @!P2 BRA `(.L_x_6385) ;  /* 0xfffffffc00eca947 */ /* 0x004fea000383ffff */
[----:B------:R-:W-:Y:S05]  /*1c030*/  BRA `(.L_x_6384) ;  /* 0xfffffeb0000c7947 */ /* 0x000fea000383ffff */
.L_x_6389:
[----:B-1----:R-:W-:-:S04]  /*1c040*/  IMAD.U32 R9, RZ, RZ, UR5 ;  /* 0x00000005ff097e24 */ /* 0x002fc8000f8e00ff */
[----:B------:R1:W3:Y:S03]  /*1c050*/  SYNCS.PHASECHK.TRANS64.TRYWAIT P2, [R9+URZ+0x38850], R8 ;  /* 0x03885008090075a7 */ /* 0x0002e6000804017f */
[----:B---3--:R-:W-:Y:S05]  /*1c060*/  @!P2 NANOSLEEP.SYNCS 0x989680 ;  /* 0x009896800000a95d */ /* 0x008fea0003900000 */
[----:B------:R-:W3:Y:S02]  /*1c070*/  @!P2 SYNCS.PHASECHK.TRANS64 P2, [R9+URZ+0x38850], R8 ;  /* 0x038850080900a5a7 */ /* 0x000ee4000804007f */
[----:B---3--:R-:W-:Y:S05]  /*1c080*/  @!P2 BRA `(.L_x_6389) ;  /* 0xfffffffc00eca947 */ /* 0x008fea000383ffff */
[----:B------:R-:W-:Y:S05]  /*1c090*/  BRA `(.L_x_6388) ;  /* 0xfffffeb000687947 */ /* 0x000fea000383ffff */
.L_x_6406:
[----:B-1----:R-:W-:-:S04]  /*1c0a0*/  IMAD.U32 R6, RZ, RZ, UR5 ;  /* 0x00000005ff067e24 */ /* 0x002fc8000f8e00ff */
[----:B------:R1:W2:Y:S03]  /*1c0b0*/  SYNCS.PHASECHK.TRANS64.TRYWAIT P3, [R6+URZ+0x38830], R5 ;  /* 0x03883005060075a7 */ /* 0x0002a6000806017f */
[----:B--2---:R-:W-:Y:S05]  /*1c0c0*/  @!P3 NANOSLEEP.SYNCS 0x989680 ;  /* 0x009896800000b95d */ /* 0x004fea0003900000 */
[----:B------:R-:W2:Y:S02]  /*1c0d0*/  @!P3 SYNCS.PHASECHK.TRANS64 P3, [R6+URZ+0x38830], R5 ;  /* 0x038830050600b5a7 */ /* 0x000ea4000806007f */
[----:B--2---:R-:W-:Y:S05]  /*1c0e0*/  @!P3 BRA `(.L_x_6406) ;  /* 0xfffffffc00ecb947 */ /* 0x004fea000383ffff */
[----:B------:R-:W-:Y:S05]  /*1c0f0*/  BRA `(.L_x_6405) ;  /* 0xfffffee400747947 */ /* 0x000fea000383ffff */
.L_x_6410:
[----:B-1----:R-:W-:-:S04]  /*1c100*/  IMAD.U32 R6, RZ, RZ, UR5 ;  /* 0x00000005ff067e24 */ /* 0x002fc8000f8e00ff */
[----:B------:R1:W3:Y:S03]  /*1c110*/  SYNCS.PHASECHK.TRANS64.TRYWAIT P3, [R6+URZ+0x38850], R5 ;  /* 0x03885005060075a7 */ /* 0x0002e6000806017f */
[----:B---3--:R-:W-:Y:S05]  /*1c120*/  @!P3 NANOSLEEP.SYNCS 0x989680 ;  /* 0x009896800000b95d */ /* 0x008fea0003900000 */
[----:B------:R-:W3:Y:S02]  /*1c130*/  @!P3 SYNCS.PHASECHK.TRANS64 P3, [R6+URZ+0x38850], R5 ;  /* 0x038850050600b5a7 */ /* 0x000ee4000806007f */
[----:B---3--:R-:W-:Y:S05]  /*1c140*/  @!P3 BRA `(.L_x_6410) ;  /* 0xfffffffc00ecb947 */ /* 0x008fea000383ffff */
[----:B------:R-:W-:Y:S05]  /*1c150*/  BRA `(.L_x_6409) ;  /* 0xfffffee400d07947 */ /* 0x000fea000383ffff */
.L_x_6416:
[----:B--2---:R-:W-:-:S04]  /*1c160*/  IMAD.U32 R8, RZ, RZ, UR5 ;  /* 0x00000005ff087e24 */ /* 0x004fc8000f8e00ff */
[----:B------:R2:W3:Y:S03]  /*1c170*/  SYNCS.PHASECHK.TRANS64.TRYWAIT P2, [R8+URZ+0x38830], R5 ;  /* 0x03883005080075a7 */ /* 0x0004e6000804017f */
[----:B---3--:R-:W-:Y:S05]  /*1c180*/  @!P2 NANOSLEEP.SYNCS 0x989680 ;  /* 0x009896800000a95d */ /* 0x008fea0003900000 */
[----:B------:R-:W3:Y:S02]  /*1c190*/  @!P2 SYNCS.PHASECHK.TRANS64 P2, [R8+URZ+0x38830], R5 ;  /* 0x038830050800a5a7 */ /* 0x000ee4000804007f */
[----:B---3--:R-:W-:Y:S05]  /*1c1a0*/  @!P2 BRA `(.L_x_6416) ;  /* 0xfffffffc00eca947 */ /* 0x008fea000383ffff */
[----:B------:R-:W-:Y:S05]  /*1c1b0*/  BRA `(.L_x_6415) ;  /* 0xffffff0c00847947 */ /* 0x000fea000383ffff */
.L_x_6420:
[----:B--2---:R-:W-:-:S04]  /*1c1c0*/  IMAD.U32 R8, RZ, RZ, UR5 ;  /* 0x00000005ff087e24 */ /* 0x004fc8000f8e00ff */
[----:B------:R2:W3:Y:S03]  /*1c1d0*/  SYNCS.PHASECHK.TRANS64.TRYWAIT P2, [R8+URZ+0x38850], R5 ;  /* 0x03885005080075a7 */ /* 0x0004e6000804017f */
[----:B---3--:R-:W-:Y:S05]  /*1c1e0*/  @!P2 NANOSLEEP.SYNCS 0x989680 ;  /* 0x009896800000a95d */ /* 0x008fea0003900000 */
[----:B------:R-:W3:Y:S02]  /*1c1f0*/  @!P2 SYNCS.PHASECHK.TRANS64 P2, [R8+URZ+0x38850], R5 ;  /* 0x038850050800a5a7 */ /* 0x000ee4000804007f */
[----:B---3--:R-:W-:Y:S05]  /*1c200*/  @!P2 BRA `(.L_x_6420) ;  /* 0xfffffffc00eca947 */ /* 0x008fea000383ffff */
[----:B------:R-:W-:Y:S05]  /*1c210*/  BRA `(.L_x_6419) ;  /* 0xffffff0c00e07947 */ /* 0x000fea000383ffff */
.L_x_6472:
        /* <DEDUP_REMOVED lines=11> */
.L_x_6600:
[----:B------:R-:W-:Y:S05]  /*1c2d0*/  BSYNC B0 ;  /* 0x0000000000007941 */ /* 0x000fea0003800000 */
.L_x_6599:
[----:B------:R-:W-:Y:S05]  /*1c2e0*/  BRA `(.L_x_6601) ;  /* 0xffffff9400107947 */ /* 0x000fea000383ffff */
.L_x_6474:
[----:B------:R-:W-:Y:S01]  /*1c2f0*/  BSSY B0, `(.L_x_6602) ;  /* 0x0000006000007945 */ /* 0x000fe20003800000 */
[----:B------:R-:W-:-:S07]  /*1c300*/  IMAD.MOV.U32 R15, RZ, RZ, -0x1 ;  /* 0xffffffffff0f7424 */ /* 0x000fce00078e00ff */
[----:B012-4-:R-:W-:Y:S05]  /*1c310*/  WARPSYNC.COLLECTIVE R15, `(.L_x_6603) ;  /* 0x000000000f0c7348 */ /* 0x017fea0003c00000 */
[----:B------:R-:W-:Y:S02]  /*1c320*/  ELECT P6, UR62, PT ;  /* 0x00000000003e782f */ /* 0x000fe400038c0000 */
[----:B------:R-:W-:Y:S01]  /*1c330*/  MOV R14, UR62 ;  /* 0x0000003e000e7c02 */ /* 0x000fe20008000f00 */
[----:B012-4-:R-:W-:Y:S10]  /*1c340*/  ENDCOLLECTIVE ;  /* 0x000000000000791b */ /* 0x017ff40003800000 */
.L_x_6603:
[----:B------:R-:W-:Y:S05]  /*1c350*/  BSYNC B0 ;  /* 0x0000000000007941 */ /* 0x000fea0003800000 */
.L_x_6602:
[----:B------:R-:W-:Y:S05]  /*1c360*/  BRA `(.L_x_6604) ;  /* 0xffffff94001c7947 */ /* 0x000fea000383ffff */
.L_x_6476:
[----:B--2---:R2:W3:Y:S02]  /*1c370*/  SYNCS.PHASECHK.TRANS64.TRYWAIT P0, [R0+URZ+0x38840], R2 ;  /* 0x03884002000075a7 */ /* 0x0044e4000800017f */
[----:B---3--:R-:W-:Y:S05]  /*1c380*/  @!P0 NANOSLEEP.SYNCS 0x989680 ;  /* 0x009896800000895d */ /* 0x008fea0003900000 */
[----:B------:R-:W3:Y:S02]  /*1c390*/  @!P0 SYNCS.PHASECHK.TRANS64 P0, [R0+URZ+0x38840], R2 ;  /* 0x03884002000085a7 */ /* 0x000ee4000800007f */
[----:B---3--:R-:W-:Y:S05]  /*1c3a0*/  @!P0 BRA `(.L_x_6476) ;  /* 0xfffffffc00f08947 */ /* 0x008fea000383ffff */
[----:B------:R-:W-:Y:S05]  /*1c3b0*/  BRA `(.L_x_6605) ;  /* 0xffffff9400847947 */ /* 0x000fea000383ffff */
.L_x_6480:
[----:B------:R0:W5:Y:S01]  /*1c3c0*/  LDL R0, [R1+0x34] ;  /* 0x0000340001007983 */ /* 0x0001620000100800 */
[----:B------:R-:W-:Y:S02]  /*1c3d0*/  IMAD.MOV.U32 R6, RZ, RZ, R11 ;  /* 0x000000ffff067224 */ /* 0x000fe400078e000b */
[----:B------:R-:W-:Y:S02]  /*1c3e0*/  IMAD.MOV.U32 R13, RZ, RZ, R2 ;  /* 0x000000ffff0d7224 */ /* 0x000fe400078e0002 */
[----:B------:R-:W-:Y:S02]  /*1c3f0*/  IMAD.MOV.U32 R12, RZ, RZ, RZ ;  /* 0x000000ffff0c7224 */ /* 0x000fe400078e00ff */
[----:B------:R-:W-:Y:S02]  /*1c400*/  IMAD.MOV.U32 R11, RZ, RZ, 0x181f ;  /* 0x0000181fff0b7424 */ /* 0x000fe400078e00ff */
[----:B------:R-:W-:Y:S02]  /*1c410*/  IMAD.MOV.U32 R15, RZ, RZ, -0x1 ;  /* 0xffffffffff0f7424 */ /* 0x000fe400078e00ff */
[----:B0-----:R-:W-:-:S07]  /*1c420*/  IMAD.IADD R8, R8, 0x1, R6 ;  /* 0x0000000108087824 */ /* 0x001fce00078e0206 */
[----:B-----5:R-:W-:Y:S05]  /*1c430*/  WARPSYNC.COLLECTIVE R15, `(.L_x_6606) ;  /* 0x000000000f087348 */ /* 0x020fea0003c00000 */
[----:B------:R0:W1:Y:S02]  /*1c440*/  SHFL.IDX P6, R14, R13, R12, R11 ;  /* 0x0000000c0d0e7389 */ /* 0x00006400000c000b */
[----:B01---5:R-:W-:Y:S01]  /*1c450*/  ENDCOLLECTIVE ;  /* 0x000000000000791b */ /* 0x023fe20003800000 */
.L_x_6606:
[----:B------:R0:W-:Y:S01]  /*1c460*/  STL [R1+0x38], R8 ;  /* 0x0000380801007387 */ /* 0x0001e20000100800 */
[----:B------:R-:W-:Y:S02]  /*1c470*/  IMAD.MOV.U32 R13, RZ, RZ, R3 ;  /* 0x000000ffff0d7224 */ /* 0x000fe400078e0003 */
[----:B------:R-:W-:-:S07]  /*1c480*/  IMAD.MOV.U32 R4, RZ, RZ, R14 ;  /* 0x000000ffff047224 */ /* 0x000fce00078e000e */
[----:B0-----:R-:W-:Y:S05]  /*1c490*/  WARPSYNC.COLLECTIVE R15, `(.L_x_6607) ;  /* 0x000000000f087348 */ /* 0x001fea0003c00000 */
[----:B------:R1:W2:Y:S02]  /*1c4a0*/  SHFL.IDX P6, R14, R13, R12, R11 ;  /* 0x0000000c0d0e7389 */ /* 0x0002a400000c000b */
[----:B012---:R-:W-:Y:S01]  /*1c4b0*/  ENDCOLLECTIVE ;  /* 0x000000000000791b */ /* 0x007fe20003800000 */
.L_x_6607:
[----:B------:R-:W-:Y:S02]  /*1c4c0*/  IMAD.MOV.U32 R13, RZ, RZ, R2 ;  /* 0x000000ffff0d7224 */ /* 0x000fe400078e0002 */
[----:B------:R-:W-:Y:S02]  /*1c4d0*/  IMAD.MOV.U32 R12, RZ, RZ, 0x1 ;  /* 0x00000001ff0c7424 */ /* 0x000fe400078e00ff */
[----:B------:R-:W-:-:S07]  /*1c4e0*/  IMAD.MOV.U32 R5, RZ, RZ, R14 ;  /* 0x000000ffff057224 */ /* 0x000fce00078e000e */
[----:B------:R-:W-:Y:S05]  /*1c4f0*/  WARPSYNC.COLLECTIVE R15, `(.L_x_6608) ;  /* 0x000000000f087348 */ /* 0x000fea0003c00000 */
[----:B------:R0:W1:Y:S02]  /*1c500*/  SHFL.IDX P6, R14, R13, R12, R11 ;  /* 0x0000000c0d0e7389 */ /* 0x00006400000c000b */
[----:B01----:R-:W-:Y:S01]  /*1c510*/  ENDCOLLECTIVE ;  /* 0x000000000000791b */ /* 0x003fe20003800000 */
.L_x_6608:
[----:B------:R-:W-:Y:S02]  /*1c520*/  IMAD.MOV.U32 R13, RZ, RZ, R3 ;  /* 0x000000ffff0d7224 */ /* 0x000fe400078e0003 */
[----:B------:R-:W-:-:S07]  /*1c530*/  IMAD.MOV.U32 R6, RZ, RZ, R14 ;  /* 0x000000ffff067224 */ /* 0x000fce00078e000e */
[----:B------:R-:W-:Y:S05]  /*1c540*/  WARPSYNC.COLLECTIVE R15, `(.L_x_6609) ;  /* 0x000000000f087348 */ /* 0x000fea0003c00000 */
[----:B------:R0:W1:Y:S02]  /*1c550*/  SHFL.IDX P6, R14, R13, R12, R11 ;  /* 0x0000000c0d0e7389 */ /* 0x00006400000c000b */
[----:B01----:R-:W-:Y:S01]  /*1c560*/  ENDCOLLECTIVE ;  /* 0x000000000000791b */ /* 0x003fe20003800000 */
.L_x_6609:
[----:B------:R-:W-:Y:S02]  /*1c570*/  IMAD.MOV.U32 R13, RZ, RZ, R2 ;  /* 0x000000ffff0d7224 */ /* 0x000fe400078e0002 */
[----:B------:R-:W-:Y:S02]  /*1c580*/  IMAD.MOV.U32 R12, RZ, RZ, 0x2 ;  /* 0x00000002ff0c7424 */ /* 0x000fe400078e00ff */
[----:B------:R-:W-:Y:S02]  /*1c590*/  IMAD R0, R0, R7, RZ ;  /* 0x0000000700007224 */ /* 0x000fe400078e02ff */
[----:B------:R-:W-:-:S03]  /*1c5a0*/  VIADD R7, R8, 0x10 ;  /* 0x0000001008077836 */ /* 0x000fc60000000000 */
[----:B------:R-:W-:Y:S02]  /*1c5b0*/  ISETP.GE.AND P1, PT, R8, R0, PT ;  /* 0x000000000800720c */ /* 0x000fe40003f26270 */
[----:B------:R0:W-:Y:S11]  /*1c5c0*/  STL [R1+0x40], R7 ;  /* 0x0000400701007387 */ /* 0x0001f60000100800 */
        /* <DEDUP_REMOVED lines=16> */
.L_x_6610:
        /* <DEDUP_REMOVED lines=10> */
.L_x_6611:
        /* <DEDUP_REMOVED lines=11> */
.L_x_6612:
        /* <DEDUP_REMOVED lines=14> */
.L_x_6613:
[----:B------:R-:W-:Y:S01]  /*1c900*/  IMAD.MOV.U32 R3, RZ, RZ, R14 ;  /* 0x000000ffff037224 */ /* 0x000fe200078e000e */
[----:B------:R-:W-:Y:S06]  /*1c910*/  BRA `(.L_x_6614) ;  /* 0xffffff9800ec7947 */ /* 0x000fec000383ffff */
.L_x_6484:
[----:B------:R-:W2:Y:S04]  /*1c920*/  LDL.LU R13, [R1+0x34] ;  /* 0x00003400010d7983 */ /* 0x000ea80000300800 */
[----:B------:R-:W3:Y:S04]  /*1c930*/  LDL.LU R12, [R1+0x38] ;  /* 0x00003800010c7983 */ /* 0x000ee80000300800 */
[----:B------:R-:W4:Y:S04]  /*1c940*/  LDL.LU R11, [R1+0x40] ;  /* 0x00004000010b7983 */ /* 0x000f280000300800 */
[----:B------:R-:W5:Y:S04]  /*1c950*/  LDL.LU R9, [R1+0x58] ;  /* 0x0000580001097983 */ /* 0x000f680000300800 */
[----:B------:R-:W5:Y:S01]  /*1c960*/  LDL.LU R8, [R1+0x4] ;  /* 0x0000040001087983 */ /* 0x000f620000300800 */
[----:B------:R-:W-:Y:S01]  /*1c970*/  BSSY B0, `(.L_x_6615) ;  /* 0x0000017000007945 */ /* 0x000fe20003800000 */
[----:B------:R-:W-:-:S02]  /*1c980*/  IMAD.MOV.U32 R15, RZ, RZ, -0x1 ;  /* 0xffffffffff0f7424 */ /* 0x000fc400078e00ff */
[----:B--2---:R-:W-:Y:S02]  /*1c990*/  IMAD R7, R13, R7, RZ ;  /* 0x000000070d077224 */ /* 0x004fe400078e02ff */
[----:B------:R-:W-:-:S03]  /*1c9a0*/  IMAD.MOV.U32 R13, RZ, RZ, R4 ;  /* 0x000000ffff0d7224 */ /* 0x000fc600078e0004 */
[-C--:B---3--:R-:W-:Y:S01]  /*1c9b0*/  ISETP.GE.AND P2, PT, R12, R7.reuse, PT ;  /* 0x000000070c00720c */ /* 0x088fe20003f46270 */
[----:B------:R-:W-:Y:S01]  /*1c9c0*/  IMAD.MOV.U32 R12, RZ, RZ, RZ ;  /* 0x000000ffff0c7224 */ /* 0x000fe200078e00ff */
[-C--:B----4-:R-:W-:Y:S01]  /*1c9d0*/  ISETP.GE.AND P3, PT, R11, R7.reuse, PT ;  /* 0x000000070b00720c */ /* 0x090fe20003f66270 */
[----:B------:R-:W-:Y:S01]  /*1c9e0*/  IMAD.MOV.U32 R11, RZ, RZ, 0x181f ;  /* 0x0000181fff0b7424 */ /* 0x000fe200078e00ff */
[----:B-----5:R-:W-:Y:S02]  /*1c9f0*/  ISETP.GE.AND P4, PT, R9, R7, PT ;  /* 0x000000070900720c */ /* 0x020fe40003f86270 */
[----:B------:R-:W-:-:S07]  /*1ca00*/  LOP3.LUT R8, R8, 0xffffffdf, RZ, 0xc0, !PT ;  /* 0xffffffdf08087812 */ /* 0x000fce00078ec0ff */
        /* <DEDUP_REMOVED lines=13> */
.L_x_6616:
[----:B------:R-:W-:Y:S05]  /*1cae0*/  BSYNC B0 ;  /* 0x0000000000007941 */ /* 0x000fea0003800000 */
.L_x_6615:
[----:B------:R0:W-:Y:S04]  /*1caf0*/  STL [R1+0x6c], R16 ;  /* 0x00006c1001007387 */ /* 0x0001e80000100800 */
[----:B0-----:R0:W5:Y:S04]  /*1cb00*/  LDL.LU R16, [R1+0x4] ;  /* 0x0000040001107983 */ /* 0x0011680000300800 */
[----:B------:R1:W-:Y:S04]  /*1cb10*/  STL [R1+0x68], R7 ;  /* 0x0000680701007387 */ /* 0x0003e80000100800 */
[----:B-1----:R0:W5:Y:S01]  /*1cb20*/  LDL R7, [R1+0x10] ;  /* 0x0000100001077983 */ /* 0x0021620000100800 */
[----:B------:R-:W-:-:S02]  /*1cb30*/  IMAD.MOV.U32 R13, RZ, RZ, R0 ;  /* 0x000000ffff0d7224 */ /* 0x000fc400078e0000 */
[----:B------:R-:W-:Y:S02]  /*1cb40*/  IMAD.MOV.U32 R12, RZ, RZ, RZ ;  /* 0x000000ffff0c7224 */ /* 0x000fe400078e00ff */
[----:B------:R-:W-:Y:S02]  /*1cb50*/  IMAD.MOV.U32 R11, RZ, RZ, 0x181f ;  /* 0x0000181fff0b7424 */ /* 0x000fe400078e00ff */
[----:B------:R-:W-:Y:S02]  /*1cb60*/  IMAD.MOV.U32 R15, RZ, RZ, -0x1 ;  /* 0xffffffffff0f7424 */ /* 0x000fe400078e00ff */
[----:B0-----:R-:W-:-:S07]  /*1cb70*/  IMAD.MOV.U32 R8, RZ, RZ, R14 ;  /* 0x000000ffff087224 */ /* 0x001fce00078e000e */
[----:B-----5:R-:W-:Y:S05]  /*1cb80*/  WARPSYNC.COLLECTIVE R15, `(.L_x_6617) ;  /* 0x000000000f087348 */ /* 0x020fea0003c00000 */
[----:B------:R0:W1:Y:S02]  /*1cb90*/  SHFL.IDX P6, R14, R13, R12, R11 ;  /* 0x0000000c0d0e7389 */ /* 0x00006400000c000b */
[----:B01---5:R-:W-:Y:S01]  /*1cba0*/  ENDCOLLECTIVE ;  /* 0x000000000000791b */ /* 0x023fe20003800000 */
.L_x_6617:
        /* <DEDUP_REMOVED lines=35> */
[C---:B------:R-:W-:Y:S02]  /*1cde0*/  LOP3.LUT P5, RZ, R16.reuse, 0x4, RZ, 0xc0, !PT ;  /* 0x0000000410ff7812 */ /* 0x040fe400078ac0ff */
[----:B------:R-:W-:Y:S01]  /*1cdf0*/  @!P3 LOP3.LUT R8, R5, 0x40, RZ, 0xc0, !PT ;  /* 0x000000400508b812 */ /* 0x000fe200078ec0ff */
[----:B------:R0:W-:Y:S01]  /*1ce00*/  @!P2 LDGSTS.E.BYPASS.LTC128B.128 [R7+0x32400], desc[UR38][R2.64+0x300], P6 ;  /* 0x324003000207afae */ /* 0x0001e2000b101d66 */
[----:B------:R-:W-:Y:S02]  /*1ce10*/  LOP3.LUT R16, R16, 0xfffdffff, RZ, 0xc0, !PT ;  /* 0xfffdffff10107812 */ /* 0x000fe400078ec0ff */
[----:B------:R-:W-:-:S07]  /*1ce20*/  @!P3 SHF.R.U32.HI R8, RZ, 0x2, R8 ;  /* 0x00000002ff08b819 */ /* 0x000fce0000011608 */
[----:B0-----:R-:W-:Y:S05]  /*1ce30*/  WARPSYNC.COLLECTIVE R15, `(.L_x_6618) ;  /* 0x000000000f087348 */ /* 0x001fea0003c00000 */
[----:B------:R1:W2:Y:S02]  /*1ce40*/  SHFL.IDX P6, R14, R13, R12, R11 ;  /* 0x0000000c0d0e7389 */ /* 0x0002a400000c000b */
[----:B012---:R-:W-:Y:S01]  /*1ce50*/  ENDCOLLECTIVE ;  /* 0x000000000000791b */ /* 0x007fe20003800000 */
.L_x_6618:
        /* <DEDUP_REMOVED lines=12> */
[----:B------:R-:W-:Y:S01]  /*1cf20*/  @!P3 ISETP.NE.U32.AND P4, PT, R8, RZ, PT ;  /* 0x000000ff0800b20c */ /* 0x000fe20003f85070 */
[----:B0-----:R-:W-:-:S12]  /*1cf30*/  IMAD.MOV.U32 R9, RZ, RZ, R14 ;  /* 0x000000ffff097224 */ /* 0x001fd800078e000e */
[----:B------:R-:W-:Y:S05]  /*1cf40*/  WARPSYNC.COLLECTIVE R15, `(.L_x_6619) ;  /* 0x000000000f087348 */ /* 0x000fea0003c00000 */
[----:B------:R0:W1:Y:S02]  /*1cf50*/  SHFL.IDX P6, R14, R13, R12, R11 ;  /* 0x0000000c0d0e7389 */ /* 0x00006400000c000b */
[----:B01----:R-:W-:Y:S01]  /*1cf60*/  ENDCOLLECTIVE ;  /* 0x000000000000791b */ /* 0x003fe20003800000 */
.L_x_6619:
        /* <DEDUP_REMOVED lines=29> */
.L_x_6620:
        /* <DEDUP_REMOVED lines=13> */
.L_x_6621:
[----:B------:R-:W-:Y:S02]  /*1d210*/  @!P4 LOP3.LUT R8, R6, 0x80, RZ, 0xc0, !PT ;  /* 0x000000800608c812 */ /* 0x000fe400078ec0ff */
[----:B------:R-:W-:Y:S02]  /*1d220*/  @!P4 LOP3.LUT R2, R5, 0x40, RZ, 0xc0, !PT ;  /* 0x000000400502c812 */ /* 0x000fe400078ec0ff */
[----:B------:R-:W-:Y:S02]  /*1d230*/  @!P4 SHF.R.U32.HI R8, RZ, 0x3, R8 ;  /* 0x00000003ff08c819 */ /* 0x000fe40000011608 */
[----:B------:R-:W-:Y:S02]  /*1d240*/  @!P4 SHF.R.U32.HI R9, RZ, 0x2, R2 ;  /* 0x00000002ff09c819 */ /* 0x000fe40000011602 */
[----:B------:R-:W-:Y:S01]  /*1d250*/  @!P4 ISETP.NE.U32.AND P3, PT, R8, RZ, PT ;  /* 0x000000ff0800c20c */ /* 0x000fe20003f65070 */
[----:B------:R-:W0:Y:S01]  /*1d260*/  S2R R15, SR_TID.X ;  /* 0x00000000000f7919 */ /* 0x000e220000002100 */
[----:B------:R-:W-:Y:S01]  /*1d270*/  IMAD.MOV.U32 R3, RZ, RZ, R14 ;  /* 0x000000ffff037224 */ /* 0x000fe200078e000e */
[----:B------:R-:W-:Y:S01]  /*1d280*/  @!P4 ISETP.NE.U32.AND P6, PT, R9, RZ, PT ;  /* 0x000000ff0900c20c */ /* 0x000fe20003fc5070 */
[----:B0-----:R-:W-:-:S05]  /*1d290*/  IMAD.SHL.U32 R15, R15, 0x8, RZ ;  /* 0x000000080f0f7824 */ /* 0x001fca00078e00ff */
[----:B------:R-:W-:-:S04]  /*1d2a0*/  LOP3.LUT R15, R15, 0x38, RZ, 0xc0, !PT ;  /* 0x000000380f0f7812 */ /* 0x000fc800078ec0ff */
        /* <DEDUP_REMOVED lines=11> */
[----:B------:R0:W5:Y:S10]  /*1d360*/  LDL.LU R16, [R1+0x6c] ;  /* 0x00006c0001107983 */ /* 0x0001740000300800 */
[----:B------:R0:W-:Y:S04]  /*1d370*/  @!P4 LDGSTS.E.BYPASS.LTC128B.128 [R7+0x2b400], desc[UR38][R2.64+0x100], !P2 ;  /* 0x2b4001000207cfae */ /* 0x0001e8000d101d66 */
[----:B------:R0:W-:Y:S04]  /*1d380*/  @!P4 LDGSTS.E.BYPASS.LTC128B.128 [R7+0x2d400], desc[UR38][R2.64+0x180], !P5 ;  /* 0x2d4001800207cfae */ /* 0x0001e8000e901d66 */
[----:B------:R0:W-:Y:S04]  /*1d390*/  @!P4 LDGSTS.E.BYPASS.LTC128B.128 [R7+0x2f400], desc[UR38][R2.64+0x200], !P0 ;  /* 0x2f4002000207cfae */ /* 0x0001e8000c101d66 */
[----:B------:R0:W-:Y:S04]  /*1d3a0*/  @!P4 LDGSTS.E.BYPASS.LTC128B.128 [R7+0x31400], desc[UR38][R2.64+0x280], !P1 ;  /* 0x314002800207cfae */ /* 0x0001e8000c901d66 */
[----:B------:R0:W-:Y:S04]  /*1d3b0*/  @!P4 LDGSTS.E.BYPASS.LTC128B.128 [R7+0x33400], desc[UR38][R2.64+0x300], P6 ;  /* 0x334003000207cfae */ /* 0x0001e8000b101d66 */
[----:B------:R0:W-:Y:S04]  /*1d3c0*/  @!P4 LDGSTS.E.BYPASS.LTC128B.128 [R7+0x35400], desc[UR38][R2.64+0x380], P3 ;  /* 0x354003800207cfae */ /* 0x0001e80009901d66 */
[----:B------:R0:W5:Y:S01]  /*1d3d0*/  LDL.LU R7, [R1+0x68] ;  /* 0x0000680001077983 */ /* 0x0001620000300800 */
[----:B------:R-:W-:-:S02]  /*1d3e0*/  IMAD.MOV.U32 R13, RZ, RZ, R4 ;  /* 0x000000ffff0d7224 */ /* 0x000fc400078e0004 */
[----:B------:R-:W-:Y:S02]  /*1d3f0*/  IMAD.MOV.U32 R12, RZ, RZ, 0x3 ;  /* 0x00000003ff0c7424 */ /* 0x000fe400078e00ff */
[----:B------:R-:W-:-:S07]  /*1d400*/  IMAD.MOV.U32 R15, RZ, RZ, -0x1 ;  /* 0xffffffffff0f7424 */ /* 0x000fce00078e00ff */
[----:B0----5:R-:W-:Y:S05]  /*1d410*/  WARPSYNC.COLLECTIVE R15, `(.L_x_6622) ;  /* 0x000000000f087348 */ /* 0x021fea0003c00000 */
[----:B------:R1:W2:Y:S02]  /*1d420*/  SHFL.IDX P6, R14, R13, R12, R11 ;  /* 0x0000000c0d0e7389 */ /* 0x0002a400000c000b */
[----:B012--5:R-:W-:Y:S01]  /*1d430*/  ENDCOLLECTIVE ;  /* 0x000000000000791b */ /* 0x027fe20003800000 */
.L_x_6622:
[----:B------:R-:W-:Y:S02]  /*1d440*/  IMAD.MOV.U32 R13, RZ, RZ, R0 ;  /* 0x000000ffff0d7224 */ /* 0x000fe400078e0000 */
[----:B------:R-:W-:-:S07]  /*1d450*/  IMAD.MOV.U32 R4, RZ, RZ, R14 ;  /* 0x000000ffff047224 */ /* 0x000fce00078e000e */
[----:B------:R-:W-:Y:S05]  /*1d460*/  WARPSYNC.COLLECTIVE R15, `(.L_x_6623) ;  /* 0x000000000f087348 */ /* 0x000fea0003c00000 */
[----:B------:R0:W1:Y:S02]  /*1d470*/  SHFL.IDX P6, R14, R13, R12, R11 ;  /* 0x0000000c0d0e7389 */ /* 0x00006400000c000b */
[----:B01----:R-:W-:Y:S01]  /*1d480*/  ENDCOLLECTIVE ;  /* 0x000000000000791b */ /* 0x003fe20003800000 */
.L_x_6623:
[----:B------:R-:W-:Y:S01]  /*1d490*/  IMAD.MOV.U32 R0, RZ, RZ, R14 ;  /* 0x000000ffff007224 */ /* 0x000fe200078e000e */
[----:B------:R-:W-:Y:S06]  /*1d4a0*/  BRA `(.L_x_6624) ;  /* 0xffffff9c00d07947 */ /* 0x000fec000383ffff */
.L_x_6489:
[----:B0-----:R-:W3:Y:S02]  /*1d4b0*/  LDL R2, [R1] ;  /* 0x0000000001027983 */ /* 0x001ee40000100800 */
[----:B---3--:R0:W3:Y:S02]  /*1d4c0*/  SYNCS.PHASECHK.TRANS64.TRYWAIT P0, [R2+URZ+0x38820], R0 ;  /* 0x03882000020075a7 */ /* 0x0080e4000800017f */
[----:B---3--:R-:W-:Y:S05]  /*1d4d0*/  @!P0 NANOSLEEP.SYNCS 0x989680 ;  /* 0x009896800000895d */ /* 0x008fea0003900000 */
[----:B------:R-:W3:Y:S02]  /*1d4e0*/  @!P0 SYNCS.PHASECHK.TRANS64 P0, [R2+URZ+0x38820], R0 ;  /* 0x03882000020085a7 */ /* 0x000ee4000800007f */
[----:B---3--:R-:W-:Y:S05]  /*1d4f0*/  @!P0 BRA `(.L_x_6489) ;  /* 0xfffffffc00ec8947 */ /* 0x008fea000383ffff */
[----:B------:R-:W-:Y:S05]  /*1d500*/  BRA `(.L_x_6625) ;  /* 0xffffffa000907947 */ /* 0x000fea000383ffff */
.L_x_6493:
[----:B0-----:R0:W1:Y:S02]  /*1d510*/  SYNCS.PHASECHK.TRANS64.TRYWAIT P0, [R0+URZ+0x38860], R2 ;  /* 0x03886002000075a7 */ /* 0x001064000800017f */
[----:B-1----:R-:W-:Y:S05]  /*1d520*/  @!P0 NANOSLEEP.SYNCS 0x989680 ;  /* 0x009896800000895d */ /* 0x002fea0003900000 */
[----:B------:R-:W1:Y:S02]  /*1d530*/  @!P0 SYNCS.PHASECHK.TRANS64 P0, [R0+URZ+0x38860], R2 ;  /* 0x03886002000085a7 */ /* 0x000e64000800007f */
[----:B-1----:R-:W-:Y:S05]  /*1d540*/  @!P0 BRA `(.L_x_6493) ;  /* 0xfffffffc00f08947 */ /* 0x002fea000383ffff */
[----:B------:R-:W-:Y:S05]  /*1d550*/  BRA `(.L_x_6626) ;  /* 0xffffffa000bc7947 */ /* 0x000fea000383ffff */
.L_x_6512:
[----:B-1----:R1:W3:Y:S02]  /*1d560*/  SYNCS.PHASECHK.TRANS64.TRYWAIT P0, [R3+URZ+0x38840], R2 ;  /* 0x03884002030075a7 */ /* 0x0022e4000800017f */
[----:B---3--:R-:W-:Y:S05]  /*1d570*/  @!P0 NANOSLEEP.SYNCS 0x989680 ;  /* 0x009896800000895d */ /* 0x008fea0003900000 */
[----:B------:R-:W3:Y:S02]  /*1d580*/  @!P0 SYNCS.PHASECHK.TRANS64 P0, [R3+URZ+0x38840], R2 ;  /* 0x03884002030085a7 */ /* 0x000ee4000800007f */
[----:B---3--:R-:W-:Y:S05]  /*1d590*/  @!P0 BRA `(.L_x_6512) ;  /* 0xfffffffc00f08947 */ /* 0x008fea000383ffff */
[----:B------:R-:W-:Y:S05]  /*1d5a0*/  BRA `(.L_x_6627) ;  /* 0xffffffac00c87947 */ /* 0x000fea000383ffff */
.L_x_6517:
[----:B0-----:R0:W3:Y:S02]  /*1d5b0*/  SYNCS.PHASECHK.TRANS64.TRYWAIT P0, [R3+URZ+0x38860], R2 ;  /* 0x03886002030075a7 */ /* 0x0010e4000800017f */
[----:B---3--:R-:W-:Y:S05]  /*1d5c0*/  @!P0 NANOSLEEP.SYNCS 0x989680 ;  /* 0x009896800000895d */ /* 0x008fea0003900000 */
[----:B------:R-:W3:Y:S02]  /*1d5d0*/  @!P0 SYNCS.PHASECHK.TRANS64 P0, [R3+URZ+0x38860], R2 ;  /* 0x03886002030085a7 */ /* 0x000ee4000800007f */
[----:B---3--:R-:W-:Y:S05]  /*1d5e0*/  @!P0 BRA `(.L_x_6517) ;  /* 0xfffffffc00f08947 */ /* 0x008fea000383ffff */
[----:B------:R-:W-:Y:S05]  /*1d5f0*/  BRA `(.L_x_6628) ;  /* 0xffffffb0004c7947 */ /* 0x000fea000383ffff */
.L_x_6532:
[----:B0-----:R0:W1:Y:S02]  /*1d600*/  SYNCS.PHASECHK.TRANS64.TRYWAIT P0, [R4+URZ+0x38840], R2 ;  /* 0x03884002040075a7 */ /* 0x001064000800017f */
[----:B-1----:R-:W-:Y:S05]  /*1d610*/  @!P0 NANOSLEEP.SYNCS 0x989680 ;  /* 0x009896800000895d */ /* 0x002fea0003900000 */
[----:B------:R-:W1:Y:S02]  /*1d620*/  @!P0 SYNCS.PHASECHK.TRANS64 P0, [R4+URZ+0x38840], R2 ;  /* 0x03884002040085a7 */ /* 0x000e64000800007f */
[----:B-1----:R-:W-:Y:S05]  /*1d630*/  @!P0 BRA `(.L_x_6532) ;  /* 0xfffffffc00f08947 */ /* 0x002fea000383ffff */
[----:B------:R-:W-:Y:S05]  /*1d640*/  BRA `(.L_x_6629) ;  /* 0xffffffbc003c7947 */ /* 0x000fea000383ffff */
.L_x_6537:
[----:B-1----:R1:W3:Y:S02]  /*1d650*/  SYNCS.PHASECHK.TRANS64.TRYWAIT P0, [R4+URZ+0x38860], R2 ;  /* 0x03886002040075a7 */ /* 0x0022e4000800017f */
[----:B---3--:R-:W-:Y:S05]  /*1d660*/  @!P0 NANOSLEEP.SYNCS 0x989680 ;  /* 0x009896800000895d */ /* 0x008fea0003900000 */
[----:B------:R-:W3:Y:S02]  /*1d670*/  @!P0 SYNCS.PHASECHK.TRANS64 P0, [R4+URZ+0x38860], R2 ;  /* 0x03886002040085a7 */ /* 0x000ee4000800007f */
[----:B---3--:R-:W-:Y:S05]  /*1d680*/  @!P0 BRA `(.L_x_6537) ;  /* 0xfffffffc00f08947 */ /* 0x008fea000383ffff */
[----:B------:R-:W-:Y:S05]  /*1d690*/  BRA `(.L_x_6630) ;  /* 0xffffffbc00bc7947 */ /* 0x000fea000383ffff */
.L_x_6552:
[----:B-1----:R1:W3:Y:S02]  /*1d6a0*/  SYNCS.PHASECHK.TRANS64.TRYWAIT P0, [R2+URZ+0x38840], R3 ;  /* 0x03884003020075a7 */ /* 0x0022e4000800017f */
[----:B---3--:R-:W-:Y:S05]  /*1d6b0*/  @!P0 NANOSLEEP.SYNCS 0x989680 ;  /* 0x009896800000895d */ /* 0x008fea0003900000 */
[----:B------:R-:W3:Y:S02]  /*1d6c0*/  @!P0 SYNCS.PHASECHK.TRANS64 P0, [R2+URZ+0x38840], R3 ;  /* 0x03884003020085a7 */ /* 0x000ee4000800007f */
[----:B---3--:R-:W-:Y:S05]  /*1d6d0*/  @!P0 BRA `(.L_x_6552) ;  /* 0xfffffffc00f08947 */ /* 0x008fea000383ffff */
[----:B------:R-:W-:Y:S05]  /*1d6e0*/  BRA `(.L_x_6631) ;  /* 0xffffffc800887947 */ /* 0x000fea000383ffff */
.L_x_6557:
[----:B0-----:R0:W3:Y:S02]  /*1d6f0*/  SYNCS.PHASECHK.TRANS64.TRYWAIT P0, [R2+URZ+0x38860], R3 ;  /* 0x03886003020075a7 */ /* 0x0010e4000800017f */
[----:B---3--:R-:W-:Y:S05]  /*1d700*/  @!P0 NANOSLEEP.SYNCS 0x989680 ;  /* 0x009896800000895d */ /* 0x008fea0003900000 */
[----:B------:R-:W3:Y:S02]  /*1d710*/  @!P0 SYNCS.PHASECHK.TRANS64 P0, [R2+URZ+0x38860], R3 ;  /* 0x03886003020085a7 */ /* 0x000ee4000800007f */
[----:B---3--:R-:W-:Y:S05]  /*1d720*/  @!P0 BRA `(.L_x_6557) ;  /* 0xfffffffc00f08947 */ /* 0x008fea000383ffff */
[----:B------:R-:W-:Y:S05]  /*1d730*/  BRA `(.L_x_6632) ;  /* 0xffffffcc000c7947 */ /* 0x000fea000383ffff */
.L_x_6573:
[----:B------:R-:W-:Y:S01]  /*1d740*/  BSSY B0, `(.L_x_6633) ;  /* 0x0000008000007945 */ /* 0x000fe20003800000 */
[----:B------:R-:W-:Y:S02]  /*1d750*/  IMAD.MOV.U32 R13, RZ, RZ, R16 ;  /* 0x000000ffff0d7224 */ /* 0x000fe400078e0010 */
[----:B------:R-:W-:Y:S02]  /*1d760*/  IMAD.MOV.U32 R12, RZ, RZ, RZ ;  /* 0x000000ffff0c7224 */ /* 0x000fe400078e00ff */
[----:B------:R-:W-:Y:S02]  /*1d770*/  IMAD.MOV.U32 R11, RZ, RZ, 0x1f ;  /* 0x0000001fff0b7424 */ /* 0x000fe400078e00ff */
[----:B------:R-:W-:-:S07]  /*1d780*/  IMAD.MOV.U32 R15, RZ, RZ, -0x1 ;  /* 0xffffffffff0f7424 */ /* 0x000fce00078e00ff */
[----:B012---:R-:W-:Y:S05]  /*1d790*/  WARPSYNC.COLLECTIVE R15, `(.L_x_6634) ;  /* 0x000000000f087348 */ /* 0x007fea0003c00000 */
[----:B------:R3:W4:Y:S02]  /*1d7a0*/  SHFL.IDX P6, R14, R13, R12, R11 ;  /* 0x0000000c0d0e7389 */ /* 0x00072400000c000b */
[----:B01234-:R-:W-:Y:S01]  /*1d7b0*/  ENDCOLLECTIVE ;  /* 0x000000000000791b */ /* 0x01ffe20003800000 */
.L_x_6634:
[----:B------:R-:W-:Y:S05]  /*1d7c0*/  BSYNC B0 ;  /* 0x0000000000007941 */ /* 0x000fea0003800000 */
.L_x_6633:
        /* <DEDUP_REMOVED lines=9> */
.L_x_6635:
        /* <DEDUP_REMOVED lines=18> */
.L_x_6636:
        /* <DEDUP_REMOVED lines=8> */
.L_x_6637:
        /* <DEDUP_REMOVED lines=8> */
.L_x_6638:
        /* <DEDUP_REMOVED lines=8> */
.L_x_6639:
        /* <DEDUP_REMOVED lines=8> */
.L_x_6640:
        /* <DEDUP_REMOVED lines=9> */
.L_x_6641:
[----:B------:R-:W-:Y:S01]  /*1dc10*/  IMAD.MOV.U32 R16, RZ, RZ, R14 ;  /* 0x000000ffff107224 */ /* 0x000fe200078e000e */
[----:B------:R-:W-:Y:S06]  /*1dc20*/  BRA `(.L_x_6642) ;  /* 0xffffffd400487947 */ /* 0x000fec000383ffff */
.L_x_6578:
        /* <DEDUP_REMOVED lines=8> */
.L_x_6644:
[----:B------:R-:W-:Y:S05]  /*1dcb0*/  BSYNC B0 ;  /* 0x0000000000007941 */ /* 0x000fea0003800000 */
.L_x_6643:
        /* <DEDUP_REMOVED lines=10> */
.L_x_6645:
        /* <DEDUP_REMOVED lines=8> */
.L_x_6646:
        /* <DEDUP_REMOVED lines=8> */
.L_x_6647:
        /* <DEDUP_REMOVED lines=8> */
.L_x_6648:
        /* <DEDUP_REMOVED lines=9> */
.L_x_6649:
[----:B------:R-:W-:Y:S01]  /*1df70*/  IMAD.MOV.U32 R16, RZ, RZ, R14 ;  /* 0x000000ffff107224 */ /* 0x000fe200078e000e */
[----:B------:R-:W-:Y:S06]  /*1df80*/  BRA `(.L_x_6650) ;  /* 0xffffffd4000c7947 */ /* 0x000fec000383ffff */
.L_x_6580:
[----:B------:R-:W-:Y:S01]  /*1df90*/  BSSY B0, `(.L_x_6651) ;  /* 0x0000006000007945 */ /* 0x000fe20003800000 */
[----:B------:R-:W-:Y:S01]  /*1dfa0*/  PLOP3.LUT P6, PT, P6, PT, PT, 0x8, 0x0 ;  /* 0x000000000000781c */ /* 0x000fe200037ce170 */
[----:B------:R-:W-:-:S12]  /*1dfb0*/  IMAD.MOV.U32 R15, RZ, RZ, -0x1 ;  /* 0xffffffffff0f7424 */ /* 0x000fd800078e00ff */
[----:B012---:R-:W-:Y:S05]  /*1dfc0*/  WARPSYNC.COLLECTIVE R15, `(.L_x_6652) ;  /* 0x000000000f087348 */ /* 0x007fea0003c00000 */
[----:B------:R-:W-:Y:S01]  /*1dfd0*/  VOTE.ANY R14, PT, P6 ;  /* 0x00000000000e7806 */ /* 0x000fe200030e0100 */
[----:B012---:R-:W-:Y:S06]  /*1dfe0*/  ENDCOLLECTIVE ;  /* 0x000000000000791b */ /* 0x007fec0003800000 */
.L_x_6652:
[----:B------:R-:W-:Y:S05]  /*1dff0*/  BSYNC B0 ;  /* 0x0000000000007941 */ /* 0x000fea0003800000 */
.L_x_6651:
        /* <DEDUP_REMOVED lines=9> */
.L_x_6653:
[----:B------:R-:W-:Y:S01]  /*1e090*/  IMAD.MOV.U32 R17, RZ, RZ, R14 ;  /* 0x000000ffff117224 */ /* 0x000fe200078e000e */
[----:B------:R-:W-:Y:S06]  /*1e0a0*/  BRA `(.L_x_6654) ;  /* 0xffffffd000fc7947 */ /* 0x000fec000383ffff */
.L_x_6582:
[----:B------:R-:W-:Y:S01]  /*1e0b0*/  BSSY B0, `(.L_x_6655) ;  /* 0x0000007000007945 */ /* 0x000fe20003800000 */
[----:B------:R-:W-:Y:S02]  /*1e0c0*/  IMAD.MOV.U32 R13, RZ, RZ, R3 ;  /* 0x000000ffff0d7224 */ /* 0x000fe400078e0003 */
[----:B------:R-:W-:Y:S02]  /*1e0d0*/  IMAD.MOV.U32 R11, RZ, RZ, 0x1f ;  /* 0x0000001fff0b7424 */ /* 0x000fe400078e00ff */
[----:B------:R-:W-:-:S07]  /*1e0e0*/  IMAD.MOV.U32 R15, RZ, RZ, -0x1 ;  /* 0xffffffffff0f7424 */ /* 0x000fce00078e00ff */
[----:B01234-:R-:W-:Y:S05]  /*1e0f0*/  WARPSYNC.COLLECTIVE R15, `(.L_x_6656) ;  /* 0x000000000f087348 */ /* 0x01ffea0003c00000 */
[----:B------:R0:W0:Y:S02]  /*1e100*/  SHFL.IDX P6, R14, R13, R12, R11 ;  /* 0x0000000c0d0e7389 */ /* 0x00002400000c000b */
[----:B01234-:R-:W-:Y:S01]  /*1e110*/  ENDCOLLECTIVE ;  /* 0x000000000000791b */ /* 0x01ffe20003800000 */
.L_x_6656:
[----:B------:R-:W-:Y:S05]  /*1e120*/  BSYNC B0 ;  /* 0x0000000000007941 */ /* 0x000fea0003800000 */
.L_x_6655:
[----:B------:R-:W-:Y:S01]  /*1e130*/  IMAD.MOV.U32 R3, RZ, RZ, R14 ;  /* 0x000000ffff037224 */ /* 0x000fe200078e000e */
[----:B------:R-:W-:Y:S06]  /*1e140*/  BRA `(.L_x_6657) ;  /* 0xffffffd000f07947 */ /* 0x000fec000383ffff */
.L_x_6586:
[----:B0-----:R0:W1:Y:S02]  /*1e150*/  SYNCS.PHASECHK.TRANS64.TRYWAIT P0, [R0+URZ+0x38820], R3 ;  /* 0x03882003000075a7 */ /* 0x001064000800017f */
[----:B-1----:R-:W-:Y:S05]  /*1e160*/  @!P0 NANOSLEEP.SYNCS 0x989680 ;  /* 0x009896800000895d */ /* 0x002fea0003900000 */
[----:B------:R-:W1:Y:S02]  /*1e170*/  @!P0 SYNCS.PHASECHK.TRANS64 P0, [R0+URZ+0x38820], R3 ;  /* 0x03882003000085a7 */ /* 0x000e64000800007f */
[----:B-1----:R-:W-:Y:S05]  /*1e180*/  @!P0 BRA `(.L_x_6586) ;  /* 0xfffffffc00f08947 */ /* 0x002fea000383ffff */
[----:B------:R-:W-:Y:S05]  /*1e190*/  BRA `(.L_x_6658) ;  /* 0xffffffd800747947 */ /* 0x000fea000383ffff */
.L_x_6587:
        /* <DEDUP_REMOVED lines=11> */
.L_x_6660:
[----:B------:R-:W-:Y:S05]  /*1e250*/  BSYNC B0 ;  /* 0x0000000000007941 */ /* 0x000fea0003800000 */
.L_x_6659:
[----:B------:R-:W-:Y:S05]  /*1e260*/  BRA `(.L_x_6661) ;  /* 0xffffffd8005c7947 */ /* 0x000fea000383ffff */
.L_x_6590:
[----:B------:R-:W-:Y:S01]  /*1e270*/  BSSY B1, `(.L_x_6662) ;  /* 0x0000006000017945 */ /* 0x000fe20003800000 */
[----:B------:R-:W-:-:S07]  /*1e280*/  IMAD.MOV.U32 R15, RZ, RZ, -0x1 ;  /* 0xffffffffff0f7424 */ /* 0x000fce00078e00ff */
[----:B012---:R-:W-:Y:S05]  /*1e290*/  WARPSYNC.COLLECTIVE R15, `(.L_x_6663) ;  /* 0x000000000f0c7348 */ /* 0x007fea0003c00000 */
[----:B------:R-:W-:Y:S02]  /*1e2a0*/  ELECT P6, UR62, PT ;  /* 0x00000000003e782f */ /* 0x000fe400038c0000 */
[----:B------:R-:W-:Y:S01]  /*1e2b0*/  MOV R14, UR62 ;  /* 0x0000003e000e7c02 */ /* 0x000fe20008000f00 */
[----:B012---:R-:W-:Y:S10]  /*1e2c0*/  ENDCOLLECTIVE ;  /* 0x000000000000791b */ /* 0x007ff40003800000 */
.L_x_6663:
[----:B------:R-:W-:Y:S05]  /*1e2d0*/  BSYNC B1 ;  /* 0x0000000000017941 */ /* 0x000fea0003800000 */
.L_x_6662:
[----:B------:R-:W-:Y:S05]  /*1e2e0*/  BRA `(.L_x_6664) ;  /* 0xffffffd800547947 */ /* 0x000fea000383ffff */
.L_x_6592:
[----:B0-----:R0:W1:Y:S02]  /*1e2f0*/  SYNCS.PHASECHK.TRANS64.TRYWAIT P0, [R6+URZ], R5 ;  /* 0x00000005060075a7 */ /* 0x001064000800017f */
[----:B-1----:R-:W-:Y:S05]  /*1e300*/  @!P0 NANOSLEEP.SYNCS 0x989680 ;  /* 0x009896800000895d */ /* 0x002fea0003900000 */
[----:B------:R-:W1:Y:S02]  /*1e310*/  @!P0 SYNCS.PHASECHK.TRANS64 P0, [R6+URZ], R5 ;  /* 0x00000005060085a7 */ /* 0x000e64000800007f */
[----:B-1----:R-:W-:Y:S05]  /*1e320*/  @!P0 BRA `(.L_x_6592) ;  /* 0xfffffffc00f08947 */ /* 0x002fea000383ffff */
[----:B------:R-:W-:Y:S05]  /*1e330*/  BRA `(.L_x_6665) ;  /* 0xffffffd800907947 */ /* 0x000fea000383ffff */
.L_x_6593:
[----:B-1----:R1:W2:Y:S02]  /*1e340*/  SYNCS.PHASECHK.TRANS64.TRYWAIT P0, [R7+URZ], R2 ;  /* 0x00000002070075a7 */ /* 0x0022a4000800017f */
[----:B--2---:R-:W-:Y:S05]  /*1e350*/  @!P0 NANOSLEEP.SYNCS 0x989680 ;  /* 0x009896800000895d */ /* 0x004fea0003900000 */
[----:B------:R-:W2:Y:S02]  /*1e360*/  @!P0 SYNCS.PHASECHK.TRANS64 P0, [R7+URZ], R2 ;  /* 0x00000002070085a7 */ /* 0x000ea4000800007f */
[----:B--2---:R-:W-:Y:S05]  /*1e370*/  @!P0 BRA `(.L_x_6593) ;  /* 0xfffffffc00f08947 */ /* 0x004fea000383ffff */
[----:B------:R-:W-:Y:S05]  /*1e380*/  BRA `(.L_x_6666) ;  /* 0xffffffd800847947 */ /* 0x000fea000383ffff */
.L_x_6595:
[----:B--2---:R2:W3:Y:S02]  /*1e390*/  SYNCS.PHASECHK.TRANS64.TRYWAIT P0, [R4+URZ], R5 ;  /* 0x00000005040075a7 */ /* 0x0044e4000800017f */
[----:B---3--:R-:W-:Y:S05]  /*1e3a0*/  @!P0 NANOSLEEP.SYNCS 0x989680 ;  /* 0x009896800000895d */ /* 0x008fea0003900000 */
[----:B------:R-:W3:Y:S02]  /*1e3b0*/  @!P0 SYNCS.PHASECHK.TRANS64 P0, [R4+URZ], R5 ;  /* 0x00000005040085a7 */ /* 0x000ee4000800007f */
[----:B---3--:R-:W-:Y:S05]  /*1e3c0*/  @!P0 BRA `(.L_x_6595) ;  /* 0xfffffffc00f08947 */ /* 0x008fea000383ffff */
[----:B------:R-:W-:Y:S05]  /*1e3d0*/  BRA `(.L_x_6667) ;  /* 0xffffffd8008c7947 */ /* 0x000fea000383ffff */
.L_x_6668:
        /* <DEDUP_REMOVED lines=10> */
.L_x_15126:


//--------------------- .text._ZN7cutlass13device_kernelIN5flash11enable_sm90INS1_16FlashAttnFwdSm90INS1_25CollectiveMainloopFwdSm90ILi2EN4cute5tupleIJNS5_1CILi1EEES8_S8_EEENS6_IJNS7_ILi64EEESA_SA_EEELi512ENS_6half_tEfNS_4arch4Sm90ELb0ELb1ELb0ELb1ELb0ELb1ELb1ELb0ELb0ELb1ELb0ELb0EEENS1_21CollectiveEpilogueFwdINS6_IJSA_NS7_ILi512EEESA_EEES9_SC_SE_Li256ELb1ELb1ELb0ELb0EEENS1_36VarlenDynamicPersistentTileSchedulerILi64ELi64ELi256ELi128ELb0ELb1ELb1ELb1ELb0ELb1EEEEEEEEEvNT_6ParamsE --------------------------
	.section	.text._ZN7cutlass13device_kernelIN5flash11enable_sm90INS1_16FlashAttnFwdSm90INS1_25CollectiveMainloopFwdSm90ILi2EN4cute5tupleIJNS5_1CILi1EEES8_S8_EEENS6_IJNS7_ILi64EEESA_SA_EEELi512ENS_6half_tEfNS_4arch4Sm90ELb0ELb1ELb0ELb1ELb0ELb1ELb1ELb0ELb0ELb1ELb0ELb0EEENS1_21CollectiveEpilogueFwdINS6_IJSA_NS7_ILi512EEESA_EEES9_SC_SE_Li256ELb1ELb1ELb0ELb0EEENS1_36VarlenDynamicPersistentTileSchedulerILi64ELi64ELi256ELi128ELb0ELb1ELb1ELb1ELb0ELb1EEEEEEEEEvNT_6ParamsE,"ax",@progbits
	.align	128
.text._ZN7cutlass13device_kernelIN5flash11enable_sm90INS1_16FlashAttnFwdSm90INS1_25CollectiveMainloopFwdSm90ILi2EN4cute5tupleIJNS5_1CILi1EEES8_S8_EEENS6_IJNS7_ILi64EEESA_SA_EEELi512ENS_6half_tEfNS_4arch4Sm90ELb0ELb1ELb0ELb1ELb0ELb1ELb1ELb0ELb0ELb1ELb0ELb0EEENS1_21CollectiveEpilogueFwdINS6_IJSA_NS7_ILi512EEESA_EEES9_SC_SE_Li256ELb1ELb1ELb0ELb0EEENS1_36VarlenDynamicPersistentTileSchedulerILi64ELi64ELi256ELi128ELb0ELb1ELb1ELb1ELb0ELb1EEEEEEEEEvNT_6ParamsE:
        .type           _ZN7cutlass13device_kernelIN5flash11enable_sm90INS1_16FlashAttnFwdSm90INS1_25CollectiveMainloopFwdSm90ILi2EN4cute5tupleIJNS5_1CILi1EEES8_S8_EEENS6_IJNS7_ILi64EEESA_SA_EEELi512ENS_6half_tEfNS_4arch4Sm90ELb0ELb1ELb0ELb1ELb0ELb1ELb1ELb0ELb0ELb1ELb0ELb0EEENS1_21CollectiveEpilogueFwdINS6_IJSA_NS7_ILi512EEESA_EEES9_SC_SE_Li256ELb1ELb1ELb0ELb0EEENS1_36VarlenDynamicPersistentTileSchedulerILi64ELi64ELi256ELi128ELb0ELb1ELb1ELb1ELb0ELb1EEEEEEEEEvNT_6ParamsE,@function
        .size           _ZN7cutlass13device_kernelIN5flash11enable_sm90INS1_16FlashAttnFwdSm90INS1_25CollectiveMainloopFwdSm90ILi2EN4cute5tupleIJNS5_1CILi1EEES8_S8_EEENS6_IJNS7_ILi64EEESA_SA_EEELi512ENS_6half_tEfNS_4arch4Sm90ELb0ELb1ELb0ELb1ELb0ELb1ELb1ELb0ELb0ELb1ELb0ELb0EEENS1_21CollectiveEpilogueFwdINS6_IJSA_NS7_ILi512EEESA_EEES9_SC_SE_Li256ELb1ELb1ELb0ELb0EEENS1_36VarlenDynamicPersistentTileSchedulerILi64ELi64ELi256ELi128ELb0ELb1ELb1ELb1ELb0ELb1EEEEEEEEEvNT_6ParamsE,(.L_x_15127 - _ZN7cutlass13device_kernelIN5flash11enable_sm90INS1_16FlashAttnFwdSm90INS1_25CollectiveMainloopFwdSm90ILi2EN4cute5tupleIJNS5_1CILi1EEES8_S8_EEENS6_IJNS7_ILi64EEESA_SA_EEELi512ENS_6half_tEfNS_4arch4Sm90ELb0ELb1ELb0ELb1ELb0ELb1ELb1ELb0ELb0ELb1ELb0ELb0EEENS1_21CollectiveEpilogueFwdINS6_IJSA_NS7_ILi512EEESA_EEES9_SC_SE_Li256ELb1ELb1ELb0ELb0EEENS1_36VarlenDynamicPersistentTileSchedulerILi64ELi64ELi256ELi128ELb0ELb1ELb1ELb1ELb0ELb1EEEEEEEEEvNT_6ParamsE)
        .other          _ZN7cutlass13device_kernelIN5flash11enable_sm90INS1_16FlashAttnFwdSm90INS1_25CollectiveMainloopFwdSm90ILi2EN4cute5tupleIJNS5_1CILi1EEES8_S8_EEENS6_IJNS7_ILi64EEESA_SA_EEELi512ENS_6half_tEfNS_4arch4Sm90ELb0ELb1ELb0ELb1ELb0ELb1ELb1ELb0ELb0ELb1ELb0ELb0EEENS1_21CollectiveEpilogueFwdINS6_IJSA_NS7_ILi512EEESA_EEES9_SC_SE_Li256ELb1ELb1ELb0ELb0EEENS1_36VarlenDynamicPersistentTileSchedulerILi64ELi64ELi256ELi128ELb0ELb1ELb1ELb1ELb0ELb1EEEEEEEEEvNT_6ParamsE,@"STO_CUDA_ENTRY STV_DEFAULT"
_ZN7cutlass13device_kernelIN5flash11enable_sm90INS1_16FlashAttnFwdSm90INS1_25CollectiveMainloopFwdSm90ILi2EN4cute5tupleIJNS5_1CILi1EEES8_S8_EEENS6_IJNS7_ILi64EEESA_SA_EEELi512ENS_6half_tEfNS_4arch4Sm90ELb0ELb1ELb0ELb1ELb0ELb1ELb1ELb0ELb0ELb1ELb0ELb0EEENS1_21CollectiveEpilogueFwdINS6_IJSA_NS7_ILi512EEESA_EEES9_SC_SE_Li256ELb1ELb1ELb0ELb0EEENS1_36VarlenDynamicPersistentTileSchedulerILi64ELi64ELi256ELi128ELb0ELb1ELb1ELb1ELb0ELb1EEEEEEEEEvNT_6ParamsE:
        /* <DEDUP_REMOVED lines=24> */
.L_x_6670:
[----:B------:R-:W-:Y:S05]  /*0180*/  BSYNC B0 ;  /* 0x0000000000007941 */ /* 0x000fea0003800000 */
.L_x_6669:
        /* <DEDUP_REMOVED lines=21> */
[----:B0-----:R0:W1:Y:S01]  /*02e0*/  @UP1 SYNCS.EXCH.64 URZ, [UR8+0x38800], UR4 ;  /* 0x03880004083f15b2 */ /* 0x0010620008000100 */
[----:B------:R0:W2:Y:S04]  /*02f0*/  @UP2 SYNCS.EXCH.64 URZ, [UR8+0x38810], UR4 ;  /* 0x03881004083f25b2 */ /* 0x0000a80008000100 */
[----:B------:R0:W3:Y:S01]  /*0300*/  @UP3 SYNCS.EXCH.64 URZ, [UR8+0x38820], UR6 ;  /* 0x03882006083f35b2 */ /* 0x0000e20008000100 */
        /* <DEDUP_REMOVED lines=14> */
[----:B----4-:R-:W-:Y:S01]  /*03f0*/  NOP ;  /* 0x0000000000007918 */ /* 0x010fe20000000000 */
.L_x_6671:
[----:B------:R-:W4:Y:S01]  /*0400*/  SHFL.IDX PT, R2, R0, RZ, 0x1f ;  /* 0x00001fff00027589 */ /* 0x000f2200000e0000 */
[----:B------:R-:W-:Y:S01]  /*0410*/  NOP ;  /* 0x0000000000007918 */ /* 0x000fe20000000000 */
[----:B----4-:R-:W-:-:S13]  /*0420*/  ISETP.NE.AND P0, PT, R2, RZ, PT ;  /* 0x000000ff0200720c */ /* 0x010fda0003f05270 */
        /* <DEDUP_REMOVED lines=18> */
[----:B----4-:R-:W-:Y:S01]  /*0550*/  NOP ;  /* 0x0000000000007918 */ /* 0x010fe20000000000 */
.L_x_6672:
[----:B------:R-:W4:Y:S01]  /*0560*/  SHFL.IDX PT, R2, R0, RZ, 0x1f ;  /* 0x00001fff00027589 */ /* 0x000f2200000e0000 */
[----:B------:R-:W-:Y:S01]  /*0570*/  NOP ;  /* 0x0000000000007918 */ /* 0x000fe20000000000 */
[----:B----4-:R-:W-:-:S13]  /*0580*/  ISETP.NE.AND P0, PT, R2, RZ, PT ;  /* 0x000000ff0200720c */ /* 0x010fda0003f05270 */
        /* <DEDUP_REMOVED lines=15> */
.L_x_6673:
        /* <DEDUP_REMOVED lines=22> */
.L_x_6674:
        /* <DEDUP_REMOVED lines=22> */
.L_x_6675:
[----:B------:R-:W-:Y:S01]  /*0940*/  PLOP3.LUT P0, PT, PT, PT, UP0, 0x80, 0x0 ;  /* 0x000000000000781c */ /* 0x000fe20003f0f008 */
[----:B------:R-:W-:Y:S01]  /*0950*/  UMOV UR36, 0x1 ;  /* 0x0000000100247882 */ /* 0x000fe20000000000 */
[----:B------:R-:W-:Y:S01]  /*0960*/  NOP ;  /* 0x0000000000007918 */ /* 0x000fe20000000000 */
[----:B------:R-:W-:Y:S01]  /*0970*/  USEL UR36, UR36, 0x2, !UP0 ;  /* 0x0000000224247887 */ /* 0x000fe2000c000000 */
[----:B------:R-:W-:Y:S01]  /*0980*/  BSSY B9, `(.L_x_6676) ;  /* 0x00025cd000097945 */ /* 0x000fe20003800000 */
[----:B------:R-:W-:Y:S01]  /*0990*/  ULDC.64 UR50, c[0x0][0x208] ;  /* 0x0000820000327ab9 */ /* 0x000fe20000000a00 */
[----:B0123--:R-:W-:Y:S07]  /*09a0*/  BAR.SYNC.DEFER_BLOCKING 0x0 ;  /* 0x0000000000007b1d */ /* 0x00ffee0000010000 */
[----:B------:R-:W-:Y:S05]  /*09b0*/  @!P0 BRA `(.L_x_6677) ;  /* 0x000001b400fc8947 */ /* 0x000fea0003800000 */
.L_x_6678:
[----:B------:R-:W-:-:S08]  /*09c0*/  NOP ;  /* 0x0000000000007918 */ /* 0x000fd00000000000 */
[----:B------:R-:W0:Y:S02]  /*09d0*/  USETMAXREG.TRY_ALLOC.CTAPOOL UP0, 0xf0 ;  /* 0x000000f0000079c8 */ /* 0x000e240008000600 */
[----:B0-----:R-:W-:-:S13]  /*09e0*/  PLOP3.LUT P0, PT, PT, PT, UP0, 0x80, 0x0 ;  /* 0x000000000000781c */ /* 0x001fda0003f0f008 */
[----:B------:R-:W-:Y:S05]  /*09f0*/  @!P0 BRA `(.L_x_6678) ;  /* 0xfffffffc00f08947 */ /* 0x000fea000383ffff */
[----:B------:R-:W-:Y:S01]  /*0a00*/  SHF.R.U32.HI R0, RZ, 0x7, R4 ;  /* 0x00000007ff007819 */ /* 0x000fe20000011604 */
[----:B------:R-:W0:Y:S01]  /*0a10*/  S2UR UR5, SR_CgaCtaId ;  /* 0x00000000000579c3 */ /* 0x000e220000008800 */
[----:B------:R-:W-:Y:S02]  /*0a20*/  UMOV UR4, 0x400 ;  /* 0x0000040000047882 */ /* 0x000fe40000000000 */
[----:B------:R-:W-:-:S13]  /*0a30*/  ISETP.NE.AND P0, PT, R0, 0x1, PT ;  /* 0x000000010000780c */ /* 0x000fda0003f05270 */
[----:B------:R-:W-:Y:S06]  /*0a40*/  @!P0 BAR.ARV 0x8, 0x100 ;  /* 0x0204000000008b1d */ /* 0x000fec0000002000 */
[----:B------:R-:W-:Y:S01]  /*0a50*/  ISETP.GE.U32.AND P0, PT, R4, 0x100, PT ;  /* 0x000001000400780c */ /* 0x000fe20003f06070 */
[----:B0-----:R-:W-:-:S06]  /*0a60*/  ULEA UR4, UR5, UR4, 0x18 ;  /* 0x0000000405047291 */ /* 0x001fcc000f8ec03f */
[----:B------:R-:W-:Y:S01]  /*0a70*/  IMAD.U32 R18, RZ, RZ, UR4 ;  /* 0x00000004ff127e24 */ /* 0x000fe2000f8e00ff */
[----:B------:R-:W-:-:S05]  /*0a80*/  ULDC UR4, c[0x0][0xd3c] ;  /* 0x00034f0000047ab9 */ /* 0x000fca0000000800 */
[----:B------:R-:W-:Y:S08]  /*0a90*/  @P0 BAR.ARV 0xf, 0x100 ;  /* 0x03c4000000000b1d */ /* 0x000ff00000002000 */
[----:B------:R-:W-:Y:S06]  /*0aa0*/  BAR.SYNC.DEFER_BLOCKING 0x5, 0x180 ;  /* 0x0146000000007b1d */ /* 0x000fec0000010000 */
[----:B------:R-:W0:Y:S02]  /*0ab0*/  LDS.128 R24, [R18+0x388d0] ;  /* 0x0388d00012187984 */ /* 0x000e240000000c00 */
[----:B------:R-:W-:Y:S06]  /*0ac0*/  BAR.ARV 0x4, 0x180 ;  /* 0x0106000000007b1d */ /* 0x000fec0000002000 */
[----:B0-----:R-:W-:-:S13]  /*0ad0*/  ISETP.GE.AND P0, PT, R27, UR4, PT ;  /* 0x000000041b007c0c */ /* 0x001fda000bf06270 */
[----:B------:R-:W-:Y:S05]  /*0ae0*/  @P0 BRA `(.L_x_6679) ;  /* 0x0000025800d80947 */ /* 0x000fea0003800000 */
[----:B------:R-:W-:Y:S01]  /*0af0*/  VIADD R14, R4, 0xffffff80 ;  /* 0xffffff80040e7836 */ /* 0x000fe20000000000 */
[----:B------:R-:W-:Y:S01]  /*0b00*/  ULOP3.LUT UR47, UR36, 0x1, URZ, 0xfc, !UPT ;  /* 0x00000001242f7892 */ /* 0x000fe2000f8efc3f */
[----:B------:R-:W-:Y:S02]  /*0b10*/  IMAD.MOV.U32 R210, RZ, RZ, 0x20 ;  /* 0x00000020ffd27424 */ /* 0x000fe400078e00ff */
[----:B------:R-:W-:Y:S01]  /*0b20*/  IMAD.MOV.U32 R186, RZ, RZ, RZ ;  /* 0x000000ffffba7224 */ /* 0x000fe200078e00ff */
[----:B------:R-:W-:Y:S01]  /*0b30*/  SHF.R.S32.HI R0, RZ, 0x1f, R14 ;  /* 0x0000001fff007819 */ /* 0x000fe2000001140e */
[----:B------:R-:W-:Y:S02]  /*0b40*/  IMAD.MOV.U32 R190, RZ, RZ, RZ ;  /* 0x000000ffffbe7224 */ /* 0x000fe400078e00ff */
[----:B------:R-:W-:Y:S01]  /*0b50*/  IMAD.MOV.U32 R22, RZ, RZ, RZ ;  /* 0x000000ffff167224 */ /* 0x000fe200078e00ff */
[CC--:B------:R-:W-:Y:S01]  /*0b60*/  LEA.HI R2, R0.reuse, R14.reuse, RZ, 0x4 ;  /* 0x0000000e00027211 */ /* 0x0c0fe200078f20ff */
[----:B------:R-:W-:Y:S01]  /*0b70*/  IMAD.MOV.U32 R19, RZ, RZ, RZ ;  /* 0x000000ffff137224 */ /* 0x000fe200078e00ff */
[----:B------:R-:W-:Y:S01]  /*0b80*/  LEA.HI R5, R0, R14, RZ, 0x5 ;  /* 0x0000000e00057211 */ /* 0x000fe200078f28ff */
[----:B------:R-:W-:Y:S01]  /*0b90*/  IMAD.MOV.U32 R224, RZ, RZ, RZ ;  /* 0x000000ffffe07224 */ /* 0x000fe200078e00ff */
[----:B------:R-:W-:-:S02]  /*0ba0*/  LOP3.LUT R3, R2, 0xfffffff0, RZ, 0xc0, !PT ;  /* 0xfffffff002037812 */ /* 0x000fc400078ec0ff */
[--C-:B------:R-:W-:Y:S02]  /*0bb0*/  SHF.R.S32.HI R216, RZ, 0x5, R5.reuse ;  /* 0x00000005ffd87819 */ /* 0x100fe40000011405 */
[----:B------:R-:W-:Y:S01]  /*0bc0*/  SHF.R.S32.HI R5, RZ, 0x1f, R5 ;  /* 0x0000001fff057819 */ /* 0x000fe20000011405 */
[----:B------:R-:W-:Y:S01]  /*0bd0*/  IMAD.IADD R4, R14, 0x1, -R3 ;  /* 0x000000010e047824 */ /* 0x000fe200078e0a03 */
[----:B------:R-:W-:Y:S02]  /*0be0*/  SHF.R.S32.HI R3, RZ, 0x4, R2 ;  /* 0x00000004ff037819 */ /* 0x000fe40000011402 */
[----:B------:R-:W-:Y:S02]  /*0bf0*/  LEA.HI R6, R0, R14, RZ, 0x7 ;  /* 0x0000000e00067211 */ /* 0x000fe400078f38ff */
[----:B------:R-:W-:Y:S02]  /*0c00*/  SHF.R.S32.HI R9, RZ, 0x1f, R4 ;  /* 0x0000001fff097819 */ /* 0x000fe40000011404 */
[----:B------:R-:W-:-:S02]  /*0c10*/  LEA.HI R2, R2, R3, RZ, 0x1 ;  /* 0x0000000302027211 */ /* 0x000fc400078f08ff */
        /* <DEDUP_REMOVED lines=27> */
[----:B------:R-:W-:-:S02]  /*0dd0*/  LOP3.LUT R2, R2, R5, RZ, 0x3c, !PT ;  /* 0x0000000502027212 */ /* 0x000fc400078e3cff */
[----:B------:R-:W-:Y:S01]  /*0de0*/  SHF.R.S32.HI R8, RZ, 0x1f, R7 ;  /* 0x0000001fff087819 */ /* 0x000fe20000011407 */
[----:B------:R-:W-:-:S03]  /*0df0*/  IMAD R3, R216, 0x400, R3 ;  /* 0x00000400d8037824 */ /* 0x000fc600078e0203 */
[-C--:B------:R-:W-:Y:S01]  /*0e00*/  LEA.HI R9, R8, R7.reuse, RZ, 0x2 ;  /* 0x0000000708097211 */ /* 0x080fe200078f10ff */
[----:B------:R-:W-:Y:S01]  /*0e10*/  IMAD.IADD R3, R3, 0x1, R2 ;  /* 0x0000000103037824 */ /* 0x000fe200078e0202 */
[CC--:B------:R-:W-:Y:S02]  /*0e20*/  LEA.HI R2, R0.reuse, R14.reuse, RZ, 0x3 ;  /* 0x0000000e00027211 */ /* 0x0c0fe400078f18ff */
[----:B------:R-:W-:Y:S01]  /*0e30*/  LEA.HI R0, R0, R14, RZ, 0x2 ;  /* 0x0000000e00007211 */ /* 0x000fe200078f10ff */
[----:B------:R-:W-:Y:S01]  /*0e40*/  IMAD R198, R3, 0x2, R18 ;  /* 0x0000000203c67824 */ /* 0x000fe200078e0212 */
[----:B------:R-:W-:Y:S02]  /*0e50*/  LOP3.LUT R4, R9, 0x7ffffffc, RZ, 0xc0, !PT ;  /* 0x7ffffffc09047812 */ /* 0x000fe400078ec0ff */
[----:B------:R-:W-:Y:S01]  /*0e60*/  SHF.R.S32.HI R226, RZ, 0x3, R2 ;  /* 0x00000003ffe27819 */ /* 0x000fe20000011402 */
[----:B------:R-:W-:Y:S01]  /*0e70*/  VIADD R211, R198, 0x36400 ;  /* 0x00036400c6d37836 */ /* 0x000fe20000000000 */
[----:B------:R-:W-:Y:S01]  /*0e80*/  LOP3.LUT R225, R2, 0xfffffff8, RZ, 0xc0, !PT ;  /* 0xfffffff802e17812 */ /* 0x000fe200078ec0ff */
[----:B------:R-:W-:Y:S01]  /*0e90*/  IMAD.IADD R4, R7, 0x1, -R4 ;  /* 0x0000000107047824 */ /* 0x000fe200078e0a04 */
[--C-:B------:R-:W-:Y:S01]  /*0ea0*/  SHF.R.S32.HI R187, RZ, 0x2, R0.reuse ;  /* 0x00000002ffbb7819 */ /* 0x100fe20000011400 */
[----:B------:R-:W-:Y:S01]  /*0eb0*/  VIADD R199, R198, 0x36440 ;  /* 0x00036440c6c77836 */ /* 0x000fe20000000000 */
[----:B------:R-:W-:Y:S01]  /*0ec0*/  SHF.R.S32.HI R2, RZ, 0x1f, R0 ;  /* 0x0000001fff027819 */ /* 0x000fe20000011400 */
[----:B------:R-:W-:Y:S01]  /*0ed0*/  IMAD.IADD R225, R14, 0x1, -R225 ;  /* 0x000000010ee17824 */ /* 0x000fe200078e0ae1 */
[----:B------:R-:W-:Y:S01]  /*0ee0*/  LEA.HI R8, R8, R7, RZ, 0x5 ;  /* 0x0000000708087211 */ /* 0x000fe200078f28ff */
[----:B------:R-:W-:Y:S01]  /*0ef0*/  VIADD R7, R187, 0x20 ;  /* 0x00000020bb077836 */ /* 0x000fe20000000000 */
[----:B------:R-:W-:Y:S01]  /*0f00*/  LEA.HI R2, R2, R187, RZ, 0x3 ;  /* 0x000000bb02027211 */ /* 0x000fe200078f18ff */
[----:B------:R-:W-:Y:S01]  /*0f10*/  IMAD.SHL.U32 R213, R225, 0x8, RZ ;  /* 0x00000008e1d57824 */ /* 0x000fe200078e00ff */
[--C-:B------:R-:W-:Y:S01]  /*0f20*/  SHF.R.S32.HI R10, RZ, 0x2, R9.reuse ;  /* 0x00000002ff0a7819 */ /* 0x100fe20000011409 */
[----:B------:R-:W-:Y:S01]  /*0f30*/  IMAD.SHL.U32 R235, R7, 0x40, RZ ;  /* 0x0000004007eb7824 */ /* 0x000fe200078e00ff */
[----:B------:R-:W-:Y:S01]  /*0f40*/  SHF.R.S32.HI R11, RZ, 0x1f, R9 ;  /* 0x0000001fff0b7819 */ /* 0x000fe20000011409 */
[C---:B------:R-:W-:Y:S01]  /*0f50*/  VIADD R221, R213.reuse, 0xc0 ;  /* 0x000000c0d5dd7836 */ /* 0x040fe20000000000 */
[----:B------:R-:W-:Y:S01]  /*0f60*/  LOP3.LUT R2, R2, 0xfffffff8, RZ, 0xc0, !PT ;  /* 0xfffffff802027812 */ /* 0x000fe200078ec0ff */
[----:B------:R-:W-:Y:S01]  /*0f70*/  VIADD R222, R213, 0x80 ;  /* 0x00000080d5de7836 */ /* 0x000fe20000000000 */
[----:B------:R-:W-:Y:S01]  /*0f80*/  LEA.HI R11, R11, R10, RZ, 0x3 ;  /* 0x0000000a0b0b7211 */ /* 0x000fe200078f18ff */
[----:B------:R-:W-:Y:S01]  /*0f90*/  VIADD R219, R213, 0x140 ;  /* 0x00000140d5db7836 */ /* 0x000fe20000000000 */
[----:B------:R-:W-:Y:S01]  /*0fa0*/  LOP3.LUT R231, R0, 0xfffffffc, RZ, 0xc0, !PT ;  /* 0xfffffffc00e77812 */ /* 0x000fe200078ec0ff */
[----:B------:R-:W-:Y:S01]  /*0fb0*/  IMAD.IADD R196, R187, 0x1, -R2 ;  /* 0x00000001bbc47824 */ /* 0x000fe200078e0a02 */
[----:B------:R-:W-:Y:S01]  /*0fc0*/  SHF.R.S32.HI R5, RZ, 0x1f, R7 ;  /* 0x0000001fff057819 */ /* 0x000fe20000011407 */
[----:B------:R-:W-:Y:S01]  /*0fd0*/  VIADD R223, R213, 0x40 ;  /* 0x00000040d5df7836 */ /* 0x000fe20000000000 */
[----:B------:R-:W-:Y:S01]  /*0fe0*/  LOP3.LUT R11, R11, 0xfffffff8, RZ, 0xc0, !PT ;  /* 0xfffffff80b0b7812 */ /* 0x000fe200078ec0ff */
[----:B------:R-:W-:Y:S01]  /*0ff0*/  IMAD.IADD R231, R14, 0x1, -R231 ;  /* 0x000000010ee77824 */ /* 0x000fe200078e0ae7 */
[----:B------:R-:W-:Y:S01]  /*1000*/  LEA.HI R2, R5, R7, RZ, 0x3 ;  /* 0x0000000705027211 */ /* 0x000fe200078f18ff */
[----:B------:R-:W-:Y:S01]  /*1010*/  VIADD R220, R213, 0x100 ;  /* 0x00000100d5dc7836 */ /* 0x000fe20000000000 */
[----:B------:R-:W-:Y:S01]  /*1020*/  SHF.R.S32.HI R8, RZ, 0x5, R8 ;  /* 0x00000005ff087819 */ /* 0x000fe20000011408 */
[----:B------:R-:W-:Y:S01]  /*1030*/  IMAD.IADD R11, R10, 0x1, -R11 ;  /* 0x000000010a0b7824 */ /* 0x000fe200078e0a0b */
[C---:B------:R-:W-:Y:S01]  /*1040*/  LEA.HI R0, R231.reuse, R231, RZ, 0x1 ;  /* 0x000000e7e7007211 */ /* 0x040fe200078f08ff */
[----:B------:R-:W-:Y:S01]  /*1050*/  IMAD.SHL.U32 R16, R231, 0x8, RZ ;  /* 0x00000008e7107824 */ /* 0x000fe200078e00ff */
[----:B------:R-:W-:Y:S01]  /*1060*/  LOP3.LUT R235, R235, 0x1c0, RZ, 0xc0, !PT ;  /* 0x000001c0ebeb7812 */ /* 0x000fe200078ec0ff */
[----:B------:R-:W-:Y:S01]  /*1070*/  IMAD.SHL.U32 R2, R2, 0x40, RZ ;  /* 0x0000004002027824 */ /* 0x000fe200078e00ff */
[----:B------:R-:W-:Y:S01]  /*1080*/  LOP3.LUT R0, R0, 0x1ffffffe, RZ, 0xc0, !PT ;  /* 0x1ffffffe00007812 */ /* 0x000fe200078ec0ff */
[----:B------:R-:W-:Y:S01]  /*1090*/  IMAD R194, R8, 0x10, R11 ;  /* 0x0000001008c27824 */ /* 0x000fe200078e020b */
[----:B------:R-:W-:Y:S01]  /*10a0*/  LOP3.LUT R7, R235, 0x38, R16, 0xf8, !PT ;  /* 0x00000038eb077812 */ /* 0x000fe200078ef810 */
[----:B------:R-:W-:Y:S01]  /*10b0*/  IMAD.SHL.U32 R188, R231, 0x4, RZ ;  /* 0x00000004e7bc7824 */ /* 0x000fe200078e00ff */
[----:B------:R-:W-:Y:S01]  /*10c0*/  SHF.R.U32.HI R8, RZ, 0x3, R235 ;  /* 0x00000003ff087819 */ /* 0x000fe200000116eb */
[C---:B------:R-:W-:Y:S01]  /*10d0*/  VIADD R229, R213.reuse, 0x180 ;  /* 0x00000180d5e57836 */ /* 0x040fe20000000000 */
[----:B------:R-:W-:Y:S01]  /*10e0*/  LOP3.LUT R236, R2, 0xfffffe00, RZ, 0xc0, !PT ;  /* 0xfffffe0002ec7812 */ /* 0x000fe200078ec0ff */
[----:B------:R-:W-:Y:S01]  /*10f0*/  VIADD R212, R188, 0x10 ;  /* 0x00000010bcd47836 */ /* 0x000fe20000000000 */
[----:B------:R-:W-:Y:S01]  /*1100*/  SHF.R.S32.HI R6, RZ, 0x1f, R222 ;  /* 0x0000001fff067819 */ /* 0x000fe200000114de */
[----:B------:R-:W-:Y:S01]  /*1110*/  VIADD R228, R213, 0x1c0 ;  /* 0x000001c0d5e47836 */ /* 0x000fe20000000000 */
[----:B------:R-:W-:Y:S01]  /*1120*/  LOP3.LUT R7, R236, R7, R8, 0xf6, !PT ;  /* 0x00000007ec077212 */ /* 0x000fe200078ef608 */
        /* <DEDUP_REMOVED lines=10> */
[----:B------:R-:W-:Y:S01]  /*11d0*/  IMAD R214, R5, 0x8, R194 ;  /* 0x0000000805d67824 */ /* 0x000fe200078e02c2 */
[----:B------:R-:W-:Y:S01]  /*11e0*/  SHF.R.S32.HI R3, RZ, 0x1f, R229 ;  /* 0x0000001fff037819 */ /* 0x000fe200000114e5 */
[----:B------:R-:W-:Y:S01]  /*11f0*/  IMAD.IADD R210, R210, 0x1, R199 ;  /* 0x00000001d2d27824 */ /* 0x000fe200078e02c7 */
[----:B------:R-:W-:-:S07]  /*1200*/  SHF.R.S32.HI R0, RZ, 0x1f, R228 ;  /* 0x0000001fff007819 */ /* 0x000fce00000114e4 */
.L_x_6881:
[----:B------:R-:W-:Y:S01]  /*1210*/  ULDC.64 UR4, c[0x0][0xb20] ;  /* 0x0002c80000047ab9 */ /* 0x000fe20000000a00 */
[----:B0123--:R-:W0:Y:S01]  /*1220*/  LDC.64 R4, c[0x0][0xb00] ;  /* 0x0002c000ff047b82 */ /* 0x00fe220000000a00 */
[----:B------:R-:W-:Y:S01]  /*1230*/  ISETP.NE.U32.AND P0, PT, RZ, UR4, PT ;  /* 0x00000004ff007c0c */ /* 0x000fe2000bf05070 */
[----:B------:R-:W-:Y:S01]  /*1240*/  IMAD.MOV.U32 R11, RZ, RZ, RZ ;  /* 0x000000ffff0b7224 */ /* 0x000fe200078e00ff */
[----:B------:R-:W-:Y:S01]  /*1250*/  ULDC.64 UR6, c[0x0][0xb18] ;  /* 0x0002c60000067ab9 */ /* 0x000fe20000000a00 */
[----:B----4-:R-:W-:Y:S01]  /*1260*/  IMAD.MOV.U32 R29, RZ, RZ, RZ ;  /* 0x000000ffff1d7224 */ /* 0x010fe200078e00ff */
        /* <DEDUP_REMOVED lines=13> */
[----:B------:R2:W5:Y:S01]  /*1340*/  @P3 LDG.E R29, desc[UR50][R8.64] ;  /* 0x00000032081d3981 */ /* 0x000562000c1e1900 */
        /* <DEDUP_REMOVED lines=25> */
.L_x_6680:
[----:B------:R-:W-:Y:S02]  /*14e0*/  IMAD.U32 R36, RZ, RZ, UR5 ;  /* 0x00000005ff247e24 */ /* 0x000fe4000f8e00ff */
[----:B------:R-:W-:Y:S01]  /*14f0*/  IMAD.U32 R24, RZ, RZ, UR4 ;  /* 0x00000004ff187e24 */ /* 0x000fe2000f8e00ff */
[----:B------:R-:W-:Y:S06]  /*1500*/  @!P2 BRA `(.L_x_6681) ;  /* 0x000000000010a947 */ /* 0x000fec0003800000 */
[----:B------:R-:W0:Y:S02]  /*1510*/  LDC.64 R2, c[0x0][0xb18] ;  /* 0x0002c600ff027b82 */ /* 0x000e240000000a00 */
[----:B0-----:R-:W-:-:S05]  /*1520*/  IMAD.WIDE R2, R27, 0x4, R2 ;  /* 0x000000041b027825 */ /* 0x001fca00078e0202 */
[----:B------:R0:W5:Y:S01]  /*1530*/  LDG.E R24, desc[UR50][R2.64] ;  /* 0x0000003202187981 */ /* 0x000162000c1e1900 */
[----:B------:R-:W-:Y:S05]  /*1540*/  BRA `(.L_x_6682) ;  /* 0x0000000000107947 */ /* 0x000fea0003800000 */
.L_x_6681:
[----:B------:R-:W-:Y:S05]  /*1550*/  @!P3 BRA `(.L_x_6682) ;  /* 0x00000000000cb947 */ /* 0x000fea0003800000 */
[----:B------:R-:W2:Y:S04]  /*1560*/  LDG.E R3, desc[UR50][R8.64] ;  /* 0x0000003208037981 */ /* 0x000ea8000c1e1900 */
[----:B------:R-:W2:Y:S02]  /*1570*/  LDG.E R24, desc[UR50][R8.64+0x4] ;  /* 0x0000043208187981 */ /* 0x000ea4000c1e1900 */
[----:B--2---:R-:W-:-:S07]  /*1580*/  IMAD.IADD R24, R24, 0x1, -R3 ;  /* 0x0000000118187824 */ /* 0x004fce00078e0a03 */
.L_x_6682:
        /* <DEDUP_REMOVED lines=27> */
[----:B0-----:R-:W-:Y:S01]  /*1740*/  IMAD.MOV.U32 R5, RZ, RZ, R0 ;  /* 0x000000ffff057224 */ /* 0x001fe200078e0000 */
[----:B--2---:R-:W-:Y:S01]  /*1750*/  @P1 SHF.R.U32.HI R5, RZ, R13, R2 ;  /* 0x0000000dff051219 */ /* 0x004fe20000011602 */
[----:B------:R-:W-:-:S04]  /*1760*/  VIADD R0, R184, 0x3f ;  /* 0x0000003fb8007836 */ /* 0x000fc80000000000 */
[----:B------:R-:W-:Y:S01]  /*1770*/  IMAD.IADD R7, R44, 0x1, R5 ;  /* 0x000000012c077824 */ /* 0x000fe200078e0205 */
        /* <DEDUP_REMOVED lines=16> */
.L_x_6685:
[----:B------:R-:W-:-:S13]  /*1880*/  ISETP.NE.AND P0, PT, R15, 0x1, PT ;  /* 0x000000010f00780c */ /* 0x000fda0003f05270 */
[----:B------:R-:W0:Y:S02]  /*1890*/  @P0 LDC.64 R4, c[0x0][0xae0] ;  /* 0x0002b800ff040b82 */ /* 0x000e240000000a00 */
[----:B0-----:R-:W-:-:S05]  /*18a0*/  @P0 IMAD.HI.U32 R4, R2, R4, RZ ;  /* 0x0000000402040227 */ /* 0x001fca00078e00ff */
[----:B------:R-:W-:-:S07]  /*18b0*/  @P0 SHF.R.U32.HI R2, RZ, R5, R4 ;  /* 0x00000005ff020219 */ /* 0x000fce0000011604 */
.L_x_6686:
[----:B------:R-:W-:Y:S05]  /*18c0*/  BSYNC B0 ;  /* 0x0000000000007941 */ /* 0x000fea0003800000 */
.L_x_6684:
[----:B------:R-:W-:-:S05]  /*18d0*/  IMAD R3, R2, R15, R15 ;  /* 0x0000000f02037224 */ /* 0x000fca00078e020f */
[----:B------:R-:W-:-:S07]  /*18e0*/  VIMNMX R0, R0, R3, PT ;  /* 0x0000000300007248 */ /* 0x000fce0003fe0100 */
.L_x_6683:
[----:B------:R-:W0:Y:S01]  /*18f0*/  @P1 LDC R2, c[0x0][0x44c] ;  /* 0x00011300ff021b82 */ /* 0x000e220000000800 */
[----:B------:R-:W-:Y:S01]  /*1900*/  IMAD.IADD R169, R184, 0x1, -R23 ;  /* 0x00000001b8a97824 */ /* 0x000fe200078e0a17 */
[----:B------:R-:W-:-:S06]  /*1910*/  ULDC UR4, c[0x0][0xad4] ;  /* 0x0002b50000047ab9 */ /* 0x000fcc0000000800 */
[----:B------:R-:W1:Y:S01]  /*1920*/  @P1 LDC R4, c[0x0][0x450] ;  /* 0x00011400ff041b82 */ /* 0x000e620000000800 */
[----:B0-----:R-:W-:-:S04]  /*1930*/  @P1 IMAD.HI.U32 R3, R195, R2, RZ ;  /* 0x00000002c3031227 */ /* 0x001fc800078e00ff */
[----:B------:R-:W-:Y:S01]  /*1940*/  IMAD.MOV.U32 R2, RZ, RZ, R195 ;  /* 0x000000ffff027224 */ /* 0x000fe200078e00c3 */
        /* <DEDUP_REMOVED lines=14> */
.L_x_6689:
[----:B------:R-:W-:-:S13]  /*1a30*/  ISETP.NE.AND P0, PT, R15, 0x1, PT ;  /* 0x000000010f00780c */ /* 0x000fda0003f05270 */
[----:B------:R-:W0:Y:S02]  /*1a40*/  @P0 LDC.64 R4, c[0x0][0xae0] ;  /* 0x0002b800ff040b82 */ /* 0x000e240000000a00 */
[----:B0-----:R-:W-:-:S05]  /*1a50*/  @P0 IMAD.HI.U32 R4, R2, R4, RZ ;  /* 0x0000000402040227 */ /* 0x001fca00078e00ff */
[----:B------:R-:W-:-:S07]  /*1a60*/  @P0 SHF.R.U32.HI R2, RZ, R5, R4 ;  /* 0x00000005ff020219 */ /* 0x000fce0000011604 */
.L_x_6690:
[----:B------:R-:W-:Y:S05]  /*1a70*/  BSYNC B0 ;  /* 0x0000000000007941 */ /* 0x000fea0003800000 */
.L_x_6688:
[----:B------:R-:W-:-:S05]  /*1a80*/  IMAD R2, R2, R15, RZ ;  /* 0x0000000f02027224 */ /* 0x000fca00078e02ff */
[----:B------:R-:W-:-:S07]  /*1a90*/  VIMNMX R3, R3, R2, !PT ;  /* 0x0000000203037248 */ /* 0x000fce0007fe0100 */
.L_x_6687:
        /* <DEDUP_REMOVED lines=43> */
.L_x_6693:
[----:B------:R-:W-:Y:S05]  /*1d50*/  BSYNC B6 ;  /* 0x0000000000067941 */ /* 0x000fea0003800000 */
.L_x_6692:
        /* <DEDUP_REMOVED lines=20> */
.L_x_6695:
[----:B------:R-:W-:Y:S05]  /*1ea0*/  BSYNC B6 ;  /* 0x0000000000067941 */ /* 0x000fea0003800000 */
.L_x_6694:
[----:B------:R-:W-:Y:S01]  /*1eb0*/  ULDC.64 UR4, c[0x0][0xaf0] ;  /* 0x0002bc0000047ab9 */ /* 0x000fe20000000a00 */
[----:B------:R-:W0:Y:S01]  /*1ec0*/  LDC.64 R50, c[0x0][0x300] ;  /* 0x0000c000ff327b82 */ /* 0x000e220000000a00 */
[----:B------:R-:W-:Y:S01]  /*1ed0*/  ISETP.NE.U32.AND P0, PT, RZ, UR4, PT ;  /* 0x00000004ff007c0c */ /* 0x000fe2000bf05070 */
[----:B------:R-:W-:Y:S01]  /*1ee0*/  IMAD.IADD R38, R29, 0x1, R24 ;  /* 0x000000011d267824 */ /* 0x000fe200078e0218 */
[----:B------:R-:W-:Y:S02]  /*1ef0*/  ULDC.64 UR6, c[0x0][0x330] ;  /* 0x0000cc0000067ab9 */ /* 0x000fe40000000a00 */
[----:B------:R-:W-:Y:S01]  /*1f00*/  ISETP.NE.AND.EX P0, PT, RZ, UR5, PT, P0 ;  /* 0x00000005ff007c0c */ /* 0x000fe2000bf05300 */
[----:B------:R-:W-:Y:S01]  /*1f10*/  ULDC.64 UR4, c[0x0][0x308] ;  /* 0x0000c20000047ab9 */ /* 0x000fe20000000a00 */
[----:B------:R-:W-:Y:S01]  /*1f20*/  SHF.R.S32.HI R17, RZ, 0x1f, R16 ;  /* 0x0000001fff117819 */ /* 0x000fe20000011410 */
[----:B------:R-:W1:Y:S08]  /*1f30*/  LDC.64 R32, c[0x0][0x3f8] ;  /* 0x0000fe00ff207b82 */ /* 0x000e700000000a00 */
[----:B------:R-:W2:Y:S08]  /*1f40*/  LDC R39, c[0x0][0x3f4] ;  /* 0x0000fd00ff277b82 */ /* 0x000eb00000000800 */
[----:B------:R-:W3:Y:S02]  /*1f50*/  @P0 LDC.64 R2, c[0x0][0xaf0] ;  /* 0x0002bc00ff020b82 */ /* 0x000ee40000000a00 */
[----:B---3--:R-:W-:-:S05]  /*1f60*/  @P0 IMAD.WIDE R2, R27, 0x4, R2 ;  /* 0x000000041b020825 */ /* 0x008fca00078e0202 */
[----:B------:R3:W4:Y:S01]  /*1f70*/  @P0 LDG.E R27, desc[UR50][R2.64] ;  /* 0x00000032021b0981 */ /* 0x000722000c1e1900 */
[----:B------:R-:W-:Y:S01]  /*1f80*/  SHF.R.S32.HI R14, RZ, 0x1f, R38 ;  /* 0x0000001fff0e7819 */ /* 0x000fe20000011426 */
[-C--:B0-----:R-:W-:Y:S01]  /*1f90*/  IMAD.WIDE.U32 R4, R38, R50.reuse, RZ ;  /* 0x0000003226047225 */ /* 0x081fe200078e00ff */
[----:B------:R-:W-:Y:S01]  /*1fa0*/  SHF.R.S32.HI R45, RZ, 0x1f, R187 ;  /* 0x0000001fff2d7819 */ /* 0x000fe200000114bb */
[----:B------:R-:W0:Y:S01]  /*1fb0*/  S2R R40, SR_TID.X ;  /* 0x0000000000287919 */ /* 0x000e220000002100 */
[----:B------:R-:W-:Y:S01]  /*1fc0*/  SHF.R.S32.HI R189, RZ, 0x1f, R188 ;  /* 0x0000001fffbd7819 */ /* 0x000fe200000114bc */
[----:B------:R-:W-:Y:S01]  /*1fd0*/  IMAD R0, R14, R50, RZ ;  /* 0x000000320e007224 */ /* 0x000fe200078e02ff */
[----:B--2---:R-:W-:Y:S01]  /*1fe0*/  ISETP.GE.AND P1, PT, R16, R39, PT ;  /* 0x000000271000720c */ /* 0x004fe20003f26270 */
[----:B------:R-:W-:Y:S01]  /*1ff0*/  IMAD.SHL.U32 R53, R196, 0x40, RZ ;  /* 0x00000040c4357824 */ /* 0x000fe200078e00ff */
[----:B-1----:R-:W-:Y:S01]  /*2000*/  SHF.L.U64.HI R49, R32, 0x6, R33 ;  /* 0x0000000620317819 */ /* 0x002fe20000010221 */
[----:B------:R-:W-:Y:S01]  /*2010*/  IMAD R7, R38, R51, R0 ;  /* 0x0000003326077224 */ /* 0x000fe200078e0200 */
[----:B------:R-:W-:Y:S01]  /*2020*/  SHF.R.S32.HI R0, RZ, 0x1f, R26 ;  /* 0x0000001fff007819 */ /* 0x000fe2000001141a */
[----:B------:R-:W-:Y:S01]  /*2030*/  IMAD.SHL.U32 R52, R32, 0x40, RZ ;  /* 0x0000004020347824 */ /* 0x000fe200078e00ff */
[----:B------:R-:W-:Y:S01]  /*2040*/  SEL R15, R39, RZ, P1 ;  /* 0x000000ff270f7207 */ /* 0x000fe20000800000 */
[----:B------:R-:W-:Y:S01]  /*2050*/  IMAD.IADD R5, R5, 0x1, R7 ;  /* 0x0000000105057824 */ /* 0x000fe200078e0207 */
[----:B------:R-:W-:Y:S01]  /*2060*/  LOP3.LUT R53, R53, 0x1c0, RZ, 0xc0, !PT ;  /* 0x000001c035357812 */ /* 0x000fe200078ec0ff */
[C---:B------:R-:W-:Y:S01]  /*2070*/  IMAD R7, R0.reuse, UR6, RZ ;  /* 0x0000000600077c24 */ /* 0x040fe2000f8e02ff */
[----:B------:R-:W-:Y:S01]  /*2080*/  P2R R66, PR, RZ, 0x2 ;  /* 0x00000002ff427803 */ /* 0x000fe20000000000 */
[----:B---3--:R-:W-:Y:S01]  /*2090*/  IMAD R3, R0, UR4, RZ ;  /* 0x0000000400037c24 */ /* 0x008fe2000f8e02ff */
[----:B------:R-:W-:Y:S01]  /*20a0*/  SHF.R.U32.HI R56, RZ, 0x3, R53 ;  /* 0x00000003ff387819 */ /* 0x000fe20000011635 */
[----:B------:R-:W-:-:S02]  /*20b0*/  IMAD R11, R26, UR7, R7 ;  /* 0x000000071a0b7c24 */ /* 0x000fc4000f8e0207 */
[C---:B------:R-:W-:Y:S01]  /*20c0*/  IMAD.WIDE.U32 R6, R26.reuse, UR6, R16 ;  /* 0x000000061a067c25 */ /* 0x040fe2000f8e0010 */
[----:B------:R-:W-:Y:S02]  /*20d0*/  ULDC.64 UR6, c[0x0][0xb00] ;  /* 0x0002c00000067ab9 */ /* 0x000fe40000000a00 */
[----:B------:R-:W-:Y:S01]  /*20e0*/  ISETP.NE.U32.AND P0, PT, RZ, UR6, PT ;  /* 0x00000006ff007c0c */ /* 0x000fe2000bf05070 */
[C---:B------:R-:W-:Y:S02]  /*20f0*/  IMAD R9, R26.reuse, UR5, R3 ;  /* 0x000000051a097c24 */ /* 0x040fe4000f8e0203 */
[----:B------:R-:W-:Y:S01]  /*2100*/  IMAD.WIDE.U32 R2, R26, UR4, R4 ;  /* 0x000000041a027c25 */ /* 0x000fe2000f8e0004 */
[----:B------:R-:W-:Y:S01]  /*2110*/  ISETP.NE.AND.EX P0, PT, RZ, UR7, PT, P0 ;  /* 0x00000007ff007c0c */ /* 0x000fe2000bf05300 */
[----:B------:R-:W-:Y:S01]  /*2120*/  ULDC.64 UR6, c[0x0][0x338] ;  /* 0x0000ce0000067ab9 */ /* 0x000fe20000000a00 */
[----:B------:R-:W-:Y:S01]  /*2130*/  ULDC.64 UR4, c[0x0][0x310] ;  /* 0x0000c40000047ab9 */ /* 0x000fe20000000a00 */
[----:B------:R-:W-:Y:S01]  /*2140*/  IMAD.IADD R7, R7, 0x1, R11 ;  /* 0x0000000107077824 */ /* 0x000fe200078e020b */
[----:B------:R-:W1:Y:S01]  /*2150*/  LDC.64 R4, c[0x0][0x408] ;  /* 0x00010200ff047b82 */ /* 0x000e620000000a00 */
[----:B------:R-:W-:-:S02]  /*2160*/  IMAD.IADD R3, R3, 0x1, R9 ;  /* 0x0000000103037824 */ /* 0x000fc400078e0209 */
[----:B------:R-:W-:Y:S01]  /*2170*/  IMAD.WIDE.U32 R10, R187, R32, R16 ;  /* 0x00000020bb0a7225 */ /* 0x000fe200078e0010 */
[----:B0-----:R-:W-:-:S03]  /*2180*/  SHF.R.U32.HI R40, RZ, 0x7, R40 ;  /* 0x00000007ff287819 */ /* 0x001fc60000011628 */
[C---:B------:R-:W-:Y:S02]  /*2190*/  IMAD.IADD R15, R16.reuse, 0x1, R15 ;  /* 0x00000001100f7824 */ /* 0x040fe400078e020f */
[----:B------:R-:W-:Y:S02]  /*21a0*/  VIADD R68, R16, 0x20 ;  /* 0x0000002010447836 */ /* 0x000fe40000000000 */
[----:B------:R-:W-:Y:S01]  /*21b0*/  IMAD.SHL.U32 R58, R39, 0x2, RZ ;  /* 0x00000002273a7824 */ /* 0x000fe200078e00ff */
[----:B------:R-:W-:Y:S01]  /*21c0*/  SHF.R.S32.HI R48, RZ, 0x1f, R15 ;  /* 0x0000001fff307819 */ /* 0x000fe2000001140f */
[----:B------:R-:W-:-:S03]  /*21d0*/  VIADD R57, R40, 0x8 ;  /* 0x0000000828397836 */ /* 0x000fc60000000000 */
[----:B------:R-:W-:-:S04]  /*21e0*/  LEA.HI R48, R48, R15, RZ, 0x3 ;  /* 0x0000000f30307211 */ /* 0x000fc800078f18ff */
[----:B------:R-:W-:Y:S01]  /*21f0*/  LOP3.LUT R63, R48, 0xfffffff8, RZ, 0xc0, !PT ;  /* 0xfffffff8303f7812 */ /* 0x000fe200078ec0ff */
[----:B-1----:R-:W-:Y:S01]  /*2200*/  IMAD R12, R45, R4, RZ ;  /* 0x000000042d0c7224 */ /* 0x002fe200078e02ff */
[C---:B------:R-:W-:Y:S01]  /*2210*/  SHF.L.U64.HI R54, R4.reuse, 0x6, R5 ;  /* 0x0000000604367819 */ /* 0x040fe20000010205 */
[----:B------:R-:W-:Y:S01]  /*2220*/  IMAD.SHL.U32 R55, R4, 0x40, RZ ;  /* 0x0000004004377824 */ /* 0x000fe200078e00ff */
[----:B------:R-:W-:Y:S02]  /*2230*/  SHF.R.S32.HI R69, RZ, 0x1f, R63 ;  /* 0x0000001fff457819 */ /* 0x000fe4000001143f */
[----:B----4-:R-:W-:Y:S02]  /*2240*/  SHF.R.S32.HI R0, RZ, 0x1f, R27 ;  /* 0x0000001fff007819 */ /* 0x010fe4000001141b */
[----:B------:R-:W-:Y:S02]  /*2250*/  SEL R27, R27, RZ, !P0 ;  /* 0x000000ff1b1b7207 */ /* 0x000fe40004000000 */
[----:B------:R-:W-:-:S03]  /*2260*/  SEL R0, R0, RZ, !P0 ;  /* 0x000000ff00007207 */ /* 0x000fc60004000000 */
[----:B------:R-:W-:-:S04]  /*2270*/  IMAD.WIDE.U32 R20, R27, UR6, R6 ;  /* 0x000000061b147c25 */ /* 0x000fc8000f8e0006 */
[C---:B------:R-:W-:Y:S02]  /*2280*/  IMAD R8, R0.reuse, UR6, RZ ;  /* 0x0000000600087c24 */ /* 0x040fe4000f8e02ff */
[----:B------:R-:W-:Y:S02]  /*2290*/  IMAD R0, R0, UR4, RZ ;  /* 0x0000000400007c24 */ /* 0x000fe4000f8e02ff */
[C---:B------:R-:W-:Y:S01]  /*22a0*/  IMAD.WIDE.U32 R2, R27.reuse, UR4, R2 ;  /* 0x000000041b027c25 */ /* 0x040fe2000f8e0002 */
[----:B------:R-:W-:Y:S02]  /*22b0*/  ULDC UR4, c[0x0][0x2f4] ;  /* 0x0000bd0000047ab9 */ /* 0x000fe40000000800 */
[----:B------:R-:W-:Y:S01]  /*22c0*/  ISETP.GE.AND P4, PT, R16, UR4, PT ;  /* 0x0000000410007c0c */ /* 0x000fe2000bf86270 */
[----:B------:R-:W-:Y:S01]  /*22d0*/  IMAD R7, R27, UR5, R0 ;  /* 0x000000051b077c24 */ /* 0x000fe2000f8e0200 */
[----:B------:R-:W-:Y:S01]  /*22e0*/  ISETP.GE.AND P3, PT, R68, UR4, PT ;  /* 0x0000000444007c0c */ /* 0x000fe2000bf66270 */
[----:B------:R-:W-:-:S02]  /*22f0*/  IMAD R0, R45, R50, RZ ;  /* 0x000000322d007224 */ /* 0x000fc400078e02ff */
[-C--:B------:R-:W-:Y:S02]  /*2300*/  IMAD R6, R45, R32.reuse, RZ ;  /* 0x000000202d067224 */ /* 0x080fe400078e02ff */
[----:B------:R-:W-:Y:S01]  /*2310*/  IMAD R47, R187, R51, R0 ;  /* 0x00000033bb2f7224 */ /* 0x000fe200078e0200 */
[----:B------:R-:W-:Y:S01]  /*2320*/  SHF.L.U64.HI R51, R50, 0x6, R51 ;  /* 0x0000000632337819 */ /* 0x000fe20000010233 */
[----:B------:R-:W-:Y:S02]  /*2330*/  IMAD.IADD R0, R3, 0x1, R7 ;  /* 0x0000000103007824 */ /* 0x000fe400078e0207 */
[C---:B------:R-:W-:Y:S02]  /*2340*/  IMAD R25, R187.reuse, R33, R6 ;  /* 0x00000021bb197224 */ /* 0x040fe400078e0206 */
[----:B------:R-:W-:-:S04]  /*2350*/  IMAD.WIDE.U32 R6, R187, R32, R188 ;  /* 0x00000020bb067225 */ /* 0x000fc800078e00bc */
[----:B------:R-:W-:Y:S02]  /*2360*/  IMAD.IADD R7, R7, 0x1, R25 ;  /* 0x0000000107077824 */ /* 0x000fe400078e0219 */
[----:B------:R-:W-:Y:S01]  /*2370*/  IMAD.IADD R11, R25, 0x1, R11 ;  /* 0x00000001190b7824 */ /* 0x000fe200078e020b */
[----:B-----5:R-:W-:Y:S01]  /*2380*/  SHF.R.S32.HI R25, RZ, 0x1f, R37 ;  /* 0x0000001fff197819 */ /* 0x020fe20000011425 */
[----:B------:R-:W-:Y:S02]  /*2390*/  IMAD R71, R27, UR7, R8 ;  /* 0x000000071b477c24 */ /* 0x000fe4000f8e0208 */
[----:B------:R-:W-:-:S04]  /*23a0*/  IMAD.WIDE.U32 R8, R187, R50, R16 ;  /* 0x00000032bb087225 */ /* 0x000fc800078e0010 */
[----:B------:R-:W-:Y:S01]  /*23b0*/  IMAD R24, R25, R32, RZ ;  /* 0x0000002019187224 */ /* 0x000fe200078e02ff */
[----:B------:R-:W-:Y:S01]  /*23c0*/  IADD3 R46, P0, R2, R8, RZ ;  /* 0x00000008022e7210 */ /* 0x000fe20007f1e0ff */
[----:B------:R-:W-:Y:S02]  /*23d0*/  IMAD R27, R187, R5, R12 ;  /* 0x00000005bb1b7224 */ /* 0x000fe400078e020c */
[----:B------:R-:W-:Y:S01]  /*23e0*/  IMAD R61, R37, R33, R24 ;  /* 0x00000021253d7224 */ /* 0x000fe200078e0218 */
[----:B------:R-:W-:Y:S01]  /*23f0*/  IADD3.X R47, R0, R9, R47, P0, !PT ;  /* 0x00000009002f7210 */ /* 0x000fe200007fe42f */
[----:B------:R-:W-:Y:S01]  /*2400*/  IMAD R24, R25, R4, RZ ;  /* 0x0000000419187224 */ /* 0x000fe200078e02ff */
[C---:B------:R-:W-:Y:S01]  /*2410*/  IADD3 R38, P0, R187.reuse, R38, RZ ;  /* 0x00000026bb267210 */ /* 0x040fe20007f1e0ff */
[----:B------:R-:W-:-:S04]  /*2420*/  IMAD.WIDE.U32 R8, R187, R4, R188 ;  /* 0x00000004bb087225 */ /* 0x000fc800078e00bc */
[----:B------:R-:W-:Y:S01]  /*2430*/  IMAD R67, R37, R5, R24 ;  /* 0x0000000525437224 */ /* 0x000fe200078e0218 */
[--C-:B------:R-:W-:Y:S01]  /*2440*/  LOP3.LUT R5, R53, 0x18, R16.reuse, 0xf8, !PT ;  /* 0x0000001835057812 */ /* 0x100fe200078ef810 */
[----:B------:R-:W-:-:S03]  /*2450*/  IMAD.WIDE.U32 R12, R187, R4, R16 ;  /* 0x00000004bb0c7225 */ /* 0x000fc600078e0010 */
[----:B------:R-:W-:Y:S01]  /*2460*/  LOP3.LUT R5, R5, R56, RZ, 0x3c, !PT ;  /* 0x0000003805057212 */ /* 0x000fe200078e3cff */
[----:B------:R-:W-:Y:S02]  /*2470*/  IMAD.IADD R9, R9, 0x1, R27 ;  /* 0x0000000109097824 */ /* 0x000fe400078e021b */
[----:B------:R-:W-:Y:S02]  /*2480*/  IMAD.IADD R13, R27, 0x1, R13 ;  /* 0x000000011b0d7824 */ /* 0x000fe400078e020d */
[----:B------:R-:W-:Y:S01]  /*2490*/  IMAD R59, R216, 0x200, R5 ;  /* 0x00000200d83b7824 */ /* 0x000fe200078e0205 */
[----:B------:R-:W-:Y:S01]  /*24a0*/  LOP3.LUT R5, R53, 0x38, R48, 0xf8, !PT ;  /* 0x0000003835057812 */ /* 0x000fe200078ef830 */
[----:B------:R-:W-:-:S03]  /*24b0*/  IMAD.WIDE.U32 R28, R37, R32, R6 ;  /* 0x00000020251c7225 */ /* 0x000fc600078e0006 */
[----:B------:R-:W-:Y:S01]  /*24c0*/  LOP3.LUT R5, R5, R56, RZ, 0x3c, !PT ;  /* 0x0000003805057212 */ /* 0x000fe200078e3cff */
[----:B------:R-:W-:-:S04]  /*24d0*/  IMAD.WIDE.U32 R30, R37, R32, R10 ;  /* 0x00000020251e7225 */ /* 0x000fc800078e000a */
[----:B------:R-:W-:-:S04]  /*24e0*/  IMAD.WIDE.U32 R32, R37, R4, R8 ;  /* 0x0000000425207225 */ /* 0x000fc800078e0008 */
[----:B------:R-:W-:-:S04]  /*24f0*/  IMAD.WIDE.U32 R34, R37, R4, R12 ;  /* 0x0000000425227225 */ /* 0x000fc800078e000c */
[----:B------:R-:W-:Y:S02]  /*2500*/  IMAD.IADD R60, R29, 0x1, R61 ;  /* 0x000000011d3c7824 */ /* 0x000fe400078e023d */
[----:B------:R-:W-:Y:S02]  /*2510*/  IMAD.IADD R65, R33, 0x1, R67 ;  /* 0x0000000121417824 */ /* 0x000fe400078e0243 */
[----:B------:R-:W-:Y:S02]  /*2520*/  IMAD.SHL.U32 R50, R50, 0x40, RZ ;  /* 0x0000004032327824 */ /* 0x000fe400078e00ff */
[----:B------:R-:W-:Y:S02]  /*2530*/  IMAD.X R39, R14, 0x1, R45, P0 ;  /* 0x000000010e277824 */ /* 0x000fe400000e062d */
[----:B------:R-:W-:Y:S02]  /*2540*/  IMAD.IADD R61, R61, 0x1, R31 ;  /* 0x000000013d3d7824 */ /* 0x000fe400078e021f */
[----:B------:R-:W-:-:S02]  /*2550*/  IMAD.IADD R67, R67, 0x1, R35 ;  /* 0x0000000143437824 */ /* 0x000fc400078e0223 */
[----:B------:R-:W-:Y:S02]  /*2560*/  IMAD R62, R216, 0x200, R5 ;  /* 0x00000200d83e7824 */ /* 0x000fe400078e0205 */
[----:B------:R-:W-:-:S07]  /*2570*/  IMAD.IADD R71, R21, 0x1, R71 ;  /* 0x0000000115477824 */ /* 0x000fce00078e0247 */
.L_x_6725:
[----:B----4-:R-:W0:Y:S01]  /*2580*/  LDC R27, c[0x0][0x3f4] ;  /* 0x0000fd00ff1b7b82 */ /* 0x010e220000000800 */
[----:B------:R-:W-:Y:S01]  /*2590*/  VIADD R43, R43, 0xffffffff ;  /* 0xffffffff2b2b7836 */ /* 0x000fe20000000000 */
[----:B------:R-:W-:Y:S05]  /*25a0*/  YIELD ;  /* 0x0000000000007946 */ /* 0x000fea0003800000 */
[----:B------:R-:W-:Y:S01]  /*25b0*/  SHF.R.S32.HI R72, RZ, 0x1f, R43 ;  /* 0x0000001fff487819 */ /* 0x000fe2000001142b */
[----:B-1----:R-:W1:Y:S01]  /*25c0*/  LDC.64 R40, c[0x0][0x2e8] ;  /* 0x0000ba00ff287b82 */ /* 0x002e620000000a00 */
        /* <DEDUP_REMOVED lines=52> */
.L_x_6700:
[----:B------:R-:W-:Y:S05]  /*2910*/  BSYNC B1 ;  /* 0x0000000000017941 */ /* 0x000fea0003800000 */
.L_x_6699:
[----:B------:R-:W-:Y:S01]  /*2920*/  UISETP.NE.AND UP0, UPT, UR47, 0x3, UPT ;  /* 0x000000032f00788c */ /* 0x000fe2000bf05270 */
[----:B0----5:R-:W-:Y:S02]  /*2930*/  IMAD.MOV.U32 R4, RZ, RZ, R8 ;  /* 0x000000ffff047224 */ /* 0x021fe400078e0008 */
[----:B------:R-:W-:Y:S02]  /*2940*/  IMAD.MOV.U32 R5, RZ, RZ, R9 ;  /* 0x000000ffff057224 */ /* 0x000fe400078e0009 */
[----:B------:R-:W-:Y:S01]  /*2950*/  IMAD.MOV.U32 R6, RZ, RZ, R24 ;  /* 0x000000ffff067224 */ /* 0x000fe200078e0018 */
        /* <DEDUP_REMOVED lines=12> */
.L_x_6701:
[----:B------:R-:W-:Y:S01]  /*2a20*/  IMAD R64, R186, 0x8, R18 ;  /* 0x00000008ba407824 */ /* 0x000fe200078e0212 */
[----:B------:R-:W-:Y:S01]  /*2a30*/  SHF.L.U32 R73, R190, 0x1f, RZ ;  /* 0x0000001fbe497819 */ /* 0x000fe200000006ff */
[----:B------:R-:W-:Y:S03]  /*2a40*/  BSSY B1, `(.L_x_6702) ;  /* 0x0000003000017945 */ /* 0x000fe60003800000 */
[----:B------:R-:W0:Y:S02]  /*2a50*/  SYNCS.PHASECHK.TRANS64.TRYWAIT P5, [R64+URZ+0x38890], R73 ;  /* 0x03889049400075a7 */ /* 0x000e2400080a017f */
[----:B0-----:R-:W-:Y:S05]  /*2a60*/  @!P5 BRA `(.L_x_6703) ;  /* 0x0000023c0000d947 */ /* 0x001fea0003800000 */
.L_x_7088:
[----:B------:R-:W-:Y:S05]  /*2a70*/  BSYNC B1 ;  /* 0x0000000000017941 */ /* 0x000fea0003800000 */
.L_x_6702:
        /* <DEDUP_REMOVED lines=48> */
.L_x_6708:
[----:B------:R-:W-:Y:S05]  /*2d80*/  BSYNC B2 ;  /* 0x0000000000027941 */ /* 0x000fea0003800000 */
.L_x_6707:
[----:B--2---:R1:W-:Y:S02]  /*2d90*/  STG.E.128 desc[UR50][R12.64], R4 ;  /* 0x000000040c007986 */ /* 0x0043e4000c101d32 */
.L_x_6706:
[----:B------:R-:W-:Y:S05]  /*2da0*/  BSYNC B1 ;  /* 0x0000000000017941 */ /* 0x000fea0003800000 */
.L_x_6705:
        /* <DEDUP_REMOVED lines=51> */
.L_x_6710:
[----:B------:R-:W-:Y:S05]  /*30e0*/  BSYNC B1 ;  /* 0x0000000000017941 */ /* 0x000fea0003800000 */
.L_x_6709:
[----:B-1----:R2:W-:Y:S01]  /*30f0*/  STG.E.128 desc[UR50][R12.64+0x40], R4 ;  /* 0x000040040c007986 */ /* 0x0025e2000c101d32 */
[----:B------:R-:W-:Y:S05]  /*3100*/  BRA `(.L_x_6704) ;  /* 0x0000000c00247947 */ /* 0x000fea0003800000 */
.L_x_6698:
        /* <DEDUP_REMOVED lines=24> */
[----:B------:R-:W-:Y:S01]  /*3290*/  UISETP.NE.AND UP0, UPT, UR47, 0x3, UPT ;  /* 0x000000032f00788c */ /* 0x000fe2000bf05270 */
[----:B------:R-:W-:-:S04]  /*32a0*/  ISETP.GE.AND P0, PT, R16, R27, PT ;  /* 0x0000001b1000720c */ /* 0x000fc80003f06270 */
[----:B------:R-:W-:Y:S02]  /*32b0*/  P2R R76, PR, RZ, 0x1 ;  /* 0x00000001ff4c7803 */ /* 0x000fe40000000000 */
[----:B------:R-:W-:Y:S01]  /*32c0*/  PLOP3.LUT P0, PT, PT, PT, UP0, 0x80, 0x0 ;  /* 0x000000000000781c */ /* 0x000fe20003f0f008 */
[----:B--2---:R-:W-:Y:S02]  /*32d0*/  IMAD.MOV.U32 R64, RZ, RZ, R5 ;  /* 0x000000ffff407224 */ /* 0x004fe400078e0005 */
[----:B------:R-:W-:Y:S02]  /*32e0*/  IMAD.MOV.U32 R72, RZ, RZ, R7 ;  /* 0x000000ffff487224 */ /* 0x000fe400078e0007 */
[----:B------:R-:W-:Y:S01]  /*32f0*/  IMAD.MOV.U32 R27, RZ, RZ, R4 ;  /* 0x000000ffff1b7224 */ /* 0x000fe200078e0004 */
[----:B------:R-:W-:Y:S01]  /*3300*/  PRMT R78, R78, 0x5410, R64 ;  /* 0x000054104e4e7816 */ /* 0x000fe20000000040 */
[----:B------:R-:W-:Y:S01]  /*3310*/  IMAD.MOV.U32 R70, RZ, RZ, R6 ;  /* 0x000000ffff467224 */ /* 0x000fe200078e0006 */
[----:B------:R-:W-:Y:S01]  /*3320*/  PRMT R84, R84, 0x5410, R72 ;  /* 0x0000541054547816 */ /* 0x000fe20000000048 */
[----:B---3--:R-:W-:-:S02]  /*3330*/  IMAD.MOV.U32 R12, RZ, RZ, R8 ;  /* 0x000000ffff0c7224 */ /* 0x008fc400078e0008 */
[----:B------:R-:W-:Y:S01]  /*3340*/  IMAD.MOV.U32 R13, RZ, RZ, R9 ;  /* 0x000000ffff0d7224 */ /* 0x000fe200078e0009 */
[----:B------:R-:W-:Y:S01]  /*3350*/  PRMT R92, R27, 0x5410, R70 ;  /* 0x000054101b5c7816 */ /* 0x000fe20000000046 */
[----:B------:R-:W-:Y:S02]  /*3360*/  IMAD.MOV.U32 R24, RZ, RZ, R10 ;  /* 0x000000ffff187224 */ /* 0x000fe400078e000a */
[----:B------:R-:W-:Y:S01]  /*3370*/  IMAD.MOV.U32 R25, RZ, RZ, R11 ;  /* 0x000000ffff197224 */ /* 0x000fe200078e000b */
[----:B------:R-:W-:Y:S02]  /*3380*/  PRMT R78, R13, 0x7610, R78 ;  /* 0x000076100d4e7816 */ /* 0x000fe4000000004e */
[----:B------:R-:W-:Y:S02]  /*3390*/  PRMT R91, R12, 0x5410, R24 ;  /* 0x000054100c5b7816 */ /* 0x000fe40000000018 */
[----:B------:R-:W-:Y:S01]  /*33a0*/  PRMT R84, R25, 0x7610, R84 ;  /* 0x0000761019547816 */ /* 0x000fe20000000054 */
[----:B------:R-:W-:Y:S06]  /*33b0*/  @!P0 BRA `(.L_x_6711) ;  /* 0x0000000000048947 */ /* 0x000fec0003800000 */
[----:B------:R-:W-:Y:S01]  /*33c0*/  BPT.TRAP 0x1 ;  /* 0x000000040000795c */ /* 0x000fe20000300000 */
.L_x_6711:
[----:B------:R-:W-:Y:S01]  /*33d0*/  IMAD R64, R186, 0x8, R18 ;  /* 0x00000008ba407824 */ /* 0x000fe200078e0212 */
[----:B------:R-:W-:Y:S01]  /*33e0*/  SHF.L.U32 R73, R190, 0x1f, RZ ;  /* 0x0000001fbe497819 */ /* 0x000fe200000006ff */
[----:B------:R-:W0:Y:S01]  /*33f0*/  LDC R79, c[0x0][0x2f4] ;  /* 0x0000bd00ff4f7b82 */ /* 0x000e220000000800 */
[----:B------:R-:W-:Y:S02]  /*3400*/  BSSY B1, `(.L_x_6712) ;  /* 0x0000003000017945 */ /* 0x000fe40003800000 */
[----:B------:R-:W1:Y:S02]  /*3410*/  SYNCS.PHASECHK.TRANS64.TRYWAIT P5, [R64+URZ+0x38890], R73 ;  /* 0x03889049400075a7 */ /* 0x000e6400080a017f */
[----:B-1----:R-:W-:Y:S05]  /*3420*/  @!P5 BRA `(.L_x_6713) ;  /* 0x0000023000a4d947 */ /* 0x002fea0003800000 */
.L_x_7089:
[----:B------:R-:W-:Y:S05]  /*3430*/  BSYNC B1 ;  /* 0x0000000000017941 */ /* 0x000fea0003800000 */
.L_x_6712:
[----:B0-----:R-:W-:Y:S01]  /*3440*/  ISETP.GE.OR P5, PT, R16, R79, P1 ;  /* 0x0000004f1000720c */ /* 0x001fe20000fa6670 */
[----:B------:R-:W-:Y:S01]  /*3450*/  ULDC.64 UR4, c[0x0][0x300] ;  /* 0x0000c00000047ab9 */ /* 0x000fe20000000a00 */
[----:B------:R-:W-:Y:S02]  /*3460*/  IMAD.MOV.U32 R74, RZ, RZ, R14 ;  /* 0x000000ffff4a7224 */ /* 0x000fe400078e000e */
[----:B------:R-:W-:Y:S02]  /*3470*/  IMAD R12, R45, UR4, RZ ;  /* 0x000000042d0c7c24 */ /* 0x000fe4000f8e02ff */
[----:B------:R-:W-:-:S04]  /*3480*/  IMAD.WIDE.U32 R74, R187, UR4, R74 ;  /* 0x00000004bb4a7c25 */ /* 0x000fc8000f8e004a */
[----:B------:R-:W-:-:S03]  /*3490*/  IMAD R81, R187, UR5, R12 ;  /* 0x00000005bb517c24 */ /* 0x000fc6000f8e020c */
[----:B------:R-:W-:Y:S05]  /*34a0*/  @P5 BRA `(.L_x_6704) ;  /* 0x00000008003c5947 */ /* 0x000fea0003800000 */
[----:B------:R-:W-:Y:S01]  /*34b0*/  IMAD.IADD R81, R81, 0x1, R75 ;  /* 0x0000000151517824 */ /* 0x000fe200078e024b */
[----:B------:R-:W-:Y:S01]  /*34c0*/  IADD3 R12, P5, P6, R2, R74, R63 ;  /* 0x0000004a020c7210 */ /* 0x000fe20007ebe03f */
[----:B------:R-:W-:Y:S03]  /*34d0*/  BSSY B1, `(.L_x_6714) ;  /* 0x0000069000017945 */ /* 0x000fe60003800000 */
[----:B------:R-:W-:Y:S02]  /*34e0*/  IADD3.X R13, R0, R81, R69, P5, P6 ;  /* 0x00000051000d7210 */ /* 0x000fe40002fec445 */
[----:B------:R-:W-:Y:S02]  /*34f0*/  ISETP.NE.AND P6, PT, R76, RZ, PT ;  /* 0x000000ff4c00720c */ /* 0x000fe40003fc5270 */
[----:B------:R-:W-:-:S04]  /*3500*/  LEA R76, P5, R12, R40, 0x1 ;  /* 0x000000280c4c7211 */ /* 0x000fc800078a08ff */
        /* <DEDUP_REMOVED lines=101> */
.L_x_6715:
[----:B------:R-:W-:Y:S05]  /*3b60*/  BSYNC B1 ;  /* 0x0000000000017941 */ /* 0x000fea0003800000 */
.L_x_6714:
        /* <DEDUP_REMOVED lines=10> */
.L_x_6697:
[----:B------:R-:W-:-:S06]  /*3c10*/  UISETP.NE.AND UP0, UPT, UR47, 0x3, UPT ;  /* 0x000000032f00788c */ /* 0x000fcc000bf05270 */
[----:B------:R-:W-:-:S13]  /*3c20*/  PLOP3.LUT P0, PT, PT, PT, UP0, 0x80, 0x0 ;  /* 0x000000000000781c */ /* 0x000fda0003f0f008 */
[----:B------:R-:W-:Y:S05]  /*3c30*/  @!P0 BRA `(.L_x_6716) ;  /* 0x0000000000048947 */ /* 0x000fea0003800000 */
[----:B------:R-:W-:Y:S01]  /*3c40*/  BPT.TRAP 0x1 ;  /* 0x000000040000795c */ /* 0x000fe20000300000 */
.L_x_6716:
        /* <DEDUP_REMOVED lines=8> */
.L_x_7090:
[----:B------:R-:W-:Y:S05]  /*3cd0*/  BSYNC B1 ;  /* 0x0000000000017941 */ /* 0x000fea0003800000 */
.L_x_6717:
[----:B------:R-:W-:Y:S05]  /*3ce0*/  @P1 BRA `(.L_x_6704) ;  /* 0x00000000002c1947 */ /* 0x000fea0003800000 */
[----:B------:R-:W-:Y:S01]  /*3cf0*/  @!P3 LOP3.LUT P5, RZ, R196, 0x4, RZ, 0xc0, !PT ;  /* 0x00000004c4ffb812 */ /* 0x000fe200078ac0ff */
[----:B------:R-:W-:Y:S01]  /*3d00*/  @!P3 VIADD R4, R59, 0x20 ;  /* 0x000000203b04b836 */ /* 0x000fe20000000000 */
[----:B------:R-:W-:Y:S02]  /*3d10*/  PLOP3.LUT P6, PT, PT, PT, PT, 0x8, 0x0 ;  /* 0x000000000000781c */ /* 0x000fe40003fce170 */
[----:B------:R-:W-:-:S13]  /*3d20*/  @!P3 PLOP3.LUT P6, PT, P5, PT, PT, 0x80, 0x0 ;  /* 0x000000000000b81c */ /* 0x000fda0002fcf070 */
[----:B------:R-:W-:-:S04]  /*3d30*/  @P6 VIADD R4, R59, 0xffffffe0 ;  /* 0xffffffe03b046836 */ /* 0x000fc80000000000 */
[----:B------:R-:W-:-:S04]  /*3d40*/  @!P3 IMAD.IADD R5, R26, 0x1, R4 ;  /* 0x000000011a05b824 */ /* 0x000fc800078e0204 */
[----:B------:R-:W-:Y:S02]  /*3d50*/  @!P3 IMAD R8, R5, 0x2, R18 ;  /* 0x000000020508b824 */ /* 0x000fe400078e0212 */
[----:B------:R-:W1:Y:S04]  /*3d60*/  @!P4 LDS.128 R4, [R70+0x22400] ;  /* 0x022400004604c984 */ /* 0x000e680000000c00 */
[----:B------:R-:W2:Y:S04]  /*3d70*/  @!P3 LDS.128 R8, [R8+0x22400] ;  /* 0x022400000808b984 */ /* 0x000ea80000000c00 */
[----:B-1----:R1:W-:Y:S04]  /*3d80*/  @!P4 STG.E.128 desc[UR50][R12.64], R4 ;  /* 0x000000040c00c986 */ /* 0x0023e8000c101d32 */
[----:B--2---:R1:W-:Y:S02]  /*3d90*/  @!P3 STG.E.128 desc[UR50][R12.64+0x40], R8 ;  /* 0x000040080c00b986 */ /* 0x0043e4000c101d32 */
.L_x_6704:
[----:B------:R-:W-:Y:S05]  /*3da0*/  BSYNC B0 ;  /* 0x0000000000007941 */ /* 0x000fea0003800000 */
.L_x_6696:
        /* <DEDUP_REMOVED lines=17> */
.L_x_6720:
[----:B------:R-:W-:Y:S05]  /*3ec0*/  BSYNC B0 ;  /* 0x0000000000007941 */ /* 0x000fea0003800000 */
.L_x_6719:
[----:B------:R-:W2:Y:S01]  /*3ed0*/  SYNCS.PHASECHK.TRANS64.TRYWAIT P0, [R64+URZ+0x388b0], R73 ;  /* 0x0388b049400075a7 */ /* 0x000ea2000800017f */
[----:B------:R-:W-:Y:S04]  /*3ee0*/  BSSY B0, `(.L_x_6721) ;  /* 0x0000002000007945 */ /* 0x000fe80003800000 */
[----:B--2---:R-:W-:Y:S05]  /*3ef0*/  @!P0 BRA `(.L_x_6722) ;  /* 0x0000022800188947 */ /* 0x004fea0003800000 */
.L_x_7091:
[----:B------:R-:W-:Y:S05]  /*3f00*/  BSYNC B0 ;  /* 0x0000000000007941 */ /* 0x000fea0003800000 */
.L_x_6721:
        /* <DEDUP_REMOVED lines=11> */
[----:B----4-:R-:W-:Y:S01]  /*3fc0*/  LEA R40, P1, R6, UR4, 0x1 ;  /* 0x0000000406287c11 */ /* 0x010fe2000f8208ff */
[----:B------:R-:W-:Y:S01]  /*3fd0*/  IMAD.IADD R5, R7, 0x1, R5 ;  /* 0x0000000107057824 */ /* 0x000fe200078e0205 */
[----:B------:R-:W-:Y:S01]  /*3fe0*/  ULDC UR4, c[0x0][0x320] ;  /* 0x0000c80000047ab9 */ /* 0x000fe20000000800 */
[----:B------:R-:W-:Y:S02]  /*3ff0*/  VIADD R4, R16, 0x40 ;  /* 0x0000004010047836 */ /* 0x000fe40000000000 */
[C---:B0-2---:R-:W-:Y:S01]  /*4000*/  VIADD R73, R9.reuse, 0x20 ;  /* 0x0000002009497836 */ /* 0x045fe20000000000 */
[----:B------:R-:W-:Y:S01]  /*4010*/  LEA.HI.X R41, R6, UR5, R5, 0x1, P1 ;  /* 0x0000000506297c11 */ /* 0x000fe200088f0c05 */
        /* <DEDUP_REMOVED lines=64> */
.L_x_6724:
[----:B------:R-:W-:Y:S05]  /*4420*/  BSYNC B0 ;  /* 0x0000000000007941 */ /* 0x000fea0003800000 */
.L_x_6723:
        /* <DEDUP_REMOVED lines=12> */
[----:B------:R-:W-:Y:S02]  /*44f0*/  SEL R5, RZ, 0x1, P1 ;  /* 0x00000001ff057807 */ /* 0x000fe40000800000 */
[----:B------:R-:W-:Y:S02]  /*4500*/  SEL R186, R186, RZ, P1 ;  /* 0x000000ffbaba7207 */ /* 0x000fe40000800000 */
[----:B------:R-:W-:Y:S01]  /*4510*/  LOP3.LUT R190, R190, R5, RZ, 0x3c, !PT ;  /* 0x00000005bebe7212 */ /* 0x000fe200078e3cff */
[----:B------:R1:W-:Y:S01]  /*4520*/  @!P5 SYNCS.ARRIVE.TRANS64.RED.A1T0 RZ, [R64+URZ], RZ ;  /* 0x000000ff40ffd9a7 */ /* 0x0003e2000810043f */
[----:B------:R-:W-:Y:S05]  /*4530*/  @P2 BRA `(.L_x_6725) ;  /* 0xffffffe000102947 */ /* 0x000fea000383ffff */
.L_x_6691:
[----:B------:R-:W-:Y:S04]  /*4540*/  BSSY B0, `(.L_x_6726) ;  /* 0x0000004000007945 */ /* 0x000fe80003800000 */
[----:B------:R-:W-:Y:S05]  /*4550*/  @P0 BRA `(.L_x_6727) ;  /* 0x0000000000080947 */ /* 0x000fea0003800000 */
[----:B------:R-:W0:Y:S02]  /*4560*/  FENCE.VIEW.ASYNC.G ;  /* 0x00000000000073c6 */ /* 0x000e240000000100 */
[----:B0-----:R-:W-:Y:S06]  /*4570*/  BAR.ARV 0xc, 0x180 ;  /* 0x0306000000007b1d */ /* 0x001fec0000002000 */
.L_x_6727:
[----:B------:R-:W-:Y:S05]  /*4580*/  BSYNC B0 ;  /* 0x0000000000007941 */ /* 0x000fea0003800000 */
.L_x_6726:
[----:B------:R-:W-:Y:S01]  /*4590*/  UISETP.NE.AND UP0, UPT, UR37, 0x1, UPT ;  /* 0x000000012500788c */ /* 0x000fe2000bf05270 */
[----:B------:R-:W-:Y:S05]  /*45a0*/  BSSY B7, `(.L_x_6728) ;  /* 0x00014d1000077945 */ /* 0x000fea0003800000 */
[----:B------:R-:W-:-:S13]  /*45b0*/  PLOP3.LUT P0, PT, PT, PT, UP0, 0x80, 0x0 ;  /* 0x000000000000781c */ /* 0x000fda0003f0f008 */
[----:B------:R-:W-:Y:S05]  /*45c0*/  @!P0 BRA `(.L_x_6729) ;  /* 0x0000002000508947 */ /* 0x000fea0003800000 */
[----:B------:R-:W0:Y:S01]  /*45d0*/  LDC R0, c[0x0][0x448] ;  /* 0x00011200ff007b82 */ /* 0x000e220000000800 */
[----:B------:R-:W-:-:S07]  /*45e0*/  VIADD R3, R195, 0x3f ;  /* 0x0000003fc3037836 */ /* 0x000fce0000000000 */
[----:B------:R-:W2:Y:S01]  /*45f0*/  LDC.64 R6, c[0x0][0xad8] ;  /* 0x0002b600ff067b82 */ /* 0x000ea20000000a00 */
[----:B0-----:R-:W-:Y:S02]  /*4600*/  ISETP.NE.AND P1, PT, R0, 0x1, PT ;  /* 0x000000010000780c */ /* 0x001fe40003f25270 */
[----:B--2---:R-:W-:-:S11]  /*4610*/  ISETP.GE.AND P2, PT, R7, 0x1, PT ;  /* 0x000000010700780c */ /* 0x004fd60003f46270 */
[----:B------:R-:W0:Y:S08]  /*4620*/  @P1 LDC R0, c[0x0][0x44c] ;  /* 0x00011300ff001b82 */ /* 0x000e300000000800 */
[----:B------:R-:W2:Y:S01]  /*4630*/  @P1 LDC R5, c[0x0][0x450] ;  /* 0x00011400ff051b82 */ /* 0x000ea20000000800 */
[----:B0-----:R-:W-:-:S05]  /*4640*/  @P1 IMAD.HI.U32 R0, R3, R0, RZ ;  /* 0x0000000003001227 */ /* 0x001fca00078e00ff */
        /* <DEDUP_REMOVED lines=10> */
[----:B-1----:R-:W0:Y:S02]  /*46f0*/  @P0 LDC.64 R4, c[0x0][0xae0] ;  /* 0x0002b800ff040b82 */ /* 0x002e240000000a00 */
[----:B0-----:R-:W-:-:S05]  /*4700*/  @P0 IMAD.HI.U32 R2, R3, R4, RZ ;  /* 0x0000000403020227 */ /* 0x001fca00078e00ff */
[----:B------:R-:W-:-:S04]  /*4710*/  @P0 SHF.R.U32.HI R3, RZ, R5, R2 ;  /* 0x00000005ff030219 */ /* 0x000fc80000011602 */
[----:B------:R-:W-:Y:S01]  /*4720*/  LOP3.LUT R2, RZ, R3, RZ, 0x33, !PT ;  /* 0x00000003ff027212 */ /* 0x000fe200078e33ff */
[----:B------:R-:W-:Y:S06]  /*4730*/  BRA `(.L_x_6733) ;  /* 0x0000000000107947 */ /* 0x000fec0003800000 */
.L_x_6732:
[----:B------:R-:W-:-:S13]  /*4740*/  ISETP.NE.AND P0, PT, R7, 0x1, PT ;  /* 0x000000010700780c */ /* 0x000fda0003f05270 */
[----:B-1----:R-:W0:Y:S02]  /*4750*/  @P0 LDC.64 R4, c[0x0][0xae0] ;  /* 0x0002b800ff040b82 */ /* 0x002e240000000a00 */
[----:B0-----:R-:W-:-:S05]  /*4760*/  @P0 IMAD.HI.U32 R4, R2, R4, RZ ;  /* 0x0000000402040227 */ /* 0x001fca00078e00ff */
[----:B------:R-:W-:-:S07]  /*4770*/  @P0 SHF.R.U32.HI R2, RZ, R5, R4 ;  /* 0x00000005ff020219 */ /* 0x000fce0000011604 */
.L_x_6733:
[----:B------:R-:W-:Y:S05]  /*4780*/  BSYNC B0 ;  /* 0x0000000000007941 */ /* 0x000fea0003800000 */
.L_x_6731:
[----:B------:R-:W-:-:S05]  /*4790*/  IMAD R3, R2, R7, R7 ;  /* 0x0000000702037224 */ /* 0x000fca00078e0207 */
[----:B------:R-:W-:-:S07]  /*47a0*/  VIMNMX R0, R0, R3, PT ;  /* 0x0000000300007248 */ /* 0x000fce0003fe0100 */
.L_x_6730:
[----:B------:R-:W1:Y:S01]  /*47b0*/  @P1 LDC R2, c[0x0][0x44c] ;  /* 0x00011300ff021b82 */ /* 0x000e620000000800 */
[----:B------:R-:W-:Y:S01]  /*47c0*/  VIADD R0, R0, 0x3f ;  /* 0x0000003f00007836 */ /* 0x000fe20000000000 */
[----:B------:R-:W-:-:S04]  /*47d0*/  ULDC UR4, c[0x0][0xad4] ;  /* 0x0002b50000047ab9 */ /* 0x000fc80000000800 */
[----:B------:R-:W-:Y:S02]  /*47e0*/  SHF.R.S32.HI R3, RZ, 0x1f, R0 ;  /* 0x0000001fff037819 */ /* 0x000fe40000011400 */
[----:B------:R-:W0:Y:S02]  /*47f0*/  @P1 LDC R5, c[0x0][0x450] ;  /* 0x00011400ff051b82 */ /* 0x000e240000000800 */
[----:B------:R-:W-:-:S04]  /*4800*/  LEA.HI R3, R3, R0, RZ, 0x6 ;  /* 0x0000000003037211 */ /* 0x000fc800078f30ff */
[----:B------:R-:W-:-:S04]  /*4810*/  SHF.R.S32.HI R3, RZ, 0x6, R3 ;  /* 0x00000006ff037819 */ /* 0x000fc80000011403 */
[----:B------:R-:W-:Y:S01]  /*4820*/  VIMNMX R8, R168, R3, PT ;  /* 0x00000003a8087248 */ /* 0x000fe20003fe0100 */
[----:B-1----:R-:W-:-:S04]  /*4830*/  @P1 IMAD.HI.U32 R4, R195, R2, RZ ;  /* 0x00000002c3041227 */ /* 0x002fc800078e00ff */
[----:B------:R-:W-:Y:S01]  /*4840*/  IMAD.MOV.U32 R2, RZ, RZ, R195 ;  /* 0x000000ffff027224 */ /* 0x000fe200078e00c3 */
[----:B0-----:R-:W-:-:S05]  /*4850*/  @P1 SHF.R.U32.HI R2, RZ, R5, R4 ;  /* 0x00000005ff021219 */ /* 0x001fca0000011604 */
        /* <DEDUP_REMOVED lines=13> */
.L_x_6736:
[----:B------:R-:W-:-:S13]  /*4930*/  ISETP.NE.AND P0, PT, R7, 0x1, PT ;  /* 0x000000010700780c */ /* 0x000fda0003f05270 */
[----:B------:R-:W0:Y:S02]  /*4940*/  @P0 LDC.64 R2, c[0x0][0xae0] ;  /* 0x0002b800ff020b82 */ /* 0x000e240000000a00 */
[----:B0-----:R-:W-:-:S05]  /*4950*/  @P0 IMAD.HI.U32 R2, R169, R2, RZ ;  /* 0x00000002a9020227 */ /* 0x001fca00078e00ff */
[----:B------:R-:W-:-:S07]  /*4960*/  @P0 SHF.R.U32.HI R169, RZ, R3, R2 ;  /* 0x00000003ffa90219 */ /* 0x000fce0000011602 */
.L_x_6737:
[----:B------:R-:W-:Y:S05]  /*4970*/  BSYNC B0 ;  /* 0x0000000000007941 */ /* 0x000fea0003800000 */
.L_x_6735:
[----:B------:R-:W-:-:S05]  /*4980*/  IMAD R169, R169, R7, RZ ;  /* 0x00000007a9a97224 */ /* 0x000fca00078e02ff */
[----:B------:R-:W-:-:S07]  /*4990*/  VIMNMX R0, R0, R169, !PT ;  /* 0x000000a900007248 */ /* 0x000fce0007fe0100 */
.L_x_6734:
[----:B------:R-:W-:Y:S02]  /*49a0*/  SHF.R.S32.HI R3, RZ, 0x1f, R0 ;  /* 0x0000001fff037819 */ /* 0x000fe40000011400 */
[----:B------:R-:W-:Y:S02]  /*49b0*/  CS2R R150, SRZ ;  /* 0x0000000000967805 */ /* 0x000fe4000001ff00 */
[----:B------:R-:W-:Y:S02]  /*49c0*/  PLOP3.LUT P0, PT, PT, PT, PT, 0x80, 0x0 ;  /* 0x000000000000781c */ /* 0x000fe40003f0f070 */
[----:B------:R-:W-:Y:S02]  /*49d0*/  CS2R R148, SRZ ;  /* 0x0000000000947805 */ /* 0x000fe4000001ff00 */
[----:B------:R-:W-:Y:S02]  /*49e0*/  LEA.HI R0, R3, R0, RZ, 0x6 ;  /* 0x0000000003007211 */ /* 0x000fe400078f30ff */
[----:B------:R-:W-:-:S02]  /*49f0*/  CS2R R2, SRZ ;  /* 0x0000000000027805 */ /* 0x000fc4000001ff00 */
[----:B------:R-:W-:Y:S02]  /*4a00*/  CS2R R146, SRZ ;  /* 0x0000000000927805 */ /* 0x000fe4000001ff00 */
[----:B------:R-:W-:Y:S02]  /*4a10*/  CS2R R144, SRZ ;  /* 0x0000000000907805 */ /* 0x000fe4000001ff00 */
[----:B------:R-:W-:Y:S02]  /*4a20*/  SHF.R.S32.HI R0, RZ, 0x6, R0 ;  /* 0x00000006ff007819 */ /* 0x000fe40000011400 */
[----:B------:R-:W-:Y:S02]  /*4a30*/  CS2R R142, SRZ ;  /* 0x00000000008e7805 */ /* 0x000fe4000001ff00 */
[----:B------:R-:W-:Y:S02]  /*4a40*/  CS2R R140, SRZ ;  /* 0x00000000008c7805 */ /* 0x000fe4000001ff00 */
[----:B------:R-:W-:-:S02]  /*4a50*/  CS2R R138, SRZ ;  /* 0x00000000008a7805 */ /* 0x000fc4000001ff00 */
[----:B------:R-:W-:Y:S02]  /*4a60*/  VIMNMX R4, RZ, R0, !PT ;  /* 0x00000000ff047248 */ /* 0x000fe40007fe0100 */
[----:B------:R-:W-:Y:S02]  /*4a70*/  CS2R R136, SRZ ;  /* 0x0000000000887805 */ /* 0x000fe4000001ff00 */
[----:B------:R-:W-:Y:S02]  /*4a80*/  CS2R R134, SRZ ;  /* 0x0000000000867805 */ /* 0x000fe4000001ff00 */
[----:B------:R-:W-:Y:S02]  /*4a90*/  CS2R R132, SRZ ;  /* 0x0000000000847805 */ /* 0x000fe4000001ff00 */
[----:B------:R-:W-:Y:S02]  /*4aa0*/  ISETP.GT.AND P1, PT, R8, R4, PT ;  /* 0x000000040800720c */ /* 0x000fe40003f24270 */
        /* <DEDUP_REMOVED lines=31> */
[----:B---3--:R-:W-:Y:S02]  /*4ca0*/  CS2R R76, SRZ ;  /* 0x00000000004c7805 */ /* 0x008fe4000001ff00 */
        /* <DEDUP_REMOVED lines=20> */
[----:B------:R-:W-:Y:S02]  /*4df0*/  CS2R R6, SRZ ;  /* 0x0000000000067805 */ /* 0x000fe4000001ff00 */
[----:B------:R-:W-:Y:S01]  /*4e00*/  CS2R R178, SRZ ;  /* 0x0000000000b27805 */ /* 0x000fe2000001ff00 */
[----:B------:R-:W-:Y:S02]  /*4e10*/  IMAD.MOV.U32 R0, RZ, RZ, RZ ;  /* 0x000000ffff007224 */ /* 0x000fe400078e00ff */
[----:B------:R-:W-:Y:S01]  /*4e20*/  IMAD.MOV.U32 R5, RZ, RZ, RZ ;  /* 0x000000ffff057224 */ /* 0x000fe200078e00ff */
[----:B------:R-:W-:Y:S06]  /*4e30*/  @!P1 BRA `(.L_x_6738) ;  /* 0x00000144001c9947 */ /* 0x000fec0003800000 */
[----:B------:R-:W0:Y:S01]  /*4e40*/  SHFL.IDX PT, R0, R227, RZ, 0x1f ;  /* 0x00001fffe3007589 */ /* 0x000e2200000e0000 */
[----:B------:R-:W-:Y:S01]  /*4e50*/  IMAD.MOV.U32 R11, RZ, RZ, 0x40000040 ;  /* 0x40000040ff0b7424 */ /* 0x000fe200078e00ff */
[----:B------:R-:W-:Y:S01]  /*4e60*/  BSSY B0, `(.L_x_6739) ;  /* 0x00000fc000007945 */ /* 0x000fe20003800000 */
[----:B------:R-:W-:Y:S01]  /*4e70*/  IMAD.MOV.U32 R13, RZ, RZ, 0x40000040 ;  /* 0x40000040ff0d7424 */ /* 0x000fe200078e00ff */
[----:B------:R-:W-:Y:S01]  /*4e80*/  BAR.SYNC.DEFER_BLOCKING 0xe, 0x100 ;  /* 0x0384000000007b1d */ /* 0x000fe20000010000 */
[----:B------:R-:W-:Y:S01]  /*4e90*/  IMAD.MOV.U32 R7, RZ, RZ, 0x40000040 ;  /* 0x40000040ff077424 */ /* 0x000fe200078e00ff */
[----:B------:R-:W-:Y:S01]  /*4ea0*/  R2UR UR5, R11 ;  /* 0x000000000b0572ca */ /* 0x000fe200000e0000 */
[----:B------:R-:W-:Y:S01]  /*4eb0*/  IMAD.MOV.U32 R15, RZ, RZ, 0x40000040 ;  /* 0x40000040ff0f7424 */ /* 0x000fe200078e00ff */
[----:B------:R-:W-:Y:S01]  /*4ec0*/  R2UR UR7, R13 ;  /* 0x000000000d0772ca */ /* 0x000fe200000e0000 */
[----:B------:R-:W-:Y:S02]  /*4ed0*/  IMAD.MOV.U32 R13, RZ, RZ, 0x40000040 ;  /* 0x40000040ff0d7424 */ /* 0x000fe400078e00ff */
[----:B------:R-:W-:Y:S01]  /*4ee0*/  VIADD R5, R8, 0xfffffffe ;  /* 0xfffffffe08057836 */ /* 0x000fe20000000000 */
[----:B------:R-:W1:Y:S04]  /*4ef0*/  S2R R9, SR_TID.X ;  /* 0x0000000000097919 */ /* 0x000e680000002100 */
[----:B------:R-:W-:-:S02]  /*4f00*/  ISETP.GE.AND P0, PT, R5, R4, PT ;  /* 0x000000040500720c */ /* 0x000fc40003f06270 */
[----:B0-----:R-:W-:-:S04]  /*4f10*/  LEA.HI R2, R0, R0, RZ, 0x1 ;  /* 0x0000000000027211 */ /* 0x001fc800078f08ff */
[----:B------:R-:W-:Y:S01]  /*4f20*/  LOP3.LUT R3, R2, 0x1fffe, RZ, 0xc0, !PT ;  /* 0x0001fffe02037812 */ /* 0x000fe200078ec0ff */
[----:B----45:R-:W-:-:S04]  /*4f30*/  WARPGROUP.ARRIVE ;  /* 0x00000000000079c5 */ /* 0x030fc80000000000 */
        /* <DEDUP_REMOVED lines=11> */
[----:B------:R-:W-:Y:S01]  /*4ff0*/  LOP3.LUT R20, R3, 0x2000000, RZ, 0xfc, !PT ;  /* 0x0200000003147812 */ /* 0x000fe200078efcff */
[----:B------:R-:W-:Y:S01]  /*5000*/  IMAD.MOV.U32 R3, RZ, RZ, 0x40000040 ;  /* 0x40000040ff037424 */ /* 0x000fe200078e00ff */
[----:B-1----:R-:W-:-:S03]  /*5010*/  LOP3.LUT R9, R9, 0x7f, RZ, 0xc0, !PT ;  /* 0x0000007f09097812 */ /* 0x002fc600078ec0ff */
        /* <DEDUP_REMOVED lines=41> */
.L_x_6741:
[----:B------:R-:W-:Y:S01]  /*52b0*/  BAR.SYNC.DEFER_BLOCKING 0xe, 0x100 ;  /* 0x0384000000007b1d */ /* 0x000fe20000010000 */
[C---:B------:R-:W-:Y:S01]  /*52c0*/  IMAD R9, R19.reuse, 0x40, R194 ;  /* 0x0000004013097824 */ /* 0x040fe200078e02c2 */
[----:B------:R-:W-:Y:S01]  /*52d0*/  R2UR UR4, R10 ;  /* 0x000000000a0472ca */ /* 0x000fe200000e0000 */
[----:B------:R-:W-:Y:S01]  /*52e0*/  VIADD R19, R19, 0x1 ;  /* 0x0000000113137836 */ /* 0x000fe20000000000 */
[----:B------:R-:W-:Y:S01]  /*52f0*/  R2UR UR5, R11 ;  /* 0x000000000b0572ca */ /* 0x000fe200000e0000 */
[----:B01----:R-:W-:Y:S01]  /*5300*/  IMAD R0, R9, 0x4, R18 ;  /* 0x0000000409007824 */ /* 0x003fe200078e0212 */
[----:B------:R-:W-:Y:S01]  /*5310*/  ISETP.GT.AND P1, PT, R5, R4, PT ;  /* 0x000000040500720c */ /* 0x000fe20003f24270 */
[----:B------:R-:W-:Y:S01]  /*5320*/  IMAD.MOV.U32 R9, RZ, RZ, 0x40000040 ;  /* 0x40000040ff097424 */ /* 0x000fe200078e00ff */
[----:B------:R-:W-:Y:S01]  /*5330*/  ISETP.NE.AND P0, PT, R19, 0x2, PT ;  /* 0x000000021300780c */ /* 0x000fe20003f05270 */
[----:B------:R-:W-:-:S03]  /*5340*/  VIADD R5, R5, 0xffffffff ;  /* 0xffffffff05057836 */ /* 0x000fc60000000000 */
[----:B------:R-:W-:Y:S02]  /*5350*/  SEL R19, R19, RZ, P0 ;  /* 0x000000ff13137207 */ /* 0x000fe40000000000 */
[----:B------:R-:W-:Y:S01]  /*5360*/  R2UR UR7, R9 ;  /* 0x00000000090772ca */ /* 0x000fe200000e0000 */
[----:B------:R-:W-:Y:S02]  /*5370*/  IMAD.MOV.U32 R9, RZ, RZ, 0x40000040 ;  /* 0x40000040ff097424 */ /* 0x000fe400078e00ff */
[----:B------:R-:W-:-:S05]  /*5380*/  IMAD R8, R19, 0x1000, R20 ;  /* 0x0000100013087824 */ /* 0x000fca00078e0214 */
[----:B------:R-:W-:Y:S01]  /*5390*/  R2UR UR6, R8 ;  /* 0x00000000080672ca */ /* 0x000fe200000e0000 */
[----:B------:R-:W0:Y:S04]  /*53a0*/  LDS R14, [R0+0x38400] ;  /* 0x03840000000e7984 */ /* 0x000e280000000800 */
[----:B------:R1:W2:Y:S02]  /*53b0*/  LDS R15, [R0+0x38420] ;  /* 0x03842000000f7984 */ /* 0x0002a40000000800 */
[----:B-1----:R-:W-:-:S04]  /*53c0*/  @!P2 IMAD R0, R19, 0x8, R18 ;  /* 0x000000081300a824 */ /* 0x002fc800078e0212 */
        /* <DEDUP_REMOVED lines=131> */
[----:B------:R-:W-:-:S03]  /*5c00*/  IMAD.MOV.U32 R15, RZ, RZ, 0x40000040 ;  /* 0x40000040ff0f7424 */ /* 0x000fc600078e00ff */
[----:B------:R-:W-:-:S06]  /*5c10*/  WARPGROUP.ARRIVE ;  /* 0x00000000000079c5 */ /* 0x000fcc0000000000 */
        /* <DEDUP_REMOVED lines=22> */
[----:B------:R-:W-:Y:S02]  /*5d80*/  R2UR UR7, R9 ;  /* 0x00000000090772ca */ /* 0x000fe400000e0000 */
[----:B------:R-:W-:-:S04]  /*5d90*/  SEL R9, RZ, 0x1, P0 ;  /* 0x00000001ff097807 */ /* 0x000fc80000000000 */
[----:B------:R-:W-:Y:S01]  /*5da0*/  LOP3.LUT R22, R22, R9, RZ, 0x3c, !PT ;  /* 0x0000000916167212 */ /* 0x000fe200078e3cff */
[----:B------:R-:W-:Y:S02]  /*5db0*/  WARPGROUP.DEPBAR.LE gsb0, 0x0 ;  /* 0x00008000000079c5 */ /* 0x000fe40000010000 */
[----:B------:R-:W-:-:S12]  /*5dc0*/  WARPGROUP.ARRIVE ;  /* 0x00000000000079c5 */ /* 0x000fd80000000000 */
[----:B------:R-:W-:Y:S03]  /*5dd0*/  HGMMA.64x256x16.F32 R24, gdesc[UR4].tnspB, R24, gsb0 ;  /* 0x43e00000041879f0 */ /* 0x000fe60008000818 */
[----:B------:R-:W-:Y:S02]  /*5de0*/  WARPGROUP.DEPBAR.LE gsb0, 0x0 ;  /* 0x00008000000079c5 */ /* 0x000fe40000010000 */
[----:B------:R-:W-:Y:S06]  /*5df0*/  BAR.ARV 0xf, 0x100 ;  /* 0x03c4000000007b1d */ /* 0x000fec0000002000 */
[----:B------:R1:W-:Y:S01]  /*5e00*/  @!P2 SYNCS.ARRIVE.TRANS64.RED.A1T0 RZ, [R0+URZ], RZ ;  /* 0x000000ff00ffa9a7 */ /* 0x0003e2000810043f */
[----:B------:R-:W-:Y:S05]  /*5e10*/  @P1 BRA `(.L_x_6741) ;  /* 0xfffffff400241947 */ /* 0x000fea000383ffff */
.L_x_6740:
[----:B------:R-:W-:Y:S05]  /*5e20*/  BSYNC B0 ;  /* 0x0000000000007941 */ /* 0x000fea0003800000 */
.L_x_6739:
        /* <DEDUP_REMOVED lines=139> */
[----:B------:R-:W-:Y:S01]  /*66e0*/  CS2R R2, SRZ ;  /* 0x0000000000027805 */ /* 0x000fe2000001ff00 */
[----:B------:R-:W-:Y:S06]  /*66f0*/  BAR.ARV 0xf, 0x100 ;  /* 0x03c4000000007b1d */ /* 0x000fec0000002000 */
[----:B------:R-:W-:Y:S05]  /*6700*/  BRA `(.L_x_6738) ;  /* 0x0000012800e87947 */ /* 0x000fea0003800000 */
.L_x_6729:
        /* <DEDUP_REMOVED lines=23> */
.L_x_6744:
[----:B------:R-:W-:-:S13]  /*6880*/  ISETP.NE.AND P0, PT, R7, 0x1, PT ;  /* 0x000000010700780c */ /* 0x000fda0003f05270 */
[----:B-1----:R-:W0:Y:S02]  /*6890*/  @P0 LDC.64 R4, c[0x0][0xae0] ;  /* 0x0002b800ff040b82 */ /* 0x002e240000000a00 */
[----:B0-----:R-:W-:-:S05]  /*68a0*/  @P0 IMAD.HI.U32 R4, R2, R4, RZ ;  /* 0x0000000402040227 */ /* 0x001fca00078e00ff */
[----:B------:R-:W-:-:S07]  /*68b0*/  @P0 SHF.R.U32.HI R2, RZ, R5, R4 ;  /* 0x00000005ff020219 */ /* 0x000fce0000011604 */
.L_x_6745:
[----:B------:R-:W-:Y:S05]  /*68c0*/  BSYNC B0 ;  /* 0x0000000000007941 */ /* 0x000fea0003800000 */
.L_x_6743:
[----:B------:R-:W-:-:S05]  /*68d0*/  IMAD R3, R2, R7, R7 ;  /* 0x0000000702037224 */ /* 0x000fca00078e0207 */
[----:B------:R-:W-:-:S07]  /*68e0*/  VIMNMX R0, R0, R3, PT ;  /* 0x0000000300007248 */ /* 0x000fce0003fe0100 */
.L_x_6742:
        /* <DEDUP_REMOVED lines=24> */
.L_x_6748:
[----:B------:R-:W-:-:S13]  /*6a70*/  ISETP.NE.AND P0, PT, R7, 0x1, PT ;  /* 0x000000010700780c */ /* 0x000fda0003f05270 */
[----:B------:R-:W0:Y:S02]  /*6a80*/  @P0 LDC.64 R4, c[0x0][0xae0] ;  /* 0x0002b800ff040b82 */ /* 0x000e240000000a00 */
[----:B0-----:R-:W-:-:S05]  /*6a90*/  @P0 IMAD.HI.U32 R2, R0, R4, RZ ;  /* 0x0000000400020227 */ /* 0x001fca00078e00ff */
[----:B------:R-:W-:-:S07]  /*6aa0*/  @P0 SHF.R.U32.HI R0, RZ, R5, R2 ;  /* 0x00000005ff000219 */ /* 0x000fce0000011602 */
.L_x_6749:
[----:B------:R-:W-:Y:S05]  /*6ab0*/  BSYNC B0 ;  /* 0x0000000000007941 */ /* 0x000fea0003800000 */
.L_x_6747:
[----:B------:R-:W-:-:S05]  /*6ac0*/  IMAD R0, R0, R7, RZ ;  /* 0x0000000700007224 */ /* 0x000fca00078e02ff */
[----:B------:R-:W-:-:S07]  /*6ad0*/  VIMNMX R3, R3, R0, !PT ;  /* 0x0000000003037248 */ /* 0x000fce0007fe0100 */
.L_x_6746:
        /* <DEDUP_REMOVED lines=102> */
[----:B-1--45:R-:W-:Y:S05]  /*7140*/  CALL.ABS.NOINC R2 ;  /* 0x0000000002007343 */ /* 0x032fea0003c00000 */
.L_x_6751:
[----:B------:R-:W-:Y:S05]  /*7150*/  BSYNC B6 ;  /* 0x0000000000067941 */ /* 0x000fea0003800000 */
.L_x_6750:
        /* <DEDUP_REMOVED lines=12> */
.L_x_6755:
[----:B-1----:R1:W2:Y:S02]  /*7220*/  SYNCS.PHASECHK.TRANS64.TRYWAIT P0, [R18+URZ+0x38800], R3 ;  /* 0x03880003120075a7 */ /* 0x0022a4000800017f */
[----:B--2---:R-:W-:Y:S05]  /*7230*/  @!P0 NANOSLEEP.SYNCS 0x989680 ;  /* 0x009896800000895d */ /* 0x004fea0003900000 */
[----:B------:R-:W2:Y:S02]  /*7240*/  @!P0 SYNCS.PHASECHK.TRANS64 P0, [R18+URZ+0x38800], R3 ;  /* 0x03880003120085a7 */ /* 0x000ea4000800007f */
[----:B--2---:R-:W-:Y:S05]  /*7250*/  @!P0 BRA `(.L_x_6755) ;  /* 0xfffffffc00f08947 */ /* 0x004fea000383ffff */
.L_x_6754:
[----:B------:R-:W-:Y:S05]  /*7260*/  BSYNC B0 ;  /* 0x0000000000007941 */ /* 0x000fea0003800000 */
.L_x_6753:
[----:B------:R-:W-:Y:S05]  /*7270*/  BRA `(.L_x_6756) ;  /* 0x0000002800c07947 */ /* 0x000fea0003800000 */
.L_x_6752:
        /* <DEDUP_REMOVED lines=31> */
.L_x_6758:
[----:B------:R-:W-:Y:S05]  /*7470*/  BSYNC B6 ;  /* 0x0000000000067941 */ /* 0x000fea0003800000 */
.L_x_6757:
        /* <DEDUP_REMOVED lines=24> */
[----:B------:R-:W-:-:S04]  /*7600*/  IMAD.WIDE.U32 R2, R7, UR6, R2 ;  /* 0x0000000607027c25 */ /* 0x000fc8000f8e0002 */
[----:B------:R-:W-:Y:S01]  /*7610*/  IMAD R7, R7, UR7, R0 ;  /* 0x0000000707077c24 */ /* 0x000fe2000f8e0200 */
[----:B------:R-:W-:Y:S01]  /*7620*/  ULDC.64 UR6, c[0x0][0x400] ;  /* 0x0001000000067ab9 */ /* 0x000fe20000000a00 */
[----:B------:R-:W-:Y:S01]  /*7630*/  IMAD.IADD R5, R5, 0x1, R9 ;  /* 0x0000000105057824 */ /* 0x000fe200078e0209 */
[----:B------:R-:W-:Y:S01]  /*7640*/  LEA R0, P0, R4, UR4, 0x1 ;  /* 0x0000000404007c11 */ /* 0x000fe2000f8008ff */
[----:B------:R-:W-:Y:S01]  /*7650*/  IMAD.IADD R7, R3, 0x1, R7 ;  /* 0x0000000103077824 */ /* 0x000fe200078e0207 */
[----:B------:R-:W-:Y:S01]  /*7660*/  LEA R6, P1, R2, UR6, 0x1 ;  /* 0x0000000602067c11 */ /* 0x000fe2000f8208ff */
[----:B------:R-:W-:Y:S01]  /*7670*/  UMOV UR4, 0xffffffff ;  /* 0xffffffff00047882 */ /* 0x000fe20000000000 */
[----:B------:R-:W-:Y:S02]  /*7680*/  LEA.HI.X R4, R4, UR5, R5, 0x1, P0 ;  /* 0x0000000504047c11 */ /* 0x000fe400080f0c05 */
[----:B------:R-:W-:Y:S01]  /*7690*/  LEA.HI.X R7, R2, UR7, R7, 0x1, P1 ;  /* 0x0000000702077c11 */ /* 0x000fe200088f0c07 */
[----:B------:R-:W-:Y:S08]  /*76a0*/  BRA.DIV UR4, `(.L_x_6761) ;  /* 0x000001f204407947 */ /* 0x000ff0000b800000 */
[----:B------:R0:W1:Y:S04]  /*76b0*/  SHFL.IDX PT, R3, R4, RZ, 0x1c1f ;  /* 0x001c1fff04037589 */ /* 0x00006800000e0000 */
[----:B------:R0:W2:Y:S04]  /*76c0*/  SHFL.IDX PT, R2, R0, RZ, 0x1c1f ;  /* 0x001c1fff00027589 */ /* 0x0000a800000e0000 */
[----:B------:R0:W3:Y:S04]  /*76d0*/  SHFL.IDX PT, R5, R7, RZ, 0x1c1f ;  /* 0x001c1fff07057589 */ /* 0x0000e800000e0000 */
[----:B------:R0:W4:Y:S02]  /*76e0*/  SHFL.IDX PT, R14, R6, RZ, 0x1c1f ;  /* 0x001c1fff060e7589 */ /* 0x00012400000e0000 */
.L_x_7097:
        /* <DEDUP_REMOVED lines=9> */
[----:B------:R-:W-:Y:S02]  /*7780*/  CS2R R30, SRZ ;  /* 0x00000000001e7805 */ /* 0x000fe4000001ff00 */
[----:B------:R-:W-:Y:S02]  /*7790*/  ISETP.GE.AND P3, PT, R212, UR4, PT ;  /* 0x00000004d4007c0c */ /* 0x000fe4000bf66270 */
[----:B------:R-:W-:Y:S01]  /*77a0*/  ISETP.GE.AND P2, PT, R188, UR4, PT ;  /* 0x00000004bc007c0c */ /* 0x000fe2000bf46270 */
[----:B---3--:R-:W-:-:S10]  /*77b0*/  IMAD.MOV.U32 R15, RZ, RZ, R5 ;  /* 0x000000ffff0f7224 */ /* 0x008fd400078e0005 */
[C---:B------:R-:W-:Y:S01]  /*77c0*/  @!P3 IMAD.SHL.U32 R21, R212.reuse, 0x2, RZ ;  /* 0x00000002d415b824 */ /* 0x040fe200078e00ff */
[----:B------:R-:W-:Y:S01]  /*77d0*/  @!P3 SHF.L.U64.HI R8, R212, 0x1, R232 ;  /* 0x00000001d408b819 */ /* 0x000fe200000102e8 */
[----:B-12---:R-:W-:-:S03]  /*77e0*/  @!P2 IMAD.WIDE R10, R188, 0x2, R2 ;  /* 0x00000002bc0aa825 */ /* 0x006fc600078e0202 */
[-C--:B------:R-:W-:Y:S02]  /*77f0*/  @!P3 IADD3 R2, P0, R2, R21.reuse, RZ ;  /* 0x000000150202b210 */ /* 0x080fe40007f1e0ff */
[----:B----4-:R-:W-:Y:S02]  /*7800*/  @!P3 IADD3 R20, P1, R14, R21, RZ ;  /* 0x000000150e14b210 */ /* 0x010fe40007f3e0ff */
[----:B------:R-:W-:Y:S02]  /*7810*/  CS2R R32, SRZ ;  /* 0x0000000000207805 */ /* 0x000fe4000001ff00 */
[----:B------:R-:W-:Y:S01]  /*7820*/  CS2R R24, SRZ ;  /* 0x0000000000187805 */ /* 0x000fe2000001ff00 */
[--C-:B------:R-:W-:Y:S01]  /*7830*/  @!P3 IMAD.X R3, R3, 0x1, R8.reuse, P0 ;  /* 0x000000010303b824 */ /* 0x100fe200000e0608 */
[----:B------:R1:W5:Y:S01]  /*7840*/  @!P2 LD.E.64 R30, desc[UR50][R10.64] ;  /* 0x000000320a1ea980 */ /* 0x000362000c101b00 */
[----:B------:R-:W-:Y:S01]  /*7850*/  @!P3 IMAD.X R21, R5, 0x1, R8, P1 ;  /* 0x000000010515b824 */ /* 0x000fe200008e0608 */
[----:B------:R-:W-:Y:S01]  /*7860*/  CS2R R8, SRZ ;  /* 0x0000000000087805 */ /* 0x000fe2000001ff00 */
[----:B------:R-:W-:Y:S01]  /*7870*/  @!P2 IMAD.WIDE R12, R188, 0x2, R14 ;  /* 0x00000002bc0ca825 */ /* 0x000fe200078e020e */
[----:B------:R1:W5:Y:S04]  /*7880*/  @!P3 LD.E.64 R24, desc[UR50][R2.64] ;  /* 0x000000320218b980 */ /* 0x000368000c101b00 */
[----:B------:R1:W5:Y:S04]  /*7890*/  @!P2 LD.E.64 R32, desc[UR50][R12.64] ;  /* 0x000000320c20a980 */ /* 0x000368000c101b00 */
[----:B------:R1:W5:Y:S02]  /*78a0*/  @!P3 LD.E.64 R8, desc[UR50][R20.64] ;  /* 0x000000321408b980 */ /* 0x000364000c101b00 */
.L_x_6763:
[----:B------:R-:W-:Y:S05]  /*78b0*/  BSYNC B1 ;  /* 0x0000000000017941 */ /* 0x000fea0003800000 */
.L_x_6762:
[----:B-12--5:R-:W-:Y:S01]  /*78c0*/  IMAD.MOV.U32 R2, RZ, RZ, R32 ;  /* 0x000000ffff027224 */ /* 0x026fe200078e0020 */
[----:B------:R-:W-:Y:S01]  /*78d0*/  UMOV UR4, 0xffffffff ;  /* 0xffffffff00047882 */ /* 0x000fe20000000000 */
[----:B------:R-:W-:Y:S01]  /*78e0*/  IMAD.MOV.U32 R3, RZ, RZ, R33 ;  /* 0x000000ffff037224 */ /* 0x000fe200078e0021 */
[----:B------:R-:W-:Y:S01]  /*78f0*/  CS2R R26, SRZ ;  /* 0x00000000001a7805 */ /* 0x000fe2000001ff00 */
[----:B---3--:R-:W-:Y:S01]  /*7900*/  IMAD.MOV.U32 R5, RZ, RZ, R8 ;  /* 0x000000ffff057224 */ /* 0x008fe200078e0008 */
        /* <DEDUP_REMOVED lines=14> */
[----:B------:R1:W0:Y:S04]  /*79f0*/  SHFL.IDX PT, R5, R7, 0x1, 0x1c1f ;  /* 0x003c1f0007057f89 */ /* 0x00022800000e0000 */
[----:B----4-:R1:W4:Y:S02]  /*7a00*/  SHFL.IDX PT, R14, R6, 0x1, 0x1c1f ;  /* 0x003c1f00060e7f89 */ /* 0x01032400000e0000 */
.L_x_7103:
        /* <DEDUP_REMOVED lines=15> */
[----:B------:R-:W-:Y:S01]  /*7b00*/  ISETP.GE.AND P2, PT, R188, UR4, PT ;  /* 0x00000004bc007c0c */ /* 0x000fe2000bf46270 */
[----:B------:R-:W-:Y:S01]  /*7b10*/  IMAD.MOV.U32 R15, RZ, RZ, R5 ;  /* 0x000000ffff0f7224 */ /* 0x000fe200078e0005 */
[----:B------:R-:W-:-:S09]  /*7b20*/  CS2R R26, SRZ ;  /* 0x00000000001a7805 */ /* 0x000fd2000001ff00 */
[C---:B------:R-:W-:Y:S01]  /*7b30*/  @!P3 IMAD.SHL.U32 R11, R212.reuse, 0x2, RZ ;  /* 0x00000002d40bb824 */ /* 0x040fe200078e00ff */
[----:B------:R-:W-:Y:S01]  /*7b40*/  @!P3 SHF.L.U64.HI R0, R212, 0x1, R232 ;  /* 0x00000001d400b819 */ /* 0x000fe200000102e8 */
[----:B--23--:R-:W-:-:S03]  /*7b50*/  @!P2 IMAD.WIDE R6, R188, 0x2, R2 ;  /* 0x00000002bc06a825 */ /* 0x00cfc600078e0202 */
[-C--:B------:R-:W-:Y:S02]  /*7b60*/  @!P3 IADD3 R2, P0, R2, R11.reuse, RZ ;  /* 0x0000000b0202b210 */ /* 0x080fe40007f1e0ff */
[----:B----4-:R-:W-:Y:S02]  /*7b70*/  @!P3 IADD3 R4, P1, R14, R11, RZ ;  /* 0x0000000b0e04b210 */ /* 0x010fe40007f3e0ff */
[----:B------:R-:W-:Y:S02]  /*7b80*/  CS2R R12, SRZ ;  /* 0x00000000000c7805 */ /* 0x000fe4000001ff00 */
[----:B------:R-:W-:Y:S01]  /*7b90*/  CS2R R10, SRZ ;  /* 0x00000000000a7805 */ /* 0x000fe2000001ff00 */
[----:B------:R-:W-:Y:S01]  /*7ba0*/  @!P2 IMAD.WIDE R14, R188, 0x2, R14 ;  /* 0x00000002bc0ea825 */ /* 0x000fe200078e020e */
[----:B------:R0:W5:Y:S03]  /*7bb0*/  @!P2 LD.E.64 R28, desc[UR50][R6.64] ;  /* 0x00000032061ca980 */ /* 0x000166000c101b00 */
[--C-:B------:R-:W-:Y:S01]  /*7bc0*/  @!P3 IMAD.X R3, R3, 0x1, R0.reuse, P0 ;  /* 0x000000010303b824 */ /* 0x100fe200000e0600 */
[----:B------:R0:W5:Y:S01]  /*7bd0*/  @!P2 LD.E.64 R26, desc[UR50][R14.64] ;  /* 0x000000320e1aa980 */ /* 0x000162000c101b00 */
[----:B------:R-:W-:-:S03]  /*7be0*/  @!P3 IMAD.X R5, R5, 0x1, R0, P1 ;  /* 0x000000010505b824 */ /* 0x000fc600008e0600 */
[----:B------:R0:W5:Y:S04]  /*7bf0*/  @!P3 LD.E.64 R12, desc[UR50][R2.64] ;  /* 0x00000032020cb980 */ /* 0x000168000c101b00 */
[----:B------:R0:W5:Y:S02]  /*7c00*/  @!P3 LD.E.64 R10, desc[UR50][R4.64] ;  /* 0x00000032040ab980 */ /* 0x000164000c101b00 */
.L_x_6766:
[----:B------:R-:W-:Y:S05]  /*7c10*/  BSYNC B1 ;  /* 0x0000000000017941 */ /* 0x000fea0003800000 */
.L_x_6765:
[----:B------:R-:W1:Y:S01]  /*7c20*/  SYNCS.PHASECHK.TRANS64.TRYWAIT P0, [R18+URZ+0x38800], R21 ;  /* 0x03880015120075a7 */ /* 0x000e62000800017f */
[----:B0-2---:R-:W-:Y:S01]  /*7c30*/  LOP3.LUT R3, R34, 0x1c0, RZ, 0xc0, !PT ;  /* 0x000001c022037812 */ /* 0x005fe200078ec0ff */
[----:B---3-5:R-:W-:Y:S01]  /*7c40*/  IMAD.MOV.U32 R2, RZ, RZ, R26 ;  /* 0x000000ffff027224 */ /* 0x028fe200078e001a */
[----:B------:R-:W-:Y:S01]  /*7c50*/  VIADDMNMX R40, R35, -R195, 0x40, PT ;  /* 0x0000004023287446 */ /* 0x000fe200038009c3 */
[----:B------:R-:W-:Y:S01]  /*7c60*/  IMAD.MOV.U32 R4, RZ, RZ, R11 ;  /* 0x000000ffff047224 */ /* 0x000fe200078e000b */
[----:B------:R-:W-:Y:S01]  /*7c70*/  LOP3.LUT R0, R3, 0x18, R16, 0xf8, !PT ;  /* 0x0000001803007812 */ /* 0x000fe200078ef810 */
[----:B------:R-:W-:Y:S01]  /*7c80*/  IMAD.MOV.U32 R5, RZ, RZ, R28 ;  /* 0x000000ffff057224 */ /* 0x000fe200078e001c */
[----:B------:R-:W-:Y:S01]  /*7c90*/  SHF.R.U32.HI R3, RZ, 0x3, R3 ;  /* 0x00000003ff037819 */ /* 0x000fe20000011603 */
[----:B------:R-:W-:Y:S01]  /*7ca0*/  BSSY B1, `(.L_x_6767) ;  /* 0x0000014000017945 */ /* 0x000fe20003800000 */
[----:B------:R-:W-:Y:S01]  /*7cb0*/  PRMT R44, R2, 0x7610, R44 ;  /* 0x00007610022c7816 */ /* 0x000fe2000000002c */
[----:B------:R-:W-:Y:S01]  /*7cc0*/  IMAD.MOV.U32 R2, RZ, RZ, R10 ;  /* 0x000000ffff027224 */ /* 0x000fe200078e000a */
[----:B------:R-:W-:Y:S01]  /*7cd0*/  LOP3.LUT R3, R0, R3, RZ, 0x3c, !PT ;  /* 0x0000000300037212 */ /* 0x000fe200078e3cff */
[----:B------:R-:W-:Y:S01]  /*7ce0*/  IMAD.MOV.U32 R0, RZ, RZ, R27 ;  /* 0x000000ffff007224 */ /* 0x000fe200078e001b */
[----:B------:R-:W-:-:S02]  /*7cf0*/  PRMT R46, R5, 0x7610, R46 ;  /* 0x00007610052e7816 */ /* 0x000fc4000000002e */
[----:B------:R-:W-:Y:S01]  /*7d00*/  PRMT R45, R2, 0x5410, R4 ;  /* 0x00005410022d7816 */ /* 0x000fe20000000004 */
[----:B------:R-:W-:Y:S01]  /*7d10*/  IMAD R3, R216, 0x200, R3 ;  /* 0x00000200d8037824 */ /* 0x000fe200078e0203 */
[----:B------:R-:W-:Y:S01]  /*7d20*/  PRMT R44, R44, 0x5410, R0 ;  /* 0x000054102c2c7816 */ /* 0x000fe20000000000 */
[----:B------:R-:W-:Y:S01]  /*7d30*/  IMAD.MOV.U32 R0, RZ, RZ, R29 ;  /* 0x000000ffff007224 */ /* 0x000fe200078e001d */
[----:B------:R-:W-:Y:S01]  /*7d40*/  LOP3.LUT P2, RZ, R196, 0x4, RZ, 0xc0, !PT ;  /* 0x00000004c4ff7812 */ /* 0x000fe2000784c0ff */
[----:B------:R-:W-:Y:S01]  /*7d50*/  IMAD.MOV.U32 R4, RZ, RZ, R12 ;  /* 0x000000ffff047224 */ /* 0x000fe200078e000c */
[----:B------:R-:W-:Y:S01]  /*7d60*/  ISETP.GE.AND P1, PT, R187, R40, PT ;  /* 0x00000028bb00720c */ /* 0x000fe20003f26270 */
[----:B------:R-:W-:Y:S01]  /*7d70*/  IMAD R2, R3, 0x2, R18 ;  /* 0x0000000203027824 */ /* 0x000fe200078e0212 */
[----:B------:R-:W-:Y:S02]  /*7d80*/  PRMT R46, R46, 0x5410, R0 ;  /* 0x000054102e2e7816 */ /* 0x000fe40000000000 */
[----:B------:R-:W-:Y:S01]  /*7d90*/  PRMT R47, R4, 0x7610, R47 ;  /* 0x00007610042f7816 */ /* 0x000fe2000000002f */
[----:B------:R-:W-:-:S02]  /*7da0*/  IMAD.MOV.U32 R4, RZ, RZ, R13 ;  /* 0x000000ffff047224 */ /* 0x000fc400078e000d */
[C---:B------:R-:W-:Y:S02]  /*7db0*/  VIADD R3, R2.reuse, 0x20400 ;  /* 0x0002040002037836 */ /* 0x040fe40000000000 */
[----:B------:R-:W-:Y:S01]  /*7dc0*/  VIADD R0, R2, 0x20440 ;  /* 0x0002044002007836 */ /* 0x000fe20000000000 */
[----:B-1----:R-:W-:Y:S06]  /*7dd0*/  @!P0 BRA `(.L_x_6768) ;  /* 0x000001ec00548947 */ /* 0x002fec0003800000 */
.L_x_7104:
[----:B------:R-:W-:Y:S05]  /*7de0*/  BSYNC B1 ;  /* 0x0000000000017941 */ /* 0x000fea0003800000 */
.L_x_6767:
        /* <DEDUP_REMOVED lines=9> */
[----:B------:R-:W0:Y:S01]  /*7e80*/  LDS.128 R4, [R2+0x20400] ;  /* 0x0204000002047984 */ /* 0x000e220000000c00 */
[----:B------:R-:W-:Y:S02]  /*7e90*/  SHF.R.U32.HI R34, RZ, 0x10, R33 ;  /* 0x00000010ff227819 */ /* 0x000fe40000011621 */
[--C-:B----4-:R-:W-:Y:S02]  /*7ea0*/  SHF.R.U32.HI R14, RZ, 0x10, R31.reuse ;  /* 0x00000010ff0e7819 */ /* 0x110fe4000001161f */
[----:B------:R-:W-:Y:S01]  /*7eb0*/  SHF.R.U64 R39, R30, 0x10, R31 ;  /* 0x000000101e277819 */ /* 0x000fe2000000121f */
[----:B------:R-:W-:Y:S01]  /*7ec0*/  HADD2.F32 R34, -RZ, R34.H0_H0 ;  /* 0x20000022ff227230 */ /* 0x000fe20000004100 */
[----:B------:R-:W-:Y:S01]  /*7ed0*/  SHF.R.U64 R37, R32, 0x10, R33 ;  /* 0x0000001020257819 */ /* 0x000fe20000001221 */
[----:B------:R-:W-:Y:S02]  /*7ee0*/  HADD2.F32 R31, -RZ, R36.H0_H0 ;  /* 0x20000024ff1f7230 */ /* 0x000fe40000004100 */
[----:B------:R-:W-:-:S02]  /*7ef0*/  HADD2.F32 R32, -RZ, R14.H0_H0 ;  /* 0x2000000eff207230 */ /* 0x000fc40000004100 */
[----:B------:R-:W-:Y:S02]  /*7f00*/  HADD2.F32 R30, -RZ, R36.H1_H1 ;  /* 0x30000024ff1e7230 */ /* 0x000fe40000004100 */
[--C-:B0-----:R-:W-:Y:S02]  /*7f10*/  HADD2.F32 R21, -RZ, R7.reuse.H1_H1 ;  /* 0x30000007ff157230 */ /* 0x101fe40000004100 */
[--C-:B------:R-:W-:Y:S02]  /*7f20*/  HADD2.F32 R3, -RZ, R4.reuse.H0_H0 ;  /* 0x20000004ff037230 */ /* 0x100fe40000004100 */
[----:B------:R-:W-:Y:S02]  /*7f30*/  HADD2.F32 R4, -RZ, R4.H1_H1 ;  /* 0x30000004ff047230 */ /* 0x000fe40000004100 */
[C---:B------:R-:W-:Y:S01]  /*7f40*/  FMUL.FTZ R38, R21.reuse, R34 ;  /* 0x0000002215267220 */ /* 0x040fe20000410000 */
[----:B------:R-:W-:Y:S02]  /*7f50*/  HADD2.F32 R15, -RZ, R7.H0_H0 ;  /* 0x20000007ff0f7230 */ /* 0x000fe40000004100 */
[----:B------:R-:W-:Y:S01]  /*7f60*/  FMUL.FTZ R21, R21, R32 ;  /* 0x0000002015157220 */ /* 0x000fe20000410000 */
[----:B------:R-:W-:-:S02]  /*7f70*/  HADD2.F32 R7, -RZ, R6.H0_H0 ;  /* 0x20000006ff077230 */ /* 0x000fc40000004100 */
[CC--:B------:R-:W-:Y:S01]  /*7f80*/  FMUL.FTZ R36, R4.reuse, R31.reuse ;  /* 0x0000001f04247220 */ /* 0x0c0fe20000410000 */
[----:B------:R-:W-:Y:S02]  /*7f90*/  HADD2.F32 R14, -RZ, R6.H1_H1 ;  /* 0x30000006ff0e7230 */ /* 0x000fe40000004100 */
[C---:B------:R-:W-:Y:S01]  /*7fa0*/  FFMA.FTZ R38, R15.reuse, R32, -R38 ;  /* 0x000000200f267223 */ /* 0x040fe20000010826 */
[----:B------:R-:W-:Y:S01]  /*7fb0*/  FFMA.FTZ R35, R15, R34, R21 ;  /* 0x000000220f237223 */ /* 0x000fe20000010015 */
[-C--:B------:R-:W-:Y:S01]  /*7fc0*/  FMUL.FTZ R32, R4, R30.reuse ;  /* 0x0000001e04207220 */ /* 0x080fe20000410000 */
[C---:B------:R-:W-:Y:S01]  /*7fd0*/  FFMA.FTZ R36, R3.reuse, R30, -R36 ;  /* 0x0000001e03247223 */ /* 0x040fe20000010824 */
[----:B------:R-:W-:Y:S02]  /*7fe0*/  HADD2.F32 R6, -RZ, R5.H0_H0 ;  /* 0x20000005ff067230 */ /* 0x000fe40000004100 */
[----:B------:R-:W-:Y:S02]  /*7ff0*/  HADD2.F32 R30, -RZ, R41.H0_H0 ;  /* 0x20000029ff1e7230 */ /* 0x000fe40000004100 */
[----:B------:R-:W-:Y:S01]  /*8000*/  FFMA.FTZ R3, R3, R31, R32 ;  /* 0x0000001f03037223 */ /* 0x000fe20000010020 */
[----:B------:R-:W-:-:S02]  /*8010*/  HADD2.F32 R15, -RZ, R42.H1_H1 ;  /* 0x3000002aff0f7230 */ /* 0x000fc40000004100 */
[----:B------:R-:W-:Y:S02]  /*8020*/  HADD2.F32 R5, -RZ, R5.H1_H1 ;  /* 0x30000005ff057230 */ /* 0x000fe40000004100 */
[CC--:B------:R-:W-:Y:S01]  /*8030*/  FMUL.FTZ R32, R14.reuse, R30.reuse ;  /* 0x0000001e0e207220 */ /* 0x0c0fe20000410000 */
[----:B------:R-:W-:Y:S02]  /*8040*/  HADD2.F32 R21, -RZ, R37.H0_H0 ;  /* 0x20000025ff157230 */ /* 0x000fe40000004100 */
[-C--:B------:R-:W-:Y:S01]  /*8050*/  FMUL.FTZ R33, R14, R15.reuse ;  /* 0x0000000f0e217220 */ /* 0x080fe20000410000 */
[----:B------:R-:W-:Y:S02]  /*8060*/  HADD2.F32 R4, -RZ, R39.H0_H0 ;  /* 0x20000027ff047230 */ /* 0x000fe40000004100 */
[----:B------:R-:W-:Y:S01]  /*8070*/  FFMA.FTZ R32, R7, R15, -R32 ;  /* 0x0000000f07207223 */ /* 0x000fe20000010820 */
[-C--:B------:R-:W-:Y:S01]  /*8080*/  FMUL.FTZ R31, R5, R21.reuse ;  /* 0x00000015051f7220 */ /* 0x080fe20000410000 */
[----:B------:R-:W-:Y:S01]  /*8090*/  FFMA.FTZ R33, R7, R30, R33 ;  /* 0x0000001e07217223 */ /* 0x000fe20000010021 */
[----:B------:R-:W-:Y:S01]  /*80a0*/  FMUL.FTZ R14, R5, R4 ;  /* 0x00000004050e7220 */ /* 0x000fe20000410000 */
[----:B------:R-:W-:Y:S01]  /*80b0*/  F2FP.F16.F32.PACK_AB R7, R35, R38 ;  /* 0x000000262307723e */ /* 0x000fe200000000ff */
[C---:B------:R-:W-:Y:S01]  /*80c0*/  FFMA.FTZ R5, R6.reuse, R4, -R31 ;  /* 0x0000000406057223 */ /* 0x040fe2000001081f */
[----:B------:R-:W-:Y:S01]  /*80d0*/  F2FP.F16.F32.PACK_AB R4, R3, R36 ;  /* 0x000000240304723e */ /* 0x000fe200000000ff */
[----:B------:R-:W-:Y:S01]  /*80e0*/  FFMA.FTZ R14, R6, R21, R14 ;  /* 0x00000015060e7223 */ /* 0x000fe2000001000e */
[----:B------:R-:W-:-:S04]  /*80f0*/  F2FP.F16.F32.PACK_AB R6, R33, R32 ;  /* 0x000000202106723e */ /* 0x000fc800000000ff */
[----:B------:R-:W-:-:S05]  /*8100*/  F2FP.F16.F32.PACK_AB R5, R14, R5 ;  /* 0x000000050e05723e */ /* 0x000fca00000000ff */
[----:B------:R1:W-:Y:S02]  /*8110*/  STS.128 [R2+0x20400], R4 ;  /* 0x0204000402007388 */ /* 0x0003e40000000c00 */
.L_x_6772:
[----:B------:R-:W-:Y:S05]  /*8120*/  BSYNC B2 ;  /* 0x0000000000027941 */ /* 0x000fea0003800000 */
.L_x_6771:
[----:B------:R-:W-:Y:S05]  /*8130*/  @P1 BRA `(.L_x_6770) ;  /* 0x0000000000a81947 */ /* 0x000fea0003800000 */
[----:B-1----:R-:W4:Y:S01]  /*8140*/  LDS.128 R4, [R0] ;  /* 0x0000000000047984 */ /* 0x002f220000000c00 */
[--C-:B------:R-:W-:Y:S01]  /*8150*/  SHF.R.U64 R34, R24, 0x10, R25.reuse ;  /* 0x0000001018227819 */ /* 0x100fe20000001219 */
[----:B------:R-:W-:Y:S01]  /*8160*/  HADD2.F32 R24, -RZ, R41.H1_H1 ;  /* 0x30000029ff187230 */ /* 0x000fe20000004100 */
[----:B0-----:R-:W-:Y:S01]  /*8170*/  SHF.R.U32.HI R21, RZ, 0x10, R25 ;  /* 0x00000010ff157819 */ /* 0x001fe20000011619 */
[----:B------:R-:W-:Y:S01]  /*8180*/  HADD2.F32 R15, -RZ, R43.H0_H0 ;  /* 0x2000002bff0f7230 */ /* 0x000fe20000004100 */
[--C-:B------:R-:W-:Y:S02]  /*8190*/  SHF.R.U32.HI R25, RZ, 0x10, R9.reuse ;  /* 0x00000010ff197819 */ /* 0x100fe40000011609 */
[----:B------:R-:W-:Y:S01]  /*81a0*/  SHF.R.U64 R33, R8, 0x10, R9 ;  /* 0x0000001008217819 */ /* 0x000fe20000001209 */
[----:B------:R-:W-:Y:S02]  /*81b0*/  HADD2.F32 R21, -RZ, R21.H0_H0 ;  /* 0x20000015ff157230 */ /* 0x000fe40000004100 */
[----:B------:R-:W-:-:S02]  /*81c0*/  HADD2.F32 R25, -RZ, R25.H0_H0 ;  /* 0x20000019ff197230 */ /* 0x000fc40000004100 */
[--C-:B----4-:R-:W-:Y:S02]  /*81d0*/  HADD2.F32 R14, -RZ, R7.reuse.H1_H1 ;  /* 0x30000007ff0e7230 */ /* 0x110fe40000004100 */
[--C-:B------:R-:W-:Y:S02]  /*81e0*/  HADD2.F32 R3, -RZ, R4.reuse.H0_H0 ;  /* 0x20000004ff037230 */ /* 0x100fe40000004100 */
[----:B------:R-:W-:Y:S02]  /*81f0*/  HADD2.F32 R4, -RZ, R4.H1_H1 ;  /* 0x30000004ff047230 */ /* 0x000fe40000004100 */
[C---:B------:R-:W-:Y:S01]  /*8200*/  FMUL.FTZ R30, R14.reuse, R25 ;  /* 0x000000190e1e7220 */ /* 0x040fe20000410000 */
[----:B------:R-:W-:Y:S02]  /*8210*/  HADD2.F32 R9, -RZ, R7.H0_H0 ;  /* 0x20000007ff097230 */ /* 0x000fe40000004100 */
[----:B------:R-:W-:Y:S01]  /*8220*/  FMUL.FTZ R32, R14, R21 ;  /* 0x000000150e207220 */ /* 0x000fe20000410000 */
[----:B------:R-:W-:-:S02]  /*8230*/  HADD2.F32 R7, -RZ, R6.H0_H0 ;  /* 0x20000006ff077230 */ /* 0x000fc40000004100 */
[C---:B------:R-:W-:Y:S01]  /*8240*/  FMUL.FTZ R14, R4.reuse, R24 ;  /* 0x00000018040e7220 */ /* 0x040fe20000410000 */
[----:B------:R-:W-:Y:S02]  /*8250*/  HADD2.F32 R8, -RZ, R6.H1_H1 ;  /* 0x30000006ff087230 */ /* 0x000fe40000004100 */
[----:B------:R-:W-:Y:S01]  /*8260*/  FFMA.FTZ R31, R9, R21, -R30 ;  /* 0x00000015091f7223 */ /* 0x000fe2000001081e */
[--C-:B------:R-:W-:Y:S02]  /*8270*/  HADD2.F32 R6, -RZ, R5.reuse.H0_H0 ;  /* 0x20000005ff067230 */ /* 0x100fe40000004100 */
[-C--:B------:R-:W-:Y:S01]  /*8280*/  FMUL.FTZ R30, R4, R15.reuse ;  /* 0x0000000f041e7220 */ /* 0x080fe20000410000 */
[----:B------:R-:W-:Y:S01]  /*8290*/  FFMA.FTZ R21, R3, R15, -R14 ;  /* 0x0000000f03157223 */ /* 0x000fe2000001080e */
[----:B------:R-:W-:Y:S02]  /*82a0*/  HADD2.F32 R5, -RZ, R5.H1_H1 ;  /* 0x30000005ff057230 */ /* 0x000fe40000004100 */
[----:B------:R-:W-:Y:S01]  /*82b0*/  FFMA.FTZ R32, R9, R25, R32 ;  /* 0x0000001909207223 */ /* 0x000fe20000010020 */
[----:B------:R-:W-:-:S02]  /*82c0*/  HADD2.F32 R15, -RZ, R42.H0_H0 ;  /* 0x2000002aff0f7230 */ /* 0x000fc40000004100 */
[----:B------:R-:W-:Y:S01]  /*82d0*/  FFMA.FTZ R30, R3, R24, R30 ;  /* 0x00000018031e7223 */ /* 0x000fe2000001001e */
[----:B------:R-:W-:Y:S02]  /*82e0*/  HADD2.F32 R14, -RZ, R33.H0_H0 ;  /* 0x20000021ff0e7230 */ /* 0x000fe40000004100 */
[----:B------:R-:W-:Y:S02]  /*82f0*/  HADD2.F32 R9, -RZ, R43.H1_H1 ;  /* 0x3000002bff097230 */ /* 0x000fe40000004100 */
[C---:B------:R-:W-:Y:S01]  /*8300*/  FMUL.FTZ R24, R8.reuse, R15 ;  /* 0x0000000f08187220 */ /* 0x040fe20000410000 */
        /* <DEDUP_REMOVED lines=11> */
[----:B------:R-:W-:-:S05]  /*83c0*/  F2FP.F16.F32.PACK_AB R5, R14, R3 ;  /* 0x000000030e05723e */ /* 0x000fca00000000ff */
[----:B------:R2:W-:Y:S02]  /*83d0*/  STS.128 [R0], R4 ;  /* 0x0000000400007388 */ /* 0x0005e40000000c00 */
.L_x_6770:
[----:B------:R-:W-:Y:S05]  /*83e0*/  BSYNC B1 ;  /* 0x0000000000017941 */ /* 0x000fea0003800000 */
.L_x_6769:
[----:B------:R-:W-:-:S05]  /*83f0*/  VIADD R3, R187, 0x20 ;  /* 0x00000020bb037836 */ /* 0x000fca0000000000 */
[----:B------:R-:W-:-:S13]  /*8400*/  ISETP.GE.AND P0, PT, R3, R40, PT ;  /* 0x000000280300720c */ /* 0x000fda0003f06270 */
[----:B------:R-:W-:Y:S05]  /*8410*/  @P0 BRA `(.L_x_6773) ;  /* 0x0000001800340947 */ /* 0x000fea0003800000 */
[----:B------:R-:W3:Y:S01]  /*8420*/  LDC R3, c[0x0][0x3f4] ;  /* 0x0000fd00ff037b82 */ /* 0x000ee20000000800 */
[----:B------:R-:W-:Y:S01]  /*8430*/  BSSY B1, `(.L_x_6774) ;  /* 0x000002e000017945 */ /* 0x000fe20003800000 */
[-C--:B---3--:R-:W-:Y:S02]  /*8440*/  ISETP.GE.AND P0, PT, R188, R3.reuse, PT ;  /* 0x00000003bc00720c */ /* 0x088fe40003f06270 */
[----:B------:R-:W-:-:S11]  /*8450*/  ISETP.GE.AND P1, PT, R212, R3, PT ;  /* 0x00000003d400720c */ /* 0x000fd60003f26270 */
[----:B------:R-:W-:Y:S05]  /*8460*/  @P0 BRA `(.L_x_6775) ;  /* 0x0000000000a80947 */ /* 0x000fea0003800000 */
[----:B-12---:R-:W4:Y:S01]  /*8470*/  LDS.128 R4, [R2+0x21400] ;  /* 0x0214000002047984 */ /* 0x006f220000000c00 */
[----:B0-----:R-:W-:Y:S01]  /*8480*/  SHF.R.U32.HI R21, RZ, 0x10, R29 ;  /* 0x00000010ff157819 */ /* 0x001fe2000001161d */
[----:B------:R-:W-:Y:S01]  /*8490*/  HADD2.F32 R24, -RZ, R44.H0_H0 ;  /* 0x2000002cff187230 */ /* 0x000fe20000004100 */
[----:B------:R-:W-:Y:S01]  /*84a0*/  SHF.R.U32.HI R25, RZ, 0x10, R27 ;  /* 0x00000010ff197819 */ /* 0x000fe2000001161b */
[----:B------:R-:W-:Y:S01]  /*84b0*/  HADD2.F32 R15, -RZ, R46.H0_H0 ;  /* 0x2000002eff0f7230 */ /* 0x000fe20000004100 */
[----:B------:R-:W-:Y:S01]  /*84c0*/  SHF.R.U64 R30, R28, 0x10, R29 ;  /* 0x000000101c1e7819 */ /* 0x000fe2000000121d */
[----:B------:R-:W-:Y:S01]  /*84d0*/  HADD2.F32 R21, -RZ, R21.H0_H0 ;  /* 0x20000015ff157230 */ /* 0x000fe20000004100 */
[----:B------:R-:W-:Y:S01]  /*84e0*/  SHF.R.U64 R29, R26, 0x10, R27 ;  /* 0x000000101a1d7819 */ /* 0x000fe2000000121b */
[----:B------:R-:W-:Y:S02]  /*84f0*/  HADD2.F32 R25, -RZ, R25.H0_H0 ;  /* 0x20000019ff197230 */ /* 0x000fe40000004100 */
[----:B----4-:R-:W-:-:S02]  /*8500*/  HADD2.F32 R14, -RZ, R7.H1_H1 ;  /* 0x30000007ff0e7230 */ /* 0x010fc40000004100 */
[--C-:B------:R-:W-:Y:S02]  /*8510*/  HADD2.F32 R3, -RZ, R4.reuse.H0_H0 ;  /* 0x20000004ff037230 */ /* 0x100fe40000004100 */
[----:B------:R-:W-:Y:S02]  /*8520*/  HADD2.F32 R4, -RZ, R4.H1_H1 ;  /* 0x30000004ff047230 */ /* 0x000fe40000004100 */
[C---:B------:R-:W-:Y:S01]  /*8530*/  FMUL.FTZ R26, R14.reuse, R25 ;  /* 0x000000190e1a7220 */ /* 0x040fe20000410000 */
[----:B------:R-:W-:Y:S02]  /*8540*/  HADD2.F32 R9, -RZ, R7.H0_H0 ;  /* 0x20000007ff097230 */ /* 0x000fe40000004100 */
[----:B------:R-:W-:Y:S01]  /*8550*/  FMUL.FTZ R28, R14, R21 ;  /* 0x000000150e1c7220 */ /* 0x000fe20000410000 */
[--C-:B------:R-:W-:Y:S02]  /*8560*/  HADD2.F32 R7, -RZ, R6.reuse.H0_H0 ;  /* 0x20000006ff077230 */ /* 0x100fe40000004100 */
[----:B------:R-:W-:Y:S01]  /*8570*/  FMUL.FTZ R14, R4, R24 ;  /* 0x00000018040e7220 */ /* 0x000fe20000410000 */
[----:B------:R-:W-:-:S02]  /*8580*/  HADD2.F32 R8, -RZ, R6.H1_H1 ;  /* 0x30000006ff087230 */ /* 0x000fc40000004100 */
[----:B------:R-:W-:Y:S01]  /*8590*/  FFMA.FTZ R27, R9, R21, -R26 ;  /* 0x00000015091b7223 */ /* 0x000fe2000001081a */
[--C-:B------:R-:W-:Y:S02]  /*85a0*/  HADD2.F32 R6, -RZ, R5.reuse.H0_H0 ;  /* 0x20000005ff067230 */ /* 0x100fe40000004100 */
[-C--:B------:R-:W-:Y:S01]  /*85b0*/  FMUL.FTZ R26, R4, R15.reuse ;  /* 0x0000000f041a7220 */ /* 0x080fe20000410000 */
[----:B------:R-:W-:Y:S01]  /*85c0*/  FFMA.FTZ R21, R3, R15, -R14 ;  /* 0x0000000f03157223 */ /* 0x000fe2000001080e */
[----:B------:R-:W-:Y:S02]  /*85d0*/  HADD2.F32 R5, -RZ, R5.H1_H1 ;  /* 0x30000005ff057230 */ /* 0x000fe40000004100 */
[----:B------:R-:W-:Y:S01]  /*85e0*/  FFMA.FTZ R28, R9, R25, R28 ;  /* 0x00000019091c7223 */ /* 0x000fe2000001001c */
[----:B------:R-:W-:Y:S02]  /*85f0*/  HADD2.F32 R15, -RZ, R44.H1_H1 ;  /* 0x3000002cff0f7230 */ /* 0x000fe40000004100 */
[----:B------:R-:W-:Y:S01]  /*8600*/  FFMA.FTZ R26, R3, R24, R26 ;  /* 0x00000018031a7223 */ /* 0x000fe2000001001a */
[----:B------:R-:W-:-:S02]  /*8610*/  HADD2.F32 R14, -RZ, R29.H0_H0 ;  /* 0x2000001dff0e7230 */ /* 0x000fc40000004100 */
        /* <DEDUP_REMOVED lines=14> */
[----:B------:R3:W-:Y:S02]  /*8700*/  STS.128 [R2+0x21400], R4 ;  /* 0x0214000402007388 */ /* 0x0007e40000000c00 */
.L_x_6775:
[----:B------:R-:W-:Y:S05]  /*8710*/  BSYNC B1 ;  /* 0x0000000000017941 */ /* 0x000fea0003800000 */
.L_x_6774:
[----:B------:R-:W-:Y:S05]  /*8720*/  @P1 BRA `(.L_x_6773) ;  /* 0x0000001400701947 */ /* 0x000fea0003800000 */
[----:B-123--:R-:W1:Y:S01]  /*8730*/  LDS.128 R4, [R0+0x1000] ;  /* 0x0010000000047984 */ /* 0x00ee620000000c00 */
[----:B------:R-:W-:Y:S02]  /*8740*/  SHF.R.U64 R26, R12, 0x10, R13 ;  /* 0x000000100c1a7819 */ /* 0x000fe4000000120d */
[----:B------:R-:W-:Y:S02]  /*8750*/  SHF.R.U32.HI R12, RZ, 0x10, R11 ;  /* 0x00000010ff0c7819 */ /* 0x000fe4000001160b */
[----:B------:R-:W-:Y:S01]  /*8760*/  SHF.R.U32.HI R3, RZ, 0x10, R13 ;  /* 0x00000010ff037819 */ /* 0x000fe2000001160d */
[----:B------:R-:W-:Y:S01]  /*8770*/  HADD2.F32 R13, -RZ, R45.H0_H0 ;  /* 0x2000002dff0d7230 */ /* 0x000fe20000004100 */
[----:B----4-:R-:W-:Y:S01]  /*8780*/  SHF.R.U64 R14, R10, 0x10, R11 ;  /* 0x000000100a0e7819 */ /* 0x010fe2000000120b */
[----:B------:R-:W-:Y:S02]  /*8790*/  HADD2.F32 R12, -RZ, R12.H0_H0 ;  /* 0x2000000cff0c7230 */ /* 0x000fe40000004100 */
[----:B------:R-:W-:-:S02]  /*87a0*/  HADD2.F32 R10, -RZ, R3.H0_H0 ;  /* 0x20000003ff0a7230 */ /* 0x000fc40000004100 */
[----:B------:R-:W-:Y:S02]  /*87b0*/  HADD2.F32 R11, -RZ, R47.H0_H0 ;  /* 0x2000002fff0b7230 */ /* 0x000fe40000004100 */
[--C-:B-1----:R-:W-:Y:S02]  /*87c0*/  HADD2.F32 R9, -RZ, R7.reuse.H1_H1 ;  /* 0x30000007ff097230 */ /* 0x102fe40000004100 */
[--C-:B------:R-:W-:Y:S02]  /*87d0*/  HADD2.F32 R2, -RZ, R4.reuse.H0_H0 ;  /* 0x20000004ff027230 */ /* 0x100fe40000004100 */
[----:B------:R-:W-:Y:S02]  /*87e0*/  HADD2.F32 R4, -RZ, R4.H1_H1 ;  /* 0x30000004ff047230 */ /* 0x000fe40000004100 */
[C---:B------:R-:W-:Y:S01]  /*87f0*/  FMUL.FTZ R15, R9.reuse, R12 ;  /* 0x0000000c090f7220 */ /* 0x040fe20000410000 */
[----:B------:R-:W-:Y:S02]  /*8800*/  HADD2.F32 R8, -RZ, R7.H0_H0 ;  /* 0x20000007ff087230 */ /* 0x000fe40000004100 */
[----:B------:R-:W-:Y:S01]  /*8810*/  FMUL.FTZ R25, R9, R10 ;  /* 0x0000000a09197220 */ /* 0x000fe20000410000 */
[----:B------:R-:W-:-:S02]  /*8820*/  HADD2.F32 R7, -RZ, R6.H0_H0 ;  /* 0x20000006ff077230 */ /* 0x000fc40000004100 */
[----:B------:R-:W-:Y:S01]  /*8830*/  FMUL.FTZ R9, R4, R13 ;  /* 0x0000000d04097220 */ /* 0x000fe20000410000 */
[----:B------:R-:W-:Y:S02]  /*8840*/  HADD2.F32 R6, -RZ, R6.H1_H1 ;  /* 0x30000006ff067230 */ /* 0x000fe40000004100 */
[----:B0-----:R-:W-:Y:S01]  /*8850*/  FFMA.FTZ R21, R8, R10, -R15 ;  /* 0x0000000a08157223 */ /* 0x001fe2000001080f */
[-C--:B------:R-:W-:Y:S01]  /*8860*/  FMUL.FTZ R15, R4, R11.reuse ;  /* 0x0000000b040f7220 */ /* 0x080fe20000410000 */
[----:B------:R-:W-:Y:S01]  /*8870*/  FFMA.FTZ R24, R8, R12, R25 ;  /* 0x0000000c08187223 */ /* 0x000fe20000010019 */
[C---:B------:R-:W-:Y:S01]  /*8880*/  FFMA.FTZ R11, R2.reuse, R11, -R9 ;  /* 0x0000000b020b7223 */ /* 0x040fe20000010809 */
[----:B------:R-:W-:Y:S02]  /*8890*/  HADD2.F32 R3, -RZ, R5.H0_H0 ;  /* 0x20000005ff037230 */ /* 0x000fe40000004100 */
[----:B------:R-:W-:Y:S01]  /*88a0*/  FFMA.FTZ R2, R2, R13, R15 ;  /* 0x0000000d02027223 */ /* 0x000fe2000001000f */
[----:B------:R-:W-:-:S02]  /*88b0*/  HADD2.F32 R9, -RZ, R45.H1_H1 ;  /* 0x3000002dff097230 */ /* 0x000fc40000004100 */
[----:B------:R-:W-:Y:S02]  /*88c0*/  HADD2.F32 R8, -RZ, R47.H1_H1 ;  /* 0x3000002fff087230 */ /* 0x000fe40000004100 */
[----:B------:R-:W-:Y:S02]  /*88d0*/  HADD2.F32 R5, -RZ, R5.H1_H1 ;  /* 0x30000005ff057230 */ /* 0x000fe40000004100 */
[CC--:B------:R-:W-:Y:S01]  /*88e0*/  FMUL.FTZ R12, R6.reuse, R9.reuse ;  /* 0x00000009060c7220 */ /* 0x0c0fe20000410000 */
[----:B------:R-:W-:Y:S02]  /*88f0*/  HADD2.F32 R10, -RZ, R14.H0_H0 ;  /* 0x2000000eff0a7230 */ /* 0x000fe40000004100 */
[-C--:B------:R-:W-:Y:S01]  /*8900*/  FMUL.FTZ R14, R6, R8.reuse ;  /* 0x00000008060e7220 */ /* 0x080fe20000410000 */
[----:B------:R-:W-:Y:S02]  /*8910*/  HADD2.F32 R4, -RZ, R26.H0_H0 ;  /* 0x2000001aff047230 */ /* 0x000fe40000004100 */
[----:B------:R-:W-:Y:S01]  /*8920*/  FFMA.FTZ R12, R7, R8, -R12 ;  /* 0x00000008070c7223 */ /* 0x000fe2000001080c */
[----:B------:R-:W-:Y:S01]  /*8930*/  FMUL.FTZ R6, R5, R10 ;  /* 0x0000000a05067220 */ /* 0x000fe20000410000 */
[----:B------:R-:W-:Y:S01]  /*8940*/  FFMA.FTZ R9, R7, R9, R14 ;  /* 0x0000000907097223 */ /* 0x000fe2000001000e */
[-C--:B------:R-:W-:Y:S01]  /*8950*/  FMUL.FTZ R13, R5, R4.reuse ;  /* 0x00000004050d7220 */ /* 0x080fe20000410000 */
[----:B------:R-:W-:Y:S01]  /*8960*/  F2FP.F16.F32.PACK_AB R7, R24, R21 ;  /* 0x000000151807723e */ /* 0x000fe200000000ff */
[C---:B------:R-:W-:Y:S01]  /*8970*/  FFMA.FTZ R5, R3.reuse, R4, -R6 ;  /* 0x0000000403057223 */ /* 0x040fe20000010806 */
[----:B------:R-:W-:Y:S01]  /*8980*/  F2FP.F16.F32.PACK_AB R4, R2, R11 ;  /* 0x0000000b0204723e */ /* 0x000fe200000000ff */
[----:B------:R-:W-:Y:S01]  /*8990*/  FFMA.FTZ R10, R3, R10, R13 ;  /* 0x0000000a030a7223 */ /* 0x000fe2000001000d */
[----:B------:R-:W-:-:S04]  /*89a0*/  F2FP.F16.F32.PACK_AB R6, R9, R12 ;  /* 0x0000000c0906723e */ /* 0x000fc800000000ff */
[----:B------:R-:W-:-:S05]  /*89b0*/  F2FP.F16.F32.PACK_AB R5, R10, R5 ;  /* 0x000000050a05723e */ /* 0x000fca00000000ff */
[----:B------:R0:W-:Y:S01]  /*89c0*/  STS.128 [R0+0x1000], R4 ;  /* 0x0010000400007388 */ /* 0x0001e20000000c00 */
[----:B------:R-:W-:Y:S05]  /*89d0*/  BRA `(.L_x_6773) ;  /* 0x0000001000c47947 */ /* 0x000fea0003800000 */
.L_x_6760:
        /* <DEDUP_REMOVED lines=34> */
.L_x_7110:
[----:B------:R-:W-:Y:S01]  /*8c00*/  IMAD R21, R23, R10, RZ ;  /* 0x0000000a17157224 */ /* 0x000fe200078e02ff */
[----:B------:R-:W-:Y:S01]  /*8c10*/  BSSY B1, `(.L_x_6777) ;  /* 0x000000f000017945 */ /* 0x000fe20003800000 */
[----:B---3--:R-:W-:Y:S01]  /*8c20*/  IMAD.MOV.U32 R15, RZ, RZ, R5 ;  /* 0x000000ffff0f7224 */ /* 0x008fe200078e0005 */
        /* <DEDUP_REMOVED lines=9> */
[----:B-12---:R-:W-:-:S04]  /*8cc0*/  IMAD.WIDE R2, R16, 0x2, R2 ;  /* 0x0000000210027825 */ /* 0x006fc800078e0202 */
[----:B----4-:R-:W-:Y:S01]  /*8cd0*/  IMAD.WIDE R14, R16, 0x2, R14 ;  /* 0x00000002100e7825 */ /* 0x010fe200078e020e */
[----:B------:R3:W5:Y:S04]  /*8ce0*/  LD.E.128 R24, desc[UR50][R2.64] ;  /* 0x0000003202187980 */ /* 0x000768000c101d00 */
[----:B------:R3:W5:Y:S02]  /*8cf0*/  LD.E.128 R28, desc[UR50][R14.64] ;  /* 0x000000320e1c7980 */ /* 0x000764000c101d00 */
.L_x_6778:
[----:B------:R-:W-:Y:S05]  /*8d00*/  BSYNC B1 ;  /* 0x0000000000017941 */ /* 0x000fea0003800000 */
.L_x_6777:
[----:B--23-5:R-:W-:Y:S01]  /*8d10*/  IMAD.MOV.U32 R2, RZ, RZ, R28 ;  /* 0x000000ffff027224 */ /* 0x02cfe200078e001c */
[----:B------:R-:W-:Y:S01]  /*8d20*/  UMOV UR4, 0xffffffff ;  /* 0xffffffff00047882 */ /* 0x000fe20000000000 */
[----:B------:R-:W-:Y:S02]  /*8d30*/  IMAD.MOV.U32 R4, RZ, RZ, R30 ;  /* 0x000000ffff047224 */ /* 0x000fe400078e001e */
[----:B------:R-:W-:Y:S02]  /*8d40*/  IMAD.MOV.U32 R5, RZ, RZ, R31 ;  /* 0x000000ffff057224 */ /* 0x000fe400078e001f */
[----:B-1----:R-:W-:Y:S01]  /*8d50*/  IMAD.MOV.U32 R3, RZ, RZ, R29 ;  /* 0x000000ffff037224 */ /* 0x002fe200078e001d */
        /* <DEDUP_REMOVED lines=8> */
[----:B------:R-:W-:Y:S02]  /*8de0*/  PRMT R44, R44, 0x5410, R5 ;  /* 0x000054102c2c7816 */ /* 0x000fe40000000005 */
[----:B------:R-:W-:Y:S02]  /*8df0*/  CS2R R4, SRZ ;  /* 0x0000000000047805 */ /* 0x000fe4000001ff00 */
[----:B------:R-:W-:Y:S01]  /*8e00*/  PRMT R38, R38, 0x5410, R3 ;  /* 0x0000541026267816 */ /* 0x000fe20000000003 */
[----:B------:R-:W-:Y:S06]  /*8e10*/  BRA.DIV UR4, `(.L_x_6779) ;  /* 0x000001de04c87947 */ /* 0x000fec000b800000 */
[----:B------:R1:W2:Y:S04]  /*8e20*/  SHFL.IDX PT, R3, R6, 0x1, 0x1c1f ;  /* 0x003c1f0006037f89 */ /* 0x0002a800000e0000 */
[----:B------:R1:W3:Y:S04]  /*8e30*/  SHFL.IDX PT, R2, R0, 0x1, 0x1c1f ;  /* 0x003c1f0000027f89 */ /* 0x0002e800000e0000 */
[----:B0-----:R-:W0:Y:S04]  /*8e40*/  SHFL.IDX PT, R7, R7, 0x1, 0x1c1f ;  /* 0x003c1f0007077f89 */ /* 0x001e2800000e0000 */
[----:B----4-:R1:W4:Y:S02]  /*8e50*/  SHFL.IDX PT, R14, R8, 0x1, 0x1c1f ;  /* 0x003c1f00080e7f89 */ /* 0x01032400000e0000 */
.L_x_7116:
[----:B------:R-:W2:Y:S01]  /*8e60*/  LDC R33, c[0x0][0x3f4] ;  /* 0x0000fd00ff217b82 */ /* 0x000ea20000000800 */
[----:B------:R-:W-:Y:S01]  /*8e70*/  VIADD R34, R34, 0x20 ;  /* 0x0000002022227836 */ /* 0x000fe20000000000 */
[----:B-1----:R-:W-:Y:S01]  /*8e80*/  LEA.HI R0, R224, R224, RZ, 0x1 ;  /* 0x000000e0e0007211 */ /* 0x002fe200078f08ff */
[----:B------:R-:W-:Y:S01]  /*8e90*/  BSSY B1, `(.L_x_6780) ;  /* 0x0000014000017945 */ /* 0x000fe20003800000 */
[----:B0-----:R-:W-:Y:S01]  /*8ea0*/  IMAD.MOV.U32 R15, RZ, RZ, R7 ;  /* 0x000000ffff0f7224 */ /* 0x001fe200078e0007 */
[----:B------:R-:W-:Y:S02]  /*8eb0*/  CS2R R6, SRZ ;  /* 0x0000000000067805 */ /* 0x000fe4000001ff00 */
[----:B------:R-:W-:Y:S02]  /*8ec0*/  ISETP.GE.AND P0, PT, R34, R21, PT ;  /* 0x000000152200720c */ /* 0x000fe40003f06270 */
[----:B------:R-:W-:Y:S02]  /*8ed0*/  CS2R R10, SRZ ;  /* 0x00000000000a7805 */ /* 0x000fe4000001ff00 */
[----:B------:R-:W-:-:S05]  /*8ee0*/  LOP3.LUT R9, R0, 0xfffffffe, RZ, 0xc0, !PT ;  /* 0xfffffffe00097812 */ /* 0x000fca00078ec0ff */
[----:B------:R-:W-:Y:S01]  /*8ef0*/  IMAD.IADD R20, R224, 0x1, -R9 ;  /* 0x00000001e0147824 */ /* 0x000fe200078e0a09 */
[----:B------:R-:W-:-:S04]  /*8f00*/  CS2R R8, SRZ ;  /* 0x0000000000087805 */ /* 0x000fc8000001ff00 */
        /* <DEDUP_REMOVED lines=8> */
[----:B--23--:R-:W-:-:S04]  /*8f90*/  IMAD.WIDE R2, R16, 0x2, R2 ;  /* 0x0000000210027825 */ /* 0x00cfc800078e0202 */
[----:B----4-:R-:W-:Y:S01]  /*8fa0*/  IMAD.WIDE R14, R16, 0x2, R14 ;  /* 0x00000002100e7825 */ /* 0x010fe200078e020e */
[----:B------:R0:W5:Y:S04]  /*8fb0*/  LD.E.128 R8, desc[UR50][R2.64] ;  /* 0x0000003202087980 */ /* 0x000168000c101d00 */
[----:B------:R0:W5:Y:S02]  /*8fc0*/  LD.E.128 R4, desc[UR50][R14.64] ;  /* 0x000000320e047980 */ /* 0x000164000c101d00 */
.L_x_6781:
[----:B------:R-:W-:Y:S05]  /*8fd0*/  BSYNC B1 ;  /* 0x0000000000017941 */ /* 0x000fea0003800000 */
.L_x_6780:
[----:B------:R-:W1:Y:S01]  /*8fe0*/  SYNCS.PHASECHK.TRANS64.TRYWAIT P1, [R18+URZ+0x38800], R13 ;  /* 0x0388000d120075a7 */ /* 0x000e62000802017f */
[----:B------:R-:W-:Y:S01]  /*8ff0*/  VIADDMNMX R0, R21, -R195, 0x40, PT ;  /* 0x0000004015007446 */ /* 0x000fe200038009c3 */
[----:B0--3-5:R-:W-:Y:S01]  /*9000*/  IMAD.MOV.U32 R2, RZ, RZ, R4 ;  /* 0x000000ffff027224 */ /* 0x029fe200078e0004 */
[----:B--2---:R-:W-:Y:S01]  /*9010*/  ISETP.GE.AND P0, PT, R16, R33, PT ;  /* 0x000000211000720c */ /* 0x004fe20003f06270 */
[----:B------:R-:W-:Y:S01]  /*9020*/  IMAD.MOV.U32 R3, RZ, RZ, R5 ;  /* 0x000000ffff037224 */ /* 0x000fe200078e0005 */
[----:B------:R-:W-:Y:S01]  /*9030*/  BSSY B1, `(.L_x_6782) ;  /* 0x000000d000017945 */ /* 0x000fe20003800000 */
[C---:B------:R-:W-:Y:S01]  /*9040*/  VIADD R12, R187.reuse, 0x20 ;  /* 0x00000020bb0c7836 */ /* 0x040fe20000000000 */
[-C--:B------:R-:W-:Y:S02]  /*9050*/  ISETP.GE.OR P2, PT, R187, R0.reuse, P0 ;  /* 0x00000000bb00720c */ /* 0x080fe40000746670 */
[----:B------:R-:W-:Y:S01]  /*9060*/  PRMT R51, R2, 0x5410, R3 ;  /* 0x0000541002337816 */ /* 0x000fe20000000003 */
[----:B------:R-:W-:Y:S01]  /*9070*/  IMAD.MOV.U32 R2, RZ, RZ, R7 ;  /* 0x000000ffff027224 */ /* 0x000fe200078e0007 */
[----:B------:R-:W-:Y:S01]  /*9080*/  ISETP.GE.OR P0, PT, R12, R0, P0 ;  /* 0x000000000c00720c */ /* 0x000fe20000706670 */
[----:B------:R-:W-:-:S02]  /*9090*/  IMAD.MOV.U32 R0, RZ, RZ, R6 ;  /* 0x000000ffff007224 */ /* 0x000fc400078e0006 */
[----:B------:R-:W-:Y:S02]  /*90a0*/  IMAD.MOV.U32 R3, RZ, RZ, R8 ;  /* 0x000000ffff037224 */ /* 0x000fe400078e0008 */
[----:B------:R-:W-:Y:S01]  /*90b0*/  IMAD.MOV.U32 R12, RZ, RZ, R9 ;  /* 0x000000ffff0c7224 */ /* 0x000fe200078e0009 */
[----:B------:R-:W-:Y:S01]  /*90c0*/  PRMT R52, R0, 0x5410, R2 ;  /* 0x0000541000347816 */ /* 0x000fe20000000002 */
[----:B------:R-:W-:-:S03]  /*90d0*/  IMAD.IADD R0, R16, 0x1, R33 ;  /* 0x0000000110007824 */ /* 0x000fc600078e0221 */
[----:B------:R-:W-:Y:S01]  /*90e0*/  PRMT R53, R3, 0x5410, R12 ;  /* 0x0000541003357816 */ /* 0x000fe2000000000c */
[----:B-1----:R-:W-:Y:S06]  /*90f0*/  @!P1 BRA `(.L_x_6783) ;  /* 0x000001dc00809947 */ /* 0x002fec0003800000 */
.L_x_7117:
[----:B------:R-:W-:Y:S05]  /*9100*/  BSYNC B1 ;  /* 0x0000000000017941 */ /* 0x000fea0003800000 */
.L_x_6782:
[----:B------:R-:W-:Y:S01]  /*9110*/  BSSY B1, `(.L_x_6784) ;  /* 0x0000063000017945 */ /* 0x000fe20003800000 */
[----:B------:R-:W-:Y:S01]  /*9120*/  IMAD.MOV.U32 R54, RZ, RZ, R10 ;  /* 0x000000ffff367224 */ /* 0x000fe200078e000a */
[----:B------:R-:W-:Y:S01]  /*9130*/  LOP3.LUT R0, R0, 0x38, RZ, 0xc0, !PT ;  /* 0x0000003800007812 */ /* 0x000fe200078ec0ff */
[----:B------:R-:W-:Y:S01]  /*9140*/  IMAD.MOV.U32 R55, RZ, RZ, R11 ;  /* 0x000000ffff377224 */ /* 0x000fe200078e000b */
[----:B------:R-:W-:Y:S06]  /*9150*/  @P2 BRA `(.L_x_6785) ;  /* 0x0000000400782947 */ /* 0x000fec0003800000 */
[----:B------:R-:W-:Y:S01]  /*9160*/  IMAD.SHL.U32 R2, R196, 0x40, RZ ;  /* 0x00000040c4027824 */ /* 0x000fe200078e00ff */
[----:B------:R-:W-:Y:S02]  /*9170*/  SHF.R.U64 R47, R26, 0x10, R27 ;  /* 0x000000101a2f7819 */ /* 0x000fe4000000121b */
[----:B------:R-:W-:Y:S01]  /*9180*/  SHF.R.U64 R45, R30, 0x10, R31 ;  /* 0x000000101e2d7819 */ /* 0x000fe2000000121f */
[----:B------:R-:W-:Y:S01]  /*9190*/  HADD2.F32 R30, -RZ, R38.H0_H0 ;  /* 0x20000026ff1e7230 */ /* 0x000fe20000004100 */
[----:B0-----:R-:W-:Y:S02]  /*91a0*/  LOP3.LUT R13, R2, 0x1c0, RZ, 0xc0, !PT ;  /* 0x000001c0020d7812 */ /* 0x001fe400078ec0ff */
[----:B------:R-:W-:Y:S02]  /*91b0*/  SHF.R.U64 R46, R28, 0x10, R29 ;  /* 0x000000101c2e7819 */ /* 0x000fe4000000121d */
[----:B------:R-:W-:Y:S02]  /*91c0*/  LOP3.LUT R2, R13, 0x38, R16, 0xf8, !PT ;  /* 0x000000380d027812 */ /* 0x000fe400078ef810 */
[----:B------:R-:W-:-:S02]  /*91d0*/  SHF.R.U32.HI R15, RZ, 0x3, R13 ;  /* 0x00000003ff0f7819 */ /* 0x000fc4000001160d */
[----:B------:R-:W-:Y:S01]  /*91e0*/  SHF.R.U32.HI R36, RZ, 0x10, R29 ;  /* 0x00000010ff247819 */ /* 0x000fe2000001161d */
[----:B------:R-:W-:Y:S01]  /*91f0*/  HADD2.F32 R29, -RZ, R38.H1_H1 ;  /* 0x30000026ff1d7230 */ /* 0x000fe20000004100 */
[----:B------:R-:W-:Y:S02]  /*9200*/  LOP3.LUT R3, R2, R15, RZ, 0x3c, !PT ;  /* 0x0000000f02037212 */ /* 0x000fe400078e3cff */
[----:B------:R-:W-:Y:S01]  /*9210*/  SHF.R.U32.HI R42, RZ, 0x10, R25 ;  /* 0x00000010ff2a7819 */ /* 0x000fe20000011619 */
[----:B------:R-:W-:Y:S01]  /*9220*/  HADD2.F32 R36, -RZ, R36.H0_H0 ;  /* 0x20000024ff247230 */ /* 0x000fe20000004100 */
[----:B------:R-:W-:Y:S01]  /*9230*/  SHF.R.U32.HI R37, RZ, 0x10, R31 ;  /* 0x00000010ff257819 */ /* 0x000fe2000001161f */
[----:B------:R-:W-:Y:S01]  /*9240*/  IMAD R3, R216, 0x200, R3 ;  /* 0x00000200d8037824 */ /* 0x000fe200078e0203 */
[----:B------:R-:W-:Y:S02]  /*9250*/  SHF.R.U32.HI R39, RZ, 0x10, R27 ;  /* 0x00000010ff277819 */ /* 0x000fe4000001161b */
[----:B------:R-:W-:Y:S01]  /*9260*/  SHF.R.U64 R48, R24, 0x10, R25 ;  /* 0x0000001018307819 */ /* 0x000fe20000001219 */
[----:B------:R-:W-:Y:S01]  /*9270*/  IMAD R41, R3, 0x2, R18 ;  /* 0x0000000203297824 */ /* 0x000fe200078e0212 */
[----:B------:R-:W-:-:S04]  /*9280*/  LOP3.LUT R3, R15, R0, R13, 0x1e, !PT ;  /* 0x000000000f037212 */ /* 0x000fc800078e1e0d */
[----:B----4-:R-:W0:Y:S01]  /*9290*/  LDS.128 R12, [R41+0x20400] ;  /* 0x02040000290c7984 */ /* 0x010e220000000c00 */
        /* <DEDUP_REMOVED lines=15> */
[----:B------:R-:W-:Y:S01]  /*9390*/  FFMA.FTZ R38, R3, R29, -R38 ;  /* 0x0000001d03267223 */ /* 0x000fe20000010826 */
[----:B------:R-:W-:-:S02]  /*93a0*/  HADD2.F32 R29, -RZ, R44.H0_H0 ;  /* 0x2000002cff1d7230 */ /* 0x000fc40000004100 */
[----:B------:R-:W-:Y:S01]  /*93b0*/  FFMA.FTZ R40, R3, R30, R40 ;  /* 0x0000001e03287223 */ /* 0x000fe20000010028 */
[----:B------:R-:W-:Y:S02]  /*93c0*/  HADD2.F32 R3, -RZ, R44.H1_H1 ;  /* 0x3000002cff037230 */ /* 0x000fe40000004100 */
[-C--:B------:R-:W-:Y:S01]  /*93d0*/  FMUL.FTZ R44, R33, R26.reuse ;  /* 0x0000001a212c7220 */ /* 0x080fe20000410000 */
[C---:B------:R-:W-:Y:S01]  /*93e0*/  FFMA.FTZ R31, R13.reuse, R26, -R42 ;  /* 0x0000001a0d1f7223 */ /* 0x040fe2000001082a */
[C---:B------:R-:W-:Y:S01]  /*93f0*/  FMUL.FTZ R26, R28.reuse, R29 ;  /* 0x0000001d1c1a7220 */ /* 0x040fe20000410000 */
[----:B------:R-:W-:Y:S02]  /*9400*/  HADD2.F32 R35, -RZ, R35.H1_H1 ;  /* 0x30000023ff237230 */ /* 0x000fe40000004100 */
[----:B------:R-:W-:Y:S01]  /*9410*/  FMUL.FTZ R28, R28, R3 ;  /* 0x000000031c1c7220 */ /* 0x000fe20000410000 */
[----:B------:R-:W-:Y:S02]  /*9420*/  HADD2.F32 R30, -RZ, R37.H0_H0 ;  /* 0x20000025ff1e7230 */ /* 0x000fe40000004100 */
[----:B------:R-:W-:Y:S01]  /*9430*/  FFMA.FTZ R33, R13, R36, R44 ;  /* 0x000000240d217223 */ /* 0x000fe2000001002c */
[----:B------:R-:W-:-:S02]  /*9440*/  HADD2.F32 R13, -RZ, R39.H0_H0 ;  /* 0x20000027ff0d7230 */ /* 0x000fc40000004100 */
[C---:B------:R-:W-:Y:S01]  /*9450*/  FFMA.FTZ R37, R21.reuse, R3, -R26 ;  /* 0x0000000315257223 */ /* 0x040fe2000001081a */
[----:B------:R-:W-:Y:S01]  /*9460*/  FFMA.FTZ R39, R21, R29, R28 ;  /* 0x0000001d15277223 */ /* 0x000fe2000001001c */
[----:B------:R-:W-:Y:S02]  /*9470*/  HADD2.F32 R25, -RZ, R32.H0_H0 ;  /* 0x20000020ff197230 */ /* 0x000fe40000004100 */
[C---:B------:R-:W-:Y:S01]  /*9480*/  FMUL.FTZ R29, R35.reuse, R30 ;  /* 0x0000001e231d7220 */ /* 0x040fe20000410000 */
[----:B------:R-:W-:Y:S02]  /*9490*/  HADD2.F32 R3, -RZ, R50.H0_H0 ;  /* 0x20000032ff037230 */ /* 0x000fe40000004100 */
[-C--:B------:R-:W-:Y:S01]  /*94a0*/  FMUL.FTZ R35, R35, R13.reuse ;  /* 0x0000000d23237220 */ /* 0x080fe20000410000 */
[----:B------:R-:W-:Y:S02]  /*94b0*/  HADD2.F32 R21, -RZ, R49.H0_H0 ;  /* 0x20000031ff157230 */ /* 0x000fe40000004100 */
[----:B------:R-:W-:Y:S01]  /*94c0*/  FFMA.FTZ R42, R24, R13, -R29 ;  /* 0x0000000d182a7223 */ /* 0x000fe2000001081d */
[----:B------:R-:W-:-:S02]  /*94d0*/  HADD2.F32 R27, -RZ, R34.H0_H0 ;  /* 0x20000022ff1b7230 */ /* 0x000fc40000004100 */
[C---:B------:R-:W-:Y:S01]  /*94e0*/  FMUL.FTZ R36, R25.reuse, R3 ;  /* 0x0000000319247220 */ /* 0x040fe20000410000 */
[----:B------:R-:W-:Y:S02]  /*94f0*/  HADD2.F32 R28, -RZ, R49.H1_H1 ;  /* 0x30000031ff1c7230 */ /* 0x000fe40000004100 */
[----:B------:R-:W-:Y:S01]  /*9500*/  FMUL.FTZ R13, R25, R21 ;  /* 0x00000015190d7220 */ /* 0x000fe20000410000 */
[----:B------:R-:W-:Y:S02]  /*9510*/  HADD2.F32 R26, -RZ, R50.H1_H1 ;  /* 0x30000032ff1a7230 */ /* 0x000fe40000004100 */
[----:B------:R-:W-:Y:S01]  /*9520*/  FFMA.FTZ R44, R24, R30, R35 ;  /* 0x0000001e182c7223 */ /* 0x000fe20000010023 */
[----:B------:R-:W-:Y:S02]  /*9530*/  HADD2.F32 R15, -RZ, R14.H0_H0 ;  /* 0x2000000eff0f7230 */ /* 0x000fe40000004100 */
[C---:B------:R-:W-:Y:S01]  /*9540*/  FFMA.FTZ R24, R2.reuse, R3, -R13 ;  /* 0x0000000302187223 */ /* 0x040fe2000001080d */
[----:B------:R-:W-:Y:S01]  /*9550*/  FFMA.FTZ R36, R2, R21, R36 ;  /* 0x0000001502247223 */ /* 0x000fe20000010024 */
[----:B------:R-:W-:-:S02]  /*9560*/  HADD2.F32 R32, -RZ, R32.H1_H1 ;  /* 0x30000020ff207230 */ /* 0x000fc40000004100 */
[C---:B------:R-:W-:Y:S01]  /*9570*/  FMUL.FTZ R30, R27.reuse, R28 ;  /* 0x0000001c1b1e7220 */ /* 0x040fe20000410000 */
[----:B------:R-:W-:Y:S02]  /*9580*/  HADD2.F32 R34, -RZ, R34.H1_H1 ;  /* 0x30000022ff227230 */ /* 0x000fe40000004100 */
        /* <DEDUP_REMOVED lines=27> */
.L_x_6785:
[----:B------:R-:W-:Y:S05]  /*9740*/  BSYNC B1 ;  /* 0x0000000000017941 */ /* 0x000fea0003800000 */
.L_x_6784:
[----:B------:R-:W-:Y:S01]  /*9750*/  PRMT R39, R54, 0x5410, R55 ;  /* 0x0000541036277816 */ /* 0x000fe20000000037 */
[----:B------:R-:W-:Y:S06]  /*9760*/  @P0 BRA `(.L_x_6773) ;  /* 0x0000000400600947 */ /* 0x000fec0003800000 */
[----:B------:R-:W-:Y:S01]  /*9770*/  SHF.R.U32.HI R2, RZ, 0x3, R235 ;  /* 0x00000003ff027819 */ /* 0x000fe200000116eb */
[----:B01--4-:R-:W0:Y:S01]  /*9780*/  LDS.128 R12, [R234+0x20400] ;  /* 0x02040000ea0c7984 */ /* 0x013e220000000c00 */
[----:B------:R-:W-:Y:S01]  /*9790*/  SHF.R.U64 R35, R6, 0x10, R7 ;  /* 0x0000001006237819 */ /* 0x000fe20000001207 */
[----:B------:R-:W-:Y:S01]  /*97a0*/  HADD2.F32 R21, -RZ, R51.H1_H1 ;  /* 0x30000033ff157230 */ /* 0x000fe20000004100 */
[----:B------:R-:W-:Y:S02]  /*97b0*/  LOP3.LUT R3, R2, R0, R235, 0x1e, !PT ;  /* 0x0000000002037212 */ /* 0x000fe400078e1eeb */
[----:B------:R-:W-:Y:S02]  /*97c0*/  SHF.R.U32.HI R33, RZ, 0x10, R7 ;  /* 0x00000010ff217819 */ /* 0x000fe40000011607 */
[----:B------:R-:W-:Y:S01]  /*97d0*/  SHF.R.U64 R37, R10, 0x10, R11 ;  /* 0x000000100a257819 */ /* 0x000fe2000000120b */
[----:B------:R-:W-:Y:S01]  /*97e0*/  IMAD.IADD R3, R236, 0x1, R3 ;  /* 0x00000001ec037824 */ /* 0x000fe200078e0203 */
[----:B------:R-:W-:Y:S01]  /*97f0*/  SHF.R.U32.HI R34, RZ, 0x10, R11 ;  /* 0x00000010ff227819 */ /* 0x000fe2000001160b */
[----:B------:R-:W-:Y:S01]  /*9800*/  HADD2.F32 R10, -RZ, R53.H1_H1 ;  /* 0x30000035ff0a7230 */ /* 0x000fe20000004100 */
[----:B------:R-:W-:Y:S01]  /*9810*/  SHF.R.U32.HI R30, RZ, 0x10, R9 ;  /* 0x00000010ff1e7819 */ /* 0x000fe20000011609 */
[----:B------:R-:W-:Y:S01]  /*9820*/  IMAD R3, R3, 0x2, R18 ;  /* 0x0000000203037824 */ /* 0x000fe200078e0212 */
[----:B------:R-:W-:-:S02]  /*9830*/  SHF.R.U32.HI R28, RZ, 0x10, R5 ;  /* 0x00000010ff1c7819 */ /* 0x000fc40000011605 */
[----:B------:R-:W-:Y:S02]  /*9840*/  SHF.R.U64 R38, R8, 0x10, R9 ;  /* 0x0000001008267819 */ /* 0x000fe40000001209 */
[----:B------:R-:W1:Y:S01]  /*9850*/  LDS.128 R24, [R3+0x20400] ;  /* 0x0204000003187984 */ /* 0x000e620000000c00 */
[----:B------:R-:W-:Y:S01]  /*9860*/  HADD2.F32 R28, -RZ, R28.H0_H0 ;  /* 0x2000001cff1c7230 */ /* 0x000fe20000004100 */
[----:B------:R-:W-:Y:S01]  /*9870*/  SHF.R.U64 R36, R4, 0x10, R5 ;  /* 0x0000001004247819 */ /* 0x000fe20000001205 */
[--C-:B0-----:R-:W-:Y:S02]  /*9880*/  HADD2.F32 R2, -RZ, R13.reuse.H0_H0 ;  /* 0x2000000dff027230 */ /* 0x101fe40000004100 */
[----:B------:R-:W-:Y:S02]  /*9890*/  HADD2.F32 R13, -RZ, R13.H1_H1 ;  /* 0x3000000dff0d7230 */ /* 0x000fe40000004100 */
[----:B------:R-:W-:Y:S02]  /*98a0*/  HADD2.F32 R0, -RZ, R12.H0_H0 ;  /* 0x2000000cff007230 */ /* 0x000fe40000004100 */
[----:B------:R-:W-:-:S02]  /*98b0*/  HADD2.F32 R5, -RZ, R15.H0_H0 ;  /* 0x2000000fff057230 */ /* 0x000fc40000004100 */
[----:B------:R-:W-:Y:S02]  /*98c0*/  HADD2.F32 R4, -RZ, R14.H0_H0 ;  /* 0x2000000eff047230 */ /* 0x000fe40000004100 */
[----:B------:R-:W-:Y:S02]  /*98d0*/  HADD2.F32 R15, -RZ, R15.H1_H1 ;  /* 0x3000000fff0f7230 */ /* 0x000fe40000004100 */
[----:B------:R-:W-:Y:S02]  /*98e0*/  HADD2.F32 R12, -RZ, R12.H1_H1 ;  /* 0x3000000cff0c7230 */ /* 0x000fe40000004100 */
[----:B------:R-:W-:Y:S02]  /*98f0*/  HADD2.F32 R14, -RZ, R14.H1_H1 ;  /* 0x3000000eff0e7230 */ /* 0x000fe40000004100 */
[--C-:B-1----:R-:W-:Y:S02]  /*9900*/  HADD2.F32 R7, -RZ, R25.reuse.H0_H0 ;  /* 0x20000019ff077230 */ /* 0x102fe40000004100 */
[----:B------:R-:W-:-:S02]  /*9910*/  HADD2.F32 R25, -RZ, R25.H1_H1 ;  /* 0x30000019ff197230 */ /* 0x000fc40000004100 */
[----:B------:R-:W-:Y:S02]  /*9920*/  HADD2.F32 R6, -RZ, R24.H0_H0 ;  /* 0x20000018ff067230 */ /* 0x000fe40000004100 */
[CC--:B------:R-:W-:Y:S01]  /*9930*/  FMUL.FTZ R11, R7.reuse, R21.reuse ;  /* 0x00000015070b7220 */ /* 0x0c0fe20000410000 */
[----:B------:R-:W-:Y:S01]  /*9940*/  FMUL.FTZ R7, R7, R10 ;  /* 0x0000000a07077220 */ /* 0x000fe20000410000 */
[----:B------:R-:W-:Y:S01]  /*9950*/  FMUL.FTZ R32, R25, R28 ;  /* 0x0000001c19207220 */ /* 0x000fe20000410000 */
[----:B------:R-:W-:Y:S02]  /*9960*/  HADD2.F32 R9, -RZ, R27.H0_H0 ;  /* 0x2000001bff097230 */ /* 0x000fe40000004100 */
[C---:B------:R-:W-:Y:S01]  /*9970*/  FFMA.FTZ R29, R2.reuse, R10, -R11 ;  /* 0x0000000a021d7223 */ /* 0x040fe2000001080b */
[----:B------:R-:W-:Y:S02]  /*9980*/  HADD2.F32 R10, -RZ, R30.H0_H0 ;  /* 0x2000001eff0a7230 */ /* 0x000fe40000004100 */
[----:B------:R-:W-:Y:S01]  /*9990*/  FFMA.FTZ R30, R2, R21, R7 ;  /* 0x00000015021e7223 */ /* 0x000fe20000010007 */
[----:B------:R-:W-:-:S02]  /*99a0*/  HADD2.F32 R11, -RZ, R51.H0_H0 ;  /* 0x20000033ff0b7230 */ /* 0x000fc40000004100 */
[----:B------:R-:W-:Y:S02]  /*99b0*/  HADD2.F32 R7, -RZ, R53.H0_H0 ;  /* 0x20000035ff077230 */ /* 0x000fe40000004100 */
[-C--:B------:R-:W-:Y:S01]  /*99c0*/  FMUL.FTZ R2, R25, R10.reuse ;  /* 0x0000000a19027220 */ /* 0x080fe20000410000 */
[----:B------:R-:W-:Y:S01]  /*99d0*/  FFMA.FTZ R32, R13, R10, -R32 ;  /* 0x0000000a0d207223 */ /* 0x000fe20000010820 */
[C---:B------:R-:W-:Y:S01]  /*99e0*/  FMUL.FTZ R25, R6.reuse, R11 ;  /* 0x0000000b06197220 */ /* 0x040fe20000410000 */
[----:B------:R-:W-:Y:S02]  /*99f0*/  HADD2.F32 R8, -RZ, R26.H0_H0 ;  /* 0x2000001aff087230 */ /* 0x000fe40000004100 */
[-C--:B------:R-:W-:Y:S01]  /*9a00*/  FMUL.FTZ R6, R6, R7.reuse ;  /* 0x0000000706067220 */ /* 0x080fe20000410000 */
[----:B------:R-:W-:Y:S02]  /*9a10*/  HADD2.F32 R21, -RZ, R52.H0_H0 ;  /* 0x20000034ff157230 */ /* 0x000fe40000004100 */
[----:B------:R-:W-:Y:S01]  /*9a20*/  FFMA.FTZ R25, R0, R7, -R25 ;  /* 0x0000000700197223 */ /* 0x000fe20000010819 */
[----:B------:R-:W-:-:S02]  /*9a30*/  HADD2.F32 R7, -RZ, R39.H0_H0 ;  /* 0x20000027ff077230 */ /* 0x000fc40000004100 */
[----:B------:R-:W-:Y:S01]  /*9a40*/  FFMA.FTZ R10, R0, R11, R6 ;  /* 0x0000000b000a7223 */ /* 0x000fe20000010006 */
[----:B------:R-:W-:Y:S02]  /*9a50*/  HADD2.F32 R6, -RZ, R52.H1_H1 ;  /* 0x30000034ff067230 */ /* 0x000fe40000004100 */
[----:B------:R-:W-:Y:S01]  /*9a60*/  FFMA.FTZ R31, R13, R28, R2 ;  /* 0x0000001c0d1f7223 */ /* 0x000fe20000010002 */
[----:B------:R-:W-:Y:S02]  /*9a70*/  HADD2.F32 R0, -RZ, R39.H1_H1 ;  /* 0x30000027ff007230 */ /* 0x000fe40000004100 */
[C---:B------:R-:W-:Y:S01]  /*9a80*/  FMUL.FTZ R11, R8.reuse, R21 ;  /* 0x00000015080b7220 */ /* 0x040fe20000410000 */
[----:B------:R-:W-:Y:S02]  /*9a90*/  HADD2.F32 R2, -RZ, R34.H0_H0 ;  /* 0x20000022ff027230 */ /* 0x000fe40000004100 */
[C---:B------:R-:W-:Y:S01]  /*9aa0*/  FMUL.FTZ R34, R9.reuse, R6 ;  /* 0x0000000609227220 */ /* 0x040fe20000410000 */
[----:B------:R-:W-:Y:S01]  /*9ab0*/  FMUL.FTZ R13, R8, R7 ;  /* 0x00000007080d7220 */ /* 0x000fe20000410000 */
[----:B------:R-:W-:Y:S01]  /*9ac0*/  FMUL.FTZ R9, R9, R0 ;  /* 0x0000000009097220 */ /* 0x000fe20000410000 */
[----:B------:R-:W-:-:S02]  /*9ad0*/  HADD2.F32 R27, -RZ, R27.H1_H1 ;  /* 0x3000001bff1b7230 */ /* 0x000fc40000004100 */
[C---:B------:R-:W-:Y:S01]  /*9ae0*/  FFMA.FTZ R28, R4.reuse, R7, -R11 ;  /* 0x00000007041c7223 */ /* 0x040fe2000001080b */
[----:B------:R-:W-:Y:S02]  /*9af0*/  HADD2.F32 R8, -RZ, R33.H0_H0 ;  /* 0x20000021ff087230 */ /* 0x000fe40000004100 */
[C---:B------:R-:W-:Y:S01]  /*9b00*/  FFMA.FTZ R6, R5.reuse, R6, R9 ;  /* 0x0000000605067223 */ /* 0x040fe20000010009 */
[----:B------:R-:W-:Y:S02]  /*9b10*/  HADD2.F32 R24, -RZ, R24.H1_H1 ;  /* 0x30000018ff187230 */ /* 0x000fe40000004100 */
[----:B------:R-:W-:Y:S01]  /*9b20*/  FFMA.FTZ R21, R4, R21, R13 ;  /* 0x0000001504157223 */ /* 0x000fe2000001000d */
[----:B------:R-:W-:Y:S01]  /*9b30*/  FFMA.FTZ R34, R5, R0, -R34 ;  /* 0x0000000005227223 */ /* 0x000fe20000010822 */
[----:B------:R-:W-:Y:S02]  /*9b40*/  HADD2.F32 R9, -RZ, R36.H0_H0 ;  /* 0x20000024ff097230 */ /* 0x000fe40000004100 */
        /* <DEDUP_REMOVED lines=21> */
[----:B------:R-:W-:Y:S02]  /*9ca0*/  F2FP.F16.F32.PACK_AB R6, R15, R28 ;  /* 0x0000001c0f06723e */ /* 0x000fe400000000ff */
[----:B------:R-:W-:-:S02]  /*9cb0*/  F2FP.F16.F32.PACK_AB R9, R31, R30 ;  /* 0x0000001e1f09723e */ /* 0x000fc400000000ff */
[----:B------:R-:W-:Y:S01]  /*9cc0*/  F2FP.F16.F32.PACK_AB R10, R26, R21 ;  /* 0x000000151a0a723e */ /* 0x000fe200000000ff */
[----:B------:R0:W-:Y:S04]  /*9cd0*/  STS.128 [R234+0x20400], R4 ;  /* 0x02040004ea007388 */ /* 0x0001e80000000c00 */
[----:B------:R0:W-:Y:S02]  /*9ce0*/  STS.128 [R3+0x20400], R8 ;  /* 0x0204000803007388 */ /* 0x0001e40000000c00 */
.L_x_6773:
[----:B------:R-:W-:Y:S05]  /*9cf0*/  BSYNC B0 ;  /* 0x0000000000007941 */ /* 0x000fea0003800000 */
.L_x_6759:
        /* <DEDUP_REMOVED lines=8> */
.L_x_6756:
[----:B0-2---:R-:W-:-:S05]  /*9d80*/  IMAD.U32 R0, RZ, RZ, UR47 ;  /* 0x0000002fff007e24 */ /* 0x005fca000f8e00ff */
[----:B------:R-:W-:-:S13]  /*9d90*/  ISETP.NE.AND P0, PT, R0, 0x3, PT ;  /* 0x000000030000780c */ /* 0x000fda0003f05270 */
[----:B------:R-:W-:Y:S05]  /*9da0*/  @!P0 BRA `(.L_x_6786) ;  /* 0x0000000000048947 */ /* 0x000fea0003800000 */
[----:B------:R-:W-:Y:S01]  /*9db0*/  BPT.TRAP 0x1 ;  /* 0x000000040000795c */ /* 0x000fe20000300000 */
.L_x_6786:
[----:B------:R-:W-:Y:S01]  /*9dc0*/  IMAD R0, R19, 0x8, R18 ;  /* 0x0000000813007824 */ /* 0x000fe200078e0212 */
[----:B------:R-:W-:-:S04]  /*9dd0*/  SHF.L.U32 R9, R22, 0x1f, RZ ;  /* 0x0000001f16097819 */ /* 0x000fc800000006ff */
[----:B------:R0:W2:Y:S01]  /*9de0*/  SYNCS.PHASECHK.TRANS64.TRYWAIT P1, [R0+URZ+0x38830], R9 ;  /* 0x03883009000075a7 */ /* 0x0000a2000802017f */
[----:B------:R-:W-:Y:S05]  /*9df0*/  @!P0 BRA `(.L_x_6787) ;  /* 0x0000000000048947 */ /* 0x000fea0003800000 */
[----:B------:R-:W-:Y:S01]  /*9e00*/  BPT.TRAP 0x1 ;  /* 0x000000040000795c */ /* 0x000fe20000300000 */
.L_x_6787:
[C---:B-1-3--:R-:W-:Y:S02]  /*9e10*/  VIADD R2, R18.reuse, 0x22400 ;  /* 0x0002240012027836 */ /* 0x04afe40000000000 */
[----:B------:R-:W-:-:S03]  /*9e20*/  VIADD R3, R18, 0x20400 ;  /* 0x0002040012037836 */ /* 0x000fc60000000000 */
[----:B------:R-:W-:Y:S02]  /*9e30*/  SHF.R.U32.HI R2, RZ, 0x4, R2 ;  /* 0x00000004ff027819 */ /* 0x000fe40000011602 */
[----:B------:R-:W-:Y:S02]  /*9e40*/  SHF.R.U32.HI R3, RZ, 0x4, R3 ;  /* 0x00000004ff037819 */ /* 0x000fe40000011603 */
[----:B------:R-:W-:Y:S02]  /*9e50*/  LOP3.LUT R2, R2, 0x3fff, RZ, 0xc0, !PT ;  /* 0x00003fff02027812 */ /* 0x000fe400078ec0ff */
[----:B------:R-:W-:Y:S02]  /*9e60*/  LOP3.LUT R3, R3, 0x3fff, RZ, 0xc0, !PT ;  /* 0x00003fff03037812 */ /* 0x000fe400078ec0ff */
[----:B------:R-:W-:Y:S01]  /*9e70*/  LOP3.LUT R191, R2, 0x10000, RZ, 0xfc, !PT ;  /* 0x0001000002bf7812 */ /* 0x000fe200078efcff */
[----:B--2---:R-:W-:Y:S06]  /*9e80*/  @P1 BRA `(.L_x_6788) ;  /* 0x0000000000081947 */ /* 0x004fec0003800000 */
[----:B------:R-:W1:Y:S02]  /*9e90*/  SYNCS.PHASECHK.TRANS64.TRYWAIT P1, [R0+URZ+0x38830], R9 ;  /* 0x03883009000075a7 */ /* 0x000e64000802017f */
[----:B-1----:R-:W-:Y:S05]  /*9ea0*/  @!P1 BRA `(.L_x_6789) ;  /* 0x000001d000289947 */ /* 0x002fea0003800000 */
.L_x_6788:
[----:B------:R-:W-:Y:S01]  /*9eb0*/  LOP3.LUT R4, R3, 0x10000, RZ, 0xfc, !PT ;  /* 0x0001000003047812 */ /* 0x000fe200078efcff */
[----:B------:R-:W-:Y:S01]  /*9ec0*/  IMAD R2, R19, 0x200, R191 ;  /* 0x0000020013027824 */ /* 0x000fe200078e02bf */
[----:B------:R-:W-:Y:S05]  /*9ed0*/  WARPSYNC.ALL ;  /* 0x0000000000007948 */ /* 0x000fea0003800000 */
[----:B------:R-:W-:Y:S01]  /*9ee0*/  IMAD.MOV.U32 R5, RZ, RZ, 0x40000040 ;  /* 0x40000040ff057424 */ /* 0x000fe200078e00ff */
[----:B------:R-:W-:Y:S01]  /*9ef0*/  R2UR UR4, R4 ;  /* 0x00000000040472ca */ /* 0x000fe200000e0000 */
[----:B------:R-:W-:Y:S01]  /*9f00*/  IMAD.MOV.U32 R3, RZ, RZ, 0x40000040 ;  /* 0x40000040ff037424 */ /* 0x000fe200078e00ff */
[----:B------:R-:W-:Y:S01]  /*9f10*/  R2UR UR6, R2 ;  /* 0x00000000020672ca */ /* 0x000fe200000e0000 */
[----:B----45:R-:W-:Y:S01]  /*9f20*/  WARPGROUP.ARRIVE ;  /* 0x00000000000079c5 */ /* 0x030fe20000000000 */
[----:B------:R-:W-:Y:S01]  /*9f30*/  R2UR UR5, R5 ;  /* 0x00000000050572ca */ /* 0x000fe200000e0000 */
[----:B------:R-:W-:Y:S01]  /*9f40*/  VIADD R12, R4, 0x2 ;  /* 0x00000002040c7836 */ /* 0x000fe20000000000 */
[----:B------:R-:W-:Y:S01]  /*9f50*/  R2UR UR7, R3 ;  /* 0x00000000030772ca */ /* 0x000fe200000e0000 */
[----:B------:R-:W-:Y:S01]  /*9f60*/  VIADD R6, R2, 0x2 ;  /* 0x0000000202067836 */ /* 0x000fe20000000000 */
[----:B------:R-:W-:Y:S01]  /*9f70*/  BSSY B0, `(.L_x_6790) ;  /* 0x0000025000007945 */ /* 0x000fe20003800000 */
[----:B------:R-:W-:-:S02]  /*9f80*/  IMAD.MOV.U32 R13, RZ, RZ, 0x40000040 ;  /* 0x40000040ff0d7424 */ /* 0x000fc400078e00ff */
[----:B------:R-:W-:Y:S02]  /*9f90*/  IMAD.MOV.U32 R7, RZ, RZ, 0x40000040 ;  /* 0x40000040ff077424 */ /* 0x000fe400078e00ff */
[----:B------:R-:W-:Y:S02]  /*9fa0*/  VIADD R10, R4, 0x4 ;  /* 0x00000004040a7836 */ /* 0x000fe40000000000 */
[----:B------:R-:W-:Y:S02]  /*9fb0*/  IMAD.MOV.U32 R11, RZ, RZ, 0x40000040 ;  /* 0x40000040ff0b7424 */ /* 0x000fe400078e00ff */
[----:B------:R-:W-:Y:S02]  /*9fc0*/  IMAD.MOV.U32 R3, RZ, RZ, 0x40000040 ;  /* 0x40000040ff037424 */ /* 0x000fe400078e00ff */
[----:B------:R-:W-:Y:S01]  /*9fd0*/  HGMMA.64x64x16.F32 R24, gdesc[UR4], RZ, !UPT, gsb0 ;  /* 0x00e00000041879f0 */ /* 0x000fe2000c0008ff */
[----:B------:R-:W-:Y:S02]  /*9fe0*/  R2UR UR4, R12 ;  /* 0x000000000c0472ca */ /* 0x000fe400000e0000 */
        /* <DEDUP_REMOVED lines=11> */
[----:B------:R-:W-:Y:S01]  /*a0a0*/  R2UR UR6, R6 ;  /* 0x00000000060672ca */ /* 0x000fe200000e0000 */
[----:B------:R-:W-:Y:S01]  /*a0b0*/  VIADD R6, R4, 0x6 ;  /* 0x0000000604067836 */ /* 0x000fe20000000000 */
[----:B------:R-:W-:Y:S01]  /*a0c0*/  R2UR UR7, R7 ;  /* 0x00000000070772ca */ /* 0x000fe200000e0000 */
[----:B------:R-:W-:Y:S01]  /*a0d0*/  IMAD.MOV.U32 R7, RZ, RZ, 0x40000040 ;  /* 0x40000040ff077424 */ /* 0x000fe200078e00ff */
[----:B------:R-:W-:Y:S02]  /*a0e0*/  WARPGROUP.DEPBAR.LE gsb0, 0x0 ;  /* 0x00008000000079c5 */ /* 0x000fe40000010000 */
[----:B------:R-:W-:-:S09]  /*a0f0*/  WARPGROUP.ARRIVE ;  /* 0x00000000000079c5 */ /* 0x000fd20000000000 */
        /* <DEDUP_REMOVED lines=10> */
[----:B------:R-:W2:Y:S02]  /*a1a0*/  SYNCS.PHASECHK.TRANS64.TRYWAIT P1, [R18+URZ+0x38810], R3 ;  /* 0x03881003120075a7 */ /* 0x000ea4000802017f */
[----:B--2---:R-:W-:Y:S05]  /*a1b0*/  @!P1 BRA `(.L_x_6791) ;  /* 0x000001cc00789947 */ /* 0x004fea0003800000 */
.L_x_7118:
[----:B------:R-:W-:Y:S05]  /*a1c0*/  BSYNC B0 ;  /* 0x0000000000007941 */ /* 0x000fea0003800000 */
.L_x_6790:
[----:B------:R-:W-:Y:S05]  /*a1d0*/  @!P0 BRA `(.L_x_6792) ;  /* 0x0000000000048947 */ /* 0x000fea0003800000 */
[----:B------:R-:W-:Y:S01]  /*a1e0*/  BPT.TRAP 0x1 ;  /* 0x000000040000795c */ /* 0x000fe20000300000 */
.L_x_6792:
[----:B------:R3:W4:Y:S01]  /*a1f0*/  SYNCS.PHASECHK.TRANS64.TRYWAIT P2, [R0+URZ+0x38850], R9 ;  /* 0x03885009000075a7 */ /* 0x000722000804017f */
[----:B------:R-:W-:Y:S05]  /*a200*/  @!P0 BRA `(.L_x_6793) ;  /* 0x0000000000048947 */ /* 0x000fea0003800000 */
[----:B------:R-:W-:Y:S01]  /*a210*/  BPT.TRAP 0x1 ;  /* 0x000000040000795c */ /* 0x000fe20000300000 */
.L_x_6793:
[----:B------:R-:W5:Y:S02]  /*a220*/  S2R R2, SR_TID.X ;  /* 0x0000000000027919 */ /* 0x000f640000002100 */
[----:B-----5:R-:W-:-:S04]  /*a230*/  LOP3.LUT R2, R2, 0x7f, RZ, 0xc0, !PT ;  /* 0x0000007f02027812 */ /* 0x020fc800078ec0ff */
[----:B------:R-:W-:Y:S01]  /*a240*/  ISETP.NE.AND P1, PT, R2, RZ, PT ;  /* 0x000000ff0200720c */ /* 0x000fe20003f25270 */
[----:B------:R-:W-:-:S05]  /*a250*/  VIADD R2, R18, 0x400 ;  /* 0x0000040012027836 */ /* 0x000fca0000000000 */
[----:B------:R-:W-:Y:S01]  /*a260*/  SHF.R.U32.HI R2, RZ, 0x4, R2 ;  /* 0x00000004ff027819 */ /* 0x000fe20000011602 */
[----:B----4-:R-:W-:Y:S06]  /*a270*/  @P2 BRA `(.L_x_6794) ;  /* 0x0000000000082947 */ /* 0x010fec0003800000 */
[----:B------:R-:W4:Y:S02]  /*a280*/  SYNCS.PHASECHK.TRANS64.TRYWAIT P2, [R0+URZ+0x38850], R9 ;  /* 0x03885009000075a7 */ /* 0x000f24000804017f */
[----:B----4-:R-:W-:Y:S05]  /*a290*/  @!P2 BRA `(.L_x_6795) ;  /* 0x000001cc0054a947 */ /* 0x010fea0003800000 */
.L_x_6794:
[----:B------:R-:W-:Y:S01]  /*a2a0*/  LOP3.LUT R2, R2, 0x3fff, RZ, 0xc0, !PT ;  /* 0x00003fff02027812 */ /* 0x000fe200078ec0ff */
[----:B------:R-:W-:Y:S05]  /*a2b0*/  WARPSYNC.ALL ;  /* 0x0000000000007948 */ /* 0x000fea0003800000 */
[----:B------:R-:W-:Y:S01]  /*a2c0*/  LOP3.LUT R192, R2, 0x10000, RZ, 0xfc, !PT ;  /* 0x0001000002c07812 */ /* 0x000fe200078efcff */
[----:B------:R-:W-:Y:S01]  /*a2d0*/  VIADD R2, R18, 0x26400 ;  /* 0x0002640012027836 */ /* 0x000fe20000000000 */
[----:B------:R-:W-:-:S03]  /*a2e0*/  WARPGROUP.ARRIVE ;  /* 0x00000000000079c5 */ /* 0x000fc60000000000 */
[----:B------:R-:W-:-:S03]  /*a2f0*/  IMAD R8, R19, 0x1000, R192 ;  /* 0x0000100013087824 */ /* 0x000fc600078e02c0 */
[----:B------:R-:W5:Y:S01]  /*a300*/  S2R R56, SR_TID.X ;  /* 0x0000000000387919 */ /* 0x000f620000002100 */
[----:B01-34-:R-:W-:Y:S01]  /*a310*/  IMAD.MOV.U32 R9, RZ, RZ, 0x40000040 ;  /* 0x40000040ff097424 */ /* 0x01bfe200078e00ff */
[----:B------:R-:W-:Y:S01]  /*a320*/  SHF.R.U32.HI R2, RZ, 0x4, R2 ;  /* 0x00000004ff027819 */ /* 0x000fe20000011602 */
[----:B--2---:R-:W-:Y:S01]  /*a330*/  IMAD.MOV.U32 R3, RZ, RZ, 0x40000040 ;  /* 0x40000040ff037424 */ /* 0x004fe200078e00ff */
        /* <DEDUP_REMOVED lines=11> */
[----:B------:R-:W-:-:S02]  /*a3f0*/  VIADD R20, R2, 0x2 ;  /* 0x0000000202147836 */ /* 0x000fc40000000000 */
[----:B------:R-:W-:Y:S02]  /*a400*/  IMAD.MOV.U32 R61, RZ, RZ, 0x40000040 ;  /* 0x40000040ff3d7424 */ /* 0x000fe400078e00ff */
[----:B------:R-:W-:-:S08]  /*a410*/  IMAD.MOV.U32 R63, RZ, RZ, 0x40000040 ;  /* 0x40000040ff3f7424 */ /* 0x000fd000078e00ff */
        /* <DEDUP_REMOVED lines=9> */
[----:B-----5:R-:W-:-:S05]  /*a4b0*/  SHF.R.U32.HI R56, RZ, 0x7, R56 ;  /* 0x00000007ff387819 */ /* 0x020fca0000011638 */
[----:B------:R0:W1:Y:S02]  /*a4c0*/  SHFL.IDX PT, R9, R56, RZ, 0x1f ;  /* 0x00001fff38097589 */ /* 0x00006400000e0000 */
[----:B0-----:R-:W-:Y:S01]  /*a4d0*/  VIADD R56, R2, 0x800 ;  /* 0x0000080002387836 */ /* 0x001fe20000000000 */
[----:B-1----:R-:W-:-:S04]  /*a4e0*/  ISETP.GT.AND P2, PT, R9, 0x7f, PT ;  /* 0x0000007f0900780c */ /* 0x002fc80003f44270 */
[----:B------:R-:W-:Y:S02]  /*a4f0*/  SEL R9, RZ, 0x2, !P2 ;  /* 0x00000002ff097807 */ /* 0x000fe40005000000 */
[C---:B------:R-:W-:Y:S02]  /*a500*/  SEL R57, R59.reuse, 0x2, P2 ;  /* 0x000000023b397807 */ /* 0x040fe40001000000 */
[----:B------:R-:W-:Y:S01]  /*a510*/  SEL R59, R59, 0x6, !P2 ;  /* 0x000000063b3b7807 */ /* 0x000fe20005000000 */
        /* <DEDUP_REMOVED lines=175> */
[----:B------:R-:W-:Y:S02]  /*b010*/  IMAD.MOV.U32 R15, RZ, RZ, 0x40000040 ;  /* 0x40000040ff0f7424 */ /* 0x000fe400078e00ff */
[----:B------:R-:W-:Y:S01]  /*b020*/  VIADD R56, R2, 0xe00 ;  /* 0x00000e0002387836 */ /* 0x000fe20000000000 */
[----:B------:R-:W-:-:S02]  /*b030*/  WARPGROUP.DEPBAR.LE gsb0, 0x0 ;  /* 0x00008000000079c5 */ /* 0x000fc40000010000 */
[----:B------:R-:W-:-:S07]  /*b040*/  WARPGROUP.ARRIVE ;  /* 0x00000000000079c5 */ /* 0x000fce0000000000 */
[----:B------:R-:W-:Y:S01]  /*b050*/  HGMMA.64x64x16.F32 R24, gdesc[UR4], R24, gsb0 ;  /* 0x00e00000041879f0 */ /* 0x000fe20008000818 */
[----:B------:R-:W-:Y:S01]  /*b060*/  R2UR UR6, R20 ;  /* 0x00000000140672ca */ /* 0x000fe200000e0000 */
[----:B------:R-:W-:Y:S01]  /*b070*/  IMAD.MOV.U32 R20, RZ, RZ, 0xa00 ;  /* 0x00000a00ff147424 */ /* 0x000fe200078e00ff */
[----:B------:R-:W-:Y:S01]  /*b080*/  R2UR UR7, R21 ;  /* 0x00000000150772ca */ /* 0x000fe200000e0000 */
[----:B------:R-:W-:Y:S01]  /*b090*/  IMAD.MOV.U32 R21, RZ, RZ, 0x40000040 ;  /* 0x40000040ff157424 */ /* 0x000fe200078e00ff */
[----:B------:R-:W-:Y:S01]  /*b0a0*/  R2UR UR4, R14 ;  /* 0x000000000e0472ca */ /* 0x000fe200000e0000 */
[----:B------:R-:W-:Y:S01]  /*b0b0*/  IMAD.MOV.U32 R14, RZ, RZ, 0x28 ;  /* 0x00000028ff0e7424 */ /* 0x000fe200078e00ff */
[----:B------:R-:W-:Y:S02]  /*b0c0*/  R2UR UR5, R15 ;  /* 0x000000000f0572ca */ /* 0x000fe400000e0000 */
[----:B------:R-:W-:Y:S02]  /*b0d0*/  SEL R20, R20, 0x980, P2 ;  /* 0x0000098014147807 */ /* 0x000fe40001000000 */
[----:B------:R-:W-:-:S02]  /*b0e0*/  SEL R14, R14, 0x26, P2 ;  /* 0x000000260e0e7807 */ /* 0x000fc40001000000 */
[----:B------:R-:W-:Y:S02]  /*b0f0*/  LOP3.LUT R20, R20, 0xa00, RZ, 0xc0, !PT ;  /* 0x00000a0014147812 */ /* 0x000fe400078ec0ff */
[----:B------:R-:W-:-:S04]  /*b100*/  LOP3.LUT R15, R14, 0x6, RZ, 0xc0, !PT ;  /* 0x000000060e0f7812 */ /* 0x000fc800078ec0ff */
[CC--:B------:R-:W-:Y:S02]  /*b110*/  IADD3 R60, R15.reuse, R20.reuse, R2 ;  /* 0x000000140f3c7210 */ /* 0x0c0fe40007ffe002 */
[----:B------:R-:W-:Y:S01]  /*b120*/  IADD3 R14, R15, R20, R8 ;  /* 0x000000140f0e7210 */ /* 0x000fe20007ffe008 */
[----:B------:R-:W-:Y:S02]  /*b130*/  IMAD.MOV.U32 R15, RZ, RZ, 0x40000040 ;  /* 0x40000040ff0f7424 */ /* 0x000fe400078e00ff */
[----:B------:R-:W-:-:S04]  /*b140*/  VIADD R20, R8, 0xa00 ;  /* 0x00000a0008147836 */ /* 0x000fc80000000000 */
[----:B------:R-:W-:Y:S01]  /*b150*/  IMAD.IADD R62, R9, 0x1, R20 ;  /* 0x00000001093e7824 */ /* 0x000fe200078e0214 */
[----:B------:R-:W-:Y:S02]  /*b160*/  WARPGROUP.DEPBAR.LE gsb0, 0x0 ;  /* 0x00008000000079c5 */ /* 0x000fe40000010000 */
[----:B------:R-:W-:-:S06]  /*b170*/  WARPGROUP.ARRIVE ;  /* 0x00000000000079c5 */ /* 0x000fcc0000000000 */
[----:B------:R-:W-:Y:S01]  /*b180*/  HGMMA.64x64x16.F32 R24, gdesc[UR4], R24, gsb0 ;  /* 0x00e00000041879f0 */ /* 0x000fe20008000818 */
[----:B------:R-:W-:Y:S02]  /*b190*/  R2UR UR4, R60 ;  /* 0x000000003c0472ca */ /* 0x000fe400000e0000 */
[----:B------:R-:W-:Y:S01]  /*b1a0*/  R2UR UR5, R61 ;  /* 0x000000003d0572ca */ /* 0x000fe200000e0000 */
[----:B------:R-:W-:Y:S01]  /*b1b0*/  IMAD.MOV.U32 R61, RZ, RZ, 0x40000040 ;  /* 0x40000040ff3d7424 */ /* 0x000fe200078e00ff */
[----:B------:R-:W-:Y:S01]  /*b1c0*/  R2UR UR6, R14 ;  /* 0x000000000e0672ca */ /* 0x000fe200000e0000 */
[----:B------:R-:W-:Y:S01]  /*b1d0*/  VIADD R14, R2, 0xa00 ;  /* 0x00000a00020e7836 */ /* 0x000fe20000000000 */
[----:B------:R-:W-:Y:S01]  /*b1e0*/  R2UR UR7, R15 ;  /* 0x000000000f0772ca */ /* 0x000fe200000e0000 */
[----:B------:R-:W-:Y:S02]  /*b1f0*/  IMAD.MOV.U32 R15, RZ, RZ, 0x40000040 ;  /* 0x40000040ff0f7424 */ /* 0x000fe400078e00ff */
[----:B------:R-:W-:Y:S01]  /*b200*/  IMAD.IADD R60, R9, 0x1, R14 ;  /* 0x00000001093c7824 */ /* 0x000fe200078e020e */
[----:B------:R-:W-:-:S02]  /*b210*/  WARPGROUP.DEPBAR.LE gsb0, 0x0 ;  /* 0x00008000000079c5 */ /* 0x000fc40000010000 */
[----:B------:R-:W-:-:S07]  /*b220*/  WARPGROUP.ARRIVE ;  /* 0x00000000000079c5 */ /* 0x000fce0000000000 */
        /* <DEDUP_REMOVED lines=88> */
[----:B------:R-:W-:Y:S01]  /*b7b0*/  VIADD R20, R8, 0xe00 ;  /* 0x00000e0008147836 */ /* 0x000fe20000000000 */
        /* <DEDUP_REMOVED lines=25> */
[----:B------:R-:W-:Y:S01]  /*b950*/  IMAD.IADD R20, R59, 0x1, R20 ;  /* 0x000000013b147824 */ /* 0x000fe200078e0214 */
[----:B------:R-:W-:-:S02]  /*b960*/  WARPGROUP.DEPBAR.LE gsb0, 0x0 ;  /* 0x00008000000079c5 */ /* 0x000fc40000010000 */
[----:B------:R-:W-:-:S07]  /*b970*/  WARPGROUP.ARRIVE ;  /* 0x00000000000079c5 */ /* 0x000fce0000000000 */
[----:B------:R-:W-:Y:S01]  /*b980*/  HGMMA.64x64x16.F32 R24, gdesc[UR4], R24, gsb0 ;  /* 0x00e00000041879f0 */ /* 0x000fe20008000818 */
[----:B------:R-:W-:Y:S02]  /*b990*/  R2UR UR6, R60 ;  /* 0x000000003c0672ca */ /* 0x000fe400000e0000 */
[----:B------:R-:W-:Y:S02]  /*b9a0*/  R2UR UR7, R61 ;  /* 0x000000003d0772ca */ /* 0x000fe400000e0000 */
[----:B------:R-:W-:Y:S01]  /*b9b0*/  R2UR UR4, R14 ;  /* 0x000000000e0472ca */ /* 0x000fe200000e0000 */
[----:B------:R-:W-:Y:S01]  /*b9c0*/  IMAD.IADD R14, R59, 0x1, R56 ;  /* 0x000000013b0e7824 */ /* 0x000fe200078e0238 */
[----:B------:R-:W-:Y:S01]  /*b9d0*/  R2UR UR5, R15 ;  /* 0x000000000f0572ca */ /* 0x000fe200000e0000 */
[----:B------:R-:W-:Y:S01]  /*b9e0*/  IMAD.MOV.U32 R15, RZ, RZ, 0x40000040 ;  /* 0x40000040ff0f7424 */ /* 0x000fe200078e00ff */
[----:B------:R-:W-:-:S04]  /*b9f0*/  LEA R56, R168, 0xffffffc0, 0x6 ;  /* 0xffffffc0a8387811 */ /* 0x000fc800078e30ff */
[----:B------:R-:W-:Y:S01]  /*ba00*/  IADD3 R57, -R185, R184, -R56 ;  /* 0x000000b8b9397210 */ /* 0x000fe20007ffe938 */
[----:B------:R-:W-:Y:S02]  /*ba10*/  WARPGROUP.DEPBAR.LE gsb0, 0x0 ;  /* 0x00008000000079c5 */ /* 0x000fe40000010000 */
[----:B------:R-:W-:-:S06]  /*ba20*/  WARPGROUP.ARRIVE ;  /* 0x00000000000079c5 */ /* 0x000fcc0000000000 */
[----:B------:R-:W-:Y:S01]  /*ba30*/  HGMMA.64x64x16.F32 R24, gdesc[UR4], R24, gsb0 ;  /* 0x00e00000041879f0 */ /* 0x000fe20008000818 */
[----:B------:R-:W-:Y:S02]  /*ba40*/  R2UR UR6, R20 ;  /* 0x00000000140672ca */ /* 0x000fe400000e0000 */
[----:B------:R-:W-:Y:S01]  /*ba50*/  R2UR UR7, R21 ;  /* 0x00000000150772ca */ /* 0x000fe200000e0000 */
[----:B------:R-:W-:Y:S01]  /*ba60*/  IMAD.MOV.U32 R21, RZ, RZ, 0x40000040 ;  /* 0x40000040ff157424 */ /* 0x000fe200078e00ff */
[----:B------:R-:W-:Y:S01]  /*ba70*/  R2UR UR4, R14 ;  /* 0x000000000e0472ca */ /* 0x000fe200000e0000 */
[----:B------:R-:W-:Y:S01]  /*ba80*/  IMAD.MOV.U32 R14, RZ, RZ, 0x1000 ;  /* 0x00001000ff0e7424 */ /* 0x000fe200078e00ff */
[----:B------:R-:W-:Y:S02]  /*ba90*/  R2UR UR5, R15 ;  /* 0x000000000f0572ca */ /* 0x000fe400000e0000 */
[----:B------:R-:W0:Y:S02]  /*baa0*/  LDC R15, c[0x0][0x448] ;  /* 0x00011200ff0f7b82 */ /* 0x000e240000000800 */
[----:B------:R-:W-:-:S04]  /*bab0*/  SEL R14, R14, 0xf80, P2 ;  /* 0x00000f800e0e7807 */ /* 0x000fc80001000000 */
[----:B------:R-:W-:-:S04]  /*bac0*/  LOP3.LUT R14, R14, 0x1e00, RZ, 0xc0, !PT ;  /* 0x00001e000e0e7812 */ /* 0x000fc800078ec0ff */
[CC--:B------:R-:W-:Y:S02]  /*bad0*/  IADD3 R20, R9.reuse, R14.reuse, R2 ;  /* 0x0000000e09147210 */ /* 0x0c0fe40007ffe002 */
[----:B------:R-:W-:Y:S01]  /*bae0*/  IADD3 R8, R9, R14, R8 ;  /* 0x0000000e09087210 */ /* 0x000fe20007ffe008 */
[----:B------:R-:W-:Y:S01]  /*baf0*/  IMAD.MOV.U32 R9, RZ, RZ, 0x40000040 ;  /* 0x40000040ff097424 */ /* 0x000fe200078e00ff */
[----:B0-----:R-:W-:-:S13]  /*bb00*/  ISETP.NE.AND P2, PT, R15, 0x1, PT ;  /* 0x000000010f00780c */ /* 0x001fda0003f45270 */
[----:B------:R-:W0:Y:S01]  /*bb10*/  @P2 LDC R15, c[0x0][0x450] ;  /* 0x00011400ff0f2b82 */ /* 0x000e220000000800 */
[----:B------:R-:W-:Y:S02]  /*bb20*/  WARPGROUP.DEPBAR.LE gsb0, 0x0 ;  /* 0x00008000000079c5 */ /* 0x000fe40000010000 */
[----:B------:R-:W-:-:S06]  /*bb30*/  WARPGROUP.ARRIVE ;  /* 0x00000000000079c5 */ /* 0x000fcc0000000000 */
[----:B------:R-:W-:Y:S01]  /*bb40*/  HGMMA.64x64x16.F32 R24, gdesc[UR4], R24, gsb0 ;  /* 0x00e00000041879f0 */ /* 0x000fe20008000818 */
[----:B------:R-:W-:Y:S02]  /*bb50*/  R2UR UR4, R20 ;  /* 0x00000000140472ca */ /* 0x000fe400000e0000 */
[----:B------:R-:W-:Y:S02]  /*bb60*/  R2UR UR5, R21 ;  /* 0x00000000150572ca */ /* 0x000fe400000e0000 */
[----:B------:R-:W-:Y:S01]  /*bb70*/  R2UR UR6, R8 ;  /* 0x00000000080672ca */ /* 0x000fe200000e0000 */
[----:B------:R-:W-:Y:S01]  /*bb80*/  IMAD.IADD R8, R214, 0x1, R195 ;  /* 0x00000001d6087824 */ /* 0x000fe200078e02c3 */
[----:B------:R-:W-:Y:S02]  /*bb90*/  R2UR UR7, R9 ;  /* 0x00000000090772ca */ /* 0x000fe400000e0000 */
[----:B------:R-:W1:Y:S02]  /*bba0*/  @P2 LDC R9, c[0x0][0x44c] ;  /* 0x00011300ff092b82 */ /* 0x000e640000000800 */
[----:B-1----:R-:W-:-:S04]  /*bbb0*/  @P2 IMAD.HI.U32 R14, R8, R9, RZ ;  /* 0x00000009080e2227 */ /* 0x002fc800078e00ff */
[----:B------:R-:W-:Y:S01]  /*bbc0*/  IMAD.MOV.U32 R9, RZ, RZ, R8 ;  /* 0x000000ffff097224 */ /* 0x000fe200078e0008 */
[----:B0-----:R-:W-:Y:S01]  /*bbd0*/  @P2 SHF.R.U32.HI R9, RZ, R15, R14 ;  /* 0x0000000fff092219 */ /* 0x001fe2000001160e */
[----:B------:R-:W-:Y:S02]  /*bbe0*/  @!P1 VIADD R8, R0, 0x38840 ;  /* 0x0003884000089836 */ /* 0x000fe40000000000 */
[----:B------:R-:W-:Y:S02]  /*bbf0*/  IMAD.MOV.U32 R15, RZ, RZ, -0x40 ;  /* 0xffffffc0ff0f7424 */ /* 0x000fe400078e00ff */
[----:B------:R-:W0:Y:S01]  /*bc00*/  SHFL.IDX PT, R20, R9, RZ, 0x1c1f ;  /* 0x001c1fff09147589 */ /* 0x000e2200000e0000 */
[----:B------:R-:W-:Y:S01]  /*bc10*/  @!P1 PRMT R8, RZ, 0x654, R8 ;  /* 0x00000654ff089816 */ /* 0x000fe20000000008 */
[----:B------:R-:W-:-:S04]  /*bc20*/  IMAD R14, R168, R15, 0x41 ;  /* 0x00000041a80e7424 */ /* 0x000fc800078e020f */
[----:B------:R-:W-:Y:S01]  /*bc30*/  VIADD R60, R14, 0xffffffff ;  /* 0xffffffff0e3c7836 */ /* 0x000fe20000000000 */
[----:B------:R-:W-:Y:S02]  /*bc40*/  WARPGROUP.DEPBAR.LE gsb0, 0x0 ;  /* 0x00008000000079c5 */ /* 0x000fe40000010000 */
[----:B------:R-:W-:-:S06]  /*bc50*/  WARPGROUP.ARRIVE ;  /* 0x00000000000079c5 */ /* 0x000fcc0000000000 */
[----:B------:R-:W-:Y:S01]  /*bc60*/  HGMMA.64x64x16.F32 R24, gdesc[UR4], R24, gsb0 ;  /* 0x00e00000041879f0 */ /* 0x000fe20008000818 */
[----:B------:R-:W-:Y:S01]  /*bc70*/  ULDC.64 UR4, c[0x0][0xad8] ;  /* 0x0002b60000047ab9 */ /* 0x000fe20000000a00 */
[----:B------:R-:W-:Y:S01]  /*bc80*/  ULDC UR6, c[0x0][0xad4] ;  /* 0x0002b50000067ab9 */ /* 0x000fe20000000800 */
[----:B------:R-:W-:Y:S01]  /*bc90*/  UISETP.GE.AND UP0, UPT, UR5, 0x1, UPT ;  /* 0x000000010500788c */ /* 0x000fe2000bf06270 */
[----:B------:R-:W-:-:S03]  /*bca0*/  IMAD.U32 R21, RZ, RZ, UR6 ;  /* 0x00000006ff157e24 */ /* 0x000fc6000f8e00ff */
[----:B------:R-:W-:Y:S02]  /*bcb0*/  UP2UR UR48, UPR, URZ, 0x1 ;  /* 0x000000013f307883 */ /* 0x000fe40008000000 */
[----:B------:R-:W-:Y:S02]  /*bcc0*/  PLOP3.LUT P3, PT, PT, PT, UP0, 0x40, 0x0 ;  /* 0x000000000000781c */ /* 0x000fe40003f6e808 */
[----:B------:R-:W-:Y:S01]  /*bcd0*/  LOP3.LUT R15, RZ, R21, RZ, 0x33, !PT ;  /* 0x00000015ff0f7212 */ /* 0x000fe200078e33ff */
[----:B------:R-:W-:Y:S02]  /*bce0*/  WARPGROUP.DEPBAR.LE gsb0, 0x0 ;  /* 0x00008000000079c5 */ /* 0x000fe40000010000 */
[----:B------:R1:W-:Y:S02]  /*bcf0*/  @!P1 SYNCS.ARRIVE.TRANS64.RED.A1T0 RZ, [R8+URZ], RZ ;  /* 0x000000ff08ff99a7 */ /* 0x0003e4000810043f */
[----:B-1----:R-:W-:-:S05]  /*bd00*/  IADD3 R8, -R185, R14, R184 ;  /* 0x0000000eb9087210 */ /* 0x002fca0007ffe1b8 */
[----:B------:R-:W-:-:S04]  /*bd10*/  IMAD.IADD R8, R8, 0x1, -R23 ;  /* 0x0000000108087824 */ /* 0x000fc800078e0a17 */
[C---:B------:R-:W-:Y:S02]  /*bd20*/  VIADD R58, R8.reuse, UR4 ;  /* 0x00000004083a7c36 */ /* 0x040fe40008000000 */
[----:B------:R-:W-:-:S03]  /*bd30*/  IMAD.IADD R59, R8, 0x1, R15 ;  /* 0x00000001083b7824 */ /* 0x000fc600078e020f */
        /* <DEDUP_REMOVED lines=15> */
.L_x_6798:
[----:B------:R-:W-:-:S06]  /*be30*/  UISETP.NE.AND UP0, UPT, UR5, 0x1, UPT ;  /* 0x000000010500788c */ /* 0x000fcc000bf05270 */
[----:B------:R-:W-:-:S05]  /*be40*/  PLOP3.LUT P3, PT, PT, PT, UP0, 0x80, 0x0 ;  /* 0x000000000000781c */ /* 0x000fca0003f6f008 */
[----:B------:R-:W-:-:S08]  /*be50*/  @UP0 ULDC.64 UR6, c[0x0][0xae0] ;  /* 0x0002b80000060ab9 */ /* 0x000fd00000000a00 */
[----:B------:R-:W-:-:S05]  /*be60*/  @P3 IMAD.HI.U32 R20, R15, UR6, RZ ;  /* 0x000000060f143c27 */ /* 0x000fca000f8e00ff */
[----:B------:R-:W-:-:S07]  /*be70*/  @P3 SHF.R.U32.HI R15, RZ, UR7, R20 ;  /* 0x00000007ff0f3c19 */ /* 0x000fce0008011614 */
.L_x_6799:
[----:B------:R-:W-:Y:S05]  /*be80*/  BSYNC B0 ;  /* 0x0000000000007941 */ /* 0x000fea0003800000 */
.L_x_6797:
[----:B------:R-:W-:-:S04]  /*be90*/  IMAD R20, R15, UR5, -R56 ;  /* 0x000000050f147c24 */ /* 0x000fc8000f8e0a38 */
[----:B------:R-:W-:-:S05]  /*bea0*/  IMAD.IADD R15, R20, 0x1, -R185 ;  /* 0x00000001140f7824 */ /* 0x000fca00078e0ab9 */
[----:B------:R-:W-:Y:S02]  /*beb0*/  VIMNMX R14, R14, R15, !PT ;  /* 0x0000000f0e0e7248 */ /* 0x000fe40007fe0100 */
[----:B------:R-:W-:-:S07]  /*bec0*/  VIADDMNMX R8, R15, UR5, R8, PT ;  /* 0x000000050f087c46 */ /* 0x000fce000b800108 */
.L_x_6796:
[C---:B------:R-:W-:Y:S01]  /*bed0*/  ISETP.GE.AND P3, PT, R60.reuse, 0x2, PT ;  /* 0x000000023c00780c */ /* 0x040fe20003f66270 */
[----:B------:R-:W-:Y:S01]  /*bee0*/  UISETP.NE.AND UP0, UPT, UR48, URZ, UPT ;  /* 0x0000003f3000728c */ /* 0x000fe2000bf05270 */
[----:B------:R-:W-:Y:S02]  /*bef0*/  ISETP.GE.AND P4, PT, R60, 0x9, PT ;  /* 0x000000093c00780c */ /* 0x000fe40003f86270 */
        /* <DEDUP_REMOVED lines=93> */
.L_x_6802:
[----:B------:R-:W-:-:S06]  /*c4d0*/  UISETP.NE.AND UP0, UPT, UR5, 0x1, UPT ;  /* 0x000000010500788c */ /* 0x000fcc000bf05270 */
[----:B------:R-:W-:-:S05]  /*c4e0*/  PLOP3.LUT P6, PT, PT, PT, UP0, 0x80, 0x0 ;  /* 0x000000000000781c */ /* 0x000fca0003fcf008 */
[----:B------:R-:W-:-:S08]  /*c4f0*/  @UP0 ULDC.64 UR6, c[0x0][0xae0] ;  /* 0x0002b80000060ab9 */ /* 0x000fd00000000a00 */
[----:B------:R-:W-:Y:S01]  /*c500*/  @P6 IMAD.HI.U32 R14, R9, UR6, RZ ;  /* 0x00000006090e6c27 */ /* 0x000fe2000f8e00ff */
[----:B------:R-:W-:-:S13]  /*c510*/  PLOP3.LUT P6, PT, PT, PT, UP0, 0x80, 0x0 ;  /* 0x000000000000781c */ /* 0x000fda0003fcf008 */
[----:B------:R-:W-:-:S07]  /*c520*/  @P6 SHF.R.U32.HI R9, RZ, UR7, R14 ;  /* 0x00000007ff096c19 */ /* 0x000fce000801160e */
.L_x_6803:
[----:B------:R-:W-:Y:S05]  /*c530*/  BSYNC B0 ;  /* 0x0000000000007941 */ /* 0x000fea0003800000 */
.L_x_6801:
[----:B------:R-:W-:-:S04]  /*c540*/  IMAD R14, R9, UR5, -R56 ;  /* 0x00000005090e7c24 */ /* 0x000fc8000f8e0a38 */
[----:B------:R-:W-:-:S05]  /*c550*/  IMAD.IADD R14, R14, 0x1, -R185 ;  /* 0x000000010e0e7824 */ /* 0x000fca00078e0ab9 */
[----:B------:R-:W-:Y:S02]  /*c560*/  VIMNMX R15, R15, R14, !PT ;  /* 0x0000000e0f0f7248 */ /* 0x000fe40007fe0100 */
[----:B------:R-:W-:-:S07]  /*c570*/  VIADDMNMX R8, R14, UR5, R8, PT ;  /* 0x000000050e087c46 */ /* 0x000fce000b800108 */
.L_x_6800:
[C---:B------:R-:W-:Y:S01]  /*c580*/  ISETP.GT.AND P3, PT, R15.reuse, 0x1, !P3 ;  /* 0x000000010f00780c */ /* 0x040fe20005f64270 */
[----:B------:R-:W-:Y:S01]  /*c590*/  ULDC UR6, c[0x0][0xa80] ;  /* 0x0002a00000067ab9 */ /* 0x000fe20000000800 */
[----:B------:R-:W-:Y:S01]  /*c5a0*/  ISETP.GT.AND P4, PT, R15, 0x8, !P4 ;  /* 0x000000080f00780c */ /* 0x000fe20006784270 */
[----:B------:R-:W-:Y:S01]  /*c5b0*/  IMAD.U32 R14, RZ, RZ, UR6 ;  /* 0x00000006ff0e7e24 */ /* 0x000fe2000f8e00ff */
[----:B------:R-:W-:Y:S01]  /*c5c0*/  BAR.SYNC.DEFER_BLOCKING 0xf, 0x100 ;  /* 0x03c4000000007b1d */ /* 0x000fe20000010000 */
[C---:B------:R-:W-:Y:S01]  /*c5d0*/  ISETP.LT.OR P3, PT, R8.reuse, 0x2, P3 ;  /* 0x000000020800780c */ /* 0x040fe20001f61670 */
[----:B------:R-:W-:Y:S01]  /*c5e0*/  UISETP.NE.AND UP0, UPT, UR48, URZ, UPT ;  /* 0x0000003f3000728c */ /* 0x000fe2000bf05270 */
[----:B------:R-:W-:Y:S01]  /*c5f0*/  ISETP.LT.OR P4, PT, R8, 0x9, P4 ;  /* 0x000000090800780c */ /* 0x000fe20002781670 */
[----:B------:R-:W-:Y:S01]  /*c600*/  @!P1 VIADD R0, R0, 0x38860 ;  /* 0x0003886000009836 */ /* 0x000fe20000000000 */
        /* <DEDUP_REMOVED lines=37> */
[----:B------:R-:W-:-:S02]  /*c860*/  ISETP.NE.AND P6, PT, R20, RZ, PT ;  /* 0x000000ff1400720c */ /* 0x000fc40003fc5270 */
[C---:B------:R-:W-:Y:S02]  /*c870*/  ISETP.GT.AND P3, PT, R15.reuse, 0x20, !P3 ;  /* 0x000000200f00780c */ /* 0x040fe40005f64270 */
[----:B------:R-:W-:Y:S02]  /*c880*/  FMNMX.FTZ R9, R52, R9, !PT ;  /* 0x0000000934097209 */ /* 0x000fe40007810000 */
[----:B------:R-:W-:Y:S02]  /*c890*/  ISETP.LT.OR P3, PT, R8, 0x21, P3 ;  /* 0x000000210800780c */ /* 0x000fe40001f61670 */
[----:B------:R-:W-:Y:S02]  /*c8a0*/  ISETP.GT.AND P5, PT, R15, 0x38, !P5 ;  /* 0x000000380f00780c */ /* 0x000fe40006fa4270 */
[----:B------:R-:W-:Y:S02]  /*c8b0*/  FSEL R41, R42, -INF , !P3 ;  /* 0xff8000002a297808 */ /* 0x000fe40005800000 */
[----:B------:R-:W-:-:S02]  /*c8c0*/  ISETP.NE.AND P3, PT, R71, RZ, PT ;  /* 0x000000ff4700720c */ /* 0x000fc40003f65270 */
[----:B------:R-:W-:Y:S02]  /*c8d0*/  ISETP.LT.OR P5, PT, R8, 0x39, P5 ;  /* 0x000000390800780c */ /* 0x000fe40002fa1670 */
[----:B------:R-:W-:Y:S02]  /*c8e0*/  ISETP.GT.AND P3, PT, R15, 0x21, !P3 ;  /* 0x000000210f00780c */ /* 0x000fe40005f64270 */
[----:B------:R-:W-:Y:S02]  /*c8f0*/  FSEL R53, R54, -INF , !P5 ;  /* 0xff80000036357808 */ /* 0x000fe40006800000 */
[----:B------:R-:W-:Y:S02]  /*c900*/  ISETP.LT.OR P3, PT, R8, 0x22, P3 ;  /* 0x000000220800780c */ /* 0x000fe40001f61670 */
[----:B------:R-:W-:Y:S02]  /*c910*/  @!P1 PRMT R0, RZ, 0x654, R0 ;  /* 0x00000654ff009816 */ /* 0x000fe40000000000 */
[----:B------:R-:W-:-:S02]  /*c920*/  FSEL R43, R43, -INF , !P3 ;  /* 0xff8000002b2b7808 */ /* 0x000fc40005800000 */
[----:B------:R-:W-:-:S04]  /*c930*/  ISETP.NE.AND P3, PT, R73, RZ, PT ;  /* 0x000000ff4900720c */ /* 0x000fc80003f65270 */
        /* <DEDUP_REMOVED lines=9> */
[----:B------:R-:W-:Y:S02]  /*c9d0*/  ISETP.NE.AND P6, PT, R24, RZ, PT ;  /* 0x000000ff1800720c */ /* 0x000fe40003fc5270 */
[----:B------:R-:W-:Y:S02]  /*c9e0*/  FMNMX.FTZ R24, R60, R9, !PT ;  /* 0x000000093c187209 */ /* 0x000fe40007810000 */
[C---:B------:R-:W-:Y:S02]  /*c9f0*/  ISETP.LT.OR P3, PT, R8.reuse, 0x1, P3 ;  /* 0x000000010800780c */ /* 0x040fe40001f61670 */
[----:B------:R-:W-:Y:S01]  /*ca00*/  ISETP.LT.OR P4, PT, R8, 0x32, P4 ;  /* 0x000000320800780c */ /* 0x000fe20002781670 */
[----:B------:R-:W0:Y:S01]  /*ca10*/  SHFL.BFLY PT, R9, R24, 0x2, 0x1f ;  /* 0x0c401f0018097f89 */ /* 0x000e2200000e0000 */
[----:B------:R-:W-:-:S02]  /*ca20*/  FSEL R25, R26, -INF , !P3 ;  /* 0xff8000001a197808 */ /* 0x000fc40005800000 */
[----:B------:R-:W-:Y:S02]  /*ca30*/  ISETP.GT.AND P6, PT, R15, 0x39, !P6 ;  /* 0x000000390f00780c */ /* 0x000fe400077c4270 */
[----:B------:R-:W-:Y:S02]  /*ca40*/  FSEL R51, R51, -INF , !P4 ;  /* 0xff80000033337808 */ /* 0x000fe40006000000 */
[----:B------:R-:W-:-:S04]  /*ca50*/  ISETP.LT.OR P6, PT, R8, 0x3a, P6 ;  /* 0x0000003a0800780c */ /* 0x000fc800037c1670 */
[----:B------:R-:W-:Y:S02]  /*ca60*/  FSEL R55, R55, -INF , !P6 ;  /* 0xff80000037377808 */ /* 0x000fe40007000000 */
[----:B0-----:R-:W-:-:S05]  /*ca70*/  FMNMX.FTZ R26, R24, R9, !PT ;  /* 0x00000009181a7209 */ /* 0x001fca0007810000 */
[----:B------:R-:W0:Y:S02]  /*ca80*/  SHFL.BFLY PT, R9, R26, 0x1, 0x1f ;  /* 0x0c201f001a097f89 */ /* 0x000e2400000e0000 */
[----:B0-----:R-:W-:-:S04]  /*ca90*/  FMNMX.FTZ R9, R26, R9, !PT ;  /* 0x000000091a097209 */ /* 0x001fc80007810000 */
[C---:B------:R-:W-:Y:S01]  /*caa0*/  FSETP.NEU.FTZ.AND P3, PT, R9.reuse, -INF , PT ;  /* 0xff8000000900780b */ /* 0x040fe20003f7d000 */
[----:B------:R-:W-:-:S05]  /*cab0*/  FMUL.FTZ R20, R9, R14 ;  /* 0x0000000e09147220 */ /* 0x000fca0000410000 */
[----:B------:R-:W-:Y:S02]  /*cac0*/  FSEL R59, R20, RZ, P3 ;  /* 0x000000ff143b7208 */ /* 0x000fe40001800000 */
[----:B------:R-:W-:Y:S02]  /*cad0*/  FMNMX.FTZ R20, R25, R27, !PT ;  /* 0x0000001b19147209 */ /* 0x000fe40007810000 */
[----:B------:R-:W-:Y:S01]  /*cae0*/  ISETP.NE.AND P3, PT, R75, RZ, PT ;  /* 0x000000ff4b00720c */ /* 0x000fe20003f65270 */
[--C-:B------:R-:W-:Y:S01]  /*caf0*/  FFMA.FTZ R24, R62, R14, -R59.reuse ;  /* 0x0000000e3e187223 */ /* 0x100fe2000001083b */
[----:B------:R-:W-:Y:S01]  /*cb00*/  FMNMX.FTZ R20, R29, R20, !PT ;  /* 0x000000141d147209 */ /* 0x000fe20007810000 */
[-CC-:B------:R-:W-:Y:S01]  /*cb10*/  FFMA.FTZ R26, R66, R14.reuse, -R59.reuse ;  /* 0x0000000e421a7223 */ /* 0x180fe2000001083b */
[----:B------:R-:W-:Y:S01]  /*cb20*/  ISETP.GT.AND P3, PT, R15, 0x30, !P3 ;  /* 0x000000300f00780c */ /* 0x000fe20005f64270 */
[--C-:B------:R-:W-:Y:S01]  /*cb30*/  FFMA.FTZ R15, R28, R14, -R59.reuse ;  /* 0x0000000e1c0f7223 */ /* 0x100fe2000001083b */
[----:B------:R-:W-:Y:S01]  /*cb40*/  FMNMX.FTZ R20, R31, R20, !PT ;  /* 0x000000141f147209 */ /* 0x000fe20007810000 */
[----:B------:R0:W-:Y:S01]  /*cb50*/  MUFU.EX2 R61, R24 ;  /* 0x00000018003d7308 */ /* 0x0001e20000000800 */
[----:B------:R-:W-:Y:S01]  /*cb60*/  ISETP.LT.OR P3, PT, R8, 0x31, P3 ;  /* 0x000000310800780c */ /* 0x000fe20001f61670 */
[--C-:B------:R-:W-:Y:S01]  /*cb70*/  FFMA.FTZ R8, R64, R14, -R59.reuse ;  /* 0x0000000e40087223 */ /* 0x100fe2000001083b */
[----:B------:R-:W-:Y:S01]  /*cb80*/  FMNMX.FTZ R20, R33, R20, !PT ;  /* 0x0000001421147209 */ /* 0x000fe20007810000 */
[-CC-:B------:R-:W-:Y:S01]  /*cb90*/  FFMA.FTZ R28, R32, R14.reuse, -R59.reuse ;  /* 0x0000000e201c7223 */ /* 0x180fe2000001083b */
[----:B------:R-:W-:Y:S01]  /*cba0*/  FSEL R49, R50, -INF , !P3 ;  /* 0xff80000032317808 */ /* 0x000fe20005800000 */
[--C-:B------:R-:W-:Y:S01]  /*cbb0*/  FFMA.FTZ R32, R70, R14, -R59.reuse ;  /* 0x0000000e46207223 */ /* 0x100fe2000001083b */
[----:B------:R-:W-:Y:S01]  /*cbc0*/  FMNMX.FTZ R20, R35, R20, !PT ;  /* 0x0000001423147209 */ /* 0x000fe20007810000 */
[----:B------:R1:W-:Y:S01]  /*cbd0*/  MUFU.EX2 R164, R15 ;  /* 0x0000000f00a47308 */ /* 0x0003e20000000800 */
[-CC-:B0-----:R-:W-:Y:S01]  /*cbe0*/  FFMA.FTZ R24, R68, R14.reuse, -R59.reuse ;  /* 0x0000000e44187223 */ /* 0x181fe2000001083b */
        /* <DEDUP_REMOVED lines=22> */
[----:B------:R0:W-:Y:S04]  /*cd50*/  MUFU.EX2 R65, R24 ;  /* 0x0000001800417308 */ /* 0x0001e80000000800 */
[----:B-1----:R-:W1:Y:S04]  /*cd60*/  SHFL.BFLY PT, R15, R20, 0x2, 0x1f ;  /* 0x0c401f00140f7f89 */ /* 0x002e6800000e0000 */
[----:B------:R-:W2:Y:S01]  /*cd70*/  MUFU.EX2 R30, R30 ;  /* 0x0000001e001e7308 */ /* 0x000ea20000000800 */
[----:B0-----:R-:W-:-:S04]  /*cd80*/  IMAD R24, R19, 0x1000, R193 ;  /* 0x0000100013187824 */ /* 0x001fc800078e02c1 */
[C---:B------:R-:W-:Y:S01]  /*cd90*/  VIADD R26, R24.reuse, 0x80 ;  /* 0x00000080181a7836 */ /* 0x040fe20000000000 */
[C---:B------:R-:W-:Y:S01]  /*cda0*/  R2UR UR6, R24.reuse ;  /* 0x00000000180672ca */ /* 0x040fe200000e0000 */
[C---:B------:R-:W-:Y:S01]  /*cdb0*/  VIADD R28, R24.reuse, 0x100 ;  /* 0x00000100181c7836 */ /* 0x040fe20000000000 */
[----:B------:R-:W-:Y:S01]  /*cdc0*/  MUFU.EX2 R34, R34 ;  /* 0x0000002200227308 */ /* 0x000fe20000000800 */
[----:B------:R-:W-:Y:S01]  /*cdd0*/  VIADD R24, R24, 0x180 ;  /* 0x0000018018187836 */ /* 0x000fe20000000000 */
[----:B------:R-:W-:Y:S02]  /*cde0*/  R2UR UR10, R26 ;  /* 0x000000001a0a72ca */ /* 0x000fe400000e0000 */
[----:B------:R-:W-:Y:S02]  /*cdf0*/  R2UR UR14, R28 ;  /* 0x000000001c0e72ca */ /* 0x000fe400000e0000 */
[----:B------:R-:W-:Y:S02]  /*ce00*/  R2UR UR18, R24 ;  /* 0x00000000181272ca */ /* 0x000fe400000e0000 */
[----:B------:R-:W-:Y:S01]  /*ce10*/  MUFU.EX2 R170, R170 ;  /* 0x000000aa00aa7308 */ /* 0x000fe20000000800 */
[----:B--2---:R-:W-:-:S02]  /*ce20*/  F2FP.F16.F32.PACK_AB R162, R67, R30 ;  /* 0x0000001e43a2723e */ /* 0x004fc400000000ff */
[----:B-1----:R-:W-:Y:S01]  /*ce30*/  FMNMX.FTZ R8, R20, R15, !PT ;  /* 0x0000000f14087209 */ /* 0x002fe20007810000 */
[----:B------:R-:W-:-:S04]  /*ce40*/  FFMA.FTZ R15, R72, R14, -R59 ;  /* 0x0000000e480f7223 */ /* 0x000fc8000001083b */
[----:B------:R-:W0:Y:S01]  /*ce50*/  MUFU.EX2 R171, R171 ;  /* 0x000000ab00ab7308 */ /* 0x000e220000000800 */
[----:B------:R-:W1:Y:S07]  /*ce60*/  SHFL.BFLY PT, R57, R8, 0x1, 0x1f ;  /* 0x0c201f0008397f89 */ /* 0x000e6e00000e0000 */
[----:B------:R-:W2:Y:S08]  /*ce70*/  MUFU.EX2 R15, R15 ;  /* 0x0000000f000f7308 */ /* 0x000eb00000000800 */
[----:B------:R-:W-:Y:S01]  /*ce80*/  MUFU.EX2 R172, R172 ;  /* 0x000000ac00ac7308 */ /* 0x000fe20000000800 */
[----:B0-----:R-:W-:-:S07]  /*ce90*/  F2FP.F16.F32.PACK_AB R158, R171, R170 ;  /* 0x000000aaab9e723e */ /* 0x001fce00000000ff */
[----:B------:R-:W0:Y:S01]  /*cea0*/  MUFU.EX2 R173, R173 ;  /* 0x000000ad00ad7308 */ /* 0x000e220000000800 */
[----:B-1----:R-:W-:Y:S02]  /*ceb0*/  FMNMX.FTZ R20, R8, R57, !PT ;  /* 0x0000003908147209 */ /* 0x002fe40007810000 */
[----:B--2---:R-:W-:Y:S02]  /*cec0*/  F2FP.F16.F32.PACK_AB R156, R15, R34 ;  /* 0x000000220f9c723e */ /* 0x004fe400000000ff */
[C---:B------:R-:W-:Y:S01]  /*ced0*/  FSETP.NEU.FTZ.AND P3, PT, R20.reuse, -INF , PT ;  /* 0xff8000001400780b */ /* 0x040fe20003f7d000 */
[----:B------:R-:W-:Y:S02]  /*cee0*/  FMUL.FTZ R8, R20, R14 ;  /* 0x0000000e14087220 */ /* 0x000fe40000410000 */
[----:B------:R-:W-:Y:S03]  /*cef0*/  MUFU.EX2 R174, R174 ;  /* 0x000000ae00ae7308 */ /* 0x000fe60000000800 */
[----:B------:R-:W-:-:S02]  /*cf00*/  FSEL R8, R8, RZ, P3 ;  /* 0x000000ff08087208 */ /* 0x000fc40001800000 */
        /* <DEDUP_REMOVED lines=13> */
[----:B------:R2:W3:Y:S01]  /*cfe0*/  MUFU.EX2 R32, R27 ;  /* 0x0000001b00207308 */ /* 0x0004e20000000800 */
[-CC-:B------:R-:W-:Y:S01]  /*cff0*/  FFMA.FTZ R180, R47, R14.reuse, -R8.reuse ;  /* 0x0000000e2fb47223 */ /* 0x180fe20000010808 */
[-CC-:B------:R-:W-:Y:S01]  /*d000*/  FFMA.FTZ R181, R49, R14.reuse, -R8.reuse ;  /* 0x0000000e31b57223 */ /* 0x180fe20000010808 */
[-CC-:B------:R-:W-:Y:S01]  /*d010*/  FFMA.FTZ R182, R51, R14.reuse, -R8.reuse ;  /* 0x0000000e33b67223 */ /* 0x180fe20000010808 */
[-CC-:B------:R-:W-:Y:S01]  /*d020*/  FFMA.FTZ R183, R53, R14.reuse, -R8.reuse ;  /* 0x0000000e35b77223 */ /* 0x180fe20000010808 */
[----:B------:R-:W-:Y:S01]  /*d030*/  FFMA.FTZ R8, R55, R14, -R8 ;  /* 0x0000000e37087223 */ /* 0x000fe20000010808 */
[----:B-1----:R-:W-:Y:S01]  /*d040*/  IMAD.MOV.U32 R25, RZ, RZ, 0x40000040 ;  /* 0x40000040ff197424 */ /* 0x002fe200078e00ff */
[----:B0-----:R-:W-:Y:S01]  /*d050*/  F2FP.F16.F32.PACK_AB R152, R173, R172 ;  /* 0x000000acad98723e */ /* 0x001fe200000000ff */
[----:B------:R0:W1:Y:S01]  /*d060*/  MUFU.EX2 R167, R29 ;  /* 0x0000001d00a77308 */ /* 0x0000620000000800 */
[----:B--2---:R-:W-:-:S02]  /*d070*/  IMAD.MOV.U32 R27, RZ, RZ, 0x40000040 ;  /* 0x40000040ff1b7424 */ /* 0x004fc400078e00ff */
[C---:B------:R-:W-:Y:S02]  /*d080*/  R2UR UR7, R25.reuse ;  /* 0x00000000190772ca */ /* 0x040fe400000e0000 */
[----:B------:R-:W-:Y:S02]  /*d090*/  R2UR UR19, R25 ;  /* 0x00000000191372ca */ /* 0x000fe400000e0000 */
[----:B------:R-:W-:Y:S01]  /*d0a0*/  R2UR UR11, R27 ;  /* 0x000000001b0b72ca */ /* 0x000fe200000e0000 */
[----:B------:R-:W2:Y:S01]  /*d0b0*/  MUFU.EX2 R36, R31 ;  /* 0x0000001f00247308 */ /* 0x000ea20000000800 */
[----:B0-----:R-:W-:Y:S01]  /*d0c0*/  FADD.FTZ R29, R164, R61 ;  /* 0x0000003da41d7221 */ /* 0x001fe20000010000 */
[----:B---3--:R-:W-:Y:S01]  /*d0d0*/  FADD.FTZ R26, R165, R32 ;  /* 0x00000020a51a7221 */ /* 0x008fe20000010000 */
[----:B------:R-:W-:Y:S02]  /*d0e0*/  F2FP.F16.F32.PACK_AB R164, R61, R164 ;  /* 0x000000a43da4723e */ /* 0x000fe400000000ff */
[----:B------:R-:W-:Y:S01]  /*d0f0*/  FADD.FTZ R40, R166, R29 ;  /* 0x0000001da6287221 */ /* 0x000fe20000010000 */
[C---:B------:R-:W-:Y:S01]  /*d100*/  F2FP.F16.F32.PACK_AB R166, R63.reuse, R166 ;  /* 0x000000a63fa6723e */ /* 0x040fe200000000ff */
[----:B------:R-:W-:Y:S01]  /*d110*/  IMAD.MOV.U32 R29, RZ, RZ, 0x40000040 ;  /* 0x40000040ff1d7424 */ /* 0x000fe200078e00ff */
[----:B------:R-:W0:Y:S01]  /*d120*/  MUFU.EX2 R33, R33 ;  /* 0x0000002100217308 */ /* 0x000e220000000800 */
[----:B------:R-:W-:Y:S01]  /*d130*/  FADD.FTZ R27, R63, R40 ;  /* 0x000000283f1b7221 */ /* 0x000fe20000010000 */
[----:B-1----:R-:W-:Y:S01]  /*d140*/  FADD.FTZ R25, R167, R26 ;  /* 0x0000001aa7197221 */ /* 0x002fe20000010000 */
[----:B------:R-:W-:-:S02]  /*d150*/  F2FP.F16.F32.PACK_AB R165, R32, R165 ;  /* 0x000000a520a5723e */ /* 0x000fc400000000ff */
[----:B------:R-:W-:Y:S01]  /*d160*/  FADD.FTZ R28, R160, R27 ;  /* 0x0000001ba01c7221 */ /* 0x000fe20000010000 */
[C---:B------:R-:W-:Y:S02]  /*d170*/  F2FP.F16.F32.PACK_AB R160, R65.reuse, R160 ;  /* 0x000000a041a0723e */ /* 0x040fe400000000ff */
[----:B------:R-:W1:Y:S01]  /*d180*/  MUFU.EX2 R38, R35 ;  /* 0x0000002300267308 */ /* 0x000e620000000800 */
[----:B------:R-:W-:Y:S01]  /*d190*/  FADD.FTZ R27, R65, R28 ;  /* 0x0000001c411b7221 */ /* 0x000fe20000010000 */
[C---:B--2---:R-:W-:Y:S01]  /*d1a0*/  FADD.FTZ R24, R36.reuse, R25 ;  /* 0x0000001924187221 */ /* 0x044fe20000010000 */
[----:B------:R-:W-:Y:S02]  /*d1b0*/  F2FP.F16.F32.PACK_AB R167, R36, R167 ;  /* 0x000000a724a7723e */ /* 0x000fe400000000ff */
[----:B------:R-:W-:Y:S01]  /*d1c0*/  FADD.FTZ R26, R30, R27 ;  /* 0x0000001b1e1a7221 */ /* 0x000fe20000010000 */
[----:B------:R-:W-:Y:S02]  /*d1d0*/  R2UR UR15, R29 ;  /* 0x000000001d0f72ca */ /* 0x000fe400000e0000 */
[----:B------:R-:W2:Y:S01]  /*d1e0*/  MUFU.EX2 R37, R37 ;  /* 0x0000002500257308 */ /* 0x000ea20000000800 */
[----:B0-----:R-:W-:Y:S01]  /*d1f0*/  FADD.FTZ R25, R33, R24 ;  /* 0x0000001821197221 */ /* 0x001fe20000010000 */
[----:B------:R-:W-:Y:S01]  /*d200*/  FADD.FTZ R27, R67, R26 ;  /* 0x0000001a431b7221 */ /* 0x000fe20000010000 */
[----:B------:R-:W-:Y:S03]  /*d210*/  STSM.16.M88.4 [R198+0x36400], R164 ;  /* 0x036400a4c6007844 */ /* 0x000fe60000000200 */
[----:B------:R-:W-:-:S02]  /*d220*/  FADD.FTZ R200, R34, R27 ;  /* 0x0000001b22c87221 */ /* 0x000fc40000010000 */
[----:B------:R-:W0:Y:S01]  /*d230*/  MUFU.EX2 R176, R176 ;  /* 0x000000b000b07308 */ /* 0x000e220000000800 */
[C---:B-1----:R-:W-:Y:S01]  /*d240*/  F2FP.F16.F32.PACK_AB R161, R38.reuse, R33 ;  /* 0x0000002126a1723e */ /* 0x042fe200000000ff */
[----:B------:R-:W-:Y:S01]  /*d250*/  FADD.FTZ R24, R38, R25 ;  /* 0x0000001926187221 */ /* 0x000fe20000010000 */
[----:B------:R-:W-:-:S04]  /*d260*/  FADD.FTZ R15, R15, R200 ;  /* 0x000000c80f0f7221 */ /* 0x000fc80000010000 */
[----:B------:R-:W-:Y:S01]  /*d270*/  FADD.FTZ R170, R170, R15 ;  /* 0x0000000faaaa7221 */ /* 0x000fe20000010000 */
[----:B------:R-:W-:Y:S01]  /*d280*/  MUFU.EX2 R177, R177 ;  /* 0x000000b100b17308 */ /* 0x000fe20000000800 */
[----:B--2---:R-:W-:Y:S02]  /*d290*/  FADD.FTZ R201, R37, R24 ;  /* 0x0000001825c97221 */ /* 0x004fe40000010000 */
[----:B------:R-:W-:-:S04]  /*d2a0*/  FADD.FTZ R171, R171, R170 ;  /* 0x000000aaabab7221 */ /* 0x000fc80000010000 */
[----:B------:R-:W-:Y:S01]  /*d2b0*/  FADD.FTZ R172, R172, R171 ;  /* 0x000000abacac7221 */ /* 0x000fe20000010000 */
[----:B------:R-:W1:Y:S01]  /*d2c0*/  MUFU.EX2 R178, R178 ;  /* 0x000000b200b27308 */ /* 0x000e620000000800 */
[C---:B0-----:R-:W-:Y:S01]  /*d2d0*/  F2FP.F16.F32.PACK_AB R163, R176.reuse, R37 ;  /* 0x00000025b0a3723e */ /* 0x041fe200000000ff */
[----:B------:R-:W-:Y:S01]  /*d2e0*/  FADD.FTZ R176, R176, R201 ;  /* 0x000000c9b0b07221 */ /* 0x000fe20000010000 */
[----:B------:R-:W-:-:S03]  /*d2f0*/  FADD.FTZ R173, R173, R172 ;  /* 0x000000acadad7221 */ /* 0x000fc60000010000 */
[----:B------:R-:W-:Y:S02]  /*d300*/  STSM.16.M88.4 [R211], R160 ;  /* 0x000000a0d3007844 */ /* 0x000fe40000000200 */
[----:B------:R-:W-:Y:S08]  /*d310*/  MUFU.EX2 R179, R179 ;  /* 0x000000b300b37308 */ /* 0x000ff00000000800 */
[----:B------:R-:W0:Y:S01]  /*d320*/  MUFU.EX2 R180, R180 ;  /* 0x000000b400b47308 */ /* 0x000e220000000800 */
[----:B-1----:R-:W-:Y:S01]  /*d330*/  F2FP.F16.F32.PACK_AB R157, R178, R177 ;  /* 0x000000b1b29d723e */ /* 0x002fe200000000ff */
[----:B------:R-:W-:-:S04]  /*d340*/  FADD.FTZ R177, R177, R176 ;  /* 0x000000b0b1b17221 */ /* 0x000fc80000010000 */
[----:B------:R-:W-:Y:S02]  /*d350*/  FADD.FTZ R178, R178, R177 ;  /* 0x000000b1b2b27221 */ /* 0x000fe40000010000 */
[----:B------:R-:W1:Y:S08]  /*d360*/  MUFU.EX2 R175, R175 ;  /* 0x000000af00af7308 */ /* 0x000e700000000800 */
[----:B------:R-:W-:Y:S01]  /*d370*/  MUFU.EX2 R181, R181 ;  /* 0x000000b500b57308 */ /* 0x000fe20000000800 */
[----:B0-----:R-:W-:Y:S01]  /*d380*/  F2FP.F16.F32.PACK_AB R159, R180, R179 ;  /* 0x000000b3b49f723e */ /* 0x001fe200000000ff */
[----:B------:R-:W-:-:S04]  /*d390*/  FADD.FTZ R179, R179, R178 ;  /* 0x000000b2b3b37221 */ /* 0x000fc80000010000 */
[----:B------:R-:W-:Y:S01]  /*d3a0*/  STSM.16.M88.4 [R199], R156 ;  /* 0x0000009cc7007844 */ /* 0x000fe20000000200 */
[----:B------:R-:W-:Y:S01]  /*d3b0*/  FADD.FTZ R180, R180, R179 ;  /* 0x000000b3b4b47221 */ /* 0x000fe20000010000 */
[----:B------:R-:W0:Y:S01]  /*d3c0*/  MUFU.EX2 R182, R182 ;  /* 0x000000b600b67308 */ /* 0x000e220000000800 */
[----:B-1----:R-:W-:-:S07]  /*d3d0*/  F2FP.F16.F32.PACK_AB R154, R175, R174 ;  /* 0x000000aeaf9a723e */ /* 0x002fce00000000ff */
[----:B------:R-:W-:Y:S08]  /*d3e0*/  MUFU.EX2 R183, R183 ;  /* 0x000000b700b77308 */ /* 0x000ff00000000800 */
[----:B------:R-:W1:Y:S01]  /*d3f0*/  MUFU.EX2 R8, R8 ;  /* 0x0000000800087308 */ /* 0x000e620000000800 */
[----:B0-----:R-:W-:Y:S01]  /*d400*/  F2FP.F16.F32.PACK_AB R153, R182, R181 ;  /* 0x000000b5b699723e */ /* 0x001fe200000000ff */
[----:B------:R-:W-:-:S04]  /*d410*/  FADD.FTZ R181, R181, R180 ;  /* 0x000000b4b5b57221 */ /* 0x000fc80000010000 */
[----:B------:R-:W-:Y:S01]  /*d420*/  FADD.FTZ R182, R182, R181 ;  /* 0x000000b5b6b67221 */ /* 0x000fe20000010000 */
[----:B-1----:R-:W-:-:S03]  /*d430*/  F2FP.F16.F32.PACK_AB R155, R8, R183 ;  /* 0x000000b7089b723e */ /* 0x002fc600000000ff */
[----:B------:R-:W-:Y:S02]  /*d440*/  FADD.FTZ R183, R183, R182 ;  /* 0x000000b6b7b77221 */ /* 0x000fe40000010000 */
[----:B------:R0:W-:Y:S01]  /*d450*/  STSM.16.M88.4 [R210], R152 ;  /* 0x00000098d2007844 */ /* 0x0001e20000000200 */
[----:B------:R-:W-:Y:S01]  /*d460*/  WARPGROUP.ARRIVE ;  /* 0x00000000000079c5 */ /* 0x000fe20000000000 */
[----:B------:R-:W-:-:S05]  /*d470*/  FADD.FTZ R8, R8, R183 ;  /* 0x000000b708087221 */ /* 0x000fca0000010000 */
[----:B------:R-:W-:Y:S03]  /*d480*/  HGMMA.64x256x16.F32 R24, R164, gdesc[UR4].tnspB, RZ, !UPT, gsb0 ;  /* 0x43e00004a4187df0 */ /* 0x000fe6000c0008ff */
[----:B------:R-:W-:Y:S02]  /*d490*/  WARPGROUP.DEPBAR.LE gsb0, 0x0 ;  /* 0x00008000000079c5 */ /* 0x000fe40000010000 */
[----:B------:R-:W-:-:S15]  /*d4a0*/  WARPGROUP.ARRIVE ;  /* 0x00000000000079c5 */ /* 0x000fde0000000000 */
[----:B------:R-:W-:-:S08]  /*d4b0*/  NOP ;  /* 0x0000000000007918 */ /* 0x000fd00000000000 */
[----:B------:R-:W-:Y:S03]  /*d4c0*/  HGMMA.64x256x16.F32 R24, R160, gdesc[UR8].tnspB, R24, gsb0 ;  /* 0x43e00008a0187df0 */ /* 0x000fe60008000818 */
        /* <DEDUP_REMOVED lines=9> */
[----:B0-----:R-:W0:Y:S01]  /*d560*/  @P2 LDC R152, c[0x0][0x44c] ;  /* 0x00011300ff982b82 */ /* 0x001e220000000800 */
[----:B------:R1:W-:Y:S06]  /*d570*/  MEMBAR.ALL.CTA ;  /* 0x0000000000007992 */ /* 0x0003ec0000008000 */
[----:B-1----:R-:W1:Y:S01]  /*d580*/  FENCE.VIEW.ASYNC.S ;  /* 0x00000000000073c6 */ /* 0x002e620000000000 */
[----:B------:R-:W2:Y:S01]  /*d590*/  @P2 LDC R154, c[0x0][0x450] ;  /* 0x00011400ff9a2b82 */ /* 0x000ea20000000800 */
[----:B0-----:R-:W-:-:S04]  /*d5a0*/  @P2 IMAD.HI.U32 R15, R195, R152, RZ ;  /* 0x00000098c30f2227 */ /* 0x001fc800078e00ff */
[----:B------:R-:W-:Y:S01]  /*d5b0*/  IMAD.MOV.U32 R152, RZ, RZ, R195 ;  /* 0x000000ffff987224 */ /* 0x000fe200078e00c3 */
[----:B--2---:R-:W-:Y:S01]  /*d5c0*/  @P2 SHF.R.U32.HI R152, RZ, R154, R15 ;  /* 0x0000009aff982219 */ /* 0x004fe2000001160f */
[----:B------:R-:W-:-:S04]  /*d5d0*/  VIADD R15, R168, 0xfffffffe ;  /* 0xfffffffea80f7836 */ /* 0x000fc80000000000 */
[----:B------:R-:W-:-:S04]  /*d5e0*/  IMAD.IADD R169, R169, 0x1, R152 ;  /* 0x00000001a9a97824 */ /* 0x000fc800078e0298 */
[----:B------:R-:W-:Y:S01]  /*d5f0*/  VIADD R152, R169, UR4 ;  /* 0x00000004a9987c36 */ /* 0x000fe20008000000 */
[----:B-1----:R-:W-:Y:S01]  /*d600*/  NOP ;  /* 0x0000000000007918 */ /* 0x002fe20000000000 */
[----:B------:R-:W-:Y:S06]  /*d610*/  BAR.ARV 0xe, 0x100 ;  /* 0x0384000000007b1d */ /* 0x000fec0000002000 */
[----:B------:R0:W-:Y:S02]  /*d620*/  @!P1 SYNCS.ARRIVE.TRANS64.RED.A1T0 RZ, [R0+URZ], RZ ;  /* 0x000000ff00ff99a7 */ /* 0x0001e4000810043f */
[----:B0-----:R-:W-:-:S04]  /*d630*/  FADD.FTZ R0, R174, R173 ;  /* 0x000000adae007221 */ /* 0x001fc80000010000 */
[----:B------:R-:W-:Y:S01]  /*d640*/  FADD.FTZ R0, R175, R0 ;  /* 0x00000000af007221 */ /* 0x000fe20000010000 */
        /* <DEDUP_REMOVED lines=13> */
.L_x_6806:
[----:B------:R-:W-:-:S06]  /*d720*/  UISETP.NE.AND UP0, UPT, UR5, 0x1, UPT ;  /* 0x000000010500788c */ /* 0x000fcc000bf05270 */
[----:B------:R-:W-:-:S05]  /*d730*/  PLOP3.LUT P3, PT, PT, PT, UP0, 0x80, 0x0 ;  /* 0x000000000000781c */ /* 0x000fca0003f6f008 */
[----:B------:R-:W-:-:S08]  /*d740*/  @UP0 ULDC.64 UR6, c[0x0][0xae0] ;  /* 0x0002b80000060ab9 */ /* 0x000fd00000000a00 */
[----:B------:R-:W-:-:S05]  /*d750*/  @P3 IMAD.HI.U32 R154, R153, UR6, RZ ;  /* 0x00000006999a3c27 */ /* 0x000fca000f8e00ff */
[----:B------:R-:W-:-:S07]  /*d760*/  @P3 SHF.R.U32.HI R153, RZ, UR7, R154 ;  /* 0x00000007ff993c19 */ /* 0x000fce000801169a */
.L_x_6807:
[----:B------:R-:W-:Y:S05]  /*d770*/  BSYNC B0 ;  /* 0x0000000000007941 */ /* 0x000fea0003800000 */
.L_x_6805:
[----:B------:R-:W-:-:S04]  /*d780*/  IMAD.U32 R154, RZ, RZ, UR5 ;  /* 0x00000005ff9a7e24 */ /* 0x000fc8000f8e00ff */
[----:B------:R-:W-:-:S05]  /*d790*/  IMAD R153, R153, R154, UR5 ;  /* 0x0000000599997e24 */ /* 0x000fca000f8e029a */
[----:B------:R-:W-:-:S07]  /*d7a0*/  VIMNMX R152, R152, R153, PT ;  /* 0x0000009998987248 */ /* 0x000fce0003fe0100 */
.L_x_6804:
        /* <DEDUP_REMOVED lines=8> */
[----:B------:R-:W-:Y:S01]  /*d830*/  SHF.R.S32.HI R208, RZ, 0x6, R153 ;  /* 0x00000006ffd07819 */ /* 0x000fe20000011499 */
[----:B------:R-:W-:Y:S01]  /*d840*/  ULDC UR40, c[0x0][0xa80] ;  /* 0x0002a00000287ab9 */ /* 0x000fe20000000800 */
[----:B------:R-:W-:Y:S01]  /*d850*/  ULDC UR46, c[0x0][0xad8] ;  /* 0x0002b600002e7ab9 */ /* 0x000fe20000000800 */
[----:B------:R-:W-:Y:S01]  /*d860*/  ULDC UR44, c[0x0][0xad8] ;  /* 0x0002b600002c7ab9 */ /* 0x000fe20000000800 */
[----:B------:R-:W-:Y:S01]  /*d870*/  VIMNMX R208, R215, R208, !PT ;  /* 0x000000d0d7d07248 */ /* 0x000fe20007fe0100 */
[----:B------:R-:W-:Y:S03]  /*d880*/  BSSY B1, `(.L_x_6808) ;  /* 0x00003d8000017945 */ /* 0x000fe60003800000 */
[----:B------:R-:W-:-:S13]  /*d890*/  ISETP.GE.AND P3, PT, R15, R208, PT ;  /* 0x000000d00f00720c */ /* 0x000fda0003f66270 */
[----:B------:R-:W-:Y:S05]  /*d8a0*/  @!P3 BRA `(.L_x_6809) ;  /* 0x0000003c0054b947 */ /* 0x000fea0003800000 */
[----:B------:R-:W-:Y:S01]  /*d8b0*/  BSSY B0, `(.L_x_6810) ;  /* 0x00003d0000007945 */ /* 0x000fe20003800000 */
.L_x_6829:
[----:B------:R-:W-:-:S05]  /*d8c0*/  VIADD R200, R19, 0x1 ;  /* 0x0000000113c87836 */ /* 0x000fca0000000000 */
[----:B------:R-:W-:-:S04]  /*d8d0*/  ISETP.NE.AND P3, PT, R200, 0x2, PT ;  /* 0x00000002c800780c */ /* 0x000fc80003f65270 */
[----:B------:R-:W-:Y:S02]  /*d8e0*/  SEL R21, RZ, 0x1, P3 ;  /* 0x00000001ff157807 */ /* 0x000fe40001800000 */
[----:B------:R-:W-:Y:S02]  /*d8f0*/  SEL R200, R200, RZ, P3 ;  /* 0x000000ffc8c87207 */ /* 0x000fe40001800000 */
[----:B------:R-:W-:Y:S01]  /*d900*/  LOP3.LUT R22, R22, R21, RZ, 0x3c, !PT ;  /* 0x0000001516167212 */ /* 0x000fe200078e3cff */
[----:B--2---:R-:W-:Y:S06]  /*d910*/  @!P0 BRA `(.L_x_6811) ;  /* 0x0000000000048947 */ /* 0x004fec0003800000 */
[----:B------:R-:W-:Y:S01]  /*d920*/  BPT.TRAP 0x1 ;  /* 0x000000040000795c */ /* 0x000fe20000300000 */
.L_x_6811:
[----:B------:R-:W-:Y:S01]  /*d930*/  IMAD R201, R200, 0x8, R18 ;  /* 0x00000008c8c97824 */ /* 0x000fe200078e0212 */
[----:B------:R-:W-:-:S04]  /*d940*/  SHF.L.U32 R14, R22, 0x1f, RZ ;  /* 0x0000001f160e7819 */ /* 0x000fc800000006ff */
[----:B------:R0:W1:Y:S01]  /*d950*/  SYNCS.PHASECHK.TRANS64.TRYWAIT P3, [R201+URZ+0x38830], R14 ;  /* 0x0388300ec90075a7 */ /* 0x000062000806017f */
[----:B------:R-:W-:Y:S05]  /*d960*/  @!P0 BRA `(.L_x_6812) ;  /* 0x0000000000048947 */ /* 0x000fea0003800000 */
[----:B------:R-:W-:Y:S01]  /*d970*/  BPT.TRAP 0x1 ;  /* 0x000000040000795c */ /* 0x000fe20000300000 */
.L_x_6812:
[----:B------:R-:W-:Y:S01]  /*d980*/  BSSY B2, `(.L_x_6813) ;  /* 0x0000006000027945 */ /* 0x000fe20003800000 */
[----:B------:R-:W-:Y:S02]  /*d990*/  IMAD R156, R200, 0x200, R191 ;  /* 0x00000200c89c7824 */ /* 0x000fe400078e02bf */
[----:B------:R-:W-:Y:S01]  /*d9a0*/  IMAD.MOV.U32 R157, RZ, RZ, 0x40000040 ;  /* 0x40000040ff9d7424 */ /* 0x000fe200078e00ff */
[----:B-1----:R-:W-:Y:S06]  /*d9b0*/  @P3 BRA `(.L_x_6814) ;  /* 0x0000000000083947 */ /* 0x002fec0003800000 */
[----:B------:R-:W1:Y:S02]  /*d9c0*/  SYNCS.PHASECHK.TRANS64.TRYWAIT P3, [R201+URZ+0x38830], R14 ;  /* 0x0388300ec90075a7 */ /* 0x000e64000806017f */
[----:B-1----:R-:W-:Y:S05]  /*d9d0*/  @!P3 BRA `(.L_x_6815) ;  /* 0x000001940098b947 */ /* 0x002fea0003800000 */
.L_x_6814:
[----:B------:R-:W-:Y:S05]  /*d9e0*/  BSYNC B2 ;  /* 0x0000000000027941 */ /* 0x000fea0003800000 */
.L_x_6813:
        /* <DEDUP_REMOVED lines=36> */
.L_x_6816:
[----:B------:R2:W3:Y:S01]  /*dc30*/  SYNCS.PHASECHK.TRANS64.TRYWAIT P3, [R201+URZ+0x38850], R14 ;  /* 0x0388500ec90075a7 */ /* 0x0004e2000806017f */
[----:B------:R-:W-:Y:S05]  /*dc40*/  @!P0 BRA `(.L_x_6817) ;  /* 0x0000000000048947 */ /* 0x000fea0003800000 */
[----:B------:R-:W-:Y:S01]  /*dc50*/  BPT.TRAP 0x1 ;  /* 0x000000040000795c */ /* 0x000fe20000300000 */
.L_x_6817:
[----:B------:R-:W-:Y:S04]  /*dc60*/  BSSY B2, `(.L_x_6818) ;  /* 0x0000004000027945 */ /* 0x000fe80003800000 */
[----:B---3--:R-:W-:Y:S05]  /*dc70*/  @P3 BRA `(.L_x_6819) ;  /* 0x0000000000083947 */ /* 0x008fea0003800000 */
[----:B------:R-:W3:Y:S02]  /*dc80*/  SYNCS.PHASECHK.TRANS64.TRYWAIT P3, [R201+URZ+0x38850], R14 ;  /* 0x0388500ec90075a7 */ /* 0x000ee4000806017f */
[----:B---3--:R-:W-:Y:S05]  /*dc90*/  @!P3 BRA `(.L_x_6820) ;  /* 0x0000019000fcb947 */ /* 0x008fea0003800000 */
.L_x_6819:
[----:B------:R-:W-:Y:S05]  /*dca0*/  BSYNC B2 ;  /* 0x0000000000027941 */ /* 0x000fea0003800000 */
.L_x_6818:
[----:B------:R-:W-:Y:S01]  /*dcb0*/  IMAD R202, R200, 0x1000, R192 ;  /* 0x00001000c8ca7824 */ /* 0x000fe200078e02c0 */
[----:B------:R-:W-:Y:S01]  /*dcc0*/  R2UR UR4, R2 ;  /* 0x00000000020472ca */ /* 0x000fe200000e0000 */
[----:B------:R-:W-:Y:S01]  /*dcd0*/  IMAD.MOV.U32 R203, RZ, RZ, 0x40000040 ;  /* 0x40000040ffcb7424 */ /* 0x000fe200078e00ff */
[----:B------:R-:W-:Y:S01]  /*dce0*/  R2UR UR5, R3 ;  /* 0x00000000030572ca */ /* 0x000fe200000e0000 */
[----:B------:R-:W-:Y:S01]  /*dcf0*/  WARPGROUP.ARRIVE ;  /* 0x00000000000079c5 */ /* 0x000fe20000000000 */
[----:B------:R-:W-:Y:S01]  /*dd00*/  R2UR UR6, R202 ;  /* 0x00000000ca0672ca */ /* 0x000fe200000e0000 */
[----:B------:R-:W-:Y:S01]  /*dd10*/  VIADD R204, R2, 0x2 ;  /* 0x0000000202cc7836 */ /* 0x000fe20000000000 */
[----:B------:R-:W-:Y:S01]  /*dd20*/  R2UR UR7, R203 ;  /* 0x00000000cb0772ca */ /* 0x000fe200000e0000 */
[----:B------:R-:W-:Y:S02]  /*dd30*/  IMAD.MOV.U32 R205, RZ, RZ, 0x40000040 ;  /* 0x40000040ffcd7424 */ /* 0x000fe400078e00ff */
[----:B------:R-:W4:Y:S01]  /*dd40*/  S2R R21, SR_TID.X ;  /* 0x0000000000157919 */ /* 0x000f220000002100 */
[----:B------:R-:W-:Y:S01]  /*dd50*/  VIADD R206, R202, 0x800 ;  /* 0x00000800cace7836 */ /* 0x000fe20000000000 */
[----:B------:R-:W-:Y:S01]  /*dd60*/  UISETP.NE.AND UP0, UPT, UR48, URZ, UPT ;  /* 0x0000003f3000728c */ /* 0x000fe2000bf05270 */
[----:B------:R-:W-:-:S07]  /*dd70*/  VIADD R207, R2, 0x800 ;  /* 0x0000080002cf7836 */ /* 0x000fce0000000000 */
        /* <DEDUP_REMOVED lines=9> */
[----:B----4-:R-:W-:-:S05]  /*de10*/  SHF.R.U32.HI R21, RZ, 0x7, R21 ;  /* 0x00000007ff157819 */ /* 0x010fca0000011615 */
[----:B0123--:R0:W1:Y:S02]  /*de20*/  SHFL.IDX PT, R14, R21, RZ, 0x1f ;  /* 0x00001fff150e7589 */ /* 0x00f06400000e0000 */
[----:B0-----:R-:W-:Y:S01]  /*de30*/  IMAD.MOV.U32 R21, RZ, RZ, 0x4 ;  /* 0x00000004ff157424 */ /* 0x001fe200078e00ff */
        /* <DEDUP_REMOVED lines=189> */
[----:B------:R-:W-:Y:S02]  /*ea10*/  IMAD.MOV.U32 R205, RZ, RZ, 0x40000040 ;  /* 0x40000040ffcd7424 */ /* 0x000fe400078e00ff */
[----:B------:R-:W-:Y:S01]  /*ea20*/  IMAD.MOV.U32 R206, RZ, RZ, 0x28 ;  /* 0x00000028ffce7424 */ /* 0x000fe200078e00ff */
        /* <DEDUP_REMOVED lines=17> */
[----:B------:R-:W-:Y:S02]  /*eb40*/  VIADD R207, R202, 0xa00 ;  /* 0x00000a00cacf7836 */ /* 0x000fe40000000000 */
[----:B------:R-:W-:Y:S01]  /*eb50*/  IMAD.IADD R204, R206, 0x1, R14 ;  /* 0x00000001cecc7824 */ /* 0x000fe200078e020e */
[----:B------:R-:W-:-:S02]  /*eb60*/  WARPGROUP.DEPBAR.LE gsb0, 0x0 ;  /* 0x00008000000079c5 */ /* 0x000fc40000010000 */
[----:B------:R-:W-:-:S07]  /*eb70*/  WARPGROUP.ARRIVE ;  /* 0x00000000000079c5 */ /* 0x000fce0000000000 */
        /* <DEDUP_REMOVED lines=108> */
[----:B------:R-:W-:Y:S02]  /*f240*/  IMAD.MOV.U32 R205, RZ, RZ, 0x40000040 ;  /* 0x40000040ffcd7424 */ /* 0x000fe400078e00ff */
[----:B------:R-:W-:Y:S01]  /*f250*/  IMAD.IADD R14, R214, 0x1, R195 ;  /* 0x00000001d60e7824 */ /* 0x000fe200078e02c3 */
[----:B------:R-:W-:Y:S01]  /*f260*/  R2UR UR4, R204 ;  /* 0x00000000cc0472ca */ /* 0x000fe200000e0000 */
[----:B------:R-:W-:Y:S01]  /*f270*/  IMAD.IADD R204, R207, 0x1, R203 ;  /* 0x00000001cfcc7824 */ /* 0x000fe200078e02cb */
[----:B------:R-:W-:Y:S01]  /*f280*/  R2UR UR5, R205 ;  /* 0x00000000cd0572ca */ /* 0x000fe200000e0000 */
[----:B------:R-:W-:Y:S01]  /*f290*/  IMAD.MOV.U32 R205, RZ, RZ, 0x40000040 ;  /* 0x40000040ffcd7424 */ /* 0x000fe200078e00ff */
[----:B------:R-:W-:-:S02]  /*f2a0*/  WARPGROUP.DEPBAR.LE gsb0, 0x0 ;  /* 0x00008000000079c5 */ /* 0x000fc40000010000 */
[----:B------:R-:W-:-:S09]  /*f2b0*/  WARPGROUP.ARRIVE ;  /* 0x00000000000079c5 */ /* 0x000fd20000000000 */
[----:B------:R-:W-:Y:S01]  /*f2c0*/  HGMMA.64x64x16.F32 R152, gdesc[UR4], R152, gsb0 ;  /* 0x00e00000049879f0 */ /* 0x000fe20008000898 */
[----:B------:R-:W-:Y:S01]  /*f2d0*/  R2UR UR4, R204 ;  /* 0x00000000cc0472ca */ /* 0x000fe200000e0000 */
[--C-:B------:R-:W-:Y:S01]  /*f2e0*/  IMAD.IADD R204, R203, 0x1, R206.reuse ;  /* 0x00000001cbcc7824 */ /* 0x100fe200078e02ce */
[----:B------:R-:W-:Y:S01]  /*f2f0*/  R2UR UR5, R205 ;  /* 0x00000000cd0572ca */ /* 0x000fe200000e0000 */
[----:B------:R-:W-:Y:S01]  /*f300*/  IMAD.MOV.U32 R205, RZ, RZ, 0x40000040 ;  /* 0x40000040ffcd7424 */ /* 0x000fe200078e00ff */
[----:B------:R-:W0:Y:S01]  /*f310*/  @P2 LDC R203, c[0x0][0x44c] ;  /* 0x00011300ffcb2b82 */ /* 0x000e220000000800 */
[----:B------:R-:W-:Y:S01]  /*f320*/  IMAD.IADD R206, R21, 0x1, R206 ;  /* 0x0000000115ce7824 */ /* 0x000fe200078e02ce */
[----:B------:R-:W-:Y:S01]  /*f330*/  R2UR UR6, R204 ;  /* 0x00000000cc0672ca */ /* 0x000fe200000e0000 */
[----:B------:R-:W-:Y:S01]  /*f340*/  IMAD.IADD R204, R207, 0x1, R21 ;  /* 0x00000001cfcc7824 */ /* 0x000fe200078e0215 */
[----:B------:R-:W-:Y:S01]  /*f350*/  R2UR UR7, R205 ;  /* 0x00000000cd0772ca */ /* 0x000fe200000e0000 */
[----:B------:R-:W-:-:S02]  /*f360*/  IMAD.MOV.U32 R205, RZ, RZ, 0x40000040 ;  /* 0x40000040ffcd7424 */ /* 0x000fc400078e00ff */
[----:B------:R-:W-:Y:S01]  /*f370*/  IMAD.MOV.U32 R207, RZ, RZ, 0x40000040 ;  /* 0x40000040ffcf7424 */ /* 0x000fe200078e00ff */
[----:B------:R-:W1:Y:S01]  /*f380*/  @P2 LDC R21, c[0x0][0x450] ;  /* 0x00011400ff152b82 */ /* 0x000e620000000800 */
[----:B0-----:R-:W-:-:S05]  /*f390*/  @P2 IMAD.HI.U32 R203, R14, R203, RZ ;  /* 0x000000cb0ecb2227 */ /* 0x001fca00078e00ff */
[----:B-1----:R-:W-:Y:S01]  /*f3a0*/  @P2 SHF.R.U32.HI R14, RZ, R21, R203 ;  /* 0x00000015ff0e2219 */ /* 0x002fe200000116cb */
[----:B------:R-:W-:Y:S02]  /*f3b0*/  IMAD.MOV.U32 R203, RZ, RZ, 0x40 ;  /* 0x00000040ffcb7424 */ /* 0x000fe400078e00ff */
[----:B------:R-:W-:Y:S02]  /*f3c0*/  IMAD.MOV.U32 R21, RZ, RZ, 0x1000 ;  /* 0x00001000ff157424 */ /* 0x000fe400078e00ff */
[----:B------:R-:W0:Y:S01]  /*f3d0*/  SHFL.IDX PT, R230, R14, RZ, 0x1c1f ;  /* 0x001c1fff0ee67589 */ /* 0x000e2200000e0000 */
[----:B------:R-:W-:Y:S02]  /*f3e0*/  SEL R203, R203, 0x3e, P3 ;  /* 0x0000003ecbcb7807 */ /* 0x000fe40001800000 */
[----:B------:R-:W-:Y:S02]  /*f3f0*/  SEL R21, R21, 0xf80, P3 ;  /* 0x00000f8015157807 */ /* 0x000fe40001800000 */
[----:B------:R-:W-:-:S02]  /*f400*/  LOP3.LUT R203, R203, 0x6, RZ, 0xc0, !PT ;  /* 0x00000006cbcb7812 */ /* 0x000fc400078ec0ff */
[----:B------:R-:W-:Y:S02]  /*f410*/  LOP3.LUT R21, R21, 0x1e00, RZ, 0xc0, !PT ;  /* 0x00001e0015157812 */ /* 0x000fe400078ec0ff */
[----:B------:R-:W-:Y:S02]  /*f420*/  PLOP3.LUT P3, PT, PT, PT, UP0, 0x40, 0x0 ;  /* 0x000000000000781c */ /* 0x000fe40003f6e808 */
[----:B------:R-:W-:Y:S01]  /*f430*/  IADD3 R202, R203, R21, R202 ;  /* 0x00000015cbca7210 */ /* 0x000fe20007ffe0ca */
[----:B------:R-:W-:Y:S02]  /*f440*/  WARPGROUP.DEPBAR.LE gsb0, 0x0 ;  /* 0x00008000000079c5 */ /* 0x000fe40000010000 */
[----:B------:R-:W-:-:S06]  /*f450*/  WARPGROUP.ARRIVE ;  /* 0x00000000000079c5 */ /* 0x000fcc0000000000 */
[----:B------:R-:W-:Y:S01]  /*f460*/  HGMMA.64x64x16.F32 R152, gdesc[UR4], R152, gsb0 ;  /* 0x00e00000049879f0 */ /* 0x000fe20008000898 */
[----:B------:R-:W-:Y:S02]  /*f470*/  R2UR UR4, R204 ;  /* 0x00000000cc0472ca */ /* 0x000fe400000e0000 */
[----:B------:R-:W-:Y:S01]  /*f480*/  R2UR UR5, R205 ;  /* 0x00000000cd0572ca */ /* 0x000fe200000e0000 */
[----:B------:R-:W-:Y:S01]  /*f490*/  IMAD.MOV.U32 R205, RZ, RZ, 0x40000040 ;  /* 0x40000040ffcd7424 */ /* 0x000fe200078e00ff */
[----:B------:R-:W-:Y:S02]  /*f4a0*/  R2UR UR6, R206 ;  /* 0x00000000ce0672ca */ /* 0x000fe400000e0000 */
[----:B------:R-:W-:Y:S02]  /*f4b0*/  R2UR UR7, R207 ;  /* 0x00000000cf0772ca */ /* 0x000fe400000e0000 */
[----:B------:R-:W-:Y:S01]  /*f4c0*/  IADD3 R204, R203, R21, R2 ;  /* 0x00000015cbcc7210 */ /* 0x000fe20007ffe002 */
[----:B------:R-:W-:-:S02]  /*f4d0*/  IMAD.MOV.U32 R203, RZ, RZ, 0x40000040 ;  /* 0x40000040ffcb7424 */ /* 0x000fc400078e00ff */
[----:B------:R-:W-:-:S05]  /*f4e0*/  @!P1 VIADD R21, R201, 0x38840 ;  /* 0x00038840c9159836 */ /* 0x000fca0000000000 */
[----:B------:R-:W-:Y:S01]  /*f4f0*/  @!P1 PRMT R21, RZ, 0x654, R21 ;  /* 0x00000654ff159816 */ /* 0x000fe20000000015 */
[----:B------:R-:W-:Y:S02]  /*f500*/  WARPGROUP.DEPBAR.LE gsb0, 0x0 ;  /* 0x00008000000079c5 */ /* 0x000fe40000010000 */
[----:B------:R-:W-:-:S06]  /*f510*/  WARPGROUP.ARRIVE ;  /* 0x00000000000079c5 */ /* 0x000fcc0000000000 */
[----:B------:R-:W-:Y:S01]  /*f520*/  HGMMA.64x64x16.F32 R152, gdesc[UR4], R152, gsb0 ;  /* 0x00e00000049879f0 */ /* 0x000fe20008000898 */
[----:B------:R-:W-:Y:S01]  /*f530*/  R2UR UR4, R204 ;  /* 0x00000000cc0472ca */ /* 0x000fe200000e0000 */
[----:B------:R-:W-:Y:S01]  /*f540*/  IMAD.SHL.U32 R204, R15, 0x40, RZ ;  /* 0x000000400fcc7824 */ /* 0x000fe200078e00ff */
[----:B------:R-:W-:Y:S02]  /*f550*/  R2UR UR5, R205 ;  /* 0x00000000cd0572ca */ /* 0x000fe400000e0000 */
[----:B------:R-:W-:Y:S02]  /*f560*/  R2UR UR6, R202 ;  /* 0x00000000ca0672ca */ /* 0x000fe400000e0000 */
[----:B------:R-:W-:Y:S02]  /*f570*/  R2UR UR7, R203 ;  /* 0x00000000cb0772ca */ /* 0x000fe400000e0000 */
[----:B------:R-:W-:-:S04]  /*f580*/  IADD3 R207, -R185, 0x1, -R204 ;  /* 0x00000001b9cf7810 */ /* 0x000fc80007ffe9cc */
[----:B------:R-:W-:Y:S01]  /*f590*/  IADD3 R207, -R23, R207, R184 ;  /* 0x000000cf17cf7210 */ /* 0x000fe20007ffe1b8 */
[----:B------:R-:W-:Y:S02]  /*f5a0*/  WARPGROUP.DEPBAR.LE gsb0, 0x0 ;  /* 0x00008000000079c5 */ /* 0x000fe40000010000 */
[----:B------:R-:W-:-:S06]  /*f5b0*/  WARPGROUP.ARRIVE ;  /* 0x00000000000079c5 */ /* 0x000fcc0000000000 */
[----:B------:R-:W-:Y:S03]  /*f5c0*/  HGMMA.64x64x16.F32 R152, gdesc[UR4], R152, gsb0 ;  /* 0x00e00000049879f0 */ /* 0x000fe60008000898 */
[----:B------:R-:W-:Y:S02]  /*f5d0*/  WARPGROUP.DEPBAR.LE gsb0, 0x0 ;  /* 0x00008000000079c5 */ /* 0x000fe40000010000 */
[----:B------:R1:W-:Y:S02]  /*f5e0*/  @!P1 SYNCS.ARRIVE.TRANS64.RED.A1T0 RZ, [R21+URZ], RZ ;  /* 0x000000ff15ff99a7 */ /* 0x0003e4000810043f */
[----:B-1----:R-:W-:-:S05]  /*f5f0*/  IMAD.U32 R21, RZ, RZ, UR43 ;  /* 0x0000002bff157e24 */ /* 0x002fca000f8e00ff */
[----:B------:R-:W-:-:S05]  /*f600*/  LOP3.LUT R209, RZ, R21, RZ, 0x33, !PT ;  /* 0x00000015ffd17212 */ /* 0x000fca00078e33ff */
[----:B------:R-:W-:Y:S02]  /*f610*/  IMAD.IADD R209, R209, 0x1, R207 ;  /* 0x00000001d1d17824 */ /* 0x000fe400078e02cf */
[----:B------:R-:W-:Y:S02]  /*f620*/  VIADD R207, R207, UR46 ;  /* 0x0000002ecfcf7c36 */ /* 0x000fe40008000000 */
        /* <DEDUP_REMOVED lines=15> */
.L_x_6823:
[----:B------:R-:W-:-:S05]  /*f720*/  IMAD.U32 R233, RZ, RZ, UR42 ;  /* 0x0000002affe97e24 */ /* 0x000fca000f8e00ff */
[----:B------:R-:W-:-:S13]  /*f730*/  ISETP.NE.AND P3, PT, R233, 0x1, PT ;  /* 0x00000001e900780c */ /* 0x000fda0003f65270 */
[----:B------:R-:W0:Y:S02]  /*f740*/  @P3 LDC.64 R202, c[0x0][0xae0] ;  /* 0x0002b800ffca3b82 */ /* 0x000e240000000a00 */
[----:B0-----:R-:W-:-:S05]  /*f750*/  @P3 IMAD.HI.U32 R202, R230, R202, RZ ;  /* 0x000000cae6ca3227 */ /* 0x001fca00078e00ff */
[----:B------:R-:W-:-:S07]  /*f760*/  @P3 SHF.R.U32.HI R230, RZ, R203, R202 ;  /* 0x000000cbffe63219 */ /* 0x000fce00000116ca */
.L_x_6824:
[----:B------:R-:W-:Y:S05]  /*f770*/  BSYNC B2 ;  /* 0x0000000000027941 */ /* 0x000fea0003800000 */
.L_x_6822:
[----:B------:R-:W-:-:S04]  /*f780*/  IMAD R230, R230, R233, -R204 ;  /* 0x000000e9e6e67224 */ /* 0x000fc800078e0acc */
[----:B------:R-:W-:-:S05]  /*f790*/  IMAD.IADD R230, R230, 0x1, -R185 ;  /* 0x00000001e6e67824 */ /* 0x000fca00078e0ab9 */
[----:B------:R-:W-:Y:S02]  /*f7a0*/  VIMNMX R205, R205, R230, !PT ;  /* 0x000000e6cdcd7248 */ /* 0x000fe40007fe0100 */
[----:B------:R-:W-:-:S07]  /*f7b0*/  VIADDMNMX R206, R230, R233, R206, PT ;  /* 0x000000e9e6ce7246 */ /* 0x000fce00038001ce */
.L_x_6821:
[----:B------:R-:W-:Y:S01]  /*f7c0*/  ISETP.GT.AND P3, PT, R15, -0x1, PT ;  /* 0xffffffff0f00780c */ /* 0x000fe20003f64270 */
[----:B------:R-:W0:Y:S01]  /*f7d0*/  SHFL.IDX PT, R14, R14, 0x1, 0x1c1f ;  /* 0x003c1f000e0e7f89 */ /* 0x000e2200000e0000 */
[----:B------:R-:W-:Y:S02]  /*f7e0*/  UISETP.NE.AND UP0, UPT, UR48, URZ, UPT ;  /* 0x0000003f3000728c */ /* 0x000fe4000bf05270 */
[C---:B------:R-:W-:Y:S02]  /*f7f0*/  ISETP.GT.AND P4, PT, R205.reuse, RZ, P3 ;  /* 0x000000ffcd00720c */ /* 0x040fe40001f84270 */
[C---:B------:R-:W-:Y:S02]  /*f800*/  ISETP.GT.AND P6, PT, R205.reuse, 0x8, P3 ;  /* 0x00000008cd00780c */ /* 0x040fe40001fc4270 */
[----:B------:R-:W-:Y:S02]  /*f810*/  ISETP.LT.OR P5, PT, R206, 0x1, P4 ;  /* 0x00000001ce00780c */ /* 0x000fe400027a1670 */
[----:B------:R-:W-:-:S02]  /*f820*/  ISETP.GT.AND P4, PT, R205, 0x1, P3 ;  /* 0x00000001cd00780c */ /* 0x000fc40001f84270 */
[----:B------:R-:W-:Y:S02]  /*f830*/  FSEL R202, R152, -INF , !P5 ;  /* 0xff80000098ca7808 */ /* 0x000fe40006800000 */
[C---:B------:R-:W-:Y:S02]  /*f840*/  ISETP.LT.OR P4, PT, R206.reuse, 0x2, P4 ;  /* 0x00000002ce00780c */ /* 0x040fe40002781670 */
[----:B------:R-:W-:Y:S02]  /*f850*/  ISETP.GT.AND P5, PT, R205, 0x9, P3 ;  /* 0x00000009cd00780c */ /* 0x000fe40001fa4270 */
[----:B------:R-:W-:Y:S02]  /*f860*/  FSEL R203, R153, -INF , !P4 ;  /* 0xff80000099cb7808 */ /* 0x000fe40006000000 */
[----:B------:R-:W-:Y:S02]  /*f870*/  ISETP.GT.AND P4, PT, R205, 0x10, P3 ;  /* 0x00000010cd00780c */ /* 0x000fe40001f84270 */
[----:B------:R-:W-:-:S02]  /*f880*/  ISETP.LT.OR P6, PT, R206, 0x9, P6 ;  /* 0x00000009ce00780c */ /* 0x000fc400037c1670 */
[C---:B------:R-:W-:Y:S01]  /*f890*/  ISETP.LT.OR P4, PT, R206.reuse, 0x11, P4 ;  /* 0x00000011ce00780c */ /* 0x040fe20002781670 */
[--C-:B0-----:R-:W-:Y:S01]  /*f8a0*/  IMAD.IADD R207, R207, 0x1, R14.reuse ;  /* 0x00000001cfcf7824 */ /* 0x101fe200078e020e */
[----:B------:R-:W-:Y:S01]  /*f8b0*/  ISETP.LT.OR P5, PT, R206, 0xa, P5 ;  /* 0x0000000ace00780c */ /* 0x000fe20002fa1670 */
[----:B------:R-:W-:Y:S01]  /*f8c0*/  IMAD.IADD R209, R209, 0x1, R14 ;  /* 0x00000001d1d17824 */ /* 0x000fe200078e020e */
[----:B------:R-:W-:Y:S02]  /*f8d0*/  FSEL R160, R160, -INF , !P4 ;  /* 0xff800000a0a07808 */ /* 0x000fe40006000000 */
[----:B------:R-:W-:Y:S02]  /*f8e0*/  ISETP.GT.AND P4, PT, R205, 0x19, P3 ;  /* 0x00000019cd00780c */ /* 0x000fe40001f84270 */
[----:B------:R-:W-:Y:S02]  /*f8f0*/  FSEL R156, R156, -INF , !P6 ;  /* 0xff8000009c9c7808 */ /* 0x000fe40007000000 */
[----:B------:R-:W-:-:S02]  /*f900*/  ISETP.LT.OR P4, PT, R206, 0x1a, P4 ;  /* 0x0000001ace00780c */ /* 0x000fc40002781670 */
[----:B------:R-:W-:Y:S02]  /*f910*/  FSEL R157, R157, -INF , !P5 ;  /* 0xff8000009d9d7808 */ /* 0x000fe40006800000 */
[C---:B------:R-:W-:Y:S02]  /*f920*/  ISETP.GT.AND P6, PT, R205.reuse, 0x11, P3 ;  /* 0x00000011cd00780c */ /* 0x040fe40001fc4270 */
[----:B------:R-:W-:Y:S02]  /*f930*/  ISETP.GT.AND P5, PT, R205, 0x18, P3 ;  /* 0x00000018cd00780c */ /* 0x000fe40001fa4270 */
[----:B------:R-:W-:Y:S02]  /*f940*/  FSEL R165, R165, -INF , !P4 ;  /* 0xff800000a5a57808 */ /* 0x000fe40006000000 */
[----:B------:R-:W-:Y:S02]  /*f950*/  ISETP.GT.AND P4, PT, R205, 0x28, P3 ;  /* 0x00000028cd00780c */ /* 0x000fe40001f84270 */
[----:B------:R-:W-:-:S02]  /*f960*/  ISETP.LT.OR P6, PT, R206, 0x12, P6 ;  /* 0x00000012ce00780c */ /* 0x000fc400037c1670 */
[C---:B------:R-:W-:Y:S02]  /*f970*/  ISETP.LT.OR P5, PT, R206.reuse, 0x19, P5 ;  /* 0x00000019ce00780c */ /* 0x040fe40002fa1670 */
[----:B------:R-:W-:Y:S02]  /*f980*/  ISETP.LT.OR P4, PT, R206, 0x29, P4 ;  /* 0x00000029ce00780c */ /* 0x000fe40002781670 */
[----:B------:R-:W-:Y:S02]  /*f990*/  FSEL R161, R161, -INF , !P6 ;  /* 0xff800000a1a17808 */ /* 0x000fe40007000000 */
[----:B------:R-:W-:Y:S02]  /*f9a0*/  FSEL R164, R164, -INF , !P5 ;  /* 0xff800000a4a47808 */ /* 0x000fe40006800000 */
[C---:B------:R-:W-:Y:S02]  /*f9b0*/  ISETP.GT.AND P6, PT, R205.reuse, 0x20, P3 ;  /* 0x00000020cd00780c */ /* 0x040fe40001fc4270 */
[----:B------:R-:W-:-:S02]  /*f9c0*/  ISETP.GT.AND P5, PT, R205, 0x21, P3 ;  /* 0x00000021cd00780c */ /* 0x000fc40001fa4270 */
[----:B------:R-:W-:Y:S02]  /*f9d0*/  FSEL R230, R172, -INF , !P4 ;  /* 0xff800000ace67808 */ /* 0x000fe40006000000 */
[----:B------:R-:W-:Y:S02]  /*f9e0*/  ISETP.GT.AND P4, PT, R205, 0x31, P3 ;  /* 0x00000031cd00780c */ /* 0x000fe40001f84270 */
[C---:B------:R-:W-:Y:S02]  /*f9f0*/  ISETP.LT.OR P6, PT, R206.reuse, 0x21, P6 ;  /* 0x00000021ce00780c */ /* 0x040fe400037c1670 */
[C---:B------:R-:W-:Y:S02]  /*fa00*/  ISETP.LT.OR P5, PT, R206.reuse, 0x22, P5 ;  /* 0x00000022ce00780c */ /* 0x040fe40002fa1670 */
[----:B------:R-:W-:Y:S02]  /*fa10*/  ISETP.LT.OR P4, PT, R206, 0x32, P4 ;  /* 0x00000032ce00780c */ /* 0x000fe40002781670 */
[----:B------:R-:W-:-:S02]  /*fa20*/  FSEL R168, R168, -INF , !P6 ;  /* 0xff800000a8a87808 */ /* 0x000fc40007000000 */
[----:B------:R-:W-:Y:S02]  /*fa30*/  FSEL R169, R169, -INF , !P5 ;  /* 0xff800000a9a97808 */ /* 0x000fe40006800000 */
[C---:B------:R-:W-:Y:S02]  /*fa40*/  ISETP.GT.AND P6, PT, R205.reuse, 0x29, P3 ;  /* 0x00000029cd00780c */ /* 0x040fe40001fc4270 */
[----:B------:R-:W-:Y:S02]  /*fa50*/  ISETP.GT.AND P5, PT, R205, 0x30, P3 ;  /* 0x00000030cd00780c */ /* 0x000fe40001fa4270 */
[----:B------:R-:W-:Y:S02]  /*fa60*/  FSEL R177, R177, -INF , !P4 ;  /* 0xff800000b1b17808 */ /* 0x000fe40006000000 */
[----:B------:R-:W-:Y:S02]  /*fa70*/  PLOP3.LUT P4, PT, PT, PT, UP0, 0x40, 0x0 ;  /* 0x000000000000781c */ /* 0x000fe40003f8e808 */
[----:B------:R-:W-:-:S02]  /*fa80*/  ISETP.LT.OR P6, PT, R206, 0x2a, P6 ;  /* 0x0000002ace00780c */ /* 0x000fc400037c1670 */
[----:B------:R-:W-:Y:S02]  /*fa90*/  ISETP.LT.OR P5, PT, R206, 0x31, P5 ;  /* 0x00000031ce00780c */ /* 0x000fe40002fa1670 */
[----:B------:R-:W-:Y:S02]  /*faa0*/  FSEL R173, R173, -INF , !P6 ;  /* 0xff800000adad7808 */ /* 0x000fe40007000000 */
[----:B------:R-:W-:Y:S02]  /*fab0*/  FSEL R176, R176, -INF , !P5 ;  /* 0xff800000b0b07808 */ /* 0x000fe40006800000 */
[C---:B------:R-:W-:Y:S02]  /*fac0*/  ISETP.GT.AND P6, PT, R205.reuse, 0x38, P3 ;  /* 0x00000038cd00780c */ /* 0x040fe40001fc4270 */
[----:B------:R-:W-:Y:S02]  /*fad0*/  ISETP.GT.AND P5, PT, R205, 0x39, P3 ;  /* 0x00000039cd00780c */ /* 0x000fe40001fa4270 */
[----:B------:R-:W-:-:S02]  /*fae0*/  ISETP.LT.OR P6, PT, R206, 0x39, P6 ;  /* 0x00000039ce00780c */ /* 0x000fc400037c1670 */
        /* <DEDUP_REMOVED lines=16> */
.L_x_6827:
[----:B------:R-:W-:-:S05]  /*fbf0*/  IMAD.U32 R172, RZ, RZ, UR42 ;  /* 0x0000002affac7e24 */ /* 0x000fca000f8e00ff */
[----:B------:R-:W-:-:S13]  /*fc00*/  ISETP.NE.AND P4, PT, R172, 0x1, PT ;  /* 0x00000001ac00780c */ /* 0x000fda0003f85270 */
[----:B------:R-:W0:Y:S02]  /*fc10*/  @P4 LDC.64 R152, c[0x0][0xae0] ;  /* 0x0002b800ff984b82 */ /* 0x000e240000000a00 */
[----:B0-----:R-:W-:-:S05]  /*fc20*/  @P4 IMAD.HI.U32 R152, R14, R152, RZ ;  /* 0x000000980e984227 */ /* 0x001fca00078e00ff */
[----:B------:R-:W-:-:S07]  /*fc30*/  @P4 SHF.R.U32.HI R14, RZ, R153, R152 ;  /* 0x00000099ff0e4219 */ /* 0x000fce0000011698 */
.L_x_6828:
[----:B------:R-:W-:Y:S05]  /*fc40*/  BSYNC B2 ;  /* 0x0000000000027941 */ /* 0x000fea0003800000 */
.L_x_6826:
[----:B------:R-:W-:-:S04]  /*fc50*/  IMAD R14, R14, R172, -R204 ;  /* 0x000000ac0e0e7224 */ /* 0x000fc800078e0acc */
[----:B------:R-:W-:-:S05]  /*fc60*/  IMAD.IADD R14, R14, 0x1, -R185 ;  /* 0x000000010e0e7824 */ /* 0x000fca00078e0ab9 */
[----:B------:R-:W-:Y:S02]  /*fc70*/  VIMNMX R209, R209, R14, !PT ;  /* 0x0000000ed1d17248 */ /* 0x000fe40007fe0100 */
[----:B------:R-:W-:-:S07]  /*fc80*/  VIADDMNMX R207, R14, R172, R207, PT ;  /* 0x000000ac0ecf7246 */ /* 0x000fce00038001cf */
.L_x_6825:
[----:B------:R-:W-:Y:S01]  /*fc90*/  FMNMX.FTZ R14, R202, R9, !PT ;  /* 0x00000009ca0e7209 */ /* 0x000fe20007810000 */
[----:B------:R-:W-:Y:S01]  /*fca0*/  @!P1 VIADD R201, R201, 0x38860 ;  /* 0x00038860c9c99836 */ /* 0x000fe20000000000 */
        /* <DEDUP_REMOVED lines=32> */
[----:B------:R-:W0:Y:S01]  /*feb0*/  SHFL.BFLY PT, R152, R14, 0x2, 0x1f ;  /* 0x0c401f000e987f89 */ /* 0x000e2200000e0000 */
[C---:B------:R-:W-:Y:S02]  /*fec0*/  ISETP.LT.OR P5, PT, R207.reuse, 0x11, P5 ;  /* 0x00000011cf00780c */ /* 0x040fe40002fa1670 */
[----:B------:R-:W-:Y:S02]  /*fed0*/  ISETP.LT.OR P6, PT, R207, 0x39, P6 ;  /* 0x00000039cf00780c */ /* 0x000fe400037c1670 */
[----:B------:R-:W-:-:S02]  /*fee0*/  FSEL R162, R162, -INF , !P5 ;  /* 0xff800000a2a27808 */ /* 0x000fc40006800000 */
[----:B------:R-:W-:Y:S02]  /*fef0*/  ISETP.GT.AND P5, PT, R209, 0x19, P3 ;  /* 0x00000019d100780c */ /* 0x000fe40001fa4270 */
[----:B------:R-:W-:Y:S02]  /*ff00*/  FSEL R182, R182, -INF , !P6 ;  /* 0xff800000b6b67808 */ /* 0x000fe40007000000 */
[----:B------:R-:W-:Y:S02]  /*ff10*/  ISETP.LT.OR P5, PT, R207, 0x1a, P5 ;  /* 0x0000001acf00780c */ /* 0x000fe40002fa1670 */
[----:B------:R-:W-:Y:S02]  /*ff20*/  @!P1 PRMT R201, RZ, 0x654, R201 ;  /* 0x00000654ffc99816 */ /* 0x000fe400000000c9 */
[----:B------:R-:W-:Y:S02]  /*ff30*/  FSEL R167, R167, -INF , !P5 ;  /* 0xff800000a7a77808 */ /* 0x000fe40006800000 */
[----:B------:R-:W-:-:S04]  /*ff40*/  ISETP.GT.AND P5, PT, R209, 0x28, P3 ;  /* 0x00000028d100780c */ /* 0x000fc80001fa4270 */
[----:B------:R-:W-:Y:S02]  /*ff50*/  ISETP.LT.OR P5, PT, R207, 0x29, P5 ;  /* 0x00000029cf00780c */ /* 0x000fe40002fa1670 */
[----:B0-----:R-:W-:Y:S01]  /*ff60*/  FMNMX.FTZ R152, R14, R152, !PT ;  /* 0x000000980e987209 */ /* 0x001fe20007810000 */
[----:B------:R-:W-:Y:S01]  /*ff70*/  IMAD.U32 R14, RZ, RZ, UR41 ;  /* 0x00000029ff0e7e24 */ /* 0x000fe2000f8e00ff */
[----:B------:R-:W-:Y:S02]  /*ff80*/  FSEL R174, R174, -INF , !P5 ;  /* 0xff800000aeae7808 */ /* 0x000fe40006800000 */
[----:B------:R-:W-:Y:S01]  /*ff90*/  ISETP.GT.AND P5, PT, R209, 0x30, P3 ;  /* 0x00000030d100780c */ /* 0x000fe20001fa4270 */
[----:B------:R-:W0:Y:S03]  /*ffa0*/  SHFL.BFLY PT, R172, R152, 0x1, 0x1f ;  /* 0x0c201f0098ac7f89 */ /* 0x000e2600000e0000 */
[----:B------:R-:W-:-:S04]  /*ffb0*/  ISETP.LT.OR P5, PT, R207, 0x31, P5 ;  /* 0x00000031cf00780c */ /* 0x000fc80002fa1670 */
[----:B------:R-:W-:Y:S02]  /*ffc0*/  FSEL R178, R178, -INF , !P5 ;  /* 0xff800000b2b27808 */ /* 0x000fe40006800000 */
[----:B0-----:R-:W-:-:S04]  /*ffd0*/  FMNMX.FTZ R172, R152, R172, !PT ;  /* 0x000000ac98ac7209 */ /* 0x001fc80007810000 */
        /* <DEDUP_REMOVED lines=35> */
[----:B------:R-:W0:Y:S01]  /*10210*/  MUFU.EX2 R9, R9 ;  /* 0x0000000900097308 */ /* 0x000e220000000800 */
[----:B------:R-:W-:Y:S02]  /*10220*/  ISETP.LT.OR P4, PT, R207, 0x2a, P4 ;  /* 0x0000002acf00780c */ /* 0x000fe40002781670 */
[----:B------:R-:W-:Y:S02]  /*10230*/  FMNMX.FTZ R170, R158, R170, !PT ;  /* 0x000000aa9eaa7209 */ /* 0x000fe40007810000 */
[----:B------:R-:W-:-:S02]  /*10240*/  FSEL R175, R175, -INF , !P4 ;  /* 0xff800000afaf7808 */ /* 0x000fc40006000000 */
[----:B------:R-:W-:Y:S01]  /*10250*/  FMNMX.FTZ R170, R159, R170, !PT ;  /* 0x000000aa9faa7209 */ /* 0x000fe20007810000 */
[----:B------:R-:W1:Y:S01]  /*10260*/  MUFU.EX2 R152, R203 ;  /* 0x000000cb00987308 */ /* 0x000e620000000800 */
[----:B------:R-:W-:Y:S02]  /*10270*/  ISETP.GT.AND P4, PT, R209, 0x31, P3 ;  /* 0x00000031d100780c */ /* 0x000fe40001f84270 */
[----:B------:R-:W-:Y:S02]  /*10280*/  FMNMX.FTZ R170, R162, R170, !PT ;  /* 0x000000aaa2aa7209 */ /* 0x000fe40007810000 */
[----:B------:R-:W-:Y:S02]  /*10290*/  ISETP.LT.OR P4, PT, R207, 0x32, P4 ;  /* 0x00000032cf00780c */ /* 0x000fe40002781670 */
[----:B------:R-:W-:Y:S01]  /*102a0*/  FMNMX.FTZ R170, R163, R170, !PT ;  /* 0x000000aaa3aa7209 */ /* 0x000fe20007810000 */
[----:B------:R-:W2:Y:S01]  /*102b0*/  MUFU.EX2 R156, R156 ;  /* 0x0000009c009c7308 */ /* 0x000ea20000000800 */
[----:B------:R-:W-:Y:S01]  /*102c0*/  ISETP.GT.AND P3, PT, R209, 0x39, P3 ;  /* 0x00000039d100780c */ /* 0x000fe20001f64270 */
[----:B0-----:R-:W-:Y:S01]  /*102d0*/  FFMA.FTZ R0, R9, R0, R202 ;  /* 0x0000000009007223 */ /* 0x001fe200000100ca */
[----:B------:R-:W-:Y:S01]  /*102e0*/  FMNMX.FTZ R170, R166, R170, !PT ;  /* 0x000000aaa6aa7209 */ /* 0x000fe20007810000 */
[-C--:B------:R-:W-:Y:S01]  /*102f0*/  FMUL.FTZ R24, R24, R9.reuse ;  /* 0x0000000918187220 */ /* 0x080fe20000410000 */
[----:B------:R-:W-:Y:S01]  /*10300*/  FSEL R179, R179, -INF , !P4 ;  /* 0xff800000b3b37808 */ /* 0x000fe20006000000 */
[-C--:B------:R-:W-:Y:S01]  /*10310*/  FMUL.FTZ R25, R25, R9.reuse ;  /* 0x0000000919197220 */ /* 0x080fe20000410000 */
[----:B------:R-:W-:Y:S01]  /*10320*/  FMNMX.FTZ R170, R167, R170, !PT ;  /* 0x000000aaa7aa7209 */ /* 0x000fe20007810000 */
[----:B------:R-:W0:Y:S01]  /*10330*/  MUFU.EX2 R157, R157 ;  /* 0x0000009d009d7308 */ /* 0x000e220000000800 */
[----:B------:R-:W-:Y:S01]  /*10340*/  ISETP.LT.OR P3, PT, R207, 0x3a, P3 ;  /* 0x0000003acf00780c */ /* 0x000fe20001f61670 */
[----:B-1----:R-:W-:Y:S01]  /*10350*/  FADD.FTZ R0, R152, R0 ;  /* 0x0000000098007221 */ /* 0x002fe20000010000 */
[----:B------:R-:W-:Y:S01]  /*10360*/  FMNMX.FTZ R170, R153, R170, !PT ;  /* 0x000000aa99aa7209 */ /* 0x000fe20007810000 */
[-C--:B------:R-:W-:Y:S01]  /*10370*/  FMUL.FTZ R28, R28, R9.reuse ;  /* 0x000000091c1c7220 */ /* 0x080fe20000410000 */
[----:B------:R-:W-:Y:S01]  /*10380*/  FSEL R183, R183, -INF , !P3 ;  /* 0xff800000b7b77808 */ /* 0x000fe20005800000 */
[-C--:B------:R-:W-:Y:S01]  /*10390*/  FMUL.FTZ R29, R29, R9.reuse ;  /* 0x000000091d1d7220 */ /* 0x080fe20000410000 */
[----:B------:R-:W-:Y:S01]  /*103a0*/  FMNMX.FTZ R170, R171, R170, !PT ;  /* 0x000000aaabaa7209 */ /* 0x000fe20007810000 */
[----:B------:R-:W1:Y:S01]  /*103b0*/  MUFU.EX2 R160, R160 ;  /* 0x000000a000a07308 */ /* 0x000e620000000800 */
[----:B------:R-:W-:Y:S01]  /*103c0*/  F2FP.F16.F32.PACK_AB R152, R152, R202 ;  /* 0x000000ca9898723e */ /* 0x000fe200000000ff */
[----:B--2---:R-:W-:Y:S01]  /*103d0*/  FADD.FTZ R0, R156, R0 ;  /* 0x000000009c007221 */ /* 0x004fe20000010000 */
[----:B------:R-:W-:Y:S01]  /*103e0*/  FMNMX.FTZ R170, R174, R170, !PT ;  /* 0x000000aaaeaa7209 */ /* 0x000fe20007810000 */
[-C--:B------:R-:W-:Y:S01]  /*103f0*/  FMUL.FTZ R32, R32, R9.reuse ;  /* 0x0000000920207220 */ /* 0x080fe20000410000 */
[-C--:B------:R-:W-:Y:S01]  /*10400*/  FMUL.FTZ R33, R33, R9.reuse ;  /* 0x0000000921217220 */ /* 0x080fe20000410000 */
[-C--:B------:R-:W-:Y:S01]  /*10410*/  FMUL.FTZ R36, R36, R9.reuse ;  /* 0x0000000924247220 */ /* 0x080fe20000410000 */
[----:B------:R-:W-:Y:S01]  /*10420*/  FMNMX.FTZ R170, R175, R170, !PT ;  /* 0x000000aaafaa7209 */ /* 0x000fe20007810000 */
[----:B------:R-:W2:Y:S01]  /*10430*/  MUFU.EX2 R161, R161 ;  /* 0x000000a100a17308 */ /* 0x000ea20000000800 */
[----:B0-----:R-:W-:Y:S01]  /*10440*/  FADD.FTZ R0, R157, R0 ;  /* 0x000000009d007221 */ /* 0x001fe20000010000 */
[-C--:B------:R-:W-:Y:S01]  /*10450*/  FMUL.FTZ R37, R37, R9.reuse ;  /* 0x0000000925257220 */ /* 0x080fe20000410000 */
[----:B------:R-:W-:Y:S01]  /*10460*/  FMNMX.FTZ R170, R178, R170, !PT ;  /* 0x000000aab2aa7209 */ /* 0x000fe20007810000 */
[-C--:B------:R-:W-:Y:S01]  /*10470*/  FMUL.FTZ R40, R40, R9.reuse ;  /* 0x0000000928287220 */ /* 0x080fe20000410000 */
[-C--:B------:R-:W-:Y:S01]  /*10480*/  FMUL.FTZ R41, R41, R9.reuse ;  /* 0x0000000929297220 */ /* 0x080fe20000410000 */
[-C--:B------:R-:W-:Y:S01]  /*10490*/  FMUL.FTZ R44, R44, R9.reuse ;  /* 0x000000092c2c7220 */ /* 0x080fe20000410000 */
[----:B------:R-:W-:Y:S01]  /*104a0*/  FMNMX.FTZ R170, R179, R170, !PT ;  /* 0x000000aab3aa7209 */ /* 0x000fe20007810000 */
[----:B------:R-:W0:Y:S01]  /*104b0*/  MUFU.EX2 R164, R164 ;  /* 0x000000a400a47308 */ /* 0x000e220000000800 */
[----:B-1----:R-:W-:Y:S01]  /*104c0*/  FADD.FTZ R0, R160, R0 ;  /* 0x00000000a0007221 */ /* 0x002fe20000010000 */
[-C--:B------:R-:W-:Y:S01]  /*104d0*/  FMUL.FTZ R45, R45, R9.reuse ;  /* 0x000000092d2d7220 */ /* 0x080fe20000410000 */
[----:B------:R-:W-:Y:S01]  /*104e0*/  FMNMX.FTZ R170, R182, R170, !PT ;  /* 0x000000aab6aa7209 */ /* 0x000fe20007810000 */
[-C--:B------:R-:W-:Y:S01]  /*104f0*/  FMUL.FTZ R48, R48, R9.reuse ;  /* 0x0000000930307220 */ /* 0x080fe20000410000 */
[-C--:B------:R-:W-:Y:S01]  /*10500*/  FMUL.FTZ R49, R49, R9.reuse ;  /* 0x0000000931317220 */ /* 0x080fe20000410000 */
[-C--:B------:R-:W-:Y:S01]  /*10510*/  FMUL.FTZ R52, R52, R9.reuse ;  /* 0x0000000934347220 */ /* 0x080fe20000410000 */
[----:B------:R-:W-:Y:S01]  /*10520*/  FMNMX.FTZ R170, R183, R170, !PT ;  /* 0x000000aab7aa7209 */ /* 0x000fe20007810000 */
[----:B------:R-:W1:Y:S01]  /*10530*/  MUFU.EX2 R165, R165 ;  /* 0x000000a500a57308 */ /* 0x000e620000000800 */
[----:B--2---:R-:W-:Y:S01]  /*10540*/  FADD.FTZ R0, R161, R0 ;  /* 0x00000000a1007221 */ /* 0x004fe20000010000 */
[-C--:B------:R-:W-:Y:S01]  /*10550*/  FMUL.FTZ R53, R53, R9.reuse ;  /* 0x0000000935357220 */ /* 0x080fe20000410000 */
[-C--:B------:R-:W-:Y:S01]  /*10560*/  FMUL.FTZ R56, R56, R9.reuse ;  /* 0x0000000938387220 */ /* 0x080fe20000410000 */
[----:B------:R-:W2:Y:S01]  /*10570*/  SHFL.BFLY PT, R202, R170, 0x2, 0x1f ;  /* 0x0c401f00aaca7f89 */ /* 0x000ea200000e0000 */
[-C--:B------:R-:W-:Y:S01]  /*10580*/  FMUL.FTZ R57, R57, R9.reuse ;  /* 0x0000000939397220 */ /* 0x080fe20000410000 */
[-C--:B------:R-:W-:Y:S01]  /*10590*/  FMUL.FTZ R60, R60, R9.reuse ;  /* 0x000000093c3c7220 */ /* 0x080fe20000410000 */
[-C--:B------:R-:W-:Y:S01]  /*105a0*/  FMUL.FTZ R61, R61, R9.reuse ;  /* 0x000000093d3d7220 */ /* 0x080fe20000410000 */
[----:B------:R3:W-:Y:S01]  /*105b0*/  MUFU.EX2 R203, R169 ;  /* 0x000000a900cb7308 */ /* 0x0007e20000000800 */
[----:B0-----:R-:W-:Y:S01]  /*105c0*/  FADD.FTZ R0, R164, R0 ;  /* 0x00000000a4007221 */ /* 0x001fe20000010000 */
[-C--:B------:R-:W-:Y:S01]  /*105d0*/  FMUL.FTZ R64, R64, R9.reuse ;  /* 0x0000000940407220 */ /* 0x080fe20000410000 */
[-C--:B------:R-:W-:Y:S01]  /*105e0*/  FMUL.FTZ R65, R65, R9.reuse ;  /* 0x0000000941417220 */ /* 0x080fe20000410000 */
[-C--:B------:R-:W-:Y:S01]  /*105f0*/  FMUL.FTZ R68, R68, R9.reuse ;  /* 0x0000000944447220 */ /* 0x080fe20000410000 */
[-C--:B------:R-:W-:Y:S01]  /*10600*/  FMUL.FTZ R69, R69, R9.reuse ;  /* 0x0000000945457220 */ /* 0x080fe20000410000 */
[-C--:B------:R-:W-:Y:S01]  /*10610*/  FMUL.FTZ R72, R72, R9.reuse ;  /* 0x0000000948487220 */ /* 0x080fe20000410000 */
[----:B------:R-:W-:Y:S01]  /*10620*/  FMUL.FTZ R73, R73, R9 ;  /* 0x0000000949497220 */ /* 0x000fe20000410000 */
[----:B------:R-:W-:Y:S01]  /*10630*/  MUFU.EX2 R230, R230 ;  /* 0x000000e600e67308 */ /* 0x000fe20000000800 */
[----:B-1----:R-:W-:Y:S01]  /*10640*/  FADD.FTZ R0, R165, R0 ;  /* 0x00000000a5007221 */ /* 0x002fe20000010000 */
[----:B---3--:R-:W-:-:S02]  /*10650*/  IMAD.MOV.U32 R169, RZ, RZ, 0x40000040 ;  /* 0x40000040ffa97424 */ /* 0x008fc400078e00ff */
[-C--:B------:R-:W-:Y:S01]  /*10660*/  FMUL.FTZ R76, R76, R9.reuse ;  /* 0x000000094c4c7220 */ /* 0x080fe20000410000 */
[-C--:B------:R-:W-:Y:S01]  /*10670*/  FMUL.FTZ R77, R77, R9.reuse ;  /* 0x000000094d4d7220 */ /* 0x080fe20000410000 */
[-C--:B------:R-:W-:Y:S01]  /*10680*/  FMUL.FTZ R80, R80, R9.reuse ;  /* 0x0000000950507220 */ /* 0x080fe20000410000 */
[-C--:B------:R-:W-:Y:S01]  /*10690*/  FMUL.FTZ R81, R81, R9.reuse ;  /* 0x0000000951517220 */ /* 0x080fe20000410000 */
[----:B------:R-:W-:Y:S01]  /*106a0*/  R2UR UR7, R169 ;  /* 0x00000000a90772ca */ /* 0x000fe200000e0000 */
[----:B------:R-:W-:Y:S01]  /*106b0*/  MUFU.EX2 R173, R173 ;  /* 0x000000ad00ad7308 */ /* 0x000fe20000000800 */
[-C--:B------:R-:W-:Y:S01]  /*106c0*/  FMUL.FTZ R84, R84, R9.reuse ;  /* 0x0000000954547220 */ /* 0x080fe20000410000 */
[-C--:B------:R-:W-:Y:S01]  /*106d0*/  FMUL.FTZ R85, R85, R9.reuse ;  /* 0x0000000955557220 */ /* 0x080fe20000410000 */
[-C--:B------:R-:W-:Y:S01]  /*106e0*/  FMUL.FTZ R88, R88, R9.reuse ;  /* 0x0000000958587220 */ /* 0x080fe20000410000 */
[----:B--2---:R-:W-:Y:S01]  /*106f0*/  FMNMX.FTZ R170, R170, R202, !PT ;  /* 0x000000caaaaa7209 */ /* 0x004fe20007810000 */
[-C--:B------:R-:W-:Y:S01]  /*10700*/  FMUL.FTZ R89, R89, R9.reuse ;  /* 0x0000000959597220 */ /* 0x080fe20000410000 */
[-C--:B------:R-:W-:Y:S01]  /*10710*/  FMUL.FTZ R92, R92, R9.reuse ;  /* 0x000000095c5c7220 */ /* 0x080fe20000410000 */
[-C--:B------:R-:W-:Y:S01]  /*10720*/  FMUL.FTZ R93, R93, R9.reuse ;  /* 0x000000095d5d7220 */ /* 0x080fe20000410000 */
[----:B------:R-:W-:Y:S01]  /*10730*/  MUFU.EX2 R176, R176 ;  /* 0x000000b000b07308 */ /* 0x000fe20000000800 */
[----:B------:R-:W0:Y:S01]  /*10740*/  SHFL.BFLY PT, R202, R170, 0x1, 0x1f ;  /* 0x0c201f00aaca7f89 */ /* 0x000e2200000e0000 */
        /* <DEDUP_REMOVED lines=23> */
[----:B0-----:R-:W-:Y:S01]  /*108c0*/  FMNMX.FTZ R170, R170, R202, !PT ;  /* 0x000000caaaaa7209 */ /* 0x001fe20007810000 */
[----:B------:R-:W-:-:S02]  /*108d0*/  IMAD.MOV R202, RZ, RZ, -R197 ;  /* 0x000000ffffca7224 */ /* 0x000fc400078e0ac5 */
[-C--:B------:R-:W-:Y:S01]  /*108e0*/  FMUL.FTZ R137, R137, R9.reuse ;  /* 0x0000000989897220 */ /* 0x080fe20000410000 */
[-C--:B------:R-:W-:Y:S01]  /*108f0*/  FMUL.FTZ R140, R140, R9.reuse ;  /* 0x000000098c8c7220 */ /* 0x080fe20000410000 */
[----:B------:R-:W-:Y:S01]  /*10900*/  FSETP.NEU.FTZ.AND P4, PT, R170, -INF , PT ;  /* 0xff800000aa00780b */ /* 0x000fe20003f9d000 */
[-C--:B------:R-:W-:Y:S01]  /*10910*/  FMUL.FTZ R141, R141, R9.reuse ;  /* 0x000000098d8d7220 */ /* 0x080fe20000410000 */
[----:B------:R-:W-:Y:S01]  /*10920*/  ISETP.NE.AND P3, PT, R185, R202, PT ;  /* 0x000000cab900720c */ /* 0x000fe20003f65270 */
[-C--:B------:R-:W-:Y:S01]  /*10930*/  FMUL.FTZ R144, R144, R9.reuse ;  /* 0x0000000990907220 */ /* 0x080fe20000410000 */
[----:B------:R0:W1:Y:S01]  /*10940*/  MUFU.EX2 R202, R168 ;  /* 0x000000a800ca7308 */ /* 0x0000620000000800 */
[-C--:B------:R-:W-:Y:S01]  /*10950*/  FMUL.FTZ R145, R145, R9.reuse ;  /* 0x0000000991917220 */ /* 0x080fe20000410000 */
[-C--:B------:R-:W-:Y:S01]  /*10960*/  FMUL.FTZ R148, R148, R9.reuse ;  /* 0x0000000994947220 */ /* 0x080fe20000410000 */
[----:B------:R-:W-:Y:S01]  /*10970*/  FMUL.FTZ R149, R149, R9 ;  /* 0x0000000995957220 */ /* 0x000fe20000410000 */
[----:B0-----:R-:W-:-:S07]  /*10980*/  FSEL R168, R170, RZ, P4 ;  /* 0x000000ffaaa87208 */ /* 0x001fce0002000000 */
[----:B------:R-:W-:Y:S02]  /*10990*/  @!P3 IMAD R19, R19, 0x40, R194 ;  /* 0x000000401313b824 */ /* 0x000fe400078e02c2 */
[----:B------:R-:W-:Y:S02]  /*109a0*/  FADD.FTZ R168, -R168, R20 ;  /* 0x00000014a8a87221 */ /* 0x000fe40000010100 */
[----:B------:R-:W-:Y:S02]  /*109b0*/  @!P3 IMAD R19, R19, 0x4, R18 ;  /* 0x000000041313b824 */ /* 0x000fe400078e0212 */
[----:B-1----:R-:W-:Y:S01]  /*109c0*/  FADD.FTZ R0, R202, R0 ;  /* 0x00000000ca007221 */ /* 0x002fe20000010000 */
[-C--:B------:R-:W-:Y:S01]  /*109d0*/  FMUL.FTZ R20, R168, R14.reuse ;  /* 0x0000000ea8147220 */ /* 0x080fe20000410000 */
[----:B------:R-:W-:Y:S01]  /*109e0*/  FMUL.FTZ R168, R170, R14 ;  /* 0x0000000eaaa87220 */ /* 0x000fe20000410000 */
[----:B------:R-:W-:Y:S01]  /*109f0*/  @!P3 STS [R19+0x38400], R9 ;  /* 0x038400091300b388 */ /* 0x000fe20000000800 */
[----:B------:R-:W-:-:S03]  /*10a00*/  FADD.FTZ R0, R203, R0 ;  /* 0x00000000cb007221 */ /* 0x000fc60000010000 */
[----:B------:R-:W0:Y:S01]  /*10a10*/  MUFU.EX2 R20, R20 ;  /* 0x0000001400147308 */ /* 0x000e220000000800 */
[----:B------:R-:W-:Y:S01]  /*10a20*/  FSEL R168, R168, RZ, P4 ;  /* 0x000000ffa8a87208 */ /* 0x000fe20002000000 */
[----:B------:R-:W-:-:S04]  /*10a30*/  FADD.FTZ R0, R230, R0 ;  /* 0x00000000e6007221 */ /* 0x000fc80000010000 */
[----:B------:R-:W-:Y:S01]  /*10a40*/  FADD.FTZ R0, R173, R0 ;  /* 0x00000000ad007221 */ /* 0x000fe20000010000 */
        /* <DEDUP_REMOVED lines=10> */
[----:B0-----:R0:W-:Y:S01]  /*10af0*/  @!P3 STS [R19+0x38420], R20 ;  /* 0x038420141300b388 */ /* 0x0011e20000000800 */
[-CC-:B------:R-:W-:Y:S01]  /*10b00*/  FFMA.FTZ R178, R178, R14.reuse, -R168.reuse ;  /* 0x0000000eb2b27223 */ /* 0x180fe200000108a8 */
[-CC-:B------:R-:W-:Y:S01]  /*10b10*/  FFMA.FTZ R205, R179, R14.reuse, -R168.reuse ;  /* 0x0000000eb3cd7223 */ /* 0x180fe200000108a8 */
[-CC-:B------:R-:W-:Y:S01]  /*10b20*/  FFMA.FTZ R182, R182, R14.reuse, -R168.reuse ;  /* 0x0000000eb6b67223 */ /* 0x180fe200000108a8 */
[-C--:B------:R-:W-:Y:S01]  /*10b30*/  FFMA.FTZ R183, R183, R14.reuse, -R168 ;  /* 0x0000000eb7b77223 */ /* 0x080fe200000108a8 */
[----:B------:R-:W-:Y:S01]  /*10b40*/  FADD.FTZ R0, R176, R0 ;  /* 0x00000000b0007221 */ /* 0x000fe20000010000 */
[----:B------:R-:W-:Y:S01]  /*10b50*/  FFMA.FTZ R153, R153, R14, -R168 ;  /* 0x0000000e99997223 */ /* 0x000fe200000108a8 */
[----:B------:R1:W-:Y:S01]  /*10b60*/  MUFU.EX2 R179, R158 ;  /* 0x0000009e00b37308 */ /* 0x0003e20000000800 */
[----:B------:R-:W-:Y:S01]  /*10b70*/  FMUL.FTZ R26, R26, R20 ;  /* 0x000000141a1a7220 */ /* 0x000fe20000410000 */
[----:B------:R-:W-:Y:S01]  /*10b80*/  FADD.FTZ R0, R177, R0 ;  /* 0x00000000b1007221 */ /* 0x000fe20000010000 */
[----:B0-----:R-:W-:Y:S01]  /*10b90*/  FFMA.FTZ R19, R166, R14, -R168 ;  /* 0x0000000ea6137223 */ /* 0x001fe200000108a8 */
[----:B------:R-:W-:-:S02]  /*10ba0*/  IMAD R168, R200, 0x1000, R193 ;  /* 0x00001000c8a87824 */ /* 0x000fc400078e02c1 */
[-C--:B------:R-:W-:Y:S01]  /*10bb0*/  FMUL.FTZ R27, R27, R20.reuse ;  /* 0x000000141b1b7220 */ /* 0x080fe20000410000 */
[-C--:B------:R-:W-:Y:S01]  /*10bc0*/  FMUL.FTZ R30, R30, R20.reuse ;  /* 0x000000141e1e7220 */ /* 0x080fe20000410000 */
[----:B------:R-:W-:Y:S01]  /*10bd0*/  FMUL.FTZ R31, R31, R20 ;  /* 0x000000141f1f7220 */ /* 0x000fe20000410000 */
[----:B------:R-:W0:Y:S01]  /*10be0*/  MUFU.EX2 R166, R180 ;  /* 0x000000b400a67308 */ /* 0x000e220000000800 */
[----:B-1----:R-:W-:Y:S01]  /*10bf0*/  F2FP.F16.F32.PACK_AB R158, R165, R164 ;  /* 0x000000a4a59e723e */ /* 0x002fe200000000ff */
[----:B------:R-:W-:Y:S01]  /*10c00*/  FMUL.FTZ R34, R34, R20 ;  /* 0x0000001422227220 */ /* 0x000fe20000410000 */
[----:B------:R-:W-:Y:S01]  /*10c10*/  F2FP.F16.F32.PACK_AB R164, R177, R176 ;  /* 0x000000b0b1a4723e */ /* 0x000fe200000000ff */
[-C--:B------:R-:W-:Y:S01]  /*10c20*/  FMUL.FTZ R35, R35, R20.reuse ;  /* 0x0000001423237220 */ /* 0x080fe20000410000 */
[----:B------:R-:W-:Y:S01]  /*10c30*/  R2UR UR6, R168 ;  /* 0x00000000a80672ca */ /* 0x000fe200000e0000 */
        /* <DEDUP_REMOVED lines=10> */
[----:B------:R2:W-:Y:S01]  /*10ce0*/  MUFU.EX2 R206, R154 ;  /* 0x0000009a00ce7308 */ /* 0x0005e20000000800 */
[----:B-1----:R-:W-:Y:S01]  /*10cf0*/  F2FP.F16.F32.PACK_AB R162, R173, R230 ;  /* 0x000000e6ada2723e */ /* 0x002fe200000000ff */
[----:B0-----:R-:W-:Y:S01]  /*10d00*/  FADD.FTZ R0, R166, R0 ;  /* 0x00000000a6007221 */ /* 0x001fe20000010000 */
[----:B------:R-:W-:Y:S01]  /*10d10*/  F2FP.F16.F32.PACK_AB R166, R169, R166 ;  /* 0x000000a6a9a6723e */ /* 0x000fe200000000ff */
[-C--:B------:R-:W-:Y:S01]  /*10d20*/  FMUL.FTZ R55, R55, R20.reuse ;  /* 0x0000001437377220 */ /* 0x080fe20000410000 */
[-C--:B------:R-:W-:Y:S01]  /*10d30*/  FMUL.FTZ R58, R58, R20.reuse ;  /* 0x000000143a3a7220 */ /* 0x080fe20000410000 */
[-C--:B------:R-:W-:Y:S01]  /*10d40*/  FMUL.FTZ R59, R59, R20.reuse ;  /* 0x000000143b3b7220 */ /* 0x080fe20000410000 */
[----:B------:R-:W-:Y:S01]  /*10d50*/  FMUL.FTZ R62, R62, R20 ;  /* 0x000000143e3e7220 */ /* 0x000fe20000410000 */
[----:B------:R-:W-:Y:S01]  /*10d60*/  MUFU.EX2 R174, R155 ;  /* 0x0000009b00ae7308 */ /* 0x000fe20000000800 */
[----:B--2---:R-:W-:Y:S01]  /*10d70*/  F2FP.F16.F32.PACK_AB R154, R157, R156 ;  /* 0x0000009c9d9a723e */ /* 0x004fe200000000ff */
[----:B------:R-:W-:Y:S01]  /*10d80*/  FMUL.FTZ R63, R63, R20 ;  /* 0x000000143f3f7220 */ /* 0x000fe20000410000 */
[----:B------:R-:W-:Y:S01]  /*10d90*/  F2FP.F16.F32.PACK_AB R156, R161, R160 ;  /* 0x000000a0a19c723e */ /* 0x000fe200000000ff */
[----:B------:R-:W-:Y:S01]  /*10da0*/  FMUL.FTZ R66, R66, R20 ;  /* 0x0000001442427220 */ /* 0x000fe20000410000 */
[----:B------:R-:W-:Y:S01]  /*10db0*/  F2FP.F16.F32.PACK_AB R160, R203, R202 ;  /* 0x000000cacba0723e */ /* 0x000fe200000000ff */
        /* <DEDUP_REMOVED lines=43> */
[----:B-1----:R-:W-:Y:S01]  /*11070*/  F2FP.F16.F32.PACK_AB R153, R174, R206 ;  /* 0x000000ceae99723e */ /* 0x002fe200000000ff */
[----:B------:R-:W-:Y:S01]  /*11080*/  BAR.SYNC.DEFER_BLOCKING 0xf, 0x100 ;  /* 0x03c4000000007b1d */ /* 0x000fe20000010000 */
        /* <DEDUP_REMOVED lines=9> */
[----:B------:R-:W-:Y:S01]  /*11120*/  FMUL.FTZ R151, R151, R20 ;  /* 0x0000001497977220 */ /* 0x000fe20000410000 */
[----:B------:R-:W-:Y:S01]  /*11130*/  FFMA.FTZ R202, R20, R8, R206 ;  /* 0x0000000814ca7223 */ /* 0x000fe200000100ce */
[----:B------:R-:W-:-:S02]  /*11140*/  VIADD R8, R168, 0x80 ;  /* 0x00000080a8087836 */ /* 0x000fc40000000000 */
[----:B------:R-:W-:Y:S01]  /*11150*/  FADD.FTZ R0, R169, R0 ;  /* 0x00000000a9007221 */ /* 0x000fe20000010000 */
[----:B------:R-:W0:Y:S01]  /*11160*/  MUFU.EX2 R175, R175 ;  /* 0x000000af00af7308 */ /* 0x000e220000000800 */
[----:B--2---:R-:W-:Y:S01]  /*11170*/  F2FP.F16.F32.PACK_AB R161, R171, R177 ;  /* 0x000000b1aba1723e */ /* 0x004fe200000000ff */
[----:B------:R-:W-:Y:S02]  /*11180*/  IMAD.MOV.U32 R9, RZ, RZ, 0x40000040 ;  /* 0x40000040ff097424 */ /* 0x000fe400078e00ff */
[----:B------:R-:W-:Y:S01]  /*11190*/  FADD.FTZ R202, R174, R202 ;  /* 0x000000caaeca7221 */ /* 0x000fe20000010000 */
[----:B------:R-:W-:Y:S01]  /*111a0*/  IMAD.MOV.U32 R169, RZ, RZ, 0x40000040 ;  /* 0x40000040ffa97424 */ /* 0x000fe200078e00ff */
[----:B------:R-:W-:Y:S01]  /*111b0*/  ISETP.GT.AND P3, PT, R15, R208, PT ;  /* 0x000000d00f00720c */ /* 0x000fe20003f64270 */
[----:B------:R-:W-:Y:S02]  /*111c0*/  IMAD.MOV.U32 R20, RZ, RZ, R170 ;  /* 0x000000ffff147224 */ /* 0x000fe400078e00aa */
[----:B------:R-:W-:Y:S01]  /*111d0*/  FADD.FTZ R179, R179, R202 ;  /* 0x000000cab3b37221 */ /* 0x000fe20000010000 */
[----:B------:R-:W-:Y:S01]  /*111e0*/  MUFU.EX2 R178, R178 ;  /* 0x000000b200b27308 */ /* 0x000fe20000000800 */
[----:B------:R1:W-:Y:S02]  /*111f0*/  STSM.16.M88.4 [R198+0x36400], R152 ;  /* 0x03640098c6007844 */ /* 0x0003e40000000200 */
[----:B------:R-:W-:-:S02]  /*11200*/  FADD.FTZ R180, R180, R179 ;  /* 0x000000b3b4b47221 */ /* 0x000fc40000010000 */
[----:B------:R2:W-:Y:S02]  /*11210*/  STSM.16.M88.4 [R211], R156 ;  /* 0x0000009cd3007844 */ /* 0x0005e40000000200 */
[----:B------:R-:W-:Y:S01]  /*11220*/  FADD.FTZ R180, R181, R180 ;  /* 0x000000b4b5b47221 */ /* 0x000fe20000010000 */
[----:B------:R-:W3:Y:S01]  /*11230*/  MUFU.EX2 R205, R205 ;  /* 0x000000cd00cd7308 */ /* 0x000ee20000000800 */
[----:B0-----:R-:W-:Y:S02]  /*11240*/  F2FP.F16.F32.PACK_AB R163, R175, R204 ;  /* 0x000000ccafa3723e */ /* 0x001fe400000000ff */
[----:B------:R-:W-:-:S03]  /*11250*/  FADD.FTZ R180, R173, R180 ;  /* 0x000000b4adb47221 */ /* 0x000fc60000010000 */
[----:B------:R2:W-:Y:S01]  /*11260*/  STSM.16.M88.4 [R199], R160 ;  /* 0x000000a0c7007844 */ /* 0x0005e20000000200 */
[----:B------:R-:W-:Y:S01]  /*11270*/  FADD.FTZ R19, R19, R180 ;  /* 0x000000b413137221 */ /* 0x000fe20000010000 */
[----:B------:R-:W-:Y:S03]  /*11280*/  MUFU.EX2 R182, R182 ;  /* 0x000000b600b67308 */ /* 0x000fe60000000800 */
[----:B------:R-:W-:Y:S01]  /*11290*/  FADD.FTZ R176, R176, R19 ;  /* 0x00000013b0b07221 */ /* 0x000fe20000010000 */
[----:B------:R-:W-:-:S03]  /*112a0*/  IMAD.MOV.U32 R19, RZ, RZ, R200 ;  /* 0x000000ffff137224 */ /* 0x000fc600078e00c8 */
[----:B------:R-:W-:Y:S01]  /*112b0*/  FADD.FTZ R176, R177, R176 ;  /* 0x000000b0b1b07221 */ /* 0x000fe20000010000 */
[----:B------:R-:W0:Y:S01]  /*112c0*/  MUFU.EX2 R183, R183 ;  /* 0x000000b700b77308 */ /* 0x000e220000000800 */
[----:B---3--:R-:W-:Y:S02]  /*112d0*/  F2FP.F16.F32.PACK_AB R165, R205, R178 ;  /* 0x000000b2cda5723e */ /* 0x008fe400000000ff */
[----:B------:R-:W-:-:S04]  /*112e0*/  FADD.FTZ R171, R171, R176 ;  /* 0x000000b0abab7221 */ /* 0x000fc80000010000 */
[----:B------:R-:W-:-:S04]  /*112f0*/  FADD.FTZ R204, R204, R171 ;  /* 0x000000abcccc7221 */ /* 0x000fc80000010000 */
[----:B------:R-:W-:-:S04]  /*11300*/  FADD.FTZ R175, R175, R204 ;  /* 0x000000ccafaf7221 */ /* 0x000fc80000010000 */
[----:B------:R-:W-:Y:S01]  /*11310*/  FADD.FTZ R178, R178, R175 ;  /* 0x000000afb2b27221 */ /* 0x000fe20000010000 */
[----:B0-----:R-:W-:-:S03]  /*11320*/  F2FP.F16.F32.PACK_AB R167, R183, R182 ;  /* 0x000000b6b7a7723e */ /* 0x001fc600000000ff */
[----:B------:R-:W-:Y:S02]  /*11330*/  FADD.FTZ R205, R205, R178 ;  /* 0x000000b2cdcd7221 */ /* 0x000fe40000010000 */
[----:B------:R2:W-:Y:S01]  /*11340*/  STSM.16.M88.4 [R210], R164 ;  /* 0x000000a4d2007844 */ /* 0x0005e20000000200 */
[----:B------:R-:W-:-:S06]  /*11350*/  WARPGROUP.ARRIVE ;  /* 0x00000000000079c5 */ /* 0x000fcc0000000000 */
[----:B------:R-:W-:Y:S01]  /*11360*/  HGMMA.64x256x16.F32 R24, R152, gdesc[UR4].tnspB, R24, gsb0 ;  /* 0x43e0000498187df0 */ /* 0x000fe20008000818 */
[----:B------:R-:W-:Y:S01]  /*11370*/  R2UR UR6, R8 ;  /* 0x00000000080672ca */ /* 0x000fe200000e0000 */
[C---:B------:R-:W-:Y:S01]  /*11380*/  VIADD R8, R168.reuse, 0x100 ;  /* 0x00000100a8087836 */ /* 0x040fe20000000000 */
[----:B------:R-:W-:Y:S01]  /*11390*/  R2UR UR7, R9 ;  /* 0x00000000090772ca */ /* 0x000fe200000e0000 */
[----:B------:R-:W-:Y:S02]  /*113a0*/  IMAD.MOV.U32 R9, RZ, RZ, 0x40000040 ;  /* 0x40000040ff097424 */ /* 0x000fe400078e00ff */
[----:B------:R-:W-:Y:S01]  /*113b0*/  VIADD R168, R168, 0x180 ;  /* 0x00000180a8a87836 */ /* 0x000fe20000000000 */
[----:B------:R-:W-:Y:S02]  /*113c0*/  WARPGROUP.DEPBAR.LE gsb0, 0x0 ;  /* 0x00008000000079c5 */ /* 0x000fe40000010000 */
[----:B------:R-:W-:Y:S01]  /*113d0*/  WARPGROUP.ARRIVE ;  /* 0x00000000000079c5 */ /* 0x000fe20000000000 */
[----:B-1----:R-:W-:-:S04]  /*113e0*/  VIADD R152, R15, 0xffffffff ;  /* 0xffffffff0f987836 */ /* 0x002fc80000000000 */
[----:B------:R-:W-:-:S14]  /*113f0*/  IMAD.MOV.U32 R15, RZ, RZ, R152 ;  /* 0x000000ffff0f7224 */ /* 0x000fdc00078e0098 */
[----:B------:R-:W-:Y:S01]  /*11400*/  HGMMA.64x256x16.F32 R24, R156, gdesc[UR4].tnspB, R24, gsb0 ;  /* 0x43e000049c187df0 */ /* 0x000fe20008000818 */
[----:B------:R-:W-:Y:S01]  /*11410*/  R2UR UR6, R8 ;  /* 0x00000000080672ca */ /* 0x000fe200000e0000 */
[----:B------:R-:W-:Y:S01]  /*11420*/  FADD.FTZ R8, R182, R205 ;  /* 0x000000cdb6087221 */ /* 0x000fe20000010000 */
[----:B------:R-:W-:Y:S01]  /*11430*/  R2UR UR7, R9 ;  /* 0x00000000090772ca */ /* 0x000fe200000e0000 */
[----:B------:R-:W-:Y:S02]  /*11440*/  IMAD.MOV.U32 R9, RZ, RZ, R172 ;  /* 0x000000ffff097224 */ /* 0x000fe400078e00ac */
[----:B------:R-:W-:Y:S01]  /*11450*/  FADD.FTZ R8, R183, R8 ;  /* 0x00000008b7087221 */ /* 0x000fe20000010000 */
[----:B------:R-:W-:Y:S02]  /*11460*/  WARPGROUP.DEPBAR.LE gsb0, 0x0 ;  /* 0x00008000000079c5 */ /* 0x000fe40000010000 */
[----:B------:R-:W-:-:S15]  /*11470*/  WARPGROUP.ARRIVE ;  /* 0x00000000000079c5 */ /* 0x000fde0000000000 */
[----:B------:R-:W-:-:S04]  /*11480*/  NOP ;  /* 0x0000000000007918 */ /* 0x000fc80000000000 */
        /* <DEDUP_REMOVED lines=19> */
.L_x_6810:
[----:B------:R-:W-:Y:S02]  /*115c0*/  IMAD.MOV.U32 R20, RZ, RZ, R170 ;  /* 0x000000ffff147224 */ /* 0x000fe400078e00aa */
[----:B------:R-:W-:Y:S02]  /*115d0*/  IMAD.MOV.U32 R9, RZ, RZ, R172 ;  /* 0x000000ffff097224 */ /* 0x000fe400078e00ac */
[----:B------:R-:W-:Y:S02]  /*115e0*/  IMAD.MOV.U32 R19, RZ, RZ, R200 ;  /* 0x000000ffff137224 */ /* 0x000fe400078e00c8 */
[----:B------:R-:W-:-:S07]  /*115f0*/  IMAD.MOV.U32 R15, RZ, RZ, R152 ;  /* 0x000000ffff0f7224 */ /* 0x000fce00078e0098 */
.L_x_6809:
[----:B------:R-:W-:Y:S05]  /*11600*/  BSYNC B1 ;  /* 0x0000000000017941 */ /* 0x000fea0003800000 */
.L_x_6808:
[----:B------:R-:W0:Y:S01]  /*11610*/  LDC R152, c[0x0][0x448] ;  /* 0x00011200ff987b82 */ /* 0x000e220000000800 */
[----:B------:R-:W-:-:S07]  /*11620*/  IADD3 R155, R184, 0x1, -R23 ;  /* 0x00000001b89b7810 */ /* 0x000fce0007ffe817 */
[----:B--2---:R-:W1:Y:S01]  /*11630*/  LDC R156, c[0x0][0xadc] ;  /* 0x0002b700ff9c7b82 */ /* 0x004e620000000800 */
[----:B0-----:R-:W-:Y:S01]  /*11640*/  ISETP.NE.AND P5, PT, R152, 0x1, PT ;  /* 0x000000019800780c */ /* 0x001fe20003fa5270 */
[----:B------:R-:W-:Y:S01]  /*11650*/  VIADD R152, R195, 0x3f ;  /* 0x0000003fc3987836 */ /* 0x000fe20000000000 */
[----:B-1----:R-:W-:-:S11]  /*11660*/  ISETP.GE.AND P6, PT, R156, 0x1, PT ;  /* 0x000000019c00780c */ /* 0x002fd60003fc6270 */
[----:B------:R-:W0:Y:S08]  /*11670*/  @P5 LDC R153, c[0x0][0x44c] ;  /* 0x00011300ff995b82 */ /* 0x000e300000000800 */
[----:B------:R-:W1:Y:S01]  /*11680*/  @P5 LDC R154, c[0x0][0x450] ;  /* 0x00011400ff9a5b82 */ /* 0x000e620000000800 */
[----:B0-----:R-:W-:-:S05]  /*11690*/  @P5 IMAD.HI.U32 R153, R152, R153, RZ ;  /* 0x0000009998995227 */ /* 0x001fca00078e00ff */
[----:B-1----:R-:W-:-:S05]  /*116a0*/  @P5 SHF.R.U32.HI R152, RZ, R154, R153 ;  /* 0x0000009aff985219 */ /* 0x002fca0000011699 */
        /* <DEDUP_REMOVED lines=14> */
.L_x_6832:
[----:B------:R-:W-:-:S13]  /*11790*/  ISETP.NE.AND P2, PT, R156, 0x1, PT ;  /* 0x000000019c00780c */ /* 0x000fda0003f45270 */
[----:B------:R-:W0:Y:S02]  /*117a0*/  @P2 LDC.64 R152, c[0x0][0xae0] ;  /* 0x0002b800ff982b82 */ /* 0x000e240000000a00 */
[----:B0-----:R-:W-:-:S05]  /*117b0*/  @P2 IMAD.HI.U32 R152, R21, R152, RZ ;  /* 0x0000009815982227 */ /* 0x001fca00078e00ff */
[----:B------:R-:W-:-:S07]  /*117c0*/  @P2 SHF.R.U32.HI R21, RZ, R153, R152 ;  /* 0x00000099ff152219 */ /* 0x000fce0000011698 */
.L_x_6833:
[----:B------:R-:W-:Y:S05]  /*117d0*/  BSYNC B0 ;  /* 0x0000000000007941 */ /* 0x000fea0003800000 */
.L_x_6831:
[----:B------:R-:W-:-:S05]  /*117e0*/  IMAD R21, R21, R156, RZ ;  /* 0x0000009c15157224 */ /* 0x000fca00078e02ff */
[----:B------:R-:W-:-:S07]  /*117f0*/  VIMNMX R154, R154, R21, !PT ;  /* 0x000000159a9a7248 */ /* 0x000fce0007fe0100 */
.L_x_6830:
        /* <DEDUP_REMOVED lines=13> */
.L_x_6847:
[----:B------:R-:W-:Y:S01]  /*118d0*/  VIADD R19, R204, 0x1 ;  /* 0x00000001cc137836 */ /* 0x000fe20000000000 */
[C---:B------:R-:W-:Y:S01]  /*118e0*/  ISETP.GT.AND P2, PT, R21.reuse, R205, PT ;  /* 0x000000cd1500720c */ /* 0x040fe20003f44270 */
[----:B------:R-:W-:-:S03]  /*118f0*/  VIADD R21, R21, 0xffffffff ;  /* 0xffffffff15157836 */ /* 0x000fc60000000000 */
[----:B------:R-:W-:-:S04]  /*11900*/  ISETP.NE.AND P3, PT, R19, 0x2, PT ;  /* 0x000000021300780c */ /* 0x000fc80003f65270 */
[----:B------:R-:W-:Y:S02]  /*11910*/  SEL R9, RZ, 0x1, P3 ;  /* 0x00000001ff097807 */ /* 0x000fe40001800000 */
[----:B------:R-:W-:Y:S02]  /*11920*/  SEL R19, R19, RZ, P3 ;  /* 0x000000ff13137207 */ /* 0x000fe40001800000 */
[----:B------:R-:W-:Y:S01]  /*11930*/  LOP3.LUT R22, R22, R9, RZ, 0x3c, !PT ;  /* 0x0000000916167212 */ /* 0x000fe200078e3cff */
[----:B0-----:R-:W-:Y:S06]  /*11940*/  @!P0 BRA `(.L_x_6837) ;  /* 0x0000000000048947 */ /* 0x001fec0003800000 */
[----:B------:R-:W-:Y:S01]  /*11950*/  BPT.TRAP 0x1 ;  /* 0x000000040000795c */ /* 0x000fe20000300000 */
.L_x_6837:
[----:B------:R-:W-:Y:S01]  /*11960*/  IMAD R15, R19, 0x8, R18 ;  /* 0x00000008130f7824 */ /* 0x000fe200078e0212 */
[----:B------:R-:W-:-:S04]  /*11970*/  SHF.L.U32 R9, R22, 0x1f, RZ ;  /* 0x0000001f16097819 */ /* 0x000fc800000006ff */
[----:B------:R0:W1:Y:S01]  /*11980*/  SYNCS.PHASECHK.TRANS64.TRYWAIT P3, [R15+URZ+0x38830], R9 ;  /* 0x038830090f0075a7 */ /* 0x000062000806017f */
[----:B------:R-:W-:Y:S05]  /*11990*/  @!P0 BRA `(.L_x_6838) ;  /* 0x0000000000048947 */ /* 0x000fea0003800000 */
[----:B------:R-:W-:Y:S01]  /*119a0*/  BPT.TRAP 0x1 ;  /* 0x000000040000795c */ /* 0x000fe20000300000 */
.L_x_6838:
[----:B------:R-:W-:Y:S01]  /*119b0*/  BSSY B2, `(.L_x_6839) ;  /* 0x0000006000027945 */ /* 0x000fe20003800000 */
[----:B------:R-:W-:Y:S02]  /*119c0*/  IMAD R156, R19, 0x200, R191 ;  /* 0x00000200139c7824 */ /* 0x000fe400078e02bf */
[----:B------:R-:W-:Y:S01]  /*119d0*/  IMAD.MOV.U32 R157, RZ, RZ, 0x40000040 ;  /* 0x40000040ff9d7424 */ /* 0x000fe200078e00ff */
[----:B-1----:R-:W-:Y:S06]  /*119e0*/  @P3 BRA `(.L_x_6840) ;  /* 0x0000000000083947 */ /* 0x002fec0003800000 */
[----:B------:R-:W1:Y:S02]  /*119f0*/  SYNCS.PHASECHK.TRANS64.TRYWAIT P3, [R15+URZ+0x38830], R9 ;  /* 0x038830090f0075a7 */ /* 0x000e64000806017f */
[----:B-1----:R-:W-:Y:S05]  /*11a00*/  @!P3 BRA `(.L_x_6841) ;  /* 0x0000015400b4b947 */ /* 0x002fea0003800000 */
.L_x_6840:
[----:B------:R-:W-:Y:S05]  /*11a10*/  BSYNC B2 ;  /* 0x0000000000027941 */ /* 0x000fea0003800000 */
.L_x_6839:
        /* <DEDUP_REMOVED lines=36> */
.L_x_6842:
[----:B------:R2:W3:Y:S01]  /*11c60*/  SYNCS.PHASECHK.TRANS64.TRYWAIT P3, [R15+URZ+0x38850], R9 ;  /* 0x038850090f0075a7 */ /* 0x0004e2000806017f */
[----:B------:R-:W-:Y:S05]  /*11c70*/  @!P0 BRA `(.L_x_6843) ;  /* 0x0000000000048947 */ /* 0x000fea0003800000 */
[----:B------:R-:W-:Y:S01]  /*11c80*/  BPT.TRAP 0x1 ;  /* 0x000000040000795c */ /* 0x000fe20000300000 */
.L_x_6843:
[----:B------:R-:W-:Y:S04]  /*11c90*/  BSSY B2, `(.L_x_6844) ;  /* 0x0000004000027945 */ /* 0x000fe80003800000 */
[----:B---3--:R-:W-:Y:S05]  /*11ca0*/  @P3 BRA `(.L_x_6845) ;  /* 0x0000000000083947 */ /* 0x008fea0003800000 */
[----:B------:R-:W3:Y:S02]  /*11cb0*/  SYNCS.PHASECHK.TRANS64.TRYWAIT P3, [R15+URZ+0x38850], R9 ;  /* 0x038850090f0075a7 */ /* 0x000ee4000806017f */
[----:B---3--:R-:W-:Y:S05]  /*11cc0*/  @!P3 BRA `(.L_x_6846) ;  /* 0x000001540018b947 */ /* 0x008fea0003800000 */
.L_x_6845:
[----:B------:R-:W-:Y:S05]  /*11cd0*/  BSYNC B2 ;  /* 0x0000000000027941 */ /* 0x000fea0003800000 */
.L_x_6844:
        /* <DEDUP_REMOVED lines=10> */
[----:B------:R-:W-:-:S02]  /*11d80*/  VIADD R201, R200, 0x800 ;  /* 0x00000800c8c97836 */ /* 0x000fc40000000000 */
[----:B------:R-:W-:Y:S02]  /*11d90*/  VIADD R208, R2, 0x800 ;  /* 0x0000080002d07836 */ /* 0x000fe40000000000 */
[----:B------:R-:W-:-:S05]  /*11da0*/  IMAD.MOV.U32 R209, RZ, RZ, 0xa00 ;  /* 0x00000a00ffd17424 */ /* 0x000fca00078e00ff */
        /* <DEDUP_REMOVED lines=219> */
[----:B------:R-:W-:Y:S01]  /*12b60*/  VIADD R208, R200, 0xa00 ;  /* 0x00000a00c8d07836 */ /* 0x000fe20000000000 */
[----:B------:R-:W-:Y:S01]  /*12b70*/  R2UR UR7, R209 ;  /* 0x00000000d10772ca */ /* 0x000fe200000e0000 */
        /* <DEDUP_REMOVED lines=120> */
[C---:B------:R-:W-:Y:S01]  /*13300*/  IMAD.IADD R206, R208.reuse, 0x1, R9 ;  /* 0x00000001d0ce7824 */ /* 0x040fe200078e0209 */
[----:B------:R-:W-:Y:S01]  /*13310*/  R2UR UR5, R207 ;  /* 0x00000000cf0572ca */ /* 0x000fe200000e0000 */
[----:B------:R-:W-:Y:S02]  /*13320*/  IMAD.MOV.U32 R207, RZ, RZ, 0x40000040 ;  /* 0x40000040ffcf7424 */ /* 0x000fe400078e00ff */
[--C-:B------:R-:W-:Y:S01]  /*13330*/  IMAD.IADD R208, R208, 0x1, R14.reuse ;  /* 0x00000001d0d07824 */ /* 0x100fe200078e020e */
[----:B------:R-:W-:Y:S01]  /*13340*/  R2UR UR6, R206 ;  /* 0x00000000ce0672ca */ /* 0x000fe200000e0000 */
[----:B------:R-:W-:Y:S01]  /*13350*/  IMAD.IADD R206, R201, 0x1, R14 ;  /* 0x00000001c9ce7824 */ /* 0x000fe200078e020e */
[----:B------:R-:W-:Y:S01]  /*13360*/  R2UR UR7, R207 ;  /* 0x00000000cf0772ca */ /* 0x000fe200000e0000 */
[----:B------:R-:W-:-:S02]  /*13370*/  IMAD.MOV.U32 R207, RZ, RZ, 0x40000040 ;  /* 0x40000040ffcf7424 */ /* 0x000fc400078e00ff */
[----:B------:R-:W-:Y:S02]  /*13380*/  IMAD.MOV.U32 R201, RZ, RZ, 0x40 ;  /* 0x00000040ffc97424 */ /* 0x000fe400078e00ff */
[----:B------:R-:W-:-:S03]  /*13390*/  IMAD.MOV.U32 R9, RZ, RZ, 0x1000 ;  /* 0x00001000ff097424 */ /* 0x000fc600078e00ff */
[----:B------:R-:W-:Y:S02]  /*133a0*/  SEL R201, R201, 0x3e, P3 ;  /* 0x0000003ec9c97807 */ /* 0x000fe40001800000 */
[----:B------:R-:W-:Y:S02]  /*133b0*/  SEL R9, R9, 0xf80, P3 ;  /* 0x00000f8009097807 */ /* 0x000fe40001800000 */
[----:B------:R-:W-:Y:S02]  /*133c0*/  LOP3.LUT R201, R201, 0x6, RZ, 0xc0, !PT ;  /* 0x00000006c9c97812 */ /* 0x000fe400078ec0ff */
[----:B------:R-:W-:-:S04]  /*133d0*/  LOP3.LUT R9, R9, 0x1e00, RZ, 0xc0, !PT ;  /* 0x00001e0009097812 */ /* 0x000fc800078ec0ff */
        /* <DEDUP_REMOVED lines=17> */
[----:B------:R-:W-:Y:S01]  /*134f0*/  IMAD R200, R19, 0x1000, R193 ;  /* 0x0000100013c87824 */ /* 0x000fe200078e02c1 */
[----:B------:R-:W-:Y:S01]  /*13500*/  R2UR UR7, R201 ;  /* 0x00000000c90772ca */ /* 0x000fe200000e0000 */
[----:B------:R-:W-:Y:S01]  /*13510*/  IMAD.MOV.U32 R201, RZ, RZ, 0x40000040 ;  /* 0x40000040ffc97424 */ /* 0x000fe200078e00ff */
[----:B------:R-:W-:Y:S02]  /*13520*/  WARPGROUP.DEPBAR.LE gsb0, 0x0 ;  /* 0x00008000000079c5 */ /* 0x000fe40000010000 */
[----:B------:R-:W-:-:S09]  /*13530*/  WARPGROUP.ARRIVE ;  /* 0x00000000000079c5 */ /* 0x000fd20000000000 */
[----:B------:R-:W-:Y:S01]  /*13540*/  HGMMA.64x64x16.F32 R152, gdesc[UR4], R152, gsb0 ;  /* 0x00e00000049879f0 */ /* 0x000fe20008000898 */
[----:B------:R-:W-:Y:S02]  /*13550*/  R2UR UR7, R201 ;  /* 0x00000000c90772ca */ /* 0x000fe400000e0000 */
        /* <DEDUP_REMOVED lines=46> */
[-CC-:B------:R-:W-:Y:S01]  /*13840*/  FFMA.FTZ R152, R152, R14.reuse, -R206.reuse ;  /* 0x0000000e98987223 */ /* 0x180fe200000108ce */
[----:B------:R-:W0:Y:S01]  /*13850*/  SHFL.BFLY PT, R164, R20, 0x1, 0x1f ;  /* 0x0c201f0014a47f89 */ /* 0x000e2200000e0000 */
[-C--:B------:R-:W-:Y:S01]  /*13860*/  FMUL.FTZ R201, R201, R14.reuse ;  /* 0x0000000ec9c97220 */ /* 0x080fe20000410000 */
        /* <DEDUP_REMOVED lines=10> */
[----:B------:R1:W2:Y:S01]  /*13910*/  MUFU.EX2 R202, R201 ;  /* 0x000000c900ca7308 */ /* 0x0002a20000000800 */
[-CC-:B------:R-:W-:Y:S01]  /*13920*/  FFMA.FTZ R180, R180, R14.reuse, -R206.reuse ;  /* 0x0000000eb4b47223 */ /* 0x180fe200000108ce */
[----:B------:R-:W-:-:S06]  /*13930*/  FFMA.FTZ R181, R181, R14, -R206 ;  /* 0x0000000eb5b57223 */ /* 0x000fcc00000108ce */
[----:B------:R-:W-:Y:S01]  /*13940*/  MUFU.EX2 R152, R152 ;  /* 0x0000009800987308 */ /* 0x000fe20000000800 */
[----:B-1----:R-:W-:Y:S01]  /*13950*/  FFMA.FTZ R201, R165, R14, -R206 ;  /* 0x0000000ea5c97223 */ /* 0x002fe200000108ce */
[----:B0-----:R-:W-:-:S06]  /*13960*/  FMNMX.FTZ R20, R20, R164, !PT ;  /* 0x000000a414147209 */ /* 0x001fcc0007810000 */
[----:B------:R-:W-:Y:S01]  /*13970*/  MUFU.EX2 R153, R153 ;  /* 0x0000009900997308 */ /* 0x000fe20000000800 */
[C---:B------:R-:W-:Y:S01]  /*13980*/  FMUL.FTZ R208, R20.reuse, R14 ;  /* 0x0000000e14d07220 */ /* 0x040fe20000410000 */
[----:B------:R-:W-:Y:S01]  /*13990*/  FADD.FTZ R164, -R20, R203 ;  /* 0x000000cb14a47221 */ /* 0x000fe20000010100 */
[-C--:B--2---:R-:W-:Y:S01]  /*139a0*/  FMUL.FTZ R24, R24, R202.reuse ;  /* 0x000000ca18187220 */ /* 0x084fe20000410000 */
[----:B------:R-:W-:Y:S01]  /*139b0*/  FMUL.FTZ R25, R25, R202 ;  /* 0x000000ca19197220 */ /* 0x000fe20000410000 */
[-CC-:B------:R-:W-:Y:S01]  /*139c0*/  FFMA.FTZ R209, R155, R14.reuse, -R208.reuse ;  /* 0x0000000e9bd17223 */ /* 0x180fe200000108d0 */
[-CC-:B------:R-:W-:Y:S01]  /*139d0*/  FFMA.FTZ R155, R158, R14.reuse, -R208.reuse ;  /* 0x0000000e9e9b7223 */ /* 0x180fe200000108d0 */
[-CC-:B------:R-:W-:Y:S01]  /*139e0*/  FFMA.FTZ R158, R162, R14.reuse, -R208.reuse ;  /* 0x0000000ea29e7223 */ /* 0x180fe200000108d0 */
[----:B------:R-:W-:Y:S02]  /*139f0*/  IMAD.MOV R162, RZ, RZ, -R197 ;  /* 0x000000ffffa27224 */ /* 0x000fe400078e0ac5 */
[-C--:B------:R-:W-:Y:S01]  /*13a00*/  FMUL.FTZ R164, R164, R14.reuse ;  /* 0x0000000ea4a47220 */ /* 0x080fe20000410000 */
[-CC-:B------:R-:W-:Y:S01]  /*13a10*/  FFMA.FTZ R154, R154, R14.reuse, -R208.reuse ;  /* 0x0000000e9a9a7223 */ /* 0x180fe200000108d0 */
[----:B------:R-:W-:Y:S01]  /*13a20*/  MUFU.EX2 R209, R209 ;  /* 0x000000d100d17308 */ /* 0x000fe20000000800 */
[--C-:B------:R-:W-:Y:S01]  /*13a30*/  FFMA.FTZ R165, R159, R14, -R208.reuse ;  /* 0x0000000e9fa57223 */ /* 0x100fe200000108d0 */
[----:B------:R-:W-:Y:S01]  /*13a40*/  ISETP.NE.AND P3, PT, R185, R162, PT ;  /* 0x000000a2b900720c */ /* 0x000fe20003f65270 */
[----:B------:R-:W-:Y:S01]  /*13a50*/  FFMA.FTZ R159, R163, R14, -R208 ;  /* 0x0000000ea39f7223 */ /* 0x000fe200000108d0 */
[----:B------:R-:W-:-:S02]  /*13a60*/  @!P1 VIADD R162, R15, 0x38840 ;  /* 0x000388400fa29836 */ /* 0x000fc40000000000 */
[-CC-:B------:R-:W-:Y:S01]  /*13a70*/  FFMA.FTZ R203, R166, R14.reuse, -R208.reuse ;  /* 0x0000000ea6cb7223 */ /* 0x180fe200000108d0 */
[-CC-:B------:R-:W-:Y:S01]  /*13a80*/  FFMA.FTZ R206, R167, R14.reuse, -R208.reuse ;  /* 0x0000000ea7ce7223 */ /* 0x180fe200000108d0 */
[-C--:B------:R-:W-:Y:S01]  /*13a90*/  FFMA.FTZ R170, R170, R14.reuse, -R208 ;  /* 0x0000000eaaaa7223 */ /* 0x080fe200000108d0 */
[----:B------:R-:W0:Y:S01]  /*13aa0*/  MUFU.EX2 R164, R164 ;  /* 0x000000a400a47308 */ /* 0x000e220000000800 */
[----:B------:R-:W-:Y:S01]  /*13ab0*/  @!P1 PRMT R162, RZ, 0x654, R162 ;  /* 0x00000654ffa29816 */ /* 0x000fe200000000a2 */
[-CC-:B------:R-:W-:Y:S01]  /*13ac0*/  FFMA.FTZ R171, R171, R14.reuse, -R208.reuse ;  /* 0x0000000eabab7223 */ /* 0x180fe200000108d0 */
[-CC-:B------:R-:W-:Y:S01]  /*13ad0*/  FFMA.FTZ R174, R174, R14.reuse, -R208.reuse ;  /* 0x0000000eaeae7223 */ /* 0x180fe200000108d0 */
[-CC-:B------:R-:W-:Y:S01]  /*13ae0*/  FFMA.FTZ R175, R175, R14.reuse, -R208.reuse ;  /* 0x0000000eafaf7223 */ /* 0x180fe200000108d0 */
[----:B------:R1:W-:Y:S01]  /*13af0*/  @!P1 SYNCS.ARRIVE.TRANS64.RED.A1T0 RZ, [R162+URZ], RZ ;  /* 0x000000ffa2ff99a7 */ /* 0x0003e2000810043f */
[----:B------:R-:W-:Y:S01]  /*13b00*/  FFMA.FTZ R178, R178, R14, -R208 ;  /* 0x0000000eb2b27223 */ /* 0x000fe200000108d0 */
[----:B------:R-:W-:Y:S01]  /*13b10*/  @!P3 IMAD R163, R204, 0x40, R194 ;  /* 0x00000040cca3b824 */ /* 0x000fe200078e02c2 */
[----:B------:R-:W2:Y:S01]  /*13b20*/  MUFU.EX2 R154, R154 ;  /* 0x0000009a009a7308 */ /* 0x000ea20000000800 */
[-C--:B------:R-:W-:Y:S01]  /*13b30*/  FMUL.FTZ R28, R28, R202.reuse ;  /* 0x000000ca1c1c7220 */ /* 0x080fe20000410000 */
[----:B------:R-:W-:Y:S01]  /*13b40*/  FMUL.FTZ R29, R29, R202 ;  /* 0x000000ca1d1d7220 */ /* 0x000fe20000410000 */
[----:B------:R-:W-:-:S02]  /*13b50*/  @!P3 IMAD R163, R163, 0x4, R18 ;  /* 0x00000004a3a3b824 */ /* 0x000fc400078e0212 */
[----:B------:R-:W-:Y:S01]  /*13b60*/  FMUL.FTZ R32, R32, R202 ;  /* 0x000000ca20207220 */ /* 0x000fe20000410000 */
[-CC-:B-1----:R-:W-:Y:S01]  /*13b70*/  FFMA.FTZ R162, R179, R14.reuse, -R208.reuse ;  /* 0x0000000eb3a27223 */ /* 0x182fe200000108d0 */
[-CC-:B------:R-:W-:Y:S01]  /*13b80*/  FFMA.FTZ R179, R182, R14.reuse, -R208.reuse ;  /* 0x0000000eb6b37223 */ /* 0x180fe200000108d0 */
[----:B------:R-:W-:Y:S01]  /*13b90*/  FFMA.FTZ R182, R183, R14, -R208 ;  /* 0x0000000eb7b67223 */ /* 0x000fe200000108d0 */
[----:B------:R-:W1:Y:S01]  /*13ba0*/  MUFU.EX2 R155, R155 ;  /* 0x0000009b009b7308 */ /* 0x000e620000000800 */
[----:B------:R-:W-:Y:S01]  /*13bb0*/  @!P3 STS [R163+0x38400], R202 ;  /* 0x038400caa300b388 */ /* 0x000fe20000000800 */
[-C--:B0-----:R-:W-:Y:S01]  /*13bc0*/  FMUL.FTZ R26, R26, R164.reuse ;  /* 0x000000a41a1a7220 */ /* 0x081fe20000410000 */
[-C--:B------:R-:W-:Y:S01]  /*13bd0*/  FMUL.FTZ R27, R27, R164.reuse ;  /* 0x000000a41b1b7220 */ /* 0x080fe20000410000 */
[-C--:B------:R-:W-:Y:S01]  /*13be0*/  FMUL.FTZ R30, R30, R164.reuse ;  /* 0x000000a41e1e7220 */ /* 0x080fe20000410000 */
[----:B------:R0:W-:Y:S01]  /*13bf0*/  @!P3 STS [R163+0x38420], R164 ;  /* 0x038420a4a300b388 */ /* 0x0001e20000000800 */
[-C--:B------:R-:W-:Y:S01]  /*13c00*/  FMUL.FTZ R31, R31, R164.reuse ;  /* 0x000000a41f1f7220 */ /* 0x080fe20000410000 */
[-C--:B------:R-:W-:Y:S01]  /*13c10*/  FMUL.FTZ R34, R34, R164.reuse ;  /* 0x000000a422227220 */ /* 0x080fe20000410000 */
[----:B------:R-:W3:Y:S01]  /*13c20*/  MUFU.EX2 R157, R157 ;  /* 0x0000009d009d7308 */ /* 0x000ee20000000800 */
[-C--:B------:R-:W-:Y:S01]  /*13c30*/  FMUL.FTZ R35, R35, R164.reuse ;  /* 0x000000a423237220 */ /* 0x080fe20000410000 */
[-C--:B------:R-:W-:Y:S01]  /*13c40*/  FMUL.FTZ R38, R38, R164.reuse ;  /* 0x000000a426267220 */ /* 0x080fe20000410000 */
[-C--:B------:R-:W-:Y:S01]  /*13c50*/  FMUL.FTZ R39, R39, R164.reuse ;  /* 0x000000a427277220 */ /* 0x080fe20000410000 */
[-C--:B------:R-:W-:Y:S01]  /*13c60*/  FMUL.FTZ R42, R42, R164.reuse ;  /* 0x000000a42a2a7220 */ /* 0x080fe20000410000 */
[-C--:B------:R-:W-:Y:S01]  /*13c70*/  FMUL.FTZ R43, R43, R164.reuse ;  /* 0x000000a42b2b7220 */ /* 0x080fe20000410000 */
[----:B------:R-:W-:Y:S01]  /*13c80*/  FMUL.FTZ R46, R46, R164 ;  /* 0x000000a42e2e7220 */ /* 0x000fe20000410000 */
[----:B0-----:R-:W-:Y:S01]  /*13c90*/  FFMA.FTZ R163, R202, R0, R152 ;  /* 0x00000000caa37223 */ /* 0x001fe20000010098 */
[----:B------:R-:W0:Y:S01]  /*13ca0*/  MUFU.EX2 R165, R165 ;  /* 0x000000a500a57308 */ /* 0x000e220000000800 */
[----:B--2---:R-:W-:Y:S01]  /*13cb0*/  FFMA.FTZ R0, R164, R8, R154 ;  /* 0x00000008a4007223 */ /* 0x004fe2000001009a */
[C---:B------:R-:W-:Y:S01]  /*13cc0*/  F2FP.F16.F32.PACK_AB R152, R153.reuse, R152 ;  /* 0x000000989998723e */ /* 0x040fe200000000ff */
[----:B------:R-:W-:Y:S01]  /*13cd0*/  FADD.FTZ R8, R153, R163 ;  /* 0x000000a399087221 */ /* 0x000fe20000010000 */
[C---:B------:R-:W-:Y:S01]  /*13ce0*/  F2FP.F16.F32.PACK_AB R153, R209.reuse, R154 ;  /* 0x0000009ad199723e */ /* 0x040fe200000000ff */
[----:B------:R-:W-:Y:S01]  /*13cf0*/  FADD.FTZ R163, R209, R0 ;  /* 0x00000000d1a37221 */ /* 0x000fe20000010000 */
[-C--:B------:R-:W-:Y:S01]  /*13d00*/  FMUL.FTZ R47, R47, R164.reuse ;  /* 0x000000a42f2f7220 */ /* 0x080fe20000410000 */
[----:B------:R-:W-:Y:S01]  /*13d10*/  FADD.FTZ R154, R207, R8 ;  /* 0x00000008cf9a7221 */ /* 0x000fe20000010000 */
[----:B------:R-:W2:Y:S01]  /*13d20*/  MUFU.EX2 R156, R156 ;  /* 0x0000009c009c7308 */ /* 0x000ea20000000800 */
[----:B-1----:R-:W-:Y:S01]  /*13d30*/  FADD.FTZ R8, R155, R163 ;  /* 0x000000a39b087221 */ /* 0x002fe20000010000 */
[-C--:B------:R-:W-:Y:S01]  /*13d40*/  FMUL.FTZ R50, R50, R164.reuse ;  /* 0x000000a432327220 */ /* 0x080fe20000410000 */
[C---:B---3--:R-:W-:Y:S01]  /*13d50*/  FADD.FTZ R163, R157.reuse, R154 ;  /* 0x0000009a9da37221 */ /* 0x048fe20000010000 */
[----:B------:R-:W-:Y:S01]  /*13d60*/  F2FP.F16.F32.PACK_AB R154, R157, R207 ;  /* 0x000000cf9d9a723e */ /* 0x000fe200000000ff */
[-C--:B------:R-:W-:Y:S01]  /*13d70*/  FMUL.FTZ R51, R51, R164.reuse ;  /* 0x000000a433337220 */ /* 0x080fe20000410000 */
[-C--:B------:R-:W-:Y:S01]  /*13d80*/  FMUL.FTZ R54, R54, R164.reuse ;  /* 0x000000a436367220 */ /* 0x080fe20000410000 */
[-C--:B------:R-:W-:Y:S01]  /*13d90*/  FMUL.FTZ R55, R55, R164.reuse ;  /* 0x000000a437377220 */ /* 0x080fe20000410000 */
[----:B------:R-:W1:Y:S01]  /*13da0*/  MUFU.EX2 R158, R158 ;  /* 0x0000009e009e7308 */ /* 0x000e620000000800 */
        /* <DEDUP_REMOVED lines=132> */
[----:B------:R-:W-:Y:S01]  /*145f0*/  FMUL.FTZ R149, R149, R202 ;  /* 0x000000ca95957220 */ /* 0x000fe20000410000 */
[----:B------:R1:W-:Y:S01]  /*14600*/  STSM.16.M88.4 [R198+0x36400], R152 ;  /* 0x03640098c6007844 */ /* 0x0003e20000000200 */
[----:B------:R-:W-:Y:S01]  /*14610*/  FADD.FTZ R183, R201, R183 ;  /* 0x000000b7c9b77221 */ /* 0x000fe20000010000 */
[----:B------:R-:W-:Y:S01]  /*14620*/  @!P1 VIADD R15, R15, 0x38860 ;  /* 0x000388600f0f9836 */ /* 0x000fe20000000000 */
[----:B------:R-:W-:Y:S01]  /*14630*/  MUFU.EX2 R180, R180 ;  /* 0x000000b400b47308 */ /* 0x000fe20000000800 */
[----:B------:R-:W-:-:S02]  /*14640*/  IMAD.MOV.U32 R204, RZ, RZ, R19 ;  /* 0x000000ffffcc7224 */ /* 0x000fc400078e0013 */
[----:B------:R-:W-:Y:S01]  /*14650*/  IMAD.MOV.U32 R202, RZ, RZ, R9 ;  /* 0x000000ffffca7224 */ /* 0x000fe200078e0009 */
[----:B------:R-:W-:-:S04]  /*14660*/  @!P1 PRMT R15, RZ, 0x654, R15 ;  /* 0x00000654ff0f9816 */ /* 0x000fc8000000000f */
[----:B------:R-:W2:Y:S01]  /*14670*/  MUFU.EX2 R181, R181 ;  /* 0x000000b500b57308 */ /* 0x000ea20000000800 */
[----:B0-----:R-:W-:-:S07]  /*14680*/  F2FP.F16.F32.PACK_AB R164, R177, R176 ;  /* 0x000000b0b1a4723e */ /* 0x001fce00000000ff */
[----:B------:R0:W-:Y:S08]  /*14690*/  MUFU.EX2 R0, R178 ;  /* 0x000000b200007308 */ /* 0x0001f00000000800 */
[----:B------:R3:W4:Y:S01]  /*146a0*/  MUFU.EX2 R8, R162 ;  /* 0x000000a200087308 */ /* 0x0007220000000800 */
[C---:B0-----:R-:W-:Y:S01]  /*146b0*/  FADD.FTZ R178, R159.reuse, R157 ;  /* 0x0000009d9fb27221 */ /* 0x041fe20000010000 */
[----:B------:R-:W-:-:S02]  /*146c0*/  F2FP.F16.F32.PACK_AB R157, R159, R158 ;  /* 0x0000009e9f9d723e */ /* 0x000fc400000000ff */
[----:B------:R-:W-:Y:S02]  /*146d0*/  F2FP.F16.F32.PACK_AB R158, R201, R160 ;  /* 0x000000a0c99e723e */ /* 0x000fe400000000ff */
[----:B------:R-:W-:Y:S01]  /*146e0*/  F2FP.F16.F32.PACK_AB R159, R206, R203 ;  /* 0x000000cbce9f723e */ /* 0x000fe200000000ff */
[----:B------:R-:W-:Y:S01]  /*146f0*/  FADD.FTZ R203, R203, R178 ;  /* 0x000000b2cbcb7221 */ /* 0x000fe20000010000 */
[----:B------:R-:W-:Y:S01]  /*14700*/  MUFU.EX2 R179, R179 ;  /* 0x000000b300b37308 */ /* 0x000fe20000000800 */
[----:B------:R-:W-:Y:S01]  /*14710*/  F2FP.F16.F32.PACK_AB R160, R169, R168 ;  /* 0x000000a8a9a0723e */ /* 0x000fe200000000ff */
[----:B------:R-:W-:Y:S01]  /*14720*/  FADD.FTZ R168, R168, R183 ;  /* 0x000000b7a8a87221 */ /* 0x000fe20000010000 */
[----:B---3--:R-:W-:Y:S01]  /*14730*/  F2FP.F16.F32.PACK_AB R162, R173, R172 ;  /* 0x000000acada2723e */ /* 0x008fe200000000ff */
[----:B------:R0:W-:Y:S01]  /*14740*/  STSM.16.M88.4 [R211], R156 ;  /* 0x0000009cd3007844 */ /* 0x0001e20000000200 */
[----:B--2---:R-:W-:Y:S01]  /*14750*/  F2FP.F16.F32.PACK_AB R166, R181, R180 ;  /* 0x000000b4b5a6723e */ /* 0x004fe200000000ff */
[----:B------:R-:W-:Y:S01]  /*14760*/  FADD.FTZ R203, R206, R203 ;  /* 0x000000cbcecb7221 */ /* 0x000fe20000010000 */
[----:B------:R-:W-:Y:S01]  /*14770*/  FADD.FTZ R169, R169, R168 ;  /* 0x000000a8a9a97221 */ /* 0x000fe20000010000 */
[----:B------:R-:W2:Y:S01]  /*14780*/  MUFU.EX2 R182, R182 ;  /* 0x000000b600b67308 */ /* 0x000ea20000000800 */
[----:B----4-:R-:W-:Y:S01]  /*14790*/  F2FP.F16.F32.PACK_AB R165, R8, R0 ;  /* 0x0000000008a5723e */ /* 0x010fe200000000ff */
[----:B------:R0:W-:Y:S01]  /*147a0*/  STSM.16.M88.4 [R199], R160 ;  /* 0x000000a0c7007844 */ /* 0x0001e20000000200 */
[----:B------:R-:W-:Y:S01]  /*147b0*/  FADD.FTZ R170, R170, R203 ;  /* 0x000000cbaaaa7221 */ /* 0x000fe20000010000 */
[----:B------:R-:W-:Y:S01]  /*147c0*/  FADD.FTZ R172, R172, R169 ;  /* 0x000000a9acac7221 */ /* 0x000fe20000010000 */
[----:B------:R-:W-:-:S02]  /*147d0*/  IMAD.MOV.U32 R203, RZ, RZ, R20 ;  /* 0x000000ffffcb7224 */ /* 0x000fc400078e0014 */
[----:B------:R-:W-:Y:S01]  /*147e0*/  FADD.FTZ R171, R171, R170 ;  /* 0x000000aaabab7221 */ /* 0x000fe20000010000 */
[----:B------:R-:W-:-:S03]  /*147f0*/  FADD.FTZ R173, R173, R172 ;  /* 0x000000acadad7221 */ /* 0x000fc60000010000 */
[----:B------:R-:W-:Y:S01]  /*14800*/  FADD.FTZ R174, R174, R171 ;  /* 0x000000abaeae7221 */ /* 0x000fe20000010000 */
[----:B------:R-:W-:-:S03]  /*14810*/  FADD.FTZ R176, R176, R173 ;  /* 0x000000adb0b07221 */ /* 0x000fc60000010000 */
[----:B------:R-:W-:Y:S01]  /*14820*/  FADD.FTZ R175, R175, R174 ;  /* 0x000000aeafaf7221 */ /* 0x000fe20000010000 */
[----:B------:R-:W-:Y:S01]  /*14830*/  FADD.FTZ R177, R177, R176 ;  /* 0x000000b0b1b17221 */ /* 0x000fe20000010000 */
[----:B--2---:R-:W-:Y:S02]  /*14840*/  F2FP.F16.F32.PACK_AB R167, R182, R179 ;  /* 0x000000b3b6a7723e */ /* 0x004fe400000000ff */
[----:B------:R-:W-:Y:S01]  /*14850*/  FADD.FTZ R175, R0, R175 ;  /* 0x000000af00af7221 */ /* 0x000fe20000010000 */
[----:B------:R-:W-:Y:S02]  /*14860*/  FADD.FTZ R0, R180, R177 ;  /* 0x000000b1b4007221 */ /* 0x000fe40000010000 */
[----:B------:R0:W-:Y:S01]  /*14870*/  STSM.16.M88.4 [R210], R164 ;  /* 0x000000a4d2007844 */ /* 0x0001e20000000200 */
[----:B------:R-:W-:Y:S01]  /*14880*/  WARPGROUP.ARRIVE ;  /* 0x00000000000079c5 */ /* 0x000fe20000000000 */
[----:B------:R-:W-:Y:S01]  /*14890*/  FADD.FTZ R8, R8, R175 ;  /* 0x000000af08087221 */ /* 0x000fe20000010000 */
[----:B------:R-:W-:-:S03]  /*148a0*/  FADD.FTZ R0, R181, R0 ;  /* 0x00000000b5007221 */ /* 0x000fc60000010000 */
[----:B------:R-:W-:Y:S01]  /*148b0*/  FADD.FTZ R179, R179, R8 ;  /* 0x00000008b3b37221 */ /* 0x000fe20000010000 */
[----:B------:R-:W-:Y:S03]  /*148c0*/  HGMMA.64x256x16.F32 R24, R152, gdesc[UR4].tnspB, R24, gsb0 ;  /* 0x43e0000498187df0 */ /* 0x000fe60008000818 */
[----:B------:R-:W-:Y:S01]  /*148d0*/  FADD.FTZ R8, R182, R179 ;  /* 0x000000b3b6087221 */ /* 0x000fe20000010000 */
[----:B------:R-:W-:Y:S02]  /*148e0*/  WARPGROUP.DEPBAR.LE gsb0, 0x0 ;  /* 0x00008000000079c5 */ /* 0x000fe40000010000 */
[----:B-1----:R-:W-:Y:S01]  /*148f0*/  VIADD R152, R200, 0x80 ;  /* 0x00000080c8987836 */ /* 0x002fe20000000000 */
[----:B------:R-:W-:Y:S01]  /*14900*/  WARPGROUP.ARRIVE ;  /* 0x00000000000079c5 */ /* 0x000fe20000000000 */
[----:B------:R-:W-:-:S03]  /*14910*/  IMAD.MOV.U32 R153, RZ, RZ, 0x40000040 ;  /* 0x40000040ff997424 */ /* 0x000fc600078e00ff */
[----:B------:R-:W-:Y:S01]  /*14920*/  R2UR UR6, R152 ;  /* 0x00000000980672ca */ /* 0x000fe200000e0000 */
[----:B------:R-:W-:Y:S01]  /*14930*/  VIADD R152, R200, 0x100 ;  /* 0x00000100c8987836 */ /* 0x000fe20000000000 */
[----:B------:R-:W-:Y:S01]  /*14940*/  R2UR UR7, R153 ;  /* 0x00000000990772ca */ /* 0x000fe200000e0000 */
[----:B------:R-:W-:-:S14]  /*14950*/  IMAD.MOV.U32 R153, RZ, RZ, 0x40000040 ;  /* 0x40000040ff997424 */ /* 0x000fdc00078e00ff */
        /* <DEDUP_REMOVED lines=26> */
[----:B------:R-:W-:Y:S05]  /*14b00*/  BSYNC B1 ;  /* 0x0000000000017941 */ /* 0x000fea0003800000 */
.L_x_6836:
[----:B0-----:R-:W-:-:S07]  /*14b10*/  IMAD.MOV.U32 R15, RZ, RZ, R21 ;  /* 0x000000ffff0f7224 */ /* 0x001fce00078e0015 */
.L_x_6835:
[----:B------:R-:W-:Y:S05]  /*14b20*/  BSYNC B0 ;  /* 0x0000000000007941 */ /* 0x000fea0003800000 */
.L_x_6834:
[----:B------:R-:W-:Y:S01]  /*14b30*/  ISETP.GE.AND P2, PT, R15, R215, PT ;  /* 0x000000d70f00720c */ /* 0x000fe20003f46270 */
[----:B------:R-:W-:-:S12]  /*14b40*/  BSSY B0, `(.L_x_6848) ;  /* 0x00003ce000007945 */ /* 0x000fd80003800000 */
[----:B------:R-:W-:Y:S05]  /*14b50*/  @!P2 BRA `(.L_x_6849) ;  /* 0x0000003c0030a947 */ /* 0x000fea0003800000 */
[----:B------:R-:W-:Y:S02]  /*14b60*/  IMAD.MOV.U32 R200, RZ, RZ, R20 ;  /* 0x000000ffffc87224 */ /* 0x000fe400078e0014 */
[----:B------:R-:W-:Y:S02]  /*14b70*/  IMAD.MOV.U32 R202, RZ, RZ, R9 ;  /* 0x000000ffffca7224 */ /* 0x000fe400078e0009 */
[----:B------:R-:W-:-:S07]  /*14b80*/  IMAD.MOV.U32 R201, RZ, RZ, R19 ;  /* 0x000000ffffc97224 */ /* 0x000fce00078e0013 */
.L_x_6868:
[----:B------:R-:W-:-:S05]  /*14b90*/  VIADD R19, R201, 0x1 ;  /* 0x00000001c9137836 */ /* 0x000fca0000000000 */
[----:B------:R-:W-:-:S04]  /*14ba0*/  ISETP.NE.AND P2, PT, R19, 0x2, PT ;  /* 0x000000021300780c */ /* 0x000fc80003f45270 */
[----:B------:R-:W-:Y:S02]  /*14bb0*/  SEL R9, RZ, 0x1, P2 ;  /* 0x00000001ff097807 */ /* 0x000fe40001000000 */
[----:B------:R-:W-:Y:S02]  /*14bc0*/  SEL R19, R19, RZ, P2 ;  /* 0x000000ff13137207 */ /* 0x000fe40001000000 */
[----:B------:R-:W-:Y:S01]  /*14bd0*/  LOP3.LUT R22, R22, R9, RZ, 0x3c, !PT ;  /* 0x0000000916167212 */ /* 0x000fe200078e3cff */
[----:B------:R-:W-:Y:S06]  /*14be0*/  @!P0 BRA `(.L_x_6850) ;  /* 0x0000000000048947 */ /* 0x000fec0003800000 */
[----:B------:R-:W-:Y:S01]  /*14bf0*/  BPT.TRAP 0x1 ;  /* 0x000000040000795c */ /* 0x000fe20000300000 */
.L_x_6850:
[----:B------:R-:W-:Y:S01]  /*14c00*/  IMAD R21, R19, 0x8, R18 ;  /* 0x0000000813157824 */ /* 0x000fe200078e0212 */
[----:B------:R-:W-:-:S04]  /*14c10*/  SHF.L.U32 R9, R22, 0x1f, RZ ;  /* 0x0000001f16097819 */ /* 0x000fc800000006ff */
[----:B------:R0:W1:Y:S01]  /*14c20*/  SYNCS.PHASECHK.TRANS64.TRYWAIT P2, [R21+URZ+0x38830], R9 ;  /* 0x03883009150075a7 */ /* 0x000062000804017f */
[----:B------:R-:W-:Y:S05]  /*14c30*/  @!P0 BRA `(.L_x_6851) ;  /* 0x0000000000048947 */ /* 0x000fea0003800000 */
[----:B------:R-:W-:Y:S01]  /*14c40*/  BPT.TRAP 0x1 ;  /* 0x000000040000795c */ /* 0x000fe20000300000 */
.L_x_6851:
[----:B------:R-:W-:Y:S01]  /*14c50*/  BSSY B1, `(.L_x_6852) ;  /* 0x0000006000017945 */ /* 0x000fe20003800000 */
[----:B------:R-:W-:Y:S02]  /*14c60*/  IMAD R156, R19, 0x200, R191 ;  /* 0x00000200139c7824 */ /* 0x000fe400078e02bf */
[----:B------:R-:W-:Y:S01]  /*14c70*/  IMAD.MOV.U32 R157, RZ, RZ, 0x40000040 ;  /* 0x40000040ff9d7424 */ /* 0x000fe200078e00ff */
[----:B-1----:R-:W-:Y:S06]  /*14c80*/  @P2 BRA `(.L_x_6853) ;  /* 0x0000000000082947 */ /* 0x002fec0003800000 */
[----:B------:R-:W1:Y:S02]  /*14c90*/  SYNCS.PHASECHK.TRANS64.TRYWAIT P2, [R21+URZ+0x38830], R9 ;  /* 0x03883009150075a7 */ /* 0x000e64000804017f */
[----:B-1----:R-:W-:Y:S05]  /*14ca0*/  @!P2 BRA `(.L_x_6854) ;  /* 0x000001240034a947 */ /* 0x002fea0003800000 */
.L_x_6853:
[----:B------:R-:W-:Y:S05]  /*14cb0*/  BSYNC B1 ;  /* 0x0000000000017941 */ /* 0x000fea0003800000 */
.L_x_6852:
        /* <DEDUP_REMOVED lines=36> */
.L_x_6855:
[----:B------:R2:W3:Y:S01]  /*14f00*/  SYNCS.PHASECHK.TRANS64.TRYWAIT P2, [R21+URZ+0x38850], R9 ;  /* 0x03885009150075a7 */ /* 0x0004e2000804017f */
[----:B------:R-:W-:Y:S05]  /*14f10*/  @!P0 BRA `(.L_x_6856) ;  /* 0x0000000000048947 */ /* 0x000fea0003800000 */
[----:B------:R-:W-:Y:S01]  /*14f20*/  BPT.TRAP 0x1 ;  /* 0x000000040000795c */ /* 0x000fe20000300000 */
.L_x_6856:
[----:B------:R-:W-:Y:S04]  /*14f30*/  BSSY B1, `(.L_x_6857) ;  /* 0x0000004000017945 */ /* 0x000fe80003800000 */
[----:B---3--:R-:W-:Y:S05]  /*14f40*/  @P2 BRA `(.L_x_6858) ;  /* 0x0000000000082947 */ /* 0x008fea0003800000 */
[----:B------:R-:W3:Y:S02]  /*14f50*/  SYNCS.PHASECHK.TRANS64.TRYWAIT P2, [R21+URZ+0x38850], R9 ;  /* 0x03885009150075a7 */ /* 0x000ee4000804017f */
[----:B---3--:R-:W-:Y:S05]  /*14f60*/  @!P2 BRA `(.L_x_6859) ;  /* 0x000001200098a947 */ /* 0x008fea0003800000 */
.L_x_6858:
[----:B------:R-:W-:Y:S05]  /*14f70*/  BSYNC B1 ;  /* 0x0000000000017941 */ /* 0x000fea0003800000 */
.L_x_6857:
        /* <DEDUP_REMOVED lines=12> */
[----:B------:R-:W-:Y:S02]  /*15040*/  IMAD.MOV.U32 R20, RZ, RZ, 0x4 ;  /* 0x00000004ff147424 */ /* 0x000fe400078e00ff */
[----:B------:R-:W-:Y:S02]  /*15050*/  IMAD.MOV.U32 R208, RZ, RZ, 0x28 ;  /* 0x00000028ffd07424 */ /* 0x000fe400078e00ff */
[----:B------:R-:W-:Y:S01]  /*15060*/  IMAD.MOV.U32 R209, RZ, RZ, 0xa00 ;  /* 0x00000a00ffd17424 */ /* 0x000fe200078e00ff */
        /* <DEDUP_REMOVED lines=10> */
[----:B0123--:R-:W0:Y:S02]  /*15110*/  SHFL.IDX PT, R9, R14, RZ, 0x1f ;  /* 0x00001fff0e097589 */ /* 0x00fe2400000e0000 */
[----:B0-----:R-:W-:-:S04]  /*15120*/  ISETP.GT.AND P2, PT, R9, 0x7f, PT ;  /* 0x0000007f0900780c */ /* 0x001fc80003f44270 */
[----:B------:R-:W-:Y:S02]  /*15130*/  SEL R9, RZ, 0x2, !P2 ;  /* 0x00000002ff097807 */ /* 0x000fe40005000000 */
[C---:B------:R-:W-:Y:S02]  /*15140*/  SEL R14, R20.reuse, 0x2, P2 ;  /* 0x00000002140e7807 */ /* 0x040fe40001000000 */
[----:B------:R-:W-:Y:S02]  /*15150*/  SEL R20, R20, 0x6, !P2 ;  /* 0x0000000614147807 */ /* 0x000fe40005000000 */
[----:B------:R-:W-:Y:S02]  /*15160*/  SEL R208, R208, 0x26, P2 ;  /* 0x00000026d0d07807 */ /* 0x000fe40001000000 */
[----:B------:R-:W-:Y:S02]  /*15170*/  SEL R209, R209, 0x980, P2 ;  /* 0x00000980d1d17807 */ /* 0x000fe40001000000 */
[----:B------:R-:W-:-:S02]  /*15180*/  LOP3.LUT R208, R208, 0x6, RZ, 0xc0, !PT ;  /* 0x00000006d0d07812 */ /* 0x000fc400078ec0ff */
        /* <DEDUP_REMOVED lines=293> */
[----:B------:R-:W-:-:S02]  /*163e0*/  IADD3 R206, R208, R209, R2 ;  /* 0x000000d1d0ce7210 */ /* 0x000fc40007ffe002 */
[----:B------:R-:W-:Y:S01]  /*163f0*/  IADD3 R208, R208, R209, R204 ;  /* 0x000000d1d0d07210 */ /* 0x000fe20007ffe0cc */
[----:B------:R-:W-:Y:S01]  /*16400*/  IMAD.MOV.U32 R209, RZ, RZ, 0x40000040 ;  /* 0x40000040ffd17424 */ /* 0x000fe200078e00ff */
[----:B------:R-:W-:-:S04]  /*16410*/  SEL R205, R205, 0x3e, P2 ;  /* 0x0000003ecdcd7807 */ /* 0x000fc80001000000 */
[----:B------:R-:W-:Y:S01]  /*16420*/  LOP3.LUT R205, R205, 0x6, RZ, 0xc0, !PT ;  /* 0x00000006cdcd7812 */ /* 0x000fe200078ec0ff */
        /* <DEDUP_REMOVED lines=27> */
[C---:B------:R-:W-:Y:S01]  /*165e0*/  IMAD.IADD R206, R208.reuse, 0x1, R14 ;  /* 0x00000001d0ce7824 */ /* 0x040fe200078e020e */
[----:B------:R-:W-:Y:S01]  /*165f0*/  R2UR UR5, R207 ;  /* 0x00000000cf0572ca */ /* 0x000fe200000e0000 */
[----:B------:R-:W-:Y:S01]  /*16600*/  IMAD.MOV.U32 R207, RZ, RZ, 0x40000040 ;  /* 0x40000040ffcf7424 */ /* 0x000fe200078e00ff */
[----:B------:R-:W0:Y:S01]  /*16610*/  @P5 LDC R14, c[0x0][0x450] ;  /* 0x00011400ff0e5b82 */ /* 0x000e220000000800 */
[--C-:B------:R-:W-:Y:S01]  /*16620*/  IMAD.IADD R208, R208, 0x1, R20.reuse ;  /* 0x00000001d0d07824 */ /* 0x100fe200078e0214 */
[----:B------:R-:W-:Y:S01]  /*16630*/  R2UR UR6, R206 ;  /* 0x00000000ce0672ca */ /* 0x000fe200000e0000 */
[----:B------:R-:W-:Y:S01]  /*16640*/  IMAD.IADD R206, R203, 0x1, R20 ;  /* 0x00000001cbce7824 */ /* 0x000fe200078e0214 */
[----:B------:R-:W-:Y:S01]  /*16650*/  R2UR UR7, R207 ;  /* 0x00000000cf0772ca */ /* 0x000fe200000e0000 */
[----:B------:R-:W-:-:S03]  /*16660*/  IMAD.MOV.U32 R207, RZ, RZ, 0x40000040 ;  /* 0x40000040ffcf7424 */ /* 0x000fc600078e00ff */
[----:B------:R-:W1:Y:S02]  /*16670*/  @P5 LDC R20, c[0x0][0x44c] ;  /* 0x00011300ff145b82 */ /* 0x000e640000000800 */
[----:B-1----:R-:W-:-:S05]  /*16680*/  @P5 IMAD.HI.U32 R20, R9, R20, RZ ;  /* 0x0000001409145227 */ /* 0x002fca00078e00ff */
[----:B0-----:R-:W-:Y:S01]  /*16690*/  @P5 SHF.R.U32.HI R9, RZ, R14, R20 ;  /* 0x0000000eff095219 */ /* 0x001fe20000011614 */
[----:B------:R-:W-:-:S04]  /*166a0*/  IMAD.MOV.U32 R14, RZ, RZ, 0x1000 ;  /* 0x00001000ff0e7424 */ /* 0x000fc800078e00ff */
[----:B------:R-:W0:Y:S01]  /*166b0*/  SHFL.IDX PT, R20, R9, RZ, 0x1c1f ;  /* 0x001c1fff09147589 */ /* 0x000e2200000e0000 */
[----:B------:R-:W-:-:S04]  /*166c0*/  SEL R14, R14, 0xf80, P2 ;  /* 0x00000f800e0e7807 */ /* 0x000fc80001000000 */
        /* <DEDUP_REMOVED lines=24> */
[----:B------:R-:W-:Y:S02]  /*16850*/  ULOP3.LUT UR4, URZ, UR45, URZ, 0x33, !UPT ;  /* 0x0000002d3f047292 */ /* 0x000fe4000f8e333f */
[----:B------:R-:W-:Y:S02]  /*16860*/  WARPGROUP.DEPBAR.LE gsb0, 0x0 ;  /* 0x00008000000079c5 */ /* 0x000fe40000010000 */
[----:B------:R1:W-:Y:S02]  /*16870*/  @!P1 SYNCS.ARRIVE.TRANS64.RED.A1T0 RZ, [R14+URZ], RZ ;  /* 0x000000ff0eff99a7 */ /* 0x0003e4000810043f */
[----:B-1----:R-:W-:-:S05]  /*16880*/  IMAD.SHL.U32 R14, R15, 0x40, RZ ;  /* 0x000000400f0e7824 */ /* 0x002fca00078e00ff */
[----:B------:R-:W-:-:S04]  /*16890*/  IADD3 R208, -R185, 0x1, -R14 ;  /* 0x00000001b9d07810 */ /* 0x000fc80007ffe90e */
[----:B------:R-:W-:-:S05]  /*168a0*/  IADD3 R208, -R23, R208, R184 ;  /* 0x000000d017d07210 */ /* 0x000fca0007ffe1b8 */
        /* <DEDUP_REMOVED lines=17> */
.L_x_6862:
[----:B------:R-:W-:-:S05]  /*169c0*/  IMAD.U32 R203, RZ, RZ, UR39 ;  /* 0x00000027ffcb7e24 */ /* 0x000fca000f8e00ff */
[----:B------:R-:W-:-:S13]  /*169d0*/  ISETP.NE.AND P2, PT, R203, 0x1, PT ;  /* 0x00000001cb00780c */ /* 0x000fda0003f45270 */
[----:B------:R-:W0:Y:S02]  /*169e0*/  @P2 LDC.64 R204, c[0x0][0xae0] ;  /* 0x0002b800ffcc2b82 */ /* 0x000e240000000a00 */
[----:B0-----:R-:W-:-:S05]  /*169f0*/  @P2 IMAD.HI.U32 R204, R20, R204, RZ ;  /* 0x000000cc14cc2227 */ /* 0x001fca00078e00ff */
[----:B------:R-:W-:-:S07]  /*16a00*/  @P2 SHF.R.U32.HI R20, RZ, R205, R204 ;  /* 0x000000cdff142219 */ /* 0x000fce00000116cc */
.L_x_6863:
[----:B------:R-:W-:Y:S05]  /*16a10*/  BSYNC B1 ;  /* 0x0000000000017941 */ /* 0x000fea0003800000 */
.L_x_6861:
[----:B------:R-:W-:-:S04]  /*16a20*/  IMAD R20, R20, R203, -R14 ;  /* 0x000000cb14147224 */ /* 0x000fc800078e0a0e */
[----:B------:R-:W-:-:S05]  /*16a30*/  IMAD.IADD R20, R20, 0x1, -R185 ;  /* 0x0000000114147824 */ /* 0x000fca00078e0ab9 */
[----:B------:R-:W-:Y:S02]  /*16a40*/  VIMNMX R206, R206, R20, !PT ;  /* 0x00000014cece7248 */ /* 0x000fe40007fe0100 */
[----:B------:R-:W-:-:S07]  /*16a50*/  VIADDMNMX R207, R20, R203, R207, PT ;  /* 0x000000cb14cf7246 */ /* 0x000fce00038001cf */
.L_x_6860:
        /* <DEDUP_REMOVED lines=65> */
.L_x_6866:
[----:B------:R-:W-:-:S05]  /*16e70*/  IMAD.U32 R204, RZ, RZ, UR39 ;  /* 0x00000027ffcc7e24 */ /* 0x000fca000f8e00ff */
[----:B------:R-:W-:-:S13]  /*16e80*/  ISETP.NE.AND P3, PT, R204, 0x1, PT ;  /* 0x00000001cc00780c */ /* 0x000fda0003f65270 */
[----:B------:R-:W0:Y:S02]  /*16e90*/  @P3 LDC.64 R152, c[0x0][0xae0] ;  /* 0x0002b800ff983b82 */ /* 0x000e240000000a00 */
[----:B0-----:R-:W-:-:S05]  /*16ea0*/  @P3 IMAD.HI.U32 R152, R9, R152, RZ ;  /* 0x0000009809983227 */ /* 0x001fca00078e00ff */
[----:B------:R-:W-:-:S07]  /*16eb0*/  @P3 SHF.R.U32.HI R9, RZ, R153, R152 ;  /* 0x00000099ff093219 */ /* 0x000fce0000011698 */
.L_x_6867:
[----:B------:R-:W-:Y:S05]  /*16ec0*/  BSYNC B1 ;  /* 0x0000000000017941 */ /* 0x000fea0003800000 */
.L_x_6865:
[----:B------:R-:W-:-:S04]  /*16ed0*/  IMAD R9, R9, R204, -R14 ;  /* 0x000000cc09097224 */ /* 0x000fc800078e0a0e */
[----:B------:R-:W-:-:S05]  /*16ee0*/  IMAD.IADD R9, R9, 0x1, -R185 ;  /* 0x0000000109097824 */ /* 0x000fca00078e0ab9 */
[----:B------:R-:W-:Y:S02]  /*16ef0*/  VIMNMX R208, R208, R9, !PT ;  /* 0x00000009d0d07248 */ /* 0x000fe40007fe0100 */
[----:B------:R-:W-:-:S07]  /*16f00*/  VIADDMNMX R209, R9, R204, R209, PT ;  /* 0x000000cc09d17246 */ /* 0x000fce00038001d1 */
.L_x_6864:
[----:B------:R-:W-:Y:S01]  /*16f10*/  FMNMX.FTZ R9, R20, R202, !PT ;  /* 0x000000ca14097209 */ /* 0x000fe20007810000 */
[----:B------:R-:W-:-:S03]  /*16f20*/  @!P1 VIADD R21, R21, 0x38860 ;  /* 0x0003886015159836 */ /* 0x000fc60000000000 */
[----:B------:R-:W-:Y:S02]  /*16f30*/  FMNMX.FTZ R9, R203, R9, !PT ;  /* 0x00000009cb097209 */ /* 0x000fe40007810000 */
[----:B------:R-:W-:Y:S02]  /*16f40*/  @!P1 PRMT R21, RZ, 0x654, R21 ;  /* 0x00000654ff159816 */ /* 0x000fe40000000015 */
        /* <DEDUP_REMOVED lines=28> */
[C---:B------:R-:W-:Y:S01]  /*17110*/  ISETP.GT.AND P3, PT, R208.reuse, 0x8, P2 ;  /* 0x00000008d000780c */ /* 0x040fe20001764270 */
[-CC-:B------:R-:W-:Y:S01]  /*17120*/  FFMA.FTZ R203, R203, R14.reuse, -R152.reuse ;  /* 0x0000000ecbcb7223 */ /* 0x180fe20000010898 */
[----:B------:R-:W-:Y:S01]  /*17130*/  FSEL R155, R155, -INF , !P4 ;  /* 0xff8000009b9b7808 */ /* 0x000fe20006000000 */
[----:B------:R-:W-:Y:S01]  /*17140*/  MUFU.EX2 R20, R20 ;  /* 0x0000001400147308 */ /* 0x000fe20000000800 */
[----:B------:R-:W-:Y:S01]  /*17150*/  ISETP.GT.AND P4, PT, R208, 0x9, P2 ;  /* 0x00000009d000780c */ /* 0x000fe20001784270 */
[-CC-:B------:R-:W-:Y:S01]  /*17160*/  FFMA.FTZ R202, R156, R14.reuse, -R152.reuse ;  /* 0x0000000e9cca7223 */ /* 0x180fe20000010898 */
[----:B------:R-:W-:Y:S01]  /*17170*/  ISETP.LT.OR P3, PT, R209, 0x9, P3 ;  /* 0x00000009d100780c */ /* 0x000fe20001f61670 */
[-CC-:B------:R-:W-:Y:S01]  /*17180*/  FFMA.FTZ R157, R157, R14.reuse, -R152.reuse ;  /* 0x0000000e9d9d7223 */ /* 0x180fe20000010898 */
[----:B------:R-:W-:Y:S01]  /*17190*/  ISETP.LT.OR P4, PT, R209, 0xa, P4 ;  /* 0x0000000ad100780c */ /* 0x000fe20002781670 */
[-CC-:B------:R-:W-:Y:S01]  /*171a0*/  FFMA.FTZ R160, R160, R14.reuse, -R152.reuse ;  /* 0x0000000ea0a07223 */ /* 0x180fe20000010898 */
[----:B------:R-:W-:Y:S01]  /*171b0*/  FSEL R158, R158, -INF , !P3 ;  /* 0xff8000009e9e7808 */ /* 0x000fe20005800000 */
[----:B------:R-:W0:Y:S01]  /*171c0*/  MUFU.EX2 R153, R153 ;  /* 0x0000009900997308 */ /* 0x000e220000000800 */
[----:B------:R-:W-:Y:S01]  /*171d0*/  FSEL R159, R159, -INF , !P4 ;  /* 0xff8000009f9f7808 */ /* 0x000fe20006000000 */
[-CC-:B------:R-:W-:Y:S01]  /*171e0*/  FFMA.FTZ R161, R161, R14.reuse, -R152.reuse ;  /* 0x0000000ea1a17223 */ /* 0x180fe20000010898 */
[----:B------:R-:W-:Y:S01]  /*171f0*/  ISETP.GT.AND P4, PT, R208, 0x11, P2 ;  /* 0x00000011d000780c */ /* 0x000fe20001784270 */
[-CC-:B------:R-:W-:Y:S01]  /*17200*/  FFMA.FTZ R164, R164, R14.reuse, -R152.reuse ;  /* 0x0000000ea4a47223 */ /* 0x180fe20000010898 */
[----:B------:R-:W-:Y:S01]  /*17210*/  ISETP.GT.AND P3, PT, R208, 0x10, P2 ;  /* 0x00000010d000780c */ /* 0x000fe20001764270 */
        /* <DEDUP_REMOVED lines=20> */
[-C--:B------:R-:W-:Y:S01]  /*17360*/  FMUL.FTZ R25, R25, R153.reuse ;  /* 0x0000009919197220 */ /* 0x080fe20000410000 */
[----:B------:R-:W-:Y:S01]  /*17370*/  ISETP.LT.OR P4, PT, R209, 0x22, P4 ;  /* 0x00000022d100780c */ /* 0x000fe20002781670 */
[-C--:B------:R-:W-:Y:S01]  /*17380*/  FMUL.FTZ R28, R28, R153.reuse ;  /* 0x000000991c1c7220 */ /* 0x080fe20000410000 */
[C---:B------:R-:W-:Y:S01]  /*17390*/  ISETP.GT.AND P3, PT, R208.reuse, 0x18, P2 ;  /* 0x00000018d000780c */ /* 0x040fe20001764270 */
[----:B------:R-:W-:Y:S01]  /*173a0*/  MUFU.EX2 R203, R160 ;  /* 0x000000a000cb7308 */ /* 0x000fe20000000800 */
[----:B------:R-:W-:Y:S01]  /*173b0*/  FSEL R171, R171, -INF , !P4 ;  /* 0xff800000abab7808 */ /* 0x000fe20006000000 */
[-C--:B------:R-:W-:Y:S01]  /*173c0*/  FMUL.FTZ R29, R29, R153.reuse ;  /* 0x000000991d1d7220 */ /* 0x080fe20000410000 */
[----:B------:R-:W-:Y:S01]  /*173d0*/  ISETP.GT.AND P4, PT, R208, 0x29, P2 ;  /* 0x00000029d000780c */ /* 0x000fe20001784270 */
[-C--:B------:R-:W-:Y:S01]  /*173e0*/  FMUL.FTZ R32, R32, R153.reuse ;  /* 0x0000009920207220 */ /* 0x080fe20000410000 */
[----:B------:R-:W-:Y:S01]  /*173f0*/  ISETP.LT.OR P3, PT, R209, 0x19, P3 ;  /* 0x00000019d100780c */ /* 0x000fe20001f61670 */
[-C--:B------:R-:W-:Y:S01]  /*17400*/  FMUL.FTZ R33, R33, R153.reuse ;  /* 0x0000009921217220 */ /* 0x080fe20000410000 */
[----:B------:R-:W-:Y:S01]  /*17410*/  ISETP.LT.OR P4, PT, R209, 0x2a, P4 ;  /* 0x0000002ad100780c */ /* 0x000fe20002781670 */
[----:B------:R1:W-:Y:S01]  /*17420*/  MUFU.EX2 R160, R168 ;  /* 0x000000a800a07308 */ /* 0x0003e20000000800 */
[----:B------:R-:W-:Y:S01]  /*17430*/  FSEL R166, R166, -INF , !P3 ;  /* 0xff800000a6a67808 */ /* 0x000fe20005800000 */
[----:B0-----:R-:W-:Y:S01]  /*17440*/  FADD.FTZ R181, R156, R181 ;  /* 0x000000b59cb57221 */ /* 0x001fe20000010000 */
[----:B------:R-:W-:Y:S01]  /*17450*/  FSEL R175, R175, -INF , !P4 ;  /* 0xff800000afaf7808 */ /* 0x000fe20006000000 */
[-C--:B------:R-:W-:Y:S01]  /*17460*/  FMUL.FTZ R36, R36, R153.reuse ;  /* 0x0000009924247220 */ /* 0x080fe20000410000 */
[C---:B------:R-:W-:Y:S01]  /*17470*/  ISETP.GT.AND P4, PT, R208.reuse, RZ, P2 ;  /* 0x000000ffd000720c */ /* 0x040fe20001784270 */
[-C--:B------:R-:W-:Y:S01]  /*17480*/  FMUL.FTZ R37, R37, R153.reuse ;  /* 0x0000009925257220 */ /* 0x080fe20000410000 */
[----:B------:R-:W-:Y:S01]  /*17490*/  ISETP.GT.AND P3, PT, R208, 0x20, P2 ;  /* 0x00000020d000780c */ /* 0x000fe20001764270 */
[----:B------:R-:W0:Y:S01]  /*174a0*/  MUFU.EX2 R202, R202 ;  /* 0x000000ca00ca7308 */ /* 0x000e220000000800 */
[C---:B------:R-:W-:Y:S01]  /*174b0*/  ISETP.LT.OR P4, PT, R209.reuse, 0x1, P4 ;  /* 0x00000001d100780c */ /* 0x040fe20002781670 */
[----:B-1----:R-:W-:Y:S01]  /*174c0*/  IMAD.MOV R168, RZ, RZ, -R197 ;  /* 0x000000ffffa87224 */ /* 0x002fe200078e0ac5 */
[----:B------:R-:W-:Y:S01]  /*174d0*/  ISETP.LT.OR P3, PT, R209, 0x21, P3 ;  /* 0x00000021d100780c */ /* 0x000fe20001f61670 */
[-C--:B------:R-:W-:Y:S01]  /*174e0*/  FMUL.FTZ R40, R40, R153.reuse ;  /* 0x0000009928287220 */ /* 0x080fe20000410000 */
[----:B------:R-:W-:Y:S01]  /*174f0*/  FSEL R154, R154, -INF , !P4 ;  /* 0xff8000009a9a7808 */ /* 0x000fe20006000000 */
[-C--:B------:R-:W-:Y:S01]  /*17500*/  FMUL.FTZ R41, R41, R153.reuse ;  /* 0x0000009929297220 */ /* 0x080fe20000410000 */
[----:B------:R-:W-:Y:S01]  /*17510*/  FSEL R170, R170, -INF , !P3 ;  /* 0xff800000aaaa7808 */ /* 0x000fe20005800000 */
[----:B------:R-:W1:Y:S01]  /*17520*/  MUFU.EX2 R157, R157 ;  /* 0x0000009d009d7308 */ /* 0x000e620000000800 */
[----:B------:R-:W-:Y:S01]  /*17530*/  FMNMX.FTZ R0, R154, R200, !PT ;  /* 0x000000c89a007209 */ /* 0x000fe20007810000 */
[-C--:B------:R-:W-:Y:S01]  /*17540*/  FMUL.FTZ R44, R44, R153.reuse ;  /* 0x000000992c2c7220 */ /* 0x080fe20000410000 */
[----:B------:R-:W-:Y:S01]  /*17550*/  ISETP.GT.AND P3, PT, R208, 0x28, P2 ;  /* 0x00000028d000780c */ /* 0x000fe20001764270 */
[-C--:B------:R-:W-:Y:S01]  /*17560*/  FMUL.FTZ R45, R45, R153.reuse ;  /* 0x000000992d2d7220 */ /* 0x080fe20000410000 */
[----:B------:R-:W-:Y:S01]  /*17570*/  FMNMX.FTZ R0, R155, R0, !PT ;  /* 0x000000009b007209 */ /* 0x000fe20007810000 */
[-C--:B------:R-:W-:Y:S01]  /*17580*/  FMUL.FTZ R48, R48, R153.reuse ;  /* 0x0000009930307220 */ /* 0x080fe20000410000 */
[----:B------:R-:W-:Y:S01]  /*17590*/  ISETP.LT.OR P3, PT, R209, 0x29, P3 ;  /* 0x00000029d100780c */ /* 0x000fe20001f61670 */
[----:B------:R-:W2:Y:S01]  /*175a0*/  MUFU.EX2 R161, R161 ;  /* 0x000000a100a17308 */ /* 0x000ea20000000800 */
[----:B------:R-:W-:Y:S01]  /*175b0*/  FMNMX.FTZ R0, R158, R0, !PT ;  /* 0x000000009e007209 */ /* 0x000fe20007810000 */
[----:B0-----:R-:W-:Y:S01]  /*175c0*/  FADD.FTZ R181, R202, R181 ;  /* 0x000000b5cab57221 */ /* 0x001fe20000010000 */
[----:B------:R-:W-:Y:S01]  /*175d0*/  FSEL R174, R174, -INF , !P3 ;  /* 0xff800000aeae7808 */ /* 0x000fe20005800000 */
[-C--:B------:R-:W-:Y:S01]  /*175e0*/  FMUL.FTZ R49, R49, R153.reuse ;  /* 0x0000009931317220 */ /* 0x080fe20000410000 */
[----:B------:R-:W-:Y:S01]  /*175f0*/  FMNMX.FTZ R0, R159, R0, !PT ;  /* 0x000000009f007209 */ /* 0x000fe20007810000 */
[-C--:B------:R-:W-:Y:S01]  /*17600*/  FMUL.FTZ R52, R52, R153.reuse ;  /* 0x0000009934347220 */ /* 0x080fe20000410000 */
[----:B------:R-:W-:Y:S01]  /*17610*/  ISETP.GT.AND P3, PT, R208, 0x30, P2 ;  /* 0x00000030d000780c */ /* 0x000fe20001764270 */
[----:B------:R-:W0:Y:S01]  /*17620*/  MUFU.EX2 R164, R164 ;  /* 0x000000a400a47308 */ /* 0x000e220000000800 */
[----:B------:R-:W-:Y:S01]  /*17630*/  FMNMX.FTZ R0, R162, R0, !PT ;  /* 0x00000000a2007209 */ /* 0x000fe20007810000 */
[----:B-1----:R-:W-:Y:S01]  /*17640*/  FADD.FTZ R181, R157, R181 ;  /* 0x000000b59db57221 */ /* 0x002fe20000010000 */
[----:B------:R-:W-:Y:S01]  /*17650*/  ISETP.LT.OR P3, PT, R209, 0x31, P3 ;  /* 0x00000031d100780c */ /* 0x000fe20001f61670 */
[-C--:B------:R-:W-:Y:S01]  /*17660*/  FMUL.FTZ R53, R53, R153.reuse ;  /* 0x0000009935357220 */ /* 0x080fe20000410000 */
[----:B------:R-:W-:Y:S01]  /*17670*/  FMNMX.FTZ R0, R163, R0, !PT ;  /* 0x00000000a3007209 */ /* 0x000fe20007810000 */
[----:B------:R-:W-:Y:S01]  /*17680*/  FADD.FTZ R181, R203, R181 ;  /* 0x000000b5cbb57221 */ /* 0x000fe20000010000 */
[----:B------:R-:W-:Y:S01]  /*17690*/  FSEL R178, R178, -INF , !P3 ;  /* 0xff800000b2b27808 */ /* 0x000fe20005800000 */
[----:B------:R-:W-:Y:S01]  /*176a0*/  MUFU.EX2 R165, R165 ;  /* 0x000000a500a57308 */ /* 0x000fe20000000800 */
[----:B------:R-:W-:Y:S01]  /*176b0*/  FMNMX.FTZ R0, R166, R0, !PT ;  /* 0x00000000a6007209 */ /* 0x000fe20007810000 */
[----:B--2---:R-:W-:Y:S01]  /*176c0*/  FADD.FTZ R181, R161, R181 ;  /* 0x000000b5a1b57221 */ /* 0x004fe20000010000 */
[----:B------:R-:W-:Y:S01]  /*176d0*/  ISETP.GT.AND P3, PT, R208, 0x31, P2 ;  /* 0x00000031d000780c */ /* 0x000fe20001764270 */
[-C--:B------:R-:W-:Y:S01]  /*176e0*/  FMUL.FTZ R56, R56, R153.reuse ;  /* 0x0000009938387220 */ /* 0x080fe20000410000 */
[----:B------:R-:W-:Y:S01]  /*176f0*/  FMNMX.FTZ R0, R167, R0, !PT ;  /* 0x00000000a7007209 */ /* 0x000fe20007810000 */
[-C--:B------:R-:W-:Y:S01]  /*17700*/  FMUL.FTZ R57, R57, R153.reuse ;  /* 0x0000009939397220 */ /* 0x080fe20000410000 */
[----:B------:R-:W-:Y:S01]  /*17710*/  ISETP.GT.AND P4, PT, R208, 0x38, P2 ;  /* 0x00000038d000780c */ /* 0x000fe20001784270 */
[-C--:B------:R-:W-:Y:S01]  /*17720*/  FMUL.FTZ R60, R60, R153.reuse ;  /* 0x000000993c3c7220 */ /* 0x080fe20000410000 */
[----:B------:R-:W-:Y:S01]  /*17730*/  FMNMX.FTZ R0, R170, R0, !PT ;  /* 0x00000000aa007209 */ /* 0x000fe20007810000 */
[----:B0-----:R-:W-:Y:S01]  /*17740*/  FADD.FTZ R181, R164, R181 ;  /* 0x000000b5a4b57221 */ /* 0x001fe20000010000 */
[----:B------:R-:W-:Y:S01]  /*17750*/  ISETP.LT.OR P3, PT, R209, 0x32, P3 ;  /* 0x00000032d100780c */ /* 0x000fe20001f61670 */
[-C--:B------:R-:W-:Y:S01]  /*17760*/  FMUL.FTZ R61, R61, R153.reuse ;  /* 0x000000993d3d7220 */ /* 0x080fe20000410000 */
[----:B------:R-:W-:Y:S01]  /*17770*/  FMNMX.FTZ R0, R171, R0, !PT ;  /* 0x00000000ab007209 */ /* 0x000fe20007810000 */
[-C--:B------:R-:W-:Y:S01]  /*17780*/  FMUL.FTZ R64, R64, R153.reuse ;  /* 0x0000009940407220 */ /* 0x080fe20000410000 */
[----:B------:R-:W-:Y:S01]  /*17790*/  ISETP.GT.AND P2, PT, R208, 0x39, P2 ;  /* 0x00000039d000780c */ /* 0x000fe20001744270 */
[-C--:B------:R-:W-:Y:S01]  /*177a0*/  FMUL.FTZ R65, R65, R153.reuse ;  /* 0x0000009941417220 */ /* 0x080fe20000410000 */
[----:B------:R-:W-:Y:S01]  /*177b0*/  FMNMX.FTZ R0, R174, R0, !PT ;  /* 0x00000000ae007209 */ /* 0x000fe20007810000 */
[-C--:B------:R-:W-:Y:S01]  /*177c0*/  FMUL.FTZ R68, R68, R153.reuse ;  /* 0x0000009944447220 */ /* 0x080fe20000410000 */
[----:B------:R-:W-:Y:S01]  /*177d0*/  ISETP.LT.OR P4, PT, R209, 0x39, P4 ;  /* 0x00000039d100780c */ /* 0x000fe20002781670 */
[-C--:B------:R-:W-:Y:S01]  /*177e0*/  FMUL.FTZ R69, R69, R153.reuse ;  /* 0x0000009945457220 */ /* 0x080fe20000410000 */
[----:B------:R-:W-:Y:S01]  /*177f0*/  FMNMX.FTZ R0, R175, R0, !PT ;  /* 0x00000000af007209 */ /* 0x000fe20007810000 */
[-C--:B------:R-:W-:Y:S01]  /*17800*/  FMUL.FTZ R72, R72, R153.reuse ;  /* 0x0000009948487220 */ /* 0x080fe20000410000 */
[----:B------:R-:W-:Y:S01]  /*17810*/  FSEL R179, R179, -INF , !P3 ;  /* 0xff800000b3b37808 */ /* 0x000fe20005800000 */
[-C--:B------:R-:W-:Y:S01]  /*17820*/  FMUL.FTZ R73, R73, R153.reuse ;  /* 0x0000009949497220 */ /* 0x080fe20000410000 */
        /* <DEDUP_REMOVED lines=9> */
[-C--:B------:R-:W-:Y:S01]  /*178c0*/  FMUL.FTZ R84, R84, R153.reuse ;  /* 0x0000009954547220 */ /* 0x080fe20000410000 */
[----:B------:R-:W-:Y:S01]  /*178d0*/  FMNMX.FTZ R0, R182, R0, !PT ;  /* 0x00000000b6007209 */ /* 0x000fe20007810000 */
[-C--:B------:R-:W-:Y:S01]  /*178e0*/  FMUL.FTZ R85, R85, R153.reuse ;  /* 0x0000009955557220 */ /* 0x080fe20000410000 */
[----:B------:R-:W-:Y:S01]  /*178f0*/  F2FP.F16.F32.PACK_AB R156, R156, R20 ;  /* 0x000000149c9c723e */ /* 0x000fe200000000ff */
[-C--:B------:R-:W-:Y:S01]  /*17900*/  FMUL.FTZ R88, R88, R153.reuse ;  /* 0x0000009958587220 */ /* 0x080fe20000410000 */
[----:B------:R-:W-:Y:S01]  /*17910*/  FMNMX.FTZ R20, R183, R0, !PT ;  /* 0x00000000b7147209 */ /* 0x000fe20007810000 */
[-C--:B------:R-:W-:Y:S01]  /*17920*/  FMUL.FTZ R89, R89, R153.reuse ;  /* 0x0000009959597220 */ /* 0x080fe20000410000 */
[----:B------:R-:W-:Y:S01]  /*17930*/  ISETP.NE.AND P3, PT, R185, R168, PT ;  /* 0x000000a8b900720c */ /* 0x000fe20003f65270 */
[-C--:B------:R-:W-:Y:S01]  /*17940*/  FMUL.FTZ R92, R92, R153.reuse ;  /* 0x000000995c5c7220 */ /* 0x080fe20000410000 */
[-C--:B------:R-:W-:Y:S01]  /*17950*/  FMUL.FTZ R93, R93, R153.reuse ;  /* 0x000000995d5d7220 */ /* 0x080fe20000410000 */
[----:B------:R-:W0:Y:S01]  /*17960*/  SHFL.BFLY PT, R0, R20, 0x2, 0x1f ;  /* 0x0c401f0014007f89 */ /* 0x000e2200000e0000 */
        /* <DEDUP_REMOVED lines=23> */
[----:B0-----:R-:W-:Y:S01]  /*17ae0*/  FMNMX.FTZ R20, R20, R0, !PT ;  /* 0x0000000014147209 */ /* 0x001fe20007810000 */
[-C--:B------:R-:W-:Y:S01]  /*17af0*/  FMUL.FTZ R141, R141, R153.reuse ;  /* 0x000000998d8d7220 */ /* 0x080fe20000410000 */
[----:B------:R0:W-:Y:S01]  /*17b00*/  MUFU.EX2 R0, R169 ;  /* 0x000000a900007308 */ /* 0x0001e20000000800 */
[-C--:B------:R-:W-:Y:S01]  /*17b10*/  FMUL.FTZ R144, R144, R153.reuse ;  /* 0x0000009990907220 */ /* 0x080fe20000410000 */
[-C--:B------:R-:W-:Y:S01]  /*17b20*/  FMUL.FTZ R145, R145, R153.reuse ;  /* 0x0000009991917220 */ /* 0x080fe20000410000 */
[----:B------:R-:W1:Y:S01]  /*17b30*/  SHFL.BFLY PT, R204, R20, 0x1, 0x1f ;  /* 0x0c201f0014cc7f89 */ /* 0x000e6200000e0000 */
[-C--:B------:R-:W-:Y:S01]  /*17b40*/  FMUL.FTZ R148, R148, R153.reuse ;  /* 0x0000009994947220 */ /* 0x080fe20000410000 */
[----:B------:R-:W-:-:S03]  /*17b50*/  FMUL.FTZ R149, R149, R153 ;  /* 0x0000009995957220 */ /* 0x000fc60000410000 */
[----:B------:R-:W-:Y:S08]  /*17b60*/  MUFU.EX2 R172, R172 ;  /* 0x000000ac00ac7308 */ /* 0x000ff00000000800 */
[----:B------:R-:W-:Y:S08]  /*17b70*/  MUFU.EX2 R173, R173 ;  /* 0x000000ad00ad7308 */ /* 0x000ff00000000800 */
[----:B------:R-:W-:Y:S01]  /*17b80*/  MUFU.EX2 R176, R176 ;  /* 0x000000b000b07308 */ /* 0x000fe20000000800 */
[----:B-1----:R-:W-:-:S04]  /*17b90*/  FMNMX.FTZ R20, R20, R204, !PT ;  /* 0x000000cc14147209 */ /* 0x002fc80007810000 */
[C---:B------:R-:W-:Y:S01]  /*17ba0*/  FSETP.NEU.FTZ.AND P2, PT, R20.reuse, -INF , PT ;  /* 0xff8000001400780b */ /* 0x040fe20003f5d000 */
[CC--:B0-----:R-:W-:Y:S02]  /*17bb0*/  FMUL.FTZ R169, R20.reuse, R14.reuse ;  /* 0x0000000e14a97220 */ /* 0x0c1fe40000410000 */
[----:B------:R-:W-:Y:S01]  /*17bc0*/  MUFU.EX2 R177, R177 ;  /* 0x000000b100b17308 */ /* 0x000fe20000000800 */
[----:B------:R-:W-:Y:S02]  /*17bd0*/  FSEL R168, R20, RZ, P2 ;  /* 0x000000ff14a87208 */ /* 0x000fe40001000000 */
[----:B------:R-:W-:Y:S02]  /*17be0*/  FSEL R169, R169, RZ, P2 ;  /* 0x000000ffa9a97208 */ /* 0x000fe40001000000 */
[----:B------:R-:W-:Y:S01]  /*17bf0*/  ISETP.GT.AND P2, PT, R15, R215, PT ;  /* 0x000000d70f00720c */ /* 0x000fe20003f44270 */
[----:B------:R-:W-:Y:S02]  /*17c00*/  FADD.FTZ R168, -R168, R200 ;  /* 0x000000c8a8a87221 */ /* 0x000fe40000010100 */
        /* <DEDUP_REMOVED lines=17> */
[----:B------:R-:W-:-:S02]  /*17d20*/  IMAD.MOV.U32 R169, RZ, RZ, 0x40000040 ;  /* 0x40000040ffa97424 */ /* 0x000fc400078e00ff */
[----:B------:R-:W-:Y:S01]  /*17d30*/  FMUL.FTZ R168, R168, R14 ;  /* 0x0000000ea8a87220 */ /* 0x000fe20000410000 */
[----:B------:R-:W-:Y:S01]  /*17d40*/  MUFU.EX2 R155, R155 ;  /* 0x0000009b009b7308 */ /* 0x000fe20000000800 */
[----:B------:R-:W-:Y:S01]  /*17d50*/  F2FP.F16.F32.PACK_AB R158, R157, R202 ;  /* 0x000000ca9d9e723e */ /* 0x000fe200000000ff */
[----:B------:R-:W-:Y:S01]  /*17d60*/  IMAD.MOV.U32 R202, RZ, RZ, R9 ;  /* 0x000000ffffca7224 */ /* 0x000fe200078e0009 */
[----:B------:R-:W-:-:S05]  /*17d70*/  R2UR UR7, R169 ;  /* 0x00000000a90772ca */ /* 0x000fca00000e0000 */
[----:B------:R0:W1:Y:S08]  /*17d80*/  MUFU.EX2 R183, R168 ;  /* 0x000000a800b77308 */ /* 0x0000700000000800 */
[----:B------:R-:W2:Y:S01]  /*17d90*/  MUFU.EX2 R169, R154 ;  /* 0x0000009a00a97308 */ /* 0x000ea20000000800 */
[----:B0-----:R-:W-:-:S05]  /*17da0*/  IMAD R168, R19, 0x1000, R193 ;  /* 0x0000100013a87824 */ /* 0x001fca00078e02c1 */
[----:B------:R-:W-:Y:S02]  /*17db0*/  R2UR UR6, R168 ;  /* 0x00000000a80672ca */ /* 0x000fe400000e0000 */
[----:B------:R-:W0:Y:S01]  /*17dc0*/  MUFU.EX2 R200, R200 ;  /* 0x000000c800c87308 */ /* 0x000e220000000800 */
[-C--:B-1----:R-:W-:Y:S01]  /*17dd0*/  FMUL.FTZ R26, R26, R183.reuse ;  /* 0x000000b71a1a7220 */ /* 0x082fe20000410000 */
[-C--:B------:R-:W-:Y:S01]  /*17de0*/  FMUL.FTZ R27, R27, R183.reuse ;  /* 0x000000b71b1b7220 */ /* 0x080fe20000410000 */
[-C--:B------:R-:W-:Y:S01]  /*17df0*/  FMUL.FTZ R30, R30, R183.reuse ;  /* 0x000000b71e1e7220 */ /* 0x080fe20000410000 */
[-C--:B------:R-:W-:Y:S01]  /*17e00*/  FMUL.FTZ R31, R31, R183.reuse ;  /* 0x000000b71f1f7220 */ /* 0x080fe20000410000 */
[-C--:B------:R-:W-:Y:S01]  /*17e10*/  FMUL.FTZ R34, R34, R183.reuse ;  /* 0x000000b722227220 */ /* 0x080fe20000410000 */
[-C--:B------:R-:W-:Y:S01]  /*17e20*/  FMUL.FTZ R35, R35, R183.reuse ;  /* 0x000000b723237220 */ /* 0x080fe20000410000 */
[----:B------:R-:W-:Y:S01]  /*17e30*/  FMUL.FTZ R38, R38, R183 ;  /* 0x000000b726267220 */ /* 0x000fe20000410000 */
[----:B------:R1:W-:Y:S01]  /*17e40*/  MUFU.EX2 R170, R152 ;  /* 0x0000009800aa7308 */ /* 0x0003e20000000800 */
[----:B--2---:R-:W-:Y:S01]  /*17e50*/  FFMA.FTZ R8, R183, R8, R169 ;  /* 0x00000008b7087223 */ /* 0x004fe200000100a9 */
[----:B------:R-:W-:Y:S01]  /*17e60*/  F2FP.F16.F32.PACK_AB R157, R155, R169 ;  /* 0x000000a99b9d723e */ /* 0x000fe200000000ff */
[-C--:B------:R-:W-:Y:S01]  /*17e70*/  FMUL.FTZ R39, R39, R183.reuse ;  /* 0x000000b727277220 */ /* 0x080fe20000410000 */
[-C--:B------:R-:W-:Y:S01]  /*17e80*/  FMUL.FTZ R42, R42, R183.reuse ;  /* 0x000000b72a2a7220 */ /* 0x080fe20000410000 */
[-C--:B------:R-:W-:Y:S01]  /*17e90*/  FMUL.FTZ R43, R43, R183.reuse ;  /* 0x000000b72b2b7220 */ /* 0x080fe20000410000 */
[-C--:B------:R-:W-:Y:S01]  /*17ea0*/  FMUL.FTZ R46, R46, R183.reuse ;  /* 0x000000b72e2e7220 */ /* 0x080fe20000410000 */
[----:B------:R-:W-:Y:S01]  /*17eb0*/  FMUL.FTZ R47, R47, R183 ;  /* 0x000000b72f2f7220 */ /* 0x000fe20000410000 */
[----:B------:R-:W2:Y:S01]  /*17ec0*/  MUFU.EX2 R159, R159 ;  /* 0x0000009f009f7308 */ /* 0x000ea20000000800 */
[----:B-1----:R-:W-:-:S02]  /*17ed0*/  @!P3 IMAD R152, R201, 0x40, R194 ;  /* 0x00000040c998b824 */ /* 0x002fc400078e02c2 */
[-C--:B------:R-:W-:Y:S01]  /*17ee0*/  FMUL.FTZ R50, R50, R183.reuse ;  /* 0x000000b732327220 */ /* 0x080fe20000410000 */
[-C--:B------:R-:W-:Y:S01]  /*17ef0*/  FMUL.FTZ R51, R51, R183.reuse ;  /* 0x000000b733337220 */ /* 0x080fe20000410000 */
[-C--:B------:R-:W-:Y:S01]  /*17f00*/  FMUL.FTZ R54, R54, R183.reuse ;  /* 0x000000b736367220 */ /* 0x080fe20000410000 */
[----:B------:R-:W-:Y:S02]  /*17f10*/  @!P3 IMAD R152, R152, 0x4, R18 ;  /* 0x000000049898b824 */ /* 0x000fe400078e0212 */
[-C--:B------:R-:W-:Y:S01]  /*17f20*/  FMUL.FTZ R55, R55, R183.reuse ;  /* 0x000000b737377220 */ /* 0x080fe20000410000 */
[-C--:B------:R-:W-:Y:S01]  /*17f30*/  FMUL.FTZ R58, R58, R183.reuse ;  /* 0x000000b73a3a7220 */ /* 0x080fe20000410000 */
[----:B------:R-:W1:Y:S01]  /*17f40*/  MUFU.EX2 R162, R162 ;  /* 0x000000a200a27308 */ /* 0x000e620000000800 */
[-C--:B------:R-:W-:Y:S01]  /*17f50*/  FMUL.FTZ R59, R59, R183.reuse ;  /* 0x000000b73b3b7220 */ /* 0x080fe20000410000 */
[----:B------:R3:W-:Y:S01]  /*17f60*/  @!P3 STS [R152+0x38400], R153 ;  /* 0x038400999800b388 */ /* 0x0007e20000000800 */
[-C--:B------:R-:W-:Y:S01]  /*17f70*/  FMUL.FTZ R62, R62, R183.reuse ;  /* 0x000000b73e3e7220 */ /* 0x080fe20000410000 */
[-C--:B------:R-:W-:Y:S01]  /*17f80*/  FMUL.FTZ R63, R63, R183.reuse ;  /* 0x000000b73f3f7220 */ /* 0x080fe20000410000 */
[-C--:B------:R-:W-:Y:S01]  /*17f90*/  FMUL.FTZ R66, R66, R183.reuse ;  /* 0x000000b742427220 */ /* 0x080fe20000410000 */
[----:B------:R4:W-:Y:S01]  /*17fa0*/  @!P3 STS [R152+0x38420], R183 ;  /* 0x038420b79800b388 */ /* 0x0009e20000000800 */
[-C--:B------:R-:W-:Y:S01]  /*17fb0*/  FMUL.FTZ R67, R67, R183.reuse ;  /* 0x000000b743437220 */ /* 0x080fe20000410000 */
[----:B------:R-:W5:Y:S01]  /*17fc0*/  MUFU.EX2 R163, R163 ;  /* 0x000000a300a37308 */ /* 0x000f620000000800 */
[-C--:B------:R-:W-:Y:S01]  /*17fd0*/  FMUL.FTZ R70, R70, R183.reuse ;  /* 0x000000b746467220 */ /* 0x080fe20000410000 */
[-C--:B------:R-:W-:Y:S01]  /*17fe0*/  FMUL.FTZ R71, R71, R183.reuse ;  /* 0x000000b747477220 */ /* 0x080fe20000410000 */
[-C--:B------:R-:W-:Y:S01]  /*17ff0*/  FMUL.FTZ R74, R74, R183.reuse ;  /* 0x000000b74a4a7220 */ /* 0x080fe20000410000 */
[----:B---3--:R-:W-:Y:S01]  /*18000*/  FADD.FTZ R153, R155, R8 ;  /* 0x000000089b997221 */ /* 0x008fe20000010000 */
[-C--:B------:R-:W-:Y:S01]  /*18010*/  FMUL.FTZ R75, R75, R183.reuse ;  /* 0x000000b74b4b7220 */ /* 0x080fe20000410000 */
[-C--:B------:R-:W-:Y:S01]  /*18020*/  FMUL.FTZ R78, R78, R183.reuse ;  /* 0x000000b74e4e7220 */ /* 0x080fe20000410000 */
[----:B------:R-:W-:Y:S01]  /*18030*/  FMUL.FTZ R79, R79, R183 ;  /* 0x000000b74f4f7220 */ /* 0x000fe20000410000 */
[----:B----4-:R-:W-:Y:S01]  /*18040*/  F2FP.F16.F32.PACK_AB R152, R161, R203 ;  /* 0x000000cba198723e */ /* 0x010fe200000000ff */
[----:B------:R-:W-:Y:S01]  /*18050*/  FADD.FTZ R161, R165, R181 ;  /* 0x000000b5a5a17221 */ /* 0x000fe20000010000 */
[----:B------:R-:W3:Y:S01]  /*18060*/  MUFU.EX2 R166, R166 ;  /* 0x000000a600a67308 */ /* 0x000ee20000000800 */
[----:B0-----:R-:W-:Y:S01]  /*18070*/  FADD.FTZ R8, R200, R153 ;  /* 0x00000099c8087221 */ /* 0x001fe20000010000 */
[-C--:B------:R-:W-:Y:S01]  /*18080*/  FMUL.FTZ R82, R82, R183.reuse ;  /* 0x000000b752527220 */ /* 0x080fe20000410000 */
[-C--:B------:R-:W-:Y:S01]  /*18090*/  FMUL.FTZ R83, R83, R183.reuse ;  /* 0x000000b753537220 */ /* 0x080fe20000410000 */
[-C--:B------:R-:W-:Y:S01]  /*180a0*/  FMUL.FTZ R86, R86, R183.reuse ;  /* 0x000000b756567220 */ /* 0x080fe20000410000 */
[----:B--2---:R-:W-:Y:S01]  /*180b0*/  FADD.FTZ R153, R159, R8 ;  /* 0x000000089f997221 */ /* 0x004fe20000010000 */
[-C--:B------:R-:W-:Y:S01]  /*180c0*/  FMUL.FTZ R87, R87, R183.reuse ;  /* 0x000000b757577220 */ /* 0x080fe20000410000 */
[-C--:B------:R-:W-:Y:S01]  /*180d0*/  FMUL.FTZ R90, R90, R183.reuse ;  /* 0x000000b75a5a7220 */ /* 0x080fe20000410000 */
[----:B------:R-:W0:Y:S01]  /*180e0*/  MUFU.EX2 R181, R167 ;  /* 0x000000a700b57308 */ /* 0x000e220000000800 */
[----:B-1----:R-:W-:Y:S01]  /*180f0*/  FADD.FTZ R8, R162, R153 ;  /* 0x00000099a2087221 */ /* 0x002fe20000010000 */
[-C--:B------:R-:W-:Y:S01]  /*18100*/  FMUL.FTZ R91, R91, R183.reuse ;  /* 0x000000b75b5b7220 */ /* 0x080fe20000410000 */
[-C--:B------:R-:W-:Y:S01]  /*18110*/  FMUL.FTZ R94, R94, R183.reuse ;  /* 0x000000b75e5e7220 */ /* 0x080fe20000410000 */
[-C--:B------:R-:W-:Y:S01]  /*18120*/  FMUL.FTZ R95, R95, R183.reuse ;  /* 0x000000b75f5f7220 */ /* 0x080fe20000410000 */
[----:B-----5:R-:W-:Y:S01]  /*18130*/  FADD.FTZ R155, R163, R8 ;  /* 0x00000008a39b7221 */ /* 0x020fe20000010000 */
        /* <DEDUP_REMOVED lines=31> */
[----:B------:R-:W-:Y:S01]  /*18330*/  FMUL.FTZ R151, R151, R183 ;  /* 0x000000b797977220 */ /* 0x000fe20000410000 */
[----:B------:R-:W-:Y:S01]  /*18340*/  F2FP.F16.F32.PACK_AB R159, R159, R200 ;  /* 0x000000c89f9f723e */ /* 0x000fe200000000ff */
[----:B------:R-:W-:Y:S01]  /*18350*/  BAR.SYNC.DEFER_BLOCKING 0xf, 0x100 ;  /* 0x03c4000000007b1d */ /* 0x000fe20000010000 */
[----:B---3--:R-:W-:Y:S01]  /*18360*/  FADD.FTZ R183, R166, R155 ;  /* 0x0000009ba6b77221 */ /* 0x008fe20000010000 */
[----:B------:R-:W-:Y:S01]  /*18370*/  F2FP.F16.F32.PACK_AB R154, R165, R164 ;  /* 0x000000a4a59a723e */ /* 0x000fe200000000ff */
[----:B------:R-:W-:Y:S01]  /*18380*/  FADD.FTZ R8, R160, R161 ;  /* 0x000000a1a0087221 */ /* 0x000fe20000010000 */
[----:B------:R-:W-:Y:S01]  /*18390*/  F2FP.F16.F32.PACK_AB R153, R163, R162 ;  /* 0x000000a2a399723e */ /* 0x000fe200000000ff */
[----:B------:R-:W-:Y:S01]  /*183a0*/  IMAD.MOV.U32 R169, RZ, RZ, 0x40000040 ;  /* 0x40000040ffa97424 */ /* 0x000fe200078e00ff */
[----:B------:R-:W-:Y:S01]  /*183b0*/  MUFU.EX2 R178, R178 ;  /* 0x000000b200b27308 */ /* 0x000fe20000000800 */
[C---:B0-----:R-:W-:Y:S01]  /*183c0*/  F2FP.F16.F32.PACK_AB R155, R181.reuse, R166 ;  /* 0x000000a6b59b723e */ /* 0x041fe200000000ff */
[----:B------:R-:W-:Y:S01]  /*183d0*/  FADD.FTZ R183, R181, R183 ;  /* 0x000000b7b5b77221 */ /* 0x000fe20000010000 */
[----:B------:R-:W-:Y:S01]  /*183e0*/  F2FP.F16.F32.PACK_AB R160, R0, R160 ;  /* 0x000000a000a0723e */ /* 0x000fe200000000ff */
[----:B------:R-:W-:Y:S01]  /*183f0*/  IMAD.MOV.U32 R201, RZ, RZ, R19 ;  /* 0x000000ffffc97224 */ /* 0x000fe200078e0013 */
[----:B------:R-:W-:Y:S01]  /*18400*/  F2FP.F16.F32.PACK_AB R162, R173, R172 ;  /* 0x000000acada2723e */ /* 0x000fe200000000ff */
[----:B------:R-:W-:Y:S01]  /*18410*/  IMAD.MOV.U32 R200, RZ, RZ, R20 ;  /* 0x000000ffffc87224 */ /* 0x000fe200078e0014 */
[----:B-1----:R-:W-:Y:S01]  /*18420*/  F2FP.F16.F32.PACK_AB R161, R171, R204 ;  /* 0x000000ccaba1723e */ /* 0x002fe200000000ff */
[----:B------:R-:W0:Y:S01]  /*18430*/  MUFU.EX2 R179, R179 ;  /* 0x000000b300b37308 */ /* 0x000e220000000800 */
[----:B--2---:R-:W-:Y:S01]  /*18440*/  F2FP.F16.F32.PACK_AB R163, R175, R174 ;  /* 0x000000aeafa3723e */ /* 0x004fe200000000ff */
[----:B------:R-:W-:Y:S01]  /*18450*/  FADD.FTZ R204, R204, R183 ;  /* 0x000000b7cccc7221 */ /* 0x000fe20000010000 */
[----:B------:R-:W-:-:S02]  /*18460*/  F2FP.F16.F32.PACK_AB R164, R177, R176 ;  /* 0x000000b0b1a4723e */ /* 0x000fc400000000ff */
[----:B------:R-:W-:Y:S01]  /*18470*/  F2FP.F16.F32.PACK_AB R166, R170, R180 ;  /* 0x000000b4aaa6723e */ /* 0x000fe200000000ff */
[----:B------:R-:W-:Y:S02]  /*18480*/  FADD.FTZ R171, R171, R204 ;  /* 0x000000ccabab7221 */ /* 0x000fe40000010000 */
[----:B------:R-:W-:Y:S01]  /*18490*/  MUFU.EX2 R182, R182 ;  /* 0x000000b600b67308 */ /* 0x000fe20000000800 */
[----:B------:R1:W-:Y:S01]  /*184a0*/  STSM.16.M88.4 [R198+0x36400], R156 ;  /* 0x0364009cc6007844 */ /* 0x0003e20000000200 */
[----:B------:R-:W-:-:S03]  /*184b0*/  FADD.FTZ R174, R174, R171 ;  /* 0x000000abaeae7221 */ /* 0x000fc60000010000 */
[----:B------:R2:W-:Y:S01]  /*184c0*/  STSM.16.M88.4 [R211], R152 ;  /* 0x00000098d3007844 */ /* 0x0005e20000000200 */
[----:B------:R-:W-:Y:S02]  /*184d0*/  FADD.FTZ R175, R175, R174 ;  /* 0x000000aeafaf7221 */ /* 0x000fe40000010000 */
[----:B------:R-:W3:Y:S01]  /*184e0*/  MUFU.EX2 R205, R205 ;  /* 0x000000cd00cd7308 */ /* 0x000ee20000000800 */
[----:B0-----:R-:W-:Y:S01]  /*184f0*/  F2FP.F16.F32.PACK_AB R165, R179, R178 ;  /* 0x000000b2b3a5723e */ /* 0x001fe200000000ff */
[----:B------:R0:W-:Y:S01]  /*18500*/  STSM.16.M88.4 [R199], R160 ;  /* 0x000000a0c7007844 */ /* 0x0001e20000000200 */
[----:B------:R-:W-:-:S04]  /*18510*/  FADD.FTZ R178, R178, R175 ;  /* 0x000000afb2b27221 */ /* 0x000fc80000010000 */
[----:B------:R-:W-:Y:S01]  /*18520*/  FADD.FTZ R179, R179, R178 ;  /* 0x000000b2b3b37221 */ /* 0x000fe20000010000 */
[----:B---3--:R-:W-:-:S05]  /*18530*/  F2FP.F16.F32.PACK_AB R167, R205, R182 ;  /* 0x000000b6cda7723e */ /* 0x008fca00000000ff */
[----:B------:R0:W-:Y:S01]  /*18540*/  STSM.16.M88.4 [R210], R164 ;  /* 0x000000a4d2007844 */ /* 0x0001e20000000200 */
[----:B------:R-:W-:-:S06]  /*18550*/  WARPGROUP.ARRIVE ;  /* 0x00000000000079c5 */ /* 0x000fcc0000000000 */
[----:B------:R-:W-:Y:S03]  /*18560*/  HGMMA.64x256x16.F32 R24, R156, gdesc[UR4].tnspB, R24, gsb0 ;  /* 0x43e000049c187df0 */ /* 0x000fe60008000818 */
[----:B------:R-:W-:Y:S02]  /*18570*/  WARPGROUP.DEPBAR.LE gsb0, 0x0 ;  /* 0x00008000000079c5 */ /* 0x000fe40000010000 */
[----:B-1----:R-:W-:Y:S01]  /*18580*/  VIADD R156, R168, 0x80 ;  /* 0x00000080a89c7836 */ /* 0x002fe20000000000 */
[----:B------:R-:W-:Y:S01]  /*18590*/  WARPGROUP.ARRIVE ;  /* 0x00000000000079c5 */ /* 0x000fe20000000000 */
[----:B------:R-:W-:-:S03]  /*185a0*/  IMAD.MOV.U32 R157, RZ, RZ, 0x40000040 ;  /* 0x40000040ff9d7424 */ /* 0x000fc600078e00ff */
[----:B------:R-:W-:Y:S02]  /*185b0*/  R2UR UR6, R156 ;  /* 0x000000009c0672ca */ /* 0x000fe400000e0000 */
[----:B------:R-:W-:-:S15]  /*185c0*/  R2UR UR7, R157 ;  /* 0x000000009d0772ca */ /* 0x000fde00000e0000 */
[----:B------:R-:W-:-:S01]  /*185d0*/  NOP ;  /* 0x0000000000007918 */ /* 0x000fc20000000000 */
[----:B------:R-:W-:Y:S03]  /*185e0*/  HGMMA.64x256x16.F32 R24, R152, gdesc[UR4].tnspB, R24, gsb0 ;  /* 0x43e0000498187df0 */ /* 0x000fe60008000818 */
[----:B------:R-:W-:Y:S02]  /*185f0*/  WARPGROUP.DEPBAR.LE gsb0, 0x0 ;  /* 0x00008000000079c5 */ /* 0x000fe40000010000 */
[C---:B--2---:R-:W-:Y:S01]  /*18600*/  VIADD R152, R168.reuse, 0x100 ;  /* 0x00000100a8987836 */ /* 0x044fe20000000000 */
[----:B------:R-:W-:Y:S01]  /*18610*/  WARPGROUP.ARRIVE ;  /* 0x00000000000079c5 */ /* 0x000fe20000000000 */
[----:B------:R-:W-:Y:S02]  /*18620*/  IMAD.MOV.U32 R153, RZ, RZ, 0x40000040 ;  /* 0x40000040ff997424 */ /* 0x000fe400078e00ff */
[----:B------:R-:W-:Y:S01]  /*18630*/  VIADD R168, R168, 0x180 ;  /* 0x00000180a8a87836 */ /* 0x000fe20000000000 */
[----:B------:R-:W-:-:S02]  /*18640*/  R2UR UR6, R152 ;  /* 0x00000000980672ca */ /* 0x000fc400000e0000 */
[----:B------:R-:W-:Y:S01]  /*18650*/  R2UR UR7, R153 ;  /* 0x00000000990772ca */ /* 0x000fe200000e0000 */
[----:B------:R-:W-:Y:S01]  /*18660*/  FADD.FTZ R153, R0, R8 ;  /* 0x0000000800997221 */ /* 0x000fe20000010000 */
[----:B------:R-:W-:-:S03]  /*18670*/  FADD.FTZ R8, R182, R179 ;  /* 0x000000b3b6087221 */ /* 0x000fc60000010000 */
[----:B------:R-:W-:Y:S01]  /*18680*/  FADD.FTZ R172, R172, R153 ;  /* 0x00000099acac7221 */ /* 0x000fe20000010000 */
[----:B------:R-:W-:-:S03]  /*18690*/  FADD.FTZ R8, R205, R8 ;  /* 0x00000008cd087221 */ /* 0x000fc60000010000 */
[----:B------:R-:W-:-:S07]  /*186a0*/  FADD.FTZ R173, R173, R172 ;  /* 0x000000acadad7221 */ /* 0x000fce0000010000 */
[----:B------:R-:W-:Y:S01]  /*186b0*/  HGMMA.64x256x16.F32 R24, R160, gdesc[UR4].tnspB, R24, gsb0 ;  /* 0x43e00004a0187df0 */ /* 0x000fe20008000818 */
[----:B------:R-:W-:Y:S01]  /*186c0*/  R2UR UR6, R168 ;  /* 0x00000000a80672ca */ /* 0x000fe200000e0000 */
[----:B------:R-:W-:Y:S01]  /*186d0*/  FADD.FTZ R176, R176, R173 ;  /* 0x000000adb0b07221 */ /* 0x000fe20000010000 */
[----:B------:R-:W-:-:S03]  /*186e0*/  R2UR UR7, R169 ;  /* 0x00000000a90772ca */ /* 0x000fc600000e0000 */
[----:B------:R-:W-:-:S04]  /*186f0*/  FADD.FTZ R177, R177, R176 ;  /* 0x000000b0b1b17221 */ /* 0x000fc80000010000 */
[----:B------:R-:W-:-:S04]  /*18700*/  FADD.FTZ R177, R180, R177 ;  /* 0x000000b1b4b17221 */ /* 0x000fc80000010000 */
[----:B------:R-:W-:Y:S01]  /*18710*/  FADD.FTZ R0, R170, R177 ;  /* 0x000000b1aa007221 */ /* 0x000fe20000010000 */
[----:B------:R-:W-:Y:S02]  /*18720*/  WARPGROUP.DEPBAR.LE gsb0, 0x0 ;  /* 0x00008000000079c5 */ /* 0x000fe40000010000 */
[----:B------:R-:W-:-:S11]  /*18730*/  WARPGROUP.ARRIVE ;  /* 0x00000000000079c5 */ /* 0x000fd60000000000 */
        /* <DEDUP_REMOVED lines=11> */
[----:B-1----:R-:W-:-:S04]  /*187f0*/  VIADD R21, R15, 0xffffffff ;  /* 0xffffffff0f157836 */ /* 0x002fc80000000000 */
[----:B------:R-:W-:Y:S01]  /*18800*/  IMAD.MOV.U32 R15, RZ, RZ, R21 ;  /* 0x000000ffff0f7224 */ /* 0x000fe200078e0015 */
[----:B0-----:R-:W-:Y:S06]  /*18810*/  @P2 BRA `(.L_x_6868) ;  /* 0xffffffc000dc2947 */ /* 0x001fec000383ffff */
.L_x_6849:
[----:B------:R-:W-:Y:S05]  /*18820*/  BSYNC B0 ;  /* 0x0000000000007941 */ /* 0x000fea0003800000 */
.L_x_6848:
[----:B------:R-:W0:Y:S01]  /*18830*/  SHFL.BFLY PT, R3, R0, 0x2, 0x1f ;  /* 0x0c401f0000037f89 */ /* 0x000e2200000e0000 */
[----:B------:R-:W-:-:S03]  /*18840*/  VIADD R224, R224, 0x1 ;  /* 0x00000001e0e07836 */ /* 0x000fc60000000000 */
[----:B------:R-:W1:Y:S01]  /*18850*/  SHFL.BFLY PT, R5, R8, 0x2, 0x1f ;  /* 0x0c401f0008057f89 */ /* 0x000e6200000e0000 */
[----:B------:R-:W-:Y:S08]  /*18860*/  BAR.ARV 0x8, 0x100 ;  /* 0x0204000000007b1d */ /* 0x000ff00000002000 */
[----:B------:R-:W-:Y:S01]  /*18870*/  BAR.SYNC.DEFER_BLOCKING 0xf, 0x100 ;  /* 0x03c4000000007b1d */ /* 0x000fe20000010000 */
[----:B0-----:R-:W-:Y:S01]  /*18880*/  FADD.FTZ R3, R3, R0 ;  /* 0x0000000003037221 */ /* 0x001fe20000010000 */
[----:B-1----:R-:W-:-:S04]  /*18890*/  FADD.FTZ R5, R5, R8 ;  /* 0x0000000805057221 */ /* 0x002fc80000010000 */
[----:B------:R-:W0:Y:S01]  /*188a0*/  SHFL.BFLY PT, R2, R3, 0x1, 0x1f ;  /* 0x0c201f0003027f89 */ /* 0x000e2200000e0000 */
[----:B------:R-:W-:-:S03]  /*188b0*/  VIADD R8, R19, 0x1 ;  /* 0x0000000113087836 */ /* 0x000fc60000000000 */
[----:B------:R-:W1:Y:S02]  /*188c0*/  SHFL.BFLY PT, R4, R5, 0x1, 0x1f ;  /* 0x0c201f0005047f89 */ /* 0x000e6400000e0000 */
[----:B------:R-:W-:Y:S01]  /*188d0*/  ISETP.NE.AND P1, PT, R8, 0x2, PT ;  /* 0x000000020800780c */ /* 0x000fe20003f25270 */
[----:B0-----:R-:W-:Y:S01]  /*188e0*/  FADD.FTZ R7, R3, R2 ;  /* 0x0000000203077221 */ /* 0x001fe20000010000 */
[----:B------:R-:W-:Y:S02]  /*188f0*/  IMAD.MOV R2, RZ, RZ, -R197 ;  /* 0x000000ffff027224 */ /* 0x000fe400078e0ac5 */
[----:B------:R-:W-:Y:S01]  /*18900*/  SEL R3, RZ, 0x1, P1 ;  /* 0x00000001ff037807 */ /* 0x000fe20000800000 */
[----:B-1----:R-:W-:Y:S01]  /*18910*/  FADD.FTZ R0, R5, R4 ;  /* 0x0000000405007221 */ /* 0x002fe20000010000 */
[----:B------:R-:W-:Y:S01]  /*18920*/  FSETP.NE.FTZ.AND P2, PT, R7, RZ, PT ;  /* 0x000000ff0700720b */ /* 0x000fe20003f55000 */
[----:B------:R-:W-:Y:S01]  /*18930*/  IMAD.MOV.U32 R4, RZ, RZ, RZ ;  /* 0x000000ffff047224 */ /* 0x000fe200078e00ff */
[----:B------:R-:W-:Y:S01]  /*18940*/  ISETP.NE.AND P0, PT, R185, R2, PT ;  /* 0x00000002b900720c */ /* 0x000fe20003f05270 */
[----:B------:R-:W-:Y:S01]  /*18950*/  IMAD.MOV.U32 R2, RZ, RZ, RZ ;  /* 0x000000ffff027224 */ /* 0x000fe200078e00ff */
[----:B------:R-:W-:-:S02]  /*18960*/  FSETP.NE.FTZ.AND P3, PT, R0, RZ, PT ;  /* 0x000000ff0000720b */ /* 0x000fc40003f75000 */
[----:B------:R-:W-:Y:S01]  /*18970*/  LOP3.LUT R22, R22, R3, RZ, 0x3c, !PT ;  /* 0x0000000316167212 */ /* 0x000fe200078e3cff */
[----:B------:R-:W-:-:S06]  /*18980*/  IMAD.MOV.U32 R3, RZ, RZ, -0x800000 ;  /* 0xff800000ff037424 */ /* 0x000fcc00078e00ff */
[----:B------:R-:W0:Y:S02]  /*18990*/  @P2 MUFU.RCP R2, R7 ;  /* 0x0000000700022308 */ /* 0x000e240000001000 */
[----:B------:R-:W-:-:S04]  /*189a0*/  @!P0 IMAD R19, R19, 0x40, R194 ;  /* 0x0000004013138824 */ /* 0x000fc800078e02c2 */
[----:B------:R-:W-:Y:S02]  /*189b0*/  @!P0 IMAD R19, R19, 0x4, R18 ;  /* 0x0000000413138824 */ /* 0x000fe400078e0212 */
[----:B------:R-:W1:Y:S08]  /*189c0*/  @P3 MUFU.RCP R4, R0 ;  /* 0x0000000000043308 */ /* 0x000e700000001000 */
[----:B------:R-:W2:Y:S01]  /*189d0*/  @P2 MUFU.LG2 R18, R7 ;  /* 0x0000000700122308 */ /* 0x000ea20000000c00 */
[----:B0-----:R-:W-:Y:S01]  /*189e0*/  @!P0 STS [R19+0x38400], R2 ;  /* 0x0384000213008388 */ /* 0x001fe20000000800 */
[-C--:B------:R-:W-:Y:S01]  /*189f0*/  FMUL.FTZ R178, R28, R2.reuse ;  /* 0x000000021cb27220 */ /* 0x080fe20000410000 */
[-C--:B------:R-:W-:Y:S01]  /*18a00*/  FMUL.FTZ R176, R32, R2.reuse ;  /* 0x0000000220b07220 */ /* 0x080fe20000410000 */
[-C--:B------:R-:W-:Y:S01]  /*18a10*/  FMUL.FTZ R179, R24, R2.reuse ;  /* 0x0000000218b37220 */ /* 0x080fe20000410000 */
[-C--:B------:R-:W-:Y:S01]  /*18a20*/  FMUL.FTZ R177, R25, R2.reuse ;  /* 0x0000000219b17220 */ /* 0x080fe20000410000 */
[-C--:B------:R-:W-:Y:S01]  /*18a30*/  FMUL.FTZ R6, R29, R2.reuse ;  /* 0x000000021d067220 */ /* 0x080fe20000410000 */
[-C--:B------:R-:W-:Y:S01]  /*18a40*/  FMUL.FTZ R174, R33, R2.reuse ;  /* 0x0000000221ae7220 */ /* 0x080fe20000410000 */
[----:B------:R-:W0:Y:S01]  /*18a50*/  @P3 MUFU.LG2 R21, R0 ;  /* 0x0000000000153308 */ /* 0x000e220000000c00 */
        /* <DEDUP_REMOVED lines=10> */
[C---:B-1----:R-:W-:Y:S01]  /*18b00*/  @P2 FMUL.FTZ R19, R14.reuse, 0.69314718246459960938 ;  /* 0x3f3172180e132820 */ /* 0x042fe20000410000 */
[----:B------:R-:W-:Y:S01]  /*18b10*/  @P3 FMUL.FTZ R14, R14, 0.69314718246459960938 ;  /* 0x3f3172180e0e3820 */ /* 0x000fe20000410000 */
        /* <DEDUP_REMOVED lines=56> */
[-C--:B------:R-:W-:Y:S01]  /*18ea0*/  FMUL.FTZ R29, R66, R4.reuse ;  /* 0x00000004421d7220 */ /* 0x080fe20000410000 */
[----:B------:R-:W-:Y:S01]  /*18eb0*/  @P2 FFMA.FTZ R3, R19, R9, R18 ;  /* 0x0000000913032223 */ /* 0x000fe20000010012 */
        /* <DEDUP_REMOVED lines=63> */
.L_x_6738:
[----:B------:R-:W-:Y:S05]  /*192b0*/  BSYNC B7 ;  /* 0x0000000000077941 */ /* 0x000fea0003800000 */
.L_x_6728:
[----:B------:R-:W0:Y:S08]  /*192c0*/  S2UR UR5, SR_CgaCtaId ;  /* 0x00000000000579c3 */ /* 0x000e300000008800 */
[----:B------:R-:W-:Y:S06]  /*192d0*/  BAR.SYNC.DEFER_BLOCKING 0x5, 0x180 ;  /* 0x0146000000007b1d */ /* 0x000fec0000010000 */
[----:B------:R-:W-:Y:S01]  /*192e0*/  UMOV UR4, 0x400 ;  /* 0x0000040000047882 */ /* 0x000fe20000000000 */
[----:B------:R-:W-:Y:S01]  /*192f0*/  BSSY B0, `(.L_x_6869) ;  /* 0x00002e7000007945 */ /* 0x000fe20003800000 */
[----:B0-----:R-:W-:-:S06]  /*19300*/  ULEA UR4, UR5, UR4, 0x18 ;  /* 0x0000000405047291 */ /* 0x001fcc000f8ec03f */
[----:B------:R-:W-:-:S05]  /*19310*/  IMAD.U32 R18, RZ, RZ, UR4 ;  /* 0x00000004ff127e24 */ /* 0x000fca000f8e00ff */
[----:B----4-:R0:W1:Y:S01]  /*19320*/  LDS.128 R24, [R18+0x388d0] ;  /* 0x0388d00012187984 */ /* 0x0100620000000c00 */
        /* <DEDUP_REMOVED lines=43> */
[C---:B------:R-:W-:Y:S02]  /*195e0*/  IADD3 R57, P5, R118.reuse, 0x2040, RZ ;  /* 0x0000204076397810 */ /* 0x040fe40007fbe0ff */
[C---:B------:R-:W-:Y:S02]  /*195f0*/  IADD3 R61, P2, R118.reuse, 0x2060, RZ ;  /* 0x00002060763d7810 */ /* 0x040fe40007f5e0ff */
[----:B------:R-:W-:Y:S02]  /*19600*/  IADD3 R65, P1, R118, 0x4000, RZ ;  /* 0x0000400076417810 */ /* 0x000fe40007f3e0ff */
[----:B------:R-:W-:Y:S02]  /*19610*/  SHF.R.U64 R52, R52, 0x3, RZ ;  /* 0x0000000334347819 */ /* 0x000fe400000012ff */
        /* <DEDUP_REMOVED lines=8> */
[----:B------:R-:W-:Y:S02]  /*196a0*/  LOP3.LUT R64, R65, 0x380, RZ, 0xc0, !PT ;  /* 0x0000038041407812 */ /* 0x000fe400078ec0ff */
[----:B------:R-:W-:Y:S01]  /*196b0*/  LOP3.LUT R52, R52, R53, RZ, 0x3c, !PT ;  /* 0x0000003534347212 */ /* 0x000fe200078e3cff */
[----:B------:R-:W-:Y:S01]  /*196c0*/  IMAD.X R53, RZ, RZ, R119, P6 ;  /* 0x000000ffff357224 */ /* 0x000fe200030e0677 */
[C---:B------:R-:W-:Y:S02]  /*196d0*/  IADD3 R69, P0, R118.reuse, 0x4020, RZ ;  /* 0x0000402076457810 */ /* 0x040fe40007f1e0ff */
[C---:B------:R-:W-:Y:S02]  /*196e0*/  IADD3 R99, P4, R118.reuse, 0x4040, RZ ;  /* 0x0000404076637810 */ /* 0x040fe40007f9e0ff */
[----:B------:R-:W-:-:S02]  /*196f0*/  IADD3 R103, P3, R118, 0x4060, RZ ;  /* 0x0000406076677810 */ /* 0x000fc40007f7e0ff */
[----:B------:R-:W-:Y:S02]  /*19700*/  IADD3 R107, P6, R118, 0x6000, RZ ;  /* 0x00006000766b7810 */ /* 0x000fe40007fde0ff */
[----:B------:R-:W-:Y:S02]  /*19710*/  SHF.R.U64 R56, R56, 0x3, RZ ;  /* 0x0000000338387819 */ /* 0x000fe400000012ff */
[----:B------:R-:W-:Y:S02]  /*19720*/  SHF.R.U64 R60, R60, 0x3, RZ ;  /* 0x000000033c3c7819 */ /* 0x000fe400000012ff */
[----:B------:R-:W-:Y:S02]  /*19730*/  SHF.R.U64 R64, R64, 0x3, RZ ;  /* 0x0000000340407819 */ /* 0x000fe400000012ff */
[----:B-----5:R-:W-:Y:S02]  /*19740*/  LOP3.LUT R37, R118, 0x380, RZ, 0xc0, !PT ;  /* 0x0000038076257812 */ /* 0x020fe400078ec0ff */
[----:B------:R-:W-:-:S02]  /*19750*/  LOP3.LUT R68, R69, 0x380, RZ, 0xc0, !PT ;  /* 0x0000038045447812 */ /* 0x000fc400078ec0ff */
[----:B------:R-:W-:Y:S02]  /*19760*/  LOP3.LUT R98, R99, 0x380, RZ, 0xc0, !PT ;  /* 0x0000038063627812 */ /* 0x000fe400078ec0ff */
[----:B------:R-:W-:Y:S02]  /*19770*/  LOP3.LUT R102, R103, 0x380, RZ, 0xc0, !PT ;  /* 0x0000038067667812 */ /* 0x000fe400078ec0ff */
[----:B------:R-:W-:Y:S02]  /*19780*/  LOP3.LUT R106, R107, 0x380, RZ, 0xc0, !PT ;  /* 0x000003806b6a7812 */ /* 0x000fe400078ec0ff */
[----:B------:R-:W-:Y:S01]  /*19790*/  LOP3.LUT R56, R56, R57, RZ, 0x3c, !PT ;  /* 0x0000003938387212 */ /* 0x000fe200078e3cff */
[--C-:B------:R-:W-:Y:S01]  /*197a0*/  IMAD.X R57, RZ, RZ, R119.reuse, P5 ;  /* 0x000000ffff397224 */ /* 0x100fe200028e0677 */
[----:B------:R-:W-:Y:S01]  /*197b0*/  LOP3.LUT R60, R60, R61, RZ, 0x3c, !PT ;  /* 0x0000003d3c3c7212 */ /* 0x000fe200078e3cff */
[--C-:B------:R-:W-:Y:S01]  /*197c0*/  IMAD.X R61, RZ, RZ, R119.reuse, P2 ;  /* 0x000000ffff3d7224 */ /* 0x100fe200010e0677 */
[----:B------:R-:W-:Y:S01]  /*197d0*/  LOP3.LUT R64, R64, R65, RZ, 0x3c, !PT ;  /* 0x0000004140407212 */ /* 0x000fe200078e3cff */
[----:B------:R-:W-:Y:S01]  /*197e0*/  IMAD.X R65, RZ, RZ, R119, P1 ;  /* 0x000000ffff417224 */ /* 0x000fe200008e0677 */
[----:B------:R-:W-:-:S02]  /*197f0*/  SHF.R.U64 R37, R37, 0x3, RZ ;  /* 0x0000000325257819 */ /* 0x000fc400000012ff */
[----:B------:R-:W-:Y:S02]  /*19800*/  SHF.R.U64 R68, R68, 0x3, RZ ;  /* 0x0000000344447819 */ /* 0x000fe400000012ff */
[----:B------:R-:W-:Y:S02]  /*19810*/  SHF.R.U64 R98, R98, 0x3, RZ ;  /* 0x0000000362627819 */ /* 0x000fe400000012ff */
[----:B------:R-:W-:Y:S02]  /*19820*/  SHF.R.U64 R102, R102, 0x3, RZ ;  /* 0x0000000366667819 */ /* 0x000fe400000012ff */
[----:B------:R-:W-:Y:S02]  /*19830*/  SHF.R.U64 R106, R106, 0x3, RZ ;  /* 0x000000036a6a7819 */ /* 0x000fe400000012ff */
[C---:B------:R-:W-:Y:S02]  /*19840*/  IADD3 R14, P5, R118.reuse, 0x6020, RZ ;  /* 0x00006020760e7810 */ /* 0x040fe40007fbe0ff */
[----:B-1----:R-:W-:-:S02]  /*19850*/  IADD3 R24, P2, R118, 0x6040, RZ ;  /* 0x0000604076187810 */ /* 0x002fc40007f5e0ff */
[----:B------:R-:W-:Y:S01]  /*19860*/  IADD3 R23, P1, R118, 0x6060, RZ ;  /* 0x0000606076177810 */ /* 0x000fe20007f3e0ff */
        /* <DEDUP_REMOVED lines=11> */
[----:B------:R-:W-:Y:S01]  /*19920*/  LOP3.LUT R169, R14, 0x380, RZ, 0xc0, !PT ;  /* 0x000003800ea97812 */ /* 0x000fe200078ec0ff */
[----:B------:R-:W-:Y:S01]  /*19930*/  IMAD.X R37, RZ, RZ, R119, P1 ;  /* 0x000000ffff257224 */ /* 0x000fe200008e0677 */
[----:B------:R-:W-:Y:S01]  /*19940*/  MOV R119, R118 ;  /* 0x0000007600777202 */ /* 0x000fe20000000f00 */
[----:B------:R-:W-:Y:S01]  /*19950*/  BAR.SYNC.DEFER_BLOCKING 0x1, 0x100 ;  /* 0x0044000000007b1d */ /* 0x000fe20000010000 */
[----:B------:R-:W-:-:S02]  /*19960*/  SHF.R.U64 R169, R169, 0x3, RZ ;  /* 0x00000003a9a97819 */ /* 0x000fc400000012ff */
[----:B------:R-:W-:Y:S02]  /*19970*/  MOV R118, R8 ;  /* 0x0000000800767202 */ /* 0x000fe40000000f00 */
[----:B------:R-:W-:Y:S02]  /*19980*/  LOP3.LUT R110, R169, R14, RZ, 0x3c, !PT ;  /* 0x0000000ea96e7212 */ /* 0x000fe400078e3cff */
[----:B------:R-:W-:Y:S02]  /*19990*/  MOV R40, R40 ;  /* 0x0000002800287202 */ /* 0x000fe40000000f00 */
[----:B------:R-:W-:Y:S02]  /*199a0*/  F2FP.F16.F32.PACK_AB R8, R170, R173 ;  /* 0x000000adaa08723e */ /* 0x000fe400000000ff */
[----:B------:R-:W-:Y:S02]  /*199b0*/  F2FP.F16.F32.PACK_AB R9, R43, R42 ;  /* 0x0000002a2b09723e */ /* 0x000fe400000000ff */
[----:B------:R-:W-:-:S02]  /*199c0*/  MOV R44, R44 ;  /* 0x0000002c002c7202 */ /* 0x000fc40000000f00 */
[----:B------:R-:W-:Y:S02]  /*199d0*/  F2FP.F16.F32.PACK_AB R14, R164, R166 ;  /* 0x000000a6a40e723e */ /* 0x000fe400000000ff */
[----:B------:R-:W-:Y:S02]  /*199e0*/  MOV R48, R48 ;  /* 0x0000003000307202 */ /* 0x000fe40000000f00 */
[----:B------:R-:W-:Y:S02]  /*199f0*/  MOV R52, R52 ;  /* 0x0000003400347202 */ /* 0x000fe40000000f00 */
[----:B------:R-:W-:Y:S02]  /*19a00*/  MOV R56, R56 ;  /* 0x0000003800387202 */ /* 0x000fe40000000f00 */
[----:B------:R-:W-:Y:S01]  /*19a10*/  ISETP.NE.U32.AND P0, PT, RZ, UR4, PT ;  /* 0x00000004ff007c0c */ /* 0x000fe2000bf05070 */
[----:B------:R1:W-:Y:S01]  /*19a20*/  STSM.16.M88.4 [R119], R4 ;  /* 0x0000000477007844 */ /* 0x0003e20000000200 */
[----:B------:R-:W-:-:S02]  /*19a30*/  LOP3.LUT R177, R24, 0x380, RZ, 0xc0, !PT ;  /* 0x0000038018b17812 */ /* 0x000fc400078ec0ff */
[----:B------:R-:W-:Y:S01]  /*19a40*/  ISETP.NE.AND.EX P0, PT, RZ, UR5, PT, P0 ;  /* 0x00000005ff007c0c */ /* 0x000fe2000bf05300 */
[----:B------:R-:W-:Y:S01]  /*19a50*/  ULDC.64 UR4, c[0x0][0xd08] ;  /* 0x0003420000047ab9 */ /* 0x000fe20000000a00 */
[----:B------:R-:W-:Y:S02]  /*19a60*/  LOP3.LUT R0, R23, 0x380, RZ, 0xc0, !PT ;  /* 0x0000038017007812 */ /* 0x000fe400078ec0ff */
[----:B------:R-:W-:Y:S02]  /*19a70*/  MOV R60, R60 ;  /* 0x0000003c003c7202 */ /* 0x000fe40000000f00 */
[----:B------:R-:W-:Y:S02]  /*19a80*/  F2FP.F16.F32.PACK_AB R89, R91, R90 ;  /* 0x0000005a5b59723e */ /* 0x000fe400000000ff */
[----:B------:R-:W-:Y:S02]  /*19a90*/  MOV R64, R64 ;  /* 0x0000004000407202 */ /* 0x000fe40000000f00 */
[----:B------:R-:W-:-:S02]  /*19aa0*/  F2FP.F16.F32.PACK_AB R96, R97, R96 ;  /* 0x000000606160723e */ /* 0x000fc400000000ff */
[----:B------:R-:W-:Y:S02]  /*19ab0*/  MOV R68, R68 ;  /* 0x0000004400447202 */ /* 0x000fe40000000f00 */
[----:B-1----:R-:W-:Y:S02]  /*19ac0*/  F2FP.F16.F32.PACK_AB R4, R174, R176 ;  /* 0x000000b0ae04723e */ /* 0x002fe400000000ff */
[----:B------:R-:W-:Y:S02]  /*19ad0*/  F2FP.F16.F32.PACK_AB R5, R35, R34 ;  /* 0x000000222305723e */ /* 0x000fe400000000ff */
[----:B------:R-:W-:Y:S02]  /*19ae0*/  F2FP.F16.F32.PACK_AB R6, R172, R175 ;  /* 0x000000afac06723e */ /* 0x000fe400000000ff */
[----:B------:R-:W-:Y:S02]  /*19af0*/  F2FP.F16.F32.PACK_AB R7, R39, R38 ;  /* 0x000000262707723e */ /* 0x000fe400000000ff */
[----:B------:R-:W-:-:S02]  /*19b00*/  F2FP.F16.F32.PACK_AB R34, R161, R163 ;  /* 0x000000a3a122723e */ /* 0x000fc400000000ff */
[----:B------:R-:W-:Y:S01]  /*19b10*/  F2FP.F16.F32.PACK_AB R35, R63, R62 ;  /* 0x0000003e3f23723e */ /* 0x000fe200000000ff */
[----:B------:R1:W-:Y:S01]  /*19b20*/  STSM.16.M88.4 [R118], R4 ;  /* 0x0000000476007844 */ /* 0x0003e20000000200 */
[----:B------:R-:W-:Y:S02]  /*19b30*/  ISETP.NE.U32.AND P6, PT, RZ, UR4, PT ;  /* 0x00000004ff007c0c */ /* 0x000fe4000bfc5070 */
[----:B------:R-:W-:Y:S01]  /*19b40*/  SHF.R.U64 R177, R177, 0x3, RZ ;  /* 0x00000003b1b17819 */ /* 0x000fe200000012ff */
[----:B------:R-:W-:Y:S01]  /*19b50*/  STSM.16.M88.4 [R40], R8 ;  /* 0x0000000828007844 */ /* 0x000fe20000000200 */
[----:B------:R-:W-:Y:S02]  /*19b60*/  SHF.R.U64 R0, R0, 0x3, RZ ;  /* 0x0000000300007819 */ /* 0x000fe400000012ff */
[----:B------:R-:W-:Y:S01]  /*19b70*/  F2FP.F16.F32.PACK_AB R90, R93, R92 ;  /* 0x0000005c5d5a723e */ /* 0x000fe200000000ff */
[----:B------:R-:W-:Y:S01]  /*19b80*/  STSM.16.M88.4 [R44], R12 ;  /* 0x0000000c2c007844 */ /* 0x000fe20000000200 */
[----:B------:R-:W-:-:S02]  /*19b90*/  F2FP.F16.F32.PACK_AB R91, R95, R94 ;  /* 0x0000005e5f5b723e */ /* 0x000fc400000000ff */
[----:B------:R-:W-:Y:S01]  /*19ba0*/  F2FP.F16.F32.PACK_AB R97, R50, R46 ;  /* 0x0000002e3261723e */ /* 0x000fe200000000ff */
[----:B------:R-:W-:Y:S01]  /*19bb0*/  STSM.16.M88.4 [R48], R32 ;  /* 0x0000002030007844 */ /* 0x000fe20000000200 */
[----:B------:R-:W-:Y:S02]  /*19bc0*/  F2FP.F16.F32.PACK_AB R104, R105, R104 ;  /* 0x000000686968723e */ /* 0x000fe400000000ff */
[----:B------:R-:W-:Y:S01]  /*19bd0*/  F2FP.F16.F32.PACK_AB R112, R113, R112 ;  /* 0x000000707170723e */ /* 0x000fe200000000ff */
[----:B------:R-:W-:Y:S01]  /*19be0*/  STSM.16.M88.4 [R52], R28 ;  /* 0x0000001c34007844 */ /* 0x000fe20000000200 */
[----:B-1----:R-:W-:Y:S02]  /*19bf0*/  F2FP.F16.F32.PACK_AB R4, R73, R159 ;  /* 0x0000009f4904723e */ /* 0x002fe400000000ff */
[----:B------:R-:W-:Y:S02]  /*19c00*/  F2FP.F16.F32.PACK_AB R5, R75, R74 ;  /* 0x0000004a4b05723e */ /* 0x000fe400000000ff */
[----:B------:R-:W-:-:S02]  /*19c10*/  F2FP.F16.F32.PACK_AB R6, R77, R76 ;  /* 0x0000004c4d06723e */ /* 0x000fc400000000ff */
[----:B------:R-:W-:Y:S02]  /*19c20*/  F2FP.F16.F32.PACK_AB R7, R79, R78 ;  /* 0x0000004e4f07723e */ /* 0x000fe400000000ff */
[----:B------:R-:W-:Y:S02]  /*19c30*/  ISETP.NE.AND.EX P6, PT, RZ, UR5, PT, P6 ;  /* 0x00000005ff007c0c */ /* 0x000fe4000bfc5360 */
[----:B------:R-:W-:Y:S01]  /*19c40*/  LOP3.LUT R114, R177, R24, RZ, 0x3c, !PT ;  /* 0x00000018b1727212 */ /* 0x000fe200078e3cff */
[----:B------:R1:W-:Y:S01]  /*19c50*/  STSM.16.M88.4 [R56], R4 ;  /* 0x0000000438007844 */ /* 0x0003e20000000200 */
[----:B------:R-:W-:Y:S02]  /*19c60*/  LOP3.LUT R36, R0, R23, RZ, 0x3c, !PT ;  /* 0x0000001700247212 */ /* 0x000fe400078e3cff */
[----:B------:R-:W-:Y:S01]  /*19c70*/  MOV R23, R98 ;  /* 0x0000006200177202 */ /* 0x000fe20000000f00 */
[----:B------:R-:W-:Y:S01]  /*19c80*/  STSM.16.M88.4 [R60], R80 ;  /* 0x000000503c007844 */ /* 0x000fe20000000200 */
[----:B------:R-:W-:-:S02]  /*19c90*/  MOV R24, R106 ;  /* 0x0000006a00187202 */ /* 0x000fc40000000f00 */
[----:B------:R-:W-:Y:S01]  /*19ca0*/  F2FP.F16.F32.PACK_AB R98, R101, R100 ;  /* 0x000000646562723e */ /* 0x000fe200000000ff */
[----:B------:R-:W-:Y:S01]  /*19cb0*/  STSM.16.M88.4 [R64], R88 ;  /* 0x0000005840007844 */ /* 0x000fe20000000200 */
[----:B------:R-:W-:Y:S02]  /*19cc0*/  F2FP.F16.F32.PACK_AB R99, R58, R54 ;  /* 0x000000363a63723e */ /* 0x000fe400000000ff */
[----:B------:R-:W-:Y:S02]  /*19cd0*/  MOV R0, R114 ;  /* 0x0000007200007202 */ /* 0x000fe40000000f00 */
[----:B------:R-:W-:Y:S01]  /*19ce0*/  F2FP.F16.F32.PACK_AB R105, R72, R66 ;  /* 0x000000424869723e */ /* 0x000fe200000000ff */
[----:B------:R-:W-:Y:S01]  /*19cf0*/  STSM.16.M88.4 [R68], R96 ;  /* 0x0000006044007844 */ /* 0x000fe20000000200 */
[----:B------:R-:W-:Y:S01]  /*19d00*/  F2FP.F16.F32.PACK_AB R106, R109, R108 ;  /* 0x0000006c6d6a723e */ /* 0x000fe200000000ff */
[----:B-1----:R-:W1:Y:S01]  /*19d10*/  LDC.64 R4, c[0x0][0xd00] ;  /* 0x00034000ff047b82 */ /* 0x002e620000000a00 */
        /* <DEDUP_REMOVED lines=14> */
[----:B-1----:R-:W-:Y:S01]  /*19e00*/  IMAD.WIDE R6, R218, 0x4, R4 ;  /* 0x00000004da067825 */ /* 0x002fe200078e0204 */
[----:B------:R-:W-:Y:S01]  /*19e10*/  MOV R110, R110 ;  /* 0x0000006e006e7202 */ /* 0x000fe20000000f00 */
[----:B------:R1:W-:Y:S01]  /*19e20*/  STSM.16.M88.4 [R24], R120 ;  /* 0x0000007818007844 */ /* 0x0003e20000000200 */
[----:B------:R-:W-:Y:S01]  /*19e30*/  F2FP.F16.F32.PACK_AB R130, R133, R132 ;  /* 0x000000848582723e */ /* 0x000fe200000000ff */
[----:B------:R-:W-:Y:S01]  /*19e40*/  IMAD R5, R226, 0x40, R213 ;  /* 0x00000040e2057824 */ /* 0x000fe200078e02d5 */
[----:B------:R-:W-:-:S02]  /*19e50*/  F2FP.F16.F32.PACK_AB R131, R135, R134 ;  /* 0x000000868783723e */ /* 0x000fc400000000ff */
[----:B------:R-:W-:Y:S02]  /*19e60*/  F2FP.F16.F32.PACK_AB R137, R139, R138 ;  /* 0x0000008a8b89723e */ /* 0x000fe400000000ff */
[----:B------:R-:W-:Y:S01]  /*19e70*/  F2FP.F16.F32.PACK_AB R144, R145, R144 ;  /* 0x000000909190723e */ /* 0x000fe200000000ff */
[----:B------:R-:W-:Y:S01]  /*19e80*/  IMAD.WIDE R20, R5, 0x2, R20 ;  /* 0x0000000205147825 */ /* 0x000fe200078e0214 */
[----:B------:R-:W-:Y:S01]  /*19e90*/  F2FP.F16.F32.PACK_AB R138, R141, R140 ;  /* 0x0000008c8d8a723e */ /* 0x000fe200000000ff */
[----:B------:R-:W2:Y:S01]  /*19ea0*/  @P6 LDC.64 R4, c[0x0][0xd08] ;  /* 0x00034200ff046b82 */ /* 0x000ea20000000a00 */
[----:B------:R-:W-:Y:S01]  /*19eb0*/  F2FP.F16.F32.PACK_AB R139, R143, R142 ;  /* 0x0000008e8f8b723e */ /* 0x000fe200000000ff */
[----:B------:R-:W-:Y:S01]  /*19ec0*/  STSM.16.M88.4 [R110], R128 ;  /* 0x000000806e007844 */ /* 0x000fe20000000200 */
[----:B------:R-:W-:Y:S02]  /*19ed0*/  F2FP.F16.F32.PACK_AB R145, R147, R146 ;  /* 0x000000929391723e */ /* 0x000fe400000000ff */
[----:B------:R-:W-:Y:S01]  /*19ee0*/  MOV R36, R36 ;  /* 0x0000002400247202 */ /* 0x000fe20000000f00 */
[----:B------:R3:W-:Y:S01]  /*19ef0*/  STSM.16.M88.4 [R0], R136 ;  /* 0x0000008800007844 */ /* 0x0007e20000000200 */
[----:B------:R-:W-:Y:S01]  /*19f00*/  F2FP.F16.F32.PACK_AB R146, R149, R148 ;  /* 0x000000949592723e */ /* 0x000fe200000000ff */
[----:B------:R-:W-:Y:S01]  /*19f10*/  ULDC UR4, c[0x0][0xb88] ;  /* 0x0002e20000047ab9 */ /* 0x000fe20000000800 */
[----:B------:R-:W-:Y:S01]  /*19f20*/  F2FP.F16.F32.PACK_AB R147, R151, R150 ;  /* 0x000000969793723e */ /* 0x000fe200000000ff */
[----:B-1----:R-:W-:-:S04]  /*19f30*/  IMAD.MOV.U32 R24, RZ, RZ, RZ ;  /* 0x000000ffff187224 */ /* 0x002fc800078e00ff */
[----:B------:R1:W-:Y:S01]  /*19f40*/  STSM.16.M88.4 [R36], R144 ;  /* 0x0000009024007844 */ /* 0x0003e20000000200 */
[----:B------:R-:W-:Y:S01]  /*19f50*/  BAR.SYNC.DEFER_BLOCKING 0x1, 0x100 ;  /* 0x0044000000007b1d */ /* 0x000fe20000010000 */
[----:B---3--:R-:W-:Y:S02]  /*19f60*/  IMAD.U32 R0, RZ, RZ, UR4 ;  /* 0x00000004ff007e24 */ /* 0x008fe4000f8e00ff */
[----:B--2---:R-:W-:-:S03]  /*19f70*/  @P6 IMAD.WIDE R4, R218, 0x4, R4 ;  /* 0x00000004da046825 */ /* 0x004fc600078e0204 */
[----:B------:R2:W5:Y:S01]  /*19f80*/  @P0 LDG.E R24, desc[UR50][R6.64] ;  /* 0x0000003206180981 */ /* 0x000562000c1e1900 */
[C---:B------:R-:W-:Y:S02]  /*19f90*/  IADD3 R9, P1, R20.reuse, 0x1000, RZ ;  /* 0x0000100014097810 */ /* 0x040fe40007f3e0ff */
[C---:B------:R-:W-:Y:S01]  /*19fa0*/  IADD3 R13, P2, R20.reuse, 0x2000, RZ ;  /* 0x00002000140d7810 */ /* 0x040fe20007f5e0ff */
[----:B------:R2:W5:Y:S01]  /*19fb0*/  @P6 LDG.E R0, desc[UR50][R4.64] ;  /* 0x0000003204006981 */ /* 0x000562000c1e1900 */
        /* <DEDUP_REMOVED lines=24> */
[----:B-1----:R-:W-:Y:S02]  /*1a140*/  LOP3.LUT R36, R37, 0x380, RZ, 0xc0, !PT ;  /* 0x0000038025247812 */ /* 0x002fe400078ec0ff */
        /* <DEDUP_REMOVED lines=22> */
.L_x_6871:
[----:B------:R-:W1:Y:S01]  /*1a2b0*/  SHFL.IDX PT, R4, R227, RZ, 0x1f ;  /* 0x00001fffe3047589 */ /* 0x000e6200000e0000 */
        /* <DEDUP_REMOVED lines=18> */
[----:B------:R-:W-:Y:S02]  /*1a3e0*/  LOP3.LUT R7, R20, 0x380, RZ, 0xc0, !PT ;  /* 0x0000038014077812 */ /* 0x000fe400078ec0ff */
[----:B-1----:R-:W-:-:S02]  /*1a3f0*/  ISETP.NE.AND P4, PT, R4, RZ, PT ;  /* 0x000000ff0400720c */ /* 0x002fc40003f85270 */
[----:B------:R-:W-:Y:S02]  /*1a400*/  LOP3.LUT R5, R6, 0x380, RZ, 0xc0, !PT ;  /* 0x0000038006057812 */ /* 0x000fe400078ec0ff */
[----:B------:R-:W-:Y:S02]  /*1a410*/  SHF.R.U64 R60, R60, 0x3, RZ ;  /* 0x000000033c3c7819 */ /* 0x000fe400000012ff */
[----:B------:R-:W-:Y:S02]  /*1a420*/  SHF.R.U64 R64, R64, 0x3, RZ ;  /* 0x0000000340407819 */ /* 0x000fe400000012ff */
[----:B------:R-:W-:Y:S02]  /*1a430*/  SHF.R.U64 R68, R68, 0x3, RZ ;  /* 0x0000000344447819 */ /* 0x000fe400000012ff */
[----:B------:R-:W-:Y:S02]  /*1a440*/  SHF.R.U64 R72, R72, 0x3, RZ ;  /* 0x0000000348487819 */ /* 0x000fe400000012ff */
[----:B------:R-:W-:-:S02]  /*1a450*/  SHF.R.U64 R7, R7, 0x3, RZ ;  /* 0x0000000307077819 */ /* 0x000fc400000012ff */
        /* <DEDUP_REMOVED lines=11> */
[----:B------:R-:W-:Y:S02]  /*1a510*/  LOP3.LUT R76, R5, R6, RZ, 0x3c, !PT ;  /* 0x00000006054c7212 */ /* 0x000fe400078e3cff */
[----:B------:R-:W-:Y:S02]  /*1a520*/  SHF.R.S32.HI R82, RZ, 0x1f, R217 ;  /* 0x0000001fff527819 */ /* 0x000fe400000114d9 */
[----:B------:R-:W-:Y:S02]  /*1a530*/  SEL R83, R218, RZ, !P0 ;  /* 0x000000ffda537207 */ /* 0x000fe40004000000 */
[----:B------:R-:W-:Y:S02]  /*1a540*/  SEL R80, R4, RZ, !P0 ;  /* 0x000000ff04507207 */ /* 0x000fe40004000000 */
[----:B-----5:R-:W-:Y:S01]  /*1a550*/  SHF.R.S32.HI R81, RZ, 0x1f, R24 ;  /* 0x0000001fff517819 */ /* 0x020fe20000011418 */
[----:B------:R-:W-:Y:S06]  /*1a560*/  @P4 BRA `(.L_x_6872) ;  /* 0x0000000000b84947 */ /* 0x000fec0003800000 */
[----:B------:R-:W1:Y:S01]  /*1a570*/  LDC R23, c[0x0][0xce8] ;  /* 0x00033a00ff177b82 */ /* 0x000e620000000800 */
[----:B------:R-:W-:Y:S01]  /*1a580*/  ULDC.64 UR4, c[0x0][0xc90] ;  /* 0x0003240000047ab9 */ /* 0x000fe20000000a00 */
[----:B------:R-:W-:Y:S02]  /*1a590*/  IMAD.IADD R14, R214, 0x1, R195 ;  /* 0x00000001d60e7824 */ /* 0x000fe400078e02c3 */
[----:B------:R-:W-:Y:S02]  /*1a5a0*/  IMAD R6, R82, UR4, RZ ;  /* 0x0000000452067c24 */ /* 0x000fe4000f8e02ff */
[----:B------:R-:W-:Y:S02]  /*1a5b0*/  IMAD.MOV.U32 R4, RZ, RZ, R24 ;  /* 0x000000ffff047224 */ /* 0x000fe400078e0018 */
[----:B------:R-:W-:Y:S02]  /*1a5c0*/  IMAD R11, R217, UR5, R6 ;  /* 0x00000005d90b7c24 */ /* 0x000fe4000f8e0206 */
[----:B------:R-:W-:-:S02]  /*1a5d0*/  IMAD.MOV.U32 R5, RZ, RZ, R81 ;  /* 0x000000ffff057224 */ /* 0x000fc400078e0051 */
[----:B------:R-:W-:Y:S02]  /*1a5e0*/  IMAD.IADD R30, R194, 0x1, R195 ;  /* 0x00000001c21e7824 */ /* 0x000fe400078e02c3 */
[----:B------:R-:W-:Y:S01]  /*1a5f0*/  IMAD.WIDE.U32 R4, R217, UR4, R4 ;  /* 0x00000004d9047c25 */ /* 0x000fe2000f8e0004 */
[----:B------:R-:W-:-:S03]  /*1a600*/  ULDC.64 UR4, c[0x0][0xc98] ;  /* 0x0003260000047ab9 */ /* 0x000fc60000000a00 */
[----:B------:R-:W-:Y:S02]  /*1a610*/  IMAD.IADD R5, R5, 0x1, R11 ;  /* 0x0000000105057824 */ /* 0x000fe400078e020b */
        /* <DEDUP_REMOVED lines=21> */
[----:B------:R-:W-:-:S03]  /*1a770*/  ULDC.64 UR4, c[0x0][0xc50] ;  /* 0x0003140000047ab9 */ /* 0x000fc60000000a00 */
[----:B------:R-:W-:Y:S01]  /*1a780*/  IMAD.IADD R5, R5, 0x1, R11 ;  /* 0x0000000105057824 */ /* 0x000fe200078e020b */
[----:B------:R-:W-:-:S04]  /*1a790*/  LEA R11, P0, R4, UR4, 0x2 ;  /* 0x00000004040b7c11 */ /* 0x000fc8000f8010ff */
[----:B------:R-:W-:Y:S01]  /*1a7a0*/  LEA.HI.X R14, R4, UR5, R5, 0x2, P0 ;  /* 0x00000005040e7c11 */ /* 0x000fe200080f1405 */
[----:B------:R-:W-:Y:S01]  /*1a7b0*/  SHFL.IDX PT, R6, R11, 0x1, 0x1c1f ;  /* 0x003c1f000b067f89 */ /* 0x000fe200000e0000 */
[----:B------:R-:W-:Y:S01]  /*1a7c0*/  ISETP.NE.AND P0, PT, R185, R10, PT ;  /* 0x0000000ab900720c */ /* 0x000fe20003f05270 */
[C---:B------:R-:W-:Y:S02]  /*1a7d0*/  VIADD R10, R30.reuse, 0x8 ;  /* 0x000000081e0a7836 */ /* 0x040fe40000000000 */
[----:B------:R-:W-:Y:S01]  /*1a7e0*/  SHFL.IDX PT, R4, R11, RZ, 0x1c1f ;  /* 0x001c1fff0b047589 */ /* 0x000fe200000e0000 */
[-C--:B------:R-:W-:Y:S02]  /*1a7f0*/  ISETP.GE.OR P1, PT, R30, R23.reuse, P0 ;  /* 0x000000171e00720c */ /* 0x080fe40000726670 */
[----:B------:R-:W-:Y:S01]  /*1a800*/  ISETP.GE.OR P0, PT, R10, R23, P0 ;  /* 0x000000170a00720c */ /* 0x000fe20000706670 */
[----:B------:R-:W1:Y:S04]  /*1a810*/  SHFL.IDX PT, R5, R14, RZ, 0x1c1f ;  /* 0x001c1fff0e057589 */ /* 0x000e6800000e0000 */
[----:B------:R-:W2:Y:S06]  /*1a820*/  SHFL.IDX PT, R7, R14, 0x1, 0x1c1f ;  /* 0x003c1f000e077f89 */ /* 0x000eac00000e0000 */
[----:B-1----:R1:W-:Y:S04]  /*1a830*/  @!P1 ST.E desc[UR50][R4.64], R3 ;  /* 0x0000000304009985 */ /* 0x0023e8000c101932 */
[----:B--2---:R1:W-:Y:S02]  /*1a840*/  @!P0 ST.E desc[UR50][R6.64], R2 ;  /* 0x0000000206008985 */ /* 0x0043e4000c101932 */
.L_x_6872:
[----:B------:R-:W2:Y:S01]  /*1a850*/  LDC R85, c[0x0][0xce8] ;  /* 0x00033a00ff557b82 */ /* 0x000ea20000000800 */
[----:B------:R-:W-:Y:S01]  /*1a860*/  ULDC.64 UR4, c[0x0][0xba0] ;  /* 0x0002e80000047ab9 */ /* 0x000fe20000000a00 */
[----:B-1----:R1:W5:Y:S01]  /*1a870*/  LD.E.128 R4, desc[UR50][R20.64] ;  /* 0x0000003214047980 */ /* 0x002362000c101d00 */
[----:B------:R-:W-:-:S03]  /*1a880*/  IMAD R3, R81, UR4, RZ ;  /* 0x0000000451037c24 */ /* 0x000fc6000f8e02ff */
[----:B------:R-:W5:Y:S02]  /*1a890*/  LD.E.128 R8, desc[UR50][R8.64] ;  /* 0x0000003208087980 */ /* 0x000f64000c101d00 */
[----:B------:R-:W3:Y:S02]  /*1a8a0*/  LDC R86, c[0x0][0xbc8] ;  /* 0x0002f200ff567b82 */ /* 0x000ee40000000800 */
[----:B------:R-:W5:Y:S01]  /*1a8b0*/  LD.E.128 R12, desc[UR50][R12.64] ;  /* 0x000000320c0c7980 */ /* 0x000f62000c101d00 */
[----:B-1----:R-:W-:-:S03]  /*1a8c0*/  IMAD R21, R24, UR5, R3 ;  /* 0x0000000518157c24 */ /* 0x002fc6000f8e0203 */
[----:B------:R-:W5:Y:S04]  /*1a8d0*/  LD.E.128 R28, desc[UR50][R28.64] ;  /* 0x000000321c1c7980 */ /* 0x000f68000c101d00 */
[----:B------:R-:W5:Y:S04]  /*1a8e0*/  LD.E.128 R32, desc[UR50][R32.64] ;  /* 0x0000003220207980 */ /* 0x000f68000c101d00 */
[----:B------:R-:W5:Y:S01]  /*1a8f0*/  LD.E.128 R36, desc[UR50][R36.64] ;  /* 0x0000003224247980 */ /* 0x000f62000c101d00 */
[----:B--2---:R-:W-:Y:S01]  /*1a900*/  ISETP.NE.AND P1, PT, R85, 0x1, PT ;  /* 0x000000015500780c */ /* 0x004fe20003f25270 */
[----:B------:R-:W-:Y:S01]  /*1a910*/  IMAD.WIDE.U32 R2, R24, UR4, RZ ;  /* 0x0000000418027c25 */ /* 0x000fe2000f8e00ff */
[----:B------:R-:W-:Y:S01]  /*1a920*/  ULDC.64 UR4, c[0x0][0xbe8] ;  /* 0x0002fa0000047ab9 */ /* 0x000fe20000000a00 */
[----:B------:R-:W5:Y:S04]  /*1a930*/  LD.E.128 R40, desc[UR50][R40.64] ;  /* 0x0000003228287980 */ /* 0x000f68000c101d00 */
[----:B------:R-:W5:Y:S04]  /*1a940*/  LD.E.128 R44, desc[UR50][R44.64] ;  /* 0x000000322c2c7980 */ /* 0x000f68000c101d00 */
[----:B------:R-:W5:Y:S02]  /*1a950*/  LD.E.128 R48, desc[UR50][R48.64] ;  /* 0x0000003230307980 */ /* 0x000f64000c101d00 */
[----:B------:R-:W1:Y:S01]  /*1a960*/  @P1 LDC R24, c[0x0][0xcec] ;  /* 0x00033b00ff181b82 */ /* 0x000e620000000800 */
[----:B------:R-:W-:Y:S01]  /*1a970*/  IMAD.IADD R3, R3, 0x1, R21 ;  /* 0x0000000103037824 */ /* 0x000fe200078e0215 */
[----:B------:R-:W5:Y:S01]  /*1a980*/  LD.E.128 R52, desc[UR50][R52.64] ;  /* 0x0000003234347980 */ /* 0x000f62000c101d00 */
[----:B------:R-:W-:-:S03]  /*1a990*/  IMAD R20, R82, UR4, RZ ;  /* 0x0000000452147c24 */ /* 0x000fc6000f8e02ff */
[----:B------:R-:W5:Y:S02]  /*1a9a0*/  LD.E.128 R56, desc[UR50][R56.64] ;  /* 0x0000003238387980 */ /* 0x000f64000c101d00 */
[----:B------:R-:W2:Y:S01]  /*1a9b0*/  @P1 LDC R23, c[0x0][0xcf0] ;  /* 0x00033c00ff171b82 */ /* 0x000ea20000000800 */
[C---:B------:R-:W-:Y:S01]  /*1a9c0*/  IMAD R21, R217.reuse, UR5, R20 ;  /* 0x00000005d9157c24 */ /* 0x040fe2000f8e0214 */
[----:B------:R-:W5:Y:S01]  /*1a9d0*/  LD.E.128 R60, desc[UR50][R60.64] ;  /* 0x000000323c3c7980 */ /* 0x000f62000c101d00 */
[----:B------:R-:W-:Y:S01]  /*1a9e0*/  IMAD.WIDE.U32 R2, R217, UR4, R2 ;  /* 0x00000004d9027c25 */ /* 0x000fe2000f8e0002 */
[----:B------:R-:W-:Y:S02]  /*1a9f0*/  ULDC.64 UR4, c[0x0][0xbf0] ;  /* 0x0002fc0000047ab9 */ /* 0x000fe40000000a00 */
[----:B------:R-:W5:Y:S01]  /*1aa00*/  LD.E.128 R64, desc[UR50][R64.64] ;  /* 0x0000003240407980 */ /* 0x000f62000c101d00 */
[----:B------:R-:W-:Y:S02]  /*1aa10*/  IMAD R20, R225, 0x20, R226 ;  /* 0x00000020e1147824 */ /* 0x000fe400078e02e2 */
[----:B------:R-:W-:Y:S01]  /*1aa20*/  IMAD.IADD R3, R3, 0x1, R21 ;  /* 0x0000000103037824 */ /* 0x000fe200078e0215 */
[----:B------:R-:W5:Y:S01]  /*1aa30*/  LD.E.128 R68, desc[UR50][R68.64] ;  /* 0x0000003244447980 */ /* 0x000f62000c101d00 */
[----:B------:R-:W-:-:S02]  /*1aa40*/  IMAD R21, R80, UR4, RZ ;  /* 0x0000000450157c24 */ /* 0x000fc4000f8e02ff */
[----:B------:R-:W-:Y:S01]  /*1aa50*/  IMAD.IADD R81, R195, 0x1, R20 ;  /* 0x00000001c3517824 */ /* 0x000fe200078e0214 */
[----:B------:R-:W5:Y:S01]  /*1aa60*/  LD.E.128 R72, desc[UR50][R72.64] ;  /* 0x0000003248487980 */ /* 0x000f62000c101d00 */
[C---:B------:R-:W-:Y:S02]  /*1aa70*/  IMAD R21, R83.reuse, UR5, R21 ;  /* 0x0000000553157c24 */ /* 0x040fe4000f8e0215 */
[----:B------:R-:W-:Y:S01]  /*1aa80*/  IMAD.WIDE.U32 R2, R83, UR4, R2 ;  /* 0x0000000453027c25 */ /* 0x000fe2000f8e0002 */
[----:B---3--:R-:W-:Y:S01]  /*1aa90*/  ISETP.GE.AND P0, PT, R223, R86, PT ;  /* 0x00000056df00720c */ /* 0x008fe20003f06270 */
[----:B------:R-:W-:Y:S01]  /*1aaa0*/  ULDC.64 UR4, c[0x0][0xbe0] ;  /* 0x0002f80000047ab9 */ /* 0x000fe20000000a00 */
[----:B------:R-:W5:Y:S01]  /*1aab0*/  LD.E.128 R76, desc[UR50][R76.64] ;  /* 0x000000324c4c7980 */ /* 0x000f62000c101d00 */
[----:B-1----:R-:W-:Y:S01]  /*1aac0*/  @P1 IMAD.HI.U32 R20, R81, R24, RZ ;  /* 0x0000001851141227 */ /* 0x002fe200078e00ff */
[----:B------:R-:W-:Y:S01]  /*1aad0*/  BSSY B1, `(.L_x_6873) ;  /* 0x0000064000017945 */ /* 0x000fe20003800000 */
[----:B------:R-:W-:Y:S01]  /*1aae0*/  SHF.R.S32.HI R89, RZ, 0x1f, R228 ;  /* 0x0000001fff597819 */ /* 0x000fe200000114e4 */
[----:B------:R-:W-:Y:S01]  /*1aaf0*/  @!PT LDS RZ, [RZ] ;  /* 0x00000000fffff984 */ /* 0x000fe20000000800 */
[----:B------:R-:W-:Y:S01]  /*1ab00*/  @!PT LDS RZ, [RZ] ;  /* 0x00000000fffff984 */ /* 0x000fe20000000800 */
[----:B------:R-:W-:Y:S01]  /*1ab10*/  @!PT LDS RZ, [RZ] ;  /* 0x00000000fffff984 */ /* 0x000fe20000000800 */
[----:B------:R-:W-:Y:S01]  /*1ab20*/  @!PT LDS RZ, [RZ] ;  /* 0x00000000fffff984 */ /* 0x000fe20000000800 */
[----:B------:R1:W-:Y:S06]  /*1ab30*/  MEMBAR.ALL.CTA ;  /* 0x0000000000007992 */ /* 0x0003ec0000008000 */
[----:B-1----:R-:W1:Y:S01]  /*1ab40*/  FENCE.VIEW.ASYNC.S ;  /* 0x00000000000073c6 */ /* 0x002e620000000000 */
[----:B------:R-:W-:Y:S01]  /*1ab50*/  IMAD.IADD R3, R3, 0x1, R21 ;  /* 0x0000000103037824 */ /* 0x000fe200078e0215 */
[----:B------:R-:W-:Y:S01]  /*1ab60*/  SHF.R.S32.HI R90, RZ, 0x1f, R229 ;  /* 0x0000001fff5a7819 */ /* 0x000fe200000114e5 */
[----:B------:R-:W-:Y:S01]  /*1ab70*/  IMAD.MOV.U32 R21, RZ, RZ, R81 ;  /* 0x000000ffff157224 */ /* 0x000fe200078e0051 */
[----:B--2---:R-:W-:Y:S01]  /*1ab80*/  @P1 SHF.R.U32.HI R21, RZ, R23, R20 ;  /* 0x00000017ff151219 */ /* 0x004fe20000011614 */
[----:B------:R-:W-:Y:S01]  /*1ab90*/  IMAD R88, R0, R85, RZ ;  /* 0x0000005500587224 */ /* 0x000fe200078e02ff */
[----:B------:R-:W-:Y:S01]  /*1aba0*/  SEL R23, RZ, 0xffffffff, P0 ;  /* 0xffffffffff177807 */ /* 0x000fe20000000000 */
[----:B------:R-:W-:Y:S01]  /*1abb0*/  IMAD.IADD R195, R226, 0x1, R195 ;  /* 0x00000001e2c37824 */ /* 0x000fe200078e02c3 */
[-C--:B------:R-:W-:Y:S01]  /*1abc0*/  ISETP.GE.AND P0, PT, R222, R86.reuse, PT ;  /* 0x00000056de00720c */ /* 0x080fe20003f06270 */
[----:B------:R-:W-:Y:S01]  /*1abd0*/  IMAD.MOV R80, RZ, RZ, -R21 ;  /* 0x000000ffff507224 */ /* 0x000fe200078e0a15 */
[----:B------:R-:W-:Y:S01]  /*1abe0*/  ISETP.GE.AND P1, PT, R213, R86, PT ;  /* 0x00000056d500720c */ /* 0x000fe20003f26270 */
[----:B------:R-:W-:Y:S01]  /*1abf0*/  IMAD.SHL.U32 R83, R23, 0x2, RZ ;  /* 0x0000000217537824 */ /* 0x000fe200078e00ff */
[----:B------:R-:W-:Y:S01]  /*1ac00*/  SEL R24, RZ, 0xffffffff, P0 ;  /* 0xffffffffff187807 */ /* 0x000fe20000000000 */
[----:B------:R-:W-:Y:S01]  /*1ac10*/  IMAD R23, R85, R80, R81 ;  /* 0x0000005055177224 */ /* 0x000fe200078e0251 */
[----:B------:R-:W-:Y:S01]  /*1ac20*/  SEL R20, RZ, 0x1, P1 ;  /* 0x00000001ff147807 */ /* 0x000fe20000800000 */
[----:B------:R-:W-:Y:S01]  /*1ac30*/  IMAD.WIDE.U32 R2, R21, UR4, R2 ;  /* 0x0000000415027c25 */ /* 0x000fe2000f8e0002 */
[----:B------:R-:W-:-:S02]  /*1ac40*/  ISETP.GE.AND P0, PT, R221, R86, PT ;  /* 0x00000056dd00720c */ /* 0x000fc40003f06270 */
[----:B------:R-:W-:Y:S01]  /*1ac50*/  LOP3.LUT R20, R83, 0x2, R20, 0xe2, !PT ;  /* 0x0000000253147812 */ /* 0x000fe200078ee214 */
[----:B------:R-:W-:Y:S01]  /*1ac60*/  IMAD.SHL.U32 R81, R24, 0x4, RZ ;  /* 0x0000000418517824 */ /* 0x000fe200078e00ff */
[----:B------:R-:W-:Y:S01]  /*1ac70*/  SEL R24, RZ, 0xffffffff, P0 ;  /* 0xffffffffff187807 */ /* 0x000fe20000000000 */
[----:B------:R-:W-:Y:S01]  /*1ac80*/  VIADD R0, R18, 0x38820 ;  /* 0x0003882012007836 */ /* 0x000fe20000000000 */
[-C--:B------:R-:W-:Y:S02]  /*1ac90*/  ISETP.GE.AND P0, PT, R220, R86.reuse, PT ;  /* 0x00000056dc00720c */ /* 0x080fe40003f06270 */
[----:B------:R-:W-:Y:S02]  /*1aca0*/  SHF.R.S32.HI R80, RZ, 0x1f, R21 ;  /* 0x0000001fff507819 */ /* 0x000fe40000011415 */
        /* <DEDUP_REMOVED lines=9> */
[----:B------:R-:W-:Y:S01]  /*1ad40*/  SEL R21, RZ, 0xffffffff, P0 ;  /* 0xffffffffff157807 */ /* 0x000fe20000000000 */
[----:B------:R-:W-:Y:S01]  /*1ad50*/  ULDC.64 UR4, c[0x0][0xbd8] ;  /* 0x0002f60000047ab9 */ /* 0x000fe20000000a00 */
[----:B------:R-:W-:Y:S01]  /*1ad60*/  LOP3.LUT R20, R83, 0x10, R20, 0xe2, !PT ;  /* 0x0000001053147812 */ /* 0x000fe200078ee214 */
[----:B------:R-:W-:Y:S01]  /*1ad70*/  IMAD.IADD R3, R3, 0x1, R81 ;  /* 0x0000000103037824 */ /* 0x000fe200078e0251 */
[----:B------:R-:W-:Y:S01]  /*1ad80*/  ISETP.GE.AND P0, PT, R229, R86, PT ;  /* 0x00000056e500720c */ /* 0x000fe20003f06270 */
[----:B------:R-:W-:Y:S01]  /*1ad90*/  IMAD R24, R24, UR4, RZ ;  /* 0x0000000418187c24 */ /* 0x000fe2000f8e02ff */
[----:B------:R-:W-:Y:S01]  /*1ada0*/  ISETP.GE.AND P1, PT, R195, R88, PT ;  /* 0x00000058c300720c */ /* 0x000fe20003f26270 */
[----:B------:R-:W-:Y:S01]  /*1adb0*/  IMAD.SHL.U32 R21, R21, 0x20, RZ ;  /* 0x0000002015157824 */ /* 0x000fe200078e00ff */
[----:B------:R-:W-:Y:S01]  /*1adc0*/  PRMT R0, RZ, 0x654, R0 ;  /* 0x00000654ff007816 */ /* 0x000fe20000000000 */
[C---:B------:R-:W-:Y:S01]  /*1add0*/  IMAD R81, R23.reuse, UR5, R24 ;  /* 0x0000000517517c24 */ /* 0x040fe2000f8e0218 */
[----:B------:R-:W-:Y:S01]  /*1ade0*/  SHF.R.S32.HI R91, RZ, 0x1f, R219 ;  /* 0x0000001fff5b7819 */ /* 0x000fe200000114db */
[----:B------:R-:W-:Y:S01]  /*1adf0*/  IMAD.WIDE.U32 R2, R23, UR4, R2 ;  /* 0x0000000417027c25 */ /* 0x000fe2000f8e0002 */
[----:B------:R-:W-:Y:S01]  /*1ae00*/  LOP3.LUT R20, R21, 0x20, R20, 0xe2, !PT ;  /* 0x0000002015147812 */ /* 0x000fe200078ee214 */
[----:B------:R-:W-:Y:S01]  /*1ae10*/  ULDC.64 UR4, c[0x0][0xb80] ;  /* 0x0002e00000047ab9 */ /* 0x000fe20000000a00 */
[----:B------:R-:W-:Y:S01]  /*1ae20*/  SEL R21, RZ, 0x40, P0 ;  /* 0x00000040ff157807 */ /* 0x000fe20000000000 */
[----:B------:R-:W-:Y:S01]  /*1ae30*/  IMAD.IADD R3, R3, 0x1, R81 ;  /* 0x0000000103037824 */ /* 0x000fe200078e0251 */
[----:B------:R-:W-:Y:S01]  /*1ae40*/  ISETP.GE.AND P0, PT, R228, R86, PT ;  /* 0x00000056e400720c */ /* 0x000fe20003f06270 */
[----:B-1----:R1:W-:Y:S01]  /*1ae50*/  SYNCS.ARRIVE.TRANS64.RED.A1T0 RZ, [R0+URZ], RZ ;  /* 0x000000ff00ff79a7 */ /* 0x0023e2000810043f */
[----:B------:R-:W-:-:S02]  /*1ae60*/  LEA R24, P2, R2, UR4, 0x1 ;  /* 0x0000000402187c11 */ /* 0x000fc4000f8408ff */
[----:B------:R-:W-:Y:S02]  /*1ae70*/  LOP3.LUT R23, R20, R21, RZ, 0xfc, !PT ;  /* 0x0000001514177212 */ /* 0x000fe400078efcff */
[----:B------:R-:W-:Y:S02]  /*1ae80*/  SEL R20, RZ, 0x80, P0 ;  /* 0x00000080ff147807 */ /* 0x000fe40000000000 */
[----:B------:R-:W-:Y:S02]  /*1ae90*/  LEA.HI.X R87, R2, UR5, R3, 0x1, P2 ;  /* 0x0000000502577c11 */ /* 0x000fe400090f0c03 */
[----:B-1----:R-:W-:Y:S02]  /*1aea0*/  LOP3.LUT R0, R23, R20, RZ, 0xfc, !PT ;  /* 0x0000001417007212 */ /* 0x002fe400078efcff */
[----:B------:R1:W2:Y:S01]  /*1aeb0*/  SHFL.IDX PT, R20, R24, RZ, 0x181f ;  /* 0x00181fff18147589 */ /* 0x0002a200000e0000 */
[----:B------:R-:W-:Y:S02]  /*1aec0*/  SHF.R.S32.HI R92, RZ, 0x1f, R220 ;  /* 0x0000001fff5c7819 */ /* 0x000fe400000114dc */
[----:B------:R-:W-:Y:S01]  /*1aed0*/  SHF.R.S32.HI R93, RZ, 0x1f, R221 ;  /* 0x0000001fff5d7819 */ /* 0x000fe200000114dd */
[----:B------:R1:W3:Y:S01]  /*1aee0*/  SHFL.IDX PT, R21, R87, RZ, 0x181f ;  /* 0x00181fff57157589 */ /* 0x0002e200000e0000 */
[----:B------:R-:W-:-:S02]  /*1aef0*/  SHF.R.S32.HI R94, RZ, 0x1f, R222 ;  /* 0x0000001fff5e7819 */ /* 0x000fc400000114de */
[----:B------:R-:W-:Y:S01]  /*1af00*/  SHF.R.S32.HI R95, RZ, 0x1f, R223 ;  /* 0x0000001fff5f7819 */ /* 0x000fe200000114df */
        /* <DEDUP_REMOVED lines=22> */
[-C--:B------:R-:W-:Y:S02]  /*1b070*/  @P0 LEA R6, P3, R229, R20.reuse, 0x1 ;  /* 0x00000014e5060211 */ /* 0x080fe400078608ff */
[-C--:B------:R-:W-:Y:S02]  /*1b080*/  @!P2 LEA.HI.X R3, R220, R21.reuse, R92, 0x1, P5 ;  /* 0x00000015dc03a211 */ /* 0x080fe400028f0c5c */
[----:B---3--:R-:W-:Y:S02]  /*1b090*/  @P4 LEA R12, P5, R228, R20, 0x1 ;  /* 0x00000014e40c4211 */ /* 0x008fe400078a08ff */
[-C--:B------:R-:W-:Y:S01]  /*1b0a0*/  @!P1 LEA.HI.X R5, R219, R21.reuse, R91, 0x1, P6 ;  /* 0x00000015db059211 */ /* 0x080fe200030f0c5b */
[----:B------:R4:W-:Y:S01]  /*1b0b0*/  @!P2 ST.E.128 desc[UR50][R2.64], R48 ;  /* 0x000000300200a985 */ /* 0x0009e2000c101d32 */
[----:B------:R-:W-:-:S02]  /*1b0c0*/  @P0 LEA.HI.X R7, R229, R21, R90, 0x1, P3 ;  /* 0x00000015e5070211 */ /* 0x000fc400018f0c5a */
[----:B------:R-:W-:Y:S01]  /*1b0d0*/  @P4 LEA.HI.X R13, R228, R21, R89, 0x1, P5 ;  /* 0x00000015e40d4211 */ /* 0x000fe200028f0c59 */
[----:B------:R4:W-:Y:S04]  /*1b0e0*/  @!P1 ST.E.128 desc[UR50][R4.64], R56 ;  /* 0x0000003804009985 */ /* 0x0009e8000c101d32 */
[----:B------:R4:W-:Y:S04]  /*1b0f0*/  @P0 ST.E.128 desc[UR50][R6.64], R64 ;  /* 0x0000004006000985 */ /* 0x0009e8000c101d32 */
[----:B------:R4:W-:Y:S02]  /*1b100*/  @P4 ST.E.128 desc[UR50][R12.64], R72 ;  /* 0x000000480c004985 */ /* 0x0009e4000c101d32 */
.L_x_6874:
[----:B------:R-:W-:Y:S05]  /*1b110*/  BSYNC B1 ;  /* 0x0000000000017941 */ /* 0x000fea0003800000 */
.L_x_6873:
[----:B----4-:R-:W-:Y:S01]  /*1b120*/  VIADD R2, R195, 0x20 ;  /* 0x00000020c3027836 */ /* 0x010fe20000000000 */
[----:B-----5:R4:W0:Y:S04]  /*1b130*/  SHFL.IDX PT, R5, R87, 0x1, 0x181f ;  /* 0x00381f0057057f89 */ /* 0x02082800000e0000 */
[----:B------:R-:W-:Y:S01]  /*1b140*/  ISETP.GE.AND P0, PT, R2, R88, PT ;  /* 0x000000580200720c */ /* 0x000fe20003f06270 */
[----:B------:R4:W0:-:S12]  /*1b150*/  SHFL.IDX PT, R4, R24, 0x1, 0x181f ;  /* 0x00381f0018047f89 */ /* 0x00081800000e0000 */
[----:B----4-:R-:W-:Y:S05]  /*1b160*/  @P0 BRA `(.L_x_6875) ;  /* 0x0000000c00fc0947 */ /* 0x010fea0003800000 */
[-C--:B------:R-:W-:Y:S02]  /*1b170*/  ISETP.GE.AND P5, PT, R223, R86.reuse, PT ;  /* 0x00000056df00720c */ /* 0x080fe40003fa6270 */
[-C--:B------:R-:W-:Y:S02]  /*1b180*/  ISETP.GE.AND P6, PT, R213, R86.reuse, PT ;  /* 0x00000056d500720c */ /* 0x080fe40003fc6270 */
[-C--:B------:R-:W-:Y:S02]  /*1b190*/  ISETP.GE.AND P3, PT, R222, R86.reuse, PT ;  /* 0x00000056de00720c */ /* 0x080fe40003f66270 */
[-C--:B------:R-:W-:Y:S02]  /*1b1a0*/  ISETP.GE.AND P2, PT, R221, R86.reuse, PT ;  /* 0x00000056dd00720c */ /* 0x080fe40003f46270 */
[-C--:B------:R-:W-:Y:S02]  /*1b1b0*/  ISETP.GE.AND P1, PT, R220, R86.reuse, PT ;  /* 0x00000056dc00720c */ /* 0x080fe40003f26270 */
[----:B------:R-:W-:-:S03]  /*1b1c0*/  ISETP.GE.AND P0, PT, R219, R86, PT ;  /* 0x00000056db00720c */ /* 0x000fc60003f06270 */
[-C--:B0-----:R-:W-:Y:S02]  /*1b1d0*/  @!P5 LEA R6, P4, R223, R4.reuse, 0x1 ;  /* 0x00000004df06d211 */ /* 0x081fe400078808ff */
[----:B------:R-:W-:Y:S02]  /*1b1e0*/  @!P6 IMAD.WIDE R2, R213, 0x2, R4 ;  /* 0x00000002d502e825 */ /* 0x000fe400078e0204 */
[----:B------:R-:W-:Y:S02]  /*1b1f0*/  @!P5 LEA.HI.X R7, R223, R5, R95, 0x1, P4 ;  /* 0x00000005df07d211 */ /* 0x000fe400020f0c5f */
[----:B------:R-:W-:Y:S01]  /*1b200*/  LOP3.LUT P4, RZ, R23, 0x40, RZ, 0xc0, !PT ;  /* 0x0000004017ff7812 */ /* 0x000fe2000788c0ff */
[----:B------:R0:W-:Y:S01]  /*1b210*/  @!P6 ST.E.128 desc[UR50][R2.64], R8 ;  /* 0x000000080200e985 */ /* 0x0001e2000c101d32 */
[----:B------:R-:W-:-:S03]  /*1b220*/  @!P3 LEA R12, P6, R222, R4, 0x1 ;  /* 0x00000004de0cb211 */ /* 0x000fc600078c08ff */
[----:B------:R4:W-:Y:S01]  /*1b230*/  @!P5 ST.E.128 desc[UR50][R6.64], R28 ;  /* 0x0000001c0600d985 */ /* 0x0009e2000c101d32 */
[-C--:B------:R-:W-:Y:S02]  /*1b240*/  @!P3 LEA.HI.X R13, R222, R5.reuse, R94, 0x1, P6 ;  /* 0x00000005de0db211 */ /* 0x080fe400030f0c5e */
[-C--:B------:R-:W-:Y:S02]  /*1b250*/  @!P2 LEA R14, P5, R221, R4.reuse, 0x1 ;  /* 0x00000004dd0ea211 */ /* 0x080fe400078a08ff */
[CC--:B--2---:R-:W-:Y:S01]  /*1b260*/  @!P1 LEA R20, P6, R220.reuse, R4.reuse, 0x1 ;  /* 0x00000004dc149211 */ /* 0x0c4fe200078c08ff */
[----:B------:R4:W-:Y:S01]  /*1b270*/  @!P3 ST.E.128 desc[UR50][R12.64], R36 ;  /* 0x000000240c00b985 */ /* 0x0009e2000c101d32 */
[----:B------:R-:W-:Y:S02]  /*1b280*/  @!P0 LEA R32, P3, R219, R4, 0x1 ;  /* 0x00000004db208211 */ /* 0x000fe400078608ff */
[-C--:B------:R-:W-:Y:S02]  /*1b290*/  @!P2 LEA.HI.X R15, R221, R5.reuse, R93, 0x1, P5 ;  /* 0x00000005dd0fa211 */ /* 0x080fe400028f0c5d */
[----:B---3--:R-:W-:-:S02]  /*1b2a0*/  @!P1 LEA.HI.X R21, R220, R5, R92, 0x1, P6 ;  /* 0x00000005dc159211 */ /* 0x008fc400030f0c5c */
        /* <DEDUP_REMOVED lines=13> */
.L_x_6870:
[----:B------:R-:W-:Y:S01]  /*1b380*/  ULDC.64 UR4, c[0x0][0xd00] ;  /* 0x0003400000047ab9 */ /* 0x000fe20000000a00 */
[----:B------:R-:W2:Y:S01]  /*1b390*/  LDC.64 R2, c[0x0][0xd00] ;  /* 0x00034000ff027b82 */ /* 0x000ea20000000a00 */
[----:B------:R-:W-:Y:S01]  /*1b3a0*/  ISETP.NE.U32.AND P0, PT, RZ, UR4, PT ;  /* 0x00000004ff007c0c */ /* 0x000fe2000bf05070 */
[----:B------:R-:W-:-:S03]  /*1b3b0*/  IMAD.MOV.U32 R6, RZ, RZ, RZ ;  /* 0x000000ffff067224 */ /* 0x000fc600078e00ff */
[----:B------:R-:W-:Y:S01]  /*1b3c0*/  ISETP.NE.AND.EX P0, PT, RZ, UR5, PT, P0 ;  /* 0x00000005ff007c0c */ /* 0x000fe2000bf05300 */
[----:B------:R-:W-:Y:S02]  /*1b3d0*/  ULDC.64 UR4, c[0x0][0xd08] ;  /* 0x0003420000047ab9 */ /* 0x000fe40000000a00 */
[----:B------:R-:W-:Y:S01]  /*1b3e0*/  ISETP.NE.U32.AND P1, PT, RZ, UR4, PT ;  /* 0x00000004ff007c0c */ /* 0x000fe2000bf25070 */
[----:B------:R-:W3:Y:S01]  /*1b3f0*/  S2R R7, SR_TID.X ;  /* 0x0000000000077919 */ /* 0x000ee20000002100 */
[----:B------:R-:W4:Y:S02]  /*1b400*/  LDC R21, c[0x0][0xce8] ;  /* 0x00033a00ff157b82 */ /* 0x000f240000000800 */
[----:B------:R-:W-:Y:S01]  /*1b410*/  ISETP.NE.AND.EX P1, PT, RZ, UR5, PT, P1 ;  /* 0x00000005ff007c0c */ /* 0x000fe2000bf25310 */
[----:B--2---:R-:W-:-:S12]  /*1b420*/  IMAD.WIDE R2, R218, 0x4, R2 ;  /* 0x00000004da027825 */ /* 0x004fd800078e0202 */
[----:B------:R-:W2:Y:S01]  /*1b430*/  @P1 LDC.64 R4, c[0x0][0xd08] ;  /* 0x00034200ff041b82 */ /* 0x000ea20000000a00 */
[----:B------:R-:W-:Y:S02]  /*1b440*/  ULDC UR4, c[0x0][0xb88] ;  /* 0x0002e20000047ab9 */ /* 0x000fe40000000800 */
[----:B------:R-:W-:Y:S01]  /*1b450*/  IMAD.U32 R0, RZ, RZ, UR4 ;  /* 0x00000004ff007e24 */ /* 0x000fe2000f8e00ff */
[----:B------:R0:W5:Y:S01]  /*1b460*/  @P0 LDG.E R6, desc[UR50][R2.64] ;  /* 0x0000003202060981 */ /* 0x000162000c1e1900 */
[----:B---3--:R-:W-:Y:S02]  /*1b470*/  VIADD R7, R7, 0xffffff80 ;  /* 0xffffff8007077836 */ /* 0x008fe40000000000 */
[----:B--2---:R-:W-:-:S05]  /*1b480*/  @P1 IMAD.WIDE R4, R218, 0x4, R4 ;  /* 0x00000004da041825 */ /* 0x004fca00078e0204 */
[----:B------:R0:W5:Y:S01]  /*1b490*/  @P1 LDG.E R0, desc[UR50][R4.64] ;  /* 0x0000003204001981 */ /* 0x000162000c1e1900 */
[----:B------:R-:W-:Y:S02]  /*1b4a0*/  ISETP.GE.AND P2, PT, R7, 0x40, PT ;  /* 0x000000400700780c */ /* 0x000fe40003f46270 */
[----:B------:R-:W-:Y:S01]  /*1b4b0*/  SHF.R.S32.HI R7, RZ, 0x1f, R218 ;  /* 0x0000001fff077819 */ /* 0x000fe200000114da */
[----:B----4-:R-:W-:Y:S10]  /*1b4c0*/  @P1 BRA `(.L_x_6876) ;  /* 0x0000000000101947 */ /* 0x010ff40003800000 */
[----:B------:R-:W-:Y:S05]  /*1b4d0*/  @!P0 BRA `(.L_x_6876) ;  /* 0x00000000000c8947 */ /* 0x000fea0003800000 */
[----:B0-----:R-:W2:Y:S04]  /*1b4e0*/  LDG.E R5, desc[UR50][R2.64] ;  /* 0x0000003202057981 */ /* 0x001ea8000c1e1900 */
[----:B-----5:R-:W2:Y:S02]  /*1b4f0*/  LDG.E R0, desc[UR50][R2.64+0x4] ;  /* 0x0000043202007981 */ /* 0x020ea4000c1e1900 */
[----:B--2---:R-:W-:-:S07]  /*1b500*/  IMAD.IADD R0, R0, 0x1, -R5 ;  /* 0x0000000100007824 */ /* 0x004fce00078e0a05 */
.L_x_6876:
        /* <DEDUP_REMOVED lines=45> */
.L_x_6878:
[----:B------:R-:W-:Y:S05]  /*1b7e0*/  BSYNC B1 ;  /* 0x0000000000017941 */ /* 0x000fea0003800000 */
.L_x_6877:
[----:B------:R-:W-:Y:S01]  /*1b7f0*/  ISETP.NE.AND P0, PT, R21, 0x1, PT ;  /* 0x000000011500780c */ /* 0x000fe20003f05270 */
[----:B------:R-:W-:Y:S01]  /*1b800*/  ULDC.64 UR4, c[0x0][0xba0] ;  /* 0x0002e80000047ab9 */ /* 0x000fe20000000a00 */
[----:B------:R-:W3:Y:S01]  /*1b810*/  LDC R20, c[0x0][0xbc8] ;  /* 0x0002f200ff147b82 */ /* 0x000ee20000000800 */
[----:B0-2---:R-:W-:Y:S01]  /*1b820*/  IMAD R5, R11, UR4, RZ ;  /* 0x000000040b057c24 */ /* 0x005fe2000f8e02ff */
[----:B------:R-:W-:Y:S01]  /*1b830*/  BSSY B1, `(.L_x_6879) ;  /* 0x000006e000017945 */ /* 0x000fe20003800000 */
[C---:B------:R-:W-:Y:S01]  /*1b840*/  IMAD.WIDE.U32 R2, R6.reuse, UR4, RZ ;  /* 0x0000000406027c25 */ /* 0x040fe2000f8e00ff */
[----:B------:R-:W-:Y:S02]  /*1b850*/  SHF.R.S32.HI R28, RZ, 0x1f, R228 ;  /* 0x0000001fff1c7819 */ /* 0x000fe400000114e4 */
[----:B------:R-:W-:Y:S01]  /*1b860*/  SHF.R.S32.HI R30, RZ, 0x1f, R229 ;  /* 0x0000001fff1e7819 */ /* 0x000fe200000114e5 */
[----:B------:R-:W-:Y:S01]  /*1b870*/  IMAD R5, R6, UR5, R5 ;  /* 0x0000000506057c24 */ /* 0x000fe2000f8e0205 */
[----:B------:R-:W-:Y:S01]  /*1b880*/  ULDC.64 UR4, c[0x0][0xbe8] ;  /* 0x0002fa0000047ab9 */ /* 0x000fe20000000a00 */
[----:B------:R-:W-:Y:S01]  /*1b890*/  IMAD R29, R0, R21, RZ ;  /* 0x00000015001d7224 */ /* 0x000fe200078e02ff */
[----:B------:R-:W-:Y:S01]  /*1b8a0*/  SHF.R.S32.HI R31, RZ, 0x1f, R219 ;  /* 0x0000001fff1f7819 */ /* 0x000fe200000114db */
[----:B------:R-:W0:Y:S01]  /*1b8b0*/  @P0 LDC R7, c[0x0][0xcec] ;  /* 0x00033b00ff070b82 */ /* 0x000e220000000800 */
[----:B------:R-:W-:Y:S01]  /*1b8c0*/  IMAD.IADD R3, R3, 0x1, R5 ;  /* 0x0000000103037824 */ /* 0x000fe200078e0205 */
[----:B------:R-:W-:Y:S01]  /*1b8d0*/  SHF.R.S32.HI R32, RZ, 0x1f, R220 ;  /* 0x0000001fff207819 */ /* 0x000fe200000114dc */
[----:B------:R-:W-:Y:S01]  /*1b8e0*/  IMAD R4, R10, UR4, RZ ;  /* 0x000000040a047c24 */ /* 0x000fe2000f8e02ff */
[----:B------:R-:W-:Y:S01]  /*1b8f0*/  SHF.R.S32.HI R33, RZ, 0x1f, R221 ;  /* 0x0000001fff217819 */ /* 0x000fe200000114dd */
[----:B------:R-:W-:Y:S01]  /*1b900*/  IMAD.WIDE.U32 R2, R217, UR4, R2 ;  /* 0x00000004d9027c25 */ /* 0x000fe2000f8e0002 */
[----:B------:R-:W-:-:S02]  /*1b910*/  SHF.R.S32.HI R34, RZ, 0x1f, R222 ;  /* 0x0000001fff227819 */ /* 0x000fc400000114de */
[----:B------:R-:W2:Y:S01]  /*1b920*/  @P0 LDC R9, c[0x0][0xcf0] ;  /* 0x00033c00ff090b82 */ /* 0x000ea20000000800 */
[----:B------:R-:W-:Y:S01]  /*1b930*/  IMAD R5, R217, UR5, R4 ;  /* 0x00000005d9057c24 */ /* 0x000fe2000f8e0204 */
[----:B------:R-:W-:Y:S01]  /*1b940*/  ULDC.64 UR4, c[0x0][0xbf0] ;  /* 0x0002fc0000047ab9 */ /* 0x000fe20000000a00 */
[----:B-1----:R-:W-:Y:S01]  /*1b950*/  IMAD.IADD R24, R226, 0x1, R195 ;  /* 0x00000001e2187824 */ /* 0x002fe200078e02c3 */
[----:B------:R-:W-:Y:S01]  /*1b960*/  SHF.R.S32.HI R35, RZ, 0x1f, R223 ;  /* 0x0000001fff237819 */ /* 0x000fe200000114df */
[----:B------:R-:W-:Y:S01]  /*1b970*/  IMAD R4, R12, UR4, RZ ;  /* 0x000000040c047c24 */ /* 0x000fe2000f8e02ff */
[-C--:B---3--:R-:W-:Y:S01]  /*1b980*/  ISETP.GE.AND P1, PT, R223, R20.reuse, PT ;  /* 0x00000014df00720c */ /* 0x088fe20003f26270 */
[----:B------:R-:W-:Y:S01]  /*1b990*/  IMAD.IADD R3, R3, 0x1, R5 ;  /* 0x0000000103037824 */ /* 0x000fe200078e0205 */
[-C--:B------:R-:W-:Y:S01]  /*1b9a0*/  ISETP.GE.AND P2, PT, R213, R20.reuse, PT ;  /* 0x00000014d500720c */ /* 0x080fe20003f46270 */
[----:B------:R-:W-:Y:S01]  /*1b9b0*/  IMAD R5, R13, UR5, R4 ;  /* 0x000000050d057c24 */ /* 0x000fe2000f8e0204 */
[----:B------:R-:W-:Y:S01]  /*1b9c0*/  SEL R8, RZ, 0xffffffff, P1 ;  /* 0xffffffffff087807 */ /* 0x000fe20000800000 */
[----:B------:R-:W-:Y:S01]  /*1b9d0*/  IMAD R4, R225, 0x20, R226 ;  /* 0x00000020e1047824 */ /* 0x000fe200078e02e2 */
[----:B------:R-:W-:Y:S01]  /*1b9e0*/  ISETP.GE.AND P1, PT, R221, R20, PT ;  /* 0x00000014dd00720c */ /* 0x000fe20003f26270 */
[----:B------:R-:W-:Y:S01]  /*1b9f0*/  IMAD.WIDE.U32 R2, R13, UR4, R2 ;  /* 0x000000040d027c25 */ /* 0x000fe2000f8e0002 */
[----:B------:R-:W-:-:S02]  /*1ba00*/  ULDC.64 UR4, c[0x0][0xbe0] ;  /* 0x0002f80000047ab9 */ /* 0x000fc40000000a00 */
[----:B------:R-:W-:Y:S01]  /*1ba10*/  SEL R10, RZ, 0xffffffff, P1 ;  /* 0xffffffffff0a7807 */ /* 0x000fe20000800000 */
[----:B------:R-:W-:Y:S02]  /*1ba20*/  IMAD.IADD R6, R195, 0x1, R4 ;  /* 0x00000001c3067824 */ /* 0x000fe400078e0204 */
[----:B------:R-:W-:Y:S02]  /*1ba30*/  IMAD.IADD R3, R3, 0x1, R5 ;  /* 0x0000000103037824 */ /* 0x000fe400078e0205 */
[----:B0-----:R-:W-:Y:S01]  /*1ba40*/  @P0 IMAD.HI.U32 R4, R6, R7, RZ ;  /* 0x0000000706040227 */ /* 0x001fe200078e00ff */
[----:B------:R-:W-:Y:S02]  /*1ba50*/  SEL R7, RZ, 0x1, P2 ;  /* 0x00000001ff077807 */ /* 0x000fe40001000000 */
[----:B------:R-:W-:Y:S01]  /*1ba60*/  ISETP.GE.AND P2, PT, R222, R20, PT ;  /* 0x00000014de00720c */ /* 0x000fe20003f46270 */
[----:B------:R-:W-:Y:S01]  /*1ba70*/  IMAD.MOV.U32 R5, RZ, RZ, R6 ;  /* 0x000000ffff057224 */ /* 0x000fe200078e0006 */
[----:B--2---:R-:W-:Y:S01]  /*1ba80*/  @P0 SHF.R.U32.HI R5, RZ, R9, R4 ;  /* 0x00000009ff050219 */ /* 0x004fe20000011604 */
[----:B------:R-:W-:Y:S01]  /*1ba90*/  IMAD.SHL.U32 R8, R8, 0x2, RZ ;  /* 0x0000000208087824 */ /* 0x000fe200078e00ff */
[----:B------:R-:W-:Y:S01]  /*1baa0*/  SEL R9, RZ, 0xffffffff, P2 ;  /* 0xffffffffff097807 */ /* 0x000fe20001000000 */
[----:B------:R-:W-:Y:S01]  /*1bab0*/  IMAD.SHL.U32 R11, R10, 0x8, RZ ;  /* 0x000000080a0b7824 */ /* 0x000fe200078e00ff */
[----:B------:R-:W-:Y:S01]  /*1bac0*/  SHF.R.S32.HI R4, RZ, 0x1f, R5 ;  /* 0x0000001fff047819 */ /* 0x000fe20000011405 */
[----:B------:R-:W-:Y:S01]  /*1bad0*/  IMAD.WIDE.U32 R2, R5, UR4, R2 ;  /* 0x0000000405027c25 */ /* 0x000fe2000f8e0002 */
[----:B------:R-:W-:-:S02]  /*1bae0*/  LOP3.LUT R8, R8, 0x2, R7, 0xe2, !PT ;  /* 0x0000000208087812 */ /* 0x000fc400078ee207 */
[-C--:B------:R-:W-:Y:S01]  /*1baf0*/  ISETP.GE.AND P0, PT, R220, R20.reuse, PT ;  /* 0x00000014dc00720c */ /* 0x080fe20003f06270 */
[----:B------:R-:W-:Y:S01]  /*1bb00*/  IMAD.MOV R7, RZ, RZ, -R5 ;  /* 0x000000ffff077224 */ /* 0x000fe200078e0a05 */
        /* <DEDUP_REMOVED lines=8> */
[----:B------:R-:W-:Y:S01]  /*1bb90*/  SHF.R.S32.HI R0, RZ, 0x1f, R7 ;  /* 0x0000001fff007819 */ /* 0x000fe20000011407 */
[----:B------:R-:W-:Y:S01]  /*1bba0*/  IMAD.IADD R3, R3, 0x1, R9 ;  /* 0x0000000103037824 */ /* 0x000fe200078e0209 */
[-C--:B------:R-:W-:Y:S01]  /*1bbb0*/  ISETP.GE.AND P0, PT, R219, R20.reuse, PT ;  /* 0x00000014db00720c */ /* 0x080fe20003f06270 */
[----:B------:R-:W-:Y:S01]  /*1bbc0*/  IMAD.SHL.U32 R5, R4, 0x10, RZ ;  /* 0x0000001004057824 */ /* 0x000fe200078e00ff */
[----:B------:R-:W-:Y:S01]  /*1bbd0*/  LOP3.LUT R8, R11, 0x8, R8, 0xe2, !PT ;  /* 0x000000080b087812 */ /* 0x000fe200078ee208 */
[----:B------:R-:W-:Y:S01]  /*1bbe0*/  IMAD R0, R0, UR4, RZ ;  /* 0x0000000400007c24 */ /* 0x000fe2000f8e02ff */
[----:B------:R-:W-:Y:S01]  /*1bbf0*/  SEL R4, RZ, 0xffffffff, P0 ;  /* 0xffffffffff047807 */ /* 0x000fe20000000000 */
[----:B------:R-:W-:Y:S01]  /*1bc00*/  IMAD.WIDE.U32 R2, R7, UR4, R2 ;  /* 0x0000000407027c25 */ /* 0x000fe2000f8e0002 */
[----:B------:R-:W-:-:S02]  /*1bc10*/  ISETP.GE.AND P0, PT, R229, R20, PT ;  /* 0x00000014e500720c */ /* 0x000fc40003f06270 */
[----:B------:R-:W-:Y:S01]  /*1bc20*/  LOP3.LUT R8, R5, 0x10, R8, 0xe2, !PT ;  /* 0x0000001005087812 */ /* 0x000fe200078ee208 */
[----:B------:R-:W-:Y:S01]  /*1bc30*/  IMAD R5, R7, UR5, R0 ;  /* 0x0000000507057c24 */ /* 0x000fe2000f8e0200 */
[----:B------:R-:W-:Y:S01]  /*1bc40*/  SEL R7, RZ, 0x40, P0 ;  /* 0x00000040ff077807 */ /* 0x000fe20000000000 */
[----:B------:R-:W-:Y:S01]  /*1bc50*/  ULDC.64 UR4, c[0x0][0xb80] ;  /* 0x0002e00000047ab9 */ /* 0x000fe20000000a00 */
[----:B------:R-:W-:Y:S01]  /*1bc60*/  ISETP.GE.AND P0, PT, R24, R29, PT ;  /* 0x0000001d1800720c */ /* 0x000fe20003f06270 */
[----:B------:R-:W-:Y:S01]  /*1bc70*/  IMAD.SHL.U32 R9, R4, 0x20, RZ ;  /* 0x0000002004097824 */ /* 0x000fe200078e00ff */
[C---:B------:R-:W-:Y:S01]  /*1bc80*/  LEA R14, P1, R2.reuse, UR4, 0x1 ;  /* 0x00000004020e7c11 */ /* 0x040fe2000f8208ff */
[----:B------:R-:W-:Y:S01]  /*1bc90*/  IMAD.IADD R3, R3, 0x1, R5 ;  /* 0x0000000103037824 */ /* 0x000fe200078e0205 */
[----:B------:R-:W-:Y:S02]  /*1bca0*/  SEL R0, RZ, 0x80, P2 ;  /* 0x00000080ff007807 */ /* 0x000fe40001000000 */
[----:B------:R-:W-:Y:S01]  /*1bcb0*/  LOP3.LUT R8, R9, 0x20, R8, 0xe2, !PT ;  /* 0x0000002009087812 */ /* 0x000fe200078ee208 */
[----:B------:R0:W1:Y:S01]  /*1bcc0*/  SHFL.IDX PT, R4, R14, RZ, 0x181f ;  /* 0x00181fff0e047589 */ /* 0x00006200000e0000 */
[----:B------:R-:W-:-:S02]  /*1bcd0*/  LEA.HI.X R15, R2, UR5, R3, 0x1, P1 ;  /* 0x00000005020f7c11 */ /* 0x000fc400088f0c03 */
[----:B------:R-:W-:-:S03]  /*1bce0*/  LOP3.LUT R21, R8, R7, RZ, 0xfc, !PT ;  /* 0x0000000708157212 */ /* 0x000fc600078efcff */
[----:B------:R0:W2:Y:S01]  /*1bcf0*/  SHFL.IDX PT, R5, R15, RZ, 0x181f ;  /* 0x00181fff0f057589 */ /* 0x0000a200000e0000 */
[----:B------:R-:W-:Y:S01]  /*1bd00*/  LOP3.LUT R23, R21, R0, RZ, 0xfc, !PT ;  /* 0x0000000015177212 */ /* 0x000fe200078efcff */
[----:B------:R-:W-:Y:S06]  /*1bd10*/  @P0 BRA `(.L_x_6880) ;  /* 0x00000000007c0947 */ /* 0x000fec0003800000 */
[-C--:B------:R-:W-:Y:S02]  /*1bd20*/  ISETP.GE.AND P2, PT, R223, R20.reuse, PT ;  /* 0x00000014df00720c */ /* 0x080fe40003f46270 */
[-C--:B------:R-:W-:Y:S02]  /*1bd30*/  ISETP.GE.AND P1, PT, R213, R20.reuse, PT ;  /* 0x00000014d500720c */ /* 0x080fe40003f26270 */
[-C--:B------:R-:W-:Y:S02]  /*1bd40*/  ISETP.GE.AND P5, PT, R222, R20.reuse, PT ;  /* 0x00000014de00720c */ /* 0x080fe40003fa6270 */
[----:B------:R-:W-:-:S07]  /*1bd50*/  ISETP.GE.AND P3, PT, R221, R20, PT ;  /* 0x00000014dd00720c */ /* 0x000fce0003f66270 */
[-C--:B-1----:R-:W-:Y:S02]  /*1bd60*/  @!P2 LEA R6, P0, R223, R4.reuse, 0x1 ;  /* 0x00000004df06a211 */ /* 0x082fe400078008ff */
[----:B--2---:R-:W-:Y:S02]  /*1bd70*/  @!P1 IMAD.WIDE R2, R213, 0x2, R4 ;  /* 0x00000002d5029825 */ /* 0x004fe400078e0204 */
        /* <DEDUP_REMOVED lines=25> */
.L_x_6880:
[----:B------:R-:W-:Y:S05]  /*1bf10*/  BSYNC B1 ;  /* 0x0000000000017941 */ /* 0x000fea0003800000 */
.L_x_6879:
[----:B------:R-:W-:Y:S01]  /*1bf20*/  VIADD R0, R24, 0x20 ;  /* 0x0000002018007836 */ /* 0x000fe20000000000 */
[----:B--23--:R2:W3:Y:S04]  /*1bf30*/  SHFL.IDX PT, R5, R15, 0x1, 0x181f ;  /* 0x00381f000f057f89 */ /* 0x00c4e800000e0000 */
[----:B------:R-:W-:Y:S01]  /*1bf40*/  ISETP.GE.AND P0, PT, R0, R29, PT ;  /* 0x0000001d0000720c */ /* 0x000fe20003f06270 */
[----:B-1----:R2:W1:-:S12]  /*1bf50*/  SHFL.IDX PT, R4, R14, 0x1, 0x181f ;  /* 0x00381f000e047f89 */ /* 0x00245800000e0000 */
[----:B--2---:R-:W-:Y:S05]  /*1bf60*/  @P0 BRA `(.L_x_6875) ;  /* 0x00000000007c0947 */ /* 0x004fea0003800000 */
[-C--:B------:R-:W-:Y:S02]  /*1bf70*/  ISETP.GE.AND P6, PT, R213, R20.reuse, PT ;  /* 0x00000014d500720c */ /* 0x080fe40003fc6270 */
[-C--:B------:R-:W-:Y:S02]  /*1bf80*/  ISETP.GE.AND P5, PT, R223, R20.reuse, PT ;  /* 0x00000014df00720c */ /* 0x080fe40003fa6270 */
[-C--:B------:R-:W-:Y:S02]  /*1bf90*/  ISETP.GE.AND P4, PT, R222, R20.reuse, PT ;  /* 0x00000014de00720c */ /* 0x080fe40003f86270 */
[-C--:B------:R-:W-:Y:S02]  /*1bfa0*/  ISETP.GE.AND P3, PT, R221, R20.reuse, PT ;  /* 0x00000014dd00720c */ /* 0x080fe40003f66270 */
[-C--:B------:R-:W-:Y:S02]  /*1bfb0*/  ISETP.GE.AND P2, PT, R220, R20.reuse, PT ;  /* 0x00000014dc00720c */ /* 0x080fe40003f46270 */
[----:B------:R-:W-:-:S03]  /*1bfc0*/  ISETP.GE.AND P1, PT, R219, R20, PT ;  /* 0x00000014db00720c */ /* 0x000fc60003f26270 */
[----:B-1-3--:R-:W-:Y:S02]  /*1bfd0*/  @!P6 IMAD.WIDE R2, R213, 0x2, R4 ;  /* 0x00000002d502e825 */ /* 0x00afe400078e0204 */
        /* <DEDUP_REMOVED lines=24> */
.L_x_6875:
[----:B------:R-:W-:Y:S05]  /*1c160*/  BSYNC B0 ;  /* 0x0000000000007941 */ /* 0x000fea0003800000 */
.L_x_6869:
[----:B------:R-:W-:Y:S02]  /*1c170*/  ULDC UR4, c[0x0][0xd3c] ;  /* 0x00034f0000047ab9 */ /* 0x000fe40000000800 */
[----:B------:R-:W-:-:S13]  /*1c180*/  ISETP.GE.AND P0, PT, R27, UR4, PT ;  /* 0x000000041b007c0c */ /* 0x000fda000bf06270 */
[----:B------:R-:W-:Y:S05]  /*1c190*/  @!P0 BRA `(.L_x_6881) ;  /* 0xfffffe50001c8947 */ /* 0x000fea000383ffff */
[----:B------:R-:W-:Y:S05]  /*1c1a0*/  BRA `(.L_x_6679) ;  /* 0x000000a400287947 */ /* 0x000fea0003800000 */
.L_x_6677:
        /* <DEDUP_REMOVED lines=18> */
.L_x_6882:
        /* <DEDUP_REMOVED lines=41> */
.L_x_6888:
        /* <DEDUP_REMOVED lines=12> */
.L_x_6887:
[----:B------:R-:W-:Y:S05]  /*1c620*/  BSYNC B0 ;  /* 0x0000000000007941 */ /* 0x000fea0003800000 */
.L_x_6886:
        /* <DEDUP_REMOVED lines=21> */
.L_x_6884:
        /* <DEDUP_REMOVED lines=20> */
.L_x_6889:
        /* <DEDUP_REMOVED lines=57> */
.L_x_6885:
[----:B------:R-:W-:Y:S02]  /*1cc50*/  IMAD.MOV.U32 R17, RZ, RZ, RZ ;  /* 0x000000ffff117224 */ /* 0x000fe400078e00ff */
[----:B------:R-:W-:Y:S02]  /*1cc60*/  IMAD.U32 R16, RZ, RZ, UR6 ;  /* 0x00000006ff107e24 */ /* 0x000fe4000f8e00ff */
[----:B------:R-:W-:-:S07]  /*1cc70*/  IMAD.MOV.U32 R18, RZ, RZ, RZ ;  /* 0x000000ffff127224 */ /* 0x000fce00078e00ff */
.L_x_6890:
[----:B------:R-:W-:-:S13]  /*1cc80*/  ISETP.NE.AND P0, PT, R0, RZ, PT ;  /* 0x000000ff0000720c */ /* 0x000fda0003f05270 */
[----:B------:R-:W1:Y:S01]  /*1cc90*/  @!P0 S2R R3, SR_CgaCtaId ;  /* 0x0000000000038919 */ /* 0x000e620000008800 */
[----:B------:R-:W-:-:S04]  /*1cca0*/  @!P0 MOV R0, 0x400 ;  /* 0x0000040000008802 */ /* 0x000fc80000000f00 */
[----:B-1----:R-:W-:-:S05]  /*1ccb0*/  @!P0 LEA R0, R3, R0, 0x18 ;  /* 0x0000000003008211 */ /* 0x002fca00078ec0ff */
[----:B------:R2:W-:Y:S01]  /*1ccc0*/  @!P0 STS.128 [R0+0x388d0], R16 ;  /* 0x0388d01000008388 */ /* 0x0005e20000000c00 */
[----:B------:R-:W-:Y:S06]  /*1ccd0*/  BAR.ARV 0x5, 0x180 ;  /* 0x0146000000007b1d */ /* 0x000fec0000002000 */
.L_x_6883:
        /* <DEDUP_REMOVED lines=31> */
[----:B------:R-:W-:Y:S01]  /*1ced0*/  STL [R1+0x1c], R2 ;  /* 0x00001c0201007387 */ /* 0x000fe20000100800 */
[----:B0-----:R-:W-:-:S03]  /*1cee0*/  LOP3.LUT R3, R0, 0x80, RZ, 0xfc, !PT ;  /* 0x0000008000037812 */ /* 0x001fc600078efcff */
[----:B------:R-:W-:Y:S01]  /*1cef0*/  STL [R1+0xc], RZ ;  /* 0x00000cff01007387 */ /* 0x000fe20000100800 */
[----:B------:R-:W-:-:S03]  /*1cf00*/  LOP3.LUT R3, R0, 0x140, RZ, 0xfc, !PT ;  /* 0x0000014000037812 */ /* 0x000fc600078efcff */
[----:B------:R-:W-:Y:S04]  /*1cf10*/  STL [R1+0x8], RZ ;  /* 0x000008ff01007387 */ /* 0x000fe80000100800 */
[----:B------:R0:W-:Y:S02]  /*1cf20*/  STL [R1+0x18], R2 ;  /* 0x0000180201007387 */ /* 0x0001e40000100800 */
[C---:B0-----:R-:W-:Y:S02]  /*1cf30*/  LOP3.LUT R2, R0.reuse, 0xc0, RZ, 0xfc, !PT ;  /* 0x000000c000027812 */ /* 0x041fe400078efcff */
[C---:B------:R-:W-:Y:S02]  /*1cf40*/  LOP3.LUT R2, R0.reuse, 0x180, RZ, 0xfc, !PT ;  /* 0x0000018000027812 */ /* 0x040fe400078efcff */
[----:B------:R-:W-:-:S07]  /*1cf50*/  LOP3.LUT R0, R0, 0x1c0, RZ, 0xfc, !PT ;  /* 0x000001c000007812 */ /* 0x000fce00078efcff */
.L_x_7077:
[----:B------:R-:W-:Y:S05]  /*1cf60*/  YIELD ;  /* 0x0000000000007946 */ /* 0x000fea0003800000 */
[----:B------:R-:W-:Y:S01]  /*1cf70*/  ULDC.64 UR4, c[0x0][0xb20] ;  /* 0x0002c80000047ab9 */ /* 0x000fe20000000a00 */
[----:B0-----:R-:W-:Y:S02]  /*1cf80*/  CS2R R6, SRZ ;  /* 0x0000000000067805 */ /* 0x001fe4000001ff00 */
[----:B------:R-:W-:Y:S01]  /*1cf90*/  ISETP.NE.U32.AND P0, PT, RZ, UR4, PT ;  /* 0x00000004ff007c0c */ /* 0x000fe2000bf05070 */
[----:B------:R-:W0:Y:S01]  /*1cfa0*/  LDC.64 R12, c[0x0][0xaf8] ;  /* 0x0002be00ff0c7b82 */ /* 0x000e220000000a00 */
[----:B------:R-:W-:Y:S01]  /*1cfb0*/  ULDC.64 UR6, c[0x0][0xb00] ;  /* 0x0002c00000067ab9 */ /* 0x000fe20000000a00 */
[----:B------:R-:W-:Y:S01]  /*1cfc0*/  ULDC.64 UR8, c[0x0][0xb08] ;  /* 0x0002c20000087ab9 */ /* 0x000fe20000000a00 */
[----:B------:R-:W-:Y:S01]  /*1cfd0*/  ISETP.NE.AND.EX P0, PT, RZ, UR5, PT, P0 ;  /* 0x00000005ff007c0c */ /* 0x000fe2000bf05300 */
[----:B------:R-:W-:-:S04]  /*1cfe0*/  ULDC.64 UR4, c[0x0][0xb10] ;  /* 0x0002c40000047ab9 */ /* 0x000fc80000000a00 */
[----:B-1----:R-:W1:Y:S08]  /*1cff0*/  LDC.64 R4, c[0x0][0xb00] ;  /* 0x0002c000ff047b82 */ /* 0x002e700000000a00 */
[----:B--2---:R-:W2:Y:S02]  /*1d000*/  @P0 LDC.64 R2, c[0x0][0xb20] ;  /* 0x0002c800ff020b82 */ /* 0x004ea40000000a00 */
[----:B--2---:R-:W-:-:S05]  /*1d010*/  @P0 IMAD.WIDE R2, R19, 0x4, R2 ;  /* 0x0000000413020825 */ /* 0x004fca00078e0202 */
[----:B------:R2:W5:Y:S01]  /*1d020*/  @P0 LDG.E R6, desc[UR50][R2.64] ;  /* 0x0000003202060981 */ /* 0x000562000c1e1900 */
[----:B------:R-:W-:Y:S01]  /*1d030*/  ISETP.NE.U32.AND P0, PT, RZ, UR4, PT ;  /* 0x00000004ff007c0c */ /* 0x000fe2000bf05070 */
[----:B0-----:R-:W-:Y:S01]  /*1d040*/  IMAD.WIDE R12, R19, 0x4, R12 ;  /* 0x00000004130c7825 */ /* 0x001fe200078e020c */
[----:B------:R-:W-:Y:S02]  /*1d050*/  ISETP.NE.U32.AND P2, PT, RZ, UR6, PT ;  /* 0x00000006ff007c0c */ /* 0x000fe4000bf45070 */
[----:B------:R-:W-:Y:S01]  /*1d060*/  ISETP.NE.AND.EX P0, PT, RZ, UR5, PT, P0 ;  /* 0x00000005ff007c0c */ /* 0x000fe2000bf05300 */
[----:B------:R-:W-:Y:S01]  /*1d070*/  ULDC.64 UR4, c[0x0][0xaf8] ;  /* 0x0002be0000047ab9 */ /* 0x000fe20000000a00 */
[----:B------:R-:W-:Y:S01]  /*1d080*/  ISETP.NE.U32.AND P4, PT, RZ, UR8, PT ;  /* 0x00000008ff007c0c */ /* 0x000fe2000bf85070 */
[----:B------:R-:W-:Y:S01]  /*1d090*/  IMAD.MOV.U32 R8, RZ, RZ, RZ ;  /* 0x000000ffff087224 */ /* 0x000fe200078e00ff */
[----:B------:R-:W-:Y:S01]  /*1d0a0*/  ISETP.NE.U32.AND P1, PT, RZ, UR4, PT ;  /* 0x00000004ff007c0c */ /* 0x000fe2000bf25070 */
[----:B--2---:R-:W0:Y:S01]  /*1d0b0*/  LDC.64 R2, c[0x0][0xb08] ;  /* 0x0002c200ff027b82 */ /* 0x004e220000000a00 */
[----:B---3--:R-:W-:-:S02]  /*1d0c0*/  IMAD.MOV.U32 R0, RZ, RZ, RZ ;  /* 0x000000ffff007224 */ /* 0x008fc400078e00ff */
[----:B------:R-:W-:Y:S01]  /*1d0d0*/  ISETP.NE.AND.EX P3, PT, RZ, UR5, PT, P1 ;  /* 0x00000005ff007c0c */ /* 0x000fe2000bf65310 */
[----:B-1----:R-:W-:-:S04]  /*1d0e0*/  IMAD.WIDE R4, R19, 0x4, R4 ;  /* 0x0000000413047825 */ /* 0x002fc800078e0204 */
        /* <DEDUP_REMOVED lines=30> */
.L_x_6892:
[----:B-----5:R-:W-:Y:S01]  /*1d2d0*/  IMAD.IADD R8, R8, 0x1, R6 ;  /* 0x0000000108087824 */ /* 0x020fe200078e0206 */
[----:B------:R-:W-:Y:S02]  /*1d2e0*/  ULDC.64 UR4, c[0x0][0xb18] ;  /* 0x0002c60000047ab9 */ /* 0x000fe40000000a00 */
[----:B------:R-:W-:Y:S02]  /*1d2f0*/  ISETP.NE.U32.AND P0, PT, RZ, UR4, PT ;  /* 0x00000004ff007c0c */ /* 0x000fe4000bf05070 */
[----:B------:R1:W-:Y:S02]  /*1d300*/  STL [R1+0x24], R8 ;  /* 0x0000240801007387 */ /* 0x0003e40000100800 */
[----:B------:R-:W-:-:S13]  /*1d310*/  ISETP.NE.AND.EX P0, PT, RZ, UR5, PT, P0 ;  /* 0x00000005ff007c0c */ /* 0x000fda000bf05300 */
[----:B-1----:R-:W-:Y:S05]  /*1d320*/  @!P0 BRA `(.L_x_6893) ;  /* 0x0000000000108947 */ /* 0x002fea0003800000 */
[----:B------:R-:W1:Y:S02]  /*1d330*/  LDC.64 R4, c[0x0][0xb18] ;  /* 0x0002c600ff047b82 */ /* 0x000e640000000a00 */
[----:B-1----:R-:W-:-:S05]  /*1d340*/  IMAD.WIDE R4, R19, 0x4, R4 ;  /* 0x0000000413047825 */ /* 0x002fca00078e0204 */
[----:B------:R1:W5:Y:S01]  /*1d350*/  LDG.E R7, desc[UR50][R4.64] ;  /* 0x0000003204077981 */ /* 0x000362000c1e1900 */
[----:B------:R-:W-:Y:S05]  /*1d360*/  BRA `(.L_x_6894) ;  /* 0x0000000000107947 */ /* 0x000fea0003800000 */
.L_x_6893:
[----:B------:R-:W-:Y:S05]  /*1d370*/  @!P1 BRA `(.L_x_6894) ;  /* 0x00000000000c9947 */ /* 0x000fea0003800000 */
[----:B------:R-:W2:Y:S04]  /*1d380*/  LDG.E R7, desc[UR50][R4.64] ;  /* 0x0000003204077981 */ /* 0x000ea8000c1e1900 */
[----:B------:R-:W2:Y:S02]  /*1d390*/  LDG.E R4, desc[UR50][R4.64+0x4] ;  /* 0x0000043204047981 */ /* 0x000ea4000c1e1900 */
[----:B--2---:R-:W-:-:S07]  /*1d3a0*/  IMAD.IADD R7, R4, 0x1, -R7 ;  /* 0x0000000104077824 */ /* 0x004fce00078e0a07 */
.L_x_6894:
        /* <DEDUP_REMOVED lines=13> */
[----:B----4-:R-:W-:-:S03]  /*1d480*/  @P1 SHF.R.U32.HI R6, RZ, R5, R2 ;  /* 0x00000005ff061219 */ /* 0x010fc60000011602 */
[C---:B------:R-:W-:Y:S01]  /*1d490*/  VIADD R2, R7.reuse, 0x3f ;  /* 0x0000003f07027836 */ /* 0x040fe20000000000 */
[----:B------:R-:W-:-:S04]  /*1d4a0*/  IADD3 R20, R7, 0x1, -R11 ;  /* 0x0000000107147810 */ /* 0x000fc80007ffe80b */
[----:B------:R-:W-:Y:S01]  /*1d4b0*/  SHF.R.S32.HI R3, RZ, 0x1f, R2 ;  /* 0x0000001fff037819 */ /* 0x000fe20000011402 */
[----:B------:R-:W-:-:S03]  /*1d4c0*/  IMAD.IADD R6, R20, 0x1, R6 ;  /* 0x0000000114067824 */ /* 0x000fc600078e0206 */
[----:B------:R-:W-:Y:S02]  /*1d4d0*/  LEA.HI R21, R3, R2, RZ, 0x6 ;  /* 0x0000000203157211 */ /* 0x000fe400078f30ff */
[----:B------:R-:W1:Y:S02]  /*1d4e0*/  LDC.64 R2, c[0x0][0xad8] ;  /* 0x0002b600ff027b82 */ /* 0x000e640000000a00 */
[----:B------:R-:W-:Y:S02]  /*1d4f0*/  SHF.R.S32.HI R21, RZ, 0x6, R21 ;  /* 0x00000006ff157819 */ /* 0x000fe40000011415 */
        /* <DEDUP_REMOVED lines=14> */
.L_x_6897:
[----:B------:R-:W-:-:S13]  /*1d5e0*/  ISETP.NE.AND P0, PT, R3, 0x1, PT ;  /* 0x000000010300780c */ /* 0x000fda0003f05270 */
[----:B------:R-:W1:Y:S02]  /*1d5f0*/  @P0 LDC.64 R4, c[0x0][0xae0] ;  /* 0x0002b800ff040b82 */ /* 0x000e640000000a00 */
[----:B-1----:R-:W-:-:S05]  /*1d600*/  @P0 IMAD.HI.U32 R4, R2, R4, RZ ;  /* 0x0000000402040227 */ /* 0x002fca00078e00ff */
[----:B------:R-:W-:-:S07]  /*1d610*/  @P0 SHF.R.U32.HI R2, RZ, R5, R4 ;  /* 0x00000005ff020219 */ /* 0x000fce0000011604 */
.L_x_6898:
[----:B------:R-:W-:Y:S05]  /*1d620*/  BSYNC B0 ;  /* 0x0000000000007941 */ /* 0x000fea0003800000 */
.L_x_6896:
[----:B------:R-:W-:-:S05]  /*1d630*/  IMAD R2, R2, R3, R3 ;  /* 0x0000000302027224 */ /* 0x000fca00078e0203 */
[----:B------:R-:W-:-:S07]  /*1d640*/  VIMNMX R8, R8, R2, PT ;  /* 0x0000000208087248 */ /* 0x000fce0003fe0100 */
.L_x_6895:
[----:B------:R-:W1:Y:S01]  /*1d650*/  @P1 LDC R4, c[0x0][0x44c] ;  /* 0x00011300ff041b82 */ /* 0x000e620000000800 */
[----:B------:R-:W-:Y:S01]  /*1d660*/  IMAD.MOV.U32 R2, RZ, RZ, R12 ;  /* 0x000000ffff027224 */ /* 0x000fe200078e000c */
[----:B------:R-:W-:Y:S01]  /*1d670*/  ULDC UR4, c[0x0][0xad4] ;  /* 0x0002b50000047ab9 */ /* 0x000fe20000000800 */
[----:B------:R-:W-:-:S05]  /*1d680*/  IMAD.IADD R17, R7, 0x1, -R11 ;  /* 0x0000000107117824 */ /* 0x000fca00078e0a0b */
[----:B------:R-:W2:Y:S01]  /*1d690*/  @P1 LDC R5, c[0x0][0x450] ;  /* 0x00011400ff051b82 */ /* 0x000ea20000000800 */
[----:B-1----:R-:W-:-:S05]  /*1d6a0*/  @P1 IMAD.HI.U32 R4, R12, R4, RZ ;  /* 0x000000040c041227 */ /* 0x002fca00078e00ff */
[----:B--2---:R-:W-:-:S05]  /*1d6b0*/  @P1 SHF.R.U32.HI R2, RZ, R5, R4 ;  /* 0x00000005ff021219 */ /* 0x004fca0000011604 */
        /* <DEDUP_REMOVED lines=13> */
.L_x_6901:
[----:B------:R-:W-:-:S13]  /*1d790*/  ISETP.NE.AND P0, PT, R3, 0x1, PT ;  /* 0x000000010300780c */ /* 0x000fda0003f05270 */
[----:B------:R-:W1:Y:S02]  /*1d7a0*/  @P0 LDC.64 R4, c[0x0][0xae0] ;  /* 0x0002b800ff040b82 */ /* 0x000e640000000a00 */
[----:B-1----:R-:W-:-:S05]  /*1d7b0*/  @P0 IMAD.HI.U32 R4, R2, R4, RZ ;  /* 0x0000000402040227 */ /* 0x002fca00078e00ff */
[----:B------:R-:W-:-:S07]  /*1d7c0*/  @P0 SHF.R.U32.HI R2, RZ, R5, R4 ;  /* 0x00000005ff020219 */ /* 0x000fce0000011604 */
.L_x_6902:
[----:B------:R-:W-:Y:S05]  /*1d7d0*/  BSYNC B0 ;  /* 0x0000000000007941 */ /* 0x000fea0003800000 */
.L_x_6900:
[----:B------:R-:W-:-:S05]  /*1d7e0*/  IMAD R2, R2, R3, RZ ;  /* 0x0000000302027224 */ /* 0x000fca00078e02ff */
[----:B------:R-:W-:-:S07]  /*1d7f0*/  VIMNMX R6, R6, R2, !PT ;  /* 0x0000000206067248 */ /* 0x000fce0007fe0100 */
.L_x_6899:
        /* <DEDUP_REMOVED lines=31> */
.L_x_7121:
[----:B--2---:R-:W-:Y:S02]  /*1d9f0*/  ISETP.NE.AND P0, PT, R14, RZ, PT ;  /* 0x000000ff0e00720c */ /* 0x004fe40003f05270 */
[----:B------:R-:W-:-:S11]  /*1da00*/  PLOP3.LUT P6, PT, PT, PT, PT, 0x8, 0x0 ;  /* 0x000000000000781c */ /* 0x000fd60003fce170 */
[----:B------:R-:W-:Y:S05]  /*1da10*/  @P0 BRA `(.L_x_6906) ;  /* 0x00000000000c0947 */ /* 0x000fea0003800000 */
[----:B------:R-:W-:-:S03]  /*1da20*/  UMOV UR4, 0xffffffff ;  /* 0xffffffff00047882 */ /* 0x000fc60000000000 */
[----:B------:R-:W-:Y:S05]  /*1da30*/  BRA.DIV UR4, `(.L_x_6907) ;  /* 0x0000009a042c7947 */ /* 0x000fea000b800000 */
[----:B------:R-:W-:-:S13]  /*1da40*/  ELECT P6, URZ, PT ;  /* 0x00000000003f782f */ /* 0x000fda00038c0000 */
.L_x_6906:
        /* <DEDUP_REMOVED lines=10> */
.L_x_7124:
[----:B------:R-:W-:Y:S05]  /*1daf0*/  BSYNC B1 ;  /* 0x0000000000017941 */ /* 0x000fea0003800000 */
.L_x_6908:
[----:B------:R-:W-:Y:S04]  /*1db00*/  BSSY B1, `(.L_x_6910) ;  /* 0x00000be000017945 */ /* 0x000fe80003800000 */
[----:B------:R-:W-:Y:S05]  /*1db10*/  @!P6 BRA `(.L_x_6911) ;  /* 0x0000000800f0e947 */ /* 0x000fea0003800000 */
[----:B------:R-:W2:Y:S04]  /*1db20*/  LDL R9, [R1] ;  /* 0x0000000001097983 */ /* 0x000ea80000100800 */
[----:B-1----:R-:W2:Y:S04]  /*1db30*/  LDL R5, [R1+0xc] ;  /* 0x00000c0001057983 */ /* 0x002ea80000100800 */
        /* <DEDUP_REMOVED lines=9> */
.L_x_7125:
[----:B------:R-:W-:Y:S05]  /*1dbd0*/  BSYNC B2 ;  /* 0x0000000000027941 */ /* 0x000fea0003800000 */
.L_x_6912:
        /* <DEDUP_REMOVED lines=9> */
.L_x_6915:
[----:B------:R-:W-:Y:S05]  /*1dc70*/  BSYNC B2 ;  /* 0x0000000000027941 */ /* 0x000fea0003800000 */
.L_x_6914:
        /* <DEDUP_REMOVED lines=14> */
.L_x_6916:
        /* <DEDUP_REMOVED lines=13> */
.L_x_7126:
[----:B------:R-:W-:Y:S05]  /*1de30*/  BSYNC B2 ;  /* 0x0000000000027941 */ /* 0x000fea0003800000 */
.L_x_6917:
[----:B------:R-:W-:Y:S01]  /*1de40*/  BSSY B2, `(.L_x_6919) ;  /* 0x000000b000027945 */ /* 0x000fe20003800000 */
[----:B------:R-:W-:Y:S02]  /*1de50*/  IMAD.MOV.U32 R10, RZ, RZ, 0x0 ;  /* 0x00000000ff0a7424 */ /* 0x000fe400078e00ff */
[----:B0-----:R-:W-:Y:S01]  /*1de60*/  IMAD.MOV.U32 R11, RZ, RZ, 0x12f00000 ;  /* 0x12f00000ff0b7424 */ /* 0x001fe200078e00ff */
        /* <DEDUP_REMOVED lines=8> */
.L_x_6920:
[----:B------:R-:W-:Y:S05]  /*1def0*/  BSYNC B2 ;  /* 0x0000000000027941 */ /* 0x000fea0003800000 */
.L_x_6919:
[----:B------:R-:W3:Y:S04]  /*1df00*/  LDL R7, [R1] ;  /* 0x0000000001077983 */ /* 0x000ee80000100800 */
        /* <DEDUP_REMOVED lines=10> */
.L_x_6921:
        /* <DEDUP_REMOVED lines=15> */
.L_x_6922:
        /* <DEDUP_REMOVED lines=15> */
.L_x_6923:
        /* <DEDUP_REMOVED lines=15> */
.L_x_6924:
        /* <DEDUP_REMOVED lines=15> */
.L_x_6925:
        /* <DEDUP_REMOVED lines=15> */
.L_x_6926:
        /* <DEDUP_REMOVED lines=15> */
.L_x_6927:
        /* <DEDUP_REMOVED lines=15> */
.L_x_6928:
        /* <DEDUP_REMOVED lines=10> */
.L_x_6911:
[----:B------:R-:W-:Y:S05]  /*1e6e0*/  BSYNC B1 ;  /* 0x0000000000017941 */ /* 0x000fea0003800000 */
.L_x_6910:
        /* <DEDUP_REMOVED lines=13> */
.L_x_6948:
[----:B------:R-:W-:Y:S05]  /*1e7c0*/  YIELD ;  /* 0x0000000000007946 */ /* 0x000fea0003800000 */
[----:B------:R-:W-:Y:S04]  /*1e7d0*/  BSSY B1, `(.L_x_6929) ;  /* 0x00000bd000017945 */ /* 0x000fe80003800000 */
[----:B--2---:R-:W-:Y:S05]  /*1e7e0*/  @!P6 BRA `(.L_x_6930) ;  /* 0x0000000800ece947 */ /* 0x004fea0003800000 */
        /* <DEDUP_REMOVED lines=11> */
.L_x_7127:
[----:B------:R-:W-:Y:S05]  /*1e8a0*/  BSYNC B2 ;  /* 0x0000000000027941 */ /* 0x000fea0003800000 */
.L_x_6931:
        /* <DEDUP_REMOVED lines=9> */
.L_x_6934:
[----:B------:R-:W-:Y:S05]  /*1e940*/  BSYNC B2 ;  /* 0x0000000000027941 */ /* 0x000fea0003800000 */
.L_x_6933:
        /* <DEDUP_REMOVED lines=13> */
.L_x_6935:
        /* <DEDUP_REMOVED lines=13> */
.L_x_7128:
[----:B------:R-:W-:Y:S05]  /*1eaf0*/  BSYNC B2 ;  /* 0x0000000000027941 */ /* 0x000fea0003800000 */
.L_x_6936:
        /* <DEDUP_REMOVED lines=11> */
.L_x_6939:
[----:B------:R-:W-:Y:S05]  /*1ebb0*/  BSYNC B2 ;  /* 0x0000000000027941 */ /* 0x000fea0003800000 */
.L_x_6938:
[----:B------:R-:W3:Y:S04]  /*1ebc0*/  LDL R7, [R1] ;  /* 0x0000000001077983 */ /* 0x000ee80000100800 */
        /* <DEDUP_REMOVED lines=10> */
.L_x_6940:
        /* <DEDUP_REMOVED lines=15> */
.L_x_6941:
        /* <DEDUP_REMOVED lines=15> */
.L_x_6942:
        /* <DEDUP_REMOVED lines=15> */
.L_x_6943:
        /* <DEDUP_REMOVED lines=15> */
.L_x_6944:
        /* <DEDUP_REMOVED lines=15> */
.L_x_6945:
        /* <DEDUP_REMOVED lines=15> */
.L_x_6946:
        /* <DEDUP_REMOVED lines=15> */
.L_x_6947:
        /* <DEDUP_REMOVED lines=10> */
.L_x_6930:
[----:B------:R-:W-:Y:S05]  /*1f3a0*/  BSYNC B1 ;  /* 0x0000000000017941 */ /* 0x000fea0003800000 */
.L_x_6929:
        /* <DEDUP_REMOVED lines=12> */
.L_x_6904:
[----:B------:R-:W-:Y:S05]  /*1f470*/  BSYNC B0 ;  /* 0x0000000000007941 */ /* 0x000fea0003800000 */
.L_x_6903:
[----:B-12---:R-:W2:Y:S01]  /*1f480*/  LDL R7, [R1+0x2c] ;  /* 0x00002c0001077983 */ /* 0x006ea20000100800 */
        /* <DEDUP_REMOVED lines=25> */
.L_x_6951:
[----:B------:R-:W-:-:S13]  /*1f620*/  ISETP.NE.AND P0, PT, R3, 0x1, PT ;  /* 0x000000010300780c */ /* 0x000fda0003f05270 */
[----:B------:R-:W1:Y:S02]  /*1f630*/  @P0 LDC.64 R4, c[0x0][0xae0] ;  /* 0x0002b800ff040b82 */ /* 0x000e640000000a00 */
[----:B-1----:R-:W-:-:S05]  /*1f640*/  @P0 IMAD.HI.U32 R4, R6, R4, RZ ;  /* 0x0000000406040227 */ /* 0x002fca00078e00ff */
[----:B------:R-:W-:-:S07]  /*1f650*/  @P0 SHF.R.U32.HI R6, RZ, R5, R4 ;  /* 0x00000005ff060219 */ /* 0x000fce0000011604 */
.L_x_6952:
[----:B------:R-:W-:Y:S05]  /*1f660*/  BSYNC B0 ;  /* 0x0000000000007941 */ /* 0x000fea0003800000 */
.L_x_6950:
[----:B------:R-:W-:-:S05]  /*1f670*/  IMAD R6, R6, R3, R3 ;  /* 0x0000000306067224 */ /* 0x000fca00078e0203 */
[----:B------:R-:W-:-:S07]  /*1f680*/  VIMNMX R2, R2, R6, PT ;  /* 0x0000000602027248 */ /* 0x000fce0003fe0100 */
.L_x_6949:
        /* <DEDUP_REMOVED lines=25> */
.L_x_6955:
[----:B------:R-:W-:-:S13]  /*1f820*/  ISETP.NE.AND P0, PT, R3, 0x1, PT ;  /* 0x000000010300780c */ /* 0x000fda0003f05270 */
[----:B------:R-:W1:Y:S02]  /*1f830*/  @P0 LDC.64 R4, c[0x0][0xae0] ;  /* 0x0002b800ff040b82 */ /* 0x000e640000000a00 */
[----:B-1----:R-:W-:-:S05]  /*1f840*/  @P0 IMAD.HI.U32 R4, R0, R4, RZ ;  /* 0x0000000400040227 */ /* 0x002fca00078e00ff */
[----:B------:R-:W-:-:S07]  /*1f850*/  @P0 SHF.R.U32.HI R0, RZ, R5, R4 ;  /* 0x00000005ff000219 */ /* 0x000fce0000011604 */
.L_x_6956:
[----:B------:R-:W-:Y:S05]  /*1f860*/  BSYNC B0 ;  /* 0x0000000000007941 */ /* 0x000fea0003800000 */
.L_x_6954:
[----:B------:R-:W-:-:S05]  /*1f870*/  IMAD R0, R0, R3, RZ ;  /* 0x0000000300007224 */ /* 0x000fca00078e02ff */
[----:B------:R-:W-:-:S07]  /*1f880*/  VIMNMX R2, R2, R0, !PT ;  /* 0x0000000002027248 */ /* 0x000fce0007fe0100 */
.L_x_6953:
        /* <DEDUP_REMOVED lines=14> */
[----:B------:R-:W2:Y:S01]  /*1f970*/  LDC.64 R4, c[0x0][0xd60] ;  /* 0x00035800ff047b82 */ /* 0x000ea20000000a00 */
[----:B------:R-:W1:Y:S02]  /*1f980*/  FLO.U32 R0, UR4 ;  /* 0x0000000400007d00 */ /* 0x000e6400080e0000 */
[----:B-1----:R-:W-:-:S06]  /*1f990*/  ISETP.EQ.U32.AND P0, PT, R0, R2, PT ;  /* 0x000000020000720c */ /* 0x002fcc0003f02070 */
[----:B------:R-:W2:Y:S07]  /*1f9a0*/  POPC R2, UR4 ;  /* 0x0000000400027d09 */ /* 0x000eae0008000000 */
[----:B--2---:R-:W2:Y:S04]  /*1f9b0*/  @P0 ATOMG.E.ADD.STRONG.GPU PT, R2, desc[UR50][R4.64], R2 ;  /* 0x00000002040209a8 */ /* 0x004ea800081ee1f2 */
[----:B--2---:R1:W2:Y:S02]  /*1f9c0*/  SHFL.IDX PT, R2, R2, R0, 0x1f ;  /* 0x00001f0002027589 */ /* 0x0042a400000e0000 */
[----:B-1----:R-:W1:Y:S02]  /*1f9d0*/  S2R R0, SR_LTMASK ;  /* 0x0000000000007919 */ /* 0x002e640000003900 */
[----:B-1----:R-:W-:-:S06]  /*1f9e0*/  LOP3.LUT R0, R0, UR4, RZ, 0xc0, !PT ;  /* 0x0000000400007c12 */ /* 0x002fcc000f8ec0ff */
[----:B------:R-:W2:Y:S02]  /*1f9f0*/  POPC R0, R0 ;  /* 0x0000000000007309 */ /* 0x000ea40000000000 */
[----:B--2---:R-:W-:Y:S01]  /*1fa00*/  IADD3 R16, R2, UR38, R0 ;  /* 0x0000002602107c10 */ /* 0x004fe2000fffe000 */
[----:B------:R-:W-:Y:S06]  /*1fa10*/  BRA `(.L_x_6959) ;  /* 0x0000005c00047947 */ /* 0x000fec0003800000 */
.L_x_6958:
        /* <DEDUP_REMOVED lines=21> */
.L_x_6961:
[----:B------:R-:W-:Y:S05]  /*1fb70*/  BSYNC B6 ;  /* 0x0000000000067941 */ /* 0x000fea0003800000 */
.L_x_6960:
        /* <DEDUP_REMOVED lines=20> */
.L_x_6964:
        /* <DEDUP_REMOVED lines=15> */
.L_x_6963:
[----:B------:R-:W-:Y:S05]  /*1fdb0*/  BSYNC B6 ;  /* 0x0000000000067941 */ /* 0x000fea0003800000 */
.L_x_6962:
        /* <DEDUP_REMOVED lines=23> */
.L_x_7131:
        /* <DEDUP_REMOVED lines=11> */
.L_x_7134:
[----:B------:R-:W-:Y:S05]  /*1ffe0*/  @!P6 BRA `(.L_x_6966) ;  /* 0x00000004000ce947 */ /* 0x000fea0003800000 */
[----:B------:R-:W-:-:S04]  /*1fff0*/  ISETP.NE.U32.AND P0, PT, R2, RZ, PT ;  /* 0x000000ff0200720c */ /* 0x000fc80003f05070 */
[----:B------:R-:W-:-:S13]  /*20000*/  ISETP.NE.AND.EX P0, PT, R3, RZ, PT, P0 ;  /* 0x000000ff0300720c */ /* 0x000fda0003f05300 */
[----:B------:R-:W-:Y:S05]  /*20010*/  @!P0 BRA `(.L_x_6968) ;  /* 0x0000000000508947 */ /* 0x000fea0003800000 */
[----:B------:R-:W2:Y:S01]  /*20020*/  LDC R6, c[0x0][0x43c] ;  /* 0x00010f00ff067b82 */ /* 0x000ea20000000800 */
[----:B------:R-:W-:Y:S01]  /*20030*/  IMAD.MOV.U32 R9, RZ, RZ, R0 ;  /* 0x000000ffff097224 */ /* 0x000fe200078e0000 */
[----:B------:R-:W-:-:S03]  /*20040*/  ULDC.64 UR4, c[0x0][0x428] ;  /* 0x00010a0000047ab9 */ /* 0x000fc60000000a00 */
        /* <DEDUP_REMOVED lines=17> */
.L_x_6968:
[----:B-1----:R-:W4:Y:S04]  /*20160*/  LDL R7, [R1] ;  /* 0x0000000001077983 */ /* 0x002f280000100800 */
[----:B---3--:R-:W4:Y:S04]  /*20170*/  LDL R0, [R1+0x8] ;  /* 0x0000080001007983 */ /* 0x008f280000100800 */
[----:B--2---:R-:W2:Y:S01]  /*20180*/  LDL R2, [R1+0x18] ;  /* 0x0000180001027983 */ /* 0x004ea20000100800 */
[----:B----4-:R-:W-:Y:S01]  /*20190*/  IMAD R0, R0, 0x8, R7 ;  /* 0x0000000800007824 */ /* 0x010fe200078e0207 */
[----:B--2---:R-:W-:-:S04]  /*201a0*/  SHF.L.U32 R2, R2, 0x1f, RZ ;  /* 0x0000001f02027819 */ /* 0x004fc800000006ff */
[----:B------:R-:W1:Y:S02]  /*201b0*/  SYNCS.PHASECHK.TRANS64.TRYWAIT P0, [R0+URZ+0x38840], R2 ;  /* 0x03884002000075a7 */ /* 0x000e64000800017f */
[----:B-1----:R-:W-:Y:S05]  /*201c0*/  @!P0 BRA `(.L_x_6969) ;  /* 0x0000007400248947 */ /* 0x002fea0003800000 */
.L_x_7135:
        /* <DEDUP_REMOVED lines=11> */
.L_x_6970:
[----:B------:R-:W2:Y:S04]  /*20280*/  LDL R5, [R1] ;  /* 0x0000000001057983 */ /* 0x000ea80000100800 */
[----:B------:R-:W2:Y:S04]  /*20290*/  LDL R4, [R1+0x8] ;  /* 0x0000080001047983 */ /* 0x000ea80000100800 */
[----:B------:R-:W3:Y:S04]  /*202a0*/  LDL R6, [R1+0x38] ;  /* 0x0000380001067983 */ /* 0x000ee80000100800 */
[----:B------:R-:W4:Y:S04]  /*202b0*/  LDL R3, [R1+0x24] ;  /* 0x0000240001037983 */ /* 0x000f280000100800 */
[----:B-1----:R-:W4:Y:S01]  /*202c0*/  LDL.LU R2, [R1+0x4] ;  /* 0x0000040001027983 */ /* 0x002f220000300800 */
        /* <DEDUP_REMOVED lines=21> */
.L_x_6966:
[----:B---3--:R-:W3:Y:S04]  /*20420*/  LDL R0, [R1] ;  /* 0x0000000001007983 */ /* 0x008ee80000100800 */
[----:B--2---:R-:W2:Y:S01]  /*20430*/  LDL R2, [R1+0x3c] ;  /* 0x00003c0001027983 */ /* 0x004ea20000100800 */
[----:B------:R-:W-:Y:S05]  /*20440*/  WARPSYNC.ALL ;  /* 0x0000000000007948 */ /* 0x000fea0003800000 */
[----:B------:R-:W-:Y:S01]  /*20450*/  ULDC.64 UR4, c[0x0][0xaf8] ;  /* 0x0002be0000047ab9 */ /* 0x000fe20000000a00 */
[----:B------:R-:W-:Y:S01]  /*20460*/  BSSY B6, `(.L_x_6971) ;  /* 0x0000020000067945 */ /* 0x000fe20003800000 */
[----:B------:R-:W-:Y:S01]  /*20470*/  BAR.SYNC.DEFER_BLOCKING 0x8, 0x100 ;  /* 0x0204000000007b1d */ /* 0x000fe20000010000 */
[----:B------:R-:W-:-:S04]  /*20480*/  ISETP.NE.U32.AND P0, PT, RZ, UR4, PT ;  /* 0x00000004ff007c0c */ /* 0x000fc8000bf05070 */
[----:B------:R-:W-:Y:S01]  /*20490*/  ISETP.NE.AND.EX P0, PT, RZ, UR5, PT, P0 ;  /* 0x00000005ff007c0c */ /* 0x000fe2000bf05300 */
[----:B---3--:R-:W-:Y:S01]  /*204a0*/  VIADD R0, R0, 0x20400 ;  /* 0x0002040000007836 */ /* 0x008fe20000000000 */
[----:B--2---:R-:W-:-:S04]  /*204b0*/  SHF.R.S32.HI R3, RZ, 0x1f, R2 ;  /* 0x0000001fff037819 */ /* 0x004fc80000011402 */
[----:B------:R-:W-:Y:S02]  /*204c0*/  LOP3.LUT P1, RZ, R0, 0x3ff, RZ, 0xc0, !PT ;  /* 0x000003ff00ff7812 */ /* 0x000fe4000782c0ff */
[----:B------:R-:W-:Y:S02]  /*204d0*/  SHF.R.S32.HI R0, RZ, 0x1f, R19 ;  /* 0x0000001fff007819 */ /* 0x000fe40000011413 */
[----:B------:R-:W-:Y:S02]  /*204e0*/  SHF.R.S32.HI R2, RZ, 0x1f, R18 ;  /* 0x0000001fff027819 */ /* 0x000fe40000011412 */
[----:B------:R-:W-:-:S05]  /*204f0*/  SEL R0, R0, RZ, !P0 ;  /* 0x000000ff00007207 */ /* 0x000fca0004000000 */
[----:B------:R2:W-:Y:S04]  /*20500*/  STL [R1+0x5c], R0 ;  /* 0x00005c0001007387 */ /* 0x0005e80000100800 */
[----:B------:R3:W-:Y:S01]  /*20510*/  STL [R1+0x50], R3 ;  /* 0x0000500301007387 */ /* 0x0007e20000100800 */
[----:B--2---:R-:W-:-:S05]  /*20520*/  SEL R0, R19, RZ, !P0 ;  /* 0x000000ff13007207 */ /* 0x004fca0004000000 */
        /* <DEDUP_REMOVED lines=13> */
[----:B0-----:R-:W-:Y:S02]  /*20600*/  IMAD.U32 R11, RZ, RZ, UR9 ;  /* 0x00000009ff0b7e24 */ /* 0x001fe4000f8e00ff */
[----:B------:R-:W-:Y:S02]  /*20610*/  IMAD.MOV.U32 R8, RZ, RZ, 0x70 ;  /* 0x00000070ff087424 */ /* 0x000fe400078e00ff */
[----:B------:R-:W-:Y:S02]  /*20620*/  IMAD.MOV.U32 R12, RZ, RZ, 0x1 ;  /* 0x00000001ff0c7424 */ /* 0x000fe400078e00ff */
[----:B------:R-:W-:-:S07]  /*20630*/  IMAD.MOV.U32 R13, RZ, RZ, RZ ;  /* 0x000000ffff0d7224 */ /* 0x000fce00078e00ff */
[----:B------:R-:W-:-:S07]  /*20640*/  LEPC R20, `(.L_x_6972) ;  /* 0x000000001014794e */ /* 0x000fce0000000000 */
[----:B--2---:R-:W-:Y:S05]  /*20650*/  CALL.ABS.NOINC R2 ;  /* 0x0000000002007343 */ /* 0x004fea0003c00000 */
.L_x_6972:
[----:B------:R-:W-:Y:S05]  /*20660*/  BSYNC B6 ;  /* 0x0000000000067941 */ /* 0x000fea0003800000 */
.L_x_6971:
[----:B0-----:R-:W2:Y:S01]  /*20670*/  LDL R11, [R1+0x2c] ;  /* 0x00002c00010b7983 */ /* 0x001ea20000100800 */
[----:B-1----:R-:W0:Y:S01]  /*20680*/  LDC R7, c[0x0][0x448] ;  /* 0x00011200ff077b82 */ /* 0x002e220000000800 */
[----:B------:R-:W-:Y:S01]  /*20690*/  ULDC.64 UR4, c[0x0][0x298] ;  /* 0x0000a60000047ab9 */ /* 0x000fe20000000a00 */
[----:B------:R-:W-:Y:S01]  /*206a0*/  ULDC.64 UR6, c[0x0][0x280] ;  /* 0x0000a00000067ab9 */ /* 0x000fe20000000a00 */
[----:B------:R-:W4:Y:S04]  /*206b0*/  LDL R4, [R1+0x50] ;  /* 0x0000500001047983 */ /* 0x000f280000100800 */
[----:B------:R-:W4:Y:S04]  /*206c0*/  LDL R10, [R1+0x3c] ;  /* 0x00003c00010a7983 */ /* 0x000f280000100800 */
[----:B------:R-:W4:Y:S01]  /*206d0*/  LDL R9, [R1+0x58] ;  /* 0x0000580001097983 */ /* 0x000f220000100800 */
[----:B---3--:R-:W1:Y:S01]  /*206e0*/  S2R R2, SR_TID.X ;  /* 0x0000000000027919 */ /* 0x008e620000002100 */
[----:B------:R-:W3:Y:S02]  /*206f0*/  S2R R0, SR_TID.X ;  /* 0x0000000000007919 */ /* 0x000ee40000002100 */
[----:B------:R-:W4:Y:S01]  /*20700*/  LDL R8, [R1+0x5c] ;  /* 0x00005c0001087983 */ /* 0x000f220000100800 */
[----:B0-----:R-:W-:-:S03]  /*20710*/  ISETP.NE.AND P0, PT, R7, 0x1, PT ;  /* 0x000000010700780c */ /* 0x001fc60003f05270 */
[----:B------:R-:W4:Y:S10]  /*20720*/  LDL R6, [R1+0x44] ;  /* 0x0000440001067983 */ /* 0x000f340000100800 */
[----:B------:R-:W0:Y:S01]  /*20730*/  @P0 LDC R3, c[0x0][0x450] ;  /* 0x00011400ff030b82 */ /* 0x000e220000000800 */
[----:B-1----:R-:W-:-:S04]  /*20740*/  LOP3.LUT R2, R2, 0x7f, RZ, 0xc0, !PT ;  /* 0x0000007f02027812 */ /* 0x002fc800078ec0ff */
[----:B------:R-:W-:Y:S01]  /*20750*/  SHF.R.U32.HI R2, RZ, 0x3, R2 ;  /* 0x00000003ff027819 */ /* 0x000fe20000011602 */
[----:B---3--:R-:W-:-:S05]  /*20760*/  IMAD.SHL.U32 R0, R0, 0x10, RZ ;  /* 0x0000001000007824 */ /* 0x008fca00078e00ff */
[----:B------:R-:W-:Y:S02]  /*20770*/  LOP3.LUT R0, R2, 0x70, R0, 0xf8, !PT ;  /* 0x0000007002007812 */ /* 0x000fe400078ef800 */
[----:B------:R-:W1:Y:S03]  /*20780*/  @P0 LDC R2, c[0x0][0x44c] ;  /* 0x00011300ff020b82 */ /* 0x000e660000000800 */
[----:B--2---:R-:W-:-:S04]  /*20790*/  IMAD.IADD R5, R0, 0x1, R11 ;  /* 0x0000000100057824 */ /* 0x004fc800078e020b */
[----:B-1----:R-:W-:-:S04]  /*207a0*/  @P0 IMAD.HI.U32 R2, R5, R2, RZ ;  /* 0x0000000205020227 */ /* 0x002fc800078e00ff */
[----:B------:R-:W-:Y:S01]  /*207b0*/  IMAD.MOV.U32 R0, RZ, RZ, R5 ;  /* 0x000000ffff007224 */ /* 0x000fe200078e0005 */
[----:B0-----:R-:W-:Y:S01]  /*207c0*/  @P0 SHF.R.U32.HI R0, RZ, R3, R2 ;  /* 0x00000003ff000219 */ /* 0x001fe20000011602 */
[----:B----4-:R-:W-:-:S04]  /*207d0*/  IMAD R2, R4, UR4, RZ ;  /* 0x0000000404027c24 */ /* 0x010fc8000f8e02ff */
        /* <DEDUP_REMOVED lines=11> */
[----:B------:R-:W-:Y:S01]  /*20890*/  IMAD R4, R8, UR4, RZ ;  /* 0x0000000408047c24 */ /* 0x000fe2000f8e02ff */
[----:B------:R-:W2:Y:S01]  /*208a0*/  S2R R10, SR_TID.X ;  /* 0x00000000000a7919 */ /* 0x000ea20000002100 */
[----:B------:R-:W-:-:S04]  /*208b0*/  IMAD.WIDE.U32 R2, R6, UR4, R2 ;  /* 0x0000000406027c25 */ /* 0x000fc8000f8e0002 */
[----:B------:R-:W-:Y:S01]  /*208c0*/  IMAD R4, R6, UR5, R4 ;  /* 0x0000000506047c24 */ /* 0x000fe2000f8e0204 */
[----:B------:R-:W-:-:S03]  /*208d0*/  ULDC.64 UR4, c[0x0][0x2d0] ;  /* 0x0000b40000047ab9 */ /* 0x000fc60000000a00 */
[----:B------:R-:W-:Y:S01]  /*208e0*/  IMAD.IADD R3, R3, 0x1, R4 ;  /* 0x0000000103037824 */ /* 0x000fe200078e0204 */
[----:B------:R-:W-:Y:S01]  /*208f0*/  SHF.R.S32.HI R4, RZ, 0x1f, R0 ;  /* 0x0000001fff047819 */ /* 0x000fe20000011400 */
[----:B------:R-:W3:Y:S04]  /*20900*/  S2R R8, SR_TID.X ;  /* 0x0000000000087919 */ /* 0x000ee80000002100 */
        /* <DEDUP_REMOVED lines=8> */
[----:B--2---:R-:W-:Y:S02]  /*20990*/  IMAD.SHL.U32 R10, R10, 0x8, RZ ;  /* 0x000000080a0a7824 */ /* 0x004fe400078e00ff */
        /* <DEDUP_REMOVED lines=9> */
[----:B---3--:R-:W-:Y:S02]  /*20a30*/  LOP3.LUT R8, R8, 0x7f, RZ, 0xc0, !PT ;  /* 0x0000007f08087812 */ /* 0x008fe400078ec0ff */
        /* <DEDUP_REMOVED lines=41> */
.L_x_7144:
        /* <DEDUP_REMOVED lines=13> */
.L_x_6974:
        /* <DEDUP_REMOVED lines=38> */
.L_x_6976:
[----:B------:R-:W-:Y:S05]  /*21000*/  BSYNC B6 ;  /* 0x0000000000067941 */ /* 0x000fea0003800000 */
.L_x_6975:
        /* <DEDUP_REMOVED lines=190> */
.L_x_7154:
        /* <DEDUP_REMOVED lines=31> */
.L_x_6979:
[----:B------:R-:W-:Y:S05]  /*21de0*/  BSYNC B0 ;  /* 0x0000000000007941 */ /* 0x000fea0003800000 */
.L_x_6978:
[----:B--2---:R2:W5:Y:S01]  /*21df0*/  LDL R0, [R1] ;  /* 0x0000000001007983 */ /* 0x0045620000100800 */
[----:B------:R-:W-:Y:S01]  /*21e00*/  PLOP3.LUT P0, PT, PT, PT, PT, 0x80, 0x0 ;  /* 0x000000000000781c */ /* 0x000fe20003f0f070 */
[----:B------:R-:W-:-:S12]  /*21e10*/  NOP ;  /* 0x0000000000007918 */ /* 0x000fd80000000000 */
.L_x_6980:
        /* <DEDUP_REMOVED lines=19> */
.L_x_7155:
[----:B------:R-:W-:Y:S05]  /*21f50*/  BSYNC B0 ;  /* 0x0000000000007941 */ /* 0x000fea0003800000 */
.L_x_6981:
        /* <DEDUP_REMOVED lines=15> */
.L_x_7156:
[----:B------:R-:W-:Y:S05]  /*22050*/  BSYNC B1 ;  /* 0x0000000000017941 */ /* 0x000fea0003800000 */
.L_x_6985:
        /* <DEDUP_REMOVED lines=9> */
.L_x_6988:
[----:B------:R-:W-:Y:S05]  /*220f0*/  BSYNC B1 ;  /* 0x0000000000017941 */ /* 0x000fea0003800000 */
.L_x_6987:
        /* <DEDUP_REMOVED lines=14> */
.L_x_6989:
        /* <DEDUP_REMOVED lines=15> */
.L_x_6990:
        /* <DEDUP_REMOVED lines=15> */
.L_x_6991:
        /* <DEDUP_REMOVED lines=15> */
.L_x_6992:
        /* <DEDUP_REMOVED lines=15> */
.L_x_6993:
        /* <DEDUP_REMOVED lines=15> */
.L_x_6994:
        /* <DEDUP_REMOVED lines=15> */
.L_x_6995:
        /* <DEDUP_REMOVED lines=15> */
.L_x_6996:
        /* <DEDUP_REMOVED lines=10> */
.L_x_6984:
[----:B------:R-:W-:Y:S05]  /*22910*/  BSYNC B0 ;  /* 0x0000000000007941 */ /* 0x000fea0003800000 */
.L_x_6983:
        /* <DEDUP_REMOVED lines=50> */
.L_x_7003:
[----:B------:R-:W3:Y:S01]  /*22c40*/  LDL R2, [R1] ;  /* 0x0000000001027983 */ /* 0x000ee20000100800 */
[----:B-1----:R-:W-:Y:S01]  /*22c50*/  SHF.L.U32 R5, R7, 0x1f, RZ ;  /* 0x0000001f07057819 */ /* 0x002fe200000006ff */
[----:B------:R-:W-:Y:S01]  /*22c60*/  BSSY B3, `(.L_x_7004) ;  /* 0x0000007000037945 */ /* 0x000fe20003800000 */
[----:B------:R-:W1:Y:S02]  /*22c70*/  S2R R3, SR_TID.X ;  /* 0x0000000000037919 */ /* 0x000e640000002100 */
[----:B-1----:R-:W-:-:S04]  /*22c80*/  LOP3.LUT R3, R3, 0x7f, RZ, 0xc0, !PT ;  /* 0x0000007f03037812 */ /* 0x002fc800078ec0ff */
[----:B------:R-:W-:Y:S01]  /*22c90*/  ISETP.NE.AND P1, PT, R3, RZ, PT ;  /* 0x000000ff0300720c */ /* 0x000fe20003f25270 */
[----:B---3--:R-:W-:-:S04]  /*22ca0*/  IMAD R2, R8, 0x8, R2 ;  /* 0x0000000808027824 */ /* 0x008fc800078e0202 */
[----:B------:R-:W1:Y:S02]  /*22cb0*/  SYNCS.PHASECHK.TRANS64.TRYWAIT P0, [R2+URZ+0x38840], R5 ;  /* 0x03884005020075a7 */ /* 0x000e64000800017f */
[----:B-1----:R-:W-:Y:S06]  /*22cc0*/  @!P0 BRA `(.L_x_7005) ;  /* 0x0000005800e08947 */ /* 0x002fec0003800000 */
.L_x_7157:
[----:B------:R-:W-:Y:S05]  /*22cd0*/  BSYNC B3 ;  /* 0x0000000000037941 */ /* 0x000fea0003800000 */
.L_x_7004:
        /* <DEDUP_REMOVED lines=9> */
.L_x_7007:
[----:B------:R-:W-:Y:S05]  /*22d70*/  BSYNC B3 ;  /* 0x0000000000037941 */ /* 0x000fea0003800000 */
.L_x_7006:
        /* <DEDUP_REMOVED lines=14> */
.L_x_7008:
        /* <DEDUP_REMOVED lines=13> */
.L_x_7158:
[----:B------:R-:W-:Y:S05]  /*22f30*/  BSYNC B3 ;  /* 0x0000000000037941 */ /* 0x000fea0003800000 */
.L_x_7009:
[----:B------:R-:W-:Y:S01]  /*22f40*/  BSSY B3, `(.L_x_7011) ;  /* 0x000000b000037945 */ /* 0x000fe20003800000 */
[----:B------:R-:W-:Y:S02]  /*22f50*/  IMAD.MOV.U32 R8, RZ, RZ, 0x0 ;  /* 0x00000000ff087424 */ /* 0x000fe400078e00ff */
[----:B------:R-:W-:Y:S01]  /*22f60*/  IMAD.MOV.U32 R9, RZ, RZ, 0x14f00000 ;  /* 0x14f00000ff097424 */ /* 0x000fe200078e00ff */
[----:B------:R-:W-:Y:S06]  /*22f70*/  @P1 BRA `(.L_x_7012) ;  /* 0x00000000001c1947 */ /* 0x000fec0003800000 */
[----:B------:R-:W3:Y:S01]  /*22f80*/  S2R R4, SR_TID.X ;  /* 0x0000000000047919 */ /* 0x000ee20000002100 */
[----:B------:R-:W-:-:S04]  /*22f90*/  IMAD.MOV.U32 R3, RZ, RZ, 0x10000 ;  /* 0x00010000ff037424 */ /* 0x000fc800078e00ff */
[----:B------:R4:W-:Y:S01]  /*22fa0*/  SYNCS.ARRIVE.TRANS64 RZ, [R2+URZ+0x38850], R3 ;  /* 0x0388500302ff79a7 */ /* 0x0009e2000800003f */
[----:B---3--:R-:W-:-:S04]  /*22fb0*/  LOP3.LUT R4, R4, 0x1f, RZ, 0xc0, !PT ;  /* 0x0000001f04047812 */ /* 0x008fc800078ec0ff */
[----:B------:R-:W-:-:S13]  /*22fc0*/  ISETP.NE.AND P0, PT, R4, RZ, PT ;  /* 0x000000ff0400720c */ /* 0x000fda0003f05270 */
[----:B----4-:R-:W-:Y:S05]  /*22fd0*/  @!P0 BRA `(.L_x_7012) ;  /* 0x0000000000048947 */ /* 0x010fea0003800000 */
[----:B------:R-:W-:Y:S01]  /*22fe0*/  BPT.TRAP 0x1 ;  /* 0x000000040000795c */ /* 0x000fe20000300000 */
.L_x_7012:
[----:B------:R-:W-:Y:S05]  /*22ff0*/  BSYNC B3 ;  /* 0x0000000000037941 */ /* 0x000fea0003800000 */
.L_x_7011:
[----:B------:R-:W3:Y:S04]  /*23000*/  LDL R4, [R1] ;  /* 0x0000000001047983 */ /* 0x000ee80000100800 */
        /* <DEDUP_REMOVED lines=10> */
.L_x_7013:
        /* <DEDUP_REMOVED lines=15> */
.L_x_7014:
        /* <DEDUP_REMOVED lines=15> */
.L_x_7015:
        /* <DEDUP_REMOVED lines=15> */
.L_x_7016:
        /* <DEDUP_REMOVED lines=15> */
.L_x_7017:
        /* <DEDUP_REMOVED lines=15> */
.L_x_7018:
        /* <DEDUP_REMOVED lines=15> */
.L_x_7019:
        /* <DEDUP_REMOVED lines=15> */
.L_x_7020:
        /* <DEDUP_REMOVED lines=10> */
.L_x_7002:
[----:B------:R-:W-:Y:S05]  /*237e0*/  BSYNC B1 ;  /* 0x0000000000017941 */ /* 0x000fea0003800000 */
.L_x_7001:
[----:B------:R-:W3:Y:S02]  /*237f0*/  LDL R4, [R1+0x30] ;  /* 0x0000300001047983 */ /* 0x000ee40000100800 */
[----:B---3--:R-:W-:-:S07]  /*23800*/  VIADD R0, R4, 0xfffffffd ;  /* 0xfffffffd04007836 */ /* 0x008fce0000000000 */
.L_x_7000:
[----:B------:R-:W-:Y:S05]  /*23810*/  BSYNC B2 ;  /* 0x0000000000027941 */ /* 0x000fea0003800000 */
.L_x_6999:
[----:B------:R-:W3:Y:S01]  /*23820*/  LDL.LU R2, [R1+0x30] ;  /* 0x0000300001027983 */ /* 0x000ee20000300800 */
[----:B------:R-:W-:Y:S01]  /*23830*/  VIADD R6, R6, 0xfffffffe ;  /* 0xfffffffe06067836 */ /* 0x000fe20000000000 */
[----:B---3--:R-:W-:-:S04]  /*23840*/  LOP3.LUT R2, RZ, R2, RZ, 0x33, !PT ;  /* 0x00000002ff027212 */ /* 0x008fc800078e33ff */
[----:B------:R-:W-:-:S13]  /*23850*/  ISETP.NE.AND P0, PT, R6, R2, PT ;  /* 0x000000020600720c */ /* 0x000fda0003f05270 */
[----:B------:R-:W-:Y:S05]  /*23860*/  @!P0 BRA `(.L_x_6998) ;  /* 0x0000001c00008947 */ /* 0x000fea0003800000 */
.L_x_7061:
        /* <DEDUP_REMOVED lines=36> */
.L_x_7023:
[----:B------:R-:W3:Y:S01]  /*23ab0*/  LDL R2, [R1] ;  /* 0x0000000001027983 */ /* 0x000ee20000100800 */
[----:B------:R-:W-:Y:S01]  /*23ac0*/  BSSY B2, `(.L_x_7024) ;  /* 0x0000008000027945 */ /* 0x000fe20003800000 */
[----:B0-----:R-:W0:Y:S02]  /*23ad0*/  S2R R4, SR_TID.X ;  /* 0x0000000000047919 */ /* 0x001e240000002100 */
[----:B0-----:R-:W-:-:S04]  /*23ae0*/  LOP3.LUT R4, R4, 0x7f, RZ, 0xc0, !PT ;  /* 0x0000007f04047812 */ /* 0x001fc800078ec0ff */
[----:B------:R-:W-:Y:S01]  /*23af0*/  ISETP.NE.AND P1, PT, R4, RZ, PT ;  /* 0x000000ff0400720c */ /* 0x000fe20003f25270 */
[----:B---3--:R-:W-:Y:S01]  /*23b00*/  IMAD R3, R7, 0x8, R2 ;  /* 0x0000000807037824 */ /* 0x008fe200078e0202 */
[----:B------:R-:W-:-:S04]  /*23b10*/  SHF.L.U32 R2, R6, 0x1f, RZ ;  /* 0x0000001f06027819 */ /* 0x000fc800000006ff */
[----:B------:R-:W0:Y:S02]  /*23b20*/  SYNCS.PHASECHK.TRANS64.TRYWAIT P0, [R3+URZ+0x38840], R2 ;  /* 0x03884002030075a7 */ /* 0x000e24000800017f */
[----:B0-----:R-:W-:Y:S05]  /*23b30*/  @!P0 BRA `(.L_x_7025) ;  /* 0x0000004c006c8947 */ /* 0x001fea0003800000 */
.L_x_7159:
[----:B------:R-:W-:Y:S05]  /*23b40*/  BSYNC B2 ;  /* 0x0000000000027941 */ /* 0x000fea0003800000 */
.L_x_7024:
        /* <DEDUP_REMOVED lines=9> */
.L_x_7027:
[----:B------:R-:W-:Y:S05]  /*23be0*/  BSYNC B2 ;  /* 0x0000000000027941 */ /* 0x000fea0003800000 */
.L_x_7026:
        /* <DEDUP_REMOVED lines=13> */
.L_x_7028:
        /* <DEDUP_REMOVED lines=13> */
.L_x_7160:
[----:B------:R-:W-:Y:S05]  /*23d90*/  BSYNC B2 ;  /* 0x0000000000027941 */ /* 0x000fea0003800000 */
.L_x_7029:
        /* <DEDUP_REMOVED lines=11> */
.L_x_7032:
[----:B------:R-:W-:Y:S05]  /*23e50*/  BSYNC B2 ;  /* 0x0000000000027941 */ /* 0x000fea0003800000 */
.L_x_7031:
[----:B01----:R-:W3:Y:S01]  /*23e60*/  LDL R2, [R1] ;  /* 0x0000000001027983 */ /* 0x003ee20000100800 */
        /* <DEDUP_REMOVED lines=9> */
.L_x_7033:
        /* <DEDUP_REMOVED lines=15> */
.L_x_7034:
        /* <DEDUP_REMOVED lines=15> */
.L_x_7035:
        /* <DEDUP_REMOVED lines=15> */
.L_x_7036:
        /* <DEDUP_REMOVED lines=15> */
.L_x_7037:
        /* <DEDUP_REMOVED lines=15> */
.L_x_7038:
        /* <DEDUP_REMOVED lines=15> */
.L_x_7039:
        /* <DEDUP_REMOVED lines=15> */
.L_x_7040:
        /* <DEDUP_REMOVED lines=10> */
.L_x_7022:
[----:B------:R-:W-:Y:S05]  /*24630*/  BSYNC B1 ;  /* 0x0000000000017941 */ /* 0x000fea0003800000 */
.L_x_7021:
[----:B------:R-:W3:Y:S01]  /*24640*/  LDL R5, [R1+0x4] ;  /* 0x0000040001057983 */ /* 0x000ee20000100800 */
[----:B------:R-:W-:Y:S01]  /*24650*/  VIADD R7, R7, 0x1 ;  /* 0x0000000107077836 */ /* 0x000fe20000000000 */
[----:B------:R-:W-:Y:S04]  /*24660*/  BSSY B1, `(.L_x_7041) ;  /* 0x00000dc000017945 */ /* 0x000fe80003800000 */
[----:B------:R-:W-:-:S04]  /*24670*/  ISETP.NE.AND P0, PT, R7, 0x2, PT ;  /* 0x000000020700780c */ /* 0x000fc80003f05270 */
[----:B------:R-:W-:Y:S02]  /*24680*/  SEL R2, RZ, 0x1, P0 ;  /* 0x00000001ff027807 */ /* 0x000fe40000000000 */
[----:B------:R-:W-:Y:S02]  /*24690*/  SEL R9, R7, RZ, P0 ;  /* 0x000000ff07097207 */ /* 0x000fe40000000000 */
[----:B------:R-:W-:Y:S01]  /*246a0*/  LOP3.LUT R8, R6, R2, RZ, 0x3c, !PT ;  /* 0x0000000206087212 */ /* 0x000fe200078e3cff */
[----:B------:R-:W-:-:S04]  /*246b0*/  VIADD R6, R0, 0xffffffff ;  /* 0xffffffff00067836 */ /* 0x000fc80000000000 */
[----:B------:R0:W-:Y:S04]  /*246c0*/  STL [R1+0x18], R8 ;  /* 0x0000180801007387 */ /* 0x0001e80000100800 */
[----:B------:R0:W-:Y:S01]  /*246d0*/  STL [R1+0x8], R9 ;  /* 0x0000080901007387 */ /* 0x0001e20000100800 */
[----:B---3--:R-:W-:-:S13]  /*246e0*/  LOP3.LUT P2, RZ, R5, 0x1, RZ, 0xc0, !PT ;  /* 0x0000000105ff7812 */ /* 0x008fda000784c0ff */
[----:B0-----:R-:W-:Y:S05]  /*246f0*/  @!P2 BRA `(.L_x_7042) ;  /* 0x0000000c0048a947 */ /* 0x001fea0003800000 */
        /* <DEDUP_REMOVED lines=24> */
.L_x_7043:
        /* <DEDUP_REMOVED lines=9> */
.L_x_7161:
[----:B------:R-:W-:Y:S05]  /*24910*/  BSYNC B2 ;  /* 0x0000000000027941 */ /* 0x000fea0003800000 */
.L_x_7044:
        /* <DEDUP_REMOVED lines=9> */
.L_x_7047:
[----:B------:R-:W-:Y:S05]  /*249b0*/  BSYNC B2 ;  /* 0x0000000000027941 */ /* 0x000fea0003800000 */
.L_x_7046:
[----:B------:R-:W3:Y:S04]  /*249c0*/  LDL R8, [R1] ;  /* 0x0000000001087983 */ /* 0x000ee80000100800 */
        /* <DEDUP_REMOVED lines=13> */
.L_x_7048:
        /* <DEDUP_REMOVED lines=13> */
.L_x_7162:
[----:B------:R-:W-:Y:S05]  /*24b70*/  BSYNC B2 ;  /* 0x0000000000027941 */ /* 0x000fea0003800000 */
.L_x_7049:
        /* <DEDUP_REMOVED lines=11> */
.L_x_7052:
[----:B------:R-:W-:Y:S05]  /*24c30*/  BSYNC B2 ;  /* 0x0000000000027941 */ /* 0x000fea0003800000 */
.L_x_7051:
        /* <DEDUP_REMOVED lines=11> */
.L_x_7053:
        /* <DEDUP_REMOVED lines=15> */
.L_x_7054:
        /* <DEDUP_REMOVED lines=15> */
.L_x_7055:
        /* <DEDUP_REMOVED lines=15> */
.L_x_7056:
        /* <DEDUP_REMOVED lines=15> */
.L_x_7057:
        /* <DEDUP_REMOVED lines=15> */
.L_x_7058:
        /* <DEDUP_REMOVED lines=15> */
.L_x_7059:
        /* <DEDUP_REMOVED lines=15> */
.L_x_7060:
        /* <DEDUP_REMOVED lines=10> */
.L_x_7042:
[----:B------:R-:W-:Y:S05]  /*25420*/  BSYNC B1 ;  /* 0x0000000000017941 */ /* 0x000fea0003800000 */
.L_x_7041:
[----:B------:R-:W3:Y:S01]  /*25430*/  LDL R5, [R1+0x28] ;  /* 0x0000280001057983 */ /* 0x000ee20000100800 */
[----:B------:R-:W-:Y:S01]  /*25440*/  VIADD R0, R0, 0xfffffffe ;  /* 0xfffffffe00007836 */ /* 0x000fe20000000000 */
[----:B---3--:R-:W-:-:S13]  /*25450*/  ISETP.GT.AND P0, PT, R6, R5, PT ;  /* 0x000000050600720c */ /* 0x008fda0003f04270 */
[----:B------:R-:W-:Y:S05]  /*25460*/  @P0 BRA `(.L_x_7061) ;  /* 0xffffffe400000947 */ /* 0x000fea000383ffff */
.L_x_6998:
[----:B------:R-:W-:Y:S05]  /*25470*/  BSYNC B0 ;  /* 0x0000000000007941 */ /* 0x000fea0003800000 */
.L_x_6997:
        /* <DEDUP_REMOVED lines=24> */
.L_x_7063:
[----:B------:R-:W-:Y:S05]  /*25600*/  BSYNC B0 ;  /* 0x0000000000007941 */ /* 0x000fea0003800000 */
.L_x_7062:
[----:B------:R-:W-:-:S05]  /*25610*/  SEL R0, R0, RZ, P0 ;  /* 0x000000ff00007207 */ /* 0x000fca0000000000 */
[----:B------:R3:W-:Y:S02]  /*25620*/  STL [R1+0x8], R0 ;  /* 0x0000080001007387 */ /* 0x0007e40000100800 */
.L_x_6959:
[----:B------:R-:W-:Y:S05]  /*25630*/  BSYNC B7 ;  /* 0x0000000000077941 */ /* 0x000fea0003800000 */
.L_x_6957:
        /* <DEDUP_REMOVED lines=13> */
.L_x_7064:
        /* <DEDUP_REMOVED lines=36> */
.L_x_7172:
[----:B------:R-:W-:Y:S02]  /*25950*/  ULDC UR4, c[0x0][0xd38] ;  /* 0x00034e0000047ab9 */ /* 0x000fe40000000800 */
[----:B------:R-:W-:-:S04]  /*25960*/  IMAD.U32 R4, RZ, RZ, UR4 ;  /* 0x00000004ff047e24 */ /* 0x000fc8000f8e00ff */
[----:B---3--:R-:W-:-:S04]  /*25970*/  IMAD R16, R16, R4, RZ ;  /* 0x0000000410107224 */ /* 0x008fc800078e02ff */
[----:B------:R-:W-:-:S05]  /*25980*/  IMAD.IADD R5, R5, 0x1, R16 ;  /* 0x0000000105057824 */ /* 0x000fca00078e0210 */
[----:B------:R-:W-:-:S13]  /*25990*/  ISETP.GT.AND P6, PT, R5, R0, PT ;  /* 0x000000000500720c */ /* 0x000fda0003fc4270 */
[----:B------:R-:W-:Y:S05]  /*259a0*/  @P6 BRA `(.L_x_7067) ;  /* 0x00000000009c6947 */ /* 0x000fea0003800000 */
.L_x_7072:
[----:B-1----:R-:W1:Y:S01]  /*259b0*/  LDC R2, c[0x0][0xd3c] ;  /* 0x00034f00ff027b82 */ /* 0x002e620000000800 */
[----:B------:R-:W-:-:S05]  /*259c0*/  VIADD R19, R19, 0x1f ;  /* 0x0000001f13137836 */ /* 0x000fca0000000000 */
[----:B-1----:R-:W-:-:S13]  /*259d0*/  ISETP.GE.AND P6, PT, R19, R2, PT ;  /* 0x000000021300720c */ /* 0x002fda0003fc6270 */
[----:B------:R-:W-:Y:S05]  /*259e0*/  @P6 BRA `(.L_x_7068) ;  /* 0x0000000400d46947 */ /* 0x000fea0003800000 */
[----:B------:R-:W1:Y:S01]  /*259f0*/  S2R R3, SR_TID.X ;  /* 0x0000000000037919 */ /* 0x000e620000002100 */
[----:B------:R-:W-:Y:S01]  /*25a00*/  BSSY B0, `(.L_x_7069) ;  /* 0x0000009000007945 */ /* 0x000fe20003800000 */
[----:B-1----:R-:W-:-:S05]  /*25a10*/  LOP3.LUT R3, R3, 0x1f, RZ, 0xc0, !PT ;  /* 0x0000001f03037812 */ /* 0x002fca00078ec0ff */
[----:B------:R-:W-:Y:S02]  /*25a20*/  IMAD.IADD R4, R19, 0x1, R3 ;  /* 0x0000000113047824 */ /* 0x000fe400078e0203 */
[----:B------:R-:W-:-:S03]  /*25a30*/  IMAD.MOV.U32 R3, RZ, RZ, RZ ;  /* 0x000000ffff037224 */ /* 0x000fc600078e00ff */
[----:B------:R-:W-:-:S13]  /*25a40*/  ISETP.GE.OR P6, PT, R4, R2, !P0 ;  /* 0x000000020400720c */ /* 0x000fda00047c6670 */
[----:B------:R-:W-:Y:S05]  /*25a50*/  @P6 BRA `(.L_x_7070) ;  /* 0x00000000000c6947 */ /* 0x000fea0003800000 */
[----:B------:R-:W1:Y:S02]  /*25a60*/  LDC.64 R2, c[0x0][0xd80] ;  /* 0x00036000ff027b82 */ /* 0x000e640000000a00 */
[----:B-1----:R-:W-:-:S06]  /*25a70*/  IMAD.WIDE R2, R4, 0x4, R2 ;  /* 0x0000000404027825 */ /* 0x002fcc00078e0202 */
[----:B------:R1:W5:Y:S02]  /*25a80*/  LDG.E R3, desc[UR50][R2.64] ;  /* 0x0000003202037981 */ /* 0x000364000c1e1900 */
.L_x_7070:
[----:B------:R-:W-:Y:S05]  /*25a90*/  BSYNC B0 ;  /* 0x0000000000007941 */ /* 0x000fea0003800000 */
.L_x_7069:
        /* <DEDUP_REMOVED lines=18> */
.L_x_7180:
[----:B------:R-:W-:Y:S02]  /*25bc0*/  ULDC UR4, c[0x0][0xd38] ;  /* 0x00034e0000047ab9 */ /* 0x000fe40000000800 */
[----:B------:R-:W-:-:S04]  /*25bd0*/  IMAD.U32 R4, RZ, RZ, UR4 ;  /* 0x00000004ff047e24 */ /* 0x000fc8000f8e00ff */
[----:B---3--:R-:W-:-:S04]  /*25be0*/  IMAD R16, R16, R4, RZ ;  /* 0x0000000410107224 */ /* 0x008fc800078e02ff */
[----:B------:R-:W-:-:S05]  /*25bf0*/  IMAD.IADD R5, R16, 0x1, R5 ;  /* 0x0000000110057824 */ /* 0x000fca00078e0205 */
[----:B------:R-:W-:-:S13]  /*25c00*/  ISETP.GT.AND P6, PT, R5, R0, PT ;  /* 0x000000000500720c */ /* 0x000fda0003fc4270 */
[----:B------:R-:W-:Y:S05]  /*25c10*/  @!P6 BRA `(.L_x_7072) ;  /* 0xfffffffc0064e947 */ /* 0x000fea000383ffff */
.L_x_7067:
        /* <DEDUP_REMOVED lines=8> */
.L_x_7184:
[----:B------:R-:W-:Y:S01]  /*25ca0*/  ISETP.NE.AND P0, PT, R5, RZ, PT ;  /* 0x000000ff0500720c */ /* 0x000fe20003f05270 */
[----:B------:R-:W-:-:S12]  /*25cb0*/  IMAD.MOV.U32 R5, RZ, RZ, RZ ;  /* 0x000000ffff057224 */ /* 0x000fd800078e00ff */
[----:B------:R-:W-:Y:S05]  /*25cc0*/  @!P0 BRA `(.L_x_7074) ;  /* 0x0000000000148947 */ /* 0x000fea0003800000 */
[----:B------:R-:W-:Y:S01]  /*25cd0*/  UMOV UR4, 0xffffffff ;  /* 0xffffffff00047882 */ /* 0x000fe20000000000 */
[----:B------:R-:W-:Y:S02]  /*25ce0*/  VIADD R12, R6, 0xffffffff ;  /* 0xffffffff060c7836 */ /* 0x000fe40000000000 */
[----:B------:R-:W-:Y:S05]  /*25cf0*/  BRA.DIV UR4, `(.L_x_7075) ;  /* 0x0000003604a87947 */ /* 0x000fea000b800000 */
[----:B-1----:R1:W0:Y:S02]  /*25d00*/  SHFL.IDX PT, R2, R2, R12, 0x1f ;  /* 0x00001f0c02027589 */ /* 0x00222400000e0000 */
.L_x_7187:
[----:B0-----:R-:W-:-:S07]  /*25d10*/  IMAD.MOV.U32 R5, RZ, RZ, R2 ;  /* 0x000000ffff057224 */ /* 0x001fce00078e0002 */
.L_x_7074:
[----:B-1-3--:R-:W1:Y:S01]  /*25d20*/  LDC.64 R2, c[0x0][0xd90] ;  /* 0x00036400ff027b82 */ /* 0x00ae620000000a00 */
[----:B------:R-:W-:-:S04]  /*25d30*/  IMAD.IADD R19, R6, 0x1, R19 ;  /* 0x0000000106137824 */ /* 0x000fc800078e0213 */
[----:B-1----:R-:W-:-:S05]  /*25d40*/  IMAD.WIDE R2, R19, 0x4, R2 ;  /* 0x0000000413027825 */ /* 0x002fca00078e0202 */
[----:B0-----:R-:W4:Y:S01]  /*25d50*/  LDG.E R7, desc[UR50][R2.64] ;  /* 0x0000003202077981 */ /* 0x001f22000c1e1900 */
        /* <DEDUP_REMOVED lines=62> */
.L_x_7068:
[----:B------:R-:W-:Y:S01]  /*26140*/  UMOV UR4, URZ ;  /* 0x0000003f00047c82 */ /* 0x000fe20008000000 */
[----:B------:R-:W-:Y:S01]  /*26150*/  UMOV UR5, URZ ;  /* 0x0000003f00057c82 */ /* 0x000fe20008000000 */
[----:B------:R-:W-:Y:S01]  /*26160*/  ULDC UR6, c[0x0][0xd3c] ;  /* 0x00034f0000067ab9 */ /* 0x000fe20000000800 */
[----:B------:R-:W-:Y:S02]  /*26170*/  IMAD.MOV.U32 R16, RZ, RZ, R0 ;  /* 0x000000ffff107224 */ /* 0x000fe400078e0000 */
[----:B------:R-:W-:Y:S02]  /*26180*/  IMAD.U32 R17, RZ, RZ, UR4 ;  /* 0x00000004ff117e24 */ /* 0x000fe4000f8e00ff */
[----:B------:R-:W-:Y:S02]  /*26190*/  IMAD.U32 R18, RZ, RZ, UR5 ;  /* 0x00000005ff127e24 */ /* 0x000fe4000f8e00ff */
[----:B------:R-:W-:-:S07]  /*261a0*/  IMAD.U32 R19, RZ, RZ, UR6 ;  /* 0x00000006ff137e24 */ /* 0x000fce000f8e00ff */
.L_x_7076:
[----:B------:R1:W3:Y:S01]  /*261b0*/  LDL R3, [R1] ;  /* 0x0000000001037983 */ /* 0x0002e20000100800 */
        /* <DEDUP_REMOVED lines=11> */
.L_x_7065:
[----:B------:R-:W-:Y:S02]  /*26270*/  ULDC UR4, c[0x0][0xd3c] ;  /* 0x00034f0000047ab9 */ /* 0x000fe40000000800 */
[----:B----4-:R-:W-:-:S13]  /*26280*/  ISETP.GE.AND P0, PT, R19, UR4, PT ;  /* 0x0000000413007c0c */ /* 0x010fda000bf06270 */
[----:B------:R-:W-:Y:S05]  /*26290*/  @!P0 BRA `(.L_x_7077) ;  /* 0xffffff6c00308947 */ /* 0x000fea000383ffff */
[----:B------:R-:W-:Y:S05]  /*262a0*/  BSYNC B8 ;  /* 0x0000000000087941 */ /* 0x000fea0003800000 */
.L_x_6891:
        /* <DEDUP_REMOVED lines=12> */
.L_x_7188:
[----:B------:R-:W-:Y:S05]  /*26370*/  BSYNC B0 ;  /* 0x0000000000007941 */ /* 0x000fea0003800000 */
.L_x_7078:
[----:B------:R-:W-:-:S03]  /*26380*/  UMOV UR4, 0xffffffff ;  /* 0xffffffff00047882 */ /* 0x000fc60000000000 */
[----:B------:R-:W-:Y:S05]  /*26390*/  BRA.DIV UR4, `(.L_x_7080) ;  /* 0x00000032043c7947 */ /* 0x000fea000b800000 */
[----:B------:R-:W1:Y:S02]  /*263a0*/  S2R R2, SR_TID.X ;  /* 0x0000000000027919 */ /* 0x000e640000002100 */
[----:B-1----:R-:W-:-:S04]  /*263b0*/  SHF.R.U32.HI R2, RZ, 0x5, R2 ;  /* 0x00000005ff027819 */ /* 0x002fc80000011602 */
[----:B------:R-:W-:-:S05]  /*263c0*/  LOP3.LUT R2, R2, 0x3, RZ, 0xc0, !PT ;  /* 0x0000000302027812 */ /* 0x000fca00078ec0ff */
[----:B------:R1:W3:Y:S02]  /*263d0*/  SHFL.IDX PT, R14, R2, RZ, 0x1f ;  /* 0x00001fff020e7589 */ /* 0x0002e400000e0000 */
.L_x_7191:
[----:B---3--:R-:W-:-:S13]  /*263e0*/  ISETP.NE.AND P0, PT, R14, RZ, PT ;  /* 0x000000ff0e00720c */ /* 0x008fda0003f05270 */
[----:B------:R-:W-:Y:S05]  /*263f0*/  @P0 BRA `(.L_x_6679) ;  /* 0x0000000000940947 */ /* 0x000fea0003800000 */
[----:B------:R-:W-:-:S03]  /*26400*/  UMOV UR4, 0xffffffff ;  /* 0xffffffff00047882 */ /* 0x000fc60000000000 */
[----:B------:R-:W-:Y:S05]  /*26410*/  BRA.DIV UR4, `(.L_x_7081) ;  /* 0x0000003204507947 */ /* 0x000fea000b800000 */
[----:B------:R-:W-:-:S13]  /*26420*/  ELECT P6, URZ, PT ;  /* 0x00000000003f782f */ /* 0x000fda00038c0000 */
.L_x_7194:
[----:B------:R-:W-:Y:S05]  /*26430*/  @!P6 BRA `(.L_x_6679) ;  /* 0x000000000084e947 */ /* 0x000fea0003800000 */
[----:B------:R-:W-:-:S06]  /*26440*/  ULOP3.LUT UR4, UR36, 0x2, URZ, 0xfc, !UPT ;  /* 0x0000000224047892 */ /* 0x000fcc000f8efc3f */
[----:B-1----:R-:W-:-:S05]  /*26450*/  IMAD.U32 R2, RZ, RZ, UR4 ;  /* 0x00000004ff027e24 */ /* 0x002fca000f8e00ff */
[----:B------:R-:W-:-:S13]  /*26460*/  ISETP.NE.AND P2, PT, R2, 0x3, PT ;  /* 0x000000030200780c */ /* 0x000fda0003f45270 */
[----:B------:R-:W-:Y:S05]  /*26470*/  @!P2 BRA `(.L_x_7082) ;  /* 0x000000000004a947 */ /* 0x000fea0003800000 */
[----:B------:R-:W-:Y:S01]  /*26480*/  BPT.TRAP 0x1 ;  /* 0x000000040000795c */ /* 0x000fe20000300000 */
.L_x_7082:
        /* <DEDUP_REMOVED lines=14> */
.L_x_7195:
[----:B------:R-:W1:Y:S02]  /*26570*/  SYNCS.PHASECHK.TRANS64.TRYWAIT P0, [R7+URZ], R2 ;  /* 0x00000002070075a7 */ /* 0x000e64000800017f */
[----:B-1----:R-:W-:Y:S05]  /*26580*/  @!P0 BRA `(.L_x_7084) ;  /* 0x0000003000288947 */ /* 0x002fea0003800000 */
.L_x_7196:
[----:B------:R-:W-:Y:S05]  /*26590*/  @!P2 BRA `(.L_x_7085) ;  /* 0x000000000004a947 */ /* 0x000fea0003800000 */
[----:B------:R-:W-:Y:S01]  /*265a0*/  BPT.TRAP 0x1 ;  /* 0x000000040000795c */ /* 0x000fe20000300000 */
.L_x_7085:
[----:B------:R-:W3:Y:S01]  /*265b0*/  LDL.LU R4, [R1+0x8] ;  /* 0x0000080001047983 */ /* 0x000ee20000300800 */
[----:B------:R-:W-:-:S04]  /*265c0*/  VIADD R0, R0, 0x38860 ;  /* 0x0003886000007836 */ /* 0x000fc80000000000 */
[----:B---3--:R-:W-:-:S04]  /*265d0*/  IMAD R4, R4, 0x8, R0 ;  /* 0x0000000804047824 */ /* 0x008fc800078e0200 */
[----:B------:R-:W3:Y:S02]  /*265e0*/  SYNCS.PHASECHK.TRANS64.TRYWAIT P0, [R4+URZ], R5 ;  /* 0x00000005040075a7 */ /* 0x000ee4000800017f */
[----:B---3--:R-:W-:Y:S05]  /*265f0*/  @!P0 BRA `(.L_x_7086) ;  /* 0x0000003000208947 */ /* 0x008fea0003800000 */
.L_x_7197:
[----:B------:R-:W-:-:S07]  /*26600*/  IMAD R3, R3, 0x8, R0 ;  /* 0x0000000803037824 */ /* 0x000fce00078e0200 */
.L_x_7087:
[----:B----4-:R4:W0:Y:S02]  /*26610*/  SYNCS.PHASECHK.TRANS64.TRYWAIT P0, [R3+URZ], R2 ;  /* 0x00000002030075a7 */ /* 0x010824000800017f */
[----:B0-----:R-:W-:Y:S05]  /*26620*/  @!P0 NANOSLEEP.SYNCS 0x989680 ;  /* 0x009896800000895d */ /* 0x001fea0003900000 */
[----:B------:R-:W0:Y:S02]  /*26630*/  @!P0 SYNCS.PHASECHK.TRANS64 P0, [R3+URZ], R2 ;  /* 0x00000002030085a7 */ /* 0x000e24000800007f */
[----:B0-----:R-:W-:Y:S05]  /*26640*/  @!P0 BRA `(.L_x_7087) ;  /* 0xfffffffc00f08947 */ /* 0x001fea000383ffff */
.L_x_6679:
[----:B------:R-:W-:Y:S05]  /*26650*/  BSYNC B9 ;  /* 0x0000000000097941 */ /* 0x000fea0003800000 */
.L_x_6676:
[----:B------:R-:W-:Y:S05]  /*26660*/  EXIT ;  /* 0x000000000000794d */ /* 0x000fea0003800000 */
.L_x_6703:
[----:B0-----:R0:W1:Y:S02]  /*26670*/  SYNCS.PHASECHK.TRANS64.TRYWAIT P5, [R64+URZ+0x38890], R73 ;  /* 0x03889049400075a7 */ /* 0x00106400080a017f */
[----:B-1----:R-:W-:Y:S05]  /*26680*/  @!P5 NANOSLEEP.SYNCS 0x989680 ;  /* 0x009896800000d95d */ /* 0x002fea0003900000 */
[----:B------:R-:W1:Y:S02]  /*26690*/  @!P5 SYNCS.PHASECHK.TRANS64 P5, [R64+URZ+0x38890], R73 ;  /* 0x038890494000d5a7 */ /* 0x000e6400080a007f */
[----:B-1----:R-:W-:Y:S05]  /*266a0*/  @!P5 BRA `(.L_x_6703) ;  /* 0xfffffffc00f0d947 */ /* 0x002fea000383ffff */
[----:B------:R-:W-:Y:S05]  /*266b0*/  BRA `(.L_x_7088) ;  /* 0xfffffdc000ec7947 */ /* 0x000fea000383ffff */
.L_x_6713:
[----:B-1----:R1:W2:Y:S02]  /*266c0*/  SYNCS.PHASECHK.TRANS64.TRYWAIT P5, [R64+URZ+0x38890], R73 ;  /* 0x03889049400075a7 */ /* 0x0022a400080a017f */
[----:B--2---:R-:W-:Y:S05]  /*266d0*/  @!P5 NANOSLEEP.SYNCS 0x989680 ;  /* 0x009896800000d95d */ /* 0x004fea0003900000 */
[----:B------:R-:W2:Y:S02]  /*266e0*/  @!P5 SYNCS.PHASECHK.TRANS64 P5, [R64+URZ+0x38890], R73 ;  /* 0x038890494000d5a7 */ /* 0x000ea400080a007f */
[----:B--2---:R-:W-:Y:S05]  /*266f0*/  @!P5 BRA `(.L_x_6713) ;  /* 0xfffffffc00f0d947 */ /* 0x004fea000383ffff */
[----:B------:R-:W-:Y:S05]  /*26700*/  BRA `(.L_x_7089) ;  /* 0xfffffdcc00487947 */ /* 0x000fea000383ffff */
.L_x_6718:
[----:B0-----:R0:W1:Y:S02]  /*26710*/  SYNCS.PHASECHK.TRANS64.TRYWAIT P5, [R64+URZ+0x38890], R73 ;  /* 0x03889049400075a7 */ /* 0x00106400080a017f */
[----:B-1----:R-:W-:Y:S05]  /*26720*/  @!P5 NANOSLEEP.SYNCS 0x989680 ;  /* 0x009896800000d95d */ /* 0x002fea0003900000 */
[----:B------:R-:W1:Y:S02]  /*26730*/  @!P5 SYNCS.PHASECHK.TRANS64 P5, [R64+URZ+0x38890], R73 ;  /* 0x038890494000d5a7 */ /* 0x000e6400080a007f */
[----:B-1----:R-:W-:Y:S05]  /*26740*/  @!P5 BRA `(.L_x_6718) ;  /* 0xfffffffc00f0d947 */ /* 0x002fea000383ffff */
[----:B------:R-:W-:Y:S05]  /*26750*/  BRA `(.L_x_7090) ;  /* 0xfffffdd4005c7947 */ /* 0x000fea000383ffff */
.L_x_6722:
[----:B--2---:R2:W0:Y:S02]  /*26760*/  SYNCS.PHASECHK.TRANS64.TRYWAIT P0, [R64+URZ+0x388b0], R73 ;  /* 0x0388b049400075a7 */ /* 0x004424000800017f */
[----:B0-----:R-:W-:Y:S05]  /*26770*/  @!P0 NANOSLEEP.SYNCS 0x989680 ;  /* 0x009896800000895d */ /* 0x001fea0003900000 */
[----:B------:R-:W0:Y:S02]  /*26780*/  @!P0 SYNCS.PHASECHK.TRANS64 P0, [R64+URZ+0x388b0], R73 ;  /* 0x0388b049400085a7 */ /* 0x000e24000800007f */
[----:B0-----:R-:W-:Y:S05]  /*26790*/  @!P0 BRA `(.L_x_6722) ;  /* 0xfffffffc00f08947 */ /* 0x001fea000383ffff */
[----:B------:R-:W-:Y:S05]  /*267a0*/  BRA `(.L_x_7091) ;  /* 0xfffffdd400d47947 */ /* 0x000fea000383ffff */
.L_x_6761:
        /* <DEDUP_REMOVED lines=8> */
.L_x_7093:
[----:B------:R-:W-:Y:S05]  /*26830*/  BSYNC B1 ;  /* 0x0000000000017941 */ /* 0x000fea0003800000 */
.L_x_7092:
        /* <DEDUP_REMOVED lines=8> */
.L_x_7094:
[----:B------:R-:W-:Y:S02]  /*268c0*/  IMAD.MOV.U32 R13, RZ, RZ, R7 ;  /* 0x000000ffff0d7224 */ /* 0x000fe400078e0007 */
[----:B------:R-:W-:-:S07]  /*268d0*/  IMAD.MOV.U32 R2, RZ, RZ, R14 ;  /* 0x000000ffff027224 */ /* 0x000fce00078e000e */
[----:B------:R-:W-:Y:S05]  /*268e0*/  WARPSYNC.COLLECTIVE R15, `(.L_x_7095) ;  /* 0x000000000f087348 */ /* 0x000fea0003c00000 */
[----:B------:R0:W1:Y:S02]  /*268f0*/  SHFL.IDX P6, R14, R13, R12, R11 ;  /* 0x0000000c0d0e7389 */ /* 0x00006400000c000b */
[----:B01----:R-:W-:Y:S01]  /*26900*/  ENDCOLLECTIVE ;  /* 0x000000000000791b */ /* 0x003fe20003800000 */
.L_x_7095:
[----:B------:R-:W-:Y:S02]  /*26910*/  IMAD.MOV.U32 R13, RZ, RZ, R6 ;  /* 0x000000ffff0d7224 */ /* 0x000fe400078e0006 */
[----:B------:R-:W-:-:S07]  /*26920*/  IMAD.MOV.U32 R5, RZ, RZ, R14 ;  /* 0x000000ffff057224 */ /* 0x000fce00078e000e */
[----:B------:R-:W-:Y:S05]  /*26930*/  WARPSYNC.COLLECTIVE R15, `(.L_x_7096) ;  /* 0x000000000f087348 */ /* 0x000fea0003c00000 */
[----:B------:R0:W1:Y:S02]  /*26940*/  SHFL.IDX P6, R14, R13, R12, R11 ;  /* 0x0000000c0d0e7389 */ /* 0x00006400000c000b */
[----:B01----:R-:W-:Y:S01]  /*26950*/  ENDCOLLECTIVE ;  /* 0x000000000000791b */ /* 0x003fe20003800000 */
.L_x_7096:
[----:B------:R-:W-:Y:S05]  /*26960*/  BRA `(.L_x_7097) ;  /* 0xfffffe0c00607947 */ /* 0x000fea000383ffff */
.L_x_6764:
[----:B------:R-:W-:Y:S01]  /*26970*/  BSSY B1, `(.L_x_7098) ;  /* 0x0000008000017945 */ /* 0x000fe20003800000 */
[----:B------:R-:W-:Y:S02]  /*26980*/  IMAD.MOV.U32 R13, RZ, RZ, R4 ;  /* 0x000000ffff0d7224 */ /* 0x000fe400078e0004 */
[----:B------:R-:W-:Y:S02]  /*26990*/  IMAD.MOV.U32 R12, RZ, RZ, 0x1 ;  /* 0x00000001ff0c7424 */ /* 0x000fe400078e00ff */
[----:B------:R-:W-:Y:S02]  /*269a0*/  IMAD.MOV.U32 R11, RZ, RZ, 0x1c1f ;  /* 0x00001c1fff0b7424 */ /* 0x000fe400078e00ff */
[----:B------:R-:W-:-:S07]  /*269b0*/  IMAD.MOV.U32 R15, RZ, RZ, -0x1 ;  /* 0xffffffffff0f7424 */ /* 0x000fce00078e00ff */
[----:B0---4-:R-:W-:Y:S05]  /*269c0*/  WARPSYNC.COLLECTIVE R15, `(.L_x_7099) ;  /* 0x000000000f087348 */ /* 0x011fea0003c00000 */
[----:B----4-:R1:W2:Y:S02]  /*269d0*/  SHFL.IDX P6, R14, R13, R12, R11 ;  /* 0x0000000c0d0e7389 */ /* 0x0102a400000c000b */
[----:B012---:R-:W-:Y:S01]  /*269e0*/  ENDCOLLECTIVE ;  /* 0x000000000000791b */ /* 0x007fe20003800000 */
.L_x_7099:
[----:B------:R-:W-:Y:S05]  /*269f0*/  BSYNC B1 ;  /* 0x0000000000017941 */ /* 0x000fea0003800000 */
.L_x_7098:
        /* <DEDUP_REMOVED lines=8> */
.L_x_7100:
[----:B------:R-:W-:Y:S02]  /*26a80*/  IMAD.MOV.U32 R13, RZ, RZ, R7 ;  /* 0x000000ffff0d7224 */ /* 0x000fe400078e0007 */
[----:B------:R-:W-:-:S07]  /*26a90*/  IMAD.MOV.U32 R2, RZ, RZ, R14 ;  /* 0x000000ffff027224 */ /* 0x000fce00078e000e */
[----:B------:R-:W-:Y:S05]  /*26aa0*/  WARPSYNC.COLLECTIVE R15, `(.L_x_7101) ;  /* 0x000000000f087348 */ /* 0x000fea0003c00000 */
[----:B------:R0:W1:Y:S02]  /*26ab0*/  SHFL.IDX P6, R14, R13, R12, R11 ;  /* 0x0000000c0d0e7389 */ /* 0x00006400000c000b */
[----:B01----:R-:W-:Y:S01]  /*26ac0*/  ENDCOLLECTIVE ;  /* 0x000000000000791b */ /* 0x003fe20003800000 */
.L_x_7101:
[----:B------:R-:W-:Y:S02]  /*26ad0*/  IMAD.MOV.U32 R13, RZ, RZ, R6 ;  /* 0x000000ffff0d7224 */ /* 0x000fe400078e0006 */
[----:B------:R-:W-:-:S07]  /*26ae0*/  IMAD.MOV.U32 R5, RZ, RZ, R14 ;  /* 0x000000ffff057224 */ /* 0x000fce00078e000e */
[----:B------:R-:W-:Y:S05]  /*26af0*/  WARPSYNC.COLLECTIVE R15, `(.L_x_7102) ;  /* 0x000000000f087348 */ /* 0x000fea0003c00000 */
[----:B------:R0:W1:Y:S02]  /*26b00*/  SHFL.IDX P6, R14, R13, R12, R11 ;  /* 0x0000000c0d0e7389 */ /* 0x00006400000c000b */
[----:B01----:R-:W-:Y:S01]  /*26b10*/  ENDCOLLECTIVE ;  /* 0x000000000000791b */ /* 0x003fe20003800000 */
.L_x_7102:
[----:B------:R-:W-:Y:S05]  /*26b20*/  BRA `(.L_x_7103) ;  /* 0xfffffe0c00b87947 */ /* 0x000fea000383ffff */
.L_x_6768:
[----:B0-----:R0:W1:Y:S02]  /*26b30*/  SYNCS.PHASECHK.TRANS64.TRYWAIT P0, [R18+URZ+0x38800], R21 ;  /* 0x03880015120075a7 */ /* 0x001064000800017f */
[----:B-1----:R-:W-:Y:S05]  /*26b40*/  @!P0 NANOSLEEP.SYNCS 0x989680 ;  /* 0x009896800000895d */ /* 0x002fea0003900000 */
[----:B------:R-:W1:Y:S02]  /*26b50*/  @!P0 SYNCS.PHASECHK.TRANS64 P0, [R18+URZ+0x38800], R21 ;  /* 0x03880015120085a7 */ /* 0x000e64000800007f */
[----:B-1----:R-:W-:Y:S05]  /*26b60*/  @!P0 BRA `(.L_x_6768) ;  /* 0xfffffffc00f08947 */ /* 0x002fea000383ffff */
[----:B------:R-:W-:Y:S05]  /*26b70*/  BRA `(.L_x_7104) ;  /* 0xfffffe1000987947 */ /* 0x000fea000383ffff */
.L_x_6776:
        /* <DEDUP_REMOVED lines=8> */
.L_x_7106:
[----:B------:R-:W-:Y:S05]  /*26c00*/  BSYNC B1 ;  /* 0x0000000000017941 */ /* 0x000fea0003800000 */
.L_x_7105:
        /* <DEDUP_REMOVED lines=8> */
.L_x_7107:
[----:B------:R-:W-:Y:S02]  /*26c90*/  IMAD.MOV.U32 R13, RZ, RZ, R7 ;  /* 0x000000ffff0d7224 */ /* 0x000fe400078e0007 */
[----:B------:R-:W-:-:S07]  /*26ca0*/  IMAD.MOV.U32 R2, RZ, RZ, R14 ;  /* 0x000000ffff027224 */ /* 0x000fce00078e000e */
[----:B------:R-:W-:Y:S05]  /*26cb0*/  WARPSYNC.COLLECTIVE R15, `(.L_x_7108) ;  /* 0x000000000f087348 */ /* 0x000fea0003c00000 */
[----:B------:R0:W1:Y:S02]  /*26cc0*/  SHFL.IDX P6, R14, R13, R12, R11 ;  /* 0x0000000c0d0e7389 */ /* 0x00006400000c000b */
[----:B01----:R-:W-:Y:S01]  /*26cd0*/  ENDCOLLECTIVE ;  /* 0x000000000000791b */ /* 0x003fe20003800000 */
.L_x_7108:
[----:B------:R-:W-:Y:S02]  /*26ce0*/  IMAD.MOV.U32 R13, RZ, RZ, R8 ;  /* 0x000000ffff0d7224 */ /* 0x000fe400078e0008 */
[----:B------:R-:W-:-:S07]  /*26cf0*/  IMAD.MOV.U32 R5, RZ, RZ, R14 ;  /* 0x000000ffff057224 */ /* 0x000fce00078e000e */
[----:B------:R-:W-:Y:S05]  /*26d00*/  WARPSYNC.COLLECTIVE R15, `(.L_x_7109) ;  /* 0x000000000f087348 */ /* 0x000fea0003c00000 */
[----:B------:R0:W1:Y:S02]  /*26d10*/  SHFL.IDX P6, R14, R13, R12, R11 ;  /* 0x0000000c0d0e7389 */ /* 0x00006400000c000b */
[----:B01----:R-:W-:Y:S01]  /*26d20*/  ENDCOLLECTIVE ;  /* 0x000000000000791b */ /* 0x003fe20003800000 */
.L_x_7109:
[----:B------:R-:W-:Y:S05]  /*26d30*/  BRA `(.L_x_7110) ;  /* 0xfffffe1c00b07947 */ /* 0x000fea000383ffff */
.L_x_6779:
        /* <DEDUP_REMOVED lines=8> */
.L_x_7112:
[----:B------:R-:W-:Y:S05]  /*26dc0*/  BSYNC B1 ;  /* 0x0000000000017941 */ /* 0x000fea0003800000 */
.L_x_7111:
        /* <DEDUP_REMOVED lines=8> */
.L_x_7113:
[----:B------:R-:W-:Y:S02]  /*26e50*/  IMAD.MOV.U32 R13, RZ, RZ, R7 ;  /* 0x000000ffff0d7224 */ /* 0x000fe400078e0007 */
[----:B------:R-:W-:-:S07]  /*26e60*/  IMAD.MOV.U32 R2, RZ, RZ, R14 ;  /* 0x000000ffff027224 */ /* 0x000fce00078e000e */
[----:B------:R-:W-:Y:S05]  /*26e70*/  WARPSYNC.COLLECTIVE R15, `(.L_x_7114) ;  /* 0x000000000f087348 */ /* 0x000fea0003c00000 */
[----:B------:R0:W1:Y:S02]  /*26e80*/  SHFL.IDX P6, R14, R13, R12, R11 ;  /* 0x0000000c0d0e7389 */ /* 0x00006400000c000b */
[----:B01----:R-:W-:Y:S01]  /*26e90*/  ENDCOLLECTIVE ;  /* 0x000000000000791b */ /* 0x003fe20003800000 */
.L_x_7114:
[----:B------:R-:W-:Y:S02]  /*26ea0*/  IMAD.MOV.U32 R13, RZ, RZ, R8 ;  /* 0x000000ffff0d7224 */ /* 0x000fe400078e0008 */
[----:B------:R-:W-:-:S07]  /*26eb0*/  IMAD.MOV.U32 R7, RZ, RZ, R14 ;  /* 0x000000ffff077224 */ /* 0x000fce00078e000e */
[----:B------:R-:W-:Y:S05]  /*26ec0*/  WARPSYNC.COLLECTIVE R15, `(.L_x_7115) ;  /* 0x000000000f087348 */ /* 0x000fea0003c00000 */
[----:B------:R0:W1:Y:S02]  /*26ed0*/  SHFL.IDX P6, R14, R13, R12, R11 ;  /* 0x0000000c0d0e7389 */ /* 0x00006400000c000b */
[----:B01----:R-:W-:Y:S01]  /*26ee0*/  ENDCOLLECTIVE ;  /* 0x000000000000791b */ /* 0x003fe20003800000 */
.L_x_7115:
[----:B------:R-:W-:Y:S05]  /*26ef0*/  BRA `(.L_x_7116) ;  /* 0xfffffe1c00d87947 */ /* 0x000fea000383ffff */
.L_x_6783:
[----:B0-----:R0:W1:Y:S02]  /*26f00*/  SYNCS.PHASECHK.TRANS64.TRYWAIT P1, [R18+URZ+0x38800], R13 ;  /* 0x0388000d120075a7 */ /* 0x001064000802017f */
[----:B-1----:R-:W-:Y:S05]  /*26f10*/  @!P1 NANOSLEEP.SYNCS 0x989680 ;  /* 0x009896800000995d */ /* 0x002fea0003900000 */
[----:B------:R-:W1:Y:S02]  /*26f20*/  @!P1 SYNCS.PHASECHK.TRANS64 P1, [R18+URZ+0x38800], R13 ;  /* 0x0388000d120095a7 */ /* 0x000e64000802007f */
[----:B-1----:R-:W-:Y:S05]  /*26f30*/  @!P1 BRA `(.L_x_6783) ;  /* 0xfffffffc00f09947 */ /* 0x002fea000383ffff */
[----:B------:R-:W-:Y:S05]  /*26f40*/  BRA `(.L_x_7117) ;  /* 0xfffffe20006c7947 */ /* 0x000fea000383ffff */
.L_x_6789:
[----:B-1----:R1:W2:Y:S02]  /*26f50*/  SYNCS.PHASECHK.TRANS64.TRYWAIT P1, [R0+URZ+0x38830], R9 ;  /* 0x03883009000075a7 */ /* 0x0022a4000802017f */
[----:B--2---:R-:W-:Y:S05]  /*26f60*/  @!P1 NANOSLEEP.SYNCS 0x989680 ;  /* 0x009896800000995d */ /* 0x004fea0003900000 */
[----:B------:R-:W2:Y:S02]  /*26f70*/  @!P1 SYNCS.PHASECHK.TRANS64 P1, [R0+URZ+0x38830], R9 ;  /* 0x03883009000095a7 */ /* 0x000ea4000802007f */
[----:B--2---:R-:W-:Y:S05]  /*26f80*/  @!P1 BRA `(.L_x_6789) ;  /* 0xfffffffc00f09947 */ /* 0x004fea000383ffff */
[----:B------:R-:W-:Y:S05]  /*26f90*/  BRA `(.L_x_6788) ;  /* 0xfffffe2c00c47947 */ /* 0x000fea000383ffff */
.L_x_6791:
[----:B--2---:R2:W3:Y:S02]  /*26fa0*/  SYNCS.PHASECHK.TRANS64.TRYWAIT P1, [R18+URZ+0x38810], R3 ;  /* 0x03881003120075a7 */ /* 0x0044e4000802017f */
[----:B---3--:R-:W-:Y:S05]  /*26fb0*/  @!P1 NANOSLEEP.SYNCS 0x989680 ;  /* 0x009896800000995d */ /* 0x008fea0003900000 */
[----:B------:R-:W3:Y:S02]  /*26fc0*/  @!P1 SYNCS.PHASECHK.TRANS64 P1, [R18+URZ+0x38810], R3 ;  /* 0x03881003120095a7 */ /* 0x000ee4000802007f */
[----:B---3--:R-:W-:Y:S05]  /*26fd0*/  @!P1 BRA `(.L_x_6791) ;  /* 0xfffffffc00f09947 */ /* 0x008fea000383ffff */
[----:B------:R-:W-:Y:S05]  /*26fe0*/  BRA `(.L_x_7118) ;  /* 0xfffffe3000747947 */ /* 0x000fea000383ffff */
.L_x_6795:
[----:B----4-:R4:W0:Y:S02]  /*26ff0*/  SYNCS.PHASECHK.TRANS64.TRYWAIT P2, [R0+URZ+0x38850], R9 ;  /* 0x03885009000075a7 */ /* 0x010824000804017f */
[----:B0-----:R-:W-:Y:S05]  /*27000*/  @!P2 NANOSLEEP.SYNCS 0x989680 ;  /* 0x009896800000a95d */ /* 0x001fea0003900000 */
[----:B------:R-:W0:Y:S02]  /*27010*/  @!P2 SYNCS.PHASECHK.TRANS64 P2, [R0+URZ+0x38850], R9 ;  /* 0x038850090000a5a7 */ /* 0x000e24000804007f */
[----:B0-----:R-:W-:Y:S05]  /*27020*/  @!P2 BRA `(.L_x_6795) ;  /* 0xfffffffc00f0a947 */ /* 0x001fea000383ffff */
[----:B------:R-:W-:Y:S05]  /*27030*/  BRA `(.L_x_6794) ;  /* 0xfffffe3000987947 */ /* 0x000fea000383ffff */
.L_x_6815:
[----:B-1----:R1:W2:Y:S02]  /*27040*/  SYNCS.PHASECHK.TRANS64.TRYWAIT P3, [R201+URZ+0x38830], R14 ;  /* 0x0388300ec90075a7 */ /* 0x0022a4000806017f */
[----:B--2---:R-:W-:Y:S05]  /*27050*/  @!P3 NANOSLEEP.SYNCS 0x989680 ;  /* 0x009896800000b95d */ /* 0x004fea0003900000 */
[----:B------:R-:W2:Y:S02]  /*27060*/  @!P3 SYNCS.PHASECHK.TRANS64 P3, [R201+URZ+0x38830], R14 ;  /* 0x0388300ec900b5a7 */ /* 0x000ea4000806007f */
[----:B--2---:R-:W-:Y:S05]  /*27070*/  @!P3 BRA `(.L_x_6815) ;  /* 0xfffffffc00f0b947 */ /* 0x004fea000383ffff */
[----:B------:R-:W-:Y:S05]  /*27080*/  BRA `(.L_x_6814) ;  /* 0xfffffe6800547947 */ /* 0x000fea000383ffff */
.L_x_6820:
[----:B---3--:R3:W4:Y:S02]  /*27090*/  SYNCS.PHASECHK.TRANS64.TRYWAIT P3, [R201+URZ+0x38850], R14 ;  /* 0x0388500ec90075a7 */ /* 0x008724000806017f */
[----:B----4-:R-:W-:Y:S05]  /*270a0*/  @!P3 NANOSLEEP.SYNCS 0x989680 ;  /* 0x009896800000b95d */ /* 0x010fea0003900000 */
[----:B------:R-:W4:Y:S02]  /*270b0*/  @!P3 SYNCS.PHASECHK.TRANS64 P3, [R201+URZ+0x38850], R14 ;  /* 0x0388500ec900b5a7 */ /* 0x000f24000806007f */
[----:B----4-:R-:W-:Y:S05]  /*270c0*/  @!P3 BRA `(.L_x_6820) ;  /* 0xfffffffc00f0b947 */ /* 0x010fea000383ffff */
[----:B------:R-:W-:Y:S05]  /*270d0*/  BRA `(.L_x_6819) ;  /* 0xfffffe6800f07947 */ /* 0x000fea000383ffff */
.L_x_6841:
[----:B-1----:R1:W2:Y:S02]  /*270e0*/  SYNCS.PHASECHK.TRANS64.TRYWAIT P3, [R15+URZ+0x38830], R9 ;  /* 0x038830090f0075a7 */ /* 0x0022a4000806017f */
[----:B--2---:R-:W-:Y:S05]  /*270f0*/  @!P3 NANOSLEEP.SYNCS 0x989680 ;  /* 0x009896800000b95d */ /* 0x004fea0003900000 */
[----:B------:R-:W2:Y:S02]  /*27100*/  @!P3 SYNCS.PHASECHK.TRANS64 P3, [R15+URZ+0x38830], R9 ;  /* 0x038830090f00b5a7 */ /* 0x000ea4000806007f */
[----:B--2---:R-:W-:Y:S05]  /*27110*/  @!P3 BRA `(.L_x_6841) ;  /* 0xfffffffc00f0b947 */ /* 0x004fea000383ffff */
[----:B------:R-:W-:Y:S05]  /*27120*/  BRA `(.L_x_6840) ;  /* 0xfffffea800387947 */ /* 0x000fea000383ffff */
.L_x_6846:
[----:B---3--:R3:W4:Y:S02]  /*27130*/  SYNCS.PHASECHK.TRANS64.TRYWAIT P3, [R15+URZ+0x38850], R9 ;  /* 0x038850090f0075a7 */ /* 0x008724000806017f */
[----:B----4-:R-:W-:Y:S05]  /*27140*/  @!P3 NANOSLEEP.SYNCS 0x989680 ;  /* 0x009896800000b95d */ /* 0x010fea0003900000 */
[----:B------:R-:W4:Y:S02]  /*27150*/  @!P3 SYNCS.PHASECHK.TRANS64 P3, [R15+URZ+0x38850], R9 ;  /* 0x038850090f00b5a7 */ /* 0x000f24000806007f */
[----:B----4-:R-:W-:Y:S05]  /*27160*/  @!P3 BRA `(.L_x_6846) ;  /* 0xfffffffc00f0b947 */ /* 0x010fea000383ffff */
[----:B------:R-:W-:Y:S05]  /*27170*/  BRA `(.L_x_6845) ;  /* 0xfffffea800d47947 */ /* 0x000fea000383ffff */
.L_x_6854:
[----:B-1----:R1:W2:Y:S02]  /*27180*/  SYNCS.PHASECHK.TRANS64.TRYWAIT P2, [R21+URZ+0x38830], R9 ;  /* 0x03883009150075a7 */ /* 0x0022a4000804017f */
[----:B--2---:R-:W-:Y:S05]  /*27190*/  @!P2 NANOSLEEP.SYNCS 0x989680 ;  /* 0x009896800000a95d */ /* 0x004fea0003900000 */
[----:B------:R-:W2:Y:S02]  /*271a0*/  @!P2 SYNCS.PHASECHK.TRANS64 P2, [R21+URZ+0x38830], R9 ;  /* 0x038830091500a5a7 */ /* 0x000ea4000804007f */
[----:B--2---:R-:W-:Y:S05]  /*271b0*/  @!P2 BRA `(.L_x_6854) ;  /* 0xfffffffc00f0a947 */ /* 0x004fea000383ffff */
[----:B------:R-:W-:Y:S05]  /*271c0*/  BRA `(.L_x_6853) ;  /* 0xfffffed800b87947 */ /* 0x000fea000383ffff */
.L_x_6859:
[----:B---3--:R3:W4:Y:S02]  /*271d0*/  SYNCS.PHASECHK.TRANS64.TRYWAIT P2, [R21+URZ+0x38850], R9 ;  /* 0x03885009150075a7 */ /* 0x008724000804017f */
[----:B----4-:R-:W-:Y:S05]  /*271e0*/  @!P2 NANOSLEEP.SYNCS 0x989680 ;  /* 0x009896800000a95d */ /* 0x010fea0003900000 */
[----:B------:R-:W4:Y:S02]  /*271f0*/  @!P2 SYNCS.PHASECHK.TRANS64 P2, [R21+URZ+0x38850], R9 ;  /* 0x038850091500a5a7 */ /* 0x000f24000804007f */
[----:B----4-:R-:W-:Y:S05]  /*27200*/  @!P2 BRA `(.L_x_6859) ;  /* 0xfffffffc00f0a947 */ /* 0x010fea000383ffff */
[----:B------:R-:W-:Y:S05]  /*27210*/  BRA `(.L_x_6858) ;  /* 0xfffffedc00547947 */ /* 0x000fea000383ffff */
.L_x_6905:
        /* <DEDUP_REMOVED lines=11> */
.L_x_7120:
[----:B------:R-:W-:Y:S05]  /*272d0*/  BSYNC B1 ;  /* 0x0000000000017941 */ /* 0x000fea0003800000 */
.L_x_7119:
[----:B------:R-:W-:Y:S05]  /*272e0*/  BRA `(.L_x_7121) ;  /* 0xffffff6400c07947 */ /* 0x000fea000383ffff */
.L_x_6907:
[----:B------:R-:W-:Y:S01]  /*272f0*/  BSSY B1, `(.L_x_7122) ;  /* 0x0000006000017945 */ /* 0x000fe20003800000 */
[----:B------:R-:W-:-:S07]  /*27300*/  IMAD.MOV.U32 R15, RZ, RZ, -0x1 ;  /* 0xffffffffff0f7424 */ /* 0x000fce00078e00ff */
[----:B01----:R-:W-:Y:S05]  /*27310*/  WARPSYNC.COLLECTIVE R15, `(.L_x_7123) ;  /* 0x000000000f0c7348 */ /* 0x003fea0003c00000 */
[----:B------:R-:W-:Y:S02]  /*27320*/  ELECT P6, UR62, PT ;  /* 0x00000000003e782f */ /* 0x000fe400038c0000 */
[----:B------:R-:W-:Y:S01]  /*27330*/  MOV R14, UR62 ;  /* 0x0000003e000e7c02 */ /* 0x000fe20008000f00 */
[----:B01----:R-:W-:Y:S10]  /*27340*/  ENDCOLLECTIVE ;  /* 0x000000000000791b */ /* 0x003ff40003800000 */
.L_x_7123:
[----:B------:R-:W-:Y:S05]  /*27350*/  BSYNC B1 ;  /* 0x0000000000017941 */ /* 0x000fea0003800000 */
.L_x_7122:
[----:B------:R-:W-:Y:S05]  /*27360*/  BRA `(.L_x_6906) ;  /* 0xffffff6400b87947 */ /* 0x000fea000383ffff */
.L_x_6909:
[----:B-1----:R-:W2:Y:S02]  /*27370*/  LDL R5, [R1] ;  /* 0x0000000001057983 */ /* 0x002ea40000100800 */
[----:B--2---:R1:W2:Y:S02]  /*27380*/  SYNCS.PHASECHK.TRANS64.TRYWAIT P0, [R5+URZ+0x38820], R4 ;  /* 0x03882004050075a7 */ /* 0x0042a4000800017f */
[----:B--2---:R-:W-:Y:S05]  /*27390*/  @!P0 NANOSLEEP.SYNCS 0x989680 ;  /* 0x009896800000895d */ /* 0x004fea0003900000 */
[----:B------:R-:W2:Y:S02]  /*273a0*/  @!P0 SYNCS.PHASECHK.TRANS64 P0, [R5+URZ+0x38820], R4 ;  /* 0x03882004050085a7 */ /* 0x000ea4000800007f */
[----:B--2---:R-:W-:Y:S05]  /*273b0*/  @!P0 BRA `(.L_x_6909) ;  /* 0xfffffffc00ec8947 */ /* 0x004fea000383ffff */
[----:B------:R-:W-:Y:S05]  /*273c0*/  BRA `(.L_x_7124) ;  /* 0xffffff6400c87947 */ /* 0x000fea000383ffff */
.L_x_6913:
[----:B-1----:R1:W2:Y:S02]  /*273d0*/  SYNCS.PHASECHK.TRANS64.TRYWAIT P0, [R5+URZ+0x388a0], R9 ;  /* 0x0388a009050075a7 */ /* 0x0022a4000800017f */
[----:B--2---:R-:W-:Y:S05]  /*273e0*/  @!P0 NANOSLEEP.SYNCS 0x989680 ;  /* 0x009896800000895d */ /* 0x004fea0003900000 */
[----:B------:R-:W2:Y:S02]  /*273f0*/  @!P0 SYNCS.PHASECHK.TRANS64 P0, [R5+URZ+0x388a0], R9 ;  /* 0x0388a009050085a7 */ /* 0x000ea4000800007f */
[----:B--2---:R-:W-:Y:S05]  /*27400*/  @!P0 BRA `(.L_x_6913) ;  /* 0xfffffffc00f08947 */ /* 0x004fea000383ffff */
[----:B------:R-:W-:Y:S05]  /*27410*/  BRA `(.L_x_7125) ;  /* 0xffffff6400ec7947 */ /* 0x000fea000383ffff */
.L_x_6918:
[----:B--2---:R2:W3:Y:S02]  /*27420*/  SYNCS.PHASECHK.TRANS64.TRYWAIT P0, [R5+URZ+0x388c0], R9 ;  /* 0x0388c009050075a7 */ /* 0x0044e4000800017f */
[----:B---3--:R-:W-:Y:S05]  /*27430*/  @!P0 NANOSLEEP.SYNCS 0x989680 ;  /* 0x009896800000895d */ /* 0x008fea0003900000 */
[----:B------:R-:W3:Y:S02]  /*27440*/  @!P0 SYNCS.PHASECHK.TRANS64 P0, [R5+URZ+0x388c0], R9 ;  /* 0x0388c009050085a7 */ /* 0x000ee4000800007f */
[----:B---3--:R-:W-:Y:S05]  /*27450*/  @!P0 BRA `(.L_x_6918) ;  /* 0xfffffffc00f08947 */ /* 0x008fea000383ffff */
[----:B------:R-:W-:Y:S05]  /*27460*/  BRA `(.L_x_7126) ;  /* 0xffffff6800707947 */ /* 0x000fea000383ffff */
.L_x_6932:
[----:B-1----:R1:W2:Y:S02]  /*27470*/  SYNCS.PHASECHK.TRANS64.TRYWAIT P1, [R5+URZ+0x388a0], R6 ;  /* 0x0388a006050075a7 */ /* 0x0022a4000802017f */
[----:B--2---:R-:W-:Y:S05]  /*27480*/  @!P1 NANOSLEEP.SYNCS 0x989680 ;  /* 0x009896800000995d */ /* 0x004fea0003900000 */
[----:B------:R-:W2:Y:S02]  /*27490*/  @!P1 SYNCS.PHASECHK.TRANS64 P1, [R5+URZ+0x388a0], R6 ;  /* 0x0388a006050095a7 */ /* 0x000ea4000802007f */
[----:B--2---:R-:W-:Y:S05]  /*274a0*/  @!P1 BRA `(.L_x_6932) ;  /* 0xfffffffc00f09947 */ /* 0x004fea000383ffff */
[----:B------:R-:W-:Y:S05]  /*274b0*/  BRA `(.L_x_7127) ;  /* 0xffffff7000f87947 */ /* 0x000fea000383ffff */
.L_x_6937:
[----:B--2---:R2:W3:Y:S02]  /*274c0*/  SYNCS.PHASECHK.TRANS64.TRYWAIT P1, [R5+URZ+0x388c0], R6 ;  /* 0x0388c006050075a7 */ /* 0x0044e4000802017f */
[----:B---3--:R-:W-:Y:S05]  /*274d0*/  @!P1 NANOSLEEP.SYNCS 0x989680 ;  /* 0x009896800000995d */ /* 0x008fea0003900000 */
[----:B------:R-:W3:Y:S02]  /*274e0*/  @!P1 SYNCS.PHASECHK.TRANS64 P1, [R5+URZ+0x388c0], R6 ;  /* 0x0388c006050095a7 */ /* 0x000ee4000802007f */
[----:B---3--:R-:W-:Y:S05]  /*274f0*/  @!P1 BRA `(.L_x_6937) ;  /* 0xfffffffc00f09947 */ /* 0x008fea000383ffff */
[----:B------:R-:W-:Y:S05]  /*27500*/  BRA `(.L_x_7128) ;  /* 0xffffff7400787947 */ /* 0x000fea000383ffff */
.L_x_6965:
[----:B------:R-:W2:Y:S01]  /*27510*/  S2R R4, SR_TID.X ;  /* 0x0000000000047919 */ /* 0x000ea20000002100 */
[----:B------:R-:W-:Y:S01]  /*27520*/  BSSY B0, `(.L_x_7129) ;  /* 0x000000a000007945 */ /* 0x000fe20003800000 */
[----:B------:R-:W-:Y:S02]  /*27530*/  IMAD.MOV.U32 R12, RZ, RZ, RZ ;  /* 0x000000ffff0c7224 */ /* 0x000fe400078e00ff */
        /* <DEDUP_REMOVED lines=8> */
.L_x_7130:
[----:B------:R-:W-:Y:S05]  /*275c0*/  BSYNC B0 ;  /* 0x0000000000007941 */ /* 0x000fea0003800000 */
.L_x_7129:
[----:B------:R-:W-:Y:S05]  /*275d0*/  BRA `(.L_x_7131) ;  /* 0xffffff8800547947 */ /* 0x000fea000383ffff */
.L_x_6967:
[----:B------:R-:W-:Y:S01]  /*275e0*/  BSSY B0, `(.L_x_7132) ;  /* 0x0000006000007945 */ /* 0x000fe20003800000 */
[----:B------:R-:W-:-:S07]  /*275f0*/  IMAD.MOV.U32 R15, RZ, RZ, -0x1 ;  /* 0xffffffffff0f7424 */ /* 0x000fce00078e00ff */
[----:B01-3--:R-:W-:Y:S05]  /*27600*/  WARPSYNC.COLLECTIVE R15, `(.L_x_7133) ;  /* 0x000000000f0c7348 */ /* 0x00bfea0003c00000 */
[----:B------:R-:W-:Y:S02]  /*27610*/  ELECT P6, UR62, PT ;  /* 0x00000000003e782f */ /* 0x000fe400038c0000 */
[----:B------:R-:W-:Y:S01]  /*27620*/  MOV R14, UR62 ;  /* 0x0000003e000e7c02 */ /* 0x000fe20008000f00 */
[----:B01-3--:R-:W-:Y:S10]  /*27630*/  ENDCOLLECTIVE ;  /* 0x000000000000791b */ /* 0x00bff40003800000 */
.L_x_7133:
[----:B------:R-:W-:Y:S05]  /*27640*/  BSYNC B0 ;  /* 0x0000000000007941 */ /* 0x000fea0003800000 */
.L_x_7132:
[----:B------:R-:W-:Y:S05]  /*27650*/  BRA `(.L_x_7134) ;  /* 0xffffff8800607947 */ /* 0x000fea000383ffff */
.L_x_6969:
[----:B-1----:R1:W2:Y:S02]  /*27660*/  SYNCS.PHASECHK.TRANS64.TRYWAIT P0, [R0+URZ+0x38840], R2 ;  /* 0x03884002000075a7 */ /* 0x0022a4000800017f */
[----:B--2---:R-:W-:Y:S05]  /*27670*/  @!P0 NANOSLEEP.SYNCS 0x989680 ;  /* 0x009896800000895d */ /* 0x004fea0003900000 */
[----:B------:R-:W2:Y:S02]  /*27680*/  @!P0 SYNCS.PHASECHK.TRANS64 P0, [R0+URZ+0x38840], R2 ;  /* 0x03884002000085a7 */ /* 0x000ea4000800007f */
[----:B--2---:R-:W-:Y:S05]  /*27690*/  @!P0 BRA `(.L_x_6969) ;  /* 0xfffffffc00f08947 */ /* 0x004fea000383ffff */
[----:B------:R-:W-:Y:S05]  /*276a0*/  BRA `(.L_x_7135) ;  /* 0xffffff8800c87947 */ /* 0x000fea000383ffff */
.L_x_6973:
        /* <DEDUP_REMOVED lines=10> */
.L_x_7136:
[----:B------:R0:W-:Y:S01]  /*27750*/  STL [R1+0x2c], R8 ;  /* 0x00002c0801007387 */ /* 0x0001e20000100800 */
[----:B------:R-:W-:Y:S02]  /*27760*/  IMAD.MOV.U32 R13, RZ, RZ, R3 ;  /* 0x000000ffff0d7224 */ /* 0x000fe400078e0003 */
[----:B------:R-:W-:-:S07]  /*27770*/  IMAD.MOV.U32 R4, RZ, RZ, R14 ;  /* 0x000000ffff047224 */ /* 0x000fce00078e000e */
[----:B0-----:R-:W-:Y:S05]  /*27780*/  WARPSYNC.COLLECTIVE R15, `(.L_x_7137) ;  /* 0x000000000f087348 */ /* 0x001fea0003c00000 */
[----:B------:R1:W2:Y:S02]  /*27790*/  SHFL.IDX P6, R14, R13, R12, R11 ;  /* 0x0000000c0d0e7389 */ /* 0x0002a400000c000b */
[----:B012---:R-:W-:Y:S01]  /*277a0*/  ENDCOLLECTIVE ;  /* 0x000000000000791b */ /* 0x007fe20003800000 */
.L_x_7137:
[----:B------:R-:W-:Y:S02]  /*277b0*/  IMAD.MOV.U32 R13, RZ, RZ, R2 ;  /* 0x000000ffff0d7224 */ /* 0x000fe400078e0002 */
[----:B------:R-:W-:Y:S02]  /*277c0*/  IMAD.MOV.U32 R12, RZ, RZ, 0x1 ;  /* 0x00000001ff0c7424 */ /* 0x000fe400078e00ff */
[----:B------:R-:W-:-:S07]  /*277d0*/  IMAD.MOV.U32 R5, RZ, RZ, R14 ;  /* 0x000000ffff057224 */ /* 0x000fce00078e000e */
[----:B------:R-:W-:Y:S05]  /*277e0*/  WARPSYNC.COLLECTIVE R15, `(.L_x_7138) ;  /* 0x000000000f087348 */ /* 0x000fea0003c00000 */
[----:B------:R0:W1:Y:S02]  /*277f0*/  SHFL.IDX P6, R14, R13, R12, R11 ;  /* 0x0000000c0d0e7389 */ /* 0x00006400000c000b */
[----:B01----:R-:W-:Y:S01]  /*27800*/  ENDCOLLECTIVE ;  /* 0x000000000000791b */ /* 0x003fe20003800000 */
.L_x_7138:
[----:B------:R-:W-:Y:S02]  /*27810*/  IMAD.MOV.U32 R13, RZ, RZ, R3 ;  /* 0x000000ffff0d7224 */ /* 0x000fe400078e0003 */
[----:B------:R-:W-:-:S07]  /*27820*/  IMAD.MOV.U32 R6, RZ, RZ, R14 ;  /* 0x000000ffff067224 */ /* 0x000fce00078e000e */
[----:B------:R-:W-:Y:S05]  /*27830*/  WARPSYNC.COLLECTIVE R15, `(.L_x_7139) ;  /* 0x000000000f087348 */ /* 0x000fea0003c00000 */
[----:B------:R0:W1:Y:S02]  /*27840*/  SHFL.IDX P6, R14, R13, R12, R11 ;  /* 0x0000000c0d0e7389 */ /* 0x00006400000c000b */
[----:B01----:R-:W-:Y:S01]  /*27850*/  ENDCOLLECTIVE ;  /* 0x000000000000791b */ /* 0x003fe20003800000 */
.L_x_7139:
        /* <DEDUP_REMOVED lines=22> */
.L_x_7140:
        /* <DEDUP_REMOVED lines=10> */
.L_x_7141:
        /* <DEDUP_REMOVED lines=11> */
.L_x_7142:
        /* <DEDUP_REMOVED lines=14> */
.L_x_7143:
[----:B------:R-:W-:Y:S01]  /*27bf0*/  IMAD.MOV.U32 R3, RZ, RZ, R14 ;  /* 0x000000ffff037224 */ /* 0x000fe200078e000e */
[----:B------:R-:W-:Y:S06]  /*27c00*/  BRA `(.L_x_7144) ;  /* 0xffffff9000307947 */ /* 0x000fec000383ffff */
.L_x_6977:
        /* <DEDUP_REMOVED lines=28> */
.L_x_7146:
[----:B------:R-:W-:Y:S05]  /*27dd0*/  BSYNC B0 ;  /* 0x0000000000007941 */ /* 0x000fea0003800000 */
.L_x_7145:
        /* <DEDUP_REMOVED lines=12> */
.L_x_7147:
        /* <DEDUP_REMOVED lines=43> */
.L_x_7148:
        /* <DEDUP_REMOVED lines=17> */
.L_x_7149:
        /* <DEDUP_REMOVED lines=29> */
.L_x_7150:
        /* <DEDUP_REMOVED lines=13> */
.L_x_7151:
        /* <DEDUP_REMOVED lines=35> */
.L_x_7152:
[----:B------:R-:W-:Y:S02]  /*28730*/  IMAD.MOV.U32 R13, RZ, RZ, R0 ;  /* 0x000000ffff0d7224 */ /* 0x000fe400078e0000 */
[----:B------:R-:W-:-:S07]  /*28740*/  IMAD.MOV.U32 R4, RZ, RZ, R14 ;  /* 0x000000ffff047224 */ /* 0x000fce00078e000e */
[----:B------:R-:W-:Y:S05]  /*28750*/  WARPSYNC.COLLECTIVE R15, `(.L_x_7153) ;  /* 0x000000000f087348 */ /* 0x000fea0003c00000 */
[----:B------:R0:W1:Y:S02]  /*28760*/  SHFL.IDX P6, R14, R13, R12, R11 ;  /* 0x0000000c0d0e7389 */ /* 0x00006400000c000b */
[----:B01----:R-:W-:Y:S01]  /*28770*/  ENDCOLLECTIVE ;  /* 0x000000000000791b */ /* 0x003fe20003800000 */
.L_x_7153:
[----:B------:R-:W-:Y:S01]  /*28780*/  IMAD.MOV.U32 R0, RZ, RZ, R14 ;  /* 0x000000ffff007224 */ /* 0x000fe200078e000e */
[----:B------:R-:W-:Y:S06]  /*28790*/  BRA `(.L_x_7154) ;  /* 0xffffff9400147947 */ /* 0x000fec000383ffff */
.L_x_6982:
[----:B0-----:R-:W3:Y:S02]  /*287a0*/  LDL R2, [R1] ;  /* 0x0000000001027983 */ /* 0x001ee40000100800 */
[----:B---3--:R0:W3:Y:S02]  /*287b0*/  SYNCS.PHASECHK.TRANS64.TRYWAIT P0, [R2+URZ+0x38820], R0 ;  /* 0x03882000020075a7 */ /* 0x0080e4000800017f */
[----:B---3--:R-:W-:Y:S05]  /*287c0*/  @!P0 NANOSLEEP.SYNCS 0x989680 ;  /* 0x009896800000895d */ /* 0x008fea0003900000 */
[----:B------:R-:W3:Y:S02]  /*287d0*/  @!P0 SYNCS.PHASECHK.TRANS64 P0, [R2+URZ+0x38820], R0 ;  /* 0x03882000020085a7 */ /* 0x000ee4000800007f */
[----:B---3--:R-:W-:Y:S05]  /*287e0*/  @!P0 BRA `(.L_x_6982) ;  /* 0xfffffffc00ec8947 */ /* 0x008fea000383ffff */
[----:B------:R-:W-:Y:S05]  /*287f0*/  BRA `(.L_x_7155) ;  /* 0xffffff9400d47947 */ /* 0x000fea000383ffff */
.L_x_6986:
[----:B0-----:R0:W1:Y:S02]  /*28800*/  SYNCS.PHASECHK.TRANS64.TRYWAIT P0, [R0+URZ+0x38860], R2 ;  /* 0x03886002000075a7 */ /* 0x001064000800017f */
[----:B-1----:R-:W-:Y:S05]  /*28810*/  @!P0 NANOSLEEP.SYNCS 0x989680 ;  /* 0x009896800000895d */ /* 0x002fea0003900000 */
[----:B------:R-:W1:Y:S02]  /*28820*/  @!P0 SYNCS.PHASECHK.TRANS64 P0, [R0+URZ+0x38860], R2 ;  /* 0x03886002000085a7 */ /* 0x000e64000800007f */
[----:B-1----:R-:W-:Y:S05]  /*28830*/  @!P0 BRA `(.L_x_6986) ;  /* 0xfffffffc00f08947 */ /* 0x002fea000383ffff */
[----:B------:R-:W-:Y:S05]  /*28840*/  BRA `(.L_x_7156) ;  /* 0xffffff9800007947 */ /* 0x000fea000383ffff */
.L_x_7005:
[----:B-1----:R1:W3:Y:S02]  /*28850*/  SYNCS.PHASECHK.TRANS64.TRYWAIT P0, [R2+URZ+0x38840], R5 ;  /* 0x03884005020075a7 */ /* 0x0022e4000800017f */
[----:B---3--:R-:W-:Y:S05]  /*28860*/  @!P0 NANOSLEEP.SYNCS 0x989680 ;  /* 0x009896800000895d */ /* 0x008fea0003900000 */
[----:B------:R-:W3:Y:S02]  /*28870*/  @!P0 SYNCS.PHASECHK.TRANS64 P0, [R2+URZ+0x38840], R5 ;  /* 0x03884005020085a7 */ /* 0x000ee4000800007f */
[----:B---3--:R-:W-:Y:S05]  /*28880*/  @!P0 BRA `(.L_x_7005) ;  /* 0xfffffffc00f08947 */ /* 0x008fea000383ffff */
[----:B------:R-:W-:Y:S05]  /*28890*/  BRA `(.L_x_7157) ;  /* 0xffffffa4000c7947 */ /* 0x000fea000383ffff */
.L_x_7010:
[----:B0-----:R0:W3:Y:S02]  /*288a0*/  SYNCS.PHASECHK.TRANS64.TRYWAIT P0, [R2+URZ+0x38860], R5 ;  /* 0x03886005020075a7 */ /* 0x0010e4000800017f */
[----:B---3--:R-:W-:Y:S05]  /*288b0*/  @!P0 NANOSLEEP.SYNCS 0x989680 ;  /* 0x009896800000895d */ /* 0x008fea0003900000 */
[----:B------:R-:W3:Y:S02]  /*288c0*/  @!P0 SYNCS.PHASECHK.TRANS64 P0, [R2+URZ+0x38860], R5 ;  /* 0x03886005020085a7 */ /* 0x000ee4000800007f */
[----:B---3--:R-:W-:Y:S05]  /*288d0*/  @!P0 BRA `(.L_x_7010) ;  /* 0xfffffffc00f08947 */ /* 0x008fea000383ffff */
[----:B------:R-:W-:Y:S05]  /*288e0*/  BRA `(.L_x_7158) ;  /* 0xffffffa400907947 */ /* 0x000fea000383ffff */
.L_x_7025:
[----:B0-----:R0:W1:Y:S02]  /*288f0*/  SYNCS.PHASECHK.TRANS64.TRYWAIT P0, [R3+URZ+0x38840], R2 ;  /* 0x03884002030075a7 */ /* 0x001064000800017f */
[----:B-1----:R-:W-:Y:S05]  /*28900*/  @!P0 NANOSLEEP.SYNCS 0x989680 ;  /* 0x009896800000895d */ /* 0x002fea0003900000 */
[----:B------:R-:W1:Y:S02]  /*28910*/  @!P0 SYNCS.PHASECHK.TRANS64 P0, [R3+URZ+0x38840], R2 ;  /* 0x03884002030085a7 */ /* 0x000e64000800007f */
[----:B-1----:R-:W-:Y:S05]  /*28920*/  @!P0 BRA `(.L_x_7025) ;  /* 0xfffffffc00f08947 */ /* 0x002fea000383ffff */
[----:B------:R-:W-:Y:S05]  /*28930*/  BRA `(.L_x_7159) ;  /* 0xffffffb000807947 */ /* 0x000fea000383ffff */
.L_x_7030:
[----:B-1----:R1:W3:Y:S02]  /*28940*/  SYNCS.PHASECHK.TRANS64.TRYWAIT P0, [R3+URZ+0x38860], R2 ;  /* 0x03886002030075a7 */ /* 0x0022e4000800017f */
[----:B---3--:R-:W-:Y:S05]  /*28950*/  @!P0 NANOSLEEP.SYNCS 0x989680 ;  /* 0x009896800000895d */ /* 0x008fea0003900000 */
[----:B------:R-:W3:Y:S02]  /*28960*/  @!P0 SYNCS.PHASECHK.TRANS64 P0, [R3+URZ+0x38860], R2 ;  /* 0x03886002030085a7 */ /* 0x000ee4000800007f */
[----:B---3--:R-:W-:Y:S05]  /*28970*/  @!P0 BRA `(.L_x_7030) ;  /* 0xfffffffc00f08947 */ /* 0x008fea000383ffff */
[----:B------:R-:W-:Y:S05]  /*28980*/  BRA `(.L_x_7160) ;  /* 0xffffffb400007947 */ /* 0x000fea000383ffff */
.L_x_7045:
[----:B0-----:R0:W1:Y:S02]  /*28990*/  SYNCS.PHASECHK.TRANS64.TRYWAIT P0, [R3+URZ+0x38840], R2 ;  /* 0x03884002030075a7 */ /* 0x001064000800017f */
[----:B-1----:R-:W-:Y:S05]  /*289a0*/  @!P0 NANOSLEEP.SYNCS 0x989680 ;  /* 0x009896800000895d */ /* 0x002fea0003900000 */
[----:B------:R-:W1:Y:S02]  /*289b0*/  @!P0 SYNCS.PHASECHK.TRANS64 P0, [R3+URZ+0x38840], R2 ;  /* 0x03884002030085a7 */ /* 0x000e64000800007f */
[----:B-1----:R-:W-:Y:S05]  /*289c0*/  @!P0 BRA `(.L_x_7045) ;  /* 0xfffffffc00f08947 */ /* 0x002fea000383ffff */
[----:B------:R-:W-:Y:S05]  /*289d0*/  BRA `(.L_x_7161) ;  /* 0xffffffbc00cc7947 */ /* 0x000fea000383ffff */
.L_x_7050:
[----:B-1----:R1:W3:Y:S02]  /*289e0*/  SYNCS.PHASECHK.TRANS64.TRYWAIT P0, [R3+URZ+0x38860], R2 ;  /* 0x03886002030075a7 */ /* 0x0022e4000800017f */
[----:B---3--:R-:W-:Y:S05]  /*289f0*/  @!P0 NANOSLEEP.SYNCS 0x989680 ;  /* 0x009896800000895d */ /* 0x008fea0003900000 */
[----:B------:R-:W3:Y:S02]  /*28a00*/  @!P0 SYNCS.PHASECHK.TRANS64 P0, [R3+URZ+0x38860], R2 ;  /* 0x03886002030085a7 */ /* 0x000ee4000800007f */
[----:B---3--:R-:W-:Y:S05]  /*28a10*/  @!P0 BRA `(.L_x_7050) ;  /* 0xfffffffc00f08947 */ /* 0x008fea000383ffff */
[----:B------:R-:W-:Y:S05]  /*28a20*/  BRA `(.L_x_7162) ;  /* 0xffffffc000507947 */ /* 0x000fea000383ffff */
.L_x_7066:
[----:B------:R-:W-:Y:S01]  /*28a30*/  BSSY B0, `(.L_x_7163) ;  /* 0x0000008000007945 */ /* 0x000fe20003800000 */
[----:B------:R-:W-:Y:S02]  /*28a40*/  IMAD.MOV.U32 R13, RZ, RZ, R16 ;  /* 0x000000ffff0d7224 */ /* 0x000fe400078e0010 */
[----:B------:R-:W-:Y:S02]  /*28a50*/  IMAD.MOV.U32 R12, RZ, RZ, RZ ;  /* 0x000000ffff0c7224 */ /* 0x000fe400078e00ff */
[----:B0-----:R-:W-:Y:S02]  /*28a60*/  IMAD.MOV.U32 R11, RZ, RZ, 0x1f ;  /* 0x0000001fff0b7424 */ /* 0x001fe400078e00ff */
[----:B------:R-:W-:-:S07]  /*28a70*/  IMAD.MOV.U32 R15, RZ, RZ, -0x1 ;  /* 0xffffffffff0f7424 */ /* 0x000fce00078e00ff */
[----:B-12---:R-:W-:Y:S05]  /*28a80*/  WARPSYNC.COLLECTIVE R15, `(.L_x_7164) ;  /* 0x000000000f087348 */ /* 0x006fea0003c00000 */
[----:B------:R0:W3:Y:S02]  /*28a90*/  SHFL.IDX P6, R14, R13, R12, R11 ;  /* 0x0000000c0d0e7389 */ /* 0x0000e400000c000b */
[----:B0123--:R-:W-:Y:S01]  /*28aa0*/  ENDCOLLECTIVE ;  /* 0x000000000000791b */ /* 0x00ffe20003800000 */
.L_x_7164:
[----:B------:R-:W-:Y:S05]  /*28ab0*/  BSYNC B0 ;  /* 0x0000000000007941 */ /* 0x000fea0003800000 */
.L_x_7163:
        /* <DEDUP_REMOVED lines=9> */
.L_x_7165:
        /* <DEDUP_REMOVED lines=18> */
.L_x_7166:
        /* <DEDUP_REMOVED lines=8> */
.L_x_7167:
        /* <DEDUP_REMOVED lines=8> */
.L_x_7168:
        /* <DEDUP_REMOVED lines=8> */
.L_x_7169:
        /* <DEDUP_REMOVED lines=8> */
.L_x_7170:
        /* <DEDUP_REMOVED lines=9> */
.L_x_7171:
[----:B------:R-:W-:Y:S01]  /*28f00*/  IMAD.MOV.U32 R16, RZ, RZ, R14 ;  /* 0x000000ffff107224 */ /* 0x000fe200078e000e */
[----:B------:R-:W-:Y:S06]  /*28f10*/  BRA `(.L_x_7172) ;  /* 0xffffffc8008c7947 */ /* 0x000fec000383ffff */
.L_x_7071:
[----:B------:R-:W-:Y:S01]  /*28f20*/  BSSY B0, `(.L_x_7173) ;  /* 0x0000008000007945 */ /* 0x000fe20003800000 */
[----:B-----5:R-:W-:Y:S02]  /*28f30*/  IMAD.MOV.U32 R13, RZ, RZ, R3 ;  /* 0x000000ffff0d7224 */ /* 0x020fe400078e0003 */
[----:B------:R-:W-:Y:S02]  /*28f40*/  IMAD.MOV.U32 R12, RZ, RZ, 0x1 ;  /* 0x00000001ff0c7424 */ /* 0x000fe400078e00ff */
[----:B0-----:R-:W-:Y:S02]  /*28f50*/  IMAD.MOV.U32 R11, RZ, RZ, RZ ;  /* 0x000000ffff0b7224 */ /* 0x001fe400078e00ff */
[----:B------:R-:W-:-:S07]  /*28f60*/  IMAD.MOV.U32 R15, RZ, RZ, -0x1 ;  /* 0xffffffffff0f7424 */ /* 0x000fce00078e00ff */
[----:B-12---:R-:W-:Y:S05]  /*28f70*/  WARPSYNC.COLLECTIVE R15, `(.L_x_7174) ;  /* 0x000000000f087348 */ /* 0x006fea0003c00000 */
[----:B------:R0:W3:Y:S02]  /*28f80*/  SHFL.UP P6, R14, R13, R12, R11 ;  /* 0x0400000c0d0e7389 */ /* 0x0000e400000c000b */
[----:B0123--:R-:W-:Y:S01]  /*28f90*/  ENDCOLLECTIVE ;  /* 0x000000000000791b */ /* 0x00ffe20003800000 */
.L_x_7174:
[----:B------:R-:W-:Y:S05]  /*28fa0*/  BSYNC B0 ;  /* 0x0000000000007941 */ /* 0x000fea0003800000 */
.L_x_7173:
        /* <DEDUP_REMOVED lines=10> */
.L_x_7175:
        /* <DEDUP_REMOVED lines=8> */
.L_x_7176:
        /* <DEDUP_REMOVED lines=8> */
.L_x_7177:
        /* <DEDUP_REMOVED lines=8> */
.L_x_7178:
        /* <DEDUP_REMOVED lines=9> */
.L_x_7179:
[----:B------:R-:W-:Y:S01]  /*29260*/  IMAD.MOV.U32 R16, RZ, RZ, R14 ;  /* 0x000000ffff107224 */ /* 0x000fe200078e000e */
[----:B------:R-:W-:Y:S06]  /*29270*/  BRA `(.L_x_7180) ;  /* 0xffffffc800507947 */ /* 0x000fec000383ffff */
.L_x_7073:
[----:B------:R-:W-:Y:S01]  /*29280*/  BSSY B0, `(.L_x_7181) ;  /* 0x0000006000007945 */ /* 0x000fe20003800000 */
[----:B------:R-:W-:Y:S01]  /*29290*/  PLOP3.LUT P6, PT, P6, PT, PT, 0x8, 0x0 ;  /* 0x000000000000781c */ /* 0x000fe200037ce170 */
[----:B------:R-:W-:-:S12]  /*292a0*/  IMAD.MOV.U32 R15, RZ, RZ, -0x1 ;  /* 0xffffffffff0f7424 */ /* 0x000fd800078e00ff */
[----:B012---:R-:W-:Y:S05]  /*292b0*/  WARPSYNC.COLLECTIVE R15, `(.L_x_7182) ;  /* 0x000000000f087348 */ /* 0x007fea0003c00000 */
[----:B------:R-:W-:Y:S01]  /*292c0*/  VOTE.ANY R14, PT, P6 ;  /* 0x00000000000e7806 */ /* 0x000fe200030e0100 */
[----:B012---:R-:W-:Y:S06]  /*292d0*/  ENDCOLLECTIVE ;  /* 0x000000000000791b */ /* 0x007fec0003800000 */
.L_x_7182:
[----:B------:R-:W-:Y:S05]  /*292e0*/  BSYNC B0 ;  /* 0x0000000000007941 */ /* 0x000fea0003800000 */
.L_x_7181:
        /* <DEDUP_REMOVED lines=9> */
.L_x_7183:
[----:B------:R-:W-:Y:S01]  /*29380*/  IMAD.MOV.U32 R17, RZ, RZ, R14 ;  /* 0x000000ffff117224 */ /* 0x000fe200078e000e */
[----:B------:R-:W-:Y:S06]  /*29390*/  BRA `(.L_x_7184) ;  /* 0xffffffc800407947 */ /* 0x000fec000383ffff */
.L_x_7075:
[----:B------:R-:W-:Y:S01]  /*293a0*/  BSSY B0, `(.L_x_7185) ;  /* 0x0000007000007945 */ /* 0x000fe20003800000 */
[----:B------:R-:W-:Y:S02]  /*293b0*/  IMAD.MOV.U32 R13, RZ, RZ, R2 ;  /* 0x000000ffff0d7224 */ /* 0x000fe400078e0002 */
[----:B0-----:R-:W-:Y:S02]  /*293c0*/  IMAD.MOV.U32 R11, RZ, RZ, 0x1f ;  /* 0x0000001fff0b7424 */ /* 0x001fe400078e00ff */
[----:B------:R-:W-:-:S07]  /*293d0*/  IMAD.MOV.U32 R15, RZ, RZ, -0x1 ;  /* 0xffffffffff0f7424 */ /* 0x000fce00078e00ff */
[----:B-1234-:R-:W-:Y:S05]  /*293e0*/  WARPSYNC.COLLECTIVE R15, `(.L_x_7186) ;  /* 0x000000000f087348 */ /* 0x01efea0003c00000 */
[----:B------:R0:W0:Y:S02]  /*293f0*/  SHFL.IDX P6, R14, R13, R12, R11 ;  /* 0x0000000c0d0e7389 */ /* 0x00002400000c000b */
[----:B01234-:R-:W-:Y:S01]  /*29400*/  ENDCOLLECTIVE ;  /* 0x000000000000791b */ /* 0x01ffe20003800000 */
.L_x_7186:
[----:B------:R-:W-:Y:S05]  /*29410*/  BSYNC B0 ;  /* 0x0000000000007941 */ /* 0x000fea0003800000 */
.L_x_7185:
[----:B------:R-:W-:Y:S01]  /*29420*/  IMAD.MOV.U32 R2, RZ, RZ, R14 ;  /* 0x000000ffff027224 */ /* 0x000fe200078e000e */
[----:B------:R-:W-:Y:S06]  /*29430*/  BRA `(.L_x_7187) ;  /* 0xffffffc800347947 */ /* 0x000fec000383ffff */
.L_x_7079:
[----:B0-----:R0:W1:Y:S02]  /*29440*/  SYNCS.PHASECHK.TRANS64.TRYWAIT P0, [R0+URZ+0x38820], R3 ;  /* 0x03882003000075a7 */ /* 0x001064000800017f */
[----:B-1----:R-:W-:Y:S05]  /*29450*/  @!P0 NANOSLEEP.SYNCS 0x989680 ;  /* 0x009896800000895d */ /* 0x002fea0003900000 */
[----:B------:R-:W1:Y:S02]  /*29460*/  @!P0 SYNCS.PHASECHK.TRANS64 P0, [R0+URZ+0x38820], R3 ;  /* 0x03882003000085a7 */ /* 0x000e64000800007f */
[----:B-1----:R-:W-:Y:S05]  /*29470*/  @!P0 BRA `(.L_x_7079) ;  /* 0xfffffffc00f08947 */ /* 0x002fea000383ffff */
[----:B------:R-:W-:Y:S05]  /*29480*/  BRA `(.L_x_7188) ;  /* 0xffffffcc00b87947 */ /* 0x000fea000383ffff */
.L_x_7080:
        /* <DEDUP_REMOVED lines=11> */
.L_x_7190:
[----:B------:R-:W-:Y:S05]  /*29540*/  BSYNC B0 ;  /* 0x0000000000007941 */ /* 0x000fea0003800000 */
.L_x_7189:
[----:B------:R-:W-:Y:S05]  /*29550*/  BRA `(.L_x_7191) ;  /* 0xffffffcc00a07947 */ /* 0x000fea000383ffff */
.L_x_7081:
[----:B------:R-:W-:Y:S01]  /*29560*/  BSSY B0, `(.L_x_7192) ;  /* 0x0000006000007945 */ /* 0x000fe20003800000 */
[----:B------:R-:W-:-:S07]  /*29570*/  IMAD.MOV.U32 R15, RZ, RZ, -0x1 ;  /* 0xffffffffff0f7424 */ /* 0x000fce00078e00ff */
[----:B012---:R-:W-:Y:S05]  /*29580*/  WARPSYNC.COLLECTIVE R15, `(.L_x_7193) ;  /* 0x000000000f0c7348 */ /* 0x007fea0003c00000 */
[----:B------:R-:W-:Y:S02]  /*29590*/  ELECT P6, UR62, PT ;  /* 0x00000000003e782f */ /* 0x000fe400038c0000 */
[----:B------:R-:W-:Y:S01]  /*295a0*/  MOV R14, UR62 ;  /* 0x0000003e000e7c02 */ /* 0x000fe20008000f00 */
[----:B012---:R-:W-:Y:S10]  /*295b0*/  ENDCOLLECTIVE ;  /* 0x000000000000791b */ /* 0x007ff40003800000 */
.L_x_7193:
[----:B------:R-:W-:Y:S05]  /*295c0*/  BSYNC B0 ;  /* 0x0000000000007941 */ /* 0x000fea0003800000 */
.L_x_7192:
[----:B------:R-:W-:Y:S05]  /*295d0*/  BRA `(.L_x_7194) ;  /* 0xffffffcc00947947 */ /* 0x000fea000383ffff */
.L_x_7083:
[----:B0-----:R0:W1:Y:S02]  /*295e0*/  SYNCS.PHASECHK.TRANS64.TRYWAIT P0, [R6+URZ], R5 ;  /* 0x00000005060075a7 */ /* 0x001064000800017f */
[----:B-1----:R-:W-:Y:S05]  /*295f0*/  @!P0 NANOSLEEP.SYNCS 0x989680 ;  /* 0x009896800000895d */ /* 0x002fea0003900000 */
[----:B------:R-:W1:Y:S02]  /*29600*/  @!P0 SYNCS.PHASECHK.TRANS64 P0, [R6+URZ], R5 ;  /* 0x00000005060085a7 */ /* 0x000e64000800007f */
[----:B-1----:R-:W-:Y:S05]  /*29610*/  @!P0 BRA `(.L_x_7083) ;  /* 0xfffffffc00f08947 */ /* 0x002fea000383ffff */
[----:B------:R-:W-:Y:S05]  /*29620*/  BRA `(.L_x_7195) ;  /* 0xffffffcc00d07947 */ /* 0x000fea000383ffff */
.L_x_7084:
[----:B-1----:R1:W3:Y:S02]  /*29630*/  SYNCS.PHASECHK.TRANS64.TRYWAIT P0, [R7+URZ], R2 ;  /* 0x00000002070075a7 */ /* 0x0022e4000800017f */
[----:B---3--:R-:W-:Y:S05]  /*29640*/  @!P0 NANOSLEEP.SYNCS 0x989680 ;  /* 0x009896800000895d */ /* 0x008fea0003900000 */
[----:B------:R-:W3:Y:S02]  /*29650*/  @!P0 SYNCS.PHASECHK.TRANS64 P0, [R7+URZ], R2 ;  /* 0x00000002070085a7 */ /* 0x000ee4000800007f */
[----:B---3--:R-:W-:Y:S05]  /*29660*/  @!P0 BRA `(.L_x_7084) ;  /* 0xfffffffc00f08947 */ /* 0x008fea000383ffff */
[----:B------:R-:W-:Y:S05]  /*29670*/  BRA `(.L_x_7196) ;  /* 0xffffffcc00c47947 */ /* 0x000fea000383ffff */
.L_x_7086:
[----:B---3--:R3:W4:Y:S02]  /*29680*/  SYNCS.PHASECHK.TRANS64.TRYWAIT P0, [R4+URZ], R5 ;  /* 0x00000005040075a7 */ /* 0x008724000800017f */
[----:B----4-:R-:W-:Y:S05]  /*29690*/  @!P0 NANOSLEEP.SYNCS 0x989680 ;  /* 0x009896800000895d */ /* 0x010fea0003900000 */
[----:B------:R-:W4:Y:S02]  /*296a0*/  @!P0 SYNCS.PHASECHK.TRANS64 P0, [R4+URZ], R5 ;  /* 0x00000005040085a7 */ /* 0x000f24000800007f */
[----:B----4-:R-:W-:Y:S05]  /*296b0*/  @!P0 BRA `(.L_x_7086) ;  /* 0xfffffffc00f08947 */ /* 0x010fea000383ffff */
[----:B------:R-:W-:Y:S05]  /*296c0*/  BRA `(.L_x_7197) ;  /* 0xffffffcc00cc7947 */ /* 0x000fea000383ffff */
.L_x_7198:
        /* <DEDUP_REMOVED lines=11> */
.L_x_15127:


//--------------------- .text._ZN7cutlass13device_kernelIN5flash11enable_sm90INS1_16FlashAttnFwdSm90INS1_25CollectiveMainloopFwdSm90ILi2EN4cute5tupleIJNS5_1CILi1EEES8_S8_EEENS6_IJNS7_ILi64EEESA_SA_EEELi512ENS_6half_tEfNS_4arch4Sm90ELb1ELb0ELb0ELb0ELb0ELb0ELb0ELb0ELb0ELb1ELb0ELb0EEENS1_21CollectiveEpilogueFwdINS6_IJSA_NS7_ILi512EEESA_EEES9_SC_SE_Li256ELb0ELb1ELb0ELb0EEENS1_30DynamicPersistentTileSchedulerILi256ELi128ELb0ELb1ELb1EEEEEEEEEvNT_6ParamsE --------------------------
	.section	.text._ZN7cutlass13device_kernelIN5flash11enable_sm90INS1_16FlashAttnFwdSm90INS1_25CollectiveMainloopFwdSm90ILi2EN4cute5tupleIJNS5_1CILi1EEES8_S8_EEENS6_IJNS7_ILi64EEESA_SA_EEELi512ENS_6half_tEfNS_4arch4Sm90ELb1ELb0ELb0ELb0ELb0ELb0ELb0ELb0ELb0ELb1ELb0ELb0EEENS1_21CollectiveEpilogueFwdINS6_IJSA_NS7_ILi512EEESA_EEES9_SC_SE_Li256ELb0ELb1ELb0ELb0EEENS1_30DynamicPersistentTileSchedulerILi256ELi128ELb0ELb1ELb1EEEEEEEEEvNT_6ParamsE,"ax",@progbits
	.align	128
.text._ZN7cutlass13device_kernelIN5flash11enable_sm90INS1_16FlashAttnFwdSm90INS1_25CollectiveMainloopFwdSm90ILi2EN4cute5tupleIJNS5_1CILi1EEES8_S8_EEENS6_IJNS7_ILi64EEESA_SA_EEELi512ENS_6half_tEfNS_4arch4Sm90ELb1ELb0ELb0ELb0ELb0ELb0ELb0ELb0ELb0ELb1ELb0ELb0EEENS1_21CollectiveEpilogueFwdINS6_IJSA_NS7_ILi512EEESA_EEES9_SC_SE_Li256ELb0ELb1ELb0ELb0EEENS1_30DynamicPersistentTileSchedulerILi256ELi128ELb0ELb1ELb1EEEEEEEEEvNT_6ParamsE:
        .type           _ZN7cutlass13device_kernelIN5flash11enable_sm90INS1_16FlashAttnFwdSm90INS1_25CollectiveMainloopFwdSm90ILi2EN4cute5tupleIJNS5_1CILi1EEES8_S8_EEENS6_IJNS7_ILi64EEESA_SA_EEELi512ENS_6half_tEfNS_4arch4Sm90ELb1ELb0ELb0ELb0ELb0ELb0ELb0ELb0ELb0ELb1ELb0ELb0EEENS1_21CollectiveEpilogueFwdINS6_IJSA_NS7_ILi512EEESA_EEES9_SC_SE_Li256ELb0ELb1ELb0ELb0EEENS1_30DynamicPersistentTileSchedulerILi256ELi128ELb0ELb1ELb1EEEEEEEEEvNT_6ParamsE,@function
        .size           _ZN7cutlass13device_kernelIN5flash11enable_sm90INS1_16FlashAttnFwdSm90INS1_25CollectiveMainloopFwdSm90ILi2EN4cute5tupleIJNS5_1CILi1EEES8_S8_EEENS6_IJNS7_ILi64EEESA_SA_EEELi512ENS_6half_tEfNS_4arch4Sm90ELb1ELb0ELb0ELb0ELb0ELb0ELb0ELb0ELb0ELb1ELb0ELb0EEENS1_21CollectiveEpilogueFwdINS6_IJSA_NS7_ILi512EEESA_EEES9_SC_SE_Li256ELb0ELb1ELb0ELb0EEENS1_30DynamicPersistentTileSchedulerILi256ELi128ELb0ELb1ELb1EEEEEEEEEvNT_6ParamsE,(.L_x_15128 - _ZN7cutlass13device_kernelIN5flash11enable_sm90INS1_16FlashAttnFwdSm90INS1_25CollectiveMainloopFwdSm90ILi2EN4cute5tupleIJNS5_1CILi1EEES8_S8_EEENS6_IJNS7_ILi64EEESA_SA_EEELi512ENS_6half_tEfNS_4arch4Sm90ELb1ELb0ELb0ELb0ELb0ELb0ELb0ELb0ELb0ELb1ELb0ELb0EEENS1_21CollectiveEpilogueFwdINS6_IJSA_NS7_ILi512EEESA_EEES9_SC_SE_Li256ELb0ELb1ELb0ELb0EEENS1_30DynamicPersistentTileSchedulerILi256ELi128ELb0ELb1ELb1EEEEEEEEEvNT_6ParamsE)
        .other          _ZN7cutlass13device_kernelIN5flash11enable_sm90INS1_16FlashAttnFwdSm90INS1_25CollectiveMainloopFwdSm90ILi2EN4cute5tupleIJNS5_1CILi1EEES8_S8_EEENS6_IJNS7_ILi64EEESA_SA_EEELi512ENS_6half_tEfNS_4arch4Sm90ELb1ELb0ELb0ELb0ELb0ELb0ELb0ELb0ELb0ELb1ELb0ELb0EEENS1_21CollectiveEpilogueFwdINS6_IJSA_NS7_ILi512EEESA_EEES9_SC_SE_Li256ELb0ELb1ELb0ELb0EEENS1_30DynamicPersistentTileSchedulerILi256ELi128ELb0ELb1ELb1EEEEEEEEEvNT_6ParamsE,@"STO_CUDA_ENTRY STV_DEFAULT"
_ZN7cutlass13device_kernelIN5flash11enable_sm90INS1_16FlashAttnFwdSm90INS1_25CollectiveMainloopFwdSm90ILi2EN4cute5tupleIJNS5_1CILi1EEES8_S8_EEENS6_IJNS7_ILi64EEESA_SA_EEELi512ENS_6half_tEfNS_4arch4Sm90ELb1ELb0ELb0ELb0ELb0ELb0ELb0ELb0ELb0ELb1ELb0ELb0EEENS1_21CollectiveEpilogueFwdINS6_IJSA_NS7_ILi512EEESA_EEES9_SC_SE_Li256ELb0ELb1ELb0ELb0EEENS1_30DynamicPersistentTileSchedulerILi256ELi128ELb0ELb1ELb1EEEEEEEEEvNT_6ParamsE:
        /* <DEDUP_REMOVED lines=18> */
.L_x_7200:
[----:B------:R-:W-:Y:S05]  /*0120*/  BSYNC B0 ;  /* 0x0000000000007941 */ /* 0x000fea0003800000 */
.L_x_7199:
        /* <DEDUP_REMOVED lines=37> */
.L_x_7201:
        /* <DEDUP_REMOVED lines=22> */
.L_x_7202:
        /* <DEDUP_REMOVED lines=18> */
.L_x_7203:
        /* <DEDUP_REMOVED lines=22> */
.L_x_7204:
        /* <DEDUP_REMOVED lines=22> */
.L_x_7205:
[----:B------:R-:W-:Y:S01]  /*08c0*/  PLOP3.LUT P0, PT, PT, PT, UP0, 0x80, 0x0 ;  /* 0x000000000000781c */ /* 0x000fe20003f0f008 */
[----:B------:R-:W-:Y:S01]  /*08d0*/  UMOV UR40, 0x1 ;  /* 0x0000000100287882 */ /* 0x000fe20000000000 */
[----:B------:R-:W-:Y:S01]  /*08e0*/  NOP ;  /* 0x0000000000007918 */ /* 0x000fe20000000000 */
[----:B------:R-:W-:Y:S01]  /*08f0*/  USEL UR40, UR40, 0x2, !UP0 ;  /* 0x0000000228287887 */ /* 0x000fe2000c000000 */
[----:B------:R-:W-:Y:S01]  /*0900*/  ULDC.64 UR46, c[0x0][0x208] ;  /* 0x00008200002e7ab9 */ /* 0x000fe20000000a00 */
[----:B012-4-:R-:W-:Y:S08]  /*0910*/  BAR.SYNC.DEFER_BLOCKING 0x0 ;  /* 0x0000000000007b1d */ /* 0x017ff00000010000 */
[----:B------:R-:W-:Y:S05]  /*0920*/  @!P0 BRA `(.L_x_7206) ;  /* 0x000000b000cc8947 */ /* 0x000fea0003800000 */
.L_x_7207:
[----:B------:R-:W-:-:S08]  /*0930*/  NOP ;  /* 0x0000000000007918 */ /* 0x000fd00000000000 */
[----:B------:R-:W0:Y:S02]  /*0940*/  USETMAXREG.TRY_ALLOC.CTAPOOL UP0, 0xf0 ;  /* 0x000000f0000079c8 */ /* 0x000e240008000600 */
[----:B0-----:R-:W-:-:S13]  /*0950*/  PLOP3.LUT P0, PT, PT, PT, UP0, 0x80, 0x0 ;  /* 0x000000000000781c */ /* 0x001fda0003f0f008 */
[----:B------:R-:W-:Y:S05]  /*0960*/  @!P0 BRA `(.L_x_7207) ;  /* 0xfffffffc00f08947 */ /* 0x000fea000383ffff */
[----:B------:R-:W0:Y:S01]  /*0970*/  S2R R2, SR_TID.X ;  /* 0x0000000000027919 */ /* 0x000e220000002100 */
[----:B------:R-:W1:Y:S08]  /*0980*/  S2UR UR4, SR_CTAID.X ;  /* 0x00000000000479c3 */ /* 0x000e700000002500 */
[----:B------:R-:W-:Y:S06]  /*0990*/  BAR.ARV 0x4, 0x180 ;  /* 0x0106000000007b1d */ /* 0x000fec0000002000 */
[----:B0-----:R-:W-:-:S04]  /*09a0*/  LOP3.LUT R0, R2, 0xffffff80, RZ, 0xc0, !PT ;  /* 0xffffff8002007812 */ /* 0x001fc800078ec0ff */
[----:B------:R-:W-:Y:S02]  /*09b0*/  ISETP.NE.AND P0, PT, R0, 0x80, PT ;  /* 0x000000800000780c */ /* 0x000fe40003f05270 */
[----:B------:R-:W1:Y:S11]  /*09c0*/  LDC R0, c[0x0][0xc38] ;  /* 0x00030e00ff007b82 */ /* 0x000e760000000800 */
[----:B------:R-:W-:Y:S06]  /*09d0*/  @!P0 BAR.ARV 0x8, 0x100 ;  /* 0x0204000000008b1d */ /* 0x000fec0000002000 */
[----:B------:R-:W-:-:S13]  /*09e0*/  ISETP.GE.U32.AND P0, PT, R2, 0x100, PT ;  /* 0x000001000200780c */ /* 0x000fda0003f06070 */
[----:B------:R-:W-:Y:S06]  /*09f0*/  @P0 BAR.ARV 0xf, 0x100 ;  /* 0x03c4000000000b1d */ /* 0x000fec0000002000 */
[----:B-1----:R-:W-:-:S13]  /*0a00*/  ISETP.LE.AND P0, PT, R0, UR4, PT ;  /* 0x0000000400007c0c */ /* 0x002fda000bf03270 */
        /* <DEDUP_REMOVED lines=13> */
[-C--:B------:R-:W-:Y:S02]  /*0ae0*/  LEA.HI R5, R3, R216.reuse, RZ, 0x7 ;  /* 0x000000d803057211 */ /* 0x080fe400078f38ff */
[C---:B------:R-:W-:Y:S02]  /*0af0*/  LEA.HI R2, R0.reuse, R7, RZ, 0x1 ;  /* 0x0000000700027211 */ /* 0x040fe400078f08ff */
[----:B------:R-:W-:Y:S02]  /*0b00*/  LOP3.LUT R9, R0, 0xfffffff0, RZ, 0xc0, !PT ;  /* 0xfffffff000097812 */ /* 0x000fe400078ec0ff */
[----:B------:R-:W-:Y:S02]  /*0b10*/  LOP3.LUT R2, R2, 0x1ffffffe, RZ, 0xc0, !PT ;  /* 0x1ffffffe02027812 */ /* 0x000fe400078ec0ff */
[--C-:B------:R-:W-:Y:S01]  /*0b20*/  SHF.R.S32.HI R13, RZ, 0x5, R4.reuse ;  /* 0x00000005ff0d7819 */ /* 0x100fe20000011404 */
[----:B------:R-:W-:Y:S01]  /*0b30*/  IMAD.IADD R9, R216, 0x1, -R9 ;  /* 0x00000001d8097824 */ /* 0x000fe200078e0a09 */
[----:B------:R-:W-:Y:S01]  /*0b40*/  SHF.R.S32.HI R4, RZ, 0x1f, R4 ;  /* 0x0000001fff047819 */ /* 0x000fe20000011404 */
[----:B------:R-:W-:Y:S01]  /*0b50*/  IMAD.IADD R8, R7, 0x1, -R2 ;  /* 0x0000000107087824 */ /* 0x000fe200078e0a02 */
[----:B------:R-:W-:Y:S01]  /*0b60*/  LOP3.LUT R7, R5, 0xffffff80, RZ, 0xc0, !PT ;  /* 0xffffff8005077812 */ /* 0x000fe200078ec0ff */
[----:B0-----:R-:W-:Y:S01]  /*0b70*/  ULEA UR43, UR5, UR43, 0x18 ;  /* 0x0000002b052b7291 */ /* 0x001fe2000f8ec03f */
[----:B------:R-:W-:-:S02]  /*0b80*/  LEA.HI R2, R3, R216, RZ, 0x2 ;  /* 0x000000d803027211 */ /* 0x000fc400078f10ff */
[----:B------:R-:W-:Y:S01]  /*0b90*/  LEA.HI R4, R4, R13, RZ, 0x2 ;  /* 0x0000000d04047211 */ /* 0x000fe200078f10ff */
[----:B------:R-:W-:Y:S01]  /*0ba0*/  IMAD.IADD R7, R216, 0x1, -R7 ;  /* 0x00000001d8077824 */ /* 0x000fe200078e0a07 */
[----:B------:R-:W-:Y:S02]  /*0bb0*/  LOP3.LUT R11, R2, 0xfffffffc, RZ, 0xc0, !PT ;  /* 0xfffffffc020b7812 */ /* 0x000fe400078ec0ff */
[----:B------:R-:W-:Y:S02]  /*0bc0*/  SHF.R.S32.HI R212, RZ, 0x7, R5 ;  /* 0x00000007ffd47819 */ /* 0x000fe40000011405 */
[----:B------:R-:W-:Y:S01]  /*0bd0*/  LOP3.LUT R4, R4, 0x3ffffc, RZ, 0xc0, !PT ;  /* 0x003ffffc04047812 */ /* 0x000fe200078ec0ff */
[----:B------:R-:W-:Y:S01]  /*0be0*/  IMAD.IADD R11, R216, 0x1, -R11 ;  /* 0x00000001d80b7824 */ /* 0x000fe200078e0a0b */
[--C-:B------:R-:W-:Y:S01]  /*0bf0*/  SHF.R.S32.HI R2, RZ, 0x1f, R9.reuse ;  /* 0x0000001fff027819 */ /* 0x100fe20000011409 */
[----:B------:R-:W-:Y:S01]  /*0c00*/  IMAD R15, R212, 0x100, R9 ;  /* 0x00000100d40f7824 */ /* 0x000fe200078e0209 */
[----:B------:R-:W-:Y:S01]  /*0c10*/  SHF.R.S32.HI R0, RZ, 0x1f, R7 ;  /* 0x0000001fff007819 */ /* 0x000fe20000011407 */
[----:B------:R-:W-:Y:S01]  /*0c20*/  IMAD.IADD R10, R13, 0x1, -R4 ;  /* 0x000000010d0a7824 */ /* 0x000fe200078e0a04 */
[----:B------:R-:W-:-:S02]  /*0c30*/  LEA.HI R6, R2, R9, RZ, 0x3 ;  /* 0x0000000902067211 */ /* 0x000fc400078f18ff */
[----:B------:R-:W-:Y:S01]  /*0c40*/  LEA.HI R2, R0, R7, RZ, 0x2 ;  /* 0x0000000700027211 */ /* 0x000fe200078f10ff */
[----:B------:R-:W-:Y:S01]  /*0c50*/  IMAD R14, R10, 0x10, R15 ;  /* 0x000000100a0e7824 */ /* 0x000fe200078e020f */
[C---:B------:R-:W-:Y:S01]  /*0c60*/  LOP3.LUT R4, R6.reuse, 0xfffffff8, RZ, 0xc0, !PT ;  /* 0xfffffff806047812 */ /* 0x040fe200078ec0ff */
[----:B------:R-:W-:Y:S01]  /*0c70*/  IMAD.SHL.U32 R6, R6, 0x40, RZ ;  /* 0x0000004006067824 */ /* 0x000fe200078e00ff */
[----:B------:R-:W-:Y:S02]  /*0c80*/  LOP3.LUT R10, R2, 0x7ffffffc, RZ, 0xc0, !PT ;  /* 0x7ffffffc020a7812 */ /* 0x000fe400078ec0ff */
[----:B------:R-:W-:Y:S01]  /*0c90*/  LEA.HI R12, R11, R11, RZ, 0x1 ;  /* 0x0000000b0b0c7211 */ /* 0x000fe200078f08ff */
[----:B------:R-:W-:Y:S01]  /*0ca0*/  IMAD.IADD R9, R9, 0x1, -R4 ;  /* 0x0000000109097824 */ /* 0x000fe200078e0a04 */
[----:B------:R-:W-:Y:S01]  /*0cb0*/  LEA.HI R4, R0, R7, RZ, 0x5 ;  /* 0x0000000700047211 */ /* 0x000fe200078f28ff */
[----:B------:R-:W-:Y:S01]  /*0cc0*/  IMAD.IADD R10, R7, 0x1, -R10 ;  /* 0x00000001070a7824 */ /* 0x000fe200078e0a0a */
[----:B------:R-:W-:-:S02]  /*0cd0*/  LOP3.LUT R12, R12, 0x1ffffffe, RZ, 0xc0, !PT ;  /* 0x1ffffffe0c0c7812 */ /* 0x000fc400078ec0ff */
[--C-:B------:R-:W-:Y:S02]  /*0ce0*/  SHF.R.S32.HI R0, RZ, 0x2, R2.reuse ;  /* 0x00000002ff007819 */ /* 0x100fe40000011402 */
[----:B------:R-:W-:Y:S01]  /*0cf0*/  SHF.R.S32.HI R7, RZ, 0x1f, R2 ;  /* 0x0000001fff077819 */ /* 0x000fe20000011402 */
[----:B------:R-:W-:Y:S01]  /*0d00*/  IMAD.SHL.U32 R2, R9, 0x40, RZ ;  /* 0x0000004009027824 */ /* 0x000fe200078e00ff */
[----:B------:R-:W-:Y:S01]  /*0d10*/  LOP3.LUT R6, R6, 0x7ffffe00, RZ, 0xc0, !PT ;  /* 0x7ffffe0006067812 */ /* 0x000fe200078ec0ff */
[----:B------:R-:W-:Y:S01]  /*0d20*/  IMAD.IADD R185, R11, 0x1, -R12 ;  /* 0x000000010bb97824 */ /* 0x000fe200078e0a0c */
[----:B------:R-:W-:Y:S01]  /*0d30*/  LEA.HI R7, R7, R0, RZ, 0x3 ;  /* 0x0000000007077211 */ /* 0x000fe200078f18ff */
[----:B------:R-:W-:Y:S01]  /*0d40*/  IMAD.SHL.U32 R11, R8, 0x8, RZ ;  /* 0x00000008080b7824 */ /* 0x000fe200078e00ff */
[----:B------:R-:W-:Y:S01]  /*0d50*/  LOP3.LUT R2, R2, 0x1c0, RZ, 0xc0, !PT ;  /* 0x000001c002027812 */ /* 0x000fe200078ec0ff */
[----:B------:R-:W-:Y:S01]  /*0d60*/  IMAD R6, R13, 0x400, R6 ;  /* 0x000004000d067824 */ /* 0x000fe200078e0206 */
[----:B------:R-:W-:Y:S01]  /*0d70*/  LOP3.LUT R7, R7, 0xfffffff8, RZ, 0xc0, !PT ;  /* 0xfffffff807077812 */ /* 0x000fe200078ec0ff */
[--C-:B------:R-:W-:Y:S01]  /*0d80*/  IMAD.U32 R215, R14, 0x40, R11.reuse ;  /* 0x000000400ed77824 */ /* 0x100fe200078e000b */
[----:B------:R-:W-:-:S02]  /*0d90*/  LOP3.LUT R11, R2, 0x8, R11, 0xf8, !PT ;  /* 0x00000008020b7812 */ /* 0x000fc400078ef80b */
[----:B------:R-:W-:Y:S01]  /*0da0*/  SHF.R.U32.HI R2, RZ, 0x3, R2 ;  /* 0x00000003ff027819 */ /* 0x000fe20000011602 */
[----:B------:R-:W-:Y:S01]  /*0db0*/  IMAD.IADD R7, R0, 0x1, -R7 ;  /* 0x0000000100077824 */ /* 0x000fe200078e0a07 */
[----:B------:R-:W-:Y:S02]  /*0dc0*/  SHF.R.S32.HI R4, RZ, 0x5, R4 ;  /* 0x00000005ff047819 */ /* 0x000fe40000011404 */
[----:B------:R-:W-:Y:S01]  /*0dd0*/  LOP3.LUT R11, R11, R2, RZ, 0x3c, !PT ;  /* 0x000000020b0b7212 */ /* 0x000fe200078e3cff */
[----:B------:R-:W-:Y:S01]  /*0de0*/  IMAD.SHL.U32 R2, R10, 0x2, RZ ;  /* 0x000000020a027824 */ /* 0x000fe200078e00ff */
[----:B------:R-:W-:Y:S01]  /*0df0*/  LEA.HI R3, R3, R216, RZ, 0x3 ;  /* 0x000000d803037211 */ /* 0x000fe200078f18ff */
[----:B------:R-:W-:Y:S01]  /*0e00*/  IMAD R16, R4, 0x10, R7 ;  /* 0x0000001004107824 */ /* 0x000fe200078e0207 */
[----:B------:R-:W-:Y:S01]  /*0e10*/  R2P PR, R9, 0x6 ;  /* 0x0000000609007804 */ /* 0x000fe20000000000 */
[----:B------:R-:W-:Y:S01]  /*0e20*/  IMAD.IADD R6, R6, 0x1, R11 ;  /* 0x0000000106067824 */ /* 0x000fe200078e020b */
[----:B------:R-:W-:Y:S01]  /*0e30*/  LOP3.LUT R7, R3, 0xfffffff8, RZ, 0xc0, !PT ;  /* 0xfffffff803077812 */ /* 0x000fe200078ec0ff */
[----:B------:R-:W-:Y:S01]  /*0e40*/  IMAD R185, R185, 0x8, R16 ;  /* 0x00000008b9b97824 */ /* 0x000fe200078e0210 */
[----:B------:R-:W-:-:S02]  /*0e50*/  LEA.HI R5, R5, R212, RZ, 0x1 ;  /* 0x000000d405057211 */ /* 0x000fc400078f08ff */
[----:B------:R-:W-:Y:S01]  /*0e60*/  LEA R19, R6, UR43, 0x1 ;  /* 0x0000002b06137c11 */ /* 0x000fe2000f8e08ff */
[----:B------:R-:W-:Y:S01]  /*0e70*/  IMAD.IADD R210, R216, 0x1, -R7 ;  /* 0x00000001d8d27824 */ /* 0x000fe200078e0a07 */
[----:B------:R-:W-:Y:S02]  /*0e80*/  LOP3.LUT R5, R5, 0xfffffe, RZ, 0xc0, !PT ;  /* 0x00fffffe05057812 */ /* 0x000fe400078ec0ff */
[----:B------:R-:W-:Y:S01]  /*0e90*/  SEL R23, R23, 0xffffffe0, !P1 ;  /* 0xffffffe017177807 */ /* 0x000fe20004800000 */
[----:B------:R-:W-:Y:S01]  /*0ea0*/  IMAD.SHL.U32 R17, R210, 0x8, RZ ;  /* 0x00000008d2117824 */ /* 0x000fe200078e00ff */
[----:B------:R-:W-:Y:S01]  /*0eb0*/  SHF.R.S32.HI R211, RZ, 0x3, R3 ;  /* 0x00000003ffd37819 */ /* 0x000fe20000011403 */
[----:B------:R-:W-:Y:S02]  /*0ec0*/  VIADD R184, R19, 0x26800 ;  /* 0x0002680013b87836 */ /* 0x000fe40000000000 */
[C---:B------:R-:W-:Y:S02]  /*0ed0*/  VIADD R190, R17.reuse, 0x40 ;  /* 0x0000004011be7836 */ /* 0x040fe40000000000 */
[----:B------:R-:W-:-:S02]  /*0ee0*/  VIADD R189, R17, 0x80 ;  /* 0x0000008011bd7836 */ /* 0x000fc40000000000 */
        /* <DEDUP_REMOVED lines=18> */
.L_x_7260:
        /* <DEDUP_REMOVED lines=21> */
.L_x_7208:
[----:B------:R-:W-:Y:S01]  /*1160*/  ULDC UR7, c[0x0][0xc54] ;  /* 0x0003150000077ab9 */ /* 0x000fe20000000800 */
[----:B------:R-:W-:Y:S01]  /*1170*/  UMOV UR6, UR9 ;  /* 0x0000000900067c82 */ /* 0x000fe20008000000 */
[----:B------:R-:W-:-:S11]  /*1180*/  UISETP.NE.AND UP0, UPT, UR7, 0x1, UPT ;  /* 0x000000010700788c */ /* 0x000fd6000bf05270 */
[----:B------:R-:W-:Y:S02]  /*1190*/  @UP0 ULDC.64 UR10, c[0x0][0xc58] ;  /* 0x00031600000a0ab9 */ /* 0x000fe40000000a00 */
[----:B------:R-:W-:-:S04]  /*11a0*/  UIMAD.WIDE.U32 UR4, UR9, UR10, URZ ;  /* 0x0000000a090472a5 */ /* 0x000fc8000f8e003f */
[----:B------:R-:W-:-:S04]  /*11b0*/  @UP0 USHF.R.U32.HI UR6, URZ, UR11, UR5 ;  /* 0x0000000b3f060299 */ /* 0x000fc80008011605 */
[----:B------:R-:W-:-:S12]  /*11c0*/  UIMAD UR4, UR6, UR7, URZ ;  /* 0x00000007060472a4 */ /* 0x000fd8000f8e023f */
.L_x_7209:
[----:B------:R-:W-:Y:S01]  /*11d0*/  ULDC UR39, c[0x0][0xc48] ;  /* 0x0003120000277ab9 */ /* 0x000fe20000000800 */
[----:B------:R-:W-:Y:S01]  /*11e0*/  ULDC.64 UR10, c[0x0][0x418] ;  /* 0x00010600000a7ab9 */ /* 0x000fe20000000a00 */
[----:B------:R-:W-:Y:S02]  /*11f0*/  UISETP.NE.AND UP1, UPT, UR39, 0x1, UPT ;  /* 0x000000012700788c */ /* 0x000fe4000bf25270 */
[----:B------:R-:W-:Y:S02]  /*1200*/  UISETP.NE.U32.AND UP0, UPT, UR10, URZ, UPT ;  /* 0x0000003f0a00728c */ /* 0x000fe4000bf05070 */
[----:B------:R-:W-:Y:S02]  /*1210*/  UIADD3 UR4, UR9, -UR4, URZ ;  /* 0x8000000409047290 */ /* 0x000fe4000fffe03f */
[----:B------:R-:W-:Y:S02]  /*1220*/  ULOP3.LUT UR6, URZ, UR6, URZ, 0x33, !UPT ;  /* 0x000000063f067292 */ /* 0x000fe4000f8e333f */
[----:B------:R-:W-:Y:S01]  /*1230*/  UISETP.NE.AND.EX UP0, UPT, UR11, URZ, UPT, UP0 ;  /* 0x0000003f0b00728c */ /* 0x000fe2000bf05300 */
[----:B------:R-:W-:Y:S01]  /*1240*/  ULDC UR5, c[0x0][0xc3c] ;  /* 0x00030f0000057ab9 */ /* 0x000fe20000000800 */
[----:B------:R-:W-:Y:S01]  /*1250*/  ULDC UR9, c[0x0][0xc54] ;  /* 0x0003150000097ab9 */ /* 0x000fe20000000800 */
[----:B------:R-:W-:Y:S01]  /*1260*/  ULDC UR49, c[0x0][0x424] ;  /* 0x0001090000317ab9 */ /* 0x000fe20000000800 */
[----:B------:R-:W-:-:S02]  /*1270*/  UISETP.NE.AND UP2, UPT, UR45, 0x1, UPT ;  /* 0x000000012d00788c */ /* 0x000fc4000bf45270 */
[----:B------:R-:W-:Y:S02]  /*1280*/  UIADD3 UR6, UR6, UR5, URZ ;  /* 0x0000000506067290 */ /* 0x000fe4000fffe03f */
[----:B------:R-:W-:Y:S02]  /*1290*/  UIMAD UR8, UR8, UR9, UR4 ;  /* 0x00000009080872a4 */ /* 0x000fe4000f8e0204 */
[----:B------:R-:W-:Y:S01]  /*12a0*/  USEL UR49, UR49, 0x1, UP0 ;  /* 0x0000000131317887 */ /* 0x000fe20008000000 */
[----:B------:R-:W-:Y:S01]  /*12b0*/  PLOP3.LUT P0, PT, PT, PT, UP2, 0x80, 0x0 ;  /* 0x000000000000781c */ /* 0x000fe20003f0f028 */
[----:B------:R-:W-:Y:S01]  /*12c0*/  ULDC UR7, c[0x0][0x2f0] ;  /* 0x0000bc0000077ab9 */ /* 0x000fe20000000800 */
[----:B------:R-:W-:Y:S01]  /*12d0*/  @UP1 ULDC UR4, c[0x0][0xc4c] ;  /* 0x0003130000041ab9 */ /* 0x000fe20000000800 */
[----:B------:R-:W-:Y:S02]  /*12e0*/  USHF.L.U32 UR41, UR6, 0x6, URZ ;  /* 0x0000000606297899 */ /* 0x000fe4000800063f */
        /* <DEDUP_REMOVED lines=8> */
[----:B------:R-:W-:-:S02]  /*1370*/  UIMAD UR39, UR39, UR5, UR8 ;  /* 0x00000005272772a4 */ /* 0x000fc4000f8e0208 */
[----:B------:R-:W-:Y:S01]  /*1380*/  USHF.R.S32.HI UR50, URZ, 0x6, UR4 ;  /* 0x000000063f327899 */ /* 0x000fe20008011404 */
[----:B------:R-:W-:Y:S11]  /*1390*/  @!P0 BRA `(.L_x_7210) ;  /* 0x0000001c006c8947 */ /* 0x000ff60003800000 */
[----:B------:R-:W0:Y:S01]  /*13a0*/  LDC R0, c[0x0][0x448] ;  /* 0x00011200ff007b82 */ /* 0x000e220000000800 */
[----:B------:R-:W-:Y:S01]  /*13b0*/  UIADD3 UR5, UR41, 0x3f, URZ ;  /* 0x0000003f29057890 */ /* 0x000fe2000fffe03f */
[----:B------:R-:W-:Y:S01]  /*13c0*/  CS2R R150, SRZ ;  /* 0x0000000000967805 */ /* 0x000fe2000001ff00 */
[----:B------:R-:W-:Y:S01]  /*13d0*/  ULDC UR4, c[0x0][0x288] ;  /* 0x0000a20000047ab9 */ /* 0x000fe20000000800 */
[----:B------:R-:W-:Y:S01]  /*13e0*/  CS2R R148, SRZ ;  /* 0x0000000000947805 */ /* 0x000fe2000001ff00 */
[----:B------:R-:W-:Y:S01]  /*13f0*/  UIADD3 UR4, -UR4, 0x40, URZ ;  /* 0x0000004004047890 */ /* 0x000fe2000fffe13f */
[----:B------:R-:W-:Y:S02]  /*1400*/  CS2R R146, SRZ ;  /* 0x0000000000927805 */ /* 0x000fe4000001ff00 */
[----:B------:R-:W-:Y:S02]  /*1410*/  CS2R R144, SRZ ;  /* 0x0000000000907805 */ /* 0x000fe4000001ff00 */
[----:B------:R-:W-:Y:S01]  /*1420*/  CS2R R168, SRZ ;  /* 0x0000000000a87805 */ /* 0x000fe2000001ff00 */
[----:B------:R-:W-:Y:S01]  /*1430*/  UIMAD UR4, UR49, UR7, UR4 ;  /* 0x00000007310472a4 */ /* 0x000fe2000f8e0204 */
        /* <DEDUP_REMOVED lines=14> */
[----:B0-----:R-:W-:Y:S01]  /*1520*/  ISETP.NE.AND P0, PT, R0, 0x1, PT ;  /* 0x000000010000780c */ /* 0x001fe20003f05270 */
[----:B------:R-:W-:Y:S01]  /*1530*/  IMAD.U32 R0, RZ, RZ, UR5 ;  /* 0x00000005ff007e24 */ /* 0x000fe2000f8e00ff */
        /* <DEDUP_REMOVED lines=11> */
[----:B------:R-:W0:Y:S01]  /*15f0*/  @P0 LDC R3, c[0x0][0x44c] ;  /* 0x00011300ff030b82 */ /* 0x000e220000000800 */
[----:B------:R-:W-:Y:S02]  /*1600*/  CS2R R170, SRZ ;  /* 0x0000000000aa7805 */ /* 0x000fe4000001ff00 */
[----:B------:R-:W-:Y:S02]  /*1610*/  CS2R R90, SRZ ;  /* 0x00000000005a7805 */ /* 0x000fe4000001ff00 */
[----:B------:R-:W-:Y:S02]  /*1620*/  CS2R R172, SRZ ;  /* 0x0000000000ac7805 */ /* 0x000fe4000001ff00 */
[----:B------:R-:W-:Y:S02]  /*1630*/  CS2R R86, SRZ ;  /* 0x0000000000567805 */ /* 0x000fe4000001ff00 */
[----:B------:R-:W-:-:S02]  /*1640*/  CS2R R174, SRZ ;  /* 0x0000000000ae7805 */ /* 0x000fc4000001ff00 */
[----:B------:R-:W-:Y:S02]  /*1650*/  CS2R R82, SRZ ;  /* 0x0000000000527805 */ /* 0x000fe4000001ff00 */
[----:B------:R-:W-:Y:S01]  /*1660*/  CS2R R176, SRZ ;  /* 0x0000000000b07805 */ /* 0x000fe2000001ff00 */
[----:B------:R-:W1:Y:S01]  /*1670*/  @P0 LDC R4, c[0x0][0x450] ;  /* 0x00011400ff040b82 */ /* 0x000e620000000800 */
        /* <DEDUP_REMOVED lines=14> */
[----:B------:R-:W-:Y:S01]  /*1760*/  CS2R R50, SRZ ;  /* 0x0000000000327805 */ /* 0x000fe2000001ff00 */
[----:B0-----:R-:W-:Y:S01]  /*1770*/  @P0 IMAD.HI.U32 R3, R3, UR5, RZ ;  /* 0x0000000503030c27 */ /* 0x001fe2000f8e00ff */
[----:B------:R-:W-:Y:S02]  /*1780*/  CS2R R198, SRZ ;  /* 0x0000000000c67805 */ /* 0x000fe4000001ff00 */
[----:B------:R-:W-:-:S02]  /*1790*/  CS2R R46, SRZ ;  /* 0x00000000002e7805 */ /* 0x000fc4000001ff00 */
[----:B------:R-:W-:Y:S02]  /*17a0*/  CS2R R200, SRZ ;  /* 0x0000000000c87805 */ /* 0x000fe4000001ff00 */
[----:B------:R-:W-:Y:S02]  /*17b0*/  CS2R R42, SRZ ;  /* 0x00000000002a7805 */ /* 0x000fe4000001ff00 */
[----:B------:R-:W-:Y:S02]  /*17c0*/  CS2R R202, SRZ ;  /* 0x0000000000ca7805 */ /* 0x000fe4000001ff00 */
[----:B------:R-:W-:Y:S02]  /*17d0*/  CS2R R38, SRZ ;  /* 0x0000000000267805 */ /* 0x000fe4000001ff00 */
[----:B------:R-:W-:Y:S02]  /*17e0*/  CS2R R204, SRZ ;  /* 0x0000000000cc7805 */ /* 0x000fe4000001ff00 */
[----:B-1----:R-:W-:-:S02]  /*17f0*/  @P0 SHF.R.U32.HI R0, RZ, R4, R3 ;  /* 0x00000004ff000219 */ /* 0x002fc40000011603 */
[----:B------:R-:W-:Y:S02]  /*1800*/  CS2R R34, SRZ ;  /* 0x0000000000227805 */ /* 0x000fe4000001ff00 */
[----:B------:R-:W-:Y:S02]  /*1810*/  PLOP3.LUT P0, PT, PT, PT, PT, 0x80, 0x0 ;  /* 0x000000000000781c */ /* 0x000fe40003f0f070 */
[----:B------:R-:W-:Y:S02]  /*1820*/  CS2R R208, SRZ ;  /* 0x0000000000d07805 */ /* 0x000fe4000001ff00 */
[----:B------:R-:W-:Y:S01]  /*1830*/  CS2R R30, SRZ ;  /* 0x00000000001e7805 */ /* 0x000fe2000001ff00 */
[----:B------:R-:W-:Y:S01]  /*1840*/  VIADD R3, R0, UR4 ;  /* 0x0000000400037c36 */ /* 0x000fe20008000000 */
[----:B------:R-:W-:Y:S01]  /*1850*/  CS2R R206, SRZ ;  /* 0x0000000000ce7805 */ /* 0x000fe2000001ff00 */
[----:B------:R-:W-:Y:S01]  /*1860*/  IMAD.MOV.U32 R0, RZ, RZ, RZ ;  /* 0x000000ffff007224 */ /* 0x000fe200078e00ff */
[----:B------:R-:W-:Y:S01]  /*1870*/  CS2R R26, SRZ ;  /* 0x00000000001a7805 */ /* 0x000fe2000001ff00 */
[----:B------:R-:W-:Y:S01]  /*1880*/  IMAD.MOV.U32 R7, RZ, RZ, RZ ;  /* 0x000000ffff077224 */ /* 0x000fe200078e00ff */
[----:B------:R-:W-:-:S04]  /*1890*/  SHF.R.S32.HI R4, RZ, 0x1f, R3 ;  /* 0x0000001fff047819 */ /* 0x000fc80000011403 */
[----:B------:R-:W-:Y:S01]  /*18a0*/  LEA.HI R4, R4, R3, RZ, 0x6 ;  /* 0x0000000304047211 */ /* 0x000fe200078f30ff */
[----:B------:R-:W-:-:S03]  /*18b0*/  IMAD.MOV.U32 R3, RZ, RZ, RZ ;  /* 0x000000ffff037224 */ /* 0x000fc600078e00ff */
[----:B------:R-:W-:-:S04]  /*18c0*/  SHF.R.S32.HI R4, RZ, 0x6, R4 ;  /* 0x00000006ff047819 */ /* 0x000fc80000011404 */
[----:B------:R-:W-:-:S04]  /*18d0*/  VIMNMX R4, R4, UR50, PT ;  /* 0x0000003204047c48 */ /* 0x000fc8000bfe0100 */
[----:B------:R-:W-:-:S13]  /*18e0*/  ISETP.GE.AND P1, PT, R4, 0x1, PT ;  /* 0x000000010400780c */ /* 0x000fda0003f26270 */
        /* <DEDUP_REMOVED lines=15> */
.L_x_7212:
[----:B------:R-:W-:Y:S01]  /*19e0*/  ULEA UR21, UR36, UR43, 0x3 ;  /* 0x0000002b24157291 */ /* 0x000fe2000f8e183f */
[----:B------:R-:W-:-:S05]  /*19f0*/  IMAD.U32 R0, RZ, RZ, UR37 ;  /* 0x00000025ff007e24 */ /* 0x000fca000f8e00ff */
[----:B------:R-:W-:-:S04]  /*1a00*/  SHF.L.U32 R0, R0, 0x1f, RZ ;  /* 0x0000001f00007819 */ /* 0x000fc800000006ff */
[----:B------:R-:W0:Y:S02]  /*1a10*/  SYNCS.PHASECHK.TRANS64.TRYWAIT P1, [UR21+0x28c50], R0 ;  /* 0x028c5000ff0075a7 */ /* 0x000e240008020155 */
[----:B0-----:R-:W-:Y:S05]  /*1a20*/  @!P1 BRA `(.L_x_7213) ;  /* 0x000000f400a89947 */ /* 0x001fea0003800000 */
.L_x_7380:
[----:B------:R-:W-:Y:S01]  /*1a30*/  BAR.SYNC.DEFER_BLOCKING 0xe, 0x100 ;  /* 0x0384000000007b1d */ /* 0x000fe20000010000 */
[----:B------:R-:W-:Y:S01]  /*1a40*/  UIADD3 UR4, UR43, 0x26800, URZ ;  /* 0x000268002b047890 */ /* 0x000fe2000fffe03f */
[----:B0-----:R-:W-:Y:S01]  /*1a50*/  IMAD.U32 R0, RZ, RZ, UR21 ;  /* 0x00000015ff007e24 */ /* 0x001fe2000f8e00ff */
[----:B------:R-:W-:Y:S01]  /*1a60*/  ULEA UR18, UR36, UR20, 0xc ;  /* 0x0000001424127291 */ /* 0x000fe2000f8e603f */
[----:B------:R-:W-:Y:S01]  /*1a70*/  ISETP.GE.AND P1, PT, R4, 0x2, PT ;  /* 0x000000020400780c */ /* 0x000fe20003f26270 */
[----:B------:R-:W-:Y:S01]  /*1a80*/  USHF.R.U32.HI UR4, URZ, 0x4, UR4 ;  /* 0x000000043f047899 */ /* 0x000fe20008011604 */
[----:B------:R-:W-:Y:S01]  /*1a90*/  UMOV UR19, 0x40000040 ;  /* 0x4000004000137882 */ /* 0x000fe20000000000 */
[----:B------:R-:W-:Y:S02]  /*1aa0*/  UMOV UR17, 0x40000040 ;  /* 0x4000004000117882 */ /* 0x000fe40000000000 */
[----:B------:R-:W-:Y:S01]  /*1ab0*/  ULOP3.LUT UR4, UR4, 0x3fff, URZ, 0xc0, !UPT ;  /* 0x00003fff04047892 */ /* 0x000fe2000f8ec03f */
[----:B------:R-:W0:Y:S01]  /*1ac0*/  S2R R3, SR_TID.X ;  /* 0x0000000000037919 */ /* 0x000e220000002100 */
[----:B------:R-:W-:-:S02]  /*1ad0*/  UIADD3 UR6, UR18, 0x80, URZ ;  /* 0x0000008012067890 */ /* 0x000fc4000fffe03f */
[----:B------:R-:W-:Y:S01]  /*1ae0*/  ULOP3.LUT UR16, UR4, 0x10000, URZ, 0xfc, !UPT ;  /* 0x0001000004107892 */ /* 0x000fe2000f8efc3f */
[----:B------:R-:W-:Y:S01]  /*1af0*/  UMOV UR7, 0x40000040 ;  /* 0x4000004000077882 */ /* 0x000fe20000000000 */
[----:B------:R-:W-:Y:S02]  /*1b00*/  UMOV UR5, 0x40000040 ;  /* 0x4000004000057882 */ /* 0x000fe40000000000 */
[----:B------:R-:W-:Y:S02]  /*1b10*/  UIADD3 UR4, UR16, 0x2, URZ ;  /* 0x0000000210047890 */ /* 0x000fe4000fffe03f */
[----:B------:R-:W-:Y:S02]  /*1b20*/  UIADD3 UR10, UR18, 0x100, URZ ;  /* 0x00000100120a7890 */ /* 0x000fe4000fffe03f */
[----:B------:R-:W-:Y:S01]  /*1b30*/  UIADD3 UR8, UR16, 0x4, URZ ;  /* 0x0000000410087890 */ /* 0x000fe2000fffe03f */
[----:B------:R-:W-:Y:S01]  /*1b40*/  UMOV UR11, 0x40000040 ;  /* 0x40000040000b7882 */ /* 0x000fe20000000000 */
[----:B------:R-:W-:Y:S01]  /*1b50*/  WARPGROUP.ARRIVE ;  /* 0x00000000000079c5 */ /* 0x000fe20000000000 */
[----:B------:R-:W-:Y:S01]  /*1b60*/  UMOV UR9, 0x40000040 ;  /* 0x4000004000097882 */ /* 0x000fe20000000000 */
[----:B------:R-:W-:-:S02]  /*1b70*/  UIADD3 UR14, UR18, 0x180, URZ ;  /* 0x00000180120e7890 */ /* 0x000fc4000fffe03f */
[----:B------:R-:W-:Y:S02]  /*1b80*/  UIADD3 UR12, UR16, 0x6, URZ ;  /* 0x00000006100c7890 */ /* 0x000fe4000fffe03f */
        /* <DEDUP_REMOVED lines=23> */
.L_x_7219:
[----:B------:R-:W-:Y:S01]  /*1d00*/  BAR.SYNC.DEFER_BLOCKING 0xe, 0x100 ;  /* 0x0384000000007b1d */ /* 0x000fe20000010000 */
[----:B------:R-:W-:Y:S01]  /*1d10*/  IMAD.U32 R3, RZ, RZ, UR36 ;  /* 0x00000024ff037e24 */ /* 0x000fe2000f8e00ff */
[----:B------:R-:W-:Y:S01]  /*1d20*/  UIADD3 UR36, UR36, 0x1, URZ ;  /* 0x0000000124247890 */ /* 0x000fe2000fffe03f */
[C---:B------:R-:W-:Y:S01]  /*1d30*/  ISETP.GT.AND P3, PT, R4.reuse, RZ, PT ;  /* 0x000000ff0400720c */ /* 0x040fe20003f64270 */
        /* <DEDUP_REMOVED lines=139> */
.L_x_7215:
[----:B------:R-:W-:Y:S01]  /*25f0*/  ULEA UR21, UR36, UR43, 0x3 ;  /* 0x0000002b24157291 */ /* 0x000fe2000f8e183f */
[----:B------:R-:W-:-:S05]  /*2600*/  IMAD.U32 R0, RZ, RZ, UR37 ;  /* 0x00000025ff007e24 */ /* 0x000fca000f8e00ff */
[----:B------:R-:W-:-:S04]  /*2610*/  SHF.L.U32 R0, R0, 0x1f, RZ ;  /* 0x0000001f00007819 */ /* 0x000fc800000006ff */
[----:B------:R0:W1:Y:S01]  /*2620*/  SYNCS.PHASECHK.TRANS64.TRYWAIT P1, [UR21+0x28c50], R0 ;  /* 0x028c5000ff0075a7 */ /* 0x0000620008020155 */
[----:B------:R-:W-:Y:S05]  /*2630*/  @!P0 BRA `(.L_x_7216) ;  /* 0x0000000000048947 */ /* 0x000fea0003800000 */
[----:B------:R-:W-:Y:S01]  /*2640*/  BPT.TRAP 0x1 ;  /* 0x000000040000795c */ /* 0x000fe20000300000 */
.L_x_7216:
[----:B-1----:R-:W-:Y:S05]  /*2650*/  @P1 BRA `(.L_x_7217) ;  /* 0x0000000000081947 */ /* 0x002fea0003800000 */
[----:B------:R-:W1:Y:S02]  /*2660*/  SYNCS.PHASECHK.TRANS64.TRYWAIT P1, [UR21+0x28c50], R0 ;  /* 0x028c5000ff0075a7 */ /* 0x000e640008020155 */
[----:B-1----:R-:W-:Y:S05]  /*2670*/  @!P1 BRA `(.L_x_7218) ;  /* 0x000000e800ac9947 */ /* 0x002fea0003800000 */
.L_x_7217:
        /* <DEDUP_REMOVED lines=29> */
.L_x_7214:
        /* <DEDUP_REMOVED lines=144> */
.L_x_7210:
[----:B------:R-:W-:Y:S01]  /*3150*/  ULDC UR4, c[0x0][0x448] ;  /* 0x0001120000047ab9 */ /* 0x000fe20000000800 */
[----:B------:R-:W-:Y:S01]  /*3160*/  UIADD3 UR6, UR41, 0x3f, URZ ;  /* 0x0000003f29067890 */ /* 0x000fe2000fffe03f */
[----:B------:R-:W-:Y:S01]  /*3170*/  PLOP3.LUT P0, PT, PT, PT, PT, 0x80, 0x0 ;  /* 0x000000000000781c */ /* 0x000fe20003f0f070 */
[----:B------:R-:W-:Y:S01]  /*3180*/  UISETP.NE.AND UP0, UPT, UR4, 0x1, UPT ;  /* 0x000000010400788c */ /* 0x000fe2000bf05270 */
[----:B------:R-:W-:Y:S01]  /*3190*/  IMAD.MOV.U32 R0, RZ, RZ, RZ ;  /* 0x000000ffff007224 */ /* 0x000fe200078e00ff */
[----:B------:R-:W-:Y:S01]  /*31a0*/  ULDC UR8, c[0x0][0x288] ;  /* 0x0000a20000087ab9 */ /* 0x000fe20000000800 */
[----:B------:R-:W-:Y:S01]  /*31b0*/  IMAD.MOV.U32 R3, RZ, RZ, RZ ;  /* 0x000000ffff037224 */ /* 0x000fe200078e00ff */
[----:B------:R-:W-:Y:S01]  /*31c0*/  UIADD3 UR8, -UR8, 0x40, URZ ;  /* 0x0000004008087890 */ /* 0x000fe2000fffe13f */
[----:B------:R-:W-:Y:S02]  /*31d0*/  CS2R R150, SRZ ;  /* 0x0000000000967805 */ /* 0x000fe4000001ff00 */
[----:B------:R-:W-:-:S02]  /*31e0*/  CS2R R148, SRZ ;  /* 0x0000000000947805 */ /* 0x000fc4000001ff00 */
[----:B------:R-:W-:Y:S01]  /*31f0*/  CS2R R146, SRZ ;  /* 0x0000000000927805 */ /* 0x000fe2000001ff00 */
[----:B------:R-:W-:Y:S01]  /*3200*/  UIMAD UR8, UR49, UR7, UR8 ;  /* 0x00000007310872a4 */ /* 0x000fe2000f8e0208 */
[----:B------:R-:W-:Y:S02]  /*3210*/  CS2R R144, SRZ ;  /* 0x0000000000907805 */ /* 0x000fe4000001ff00 */
[----:B------:R-:W-:Y:S01]  /*3220*/  CS2R R168, SRZ ;  /* 0x0000000000a87805 */ /* 0x000fe2000001ff00 */
[----:B------:R-:W-:Y:S01]  /*3230*/  @UP0 ULDC UR4, c[0x0][0x44c] ;  /* 0x0001130000040ab9 */ /* 0x000fe20000000800 */
[----:B------:R-:W-:Y:S01]  /*3240*/  @UP0 ULDC UR9, c[0x0][0x450] ;  /* 0x0001140000090ab9 */ /* 0x000fe20000000800 */
[----:B------:R-:W-:Y:S01]  /*3250*/  UIMAD.WIDE.U32 UR4, UR6, UR4, URZ ;  /* 0x00000004060472a5 */ /* 0x000fe2000f8e003f */
[----:B------:R-:W-:Y:S02]  /*3260*/  CS2R R140, SRZ ;  /* 0x00000000008c7805 */ /* 0x000fe4000001ff00 */
[----:B------:R-:W-:-:S02]  /*3270*/  CS2R R166, SRZ ;  /* 0x0000000000a67805 */ /* 0x000fc4000001ff00 */
[----:B------:R-:W-:Y:S01]  /*3280*/  CS2R R136, SRZ ;  /* 0x0000000000887805 */ /* 0x000fe2000001ff00 */
[----:B------:R-:W-:Y:S01]  /*3290*/  @UP0 USHF.R.U32.HI UR6, URZ, UR9, UR5 ;  /* 0x000000093f060299 */ /* 0x000fe20008011605 */
[----:B------:R-:W-:Y:S02]  /*32a0*/  CS2R R164, SRZ ;  /* 0x0000000000a47805 */ /* 0x000fe4000001ff00 */
[----:B------:R-:W-:Y:S02]  /*32b0*/  CS2R R132, SRZ ;  /* 0x0000000000847805 */ /* 0x000fe4000001ff00 */
[----:B------:R-:W-:Y:S01]  /*32c0*/  CS2R R162, SRZ ;  /* 0x0000000000a27805 */ /* 0x000fe2000001ff00 */
[----:B------:R-:W-:Y:S01]  /*32d0*/  UIADD3 UR6, UR8, UR6, URZ ;  /* 0x0000000608067290 */ /* 0x000fe2000fffe03f */
[----:B------:R-:W-:Y:S02]  /*32e0*/  CS2R R160, SRZ ;  /* 0x0000000000a07805 */ /* 0x000fe4000001ff00 */
[----:B------:R-:W-:-:S02]  /*32f0*/  CS2R R128, SRZ ;  /* 0x0000000000807805 */ /* 0x000fc4000001ff00 */
[----:B------:R-:W-:Y:S01]  /*3300*/  CS2R R158, SRZ ;  /* 0x00000000009e7805 */ /* 0x000fe2000001ff00 */
[----:B------:R-:W-:Y:S01]  /*3310*/  USHF.R.S32.HI UR4, URZ, 0x1f, UR6 ;  /* 0x0000001f3f047899 */ /* 0x000fe20008011406 */
[----:B------:R-:W-:Y:S02]  /*3320*/  CS2R R156, SRZ ;  /* 0x00000000009c7805 */ /* 0x000fe4000001ff00 */
[----:B------:R-:W-:Y:S02]  /*3330*/  CS2R R124, SRZ ;  /* 0x00000000007c7805 */ /* 0x000fe4000001ff00 */
[----:B------:R-:W-:Y:S01]  /*3340*/  CS2R R154, SRZ ;  /* 0x00000000009a7805 */ /* 0x000fe2000001ff00 */
[----:B------:R-:W-:Y:S01]  /*3350*/  ULEA.HI UR4, UR4, UR6, URZ, 0x6 ;  /* 0x0000000604047291 */ /* 0x000fe2000f8f303f */
[----:B------:R-:W-:Y:S02]  /*3360*/  CS2R R152, SRZ ;  /* 0x0000000000987805 */ /* 0x000fe4000001ff00 */
[----:B------:R-:W-:-:S02]  /*3370*/  CS2R R120, SRZ ;  /* 0x0000000000787805 */ /* 0x000fc4000001ff00 */
[----:B------:R-:W-:Y:S01]  /*3380*/  CS2R R104, SRZ ;  /* 0x0000000000687805 */ /* 0x000fe2000001ff00 */
[----:B------:R-:W-:Y:S01]  /*3390*/  USHF.R.S32.HI UR4, URZ, 0x6, UR4 ;  /* 0x000000063f047899 */ /* 0x000fe20008011404 */
[----:B------:R-:W-:Y:S02]  /*33a0*/  CS2R R100, SRZ ;  /* 0x0000000000647805 */ /* 0x000fe4000001ff00 */
[----:B------:R-:W-:Y:S02]  /*33b0*/  CS2R R116, SRZ ;  /* 0x0000000000747805 */ /* 0x000fe4000001ff00 */
[----:B------:R-:W-:Y:S01]  /*33c0*/  CS2R R114, SRZ ;  /* 0x0000000000727805 */ /* 0x000fe2000001ff00 */
[----:B------:R-:W-:Y:S01]  /*33d0*/  UISETP.LT.AND UP0, UPT, UR50, UR4, UPT ;  /* 0x000000043200728c */ /* 0x000fe2000bf01270 */
[----:B------:R-:W-:Y:S02]  /*33e0*/  CS2R R112, SRZ ;  /* 0x0000000000707805 */ /* 0x000fe4000001ff00 */
[----:B------:R-:W-:-:S02]  /*33f0*/  CS2R R110, SRZ ;  /* 0x00000000006e7805 */ /* 0x000fc4000001ff00 */
[----:B------:R-:W-:Y:S01]  /*3400*/  CS2R R108, SRZ ;  /* 0x00000000006c7805 */ /* 0x000fe2000001ff00 */
[----:B------:R-:W-:Y:S01]  /*3410*/  USEL UR50, UR50, UR4, UP0 ;  /* 0x0000000432327287 */ /* 0x000fe20008000000 */
[----:B------:R-:W-:Y:S02]  /*3420*/  CS2R R106, SRZ ;  /* 0x00000000006a7805 */ /* 0x000fe4000001ff00 */
[----:B------:R-:W-:Y:S02]  /*3430*/  CS2R R102, SRZ ;  /* 0x0000000000667805 */ /* 0x000fe4000001ff00 */
[----:B------:R-:W-:Y:S01]  /*3440*/  CS2R R98, SRZ ;  /* 0x0000000000627805 */ /* 0x000fe2000001ff00 */
[----:B------:R-:W-:Y:S01]  /*3450*/  UISETP.GE.AND UP0, UPT, UR50, 0x1, UPT ;  /* 0x000000013200788c */ /* 0x000fe2000bf06270 */
[----:B------:R-:W-:Y:S02]  /*3460*/  CS2R R94, SRZ ;  /* 0x00000000005e7805 */ /* 0x000fe4000001ff00 */
[----:B------:R-:W-:-:S02]  /*3470*/  CS2R R170, SRZ ;  /* 0x0000000000aa7805 */ /* 0x000fc4000001ff00 */
[----:B------:R-:W-:Y:S02]  /*3480*/  CS2R R90, SRZ ;  /* 0x00000000005a7805 */ /* 0x000fe4000001ff00 */
[----:B------:R-:W-:Y:S02]  /*3490*/  CS2R R172, SRZ ;  /* 0x0000000000ac7805 */ /* 0x000fe4000001ff00 */
[----:B------:R-:W-:Y:S02]  /*34a0*/  CS2R R86, SRZ ;  /* 0x0000000000567805 */ /* 0x000fe4000001ff00 */
[----:B------:R-:W-:Y:S02]  /*34b0*/  PLOP3.LUT P1, PT, PT, PT, UP0, 0x80, 0x0 ;  /* 0x000000000000781c */ /* 0x000fe40003f2f008 */
        /* <DEDUP_REMOVED lines=62> */
.L_x_7220:
        /* <DEDUP_REMOVED lines=9> */
.L_x_7381:
[----:B------:R-:W-:Y:S05]  /*3930*/  @!P0 BRA `(.L_x_7222) ;  /* 0x0000000000048947 */ /* 0x000fea0003800000 */
[----:B------:R-:W-:Y:S01]  /*3940*/  BPT.TRAP 0x1 ;  /* 0x000000040000795c */ /* 0x000fe20000300000 */
.L_x_7222:
[----:B------:R-:W-:Y:S02]  /*3950*/  IMAD.U32 R7, RZ, RZ, UR36 ;  /* 0x00000024ff077e24 */ /* 0x000fe4000f8e00ff */
[----:B------:R-:W-:-:S03]  /*3960*/  IMAD.U32 R8, RZ, RZ, UR37 ;  /* 0x00000025ff087e24 */ /* 0x000fc6000f8e00ff */
[----:B------:R-:W-:Y:S02]  /*3970*/  LEA R7, R7, UR43, 0x3 ;  /* 0x0000002b07077c11 */ /* 0x000fe4000f8e18ff */
[----:B------:R-:W-:-:S04]  /*3980*/  SHF.L.U32 R8, R8, 0x1f, RZ ;  /* 0x0000001f08087819 */ /* 0x000fc800000006ff */
[----:B------:R1:W2:Y:S01]  /*3990*/  SYNCS.PHASECHK.TRANS64.TRYWAIT P1, [R7+URZ+0x28c30], R8 ;  /* 0x028c3008070075a7 */ /* 0x0002a2000802017f */
[----:B------:R-:W-:Y:S05]  /*39a0*/  @!P0 BRA `(.L_x_7223) ;  /* 0x0000000000048947 */ /* 0x000fea0003800000 */
[----:B------:R-:W-:Y:S01]  /*39b0*/  BPT.TRAP 0x1 ;  /* 0x000000040000795c */ /* 0x000fe20000300000 */
.L_x_7223:
[----:B--2---:R-:W-:Y:S05]  /*39c0*/  @P1 BRA `(.L_x_7224) ;  /* 0x0000000000081947 */ /* 0x004fea0003800000 */
[----:B------:R-:W2:Y:S02]  /*39d0*/  SYNCS.PHASECHK.TRANS64.TRYWAIT P1, [R7+URZ+0x28c30], R8 ;  /* 0x028c3008070075a7 */ /* 0x000ea4000802017f */
[----:B--2---:R-:W-:Y:S05]  /*39e0*/  @!P1 BRA `(.L_x_7225) ;  /* 0x000000d800009947 */ /* 0x004fea0003800000 */
.L_x_7224:
        /* <DEDUP_REMOVED lines=34> */
[----:B------:R-:W-:Y:S01]  /*3c10*/  HGMMA.64x64x16.F32 R24, gdesc[UR4], R24, gsb0 ;  /* 0x00e00000041879f0 */ /* 0x000fe20008000818 */
        /* <DEDUP_REMOVED lines=9> */
[----:B------:R-:W0:Y:S01]  /*3cb0*/  SHFL.IDX PT, R6, R3, 0x1, 0x1c1f ;  /* 0x003c1f0003067f89 */ /* 0x000e2200000e0000 */
[----:B------:R-:W-:-:S03]  /*3cc0*/  UIMAD UR6, UR50, UR6, 0x40 ;  /* 0x00000040320674a4 */ /* 0x000fc6000f8e0206 */
[----:B------:R-:W3:Y:S01]  /*3cd0*/  SHFL.IDX PT, R3, R3, RZ, 0x1c1f ;  /* 0x001c1fff03037589 */ /* 0x000ee200000e0000 */
[----:B------:R-:W-:Y:S02]  /*3ce0*/  WARPGROUP.DEPBAR.LE gsb0, 0x0 ;  /* 0x00008000000079c5 */ /* 0x000fe40000010000 */
[----:B------:R-:W-:-:S06]  /*3cf0*/  WARPGROUP.ARRIVE ;  /* 0x00000000000079c5 */ /* 0x000fcc0000000000 */
[----:B------:R-:W-:Y:S01]  /*3d00*/  HGMMA.64x64x16.F32 R24, gdesc[UR8], R24, gsb0 ;  /* 0x00e00000081879f0 */ /* 0x000fe20008000818 */
[----:B------:R-:W-:Y:S02]  /*3d10*/  ULDC UR10, c[0x0][0x988] ;  /* 0x00026200000a7ab9 */ /* 0x000fe40000000800 */
[----:B------:R-:W-:Y:S02]  /*3d20*/  WARPGROUP.DEPBAR.LE gsb0, 0x0 ;  /* 0x00008000000079c5 */ /* 0x000fe40000010000 */
[----:B------:R-:W-:-:S06]  /*3d30*/  WARPGROUP.ARRIVE ;  /* 0x00000000000079c5 */ /* 0x000fcc0000000000 */
[----:B------:R-:W-:Y:S01]  /*3d40*/  HGMMA.64x64x16.F32 R24, gdesc[UR12], R24, gsb0 ;  /* 0x00e000000c1879f0 */ /* 0x000fe20008000818 */
[----:B------:R-:W-:Y:S01]  /*3d50*/  ULDC UR14, c[0x0][0x2f0] ;  /* 0x0000bc00000e7ab9 */ /* 0x000fe20000000800 */
[----:B------:R-:W-:Y:S01]  /*3d60*/  ULDC UR15, c[0x0][0x288] ;  /* 0x0000a200000f7ab9 */ /* 0x000fe20000000800 */
[----:B------:R-:W-:Y:S02]  /*3d70*/  UIMAD UR7, UR49, UR14, UR7 ;  /* 0x0000000e310772a4 */ /* 0x000fe4000f8e0207 */
[----:B------:R-:W-:-:S04]  /*3d80*/  UIMAD UR6, UR49, UR14, UR6 ;  /* 0x0000000e310672a4 */ /* 0x000fc8000f8e0206 */
[----:B------:R-:W-:Y:S02]  /*3d90*/  IMAD.U32 R5, RZ, RZ, UR7 ;  /* 0x00000007ff057e24 */ /* 0x000fe4000f8e00ff */
[----:B------:R-:W-:-:S03]  /*3da0*/  IADD3 R4, -R2, UR6, RZ ;  /* 0x0000000602047c10 */ /* 0x000fc6000fffe1ff */
[----:B------:R-:W-:-:S04]  /*3db0*/  IADD3 R5, R5, -UR15, -R2 ;  /* 0x8000000f05057c10 */ /* 0x000fc8000fffe802 */
[-CC-:B0-----:R-:W-:Y:S02]  /*3dc0*/  VIADDMNMX R6, R6, R5.reuse, R4.reuse, PT ;  /* 0x0000000506067246 */ /* 0x181fe40003800104 */
[----:B---3--:R-:W-:Y:S02]  /*3dd0*/  VIADDMNMX R4, R3, R5, R4, PT ;  /* 0x0000000503047246 */ /* 0x008fe40003800104 */
[C---:B------:R-:W-:Y:S02]  /*3de0*/  ISETP.GT.AND P3, PT, R6.reuse, RZ, PT ;  /* 0x000000ff0600720c */ /* 0x040fe40003f64270 */
[C---:B------:R-:W-:Y:S02]  /*3df0*/  ISETP.GT.AND P4, PT, R6.reuse, 0x1, PT ;  /* 0x000000010600780c */ /* 0x040fe40003f84270 */
[----:B------:R-:W-:Y:S01]  /*3e00*/  ISETP.GT.AND P5, PT, R6, 0x8, PT ;  /* 0x000000080600780c */ /* 0x000fe20003fa4270 */
[----:B------:R-:W-:Y:S02]  /*3e10*/  WARPGROUP.DEPBAR.LE gsb0, 0x0 ;  /* 0x00008000000079c5 */ /* 0x000fe40000010000 */
[----:B------:R-:W-:-:S02]  /*3e20*/  FSEL R26, R26, -INF , P3 ;  /* 0xff8000001a1a7808 */ /* 0x000fc40001800000 */
[----:B------:R-:W-:Y:S02]  /*3e30*/  FSEL R27, R27, -INF , P4 ;  /* 0xff8000001b1b7808 */ /* 0x000fe40002000000 */
        /* <DEDUP_REMOVED lines=39> */
[----:B------:R-:W-:Y:S02]  /*40b0*/  FSEL R55, R55, -INF , P3 ;  /* 0xff80000037377808 */ /* 0x000fe40001800000 */
[----:B------:R-:W-:-:S02]  /*40c0*/  FMNMX.FTZ R6, R54, R9, !PT ;  /* 0x0000000936067209 */ /* 0x000fc40007810000 */
[C---:B------:R-:W-:Y:S02]  /*40d0*/  ISETP.GT.AND P3, PT, R4.reuse, RZ, PT ;  /* 0x000000ff0400720c */ /* 0x040fe40003f64270 */
[----:B------:R-:W-:Y:S02]  /*40e0*/  FMNMX.FTZ R6, R55, R6, !PT ;  /* 0x0000000637067209 */ /* 0x000fe40007810000 */
[C---:B------:R-:W-:Y:S02]  /*40f0*/  ISETP.GT.AND P4, PT, R4.reuse, 0x1, PT ;  /* 0x000000010400780c */ /* 0x040fe40003f84270 */
[----:B------:R-:W-:Y:S01]  /*4100*/  ISETP.GT.AND P5, PT, R4, 0x8, PT ;  /* 0x000000080400780c */ /* 0x000fe20003fa4270 */
[----:B------:R-:W0:Y:S01]  /*4110*/  SHFL.BFLY PT, R9, R6, 0x2, 0x1f ;  /* 0x0c401f0006097f89 */ /* 0x000e2200000e0000 */
[----:B------:R-:W-:Y:S02]  /*4120*/  FSEL R24, R24, -INF , P3 ;  /* 0xff80000018187808 */ /* 0x000fe40001800000 */
[----:B------:R-:W-:-:S02]  /*4130*/  FSEL R25, R25, -INF , P4 ;  /* 0xff80000019197808 */ /* 0x000fc40002000000 */
[----:B------:R-:W-:Y:S02]  /*4140*/  ISETP.GT.AND P3, PT, R4, 0x9, PT ;  /* 0x000000090400780c */ /* 0x000fe40003f64270 */
[----:B------:R-:W-:Y:S02]  /*4150*/  FSEL R28, R28, -INF , P5 ;  /* 0xff8000001c1c7808 */ /* 0x000fe40002800000 */
[----:B------:R-:W-:Y:S02]  /*4160*/  FMNMX.FTZ R3, R24, R25, !PT ;  /* 0x0000001918037209 */ /* 0x000fe40007810000 */
[C---:B------:R-:W-:Y:S02]  /*4170*/  ISETP.GT.AND P4, PT, R4.reuse, 0x10, PT ;  /* 0x000000100400780c */ /* 0x040fe40003f84270 */
[----:B------:R-:W-:Y:S02]  /*4180*/  FSEL R29, R29, -INF , P3 ;  /* 0xff8000001d1d7808 */ /* 0x000fe40001800000 */
[----:B------:R-:W-:-:S02]  /*4190*/  ISETP.GT.AND P3, PT, R4, 0x11, PT ;  /* 0x000000110400780c */ /* 0x000fc40003f64270 */
[----:B------:R-:W-:Y:S02]  /*41a0*/  FSEL R32, R32, -INF , P4 ;  /* 0xff80000020207808 */ /* 0x000fe40002000000 */
[C---:B------:R-:W-:Y:S02]  /*41b0*/  ISETP.GT.AND P4, PT, R4.reuse, 0x18, PT ;  /* 0x000000180400780c */ /* 0x040fe40003f84270 */
[----:B------:R-:W-:Y:S02]  /*41c0*/  FSEL R33, R33, -INF , P3 ;  /* 0xff80000021217808 */ /* 0x000fe40001800000 */
[----:B------:R-:W-:Y:S02]  /*41d0*/  ISETP.GT.AND P3, PT, R4, 0x19, PT ;  /* 0x000000190400780c */ /* 0x000fe40003f64270 */
[----:B0-----:R-:W-:Y:S02]  /*41e0*/  FMNMX.FTZ R9, R6, R9, !PT ;  /* 0x0000000906097209 */ /* 0x001fe40007810000 */
[----:B------:R-:W-:-:S02]  /*41f0*/  FMNMX.FTZ R6, R28, R3, !PT ;  /* 0x000000031c067209 */ /* 0x000fc40007810000 */
[----:B------:R-:W-:Y:S01]  /*4200*/  FSEL R36, R36, -INF , P4 ;  /* 0xff80000024247808 */ /* 0x000fe20002000000 */
[----:B------:R-:W0:Y:S01]  /*4210*/  SHFL.BFLY PT, R10, R9, 0x1, 0x1f ;  /* 0x0c201f00090a7f89 */ /* 0x000e2200000e0000 */
[----:B------:R-:W-:Y:S02]  /*4220*/  FMNMX.FTZ R3, R29, R6, !PT ;  /* 0x000000061d037209 */ /* 0x000fe40007810000 */
[----:B------:R-:W-:Y:S02]  /*4230*/  ISETP.GT.AND P4, PT, R4, 0x20, PT ;  /* 0x000000200400780c */ /* 0x000fe40003f84270 */
[----:B------:R-:W-:Y:S02]  /*4240*/  FMNMX.FTZ R6, R32, R3, !PT ;  /* 0x0000000320067209 */ /* 0x000fe40007810000 */
[----:B------:R-:W-:Y:S02]  /*4250*/  FSEL R37, R37, -INF , P3 ;  /* 0xff80000025257808 */ /* 0x000fe40001800000 */
[----:B------:R-:W-:-:S02]  /*4260*/  FMNMX.FTZ R3, R33, R6, !PT ;  /* 0x0000000621037209 */ /* 0x000fc40007810000 */
[----:B------:R-:W-:Y:S02]  /*4270*/  ISETP.GT.AND P5, PT, R4, 0x21, PT ;  /* 0x000000210400780c */ /* 0x000fe40003fa4270 */
[----:B------:R-:W-:Y:S02]  /*4280*/  FSEL R40, R40, -INF , P4 ;  /* 0xff80000028287808 */ /* 0x000fe40002000000 */
[C---:B------:R-:W-:Y:S02]  /*4290*/  ISETP.GT.AND P4, PT, R4.reuse, 0x28, PT ;  /* 0x000000280400780c */ /* 0x040fe40003f84270 */
[----:B------:R-:W-:Y:S02]  /*42a0*/  FSEL R41, R41, -INF , P5 ;  /* 0xff80000029297808 */ /* 0x000fe40002800000 */
[----:B------:R-:W-:Y:S02]  /*42b0*/  ISETP.GT.AND P3, PT, R4, 0x29, PT ;  /* 0x000000290400780c */ /* 0x000fe40003f64270 */
[----:B------:R-:W-:-:S02]  /*42c0*/  FSEL R44, R44, -INF , P4 ;  /* 0xff8000002c2c7808 */ /* 0x000fc40002000000 */
[----:B------:R-:W-:Y:S02]  /*42d0*/  ISETP.GT.AND P4, PT, R4, 0x30, PT ;  /* 0x000000300400780c */ /* 0x000fe40003f84270 */
[----:B0-----:R-:W-:Y:S02]  /*42e0*/  FMNMX.FTZ R6, R9, R10, !PT ;  /* 0x0000000a09067209 */ /* 0x001fe40007810000 */
[----:B------:R-:W-:Y:S02]  /*42f0*/  FMNMX.FTZ R10, R36, R3, !PT ;  /* 0x00000003240a7209 */ /* 0x000fe40007810000 */
[----:B------:R-:W-:Y:S01]  /*4300*/  FSEL R45, R45, -INF , P3 ;  /* 0xff8000002d2d7808 */ /* 0x000fe20001800000 */
[----:B------:R-:W-:Y:S01]  /*4310*/  FMUL.FTZ R5, R6, UR10 ;  /* 0x0000000a06057c20 */ /* 0x000fe20008410000 */
[----:B------:R-:W-:Y:S02]  /*4320*/  FMNMX.FTZ R3, R37, R10, !PT ;  /* 0x0000000a25037209 */ /* 0x000fe40007810000 */
[----:B------:R-:W-:-:S02]  /*4330*/  ISETP.GT.AND P3, PT, R4, 0x31, PT ;  /* 0x000000310400780c */ /* 0x000fc40003f64270 */
[----:B------:R-:W-:Y:S02]  /*4340*/  FMNMX.FTZ R10, R40, R3, !PT ;  /* 0x00000003280a7209 */ /* 0x000fe40007810000 */
[----:B------:R-:W-:Y:S02]  /*4350*/  FSEL R48, R48, -INF , P4 ;  /* 0xff80000030307808 */ /* 0x000fe40002000000 */
[----:B------:R-:W-:Y:S02]  /*4360*/  FMNMX.FTZ R3, R41, R10, !PT ;  /* 0x0000000a29037209 */ /* 0x000fe40007810000 */
[----:B------:R-:W-:Y:S02]  /*4370*/  ISETP.GT.AND P4, PT, R4, 0x38, PT ;  /* 0x000000380400780c */ /* 0x000fe40003f84270 */
[----:B------:R-:W-:Y:S02]  /*4380*/  FMNMX.FTZ R10, R44, R3, !PT ;  /* 0x000000032c0a7209 */ /* 0x000fe40007810000 */
[----:B------:R-:W-:-:S02]  /*4390*/  FSEL R49, R49, -INF , P3 ;  /* 0xff80000031317808 */ /* 0x000fc40001800000 */
[----:B------:R-:W-:Y:S02]  /*43a0*/  FMNMX.FTZ R3, R45, R10, !PT ;  /* 0x0000000a2d037209 */ /* 0x000fe40007810000 */
[----:B------:R-:W-:Y:S02]  /*43b0*/  ISETP.GT.AND P3, PT, R4, 0x39, PT ;  /* 0x000000390400780c */ /* 0x000fe40003f64270 */
[----:B------:R-:W-:Y:S02]  /*43c0*/  FMNMX.FTZ R10, R48, R3, !PT ;  /* 0x00000003300a7209 */ /* 0x000fe40007810000 */
[----:B------:R-:W-:Y:S02]  /*43d0*/  FSEL R52, R52, -INF , P4 ;  /* 0xff80000034347808 */ /* 0x000fe40002000000 */
[----:B------:R-:W-:Y:S02]  /*43e0*/  FMNMX.FTZ R3, R49, R10, !PT ;  /* 0x0000000a31037209 */ /* 0x000fe40007810000 */
[----:B------:R-:W-:-:S02]  /*43f0*/  FSEL R53, R53, -INF , P3 ;  /* 0xff80000035357808 */ /* 0x000fc40001800000 */
[----:B------:R-:W-:Y:S02]  /*4400*/  FMNMX.FTZ R4, R52, R3, !PT ;  /* 0x0000000334047209 */ /* 0x000fe40007810000 */
[----:B------:R-:W-:Y:S02]  /*4410*/  FSETP.NEU.FTZ.AND P5, PT, R6, -INF , PT ;  /* 0xff8000000600780b */ /* 0x000fe40003fbd000 */
[----:B------:R-:W-:Y:S02]  /*4420*/  FMNMX.FTZ R4, R53, R4, !PT ;  /* 0x0000000435047209 */ /* 0x000fe40007810000 */
[----:B------:R-:W-:-:S03]  /*4430*/  FSEL R9, R5, RZ, P5 ;  /* 0x000000ff05097208 */ /* 0x000fc60002800000 */
[----:B------:R-:W0:Y:S02]  /*4440*/  SHFL.BFLY PT, R3, R4, 0x2, 0x1f ;  /* 0x0c401f0004037f89 */ /* 0x000e2400000e0000 */
        /* <DEDUP_REMOVED lines=16> */
[--C-:B------:R-:W-:Y:S01]  /*4550*/  FFMA.FTZ R54, R54, UR10, -R9.reuse ;  /* 0x0000000a36367c23 */ /* 0x100fe20008010809 */
[----:B------:R-:W-:Y:S01]  /*4560*/  FFMA.FTZ R9, R55, UR10, -R9 ;  /* 0x0000000a37097c23 */ /* 0x000fe20008010809 */
[----:B0-----:R-:W-:-:S04]  /*4570*/  FMNMX.FTZ R3, R4, R3, !PT ;  /* 0x0000000304037209 */ /* 0x001fc80007810000 */
[----:B------:R-:W-:Y:S01]  /*4580*/  MUFU.EX2 R30, R30 ;  /* 0x0000001e001e7308 */ /* 0x000fe20000000800 */
[----:B------:R-:W0:Y:S07]  /*4590*/  SHFL.BFLY PT, R4, R3, 0x1, 0x1f ;  /* 0x0c201f0003047f89 */ /* 0x000e2e00000e0000 */
[----:B------:R-:W4:Y:S01]  /*45a0*/  MUFU.EX2 R31, R31 ;  /* 0x0000001f001f7308 */ /* 0x000f220000000800 */
[----:B---3--:R-:W-:-:S07]  /*45b0*/  F2FP.F16.F32.PACK_AB R153, R27, R26 ;  /* 0x0000001a1b99723e */ /* 0x008fce00000000ff */
[----:B------:R-:W-:Y:S08]  /*45c0*/  MUFU.EX2 R34, R34 ;  /* 0x0000002200227308 */ /* 0x000ff00000000800 */
[----:B------:R-:W3:Y:S01]  /*45d0*/  MUFU.EX2 R35, R35 ;  /* 0x0000002300237308 */ /* 0x000ee20000000800 */
[----:B----4-:R-:W-:Y:S02]  /*45e0*/  F2FP.F16.F32.PACK_AB R155, R31, R30 ;  /* 0x0000001e1f9b723e */ /* 0x010fe400000000ff */
[----:B0-----:R-:W-:-:S04]  /*45f0*/  FMNMX.FTZ R5, R3, R4, !PT ;  /* 0x0000000403057209 */ /* 0x001fc80007810000 */
[C---:B------:R-:W-:Y:S01]  /*4600*/  FSETP.NEU.FTZ.AND P3, PT, R5.reuse, -INF , PT ;  /* 0xff8000000500780b */ /* 0x040fe20003f7d000 */
[----:B------:R-:W-:Y:S01]  /*4610*/  FMUL.FTZ R3, R5, UR10 ;  /* 0x0000000a05037c20 */ /* 0x000fe20008410000 */
[----:B------:R-:W-:Y:S04]  /*4620*/  MUFU.EX2 R38, R38 ;  /* 0x0000002600267308 */ /* 0x000fe80000000800 */
[----:B------:R-:W-:Y:S01]  /*4630*/  FSEL R4, R3, RZ, P3 ;  /* 0x000000ff03047208 */ /* 0x000fe20001800000 */
[----:B------:R-:W-:Y:S01]  /*4640*/  FADD.FTZ R3, R26, R27 ;  /* 0x0000001b1a037221 */ /* 0x000fe20000010000 */
[----:B---3--:R-:W-:Y:S02]  /*4650*/  F2FP.F16.F32.PACK_AB R157, R35, R34 ;  /* 0x00000022239d723e */ /* 0x008fe400000000ff */
[----:B------:R-:W0:Y:S01]  /*4660*/  MUFU.EX2 R39, R39 ;  /* 0x0000002700277308 */ /* 0x000e220000000800 */
        /* <DEDUP_REMOVED lines=8> */
[----:B------:R-:W-:Y:S01]  /*46f0*/  FADD.FTZ R10, R30, R3 ;  /* 0x000000031e0a7221 */ /* 0x000fe20000010000 */
[----:B------:R-:W-:-:S02]  /*4700*/  @!P1 VIADD R3, R7, 0x28c40 ;  /* 0x00028c4007039836 */ /* 0x000fc40000000000 */
[--C-:B------:R-:W-:Y:S01]  /*4710*/  FFMA.FTZ R37, R37, UR10, -R4.reuse ;  /* 0x0000000a25257c23 */ /* 0x100fe20008010804 */
[----:B------:R-:W-:Y:S01]  /*4720*/  FFMA.FTZ R40, R40, UR10, -R4 ;  /* 0x0000000a28287c23 */ /* 0x000fe20008010804 */
[----:B------:R-:W-:Y:S01]  /*4730*/  FADD.FTZ R13, R31, R10 ;  /* 0x0000000a1f0d7221 */ /* 0x000fe20000010000 */
[--C-:B------:R-:W-:Y:S01]  /*4740*/  FFMA.FTZ R41, R41, UR10, -R4.reuse ;  /* 0x0000000a29297c23 */ /* 0x100fe20008010804 */
[----:B------:R-:W-:Y:S01]  /*4750*/  @!P1 PRMT R3, RZ, 0x654, R3 ;  /* 0x00000654ff039816 */ /* 0x000fe20000000003 */
[----:B------:R-:W3:Y:S01]  /*4760*/  MUFU.EX2 R25, R25 ;  /* 0x0000001900197308 */ /* 0x000ee20000000800 */
[----:B------:R-:W-:Y:S01]  /*4770*/  FADD.FTZ R12, R34, R13 ;  /* 0x0000000d220c7221 */ /* 0x000fe20000010000 */
[--C-:B------:R-:W-:Y:S01]  /*4780*/  FFMA.FTZ R44, R44, UR10, -R4.reuse ;  /* 0x0000000a2c2c7c23 */ /* 0x100fe20008010804 */
[----:B------:R4:W-:Y:S01]  /*4790*/  @!P1 SYNCS.ARRIVE.TRANS64.RED.A1T0 RZ, [R3+URZ], RZ ;  /* 0x000000ff03ff99a7 */ /* 0x0009e2000810043f */
[--C-:B------:R-:W-:Y:S01]  /*47a0*/  FFMA.FTZ R45, R45, UR10, -R4.reuse ;  /* 0x0000000a2d2d7c23 */ /* 0x100fe20008010804 */
[--C-:B------:R-:W-:Y:S01]  /*47b0*/  FFMA.FTZ R48, R48, UR10, -R4.reuse ;  /* 0x0000000a30307c23 */ /* 0x100fe20008010804 */
[--C-:B------:R-:W-:Y:S01]  /*47c0*/  FFMA.FTZ R49, R49, UR10, -R4.reuse ;  /* 0x0000000a31317c23 */ /* 0x100fe20008010804 */
[--C-:B------:R-:W-:Y:S01]  /*47d0*/  FFMA.FTZ R52, R52, UR10, -R4.reuse ;  /* 0x0000000a34347c23 */ /* 0x100fe20008010804 */
[----:B------:R-:W5:Y:S01]  /*47e0*/  MUFU.EX2 R28, R28 ;  /* 0x0000001c001c7308 */ /* 0x000f620000000800 */
[----:B------:R-:W-:Y:S01]  /*47f0*/  FFMA.FTZ R4, R53, UR10, -R4 ;  /* 0x0000000a35047c23 */ /* 0x000fe20008010804 */
[----:B0-----:R-:W-:-:S06]  /*4800*/  F2FP.F16.F32.PACK_AB R159, R39, R38 ;  /* 0x00000026279f723e */ /* 0x001fcc00000000ff */
        /* <DEDUP_REMOVED lines=11> */
[----:B------:R-:W-:Y:S01]  /*48c0*/  BAR.SYNC.DEFER_BLOCKING 0xf, 0x100 ;  /* 0x03c4000000007b1d */ /* 0x000fe20000010000 */
[----:B0-----:R-:W-:-:S05]  /*48d0*/  FADD.FTZ R10, R32, R3 ;  /* 0x00000003200a7221 */ /* 0x001fca0000010000 */
        /* <DEDUP_REMOVED lines=8> */
[----:B---3--:R-:W-:-:S07]  /*4960*/  FADD.FTZ R12, R42, R11 ;  /* 0x0000000b2a0c7221 */ /* 0x008fce0000010000 */
[----:B------:R-:W3:Y:S01]  /*4970*/  MUFU.EX2 R43, R43 ;  /* 0x0000002b002b7308 */ /* 0x000ee20000000800 */
[C---:B----4-:R-:W-:Y:S01]  /*4980*/  FADD.FTZ R11, R37.reuse, R10 ;  /* 0x0000000a250b7221 */ /* 0x050fe20000010000 */
[----:B------:R-:W-:-:S05]  /*4990*/  F2FP.F16.F32.PACK_AB R158, R37, R36 ;  /* 0x00000024259e723e */ /* 0x000fca00000000ff */
[----:B------:R0:W-:Y:S01]  /*49a0*/  STSM.16.M88.4 [R184], R156 ;  /* 0x0000009cb8007844 */ /* 0x0001e20000000200 */
[----:B------:R-:W4:Y:S01]  /*49b0*/  MUFU.EX2 R41, R41 ;  /* 0x0000002900297308 */ /* 0x000f220000000800 */
[----:B-----5:R-:W-:-:S07]  /*49c0*/  FADD.FTZ R10, R40, R11 ;  /* 0x0000000b280a7221 */ /* 0x020fce0000010000 */
[----:B------:R-:W5:Y:S01]  /*49d0*/  MUFU.EX2 R46, R46 ;  /* 0x0000002e002e7308 */ /* 0x000f620000000800 */
[C---:B---3--:R-:W-:Y:S01]  /*49e0*/  FADD.FTZ R13, R43.reuse, R12 ;  /* 0x0000000c2b0d7221 */ /* 0x048fe20000010000 */
[----:B------:R-:W-:-:S06]  /*49f0*/  F2FP.F16.F32.PACK_AB R161, R43, R42 ;  /* 0x0000002a2ba1723e */ /* 0x000fcc00000000ff */
[----:B------:R-:W-:Y:S01]  /*4a00*/  MUFU.EX2 R44, R44 ;  /* 0x0000002c002c7308 */ /* 0x000fe20000000800 */
[C---:B----4-:R-:W-:Y:S01]  /*4a10*/  FADD.FTZ R11, R41.reuse, R10 ;  /* 0x0000000a290b7221 */ /* 0x050fe20000010000 */
[----:B------:R-:W-:-:S06]  /*4a20*/  F2FP.F16.F32.PACK_AB R160, R41, R40 ;  /* 0x0000002829a0723e */ /* 0x000fcc00000000ff */
[----:B------:R-:W3:Y:S01]  /*4a30*/  MUFU.EX2 R47, R47 ;  /* 0x0000002f002f7308 */ /* 0x000ee20000000800 */
[----:B-----5:R-:W-:-:S07]  /*4a40*/  FADD.FTZ R10, R46, R13 ;  /* 0x0000000d2e0a7221 */ /* 0x020fce0000010000 */
        /* <DEDUP_REMOVED lines=12> */
[----:B------:R-:W-:Y:S08]  /*4b10*/  MUFU.EX2 R54, R54 ;  /* 0x0000003600367308 */ /* 0x000ff00000000800 */
[----:B------:R-:W3:Y:S01]  /*4b20*/  MUFU.EX2 R9, R9 ;  /* 0x0000000900097308 */ /* 0x000ee20000000800 */
[----:B----4-:R-:W-:-:S07]  /*4b30*/  F2FP.F16.F32.PACK_AB R164, R49, R48 ;  /* 0x0000003031a4723e */ /* 0x010fce00000000ff */
[----:B------:R-:W-:Y:S08]  /*4b40*/  MUFU.EX2 R52, R52 ;  /* 0x0000003400347308 */ /* 0x000ff00000000800 */
[----:B------:R4:W5:Y:S01]  /*4b50*/  MUFU.EX2 R3, R4 ;  /* 0x0000000400037308 */ /* 0x0009620000000800 */
[----:B---3--:R-:W-:Y:S01]  /*4b60*/  F2FP.F16.F32.PACK_AB R167, R9, R54 ;  /* 0x0000003609a7723e */ /* 0x008fe200000000ff */
[----:B----4-:R-:W-:-:S04]  /*4b70*/  FADD.FTZ R4, R44, R11 ;  /* 0x0000000b2c047221 */ /* 0x010fc80000010000 */
[----:B------:R-:W-:Y:S01]  /*4b80*/  FADD.FTZ R45, R45, R4 ;  /* 0x000000042d2d7221 */ /* 0x000fe20000010000 */
[----:B------:R-:W-:-:S03]  /*4b90*/  FADD.FTZ R4, R54, R51 ;  /* 0x0000003336047221 */ /* 0x000fc60000010000 */
[----:B------:R-:W-:Y:S01]  /*4ba0*/  FADD.FTZ R48, R48, R45 ;  /* 0x0000002d30307221 */ /* 0x000fe20000010000 */
[----:B-----5:R-:W-:Y:S01]  /*4bb0*/  F2FP.F16.F32.PACK_AB R166, R3, R52 ;  /* 0x0000003403a6723e */ /* 0x020fe200000000ff */
[----:B------:R-:W-:Y:S02]  /*4bc0*/  FADD.FTZ R4, R9, R4 ;  /* 0x0000000409047221 */ /* 0x000fe40000010000 */
[----:B------:R-:W-:Y:S02]  /*4bd0*/  FADD.FTZ R49, R49, R48 ;  /* 0x0000003031317221 */ /* 0x000fe40000010000 */
[----:B------:R0:W-:Y:S02]  /*4be0*/  STSM.16.M88.4 [R23], R164 ;  /* 0x000000a417007844 */ /* 0x0001e40000000200 */
[----:B------:R-:W-:-:S04]  /*4bf0*/  FADD.FTZ R52, R52, R49 ;  /* 0x0000003134347221 */ /* 0x000fc80000010000 */
[----:B------:R-:W-:Y:S01]  /*4c00*/  FADD.FTZ R3, R3, R52 ;  /* 0x0000003403037221 */ /* 0x000fe20000010000 */
[----:B------:R-:W-:Y:S06]  /*4c10*/  @!P0 BRA `(.L_x_7226) ;  /* 0x0000000000048947 */ /* 0x000fec0003800000 */
[----:B------:R-:W-:Y:S01]  /*4c20*/  BPT.TRAP 0x1 ;  /* 0x000000040000795c */ /* 0x000fe20000300000 */
.L_x_7226:
[----:B------:R3:W4:Y:S01]  /*4c30*/  SYNCS.PHASECHK.TRANS64.TRYWAIT P3, [R7+URZ+0x28c50], R8 ;  /* 0x028c5008070075a7 */ /* 0x000722000806017f */
[----:B------:R-:W-:Y:S05]  /*4c40*/  @!P0 BRA `(.L_x_7227) ;  /* 0x0000000000048947 */ /* 0x000fea0003800000 */
[----:B------:R-:W-:Y:S01]  /*4c50*/  BPT.TRAP 0x1 ;  /* 0x000000040000795c */ /* 0x000fe20000300000 */
.L_x_7227:
[----:B----4-:R-:W-:Y:S05]  /*4c60*/  @P3 BRA `(.L_x_7228) ;  /* 0x0000000000083947 */ /* 0x010fea0003800000 */
[----:B------:R-:W4:Y:S02]  /*4c70*/  SYNCS.PHASECHK.TRANS64.TRYWAIT P3, [R7+URZ+0x28c50], R8 ;  /* 0x028c5008070075a7 */ /* 0x000f24000806017f */
[----:B----4-:R-:W-:Y:S05]  /*4c80*/  @!P3 BRA `(.L_x_7229) ;  /* 0x000000c4006cb947 */ /* 0x010fea0003800000 */
.L_x_7228:
[----:B------:R-:W-:Y:S01]  /*4c90*/  ULEA UR11, UR36, UR48, 0xc ;  /* 0x00000030240b7291 */ /* 0x000fe2000f8e603f */
[----:B------:R-:W-:Y:S01]  /*4ca0*/  WARPGROUP.ARRIVE ;  /* 0x00000000000079c5 */ /* 0x000fe20000000000 */
[----:B------:R-:W-:Y:S01]  /*4cb0*/  UMOV UR7, 0x40000040 ;  /* 0x4000004000077882 */ /* 0x000fe20000000000 */
[----:B------:R-:W-:Y:S01]  /*4cc0*/  @UP0 ULDC UR18, c[0x0][0x450] ;  /* 0x0001140000120ab9 */ /* 0x000fe20000000800 */
[----:B------:R-:W-:Y:S01]  /*4cd0*/  UIMAD UR14, UR49, UR14, -UR15 ;  /* 0x0000000e310e72a4 */ /* 0x000fe2000f8e0a0f */
[----:B-1234-:R-:W-:Y:S01]  /*4ce0*/  @!P1 VIADD R7, R7, 0x28c60 ;  /* 0x00028c6007079836 */ /* 0x01efe20000000000 */
[----:B------:R-:W-:Y:S01]  /*4cf0*/  UIADD3 UR21, UR50, -0x2, URZ ;  /* 0xfffffffe32157890 */ /* 0x000fe2000fffe03f */
        /* <DEDUP_REMOVED lines=25> */
[----:B------:R-:W-:-:S04]  /*4e90*/  UIADD3 UR14, UR14, UR11, URZ ;  /* 0x0000000b0e0e7290 */ /* 0x000fc8000fffe03f */
[----:B------:R-:W-:-:S04]  /*4ea0*/  USHF.R.S32.HI UR6, URZ, 0x1f, UR14 ;  /* 0x0000001f3f067899 */ /* 0x000fc8000801140e */
[----:B------:R-:W-:-:S04]  /*4eb0*/  ULEA.HI UR6, UR6, UR14, URZ, 0x6 ;  /* 0x0000000e06067291 */ /* 0x000fc8000f8f303f */
[----:B------:R-:W-:-:S04]  /*4ec0*/  USHF.R.S32.HI UR6, URZ, 0x6, UR6 ;  /* 0x000000063f067899 */ /* 0x000fc80008011406 */
[----:B------:R-:W-:-:S04]  /*4ed0*/  UISETP.LT.AND UP1, UPT, URZ, UR6, UPT ;  /* 0x000000063f00728c */ /* 0x000fc8000bf21270 */
[----:B------:R-:W-:-:S04]  /*4ee0*/  USEL UR20, URZ, UR6, !UP1 ;  /* 0x000000063f147287 */ /* 0x000fc8000c800000 */
[----:B------:R-:W-:-:S06]  /*4ef0*/  UISETP.GE.AND UP1, UPT, UR21, UR20, UPT ;  /* 0x000000141500728c */ /* 0x000fcc000bf26270 */
[----:B------:R-:W-:Y:S01]  /*4f00*/  PLOP3.LUT P3, PT, PT, PT, UP1, 0x80, 0x0 ;  /* 0x000000000000781c */ /* 0x000fe20003f6f018 */
        /* <DEDUP_REMOVED lines=12> */
[----:B------:R-:W-:Y:S01]  /*4fd0*/  UMOV UR23, UR36 ;  /* 0x0000002400177c82 */ /* 0x000fe20008000000 */
[----:B------:R-:W-:Y:S01]  /*4fe0*/  IMAD.MOV.U32 R9, RZ, RZ, R5 ;  /* 0x000000ffff097224 */ /* 0x000fe200078e0005 */
[----:B------:R-:W-:Y:S01]  /*4ff0*/  ULDC UR24, c[0x0][0x288] ;  /* 0x0000a20000187ab9 */ /* 0x000fe20000000800 */
[----:B------:R-:W-:-:S05]  /*5000*/  ULDC UR22, c[0x0][0x988] ;  /* 0x0002620000167ab9 */ /* 0x000fca0000000800 */
.L_x_7239:
[----:B------:R-:W-:-:S04]  /*5010*/  UIADD3 UR36, UR23, 0x1, URZ ;  /* 0x0000000117247890 */ /* 0x000fc8000fffe03f */
[----:B------:R-:W-:-:S04]  /*5020*/  UISETP.NE.AND UP1, UPT, UR36, 0x2, UPT ;  /* 0x000000022400788c */ /* 0x000fc8000bf25270 */
[----:B------:R-:W-:Y:S02]  /*5030*/  USEL UR6, URZ, 0x1, UP1 ;  /* 0x000000013f067887 */ /* 0x000fe40008800000 */
[----:B------:R-:W-:Y:S02]  /*5040*/  USEL UR36, UR36, URZ, UP1 ;  /* 0x0000003f24247287 */ /* 0x000fe40008800000 */
[----:B------:R-:W-:Y:S01]  /*5050*/  ULOP3.LUT UR37, UR37, UR6, URZ, 0x3c, !UPT ;  /* 0x0000000625257292 */ /* 0x000fe2000f8e3c3f */
[----:B--23--:R-:W-:Y:S11]  /*5060*/  @!P0 BRA `(.L_x_7231) ;  /* 0x0000000000048947 */ /* 0x00cff60003800000 */
[----:B------:R-:W-:Y:S01]  /*5070*/  BPT.TRAP 0x1 ;  /* 0x000000040000795c */ /* 0x000fe20000300000 */
.L_x_7231:
[----:B------:R-:W-:Y:S01]  /*5080*/  ULEA UR25, UR36, UR43, 0x3 ;  /* 0x0000002b24197291 */ /* 0x000fe2000f8e183f */
[----:B-1----:R-:W-:-:S05]  /*5090*/  IMAD.U32 R7, RZ, RZ, UR37 ;  /* 0x00000025ff077e24 */ /* 0x002fca000f8e00ff */
[----:B------:R-:W-:-:S04]  /*50a0*/  SHF.L.U32 R7, R7, 0x1f, RZ ;  /* 0x0000001f07077819 */ /* 0x000fc800000006ff */
[----:B------:R1:W2:Y:S01]  /*50b0*/  SYNCS.PHASECHK.TRANS64.TRYWAIT P3, [UR25+0x28c30], R7 ;  /* 0x028c3007ff0075a7 */ /* 0x0002a20008060159 */
[----:B------:R-:W-:Y:S05]  /*50c0*/  @!P0 BRA `(.L_x_7232) ;  /* 0x0000000000048947 */ /* 0x000fea0003800000 */
[----:B------:R-:W-:Y:S01]  /*50d0*/  BPT.TRAP 0x1 ;  /* 0x000000040000795c */ /* 0x000fe20000300000 */
.L_x_7232:
[----:B--2---:R-:W-:Y:S05]  /*50e0*/  @P3 BRA `(.L_x_7233) ;  /* 0x0000000000083947 */ /* 0x004fea0003800000 */
[----:B------:R-:W2:Y:S02]  /*50f0*/  SYNCS.PHASECHK.TRANS64.TRYWAIT P3, [UR25+0x28c30], R7 ;  /* 0x028c3007ff0075a7 */ /* 0x000ea40008060159 */
[----:B--2---:R-:W-:Y:S05]  /*5100*/  @!P3 BRA `(.L_x_7234) ;  /* 0x000000c00060b947 */ /* 0x004fea0003800000 */
.L_x_7233:
[----:B------:R-:W-:Y:S01]  /*5110*/  R2UR UR18, R0 ;  /* 0x00000000001272ca */ /* 0x000fe200000e0000 */
[----:B0-----:R-:W-:Y:S01]  /*5120*/  WARPGROUP.ARRIVE ;  /* 0x00000000000079c5 */ /* 0x001fe20000000000 */
[----:B------:R-:W-:Y:S01]  /*5130*/  UMOV UR19, 0x40000040 ;  /* 0x4000004000137882 */ /* 0x000fe20000000000 */
[----:B------:R-:W-:Y:S01]  /*5140*/  UMOV UR7, 0x40000040 ;  /* 0x4000004000077882 */ /* 0x000fe20000000000 */
[----:B------:R-:W-:Y:S01]  /*5150*/  UMOV UR11, 0x40000040 ;  /* 0x40000040000b7882 */ /* 0x000fe20000000000 */
[----:B------:R-:W-:Y:S01]  /*5160*/  UMOV UR15, 0x40000040 ;  /* 0x40000040000f7882 */ /* 0x000fe20000000000 */
[----:B------:R-:W-:Y:S01]  /*5170*/  VIADD R5, R185, UR41 ;  /* 0x00000029b9057c36 */ /* 0x000fe20008000000 */
[----:B------:R-:W0:Y:S06]  /*5180*/  LDC R13, c[0x0][0x2f0] ;  /* 0x0000bc00ff0d7b82 */ /* 0x000e2c0000000800 */
        /* <DEDUP_REMOVED lines=9> */
[----:B--2---:R-:W-:Y:S01]  /*5220*/  @P2 IMAD.HI.U32 R6, R5, UR6, RZ ;  /* 0x0000000605062c27 */ /* 0x004fe2000f8e00ff */
[----:B------:R-:W-:-:S04]  /*5230*/  @UP0 ULDC UR6, c[0x0][0x450] ;  /* 0x0001140000060ab9 */ /* 0x000fc80000000800 */
[----:B------:R-:W-:Y:S01]  /*5240*/  @P2 SHF.R.U32.HI R5, RZ, UR6, R6 ;  /* 0x00000006ff052c19 */ /* 0x000fe20008011606 */
[----:B------:R-:W-:Y:S02]  /*5250*/  UMOV UR6, 0xffffffc0 ;  /* 0xffffffc000067882 */ /* 0x000fe40000000000 */
[----:B------:R-:W-:Y:S02]  /*5260*/  UIMAD UR6, UR21, UR6, 0x1 ;  /* 0x00000001150674a4 */ /* 0x000fe4000f8e0206 */
[----:B------:R-:W2:Y:S04]  /*5270*/  SHFL.IDX PT, R11, R5, RZ, 0x1c1f ;  /* 0x001c1fff050b7589 */ /* 0x000ea800000e0000 */
[----:B------:R-:W-:Y:S01]  /*5280*/  IADD3 R6, -R2, UR6, RZ ;  /* 0x0000000602067c10 */ /* 0x000fe2000fffe1ff */
[----:B------:R-:W3:Y:S04]  /*5290*/  SHFL.IDX PT, R5, R5, 0x1, 0x1c1f ;  /* 0x003c1f0005057f89 */ /* 0x000ee800000e0000 */
[----:B0-----:R-:W-:-:S05]  /*52a0*/  IMAD R6, R13, UR49, R6 ;  /* 0x000000310d067c24 */ /* 0x001fca000f8e0206 */
[----:B--2---:R-:W-:-:S04]  /*52b0*/  IADD3 R11, R11, -UR24, R6 ;  /* 0x800000180b0b7c10 */ /* 0x004fc8000fffe006 */
[C---:B------:R-:W-:Y:S02]  /*52c0*/  ISETP.GT.AND P3, PT, R11.reuse, RZ, PT ;  /* 0x000000ff0b00720c */ /* 0x040fe40003f64270 */
[----:B------:R-:W-:Y:S02]  /*52d0*/  ISETP.GT.AND P4, PT, R11, 0x1, PT ;  /* 0x000000010b00780c */ /* 0x000fe40003f84270 */
[----:B---3--:R-:W-:-:S04]  /*52e0*/  IADD3 R6, R5, -UR24, R6 ;  /* 0x8000001805067c10 */ /* 0x008fc8000fffe006 */
[----:B------:R-:W-:Y:S01]  /*52f0*/  ISETP.GT.AND P5, PT, R6, 0x28, PT ;  /* 0x000000280600780c */ /* 0x000fe20003fa4270 */
        /* <DEDUP_REMOVED lines=8> */
[----:B------:R-:W-:Y:S02]  /*5380*/  FSEL R152, R152, -INF , P3 ;  /* 0xff80000098987808 */ /* 0x000fe40001800000 */
[----:B------:R-:W-:Y:S02]  /*5390*/  ISETP.GT.AND P3, PT, R11, 0x8, PT ;  /* 0x000000080b00780c */ /* 0x000fe40003f64270 */
        /* <DEDUP_REMOVED lines=41> */
[----:B------:R-:W-:Y:S02]  /*5630*/  FSEL R181, R181, -INF , P4 ;  /* 0xff800000b5b57808 */ /* 0x000fe40002000000 */
[----:B------:R-:W-:Y:S02]  /*5640*/  FMNMX.FTZ R10, R180, R11, !PT ;  /* 0x0000000bb40a7209 */ /* 0x000fe40007810000 */
[----:B------:R-:W-:-:S02]  /*5650*/  ISETP.GT.AND P3, PT, R6, RZ, PT ;  /* 0x000000ff0600720c */ /* 0x000fc40003f64270 */
[----:B------:R-:W-:Y:S02]  /*5660*/  FMNMX.FTZ R12, R181, R10, !PT ;  /* 0x0000000ab50c7209 */ /* 0x000fe40007810000 */
[----:B------:R-:W-:Y:S02]  /*5670*/  ISETP.GT.AND P4, PT, R6, 0x1, PT ;  /* 0x000000010600780c */ /* 0x000fe40003f84270 */
[----:B------:R-:W-:Y:S01]  /*5680*/  FSEL R174, R174, -INF , P5 ;  /* 0xff800000aeae7808 */ /* 0x000fe20002800000 */
[----:B------:R-:W0:Y:S01]  /*5690*/  SHFL.BFLY PT, R11, R12, 0x2, 0x1f ;  /* 0x0c401f000c0b7f89 */ /* 0x000e2200000e0000 */
[----:B------:R-:W-:Y:S02]  /*56a0*/  FSEL R155, R155, -INF , P4 ;  /* 0xff8000009b9b7808 */ /* 0x000fe40002000000 */
[C---:B------:R-:W-:Y:S02]  /*56b0*/  ISETP.GT.AND P4, PT, R6.reuse, 0x9, PT ;  /* 0x000000090600780c */ /* 0x040fe40003f84270 */
[----:B------:R-:W-:-:S02]  /*56c0*/  ISETP.GT.AND P5, PT, R6, 0x30, PT ;  /* 0x000000300600780c */ /* 0x000fc40003fa4270 */
[----:B------:R-:W-:Y:S02]  /*56d0*/  FSEL R159, R159, -INF , P4 ;  /* 0xff8000009f9f7808 */ /* 0x000fe40002000000 */
[----:B------:R-:W-:Y:S02]  /*56e0*/  ISETP.GT.AND P4, PT, R6, 0x11, PT ;  /* 0x000000110600780c */ /* 0x000fe40003f84270 */
[----:B------:R-:W-:Y:S02]  /*56f0*/  FSEL R178, R178, -INF , P5 ;  /* 0xff800000b2b27808 */ /* 0x000fe40002800000 */
[----:B------:R-:W-:Y:S02]  /*5700*/  FSEL R163, R163, -INF , P4 ;  /* 0xff800000a3a37808 */ /* 0x000fe40002000000 */
[C---:B------:R-:W-:Y:S02]  /*5710*/  ISETP.GT.AND P4, PT, R6.reuse, 0x19, PT ;  /* 0x000000190600780c */ /* 0x040fe40003f84270 */
[----:B------:R-:W-:-:S02]  /*5720*/  ISETP.GT.AND P5, PT, R6, 0x38, PT ;  /* 0x000000380600780c */ /* 0x000fc40003fa4270 */
[----:B------:R-:W-:Y:S02]  /*5730*/  FSEL R167, R167, -INF , P4 ;  /* 0xff800000a7a77808 */ /* 0x000fe40002000000 */
[----:B------:R-:W-:Y:S02]  /*5740*/  ISETP.GT.AND P4, PT, R6, 0x21, PT ;  /* 0x000000210600780c */ /* 0x000fe40003f84270 */
[----:B------:R-:W-:Y:S02]  /*5750*/  FSEL R182, R182, -INF , P5 ;  /* 0xff800000b6b67808 */ /* 0x000fe40002800000 */
[----:B0-----:R-:W-:Y:S02]  /*5760*/  FMNMX.FTZ R14, R12, R11, !PT ;  /* 0x0000000b0c0e7209 */ /* 0x001fe40007810000 */
[----:B------:R-:W-:Y:S02]  /*5770*/  FSEL R11, R154, -INF , P3 ;  /* 0xff8000009a0b7808 */ /* 0x000fe40001800000 */
[----:B------:R-:W-:Y:S01]  /*5780*/  ISETP.GT.AND P3, PT, R6, 0x8, PT ;  /* 0x000000080600780c */ /* 0x000fe20003f64270 */
[----:B------:R-:W0:Y:S01]  /*5790*/  SHFL.BFLY PT, R15, R14, 0x1, 0x1f ;  /* 0x0c201f000e0f7f89 */ /* 0x000e2200000e0000 */
[----:B------:R-:W-:-:S02]  /*57a0*/  FMNMX.FTZ R10, R11, R8, !PT ;  /* 0x000000080b0a7209 */ /* 0x000fc40007810000 */
[----:B------:R-:W-:Y:S02]  /*57b0*/  FSEL R158, R158, -INF , P3 ;  /* 0xff8000009e9e7808 */ /* 0x000fe40001800000 */
[----:B------:R-:W-:Y:S02]  /*57c0*/  FMNMX.FTZ R5, R155, R10, !PT ;  /* 0x0000000a9b057209 */ /* 0x000fe40007810000 */
[----:B------:R-:W-:Y:S02]  /*57d0*/  ISETP.GT.AND P3, PT, R6, 0x10, PT ;  /* 0x000000100600780c */ /* 0x000fe40003f64270 */
[----:B------:R-:W-:Y:S02]  /*57e0*/  FMNMX.FTZ R10, R158, R5, !PT ;  /* 0x000000059e0a7209 */ /* 0x000fe40007810000 */
[----:B------:R-:W-:Y:S02]  /*57f0*/  FSEL R162, R162, -INF , P3 ;  /* 0xff800000a2a27808 */ /* 0x000fe40001800000 */
[----:B------:R-:W-:-:S02]  /*5800*/  FMNMX.FTZ R5, R159, R10, !PT ;  /* 0x0000000a9f057209 */ /* 0x000fc40007810000 */
[----:B------:R-:W-:Y:S02]  /*5810*/  ISETP.GT.AND P3, PT, R6, 0x18, PT ;  /* 0x000000180600780c */ /* 0x000fe40003f64270 */
[----:B------:R-:W-:Y:S02]  /*5820*/  FMNMX.FTZ R10, R162, R5, !PT ;  /* 0x00000005a20a7209 */ /* 0x000fe40007810000 */
[----:B------:R-:W-:Y:S02]  /*5830*/  FSEL R166, R166, -INF , P3 ;  /* 0xff800000a6a67808 */ /* 0x000fe40001800000 */
[----:B------:R-:W-:Y:S02]  /*5840*/  FMNMX.FTZ R13, R163, R10, !PT ;  /* 0x0000000aa30d7209 */ /* 0x000fe40007810000 */
[----:B------:R-:W-:Y:S02]  /*5850*/  ISETP.GT.AND P3, PT, R6, 0x20, PT ;  /* 0x000000200600780c */ /* 0x000fe40003f64270 */
[----:B------:R-:W-:-:S02]  /*5860*/  FMNMX.FTZ R10, R166, R13, !PT ;  /* 0x0000000da60a7209 */ /* 0x000fc40007810000 */
[----:B------:R-:W-:Y:S02]  /*5870*/  FSEL R170, R170, -INF , P3 ;  /* 0xff800000aaaa7808 */ /* 0x000fe40001800000 */
[----:B------:R-:W-:Y:S02]  /*5880*/  FMNMX.FTZ R13, R167, R10, !PT ;  /* 0x0000000aa70d7209 */ /* 0x000fe40007810000 */
[----:B------:R-:W-:Y:S02]  /*5890*/  FSEL R171, R171, -INF , P4 ;  /* 0xff800000abab7808 */ /* 0x000fe40002000000 */
[----:B------:R-:W-:Y:S02]  /*58a0*/  FMNMX.FTZ R10, R170, R13, !PT ;  /* 0x0000000daa0a7209 */ /* 0x000fe40007810000 */
[----:B------:R-:W-:Y:S02]  /*58b0*/  ISETP.GT.AND P3, PT, R6, 0x29, PT ;  /* 0x000000290600780c */ /* 0x000fe40003f64270 */
[----:B------:R-:W-:-:S02]  /*58c0*/  FMNMX.FTZ R13, R171, R10, !PT ;  /* 0x0000000aab0d7209 */ /* 0x000fc40007810000 */
[----:B------:R-:W-:Y:S02]  /*58d0*/  FSEL R175, R175, -INF , P3 ;  /* 0xff800000afaf7808 */ /* 0x000fe40001800000 */
[----:B------:R-:W-:Y:S02]  /*58e0*/  FMNMX.FTZ R10, R174, R13, !PT ;  /* 0x0000000dae0a7209 */ /* 0x000fe40007810000 */
[----:B------:R-:W-:Y:S02]  /*58f0*/  ISETP.GT.AND P3, PT, R6, 0x31, PT ;  /* 0x000000310600780c */ /* 0x000fe40003f64270 */
[----:B------:R-:W-:Y:S02]  /*5900*/  FMNMX.FTZ R13, R175, R10, !PT ;  /* 0x0000000aaf0d7209 */ /* 0x000fe40007810000 */
[----:B------:R-:W-:Y:S02]  /*5910*/  FSEL R179, R179, -INF , P3 ;  /* 0xff800000b3b37808 */ /* 0x000fe40001800000 */
[----:B------:R-:W-:-:S02]  /*5920*/  FMNMX.FTZ R10, R178, R13, !PT ;  /* 0x0000000db20a7209 */ /* 0x000fc40007810000 */
[----:B0-----:R-:W-:Y:S02]  /*5930*/  FMNMX.FTZ R5, R14, R15, !PT ;  /* 0x0000000f0e057209 */ /* 0x001fe40007810000 */
[----:B------:R-:W-:Y:S02]  /*5940*/  ISETP.GT.AND P3, PT, R6, 0x39, PT ;  /* 0x000000390600780c */ /* 0x000fe40003f64270 */
[----:B------:R-:W-:Y:S01]  /*5950*/  FMNMX.FTZ R15, R179, R10, !PT ;  /* 0x0000000ab30f7209 */ /* 0x000fe20007810000 */
[C---:B------:R-:W-:Y:S01]  /*5960*/  FMUL.FTZ R20, R5.reuse, UR10 ;  /* 0x0000000a05147c20 */ /* 0x040fe20008410000 */
[----:B------:R-:W-:Y:S02]  /*5970*/  FSETP.NEU.FTZ.AND P4, PT, R5, -INF , PT ;  /* 0xff8000000500780b */ /* 0x000fe40003f9d000 */
[----:B------:R-:W-:Y:S02]  /*5980*/  FSEL R183, R183, -INF , P3 ;  /* 0xff800000b7b77808 */ /* 0x000fe40001800000 */
[----:B------:R-:W-:-:S02]  /*5990*/  FMNMX.FTZ R6, R182, R15, !PT ;  /* 0x0000000fb6067209 */ /* 0x000fc40007810000 */
        /* <DEDUP_REMOVED lines=19> */
[----:B------:R-:W-:Y:S01]  /*5ad0*/  FSEL R172, R5, RZ, P4 ;  /* 0x000000ff05ac7208 */ /* 0x000fe20002000000 */
[----:B------:R-:W-:Y:S04]  /*5ae0*/  MUFU.EX2 R152, R152 ;  /* 0x0000009800987308 */ /* 0x000fe80000000800 */
[----:B------:R-:W-:Y:S01]  /*5af0*/  FADD.FTZ R172, -R172, R9 ;  /* 0x00000009acac7221 */ /* 0x000fe20000010100 */
[----:B0-----:R-:W-:-:S03]  /*5b00*/  FMNMX.FTZ R153, R6, R153, !PT ;  /* 0x0000009906997209 */ /* 0x001fc60007810000 */
[----:B------:R-:W-:Y:S01]  /*5b10*/  FMUL.FTZ R9, R172, UR10 ;  /* 0x0000000aac097c20 */ /* 0x000fe20008410000 */
[----:B------:R-:W-:Y:S01]  /*5b20*/  MUFU.EX2 R13, R13 ;  /* 0x0000000d000d7308 */ /* 0x000fe20000000800 */
[----:B------:R-:W0:Y:S07]  /*5b30*/  SHFL.BFLY PT, R6, R153, 0x1, 0x1f ;  /* 0x0c201f0099067f89 */ /* 0x000e2e00000e0000 */
[----:B------:R-:W2:Y:S08]  /*5b40*/  MUFU.EX2 R9, R9 ;  /* 0x0000000900097308 */ /* 0x000eb00000000800 */
[----:B------:R-:W-:Y:S08]  /*5b50*/  MUFU.EX2 R154, R154 ;  /* 0x0000009a009a7308 */ /* 0x000ff00000000800 */
[----:B------:R-:W-:Y:S01]  /*5b60*/  MUFU.EX2 R21, R21 ;  /* 0x0000001500157308 */ /* 0x000fe20000000800 */
[----:B--2---:R-:W-:Y:S01]  /*5b70*/  FFMA.FTZ R176, R9, R3, R152 ;  /* 0x0000000309b07223 */ /* 0x004fe20000010098 */
[----:B------:R-:W-:Y:S01]  /*5b80*/  F2FP.F16.F32.PACK_AB R152, R13, R152 ;  /* 0x000000980d98723e */ /* 0x000fe200000000ff */
[-C--:B------:R-:W-:Y:S01]  /*5b90*/  FMUL.FTZ R24, R24, R9.reuse ;  /* 0x0000000918187220 */ /* 0x080fe20000410000 */
[----:B0-----:R-:W-:Y:S01]  /*5ba0*/  FMNMX.FTZ R6, R153, R6, !PT ;  /* 0x0000000699067209 */ /* 0x001fe20007810000 */
[-C--:B------:R-:W-:Y:S01]  /*5bb0*/  FMUL.FTZ R25, R25, R9.reuse ;  /* 0x0000000919197220 */ /* 0x080fe20000410000 */
[-C--:B------:R-:W-:Y:S01]  /*5bc0*/  FMUL.FTZ R28, R28, R9.reuse ;  /* 0x000000091c1c7220 */ /* 0x080fe20000410000 */
[-C--:B------:R-:W-:Y:S01]  /*5bd0*/  FMUL.FTZ R29, R29, R9.reuse ;  /* 0x000000091d1d7220 */ /* 0x080fe20000410000 */
[C---:B------:R-:W-:Y:S01]  /*5be0*/  FSETP.NEU.FTZ.AND P3, PT, R6.reuse, -INF , PT ;  /* 0xff8000000600780b */ /* 0x040fe20003f7d000 */
[----:B------:R-:W-:Y:S01]  /*5bf0*/  FMUL.FTZ R153, R6, UR10 ;  /* 0x0000000a06997c20 */ /* 0x000fe20008410000 */
[----:B------:R-:W-:Y:S01]  /*5c00*/  MUFU.EX2 R156, R156 ;  /* 0x0000009c009c7308 */ /* 0x000fe20000000800 */
[-C--:B------:R-:W-:Y:S01]  /*5c10*/  FMUL.FTZ R32, R32, R9.reuse ;  /* 0x0000000920207220 */ /* 0x080fe20000410000 */
[-C--:B------:R-:W-:Y:S01]  /*5c20*/  FMUL.FTZ R33, R33, R9.reuse ;  /* 0x0000000921217220 */ /* 0x080fe20000410000 */
[-C--:B------:R-:W-:Y:S01]  /*5c30*/  FMUL.FTZ R36, R36, R9.reuse ;  /* 0x0000000924247220 */ /* 0x080fe20000410000 */
[----:B------:R-:W-:Y:S01]  /*5c40*/  FSEL R20, R153, RZ, P3 ;  /* 0x000000ff99147208 */ /* 0x000fe20001800000 */
[-C--:B------:R-:W-:Y:S01]  /*5c50*/  FMUL.FTZ R37, R37, R9.reuse ;  /* 0x0000000925257220 */ /* 0x080fe20000410000 */
[-C--:B------:R-:W-:Y:S01]  /*5c60*/  FMUL.FTZ R40, R40, R9.reuse ;  /* 0x0000000928287220 */ /* 0x080fe20000410000 */
[----:B------:R-:W-:Y:S01]  /*5c70*/  FMUL.FTZ R41, R41, R9 ;  /* 0x0000000929297220 */ /* 0x000fe20000410000 */
[----:B------:R-:W-:Y:S01]  /*5c80*/  MUFU.EX2 R157, R157 ;  /* 0x0000009d009d7308 */ /* 0x000fe20000000800 */
[--C-:B------:R-:W-:Y:S01]  /*5c90*/  FFMA.FTZ R153, R11, UR10, -R20.reuse ;  /* 0x0000000a0b997c23 */ /* 0x100fe20008010814 */
[--C-:B------:R-:W-:Y:S01]  /*5ca0*/  FFMA.FTZ R11, R162, UR10, -R20.reuse ;  /* 0x0000000aa20b7c23 */ /* 0x100fe20008010814 */
[--C-:B------:R-:W-:Y:S01]  /*5cb0*/  FFMA.FTZ R162, R163, UR10, -R20.reuse ;  /* 0x0000000aa3a27c23 */ /* 0x100fe20008010814 */
[----:B------:R-:W-:Y:S01]  /*5cc0*/  FSEL R163, R6, RZ, P3 ;  /* 0x000000ff06a37208 */ /* 0x000fe20001800000 */
[--C-:B------:R-:W-:Y:S01]  /*5cd0*/  FFMA.FTZ R168, R155, UR10, -R20.reuse ;  /* 0x0000000a9ba87c23 */ /* 0x100fe20008010814 */
[--C-:B------:R-:W-:Y:S01]  /*5ce0*/  FFMA.FTZ R155, R158, UR10, -R20.reuse ;  /* 0x0000000a9e9b7c23 */ /* 0x100fe20008010814 */
[--C-:B------:R-:W-:Y:S01]  /*5cf0*/  FFMA.FTZ R158, R159, UR10, -R20.reuse ;  /* 0x0000000a9f9e7c23 */ /* 0x100fe20008010814 */
[----:B------:R-:W-:Y:S01]  /*5d00*/  FFMA.FTZ R159, R166, UR10, -R20 ;  /* 0x0000000aa69f7c23 */ /* 0x000fe20008010814 */
[----:B------:R-:W-:Y:S01]  /*5d10*/  FADD.FTZ R163, -R163, R8 ;  /* 0x00000008a3a37221 */ /* 0x000fe20000010100 */
[----:B------:R-:W-:Y:S01]  /*5d20*/  MUFU.EX2 R153, R153 ;  /* 0x0000009900997308 */ /* 0x000fe20000000800 */
[----:B------:R-:W-:Y:S01]  /*5d30*/  FFMA.FTZ R166, R167, UR10, -R20 ;  /* 0x0000000aa7a67c23 */ /* 0x000fe20008010814 */
[----:B------:R-:W-:-:S02]  /*5d40*/  IMAD.MOV R167, RZ, RZ, -R18 ;  /* 0x000000ffffa77224 */ /* 0x000fc400078e0a12 */
[----:B------:R-:W-:Y:S01]  /*5d50*/  FMUL.FTZ R8, R163, UR10 ;  /* 0x0000000aa3087c20 */ /* 0x000fe20008410000 */
[--C-:B------:R-:W-:Y:S01]  /*5d60*/  FFMA.FTZ R163, R170, UR10, -R20.reuse ;  /* 0x0000000aaaa37c23 */ /* 0x100fe20008010814 */
[----:B------:R-:W-:Y:S02]  /*5d70*/  IMAD.U32 R170, RZ, RZ, UR25 ;  /* 0x00000019ffaa7e24 */ /* 0x000fe4000f8e00ff */
[--C-:B------:R-:W-:Y:S01]  /*5d80*/  FFMA.FTZ R172, R171, UR10, -R20.reuse ;  /* 0x0000000aabac7c23 */ /* 0x100fe20008010814 */
[----:B------:R-:W-:Y:S01]  /*5d90*/  ISETP.NE.AND P3, PT, R2, R167, PT ;  /* 0x000000a70200720c */ /* 0x000fe20003f65270 */
[----:B------:R-:W-:Y:S01]  /*5da0*/  MUFU.EX2 R168, R168 ;  /* 0x000000a800a87308 */ /* 0x000fe20000000800 */
[----:B------:R-:W-:Y:S02]  /*5db0*/  @!P1 VIADD R167, R170, 0x28c40 ;  /* 0x00028c40aaa79836 */ /* 0x000fe40000000000 */
[----:B------:R-:W-:Y:S01]  /*5dc0*/  FFMA.FTZ R3, R174, UR10, -R20 ;  /* 0x0000000aae037c23 */ /* 0x000fe20008010814 */
[----:B------:R-:W-:-:S02]  /*5dd0*/  IMAD.U32 R171, RZ, RZ, UR23 ;  /* 0x00000017ffab7e24 */ /* 0x000fc4000f8e00ff */
[--C-:B------:R-:W-:Y:S01]  /*5de0*/  FFMA.FTZ R178, R178, UR10, -R20.reuse ;  /* 0x0000000ab2b27c23 */ /* 0x100fe20008010814 */
[--C-:B------:R-:W-:Y:S01]  /*5df0*/  FFMA.FTZ R179, R179, UR10, -R20.reuse ;  /* 0x0000000ab3b37c23 */ /* 0x100fe20008010814 */
[----:B------:R-:W-:Y:S01]  /*5e00*/  @!P1 PRMT R167, RZ, 0x654, R167 ;  /* 0x00000654ffa79816 */ /* 0x000fe200000000a7 */
[----:B------:R-:W-:Y:S01]  /*5e10*/  FFMA.FTZ R182, R182, UR10, -R20 ;  /* 0x0000000ab6b67c23 */ /* 0x000fe20008010814 */
[----:B------:R-:W0:Y:S01]  /*5e20*/  MUFU.EX2 R8, R8 ;  /* 0x0000000800087308 */ /* 0x000e220000000800 */
[-C--:B------:R-:W-:Y:S01]  /*5e30*/  FMUL.FTZ R44, R44, R9.reuse ;  /* 0x000000092c2c7220 */ /* 0x080fe20000410000 */
[----:B------:R0:W-:Y:S01]  /*5e40*/  @!P1 SYNCS.ARRIVE.TRANS64.RED.A1T0 RZ, [R167+URZ], RZ ;  /* 0x000000ffa7ff99a7 */ /* 0x0001e2000810043f */
        /* <DEDUP_REMOVED lines=14> */
[----:B0-----:R-:W-:Y:S01]  /*5f30*/  FFMA.FTZ R167, R8, R4, R153 ;  /* 0x0000000408a77223 */ /* 0x001fe20000010099 */
[----:B------:R-:W-:-:S02]  /*5f40*/  @!P3 IMAD R4, R171, 0x40, R16 ;  /* 0x00000040ab04b824 */ /* 0x000fc400078e0210 */
[----:B------:R-:W-:Y:S01]  /*5f50*/  FADD.FTZ R171, R13, R176 ;  /* 0x000000b00dab7221 */ /* 0x000fe20000010000 */
[C---:B------:R-:W-:Y:S01]  /*5f60*/  F2FP.F16.F32.PACK_AB R153, R168.reuse, R153 ;  /* 0x00000099a899723e */ /* 0x040fe200000000ff */
[----:B------:R-:W-:Y:S01]  /*5f70*/  FADD.FTZ R174, R168, R167 ;  /* 0x000000a7a8ae7221 */ /* 0x000fe20000010000 */
[----:B------:R-:W-:Y:S01]  /*5f80*/  FMUL.FTZ R69, R69, R9 ;  /* 0x0000000945457220 */ /* 0x000fe20000410000 */
[----:B------:R-:W-:Y:S01]  /*5f90*/  FADD.FTZ R176, R154, R171 ;  /* 0x000000ab9ab07221 */ /* 0x000fe20000010000 */
[----:B------:R-:W0:Y:S01]  /*5fa0*/  MUFU.EX2 R11, R11 ;  /* 0x0000000b000b7308 */ /* 0x000e220000000800 */
[----:B--2---:R-:W-:Y:S01]  /*5fb0*/  FADD.FTZ R171, R155, R174 ;  /* 0x000000ae9bab7221 */ /* 0x004fe20000010000 */
[----:B------:R-:W-:Y:S01]  /*5fc0*/  @!P3 LEA R167, R4, UR43, 0x2 ;  /* 0x0000002b04a7bc11 */ /* 0x000fe2000f8e10ff */
[----:B------:R-:W-:Y:S01]  /*5fd0*/  FFMA.FTZ R4, R175, UR10, -R20 ;  /* 0x0000000aaf047c23 */ /* 0x000fe20008010814 */
[----:B------:R-:W-:Y:S01]  /*5fe0*/  FADD.FTZ R175, R21, R176 ;  /* 0x000000b015af7221 */ /* 0x000fe20000010000 */
[----:B------:R-:W-:Y:S01]  /*5ff0*/  FFMA.FTZ R20, R183, UR10, -R20 ;  /* 0x0000000ab7147c23 */ /* 0x000fe20008010814 */
[----:B------:R-:W-:Y:S01]  /*6000*/  F2FP.F16.F32.PACK_AB R154, R21, R154 ;  /* 0x0000009a159a723e */ /* 0x000fe200000000ff */
[----:B------:R-:W-:Y:S01]  /*6010*/  @!P3 STS [R167+0x28800], R9 ;  /* 0x02880009a700b388 */ /* 0x000fe20000000800 */
[----:B------:R-:W2:Y:S01]  /*6020*/  MUFU.EX2 R162, R162 ;  /* 0x000000a200a27308 */ /* 0x000ea20000000800 */
[----:B---3--:R-:W-:Y:S01]  /*6030*/  FADD.FTZ R174, R158, R171 ;  /* 0x000000ab9eae7221 */ /* 0x008fe20000010000 */
[----:B------:R-:W-:Y:S01]  /*6040*/  FADD.FTZ R176, R156, R175 ;  /* 0x000000af9cb07221 */ /* 0x000fe20000010000 */
[----:B------:R3:W-:Y:S01]  /*6050*/  @!P3 STS [R167+0x28820], R8 ;  /* 0x02882008a700b388 */ /* 0x0007e20000000800 */
[----:B------:R-:W-:Y:S01]  /*6060*/  F2FP.F16.F32.PACK_AB R155, R158, R155 ;  /* 0x0000009b9e9b723e */ /* 0x000fe200000000ff */
[-C--:B------:R-:W-:Y:S01]  /*6070*/  FMUL.FTZ R72, R72, R9.reuse ;  /* 0x0000000948487220 */ /* 0x080fe20000410000 */
[C---:B------:R-:W-:Y:S01]  /*6080*/  FADD.FTZ R175, R157.reuse, R176 ;  /* 0x000000b09daf7221 */ /* 0x040fe20000010000 */
[----:B------:R-:W-:Y:S01]  /*6090*/  BAR.SYNC.DEFER_BLOCKING 0xf, 0x100 ;  /* 0x03c4000000007b1d */ /* 0x000fe20000010000 */
[----:B------:R-:W-:Y:S01]  /*60a0*/  F2FP.F16.F32.PACK_AB R156, R157, R156 ;  /* 0x0000009c9d9c723e */ /* 0x000fe200000000ff */
[----:B0-----:R-:W-:Y:S01]  /*60b0*/  FADD.FTZ R171, R11, R174 ;  /* 0x000000ae0bab7221 */ /* 0x001fe20000010000 */
[-C--:B------:R-:W-:Y:S01]  /*60c0*/  FMUL.FTZ R73, R73, R9.reuse ;  /* 0x0000000949497220 */ /* 0x080fe20000410000 */
[-C--:B------:R-:W-:Y:S01]  /*60d0*/  FMUL.FTZ R76, R76, R9.reuse ;  /* 0x000000094c4c7220 */ /* 0x080fe20000410000 */
[-C--:B------:R-:W-:Y:S01]  /*60e0*/  FMUL.FTZ R77, R77, R9.reuse ;  /* 0x000000094d4d7220 */ /* 0x080fe20000410000 */
[----:B------:R-:W0:Y:S01]  /*60f0*/  MUFU.EX2 R10, R10 ;  /* 0x0000000a000a7308 */ /* 0x000e220000000800 */
[-C--:B------:R-:W-:Y:S01]  /*6100*/  FMUL.FTZ R80, R80, R9.reuse ;  /* 0x0000000950507220 */ /* 0x080fe20000410000 */
[-C--:B------:R-:W-:Y:S01]  /*6110*/  FMUL.FTZ R81, R81, R9.reuse ;  /* 0x0000000951517220 */ /* 0x080fe20000410000 */
[----:B------:R-:W-:Y:S01]  /*6120*/  FMUL.FTZ R84, R84, R9 ;  /* 0x0000000954547220 */ /* 0x000fe20000410000 */
[C---:B--2---:R-:W-:Y:S01]  /*6130*/  FADD.FTZ R174, R162.reuse, R171 ;  /* 0x000000aba2ae7221 */ /* 0x044fe20000010000 */
[----:B------:R-:W-:Y:S01]  /*6140*/  F2FP.F16.F32.PACK_AB R157, R162, R11 ;  /* 0x0000000ba29d723e */ /* 0x000fe200000000ff */
        /* <DEDUP_REMOVED lines=11> */
[----:B0-----:R-:W-:Y:S01]  /*6200*/  FADD.FTZ R176, R10, R175 ;  /* 0x000000af0ab07221 */ /* 0x001fe20000010000 */
[----:B------:R0:W-:Y:S01]  /*6210*/  STSM.16.M88.4 [R19+0x26800], R152 ;  /* 0x0268009813007844 */ /* 0x0001e20000000200 */
[-C--:B------:R-:W-:Y:S01]  /*6220*/  FMUL.FTZ R104, R104, R9.reuse ;  /* 0x0000000968687220 */ /* 0x080fe20000410000 */
[-C--:B------:R-:W-:Y:S01]  /*6230*/  FMUL.FTZ R105, R105, R9.reuse ;  /* 0x0000000969697220 */ /* 0x080fe20000410000 */
[-C--:B------:R-:W-:Y:S01]  /*6240*/  FMUL.FTZ R108, R108, R9.reuse ;  /* 0x000000096c6c7220 */ /* 0x080fe20000410000 */
[-C--:B------:R-:W-:Y:S01]  /*6250*/  FMUL.FTZ R109, R109, R9.reuse ;  /* 0x000000096d6d7220 */ /* 0x080fe20000410000 */
[-C--:B------:R-:W-:Y:S01]  /*6260*/  FMUL.FTZ R112, R112, R9.reuse ;  /* 0x0000000970707220 */ /* 0x080fe20000410000 */
[----:B------:R-:W5:Y:S01]  /*6270*/  MUFU.EX2 R166, R166 ;  /* 0x000000a600a67308 */ /* 0x000f620000000800 */
        /* <DEDUP_REMOVED lines=17> */
[----:B------:R-:W-:Y:S01]  /*6390*/  F2FP.F16.F32.PACK_AB R159, R166, R159 ;  /* 0x0000009fa69f723e */ /* 0x000fe200000000ff */
        /* <DEDUP_REMOVED lines=8> */
[----:B------:R-:W-:Y:S01]  /*6420*/  FMUL.FTZ R149, R149, R9 ;  /* 0x0000000995957220 */ /* 0x000fe20000410000 */
        /* <DEDUP_REMOVED lines=37> */
[----:B-----5:R-:W-:Y:S01]  /*6680*/  FADD.FTZ R11, R3, R158 ;  /* 0x0000009e030b7221 */ /* 0x020fe20000010000 */
[----:B------:R-:W-:Y:S01]  /*6690*/  F2FP.F16.F32.PACK_AB R158, R15, R10 ;  /* 0x0000000a0f9e723e */ /* 0x000fe200000000ff */
[-C--:B------:R-:W-:Y:S01]  /*66a0*/  FMUL.FTZ R78, R78, R8.reuse ;  /* 0x000000084e4e7220 */ /* 0x080fe20000410000 */
[-C--:B------:R-:W-:Y:S01]  /*66b0*/  FMUL.FTZ R79, R79, R8.reuse ;  /* 0x000000084f4f7220 */ /* 0x080fe20000410000 */
[-C--:B------:R-:W-:Y:S01]  /*66c0*/  FMUL.FTZ R82, R82, R8.reuse ;  /* 0x0000000852527220 */ /* 0x080fe20000410000 */
[----:B------:R-:W-:Y:S01]  /*66d0*/  FMUL.FTZ R83, R83, R8 ;  /* 0x0000000853537220 */ /* 0x000fe20000410000 */
[----:B------:R0:W-:Y:S01]  /*66e0*/  STSM.16.M88.4 [R184], R156 ;  /* 0x0000009cb8007844 */ /* 0x0001e20000000200 */
        /* <DEDUP_REMOVED lines=9> */
[C---:B----4-:R-:W-:Y:S01]  /*6780*/  FADD.FTZ R11, R4.reuse, R11 ;  /* 0x0000000b040b7221 */ /* 0x050fe20000010000 */
[----:B------:R-:W-:Y:S01]  /*6790*/  F2FP.F16.F32.PACK_AB R163, R4, R3 ;  /* 0x0000000304a3723e */ /* 0x000fe200000000ff */
[-C--:B------:R-:W-:Y:S01]  /*67a0*/  FMUL.FTZ R95, R95, R8.reuse ;  /* 0x000000085f5f7220 */ /* 0x080fe20000410000 */
[-C--:B------:R-:W-:Y:S01]  /*67b0*/  FMUL.FTZ R98, R98, R8.reuse ;  /* 0x0000000862627220 */ /* 0x080fe20000410000 */
[-C--:B------:R-:W-:Y:S01]  /*67c0*/  FMUL.FTZ R99, R99, R8.reuse ;  /* 0x0000000863637220 */ /* 0x080fe20000410000 */
[-C--:B------:R-:W-:Y:S01]  /*67d0*/  FMUL.FTZ R102, R102, R8.reuse ;  /* 0x0000000866667220 */ /* 0x080fe20000410000 */
[----:B------:R0:W-:Y:S01]  /*67e0*/  STSM.16.M88.4 [R22], R160 ;  /* 0x000000a016007844 */ /* 0x0001e20000000200 */
[----:B------:R-:W4:Y:S01]  /*67f0*/  MUFU.EX2 R169, R169 ;  /* 0x000000a900a97308 */ /* 0x000f220000000800 */
[----:B-----5:R-:W-:Y:S01]  /*6800*/  FADD.FTZ R10, R164, R13 ;  /* 0x0000000da40a7221 */ /* 0x020fe20000010000 */
[-C--:B------:R-:W-:Y:S01]  /*6810*/  FMUL.FTZ R103, R103, R8.reuse ;  /* 0x0000000867677220 */ /* 0x080fe20000410000 */
        /* <DEDUP_REMOVED lines=16> */
[-C--:B------:R-:W-:Y:S01]  /*6920*/  FMUL.FTZ R127, R127, R8.reuse ;  /* 0x000000087f7f7220 */ /* 0x080fe20000410000 */
[-C--:B------:R-:W-:Y:S01]  /*6930*/  FMUL.FTZ R130, R130, R8.reuse ;  /* 0x0000000882827220 */ /* 0x080fe20000410000 */
[-C--:B------:R-:W-:Y:S01]  /*6940*/  FMUL.FTZ R131, R131, R8.reuse ;  /* 0x0000000883837220 */ /* 0x080fe20000410000 */
[-C--:B------:R-:W-:Y:S01]  /*6950*/  FMUL.FTZ R134, R134, R8.reuse ;  /* 0x0000000886867220 */ /* 0x080fe20000410000 */
[----:B------:R-:W-:Y:S01]  /*6960*/  FMUL.FTZ R135, R135, R8 ;  /* 0x0000000887877220 */ /* 0x000fe20000410000 */
[----:B---3--:R-:W3:Y:S01]  /*6970*/  MUFU.EX2 R167, R182 ;  /* 0x000000b600a77308 */ /* 0x008ee20000000800 */
[C---:B-----5:R-:W-:Y:S01]  /*6980*/  FADD.FTZ R166, R179.reuse, R166 ;  /* 0x000000a6b3a67221 */ /* 0x060fe20000010000 */
[----:B------:R-:W-:Y:S01]  /*6990*/  F2FP.F16.F32.PACK_AB R165, R179, R178 ;  /* 0x000000b2b3a5723e */ /* 0x000fe200000000ff */
        /* <DEDUP_REMOVED lines=9> */
[----:B------:R-:W-:-:S04]  /*6a30*/  FMUL.FTZ R151, R151, R8 ;  /* 0x0000000897977220 */ /* 0x000fc80000410000 */
[----:B------:R-:W2:Y:S01]  /*6a40*/  MUFU.EX2 R20, R20 ;  /* 0x0000001400147308 */ /* 0x000ea20000000800 */
[----:B---3--:R-:W-:Y:S01]  /*6a50*/  FADD.FTZ R11, R167, R166 ;  /* 0x000000a6a70b7221 */ /* 0x008fe20000010000 */
[C---:B----4-:R-:W-:Y:S01]  /*6a60*/  F2FP.F16.F32.PACK_AB R166, R173.reuse, R14 ;  /* 0x0000000eada6723e */ /* 0x050fe200000000ff */
[----:B------:R-:W-:Y:S01]  /*6a70*/  FADD.FTZ R3, R173, R4 ;  /* 0x00000004ad037221 */ /* 0x000fe20000010000 */
[C---:B--2---:R-:W-:Y:S01]  /*6a80*/  F2FP.F16.F32.PACK_AB R167, R20.reuse, R167 ;  /* 0x000000a714a7723e */ /* 0x044fe200000000ff */
[----:B------:R-:W-:-:S04]  /*6a90*/  FADD.FTZ R4, R20, R11 ;  /* 0x0000000b14047221 */ /* 0x000fc80000010000 */
[----:B------:R0:W-:Y:S01]  /*6aa0*/  STSM.16.M88.4 [R23], R164 ;  /* 0x000000a417007844 */ /* 0x0001e20000000200 */
[----:B------:R-:W-:Y:S05]  /*6ab0*/  @!P0 BRA `(.L_x_7235) ;  /* 0x0000000000048947 */ /* 0x000fea0003800000 */
[----:B------:R-:W-:Y:S01]  /*6ac0*/  BPT.TRAP 0x1 ;  /* 0x000000040000795c */ /* 0x000fe20000300000 */
.L_x_7235:
[----:B------:R2:W3:Y:S01]  /*6ad0*/  SYNCS.PHASECHK.TRANS64.TRYWAIT P3, [UR25+0x28c50], R7 ;  /* 0x028c5007ff0075a7 */ /* 0x0004e20008060159 */
[----:B------:R-:W-:Y:S05]  /*6ae0*/  @!P0 BRA `(.L_x_7236) ;  /* 0x0000000000048947 */ /* 0x000fea0003800000 */
[----:B------:R-:W-:Y:S01]  /*6af0*/  BPT.TRAP 0x1 ;  /* 0x000000040000795c */ /* 0x000fe20000300000 */
.L_x_7236:
[----:B---3--:R-:W-:Y:S05]  /*6b00*/  @P3 BRA `(.L_x_7237) ;  /* 0x0000000000083947 */ /* 0x008fea0003800000 */
[----:B------:R-:W3:Y:S02]  /*6b10*/  SYNCS.PHASECHK.TRANS64.TRYWAIT P3, [UR25+0x28c50], R7 ;  /* 0x028c5007ff0075a7 */ /* 0x000ee40008060159 */
[----:B---3--:R-:W-:Y:S05]  /*6b20*/  @!P3 BRA `(.L_x_7238) ;  /* 0x000000a400f0b947 */ /* 0x008fea0003800000 */
.L_x_7237:
[----:B------:R-:W-:Y:S01]  /*6b30*/  ULEA UR11, UR36, UR48, 0xc ;  /* 0x00000030240b7291 */ /* 0x000fe2000f8e603f */
[----:B------:R-:W-:Y:S01]  /*6b40*/  WARPGROUP.ARRIVE ;  /* 0x00000000000079c5 */ /* 0x000fe20000000000 */
[----:B------:R-:W-:Y:S01]  /*6b50*/  UMOV UR7, 0x40000040 ;  /* 0x4000004000077882 */ /* 0x000fe20000000000 */
[----:B------:R-:W-:Y:S01]  /*6b60*/  UISETP.GT.AND UP1, UPT, UR21, UR20, UPT ;  /* 0x000000141500728c */ /* 0x000fe2000bf24270 */
[----:B---3--:R-:W-:Y:S01]  /*6b70*/  @!P1 VIADD R170, R170, 0x28c60 ;  /* 0x00028c60aaaa9836 */ /* 0x008fe20000000000 */
[----:B------:R-:W-:Y:S01]  /*6b80*/  UIADD3 UR21, UR21, -0x1, URZ ;  /* 0xffffffff15157890 */ /* 0x000fe2000fffe03f */
[----:B------:R-:W-:Y:S01]  /*6b90*/  IMAD.MOV.U32 R8, RZ, RZ, R6 ;  /* 0x000000ffff087224 */ /* 0x000fe200078e0006 */
[----:B------:R-:W-:Y:S01]  /*6ba0*/  UMOV UR6, UR11 ;  /* 0x0000000b00067c82 */ /* 0x000fe20008000000 */
[----:B------:R-:W-:Y:S01]  /*6bb0*/  UMOV UR23, UR36 ;  /* 0x0000002400177c82 */ /* 0x000fe20008000000 */
[----:B------:R-:W-:Y:S01]  /*6bc0*/  HGMMA.64x256x16.F32 R24, R152, gdesc[UR4].tnspB, R24, gsb0 ;  /* 0x43e0000498187df0 */ /* 0x000fe20008000818 */
[----:B------:R-:W-:Y:S01]  /*6bd0*/  UIADD3 UR6, UR11, 0x80, URZ ;  /* 0x000000800b067890 */ /* 0x000fe2000fffe03f */
[----:B------:R-:W-:Y:S01]  /*6be0*/  PLOP3.LUT P3, PT, PT, PT, UP1, 0x80, 0x0 ;  /* 0x000000000000781c */ /* 0x000fe20003f6f018 */
[----:B------:R-:W-:Y:S01]  /*6bf0*/  UMOV UR7, 0x40000040 ;  /* 0x4000004000077882 */ /* 0x000fe20000000000 */
[----:B------:R-:W-:Y:S01]  /*6c00*/  @!P1 PRMT R170, RZ, 0x654, R170 ;  /* 0x00000654ffaa9816 */ /* 0x000fe200000000aa */
[----:B------:R-:W-:Y:S01]  /*6c10*/  IMAD.MOV.U32 R9, RZ, RZ, R5 ;  /* 0x000000ffff097224 */ /* 0x000fe200078e0005 */
        /* <DEDUP_REMOVED lines=27> */
.L_x_7230:
[----:B------:R-:W-:-:S13]  /*6dd0*/  ISETP.LE.AND P2, PT, RZ, UR21, PT ;  /* 0x00000015ff007c0c */ /* 0x000fda000bf43270 */
[----:B------:R-:W-:Y:S05]  /*6de0*/  @!P2 BRA `(.L_x_7240) ;  /* 0x00000018002ca947 */ /* 0x000fea0003800000 */
[----:B------:R-:W-:Y:S01]  /*6df0*/  IMAD.MOV.U32 R9, RZ, RZ, R6 ;  /* 0x000000ffff097224 */ /* 0x000fe200078e0006 */
[----:B------:R-:W-:Y:S01]  /*6e00*/  UMOV UR22, UR36 ;  /* 0x0000002400167c82 */ /* 0x000fe20008000000 */
[----:B------:R-:W-:Y:S01]  /*6e10*/  IMAD.MOV.U32 R8, RZ, RZ, R5 ;  /* 0x000000ffff087224 */ /* 0x000fe200078e0005 */
[----:B------:R-:W-:-:S06]  /*6e20*/  ULDC UR20, c[0x0][0x988] ;  /* 0x0002620000147ab9 */ /* 0x000fcc0000000800 */
.L_x_7249:
[----:B------:R-:W-:-:S04]  /*6e30*/  UIADD3 UR36, UR22, 0x1, URZ ;  /* 0x0000000116247890 */ /* 0x000fc8000fffe03f */
[----:B------:R-:W-:-:S04]  /*6e40*/  UISETP.NE.AND UP0, UPT, UR36, 0x2, UPT ;  /* 0x000000022400788c */ /* 0x000fc8000bf05270 */
[----:B------:R-:W-:Y:S02]  /*6e50*/  USEL UR6, URZ, 0x1, UP0 ;  /* 0x000000013f067887 */ /* 0x000fe40008000000 */
[----:B------:R-:W-:Y:S02]  /*6e60*/  USEL UR36, UR36, URZ, UP0 ;  /* 0x0000003f24247287 */ /* 0x000fe40008000000 */
[----:B------:R-:W-:Y:S01]  /*6e70*/  ULOP3.LUT UR37, UR37, UR6, URZ, 0x3c, !UPT ;  /* 0x0000000625257292 */ /* 0x000fe2000f8e3c3f */
[----:B----4-:R-:W-:Y:S11]  /*6e80*/  @!P0 BRA `(.L_x_7241) ;  /* 0x0000000000048947 */ /* 0x010ff60003800000 */
[----:B------:R-:W-:Y:S01]  /*6e90*/  BPT.TRAP 0x1 ;  /* 0x000000040000795c */ /* 0x000fe20000300000 */
.L_x_7241:
[----:B------:R-:W-:Y:S01]  /*6ea0*/  ULEA UR23, UR36, UR43, 0x3 ;  /* 0x0000002b24177291 */ /* 0x000fe2000f8e183f */
[----:B-12---:R-:W-:-:S05]  /*6eb0*/  IMAD.U32 R7, RZ, RZ, UR37 ;  /* 0x00000025ff077e24 */ /* 0x006fca000f8e00ff */
[----:B------:R-:W-:-:S04]  /*6ec0*/  SHF.L.U32 R7, R7, 0x1f, RZ ;  /* 0x0000001f07077819 */ /* 0x000fc800000006ff */
[----:B------:R1:W2:Y:S01]  /*6ed0*/  SYNCS.PHASECHK.TRANS64.TRYWAIT P2, [UR23+0x28c30], R7 ;  /* 0x028c3007ff0075a7 */ /* 0x0002a20008040157 */
[----:B------:R-:W-:Y:S05]  /*6ee0*/  @!P0 BRA `(.L_x_7242) ;  /* 0x0000000000048947 */ /* 0x000fea0003800000 */
[----:B------:R-:W-:Y:S01]  /*6ef0*/  BPT.TRAP 0x1 ;  /* 0x000000040000795c */ /* 0x000fe20000300000 */
.L_x_7242:
[----:B--2---:R-:W-:Y:S05]  /*6f00*/  @P2 BRA `(.L_x_7243) ;  /* 0x0000000000082947 */ /* 0x004fea0003800000 */
[----:B------:R-:W2:Y:S02]  /*6f10*/  SYNCS.PHASECHK.TRANS64.TRYWAIT P2, [UR23+0x28c30], R7 ;  /* 0x028c3007ff0075a7 */ /* 0x000ea40008040157 */
[----:B--2---:R-:W-:Y:S05]  /*6f20*/  @!P2 BRA `(.L_x_7244) ;  /* 0x000000a40004a947 */ /* 0x004fea0003800000 */
.L_x_7243:
[----:B------:R-:W-:Y:S01]  /*6f30*/  R2UR UR18, R0 ;  /* 0x00000000001272ca */ /* 0x000fe200000e0000 */
[----:B0--3--:R-:W-:Y:S01]  /*6f40*/  WARPGROUP.ARRIVE ;  /* 0x00000000000079c5 */ /* 0x009fe20000000000 */
        /* <DEDUP_REMOVED lines=65> */
[----:B------:R-:W2:Y:S01]  /*7360*/  MUFU.EX2 R11, R11 ;  /* 0x0000000b000b7308 */ /* 0x000ea20000000800 */
[----:B------:R-:W-:Y:S01]  /*7370*/  FMNMX.FTZ R13, R175, R6, !PT ;  /* 0x00000006af0d7209 */ /* 0x000fe20007810000 */
[--C-:B------:R-:W-:Y:S01]  /*7380*/  FFMA.FTZ R12, R164, UR10, -R14.reuse ;  /* 0x0000000aa40c7c23 */ /* 0x100fe2000801080e */
[----:B------:R-:W-:-:S02]  /*7390*/  FFMA.FTZ R164, R176, UR10, -R14 ;  /* 0x0000000ab0a47c23 */ /* 0x000fc4000801080e */
[----:B------:R-:W-:-:S03]  /*73a0*/  FMNMX.FTZ R6, R178, R13, !PT ;  /* 0x0000000db2067209 */ /* 0x000fc60007810000 */
[----:B------:R-:W3:Y:S01]  /*73b0*/  MUFU.EX2 R152, R152 ;  /* 0x0000009800987308 */ /* 0x000ee20000000800 */
[----:B------:R-:W-:Y:S01]  /*73c0*/  FMNMX.FTZ R13, R179, R6, !PT ;  /* 0x00000006b30d7209 */ /* 0x000fe20007810000 */
[-C--:B0-----:R-:W-:Y:S01]  /*73d0*/  FMUL.FTZ R24, R24, R8.reuse ;  /* 0x0000000818187220 */ /* 0x081fe20000410000 */
[-C--:B------:R-:W-:Y:S01]  /*73e0*/  FMUL.FTZ R25, R25, R8.reuse ;  /* 0x0000000819197220 */ /* 0x080fe20000410000 */
[----:B------:R-:W-:Y:S01]  /*73f0*/  FMUL.FTZ R28, R28, R8 ;  /* 0x000000081c1c7220 */ /* 0x000fe20000410000 */
[----:B------:R-:W-:Y:S01]  /*7400*/  FMNMX.FTZ R6, R182, R13, !PT ;  /* 0x0000000db6067209 */ /* 0x000fe20007810000 */
[--C-:B------:R-:W-:Y:S01]  /*7410*/  FFMA.FTZ R13, R157, UR10, -R14.reuse ;  /* 0x0000000a9d0d7c23 */ /* 0x100fe2000801080e */
[----:B------:R-:W-:Y:S01]  /*7420*/  FFMA.FTZ R157, R173, UR10, -R14 ;  /* 0x0000000aad9d7c23 */ /* 0x000fe2000801080e */
[----:B------:R-:W0:Y:S01]  /*7430*/  MUFU.EX2 R10, R10 ;  /* 0x0000000a000a7308 */ /* 0x000e220000000800 */
[----:B------:R-:W-:Y:S01]  /*7440*/  FMNMX.FTZ R6, R183, R6, !PT ;  /* 0x00000006b7067209 */ /* 0x000fe20007810000 */
[----:B--2---:R-:W-:Y:S01]  /*7450*/  FFMA.FTZ R3, R8, R3, R11 ;  /* 0x0000000308037223 */ /* 0x004fe2000001000b */
[----:B------:R-:W-:-:S02]  /*7460*/  IMAD.MOV R173, RZ, RZ, -R18 ;  /* 0x000000ffffad7224 */ /* 0x000fc400078e0a12 */
[-C--:B------:R-:W-:Y:S01]  /*7470*/  FMUL.FTZ R29, R29, R8.reuse ;  /* 0x000000081d1d7220 */ /* 0x080fe20000410000 */
[-C--:B------:R-:W-:Y:S01]  /*7480*/  FMUL.FTZ R32, R32, R8.reuse ;  /* 0x0000000820207220 */ /* 0x080fe20000410000 */
[----:B------:R-:W2:Y:S01]  /*7490*/  SHFL.BFLY PT, R153, R6, 0x2, 0x1f ;  /* 0x0c401f0006997f89 */ /* 0x000ea200000e0000 */
[-C--:B------:R-:W-:Y:S01]  /*74a0*/  FMUL.FTZ R33, R33, R8.reuse ;  /* 0x0000000821217220 */ /* 0x080fe20000410000 */
[----:B------:R-:W-:Y:S01]  /*74b0*/  MUFU.EX2 R13, R13 ;  /* 0x0000000d000d7308 */ /* 0x000fe20000000800 */
[----:B---3--:R-:W-:Y:S01]  /*74c0*/  FADD.FTZ R3, R152, R3 ;  /* 0x0000000398037221 */ /* 0x008fe20000010000 */
[----:B------:R-:W-:Y:S01]  /*74d0*/  ISETP.NE.AND P2, PT, R2, R173, PT ;  /* 0x000000ad0200720c */ /* 0x000fe20003f45270 */
[-C--:B------:R-:W-:Y:S01]  /*74e0*/  FMUL.FTZ R36, R36, R8.reuse ;  /* 0x0000000824247220 */ /* 0x080fe20000410000 */
[----:B------:R-:W-:Y:S01]  /*74f0*/  F2FP.F16.F32.PACK_AB R152, R152, R11 ;  /* 0x0000000b9898723e */ /* 0x000fe200000000ff */
        /* <DEDUP_REMOVED lines=17> */
[----:B--2---:R-:W-:Y:S01]  /*7610*/  FMNMX.FTZ R165, R6, R153, !PT ;  /* 0x0000009906a57209 */ /* 0x004fe20007810000 */
        /* <DEDUP_REMOVED lines=44> */
[--C-:B--2---:R-:W-:Y:S01]  /*78e0*/  FFMA.FTZ R180, R167, UR10, -R177.reuse ;  /* 0x0000000aa7b47c23 */ /* 0x104fe200080108b1 */
[----:B------:R-:W-:Y:S01]  /*78f0*/  FFMA.FTZ R167, R170, UR10, -R177 ;  /* 0x0000000aaaa77c23 */ /* 0x000fe200080108b1 */
[----:B------:R-:W-:-:S02]  /*7900*/  IMAD.U32 R170, RZ, RZ, UR23 ;  /* 0x00000017ffaa7e24 */ /* 0x000fc4000f8e00ff */
[--C-:B------:R-:W-:Y:S01]  /*7910*/  FFMA.FTZ R176, R163, UR10, -R177.reuse ;  /* 0x0000000aa3b07c23 */ /* 0x100fe200080108b1 */
[--C-:B------:R-:W-:Y:S01]  /*7920*/  FFMA.FTZ R163, R166, UR10, -R177.reuse ;  /* 0x0000000aa6a37c23 */ /* 0x100fe200080108b1 */
[--C-:B------:R-:W-:Y:S01]  /*7930*/  FFMA.FTZ R192, R171, UR10, -R177.reuse ;  /* 0x0000000aabc07c23 */ /* 0x100fe200080108b1 */
[----:B------:R-:W-:Y:S01]  /*7940*/  @!P1 VIADD R154, R170, 0x28c40 ;  /* 0x00028c40aa9a9836 */ /* 0x000fe20000000000 */
[----:B------:R-:W2:Y:S01]  /*7950*/  MUFU.EX2 R168, R168 ;  /* 0x000000a800a87308 */ /* 0x000ea20000000800 */
[--C-:B------:R-:W-:Y:S01]  /*7960*/  FFMA.FTZ R171, R174, UR10, -R177.reuse ;  /* 0x0000000aaeab7c23 */ /* 0x100fe200080108b1 */
[--C-:B------:R-:W-:Y:S01]  /*7970*/  FFMA.FTZ R174, R175, UR10, -R177.reuse ;  /* 0x0000000aafae7c23 */ /* 0x100fe200080108b1 */
[----:B------:R-:W-:Y:S01]  /*7980*/  IMAD.U32 R175, RZ, RZ, UR22 ;  /* 0x00000016ffaf7e24 */ /* 0x000fe2000f8e00ff */
[----:B------:R-:W-:Y:S01]  /*7990*/  @!P1 PRMT R154, RZ, 0x654, R154 ;  /* 0x00000654ff9a9816 */ /* 0x000fe2000000009a */
[--C-:B------:R-:W-:Y:S01]  /*79a0*/  FFMA.FTZ R173, R178, UR10, -R177.reuse ;  /* 0x0000000ab2ad7c23 */ /* 0x100fe200080108b1 */
[--C-:B------:R-:W-:Y:S01]  /*79b0*/  FFMA.FTZ R178, R179, UR10, -R177.reuse ;  /* 0x0000000ab3b27c23 */ /* 0x100fe200080108b1 */
[----:B------:R-:W-:Y:S01]  /*79c0*/  @!P2 IMAD R158, R175, 0x40, R16 ;  /* 0x00000040af9ea824 */ /* 0x000fe200078e0210 */
[----:B------:R-:W3:Y:S01]  /*79d0*/  MUFU.EX2 R155, R155 ;  /* 0x0000009b009b7308 */ /* 0x000ee20000000800 */
[----:B------:R0:W-:Y:S01]  /*79e0*/  @!P1 SYNCS.ARRIVE.TRANS64.RED.A1T0 RZ, [R154+URZ], RZ ;  /* 0x000000ff9aff99a7 */ /* 0x0001e2000810043f */
[--C-:B------:R-:W-:Y:S01]  /*79f0*/  FFMA.FTZ R182, R182, UR10, -R177.reuse ;  /* 0x0000000ab6b67c23 */ /* 0x100fe200080108b1 */
[----:B------:R-:W-:Y:S01]  /*7a00*/  FFMA.FTZ R183, R183, UR10, -R177 ;  /* 0x0000000ab7b77c23 */ /* 0x000fe200080108b1 */
[----:B------:R-:W-:Y:S01]  /*7a10*/  @!P2 LEA R158, R158, UR43, 0x2 ;  /* 0x0000002b9e9eac11 */ /* 0x000fe2000f8e10ff */
[-C--:B------:R-:W-:Y:S01]  /*7a20*/  FMUL.FTZ R120, R120, R8.reuse ;  /* 0x0000000878787220 */ /* 0x080fe20000410000 */
[-C--:B------:R-:W-:Y:S01]  /*7a30*/  FMUL.FTZ R121, R121, R8.reuse ;  /* 0x0000000879797220 */ /* 0x080fe20000410000 */
[----:B------:R-:W-:Y:S01]  /*7a40*/  FMUL.FTZ R124, R124, R8 ;  /* 0x000000087c7c7220 */ /* 0x000fe20000410000 */
[----:B------:R-:W4:Y:S01]  /*7a50*/  MUFU.EX2 R169, R169 ;  /* 0x000000a900a97308 */ /* 0x000f220000000800 */
[----:B0-----:R-:W-:Y:S01]  /*7a60*/  FADD.FTZ R154, R10, R3 ;  /* 0x000000030a9a7221 */ /* 0x001fe20000010000 */
[----:B--2---:R-:W-:Y:S01]  /*7a70*/  FFMA.FTZ R4, R9, R4, R168 ;  /* 0x0000000409047223 */ /* 0x004fe200000100a8 */
[----:B------:R-:W-:Y:S01]  /*7a80*/  @!P2 STS [R158+0x28800], R8 ;  /* 0x028800089e00a388 */ /* 0x000fe20000000800 */
[-C--:B------:R-:W-:Y:S01]  /*7a90*/  FMUL.FTZ R125, R125, R8.reuse ;  /* 0x000000087d7d7220 */ /* 0x080fe20000410000 */
[----:B------:R-:W-:Y:S01]  /*7aa0*/  FADD.FTZ R3, R13, R154 ;  /* 0x0000009a0d037221 */ /* 0x000fe20000010000 */
[-C--:B------:R-:W-:Y:S01]  /*7ab0*/  FMUL.FTZ R128, R128, R8.reuse ;  /* 0x0000000880807220 */ /* 0x080fe20000410000 */
[----:B------:R0:W-:Y:S01]  /*7ac0*/  @!P2 STS [R158+0x28820], R9 ;  /* 0x028820099e00a388 */ /* 0x0001e20000000800 */
[----:B------:R-:W2:Y:S01]  /*7ad0*/  MUFU.EX2 R172, R172 ;  /* 0x000000ac00ac7308 */ /* 0x000ea20000000800 */
[----:B---3--:R-:W-:Y:S01]  /*7ae0*/  FADD.FTZ R4, R155, R4 ;  /* 0x000000049b047221 */ /* 0x008fe20000010000 */
[----:B------:R-:W-:Y:S01]  /*7af0*/  FADD.FTZ R154, R156, R3 ;  /* 0x000000039c9a7221 */ /* 0x000fe20000010000 */
[-C--:B------:R-:W-:Y:S01]  /*7b00*/  FMUL.FTZ R129, R129, R8.reuse ;  /* 0x0000000881817220 */ /* 0x080fe20000410000 */
[-C--:B------:R-:W-:Y:S01]  /*7b10*/  FMUL.FTZ R132, R132, R8.reuse ;  /* 0x0000000884847220 */ /* 0x080fe20000410000 */
[-C--:B------:R-:W-:Y:S01]  /*7b20*/  FMUL.FTZ R133, R133, R8.reuse ;  /* 0x0000000885857220 */ /* 0x080fe20000410000 */
[----:B------:R-:W-:Y:S01]  /*7b30*/  FADD.FTZ R175, R15, R154 ;  /* 0x0000009a0faf7221 */ /* 0x000fe20000010000 */
[-C--:B------:R-:W-:Y:S01]  /*7b40*/  FMUL.FTZ R136, R136, R8.reuse ;  /* 0x0000000888887220 */ /* 0x080fe20000410000 */
[----:B------:R-:W3:Y:S01]  /*7b50*/  MUFU.EX2 R159, R159 ;  /* 0x0000009f009f7308 */ /* 0x000ee20000000800 */
        /* <DEDUP_REMOVED lines=8> */
[----:B--2---:R-:W-:Y:S01]  /*7be0*/  FADD.FTZ R4, R172, R3 ;  /* 0x00000003ac047221 */ /* 0x004fe20000010000 */
[----:B------:R-:W-:Y:S01]  /*7bf0*/  FADD.FTZ R154, R160, R175 ;  /* 0x000000afa09a7221 */ /* 0x000fe20000010000 */
[-C--:B------:R-:W-:Y:S01]  /*7c00*/  FMUL.FTZ R145, R145, R8.reuse ;  /* 0x0000000891917220 */ /* 0x080fe20000410000 */
[-C--:B------:R-:W-:Y:S01]  /*7c10*/  FMUL.FTZ R148, R148, R8.reuse ;  /* 0x0000000894947220 */ /* 0x080fe20000410000 */
[----:B------:R-:W-:Y:S01]  /*7c20*/  FMUL.FTZ R149, R149, R8 ;  /* 0x0000000895957220 */ /* 0x000fe20000410000 */
[C---:B------:R-:W-:Y:S01]  /*7c30*/  FADD.FTZ R175, R153.reuse, R154 ;  /* 0x0000009a99af7221 */ /* 0x040fe20000010000 */
[----:B------:R-:W-:Y:S01]  /*7c40*/  F2FP.F16.F32.PACK_AB R160, R153, R160 ;  /* 0x000000a099a0723e */ /* 0x000fe200000000ff */
[----:B------:R-:W2:Y:S01]  /*7c50*/  MUFU.EX2 R163, R163 ;  /* 0x000000a300a37308 */ /* 0x000ea20000000800 */
[----:B---3--:R-:W-:Y:S01]  /*7c60*/  FADD.FTZ R3, R159, R4 ;  /* 0x000000049f037221 */ /* 0x008fe20000010000 */
[----:B------:R-:W-:Y:S01]  /*7c70*/  F2FP.F16.F32.PACK_AB R153, R155, R168 ;  /* 0x000000a89b99723e */ /* 0x000fe200000000ff */
[----:B------:R-:W-:Y:S01]  /*7c80*/  FMUL.FTZ R26, R26, R9 ;  /* 0x000000091a1a7220 */ /* 0x000fe20000410000 */
[----:B------:R-:W-:Y:S01]  /*7c90*/  F2FP.F16.F32.PACK_AB R155, R172, R169 ;  /* 0x000000a9ac9b723e */ /* 0x000fe200000000ff */
[-C--:B------:R-:W-:Y:S01]  /*7ca0*/  FMUL.FTZ R27, R27, R9.reuse ;  /* 0x000000091b1b7220 */ /* 0x080fe20000410000 */
[----:B------:R-:W-:Y:S01]  /*7cb0*/  F2FP.F16.F32.PACK_AB R156, R15, R156 ;  /* 0x0000009c0f9c723e */ /* 0x000fe200000000ff */
[-C--:B------:R-:W-:Y:S01]  /*7cc0*/  FMUL.FTZ R30, R30, R9.reuse ;  /* 0x000000091e1e7220 */ /* 0x080fe20000410000 */
[----:B------:R-:W3:Y:S01]  /*7cd0*/  MUFU.EX2 R180, R180 ;  /* 0x000000b400b47308 */ /* 0x000ee20000000800 */
[----:B----4-:R-:W-:Y:S01]  /*7ce0*/  FADD.FTZ R4, R176, R3 ;  /* 0x00000003b0047221 */ /* 0x010fe20000010000 */
[----:B0-----:R-:W-:Y:S01]  /*7cf0*/  F2FP.F16.F32.PACK_AB R158, R21, R12 ;  /* 0x0000000c159e723e */ /* 0x001fe200000000ff */
        /* <DEDUP_REMOVED lines=46> */
[C---:B0-----:R-:W-:Y:S01]  /*7fe0*/  FADD.FTZ R11, R157.reuse, R154 ;  /* 0x0000009a9d0b7221 */ /* 0x041fe20000010000 */
[----:B------:R-:W-:Y:S01]  /*7ff0*/  F2FP.F16.F32.PACK_AB R162, R157, R20 ;  /* 0x000000149da2723e */ /* 0x000fe200000000ff */
[----:B------:R-:W-:Y:S01]  /*8000*/  FMUL.FTZ R102, R102, R9 ;  /* 0x0000000966667220 */ /* 0x000fe20000410000 */
[----:B------:R-:W-:Y:S01]  /*8010*/  F2FP.F16.F32.PACK_AB R154, R13, R10 ;  /* 0x0000000a0d9a723e */ /* 0x000fe200000000ff */
[----:B------:R-:W-:Y:S01]  /*8020*/  BAR.SYNC.DEFER_BLOCKING 0xf, 0x100 ;  /* 0x03c4000000007b1d */ /* 0x000fe20000010000 */
[----:B------:R-:W-:Y:S01]  /*8030*/  F2FP.F16.F32.PACK_AB R157, R176, R159 ;  /* 0x0000009fb09d723e */ /* 0x000fe200000000ff */
[----:B------:R-:W-:Y:S01]  /*8040*/  FMUL.FTZ R103, R103, R9 ;  /* 0x0000000967677220 */ /* 0x000fe20000410000 */
[----:B------:R-:W-:Y:S01]  /*8050*/  F2FP.F16.F32.PACK_AB R159, R180, R163 ;  /* 0x000000a3b49f723e */ /* 0x000fe200000000ff */
[----:B--2---:R-:W-:Y:S01]  /*8060*/  FADD.FTZ R3, R171, R4 ;  /* 0x00000004ab037221 */ /* 0x004fe20000010000 */
[-C--:B------:R-:W-:Y:S01]  /*8070*/  FMUL.FTZ R106, R106, R9.reuse ;  /* 0x000000096a6a7220 */ /* 0x080fe20000410000 */
[----:B------:R-:W0:Y:S01]  /*8080*/  MUFU.EX2 R174, R174 ;  /* 0x000000ae00ae7308 */ /* 0x000e220000000800 */
[-C--:B------:R-:W-:Y:S01]  /*8090*/  FMUL.FTZ R107, R107, R9.reuse ;  /* 0x000000096b6b7220 */ /* 0x080fe20000410000 */
[-C--:B------:R-:W-:Y:S01]  /*80a0*/  FMUL.FTZ R110, R110, R9.reuse ;  /* 0x000000096e6e7220 */ /* 0x080fe20000410000 */
[-C--:B------:R-:W-:Y:S01]  /*80b0*/  FMUL.FTZ R111, R111, R9.reuse ;  /* 0x000000096f6f7220 */ /* 0x080fe20000410000 */
[-C--:B------:R-:W-:Y:S01]  /*80c0*/  FMUL.FTZ R114, R114, R9.reuse ;  /* 0x0000000972727220 */ /* 0x080fe20000410000 */
[-C--:B------:R-:W-:Y:S01]  /*80d0*/  FMUL.FTZ R115, R115, R9.reuse ;  /* 0x0000000973737220 */ /* 0x080fe20000410000 */
[----:B---3--:R-:W-:Y:S01]  /*80e0*/  FADD.FTZ R8, R164, R11 ;  /* 0x0000000ba4087221 */ /* 0x008fe20000010000 */
        /* <DEDUP_REMOVED lines=10> */
[C---:B0-----:R-:W-:Y:S01]  /*8190*/  FADD.FTZ R4, R174.reuse, R3 ;  /* 0x00000003ae047221 */ /* 0x041fe20000010000 */
[----:B------:R-:W-:Y:S01]  /*81a0*/  F2FP.F16.F32.PACK_AB R163, R174, R171 ;  /* 0x000000abaea3723e */ /* 0x000fe200000000ff */
[----:B------:R0:W-:Y:S01]  /*81b0*/  STSM.16.M88.4 [R19+0x26800], R152 ;  /* 0x0268009813007844 */ /* 0x0001e20000000200 */
[-C--:B------:R-:W-:Y:S01]  /*81c0*/  FMUL.FTZ R134, R134, R9.reuse ;  /* 0x0000000986867220 */ /* 0x080fe20000410000 */
[-C--:B------:R-:W-:Y:S01]  /*81d0*/  FMUL.FTZ R135, R135, R9.reuse ;  /* 0x0000000987877220 */ /* 0x080fe20000410000 */
[-C--:B------:R-:W-:Y:S01]  /*81e0*/  FMUL.FTZ R138, R138, R9.reuse ;  /* 0x000000098a8a7220 */ /* 0x080fe20000410000 */
[----:B------:R0:W-:Y:S01]  /*81f0*/  STSM.16.M88.4 [R184], R156 ;  /* 0x0000009cb8007844 */ /* 0x0001e20000000200 */
[----:B------:R-:W4:Y:S01]  /*8200*/  MUFU.EX2 R14, R14 ;  /* 0x0000000e000e7308 */ /* 0x000f220000000800 */
[C---:B--2---:R-:W-:Y:S01]  /*8210*/  FADD.FTZ R8, R161.reuse, R8 ;  /* 0x00000008a1087221 */ /* 0x044fe20000010000 */
[----:B------:R-:W-:Y:S01]  /*8220*/  F2FP.F16.F32.PACK_AB R164, R161, R164 ;  /* 0x000000a4a1a4723e */ /* 0x000fe200000000ff */
[----:B------:R-:W-:Y:S01]  /*8230*/  FMUL.FTZ R139, R139, R9 ;  /* 0x000000098b8b7220 */ /* 0x000fe20000410000 */
[----:B------:R-:W-:Y:S01]  /*8240*/  F2FP.F16.F32.PACK_AB R161, R192, R167 ;  /* 0x000000a7c0a1723e */ /* 0x000fe200000000ff */
[----:B------:R-:W-:Y:S01]  /*8250*/  FADD.FTZ R3, R165, R8 ;  /* 0x00000008a5037221 */ /* 0x000fe20000010000 */
[-C--:B------:R-:W-:Y:S01]  /*8260*/  FMUL.FTZ R142, R142, R9.reuse ;  /* 0x000000098e8e7220 */ /* 0x080fe20000410000 */
[-C--:B------:R-:W-:Y:S01]  /*8270*/  FMUL.FTZ R143, R143, R9.reuse ;  /* 0x000000098f8f7220 */ /* 0x080fe20000410000 */
[----:B------:R-:W2:Y:S01]  /*8280*/  MUFU.EX2 R178, R178 ;  /* 0x000000b200b27308 */ /* 0x000ea20000000800 */
[----:B---3--:R-:W-:Y:S01]  /*8290*/  FADD.FTZ R11, R173, R4 ;  /* 0x00000004ad0b7221 */ /* 0x008fe20000010000 */
[----:B------:R0:W-:Y:S01]  /*82a0*/  STSM.16.M88.4 [R22], R160 ;  /* 0x000000a016007844 */ /* 0x0001e20000000200 */
[-C--:B------:R-:W-:Y:S01]  /*82b0*/  FMUL.FTZ R146, R146, R9.reuse ;  /* 0x0000000992927220 */ /* 0x080fe20000410000 */
[-C--:B------:R-:W-:Y:S01]  /*82c0*/  FMUL.FTZ R147, R147, R9.reuse ;  /* 0x0000000993937220 */ /* 0x080fe20000410000 */
[-C--:B------:R-:W-:Y:S01]  /*82d0*/  FMUL.FTZ R150, R150, R9.reuse ;  /* 0x0000000996967220 */ /* 0x080fe20000410000 */
[----:B------:R-:W-:-:S02]  /*82e0*/  FMUL.FTZ R151, R151, R9 ;  /* 0x0000000997977220 */ /* 0x000fc40000410000 */
[----:B------:R-:W3:Y:S01]  /*82f0*/  MUFU.EX2 R182, R182 ;  /* 0x000000b600b67308 */ /* 0x000ee20000000800 */
[C---:B----4-:R-:W-:Y:S01]  /*8300*/  F2FP.F16.F32.PACK_AB R166, R14.reuse, R165 ;  /* 0x000000a50ea6723e */ /* 0x050fe200000000ff */
[----:B------:R-:W-:-:S06]  /*8310*/  FADD.FTZ R3, R14, R3 ;  /* 0x000000030e037221 */ /* 0x000fcc0000010000 */
[----:B------:R-:W4:Y:S01]  /*8320*/  MUFU.EX2 R183, R183 ;  /* 0x000000b700b77308 */ /* 0x000f220000000800 */
[C---:B--2---:R-:W-:Y:S01]  /*8330*/  FADD.FTZ R11, R178.reuse, R11 ;  /* 0x0000000bb20b7221 */ /* 0x044fe20000010000 */
[----:B------:R-:W-:-:S03]  /*8340*/  F2FP.F16.F32.PACK_AB R165, R178, R173 ;  /* 0x000000adb2a5723e */ /* 0x000fc600000000ff */
[----:B---3--:R-:W-:Y:S01]  /*8350*/  FADD.FTZ R4, R182, R11 ;  /* 0x0000000bb6047221 */ /* 0x008fe20000010000 */
[----:B----4-:R-:W-:-:S03]  /*8360*/  F2FP.F16.F32.PACK_AB R167, R183, R182 ;  /* 0x000000b6b7a7723e */ /* 0x010fc600000000ff */
[----:B------:R-:W-:Y:S02]  /*8370*/  FADD.FTZ R4, R183, R4 ;  /* 0x00000004b7047221 */ /* 0x000fe40000010000 */
[----:B------:R0:W-:Y:S01]  /*8380*/  STSM.16.M88.4 [R23], R164 ;  /* 0x000000a417007844 */ /* 0x0001e20000000200 */
[----:B------:R-:W-:Y:S05]  /*8390*/  @!P0 BRA `(.L_x_7245) ;  /* 0x0000000000048947 */ /* 0x000fea0003800000 */
[----:B------:R-:W-:Y:S01]  /*83a0*/  BPT.TRAP 0x1 ;  /* 0x000000040000795c */ /* 0x000fe20000300000 */
.L_x_7245:
[----:B------:R2:W3:Y:S01]  /*83b0*/  SYNCS.PHASECHK.TRANS64.TRYWAIT P2, [UR23+0x28c50], R7 ;  /* 0x028c5007ff0075a7 */ /* 0x0004e20008040157 */
[----:B------:R-:W-:Y:S05]  /*83c0*/  @!P0 BRA `(.L_x_7246) ;  /* 0x0000000000048947 */ /* 0x000fea0003800000 */
[----:B------:R-:W-:Y:S01]  /*83d0*/  BPT.TRAP 0x1 ;  /* 0x000000040000795c */ /* 0x000fe20000300000 */
.L_x_7246:
[----:B---3--:R-:W-:Y:S05]  /*83e0*/  @P2 BRA `(.L_x_7247) ;  /* 0x0000000000082947 */ /* 0x008fea0003800000 */
[----:B------:R-:W3:Y:S02]  /*83f0*/  SYNCS.PHASECHK.TRANS64.TRYWAIT P2, [UR23+0x28c50], R7 ;  /* 0x028c5007ff0075a7 */ /* 0x000ee40008040157 */
[----:B---3--:R-:W-:Y:S05]  /*8400*/  @!P2 BRA `(.L_x_7248) ;  /* 0x0000008c00e4a947 */ /* 0x008fea0003800000 */
.L_x_7247:
[----:B------:R-:W-:Y:S01]  /*8410*/  ULEA UR11, UR36, UR48, 0xc ;  /* 0x00000030240b7291 */ /* 0x000fe2000f8e603f */
[----:B------:R-:W-:Y:S01]  /*8420*/  WARPGROUP.ARRIVE ;  /* 0x00000000000079c5 */ /* 0x000fe20000000000 */
[----:B------:R-:W-:Y:S01]  /*8430*/  UMOV UR7, 0x40000040 ;  /* 0x4000004000077882 */ /* 0x000fe20000000000 */
[----:B------:R-:W-:Y:S01]  /*8440*/  ISETP.LT.AND P2, PT, RZ, UR21, PT ;  /* 0x00000015ff007c0c */ /* 0x000fe2000bf41270 */
[----:B---3--:R-:W-:Y:S01]  /*8450*/  @!P1 VIADD R170, R170, 0x28c60 ;  /* 0x00028c60aaaa9836 */ /* 0x008fe20000000000 */
        /* <DEDUP_REMOVED lines=36> */
.L_x_7240:
[----:B------:R-:W5:Y:S01]  /*86a0*/  SHFL.BFLY PT, R0, R3, 0x2, 0x1f ;  /* 0x0c401f0003007f89 */ /* 0x000f6200000e0000 */
[----:B------:R-:W-:Y:S01]  /*86b0*/  IMAD.MOV.U32 R10, RZ, RZ, RZ ;  /* 0x000000ffff0a7224 */ /* 0x000fe200078e00ff */
        /* <DEDUP_REMOVED lines=9> */
[----:B-12---:R-:W0:Y:S01]  /*8750*/  SHFL.BFLY PT, R7, R0, 0x1, 0x1f ;  /* 0x0c201f0000077f89 */ /* 0x006e2200000e0000 */
[----:B------:R-:W-:Y:S01]  /*8760*/  IMAD.MOV.U32 R4, RZ, RZ, RZ ;  /* 0x000000ffff047224 */ /* 0x000fe200078e00ff */
[----:B------:R-:W-:Y:S02]  /*8770*/  UISETP.NE.AND UP0, UPT, UR36, 0x2, UPT ;  /* 0x000000022400788c */ /* 0x000fe4000bf05270 */
[----:B------:R-:W1:Y:S02]  /*8780*/  SHFL.BFLY PT, R8, R9, 0x1, 0x1f ;  /* 0x0c201f0009087f89 */ /* 0x000e6400000e0000 */
[----:B------:R-:W-:Y:S02]  /*8790*/  USEL UR4, URZ, 0x1, UP0 ;  /* 0x000000013f047887 */ /* 0x000fe40008000000 */
[----:B------:R-:W-:Y:S02]  /*87a0*/  USEL UR36, UR36, URZ, UP0 ;  /* 0x0000003f24247287 */ /* 0x000fe40008000000 */
[----:B------:R-:W-:Y:S01]  /*87b0*/  ULOP3.LUT UR37, UR37, UR4, URZ, 0x3c, !UPT ;  /* 0x0000000425257292 */ /* 0x000fe2000f8e3c3f */
[----:B0-----:R-:W-:Y:S01]  /*87c0*/  FADD.FTZ R12, R0, R7 ;  /* 0x00000007000c7221 */ /* 0x001fe20000010000 */
[----:B------:R-:W-:-:S02]  /*87d0*/  IMAD.MOV R7, RZ, RZ, -R18 ;  /* 0x000000ffff077224 */ /* 0x000fc400078e0a12 */
[----:B-1----:R-:W-:Y:S02]  /*87e0*/  FADD.FTZ R13, R9, R8 ;  /* 0x00000008090d7221 */ /* 0x002fe40000010000 */
        /* <DEDUP_REMOVED lines=12> */
[----:B------:R-:W1:Y:S01]  /*88b0*/  @P1 MUFU.LG2 R9, R12 ;  /* 0x0000000c00091308 */ /* 0x000e620000000c00 */
        /* <DEDUP_REMOVED lines=34> */
[-C--:B---34-:R-:W-:Y:S01]  /*8ae0*/  FMUL.FTZ R170, R92, R10.reuse ;  /* 0x0000000a5caa7220 */ /* 0x098fe20000410000 */
        /* <DEDUP_REMOVED lines=30> */
[----:B-1----:R-:W-:Y:S01]  /*8cd0*/  @P1 FMUL.FTZ R9, R9, 0.69314718246459960938 ;  /* 0x3f31721809091820 */ /* 0x002fe20000410000 */
        /* <DEDUP_REMOVED lines=71> */
.L_x_7211:
        /* <DEDUP_REMOVED lines=29> */
[----:B------:R-:W-:Y:S02]  /*9320*/  IMAD.U32 R96, RZ, RZ, UR6 ;  /* 0x00000006ff607e24 */ /* 0x000fe4000f8e00ff */
[----:B------:R-:W-:-:S02]  /*9330*/  IMAD.U32 R97, RZ, RZ, UR7 ;  /* 0x00000007ff617e24 */ /* 0x000fc4000f8e00ff */
[----:B------:R-:W-:-:S04]  /*9340*/  IMAD.WIDE R4, R215, 0x2, R96 ;  /* 0x00000002d7047825 */ /* 0x000fc800078e0260 */
[----:B------:R-:W-:Y:S01]  /*9350*/  IMAD.WIDE R96, R9, 0x2, R96 ;  /* 0x0000000209607825 */ /* 0x000fe200078e0260 */
[C---:B------:R-:W-:Y:S02]  /*9360*/  IADD3 R25, P2, R4.reuse, 0x60, RZ ;  /* 0x0000006004197810 */ /* 0x040fe40007f5e0ff */
[----:B------:R-:W-:Y:S02]  /*9370*/  IADD3 R29, P1, R4, 0x2000, RZ ;  /* 0x00002000041d7810 */ /* 0x000fe40007f3e0ff */
[----:B------:R-:W-:Y:S02]  /*9380*/  LOP3.LUT R24, R25, 0x380, RZ, 0xc0, !PT ;  /* 0x0000038019187812 */ /* 0x000fe400078ec0ff */
[----:B------:R-:W-:Y:S02]  /*9390*/  LOP3.LUT R28, R29, 0x380, RZ, 0xc0, !PT ;  /* 0x000003801d1c7812 */ /* 0x000fe400078ec0ff */
[----:B------:R-:W-:Y:S02]  /*93a0*/  SHF.R.U64 R24, R24, 0x3, RZ ;  /* 0x0000000318187819 */ /* 0x000fe400000012ff */
[----:B------:R-:W-:-:S02]  /*93b0*/  IADD3 R13, P4, R4, 0x20, RZ ;  /* 0x00000020040d7810 */ /* 0x000fc40007f9e0ff */
[----:B------:R-:W-:Y:S01]  /*93c0*/  LOP3.LUT R24, R24, R25, RZ, 0x3c, !PT ;  /* 0x0000001918187212 */ /* 0x000fe200078e3cff */
[----:B------:R-:W-:Y:S01]  /*93d0*/  IMAD.X R25, RZ, RZ, R5, P2 ;  /* 0x000000ffff197224 */ /* 0x000fe200010e0605 */
[C---:B------:R-:W-:Y:S02]  /*93e0*/  IADD3 R131, P2, R4.reuse, 0x4040, RZ ;  /* 0x0000404004837810 */ /* 0x040fe40007f5e0ff */
[----:B------:R-:W-:Y:S02]  /*93f0*/  IADD3 R15, P3, R4, 0x40, RZ ;  /* 0x00000040040f7810 */ /* 0x000fe40007f7e0ff */
[----:B------:R-:W-:Y:S02]  /*9400*/  LOP3.LUT R130, R131, 0x380, RZ, 0xc0, !PT ;  /* 0x0000038083827812 */ /* 0x000fe400078ec0ff */
[----:B------:R-:W-:Y:S02]  /*9410*/  SHF.R.U64 R28, R28, 0x3, RZ ;  /* 0x000000031c1c7819 */ /* 0x000fe400000012ff */
[----:B------:R-:W-:-:S02]  /*9420*/  SHF.R.U64 R130, R130, 0x3, RZ ;  /* 0x0000000382827819 */ /* 0x000fc400000012ff */
[----:B------:R-:W-:Y:S02]  /*9430*/  LOP3.LUT R12, R13, 0x380, RZ, 0xc0, !PT ;  /* 0x000003800d0c7812 */ /* 0x000fe400078ec0ff */
[----:B------:R-:W-:Y:S01]  /*9440*/  LOP3.LUT R130, R130, R131, RZ, 0x3c, !PT ;  /* 0x0000008382827212 */ /* 0x000fe200078e3cff */
[--C-:B------:R-:W-:Y:S01]  /*9450*/  IMAD.X R131, RZ, RZ, R5.reuse, P2 ;  /* 0x000000ffff837224 */ /* 0x100fe200010e0605 */
[----:B------:R-:W-:Y:S02]  /*9460*/  LOP3.LUT R14, R15, 0x380, RZ, 0xc0, !PT ;  /* 0x000003800f0e7812 */ /* 0x000fe400078ec0ff */
[----:B------:R-:W-:Y:S02]  /*9470*/  IADD3 R33, P2, R96, 0x2000, RZ ;  /* 0x0000200060217810 */ /* 0x000fe40007f5e0ff */
[----:B------:R-:W-:Y:S01]  /*9480*/  LOP3.LUT R28, R28, R29, RZ, 0x3c, !PT ;  /* 0x0000001d1c1c7212 */ /* 0x000fe200078e3cff */
[----:B------:R-:W-:Y:S01]  /*9490*/  IMAD.X R29, RZ, RZ, R5, P1 ;  /* 0x000000ffff1d7224 */ /* 0x000fe200008e0605 */
[----:B------:R-:W-:-:S02]  /*94a0*/  SHF.R.U64 R12, R12, 0x3, RZ ;  /* 0x000000030c0c7819 */ /* 0x000fc400000012ff */
[----:B------:R-:W-:Y:S02]  /*94b0*/  SHF.R.U64 R14, R14, 0x3, RZ ;  /* 0x000000030e0e7819 */ /* 0x000fe400000012ff */
[----:B------:R-:W-:Y:S02]  /*94c0*/  IADD3 R135, P1, R4, 0x4060, RZ ;  /* 0x0000406004877810 */ /* 0x000fe40007f3e0ff */
[----:B------:R-:W-:Y:S02]  /*94d0*/  LOP3.LUT R32, R33, 0x380, RZ, 0xc0, !PT ;  /* 0x0000038021207812 */ /* 0x000fe400078ec0ff */
[----:B------:R-:W-:Y:S01]  /*94e0*/  LOP3.LUT R12, R12, R13, RZ, 0x3c, !PT ;  /* 0x0000000d0c0c7212 */ /* 0x000fe200078e3cff */
[--C-:B------:R-:W-:Y:S01]  /*94f0*/  IMAD.X R13, RZ, RZ, R5.reuse, P4 ;  /* 0x000000ffff0d7224 */ /* 0x100fe200020e0605 */
[----:B------:R-:W-:Y:S01]  /*9500*/  LOP3.LUT R14, R14, R15, RZ, 0x3c, !PT ;  /* 0x0000000f0e0e7212 */ /* 0x000fe200078e3cff */
[----:B------:R-:W-:Y:S01]  /*9510*/  IMAD.X R15, RZ, RZ, R5, P3 ;  /* 0x000000ffff0f7224 */ /* 0x000fe200018e0605 */
[----:B------:R-:W-:-:S02]  /*9520*/  LOP3.LUT R134, R135, 0x380, RZ, 0xc0, !PT ;  /* 0x0000038087867812 */ /* 0x000fc400078ec0ff */
[----:B------:R-:W-:Y:S02]  /*9530*/  SHF.R.U64 R32, R32, 0x3, RZ ;  /* 0x0000000320207819 */ /* 0x000fe400000012ff */
[C---:B------:R-:W-:Y:S02]  /*9540*/  IADD3 R45, P0, R4.reuse, 0x2020, RZ ;  /* 0x00002020042d7810 */ /* 0x040fe40007f1e0ff */
[C---:B------:R-:W-:Y:S02]  /*9550*/  IADD3 R61, P6, R4.reuse, 0x2040, RZ ;  /* 0x00002040043d7810 */ /* 0x040fe40007fde0ff */
[C---:B------:R-:W-:Y:S02]  /*9560*/  IADD3 R119, P5, R4.reuse, 0x2060, RZ ;  /* 0x0000206004777810 */ /* 0x040fe40007fbe0ff */
[C---:B------:R-:W-:Y:S02]  /*9570*/  IADD3 R123, P4, R4.reuse, 0x4000, RZ ;  /* 0x00004000047b7810 */ /* 0x040fe40007f9e0ff */
[----:B------:R-:W-:-:S02]  /*9580*/  IADD3 R127, P3, R4, 0x4020, RZ ;  /* 0x00004020047f7810 */ /* 0x000fc40007f7e0ff */
[----:B------:R-:W-:Y:S02]  /*9590*/  SHF.R.U64 R134, R134, 0x3, RZ ;  /* 0x0000000386867819 */ /* 0x000fe400000012ff */
[----:B------:R-:W-:Y:S01]  /*95a0*/  LOP3.LUT R32, R32, R33, RZ, 0x3c, !PT ;  /* 0x0000002120207212 */ /* 0x000fe200078e3cff */
[----:B------:R-:W-:Y:S01]  /*95b0*/  IMAD.X R33, RZ, RZ, R97, P2 ;  /* 0x000000ffff217224 */ /* 0x000fe200010e0661 */
[----:B------:R-:W-:Y:S02]  /*95c0*/  LOP3.LUT R44, R45, 0x380, RZ, 0xc0, !PT ;  /* 0x000003802d2c7812 */ /* 0x000fe400078ec0ff */
[----:B------:R-:W-:Y:S02]  /*95d0*/  LOP3.LUT R60, R61, 0x380, RZ, 0xc0, !PT ;  /* 0x000003803d3c7812 */ /* 0x000fe400078ec0ff */
[----:B------:R-:W-:Y:S02]  /*95e0*/  LOP3.LUT R118, R119, 0x380, RZ, 0xc0, !PT ;  /* 0x0000038077767812 */ /* 0x000fe400078ec0ff */
[----:B------:R-:W-:-:S02]  /*95f0*/  LOP3.LUT R122, R123, 0x380, RZ, 0xc0, !PT ;  /* 0x000003807b7a7812 */ /* 0x000fc400078ec0ff */
[----:B------:R-:W-:Y:S02]  /*9600*/  LOP3.LUT R126, R127, 0x380, RZ, 0xc0, !PT ;  /* 0x000003807f7e7812 */ /* 0x000fe400078ec0ff */
[----:B------:R-:W-:Y:S02]  /*9610*/  IADD3 R69, P2, R96, 0x9000, RZ ;  /* 0x0000900060457810 */ /* 0x000fe40007f5e0ff */
[----:B------:R-:W-:Y:S01]  /*9620*/  LOP3.LUT R134, R134, R135, RZ, 0x3c, !PT ;  /* 0x0000008786867212 */ /* 0x000fe200078e3cff */
[----:B------:R-:W-:Y:S01]  /*9630*/  IMAD.X R135, RZ, RZ, R5, P1 ;  /* 0x000000ffff877224 */ /* 0x000fe200008e0605 */
[----:B------:R-:W-:Y:S02]  /*9640*/  SHF.R.U64 R44, R44, 0x3, RZ ;  /* 0x000000032c2c7819 */ /* 0x000fe400000012ff */
[----:B------:R-:W-:Y:S02]  /*9650*/  SHF.R.U64 R60, R60, 0x3, RZ ;  /* 0x000000033c3c7819 */ /* 0x000fe400000012ff */
[----:B------:R-:W-:-:S02]  /*9660*/  SHF.R.U64 R118, R118, 0x3, RZ ;  /* 0x0000000376767819 */ /* 0x000fc400000012ff */
[----:B------:R-:W-:Y:S02]  /*9670*/  SHF.R.U64 R122, R122, 0x3, RZ ;  /* 0x000000037a7a7819 */ /* 0x000fe400000012ff */
[----:B------:R-:W-:Y:S02]  /*9680*/  SHF.R.U64 R126, R126, 0x3, RZ ;  /* 0x000000037e7e7819 */ /* 0x000fe400000012ff */
[----:B------:R-:W-:Y:S02]  /*9690*/  IADD3 R37, P1, R96, 0x3000, RZ ;  /* 0x0000300060257810 */ /* 0x000fe40007f3e0ff */
[----:B------:R-:W-:Y:S02]  /*96a0*/  LOP3.LUT R68, R69, 0x380, RZ, 0xc0, !PT ;  /* 0x0000038045447812 */ /* 0x000fe400078ec0ff */
        /* <DEDUP_REMOVED lines=15> */
[----:B------:R-:W-:Y:S02]  /*97a0*/  IADD3 R11, P4, R4, 0x6060, RZ ;  /* 0x00006060040b7810 */ /* 0x000fe40007f9e0ff */
[----:B------:R-:W-:-:S02]  /*97b0*/  IADD3 R21, P3, R96, 0x1000, RZ ;  /* 0x0000100060157810 */ /* 0x000fc40007f7e0ff */
[----:B------:R-:W-:Y:S02]  /*97c0*/  SHF.R.U64 R36, R36, 0x3, RZ ;  /* 0x0000000324247819 */ /* 0x000fe400000012ff */
[----:B------:R-:W-:Y:S02]  /*97d0*/  LOP3.LUT R68, R68, R69, RZ, 0x3c, !PT ;  /* 0x0000004544447212 */ /* 0x000fe400078e3cff */
[----:B------:R-:W-:Y:S02]  /*97e0*/  LOP3.LUT R138, R139, 0x380, RZ, 0xc0, !PT ;  /* 0x000003808b8a7812 */ /* 0x000fe400078ec0ff */
[----:B------:R-:W-:Y:S02]  /*97f0*/  LOP3.LUT R142, R143, 0x380, RZ, 0xc0, !PT ;  /* 0x000003808f8e7812 */ /* 0x000fe400078ec0ff */
[----:B------:R-:W-:Y:S02]  /*9800*/  LOP3.LUT R8, R9, 0x380, RZ, 0xc0, !PT ;  /* 0x0000038009087812 */ /* 0x000fe400078ec0ff */
[----:B------:R-:W-:-:S02]  /*9810*/  LOP3.LUT R10, R11, 0x380, RZ, 0xc0, !PT ;  /* 0x000003800b0a7812 */ /* 0x000fc400078ec0ff */
[----:B------:R-:W-:Y:S02]  /*9820*/  LOP3.LUT R20, R21, 0x380, RZ, 0xc0, !PT ;  /* 0x0000038015147812 */ /* 0x000fe400078ec0ff */
[----:B------:R-:W-:Y:S02]  /*9830*/  LOP3.LUT R69, R4, 0x380, RZ, 0xc0, !PT ;  /* 0x0000038004457812 */ /* 0x000fe400078ec0ff */
        /* <DEDUP_REMOVED lines=18> */
[----:B------:R-:W-:Y:S01]  /*9960*/  IMAD.X R21, RZ, RZ, R97, P3 ;  /* 0x000000ffff157224 */ /* 0x000fe200018e0661 */
[----:B------:R-:W-:-:S02]  /*9970*/  LOP3.LUT R72, R73, 0x380, RZ, 0xc0, !PT ;  /* 0x0000038049487812 */ /* 0x000fc400078ec0ff */
[----:B------:R-:W-:Y:S01]  /*9980*/  LOP3.LUT R4, R69, R4, RZ, 0x3c, !PT ;  /* 0x0000000445047212 */ /* 0x000fe200078e3cff */
[----:B------:R-:W-:Y:S01]  /*9990*/  IMAD.X R69, RZ, RZ, R97, P2 ;  /* 0x000000ffff457224 */ /* 0x000fe200010e0661 */
[C---:B------:R-:W-:Y:S02]  /*99a0*/  IADD3 R41, P0, R96.reuse, 0x4000, RZ ;  /* 0x0000400060297810 */ /* 0x040fe40007f1e0ff */
[C---:B------:R-:W-:Y:S02]  /*99b0*/  IADD3 R49, P6, R96.reuse, 0x5000, RZ ;  /* 0x0000500060317810 */ /* 0x040fe40007fde0ff */
[C---:B------:R-:W-:Y:S02]  /*99c0*/  IADD3 R53, P5, R96.reuse, 0x6000, RZ ;  /* 0x0000600060357810 */ /* 0x040fe40007fbe0ff */
[C---:B------:R-:W-:Y:S02]  /*99d0*/  IADD3 R57, P4, R96.reuse, 0x7000, RZ ;  /* 0x0000700060397810 */ /* 0x040fe40007f9e0ff */
[----:B------:R-:W-:-:S02]  /*99e0*/  IADD3 R65, P3, R96, 0x8000, RZ ;  /* 0x0000800060417810 */ /* 0x000fc40007f7e0ff */
[----:B-1----:R-:W-:Y:S02]  /*99f0*/  ISETP.NE.AND P2, PT, R6, RZ, PT ;  /* 0x000000ff0600720c */ /* 0x002fe40003f45270 */
[----:B------:R-:W-:Y:S02]  /*9a00*/  SHF.R.U64 R72, R72, 0x3, RZ ;  /* 0x0000000348487819 */ /* 0x000fe400000012ff */
[----:B------:R-:W-:Y:S02]  /*9a10*/  MOV R224, R4 ;  /* 0x0000000400e07202 */ /* 0x000fe40000000f00 */
        /* <DEDUP_REMOVED lines=10> */
[----:B------:R-:W-:Y:S02]  /*9ac0*/  LOP3.LUT R72, R72, R73, RZ, 0x3c, !PT ;  /* 0x0000004948487212 */ /* 0x000fe400078e3cff */
[----:B------:R-:W-:Y:S02]  /*9ad0*/  LOP3.LUT R73, R96, 0x380, RZ, 0xc0, !PT ;  /* 0x0000038060497812 */ /* 0x000fe400078ec0ff */
[----:B------:R-:W-:Y:S02]  /*9ae0*/  SHF.R.U64 R40, R40, 0x3, RZ ;  /* 0x0000000328287819 */ /* 0x000fe400000012ff */
[----:B------:R-:W-:Y:S02]  /*9af0*/  SHF.R.U64 R48, R48, 0x3, RZ ;  /* 0x0000000330307819 */ /* 0x000fe400000012ff */
[----:B------:R-:W-:Y:S02]  /*9b00*/  SHF.R.U64 R52, R52, 0x3, RZ ;  /* 0x0000000334347819 */ /* 0x000fe400000012ff */
[----:B------:R-:W-:-:S02]  /*9b10*/  SHF.R.U64 R56, R56, 0x3, RZ ;  /* 0x0000000338387819 */ /* 0x000fc400000012ff */
[----:B------:R-:W-:Y:S02]  /*9b20*/  SHF.R.U64 R64, R64, 0x3, RZ ;  /* 0x0000000340407819 */ /* 0x000fe400000012ff */
[----:B------:R-:W-:Y:S02]  /*9b30*/  MOV R26, R12 ;  /* 0x0000000c001a7202 */ /* 0x000fe40000000f00 */
[----:B0-----:R-:W-:Y:S02]  /*9b40*/  F2FP.F16.F32.PACK_AB R4, R204, R208 ;  /* 0x000000d0cc04723e */ /* 0x001fe400000000ff */
[----:B------:R-:W-:Y:S02]  /*9b50*/  F2FP.F16.F32.PACK_AB R5, R35, R34 ;  /* 0x000000222305723e */ /* 0x000fe400000000ff */
[----:B------:R-:W-:Y:S02]  /*9b60*/  F2FP.F16.F32.PACK_AB R6, R202, R205 ;  /* 0x000000cdca06723e */ /* 0x000fe400000000ff */
[----:B------:R-:W-:-:S02]  /*9b70*/  F2FP.F16.F32.PACK_AB R7, R39, R38 ;  /* 0x000000262707723e */ /* 0x000fc400000000ff */
        /* <DEDUP_REMOVED lines=12> */
[----:B------:R-:W-:Y:S01]  /*9c40*/  MOV R34, R8 ;  /* 0x0000000800227202 */ /* 0x000fe20000000f00 */
[----:B------:R0:W-:Y:S01]  /*9c50*/  STSM.16.M88.4 [R26], R4 ;  /* 0x000000041a007844 */ /* 0x0001e20000000200 */
[----:B------:R-:W-:-:S02]  /*9c60*/  MOV R35, R10 ;  /* 0x0000000a00237202 */ /* 0x000fc40000000f00 */
[----:B------:R-:W-:Y:S02]  /*9c70*/  MOV R206, R14 ;  /* 0x0000000e00ce7202 */ /* 0x000fe40000000f00 */
[----:B------:R-:W-:Y:S02]  /*9c80*/  F2FP.F16.F32.PACK_AB R8, R200, R203 ;  /* 0x000000cbc808723e */ /* 0x000fe400000000ff */
[----:B------:R-:W-:Y:S02]  /*9c90*/  F2FP.F16.F32.PACK_AB R9, R43, R42 ;  /* 0x0000002a2b09723e */ /* 0x000fe400000000ff */
[----:B------:R-:W-:Y:S02]  /*9ca0*/  F2FP.F16.F32.PACK_AB R10, R198, R201 ;  /* 0x000000c9c60a723e */ /* 0x000fe400000000ff */
[----:B------:R-:W-:Y:S02]  /*9cb0*/  F2FP.F16.F32.PACK_AB R11, R47, R46 ;  /* 0x0000002e2f0b723e */ /* 0x000fe400000000ff */
[----:B------:R-:W-:-:S02]  /*9cc0*/  IADD3 R77, P0, R96, 0xb000, RZ ;  /* 0x0000b000604d7810 */ /* 0x000fc40007f1e0ff */
[C---:B------:R-:W-:Y:S01]  /*9cd0*/  IADD3 R81, P6, R96.reuse, 0xc000, RZ ;  /* 0x0000c00060517810 */ /* 0x040fe20007fde0ff */
[----:B------:R-:W-:Y:S01]  /*9ce0*/  STSM.16.M88.4 [R206], R8 ;  /* 0x00000008ce007844 */ /* 0x000fe20000000200 */
[C---:B------:R-:W-:Y:S02]  /*9cf0*/  IADD3 R85, P5, R96.reuse, 0xd000, RZ ;  /* 0x0000d00060557810 */ /* 0x040fe40007fbe0ff */
[C---:B------:R-:W-:Y:S02]  /*9d00*/  IADD3 R89, P4, R96.reuse, 0xe000, RZ ;  /* 0x0000e00060597810 */ /* 0x040fe40007f9e0ff */
[----:B------:R-:W-:Y:S02]  /*9d10*/  IADD3 R93, P3, R96, 0xf000, RZ ;  /* 0x0000f000605d7810 */ /* 0x000fe40007f7e0ff */
[----:B------:R-:W-:Y:S02]  /*9d20*/  MOV R207, R24 ;  /* 0x0000001800cf7202 */ /* 0x000fe40000000f00 */
[----:B------:R-:W-:-:S02]  /*9d30*/  F2FP.F16.F32.PACK_AB R12, R196, R199 ;  /* 0x000000c7c40c723e */ /* 0x000fc400000000ff */
[----:B------:R-:W-:Y:S02]  /*9d40*/  F2FP.F16.F32.PACK_AB R13, R51, R50 ;  /* 0x00000032330d723e */ /* 0x000fe400000000ff */
[----:B------:R-:W-:Y:S02]  /*9d50*/  F2FP.F16.F32.PACK_AB R14, R194, R197 ;  /* 0x000000c5c20e723e */ /* 0x000fe400000000ff */
[----:B------:R-:W-:Y:S02]  /*9d60*/  F2FP.F16.F32.PACK_AB R15, R55, R54 ;  /* 0x00000036370f723e */ /* 0x000fe400000000ff */
[----:B------:R-:W-:Y:S02]  /*9d70*/  LOP3.LUT R96, R27, R96, RZ, 0x3c, !PT ;  /* 0x000000601b607212 */ /* 0x000fe400078e3cff */
[----:B------:R-:W-:Y:S01]  /*9d80*/  MOV R209, R28 ;  /* 0x0000001c00d17202 */ /* 0x000fe20000000f00 */
[----:B------:R-:W-:Y:S01]  /*9d90*/  STSM.16.M88.4 [R207], R12 ;  /* 0x0000000ccf007844 */ /* 0x000fe20000000200 */
[----:B0-----:R-:W-:-:S02]  /*9da0*/  F2FP.F16.F32.PACK_AB R4, R192, R195 ;  /* 0x000000c3c004723e */ /* 0x001fc400000000ff */
        /* <DEDUP_REMOVED lines=17> */
[----:B------:R1:W-:Y:S01]  /*9ec0*/  STSM.16.M88.4 [R60], R28 ;  /* 0x0000001c3c007844 */ /* 0x0003e20000000200 */
[----:B------:R-:W-:Y:S02]  /*9ed0*/  F2FP.F16.F32.PACK_AB R46, R171, R174 ;  /* 0x000000aeab2e723e */ /* 0x000fe400000000ff */
[----:B------:R-:W-:Y:S02]  /*9ee0*/  F2FP.F16.F32.PACK_AB R47, R87, R86 ;  /* 0x00000056572f723e */ /* 0x000fe400000000ff */
[----:B------:R-:W-:-:S02]  /*9ef0*/  MOV R122, R122 ;  /* 0x0000007a007a7202 */ /* 0x000fc40000000f00 */
[----:B0-----:R-:W-:Y:S02]  /*9f00*/  F2FP.F16.F32.PACK_AB R44, R173, R176 ;  /* 0x000000b0ad2c723e */ /* 0x001fe400000000ff */
[----:B------:R-:W-:Y:S02]  /*9f10*/  F2FP.F16.F32.PACK_AB R61, R91, R90 ;  /* 0x0000005a5b3d723e */ /* 0x000fe400000000ff */
[----:B------:R-:W-:Y:S01]  /*9f20*/  F2FP.F16.F32.PACK_AB R62, R159, R170 ;  /* 0x000000aa9f3e723e */ /* 0x000fe200000000ff */
[----:B------:R-:W-:Y:S01]  /*9f30*/  STSM.16.M88.4 [R118], R44 ;  /* 0x0000002c76007844 */ /* 0x000fe20000000200 */
[----:B------:R-:W-:Y:S02]  /*9f40*/  F2FP.F16.F32.PACK_AB R63, R95, R94 ;  /* 0x0000005e5f3f723e */ /* 0x000fe400000000ff */
[----:B------:R-:W-:Y:S02]  /*9f50*/  MOV R126, R126 ;  /* 0x0000007e007e7202 */ /* 0x000fe40000000f00 */
[----:B-1----:R-:W-:-:S02]  /*9f60*/  F2FP.F16.F32.PACK_AB R60, R163, R172 ;  /* 0x000000aca33c723e */ /* 0x002fc400000000ff */
[----:B------:R-:W-:Y:S02]  /*9f70*/  F2FP.F16.F32.PACK_AB R4, R155, R161 ;  /* 0x000000a19b04723e */ /* 0x000fe400000000ff */
[----:B------:R-:W-:Y:S01]  /*9f80*/  F2FP.F16.F32.PACK_AB R5, R99, R98 ;  /* 0x000000626305723e */ /* 0x000fe200000000ff */
[----:B------:R0:W-:Y:S01]  /*9f90*/  STSM.16.M88.4 [R122], R60 ;  /* 0x0000003c7a007844 */ /* 0x0001e20000000200 */
        /* <DEDUP_REMOVED lines=9> */
[----:B------:R-:W-:Y:S01]  /*a030*/  MOV R138, R138 ;  /* 0x0000008a008a7202 */ /* 0x000fe20000000f00 */
[----:B------:R2:W-:Y:S01]  /*a040*/  STSM.16.M88.4 [R130], R8 ;  /* 0x0000000882007844 */ /* 0x0005e20000000200 */
[----:B0-----:R-:W-:Y:S02]  /*a050*/  F2FP.F16.F32.PACK_AB R122, R125, R124 ;  /* 0x0000007c7d7a723e */ /* 0x001fe400000000ff */
[----:B------:R-:W-:Y:S01]  /*a060*/  F2FP.F16.F32.PACK_AB R123, R158, R156 ;  /* 0x0000009c9e7b723e */ /* 0x000fe200000000ff */
[----:B------:R0:W-:Y:S01]  /*a070*/  STSM.16.M88.4 [R134], R112 ;  /* 0x0000007086007844 */ /* 0x0001e20000000200 */
[----:B------:R-:W-:-:S02]  /*a080*/  MOV R142, R142 ;  /* 0x0000008e008e7202 */ /* 0x000fc40000000f00 */
[----:B------:R-:W-:Y:S01]  /*a090*/  F2FP.F16.F32.PACK_AB R131, R165, R164 ;  /* 0x000000a4a583723e */ /* 0x000fe200000000ff */
[----:B------:R0:W-:Y:S01]  /*a0a0*/  STSM.16.M88.4 [R138], R120 ;  /* 0x000000788a007844 */ /* 0x0001e20000000200 */
[----:B-1----:R-:W-:Y:S02]  /*a0b0*/  F2FP.F16.F32.PACK_AB R4, R137, R136 ;  /* 0x000000888904723e */ /* 0x002fe400000000ff */
[----:B------:R-:W-:Y:S02]  /*a0c0*/  F2FP.F16.F32.PACK_AB R5, R167, R166 ;  /* 0x000000a6a705723e */ /* 0x000fe400000000ff */
[----:B------:R-:W-:Y:S02]  /*a0d0*/  F2FP.F16.F32.PACK_AB R6, R141, R140 ;  /* 0x0000008c8d06723e */ /* 0x000fe400000000ff */
[----:B------:R-:W-:Y:S02]  /*a0e0*/  F2FP.F16.F32.PACK_AB R7, R169, R168 ;  /* 0x000000a8a907723e */ /* 0x000fe400000000ff */
[----:B--2---:R-:W-:-:S02]  /*a0f0*/  F2FP.F16.F32.PACK_AB R130, R133, R132 ;  /* 0x000000848582723e */ /* 0x004fc400000000ff */
[----:B------:R-:W-:Y:S02]  /*a100*/  LOP3.LUT R76, R77, 0x380, RZ, 0xc0, !PT ;  /* 0x000003804d4c7812 */ /* 0x000fe400078ec0ff */
[----:B------:R-:W-:Y:S01]  /*a110*/  LOP3.LUT R80, R81, 0x380, RZ, 0xc0, !PT ;  /* 0x0000038051507812 */ /* 0x000fe200078ec0ff */
[----:B------:R0:W-:Y:S01]  /*a120*/  STSM.16.M88.4 [R142], R128 ;  /* 0x000000808e007844 */ /* 0x0001e20000000200 */
[----:B------:R-:W-:Y:S02]  /*a130*/  LOP3.LUT R84, R85, 0x380, RZ, 0xc0, !PT ;  /* 0x0000038055547812 */ /* 0x000fe400078ec0ff */
[----:B------:R-:W-:Y:S01]  /*a140*/  LOP3.LUT R88, R89, 0x380, RZ, 0xc0, !PT ;  /* 0x0000038059587812 */ /* 0x000fe200078ec0ff */
[----:B------:R0:W-:Y:S01]  /*a150*/  STSM.16.M88.4 [R34], R4 ;  /* 0x0000000422007844 */ /* 0x0001e20000000200 */
[----:B------:R-:W-:Y:S02]  /*a160*/  LOP3.LUT R92, R93, 0x380, RZ, 0xc0, !PT ;  /* 0x000003805d5c7812 */ /* 0x000fe400078ec0ff */
[----:B------:R-:W-:Y:S01]  /*a170*/  SHF.R.U64 R76, R76, 0x3, RZ ;  /* 0x000000034c4c7819 */ /* 0x000fe200000012ff */
[----:B------:R0:W-:Y:S01]  /*a180*/  STSM.16.M88.4 [R35], R144 ;  /* 0x0000009023007844 */ /* 0x0001e20000000200 */
        /* <DEDUP_REMOVED lines=62> */
.L_x_7252:
[----:B------:R-:W1:Y:S01]  /*a570*/  LDC R15, c[0x0][0xbe8] ;  /* 0x0002fa00ff0f7b82 */ /* 0x000e620000000800 */
[----:B------:R-:W-:Y:S01]  /*a580*/  ULDC UR10, c[0x0][0xac8] ;  /* 0x0002b200000a7ab9 */ /* 0x000fe20000000800 */
[----:B------:R-:W-:Y:S01]  /*a590*/  ULDC.64 UR8, c[0x0][0xae8] ;  /* 0x0002ba0000087ab9 */ /* 0x000fe20000000a00 */
[----:B------:R-:W-:Y:S01]  /*a5a0*/  ISETP.GE.AND P0, PT, R190, UR10, PT ;  /* 0x0000000abe007c0c */ /* 0x000fe2000bf06270 */
[----:B------:R-:W5:Y:S01]  /*a5b0*/  LD.E.128 R96, desc[UR46][R96.64] ;  /* 0x0000002e60607980 */ /* 0x000f62000c101d00 */
[----:B------:R-:W-:Y:S02]  /*a5c0*/  ISETP.GE.AND P1, PT, R17, UR10, PT ;  /* 0x0000000a11007c0c */ /* 0x000fe4000bf26270 */
[----:B0-----:R-:W-:Y:S01]  /*a5d0*/  SEL R3, RZ, 0xffffffff, P0 ;  /* 0xffffffffff037807 */ /* 0x001fe20000000000 */
[----:B------:R0:W5:Y:S01]  /*a5e0*/  LD.E.128 R4, desc[UR46][R20.64] ;  /* 0x0000002e14047980 */ /* 0x000162000c101d00 */
        /* <DEDUP_REMOVED lines=33> */
[----:B-1----:R-:W-:Y:S01]  /*a800*/  @P2 IMAD.HI.U32 R0, R14, R9, RZ ;  /* 0x000000090e002227 */ /* 0x002fe200078e00ff */
[----:B------:R-:W-:Y:S01]  /*a810*/  UIADD3 UR7, UR7, UR5, URZ ;  /* 0x0000000507077290 */ /* 0x000fe2000fffe03f */
[----:B------:R-:W-:Y:S01]  /*a820*/  LOP3.LUT R8, R8, 0x8, R3, 0xe2, !PT ;  /* 0x0000000808087812 */ /* 0x000fe200078ee203 */
[----:B------:R-:W-:Y:S01]  /*a830*/  UIMAD UR5, UR13, UR8, URZ ;  /* 0x000000080d0572a4 */ /* 0x000fe2000f8e023f */
[----:B------:R-:W-:Y:S01]  /*a840*/  IMAD.MOV.U32 R3, RZ, RZ, R14 ;  /* 0x000000ffff037224 */ /* 0x000fe200078e000e */
[----:B------:R-:W-:Y:S01]  /*a850*/  UIMAD.WIDE.U32 UR6, UR42, UR8, UR6 ;  /* 0x000000082a0672a5 */ /* 0x000fe2000f8e0006 */
[----:B------:R-:W5:Y:S01]  /*a860*/  LD.E.128 R84, desc[UR46][R84.64] ;  /* 0x0000002e54547980 */ /* 0x000f62000c101d00 */
[----:B--2---:R-:W-:Y:S01]  /*a870*/  @P2 SHF.R.U32.HI R3, RZ, R11, R0 ;  /* 0x0000000bff032219 */ /* 0x004fe20000011600 */
[----:B------:R-:W-:Y:S01]  /*a880*/  UIMAD UR5, UR42, UR9, UR5 ;  /* 0x000000092a0572a4 */ /* 0x000fe2000f8e0205 */
[----:B------:R-:W-:Y:S01]  /*a890*/  LOP3.LUT R10, R13, 0x10, R8, 0xe2, !PT ;  /* 0x000000100d0a7812 */ /* 0x000fe200078ee208 */
[----:B------:R-:W5:Y:S01]  /*a8a0*/  LD.E.128 R88, desc[UR46][R88.64] ;  /* 0x0000002e58587980 */ /* 0x000f62000c101d00 */
        /* <DEDUP_REMOVED lines=80> */
.L_x_7254:
[----:B------:R-:W-:Y:S05]  /*adb0*/  BSYNC B1 ;  /* 0x0000000000017941 */ /* 0x000fea0003800000 */
.L_x_7253:
[----:B---3--:R-:W-:Y:S01]  /*adc0*/  VIADD R8, R28, 0x20 ;  /* 0x000000201c087836 */ /* 0x008fe20000000000 */
[----:B--2---:R4:W2:Y:S04]  /*add0*/  SHFL.IDX PT, R11, R27, 0x1, 0x181f ;  /* 0x00381f001b0b7f89 */ /* 0x0048a800000e0000 */
[----:B------:R-:W-:Y:S01]  /*ade0*/  ISETP.GE.AND P0, PT, R8, R29, PT ;  /* 0x0000001d0800720c */ /* 0x000fe20003f06270 */
[----:B-1----:R4:W1:-:S12]  /*adf0*/  SHFL.IDX PT, R10, R26, 0x1, 0x181f ;  /* 0x00381f001a0a7f89 */ /* 0x00285800000e0000 */
[----:B----4-:R-:W-:Y:S05]  /*ae00*/  @P0 BRA `(.L_x_7255) ;  /* 0x0000000c007c0947 */ /* 0x010fea0003800000 */
[----:B------:R-:W-:Y:S02]  /*ae10*/  ISETP.GE.AND P0, PT, R17, UR10, PT ;  /* 0x0000000a11007c0c */ /* 0x000fe4000bf06270 */
[----:B------:R-:W-:Y:S02]  /*ae20*/  ISETP.GE.AND P5, PT, R190, UR10, PT ;  /* 0x0000000abe007c0c */ /* 0x000fe4000bfa6270 */
[----:B------:R-:W-:Y:S02]  /*ae30*/  ISETP.GE.AND P3, PT, R189, UR10, PT ;  /* 0x0000000abd007c0c */ /* 0x000fe4000bf66270 */
[----:B------:R-:W-:Y:S02]  /*ae40*/  ISETP.GE.AND P2, PT, R188, UR10, PT ;  /* 0x0000000abc007c0c */ /* 0x000fe4000bf46270 */
[----:B------:R-:W-:-:S05]  /*ae50*/  ISETP.GE.AND P1, PT, R187, UR10, PT ;  /* 0x0000000abb007c0c */ /* 0x000fca000bf26270 */
[----:B-12---:R-:W-:Y:S02]  /*ae60*/  @!P0 IMAD.WIDE R8, R17, 0x2, R10 ;  /* 0x0000000211088825 */ /* 0x006fe400078e020a */
[-C--:B------:R-:W-:Y:S02]  /*ae70*/  @!P5 LEA R12, P4, R190, R10.reuse, 0x1 ;  /* 0x0000000abe0cd211 */ /* 0x080fe400078808ff */
[----:B------:R-:W-:Y:S01]  /*ae80*/  @!P3 LEA R14, P6, R189, R10, 0x1 ;  /* 0x0000000abd0eb211 */ /* 0x000fe200078c08ff */
[----:B-----5:R1:W-:Y:S01]  /*ae90*/  @!P0 ST.E.128 desc[UR46][R8.64], R4 ;  /* 0x0000000408008985 */ /* 0x0203e2000c101d2e */
        /* <DEDUP_REMOVED lines=8> */
[----:B-1----:R-:W-:-:S03]  /*af20*/  @!P1 LEA R4, P6, R187, R10, 0x1 ;  /* 0x0000000abb049211 */ /* 0x002fc600078c08ff */
        /* <DEDUP_REMOVED lines=15> */
.L_x_7251:
        /* <DEDUP_REMOVED lines=57> */
.L_x_7257:
[----:B------:R-:W-:Y:S05]  /*b3b0*/  BSYNC B1 ;  /* 0x0000000000017941 */ /* 0x000fea0003800000 */
.L_x_7256:
        /* <DEDUP_REMOVED lines=95> */
.L_x_7259:
[----:B------:R-:W-:Y:S05]  /*b9b0*/  BSYNC B1 ;  /* 0x0000000000017941 */ /* 0x000fea0003800000 */
.L_x_7258:
        /* <DEDUP_REMOVED lines=36> */
.L_x_7255:
[----:B------:R-:W-:Y:S05]  /*bc00*/  BSYNC B0 ;  /* 0x0000000000007941 */ /* 0x000fea0003800000 */
.L_x_7250:
[----:B------:R-:W-:Y:S02]  /*bc10*/  ULDC UR5, c[0x0][0xc38] ;  /* 0x00030e0000057ab9 */ /* 0x000fe40000000800 */
[----:B------:R-:W-:-:S06]  /*bc20*/  UISETP.GE.AND UP0, UPT, UR4, UR5, UPT ;  /* 0x000000050400728c */ /* 0x000fcc000bf06270 */
[----:B------:R-:W-:-:S13]  /*bc30*/  PLOP3.LUT P0, PT, PT, PT, UP0, 0x80, 0x0 ;  /* 0x000000000000781c */ /* 0x000fda0003f0f008 */
[----:B------:R-:W-:Y:S05]  /*bc40*/  @!P0 BRA `(.L_x_7260) ;  /* 0xffffff5000f08947 */ /* 0x000fea000383ffff */
[----:B------:R-:W-:Y:S05]  /*bc50*/  EXIT ;  /* 0x000000000000794d */ /* 0x000fea0003800000 */
.L_x_7206:
        /* <DEDUP_REMOVED lines=26> */
[----:B------:R-:W-:-:S04]  /*be00*/  LOP3.LUT R2, R0, 0x1f8, RZ, 0xc0, !PT ;  /* 0x000001f800027812 */ /* 0x000fc800078ec0ff */
[----:B------:R-:W-:Y:S01]  /*be10*/  LOP3.LUT R3, R2, 0x38, R5, 0x78, !PT ;  /* 0x0000003802037812 */ /* 0x000fe200078e7805 */
[----:B------:R-:W-:Y:S01]  /*be20*/  IMAD.SHL.U32 R2, R4, 0x8, RZ ;  /* 0x0000000804027824 */ /* 0x000fe200078e00ff */
[----:B------:R-:W-:-:S04]  /*be30*/  SHF.R.U32.HI R4, RZ, 0x3, R4 ;  /* 0x00000003ff047819 */ /* 0x000fc80000011604 */
[----:B------:R-:W-:Y:S01]  /*be40*/  LOP3.LUT R2, R3, 0x200, R2, 0xf8, !PT ;  /* 0x0000020003027812 */ /* 0x000fe200078ef802 */
[----:B------:R-:W-:-:S05]  /*be50*/  IMAD.SHL.U32 R3, R5, 0x10, RZ ;  /* 0x0000001005037824 */ /* 0x000fca00078e00ff */
[----:B------:R-:W-:Y:S01]  /*be60*/  LOP3.LUT R0, R4, 0x70, R3, 0xf8, !PT ;  /* 0x0000007004007812 */ /* 0x000fe200078ef803 */
[----:B------:R-:W-:Y:S02]  /*be70*/  IMAD R3, R2, 0x2, R17 ;  /* 0x0000000202037824 */ /* 0x000fe400078e0211 */
[----:B------:R-:W-:Y:S02]  /*be80*/  IMAD.U32 R2, RZ, RZ, UR6 ;  /* 0x00000006ff027e24 */ /* 0x000fe4000f8e00ff */
[----:B------:R-:W-:Y:S01]  /*be90*/  IMAD.MOV.U32 R0, RZ, RZ, 0x1 ;  /* 0x00000001ff007424 */ /* 0x000fe200078e00ff */
[----:B------:R0:W-:Y:S04]  /*bea0*/  STL [R1+0x1c], R3 ;  /* 0x00001c0301007387 */ /* 0x0001e80000100800 */
[----:B------:R0:W-:Y:S04]  /*beb0*/  STL [R1+0x10], R2 ;  /* 0x0000100201007387 */ /* 0x0001e80000100800 */
[----:B------:R0:W-:Y:S04]  /*bec0*/  STL [R1], R0 ;  /* 0x0000000001007387 */ /* 0x0001e80000100800 */
[----:B------:R0:W-:Y:S02]  /*bed0*/  STL [R1+0x18], RZ ;  /* 0x000018ff01007387 */ /* 0x0001e40000100800 */
.L_x_7367:
        /* <DEDUP_REMOVED lines=23> */
.L_x_7262:
[----:B------:R-:W-:Y:S01]  /*c050*/  ULDC UR8, c[0x0][0xc54] ;  /* 0x0003150000087ab9 */ /* 0x000fe20000000800 */
[----:B------:R-:W-:Y:S01]  /*c060*/  UMOV UR7, UR9 ;  /* 0x0000000900077c82 */ /* 0x000fe20008000000 */
[----:B------:R-:W-:-:S11]  /*c070*/  UISETP.NE.AND UP0, UPT, UR8, 0x1, UPT ;  /* 0x000000010800788c */ /* 0x000fd6000bf05270 */
[----:B------:R-:W-:Y:S02]  /*c080*/  @UP0 ULDC.64 UR10, c[0x0][0xc58] ;  /* 0x00031600000a0ab9 */ /* 0x000fe40000000a00 */
[----:B------:R-:W-:-:S04]  /*c090*/  UIMAD.WIDE.U32 UR4, UR9, UR10, URZ ;  /* 0x0000000a090472a5 */ /* 0x000fc8000f8e003f */
[----:B------:R-:W-:-:S04]  /*c0a0*/  @UP0 USHF.R.U32.HI UR7, URZ, UR11, UR5 ;  /* 0x0000000b3f070299 */ /* 0x000fc80008011605 */
[----:B------:R-:W-:-:S12]  /*c0b0*/  UIMAD UR8, UR7, UR8, URZ ;  /* 0x00000008070872a4 */ /* 0x000fd8000f8e023f */
.L_x_7263:
        /* <DEDUP_REMOVED lines=63> */
.L_x_7265:
        /* <DEDUP_REMOVED lines=20> */
.L_x_7268:
[----:B------:R-:W-:Y:S05]  /*c5f0*/  BSYNC B6 ;  /* 0x0000000000067941 */ /* 0x000fea0003800000 */
.L_x_7267:
        /* <DEDUP_REMOVED lines=20> */
.L_x_7271:
        /* <DEDUP_REMOVED lines=15> */
.L_x_7270:
[----:B------:R-:W-:Y:S05]  /*c830*/  BSYNC B6 ;  /* 0x0000000000067941 */ /* 0x000fea0003800000 */
.L_x_7269:
        /* <DEDUP_REMOVED lines=26> */
.L_x_7383:
        /* <DEDUP_REMOVED lines=9> */
.L_x_7386:
        /* <DEDUP_REMOVED lines=22> */
.L_x_7275:
        /* <DEDUP_REMOVED lines=8> */
.L_x_7387:
        /* <DEDUP_REMOVED lines=8> */
.L_x_7277:
        /* <DEDUP_REMOVED lines=19> */
.L_x_7273:
        /* <DEDUP_REMOVED lines=22> */
.L_x_7279:
[----:B------:R-:W-:Y:S05]  /*cf60*/  BSYNC B6 ;  /* 0x0000000000067941 */ /* 0x000fea0003800000 */
.L_x_7278:
[----:B------:R1:W5:Y:S01]  /*cf70*/  LDL R8, [R1+0x1c] ;  /* 0x00001c0001087983 */ /* 0x0003620000100800 */
[----:B0-----:R-:W0:Y:S01]  /*cf80*/  LDC R7, c[0x0][0x448] ;  /* 0x00011200ff077b82 */ /* 0x001e220000000800 */
[----:B------:R-:W2:Y:S01]  /*cf90*/  S2R R0, SR_TID.X ;  /* 0x0000000000007919 */ /* 0x000ea20000002100 */
[----:B------:R-:W3:Y:S01]  /*cfa0*/  S2R R2, SR_TID.X ;  /* 0x0000000000027919 */ /* 0x000ee20000002100 */
[----:B------:R-:W-:Y:S01]  /*cfb0*/  USHF.R.S32.HI UR4, URZ, 0x1f, UR36 ;  /* 0x0000001f3f047899 */ /* 0x000fe20008011424 */
[----:B------:R-:W-:Y:S01]  /*cfc0*/  ULDC.64 UR8, c[0x0][0x2d8] ;  /* 0x0000b60000087ab9 */ /* 0x000fe20000000a00 */
[----:B0-----:R-:W-:Y:S01]  /*cfd0*/  ISETP.NE.AND P0, PT, R7, 0x1, PT ;  /* 0x000000010700780c */ /* 0x001fe20003f05270 */
[----:B--2---:R-:W-:-:S12]  /*cfe0*/  IMAD.SHL.U32 R4, R0, 0x10, RZ ;  /* 0x0000001000047824 */ /* 0x004fd800078e00ff */
[----:B------:R-:W0:Y:S01]  /*cff0*/  @P0 LDC R3, c[0x0][0x44c] ;  /* 0x00011300ff030b82 */ /* 0x000e220000000800 */
[----:B---3--:R-:W-:-:S04]  /*d000*/  LOP3.LUT R2, R2, 0x7f, RZ, 0xc0, !PT ;  /* 0x0000007f02027812 */ /* 0x008fc800078ec0ff */
[----:B------:R-:W-:-:S03]  /*d010*/  SHF.R.U32.HI R2, RZ, 0x3, R2 ;  /* 0x00000003ff027819 */ /* 0x000fc60000011602 */
[----:B------:R-:W2:Y:S01]  /*d020*/  @P0 LDC R0, c[0x0][0x450] ;  /* 0x00011400ff000b82 */ /* 0x000ea20000000800 */
[----:B------:R-:W-:Y:S01]  /*d030*/  LOP3.LUT R4, R2, 0x70, R4, 0xf8, !PT ;  /* 0x0000007002047812 */ /* 0x000fe200078ef804 */
[----:B------:R-:W-:Y:S01]  /*d040*/  IMAD.U32 R2, RZ, RZ, UR39 ;  /* 0x00000027ff027e24 */ /* 0x000fe2000f8e00ff */
[----:B------:R-:W-:Y:S02]  /*d050*/  UIMAD UR6, UR4, UR8, URZ ;  /* 0x00000008040672a4 */ /* 0x000fe4000f8e023f */
[----:B------:R-:W-:Y:S01]  /*d060*/  UIMAD.WIDE.U32 UR4, UR36, UR8, URZ ;  /* 0x00000008240472a5 */ /* 0x000fe2000f8e003f */
[----:B------:R-:W-:Y:S01]  /*d070*/  IMAD R2, R2, 0x40, R4 ;  /* 0x0000004002027824 */ /* 0x000fe200078e0204 */
[----:B------:R-:W-:Y:S02]  /*d080*/  UIMAD UR6, UR36, UR9, UR6 ;  /* 0x00000009240672a4 */ /* 0x000fe4000f8e0206 */
[----:B------:R-:W-:Y:S02]  /*d090*/  USHF.R.S32.HI UR7, URZ, 0x1f, UR42 ;  /* 0x0000001f3f077899 */ /* 0x000fe4000801142a */
[----:B------:R-:W-:Y:S01]  /*d0a0*/  UIADD3 UR5, UR5, UR6, URZ ;  /* 0x0000000605057290 */ /* 0x000fe2000fffe03f */
[----:B------:R-:W-:Y:S01]  /*d0b0*/  IMAD.MOV.U32 R6, RZ, RZ, R2 ;  /* 0x000000ffff067224 */ /* 0x000fe200078e0002 */
[----:B------:R-:W-:Y:S01]  /*d0c0*/  ULDC.64 UR8, c[0x0][0x2e0] ;  /* 0x0000b80000087ab9 */ /* 0x000fe20000000a00 */
[----:B0-----:R-:W-:Y:S01]  /*d0d0*/  @P0 IMAD.HI.U32 R3, R2, R3, RZ ;  /* 0x0000000302030227 */ /* 0x001fe200078e00ff */
[----:B------:R-:W-:Y:S01]  /*d0e0*/  UIMAD.WIDE.U32 UR4, UR42, UR8, UR4 ;  /* 0x000000082a0472a5 */ /* 0x000fe2000f8e0004 */
[----:B------:R-:W0:Y:S01]  /*d0f0*/  S2R R10, SR_TID.X ;  /* 0x00000000000a7919 */ /* 0x000e220000002100 */
[----:B------:R-:W-:-:S02]  /*d100*/  UIMAD UR6, UR7, UR8, URZ ;  /* 0x00000008070672a4 */ /* 0x000fc4000f8e023f */
[----:B--2---:R-:W-:Y:S02]  /*d110*/  @P0 SHF.R.U32.HI R6, RZ, R0, R3 ;  /* 0x00000000ff060219 */ /* 0x004fe40000011603 */
[----:B------:R-:W-:Y:S01]  /*d120*/  UIMAD UR6, UR42, UR9, UR6 ;  /* 0x000000092a0672a4 */ /* 0x000fe2000f8e0206 */
[----:B------:R-:W-:Y:S02]  /*d130*/  IMAD.U32 R4, RZ, RZ, UR4 ;  /* 0x00000004ff047e24 */ /* 0x000fe4000f8e00ff */
        /* <DEDUP_REMOVED lines=24> */
[----:B------:R-:W-:Y:S02]  /*d2c0*/  LOP3.LUT R10, R10, 0x7f, RZ, 0xc0, !PT ;  /* 0x0000007f0a0a7812 */ /* 0x000fe400078ec0ff */
[----:B------:R-:W-:Y:S02]  /*d2d0*/  ISETP.GE.AND P0, PT, R9, UR6, PT ;  /* 0x0000000609007c0c */ /* 0x000fe4000bf06270 */
[----:B------:R-:W-:-:S02]  /*d2e0*/  LEA.HI.X R2, R2, UR5, R3, 0x1, P1 ;  /* 0x0000000502027c11 */ /* 0x000fc400088f0c03 */
[----:B------:R-:W-:Y:S01]  /*d2f0*/  SHF.R.U32.HI R10, RZ, 0x3, R10 ;  /* 0x00000003ff0a7819 */ /* 0x000fe2000001160a */
[----:B-1----:R-:W-:Y:S08]  /*d300*/  BRA.DIV UR4, `(.L_x_7280) ;  /* 0x00000042048c7947 */ /* 0x002ff0000b800000 */
[----:B------:R-:W0:Y:S01]  /*d310*/  SHFL.IDX PT, R6, R0, RZ, 0x181f ;  /* 0x00181fff00067589 */ /* 0x000e2200000e0000 */
[----:B------:R-:W-:Y:S01]  /*d320*/  IMAD.U32 R4, RZ, RZ, UR39 ;  /* 0x00000027ff047e24 */ /* 0x000fe2000f8e00ff */
[----:B------:R-:W-:Y:S02]  /*d330*/  ULDC UR4, c[0x0][0x288] ;  /* 0x0000a20000047ab9 */ /* 0x000fe40000000800 */
        /* <DEDUP_REMOVED lines=27> */
.L_x_7396:
        /* <DEDUP_REMOVED lines=10> */
.L_x_7281:
        /* <DEDUP_REMOVED lines=18> */
.L_x_7397:
[----:B------:R-:W-:Y:S05]  /*d6b0*/  BSYNC B0 ;  /* 0x0000000000007941 */ /* 0x000fea0003800000 */
.L_x_7282:
[----:B------:R-:W2:Y:S01]  /*d6c0*/  LDL R2, [R1+0x8] ;  /* 0x0000080001027983 */ /* 0x000ea20000100800 */
[----:B------:R-:W-:Y:S01]  /*d6d0*/  BSSY B0, `(.L_x_7284) ;  /* 0x0000095000007945 */ /* 0x000fe20003800000 */
[----:B--2---:R-:W-:-:S13]  /*d6e0*/  ISETP.NE.AND P0, PT, R2, RZ, PT ;  /* 0x000000ff0200720c */ /* 0x004fda0003f05270 */
[----:B------:R-:W-:Y:S05]  /*d6f0*/  @!P0 BRA `(.L_x_7285) ;  /* 0x0000000800488947 */ /* 0x000fea0003800000 */
[----:B------:R-:W2:Y:S01]  /*d700*/  LDL R3, [R1] ;  /* 0x0000000001037983 */ /* 0x000ea20000100800 */
[----:B0-----:R-:W-:Y:S01]  /*d710*/  IMAD R0, R18, 0x8, R17 ;  /* 0x0000000812007824 */ /* 0x001fe200078e0211 */
[----:B------:R-:W0:Y:S01]  /*d720*/  S2R R2, SR_TID.X ;  /* 0x0000000000027919 */ /* 0x000e220000002100 */
[----:B------:R-:W-:Y:S01]  /*d730*/  BSSY B1, `(.L_x_7286) ;  /* 0x0000006000017945 */ /* 0x000fe20003800000 */
[----:B0-----:R-:W-:-:S04]  /*d740*/  LOP3.LUT R2, R2, 0x7f, RZ, 0xc0, !PT ;  /* 0x0000007f02027812 */ /* 0x001fc800078ec0ff */
[----:B------:R-:W-:Y:S02]  /*d750*/  ISETP.NE.AND P1, PT, R2, RZ, PT ;  /* 0x000000ff0200720c */ /* 0x000fe40003f25270 */
[----:B--2---:R-:W-:-:S04]  /*d760*/  SHF.L.U32 R3, R3, 0x1f, RZ ;  /* 0x0000001f03037819 */ /* 0x004fc800000006ff */
[----:B------:R-:W0:Y:S02]  /*d770*/  SYNCS.PHASECHK.TRANS64.TRYWAIT P0, [R0+URZ+0x28c60], R3 ;  /* 0x028c6003000075a7 */ /* 0x000e24000800017f */
[----:B0-----:R-:W-:Y:S05]  /*d780*/  @!P0 BRA `(.L_x_7287) ;  /* 0x0000004000b48947 */ /* 0x001fea0003800000 */
.L_x_7398:
[----:B------:R-:W-:Y:S05]  /*d790*/  BSYNC B1 ;  /* 0x0000000000017941 */ /* 0x000fea0003800000 */
.L_x_7286:
        /* <DEDUP_REMOVED lines=9> */
.L_x_7289:
[----:B------:R-:W-:Y:S05]  /*d830*/  BSYNC B1 ;  /* 0x0000000000017941 */ /* 0x000fea0003800000 */
.L_x_7288:
        /* <DEDUP_REMOVED lines=11> */
.L_x_7290:
        /* <DEDUP_REMOVED lines=15> */
.L_x_7291:
        /* <DEDUP_REMOVED lines=15> */
.L_x_7292:
        /* <DEDUP_REMOVED lines=15> */
.L_x_7293:
        /* <DEDUP_REMOVED lines=15> */
.L_x_7294:
        /* <DEDUP_REMOVED lines=15> */
.L_x_7295:
        /* <DEDUP_REMOVED lines=15> */
.L_x_7296:
        /* <DEDUP_REMOVED lines=15> */
.L_x_7297:
        /* <DEDUP_REMOVED lines=10> */
.L_x_7285:
[----:B------:R-:W-:Y:S05]  /*e020*/  BSYNC B0 ;  /* 0x0000000000007941 */ /* 0x000fea0003800000 */
.L_x_7284:
        /* <DEDUP_REMOVED lines=21> */
[----:B------:R-:W2:Y:S01]  /*e180*/  LDL R4, [R1+0xc] ;  /* 0x00000c0001047983 */ /* 0x000ea20000100800 */
[----:B------:R-:W-:Y:S01]  /*e190*/  IMAD.MOV.U32 R0, RZ, RZ, R6 ;  /* 0x000000ffff007224 */ /* 0x000fe200078e0006 */
        /* <DEDUP_REMOVED lines=9> */
[----:B------:R-:W-:Y:S02]  /*e230*/  @P0 SHF.R.U32.HI R2, RZ, R3, R4 ;  /* 0x00000003ff020219 */ /* 0x000fe40000011604 */
[----:B------:R-:W1:Y:S03]  /*e240*/  LDC.64 R4, c[0x0][0x418] ;  /* 0x00010600ff047b82 */ /* 0x000e660000000a00 */
[----:B------:R-:W-:-:S04]  /*e250*/  IMAD.MOV R3, RZ, RZ, -R2 ;  /* 0x000000ffff037224 */ /* 0x000fc800078e0a02 */
[----:B------:R-:W-:Y:S01]  /*e260*/  IMAD R0, R0, R3, R6 ;  /* 0x0000000300007224 */ /* 0x000fe200078e0206 */
[----:B------:R-:W-:-:S03]  /*e270*/  SHF.R.S32.HI R3, RZ, 0x1f, R2 ;  /* 0x0000001fff037819 */ /* 0x000fc60000011402 */
[----:B------:R-:W-:-:S03]  /*e280*/  IMAD.WIDE.U32 R2, R19, UR4, R2 ;  /* 0x0000000413027c25 */ /* 0x000fc6000f8e0002 */
[----:B-1----:R-:W-:Y:S01]  /*e290*/  LEA R4, P0, R2, R4, 0x2 ;  /* 0x0000000402047211 */ /* 0x002fe200078010ff */
[----:B--2---:R-:W-:-:S04]  /*e2a0*/  IMAD R7, R7, UR4, RZ ;  /* 0x0000000407077c24 */ /* 0x004fc8000f8e02ff */
[----:B------:R-:W-:-:S04]  /*e2b0*/  IMAD R7, R19, UR5, R7 ;  /* 0x0000000513077c24 */ /* 0x000fc8000f8e0207 */
[----:B------:R-:W-:-:S05]  /*e2c0*/  IMAD.IADD R7, R7, 0x1, R3 ;  /* 0x0000000107077824 */ /* 0x000fca00078e0203 */
[----:B------:R-:W-:-:S05]  /*e2d0*/  LEA.HI.X R5, R2, R5, R7, 0x2, P0 ;  /* 0x0000000502057211 */ /* 0x000fca00000f1407 */
[----:B------:R1:W5:Y:S02]  /*e2e0*/  LDG.E R16, desc[UR46][R4.64] ;  /* 0x0000002e04107981 */ /* 0x000364000c1e1900 */
.L_x_7302:
[----:B------:R-:W2:Y:S01]  /*e2f0*/  S2R R2, SR_TID.X ;  /* 0x0000000000027919 */ /* 0x000ea20000002100 */
[----:B-1----:R-:W-:Y:S01]  /*e300*/  SHF.L.U32 R4, R8, 0x1f, RZ ;  /* 0x0000001f08047819 */ /* 0x002fe200000006ff */
[----:B------:R-:W-:Y:S01]  /*e310*/  BSSY B1, `(.L_x_7303) ;  /* 0x0000006000017945 */ /* 0x000fe20003800000 */
[----:B--2---:R-:W-:Y:S01]  /*e320*/  LOP3.LUT R3, R2, 0x7f, RZ, 0xc0, !PT ;  /* 0x0000007f02037812 */ /* 0x004fe200078ec0ff */
[----:B------:R-:W-:-:S03]  /*e330*/  IMAD R2, R18, 0x8, R17 ;  /* 0x0000000812027824 */ /* 0x000fc600078e0211 */
[----:B------:R-:W-:Y:S01]  /*e340*/  ISETP.NE.AND P1, PT, R3, RZ, PT ;  /* 0x000000ff0300720c */ /* 0x000fe20003f25270 */
[----:B------:R-:W1:Y:S02]  /*e350*/  SYNCS.PHASECHK.TRANS64.TRYWAIT P0, [R2+URZ+0x28c40], R4 ;  /* 0x028c4004020075a7 */ /* 0x000e64000800017f */
[----:B-1----:R-:W-:Y:S10]  /*e360*/  @!P0 BRA `(.L_x_7304) ;  /* 0x0000003400d08947 */ /* 0x002ff40003800000 */
.L_x_7399:
[----:B------:R-:W-:Y:S05]  /*e370*/  BSYNC B1 ;  /* 0x0000000000017941 */ /* 0x000fea0003800000 */
.L_x_7303:
        /* <DEDUP_REMOVED lines=9> */
.L_x_7306:
[----:B------:R-:W-:Y:S05]  /*e410*/  BSYNC B1 ;  /* 0x0000000000017941 */ /* 0x000fea0003800000 */
.L_x_7305:
[----:B------:R-:W-:Y:S01]  /*e420*/  IMAD.SHL.U32 R3, R0, 0x40, RZ ;  /* 0x0000004000037824 */ /* 0x000fe200078e00ff */
[----:B------:R-:W-:Y:S01]  /*e430*/  UIADD3 UR4, UP0, UR44, 0x370, URZ ;  /* 0x000003702c047890 */ /* 0x000fe2000ff1e03f */
[----:B------:R-:W-:Y:S01]  /*e440*/  IMAD.MOV.U32 R7, RZ, RZ, RZ ;  /* 0x000000ffff077224 */ /* 0x000fe200078e00ff */
[----:B------:R-:W-:Y:S01]  /*e450*/  PLOP3.LUT P0, PT, PT, PT, PT, 0x80, 0x0 ;  /* 0x000000000000781c */ /* 0x000fe20003f0f070 */
[----:B------:R-:W-:Y:S01]  /*e460*/  IMAD R0, R18, 0x2000, R17 ;  /* 0x0000200012007824 */ /* 0x000fe200078e0211 */
[----:B------:R-:W-:Y:S01]  /*e470*/  R2UR UR11, R3 ;  /* 0x00000000030b72ca */ /* 0x000fe200000e0000 */
[----:B------:R-:W-:Y:S01]  /*e480*/  VIADD R5, R2, 0x28c30 ;  /* 0x00028c3002057836 */ /* 0x000fe20000000000 */
[----:B------:R-:W-:Y:S01]  /*e490*/  R2UR UR10, R7 ;  /* 0x00000000070a72ca */ /* 0x000fe200000e0000 */
[----:B------:R-:W-:Y:S01]  /*e4a0*/  VIADD R0, R0, 0x22400 ;  /* 0x0002240000007836 */ /* 0x000fe20000000000 */
[----:B------:R-:W-:Y:S01]  /*e4b0*/  UIADD3.X UR5, URZ, UR45, URZ, UP0, !UPT ;  /* 0x0000002d3f057290 */ /* 0x000fe200087fe43f */
[----:B------:R-:W-:Y:S01]  /*e4c0*/  UMOV UR6, 0x0 ;  /* 0x0000000000067882 */ /* 0x000fe20000000000 */
[----:B------:R-:W-:-:S11]  /*e4d0*/  UMOV UR7, 0x14f00000 ;  /* 0x14f0000000077882 */ /* 0x000fd60000000000 */
.L_x_7307:
        /* <DEDUP_REMOVED lines=12> */
.L_x_7400:
[----:B------:R-:W-:Y:S05]  /*e5a0*/  BSYNC B1 ;  /* 0x0000000000017941 */ /* 0x000fea0003800000 */
.L_x_7308:
[----:B------:R-:W-:Y:S01]  /*e5b0*/  BSSY B1, `(.L_x_7310) ;  /* 0x000000b000017945 */ /* 0x000fe20003800000 */
[----:B0-----:R-:W-:Y:S02]  /*e5c0*/  IMAD.MOV.U32 R8, RZ, RZ, 0x0 ;  /* 0x00000000ff087424 */ /* 0x001fe400078e00ff */
        /* <DEDUP_REMOVED lines=9> */
.L_x_7311:
[----:B------:R-:W-:Y:S05]  /*e660*/  BSYNC B1 ;  /* 0x0000000000017941 */ /* 0x000fea0003800000 */
.L_x_7310:
[----:B------:R-:W-:Y:S01]  /*e670*/  R2UR UR10, R7 ;  /* 0x00000000070a72ca */ /* 0x000fe200000e0000 */
[----:B------:R-:W-:Y:S01]  /*e680*/  IMAD R0, R18, 0x10000, R17 ;  /* 0x0001000012007824 */ /* 0x000fe200078e0211 */
[----:B------:R-:W-:Y:S01]  /*e690*/  R2UR UR6, R8 ;  /* 0x00000000080672ca */ /* 0x000fe200000e0000 */
[----:B------:R-:W-:Y:S01]  /*e6a0*/  UIADD3 UR4, UP0, UR44, 0x470, URZ ;  /* 0x000004702c047890 */ /* 0x000fe2000ff1e03f */
[----:B------:R-:W-:Y:S01]  /*e6b0*/  R2UR UR7, R9 ;  /* 0x00000000090772ca */ /* 0x000fe200000e0000 */
[----:B-12---:R-:W-:Y:S01]  /*e6c0*/  VIADD R2, R2, 0x28c50 ;  /* 0x00028c5002027836 */ /* 0x006fe20000000000 */
[----:B------:R-:W-:Y:S01]  /*e6d0*/  R2UR UR11, R3 ;  /* 0x00000000030b72ca */ /* 0x000fe200000e0000 */
[----:B------:R-:W-:Y:S01]  /*e6e0*/  VIADD R4, R0, 0x400 ;  /* 0x0000040000047836 */ /* 0x000fe20000000000 */
[----:B------:R-:W-:Y:S01]  /*e6f0*/  PLOP3.LUT P0, PT, PT, PT, PT, 0x80, 0x0 ;  /* 0x000000000000781c */ /* 0x000fe20003f0f070 */
[----:B------:R-:W-:-:S12]  /*e700*/  UIADD3.X UR5, URZ, UR45, URZ, UP0, !UPT ;  /* 0x0000002d3f057290 */ /* 0x000fd800087fe43f */
.L_x_7312:
        /* <DEDUP_REMOVED lines=13> */
[----:B------:R-:W-:Y:S02]  /*e7e0*/  R2UR UR11, R3 ;  /* 0x00000000030b72ca */ /* 0x000fe400000e0000 */
[----:B------:R-:W-:-:S13]  /*e7f0*/  PLOP3.LUT P0, PT, PT, PT, PT, 0x80, 0x0 ;  /* 0x000000000000781c */ /* 0x000fda0003f0f070 */
.L_x_7313:
        /* <DEDUP_REMOVED lines=15> */
.L_x_7314:
        /* <DEDUP_REMOVED lines=15> */
.L_x_7315:
        /* <DEDUP_REMOVED lines=15> */
.L_x_7316:
        /* <DEDUP_REMOVED lines=15> */
.L_x_7317:
        /* <DEDUP_REMOVED lines=15> */
.L_x_7318:
        /* <DEDUP_REMOVED lines=15> */
.L_x_7319:
        /* <DEDUP_REMOVED lines=8> */
[----:B-1----:R-:W-:Y:S05]  /*ee20*/  @P0 BRA.U.ANY `(.L_x_7319) ;  /* 0xfffffffd00dc0947 */ /* 0x002fea000393ffff */
.L_x_7301:
[----:B------:R-:W-:Y:S05]  /*ee30*/  BSYNC B0 ;  /* 0x0000000000007941 */ /* 0x000fea0003800000 */
.L_x_7300:
[----:B------:R-:W-:-:S06]  /*ee40*/  UIADD3 UR4, UR38, -0x3, URZ ;  /* 0xfffffffd26047890 */ /* 0x000fcc000fffe03f */
[----:B------:R-:W-:-:S07]  /*ee50*/  IMAD.U32 R0, RZ, RZ, UR4 ;  /* 0x00000004ff007e24 */ /* 0x000fce000f8e00ff */
.L_x_7299:
[----:B------:R-:W-:Y:S01]  /*ee60*/  ISETP.NE.AND P0, PT, R6, RZ, PT ;  /* 0x000000ff0600720c */ /* 0x000fe20003f05270 */
[----:B------:R-:W-:-:S12]  /*ee70*/  BSSY B0, `(.L_x_7298) ;  /* 0x00001b2000007945 */ /* 0x000fd80003800000 */
[----:B------:R-:W-:Y:S05]  /*ee80*/  @!P0 BRA `(.L_x_7320) ;  /* 0x0000001800c08947 */ /* 0x000fea0003800000 */
.L_x_7361:
        /* <DEDUP_REMOVED lines=34> */
.L_x_7323:
[----:B------:R-:W1:Y:S01]  /*f0b0*/  S2R R2, SR_TID.X ;  /* 0x0000000000027919 */ /* 0x000e620000002100 */
[----:B0-----:R-:W-:Y:S01]  /*f0c0*/  IMAD R4, R7, 0x8, R17 ;  /* 0x0000000807047824 */ /* 0x001fe200078e0211 */
[----:B------:R-:W-:Y:S01]  /*f0d0*/  BSSY B2, `(.L_x_7324) ;  /* 0x0000006000027945 */ /* 0x000fe20003800000 */
[----:B-1----:R-:W-:Y:S02]  /*f0e0*/  LOP3.LUT R3, R2, 0x7f, RZ, 0xc0, !PT ;  /* 0x0000007f02037812 */ /* 0x002fe400078ec0ff */
[----:B------:R-:W-:Y:S02]  /*f0f0*/  SHF.L.U32 R2, R6, 0x1f, RZ ;  /* 0x0000001f06027819 */ /* 0x000fe400000006ff */
[----:B------:R-:W-:Y:S02]  /*f100*/  ISETP.NE.AND P1, PT, R3, RZ, PT ;  /* 0x000000ff0300720c */ /* 0x000fe40003f25270 */
[----:B------:R-:W0:Y:S02]  /*f110*/  SYNCS.PHASECHK.TRANS64.TRYWAIT P0, [R4+URZ+0x28c40], R2 ;  /* 0x028c4002040075a7 */ /* 0x000e24000800017f */
[----:B0-----:R-:W-:Y:S09]  /*f120*/  @!P0 BRA `(.L_x_7325) ;  /* 0x0000002800888947 */ /* 0x001ff20003800000 */
.L_x_7401:
[----:B------:R-:W-:Y:S05]  /*f130*/  BSYNC B2 ;  /* 0x0000000000027941 */ /* 0x000fea0003800000 */
.L_x_7324:
        /* <DEDUP_REMOVED lines=9> */
.L_x_7327:
[----:B------:R-:W-:Y:S05]  /*f1d0*/  BSYNC B2 ;  /* 0x0000000000027941 */ /* 0x000fea0003800000 */
.L_x_7326:
        /* <DEDUP_REMOVED lines=11> */
.L_x_7328:
        /* <DEDUP_REMOVED lines=13> */
.L_x_7402:
[----:B------:R-:W-:Y:S05]  /*f360*/  BSYNC B2 ;  /* 0x0000000000027941 */ /* 0x000fea0003800000 */
.L_x_7329:
        /* <DEDUP_REMOVED lines=11> */
.L_x_7332:
[----:B------:R-:W-:Y:S05]  /*f420*/  BSYNC B2 ;  /* 0x0000000000027941 */ /* 0x000fea0003800000 */
.L_x_7331:
        /* <DEDUP_REMOVED lines=9> */
.L_x_7333:
        /* <DEDUP_REMOVED lines=15> */
.L_x_7334:
        /* <DEDUP_REMOVED lines=15> */
.L_x_7335:
        /* <DEDUP_REMOVED lines=15> */
.L_x_7336:
        /* <DEDUP_REMOVED lines=15> */
.L_x_7337:
        /* <DEDUP_REMOVED lines=15> */
.L_x_7338:
        /* <DEDUP_REMOVED lines=15> */
.L_x_7339:
        /* <DEDUP_REMOVED lines=15> */
.L_x_7340:
        /* <DEDUP_REMOVED lines=10> */
.L_x_7322:
[----:B------:R-:W-:Y:S05]  /*fbf0*/  BSYNC B1 ;  /* 0x0000000000017941 */ /* 0x000fea0003800000 */
.L_x_7321:
[----:B------:R-:W2:Y:S01]  /*fc00*/  LDL R2, [R1+0x8] ;  /* 0x0000080001027983 */ /* 0x000ea20000100800 */
[----:B------:R-:W-:Y:S01]  /*fc10*/  VIADD R7, R7, 0x1 ;  /* 0x0000000107077836 */ /* 0x000fe20000000000 */
[----:B------:R-:W-:Y:S04]  /*fc20*/  BSSY B1, `(.L_x_7341) ;  /* 0x00000d3000017945 */ /* 0x000fe80003800000 */
[----:B------:R-:W-:-:S04]  /*fc30*/  ISETP.NE.AND P0, PT, R7, 0x2, PT ;  /* 0x000000020700780c */ /* 0x000fc80003f05270 */
[----:B------:R-:W-:Y:S02]  /*fc40*/  SEL R3, RZ, 0x1, P0 ;  /* 0x00000001ff037807 */ /* 0x000fe40000000000 */
[----:B------:R-:W-:Y:S02]  /*fc50*/  SEL R18, R7, RZ, P0 ;  /* 0x000000ff07127207 */ /* 0x000fe40000000000 */
[----:B0-----:R-:W-:-:S05]  /*fc60*/  LOP3.LUT R8, R6, R3, RZ, 0x3c, !PT ;  /* 0x0000000306087212 */ /* 0x001fca00078e3cff */
[----:B------:R0:W-:Y:S01]  /*fc70*/  STL [R1], R8 ;  /* 0x0000000801007387 */ /* 0x0001e20000100800 */
[----:B--2---:R-:W-:-:S13]  /*fc80*/  ISETP.NE.AND P2, PT, R2, RZ, PT ;  /* 0x000000ff0200720c */ /* 0x004fda0003f45270 */
[----:B0-----:R-:W-:Y:S05]  /*fc90*/  @!P2 BRA `(.L_x_7342) ;  /* 0x0000000c002ca947 */ /* 0x001fea0003800000 */
        /* <DEDUP_REMOVED lines=23> */
.L_x_7343:
        /* <DEDUP_REMOVED lines=8> */
.L_x_7403:
[----:B------:R-:W-:Y:S05]  /*fe90*/  BSYNC B2 ;  /* 0x0000000000027941 */ /* 0x000fea0003800000 */
.L_x_7344:
        /* <DEDUP_REMOVED lines=9> */
.L_x_7347:
[----:B------:R-:W-:Y:S05]  /*ff30*/  BSYNC B2 ;  /* 0x0000000000027941 */ /* 0x000fea0003800000 */
.L_x_7346:
        /* <DEDUP_REMOVED lines=11> */
.L_x_7348:
        /* <DEDUP_REMOVED lines=13> */
.L_x_7404:
[----:B------:R-:W-:Y:S05]  /*100c0*/  BSYNC B2 ;  /* 0x0000000000027941 */ /* 0x000fea0003800000 */
.L_x_7349:
        /* <DEDUP_REMOVED lines=11> */
.L_x_7352:
[----:B------:R-:W-:Y:S05]  /*10180*/  BSYNC B2 ;  /* 0x0000000000027941 */ /* 0x000fea0003800000 */
.L_x_7351:
        /* <DEDUP_REMOVED lines=9> */
.L_x_7353:
        /* <DEDUP_REMOVED lines=15> */
.L_x_7354:
        /* <DEDUP_REMOVED lines=15> */
.L_x_7355:
        /* <DEDUP_REMOVED lines=15> */
.L_x_7356:
        /* <DEDUP_REMOVED lines=15> */
.L_x_7357:
        /* <DEDUP_REMOVED lines=15> */
.L_x_7358:
        /* <DEDUP_REMOVED lines=15> */
.L_x_7359:
        /* <DEDUP_REMOVED lines=15> */
.L_x_7360:
        /* <DEDUP_REMOVED lines=10> */
.L_x_7342:
[----:B------:R-:W-:Y:S05]  /*10950*/  BSYNC B1 ;  /* 0x0000000000017941 */ /* 0x000fea0003800000 */
.L_x_7341:
[C---:B------:R-:W-:Y:S01]  /*10960*/  ISETP.GT.AND P0, PT, R0.reuse, 0x1, PT ;  /* 0x000000010000780c */ /* 0x040fe20003f04270 */
[----:B------:R-:W-:-:S12]  /*10970*/  VIADD R0, R0, 0xfffffffe ;  /* 0xfffffffe00007836 */ /* 0x000fd80000000000 */
[----:B------:R-:W-:Y:S05]  /*10980*/  @P0 BRA `(.L_x_7361) ;  /* 0xffffffe400400947 */ /* 0x000fea000383ffff */
.L_x_7320:
[----:B------:R-:W-:Y:S05]  /*10990*/  BSYNC B0 ;  /* 0x0000000000007941 */ /* 0x000fea0003800000 */
.L_x_7298:
        /* <DEDUP_REMOVED lines=24> */
.L_x_7363:
[----:B------:R-:W-:Y:S05]  /*10b20*/  BSYNC B0 ;  /* 0x0000000000007941 */ /* 0x000fea0003800000 */
.L_x_7362:
[----:B------:R-:W-:-:S07]  /*10b30*/  SEL R18, R18, RZ, P0 ;  /* 0x000000ff12127207 */ /* 0x000fce0000000000 */
.L_x_7266:
[----:B------:R-:W-:Y:S05]  /*10b40*/  BSYNC B7 ;  /* 0x0000000000077941 */ /* 0x000fea0003800000 */
.L_x_7264:
[----:B-12---:R-:W2:Y:S04]  /*10b50*/  LDL R0, [R1+0x20] ;  /* 0x0000200001007983 */ /* 0x006ea80000100800 */
[----:B0-----:R0:W5:Y:S01]  /*10b60*/  LDL R2, [R1+0x10] ;  /* 0x0000100001027983 */ /* 0x0011620000100800 */
        /* <DEDUP_REMOVED lines=12> */
.L_x_7364:
[----:B------:R-:W-:-:S03]  /*10c30*/  UMOV UR4, 0xffffffff ;  /* 0xffffffff00047882 */ /* 0x000fc60000000000 */
[----:B------:R-:W-:Y:S05]  /*10c40*/  BRA.DIV UR4, `(.L_x_7366) ;  /* 0x0000001204107947 */ /* 0x000fea000b800000 */
[----:B-----5:R0:W1:Y:S02]  /*10c50*/  SHFL.IDX PT, R14, R2, RZ, 0x1f ;  /* 0x00001fff020e7589 */ /* 0x02006400000e0000 */
.L_x_7407:
        /* <DEDUP_REMOVED lines=8> */
.L_x_7365:
[----:B------:R-:W3:Y:S01]  /*10ce0*/  LDL R0, [R1+0x10] ;  /* 0x0000100001007983 */ /* 0x000ee20000100800 */
[----:B------:R-:W-:Y:S02]  /*10cf0*/  ULDC UR4, c[0x0][0xc38] ;  /* 0x00030e0000047ab9 */ /* 0x000fe40000000800 */
[----:B---3--:R-:W-:-:S13]  /*10d00*/  ISETP.GE.AND P0, PT, R0, UR4, PT ;  /* 0x0000000400007c0c */ /* 0x008fda000bf06270 */
[----:B------:R-:W-:Y:S05]  /*10d10*/  @!P0 BRA `(.L_x_7367) ;  /* 0xffffffb000708947 */ /* 0x000fea000383ffff */
.L_x_7261:
[----:B-1----:R-:W3:Y:S01]  /*10d20*/  LDL.LU R0, [R1+0x18] ;  /* 0x0000180001007983 */ /* 0x002ee20000300800 */
[----:B------:R-:W-:Y:S01]  /*10d30*/  BSSY B0, `(.L_x_7368) ;  /* 0x000000b000007945 */ /* 0x000fe20003800000 */
[----:B------:R-:W1:Y:S01]  /*10d40*/  S2R R5, SR_CgaCtaId ;  /* 0x0000000000057919 */ /* 0x000e620000008800 */
[----:B---3--:R-:W-:-:S05]  /*10d50*/  VIADD R0, R0, 0x1 ;  /* 0x0000000100007836 */ /* 0x008fca0000000000 */
[----:B0-2---:R-:W-:-:S04]  /*10d60*/  LEA.HI R2, R0, R0, RZ, 0x1 ;  /* 0x0000000000027211 */ /* 0x005fc800078f08ff */
[----:B------:R-:W-:-:S05]  /*10d70*/  LOP3.LUT R3, R2, 0xfffffffe, RZ, 0xc0, !PT ;  /* 0xfffffffe02037812 */ /* 0x000fca00078ec0ff */
[----:B------:R-:W-:Y:S01]  /*10d80*/  IMAD.IADD R3, R0, 0x1, -R3 ;  /* 0x0000000100037824 */ /* 0x000fe200078e0a03 */
[----:B------:R-:W-:-:S04]  /*10d90*/  MOV R0, 0x400 ;  /* 0x0000040000007802 */ /* 0x000fc80000000f00 */
[----:B-1----:R-:W-:Y:S02]  /*10da0*/  LEA R0, R5, R0, 0x18 ;  /* 0x0000000005007211 */ /* 0x002fe400078ec0ff */
[----:B------:R-:W-:-:S04]  /*10db0*/  SHF.L.U32 R3, R3, 0x1f, RZ ;  /* 0x0000001f03037819 */ /* 0x000fc800000006ff */
[----:B------:R-:W0:Y:S02]  /*10dc0*/  SYNCS.PHASECHK.TRANS64.TRYWAIT P0, [R0+URZ+0x28c20], R3 ;  /* 0x028c2003000075a7 */ /* 0x000e24000800017f */
[----:B0-----:R-:W-:Y:S05]  /*10dd0*/  @!P0 BRA `(.L_x_7369) ;  /* 0x0000000c00d48947 */ /* 0x001fea0003800000 */
.L_x_7408:
[----:B------:R-:W-:Y:S05]  /*10de0*/  BSYNC B0 ;  /* 0x0000000000007941 */ /* 0x000fea0003800000 */
.L_x_7368:
[----:B------:R-:W-:-:S03]  /*10df0*/  UMOV UR4, 0xffffffff ;  /* 0xffffffff00047882 */ /* 0x000fc60000000000 */
[----:B------:R-:W-:Y:S05]  /*10e00*/  BRA.DIV UR4, `(.L_x_7370) ;  /* 0x0000000e04dc7947 */ /* 0x000fea000b800000 */
[----:B------:R-:W1:Y:S02]  /*10e10*/  S2R R2, SR_TID.X ;  /* 0x0000000000027919 */ /* 0x000e640000002100 */
[----:B-1----:R-:W-:-:S04]  /*10e20*/  SHF.R.U32.HI R2, RZ, 0x5, R2 ;  /* 0x00000005ff027819 */ /* 0x002fc80000011602 */
[----:B------:R-:W-:-:S05]  /*10e30*/  LOP3.LUT R2, R2, 0x3, RZ, 0xc0, !PT ;  /* 0x0000000302027812 */ /* 0x000fca00078ec0ff */
[----:B------:R1:W2:Y:S02]  /*10e40*/  SHFL.IDX PT, R14, R2, RZ, 0x1f ;  /* 0x00001fff020e7589 */ /* 0x0002a400000e0000 */
.L_x_7411:
[----:B--2---:R-:W-:Y:S01]  /*10e50*/  ISETP.NE.AND P0, PT, R14, RZ, PT ;  /* 0x000000ff0e00720c */ /* 0x004fe20003f05270 */
[----:B------:R-:W-:-:S12]  /*10e60*/  BSSY B0, `(.L_x_7371) ;  /* 0x0000025000007945 */ /* 0x000fd80003800000 */
[----:B------:R-:W-:Y:S05]  /*10e70*/  @P0 BRA `(.L_x_7372) ;  /* 0x00000000008c0947 */ /* 0x000fea0003800000 */
[----:B------:R-:W-:-:S03]  /*10e80*/  UMOV UR4, 0xffffffff ;  /* 0xffffffff00047882 */ /* 0x000fc60000000000 */
[----:B------:R-:W-:Y:S05]  /*10e90*/  BRA.DIV UR4, `(.L_x_7373) ;  /* 0x0000000e04ec7947 */ /* 0x000fea000b800000 */
[----:B------:R-:W-:-:S13]  /*10ea0*/  ELECT P6, URZ, PT ;  /* 0x00000000003f782f */ /* 0x000fda00038c0000 */
.L_x_7414:
[----:B------:R-:W-:Y:S05]  /*10eb0*/  @!P6 BRA `(.L_x_7372) ;  /* 0x00000000007ce947 */ /* 0x000fea0003800000 */
[----:B------:R-:W-:-:S06]  /*10ec0*/  ULOP3.LUT UR4, UR40, 0x2, URZ, 0xfc, !UPT ;  /* 0x0000000228047892 */ /* 0x000fcc000f8efc3f */
[----:B-1----:R-:W-:-:S05]  /*10ed0*/  IMAD.U32 R2, RZ, RZ, UR4 ;  /* 0x00000004ff027e24 */ /* 0x002fca000f8e00ff */
[----:B------:R-:W-:-:S13]  /*10ee0*/  ISETP.NE.AND P2, PT, R2, 0x3, PT ;  /* 0x000000030200780c */ /* 0x000fda0003f45270 */
[----:B------:R-:W-:Y:S05]  /*10ef0*/  @!P2 BRA `(.L_x_7374) ;  /* 0x000000000004a947 */ /* 0x000fea0003800000 */
[----:B------:R-:W-:Y:S01]  /*10f00*/  BPT.TRAP 0x1 ;  /* 0x000000040000795c */ /* 0x000fe20000300000 */
.L_x_7374:
        /* <DEDUP_REMOVED lines=13> */
.L_x_7415:
[----:B------:R-:W1:Y:S02]  /*10fe0*/  SYNCS.PHASECHK.TRANS64.TRYWAIT P0, [R3+URZ], R2 ;  /* 0x00000002030075a7 */ /* 0x000e64000800017f */
[----:B-1----:R-:W-:Y:S05]  /*10ff0*/  @!P0 BRA `(.L_x_7376) ;  /* 0x0000000c00c88947 */ /* 0x002fea0003800000 */
.L_x_7416:
[----:B------:R-:W-:Y:S05]  /*11000*/  @!P2 BRA `(.L_x_7377) ;  /* 0x000000000004a947 */ /* 0x000fea0003800000 */
[----:B------:R-:W-:Y:S01]  /*11010*/  BPT.TRAP 0x1 ;  /* 0x000000040000795c */ /* 0x000fe20000300000 */
.L_x_7377:
[----:B-1----:R-:W-:-:S04]  /*11020*/  VIADD R3, R0, 0x28c60 ;  /* 0x00028c6000037836 */ /* 0x002fc80000000000 */
[----:B------:R-:W-:-:S04]  /*11030*/  IMAD R18, R18, 0x8, R3 ;  /* 0x0000000812127824 */ /* 0x000fc800078e0203 */
[----:B------:R-:W1:Y:S02]  /*11040*/  SYNCS.PHASECHK.TRANS64.TRYWAIT P0, [R18+URZ], R5 ;  /* 0x00000005120075a7 */ /* 0x000e64000800017f */
[----:B-1----:R-:W-:Y:S05]  /*11050*/  @!P0 BRA `(.L_x_7378) ;  /* 0x0000000c00c48947 */ /* 0x002fea0003800000 */
.L_x_7417:
[----:B------:R-:W-:-:S07]  /*11060*/  IMAD R3, R4, 0x8, R3 ;  /* 0x0000000804037824 */ /* 0x000fce00078e0203 */
.L_x_7379:
[----:B--2---:R2:W3:Y:S02]  /*11070*/  SYNCS.PHASECHK.TRANS64.TRYWAIT P0, [R3+URZ], R2 ;  /* 0x00000002030075a7 */ /* 0x0044e4000800017f */
[----:B---3--:R-:W-:Y:S05]  /*11080*/  @!P0 NANOSLEEP.SYNCS 0x989680 ;  /* 0x009896800000895d */ /* 0x008fea0003900000 */
[----:B------:R-:W3:Y:S02]  /*11090*/  @!P0 SYNCS.PHASECHK.TRANS64 P0, [R3+URZ], R2 ;  /* 0x00000002030085a7 */ /* 0x000ee4000800007f */
[----:B---3--:R-:W-:Y:S05]  /*110a0*/  @!P0 BRA `(.L_x_7379) ;  /* 0xfffffffc00f08947 */ /* 0x008fea000383ffff */
.L_x_7372:
[----:B------:R-:W-:Y:S05]  /*110b0*/  BSYNC B0 ;  /* 0x0000000000007941 */ /* 0x000fea0003800000 */
.L_x_7371:
[----:B------:R-:W-:Y:S05]  /*110c0*/  EXIT ;  /* 0x000000000000794d */ /* 0x000fea0003800000 */
.L_x_7213:
[----:B0-----:R-:W-:-:S04]  /*110d0*/  IMAD.U32 R3, RZ, RZ, UR21 ;  /* 0x00000015ff037e24 */ /* 0x001fc8000f8e00ff */
[----:B------:R0:W1:Y:S03]  /*110e0*/  SYNCS.PHASECHK.TRANS64.TRYWAIT P1, [R3+URZ+0x28c50], R0 ;  /* 0x028c5000030075a7 */ /* 0x000066000802017f */
[----:B-1----:R-:W-:Y:S05]  /*110f0*/  @!P1 NANOSLEEP.SYNCS 0x989680 ;  /* 0x009896800000995d */ /* 0x002fea0003900000 */
[----:B------:R-:W1:Y:S02]  /*11100*/  @!P1 SYNCS.PHASECHK.TRANS64 P1, [R3+URZ+0x28c50], R0 ;  /* 0x028c5000030095a7 */ /* 0x000e64000802007f */
[----:B-1----:R-:W-:Y:S05]  /*11110*/  @!P1 BRA `(.L_x_7213) ;  /* 0xfffffffc00ec9947 */ /* 0x002fea000383ffff */
[----:B------:R-:W-:Y:S05]  /*11120*/  BRA `(.L_x_7380) ;  /* 0xffffff0800407947 */ /* 0x000fea000383ffff */
.L_x_7218:
[----:B-1----:R-:W-:-:S04]  /*11130*/  IMAD.U32 R3, RZ, RZ, UR21 ;  /* 0x00000015ff037e24 */ /* 0x002fc8000f8e00ff */
[----:B------:R1:W2:Y:S03]  /*11140*/  SYNCS.PHASECHK.TRANS64.TRYWAIT P1, [R3+URZ+0x28c50], R0 ;  /* 0x028c5000030075a7 */ /* 0x0002a6000802017f */
[----:B--2---:R-:W-:Y:S05]  /*11150*/  @!P1 NANOSLEEP.SYNCS 0x989680 ;  /* 0x009896800000995d */ /* 0x004fea0003900000 */
[----:B------:R-:W2:Y:S02]  /*11160*/  @!P1 SYNCS.PHASECHK.TRANS64 P1, [R3+URZ+0x28c50], R0 ;  /* 0x028c5000030095a7 */ /* 0x000ea4000802007f */
[----:B--2---:R-:W-:Y:S05]  /*11170*/  @!P1 BRA `(.L_x_7218) ;  /* 0xfffffffc00ec9947 */ /* 0x004fea000383ffff */
[----:B------:R-:W-:Y:S05]  /*11180*/  BRA `(.L_x_7217) ;  /* 0xffffff14003c7947 */ /* 0x000fea000383ffff */
.L_x_7221:
[----:B0-----:R-:W-:-:S04]  /*11190*/  IMAD.U32 R3, RZ, RZ, UR43 ;  /* 0x0000002bff037e24 */ /* 0x001fc8000f8e00ff */
[----:B------:R0:W1:Y:S03]  /*111a0*/  SYNCS.PHASECHK.TRANS64.TRYWAIT P1, [R3+URZ+0x28c00], R0 ;  /* 0x028c0000030075a7 */ /* 0x000066000802017f */
[----:B-1----:R-:W-:Y:S05]  /*111b0*/  @!P1 NANOSLEEP.SYNCS 0x989680 ;  /* 0x009896800000995d */ /* 0x002fea0003900000 */
[----:B------:R-:W1:Y:S02]  /*111c0*/  @!P1 SYNCS.PHASECHK.TRANS64 P1, [R3+URZ+0x28c00], R0 ;  /* 0x028c0000030095a7 */ /* 0x000e64000802007f */
[----:B-1----:R-:W-:Y:S05]  /*111d0*/  @!P1 BRA `(.L_x_7221) ;  /* 0xfffffffc00ec9947 */ /* 0x002fea000383ffff */
[----:B------:R-:W-:Y:S05]  /*111e0*/  BRA `(.L_x_7381) ;  /* 0xffffff2400d07947 */ /* 0x000fea000383ffff */
.L_x_7225:
[----:B--2---:R2:W3:Y:S02]  /*111f0*/  SYNCS.PHASECHK.TRANS64.TRYWAIT P1, [R7+URZ+0x28c30], R8 ;  /* 0x028c3008070075a7 */ /* 0x0044e4000802017f */
[----:B---3--:R-:W-:Y:S05]  /*11200*/  @!P1 NANOSLEEP.SYNCS 0x989680 ;  /* 0x009896800000995d */ /* 0x008fea0003900000 */
[----:B------:R-:W3:Y:S02]  /*11210*/  @!P1 SYNCS.PHASECHK.TRANS64 P1, [R7+URZ+0x28c30], R8 ;  /* 0x028c3008070095a7 */ /* 0x000ee4000802007f */
[----:B---3--:R-:W-:Y:S05]  /*11220*/  @!P1 BRA `(.L_x_7225) ;  /* 0xfffffffc00f09947 */ /* 0x008fea000383ffff */
[----:B------:R-:W-:Y:S05]  /*11230*/  BRA `(.L_x_7224) ;  /* 0xffffff2400ec7947 */ /* 0x000fea000383ffff */
.L_x_7229:
[----:B----4-:R4:W0:Y:S02]  /*11240*/  SYNCS.PHASECHK.TRANS64.TRYWAIT P3, [R7+URZ+0x28c50], R8 ;  /* 0x028c5008070075a7 */ /* 0x010824000806017f */
[----:B0-----:R-:W-:Y:S05]  /*11250*/  @!P3 NANOSLEEP.SYNCS 0x989680 ;  /* 0x009896800000b95d */ /* 0x001fea0003900000 */
[----:B------:R-:W0:Y:S02]  /*11260*/  @!P3 SYNCS.PHASECHK.TRANS64 P3, [R7+URZ+0x28c50], R8 ;  /* 0x028c50080700b5a7 */ /* 0x000e24000806007f */
[----:B0-----:R-:W-:Y:S05]  /*11270*/  @!P3 BRA `(.L_x_7229) ;  /* 0xfffffffc00f0b947 */ /* 0x001fea000383ffff */
[----:B------:R-:W-:Y:S05]  /*11280*/  BRA `(.L_x_7228) ;  /* 0xffffff3800807947 */ /* 0x000fea000383ffff */
.L_x_7234:
[----:B--2---:R-:W-:-:S04]  /*11290*/  IMAD.U32 R6, RZ, RZ, UR25 ;  /* 0x00000019ff067e24 */ /* 0x004fc8000f8e00ff */
[----:B------:R2:W3:Y:S03]  /*112a0*/  SYNCS.PHASECHK.TRANS64.TRYWAIT P3, [R6+URZ+0x28c30], R7 ;  /* 0x028c3007060075a7 */ /* 0x0004e6000806017f */
[----:B---3--:R-:W-:Y:S05]  /*112b0*/  @!P3 NANOSLEEP.SYNCS 0x989680 ;  /* 0x009896800000b95d */ /* 0x008fea0003900000 */
[----:B------:R-:W3:Y:S02]  /*112c0*/  @!P3 SYNCS.PHASECHK.TRANS64 P3, [R6+URZ+0x28c30], R7 ;  /* 0x028c30070600b5a7 */ /* 0x000ee4000806007f */
[----:B---3--:R-:W-:Y:S05]  /*112d0*/  @!P3 BRA `(.L_x_7234) ;  /* 0xfffffffc00ecb947 */ /* 0x008fea000383ffff */
[----:B------:R-:W-:Y:S05]  /*112e0*/  BRA `(.L_x_7233) ;  /* 0xffffff3c00887947 */ /* 0x000fea000383ffff */
.L_x_7238:
[----:B---3--:R3:W4:Y:S02]  /*112f0*/  SYNCS.PHASECHK.TRANS64.TRYWAIT P3, [R170+URZ+0x28c50], R7 ;  /* 0x028c5007aa0075a7 */ /* 0x008724000806017f */
[----:B----4-:R-:W-:Y:S05]  /*11300*/  @!P3 NANOSLEEP.SYNCS 0x989680 ;  /* 0x009896800000b95d */ /* 0x010fea0003900000 */
[----:B------:R-:W4:Y:S02]  /*11310*/  @!P3 SYNCS.PHASECHK.TRANS64 P3, [R170+URZ+0x28c50], R7 ;  /* 0x028c5007aa00b5a7 */ /* 0x000f24000806007f */
[----:B----4-:R-:W-:Y:S05]  /*11320*/  @!P3 BRA `(.L_x_7238) ;  /* 0xfffffffc00f0b947 */ /* 0x010fea000383ffff */
[----:B------:R-:W-:Y:S05]  /*11330*/  BRA `(.L_x_7237) ;  /* 0xffffff5400fc7947 */ /* 0x000fea000383ffff */
.L_x_7244:
[----:B--2---:R-:W-:-:S04]  /*11340*/  IMAD.U32 R6, RZ, RZ, UR23 ;  /* 0x00000017ff067e24 */ /* 0x004fc8000f8e00ff */
[----:B------:R2:W4:Y:S03]  /*11350*/  SYNCS.PHASECHK.TRANS64.TRYWAIT P2, [R6+URZ+0x28c30], R7 ;  /* 0x028c3007060075a7 */ /* 0x000526000804017f */
[----:B----4-:R-:W-:Y:S05]  /*11360*/  @!P2 NANOSLEEP.SYNCS 0x989680 ;  /* 0x009896800000a95d */ /* 0x010fea0003900000 */
[----:B------:R-:W4:Y:S02]  /*11370*/  @!P2 SYNCS.PHASECHK.TRANS64 P2, [R6+URZ+0x28c30], R7 ;  /* 0x028c30070600a5a7 */ /* 0x000f24000804007f */
[----:B----4-:R-:W-:Y:S05]  /*11380*/  @!P2 BRA `(.L_x_7244) ;  /* 0xfffffffc00eca947 */ /* 0x010fea000383ffff */
[----:B------:R-:W-:Y:S05]  /*11390*/  BRA `(.L_x_7243) ;  /* 0xffffff5800e47947 */ /* 0x000fea000383ffff */
.L_x_7248:
[----:B---3--:R3:W4:Y:S02]  /*113a0*/  SYNCS.PHASECHK.TRANS64.TRYWAIT P2, [R170+URZ+0x28c50], R7 ;  /* 0x028c5007aa0075a7 */ /* 0x008724000804017f */
[----:B----4-:R-:W-:Y:S05]  /*113b0*/  @!P2 NANOSLEEP.SYNCS 0x989680 ;  /* 0x009896800000a95d */ /* 0x010fea0003900000 */
[----:B------:R-:W4:Y:S02]  /*113c0*/  @!P2 SYNCS.PHASECHK.TRANS64 P2, [R170+URZ+0x28c50], R7 ;  /* 0x028c5007aa00a5a7 */ /* 0x000f24000804007f */
[----:B----4-:R-:W-:Y:S05]  /*113d0*/  @!P2 BRA `(.L_x_7248) ;  /* 0xfffffffc00f0a947 */ /* 0x010fea000383ffff */
[----:B------:R-:W-:Y:S05]  /*113e0*/  BRA `(.L_x_7247) ;  /* 0xffffff7000087947 */ /* 0x000fea000383ffff */
.L_x_7272:
[----:B------:R-:W-:Y:S02]  /*113f0*/  IMAD.MOV.U32 R13, RZ, RZ, R4 ;  /* 0x000000ffff0d7224 */ /* 0x000fe400078e0004 */
[----:B------:R-:W-:Y:S02]  /*11400*/  IMAD.MOV.U32 R12, RZ, RZ, RZ ;  /* 0x000000ffff0c7224 */ /* 0x000fe400078e00ff */
[----:B------:R-:W-:Y:S02]  /*11410*/  IMAD.MOV.U32 R11, RZ, RZ, 0x1f ;  /* 0x0000001fff0b7424 */ /* 0x000fe400078e00ff */
[----:B------:R-:W-:-:S07]  /*11420*/  IMAD.MOV.U32 R15, RZ, RZ, -0x1 ;  /* 0xffffffffff0f7424 */ /* 0x000fce00078e00ff */
[----:B0-----:R-:W-:Y:S05]  /*11430*/  WARPSYNC.COLLECTIVE R15, `(.L_x_7382) ;  /* 0x000000000f087348 */ /* 0x001fea0003c00000 */
[----:B------:R1:W2:Y:S02]  /*11440*/  SHFL.IDX P6, R14, R13, R12, R11 ;  /* 0x0000000c0d0e7389 */ /* 0x0002a400000c000b */
[----:B012---:R-:W-:Y:S01]  /*11450*/  ENDCOLLECTIVE ;  /* 0x000000000000791b */ /* 0x007fe20003800000 */
.L_x_7382:
[----:B------:R-:W-:Y:S05]  /*11460*/  BRA `(.L_x_7383) ;  /* 0xffffffb4005c7947 */ /* 0x000fea000383ffff */
.L_x_7274:
[----:B------:R-:W-:Y:S01]  /*11470*/  BSSY B0, `(.L_x_7384) ;  /* 0x0000006000007945 */ /* 0x000fe20003800000 */
[----:B------:R-:W-:-:S07]  /*11480*/  IMAD.MOV.U32 R15, RZ, RZ, -0x1 ;  /* 0xffffffffff0f7424 */ /* 0x000fce00078e00ff */
[----:B0--3--:R-:W-:Y:S05]  /*11490*/  WARPSYNC.COLLECTIVE R15, `(.L_x_7385) ;  /* 0x000000000f0c7348 */ /* 0x009fea0003c00000 */
[----:B------:R-:W-:Y:S02]  /*114a0*/  ELECT P6, UR62, PT ;  /* 0x00000000003e782f */ /* 0x000fe400038c0000 */
[----:B------:R-:W-:Y:S01]  /*114b0*/  MOV R14, UR62 ;  /* 0x0000003e000e7c02 */ /* 0x000fe20008000f00 */
[----:B0--3--:R-:W-:Y:S10]  /*114c0*/  ENDCOLLECTIVE ;  /* 0x000000000000791b */ /* 0x009ff40003800000 */
.L_x_7385:
[----:B------:R-:W-:Y:S05]  /*114d0*/  BSYNC B0 ;  /* 0x0000000000007941 */ /* 0x000fea0003800000 */
.L_x_7384:
[----:B------:R-:W-:Y:S05]  /*114e0*/  BRA `(.L_x_7386) ;  /* 0xffffffb400607947 */ /* 0x000fea000383ffff */
.L_x_7276:
[----:B0-----:R0:W1:Y:S02]  /*114f0*/  SYNCS.PHASECHK.TRANS64.TRYWAIT P0, [R3+URZ+0x28c40], R0 ;  /* 0x028c4000030075a7 */ /* 0x001064000800017f */
[----:B-1----:R-:W-:Y:S05]  /*11500*/  @!P0 NANOSLEEP.SYNCS 0x989680 ;  /* 0x009896800000895d */ /* 0x002fea0003900000 */
[----:B------:R-:W1:Y:S02]  /*11510*/  @!P0 SYNCS.PHASECHK.TRANS64 P0, [R3+URZ+0x28c40], R0 ;  /* 0x028c4000030085a7 */ /* 0x000e64000800007f */
[----:B-1----:R-:W-:Y:S05]  /*11520*/  @!P0 BRA `(.L_x_7276) ;  /* 0xfffffffc00f08947 */ /* 0x002fea000383ffff */
[----:B------:R-:W-:Y:S05]  /*11530*/  BRA `(.L_x_7387) ;  /* 0xffffffb400c47947 */ /* 0x000fea000383ffff */
.L_x_7280:
        /* <DEDUP_REMOVED lines=8> */
.L_x_7388:
[----:B------:R-:W-:Y:S02]  /*115c0*/  IMAD R4, R4, 0x40, R10 ;  /* 0x0000004004047824 */ /* 0x000fe400078e020a */
[----:B------:R-:W-:Y:S02]  /*115d0*/  IMAD.MOV.U32 R13, RZ, RZ, R0 ;  /* 0x000000ffff0d7224 */ /* 0x000fe400078e0000 */
[----:B------:R-:W-:-:S07]  /*115e0*/  IMAD.MOV.U32 R5, RZ, RZ, R14 ;  /* 0x000000ffff057224 */ /* 0x000fce00078e000e */
[----:B------:R-:W-:Y:S05]  /*115f0*/  WARPSYNC.COLLECTIVE R15, `(.L_x_7389) ;  /* 0x000000000f087348 */ /* 0x000fea0003c00000 */
[----:B------:R0:W1:Y:S02]  /*11600*/  SHFL.IDX P6, R14, R13, R12, R11 ;  /* 0x0000000c0d0e7389 */ /* 0x00006400000c000b */
[----:B01----:R-:W-:Y:S01]  /*11610*/  ENDCOLLECTIVE ;  /* 0x000000000000791b */ /* 0x003fe20003800000 */
.L_x_7389:
[----:B------:R-:W-:Y:S02]  /*11620*/  ULDC UR4, c[0x0][0x288] ;  /* 0x0000a20000047ab9 */ /* 0x000fe40000000800 */
[----:B------:R-:W-:-:S05]  /*11630*/  IMAD R3, R7, UR4, RZ ;  /* 0x0000000407037c24 */ /* 0x000fca000f8e02ff */
[----:B------:R-:W-:Y:S01]  /*11640*/  ISETP.GE.AND P1, PT, R4, R3, PT ;  /* 0x000000030400720c */ /* 0x000fe20003f26270 */
[----:B------:R-:W-:Y:S02]  /*11650*/  IMAD.MOV.U32 R13, RZ, RZ, R2 ;  /* 0x000000ffff0d7224 */ /* 0x000fe400078e0002 */
[----:B------:R-:W-:Y:S02]  /*11660*/  IMAD.MOV.U32 R12, RZ, RZ, 0x1 ;  /* 0x00000001ff0c7424 */ /* 0x000fe400078e00ff */
[----:B------:R-:W-:-:S08]  /*11670*/  IMAD.MOV.U32 R6, RZ, RZ, R14 ;  /* 0x000000ffff067224 */ /* 0x000fd000078e000e */
[----:B------:R-:W-:Y:S05]  /*11680*/  WARPSYNC.COLLECTIVE R15, `(.L_x_7390) ;  /* 0x000000000f087348 */ /* 0x000fea0003c00000 */
[----:B------:R0:W1:Y:S02]  /*11690*/  SHFL.IDX P6, R14, R13, R12, R11 ;  /* 0x0000000c0d0e7389 */ /* 0x00006400000c000b */
[----:B01----:R-:W-:Y:S01]  /*116a0*/  ENDCOLLECTIVE ;  /* 0x000000000000791b */ /* 0x003fe20003800000 */
.L_x_7390:
        /* <DEDUP_REMOVED lines=14> */
.L_x_7391:
[----:B------:R-:W-:Y:S02]  /*11790*/  IMAD.MOV.U32 R13, RZ, RZ, R2 ;  /* 0x000000ffff0d7224 */ /* 0x000fe400078e0002 */
[----:B------:R-:W-:Y:S02]  /*117a0*/  IMAD.MOV.U32 R12, RZ, RZ, 0x2 ;  /* 0x00000002ff0c7424 */ /* 0x000fe400078e00ff */
[----:B------:R-:W-:-:S07]  /*117b0*/  IMAD.MOV.U32 R6, RZ, RZ, R14 ;  /* 0x000000ffff067224 */ /* 0x000fce00078e000e */
[----:B------:R-:W-:Y:S05]  /*117c0*/  WARPSYNC.COLLECTIVE R15, `(.L_x_7392) ;  /* 0x000000000f087348 */ /* 0x000fea0003c00000 */
[----:B------:R0:W1:Y:S02]  /*117d0*/  SHFL.IDX P6, R14, R13, R12, R11 ;  /* 0x0000000c0d0e7389 */ /* 0x00006400000c000b */
[----:B01----:R-:W-:Y:S01]  /*117e0*/  ENDCOLLECTIVE ;  /* 0x000000000000791b */ /* 0x003fe20003800000 */
.L_x_7392:
        /* <DEDUP_REMOVED lines=14> */
.L_x_7393:
[----:B------:R-:W-:Y:S02]  /*118d0*/  IMAD.MOV.U32 R13, RZ, RZ, R2 ;  /* 0x000000ffff0d7224 */ /* 0x000fe400078e0002 */
[----:B------:R-:W-:Y:S02]  /*118e0*/  IMAD.MOV.U32 R12, RZ, RZ, 0x3 ;  /* 0x00000003ff0c7424 */ /* 0x000fe400078e00ff */
[----:B------:R-:W-:-:S07]  /*118f0*/  IMAD.MOV.U32 R6, RZ, RZ, R14 ;  /* 0x000000ffff067224 */ /* 0x000fce00078e000e */
[----:B------:R-:W-:Y:S05]  /*11900*/  WARPSYNC.COLLECTIVE R15, `(.L_x_7394) ;  /* 0x000000000f087348 */ /* 0x000fea0003c00000 */
[----:B------:R0:W1:Y:S02]  /*11910*/  SHFL.IDX P6, R14, R13, R12, R11 ;  /* 0x0000000c0d0e7389 */ /* 0x00006400000c000b */
[----:B01----:R-:W-:Y:S01]  /*11920*/  ENDCOLLECTIVE ;  /* 0x000000000000791b */ /* 0x003fe20003800000 */
.L_x_7394:
        /* <DEDUP_REMOVED lines=12> */
.L_x_7395:
[----:B------:R-:W-:Y:S01]  /*119f0*/  IMAD.MOV.U32 R0, RZ, RZ, R14 ;  /* 0x000000ffff007224 */ /* 0x000fe200078e000e */
[----:B------:R-:W-:Y:S06]  /*11a00*/  BRA `(.L_x_7396) ;  /* 0xffffffb800b87947 */ /* 0x000fec000383ffff */
.L_x_7283:
[----:B0-----:R0:W1:Y:S02]  /*11a10*/  SYNCS.PHASECHK.TRANS64.TRYWAIT P0, [R17+URZ+0x28c20], R0 ;  /* 0x028c2000110075a7 */ /* 0x001064000800017f */
[----:B-1----:R-:W-:Y:S05]  /*11a20*/  @!P0 NANOSLEEP.SYNCS 0x989680 ;  /* 0x009896800000895d */ /* 0x002fea0003900000 */
[----:B------:R-:W1:Y:S02]  /*11a30*/  @!P0 SYNCS.PHASECHK.TRANS64 P0, [R17+URZ+0x28c20], R0 ;  /* 0x028c2000110085a7 */ /* 0x000e64000800007f */
[----:B-1----:R-:W-:Y:S05]  /*11a40*/  @!P0 BRA `(.L_x_7283) ;  /* 0xfffffffc00f08947 */ /* 0x002fea000383ffff */
[----:B------:R-:W-:Y:S05]  /*11a50*/  BRA `(.L_x_7397) ;  /* 0xffffffbc00147947 */ /* 0x000fea000383ffff */
.L_x_7287:
[----:B0-----:R0:W1:Y:S02]  /*11a60*/  SYNCS.PHASECHK.TRANS64.TRYWAIT P0, [R0+URZ+0x28c60], R3 ;  /* 0x028c6003000075a7 */ /* 0x001064000800017f */
[----:B-1----:R-:W-:Y:S05]  /*11a70*/  @!P0 NANOSLEEP.SYNCS 0x989680 ;  /* 0x009896800000895d */ /* 0x002fea0003900000 */
[----:B------:R-:W1:Y:S02]  /*11a80*/  @!P0 SYNCS.PHASECHK.TRANS64 P0, [R0+URZ+0x28c60], R3 ;  /* 0x028c6003000085a7 */ /* 0x000e64000800007f */
[----:B-1----:R-:W-:Y:S05]  /*11a90*/  @!P0 BRA `(.L_x_7287) ;  /* 0xfffffffc00f08947 */ /* 0x002fea000383ffff */
[----:B------:R-:W-:Y:S05]  /*11aa0*/  BRA `(.L_x_7398) ;  /* 0xffffffbc00387947 */ /* 0x000fea000383ffff */
.L_x_7304:
[----:B-1----:R1:W2:Y:S02]  /*11ab0*/  SYNCS.PHASECHK.TRANS64.TRYWAIT P0, [R2+URZ+0x28c40], R4 ;  /* 0x028c4004020075a7 */ /* 0x0022a4000800017f */
[----:B--2---:R-:W-:Y:S05]  /*11ac0*/  @!P0 NANOSLEEP.SYNCS 0x989680 ;  /* 0x009896800000895d */ /* 0x004fea0003900000 */
[----:B------:R-:W2:Y:S02]  /*11ad0*/  @!P0 SYNCS.PHASECHK.TRANS64 P0, [R2+URZ+0x28c40], R4 ;  /* 0x028c4004020085a7 */ /* 0x000ea4000800007f */
[----:B--2---:R-:W-:Y:S05]  /*11ae0*/  @!P0 BRA `(.L_x_7304) ;  /* 0xfffffffc00f08947 */ /* 0x004fea000383ffff */
[----:B------:R-:W-:Y:S05]  /*11af0*/  BRA `(.L_x_7399) ;  /* 0xffffffc8001c7947 */ /* 0x000fea000383ffff */
.L_x_7309:
[----:B--2---:R2:W3:Y:S02]  /*11b00*/  SYNCS.PHASECHK.TRANS64.TRYWAIT P0, [R2+URZ+0x28c60], R4 ;  /* 0x028c6004020075a7 */ /* 0x0044e4000800017f */
[----:B---3--:R-:W-:Y:S05]  /*11b10*/  @!P0 NANOSLEEP.SYNCS 0x989680 ;  /* 0x009896800000895d */ /* 0x008fea0003900000 */
[----:B------:R-:W3:Y:S02]  /*11b20*/  @!P0 SYNCS.PHASECHK.TRANS64 P0, [R2+URZ+0x28c60], R4 ;  /* 0x028c6004020085a7 */ /* 0x000ee4000800007f */
[----:B---3--:R-:W-:Y:S05]  /*11b30*/  @!P0 BRA `(.L_x_7309) ;  /* 0xfffffffc00f08947 */ /* 0x008fea000383ffff */
[----:B------:R-:W-:Y:S05]  /*11b40*/  BRA `(.L_x_7400) ;  /* 0xffffffc800947947 */ /* 0x000fea000383ffff */
.L_x_7325:
[----:B0-----:R0:W1:Y:S02]  /*11b50*/  SYNCS.PHASECHK.TRANS64.TRYWAIT P0, [R4+URZ+0x28c40], R2 ;  /* 0x028c4002040075a7 */ /* 0x001064000800017f */
[----:B-1----:R-:W-:Y:S05]  /*11b60*/  @!P0 NANOSLEEP.SYNCS 0x989680 ;  /* 0x009896800000895d */ /* 0x002fea0003900000 */
[----:B------:R-:W1:Y:S02]  /*11b70*/  @!P0 SYNCS.PHASECHK.TRANS64 P0, [R4+URZ+0x28c40], R2 ;  /* 0x028c4002040085a7 */ /* 0x000e64000800007f */
[----:B-1----:R-:W-:Y:S05]  /*11b80*/  @!P0 BRA `(.L_x_7325) ;  /* 0xfffffffc00f08947 */ /* 0x002fea000383ffff */
[----:B------:R-:W-:Y:S05]  /*11b90*/  BRA `(.L_x_7401) ;  /* 0xffffffd400647947 */ /* 0x000fea000383ffff */
.L_x_7330:
[----:B-1----:R1:W2:Y:S02]  /*11ba0*/  SYNCS.PHASECHK.TRANS64.TRYWAIT P0, [R4+URZ+0x28c60], R2 ;  /* 0x028c6002040075a7 */ /* 0x0022a4000800017f */
[----:B--2---:R-:W-:Y:S05]  /*11bb0*/  @!P0 NANOSLEEP.SYNCS 0x989680 ;  /* 0x009896800000895d */ /* 0x004fea0003900000 */
[----:B------:R-:W2:Y:S02]  /*11bc0*/  @!P0 SYNCS.PHASECHK.TRANS64 P0, [R4+URZ+0x28c60], R2 ;  /* 0x028c6002040085a7 */ /* 0x000ea4000800007f */
[----:B--2---:R-:W-:Y:S05]  /*11bd0*/  @!P0 BRA `(.L_x_7330) ;  /* 0xfffffffc00f08947 */ /* 0x004fea000383ffff */
[----:B------:R-:W-:Y:S05]  /*11be0*/  BRA `(.L_x_7402) ;  /* 0xffffffd400dc7947 */ /* 0x000fea000383ffff */
.L_x_7345:
[----:B0-----:R0:W1:Y:S02]  /*11bf0*/  SYNCS.PHASECHK.TRANS64.TRYWAIT P0, [R4+URZ+0x28c40], R2 ;  /* 0x028c4002040075a7 */ /* 0x001064000800017f */
[----:B-1----:R-:W-:Y:S05]  /*11c00*/  @!P0 NANOSLEEP.SYNCS 0x989680 ;  /* 0x009896800000895d */ /* 0x002fea0003900000 */
[----:B------:R-:W1:Y:S02]  /*11c10*/  @!P0 SYNCS.PHASECHK.TRANS64 P0, [R4+URZ+0x28c40], R2 ;  /* 0x028c4002040085a7 */ /* 0x000e64000800007f */
[----:B-1----:R-:W-:Y:S05]  /*11c20*/  @!P0 BRA `(.L_x_7345) ;  /* 0xfffffffc00f08947 */ /* 0x002fea000383ffff */
[----:B------:R-:W-:Y:S05]  /*11c30*/  BRA `(.L_x_7403) ;  /* 0xffffffe000947947 */ /* 0x000fea000383ffff */
.L_x_7350:
[----:B-1----:R1:W2:Y:S02]  /*11c40*/  SYNCS.PHASECHK.TRANS64.TRYWAIT P0, [R4+URZ+0x28c60], R2 ;  /* 0x028c6002040075a7 */ /* 0x0022a4000800017f */
[----:B--2---:R-:W-:Y:S05]  /*11c50*/  @!P0 NANOSLEEP.SYNCS 0x989680 ;  /* 0x009896800000895d */ /* 0x004fea0003900000 */
[----:B------:R-:W2:Y:S02]  /*11c60*/  @!P0 SYNCS.PHASECHK.TRANS64 P0, [R4+URZ+0x28c60], R2 ;  /* 0x028c6002040085a7 */ /* 0x000ea4000800007f */
[----:B--2---:R-:W-:Y:S05]  /*11c70*/  @!P0 BRA `(.L_x_7350) ;  /* 0xfffffffc00f08947 */ /* 0x004fea000383ffff */
[----:B------:R-:W-:Y:S05]  /*11c80*/  BRA `(.L_x_7404) ;  /* 0xffffffe4000c7947 */ /* 0x000fea000383ffff */
.L_x_7366:
        /* <DEDUP_REMOVED lines=8> */
.L_x_7406:
[----:B------:R-:W-:Y:S05]  /*11d10*/  BSYNC B0 ;  /* 0x0000000000007941 */ /* 0x000fea0003800000 */
.L_x_7405:
[----:B------:R-:W-:Y:S05]  /*11d20*/  BRA `(.L_x_7407) ;  /* 0xffffffec00cc7947 */ /* 0x000fea000383ffff */
.L_x_7369:
[----:B0-----:R0:W1:Y:S02]  /*11d30*/  SYNCS.PHASECHK.TRANS64.TRYWAIT P0, [R0+URZ+0x28c20], R3 ;  /* 0x028c2003000075a7 */ /* 0x001064000800017f */
[----:B-1----:R-:W-:Y:S05]  /*11d40*/  @!P0 NANOSLEEP.SYNCS 0x989680 ;  /* 0x009896800000895d */ /* 0x002fea0003900000 */
[----:B------:R-:W1:Y:S02]  /*11d50*/  @!P0 SYNCS.PHASECHK.TRANS64 P0, [R0+URZ+0x28c20], R3 ;  /* 0x028c2003000085a7 */ /* 0x000e64000800007f */
[----:B-1----:R-:W-:Y:S05]  /*11d60*/  @!P0 BRA `(.L_x_7369) ;  /* 0xfffffffc00f08947 */ /* 0x002fea000383ffff */
[----:B------:R-:W-:Y:S05]  /*11d70*/  BRA `(.L_x_7408) ;  /* 0xfffffff000187947 */ /* 0x000fea000383ffff */
.L_x_7370:
        /* <DEDUP_REMOVED lines=11> */
.L_x_7410:
[----:B------:R-:W-:Y:S05]  /*11e30*/  BSYNC B0 ;  /* 0x0000000000007941 */ /* 0x000fea0003800000 */
.L_x_7409:
[----:B------:R-:W-:Y:S05]  /*11e40*/  BRA `(.L_x_7411) ;  /* 0xfffffff000007947 */ /* 0x000fea000383ffff */
.L_x_7373:
[----:B------:R-:W-:Y:S01]  /*11e50*/  BSSY B1, `(.L_x_7412) ;  /* 0x0000006000017945 */ /* 0x000fe20003800000 */
[----:B------:R-:W-:-:S07]  /*11e60*/  IMAD.MOV.U32 R15, RZ, RZ, -0x1 ;  /* 0xffffffffff0f7424 */ /* 0x000fce00078e00ff */
[----:B01----:R-:W-:Y:S05]  /*11e70*/  WARPSYNC.COLLECTIVE R15, `(.L_x_7413) ;  /* 0x000000000f0c7348 */ /* 0x003fea0003c00000 */
[----:B------:R-:W-:Y:S02]  /*11e80*/  ELECT P6, UR62, PT ;  /* 0x00000000003e782f */ /* 0x000fe400038c0000 */
[----:B------:R-:W-:Y:S01]  /*11e90*/  MOV R14, UR62 ;  /* 0x0000003e000e7c02 */ /* 0x000fe20008000f00 */
[----:B01----:R-:W-:Y:S10]  /*11ea0*/  ENDCOLLECTIVE ;  /* 0x000000000000791b */ /* 0x003ff40003800000 */
.L_x_7413:
[----:B------:R-:W-:Y:S05]  /*11eb0*/  BSYNC B1 ;  /* 0x0000000000017941 */ /* 0x000fea0003800000 */
.L_x_7412:
[----:B------:R-:W-:Y:S05]  /*11ec0*/  BRA `(.L_x_7414) ;  /* 0xffffffec00f87947 */ /* 0x000fea000383ffff */
.L_x_7375:
[----:B0-----:R0:W1:Y:S02]  /*11ed0*/  SYNCS.PHASECHK.TRANS64.TRYWAIT P0, [R6+URZ], R5 ;  /* 0x00000005060075a7 */ /* 0x001064000800017f */
[----:B-1----:R-:W-:Y:S05]  /*11ee0*/  @!P0 NANOSLEEP.SYNCS 0x989680 ;  /* 0x009896800000895d */ /* 0x002fea0003900000 */
[----:B------:R-:W1:Y:S02]  /*11ef0*/  @!P0 SYNCS.PHASECHK.TRANS64 P0, [R6+URZ], R5 ;  /* 0x00000005060085a7 */ /* 0x000e64000800007f */
[----:B-1----:R-:W-:Y:S05]  /*11f00*/  @!P0 BRA `(.L_x_7375) ;  /* 0xfffffffc00f08947 */ /* 0x002fea000383ffff */
[----:B------:R-:W-:Y:S05]  /*11f10*/  BRA `(.L_x_7415) ;  /* 0xfffffff000307947 */ /* 0x000fea000383ffff */
.L_x_7376:
[----:B-1----:R1:W2:Y:S02]  /*11f20*/  SYNCS.PHASECHK.TRANS64.TRYWAIT P0, [R3+URZ], R2 ;  /* 0x00000002030075a7 */ /* 0x0022a4000800017f */
[----:B--2---:R-:W-:Y:S05]  /*11f30*/  @!P0 NANOSLEEP.SYNCS 0x989680 ;  /* 0x009896800000895d */ /* 0x004fea0003900000 */
[----:B------:R-:W2:Y:S02]  /*11f40*/  @!P0 SYNCS.PHASECHK.TRANS64 P0, [R3+URZ], R2 ;  /* 0x00000002030085a7 */ /* 0x000ea4000800007f */
[----:B--2---:R-:W-:Y:S05]  /*11f50*/  @!P0 BRA `(.L_x_7376) ;  /* 0xfffffffc00f08947 */ /* 0x004fea000383ffff */
[----:B------:R-:W-:Y:S05]  /*11f60*/  BRA `(.L_x_7416) ;  /* 0xfffffff000247947 */ /* 0x000fea000383ffff */
.L_x_7378:
[----:B-1----:R1:W2:Y:S02]  /*11f70*/  SYNCS.PHASECHK.TRANS64.TRYWAIT P0, [R18+URZ], R5 ;  /* 0x00000005120075a7 */ /* 0x0022a4000800017f */
[----:B--2---:R-:W-:Y:S05]  /*11f80*/  @!P0 NANOSLEEP.SYNCS 0x989680 ;  /* 0x009896800000895d */ /* 0x004fea0003900000 */
[----:B------:R-:W2:Y:S02]  /*11f90*/  @!P0 SYNCS.PHASECHK.TRANS64 P0, [R18+URZ], R5 ;  /* 0x00000005120085a7 */ /* 0x000ea4000800007f */
[----:B--2---:R-:W-:Y:S05]  /*11fa0*/  @!P0 BRA `(.L_x_7378) ;  /* 0xfffffffc00f08947 */ /* 0x004fea000383ffff */
[----:B------:R-:W-:Y:S05]  /*11fb0*/  BRA `(.L_x_7417) ;  /* 0xfffffff000287947 */ /* 0x000fea000383ffff */
.L_x_7418:
        /* <DEDUP_REMOVED lines=12> */
.L_x_15128:


//--------------------- .text._ZN7cutlass13device_kernelIN5flash11enable_sm90INS1_16FlashAttnFwdSm90INS1_25CollectiveMainloopFwdSm90ILi2EN4cute5tupleIJNS5_1CILi1EEES8_S8_EEENS6_IJNS7_ILi64EEESA_SA_EEELi512ENS_6half_tEfNS_4arch4Sm90ELb1ELb0ELb0ELb0ELb0ELb0ELb1ELb0ELb0ELb1ELb0ELb0EEENS1_21CollectiveEpilogueFwdINS6_IJSA_NS7_ILi512EEESA_EEES9_SC_SE_Li256ELb0ELb1ELb0ELb0EEENS1_30DynamicPersistentTileSchedulerILi256ELi128ELb0ELb1ELb1EEEEEEEEEvNT_6ParamsE --------------------------
	.section	.text._ZN7cutlass13device_kernelIN5flash11enable_sm90INS1_16FlashAttnFwdSm90INS1_25CollectiveMainloopFwdSm90ILi2EN4cute5tupleIJNS5_1CILi1EEES8_S8_EEENS6_IJNS7_ILi64EEESA_SA_EEELi512ENS_6half_tEfNS_4arch4Sm90ELb1ELb0ELb0ELb0ELb0ELb0ELb1ELb0ELb0ELb1ELb0ELb0EEENS1_21CollectiveEpilogueFwdINS6_IJSA_NS7_ILi512EEESA_EEES9_SC_SE_Li256ELb0ELb1ELb0ELb0EEENS1_30DynamicPersistentTileSchedulerILi256ELi128ELb0ELb1ELb1EEEEEEEEEvNT_6ParamsE,"ax",@progbits
	.align	128
.text._ZN7cutlass13device_kernelIN5flash11enable_sm90INS1_16FlashAttnFwdSm90INS1_25CollectiveMainloopFwdSm90ILi2EN4cute5tupleIJNS5_1CILi1EEES8_S8_EEENS6_IJNS7_ILi64EEESA_SA_EEELi512ENS_6half_tEfNS_4arch4Sm90ELb1ELb0ELb0ELb0ELb0ELb0ELb1ELb0ELb0ELb1ELb0ELb0EEENS1_21CollectiveEpilogueFwdINS6_IJSA_NS7_ILi512EEESA_EEES9_SC_SE_Li256ELb0ELb1ELb0ELb0EEENS1_30DynamicPersistentTileSchedulerILi256ELi128ELb0ELb1ELb1EEEEEEEEEvNT_6ParamsE:
        .type           _ZN7cutlass13device_kernelIN5flash11enable_sm90INS1_16FlashAttnFwdSm90INS1_25CollectiveMainloopFwdSm90ILi2EN4cute5tupleIJNS5_1CILi1EEES8_S8_EEENS6_IJNS7_ILi64EEESA_SA_EEELi512ENS_6half_tEfNS_4arch4Sm90ELb1ELb0ELb0ELb0ELb0ELb0ELb1ELb0ELb0ELb1ELb0ELb0EEENS1_21CollectiveEpilogueFwdINS6_IJSA_NS7_ILi512EEESA_EEES9_SC_SE_Li256ELb0ELb1ELb0ELb0EEENS1_30DynamicPersistentTileSchedulerILi256ELi128ELb0ELb1ELb1EEEEEEEEEvNT_6ParamsE,@function
        .size           _ZN7cutlass13device_kernelIN5flash11enable_sm90INS1_16FlashAttnFwdSm90INS1_25CollectiveMainloopFwdSm90ILi2EN4cute5tupleIJNS5_1CILi1EEES8_S8_EEENS6_IJNS7_ILi64EEESA_SA_EEELi512ENS_6half_tEfNS_4arch4Sm90ELb1ELb0ELb0ELb0ELb0ELb0ELb1ELb0ELb0ELb1ELb0ELb0EEENS1_21CollectiveEpilogueFwdINS6_IJSA_NS7_ILi512EEESA_EEES9_SC_SE_Li256ELb0ELb1ELb0ELb0EEENS1_30DynamicPersistentTileSchedulerILi256ELi128ELb0ELb1ELb1EEEEEEEEEvNT_6ParamsE,(.L_x_15129 - _ZN7cutlass13device_kernelIN5flash11enable_sm90INS1_16FlashAttnFwdSm90INS1_25CollectiveMainloopFwdSm90ILi2EN4cute5tupleIJNS5_1CILi1EEES8_S8_EEENS6_IJNS7_ILi64EEESA_SA_EEELi512ENS_6half_tEfNS_4arch4Sm90ELb1ELb0ELb0ELb0ELb0ELb0ELb1ELb0ELb0ELb1ELb0ELb0EEENS1_21CollectiveEpilogueFwdINS6_IJSA_NS7_ILi512EEESA_EEES9_SC_SE_Li256ELb0ELb1ELb0ELb0EEENS1_30DynamicPersistentTileSchedulerILi256ELi128ELb0ELb1ELb1EEEEEEEEEvNT_6ParamsE)
        .other          _ZN7cutlass13device_kernelIN5flash11enable_sm90INS1_16FlashAttnFwdSm90INS1_25CollectiveMainloopFwdSm90ILi2EN4cute5tupleIJNS5_1CILi1EEES8_S8_EEENS6_IJNS7_ILi64EEESA_SA_EEELi512ENS_6half_tEfNS_4arch4Sm90ELb1ELb0ELb0ELb0ELb0ELb0ELb1ELb0ELb0ELb1ELb0ELb0EEENS1_21CollectiveEpilogueFwdINS6_IJSA_NS7_ILi512EEESA_EEES9_SC_SE_Li256ELb0ELb1ELb0ELb0EEENS1_30DynamicPersistentTileSchedulerILi256ELi128ELb0ELb1ELb1EEEEEEEEEvNT_6ParamsE,@"STO_CUDA_ENTRY STV_DEFAULT"
_ZN7cutlass13device_kernelIN5flash11enable_sm90INS1_16FlashAttnFwdSm90INS1_25CollectiveMainloopFwdSm90ILi2EN4cute5tupleIJNS5_1CILi1EEES8_S8_EEENS6_IJNS7_ILi64EEESA_SA_EEELi512ENS_6half_tEfNS_4arch4Sm90ELb1ELb0ELb0ELb0ELb0ELb0ELb1ELb0ELb0ELb1ELb0ELb0EEENS1_21CollectiveEpilogueFwdINS6_IJSA_NS7_ILi512EEESA_EEES9_SC_SE_Li256ELb0ELb1ELb0ELb0EEENS1_30DynamicPersistentTileSchedulerILi256ELi128ELb0ELb1ELb1EEEEEEEEEvNT_6ParamsE:
        /* <DEDUP_REMOVED lines=18> */
.L_x_7420:
[----:B------:R-:W-:Y:S05]  /*0120*/  BSYNC B0 ;  /* 0x0000000000007941 */ /* 0x000fea0003800000 */
.L_x_7419:
        /* <DEDUP_REMOVED lines=39> */
.L_x_7421:
        /* <DEDUP_REMOVED lines=22> */
.L_x_7422:
        /* <DEDUP_REMOVED lines=18> */
.L_x_7423:
        /* <DEDUP_REMOVED lines=22> */
.L_x_7424:
        /* <DEDUP_REMOVED lines=22> */
.L_x_7425:
[----:B------:R-:W-:Y:S01]  /*08e0*/  PLOP3.LUT P0, PT, PT, PT, UP0, 0x80, 0x0 ;  /* 0x000000000000781c */ /* 0x000fe20003f0f008 */
[----:B------:R-:W-:Y:S01]  /*08f0*/  UMOV UR40, 0x1 ;  /* 0x0000000100287882 */ /* 0x000fe20000000000 */
[----:B------:R-:W-:Y:S01]  /*0900*/  NOP ;  /* 0x0000000000007918 */ /* 0x000fe20000000000 */
[----:B------:R-:W-:Y:S01]  /*0910*/  USEL UR40, UR40, 0x2, !UP0 ;  /* 0x0000000228287887 */ /* 0x000fe2000c000000 */
[----:B------:R-:W-:Y:S01]  /*0920*/  ULDC.64 UR44, c[0x0][0x208] ;  /* 0x00008200002c7ab9 */ /* 0x000fe20000000a00 */
[----:B0123--:R-:W-:Y:S08]  /*0930*/  BAR.SYNC.DEFER_BLOCKING 0x0 ;  /* 0x0000000000007b1d */ /* 0x00fff00000010000 */
[----:B------:R-:W-:Y:S05]  /*0940*/  @!P0 BRA `(.L_x_7426) ;  /* 0x000000f000108947 */ /* 0x000fea0003800000 */
.L_x_7427:
        /* <DEDUP_REMOVED lines=21> */
[----:B------:R-:W-:Y:S01]  /*0aa0*/  IMAD.MOV.U32 R16, RZ, RZ, RZ ;  /* 0x000000ffff107224 */ /* 0x000fe200078e00ff */
[----:B------:R-:W-:Y:S02]  /*0ab0*/  UMOV UR36, URZ ;  /* 0x0000003f00247c82 */ /* 0x000fe40008000000 */
[CC--:B------:R-:W-:Y:S02]  /*0ac0*/  LEA.HI R0, R3.reuse, R220.reuse, RZ, 0x4 ;  /* 0x000000dc03007211 */ /* 0x0c0fe400078f20ff */
[----:B------:R-:W-:-:S02]  /*0ad0*/  LEA.HI R4, R3, R220, RZ, 0x5 ;  /* 0x000000dc03047211 */ /* 0x000fc400078f28ff */
[----:B------:R-:W-:Y:S02]  /*0ae0*/  SHF.R.S32.HI R7, RZ, 0x4, R0 ;  /* 0x00000004ff077819 */ /* 0x000fe40000011400 */
[C---:B------:R-:W-:Y:S02]  /*0af0*/  LOP3.LUT R9, R0.reuse, 0xfffffff0, RZ, 0xc0, !PT ;  /* 0xfffffff000097812 */ /* 0x040fe400078ec0ff */
[----:B------:R-:W-:Y:S02]  /*0b00*/  LEA.HI R2, R0, R7, RZ, 0x1 ;  /* 0x0000000700027211 */ /* 0x000fe400078f08ff */
[----:B------:R-:W-:Y:S01]  /*0b10*/  SHF.R.S32.HI R11, RZ, 0x5, R4 ;  /* 0x00000005ff0b7819 */ /* 0x000fe20000011404 */
[----:B------:R-:W-:Y:S01]  /*0b20*/  IMAD.IADD R9, R220, 0x1, -R9 ;  /* 0x00000001dc097824 */ /* 0x000fe200078e0a09 */
[----:B------:R-:W-:Y:S02]  /*0b30*/  LOP3.LUT R2, R2, 0x1ffffffe, RZ, 0xc0, !PT ;  /* 0x1ffffffe02027812 */ /* 0x000fe400078ec0ff */
[----:B------:R-:W-:-:S02]  /*0b40*/  LEA.HI R5, R3, R220, RZ, 0x7 ;  /* 0x000000dc03057211 */ /* 0x000fc400078f38ff */
[----:B------:R-:W-:Y:S01]  /*0b50*/  SHF.R.S32.HI R4, RZ, 0x1f, R4 ;  /* 0x0000001fff047819 */ /* 0x000fe20000011404 */
[----:B------:R-:W-:Y:S01]  /*0b60*/  IMAD.IADD R10, R7, 0x1, -R2 ;  /* 0x00000001070a7824 */ /* 0x000fe200078e0a02 */
[----:B------:R-:W-:Y:S01]  /*0b70*/  LEA.HI R2, R3, R220, RZ, 0x2 ;  /* 0x000000dc03027211 */ /* 0x000fe200078f10ff */
[----:B0-----:R-:W-:Y:S01]  /*0b80*/  ULEA UR5, UR6, UR5, 0x18 ;  /* 0x0000000506057291 */ /* 0x001fe2000f8ec03f */
[----:B------:R-:W-:Y:S02]  /*0b90*/  LOP3.LUT R7, R5, 0xffffff80, RZ, 0xc0, !PT ;  /* 0xffffff8005077812 */ /* 0x000fe400078ec0ff */
[----:B------:R-:W-:Y:S02]  /*0ba0*/  LOP3.LUT R13, R2, 0xfffffffc, RZ, 0xc0, !PT ;  /* 0xfffffffc020d7812 */ /* 0x000fe400078ec0ff */
[----:B------:R-:W-:Y:S01]  /*0bb0*/  LEA.HI R4, R4, R11, RZ, 0x2 ;  /* 0x0000000b04047211 */ /* 0x000fe200078f10ff */
[C---:B------:R-:W-:Y:S01]  /*0bc0*/  IMAD.IADD R7, R220.reuse, 0x1, -R7 ;  /* 0x00000001dc077824 */ /* 0x040fe200078e0a07 */
[----:B------:R-:W-:Y:S01]  /*0bd0*/  SHF.R.S32.HI R0, RZ, 0x1f, R9 ;  /* 0x0000001fff007819 */ /* 0x000fe20000011409 */
[----:B------:R-:W-:Y:S01]  /*0be0*/  IMAD.IADD R13, R220, 0x1, -R13 ;  /* 0x00000001dc0d7824 */ /* 0x000fe200078e0a0d */
[----:B------:R-:W-:Y:S01]  /*0bf0*/  SHF.R.S32.HI R216, RZ, 0x7, R5 ;  /* 0x00000007ffd87819 */ /* 0x000fe20000011405 */
[----:B------:R-:W-:Y:S01]  /*0c00*/  IMAD.U32 R17, RZ, RZ, UR5 ;  /* 0x00000005ff117e24 */ /* 0x000fe2000f8e00ff */
[----:B------:R-:W-:-:S02]  /*0c10*/  LOP3.LUT R4, R4, 0x3ffffc, RZ, 0xc0, !PT ;  /* 0x003ffffc04047812 */ /* 0x000fc400078ec0ff */
[----:B------:R-:W-:Y:S01]  /*0c20*/  LEA.HI R8, R13, R13, RZ, 0x1 ;  /* 0x0000000d0d087211 */ /* 0x000fe200078f08ff */
[----:B------:R-:W-:Y:S01]  /*0c30*/  IMAD R15, R216, 0x100, R9 ;  /* 0x00000100d80f7824 */ /* 0x000fe200078e0209 */
[----:B------:R-:W-:Y:S01]  /*0c40*/  LEA.HI R6, R0, R9, RZ, 0x3 ;  /* 0x0000000900067211 */ /* 0x000fe200078f18ff */
[----:B------:R-:W-:Y:S01]  /*0c50*/  IMAD.IADD R2, R11, 0x1, -R4 ;  /* 0x000000010b027824 */ /* 0x000fe200078e0a04 */
[----:B------:R-:W-:Y:S02]  /*0c60*/  SHF.R.S32.HI R0, RZ, 0x1f, R7 ;  /* 0x0000001fff007819 */ /* 0x000fe40000011407 */
[----:B------:R-:W-:Y:S01]  /*0c70*/  LOP3.LUT R8, R8, 0x1ffffffe, RZ, 0xc0, !PT ;  /* 0x1ffffffe08087812 */ /* 0x000fe200078ec0ff */
[----:B------:R-:W-:Y:S01]  /*0c80*/  IMAD R14, R2, 0x10, R15 ;  /* 0x00000010020e7824 */ /* 0x000fe200078e020f */
[C---:B------:R-:W-:Y:S01]  /*0c90*/  LOP3.LUT R4, R6.reuse, 0xfffffff8, RZ, 0xc0, !PT ;  /* 0xfffffff806047812 */ /* 0x040fe200078ec0ff */
[----:B------:R-:W-:Y:S01]  /*0ca0*/  IMAD.SHL.U32 R6, R6, 0x40, RZ ;  /* 0x0000004006067824 */ /* 0x000fe200078e00ff */
[----:B------:R-:W-:Y:S01]  /*0cb0*/  LEA.HI R2, R0, R7, RZ, 0x2 ;  /* 0x0000000700027211 */ /* 0x000fe200078f10ff */
[----:B------:R-:W-:Y:S01]  /*0cc0*/  IMAD.IADD R13, R13, 0x1, -R8 ;  /* 0x000000010d0d7824 */ /* 0x000fe200078e0a08 */
[----:B------:R-:W-:Y:S01]  /*0cd0*/  LEA.HI R3, R3, R220, RZ, 0x3 ;  /* 0x000000dc03037211 */ /* 0x000fe200078f18ff */
[----:B------:R-:W-:Y:S01]  /*0ce0*/  IMAD.IADD R8, R9, 0x1, -R4 ;  /* 0x0000000109087824 */ /* 0x000fe200078e0a04 */
[----:B------:R-:W-:-:S02]  /*0cf0*/  LOP3.LUT R12, R2, 0x7ffffffc, RZ, 0xc0, !PT ;  /* 0x7ffffffc020c7812 */ /* 0x000fc400078ec0ff */
[----:B------:R-:W-:Y:S02]  /*0d00*/  LEA.HI R4, R0, R7, RZ, 0x5 ;  /* 0x0000000700047211 */ /* 0x000fe400078f28ff */
[----:B------:R-:W-:Y:S01]  /*0d10*/  SHF.R.S32.HI R0, RZ, 0x2, R2 ;  /* 0x00000002ff007819 */ /* 0x000fe20000011402 */
[----:B------:R-:W-:Y:S01]  /*0d20*/  IMAD.IADD R12, R7, 0x1, -R12 ;  /* 0x00000001070c7824 */ /* 0x000fe200078e0a0c */
[----:B------:R-:W-:Y:S01]  /*0d30*/  SHF.R.S32.HI R9, RZ, 0x1f, R2 ;  /* 0x0000001fff097819 */ /* 0x000fe20000011402 */
[----:B------:R-:W-:Y:S01]  /*0d40*/  IMAD.SHL.U32 R2, R8, 0x40, RZ ;  /* 0x0000004008027824 */ /* 0x000fe200078e00ff */
[----:B------:R-:W-:Y:S01]  /*0d50*/  LOP3.LUT R6, R6, 0x7ffffe00, RZ, 0xc0, !PT ;  /* 0x7ffffe0006067812 */ /* 0x000fe200078ec0ff */
[----:B------:R-:W-:Y:S01]  /*0d60*/  IMAD.SHL.U32 R7, R10, 0x8, RZ ;  /* 0x000000080a077824 */ /* 0x000fe200078e00ff */
[----:B------:R-:W-:Y:S01]  /*0d70*/  LEA.HI R9, R9, R0, RZ, 0x3 ;  /* 0x0000000009097211 */ /* 0x000fe200078f18ff */
[----:B------:R-:W-:Y:S01]  /*0d80*/  IMAD.SHL.U32 R18, R12, 0x2, RZ ;  /* 0x000000020c127824 */ /* 0x000fe200078e00ff */
[----:B------:R-:W-:Y:S01]  /*0d90*/  LOP3.LUT R2, R2, 0x1c0, RZ, 0xc0, !PT ;  /* 0x000001c002027812 */ /* 0x000fe200078ec0ff */
[--C-:B------:R-:W-:Y:S01]  /*0da0*/  IMAD.U32 R219, R14, 0x40, R7.reuse ;  /* 0x000000400edb7824 */ /* 0x100fe200078e0007 */
[----:B------:R-:W-:Y:S01]  /*0db0*/  R2P PR, R8, 0x6 ;  /* 0x0000000608007804 */ /* 0x000fe20000000000 */
[----:B------:R-:W-:Y:S01]  /*0dc0*/  IMAD R6, R11, 0x400, R6 ;  /* 0x000004000b067824 */ /* 0x000fe200078e0206 */
[----:B------:R-:W-:-:S02]  /*0dd0*/  LOP3.LUT R7, R2, 0x8, R7, 0xf8, !PT ;  /* 0x0000000802077812 */ /* 0x000fc400078ef807 */
[----:B------:R-:W-:Y:S02]  /*0de0*/  SHF.R.U32.HI R2, RZ, 0x3, R2 ;  /* 0x00000003ff027819 */ /* 0x000fe40000011602 */
[----:B------:R-:W-:Y:S02]  /*0df0*/  LOP3.LUT R9, R9, 0xfffffff8, RZ, 0xc0, !PT ;  /* 0xfffffff809097812 */ /* 0x000fe400078ec0ff */
[----:B------:R-:W-:Y:S01]  /*0e00*/  LOP3.LUT R7, R7, R2, RZ, 0x3c, !PT ;  /* 0x0000000207077212 */ /* 0x000fe200078e3cff */
[----:B------:R-:W-:Y:S01]  /*0e10*/  IMAD.MOV.U32 R2, RZ, RZ, RZ ;  /* 0x000000ffff027224 */ /* 0x000fe200078e00ff */
[----:B------:R-:W-:Y:S01]  /*0e20*/  LEA.HI R5, R5, R216, RZ, 0x1 ;  /* 0x000000d805057211 */ /* 0x000fe200078f08ff */
[----:B------:R-:W-:Y:S01]  /*0e30*/  IMAD.IADD R9, R0, 0x1, -R9 ;  /* 0x0000000100097824 */ /* 0x000fe200078e0a09 */
[----:B------:R-:W-:Y:S01]  /*0e40*/  SHF.R.S32.HI R4, RZ, 0x5, R4 ;  /* 0x00000005ff047819 */ /* 0x000fe20000011404 */
[----:B------:R-:W-:Y:S01]  /*0e50*/  IMAD.IADD R6, R6, 0x1, R7 ;  /* 0x0000000106067824 */ /* 0x000fe200078e0207 */
[----:B------:R-:W-:-:S02]  /*0e60*/  LOP3.LUT R7, R3, 0xfffffff8, RZ, 0xc0, !PT ;  /* 0xfffffff803077812 */ /* 0x000fc400078ec0ff */
[----:B------:R-:W-:Y:S01]  /*0e70*/  LOP3.LUT R5, R5, 0xfffffe, RZ, 0xc0, !PT ;  /* 0x00fffffe05057812 */ /* 0x000fe200078ec0ff */
[----:B------:R-:W-:Y:S01]  /*0e80*/  IMAD R185, R6, 0x2, R17 ;  /* 0x0000000206b97824 */ /* 0x000fe200078e0211 */
[----:B------:R-:W-:Y:S01]  /*0e90*/  SEL R187, R187, 0xffffffe0, !P1 ;  /* 0xffffffe0bbbb7807 */ /* 0x000fe20004800000 */
[----:B------:R-:W-:Y:S01]  /*0ea0*/  IMAD.IADD R214, R220, 0x1, -R7 ;  /* 0x00000001dcd67824 */ /* 0x000fe200078e0a07 */
[----:B------:R-:W-:Y:S01]  /*0eb0*/  SHF.R.S32.HI R215, RZ, 0x3, R3 ;  /* 0x00000003ffd77819 */ /* 0x000fe20000011403 */
[C---:B------:R-:W-:Y:S02]  /*0ec0*/  VIADD R189, R185.reuse, 0x36400 ;  /* 0x00036400b9bd7836 */ /* 0x040fe40000000000 */
[----:B------:R-:W-:Y:S02]  /*0ed0*/  IMAD.SHL.U32 R23, R214, 0x8, RZ ;  /* 0x00000008d6177824 */ /* 0x000fe400078e00ff */
[----:B------:R-:W-:Y:S02]  /*0ee0*/  VIADD R186, R185, 0x36440 ;  /* 0x00036440b9ba7836 */ /* 0x000fe40000000000 */
        /* <DEDUP_REMOVED lines=21> */
.L_x_7475:
        /* <DEDUP_REMOVED lines=21> */
.L_x_7428:
[----:B------:R-:W-:Y:S01]  /*1190*/  ULDC UR7, c[0x0][0xd54] ;  /* 0x0003550000077ab9 */ /* 0x000fe20000000800 */
[----:B------:R-:W-:Y:S01]  /*11a0*/  UMOV UR6, UR9 ;  /* 0x0000000900067c82 */ /* 0x000fe20008000000 */
[----:B------:R-:W-:-:S11]  /*11b0*/  UISETP.NE.AND UP0, UPT, UR7, 0x1, UPT ;  /* 0x000000010700788c */ /* 0x000fd6000bf05270 */
[----:B------:R-:W-:Y:S02]  /*11c0*/  @UP0 ULDC.64 UR10, c[0x0][0xd58] ;  /* 0x00035600000a0ab9 */ /* 0x000fe40000000a00 */
[----:B------:R-:W-:-:S04]  /*11d0*/  UIMAD.WIDE.U32 UR4, UR9, UR10, URZ ;  /* 0x0000000a090472a5 */ /* 0x000fc8000f8e003f */
[----:B------:R-:W-:-:S04]  /*11e0*/  @UP0 USHF.R.U32.HI UR6, URZ, UR11, UR5 ;  /* 0x0000000b3f060299 */ /* 0x000fc80008011605 */
[----:B------:R-:W-:-:S12]  /*11f0*/  UIMAD UR4, UR6, UR7, URZ ;  /* 0x00000007060472a4 */ /* 0x000fd8000f8e023f */
.L_x_7429:
[----:B------:R-:W0:Y:S01]  /*1200*/  LDC.64 R4, c[0x0][0x418] ;  /* 0x00010600ff047b82 */ /* 0x000e220000000a00 */
[----:B------:R-:W-:Y:S01]  /*1210*/  ULDC UR42, c[0x0][0xd48] ;  /* 0x00035200002a7ab9 */ /* 0x000fe20000000800 */
[----:B------:R-:W-:Y:S02]  /*1220*/  UIADD3 UR4, UR9, -UR4, URZ ;  /* 0x8000000409047290 */ /* 0x000fe4000fffe03f */
[----:B------:R-:W-:Y:S01]  /*1230*/  UISETP.NE.AND UP0, UPT, UR42, 0x1, UPT ;  /* 0x000000012a00788c */ /* 0x000fe2000bf05270 */
[----:B------:R-:W-:Y:S01]  /*1240*/  ULDC UR5, c[0x0][0xd54] ;  /* 0x0003550000057ab9 */ /* 0x000fe20000000800 */
[----:B------:R-:W-:Y:S02]  /*1250*/  UISETP.NE.AND UP1, UPT, UR37, 0x1, UPT ;  /* 0x000000012500788c */ /* 0x000fe4000bf25270 */
[----:B------:R-:W1:Y:S01]  /*1260*/  LDC R188, c[0x0][0x424] ;  /* 0x00010900ffbc7b82 */ /* 0x000e620000000800 */
[----:B------:R-:W-:Y:S02]  /*1270*/  UIMAD UR8, UR8, UR5, UR4 ;  /* 0x00000005080872a4 */ /* 0x000fe4000f8e0204 */
[----:B------:R-:W-:Y:S01]  /*1280*/  ULOP3.LUT UR6, URZ, UR6, URZ, 0x33, !UPT ;  /* 0x000000063f067292 */ /* 0x000fe2000f8e333f */
[----:B------:R-:W-:-:S03]  /*1290*/  ULDC UR7, c[0x0][0xd3c] ;  /* 0x00034f0000077ab9 */ /* 0x000fc60000000800 */
[----:B------:R-:W-:Y:S01]  /*12a0*/  @UP0 ULDC UR4, c[0x0][0xd4c] ;  /* 0x0003530000040ab9 */ /* 0x000fe20000000800 */
[----:B------:R-:W2:Y:S01]  /*12b0*/  LDC R7, c[0x0][0x2f0] ;  /* 0x0000bc00ff077b82 */ /* 0x000ea20000000800 */
[----:B------:R-:W-:Y:S01]  /*12c0*/  UIMAD.WIDE.U32 UR4, UR8, UR4, URZ ;  /* 0x00000004080472a5 */ /* 0x000fe2000f8e003f */
[----:B------:R-:W-:Y:S01]  /*12d0*/  @UP0 ULDC UR9, c[0x0][0xd50] ;  /* 0x0003540000090ab9 */ /* 0x000fe20000000800 */
[----:B------:R-:W-:Y:S02]  /*12e0*/  UMOV UR39, UR8 ;  /* 0x0000000800277c82 */ /* 0x000fe40008000000 */
[----:B------:R-:W-:Y:S02]  /*12f0*/  @UP0 USHF.R.U32.HI UR39, URZ, UR9, UR5 ;  /* 0x000000093f270299 */ /* 0x000fe40008011605 */
[----:B------:R-:W-:Y:S01]  /*1300*/  UIADD3 UR6, UR6, UR7, URZ ;  /* 0x0000000706067290 */ /* 0x000fe2000fffe03f */
[----:B0-----:R-:W-:Y:S01]  /*1310*/  ISETP.NE.U32.AND P0, PT, R4, RZ, PT ;  /* 0x000000ff0400720c */ /* 0x001fe20003f05070 */
[----:B------:R-:W-:-:S02]  /*1320*/  UIADD3 UR4, -UR39, URZ, URZ ;  /* 0x0000003f27047290 */ /* 0x000fc4000fffe13f */
[----:B------:R-:W-:Y:S01]  /*1330*/  USHF.L.U32 UR41, UR6, 0x6, URZ ;  /* 0x0000000606297899 */ /* 0x000fe2000800063f */
[----:B------:R-:W-:Y:S01]  /*1340*/  ISETP.NE.AND.EX P0, PT, R5, RZ, PT, P0 ;  /* 0x000000ff0500720c */ /* 0x000fe20003f05300 */
[----:B------:R-:W-:-:S03]  /*1350*/  UIMAD UR42, UR42, UR4, UR8 ;  /* 0x000000042a2a72a4 */ /* 0x000fc6000f8e0208 */
[----:B-1----:R-:W-:Y:S02]  /*1360*/  SEL R188, R188, 0x1, P0 ;  /* 0x00000001bcbc7807 */ /* 0x002fe40000000000 */
[----:B------:R-:W-:-:S03]  /*1370*/  PLOP3.LUT P0, PT, PT, PT, UP1, 0x80, 0x0 ;  /* 0x000000000000781c */ /* 0x000fc60003f0f018 */
[----:B--2---:R-:W-:-:S05]  /*1380*/  IMAD R0, R188, R7, 0x3f ;  /* 0x0000003fbc007424 */ /* 0x004fca00078e0207 */
[----:B------:R-:W-:-:S04]  /*1390*/  SHF.R.S32.HI R3, RZ, 0x1f, R0 ;  /* 0x0000001fff037819 */ /* 0x000fc80000011400 */
[----:B------:R-:W-:-:S04]  /*13a0*/  LEA.HI R3, R3, R0, RZ, 0x6 ;  /* 0x0000000003037211 */ /* 0x000fc800078f30ff */
[----:B------:R-:W-:Y:S01]  /*13b0*/  SHF.R.S32.HI R3, RZ, 0x6, R3 ;  /* 0x00000006ff037819 */ /* 0x000fe20000011403 */
[----:B------:R-:W-:Y:S06]  /*13c0*/  @!P0 BRA `(.L_x_7430) ;  /* 0x0000001c00408947 */ /* 0x000fec0003800000 */
[----:B------:R-:W0:Y:S01]  /*13d0*/  LDC R0, c[0x0][0x448] ;  /* 0x00011200ff007b82 */ /* 0x000e220000000800 */
[----:B------:R-:W-:Y:S01]  /*13e0*/  UIADD3 UR4, UR41, 0x3f, URZ ;  /* 0x0000003f29047890 */ /* 0x000fe2000fffe03f */
[----:B------:R-:W-:Y:S02]  /*13f0*/  CS2R R150, SRZ ;  /* 0x0000000000967805 */ /* 0x000fe4000001ff00 */
[----:B------:R-:W-:Y:S02]  /*1400*/  CS2R R148, SRZ ;  /* 0x0000000000947805 */ /* 0x000fe4000001ff00 */
[----:B------:R-:W-:Y:S02]  /*1410*/  CS2R R146, SRZ ;  /* 0x0000000000927805 */ /* 0x000fe4000001ff00 */
[----:B------:R-:W-:Y:S02]  /*1420*/  CS2R R144, SRZ ;  /* 0x0000000000907805 */ /* 0x000fe4000001ff00 */
[----:B------:R-:W-:-:S02]  /*1430*/  CS2R R142, SRZ ;  /* 0x00000000008e7805 */ /* 0x000fc4000001ff00 */
[----:B------:R-:W-:Y:S01]  /*1440*/  CS2R R140, SRZ ;  /* 0x00000000008c7805 */ /* 0x000fe2000001ff00 */
[----:B------:R-:W1:Y:S01]  /*1450*/  LDC R5, c[0x0][0x288] ;  /* 0x0000a200ff057b82 */ /* 0x000e620000000800 */
        /* <DEDUP_REMOVED lines=15> */
[----:B0-----:R-:W-:Y:S01]  /*1550*/  ISETP.NE.AND P0, PT, R0, 0x1, PT ;  /* 0x000000010000780c */ /* 0x001fe20003f05270 */
[----:B------:R-:W-:Y:S01]  /*1560*/  IMAD.U32 R0, RZ, RZ, UR4 ;  /* 0x00000004ff007e24 */ /* 0x000fe2000f8e00ff */
[----:B------:R-:W-:Y:S02]  /*1570*/  CS2R R112, SRZ ;  /* 0x0000000000707805 */ /* 0x000fe4000001ff00 */
[----:B------:R-:W-:-:S02]  /*1580*/  CS2R R110, SRZ ;  /* 0x00000000006e7805 */ /* 0x000fc4000001ff00 */
[----:B------:R-:W-:Y:S02]  /*1590*/  CS2R R106, SRZ ;  /* 0x00000000006a7805 */ /* 0x000fe4000001ff00 */
[----:B------:R-:W-:Y:S02]  /*15a0*/  CS2R R162, SRZ ;  /* 0x0000000000a27805 */ /* 0x000fe4000001ff00 */
[----:B------:R-:W-:Y:S02]  /*15b0*/  CS2R R102, SRZ ;  /* 0x0000000000667805 */ /* 0x000fe4000001ff00 */
[----:B------:R-:W-:Y:S02]  /*15c0*/  CS2R R164, SRZ ;  /* 0x0000000000a47805 */ /* 0x000fe4000001ff00 */
[----:B-1----:R-:W-:Y:S02]  /*15d0*/  IADD3 R5, -R5, 0x40, RZ ;  /* 0x0000004005057810 */ /* 0x002fe40007ffe1ff */
[----:B------:R-:W-:-:S02]  /*15e0*/  CS2R R98, SRZ ;  /* 0x0000000000627805 */ /* 0x000fc4000001ff00 */
[----:B------:R-:W-:Y:S02]  /*15f0*/  CS2R R166, SRZ ;  /* 0x0000000000a67805 */ /* 0x000fe4000001ff00 */
[----:B------:R-:W-:Y:S02]  /*1600*/  CS2R R94, SRZ ;  /* 0x00000000005e7805 */ /* 0x000fe4000001ff00 */
[----:B------:R-:W-:Y:S01]  /*1610*/  CS2R R170, SRZ ;  /* 0x0000000000aa7805 */ /* 0x000fe2000001ff00 */
[----:B------:R-:W0:Y:S01]  /*1620*/  @P0 LDC R4, c[0x0][0x44c] ;  /* 0x00011300ff040b82 */ /* 0x000e220000000800 */
[----:B------:R-:W-:Y:S01]  /*1630*/  IMAD R5, R188, R7, R5 ;  /* 0x00000007bc057224 */ /* 0x000fe200078e0205 */
[----:B------:R-:W-:Y:S01]  /*1640*/  CS2R R90, SRZ ;  /* 0x00000000005a7805 */ /* 0x000fe2000001ff00 */
[----:B------:R-:W-:Y:S01]  /*1650*/  IMAD.MOV.U32 R169, RZ, RZ, RZ ;  /* 0x000000ffffa97224 */ /* 0x000fe200078e00ff */
        /* <DEDUP_REMOVED lines=20> */
[----:B0-----:R-:W-:Y:S01]  /*17a0*/  @P0 IMAD.HI.U32 R4, R4, UR4, RZ ;  /* 0x0000000404040c27 */ /* 0x001fe2000f8e00ff */
[----:B------:R-:W-:-:S02]  /*17b0*/  CS2R R50, SRZ ;  /* 0x0000000000327805 */ /* 0x000fc4000001ff00 */
[----:B------:R-:W-:Y:S02]  /*17c0*/  CS2R R204, SRZ ;  /* 0x0000000000cc7805 */ /* 0x000fe4000001ff00 */
[----:B------:R-:W-:Y:S02]  /*17d0*/  CS2R R46, SRZ ;  /* 0x00000000002e7805 */ /* 0x000fe4000001ff00 */
[----:B------:R-:W-:Y:S02]  /*17e0*/  CS2R R206, SRZ ;  /* 0x0000000000ce7805 */ /* 0x000fe4000001ff00 */
[----:B------:R-:W-:Y:S02]  /*17f0*/  CS2R R42, SRZ ;  /* 0x00000000002a7805 */ /* 0x000fe4000001ff00 */
[----:B------:R-:W-:Y:S02]  /*1800*/  CS2R R210, SRZ ;  /* 0x0000000000d27805 */ /* 0x000fe4000001ff00 */
[----:B------:R-:W-:-:S02]  /*1810*/  CS2R R38, SRZ ;  /* 0x0000000000267805 */ /* 0x000fc4000001ff00 */
[----:B-1----:R-:W-:Y:S02]  /*1820*/  @P0 SHF.R.U32.HI R0, RZ, R9, R4 ;  /* 0x00000009ff000219 */ /* 0x002fe40000011604 */
[----:B------:R-:W-:Y:S02]  /*1830*/  CS2R R208, SRZ ;  /* 0x0000000000d07805 */ /* 0x000fe4000001ff00 */
[----:B------:R-:W-:Y:S02]  /*1840*/  PLOP3.LUT P0, PT, PT, PT, PT, 0x80, 0x0 ;  /* 0x000000000000781c */ /* 0x000fe40003f0f070 */
[----:B------:R-:W-:Y:S02]  /*1850*/  CS2R R212, SRZ ;  /* 0x0000000000d47805 */ /* 0x000fe4000001ff00 */
[----:B------:R-:W-:Y:S01]  /*1860*/  CS2R R34, SRZ ;  /* 0x0000000000227805 */ /* 0x000fe2000001ff00 */
[----:B------:R-:W-:Y:S01]  /*1870*/  IMAD.IADD R0, R5, 0x1, R0 ;  /* 0x0000000105007824 */ /* 0x000fe200078e0200 */
        /* <DEDUP_REMOVED lines=8> */
[----:B------:R-:W-:Y:S01]  /*1900*/  VIMNMX R4, R3, R4, PT ;  /* 0x0000000403047248 */ /* 0x000fe20003fe0100 */
[----:B------:R-:W-:-:S03]  /*1910*/  IMAD.MOV.U32 R3, RZ, RZ, RZ ;  /* 0x000000ffff037224 */ /* 0x000fc600078e00ff */
[----:B------:R-:W-:-:S13]  /*1920*/  ISETP.GE.AND P1, PT, R4, 0x1, PT ;  /* 0x000000010400780c */ /* 0x000fda0003f26270 */
        /* <DEDUP_REMOVED lines=11> */
[----:B------:R-:W-:Y:S01]  /*19e0*/  UMOV UR7, 0x40000040 ;  /* 0x4000004000077882 */ /* 0x000fe20000000000 */
[----:B------:R-:W1:Y:S01]  /*19f0*/  S2R R8, SR_TID.X ;  /* 0x0000000000087919 */ /* 0x000e620000002100 */
[----:B0-----:R-:W-:-:S04]  /*1a00*/  LEA.HI R3, R0, R0, RZ, 0x1 ;  /* 0x0000000000037211 */ /* 0x001fc800078f08ff */
[----:B------:R-:W-:Y:S01]  /*1a10*/  LOP3.LUT R3, R3, 0x1fffe, RZ, 0xc0, !PT ;  /* 0x0001fffe03037812 */ /* 0x000fe200078ec0ff */
[----:B------:R-:W-:-:S04]  /*1a20*/  WARPGROUP.ARRIVE ;  /* 0x00000000000079c5 */ /* 0x000fc80000000000 */
        /* <DEDUP_REMOVED lines=12> */
[----:B-1----:R-:W-:Y:S02]  /*1af0*/  LOP3.LUT R8, R8, 0x7f, RZ, 0xc0, !PT ;  /* 0x0000007f08087812 */ /* 0x002fe400078ec0ff */
[----:B------:R-:W-:Y:S01]  /*1b00*/  R2UR UR12, R6 ;  /* 0x00000000060c72ca */ /* 0x000fe200000e0000 */
[----:B------:R-:W-:Y:S01]  /*1b10*/  IMAD R0, R2, 0x1000, R7 ;  /* 0x0000100002007824 */ /* 0x000fe200078e0207 */
[----:B------:R-:W-:Y:S01]  /*1b20*/  ISETP.NE.AND P1, PT, R8, RZ, PT ;  /* 0x000000ff0800720c */ /* 0x000fe20003f25270 */
[C---:B------:R-:W-:Y:S02]  /*1b30*/  VIADD R6, R3.reuse, 0x4 ;  /* 0x0000000403067836 */ /* 0x040fe40000000000 */
[C---:B------:R-:W-:Y:S01]  /*1b40*/  VIADD R5, R0.reuse, 0x80 ;  /* 0x0000008000057836 */ /* 0x040fe20000000000 */
[----:B------:R-:W-:Y:S01]  /*1b50*/  R2UR UR10, R0 ;  /* 0x00000000000a72ca */ /* 0x000fe200000e0000 */
[----:B------:R-:W-:Y:S01]  /*1b60*/  VIADD R3, R3, 0x6 ;  /* 0x0000000603037836 */ /* 0x000fe20000000000 */
[----:B------:R-:W-:-:S02]  /*1b70*/  R2UR UR16, R6 ;  /* 0x00000000061072ca */ /* 0x000fc400000e0000 */
[----:B------:R-:W-:Y:S01]  /*1b80*/  R2UR UR14, R5 ;  /* 0x00000000050e72ca */ /* 0x000fe200000e0000 */
[C---:B------:R-:W-:Y:S01]  /*1b90*/  VIADD R5, R0.reuse, 0x100 ;  /* 0x0000010000057836 */ /* 0x040fe20000000000 */
[----:B------:R-:W-:Y:S01]  /*1ba0*/  R2UR UR4, R3 ;  /* 0x00000000030472ca */ /* 0x000fe200000e0000 */
[----:B------:R-:W-:-:S03]  /*1bb0*/  VIADD R0, R0, 0x180 ;  /* 0x0000018000007836 */ /* 0x000fc60000000000 */
[----:B------:R-:W-:Y:S02]  /*1bc0*/  R2UR UR18, R5 ;  /* 0x00000000051272ca */ /* 0x000fe400000e0000 */
[----:B------:R-:W-:Y:S01]  /*1bd0*/  R2UR UR6, R0 ;  /* 0x00000000000672ca */ /* 0x000fe200000e0000 */
[----:B------:R-:W-:Y:S01]  /*1be0*/  HGMMA.64x256x16.F32 R24, gdesc[UR8].tnspB, RZ, !UPT, gsb0 ;  /* 0x43e00000081879f0 */ /* 0x000fe2000c0008ff */
[----:B------:R-:W-:-:S04]  /*1bf0*/  @!P1 IMAD R0, R2, 0x8, R17 ;  /* 0x0000000802009824 */ /* 0x000fc800078e0211 */
[----:B------:R-:W-:-:S05]  /*1c00*/  @!P1 VIADD R0, R0, 0x38860 ;  /* 0x0003886000009836 */ /* 0x000fca0000000000 */
[----:B------:R-:W-:Y:S01]  /*1c10*/  @!P1 PRMT R0, RZ, 0x654, R0 ;  /* 0x00000654ff009816 */ /* 0x000fe20000000000 */
[----:B------:R-:W-:Y:S02]  /*1c20*/  WARPGROUP.DEPBAR.LE gsb0, 0x0 ;  /* 0x00008000000079c5 */ /* 0x000fe40000010000 */
[----:B------:R-:W-:-:S15]  /*1c30*/  WARPGROUP.ARRIVE ;  /* 0x00000000000079c5 */ /* 0x000fde0000000000 */
        /* <DEDUP_REMOVED lines=14> */
.L_x_7433:
[----:B------:R-:W-:Y:S01]  /*1d20*/  BAR.SYNC.DEFER_BLOCKING 0xe, 0x100 ;  /* 0x0384000000007b1d */ /* 0x000fe20000010000 */
[----:B01----:R-:W-:Y:S01]  /*1d30*/  IMAD R0, R2, 0x40, R22 ;  /* 0x0000004002007824 */ /* 0x003fe200078e0216 */
[----:B------:R-:W-:Y:S01]  /*1d40*/  ISETP.GT.AND P2, PT, R4, RZ, PT ;  /* 0x000000ff0400720c */ /* 0x000fe20003f44270 */
[----:B------:R-:W-:Y:S02]  /*1d50*/  VIADD R2, R2, 0x1 ;  /* 0x0000000102027836 */ /* 0x000fe40000000000 */
[----:B------:R-:W-:Y:S01]  /*1d60*/  IMAD R0, R0, 0x4, R17 ;  /* 0x0000000400007824 */ /* 0x000fe200078e0211 */
[----:B------:R-:W-:Y:S01]  /*1d70*/  UMOV UR11, 0x40000040 ;  /* 0x40000040000b7882 */ /* 0x000fe20000000000 */
[----:B------:R-:W-:Y:S01]  /*1d80*/  UMOV UR15, 0x40000040 ;  /* 0x40000040000f7882 */ /* 0x000fe20000000000 */
[----:B------:R-:W-:Y:S01]  /*1d90*/  ISETP.NE.AND P0, PT, R2, 0x2, PT ;  /* 0x000000020200780c */ /* 0x000fe20003f05270 */
[----:B------:R-:W-:Y:S01]  /*1da0*/  UMOV UR19, 0x40000040 ;  /* 0x4000004000137882 */ /* 0x000fe20000000000 */
[----:B------:R-:W-:Y:S01]  /*1db0*/  UMOV UR7, 0x40000040 ;  /* 0x4000004000077882 */ /* 0x000fe20000000000 */
[----:B------:R-:W-:Y:S01]  /*1dc0*/  VIADD R4, R4, 0xffffffff ;  /* 0xffffffff04047836 */ /* 0x000fe20000000000 */
[----:B------:R-:W-:Y:S01]  /*1dd0*/  SEL R2, R2, RZ, P0 ;  /* 0x000000ff02027207 */ /* 0x000fe20000000000 */
[----:B------:R-:W0:Y:S04]  /*1de0*/  LDS R3, [R0+0x38400] ;  /* 0x0384000000037984 */ /* 0x000e280000000800 */
[----:B------:R1:W2:Y:S02]  /*1df0*/  LDS R5, [R0+0x38420] ;  /* 0x0384200000057984 */ /* 0x0002a40000000800 */
[----:B-1----:R-:W-:-:S05]  /*1e00*/  IMAD R0, R2, 0x1000, R7 ;  /* 0x0000100002007824 */ /* 0x002fca00078e0207 */
[----:B------:R-:W-:Y:S01]  /*1e10*/  R2UR UR10, R0 ;  /* 0x00000000000a72ca */ /* 0x000fe200000e0000 */
        /* <DEDUP_REMOVED lines=128> */
[----:B------:R-:W-:-:S05]  /*2620*/  VIADD R3, R0, 0x80 ;  /* 0x0000008000037836 */ /* 0x000fca0000000000 */
[----:B------:R-:W-:Y:S01]  /*2630*/  WARPGROUP.ARRIVE ;  /* 0x00000000000079c5 */ /* 0x000fe20000000000 */
[----:B------:R-:W-:Y:S01]  /*2640*/  R2UR UR14, R3 ;  /* 0x00000000030e72ca */ /* 0x000fe200000e0000 */
[C---:B------:R-:W-:Y:S02]  /*2650*/  VIADD R3, R0.reuse, 0x100 ;  /* 0x0000010000037836 */ /* 0x040fe40000000000 */
[----:B------:R-:W-:Y:S02]  /*2660*/  VIADD R0, R0, 0x180 ;  /* 0x0000018000007836 */ /* 0x000fe40000000000 */
[----:B------:R-:W-:Y:S01]  /*2670*/  HGMMA.64x256x16.F32 R24, gdesc[UR8].tnspB, R24, gsb0 ;  /* 0x43e00000081879f0 */ /* 0x000fe20008000818 */
[----:B------:R-:W-:Y:S02]  /*2680*/  R2UR UR18, R3 ;  /* 0x00000000031272ca */ /* 0x000fe400000e0000 */
[----:B------:R-:W-:Y:S01]  /*2690*/  R2UR UR6, R0 ;  /* 0x00000000000672ca */ /* 0x000fe200000e0000 */
[----:B------:R-:W-:Y:S01]  /*26a0*/  @!P1 IMAD R0, R2, 0x8, R17 ;  /* 0x0000000802009824 */ /* 0x000fe200078e0211 */
[----:B------:R-:W-:-:S03]  /*26b0*/  SEL R3, RZ, 0x1, P0 ;  /* 0x00000001ff037807 */ /* 0x000fc60000000000 */
[----:B------:R-:W-:Y:S01]  /*26c0*/  @!P1 VIADD R0, R0, 0x38860 ;  /* 0x0003886000009836 */ /* 0x000fe20000000000 */
[----:B------:R-:W-:-:S04]  /*26d0*/  LOP3.LUT R16, R16, R3, RZ, 0x3c, !PT ;  /* 0x0000000310107212 */ /* 0x000fc800078e3cff */
[----:B------:R-:W-:Y:S01]  /*26e0*/  @!P1 PRMT R0, RZ, 0x654, R0 ;  /* 0x00000654ff009816 */ /* 0x000fe20000000000 */
[----:B------:R-:W-:Y:S02]  /*26f0*/  WARPGROUP.DEPBAR.LE gsb0, 0x0 ;  /* 0x00008000000079c5 */ /* 0x000fe40000010000 */
[----:B------:R-:W-:-:S12]  /*2700*/  WARPGROUP.ARRIVE ;  /* 0x00000000000079c5 */ /* 0x000fd80000000000 */
        /* <DEDUP_REMOVED lines=13> */
.L_x_7432:
[----:B------:R-:W-:Y:S01]  /*27e0*/  BAR.SYNC.DEFER_BLOCKING 0xe, 0x100 ;  /* 0x0384000000007b1d */ /* 0x000fe20000010000 */
[C---:B01----:R-:W-:Y:S01]  /*27f0*/  IMAD R0, R2.reuse, 0x40, R22 ;  /* 0x0000004002007824 */ /* 0x043fe200078e0216 */
[----:B------:R-:W-:Y:S01]  /*2800*/  PLOP3.LUT P0, PT, PT, PT, PT, 0x8, 0x0 ;  /* 0x000000000000781c */ /* 0x000fe20003f0e170 */
[----:B------:R-:W-:Y:S02]  /*2810*/  VIADD R2, R2, 0x1 ;  /* 0x0000000102027836 */ /* 0x000fe40000000000 */
[----:B------:R-:W-:-:S03]  /*2820*/  IMAD R17, R0, 0x4, R17 ;  /* 0x0000000400117824 */ /* 0x000fc600078e0211 */
[----:B------:R-:W-:-:S04]  /*2830*/  ISETP.NE.AND P1, PT, R2, 0x2, PT ;  /* 0x000000020200780c */ /* 0x000fc80003f25270 */
[----:B------:R-:W-:Y:S02]  /*2840*/  SEL R5, RZ, 0x1, P1 ;  /* 0x00000001ff057807 */ /* 0x000fe40000800000 */
[----:B------:R-:W-:Y:S02]  /*2850*/  SEL R2, R2, RZ, P1 ;  /* 0x000000ff02027207 */ /* 0x000fe40000800000 */
[----:B------:R-:W-:Y:S01]  /*2860*/  LOP3.LUT R16, R16, R5, RZ, 0x3c, !PT ;  /* 0x0000000510107212 */ /* 0x000fe200078e3cff */
        /* <DEDUP_REMOVED lines=134> */
.L_x_7430:
        /* <DEDUP_REMOVED lines=24> */
[----:B0-----:R-:W-:Y:S02]  /*3250*/  ISETP.NE.AND P0, PT, R0, 0x1, PT ;  /* 0x000000010000780c */ /* 0x001fe40003f05270 */
[----:B------:R-:W-:Y:S02]  /*3260*/  CS2R R112, SRZ ;  /* 0x0000000000707805 */ /* 0x000fe4000001ff00 */
[----:B------:R-:W-:-:S02]  /*3270*/  CS2R R110, SRZ ;  /* 0x00000000006e7805 */ /* 0x000fc4000001ff00 */
[----:B------:R-:W-:Y:S02]  /*3280*/  CS2R R106, SRZ ;  /* 0x00000000006a7805 */ /* 0x000fe4000001ff00 */
[----:B------:R-:W-:Y:S02]  /*3290*/  CS2R R162, SRZ ;  /* 0x0000000000a27805 */ /* 0x000fe4000001ff00 */
[----:B------:R-:W-:Y:S02]  /*32a0*/  CS2R R102, SRZ ;  /* 0x0000000000667805 */ /* 0x000fe4000001ff00 */
[----:B------:R-:W-:Y:S02]  /*32b0*/  CS2R R164, SRZ ;  /* 0x0000000000a47805 */ /* 0x000fe4000001ff00 */
[----:B------:R-:W-:Y:S02]  /*32c0*/  CS2R R98, SRZ ;  /* 0x0000000000627805 */ /* 0x000fe4000001ff00 */
[----:B-1----:R-:W-:-:S02]  /*32d0*/  IADD3 R6, -R4, 0x40, RZ ;  /* 0x0000004004067810 */ /* 0x002fc40007ffe1ff */
[----:B------:R-:W-:Y:S02]  /*32e0*/  CS2R R166, SRZ ;  /* 0x0000000000a67805 */ /* 0x000fe4000001ff00 */
[----:B------:R-:W-:Y:S02]  /*32f0*/  CS2R R94, SRZ ;  /* 0x00000000005e7805 */ /* 0x000fe4000001ff00 */
[----:B------:R-:W-:Y:S02]  /*3300*/  CS2R R170, SRZ ;  /* 0x0000000000aa7805 */ /* 0x000fe4000001ff00 */
[----:B------:R-:W-:Y:S01]  /*3310*/  CS2R R90, SRZ ;  /* 0x00000000005a7805 */ /* 0x000fe2000001ff00 */
[----:B------:R-:W0:Y:S01]  /*3320*/  @P0 LDC R0, c[0x0][0x44c] ;  /* 0x00011300ff000b82 */ /* 0x000e220000000800 */
[----:B------:R-:W-:Y:S01]  /*3330*/  IMAD R7, R188, R7, R6 ;  /* 0x00000007bc077224 */ /* 0x000fe200078e0206 */
[----:B------:R-:W-:Y:S01]  /*3340*/  CS2R R172, SRZ ;  /* 0x0000000000ac7805 */ /* 0x000fe2000001ff00 */
[----:B------:R-:W-:Y:S01]  /*3350*/  IMAD.MOV.U32 R169, RZ, RZ, RZ ;  /* 0x000000ffffa97224 */ /* 0x000fe200078e00ff */
[----:B------:R-:W-:-:S02]  /*3360*/  CS2R R86, SRZ ;  /* 0x0000000000567805 */ /* 0x000fc4000001ff00 */
[----:B------:R-:W-:Y:S02]  /*3370*/  CS2R R174, SRZ ;  /* 0x0000000000ae7805 */ /* 0x000fe4000001ff00 */
[----:B------:R-:W-:Y:S02]  /*3380*/  CS2R R82, SRZ ;  /* 0x0000000000527805 */ /* 0x000fe4000001ff00 */
[----:B------:R-:W-:Y:S01]  /*3390*/  CS2R R176, SRZ ;  /* 0x0000000000b07805 */ /* 0x000fe2000001ff00 */
[----:B------:R-:W1:Y:S01]  /*33a0*/  @P0 LDC R5, c[0x0][0x450] ;  /* 0x00011400ff050b82 */ /* 0x000e620000000800 */
        /* <DEDUP_REMOVED lines=18> */
[----:B------:R-:W-:Y:S01]  /*34d0*/  CS2R R206, SRZ ;  /* 0x0000000000ce7805 */ /* 0x000fe2000001ff00 */
[----:B------:R-:W-:Y:S01]  /*34e0*/  IMAD.U32 R0, RZ, RZ, UR4 ;  /* 0x00000004ff007e24 */ /* 0x000fe2000f8e00ff */
        /* <DEDUP_REMOVED lines=21> */
[----:B------:R-:W0:Y:S02]  /*3640*/  SHFL.IDX PT, R0, R216, RZ, 0x1f ;  /* 0x00001fffd8007589 */ /* 0x000e2400000e0000 */
        /* <DEDUP_REMOVED lines=27> */
.L_x_7434:
[----:B------:R-:W-:Y:S01]  /*3800*/  ULEA.HI UR4, UR36, UR36, URZ, 0x1 ;  /* 0x0000002424047291 */ /* 0x000fe2000f8f083f */
[----:B------:R-:W-:-:S03]  /*3810*/  IMAD.U32 R0, RZ, RZ, UR38 ;  /* 0x00000026ff007e24 */ /* 0x000fc6000f8e00ff */
[----:B------:R-:W-:Y:S02]  /*3820*/  ULOP3.LUT UR4, UR4, 0xfffffffe, URZ, 0xc0, !UPT ;  /* 0xfffffffe04047892 */ /* 0x000fe4000f8ec03f */
[----:B------:R-:W-:Y:S02]  /*3830*/  ISETP.NE.AND P0, PT, R0, 0x3, PT ;  /* 0x000000030000780c */ /* 0x000fe40003f05270 */
[----:B------:R-:W-:-:S06]  /*3840*/  UIADD3 UR4, UR36, -UR4, URZ ;  /* 0x8000000424047290 */ /* 0x000fcc000fffe03f */
[----:B------:R-:W-:-:S05]  /*3850*/  IMAD.U32 R4, RZ, RZ, UR4 ;  /* 0x00000004ff047e24 */ /* 0x000fca000f8e00ff */
[----:B------:R-:W-:-:S04]  /*3860*/  SHF.L.U32 R4, R4, 0x1f, RZ ;  /* 0x0000001f04047819 */ /* 0x000fc800000006ff */
[----:B------:R-:W0:Y:S02]  /*3870*/  SYNCS.PHASECHK.TRANS64.TRYWAIT P1, [R17+URZ+0x38800], R4 ;  /* 0x03880004110075a7 */ /* 0x000e24000802017f */
[----:B0-----:R-:W-:Y:S05]  /*3880*/  @!P1 BRA `(.L_x_7435) ;  /* 0x0000012400909947 */ /* 0x001fea0003800000 */
.L_x_7601:
[----:B------:R-:W-:Y:S05]  /*3890*/  @!P0 BRA `(.L_x_7436) ;  /* 0x0000000000048947 */ /* 0x000fea0003800000 */
[----:B------:R-:W-:Y:S01]  /*38a0*/  BPT.TRAP 0x1 ;  /* 0x000000040000795c */ /* 0x000fe20000300000 */
.L_x_7436:
[----:B------:R-:W-:Y:S01]  /*38b0*/  IMAD R6, R2, 0x8, R17 ;  /* 0x0000000802067824 */ /* 0x000fe200078e0211 */
[----:B------:R-:W-:-:S04]  /*38c0*/  SHF.L.U32 R7, R16, 0x1f, RZ ;  /* 0x0000001f10077819 */ /* 0x000fc800000006ff */
[----:B------:R1:W2:Y:S01]  /*38d0*/  SYNCS.PHASECHK.TRANS64.TRYWAIT P1, [R6+URZ+0x38830], R7 ;  /* 0x03883007060075a7 */ /* 0x0002a2000802017f */
[----:B------:R-:W-:Y:S05]  /*38e0*/  @!P0 BRA `(.L_x_7437) ;  /* 0x0000000000048947 */ /* 0x000fea0003800000 */
[----:B------:R-:W-:Y:S01]  /*38f0*/  BPT.TRAP 0x1 ;  /* 0x000000040000795c */ /* 0x000fe20000300000 */
.L_x_7437:
[----:B------:R-:W-:-:S05]  /*3900*/  VIADD R0, R17, 0x22400 ;  /* 0x0002240011007836 */ /* 0x000fca0000000000 */
[----:B------:R-:W-:-:S04]  /*3910*/  SHF.R.U32.HI R0, RZ, 0x4, R0 ;  /* 0x00000004ff007819 */ /* 0x000fc80000011600 */
[----:B------:R-:W-:Y:S01]  /*3920*/  LOP3.LUT R0, R0, 0x3fff, RZ, 0xc0, !PT ;  /* 0x00003fff00007812 */ /* 0x000fe200078ec0ff */
[----:B--2---:R-:W-:Y:S06]  /*3930*/  @P1 BRA `(.L_x_7438) ;  /* 0x0000000000081947 */ /* 0x004fec0003800000 */
[----:B------:R-:W2:Y:S02]  /*3940*/  SYNCS.PHASECHK.TRANS64.TRYWAIT P1, [R6+URZ+0x38830], R7 ;  /* 0x03883007060075a7 */ /* 0x000ea4000802017f */
[----:B--2---:R-:W-:Y:S05]  /*3950*/  @!P1 BRA `(.L_x_7439) ;  /* 0x0000012400709947 */ /* 0x004fea0003800000 */
.L_x_7438:
[----:B------:R-:W-:Y:S05]  /*3960*/  WARPSYNC.ALL ;  /* 0x0000000000007948 */ /* 0x000fea0003800000 */
[----:B------:R-:W-:Y:S01]  /*3970*/  LOP3.LUT R0, R0, 0x10000, RZ, 0xfc, !PT ;  /* 0x0001000000007812 */ /* 0x000fe200078efcff */
[----:B------:R-:W-:Y:S01]  /*3980*/  VIADD R3, R17, 0x20400 ;  /* 0x0002040011037836 */ /* 0x000fe20000000000 */
[----:B------:R-:W-:-:S03]  /*3990*/  WARPGROUP.ARRIVE ;  /* 0x00000000000079c5 */ /* 0x000fc60000000000 */
[----:B------:R-:W-:Y:S01]  /*39a0*/  IMAD R5, R2, 0x200, R0 ;  /* 0x0000020002057824 */ /* 0x000fe200078e0200 */
[----:B------:R-:W-:Y:S01]  /*39b0*/  UMOV UR7, 0x40000040 ;  /* 0x4000004000077882 */ /* 0x000fe20000000000 */
[----:B------:R-:W-:Y:S01]  /*39c0*/  UMOV UR5, 0x40000040 ;  /* 0x4000004000057882 */ /* 0x000fe20000000000 */
[----:B------:R-:W-:Y:S01]  /*39d0*/  SHF.R.U32.HI R3, RZ, 0x4, R3 ;  /* 0x00000004ff037819 */ /* 0x000fe20000011603 */
[----:B------:R-:W-:Y:S01]  /*39e0*/  UMOV UR11, 0x40000040 ;  /* 0x40000040000b7882 */ /* 0x000fe20000000000 */
[----:B------:R-:W-:Y:S01]  /*39f0*/  R2UR UR6, R5 ;  /* 0x00000000050672ca */ /* 0x000fe200000e0000 */
[----:B------:R-:W-:Y:S01]  /*3a00*/  UMOV UR9, 0x40000040 ;  /* 0x4000004000097882 */ /* 0x000fe20000000000 */
[----:B------:R-:W-:Y:S01]  /*3a10*/  LOP3.LUT R3, R3, 0x3fff, RZ, 0xc0, !PT ;  /* 0x00003fff03037812 */ /* 0x000fe200078ec0ff */
[----:B------:R-:W-:Y:S01]  /*3a20*/  UMOV UR15, 0x40000040 ;  /* 0x40000040000f7882 */ /* 0x000fe20000000000 */
[----:B------:R-:W-:Y:S01]  /*3a30*/  UMOV UR13, 0x40000040 ;  /* 0x40000040000d7882 */ /* 0x000fe20000000000 */
[----:B------:R-:W-:Y:S01]  /*3a40*/  UMOV UR19, 0x40000040 ;  /* 0x4000004000137882 */ /* 0x000fe20000000000 */
[----:B------:R-:W-:Y:S01]  /*3a50*/  LOP3.LUT R3, R3, 0x10000, RZ, 0xfc, !PT ;  /* 0x0001000003037812 */ /* 0x000fe200078efcff */
[----:B------:R-:W-:-:S03]  /*3a60*/  UMOV UR17, 0x40000040 ;  /* 0x4000004000117882 */ /* 0x000fc60000000000 */
[C---:B------:R-:W-:Y:S01]  /*3a70*/  R2UR UR4, R3.reuse ;  /* 0x00000000030472ca */ /* 0x040fe200000e0000 */
[----:B------:R-:W-:Y:S02]  /*3a80*/  VIADD R5, R3, 0x2 ;  /* 0x0000000203057836 */ /* 0x000fe40000000000 */
[----:B------:R-:W-:Y:S02]  /*3a90*/  UIADD3 UR10, UR6, 0x2, URZ ;  /* 0x00000002060a7890 */ /* 0x000fe4000fffe03f */
[----:B------:R-:W-:Y:S01]  /*3aa0*/  UIADD3 UR14, UR6, 0x4, URZ ;  /* 0x00000004060e7890 */ /* 0x000fe2000fffe03f */
[----:B------:R-:W-:Y:S01]  /*3ab0*/  R2UR UR8, R5 ;  /* 0x00000000050872ca */ /* 0x000fe200000e0000 */
[C---:B------:R-:W-:Y:S01]  /*3ac0*/  VIADD R5, R3.reuse, 0x4 ;  /* 0x0000000403057836 */ /* 0x040fe20000000000 */
[----:B------:R-:W-:Y:S01]  /*3ad0*/  UIADD3 UR18, UR6, 0x6, URZ ;  /* 0x0000000606127890 */ /* 0x000fe2000fffe03f */
[----:B------:R-:W-:-:S03]  /*3ae0*/  VIADD R3, R3, 0x6 ;  /* 0x0000000603037836 */ /* 0x000fc60000000000 */
[----:B------:R-:W-:Y:S01]  /*3af0*/  R2UR UR12, R5 ;  /* 0x00000000050c72ca */ /* 0x000fe200000e0000 */
[----:B------:R-:W-:Y:S01]  /*3b00*/  HGMMA.64x64x16.F32 R24, gdesc[UR4], RZ, !UPT, gsb0 ;  /* 0x00e00000041879f0 */ /* 0x000fe2000c0008ff */
[----:B------:R-:W-:Y:S02]  /*3b10*/  R2UR UR16, R3 ;  /* 0x00000000031072ca */ /* 0x000fe400000e0000 */
        /* <DEDUP_REMOVED lines=10> */
[----:B------:R-:W3:Y:S02]  /*3bc0*/  SYNCS.PHASECHK.TRANS64.TRYWAIT P1, [R17+URZ+0x38810], R4 ;  /* 0x03881004110075a7 */ /* 0x000ee4000802017f */
[----:B---3--:R-:W-:Y:S05]  /*3bd0*/  @!P1 BRA `(.L_x_7440) ;  /* 0x0000012000e49947 */ /* 0x008fea0003800000 */
.L_x_7602:
[----:B------:R-:W-:Y:S05]  /*3be0*/  @!P0 BRA `(.L_x_7441) ;  /* 0x0000000000048947 */ /* 0x000fea0003800000 */
[----:B------:R-:W-:Y:S01]  /*3bf0*/  BPT.TRAP 0x1 ;  /* 0x000000040000795c */ /* 0x000fe20000300000 */
.L_x_7441:
[----:B------:R4:W0:Y:S01]  /*3c00*/  SYNCS.PHASECHK.TRANS64.TRYWAIT P1, [R6+URZ+0x38850], R7 ;  /* 0x03885007060075a7 */ /* 0x000822000802017f */
[----:B------:R-:W-:Y:S05]  /*3c10*/  @!P0 BRA `(.L_x_7442) ;  /* 0x0000000000048947 */ /* 0x000fea0003800000 */
[----:B------:R-:W-:Y:S01]  /*3c20*/  BPT.TRAP 0x1 ;  /* 0x000000040000795c */ /* 0x000fe20000300000 */
.L_x_7442:
[C---:B------:R-:W-:Y:S02]  /*3c30*/  VIADD R3, R17.reuse, 0x400 ;  /* 0x0000040011037836 */ /* 0x040fe40000000000 */
[----:B0--3--:R-:W-:-:S03]  /*3c40*/  VIADD R4, R17, 0x26400 ;  /* 0x0002640011047836 */ /* 0x009fc60000000000 */
[----:B------:R-:W-:Y:S02]  /*3c50*/  SHF.R.U32.HI R3, RZ, 0x4, R3 ;  /* 0x00000004ff037819 */ /* 0x000fe40000011603 */
[----:B------:R-:W-:Y:S02]  /*3c60*/  SHF.R.U32.HI R4, RZ, 0x4, R4 ;  /* 0x00000004ff047819 */ /* 0x000fe40000011604 */
[----:B------:R-:W-:Y:S02]  /*3c70*/  LOP3.LUT R3, R3, 0x3fff, RZ, 0xc0, !PT ;  /* 0x00003fff03037812 */ /* 0x000fe400078ec0ff */
[----:B------:R-:W-:Y:S02]  /*3c80*/  LOP3.LUT R4, R4, 0x3fff, RZ, 0xc0, !PT ;  /* 0x00003fff04047812 */ /* 0x000fe400078ec0ff */
[----:B------:R-:W-:Y:S02]  /*3c90*/  LOP3.LUT R3, R3, 0x10000, RZ, 0xfc, !PT ;  /* 0x0001000003037812 */ /* 0x000fe400078efcff */
[----:B------:R-:W-:-:S03]  /*3ca0*/  LOP3.LUT R4, R4, 0x10000, RZ, 0xfc, !PT ;  /* 0x0001000004047812 */ /* 0x000fc600078efcff */
[----:B------:R-:W-:Y:S01]  /*3cb0*/  IMAD R5, R2, 0x1000, R3 ;  /* 0x0000100002057824 */ /* 0x000fe200078e0203 */
[----:B------:R-:W-:Y:S06]  /*3cc0*/  @P1 BRA `(.L_x_7443) ;  /* 0x0000000000081947 */ /* 0x000fec0003800000 */
[----:B------:R-:W0:Y:S02]  /*3cd0*/  SYNCS.PHASECHK.TRANS64.TRYWAIT P1, [R6+URZ+0x38850], R7 ;  /* 0x03885007060075a7 */ /* 0x000e24000802017f */
[----:B0-----:R-:W-:Y:S05]  /*3ce0*/  @!P1 BRA `(.L_x_7444) ;  /* 0x0000012000b49947 */ /* 0x001fea0003800000 */
.L_x_7443:
[C---:B------:R-:W-:Y:S01]  /*3cf0*/  R2UR UR20, R4.reuse ;  /* 0x00000000041472ca */ /* 0x040fe200000e0000 */
[----:B------:R-:W-:Y:S01]  /*3d00*/  WARPGROUP.ARRIVE ;  /* 0x00000000000079c5 */ /* 0x000fe20000000000 */
[C---:B------:R-:W-:Y:S01]  /*3d10*/  R2UR UR22, R5.reuse ;  /* 0x00000000051672ca */ /* 0x040fe200000e0000 */
[----:B------:R-:W-:Y:S01]  /*3d20*/  UMOV UR21, 0x40000040 ;  /* 0x4000004000157882 */ /* 0x000fe20000000000 */
[----:B------:R-:W-:Y:S01]  /*3d30*/  UMOV UR23, 0x40000040 ;  /* 0x4000004000177882 */ /* 0x000fe20000000000 */
[----:B------:R-:W-:Y:S01]  /*3d40*/  VIADD R8, R4, 0x2 ;  /* 0x0000000204087836 */ /* 0x000fe20000000000 */
[----:B------:R-:W-:Y:S01]  /*3d50*/  UMOV UR25, 0x40000040 ;  /* 0x4000004000197882 */ /* 0x000fe20000000000 */
[----:B012-4-:R-:W-:Y:S01]  /*3d60*/  VIADD R7, R5, 0x2 ;  /* 0x0000000205077836 */ /* 0x017fe20000000000 */
[----:B------:R-:W-:Y:S01]  /*3d70*/  UMOV UR27, 0x40000040 ;  /* 0x40000040001b7882 */ /* 0x000fe20000000000 */
[----:B------:R-:W0:Y:S01]  /*3d80*/  S2R R9, SR_TID.X ;  /* 0x0000000000097919 */ /* 0x000e220000002100 */
[----:B------:R-:W-:Y:S01]  /*3d90*/  R2UR UR24, R8 ;  /* 0x00000000081872ca */ /* 0x000fe200000e0000 */
[----:B------:R-:W-:Y:S01]  /*3da0*/  VIADD R8, R4, 0x4 ;  /* 0x0000000404087836 */ /* 0x000fe20000000000 */
[----:B------:R-:W-:Y:S01]  /*3db0*/  R2UR UR26, R7 ;  /* 0x00000000071a72ca */ /* 0x000fe200000e0000 */
[C---:B------:R-:W-:Y:S01]  /*3dc0*/  VIADD R7, R5.reuse, 0x4 ;  /* 0x0000000405077836 */ /* 0x040fe20000000000 */
[----:B------:R-:W-:Y:S01]  /*3dd0*/  ULDC UR6, c[0x0][0x448] ;  /* 0x0001120000067ab9 */ /* 0x000fe20000000800 */
[----:B------:R-:W-:Y:S01]  /*3de0*/  HGMMA.64x64x16.F32 R24, gdesc[UR20], R24, gsb0 ;  /* 0x00e00000141879f0 */ /* 0x000fe20008000818 */
[----:B------:R-:W-:Y:S01]  /*3df0*/  VIADD R10, R5, 0x800 ;  /* 0x00000800050a7836 */ /* 0x000fe20000000000 */
[----:B------:R-:W-:Y:S01]  /*3e00*/  UISETP.NE.AND UP1, UPT, UR6, 0x1, UPT ;  /* 0x000000010600788c */ /* 0x000fe2000bf25270 */
[----:B------:R-:W-:Y:S01]  /*3e10*/  IMAD.MOV.U32 R15, RZ, RZ, -0x40 ;  /* 0xffffffc0ff0f7424 */ /* 0x000fe200078e00ff */
[----:B------:R-:W1:Y:S01]  /*3e20*/  S2R R57, SR_TID.X ;  /* 0x0000000000397919 */ /* 0x000e620000002100 */
[----:B------:R-:W-:Y:S01]  /*3e30*/  IMAD R205, R2, 0x1000, R19 ;  /* 0x0000100002cd7824 */ /* 0x000fe200078e0213 */
[----:B------:R-:W-:Y:S01]  /*3e40*/  UMOV UR11, 0x40000040 ;  /* 0x40000040000b7882 */ /* 0x000fe20000000000 */
[----:B------:R-:W-:-:S02]  /*3e50*/  UMOV UR7, UR41 ;  /* 0x0000002900077c82 */ /* 0x000fc40008000000 */
[C---:B------:R-:W-:Y:S01]  /*3e60*/  VIADD R206, R205.reuse, 0x80 ;  /* 0x00000080cdce7836 */ /* 0x040fe20000000000 */
[----:B------:R-:W-:-:S03]  /*3e70*/  R2UR UR10, R205 ;  /* 0x00000000cd0a72ca */ /* 0x000fc600000e0000 */
[----:B------:R-:W-:Y:S01]  /*3e80*/  @UP1 ULDC UR6, c[0x0][0x44c] ;  /* 0x0001130000061ab9 */ /* 0x000fe20000000800 */
[----:B------:R-:W-:Y:S01]  /*3e90*/  @UP1 ULDC UR15, c[0x0][0x450] ;  /* 0x00011400000f1ab9 */ /* 0x000fe20000000800 */
[----:B0-----:R-:W-:Y:S02]  /*3ea0*/  SHF.R.U32.HI R9, RZ, 0x7, R9 ;  /* 0x00000007ff097819 */ /* 0x001fe40000011609 */
[----:B-1----:R-:W-:Y:S01]  /*3eb0*/  LOP3.LUT R57, R57, 0x7f, RZ, 0xc0, !PT ;  /* 0x0000007f39397812 */ /* 0x002fe200078ec0ff */
[----:B------:R-:W-:Y:S02]  /*3ec0*/  WARPGROUP.DEPBAR.LE gsb0, 0x0 ;  /* 0x00008000000079c5 */ /* 0x000fe40000010000 */
[----:B------:R-:W-:-:S06]  /*3ed0*/  WARPGROUP.ARRIVE ;  /* 0x00000000000079c5 */ /* 0x000fcc0000000000 */
[----:B------:R-:W-:Y:S01]  /*3ee0*/  HGMMA.64x64x16.F32 R24, gdesc[UR24], R24, gsb0 ;  /* 0x00e00000181879f0 */ /* 0x000fe20008000818 */
[----:B------:R-:W-:Y:S01]  /*3ef0*/  R2UR UR24, R8 ;  /* 0x00000000081872ca */ /* 0x000fe200000e0000 */
[----:B------:R-:W-:Y:S01]  /*3f00*/  UMOV UR25, 0x40000040 ;  /* 0x4000004000197882 */ /* 0x000fe20000000000 */
[----:B------:R-:W-:Y:S01]  /*3f10*/  R2UR UR26, R7 ;  /* 0x00000000071a72ca */ /* 0x000fe200000e0000 */
[----:B------:R-:W-:Y:S01]  /*3f20*/  UMOV UR27, 0x40000040 ;  /* 0x40000040001b7882 */ /* 0x000fe20000000000 */
[----:B------:R-:W-:Y:S02]  /*3f30*/  VIADD R8, R4, 0x6 ;  /* 0x0000000604087836 */ /* 0x000fe40000000000 */
[----:B------:R-:W-:Y:S01]  /*3f40*/  VIADD R7, R5, 0x6 ;  /* 0x0000000605077836 */ /* 0x000fe20000000000 */
        /* <DEDUP_REMOVED lines=115> */
[----:B------:R-:W0:Y:S01]  /*4680*/  SHFL.IDX PT, R7, R9, RZ, 0x1f ;  /* 0x00001fff09077589 */ /* 0x000e2200000e0000 */
[----:B------:R-:W-:Y:S01]  /*4690*/  VIADD R8, R4, 0x800 ;  /* 0x0000080004087836 */ /* 0x000fe20000000000 */
[----:B0-----:R-:W-:-:S04]  /*46a0*/  ISETP.GT.AND P1, PT, R7, 0x7f, PT ;  /* 0x0000007f0700780c */ /* 0x001fc80003f24270 */
[----:B------:R-:W-:-:S05]  /*46b0*/  SEL R7, RZ, 0x2, !P1 ;  /* 0x00000002ff077807 */ /* 0x000fca0004800000 */
[C---:B------:R-:W-:Y:S02]  /*46c0*/  IMAD.IADD R9, R7.reuse, 0x1, R8 ;  /* 0x0000000107097824 */ /* 0x040fe400078e0208 */
[----:B------:R-:W-:Y:S01]  /*46d0*/  IMAD.IADD R11, R7, 0x1, R10 ;  /* 0x00000001070b7824 */ /* 0x000fe200078e020a */
[----:B------:R-:W-:Y:S02]  /*46e0*/  WARPGROUP.DEPBAR.LE gsb0, 0x0 ;  /* 0x00008000000079c5 */ /* 0x000fe40000010000 */
[----:B------:R-:W-:-:S06]  /*46f0*/  WARPGROUP.ARRIVE ;  /* 0x00000000000079c5 */ /* 0x000fcc0000000000 */
[----:B------:R-:W-:Y:S01]  /*4700*/  HGMMA.64x64x16.F32 R24, gdesc[UR24], R24, gsb0 ;  /* 0x00e00000181879f0 */ /* 0x000fe20008000818 */
[----:B------:R-:W-:Y:S01]  /*4710*/  R2UR UR24, R9 ;  /* 0x00000000091872ca */ /* 0x000fe200000e0000 */
[----:B------:R-:W-:Y:S01]  /*4720*/  UMOV UR25, 0x40000040 ;  /* 0x4000004000197882 */ /* 0x000fe20000000000 */
[----:B------:R-:W-:Y:S01]  /*4730*/  R2UR UR26, R11 ;  /* 0x000000000b1a72ca */ /* 0x000fe200000e0000 */
[----:B------:R-:W-:Y:S01]  /*4740*/  UMOV UR27, 0x40000040 ;  /* 0x40000040001b7882 */ /* 0x000fe20000000000 */
[----:B------:R-:W-:-:S05]  /*4750*/  IMAD.MOV.U32 R11, RZ, RZ, 0x4 ;  /* 0x00000004ff0b7424 */ /* 0x000fca00078e00ff */
[C---:B------:R-:W-:Y:S02]  /*4760*/  SEL R9, R11.reuse, 0x2, P1 ;  /* 0x000000020b097807 */ /* 0x040fe40000800000 */
[----:B------:R-:W-:-:S03]  /*4770*/  SEL R11, R11, 0x6, !P1 ;  /* 0x000000060b0b7807 */ /* 0x000fc60004800000 */
[--C-:B------:R-:W-:Y:S02]  /*4780*/  IMAD.IADD R12, R8, 0x1, R9.reuse ;  /* 0x00000001080c7824 */ /* 0x100fe400078e0209 */
[----:B------:R-:W-:Y:S02]  /*4790*/  IMAD.IADD R13, R10, 0x1, R9 ;  /* 0x000000010a0d7824 */ /* 0x000fe400078e0209 */
[--C-:B------:R-:W-:Y:S02]  /*47a0*/  IMAD.IADD R8, R8, 0x1, R11.reuse ;  /* 0x0000000108087824 */ /* 0x100fe400078e020b */
        /* <DEDUP_REMOVED lines=8> */
[----:B------:R-:W-:Y:S02]  /*4830*/  WARPGROUP.DEPBAR.LE gsb0, 0x0 ;  /* 0x00008000000079c5 */ /* 0x000fe40000010000 */
[----:B------:R-:W-:-:S09]  /*4840*/  WARPGROUP.ARRIVE ;  /* 0x00000000000079c5 */ /* 0x000fd20000000000 */
[----:B------:R-:W-:Y:S01]  /*4850*/  HGMMA.64x64x16.F32 R24, gdesc[UR24], R24, gsb0 ;  /* 0x00e00000181879f0 */ /* 0x000fe20008000818 */
[----:B------:R-:W-:Y:S01]  /*4860*/  R2UR UR24, R8 ;  /* 0x00000000081872ca */ /* 0x000fe200000e0000 */
[----:B------:R-:W-:Y:S01]  /*4870*/  UMOV UR25, 0x40000040 ;  /* 0x4000004000197882 */ /* 0x000fe20000000000 */
[----:B------:R-:W-:Y:S01]  /*4880*/  R2UR UR26, R10 ;  /* 0x000000000a1a72ca */ /* 0x000fe200000e0000 */
[----:B------:R-:W-:Y:S01]  /*4890*/  UMOV UR27, 0x40000040 ;  /* 0x40000040001b7882 */ /* 0x000fe20000000000 */
[----:B------:R-:W-:Y:S02]  /*48a0*/  IMAD.MOV.U32 R8, RZ, RZ, 0x28 ;  /* 0x00000028ff087424 */ /* 0x000fe400078e00ff */
[----:B------:R-:W-:-:S03]  /*48b0*/  IMAD.MOV.U32 R10, RZ, RZ, 0xa00 ;  /* 0x00000a00ff0a7424 */ /* 0x000fc600078e00ff */
[----:B------:R-:W-:Y:S02]  /*48c0*/  SEL R8, R8, 0x26, P1 ;  /* 0x0000002608087807 */ /* 0x000fe40000800000 */
[----:B------:R-:W-:Y:S02]  /*48d0*/  SEL R10, R10, 0x980, P1 ;  /* 0x000009800a0a7807 */ /* 0x000fe40000800000 */
[----:B------:R-:W-:Y:S02]  /*48e0*/  LOP3.LUT R8, R8, 0x6, RZ, 0xc0, !PT ;  /* 0x0000000608087812 */ /* 0x000fe400078ec0ff */
[----:B------:R-:W-:-:S04]  /*48f0*/  LOP3.LUT R13, R10, 0xa00, RZ, 0xc0, !PT ;  /* 0x00000a000a0d7812 */ /* 0x000fc800078ec0ff */
[CC--:B------:R-:W-:Y:S02]  /*4900*/  IADD3 R10, R8.reuse, R13.reuse, R4 ;  /* 0x0000000d080a7210 */ /* 0x0c0fe40007ffe004 */
[----:B------:R-:W-:Y:S01]  /*4910*/  IADD3 R8, R8, R13, R5 ;  /* 0x0000000d08087210 */ /* 0x000fe20007ffe005 */
        /* <DEDUP_REMOVED lines=8> */
[----:B------:R-:W-:Y:S02]  /*49a0*/  VIADD R10, R5, 0xa00 ;  /* 0x00000a00050a7836 */ /* 0x000fe40000000000 */
[C---:B------:R-:W-:Y:S02]  /*49b0*/  IMAD.IADD R12, R7.reuse, 0x1, R8 ;  /* 0x00000001070c7824 */ /* 0x040fe400078e0208 */
[----:B------:R-:W-:Y:S01]  /*49c0*/  IMAD.IADD R13, R7, 0x1, R10 ;  /* 0x00000001070d7824 */ /* 0x000fe200078e020a */
[----:B------:R-:W-:-:S02]  /*49d0*/  WARPGROUP.DEPBAR.LE gsb0, 0x0 ;  /* 0x00008000000079c5 */ /* 0x000fc40000010000 */
[----:B------:R-:W-:-:S06]  /*49e0*/  WARPGROUP.ARRIVE ;  /* 0x00000000000079c5 */ /* 0x000fcc0000000000 */
[----:B------:R-:W-:Y:S01]  /*49f0*/  HGMMA.64x64x16.F32 R24, gdesc[UR24], R24, gsb0 ;  /* 0x00e00000181879f0 */ /* 0x000fe20008000818 */
[----:B------:R-:W-:Y:S01]  /*4a00*/  R2UR UR24, R12 ;  /* 0x000000000c1872ca */ /* 0x000fe200000e0000 */
[----:B------:R-:W-:Y:S01]  /*4a10*/  UMOV UR25, 0x40000040 ;  /* 0x4000004000197882 */ /* 0x000fe20000000000 */
[----:B------:R-:W-:Y:S01]  /*4a20*/  R2UR UR26, R13 ;  /* 0x000000000d1a72ca */ /* 0x000fe200000e0000 */
[----:B------:R-:W-:Y:S01]  /*4a30*/  UMOV UR27, 0x40000040 ;  /* 0x40000040001b7882 */ /* 0x000fe20000000000 */
[C---:B------:R-:W-:Y:S02]  /*4a40*/  IMAD.IADD R12, R9.reuse, 0x1, R8 ;  /* 0x00000001090c7824 */ /* 0x040fe400078e0208 */
[----:B------:R-:W-:Y:S02]  /*4a50*/  IMAD.IADD R13, R9, 0x1, R10 ;  /* 0x00000001090d7824 */ /* 0x000fe400078e020a */
        /* <DEDUP_REMOVED lines=98> */
[----:B------:R-:W-:-:S04]  /*5080*/  SEL R7, R13, 0x3e, P1 ;  /* 0x0000003e0d077807 */ /* 0x000fc80000800000 */
[----:B------:R-:W-:Y:S01]  /*5090*/  LOP3.LUT R7, R7, 0x6, RZ, 0xc0, !PT ;  /* 0x0000000607077812 */ /* 0x000fe200078ec0ff */
[----:B------:R-:W-:Y:S02]  /*50a0*/  WARPGROUP.DEPBAR.LE gsb0, 0x0 ;  /* 0x00008000000079c5 */ /* 0x000fe40000010000 */
[----:B------:R-:W-:-:S06]  /*50b0*/  WARPGROUP.ARRIVE ;  /* 0x00000000000079c5 */ /* 0x000fcc0000000000 */
[----:B------:R-:W-:Y:S01]  /*50c0*/  HGMMA.64x64x16.F32 R24, gdesc[UR24], R24, gsb0 ;  /* 0x00e00000181879f0 */ /* 0x000fe20008000818 */
[----:B------:R-:W-:Y:S01]  /*50d0*/  R2UR UR24, R8 ;  /* 0x00000000081872ca */ /* 0x000fe200000e0000 */
[----:B------:R-:W-:Y:S01]  /*50e0*/  UMOV UR25, 0x40000040 ;  /* 0x4000004000197882 */ /* 0x000fe20000000000 */
[----:B------:R-:W-:Y:S01]  /*50f0*/  R2UR UR26, R10 ;  /* 0x000000000a1a72ca */ /* 0x000fe200000e0000 */
[----:B------:R-:W-:Y:S01]  /*5100*/  UMOV UR27, 0x40000040 ;  /* 0x40000040001b7882 */ /* 0x000fe20000000000 */
[----:B------:R-:W-:Y:S02]  /*5110*/  IMAD.MOV.U32 R8, RZ, RZ, 0x1000 ;  /* 0x00001000ff087424 */ /* 0x000fe400078e00ff */
[----:B------:R-:W-:-:S03]  /*5120*/  IMAD R10, R168, R15, 0x41 ;  /* 0x00000041a80a7424 */ /* 0x000fc600078e020f */
[----:B------:R-:W-:Y:S02]  /*5130*/  SEL R8, R8, 0xf80, P1 ;  /* 0x00000f8008087807 */ /* 0x000fe40000800000 */
[----:B------:R-:W-:Y:S02]  /*5140*/  PLOP3.LUT P1, PT, PT, PT, UP1, 0x80, 0x0 ;  /* 0x000000000000781c */ /* 0x000fe40003f2f018 */
[----:B------:R-:W-:-:S04]  /*5150*/  LOP3.LUT R8, R8, 0x1e00, RZ, 0xc0, !PT ;  /* 0x00001e0008087812 */ /* 0x000fc800078ec0ff */
[CC--:B------:R-:W-:Y:S02]  /*5160*/  IADD3 R9, R7.reuse, R8.reuse, R4 ;  /* 0x0000000807097210 */ /* 0x0c0fe40007ffe004 */
[----:B------:R-:W-:Y:S01]  /*5170*/  IADD3 R5, R7, R8, R5 ;  /* 0x0000000807057210 */ /* 0x000fe20007ffe005 */
[----:B------:R-:W-:-:S04]  /*5180*/  VIADD R8, R190, UR41 ;  /* 0x00000029be087c36 */ /* 0x000fc80008000000 */
[----:B------:R-:W-:Y:S01]  /*5190*/  @P1 IMAD.HI.U32 R7, R8, UR6, RZ ;  /* 0x0000000608071c27 */ /* 0x000fe2000f8e00ff */
[----:B------:R-:W-:-:S04]  /*51a0*/  @UP1 ULDC UR6, c[0x0][0x450] ;  /* 0x0001140000061ab9 */ /* 0x000fc80000000800 */
[----:B------:R-:W-:Y:S01]  /*51b0*/  @P1 SHF.R.U32.HI R8, RZ, UR6, R7 ;  /* 0x00000006ff081c19 */ /* 0x000fe20008011607 */
[C---:B------:R-:W-:Y:S01]  /*51c0*/  IMAD R7, R168.reuse, -0x40, R13 ;  /* 0xffffffc0a8077824 */ /* 0x040fe200078e020d */
[----:B------:R-:W-:Y:S01]  /*51d0*/  ULDC UR6, c[0x0][0xa80] ;  /* 0x0002a00000067ab9 */ /* 0x000fe20000000800 */
[----:B------:R-:W-:Y:S02]  /*51e0*/  VIADD R168, R168, 0xfffffffe ;  /* 0xfffffffea8a87836 */ /* 0x000fe40000000000 */
[----:B------:R-:W0:Y:S03]  /*51f0*/  SHFL.IDX PT, R11, R8, RZ, 0x1c1f ;  /* 0x001c1fff080b7589 */ /* 0x000e2600000e0000 */
[----:B------:R-:W-:Y:S01]  /*5200*/  R2UR UR30, R168 ;  /* 0x00000000a81e72ca */ /* 0x000fe200000e0000 */
[----:B------:R-:W1:Y:S01]  /*5210*/  SHFL.IDX PT, R8, R8, 0x1, 0x1c1f ;  /* 0x003c1f0008087f89 */ /* 0x000e6200000e0000 */
[----:B------:R-:W-:-:S02]  /*5220*/  WARPGROUP.DEPBAR.LE gsb0, 0x0 ;  /* 0x00008000000079c5 */ /* 0x000fc40000010000 */
[----:B------:R-:W-:-:S06]  /*5230*/  WARPGROUP.ARRIVE ;  /* 0x00000000000079c5 */ /* 0x000fcc0000000000 */
[----:B------:R-:W-:Y:S01]  /*5240*/  HGMMA.64x64x16.F32 R24, gdesc[UR24], R24, gsb0 ;  /* 0x00e00000181879f0 */ /* 0x000fe20008000818 */
[----:B------:R-:W-:Y:S01]  /*5250*/  R2UR UR24, R9 ;  /* 0x00000000091872ca */ /* 0x000fe200000e0000 */
[----:B------:R-:W-:Y:S01]  /*5260*/  UMOV UR25, 0x40000040 ;  /* 0x4000004000197882 */ /* 0x000fe20000000000 */
[----:B------:R-:W-:Y:S01]  /*5270*/  R2UR UR26, R5 ;  /* 0x00000000051a72ca */ /* 0x000fe200000e0000 */
[----:B------:R-:W-:Y:S01]  /*5280*/  UMOV UR27, 0x40000040 ;  /* 0x40000040001b7882 */ /* 0x000fe20000000000 */
[----:B------:R-:W2:Y:S08]  /*5290*/  LDC R5, c[0x0][0x2f0] ;  /* 0x0000bc00ff057b82 */ /* 0x000eb00000000800 */
[----:B------:R-:W3:Y:S01]  /*52a0*/  LDC R9, c[0x0][0x288] ;  /* 0x0000a200ff097b82 */ /* 0x000ee20000000800 */
[----:B--2---:R-:W-:-:S02]  /*52b0*/  IMAD R7, R188, R5, R7 ;  /* 0x00000005bc077224 */ /* 0x004fc400078e0207 */
[----:B------:R-:W-:Y:S02]  /*52c0*/  IMAD R10, R188, R5, R10 ;  /* 0x00000005bc0a7224 */ /* 0x000fe400078e020a */
[----:B------:R-:W-:-:S03]  /*52d0*/  IMAD.IADD R7, R7, 0x1, -R18 ;  /* 0x0000000107077824 */ /* 0x000fc600078e0a12 */
[----:B---3--:R-:W-:Y:S01]  /*52e0*/  IADD3 R10, R10, -R9, -R18 ;  /* 0x800000090a0a7210 */ /* 0x008fe20007ffe812 */
[----:B------:R-:W-:-:S03]  /*52f0*/  IMAD R5, R188, R5, -R9 ;  /* 0x00000005bc057224 */ /* 0x000fc600078e0a09 */
[----:B0-----:R-:W-:Y:S02]  /*5300*/  VIADDMNMX R11, R11, R10, R7, PT ;  /* 0x0000000a0b0b7246 */ /* 0x001fe40003800107 */
[----:B------:R-:W-:Y:S02]  /*5310*/  R2UR UR14, R5 ;  /* 0x00000000050e72ca */ /* 0x000fe400000e0000 */
[C---:B------:R-:W-:Y:S02]  /*5320*/  ISETP.GT.AND P2, PT, R11.reuse, RZ, PT ;  /* 0x000000ff0b00720c */ /* 0x040fe40003f44270 */
[C---:B------:R-:W-:Y:S02]  /*5330*/  ISETP.GT.AND P3, PT, R11.reuse, 0x1, PT ;  /* 0x000000010b00780c */ /* 0x040fe40003f64270 */
[----:B------:R-:W-:Y:S01]  /*5340*/  ISETP.GT.AND P4, PT, R11, 0x8, PT ;  /* 0x000000080b00780c */ /* 0x000fe20003f84270 */
[----:B------:R-:W-:Y:S02]  /*5350*/  WARPGROUP.DEPBAR.LE gsb0, 0x0 ;  /* 0x00008000000079c5 */ /* 0x000fe40000010000 */
[----:B------:R-:W-:-:S06]  /*5360*/  WARPGROUP.ARRIVE ;  /* 0x00000000000079c5 */ /* 0x000fcc0000000000 */
[----:B------:R-:W-:Y:S03]  /*5370*/  HGMMA.64x64x16.F32 R24, gdesc[UR24], R24, gsb0 ;  /* 0x00e00000181879f0 */ /* 0x000fe60008000818 */
[----:B------:R-:W-:Y:S02]  /*5380*/  WARPGROUP.DEPBAR.LE gsb0, 0x0 ;  /* 0x00008000000079c5 */ /* 0x000fe40000010000 */
[----:B------:R-:W-:Y:S02]  /*5390*/  FSEL R24, R24, -INF , P2 ;  /* 0xff80000018187808 */ /* 0x000fe40001000000 */
        /* <DEDUP_REMOVED lines=41> */
[----:B------:R-:W-:Y:S02]  /*5630*/  FMNMX.FTZ R12, R52, R11, !PT ;  /* 0x0000000b340c7209 */ /* 0x000fe40007810000 */
[----:B-1----:R-:W-:Y:S02]  /*5640*/  VIADDMNMX R11, R8, R10, R7, PT ;  /* 0x0000000a080b7246 */ /* 0x002fe40003800107 */
[----:B------:R-:W-:Y:S02]  /*5650*/  FMNMX.FTZ R12, R53, R12, !PT ;  /* 0x0000000c350c7209 */ /* 0x000fe40007810000 */
[----:B------:R-:W-:-:S02]  /*5660*/  ISETP.GT.AND P2, PT, R11, RZ, PT ;  /* 0x000000ff0b00720c */ /* 0x000fc40003f44270 */
[C---:B------:R-:W-:Y:S01]  /*5670*/  ISETP.GT.AND P3, PT, R11.reuse, 0x1, PT ;  /* 0x000000010b00780c */ /* 0x040fe20003f64270 */
[----:B------:R-:W0:Y:S01]  /*5680*/  SHFL.BFLY PT, R13, R12, 0x2, 0x1f ;  /* 0x0c401f000c0d7f89 */ /* 0x000e2200000e0000 */
[----:B------:R-:W-:Y:S02]  /*5690*/  ISETP.GT.AND P4, PT, R11, 0x8, PT ;  /* 0x000000080b00780c */ /* 0x000fe40003f84270 */
        /* <DEDUP_REMOVED lines=14> */
[----:B0-----:R-:W-:Y:S02]  /*5780*/  FMNMX.FTZ R10, R12, R13, !PT ;  /* 0x0000000d0c0a7209 */ /* 0x001fe40007810000 */
[----:B------:R-:W-:-:S02]  /*5790*/  ISETP.GT.AND P2, PT, R11, 0x19, PT ;  /* 0x000000190b00780c */ /* 0x000fc40003f44270 */
[----:B------:R-:W-:Y:S01]  /*57a0*/  FSEL R38, R38, -INF , P3 ;  /* 0xff80000026267808 */ /* 0x000fe20001800000 */
[----:B------:R-:W0:Y:S01]  /*57b0*/  SHFL.BFLY PT, R15, R10, 0x1, 0x1f ;  /* 0x0c201f000a0f7f89 */ /* 0x000e2200000e0000 */
[----:B------:R-:W-:Y:S02]  /*57c0*/  FMNMX.FTZ R13, R35, R8, !PT ;  /* 0x00000008230d7209 */ /* 0x000fe40007810000 */
[----:B------:R-:W-:Y:S02]  /*57d0*/  ISETP.GT.AND P3, PT, R11, 0x20, PT ;  /* 0x000000200b00780c */ /* 0x000fe40003f64270 */
[----:B------:R-:W-:Y:S02]  /*57e0*/  FSEL R39, R39, -INF , P2 ;  /* 0xff80000027277808 */ /* 0x000fe40001000000 */
[----:B------:R-:W-:Y:S02]  /*57f0*/  FMNMX.FTZ R8, R38, R13, !PT ;  /* 0x0000000d26087209 */ /* 0x000fe40007810000 */
[----:B------:R-:W-:-:S02]  /*5800*/  ISETP.GT.AND P2, PT, R11, 0x21, PT ;  /* 0x000000210b00780c */ /* 0x000fc40003f44270 */
[----:B------:R-:W-:Y:S02]  /*5810*/  FSEL R42, R42, -INF , P3 ;  /* 0xff8000002a2a7808 */ /* 0x000fe40001800000 */
        /* <DEDUP_REMOVED lines=16> */
[----:B0-----:R-:W-:-:S02]  /*5920*/  FMNMX.FTZ R7, R10, R15, !PT ;  /* 0x0000000f0a077209 */ /* 0x001fc40007810000 */
[----:B------:R-:W-:Y:S02]  /*5930*/  ISETP.GT.AND P3, PT, R11, 0x39, PT ;  /* 0x000000390b00780c */ /* 0x000fe40003f64270 */
[----:B------:R-:W-:Y:S01]  /*5940*/  FSEL R54, R54, -INF , P2 ;  /* 0xff80000036367808 */ /* 0x000fe20001000000 */
[----:B------:R-:W-:Y:S01]  /*5950*/  FMUL.FTZ R10, R7, UR6 ;  /* 0x00000006070a7c20 */ /* 0x000fe20008410000 */
[----:B------:R-:W-:Y:S02]  /*5960*/  FMNMX.FTZ R13, R51, R8, !PT ;  /* 0x00000008330d7209 */ /* 0x000fe40007810000 */
        /* <DEDUP_REMOVED lines=22> */
[----:B------:R-:W-:Y:S08]  /*5ad0*/  MUFU.EX2 R10, R10 ;  /* 0x0000000a000a7308 */ /* 0x000ff00000000800 */
[----:B------:R-:W1:Y:S01]  /*5ae0*/  MUFU.EX2 R11, R11 ;  /* 0x0000000b000b7308 */ /* 0x000e620000000800 */
[----:B0-----:R-:W-:-:S05]  /*5af0*/  FMNMX.FTZ R25, R8, R25, !PT ;  /* 0x0000001908197209 */ /* 0x001fca0007810000 */
[----:B------:R-:W0:Y:S02]  /*5b00*/  SHFL.BFLY PT, R8, R25, 0x1, 0x1f ;  /* 0x0c201f0019087f89 */ /* 0x000e2400000e0000 */
[----:B------:R-:W-:Y:S08]  /*5b10*/  MUFU.EX2 R12, R12 ;  /* 0x0000000c000c7308 */ /* 0x000ff00000000800 */
[----:B------:R-:W2:Y:S01]  /*5b20*/  MUFU.EX2 R13, R13 ;  /* 0x0000000d000d7308 */ /* 0x000ea20000000800 */
[----:B-1----:R-:W-:Y:S01]  /*5b30*/  F2FP.F16.F32.PACK_AB R152, R11, R10 ;  /* 0x0000000a0b98723e */ /* 0x002fe200000000ff */
[----:B------:R-:W-:-:S06]  /*5b40*/  FADD.FTZ R11, R10, R11 ;  /* 0x0000000b0a0b7221 */ /* 0x000fcc0000010000 */
[----:B------:R-:W-:Y:S01]  /*5b50*/  MUFU.EX2 R14, R14 ;  /* 0x0000000e000e7308 */ /* 0x000fe20000000800 */
[----:B0-----:R-:W-:-:S07]  /*5b60*/  FMNMX.FTZ R8, R25, R8, !PT ;  /* 0x0000000819087209 */ /* 0x001fce0007810000 */
[----:B------:R-:W0:Y:S01]  /*5b70*/  MUFU.EX2 R15, R15 ;  /* 0x0000000f000f7308 */ /* 0x000e220000000800 */
[C---:B--2---:R-:W-:Y:S01]  /*5b80*/  F2FP.F16.F32.PACK_AB R154, R13.reuse, R12 ;  /* 0x0000000c0d9a723e */ /* 0x044fe200000000ff */
[----:B------:R-:W-:Y:S01]  /*5b90*/  FADD.FTZ R12, R12, R11 ;  /* 0x0000000b0c0c7221 */ /* 0x000fe20000010000 */
[C---:B------:R-:W-:Y:S01]  /*5ba0*/  FMUL.FTZ R24, R8.reuse, UR6 ;  /* 0x0000000608187c20 */ /* 0x040fe20008410000 */
[----:B------:R-:W-:Y:S02]  /*5bb0*/  FSETP.NEU.FTZ.AND P2, PT, R8, -INF , PT ;  /* 0xff8000000800780b */ /* 0x000fe40003f5d000 */
[----:B------:R-:W-:Y:S02]  /*5bc0*/  FADD.FTZ R13, R13, R12 ;  /* 0x0000000c0d0d7221 */ /* 0x000fe40000010000 */
[----:B------:R-:W-:Y:S01]  /*5bd0*/  FSEL R25, R24, RZ, P2 ;  /* 0x000000ff18197208 */ /* 0x000fe20001000000 */
[----:B------:R-:W-:Y:S01]  /*5be0*/  MUFU.EX2 R20, R20 ;  /* 0x0000001400147308 */ /* 0x000fe20000000800 */
[----:B------:R-:W-:-:S03]  /*5bf0*/  ISETP.NE.AND P2, PT, R57, RZ, PT ;  /* 0x000000ff3900720c */ /* 0x000fc60003f45270 */
        /* <DEDUP_REMOVED lines=25> */
[----:B------:R-:W-:-:S07]  /*5d90*/  @!P2 PRMT R6, RZ, 0x654, R6 ;  /* 0x00000654ff06a816 */ /* 0x000fce0000000006 */
[----:B------:R-:W-:Y:S08]  /*5da0*/  MUFU.EX2 R179, R179 ;  /* 0x000000b300b37308 */ /* 0x000ff00000000800 */
[----:B------:R-:W2:Y:S01]  /*5db0*/  MUFU.EX2 R180, R180 ;  /* 0x000000b400b47308 */ /* 0x000ea20000000800 */
[----:B0-----:R-:W-:Y:S01]  /*5dc0*/  F2FP.F16.F32.PACK_AB R153, R178, R177 ;  /* 0x000000b1b299723e */ /* 0x001fe200000000ff */
[----:B------:R-:W-:-:S06]  /*5dd0*/  FADD.FTZ R178, R177, R178 ;  /* 0x000000b2b1b27221 */ /* 0x000fcc0000010000 */
[----:B------:R-:W0:Y:S08]  /*5de0*/  MUFU.EX2 R21, R21 ;  /* 0x0000001500157308 */ /* 0x000e300000000800 */
[----:B------:R-:W-:Y:S01]  /*5df0*/  MUFU.EX2 R181, R181 ;  /* 0x000000b500b57308 */ /* 0x000fe20000000800 */
[----:B--2---:R-:W-:Y:S01]  /*5e00*/  F2FP.F16.F32.PACK_AB R155, R180, R179 ;  /* 0x000000b3b49b723e */ /* 0x004fe200000000ff */
[----:B------:R-:W-:Y:S01]  /*5e10*/  BAR.SYNC.DEFER_BLOCKING 0xf, 0x100 ;  /* 0x03c4000000007b1d */ /* 0x000fe20000010000 */
[----:B------:R-:W-:-:S04]  /*5e20*/  FADD.FTZ R179, R179, R178 ;  /* 0x000000b2b3b37221 */ /* 0x000fc80000010000 */
        /* <DEDUP_REMOVED lines=8> */
[----:B------:R2:W-:Y:S01]  /*5eb0*/  STSM.16.M88.4 [R185+0x36400], R152 ;  /* 0x03640098b9007844 */ /* 0x0005e20000000200 */
[----:B------:R-:W-:-:S04]  /*5ec0*/  FADD.FTZ R181, R181, R180 ;  /* 0x000000b4b5b57221 */ /* 0x000fc80000010000 */
[----:B------:R-:W-:Y:S01]  /*5ed0*/  FADD.FTZ R182, R182, R181 ;  /* 0x000000b5b6b67221 */ /* 0x000fe20000010000 */
[----:B------:R-:W-:Y:S08]  /*5ee0*/  MUFU.EX2 R169, R169 ;  /* 0x000000a900a97308 */ /* 0x000ff00000000800 */
[----:B------:R-:W3:Y:S01]  /*5ef0*/  MUFU.EX2 R170, R170 ;  /* 0x000000aa00aa7308 */ /* 0x000ee20000000800 */
[----:B0-----:R-:W-:Y:S01]  /*5f00*/  F2FP.F16.F32.PACK_AB R159, R196, R183 ;  /* 0x000000b7c49f723e */ /* 0x001fe200000000ff */
[----:B------:R-:W-:-:S04]  /*5f10*/  FADD.FTZ R183, R183, R182 ;  /* 0x000000b6b7b77221 */ /* 0x000fc80000010000 */
[----:B------:R2:W-:Y:S01]  /*5f20*/  STSM.16.M88.4 [R189], R156 ;  /* 0x0000009cbd007844 */ /* 0x0005e20000000200 */
[----:B------:R-:W-:Y:S01]  /*5f30*/  FADD.FTZ R196, R196, R183 ;  /* 0x000000b7c4c47221 */ /* 0x000fe20000010000 */
[----:B------:R-:W-:Y:S08]  /*5f40*/  MUFU.EX2 R171, R171 ;  /* 0x000000ab00ab7308 */ /* 0x000ff00000000800 */
[----:B------:R-:W0:Y:S01]  /*5f50*/  MUFU.EX2 R172, R172 ;  /* 0x000000ac00ac7308 */ /* 0x000e220000000800 */
[----:B---3--:R-:W-:Y:S01]  /*5f60*/  F2FP.F16.F32.PACK_AB R160, R170, R169 ;  /* 0x000000a9aaa0723e */ /* 0x008fe200000000ff */
[----:B------:R-:W-:-:S04]  /*5f70*/  FADD.FTZ R169, R169, R20 ;  /* 0x00000014a9a97221 */ /* 0x000fc80000010000 */
[----:B------:R-:W-:Y:S02]  /*5f80*/  FADD.FTZ R170, R170, R169 ;  /* 0x000000a9aaaa7221 */ /* 0x000fe40000010000 */
[----:B------:R-:W-:Y:S08]  /*5f90*/  MUFU.EX2 R197, R197 ;  /* 0x000000c500c57308 */ /* 0x000ff00000000800 */
[----:B------:R-:W3:Y:S01]  /*5fa0*/  MUFU.EX2 R198, R198 ;  /* 0x000000c600c67308 */ /* 0x000ee20000000800 */
[----:B0-----:R-:W-:Y:S01]  /*5fb0*/  F2FP.F16.F32.PACK_AB R162, R172, R171 ;  /* 0x000000abaca2723e */ /* 0x001fe200000000ff */
[----:B------:R-:W-:-:S04]  /*5fc0*/  FADD.FTZ R171, R171, R170 ;  /* 0x000000aaabab7221 */ /* 0x000fc80000010000 */
[----:B------:R-:W-:Y:S02]  /*5fd0*/  FADD.FTZ R172, R172, R171 ;  /* 0x000000abacac7221 */ /* 0x000fe40000010000 */
        /* <DEDUP_REMOVED lines=9> */
[----:B------:R2:W-:Y:S01]  /*6070*/  STSM.16.M88.4 [R186], R160 ;  /* 0x000000a0ba007844 */ /* 0x0005e20000000200 */
[----:B------:R-:W-:Y:S01]  /*6080*/  FADD.FTZ R200, R200, R199 ;  /* 0x000000c7c8c87221 */ /* 0x000fe20000010000 */
[----:B------:R-:W0:Y:S08]  /*6090*/  MUFU.EX2 R175, R175 ;  /* 0x000000af00af7308 */ /* 0x000e300000000800 */
[----:B------:R-:W4:Y:S01]  /*60a0*/  MUFU.EX2 R176, R176 ;  /* 0x000000b000b07308 */ /* 0x000f220000000800 */
[----:B---3--:R-:W-:Y:S01]  /*60b0*/  F2FP.F16.F32.PACK_AB R164, R174, R173 ;  /* 0x000000adaea4723e */ /* 0x008fe200000000ff */
[----:B------:R-:W-:-:S04]  /*60c0*/  FADD.FTZ R173, R173, R172 ;  /* 0x000000acadad7221 */ /* 0x000fc80000010000 */
[----:B------:R-:W-:Y:S02]  /*60d0*/  FADD.FTZ R174, R174, R173 ;  /* 0x000000adaeae7221 */ /* 0x000fe40000010000 */
[----:B------:R-:W-:Y:S02]  /*60e0*/  MUFU.EX2 R201, R201 ;  /* 0x000000c900c97308 */ /* 0x000fe40000000800 */
[----:B0-----:R-:W-:-:S06]  /*60f0*/  FADD.FTZ R5, R175, R174 ;  /* 0x000000aeaf057221 */ /* 0x001fcc0000010000 */
[----:B------:R-:W0:Y:S01]  /*6100*/  MUFU.EX2 R202, R202 ;  /* 0x000000ca00ca7308 */ /* 0x000e220000000800 */
[C---:B----4-:R-:W-:Y:S01]  /*6110*/  F2FP.F16.F32.PACK_AB R166, R176.reuse, R175 ;  /* 0x000000afb0a6723e */ /* 0x050fe200000000ff */
[----:B------:R-:W-:-:S06]  /*6120*/  FADD.FTZ R5, R176, R5 ;  /* 0x00000005b0057221 */ /* 0x000fcc0000010000 */
[----:B------:R-:W-:Y:S08]  /*6130*/  MUFU.EX2 R203, R203 ;  /* 0x000000cb00cb7308 */ /* 0x000ff00000000800 */
[----:B------:R-:W3:Y:S01]  /*6140*/  MUFU.EX2 R204, R204 ;  /* 0x000000cc00cc7308 */ /* 0x000ee20000000800 */
[----:B0-----:R-:W-:Y:S01]  /*6150*/  F2FP.F16.F32.PACK_AB R165, R202, R201 ;  /* 0x000000c9caa5723e */ /* 0x001fe200000000ff */
[----:B------:R-:W-:-:S04]  /*6160*/  FADD.FTZ R201, R201, R200 ;  /* 0x000000c8c9c97221 */ /* 0x000fc80000010000 */
[----:B------:R-:W-:Y:S01]  /*6170*/  FADD.FTZ R202, R202, R201 ;  /* 0x000000c9caca7221 */ /* 0x000fe20000010000 */
[----:B---3--:R-:W-:-:S03]  /*6180*/  F2FP.F16.F32.PACK_AB R167, R204, R203 ;  /* 0x000000cbcca7723e */ /* 0x008fc600000000ff */
[----:B------:R-:W-:Y:S02]  /*6190*/  FADD.FTZ R203, R203, R202 ;  /* 0x000000cacbcb7221 */ /* 0x000fe40000010000 */
[----:B------:R2:W-:Y:S01]  /*61a0*/  STSM.16.M88.4 [R187], R164 ;  /* 0x000000a4bb007844 */ /* 0x0005e20000000200 */
[----:B-1----:R-:W-:-:S06]  /*61b0*/  WARPGROUP.ARRIVE ;  /* 0x00000000000079c5 */ /* 0x002fcc0000000000 */
[----:B------:R-:W-:Y:S01]  /*61c0*/  HGMMA.64x256x16.F32 R24, R152, gdesc[UR8].tnspB, RZ, !UPT, gsb0 ;  /* 0x43e0000898187df0 */ /* 0x000fe2000c0008ff */
[----:B------:R-:W-:Y:S01]  /*61d0*/  R2UR UR10, R206 ;  /* 0x00000000ce0a72ca */ /* 0x000fe200000e0000 */
[----:B------:R-:W-:Y:S01]  /*61e0*/  UMOV UR11, 0x40000040 ;  /* 0x40000040000b7882 */ /* 0x000fe20000000000 */
[C---:B------:R-:W-:Y:S02]  /*61f0*/  VIADD R206, R205.reuse, 0x100 ;  /* 0x00000100cdce7836 */ /* 0x040fe40000000000 */
[----:B------:R-:W-:Y:S01]  /*6200*/  VIADD R205, R205, 0x180 ;  /* 0x00000180cdcd7836 */ /* 0x000fe20000000000 */
[----:B------:R-:W-:Y:S02]  /*6210*/  WARPGROUP.DEPBAR.LE gsb0, 0x0 ;  /* 0x00008000000079c5 */ /* 0x000fe40000010000 */
[----:B------:R-:W-:-:S15]  /*6220*/  WARPGROUP.ARRIVE ;  /* 0x00000000000079c5 */ /* 0x000fde0000000000 */
[----:B------:R-:W-:-:S05]  /*6230*/  NOP ;  /* 0x0000000000007918 */ /* 0x000fca0000000000 */
[----:B------:R-:W-:Y:S01]  /*6240*/  HGMMA.64x256x16.F32 R24, R156, gdesc[UR8].tnspB, R24, gsb0 ;  /* 0x43e000089c187df0 */ /* 0x000fe20008000818 */
[----:B------:R-:W-:Y:S01]  /*6250*/  R2UR UR10, R206 ;  /* 0x00000000ce0a72ca */ /* 0x000fe200000e0000 */
[----:B------:R-:W-:Y:S01]  /*6260*/  UMOV UR11, 0x40000040 ;  /* 0x40000040000b7882 */ /* 0x000fe20000000000 */
[----:B------:R-:W-:Y:S02]  /*6270*/  WARPGROUP.DEPBAR.LE gsb0, 0x0 ;  /* 0x00008000000079c5 */ /* 0x000fe40000010000 */
[----:B------:R-:W-:-:S15]  /*6280*/  WARPGROUP.ARRIVE ;  /* 0x00000000000079c5 */ /* 0x000fde0000000000 */
[----:B------:R-:W-:-:S08]  /*6290*/  NOP ;  /* 0x0000000000007918 */ /* 0x000fd00000000000 */
[----:B------:R-:W-:Y:S01]  /*62a0*/  HGMMA.64x256x16.F32 R24, R160, gdesc[UR8].tnspB, R24, gsb0 ;  /* 0x43e00008a0187df0 */ /* 0x000fe20008000818 */
[----:B------:R-:W-:Y:S01]  /*62b0*/  R2UR UR10, R205 ;  /* 0x00000000cd0a72ca */ /* 0x000fe200000e0000 */
[----:B------:R-:W-:Y:S01]  /*62c0*/  UMOV UR11, 0x40000040 ;  /* 0x40000040000b7882 */ /* 0x000fe20000000000 */
        /* <DEDUP_REMOVED lines=25> */
[----:B0-----:R-:W-:Y:S01]  /*6460*/  FADD.FTZ R6, R204, R203 ;  /* 0x000000cbcc067221 */ /* 0x001fe20000010000 */
[----:B--2---:R-:W-:Y:S06]  /*6470*/  @!P3 BRA `(.L_x_7445) ;  /* 0x000000300098b947 */ /* 0x004fec0003800000 */
[----:B------:R-:W-:Y:S01]  /*6480*/  IMAD.MOV.U32 R10, RZ, RZ, R8 ;  /* 0x000000ffff0a7224 */ /* 0x000fe200078e0008 */
[----:B------:R-:W-:Y:S01]  /*6490*/  ULDC UR7, c[0x0][0x288] ;  /* 0x0000a20000077ab9 */ /* 0x000fe20000000800 */
[----:B------:R-:W-:Y:S01]  /*64a0*/  IMAD.MOV.U32 R11, RZ, RZ, R7 ;  /* 0x000000ffff0b7224 */ /* 0x000fe200078e0007 */
[----:B------:R-:W-:Y:S01]  /*64b0*/  ULDC UR28, c[0x0][0x2f0] ;  /* 0x0000bc00001c7ab9 */ /* 0x000fe20000000800 */
[----:B------:R-:W-:Y:S01]  /*64c0*/  IMAD.MOV.U32 R13, RZ, RZ, R2 ;  /* 0x000000ffff0d7224 */ /* 0x000fe200078e0002 */
[----:B------:R-:W-:-:S06]  /*64d0*/  ULDC UR6, c[0x0][0xa80] ;  /* 0x0002a00000067ab9 */ /* 0x000fcc0000000800 */
.L_x_7454:
[----:B------:R-:W-:-:S05]  /*64e0*/  VIADD R2, R13, 0x1 ;  /* 0x000000010d027836 */ /* 0x000fca0000000000 */
[----:B------:R-:W-:-:S04]  /*64f0*/  ISETP.NE.AND P3, PT, R2, 0x2, PT ;  /* 0x000000020200780c */ /* 0x000fc80003f65270 */
[----:B------:R-:W-:Y:S02]  /*6500*/  SEL R7, RZ, 0x1, P3 ;  /* 0x00000001ff077807 */ /* 0x000fe40001800000 */
[----:B------:R-:W-:Y:S02]  /*6510*/  SEL R2, R2, RZ, P3 ;  /* 0x000000ff02027207 */ /* 0x000fe40001800000 */
[----:B------:R-:W-:Y:S01]  /*6520*/  LOP3.LUT R16, R16, R7, RZ, 0x3c, !PT ;  /* 0x0000000710107212 */ /* 0x000fe200078e3cff */
[----:B0-----:R-:W-:Y:S06]  /*6530*/  @!P0 BRA `(.L_x_7446) ;  /* 0x0000000000048947 */ /* 0x001fec0003800000 */
[----:B------:R-:W-:Y:S01]  /*6540*/  BPT.TRAP 0x1 ;  /* 0x000000040000795c */ /* 0x000fe20000300000 */
.L_x_7446:
[----:B------:R-:W-:Y:S01]  /*6550*/  IMAD R9, R2, 0x8, R17 ;  /* 0x0000000802097824 */ /* 0x000fe200078e0211 */
[----:B------:R-:W-:-:S04]  /*6560*/  SHF.L.U32 R8, R16, 0x1f, RZ ;  /* 0x0000001f10087819 */ /* 0x000fc800000006ff */
[----:B------:R0:W1:Y:S01]  /*6570*/  SYNCS.PHASECHK.TRANS64.TRYWAIT P3, [R9+URZ+0x38830], R8 ;  /* 0x03883008090075a7 */ /* 0x000062000806017f */
[----:B------:R-:W-:Y:S05]  /*6580*/  @!P0 BRA `(.L_x_7447) ;  /* 0x0000000000048947 */ /* 0x000fea0003800000 */
[----:B------:R-:W-:Y:S01]  /*6590*/  BPT.TRAP 0x1 ;  /* 0x000000040000795c */ /* 0x000fe20000300000 */
.L_x_7447:
[----:B------:R-:W-:Y:S01]  /*65a0*/  IMAD R7, R2, 0x200, R0 ;  /* 0x0000020002077824 */ /* 0x000fe200078e0200 */
[----:B-1----:R-:W-:Y:S06]  /*65b0*/  @P3 BRA `(.L_x_7448) ;  /* 0x0000000000083947 */ /* 0x002fec0003800000 */
[----:B------:R-:W1:Y:S02]  /*65c0*/  SYNCS.PHASECHK.TRANS64.TRYWAIT P3, [R9+URZ+0x38830], R8 ;  /* 0x03883008090075a7 */ /* 0x000e64000806017f */
[----:B-1----:R-:W-:Y:S05]  /*65d0*/  @!P3 BRA `(.L_x_7449) ;  /* 0x000000f8008cb947 */ /* 0x002fea0003800000 */
.L_x_7448:
[----:B------:R-:W-:Y:S01]  /*65e0*/  R2UR UR26, R7 ;  /* 0x00000000071a72ca */ /* 0x000fe200000e0000 */
[----:B------:R-:W-:Y:S01]  /*65f0*/  WARPGROUP.ARRIVE ;  /* 0x00000000000079c5 */ /* 0x000fe20000000000 */
[----:B------:R-:W-:Y:S01]  /*6600*/  UMOV UR24, UR4 ;  /* 0x0000000400187c82 */ /* 0x000fe20008000000 */
[----:B------:R-:W-:Y:S01]  /*6610*/  UMOV UR25, UR5 ;  /* 0x0000000500197c82 */ /* 0x000fe20008000000 */
[----:B------:R-:W-:Y:S01]  /*6620*/  UMOV UR27, 0x40000040 ;  /* 0x40000040001b7882 */ /* 0x000fe20000000000 */
[----:B------:R-:W-:Y:S01]  /*6630*/  UMOV UR11, 0x40000040 ;  /* 0x40000040000b7882 */ /* 0x000fe20000000000 */
[----:B------:R-:W-:Y:S01]  /*6640*/  UMOV UR15, 0x40000040 ;  /* 0x40000040000f7882 */ /* 0x000fe20000000000 */
[----:B------:R-:W-:-:S06]  /*6650*/  UMOV UR19, 0x40000040 ;  /* 0x4000004000137882 */ /* 0x000fcc0000000000 */
[----:B------:R-:W-:Y:S01]  /*6660*/  HGMMA.64x64x16.F32 R152, gdesc[UR24], RZ, !UPT, gsb0 ;  /* 0x00e00000189879f0 */ /* 0x000fe2000c0008ff */
[----:B------:R-:W-:Y:S02]  /*6670*/  UIADD3 UR10, UR26, 0x2, URZ ;  /* 0x000000021a0a7890 */ /* 0x000fe4000fffe03f */
[----:B------:R-:W-:Y:S02]  /*6680*/  UIADD3 UR14, UR26, 0x4, URZ ;  /* 0x000000041a0e7890 */ /* 0x000fe4000fffe03f */
[----:B------:R-:W-:Y:S01]  /*6690*/  UIADD3 UR18, UR26, 0x6, URZ ;  /* 0x000000061a127890 */ /* 0x000fe2000fffe03f */
        /* <DEDUP_REMOVED lines=12> */
.L_x_7450:
[----:B------:R2:W3:Y:S01]  /*6760*/  SYNCS.PHASECHK.TRANS64.TRYWAIT P3, [R9+URZ+0x38850], R8 ;  /* 0x03885008090075a7 */ /* 0x0004e2000806017f */
[----:B------:R-:W-:Y:S05]  /*6770*/  @!P0 BRA `(.L_x_7451) ;  /* 0x0000000000048947 */ /* 0x000fea0003800000 */
[----:B------:R-:W-:Y:S01]  /*6780*/  BPT.TRAP 0x1 ;  /* 0x000000040000795c */ /* 0x000fe20000300000 */
.L_x_7451:
[----:B---3--:R-:W-:Y:S05]  /*6790*/  @P3 BRA `(.L_x_7452) ;  /* 0x0000000000083947 */ /* 0x008fea0003800000 */
[----:B------:R-:W3:Y:S02]  /*67a0*/  SYNCS.PHASECHK.TRANS64.TRYWAIT P3, [R9+URZ+0x38850], R8 ;  /* 0x03885008090075a7 */ /* 0x000ee4000806017f */
[----:B---3--:R-:W-:Y:S05]  /*67b0*/  @!P3 BRA `(.L_x_7453) ;  /* 0x000000f80028b947 */ /* 0x008fea0003800000 */
.L_x_7452:
[----:B------:R-:W-:Y:S01]  /*67c0*/  IMAD R7, R2, 0x1000, R3 ;  /* 0x0000100002077824 */ /* 0x000fe200078e0203 */
[----:B------:R-:W-:Y:S01]  /*67d0*/  WARPGROUP.ARRIVE ;  /* 0x00000000000079c5 */ /* 0x000fe20000000000 */
[----:B------:R-:W-:Y:S01]  /*67e0*/  UMOV UR23, 0x40000040 ;  /* 0x4000004000177882 */ /* 0x000fe20000000000 */
[----:B------:R-:W-:Y:S01]  /*67f0*/  VIADD R12, R4, 0x2 ;  /* 0x00000002040c7836 */ /* 0x000fe20000000000 */
[----:B------:R-:W-:Y:S01]  /*6800*/  UMOV UR25, 0x40000040 ;  /* 0x4000004000197882 */ /* 0x000fe20000000000 */
[C---:B------:R-:W-:Y:S01]  /*6810*/  R2UR UR22, R7.reuse ;  /* 0x00000000071672ca */ /* 0x040fe200000e0000 */
[C---:B0123--:R-:W-:Y:S01]  /*6820*/  VIADD R8, R7.reuse, 0x2 ;  /* 0x0000000207087836 */ /* 0x04ffe20000000000 */
[----:B------:R-:W-:Y:S01]  /*6830*/  UMOV UR27, 0x40000040 ;  /* 0x40000040001b7882 */ /* 0x000fe20000000000 */
[----:B------:R-:W-:Y:S01]  /*6840*/  R2UR UR24, R12 ;  /* 0x000000000c1872ca */ /* 0x000fe200000e0000 */
[----:B------:R-:W-:Y:S01]  /*6850*/  VIADD R12, R4, 0x4 ;  /* 0x00000004040c7836 */ /* 0x000fe20000000000 */
[----:B------:R-:W0:Y:S01]  /*6860*/  S2R R14, SR_TID.X ;  /* 0x00000000000e7919 */ /* 0x000e220000002100 */
[----:B------:R-:W-:Y:S01]  /*6870*/  R2UR UR26, R8 ;  /* 0x00000000081a72ca */ /* 0x000fe200000e0000 */
[C---:B------:R-:W-:Y:S01]  /*6880*/  VIADD R8, R7.reuse, 0x4 ;  /* 0x0000000407087836 */ /* 0x040fe20000000000 */
[----:B------:R-:W-:Y:S01]  /*6890*/  @UP1 ULDC UR10, c[0x0][0x44c] ;  /* 0x00011300000a1ab9 */ /* 0x000fe20000000800 */
[----:B------:R-:W-:Y:S01]  /*68a0*/  VIADD R21, R4, 0x800 ;  /* 0x0000080004157836 */ /* 0x000fe20000000000 */
[----:B------:R-:W-:Y:S01]  /*68b0*/  UMOV UR11, 0x40000040 ;  /* 0x40000040000b7882 */ /* 0x000fe20000000000 */
[----:B------:R-:W-:Y:S01]  /*68c0*/  VIADD R15, R7, 0x800 ;  /* 0x00000800070f7836 */ /* 0x000fe20000000000 */
[----:B------:R-:W-:Y:S01]  /*68d0*/  UISETP.GT.AND UP0, UPT, UR30, UR29, UPT ;  /* 0x0000001d1e00728c */ /* 0x000fe2000bf04270 */
[----:B------:R-:W-:Y:S01]  /*68e0*/  HGMMA.64x64x16.F32 R152, gdesc[UR20], R152, gsb0 ;  /* 0x00e00000149879f0 */ /* 0x000fe20008000898 */
[----:B------:R-:W-:Y:S01]  /*68f0*/  IMAD R208, R2, 0x1000, R19 ;  /* 0x0000100002d07824 */ /* 0x000fe200078e0213 */
[----:B0-----:R-:W-:Y:S01]  /*6900*/  SHF.R.U32.HI R14, RZ, 0x7, R14 ;  /* 0x00000007ff0e7819 */ /* 0x001fe2000001160e */
[----:B------:R-:W-:-:S02]  /*6910*/  WARPGROUP.DEPBAR.LE gsb0, 0x0 ;  /* 0x00008000000079c5 */ /* 0x000fc40000010000 */
        /* <DEDUP_REMOVED lines=123> */
[----:B------:R-:W0:Y:S02]  /*70d0*/  SHFL.IDX PT, R8, R14, RZ, 0x1f ;  /* 0x00001fff0e087589 */ /* 0x000e2400000e0000 */
[----:B0-----:R-:W-:-:S04]  /*70e0*/  ISETP.GT.AND P3, PT, R8, 0x7f, PT ;  /* 0x0000007f0800780c */ /* 0x001fc80003f64270 */
[----:B------:R-:W-:-:S05]  /*70f0*/  SEL R12, RZ, 0x2, !P3 ;  /* 0x00000002ff0c7807 */ /* 0x000fca0005800000 */
[----:B------:R-:W-:Y:S02]  /*7100*/  IMAD.IADD R8, R21, 0x1, R12 ;  /* 0x0000000115087824 */ /* 0x000fe400078e020c */
        /* <DEDUP_REMOVED lines=21> */
[----:B------:R-:W-:Y:S01]  /*7260*/  IMAD.IADD R20, R21, 0x1, R8 ;  /* 0x0000000115147824 */ /* 0x000fe200078e0208 */
[----:B------:R-:W-:Y:S02]  /*7270*/  WARPGROUP.DEPBAR.LE gsb0, 0x0 ;  /* 0x00008000000079c5 */ /* 0x000fe40000010000 */
[----:B------:R-:W-:-:S08]  /*7280*/  WARPGROUP.ARRIVE ;  /* 0x00000000000079c5 */ /* 0x000fd00000000000 */
        /* <DEDUP_REMOVED lines=22> */
[----:B------:R-:W-:Y:S02]  /*73f0*/  IMAD.IADD R20, R21, 0x1, R12 ;  /* 0x0000000115147824 */ /* 0x000fe400078e020c */
        /* <DEDUP_REMOVED lines=8> */
[----:B------:R-:W-:Y:S02]  /*7480*/  IMAD.IADD R20, R21, 0x1, R14 ;  /* 0x0000000115147824 */ /* 0x000fe400078e020e */
[--C-:B------:R-:W-:Y:S02]  /*7490*/  IMAD.IADD R196, R14, 0x1, R15.reuse ;  /* 0x000000010ec47824 */ /* 0x100fe400078e020f */
        /* <DEDUP_REMOVED lines=119> */
[----:B------:R-:W-:-:S04]  /*7c10*/  VIADD R12, R190, UR41 ;  /* 0x00000029be0c7c36 */ /* 0x000fc80008000000 */
[----:B------:R-:W-:Y:S01]  /*7c20*/  @P1 IMAD.HI.U32 R7, R12, UR10, RZ ;  /* 0x0000000a0c071c27 */ /* 0x000fe2000f8e00ff */
[----:B------:R-:W-:-:S04]  /*7c30*/  @UP1 ULDC UR10, c[0x0][0x450] ;  /* 0x00011400000a1ab9 */ /* 0x000fc80000000800 */
[----:B------:R-:W-:Y:S01]  /*7c40*/  @P1 SHF.R.U32.HI R12, RZ, UR10, R7 ;  /* 0x0000000aff0c1c19 */ /* 0x000fe20008011607 */
[----:B------:R-:W-:Y:S02]  /*7c50*/  UMOV UR10, 0xffffffc0 ;  /* 0xffffffc0000a7882 */ /* 0x000fe40000000000 */
[----:B------:R-:W-:Y:S02]  /*7c60*/  UIMAD UR10, UR30, UR10, 0x1 ;  /* 0x000000011e0a74a4 */ /* 0x000fe4000f8e020a */
[----:B------:R-:W0:Y:S01]  /*7c70*/  SHFL.IDX PT, R8, R12, RZ, 0x1c1f ;  /* 0x001c1fff0c087589 */ /* 0x000e2200000e0000 */
[----:B------:R-:W-:-:S03]  /*7c80*/  UIADD3 UR30, UR30, -0x1, URZ ;  /* 0xffffffff1e1e7890 */ /* 0x000fc6000fffe03f */
[----:B------:R-:W-:Y:S02]  /*7c90*/  IADD3 R7, -R18, UR10, RZ ;  /* 0x0000000a12077c10 */ /* 0x000fe4000fffe1ff */
[----:B------:R-:W-:-:S03]  /*7ca0*/  R2UR UR10, R208 ;  /* 0x00000000d00a72ca */ /* 0x000fc600000e0000 */
[----:B------:R-:W-:-:S05]  /*7cb0*/  IMAD R7, R188, UR28, R7 ;  /* 0x0000001cbc077c24 */ /* 0x000fca000f8e0207 */
[----:B0-----:R-:W-:-:S04]  /*7cc0*/  IADD3 R14, R8, -UR7, R7 ;  /* 0x80000007080e7c10 */ /* 0x001fc8000fffe007 */
[C---:B------:R-:W-:Y:S02]  /*7cd0*/  ISETP.GT.AND P3, PT, R14.reuse, RZ, PT ;  /* 0x000000ff0e00720c */ /* 0x040fe40003f64270 */
[----:B------:R-:W-:Y:S01]  /*7ce0*/  ISETP.GT.AND P4, PT, R14, 0x1, PT ;  /* 0x000000010e00780c */ /* 0x000fe20003f84270 */
        /* <DEDUP_REMOVED lines=45> */
[----:B------:R-:W-:Y:S01]  /*7fc0*/  FSEL R180, R180, -INF , P3 ;  /* 0xff800000b4b47808 */ /* 0x000fe20001800000 */
[----:B------:R-:W0:Y:S01]  /*7fd0*/  SHFL.IDX PT, R14, R12, 0x1, 0x1c1f ;  /* 0x003c1f000c0e7f89 */ /* 0x000e2200000e0000 */
[----:B------:R-:W-:Y:S02]  /*7fe0*/  FMNMX.FTZ R15, R177, R20, !PT ;  /* 0x00000014b10f7209 */ /* 0x000fe40007810000 */
[----:B------:R-:W-:Y:S02]  /*7ff0*/  FSEL R181, R181, -INF , P4 ;  /* 0xff800000b5b57808 */ /* 0x000fe40002000000 */
[----:B------:R-:W-:-:S04]  /*8000*/  FMNMX.FTZ R20, R180, R15, !PT ;  /* 0x0000000fb4147209 */ /* 0x000fc80007810000 */
[----:B------:R-:W-:-:S05]  /*8010*/  FMNMX.FTZ R20, R181, R20, !PT ;  /* 0x00000014b5147209 */ /* 0x000fca0007810000 */
[----:B------:R-:W1:Y:S01]  /*8020*/  SHFL.BFLY PT, R15, R20, 0x2, 0x1f ;  /* 0x0c401f00140f7f89 */ /* 0x000e6200000e0000 */
[----:B0-----:R-:W-:-:S04]  /*8030*/  IADD3 R14, R14, -UR7, R7 ;  /* 0x800000070e0e7c10 */ /* 0x001fc8000fffe007 */
[C---:B------:R-:W-:Y:S02]  /*8040*/  ISETP.GT.AND P3, PT, R14.reuse, RZ, PT ;  /* 0x000000ff0e00720c */ /* 0x040fe40003f64270 */
[C---:B------:R-:W-:Y:S02]  /*8050*/  ISETP.GT.AND P4, PT, R14.reuse, 0x1, PT ;  /* 0x000000010e00780c */ /* 0x040fe40003f84270 */
[C---:B------:R-:W-:Y:S02]  /*8060*/  ISETP.GT.AND P5, PT, R14.reuse, 0x28, PT ;  /* 0x000000280e00780c */ /* 0x040fe40003fa4270 */
[----:B------:R-:W-:Y:S02]  /*8070*/  FSEL R155, R155, -INF , P4 ;  /* 0xff8000009b9b7808 */ /* 0x000fe40002000000 */
[----:B------:R-:W-:Y:S02]  /*8080*/  ISETP.GT.AND P4, PT, R14, 0x9, PT ;  /* 0x000000090e00780c */ /* 0x000fe40003f84270 */
[----:B-1----:R-:W-:-:S02]  /*8090*/  FMNMX.FTZ R152, R20, R15, !PT ;  /* 0x0000000f14987209 */ /* 0x002fc40007810000 */
[----:B------:R-:W-:Y:S02]  /*80a0*/  FSEL R15, R154, -INF , P3 ;  /* 0xff8000009a0f7808 */ /* 0x000fe40001800000 */
[----:B------:R-:W-:Y:S01]  /*80b0*/  ISETP.GT.AND P3, PT, R14, 0x8, PT ;  /* 0x000000080e00780c */ /* 0x000fe20003f64270 */
[----:B------:R-:W0:Y:S01]  /*80c0*/  SHFL.BFLY PT, R197, R152, 0x1, 0x1f ;  /* 0x0c201f0098c57f89 */ /* 0x000e2200000e0000 */
[----:B------:R-:W-:Y:S02]  /*80d0*/  FMNMX.FTZ R12, R15, R10, !PT ;  /* 0x0000000a0f0c7209 */ /* 0x000fe40007810000 */
        /* <DEDUP_REMOVED lines=17> */
[----:B0-----:R-:W-:Y:S02]  /*81f0*/  FMNMX.FTZ R7, R152, R197, !PT ;  /* 0x000000c598077209 */ /* 0x001fe40007810000 */
[----:B------:R-:W-:Y:S02]  /*8200*/  ISETP.GT.AND P4, PT, R14, 0x21, PT ;  /* 0x000000210e00780c */ /* 0x000fe40003f84270 */
[----:B------:R-:W-:Y:S01]  /*8210*/  FSEL R152, R170, -INF , P3 ;  /* 0xff800000aa987808 */ /* 0x000fe20001800000 */
[----:B------:R-:W-:Y:S01]  /*8220*/  FMUL.FTZ R198, R7, UR6 ;  /* 0x0000000607c67c20 */ /* 0x000fe20008410000 */
[----:B------:R-:W-:-:S02]  /*8230*/  FMNMX.FTZ R21, R167, R12, !PT ;  /* 0x0000000ca7157209 */ /* 0x000fc40007810000 */
[----:B------:R-:W-:Y:S02]  /*8240*/  FSEL R154, R171, -INF , P4 ;  /* 0xff800000ab9a7808 */ /* 0x000fe40002000000 */
[----:B------:R-:W-:Y:S02]  /*8250*/  FMNMX.FTZ R21, R152, R21, !PT ;  /* 0x0000001598157209 */ /* 0x000fe40007810000 */
[----:B------:R-:W-:Y:S02]  /*8260*/  ISETP.GT.AND P3, PT, R14, 0x29, PT ;  /* 0x000000290e00780c */ /* 0x000fe40003f64270 */
[----:B------:R-:W-:Y:S02]  /*8270*/  FSEL R174, R174, -INF , P5 ;  /* 0xff800000aeae7808 */ /* 0x000fe40002800000 */
[----:B------:R-:W-:Y:S02]  /*8280*/  FMNMX.FTZ R21, R154, R21, !PT ;  /* 0x000000159a157209 */ /* 0x000fe40007810000 */
[----:B------:R-:W-:-:S02]  /*8290*/  FSETP.NEU.FTZ.AND P4, PT, R7, -INF , PT ;  /* 0xff8000000700780b */ /* 0x000fc40003f9d000 */
[----:B------:R-:W-:Y:S02]  /*82a0*/  ISETP.GT.AND P5, PT, R14, 0x30, PT ;  /* 0x000000300e00780c */ /* 0x000fe40003fa4270 */
[----:B------:R-:W-:Y:S02]  /*82b0*/  FSEL R196, R175, -INF , P3 ;  /* 0xff800000afc47808 */ /* 0x000fe40001800000 */
[----:B------:R-:W-:Y:S02]  /*82c0*/  FMNMX.FTZ R21, R174, R21, !PT ;  /* 0x00000015ae157209 */ /* 0x000fe40007810000 */
[----:B------:R-:W-:Y:S02]  /*82d0*/  FSEL R198, R198, RZ, P4 ;  /* 0x000000ffc6c67208 */ /* 0x000fe40002000000 */
[----:B------:R-:W-:Y:S02]  /*82e0*/  ISETP.GT.AND P3, PT, R14, 0x31, PT ;  /* 0x000000310e00780c */ /* 0x000fe40003f64270 */
[----:B------:R-:W-:Y:S01]  /*82f0*/  FSEL R178, R178, -INF , P5 ;  /* 0xff800000b2b27808 */ /* 0x000fe20002800000 */
[--C-:B------:R-:W-:Y:S01]  /*8300*/  FFMA.FTZ R12, R8, UR6, -R198.reuse ;  /* 0x00000006080c7c23 */ /* 0x100fe200080108c6 */
[----:B------:R-:W-:Y:S01]  /*8310*/  FMNMX.FTZ R21, R196, R21, !PT ;  /* 0x00000015c4157209 */ /* 0x000fe20007810000 */
[--C-:B------:R-:W-:Y:S01]  /*8320*/  FFMA.FTZ R171, R157, UR6, -R198.reuse ;  /* 0x000000069dab7c23 */ /* 0x100fe200080108c6 */
[----:B------:R-:W-:Y:S01]  /*8330*/  ISETP.GT.AND P5, PT, R14, 0x38, PT ;  /* 0x000000380e00780c */ /* 0x000fe20003fa4270 */
[--C-:B------:R-:W-:Y:S01]  /*8340*/  FFMA.FTZ R20, R160, UR6, -R198.reuse ;  /* 0x00000006a0147c23 */ /* 0x100fe200080108c6 */
        /* <DEDUP_REMOVED lines=10> */
[----:B------:R-:W-:Y:S01]  /*83f0*/  FSEL R183, R183, -INF , P3 ;  /* 0xff800000b7b77808 */ /* 0x000fe20001800000 */
        /* <DEDUP_REMOVED lines=9> */
[----:B------:R-:W-:Y:S01]  /*8490*/  FFMA.FTZ R181, R181, UR6, -R198 ;  /* 0x00000006b5b57c23 */ /* 0x000fe200080108c6 */
[----:B------:R-:W0:Y:S01]  /*84a0*/  SHFL.BFLY PT, R153, R8, 0x2, 0x1f ;  /* 0x0c401f0008997f89 */ /* 0x000e2200000e0000 */
[----:B------:R-:W-:Y:S01]  /*84b0*/  IMAD.MOV R157, RZ, RZ, -R184 ;  /* 0x000000ffff9d7224 */ /* 0x000fe200078e0ab8 */
[----:B------:R-:W-:Y:S08]  /*84c0*/  MUFU.EX2 R12, R12 ;  /* 0x0000000c000c7308 */ /* 0x000ff00000000800 */
[----:B------:R-:W-:Y:S08]  /*84d0*/  MUFU.EX2 R21, R21 ;  /* 0x0000001500157308 */ /* 0x000ff00000000800 */
[----:B------:R-:W-:Y:S01]  /*84e0*/  MUFU.EX2 R14, R14 ;  /* 0x0000000e000e7308 */ /* 0x000fe20000000800 */
[----:B0-----:R-:W-:-:S07]  /*84f0*/  FMNMX.FTZ R153, R8, R153, !PT ;  /* 0x0000009908997209 */ /* 0x001fce0007810000 */
[----:B------:R-:W-:Y:S01]  /*8500*/  MUFU.EX2 R171, R171 ;  /* 0x000000ab00ab7308 */ /* 0x000fe20000000800 */
[----:B------:R-:W0:Y:S07]  /*8510*/  SHFL.BFLY PT, R8, R153, 0x1, 0x1f ;  /* 0x0c201f0099087f89 */ /* 0x000e2e00000e0000 */
[----:B------:R-:W-:Y:S08]  /*8520*/  MUFU.EX2 R20, R20 ;  /* 0x0000001400147308 */ /* 0x000ff00000000800 */
[----:B------:R-:W1:Y:S08]  /*8530*/  MUFU.EX2 R175, R175 ;  /* 0x000000af00af7308 */ /* 0x000e700000000800 */
[----:B------:R-:W-:Y:S01]  /*8540*/  MUFU.EX2 R170, R170 ;  /* 0x000000aa00aa7308 */ /* 0x000fe20000000800 */
[----:B0-----:R-:W-:-:S04]  /*8550*/  FMNMX.FTZ R8, R153, R8, !PT ;  /* 0x0000000899087209 */ /* 0x001fc80007810000 */
[C---:B------:R-:W-:Y:S01]  /*8560*/  FSETP.NEU.FTZ.AND P3, PT, R8.reuse, -INF , PT ;  /* 0xff8000000800780b */ /* 0x040fe20003f7d000 */
[----:B------:R-:W-:Y:S02]  /*8570*/  FMUL.FTZ R153, R8, UR6 ;  /* 0x0000000608997c20 */ /* 0x000fe40008410000 */
[----:B------:R-:W0:Y:S01]  /*8580*/  MUFU.EX2 R179, R179 ;  /* 0x000000b300b37308 */ /* 0x000e220000000800 */
[----:B-1----:R-:W-:Y:S02]  /*8590*/  F2FP.F16.F32.PACK_AB R156, R175, R20 ;  /* 0x00000014af9c723e */ /* 0x002fe400000000ff */
[----:B------:R-:W-:-:S05]  /*85a0*/  FSEL R153, R153, RZ, P3 ;  /* 0x000000ff99997208 */ /* 0x000fca0001800000 */
[----:B------:R-:W-:Y:S01]  /*85b0*/  MUFU.EX2 R168, R168 ;  /* 0x000000a800a87308 */ /* 0x000fe20000000800 */
[--C-:B------:R-:W-:Y:S01]  /*85c0*/  FFMA.FTZ R205, R152, UR6, -R153.reuse ;  /* 0x0000000698cd7c23 */ /* 0x100fe20008010899 */
[----:B------:R-:W-:Y:S01]  /*85d0*/  FSEL R152, R7, RZ, P4 ;  /* 0x000000ff07987208 */ /* 0x000fe20002000000 */
[--C-:B------:R-:W-:Y:S01]  /*85e0*/  FFMA.FTZ R198, R155, UR6, -R153.reuse ;  /* 0x000000069bc67c23 */ /* 0x100fe20008010899 */
[----:B------:R-:W-:Y:S01]  /*85f0*/  FSEL R155, R8, RZ, P3 ;  /* 0x000000ff089b7208 */ /* 0x000fe20001800000 */
[----:B------:R-:W-:Y:S01]  /*8600*/  FFMA.FTZ R207, R196, UR6, -R153 ;  /* 0x00000006c4cf7c23 */ /* 0x000fe20008010899 */
[----:B------:R-:W-:Y:S01]  /*8610*/  ISETP.NE.AND P3, PT, R18, R157, PT ;  /* 0x0000009d1200720c */ /* 0x000fe20003f65270 */
[----:B------:R-:W-:Y:S01]  /*8620*/  FADD.FTZ R152, -R152, R11 ;  /* 0x0000000b98987221 */ /* 0x000fe20000010100 */
[--C-:B------:R-:W-:Y:S01]  /*8630*/  FFMA.FTZ R206, R154, UR6, -R153.reuse ;  /* 0x000000069ace7c23 */ /* 0x100fe20008010899 */
[----:B------:R-:W-:Y:S01]  /*8640*/  FADD.FTZ R155, -R155, R10 ;  /* 0x0000000a9b9b7221 */ /* 0x000fe20000010100 */
[----:B------:R-:W-:Y:S01]  /*8650*/  FFMA.FTZ R178, R178, UR6, -R153 ;  /* 0x00000006b2b27c23 */ /* 0x000fe20008010899 */
[----:B------:R-:W-:Y:S01]  /*8660*/  FMUL.FTZ R209, R152, UR6 ;  /* 0x0000000698d17c20 */ /* 0x000fe20008410000 */
[----:B------:R-:W-:-:S02]  /*8670*/  @!P2 VIADD R152, R9, 0x38840 ;  /* 0x000388400998a836 */ /* 0x000fc40000000000 */
[----:B------:R-:W-:Y:S01]  /*8680*/  FMUL.FTZ R155, R155, UR6 ;  /* 0x000000069b9b7c20 */ /* 0x000fe20008410000 */
[--C-:B------:R-:W-:Y:S01]  /*8690*/  FFMA.FTZ R15, R15, UR6, -R153.reuse ;  /* 0x000000060f0f7c23 */ /* 0x100fe20008010899 */
[--C-:B------:R-:W-:Y:S01]  /*86a0*/  FFMA.FTZ R199, R158, UR6, -R153.reuse ;  /* 0x000000069ec77c23 */ /* 0x100fe20008010899 */
[--C-:B------:R-:W-:Y:S01]  /*86b0*/  FFMA.FTZ R200, R159, UR6, -R153.reuse ;  /* 0x000000069fc87c23 */ /* 0x100fe20008010899 */
[----:B------:R-:W1:Y:S01]  /*86c0*/  MUFU.EX2 R209, R209 ;  /* 0x000000d100d17308 */ /* 0x000e620000000800 */
[----:B------:R-:W-:Y:S01]  /*86d0*/  @!P2 PRMT R152, RZ, 0x654, R152 ;  /* 0x00000654ff98a816 */ /* 0x000fe20000000098 */
[----:B------:R-:W-:Y:S02]  /*86e0*/  @!P3 IMAD R154, R13, 0x40, R22 ;  /* 0x000000400d9ab824 */ /* 0x000fe400078e0216 */
[--C-:B------:R-:W-:Y:S01]  /*86f0*/  FFMA.FTZ R201, R162, UR6, -R153.reuse ;  /* 0x00000006a2c97c23 */ /* 0x100fe20008010899 */
[--C-:B------:R-:W-:Y:S01]  /*8700*/  FFMA.FTZ R202, R163, UR6, -R153.reuse ;  /* 0x00000006a3ca7c23 */ /* 0x100fe20008010899 */
[----:B------:R-:W-:Y:S01]  /*8710*/  FFMA.FTZ R203, R166, UR6, -R153 ;  /* 0x00000006a6cb7c23 */ /* 0x000fe20008010899 */
[----:B------:R-:W-:-:S02]  /*8720*/  @!P3 IMAD R160, R154, 0x4, R17 ;  /* 0x000000049aa0b824 */ /* 0x000fc400078e0211 */
[--C-:B------:R-:W-:Y:S01]  /*8730*/  FFMA.FTZ R204, R167, UR6, -R153.reuse ;  /* 0x00000006a7cc7c23 */ /* 0x100fe20008010899 */
[----:B------:R-:W2:Y:S01]  /*8740*/  MUFU.EX2 R196, R155 ;  /* 0x0000009b00c47308 */ /* 0x000ea20000000800 */
[--C-:B------:R-:W-:Y:S01]  /*8750*/  FFMA.FTZ R174, R174, UR6, -R153.reuse ;  /* 0x00000006aeae7c23 */ /* 0x100fe20008010899 */
[----:B------:R3:W-:Y:S01]  /*8760*/  @!P2 SYNCS.ARRIVE.TRANS64.RED.A1T0 RZ, [R152+URZ], RZ ;  /* 0x000000ff98ffa9a7 */ /* 0x0007e2000810043f */
[--C-:B------:R-:W-:Y:S01]  /*8770*/  FFMA.FTZ R10, R197, UR6, -R153.reuse ;  /* 0x00000006c50a7c23 */ /* 0x100fe20008010899 */
[--C-:B------:R-:W-:Y:S01]  /*8780*/  FFMA.FTZ R13, R182, UR6, -R153.reuse ;  /* 0x00000006b60d7c23 */ /* 0x100fe20008010899 */
[----:B------:R-:W-:Y:S01]  /*8790*/  F2FP.F16.F32.PACK_AB R154, R171, R14 ;  /* 0x0000000eab9a723e */ /* 0x000fe200000000ff */
[----:B------:R-:W-:Y:S01]  /*87a0*/  VIADD R182, R208, 0x80 ;  /* 0x00000080d0b67836 */ /* 0x000fe20000000000 */
[----:B0-----:R-:W-:Y:S01]  /*87b0*/  F2FP.F16.F32.PACK_AB R158, R179, R170 ;  /* 0x000000aab39e723e */ /* 0x001fe200000000ff */
[----:B------:R0:W-:Y:S01]  /*87c0*/  MUFU.EX2 R11, R178 ;  /* 0x000000b2000b7308 */ /* 0x0001e20000000800 */
[----:B-1----:R-:W-:Y:S01]  /*87d0*/  @!P3 STS [R160+0x38400], R209 ;  /* 0x038400d1a000b388 */ /* 0x002fe20000000800 */
[----:B---3--:R-:W-:Y:S01]  /*87e0*/  F2FP.F16.F32.PACK_AB R152, R21, R12 ;  /* 0x0000000c1598723e */ /* 0x008fe200000000ff */
[-C--:B------:R-:W-:Y:S01]  /*87f0*/  FMUL.FTZ R24, R24, R209.reuse ;  /* 0x000000d118187220 */ /* 0x080fe20000410000 */
[-C--:B------:R-:W-:Y:S01]  /*8800*/  FMUL.FTZ R25, R25, R209.reuse ;  /* 0x000000d119197220 */ /* 0x080fe20000410000 */
[-C--:B------:R-:W-:Y:S01]  /*8810*/  FMUL.FTZ R28, R28, R209.reuse ;  /* 0x000000d11c1c7220 */ /* 0x080fe20000410000 */
[-C--:B------:R-:W-:Y:S01]  /*8820*/  FMUL.FTZ R29, R29, R209.reuse ;  /* 0x000000d11d1d7220 */ /* 0x080fe20000410000 */
[-C--:B------:R-:W-:Y:S01]  /*8830*/  FMUL.FTZ R32, R32, R209.reuse ;  /* 0x000000d120207220 */ /* 0x080fe20000410000 */
[----:B------:R-:W-:Y:S01]  /*8840*/  MUFU.EX2 R15, R15 ;  /* 0x0000000f000f7308 */ /* 0x000fe20000000800 */
[----:B0-----:R-:W-:Y:S01]  /*8850*/  FFMA.FTZ R178, R183, UR6, -R153 ;  /* 0x00000006b7b27c23 */ /* 0x001fe20008010899 */
[----:B--2---:R0:W-:Y:S01]  /*8860*/  @!P3 STS [R160+0x38420], R196 ;  /* 0x038420c4a000b388 */ /* 0x0041e20000000800 */
        /* <DEDUP_REMOVED lines=147> */
[----:B------:R-:W-:Y:S01]  /*91a0*/  FMUL.FTZ R149, R149, R209 ;  /* 0x000000d195957220 */ /* 0x000fe20000410000 */
[-C--:B------:R-:W-:Y:S01]  /*91b0*/  FMUL.FTZ R150, R150, R196.reuse ;  /* 0x000000c496967220 */ /* 0x080fe20000410000 */
[----:B------:R-:W2:Y:S01]  /*91c0*/  MUFU.EX2 R10, R10 ;  /* 0x0000000a000a7308 */ /* 0x000ea20000000800 */
[----:B------:R-:W-:Y:S01]  /*91d0*/  FMUL.FTZ R151, R151, R196 ;  /* 0x000000c497977220 */ /* 0x000fe20000410000 */
[----:B0-----:R-:W-:Y:S01]  /*91e0*/  F2FP.F16.F32.PACK_AB R164, R177, R176 ;  /* 0x000000b0b1a4723e */ /* 0x001fe200000000ff */
[----:B------:R0:W-:Y:S01]  /*91f0*/  STSM.16.M88.4 [R185+0x36400], R152 ;  /* 0x03640098b9007844 */ /* 0x0001e20000000200 */
[----:B------:R-:W-:Y:S01]  /*9200*/  FFMA.FTZ R15, R196, R6, R15 ;  /* 0x00000006c40f7223 */ /* 0x000fe2000001000f */
[----:B------:R-:W-:Y:S01]  /*9210*/  FFMA.FTZ R12, R209, R5, R12 ;  /* 0x00000005d10c7223 */ /* 0x000fe2000001000c */
[----:B------:R-:W-:Y:S01]  /*9220*/  PLOP3.LUT P3, PT, PT, PT, UP0, 0x80, 0x0 ;  /* 0x000000000000781c */ /* 0x000fe20003f6f008 */
[----:B------:R0:W-:Y:S01]  /*9230*/  STSM.16.M88.4 [R189], R156 ;  /* 0x0000009cbd007844 */ /* 0x0001e20000000200 */
[----:B------:R-:W-:Y:S01]  /*9240*/  MUFU.EX2 R13, R13 ;  /* 0x0000000d000d7308 */ /* 0x000fe20000000800 */
[----:B-1----:R-:W-:Y:S01]  /*9250*/  F2FP.F16.F32.PACK_AB R166, R181, R180 ;  /* 0x000000b4b5a6723e */ /* 0x002fe200000000ff */
[----:B------:R-:W-:Y:S01]  /*9260*/  FADD.FTZ R198, R198, R15 ;  /* 0x0000000fc6c67221 */ /* 0x000fe20000010000 */
[----:B------:R0:W-:Y:S01]  /*9270*/  STSM.16.M88.4 [R186], R160 ;  /* 0x000000a0ba007844 */ /* 0x0001e20000000200 */
[----:B------:R-:W-:Y:S01]  /*9280*/  FADD.FTZ R21, R21, R12 ;  /* 0x0000000c15157221 */ /* 0x000fe20000010000 */
[----:B------:R-:W-:-:S02]  /*9290*/  @!P2 VIADD R9, R9, 0x38860 ;  /* 0x000388600909a836 */ /* 0x000fc40000000000 */
[----:B------:R-:W-:Y:S01]  /*92a0*/  FADD.FTZ R199, R199, R198 ;  /* 0x000000c6c7c77221 */ /* 0x000fe20000010000 */
[----:B------:R-:W1:Y:S01]  /*92b0*/  MUFU.EX2 R178, R178 ;  /* 0x000000b200b27308 */ /* 0x000e620000000800 */
[----:B--2---:R-:W-:Y:S01]  /*92c0*/  F2FP.F16.F32.PACK_AB R165, R10, R11 ;  /* 0x0000000b0aa5723e */ /* 0x004fe200000000ff */
[----:B------:R-:W-:Y:S01]  /*92d0*/  FADD.FTZ R14, R14, R21 ;  /* 0x000000150e0e7221 */ /* 0x000fe20000010000 */
[----:B------:R-:W-:Y:S01]  /*92e0*/  FADD.FTZ R200, R200, R199 ;  /* 0x000000c7c8c87221 */ /* 0x000fe20000010000 */
[----:B------:R-:W-:Y:S02]  /*92f0*/  @!P2 PRMT R9, RZ, 0x654, R9 ;  /* 0x00000654ff09a816 */ /* 0x000fe40000000009 */
        /* <DEDUP_REMOVED lines=15> */
[----:B------:R-:W-:Y:S01]  /*93f0*/  R2UR UR10, R182 ;  /* 0x00000000b60a72ca */ /* 0x000fe200000e0000 */
[----:B------:R-:W-:Y:S01]  /*9400*/  UMOV UR11, 0x40000040 ;  /* 0x40000040000b7882 */ /* 0x000fe20000000000 */
[----:B------:R-:W-:Y:S02]  /*9410*/  VIADD R182, R208, 0x100 ;  /* 0x00000100d0b67836 */ /* 0x000fe40000000000 */
[----:B------:R-:W-:Y:S01]  /*9420*/  FADD.FTZ R205, R206, R205 ;  /* 0x000000cdcecd7221 */ /* 0x000fe20000010000 */
[----:B------:R-:W-:Y:S02]  /*9430*/  VIADD R208, R208, 0x180 ;  /* 0x00000180d0d07836 */ /* 0x000fe40000000000 */
        /* <DEDUP_REMOVED lines=13> */
[----:B------:R-:W-:Y:S01]  /*9510*/  FADD.FTZ R6, R178, R13 ;  /* 0x0000000db2067221 */ /* 0x000fe20000010000 */
[----:B------:R-:W-:-:S02]  /*9520*/  IMAD.MOV.U32 R13, RZ, RZ, R2 ;  /* 0x000000ffff0d7224 */ /* 0x000fc400078e0002 */
[----:B------:R-:W-:Y:S01]  /*9530*/  FADD.FTZ R5, R181, R180 ;  /* 0x000000b4b5057221 */ /* 0x000fe20000010000 */
[----:B------:R-:W-:Y:S02]  /*9540*/  WARPGROUP.DEPBAR.LE gsb0, 0x0 ;  /* 0x00008000000079c5 */ /* 0x000fe40000010000 */
[----:B------:R-:W-:-:S06]  /*9550*/  WARPGROUP.ARRIVE ;  /* 0x00000000000079c5 */ /* 0x000fcc0000000000 */
        /* <DEDUP_REMOVED lines=24> */
.L_x_7445:
[----:B------:R-:W-:-:S13]  /*96e0*/  ISETP.LE.AND P1, PT, RZ, UR30, PT ;  /* 0x0000001eff007c0c */ /* 0x000fda000bf23270 */
[----:B------:R-:W-:Y:S05]  /*96f0*/  @!P1 BRA `(.L_x_7455) ;  /* 0x0000002c00409947 */ /* 0x000fea0003800000 */
[----:B------:R-:W-:Y:S01]  /*9700*/  IMAD.MOV.U32 R199, RZ, RZ, R8 ;  /* 0x000000ffffc77224 */ /* 0x000fe200078e0008 */
[----:B------:R-:W-:Y:S01]  /*9710*/  ULDC UR28, c[0x0][0xa80] ;  /* 0x0002a000001c7ab9 */ /* 0x000fe20000000800 */
[----:B------:R-:W-:Y:S02]  /*9720*/  IMAD.MOV.U32 R10, RZ, RZ, R7 ;  /* 0x000000ffff0a7224 */ /* 0x000fe400078e0007 */
[----:B------:R-:W-:-:S07]  /*9730*/  IMAD.MOV.U32 R197, RZ, RZ, R2 ;  /* 0x000000ffffc57224 */ /* 0x000fce00078e0002 */
.L_x_7464:
[----:B------:R-:W-:-:S05]  /*9740*/  VIADD R2, R197, 0x1 ;  /* 0x00000001c5027836 */ /* 0x000fca0000000000 */
[----:B------:R-:W-:-:S04]  /*9750*/  ISETP.NE.AND P1, PT, R2, 0x2, PT ;  /* 0x000000020200780c */ /* 0x000fc80003f25270 */
[----:B------:R-:W-:Y:S02]  /*9760*/  SEL R7, RZ, 0x1, P1 ;  /* 0x00000001ff077807 */ /* 0x000fe40000800000 */
[----:B------:R-:W-:Y:S02]  /*9770*/  SEL R2, R2, RZ, P1 ;  /* 0x000000ff02027207 */ /* 0x000fe40000800000 */
[----:B------:R-:W-:Y:S01]  /*9780*/  LOP3.LUT R16, R16, R7, RZ, 0x3c, !PT ;  /* 0x0000000710107212 */ /* 0x000fe200078e3cff */
[----:B--2---:R-:W-:Y:S06]  /*9790*/  @!P0 BRA `(.L_x_7456) ;  /* 0x0000000000048947 */ /* 0x004fec0003800000 */
[----:B------:R-:W-:Y:S01]  /*97a0*/  BPT.TRAP 0x1 ;  /* 0x000000040000795c */ /* 0x000fe20000300000 */
.L_x_7456:
[----:B0-----:R-:W-:Y:S01]  /*97b0*/  IMAD R9, R2, 0x8, R17 ;  /* 0x0000000802097824 */ /* 0x001fe200078e0211 */
[----:B------:R-:W-:-:S04]  /*97c0*/  SHF.L.U32 R8, R16, 0x1f, RZ ;  /* 0x0000001f10087819 */ /* 0x000fc800000006ff */
[----:B------:R0:W1:Y:S01]  /*97d0*/  SYNCS.PHASECHK.TRANS64.TRYWAIT P1, [R9+URZ+0x38830], R8 ;  /* 0x03883008090075a7 */ /* 0x000062000802017f */
[----:B------:R-:W-:Y:S05]  /*97e0*/  @!P0 BRA `(.L_x_7457) ;  /* 0x0000000000048947 */ /* 0x000fea0003800000 */
[----:B------:R-:W-:Y:S01]  /*97f0*/  BPT.TRAP 0x1 ;  /* 0x000000040000795c */ /* 0x000fe20000300000 */
.L_x_7457:
[----:B------:R-:W-:Y:S01]  /*9800*/  IMAD R7, R2, 0x200, R0 ;  /* 0x0000020002077824 */ /* 0x000fe200078e0200 */
[----:B-1----:R-:W-:Y:S06]  /*9810*/  @P1 BRA `(.L_x_7458) ;  /* 0x0000000000081947 */ /* 0x002fec0003800000 */
[----:B------:R-:W1:Y:S02]  /*9820*/  SYNCS.PHASECHK.TRANS64.TRYWAIT P1, [R9+URZ+0x38830], R8 ;  /* 0x03883008090075a7 */ /* 0x000e64000802017f */
[----:B-1----:R-:W-:Y:S05]  /*9830*/  @!P1 BRA `(.L_x_7459) ;  /* 0x000000c8001c9947 */ /* 0x002fea0003800000 */
.L_x_7458:
[----:B------:R-:W-:Y:S01]  /*9840*/  R2UR UR6, R7 ;  /* 0x00000000070672ca */ /* 0x000fe200000e0000 */
[----:B------:R-:W-:Y:S01]  /*9850*/  WARPGROUP.ARRIVE ;  /* 0x00000000000079c5 */ /* 0x000fe20000000000 */
[----:B------:R-:W-:Y:S01]  /*9860*/  UMOV UR7, 0x40000040 ;  /* 0x4000004000077882 */ /* 0x000fe20000000000 */
[----:B------:R-:W-:Y:S01]  /*9870*/  UMOV UR11, 0x40000040 ;  /* 0x40000040000b7882 */ /* 0x000fe20000000000 */
[----:B------:R-:W-:Y:S01]  /*9880*/  UMOV UR15, 0x40000040 ;  /* 0x40000040000f7882 */ /* 0x000fe20000000000 */
[----:B------:R-:W-:-:S08]  /*9890*/  UMOV UR19, 0x40000040 ;  /* 0x4000004000137882 */ /* 0x000fd00000000000 */
        /* <DEDUP_REMOVED lines=16> */
.L_x_7460:
[----:B------:R2:W3:Y:S01]  /*99a0*/  SYNCS.PHASECHK.TRANS64.TRYWAIT P1, [R9+URZ+0x38850], R8 ;  /* 0x03885008090075a7 */ /* 0x0004e2000802017f */
[----:B------:R-:W-:Y:S05]  /*99b0*/  @!P0 BRA `(.L_x_7461) ;  /* 0x0000000000048947 */ /* 0x000fea0003800000 */
[----:B------:R-:W-:Y:S01]  /*99c0*/  BPT.TRAP 0x1 ;  /* 0x000000040000795c */ /* 0x000fe20000300000 */
.L_x_7461:
[----:B---3--:R-:W-:Y:S05]  /*99d0*/  @P1 BRA `(.L_x_7462) ;  /* 0x0000000000081947 */ /* 0x008fea0003800000 */
[----:B------:R-:W3:Y:S02]  /*99e0*/  SYNCS.PHASECHK.TRANS64.TRYWAIT P1, [R9+URZ+0x38850], R8 ;  /* 0x03885008090075a7 */ /* 0x000ee4000802017f */
[----:B---3--:R-:W-:Y:S05]  /*99f0*/  @!P1 BRA `(.L_x_7463) ;  /* 0x000000c400c09947 */ /* 0x008fea0003800000 */
.L_x_7462:
[----:B------:R-:W-:Y:S01]  /*9a00*/  IMAD R7, R2, 0x1000, R3 ;  /* 0x0000100002077824 */ /* 0x000fe200078e0203 */
[----:B------:R-:W-:Y:S01]  /*9a10*/  WARPGROUP.ARRIVE ;  /* 0x00000000000079c5 */ /* 0x000fe20000000000 */
[----:B------:R-:W-:Y:S01]  /*9a20*/  UMOV UR23, 0x40000040 ;  /* 0x4000004000177882 */ /* 0x000fe20000000000 */
[C---:B------:R-:W-:Y:S01]  /*9a30*/  VIADD R11, R4.reuse, 0x2 ;  /* 0x00000002040b7836 */ /* 0x040fe20000000000 */
[----:B------:R-:W-:Y:S01]  /*9a40*/  UMOV UR25, 0x40000040 ;  /* 0x4000004000197882 */ /* 0x000fe20000000000 */
[C---:B------:R-:W-:Y:S01]  /*9a50*/  R2UR UR22, R7.reuse ;  /* 0x00000000071672ca */ /* 0x040fe200000e0000 */
[----:B0123--:R-:W-:Y:S01]  /*9a60*/  VIADD R8, R7, 0x2 ;  /* 0x0000000207087836 */ /* 0x00ffe20000000000 */
[----:B------:R-:W-:Y:S01]  /*9a70*/  UMOV UR27, 0x40000040 ;  /* 0x40000040001b7882 */ /* 0x000fe20000000000 */
[----:B------:R-:W-:Y:S01]  /*9a80*/  R2UR UR24, R11 ;  /* 0x000000000b1872ca */ /* 0x000fe200000e0000 */
[----:B------:R-:W-:Y:S01]  /*9a90*/  VIADD R11, R4, 0x4 ;  /* 0x00000004040b7836 */ /* 0x000fe20000000000 */
[----:B------:R-:W0:Y:S01]  /*9aa0*/  S2R R12, SR_TID.X ;  /* 0x00000000000c7919 */ /* 0x000e220000002100 */
[----:B------:R-:W-:Y:S01]  /*9ab0*/  R2UR UR26, R8 ;  /* 0x00000000081a72ca */ /* 0x000fe200000e0000 */
[C---:B------:R-:W-:Y:S01]  /*9ac0*/  VIADD R8, R7.reuse, 0x4 ;  /* 0x0000000407087836 */ /* 0x040fe20000000000 */
[----:B------:R-:W-:Y:S01]  /*9ad0*/  UMOV UR6, UR28 ;  /* 0x0000001c00067c82 */ /* 0x000fe20008000000 */
[----:B------:R-:W-:Y:S01]  /*9ae0*/  VIADD R15, R4, 0x800 ;  /* 0x00000800040f7836 */ /* 0x000fe20000000000 */
[----:B------:R-:W-:Y:S01]  /*9af0*/  UMOV UR11, 0x40000040 ;  /* 0x40000040000b7882 */ /* 0x000fe20000000000 */
[----:B------:R-:W-:-:S02]  /*9b00*/  VIADD R13, R7, 0x800 ;  /* 0x00000800070d7836 */ /* 0x000fc40000000000 */
[----:B------:R-:W-:Y:S01]  /*9b10*/  HGMMA.64x64x16.F32 R152, gdesc[UR20], R152, gsb0 ;  /* 0x00e00000149879f0 */ /* 0x000fe20008000898 */
[----:B------:R-:W-:-:S05]  /*9b20*/  IMAD R204, R2, 0x1000, R19 ;  /* 0x0000100002cc7824 */ /* 0x000fca00078e0213 */
[----:B------:R-:W-:Y:S02]  /*9b30*/  R2UR UR10, R204 ;  /* 0x00000000cc0a72ca */ /* 0x000fe400000e0000 */
[----:B0-----:R-:W-:Y:S01]  /*9b40*/  SHF.R.U32.HI R12, RZ, 0x7, R12 ;  /* 0x00000007ff0c7819 */ /* 0x001fe2000001160c */
        /* <DEDUP_REMOVED lines=337> */
[----:B------:R-:W-:Y:S01]  /*b060*/  FMUL.FTZ R196, R7, UR6 ;  /* 0x0000000607c47c20 */ /* 0x000fe20008410000 */
[----:B------:R-:W-:Y:S01]  /*b070*/  FMNMX.FTZ R13, R171, R8, !PT ;  /* 0x00000008ab0d7209 */ /* 0x000fe20007810000 */
[----:B------:R-:W-:Y:S02]  /*b080*/  FADD.FTZ R10, -R7, R10 ;  /* 0x0000000a070a7221 */ /* 0x000fe40000010100 */
[--C-:B------:R-:W-:Y:S01]  /*b090*/  FFMA.FTZ R12, R153, UR6, -R196.reuse ;  /* 0x00000006990c7c23 */ /* 0x100fe200080108c4 */
[----:B------:R-:W-:Y:S01]  /*b0a0*/  FMNMX.FTZ R8, R174, R13, !PT ;  /* 0x0000000dae087209 */ /* 0x000fe20007810000 */
[--C-:B------:R-:W-:Y:S01]  /*b0b0*/  FFMA.FTZ R11, R152, UR6, -R196.reuse ;  /* 0x00000006980b7c23 */ /* 0x100fe200080108c4 */
[----:B------:R-:W-:Y:S01]  /*b0c0*/  FMUL.FTZ R10, R10, UR6 ;  /* 0x000000060a0a7c20 */ /* 0x000fe20008410000 */
        /* <DEDUP_REMOVED lines=19> */
[----:B------:R-:W-:Y:S03]  /*b200*/  MUFU.EX2 R11, R11 ;  /* 0x0000000b000b7308 */ /* 0x000fe60000000800 */
[----:B------:R-:W1:Y:S01]  /*b210*/  SHFL.BFLY PT, R153, R8, 0x2, 0x1f ;  /* 0x0c401f0008997f89 */ /* 0x000e6200000e0000 */
[-C--:B0-----:R-:W-:Y:S01]  /*b220*/  FMUL.FTZ R24, R24, R10.reuse ;  /* 0x0000000a18187220 */ /* 0x081fe20000410000 */
        /* <DEDUP_REMOVED lines=22> */
[----:B-1----:R-:W-:Y:S01]  /*b390*/  FMNMX.FTZ R153, R8, R153, !PT ;  /* 0x0000009908997209 */ /* 0x002fe20007810000 */
        /* <DEDUP_REMOVED lines=28> */
[----:B0-----:R-:W-:Y:S01]  /*b560*/  FMNMX.FTZ R8, R153, R8, !PT ;  /* 0x0000000899087209 */ /* 0x001fe20007810000 */
[----:B------:R-:W-:Y:S01]  /*b570*/  FFMA.FTZ R153, R181, UR6, -R196 ;  /* 0x00000006b5997c23 */ /* 0x000fe200080108c4 */
[----:B------:R-:W-:Y:S01]  /*b580*/  MUFU.EX2 R188, R188 ;  /* 0x000000bc00bc7308 */ /* 0x000fe20000000800 */
[----:B-1----:R-:W-:Y:S01]  /*b590*/  F2FP.F16.F32.PACK_AB R156, R20, R15 ;  /* 0x0000000f149c723e */ /* 0x002fe200000000ff */
[-C--:B------:R-:W-:Y:S01]  /*b5a0*/  FMUL.FTZ R112, R112, R10.reuse ;  /* 0x0000000a70707220 */ /* 0x080fe20000410000 */
[----:B------:R-:W-:Y:S01]  /*b5b0*/  FADD.FTZ R152, -R8, R199 ;  /* 0x000000c708987221 */ /* 0x000fe20000010100 */
[-C--:B------:R-:W-:Y:S01]  /*b5c0*/  FMUL.FTZ R113, R113, R10.reuse ;  /* 0x0000000a71717220 */ /* 0x080fe20000410000 */
[-C--:B------:R-:W-:Y:S01]  /*b5d0*/  FMUL.FTZ R116, R116, R10.reuse ;  /* 0x0000000a74747220 */ /* 0x080fe20000410000 */
[-C--:B------:R-:W-:Y:S01]  /*b5e0*/  FMUL.FTZ R117, R117, R10.reuse ;  /* 0x0000000a75757220 */ /* 0x080fe20000410000 */
[----:B------:R-:W-:Y:S01]  /*b5f0*/  FMUL.FTZ R181, R152, UR6 ;  /* 0x0000000698b57c20 */ /* 0x000fe20008410000 */
[----:B------:R0:W-:Y:S01]  /*b600*/  MUFU.EX2 R199, R153 ;  /* 0x0000009900c77308 */ /* 0x0001e20000000800 */
[----:B------:R-:W-:Y:S01]  /*b610*/  FMUL.FTZ R152, R8, UR6 ;  /* 0x0000000608987c20 */ /* 0x000fe20008410000 */
[-C--:B------:R-:W-:Y:S01]  /*b620*/  FMUL.FTZ R120, R120, R10.reuse ;  /* 0x0000000a78787220 */ /* 0x080fe20000410000 */
[-C--:B------:R-:W-:Y:S01]  /*b630*/  FMUL.FTZ R121, R121, R10.reuse ;  /* 0x0000000a79797220 */ /* 0x080fe20000410000 */
[----:B------:R-:W-:Y:S01]  /*b640*/  FMUL.FTZ R124, R124, R10 ;  /* 0x0000000a7c7c7220 */ /* 0x000fe20000410000 */
[--C-:B------:R-:W-:Y:S01]  /*b650*/  FFMA.FTZ R196, R154, UR6, -R152.reuse ;  /* 0x000000069ac47c23 */ /* 0x100fe20008010898 */
[--C-:B------:R-:W-:Y:S01]  /*b660*/  FFMA.FTZ R201, R155, UR6, -R152.reuse ;  /* 0x000000069bc97c23 */ /* 0x100fe20008010898 */
[----:B------:R-:W-:Y:S01]  /*b670*/  FFMA.FTZ R198, R158, UR6, -R152 ;  /* 0x000000069ec67c23 */ /* 0x000fe20008010898 */
[----:B------:R-:W1:Y:S01]  /*b680*/  MUFU.EX2 R181, R181 ;  /* 0x000000b500b57308 */ /* 0x000e620000000800 */
[----:B0-----:R-:W-:-:S02]  /*b690*/  IMAD.MOV R153, RZ, RZ, -R184 ;  /* 0x000000ffff997224 */ /* 0x001fc400078e0ab8 */
[--C-:B------:R-:W-:Y:S01]  /*b6a0*/  FFMA.FTZ R203, R159, UR6, -R152.reuse ;  /* 0x000000069fcb7c23 */ /* 0x100fe20008010898 */
[--C-:B------:R-:W-:Y:S01]  /*b6b0*/  FFMA.FTZ R200, R162, UR6, -R152.reuse ;  /* 0x00000006a2c87c23 */ /* 0x100fe20008010898 */
[--C-:B------:R-:W-:Y:S01]  /*b6c0*/  FFMA.FTZ R205, R163, UR6, -R152.reuse ;  /* 0x00000006a3cd7c23 */ /* 0x100fe20008010898 */
[--C-:B------:R-:W-:Y:S01]  /*b6d0*/  FFMA.FTZ R202, R166, UR6, -R152.reuse ;  /* 0x00000006a6ca7c23 */ /* 0x100fe20008010898 */
        /* <DEDUP_REMOVED lines=10> */
[----:B------:R0:W-:Y:S01]  /*b780*/  @!P2 SYNCS.ARRIVE.TRANS64.RED.A1T0 RZ, [R153+URZ], RZ ;  /* 0x000000ff99ffa9a7 */ /* 0x0001e2000810043f */
[--C-:B------:R-:W-:Y:S01]  /*b790*/  FFMA.FTZ R182, R182, UR6, -R152.reuse ;  /* 0x00000006b6b67c23 */ /* 0x100fe20008010898 */
[----:B------:R-:W-:Y:S01]  /*b7a0*/  FFMA.FTZ R183, R183, UR6, -R152 ;  /* 0x00000006b7b77c23 */ /* 0x000fe20008010898 */
[----:B------:R-:W-:Y:S01]  /*b7b0*/  @!P1 IMAD R154, R197, 0x40, R22 ;  /* 0x00000040c59a9824 */ /* 0x000fe200078e0216 */
[----:B------:R-:W-:Y:S01]  /*b7c0*/  MUFU.EX2 R196, R196 ;  /* 0x000000c400c47308 */ /* 0x000fe20000000800 */
[----:B------:R-:W-:Y:S01]  /*b7d0*/  F2FP.F16.F32.PACK_AB R152, R12, R11 ;  /* 0x0000000b0c98723e */ /* 0x000fe200000000ff */
[----:B-1----:R-:W-:Y:S01]  /*b7e0*/  FMUL.FTZ R26, R26, R181 ;  /* 0x000000b51a1a7220 */ /* 0x002fe20000410000 */
[----:B------:R-:W-:Y:S01]  /*b7f0*/  @!P1 IMAD R154, R154, 0x4, R17 ;  /* 0x000000049a9a9824 */ /* 0x000fe200078e0211 */
[----:B------:R-:W-:Y:S01]  /*b800*/  F2FP.F16.F32.PACK_AB R158, R188, R21 ;  /* 0x00000015bc9e723e */ /* 0x000fe200000000ff */
[-C--:B------:R-:W-:Y:S01]  /*b810*/  FMUL.FTZ R27, R27, R181.reuse ;  /* 0x000000b51b1b7220 */ /* 0x080fe20000410000 */
[-C--:B------:R-:W-:Y:S01]  /*b820*/  FMUL.FTZ R30, R30, R181.reuse ;  /* 0x000000b51e1e7220 */ /* 0x080fe20000410000 */
[-C--:B------:R-:W-:Y:S01]  /*b830*/  FMUL.FTZ R31, R31, R181.reuse ;  /* 0x000000b51f1f7220 */ /* 0x080fe20000410000 */
[----:B------:R-:W-:Y:S01]  /*b840*/  @!P1 STS [R154+0x38400], R10 ;  /* 0x0384000a9a009388 */ /* 0x000fe20000000800 */
[----:B------:R-:W0:Y:S01]  /*b850*/  MUFU.EX2 R201, R201 ;  /* 0x000000c900c97308 */ /* 0x000e220000000800 */
[-C--:B------:R-:W-:Y:S01]  /*b860*/  FMUL.FTZ R34, R34, R181.reuse ;  /* 0x000000b522227220 */ /* 0x080fe20000410000 */
[-C--:B------:R-:W-:Y:S01]  /*b870*/  FMUL.FTZ R35, R35, R181.reuse ;  /* 0x000000b523237220 */ /* 0x080fe20000410000 */
[----:B------:R1:W-:Y:S01]  /*b880*/  @!P1 STS [R154+0x38420], R181 ;  /* 0x038420b59a009388 */ /* 0x0003e20000000800 */
        /* <DEDUP_REMOVED lines=9> */
[----:B-1----:R-:W-:Y:S01]  /*b920*/  F2FP.F16.F32.PACK_AB R154, R14, R13 ;  /* 0x0000000d0e9a723e */ /* 0x002fe200000000ff */
        /* <DEDUP_REMOVED lines=78> */
[----:B------:R-:W-:Y:S01]  /*be10*/  FMUL.FTZ R151, R151, R181 ;  /* 0x000000b597977220 */ /* 0x000fe20000410000 */
[----:B------:R2:W-:Y:S01]  /*be20*/  STSM.16.M88.4 [R185+0x36400], R152 ;  /* 0x03640098b9007844 */ /* 0x0005e20000000200 */
[----:B------:R-:W-:-:S02]  /*be30*/  VIADD R197, R204, 0x80 ;  /* 0x00000080ccc57836 */ /* 0x000fc40000000000 */
[----:B------:R-:W-:Y:S01]  /*be40*/  FFMA.FTZ R5, R10, R5, R11 ;  /* 0x000000050a057223 */ /* 0x000fe2000001000b */
[----:B------:R-:W0:Y:S01]  /*be50*/  MUFU.EX2 R171, R171 ;  /* 0x000000ab00ab7308 */ /* 0x000e220000000800 */
[----:B-1----:R-:W-:Y:S01]  /*be60*/  F2FP.F16.F32.PACK_AB R162, R173, R172 ;  /* 0x000000acada2723e */ /* 0x002fe200000000ff */
[----:B------:R2:W-:Y:S01]  /*be70*/  STSM.16.M88.4 [R189], R156 ;  /* 0x0000009cbd007844 */ /* 0x0005e20000000200 */
[----:B------:R-:W-:Y:S01]  /*be80*/  FFMA.FTZ R6, R181, R6, R196 ;  /* 0x00000006b5067223 */ /* 0x000fe200000100c4 */
[----:B------:R-:W-:Y:S01]  /*be90*/  FADD.FTZ R12, R12, R5 ;  /* 0x000000050c0c7221 */ /* 0x000fe20000010000 */
[----:B------:R-:W-:Y:S01]  /*bea0*/  ISETP.LT.AND P1, PT, RZ, UR30, PT ;  /* 0x0000001eff007c0c */ /* 0x000fe2000bf21270 */
[----:B------:R-:W-:Y:S02]  /*beb0*/  @!P2 VIADD R9, R9, 0x38860 ;  /* 0x000388600909a836 */ /* 0x000fe40000000000 */
[----:B------:R-:W-:Y:S01]  /*bec0*/  FADD.FTZ R201, R201, R6 ;  /* 0x00000006c9c97221 */ /* 0x000fe20000010000 */
[----:B------:R-:W-:Y:S01]  /*bed0*/  MUFU.EX2 R174, R174 ;  /* 0x000000ae00ae7308 */ /* 0x000fe20000000800 */
[----:B------:R-:W-:Y:S01]  /*bee0*/  FADD.FTZ R13, R13, R12 ;  /* 0x0000000c0d0d7221 */ /* 0x000fe20000010000 */
[----:B------:R-:W-:Y:S01]  /*bef0*/  UIADD3 UR30, UR30, -0x1, URZ ;  /* 0xffffffff1e1e7890 */ /* 0x000fe2000fffe03f */
[----:B------:R-:W-:Y:S01]  /*bf00*/  FADD.FTZ R198, R198, R201 ;  /* 0x000000c9c6c67221 */ /* 0x000fe20000010000 */
[----:B------:R-:W-:Y:S01]  /*bf10*/  @!P2 PRMT R9, RZ, 0x654, R9 ;  /* 0x00000654ff09a816 */ /* 0x000fe20000000009 */
[----:B------:R-:W-:Y:S01]  /*bf20*/  FADD.FTZ R14, R14, R13 ;  /* 0x0000000d0e0e7221 */ /* 0x000fe20000010000 */
[----:B------:R-:W-:-:S02]  /*bf30*/  IMAD.MOV.U32 R10, RZ, RZ, R7 ;  /* 0x000000ffff0a7224 */ /* 0x000fc400078e0007 */
        /* <DEDUP_REMOVED lines=16> */
[----:B------:R2:W-:Y:S01]  /*c040*/  STSM.16.M88.4 [R186], R160 ;  /* 0x000000a0ba007844 */ /* 0x0005e20000000200 */
[----:B------:R-:W-:Y:S01]  /*c050*/  FADD.FTZ R169, R169, R168 ;  /* 0x000000a8a9a97221 */ /* 0x000fe20000010000 */
[----:B------:R-:W1:Y:S01]  /*c060*/  MUFU.EX2 R180, R180 ;  /* 0x000000b400b47308 */ /* 0x000e620000000800 */
[----:B------:R-:W-:Y:S02]  /*c070*/  FADD.FTZ R171, R171, R170 ;  /* 0x000000aaabab7221 */ /* 0x000fe40000010000 */
[----:B------:R-:W-:Y:S02]  /*c080*/  FADD.FTZ R172, R172, R169 ;  /* 0x000000a9acac7221 */ /* 0x000fe40000010000 */
[----:B------:R-:W-:Y:S02]  /*c090*/  FADD.FTZ R174, R174, R171 ;  /* 0x000000abaeae7221 */ /* 0x000fe40000010000 */
[----:B------:R-:W-:Y:S01]  /*c0a0*/  FADD.FTZ R173, R173, R172 ;  /* 0x000000acadad7221 */ /* 0x000fe20000010000 */
[----:B------:R-:W-:Y:S01]  /*c0b0*/  MUFU.EX2 R178, R178 ;  /* 0x000000b200b27308 */ /* 0x000fe20000000800 */
[----:B0-----:R-:W-:Y:S01]  /*c0c0*/  F2FP.F16.F32.PACK_AB R164, R177, R176 ;  /* 0x000000b0b1a4723e */ /* 0x001fe200000000ff */
[----:B------:R-:W-:Y:S01]  /*c0d0*/  FADD.FTZ R175, R175, R174 ;  /* 0x000000aeafaf7221 */ /* 0x000fe20000010000 */
[----:B------:R-:W-:-:S04]  /*c0e0*/  FADD.FTZ R176, R176, R173 ;  /* 0x000000adb0b07221 */ /* 0x000fc80000010000 */
[----:B------:R-:W-:Y:S01]  /*c0f0*/  FADD.FTZ R177, R177, R176 ;  /* 0x000000b0b1b17221 */ /* 0x000fe20000010000 */
[----:B------:R-:W0:Y:S01]  /*c100*/  MUFU.EX2 R179, R179 ;  /* 0x000000b300b37308 */ /* 0x000e220000000800 */
[----:B-1----:R-:W-:Y:S02]  /*c110*/  F2FP.F16.F32.PACK_AB R166, R199, R180 ;  /* 0x000000b4c7a6723e */ /* 0x002fe400000000ff */
[----:B------:R-:W-:-:S04]  /*c120*/  FADD.FTZ R180, R180, R177 ;  /* 0x000000b1b4b47221 */ /* 0x000fc80000010000 */
[----:B------:R-:W-:Y:S01]  /*c130*/  FADD.FTZ R5, R199, R180 ;  /* 0x000000b4c7057221 */ /* 0x000fe20000010000 */
[----:B------:R-:W1:Y:S01]  /*c140*/  MUFU.EX2 R182, R182 ;  /* 0x000000b600b67308 */ /* 0x000e620000000800 */
[----:B------:R-:W-:-:S07]  /*c150*/  IMAD.MOV.U32 R199, RZ, RZ, R8 ;  /* 0x000000ffffc77224 */ /* 0x000fce00078e0008 */
[----:B------:R-:W3:Y:S01]  /*c160*/  MUFU.EX2 R183, R183 ;  /* 0x000000b700b77308 */ /* 0x000ee20000000800 */
[----:B0-----:R-:W-:Y:S01]  /*c170*/  F2FP.F16.F32.PACK_AB R165, R179, R178 ;  /* 0x000000b2b3a5723e */ /* 0x001fe200000000ff */
[----:B------:R-:W-:-:S04]  /*c180*/  FADD.FTZ R178, R178, R175 ;  /* 0x000000afb2b27221 */ /* 0x000fc80000010000 */
[----:B------:R-:W-:-:S04]  /*c190*/  FADD.FTZ R179, R179, R178 ;  /* 0x000000b2b3b37221 */ /* 0x000fc80000010000 */
[----:B-1----:R-:W-:Y:S01]  /*c1a0*/  FADD.FTZ R6, R182, R179 ;  /* 0x000000b3b6067221 */ /* 0x002fe20000010000 */
[----:B---3--:R-:W-:-:S03]  /*c1b0*/  F2FP.F16.F32.PACK_AB R167, R183, R182 ;  /* 0x000000b6b7a7723e */ /* 0x008fc600000000ff */
[----:B------:R-:W-:Y:S02]  /*c1c0*/  FADD.FTZ R6, R183, R6 ;  /* 0x00000006b7067221 */ /* 0x000fe40000010000 */
[----:B------:R2:W-:Y:S01]  /*c1d0*/  STSM.16.M88.4 [R187], R164 ;  /* 0x000000a4bb007844 */ /* 0x0005e20000000200 */
[----:B------:R-:W-:-:S06]  /*c1e0*/  WARPGROUP.ARRIVE ;  /* 0x00000000000079c5 */ /* 0x000fcc0000000000 */
[----:B------:R-:W-:Y:S01]  /*c1f0*/  HGMMA.64x256x16.F32 R24, R152, gdesc[UR8].tnspB, R24, gsb0 ;  /* 0x43e0000898187df0 */ /* 0x000fe20008000818 */
        /* <DEDUP_REMOVED lines=10> */
[----:B------:R-:W-:Y:S01]  /*c2a0*/  IMAD.MOV.U32 R197, RZ, RZ, R2 ;  /* 0x000000ffffc57224 */ /* 0x000fe200078e0002 */
[----:B------:R-:W-:Y:S02]  /*c2b0*/  WARPGROUP.DEPBAR.LE gsb0, 0x0 ;  /* 0x00008000000079c5 */ /* 0x000fe40000010000 */
[----:B------:R-:W-:-:S15]  /*c2c0*/  WARPGROUP.ARRIVE ;  /* 0x00000000000079c5 */ /* 0x000fde0000000000 */
[----:B------:R-:W-:-:S07]  /*c2d0*/  NOP ;  /* 0x0000000000007918 */ /* 0x000fce0000000000 */
        /* <DEDUP_REMOVED lines=18> */
.L_x_7455:
[----:B------:R-:W1:Y:S01]  /*c400*/  SHFL.BFLY PT, R0, R5, 0x2, 0x1f ;  /* 0x0c401f0005007f89 */ /* 0x000e6200000e0000 */
[----:B------:R-:W-:Y:S01]  /*c410*/  IMAD.U32 R12, RZ, RZ, UR6 ;  /* 0x00000006ff0c7e24 */ /* 0x000fe2000f8e00ff */
[----:B------:R-:W-:Y:S02]  /*c420*/  UIADD3 UR36, UR36, 0x1, URZ ;  /* 0x0000000124247890 */ /* 0x000fe4000fffe03f */
[----:B0-2---:R-:W0:Y:S01]  /*c430*/  SHFL.BFLY PT, R9, R6, 0x2, 0x1f ;  /* 0x0c401f0006097f89 */ /* 0x005e2200000e0000 */
[----:B------:R-:W-:Y:S08]  /*c440*/  BAR.ARV 0x8, 0x100 ;  /* 0x0204000000007b1d */ /* 0x000ff00000002000 */
[----:B------:R-:W-:Y:S01]  /*c450*/  BAR.SYNC.DEFER_BLOCKING 0xf, 0x100 ;  /* 0x03c4000000007b1d */ /* 0x000fe20000010000 */
[----:B-1----:R-:W-:Y:S01]  /*c460*/  FADD.FTZ R0, R0, R5 ;  /* 0x0000000500007221 */ /* 0x002fe20000010000 */
[----:B------:R-:W-:-:S02]  /*c470*/  VIADD R5, R2, 0x1 ;  /* 0x0000000102057836 */ /* 0x000fc40000000000 */
[----:B0-----:R-:W-:Y:S02]  /*c480*/  FADD.FTZ R11, R9, R6 ;  /* 0x00000006090b7221 */ /* 0x001fe40000010000 */
[----:B------:R-:W0:Y:S01]  /*c490*/  SHFL.BFLY PT, R3, R0, 0x1, 0x1f ;  /* 0x0c201f0000037f89 */ /* 0x000e2200000e0000 */
[----:B------:R-:W-:-:S03]  /*c4a0*/  ISETP.NE.AND P1, PT, R5, 0x2, PT ;  /* 0x000000020500780c */ /* 0x000fc60003f25270 */
[----:B------:R-:W1:Y:S01]  /*c4b0*/  SHFL.BFLY PT, R4, R11, 0x1, 0x1f ;  /* 0x0c201f000b047f89 */ /* 0x000e6200000e0000 */
[----:B0-----:R-:W-:Y:S01]  /*c4c0*/  FADD.FTZ R10, R0, R3 ;  /* 0x00000003000a7221 */ /* 0x001fe20000010000 */
[----:B------:R-:W-:Y:S02]  /*c4d0*/  IMAD.MOV R3, RZ, RZ, -R184 ;  /* 0x000000ffff037224 */ /* 0x000fe400078e0ab8 */
[----:B------:R-:W-:Y:S02]  /*c4e0*/  IMAD.MOV.U32 R0, RZ, RZ, -0x800000 ;  /* 0xff800000ff007424 */ /* 0x000fe400078e00ff */
[----:B-1----:R-:W-:Y:S01]  /*c4f0*/  FADD.FTZ R9, R11, R4 ;  /* 0x000000040b097221 */ /* 0x002fe20000010000 */
[----:B------:R-:W-:Y:S01]  /*c500*/  FSETP.NE.FTZ.AND P2, PT, R10, RZ, PT ;  /* 0x000000ff0a00720b */ /* 0x000fe20003f55000 */
[----:B------:R-:W-:Y:S01]  /*c510*/  IMAD.MOV.U32 R4, RZ, RZ, RZ ;  /* 0x000000ffff047224 */ /* 0x000fe200078e00ff */
[----:B------:R-:W-:Y:S01]  /*c520*/  ISETP.NE.AND P0, PT, R18, R3, PT ;  /* 0x000000031200720c */ /* 0x000fe20003f05270 */
[----:B------:R-:W-:Y:S01]  /*c530*/  IMAD.MOV.U32 R3, RZ, RZ, RZ ;  /* 0x000000ffff037224 */ /* 0x000fe200078e00ff */
[----:B------:R-:W-:-:S02]  /*c540*/  FSETP.NE.FTZ.AND P3, PT, R9, RZ, PT ;  /* 0x000000ff0900720b */ /* 0x000fc40003f75000 */
[----:B------:R-:W-:-:S04]  /*c550*/  SEL R11, RZ, 0x1, P1 ;  /* 0x00000001ff0b7807 */ /* 0x000fc80000800000 */
[----:B------:R-:W-:-:S03]  /*c560*/  LOP3.LUT R16, R16, R11, RZ, 0x3c, !PT ;  /* 0x0000000b10107212 */ /* 0x000fc600078e3cff */
[----:B------:R-:W0:Y:S02]  /*c570*/  @P2 MUFU.RCP R3, R10 ;  /* 0x0000000a00032308 */ /* 0x000e240000001000 */
[----:B------:R-:W-:Y:S02]  /*c580*/  @!P0 IMAD R2, R2, 0x40, R22 ;  /* 0x0000004002028824 */ /* 0x000fe400078e0216 */
[----:B------:R-:W-:Y:S02]  /*c590*/  @P3 FMUL.FTZ R12, R12, 0.69314718246459960938 ;  /* 0x3f3172180c0c3820 */ /* 0x000fe40000410000 */
        /* <DEDUP_REMOVED lines=10> */
[----:B------:R2:W0:Y:S01]  /*c640*/  @P3 MUFU.LG2 R11, R9 ;  /* 0x00000009000b3308 */ /* 0x0004220000000c00 */
        /* <DEDUP_REMOVED lines=9> */
[----:B------:R-:W-:Y:S01]  /*c6e0*/  FMUL.FTZ R201, R49, R3 ;  /* 0x0000000331c97220 */ /* 0x000fe20000410000 */
[----:B-1----:R-:W-:-:S02]  /*c6f0*/  IMAD.U32 R2, RZ, RZ, UR6 ;  /* 0x00000006ff027e24 */ /* 0x002fc4000f8e00ff */
[-C--:B------:R-:W-:Y:S01]  /*c700*/  FMUL.FTZ R202, R52, R3.reuse ;  /* 0x0000000334ca7220 */ /* 0x080fe20000410000 */
[-C--:B------:R-:W-:Y:S01]  /*c710*/  FMUL.FTZ R199, R53, R3.reuse ;  /* 0x0000000335c77220 */ /* 0x080fe20000410000 */
[-C--:B------:R-:W-:Y:S01]  /*c720*/  FMUL.FTZ R200, R56, R3.reuse ;  /* 0x0000000338c87220 */ /* 0x080fe20000410000 */
[----:B------:R-:W-:Y:S01]  /*c730*/  @P2 FMUL.FTZ R2, R2, 0.69314718246459960938 ;  /* 0x3f31721802022820 */ /* 0x000fe20000410000 */
        /* <DEDUP_REMOVED lines=118> */
.L_x_7431:
        /* <DEDUP_REMOVED lines=10> */
[----:B------:R-:W-:Y:S01]  /*cf40*/  IMAD R7, R215, 0x40, R23 ;  /* 0x00000040d7077824 */ /* 0x000fe200078e0217 */
[----:B------:R-:W-:Y:S01]  /*cf50*/  F2FP.F16.F32.PACK_AB R6, R6, R205 ;  /* 0x000000cd0606723e */ /* 0x000fe200000000ff */
[----:B------:R-:W-:Y:S01]  /*cf60*/  USHF.R.S32.HI UR12, URZ, 0x1f, UR42 ;  /* 0x0000001f3f0c7899 */ /* 0x000fe2000801142a */
[----:B------:R-:W-:Y:S01]  /*cf70*/  BAR.SYNC.DEFER_BLOCKING 0x1, 0x100 ;  /* 0x0044000000007b1d */ /* 0x000fe20000010000 */
[----:B------:R-:W-:Y:S01]  /*cf80*/  F2FP.F16.F32.PACK_AB R112, R113, R112 ;  /* 0x000000707170723e */ /* 0x000fe200000000ff */
[----:B------:R-:W-:Y:S01]  /*cf90*/  USHF.R.S32.HI UR13, URZ, 0x1f, UR39 ;  /* 0x0000001f3f0d7899 */ /* 0x000fe20008011427 */
[----:B------:R-:W-:Y:S02]  /*cfa0*/  F2FP.F16.F32.PACK_AB R113, R19, R114 ;  /* 0x000000721371723e */ /* 0x000fe400000000ff */
[----:B------:R-:W-:Y:S02]  /*cfb0*/  F2FP.F16.F32.PACK_AB R114, R117, R116 ;  /* 0x000000747572723e */ /* 0x000fe400000000ff */
[----:B------:R-:W-:Y:S01]  /*cfc0*/  F2FP.F16.F32.PACK_AB R115, R108, R115 ;  /* 0x000000736c73723e */ /* 0x000fe200000000ff */
[----:B------:R-:W1:Y:S01]  /*cfd0*/  SHFL.IDX PT, R41, R216, RZ, 0x1f ;  /* 0x00001fffd8297589 */ /* 0x000e6200000e0000 */
        /* <DEDUP_REMOVED lines=10> */
[----:B------:R-:W-:Y:S02]  /*d080*/  MOV R92, R17 ;  /* 0x00000011005c7202 */ /* 0x000fe40000000f00 */
[----:B0-----:R-:W-:Y:S02]  /*d090*/  MOV R93, R4 ;  /* 0x00000004005d7202 */ /* 0x001fe40000000f00 */
[----:B------:R-:W-:-:S02]  /*d0a0*/  F2FP.F16.F32.PACK_AB R146, R149, R148 ;  /* 0x000000949592723e */ /* 0x000fc400000000ff */
[----:B------:R-:W-:Y:S01]  /*d0b0*/  F2FP.F16.F32.PACK_AB R147, R151, R150 ;  /* 0x000000969793723e */ /* 0x000fe200000000ff */
[----:B------:R-:W-:-:S04]  /*d0c0*/  IMAD.WIDE R4, R219, 0x2, R92 ;  /* 0x00000002db047825 */ /* 0x000fc800078e025c */
[----:B------:R-:W-:Y:S01]  /*d0d0*/  IMAD.WIDE R92, R7, 0x2, R92 ;  /* 0x00000002075c7825 */ /* 0x000fe200078e025c */
[C---:B------:R-:W-:Y:S02]  /*d0e0*/  IADD3 R15, P3, R4.reuse, 0x40, RZ ;  /* 0x00000040040f7810 */ /* 0x040fe40007f7e0ff */
[----:B------:R-:W-:Y:S02]  /*d0f0*/  IADD3 R25, P4, R4, 0x60, RZ ;  /* 0x0000006004197810 */ /* 0x000fe40007f9e0ff */
[----:B------:R-:W-:Y:S02]  /*d100*/  LOP3.LUT R14, R15, 0x380, RZ, 0xc0, !PT ;  /* 0x000003800f0e7812 */ /* 0x000fe400078ec0ff */
[----:B------:R-:W-:Y:S02]  /*d110*/  LOP3.LUT R24, R25, 0x380, RZ, 0xc0, !PT ;  /* 0x0000038019187812 */ /* 0x000fe400078ec0ff */
[----:B------:R-:W-:Y:S02]  /*d120*/  SHF.R.U64 R14, R14, 0x3, RZ ;  /* 0x000000030e0e7819 */ /* 0x000fe400000012ff */
[----:B------:R-:W-:-:S02]  /*d130*/  SHF.R.U64 R24, R24, 0x3, RZ ;  /* 0x0000000318187819 */ /* 0x000fc400000012ff */
[----:B------:R-:W-:Y:S01]  /*d140*/  LOP3.LUT R14, R14, R15, RZ, 0x3c, !PT ;  /* 0x0000000f0e0e7212 */ /* 0x000fe200078e3cff */
[--C-:B------:R-:W-:Y:S01]  /*d150*/  IMAD.X R15, RZ, RZ, R5.reuse, P3 ;  /* 0x000000ffff0f7224 */ /* 0x100fe200018e0605 */
[----:B------:R-:W-:Y:S01]  /*d160*/  LOP3.LUT R24, R24, R25, RZ, 0x3c, !PT ;  /* 0x0000001918187212 */ /* 0x000fe200078e3cff */
[----:B------:R-:W-:Y:S01]  /*d170*/  IMAD.X R25, RZ, RZ, R5, P4 ;  /* 0x000000ffff197224 */ /* 0x000fe200020e0605 */
[C---:B------:R-:W-:Y:S02]  /*d180*/  IADD3 R29, P5, R4.reuse, 0x2000, RZ ;  /* 0x00002000041d7810 */ /* 0x040fe40007fbe0ff */
[C---:B------:R-:W-:Y:S02]  /*d190*/  IADD3 R119, P3, R4.reuse, 0x4020, RZ ;  /* 0x0000402004777810 */ /* 0x040fe40007f7e0ff */
[----:B------:R-:W-:Y:S02]  /*d1a0*/  IADD3 R123, P4, R4, 0x4040, RZ ;  /* 0x00004040047b7810 */ /* 0x000fe40007f9e0ff */
[----:B------:R-:W-:-:S02]  /*d1b0*/  LOP3.LUT R28, R29, 0x380, RZ, 0xc0, !PT ;  /* 0x000003801d1c7812 */ /* 0x000fc400078ec0ff */
[----:B------:R-:W-:Y:S02]  /*d1c0*/  LOP3.LUT R118, R119, 0x380, RZ, 0xc0, !PT ;  /* 0x0000038077767812 */ /* 0x000fe400078ec0ff */
[----:B------:R-:W-:Y:S02]  /*d1d0*/  LOP3.LUT R122, R123, 0x380, RZ, 0xc0, !PT ;  /* 0x000003807b7a7812 */ /* 0x000fe400078ec0ff */
[----:B------:R-:W-:Y:S02]  /*d1e0*/  SHF.R.U64 R28, R28, 0x3, RZ ;  /* 0x000000031c1c7819 */ /* 0x000fe400000012ff */
[----:B------:R-:W-:Y:S02]  /*d1f0*/  IADD3 R49, P0, R4, 0x2040, RZ ;  /* 0x0000204004317810 */ /* 0x000fe40007f1e0ff */
[----:B------:R-:W-:Y:S02]  /*d200*/  SHF.R.U64 R118, R118, 0x3, RZ ;  /* 0x0000000376767819 */ /* 0x000fe400000012ff */
[----:B------:R-:W-:-:S02]  /*d210*/  SHF.R.U64 R122, R122, 0x3, RZ ;  /* 0x000000037a7a7819 */ /* 0x000fc400000012ff */
[----:B------:R-:W-:Y:S01]  /*d220*/  LOP3.LUT R28, R28, R29, RZ, 0x3c, !PT ;  /* 0x0000001d1c1c7212 */ /* 0x000fe200078e3cff */
[--C-:B------:R-:W-:Y:S01]  /*d230*/  IMAD.X R29, RZ, RZ, R5.reuse, P5 ;  /* 0x000000ffff1d7224 */ /* 0x100fe200028e0605 */
[----:B------:R-:W-:Y:S02]  /*d240*/  LOP3.LUT R48, R49, 0x380, RZ, 0xc0, !PT ;  /* 0x0000038031307812 */ /* 0x000fe400078ec0ff */
[----:B------:R-:W-:Y:S02]  /*d250*/  IADD3 R13, P2, R4, 0x20, RZ ;  /* 0x00000020040d7810 */ /* 0x000fe40007f5e0ff */
[----:B------:R-:W-:Y:S01]  /*d260*/  LOP3.LUT R118, R118, R119, RZ, 0x3c, !PT ;  /* 0x0000007776767212 */ /* 0x000fe200078e3cff */
[--C-:B------:R-:W-:Y:S01]  /*d270*/  IMAD.X R119, RZ, RZ, R5.reuse, P3 ;  /* 0x000000ffff777224 */ /* 0x100fe200018e0605 */
[----:B------:R-:W-:Y:S01]  /*d280*/  LOP3.LUT R122, R122, R123, RZ, 0x3c, !PT ;  /* 0x0000007b7a7a7212 */ /* 0x000fe200078e3cff */
[----:B------:R-:W-:Y:S01]  /*d290*/  IMAD.X R123, RZ, RZ, R5, P4 ;  /* 0x000000ffff7b7224 */ /* 0x000fe200020e0605 */
[----:B------:R-:W-:-:S02]  /*d2a0*/  IADD3 R127, P5, R4, 0x4060, RZ ;  /* 0x00004060047f7810 */ /* 0x000fc40007fbe0ff */
[C---:B------:R-:W-:Y:S02]  /*d2b0*/  IADD3 R81, P3, R92.reuse, 0x1000, RZ ;  /* 0x000010005c517810 */ /* 0x040fe40007f7e0ff */
[----:B------:R-:W-:Y:S02]  /*d2c0*/  IADD3 R77, P4, R92, 0x2000, RZ ;  /* 0x000020005c4d7810 */ /* 0x000fe40007f9e0ff */
[----:B------:R-:W-:Y:S02]  /*d2d0*/  SHF.R.U64 R48, R48, 0x3, RZ ;  /* 0x0000000330307819 */ /* 0x000fe400000012ff */
        /* <DEDUP_REMOVED lines=9> */
[----:B------:R-:W-:-:S02]  /*d370*/  IADD3 R135, P0, R4, 0x6020, RZ ;  /* 0x0000602004877810 */ /* 0x000fc40007f1e0ff */
[----:B------:R-:W-:Y:S02]  /*d380*/  SHF.R.U64 R80, R80, 0x3, RZ ;  /* 0x0000000350507819 */ /* 0x000fe400000012ff */
[----:B------:R-:W-:Y:S02]  /*d390*/  SHF.R.U64 R76, R76, 0x3, RZ ;  /* 0x000000034c4c7819 */ /* 0x000fe400000012ff */
[----:B------:R-:W-:Y:S02]  /*d3a0*/  LOP3.LUT R32, R33, 0x380, RZ, 0xc0, !PT ;  /* 0x0000038021207812 */ /* 0x000fe400078ec0ff */
[----:B------:R-:W-:Y:S01]  /*d3b0*/  LOP3.LUT R12, R12, R13, RZ, 0x3c, !PT ;  /* 0x0000000d0c0c7212 */ /* 0x000fe200078e3cff */
[--C-:B------:R-:W-:Y:S01]  /*d3c0*/  IMAD.X R13, RZ, RZ, R5.reuse, P2 ;  /* 0x000000ffff0d7224 */ /* 0x100fe200010e0605 */
[----:B------:R-:W-:Y:S01]  /*d3d0*/  LOP3.LUT R126, R126, R127, RZ, 0x3c, !PT ;  /* 0x0000007f7e7e7212 */ /* 0x000fe200078e3cff */
[----:B------:R-:W-:Y:S01]  /*d3e0*/  IMAD.X R127, RZ, RZ, R5, P5 ;  /* 0x000000ffff7f7224 */ /* 0x000fe200028e0605 */
[----:B------:R-:W-:-:S02]  /*d3f0*/  LOP3.LUT R134, R135, 0x380, RZ, 0xc0, !PT ;  /* 0x0000038087867812 */ /* 0x000fc400078ec0ff */
[C---:B------:R-:W-:Y:S02]  /*d400*/  IADD3 R101, P1, R4.reuse, 0x2060, RZ ;  /* 0x0000206004657810 */ /* 0x040fe40007f3e0ff */
[----:B------:R-:W-:Y:S02]  /*d410*/  IADD3 R105, P2, R4, 0x4000, RZ ;  /* 0x0000400004697810 */ /* 0x000fe40007f5e0ff */
[----:B------:R-:W-:Y:S01]  /*d420*/  LOP3.LUT R80, R80, R81, RZ, 0x3c, !PT ;  /* 0x0000005150507212 */ /* 0x000fe200078e3cff */
[--C-:B------:R-:W-:Y:S01]  /*d430*/  IMAD.X R81, RZ, RZ, R93.reuse, P3 ;  /* 0x000000ffff517224 */ /* 0x100fe200018e065d */
[----:B------:R-:W-:Y:S01]  /*d440*/  LOP3.LUT R76, R76, R77, RZ, 0x3c, !PT ;  /* 0x0000004d4c4c7212 */ /* 0x000fe200078e3cff */
[----:B------:R-:W-:Y:S01]  /*d450*/  IMAD.X R77, RZ, RZ, R93, P4 ;  /* 0x000000ffff4d7224 */ /* 0x000fe200020e065d */
[----:B------:R-:W-:Y:S02]  /*d460*/  SHF.R.U64 R32, R32, 0x3, RZ ;  /* 0x0000000320207819 */ /* 0x000fe400000012ff */
[----:B------:R-:W-:-:S02]  /*d470*/  IADD3 R73, P5, R92, 0x3000, RZ ;  /* 0x000030005c497810 */ /* 0x000fc40007fbe0ff */
[C---:B------:R-:W-:Y:S02]  /*d480*/  IADD3 R53, P3, R92.reuse, 0x8000, RZ ;  /* 0x000080005c357810 */ /* 0x040fe40007f7e0ff */
[----:B------:R-:W-:Y:S02]  /*d490*/  IADD3 R45, P4, R92, 0x9000, RZ ;  /* 0x000090005c2d7810 */ /* 0x000fe40007f9e0ff */
[----:B------:R-:W-:Y:S02]  /*d4a0*/  SHF.R.U64 R134, R134, 0x3, RZ ;  /* 0x0000000386867819 */ /* 0x000fe400000012ff */
[----:B------:R-:W-:Y:S02]  /*d4b0*/  LOP3.LUT R100, R101, 0x380, RZ, 0xc0, !PT ;  /* 0x0000038065647812 */ /* 0x000fe400078ec0ff */
[----:B------:R-:W-:Y:S02]  /*d4c0*/  LOP3.LUT R104, R105, 0x380, RZ, 0xc0, !PT ;  /* 0x0000038069687812 */ /* 0x000fe400078ec0ff */
[----:B------:R-:W-:Y:S01]  /*d4d0*/  LOP3.LUT R32, R32, R33, RZ, 0x3c, !PT ;  /* 0x0000002120207212 */ /* 0x000fe200078e3cff */
[----:B------:R-:W-:Y:S01]  /*d4e0*/  IMAD.X R33, RZ, RZ, R5, P6 ;  /* 0x000000ffff217224 */ /* 0x000fe200030e0605 */
[----:B------:R-:W-:-:S02]  /*d4f0*/  LOP3.LUT R72, R73, 0x380, RZ, 0xc0, !PT ;  /* 0x0000038049487812 */ /* 0x000fc400078ec0ff */
[----:B------:R-:W-:Y:S02]  /*d500*/  LOP3.LUT R52, R53, 0x380, RZ, 0xc0, !PT ;  /* 0x0000038035347812 */ /* 0x000fe400078ec0ff */
[----:B------:R-:W-:Y:S02]  /*d510*/  LOP3.LUT R44, R45, 0x380, RZ, 0xc0, !PT ;  /* 0x000003802d2c7812 */ /* 0x000fe400078ec0ff */
[----:B------:R-:W-:Y:S02]  /*d520*/  IADD3 R131, P6, R4, 0x6000, RZ ;  /* 0x0000600004837810 */ /* 0x000fe40007fde0ff */
[----:B------:R-:W-:Y:S01]  /*d530*/  LOP3.LUT R134, R134, R135, RZ, 0x3c, !PT ;  /* 0x0000008786867212 */ /* 0x000fe200078e3cff */
[----:B------:R-:W-:Y:S01]  /*d540*/  IMAD.X R135, RZ, RZ, R5, P0 ;  /* 0x000000ffff877224 */ /* 0x000fe200000e0605 */
[----:B------:R-:W-:Y:S02]  /*d550*/  SHF.R.U64 R100, R100, 0x3, RZ ;  /* 0x0000000364647819 */ /* 0x000fe400000012ff */
[----:B------:R-:W-:-:S02]  /*d560*/  SHF.R.U64 R104, R104, 0x3, RZ ;  /* 0x0000000368687819 */ /* 0x000fc400000012ff */
[----:B------:R-:W-:Y:S02]  /*d570*/  IADD3 R65, P0, R92, 0x5000, RZ ;  /* 0x000050005c417810 */ /* 0x000fe40007f1e0ff */
[----:B------:R-:W-:Y:S02]  /*d580*/  SHF.R.U64 R72, R72, 0x3, RZ ;  /* 0x0000000348487819 */ /* 0x000fe400000012ff */
        /* <DEDUP_REMOVED lines=8> */
[----:B------:R-:W-:Y:S01]  /*d610*/  LOP3.LUT R72, R72, R73, RZ, 0x3c, !PT ;  /* 0x0000004948487212 */ /* 0x000fe200078e3cff */
[----:B------:R-:W-:Y:S01]  /*d620*/  IMAD.X R73, RZ, RZ, R93, P5 ;  /* 0x000000ffff497224 */ /* 0x000fe200028e065d */
[C---:B------:R-:W-:Y:S02]  /*d630*/  IADD3 R9, P1, R4.reuse, 0x6040, RZ ;  /* 0x0000604004097810 */ /* 0x040fe40007f3e0ff */
[----:B------:R-:W-:Y:S02]  /*d640*/  IADD3 R11, P2, R4, 0x6060, RZ ;  /* 0x00006060040b7810 */ /* 0x000fe40007f5e0ff */
[----:B------:R-:W-:Y:S02]  /*d650*/  LOP3.LUT R52, R52, R53, RZ, 0x3c, !PT ;  /* 0x0000003534347212 */ /* 0x000fe400078e3cff */
[----:B------:R-:W-:Y:S02]  /*d660*/  LOP3.LUT R44, R44, R45, RZ, 0x3c, !PT ;  /* 0x0000002d2c2c7212 */ /* 0x000fe400078e3cff */
[----:B------:R-:W-:-:S02]  /*d670*/  SHF.R.U64 R130, R130, 0x3, RZ ;  /* 0x0000000382827819 */ /* 0x000fc400000012ff */
[----:B------:R-:W-:Y:S02]  /*d680*/  LOP3.LUT R53, R4, 0x380, RZ, 0xc0, !PT ;  /* 0x0000038004357812 */ /* 0x000fe400078ec0ff */
[----:B------:R-:W-:Y:S02]  /*d690*/  IADD3 R45, P5, R92, 0xa000, RZ ;  /* 0x0000a0005c2d7810 */ /* 0x000fe40007fbe0ff */
[----:B------:R-:W-:Y:S02]  /*d6a0*/  SHF.R.U64 R64, R64, 0x3, RZ ;  /* 0x0000000340407819 */ /* 0x000fe400000012ff */
[----:B------:R-:W-:Y:S02]  /*d6b0*/  LOP3.LUT R8, R9, 0x380, RZ, 0xc0, !PT ;  /* 0x0000038009087812 */ /* 0x000fe400078ec0ff */
[----:B------:R-:W-:Y:S02]  /*d6c0*/  LOP3.LUT R10, R11, 0x380, RZ, 0xc0, !PT ;  /* 0x000003800b0a7812 */ /* 0x000fe400078ec0ff */
[----:B------:R-:W-:Y:S01]  /*d6d0*/  LOP3.LUT R130, R130, R131, RZ, 0x3c, !PT ;  /* 0x0000008382827212 */ /* 0x000fe200078e3cff */
[----:B------:R-:W-:Y:S01]  /*d6e0*/  IMAD.X R131, RZ, RZ, R5, P6 ;  /* 0x000000ffff837224 */ /* 0x000fe200030e0605 */
[----:B------:R-:W-:-:S02]  /*d6f0*/  SHF.R.U64 R53, R53, 0x3, RZ ;  /* 0x0000000335357819 */ /* 0x000fc400000012ff */
[----:B------:R-:W-:Y:S02]  /*d700*/  LOP3.LUT R40, R45, 0x380, RZ, 0xc0, !PT ;  /* 0x000003802d287812 */ /* 0x000fe400078ec0ff */
[----:B------:R-:W-:Y:S02]  /*d710*/  IADD3 R69, P6, R92, 0x4000, RZ ;  /* 0x000040005c457810 */ /* 0x000fe40007fde0ff */
[----:B------:R-:W-:Y:S01]  /*d720*/  LOP3.LUT R64, R64, R65, RZ, 0x3c, !PT ;  /* 0x0000004140407212 */ /* 0x000fe200078e3cff */
[----:B------:R-:W-:Y:S01]  /*d730*/  IMAD.X R65, RZ, RZ, R93, P0 ;  /* 0x000000ffff417224 */ /* 0x000fe200000e065d */
[----:B------:R-:W-:Y:S02]  /*d740*/  SHF.R.U64 R8, R8, 0x3, RZ ;  /* 0x0000000308087819 */ /* 0x000fe400000012ff */
[----:B------:R-:W-:Y:S02]  /*d750*/  SHF.R.U64 R10, R10, 0x3, RZ ;  /* 0x000000030a0a7819 */ /* 0x000fe400000012ff */
[----:B------:R-:W-:-:S02]  /*d760*/  IADD3 R7, P0, R92, 0xc000, RZ ;  /* 0x0000c0005c077810 */ /* 0x000fc40007f1e0ff */
[----:B------:R-:W-:Y:S01]  /*d770*/  LOP3.LUT R4, R53, R4, RZ, 0x3c, !PT ;  /* 0x0000000435047212 */ /* 0x000fe200078e3cff */
[----:B------:R-:W-:Y:S01]  /*d780*/  IMAD.X R53, RZ, RZ, R93, P3 ;  /* 0x000000ffff357224 */ /* 0x000fe200018e065d */
        /* <DEDUP_REMOVED lines=9> */
[----:B------:R-:W-:Y:S02]  /*d820*/  MOV R89, R4 ;  /* 0x0000000400597202 */ /* 0x000fe40000000f00 */
[----:B------:R-:W-:Y:S02]  /*d830*/  F2FP.F16.F32.PACK_AB R5, R27, R26 ;  /* 0x0000001a1b05723e */ /* 0x000fe400000000ff */
[----:B------:R-:W-:Y:S02]  /*d840*/  SHF.R.U64 R68, R68, 0x3, RZ ;  /* 0x0000000344447819 */ /* 0x000fe400000012ff */
[----:B------:R-:W-:Y:S02]  /*d850*/  IADD3 R27, P4, R92, 0xf000, RZ ;  /* 0x0000f0005c1b7810 */ /* 0x000fe40007f9e0ff */
[----:B------:R-:W-:-:S02]  /*d860*/  SHF.R.U64 R20, R20, 0x3, RZ ;  /* 0x0000000314147819 */ /* 0x000fc400000012ff */
[----:B------:R-:W-:Y:S01]  /*d870*/  LOP3.LUT R68, R68, R69, RZ, 0x3c, !PT ;  /* 0x0000004544447212 */ /* 0x000fe200078e3cff */
[--C-:B------:R-:W-:Y:S01]  /*d880*/  IMAD.X R69, RZ, RZ, R93.reuse, P6 ;  /* 0x000000ffff457224 */ /* 0x100fe200030e065d */
[----:B------:R-:W-:Y:S01]  /*d890*/  LOP3.LUT R26, R27, 0x380, RZ, 0xc0, !PT ;  /* 0x000003801b1a7812 */ /* 0x000fe200078ec0ff */
[----:B------:R-:W-:Y:S01]  /*d8a0*/  IMAD.X R97, RZ, RZ, R93, P4 ;  /* 0x000000ffff617224 */ /* 0x000fe200020e065d */
[C---:B------:R-:W-:Y:S02]  /*d8b0*/  IADD3 R61, P1, R92.reuse, 0x6000, RZ ;  /* 0x000060005c3d7810 */ /* 0x040fe40007f3e0ff */
[C---:B------:R-:W-:Y:S02]  /*d8c0*/  IADD3 R57, P2, R92.reuse, 0x7000, RZ ;  /* 0x000070005c397810 */ /* 0x040fe40007f5e0ff */
[----:B------:R-:W-:Y:S02]  /*d8d0*/  IADD3 R37, P6, R92, 0xb000, RZ ;  /* 0x0000b0005c257810 */ /* 0x000fe40007fde0ff */
[----:B------:R-:W-:-:S02]  /*d8e0*/  LOP3.LUT R20, R20, R7, RZ, 0x3c, !PT ;  /* 0x0000000714147212 */ /* 0x000fc400078e3cff */
[----:B------:R-:W-:Y:S01]  /*d8f0*/  F2FP.F16.F32.PACK_AB R4, R21, R208 ;  /* 0x000000d01504723e */ /* 0x000fe200000000ff */
[----:B------:R-:W-:Y:S01]  /*d900*/  IMAD.X R21, RZ, RZ, R93, P0 ;  /* 0x000000ffff157224 */ /* 0x000fe200000e065d */
[----:B------:R-:W-:Y:S02]  /*d910*/  F2FP.F16.F32.PACK_AB R7, R31, R30 ;  /* 0x0000001e1f07723e */ /* 0x000fe400000000ff */
[----:B------:R-:W-:Y:S02]  /*d920*/  SHF.R.U64 R26, R26, 0x3, RZ ;  /* 0x000000031a1a7819 */ /* 0x000fe400000012ff */
[----:B------:R-:W-:Y:S01]  /*d930*/  LOP3.LUT R60, R61, 0x380, RZ, 0xc0, !PT ;  /* 0x000003803d3c7812 */ /* 0x000fe200078ec0ff */
[----:B------:R0:W-:Y:S01]  /*d940*/  STSM.16.M88.4 [R89], R4 ;  /* 0x0000000459007844 */ /* 0x0001e20000000200 */
[----:B------:R-:W-:Y:S02]  /*d950*/  LOP3.LUT R56, R57, 0x380, RZ, 0xc0, !PT ;  /* 0x0000038039387812 */ /* 0x000fe400078ec0ff */
[----:B------:R-:W-:-:S02]  /*d960*/  LOP3.LUT R36, R37, 0x380, RZ, 0xc0, !PT ;  /* 0x0000038025247812 */ /* 0x000fc400078ec0ff */
[----:B------:R-:W-:Y:S02]  /*d970*/  LOP3.LUT R31, R92, 0x380, RZ, 0xc0, !PT ;  /* 0x000003805c1f7812 */ /* 0x000fe400078ec0ff */
[----:B------:R-:W-:Y:S02]  /*d980*/  LOP3.LUT R96, R26, R27, RZ, 0x3c, !PT ;  /* 0x0000001b1a607212 */ /* 0x000fe400078e3cff */
[----:B------:R-:W-:Y:S02]  /*d990*/  SHF.R.U64 R60, R60, 0x3, RZ ;  /* 0x000000033c3c7819 */ /* 0x000fe400000012ff */
[----:B------:R-:W-:Y:S02]  /*d9a0*/  SHF.R.U64 R56, R56, 0x3, RZ ;  /* 0x0000000338387819 */ /* 0x000fe400000012ff */
[----:B------:R-:W-:Y:S02]  /*d9b0*/  MOV R26, R12 ;  /* 0x0000000c001a7202 */ /* 0x000fe40000000f00 */
[----:B------:R-:W-:-:S02]  /*d9c0*/  SHF.R.U64 R36, R36, 0x3, RZ ;  /* 0x0000000324247819 */ /* 0x000fc400000012ff */
[----:B0-----:R-:W-:Y:S02]  /*d9d0*/  F2FP.F16.F32.PACK_AB R4, R211, R213 ;  /* 0x000000d5d304723e */ /* 0x001fe400000000ff */
[----:B------:R-:W-:Y:S02]  /*d9e0*/  F2FP.F16.F32.PACK_AB R5, R35, R34 ;  /* 0x000000222305723e */ /* 0x000fe400000000ff */
[----:B------:R-:W-:Y:S02]  /*d9f0*/  F2FP.F16.F32.PACK_AB R6, R209, R212 ;  /* 0x000000d4d106723e */ /* 0x000fe400000000ff */
[----:B------:R-:W-:Y:S02]  /*da00*/  F2FP.F16.F32.PACK_AB R7, R39, R38 ;  /* 0x000000262707723e */ /* 0x000fe400000000ff */
[----:B------:R-:W-:Y:S02]  /*da10*/  SHF.R.U64 R31, R31, 0x3, RZ ;  /* 0x000000031f1f7819 */ /* 0x000fe400000012ff */
[----:B------:R-:W-:Y:S01]  /*da20*/  MOV R38, R8 ;  /* 0x0000000800267202 */ /* 0x000fe20000000f00 */
[----:B------:R0:W-:Y:S01]  /*da30*/  STSM.16.M88.4 [R26], R4 ;  /* 0x000000041a007844 */ /* 0x0001e20000000200 */
[----:B------:R-:W-:-:S02]  /*da40*/  MOV R39, R10 ;  /* 0x0000000a00277202 */ /* 0x000fc40000000f00 */
[----:B------:R-:W-:Y:S01]  /*da50*/  LOP3.LUT R60, R60, R61, RZ, 0x3c, !PT ;  /* 0x0000003d3c3c7212 */ /* 0x000fe200078e3cff */
[--C-:B------:R-:W-:Y:S01]  /*da60*/  IMAD.X R61, RZ, RZ, R93.reuse, P1 ;  /* 0x000000ffff3d7224 */ /* 0x100fe200008e065d */
[----:B------:R-:W-:Y:S01]  /*da70*/  LOP3.LUT R56, R56, R57, RZ, 0x3c, !PT ;  /* 0x0000003938387212 */ /* 0x000fe200078e3cff */
[----:B------:R-:W-:Y:S01]  /*da80*/  IMAD.X R57, RZ, RZ, R93, P2 ;  /* 0x000000ffff397224 */ /* 0x000fe200010e065d */
[----:B------:R-:W-:Y:S02]  /*da90*/  MOV R168, R14 ;  /* 0x0000000e00a87202 */ /* 0x000fe40000000f00 */
[----:B------:R-:W-:Y:S02]  /*daa0*/  F2FP.F16.F32.PACK_AB R8, R206, R210 ;  /* 0x000000d2ce08723e */ /* 0x000fe400000000ff */
[----:B------:R-:W-:Y:S02]  /*dab0*/  F2FP.F16.F32.PACK_AB R9, R43, R42 ;  /* 0x0000002a2b09723e */ /* 0x000fe400000000ff */
[----:B------:R-:W-:-:S02]  /*dac0*/  F2FP.F16.F32.PACK_AB R10, R203, R207 ;  /* 0x000000cfcb0a723e */ /* 0x000fc400000000ff */
[----:B------:R-:W-:Y:S02]  /*dad0*/  F2FP.F16.F32.PACK_AB R11, R47, R46 ;  /* 0x0000002e2f0b723e */ /* 0x000fe400000000ff */
[----:B------:R-:W-:Y:S02]  /*dae0*/  LOP3.LUT R36, R36, R37, RZ, 0x3c, !PT ;  /* 0x0000002524247212 */ /* 0x000fe400078e3cff */
[----:B------:R-:W-:Y:S01]  /*daf0*/  MOV R188, R24 ;  /* 0x0000001800bc7202 */ /* 0x000fe20000000f00 */
[----:B------:R-:W-:Y:S01]  /*db00*/  STSM.16.M88.4 [R168], R8 ;  /* 0x00000008a8007844 */ /* 0x000fe20000000200 */
[----:B------:R-:W-:Y:S02]  /*db10*/  F2FP.F16.F32.PACK_AB R12, R201, R204 ;  /* 0x000000ccc90c723e */ /* 0x000fe400000000ff */
[----:B------:R-:W-:Y:S02]  /*db20*/  F2FP.F16.F32.PACK_AB R13, R51, R50 ;  /* 0x00000032330d723e */ /* 0x000fe400000000ff */
[----:B------:R-:W-:-:S02]  /*db30*/  F2FP.F16.F32.PACK_AB R14, R199, R202 ;  /* 0x000000cac70e723e */ /* 0x000fc400000000ff */
[----:B------:R-:W-:Y:S02]  /*db40*/  F2FP.F16.F32.PACK_AB R15, R55, R54 ;  /* 0x00000036370f723e */ /* 0x000fe400000000ff */
[C---:B------:R-:W-:Y:S02]  /*db50*/  IADD3 R85, P1, R92.reuse, 0xd000, RZ ;  /* 0x0000d0005c557810 */ /* 0x040fe40007f3e0ff */
[----:B------:R-:W-:Y:S01]  /*db60*/  IADD3 R37, P2, R92, 0xe000, RZ ;  /* 0x0000e0005c257810 */ /* 0x000fe20007f5e0ff */
[----:B------:R-:W-:Y:S01]  /*db70*/  STSM.16.M88.4 [R188], R12 ;  /* 0x0000000cbc007844 */ /* 0x000fe20000000200 */
[----:B------:R-:W-:Y:S02]  /*db80*/  MOV R205, R28 ;  /* 0x0000001c00cd7202 */ /* 0x000fe40000000f00 */
[----:B0-----:R-:W-:Y:S01]  /*db90*/  F2FP.F16.F32.PACK_AB R4, R197, R200 ;  /* 0x000000c8c504723e */ /* 0x001fe200000000ff */
[----:B------:R-:W-:Y:S01]  /*dba0*/  IMAD.X R89, RZ, RZ, R93, P2 ;  /* 0x000000ffff597224 */ /* 0x000fe200010e065d */
[----:B------:R-:W-:-:S02]  /*dbb0*/  F2FP.F16.F32.PACK_AB R5, R59, R58 ;  /* 0x0000003a3b05723e */ /* 0x000fc400000000ff */
[----:B------:R-:W-:Y:S02]  /*dbc0*/  F2FP.F16.F32.PACK_AB R6, R183, R198 ;  /* 0x000000c6b706723e */ /* 0x000fe400000000ff */
[----:B------:R-:W-:Y:S02]  /*dbd0*/  F2FP.F16.F32.PACK_AB R7, R63, R62 ;  /* 0x0000003e3f07723e */ /* 0x000fe400000000ff */
[----:B------:R-:W-:Y:S02]  /*dbe0*/  LOP3.LUT R92, R31, R92, RZ, 0x3c, !PT ;  /* 0x0000005c1f5c7212 */ /* 0x000fe400078e3cff */
[----:B------:R-:W-:Y:S01]  /*dbf0*/  MOV R32, R32 ;  /* 0x0000002000207202 */ /* 0x000fe20000000f00 */
[----:B------:R-:W-:Y:S01]  /*dc00*/  STSM.16.M88.4 [R205], R4 ;  /* 0x00000004cd007844 */ /* 0x000fe20000000200 */
        /* <DEDUP_REMOVED lines=22> */
[----:B--2---:R-:W-:-:S02]  /*dd70*/  F2FP.F16.F32.PACK_AB R48, R169, R172 ;  /* 0x000000aca930723e */ /* 0x004fc400000000ff */
[----:B------:R-:W-:Y:S02]  /*dd80*/  F2FP.F16.F32.PACK_AB R4, R164, R167 ;  /* 0x000000a7a404723e */ /* 0x000fe400000000ff */
[----:B------:R-:W-:Y:S01]  /*dd90*/  F2FP.F16.F32.PACK_AB R5, R99, R98 ;  /* 0x000000626305723e */ /* 0x000fe200000000ff */
[----:B------:R-:W-:Y:S01]  /*dda0*/  STSM.16.M88.4 [R104], R48 ;  /* 0x0000003068007844 */ /* 0x000fe20000000200 */
        /* <DEDUP_REMOVED lines=8> */
[----:B-1----:R-:W-:Y:S01]  /*de30*/  ISETP.NE.AND P3, PT, R41, RZ, PT ;  /* 0x000000ff2900720c */ /* 0x002fe20003f65270 */
[----:B------:R-:W-:Y:S01]  /*de40*/  IMAD.X R41, RZ, RZ, R93, P5 ;  /* 0x000000ffff297224 */ /* 0x000fe200028e065d */
[----:B------:R-:W-:Y:S01]  /*de50*/  MOV R126, R126 ;  /* 0x0000007e007e7202 */ /* 0x000fe20000000f00 */
[----:B------:R0:W-:Y:S01]  /*de60*/  STSM.16.M88.4 [R122], R8 ;  /* 0x000000087a007844 */ /* 0x0001e20000000200 */
[----:B------:R-:W-:Y:S02]  /*de70*/  MOV R101, R130 ;  /* 0x0000008200657202 */ /* 0x000fe40000000f00 */
[----:B------:R-:W-:Y:S01]  /*de80*/  F2FP.F16.F32.PACK_AB R123, R156, R155 ;  /* 0x0000009b9c7b723e */ /* 0x000fe200000000ff */
[----:B------:R1:W-:Y:S01]  /*de90*/  STSM.16.M88.4 [R126], R112 ;  /* 0x000000707e007844 */ /* 0x0003e20000000200 */
[----:B------:R-:W-:-:S02]  /*dea0*/  MOV R134, R134 ;  /* 0x0000008600867202 */ /* 0x000fc40000000f00 */
[----:B------:R-:W-:Y:S02]  /*deb0*/  F2FP.F16.F32.PACK_AB R130, R133, R132 ;  /* 0x000000848582723e */ /* 0x000fe400000000ff */
[----:B------:R-:W-:Y:S02]  /*dec0*/  F2FP.F16.F32.PACK_AB R131, R161, R160 ;  /* 0x000000a0a183723e */ /* 0x000fe400000000ff */
[----:B------:R-:W-:Y:S02]  /*ded0*/  LOP3.LUT R84, R85, 0x380, RZ, 0xc0, !PT ;  /* 0x0000038055547812 */ /* 0x000fe400078ec0ff */
[----:B------:R-:W-:Y:S02]  /*dee0*/  LOP3.LUT R88, R37, 0x380, RZ, 0xc0, !PT ;  /* 0x0000038025587812 */ /* 0x000fe400078ec0ff */
[----:B------:R-:W-:Y:S02]  /*def0*/  SHF.R.U64 R84, R84, 0x3, RZ ;  /* 0x0000000354547819 */ /* 0x000fe400000012ff */
[----:B0-----:R-:W-:-:S02]  /*df00*/  F2FP.F16.F32.PACK_AB R122, R125, R124 ;  /* 0x0000007c7d7a723e */ /* 0x001fc400000000ff */
[----:B------:R-:W-:Y:S02]  /*df10*/  SHF.R.U64 R88, R88, 0x3, RZ ;  /* 0x0000000358587819 */ /* 0x000fe400000012ff */
[----:B------:R-:W-:Y:S01]  /*df20*/  LOP3.LUT R84, R84, R85, RZ, 0x3c, !PT ;  /* 0x0000005554547212 */ /* 0x000fe200078e3cff */
[----:B------:R1:W-:Y:S01]  /*df30*/  STSM.16.M88.4 [R101], R120 ;  /* 0x0000007865007844 */ /* 0x0003e20000000200 */
[----:B------:R-:W-:Y:S01]  /*df40*/  LOP3.LUT R88, R88, R37, RZ, 0x3c, !PT ;  /* 0x0000002558587212 */ /* 0x000fe200078e3cff */
[--C-:B------:R-:W-:Y:S02]  /*df50*/  IMAD.X R37, RZ, RZ, R93.reuse, P6 ;  /* 0x000000ffff257224 */ /* 0x100fe400030e065d */
[----:B------:R1:W-:Y:S01]  /*df60*/  STSM.16.M88.4 [R134], R128 ;  /* 0x0000008086007844 */ /* 0x0003e20000000200 */
[----:B------:R-:W-:-:S03]  /*df70*/  IMAD.X R85, RZ, RZ, R93, P1 ;  /* 0x000000ffff557224 */ /* 0x000fc600008e065d */
[----:B------:R1:W-:Y:S04]  /*df80*/  STSM.16.M88.4 [R38], R136 ;  /* 0x0000008826007844 */ /* 0x0003e80000000200 */
[----:B------:R1:W-:Y:S01]  /*df90*/  STSM.16.M88.4 [R39], R144 ;  /* 0x0000009027007844 */ /* 0x0003e20000000200 */
[----:B------:R-:W-:Y:S06]  /*dfa0*/  BAR.SYNC.DEFER_BLOCKING 0x1, 0x100 ;  /* 0x0044000000007b1d */ /* 0x000fec0000010000 */
[----:B------:R-:W-:Y:S05]  /*dfb0*/  @P3 BRA `(.L_x_7467) ;  /* 0x0000000000b83947 */ /* 0x000fea0003800000 */
        /* <DEDUP_REMOVED lines=17> */
[----:B------:R-:W2:Y:S01]  /*e0d0*/  @P0 LDC R6, c[0x0][0xcf0] ;  /* 0x00033c00ff060b82 */ /* 0x000ea20000000800 */
[----:B0-----:R-:W-:-:S05]  /*e0e0*/  @P0 IMAD.HI.U32 R5, R10, R5, RZ ;  /* 0x000000050a050227 */ /* 0x001fca00078e00ff */
[----:B--2---:R-:W-:-:S04]  /*e0f0*/  @P0 SHF.R.U32.HI R4, RZ, R6, R5 ;  /* 0x00000006ff040219 */ /* 0x004fc80000011605 */
        /* <DEDUP_REMOVED lines=23> */
[----:B------:R-:W2:Y:S08]  /*e270*/  SHFL.IDX PT, R7, R11, 0x1, 0x1c1f ;  /* 0x003c1f000b077f89 */ /* 0x000eb000000e0000 */
[----:B0-----:R0:W-:Y:S04]  /*e280*/  @!P1 ST.E desc[UR44][R4.64], R3 ;  /* 0x0000000304009985 */ /* 0x0011e8000c10192c */
[----:B--2---:R0:W-:Y:S02]  /*e290*/  @!P0 ST.E desc[UR44][R6.64], R0 ;  /* 0x0000000006008985 */ /* 0x0041e4000c10192c */
.L_x_7467:
[----:B------:R-:W2:Y:S01]  /*e2a0*/  LDC R15, c[0x0][0xce8] ;  /* 0x00033a00ff0f7b82 */ /* 0x000ea20000000800 */
        /* <DEDUP_REMOVED lines=13> */
[----:B--2---:R-:W-:-:S03]  /*e380*/  ISETP.NE.AND P2, PT, R15, 0x1, PT ;  /* 0x000000010f00780c */ /* 0x004fc60003f45270 */
        /* <DEDUP_REMOVED lines=18> */
[----:B-1----:R-:W5:Y:S01]  /*e4b0*/  LD.E.128 R36, desc[UR44][R36.64] ;  /* 0x0000002c24247980 */ /* 0x002f62000c101d00 */
[----:B------:R-:W-:Y:S01]  /*e4c0*/  SEL R0, RZ, 0xffffffff, P0 ;  /* 0xffffffffff007807 */ /* 0x000fe20000000000 */
[----:B------:R-:W-:Y:S01]  /*e4d0*/  UIMAD.WIDE.U32 UR6, UR42, UR8, URZ ;  /* 0x000000082a0672a5 */ /* 0x000fe2000f8e003f */
[----:B------:R-:W-:Y:S01]  /*e4e0*/  IMAD.SHL.U32 R8, R8, 0x8, RZ ;  /* 0x0000000808087824 */ /* 0x000fe200078e00ff */
[----:B------:R-:W-:Y:S01]  /*e4f0*/  UIMAD UR5, UR42, UR9, UR5 ;  /* 0x000000092a0572a4 */ /* 0x000fe2000f8e0205 */
[----:B------:R1:W5:Y:S01]  /*e500*/  LD.E.128 R4, desc[UR44][R20.64] ;  /* 0x0000002c14047980 */ /* 0x000362000c101d00 */
        /* <DEDUP_REMOVED lines=28> */
[----:B0-----:R-:W0:Y:S01]  /*e6d0*/  FENCE.VIEW.ASYNC.S ;  /* 0x00000000000073c6 */ /* 0x001e220000000000 */
[----:B------:R-:W-:Y:S01]  /*e6e0*/  IMAD R11, R15, R13, R14 ;  /* 0x0000000d0f0b7224 */ /* 0x000fe200078e020e */
[----:B------:R-:W-:Y:S01]  /*e6f0*/  ISETP.GE.AND P0, PT, R218, UR10, PT ;  /* 0x0000000ada007c0c */ /* 0x000fe2000bf06270 */
[----:B------:R-:W-:Y:S01]  /*e700*/  IMAD.U32 R9, RZ, RZ, UR5 ;  /* 0x00000005ff097e24 */ /* 0x000fe2000f8e00ff */
[----:B------:R-:W-:Y:S01]  /*e710*/  ULDC UR5, c[0x0][0xb88] ;  /* 0x0002e20000057ab9 */ /* 0x000fe20000000800 */
[----:B------:R-:W-:Y:S01]  /*e720*/  IMAD.SHL.U32 R19, R0, 0x20, RZ ;  /* 0x0000002000137824 */ /* 0x000fe200078e00ff */
[----:B------:R-:W-:Y:S01]  /*e730*/  SHF.R.S32.HI R0, RZ, 0x1f, R11 ;  /* 0x0000001fff007819 */ /* 0x000fe2000001140b */
[C---:B------:R-:W-:Y:S01]  /*e740*/  IMAD R13, R3.reuse, UR7, R12 ;  /* 0x00000007030d7c24 */ /* 0x040fe2000f8e020c */
[----:B------:R-:W-:Y:S01]  /*e750*/  BSSY B1, `(.L_x_7468) ;  /* 0x0000039000017945 */ /* 0x000fe20003800000 */
[----:B------:R-:W-:Y:S01]  /*e760*/  IMAD.WIDE.U32 R8, R3, UR6, R8 ;  /* 0x0000000603087c25 */ /* 0x000fe2000f8e0008 */
[----:B------:R-:W-:Y:S01]  /*e770*/  ULDC.64 UR6, c[0x0][0xbd8] ;  /* 0x0002f60000067ab9 */ /* 0x000fe20000000a00 */
[----:B------:R-:W-:-:S02]  /*e780*/  LOP3.LUT R10, R19, 0x20, R10, 0xe2, !PT ;  /* 0x00000020130a7812 */ /* 0x000fc400078ee20a */
[----:B------:R-:W-:Y:S01]  /*e790*/  IMAD.IADD R9, R9, 0x1, R13 ;  /* 0x0000000109097824 */ /* 0x000fe200078e020d */
[----:B------:R-:W-:Y:S01]  /*e7a0*/  SEL R3, RZ, 0x40, P0 ;  /* 0x00000040ff037807 */ /* 0x000fe20000000000 */
[----:B------:R-:W-:Y:S01]  /*e7b0*/  IMAD R0, R0, UR6, RZ ;  /* 0x0000000600007c24 */ /* 0x000fe2000f8e02ff */
[----:B------:R-:W-:Y:S01]  /*e7c0*/  ISETP.GE.AND P0, PT, R217, UR10, PT ;  /* 0x0000000ad9007c0c */ /* 0x000fe2000bf06270 */
[----:B------:R-:W-:Y:S01]  /*e7d0*/  VIADD R27, R215, UR41 ;  /* 0x00000029d71b7c36 */ /* 0x000fe20008000000 */
[----:B------:R-:W-:Y:S01]  /*e7e0*/  LOP3.LUT R3, R10, R3, RZ, 0xfc, !PT ;  /* 0x000000030a037212 */ /* 0x000fe200078efcff */
[----:B------:R-:W-:Y:S01]  /*e7f0*/  IMAD R28, R15, UR5, RZ ;  /* 0x000000050f1c7c24 */ /* 0x000fe2000f8e02ff */
[----:B------:R-:W-:Y:S01]  /*e800*/  SEL R10, RZ, 0x80, P0 ;  /* 0x00000080ff0a7807 */ /* 0x000fe20000000000 */
[C---:B------:R-:W-:Y:S02]  /*e810*/  IMAD R13, R11.reuse, UR7, R0 ;  /* 0x000000070b0d7c24 */ /* 0x040fe4000f8e0200 */
[----:B------:R-:W-:Y:S01]  /*e820*/  IMAD.WIDE.U32 R8, R11, UR6, R8 ;  /* 0x000000060b087c25 */ /* 0x000fe2000f8e0008 */
[----:B------:R-:W-:Y:S01]  /*e830*/  ISETP.GE.AND P1, PT, R27, R28, PT ;  /* 0x0000001c1b00720c */ /* 0x000fe20003f26270 */
[----:B------:R-:W-:-:S02]  /*e840*/  ULDC.64 UR6, c[0x0][0xb80] ;  /* 0x0002e00000067ab9 */ /* 0x000fc40000000a00 */
[----:B------:R-:W-:Y:S01]  /*e850*/  VIADD R0, R17, 0x38820 ;  /* 0x0003882011007836 */ /* 0x000fe20000000000 */
[----:B------:R-:W-:Y:S01]  /*e860*/  LEA R19, P2, R8, UR6, 0x1 ;  /* 0x0000000608137c11 */ /* 0x000fe2000f8408ff */
[----:B------:R-:W-:-:S03]  /*e870*/  IMAD.IADD R9, R9, 0x1, R13 ;  /* 0x0000000109097824 */ /* 0x000fc600078e020d */
[----:B------:R-:W-:Y:S02]  /*e880*/  PRMT R0, RZ, 0x654, R0 ;  /* 0x00000654ff007816 */ /* 0x000fe40000000000 */
[----:B------:R-:W-:Y:S02]  /*e890*/  LEA.HI.X R26, R8, UR7, R9, 0x1, P2 ;  /* 0x00000007081a7c11 */ /* 0x000fe400090f0c09 */
[----:B0-----:R0:W-:Y:S03]  /*e8a0*/  SYNCS.ARRIVE.TRANS64.RED.A1T0 RZ, [R0+URZ], RZ ;  /* 0x000000ff00ff79a7 */ /* 0x0011e6000810043f */
[----:B------:R1:W2:Y:S01]  /*e8b0*/  SHFL.IDX PT, R11, R26, RZ, 0x181f ;  /* 0x00181fff1a0b7589 */ /* 0x0002a200000e0000 */
[----:B0-----:R-:W-:-:S03]  /*e8c0*/  LOP3.LUT R0, R3, R10, RZ, 0xfc, !PT ;  /* 0x0000000a03007212 */ /* 0x001fc600078efcff */
[----:B------:R1:W0:Y:S01]  /*e8d0*/  SHFL.IDX PT, R10, R19, RZ, 0x181f ;  /* 0x00181fff130a7589 */ /* 0x00022200000e0000 */
[----:B------:R-:W-:Y:S05]  /*e8e0*/  @P1 BRA `(.L_x_7469) ;  /* 0x00000000007c1947 */ /* 0x000fea0003800000 */
[----:B------:R-:W-:Y:S02]  /*e8f0*/  ISETP.GE.AND P1, PT, R195, UR10, PT ;  /* 0x0000000ac3007c0c */ /* 0x000fe4000bf26270 */
[----:B------:R-:W-:Y:S02]  /*e900*/  ISETP.GE.AND P0, PT, R23, UR10, PT ;  /* 0x0000000a17007c0c */ /* 0x000fe4000bf06270 */
[----:B------:R-:W-:Y:S02]  /*e910*/  ISETP.GE.AND P5, PT, R194, UR10, PT ;  /* 0x0000000ac2007c0c */ /* 0x000fe4000bfa6270 */
[----:B------:R-:W-:-:S07]  /*e920*/  ISETP.GE.AND P3, PT, R193, UR10, PT ;  /* 0x0000000ac1007c0c */ /* 0x000fce000bf66270 */
[-C--:B0-----:R-:W-:Y:S02]  /*e930*/  @!P1 LEA R12, P2, R195, R10.reuse, 0x1 ;  /* 0x0000000ac30c9211 */ /* 0x081fe400078408ff */
        /* <DEDUP_REMOVED lines=10> */
[CC--:B-1----:R-:W-:Y:S01]  /*e9e0*/  @!P3 LEA R20, P6, R193.reuse, R10.reuse, 0x1 ;  /* 0x0000000ac114b211 */ /* 0x0c2fe200078c08ff */
[----:B------:R3:W-:Y:S03]  /*e9f0*/  @!P5 ST.E.128 desc[UR44][R14.64], R68 ;  /* 0x000000440e00d985 */ /* 0x0007e6000c101d2c */
[----:B------:R-:W-:Y:S02]  /*ea00*/  @!P3 LEA.HI.X R21, R193, R11, R225, 0x1, P6 ;  /* 0x0000000bc115b211 */ /* 0x000fe400030f0ce1 */
[----:B0-----:R-:W-:-:S03]  /*ea10*/  @!P2 LEA R8, P5, R192, R10, 0x1 ;  /* 0x0000000ac008a211 */ /* 0x001fc600078a08ff */
        /* <DEDUP_REMOVED lines=12> */
.L_x_7469:
[----:B------:R-:W-:Y:S05]  /*eae0*/  BSYNC B1 ;  /* 0x0000000000017941 */ /* 0x000fea0003800000 */
.L_x_7468:
        /* <DEDUP_REMOVED lines=12> */
[----:B------:R-:W-:Y:S01]  /*ebb0*/  @!P3 LEA R10, P6, R194, R6, 0x1 ;  /* 0x00000006c20ab211 */ /* 0x000fe200078c08ff */
        /* <DEDUP_REMOVED lines=12> */
[----:B-1----:R-:W-:Y:S02]  /*ec80*/  @P4 LEA R20, P5, R218, R6, 0x1 ;  /* 0x00000006da144211 */ /* 0x002fe400078a08ff */
        /* <DEDUP_REMOVED lines=12> */
.L_x_7466:
        /* <DEDUP_REMOVED lines=57> */
.L_x_7472:
[----:B------:R-:W-:Y:S05]  /*f0e0*/  BSYNC B1 ;  /* 0x0000000000017941 */ /* 0x000fea0003800000 */
.L_x_7471:
        /* <DEDUP_REMOVED lines=48> */
[----:B------:R-:W-:Y:S02]  /*f3f0*/  IMAD R3, R7, UR7, R0 ;  /* 0x0000000707037c24 */ /* 0x000fe4000f8e0200 */
[----:B------:R-:W-:Y:S02]  /*f400*/  VIADD R0, R215, UR41 ;  /* 0x00000029d7007c36 */ /* 0x000fe40008000000 */
[----:B------:R-:W-:-:S02]  /*f410*/  IMAD R25, R10, UR5, RZ ;  /* 0x000000050a197c24 */ /* 0x000fc4000f8e02ff */
[----:B------:R-:W-:Y:S01]  /*f420*/  IMAD.WIDE.U32 R4, R7, UR6, R4 ;  /* 0x0000000607047c25 */ /* 0x000fe2000f8e0004 */
[----:B------:R-:W-:Y:S01]  /*f430*/  SEL R7, RZ, 0x40, P0 ;  /* 0x00000040ff077807 */ /* 0x000fe20000000000 */
[----:B------:R-:W-:Y:S01]  /*f440*/  ULDC.64 UR6, c[0x0][0xb80] ;  /* 0x0002e00000067ab9 */ /* 0x000fe20000000a00 */
[----:B------:R-:W-:Y:S01]  /*f450*/  ISETP.GE.AND P0, PT, R0, R25, PT ;  /* 0x000000190000720c */ /* 0x000fe20003f06270 */
[----:B------:R-:W-:Y:S01]  /*f460*/  IMAD.IADD R3, R5, 0x1, R3 ;  /* 0x0000000105037824 */ /* 0x000fe200078e0203 */
        /* <DEDUP_REMOVED lines=39> */
.L_x_7474:
[----:B------:R-:W-:Y:S05]  /*f6e0*/  BSYNC B1 ;  /* 0x0000000000017941 */ /* 0x000fea0003800000 */
.L_x_7473:
        /* <DEDUP_REMOVED lines=36> */
.L_x_7470:
[----:B------:R-:W-:Y:S05]  /*f930*/  BSYNC B0 ;  /* 0x0000000000007941 */ /* 0x000fea0003800000 */
.L_x_7465:
[----:B------:R-:W-:Y:S02]  /*f940*/  ULDC UR5, c[0x0][0xd38] ;  /* 0x00034e0000057ab9 */ /* 0x000fe40000000800 */
[----:B------:R-:W-:-:S06]  /*f950*/  UISETP.GE.AND UP0, UPT, UR4, UR5, UPT ;  /* 0x000000050400728c */ /* 0x000fcc000bf06270 */
[----:B------:R-:W-:-:S13]  /*f960*/  PLOP3.LUT P0, PT, PT, PT, UP0, 0x80, 0x0 ;  /* 0x000000000000781c */ /* 0x000fda0003f0f008 */
[----:B------:R-:W-:Y:S05]  /*f970*/  @!P0 BRA `(.L_x_7475) ;  /* 0xffffff1400b08947 */ /* 0x000fea000383ffff */
[----:B------:R-:W-:Y:S05]  /*f980*/  EXIT ;  /* 0x000000000000794d */ /* 0x000fea0003800000 */
.L_x_7426:
        /* <DEDUP_REMOVED lines=48> */
.L_x_7588:
        /* <DEDUP_REMOVED lines=14> */
[----:B01--4-:R-:W-:Y:S05]  /*fd70*/  @!P0 BRA `(.L_x_7477) ;  /* 0x0000000000208947 */ /* 0x013fea0003800000 */
        /* <DEDUP_REMOVED lines=8> */
.L_x_7477:
[----:B------:R-:W-:Y:S01]  /*fe00*/  ULDC UR8, c[0x0][0xd54] ;  /* 0x0003550000087ab9 */ /* 0x000fe20000000800 */
[----:B------:R-:W-:Y:S01]  /*fe10*/  UMOV UR5, UR9 ;  /* 0x0000000900057c82 */ /* 0x000fe20008000000 */
[----:B------:R-:W-:-:S11]  /*fe20*/  UISETP.NE.AND UP0, UPT, UR8, 0x1, UPT ;  /* 0x000000010800788c */ /* 0x000fd6000bf05270 */
[----:B------:R-:W-:Y:S02]  /*fe30*/  @UP0 ULDC.64 UR10, c[0x0][0xd58] ;  /* 0x00035600000a0ab9 */ /* 0x000fe40000000a00 */
[----:B------:R-:W-:-:S04]  /*fe40*/  UIMAD.WIDE.U32 UR6, UR9, UR10, URZ ;  /* 0x0000000a090672a5 */ /* 0x000fc8000f8e003f */
[----:B------:R-:W-:-:S04]  /*fe50*/  @UP0 USHF.R.U32.HI UR5, URZ, UR11, UR7 ;  /* 0x0000000b3f050299 */ /* 0x000fc80008011607 */
[----:B------:R-:W-:-:S12]  /*fe60*/  UIMAD UR8, UR5, UR8, URZ ;  /* 0x00000008050872a4 */ /* 0x000fd8000f8e023f */
.L_x_7478:
[----:B------:R-:W-:Y:S01]  /*fe70*/  ULOP3.LUT UR39, URZ, UR5, URZ, 0x33, !UPT ;  /* 0x000000053f277292 */ /* 0x000fe2000f8e333f */
[----:B------:R-:W-:Y:S01]  /*fe80*/  BSSY B7, `(.L_x_7479) ;  /* 0x00005ad000077945 */ /* 0x000fe20003800000 */
[----:B------:R-:W-:Y:S01]  /*fe90*/  ULDC UR10, c[0x0][0x448] ;  /* 0x00011200000a7ab9 */ /* 0x000fe20000000800 */
[----:B------:R-:W-:Y:S01]  /*fea0*/  ULDC UR5, c[0x0][0xd3c] ;  /* 0x00034f0000057ab9 */ /* 0x000fe20000000800 */
[----:B------:R-:W-:Y:S01]  /*feb0*/  UISETP.NE.AND UP1, UPT, UR10, 0x1, UPT ;  /* 0x000000010a00788c */ /* 0x000fe2000bf25270 */
[----:B------:R-:W-:Y:S01]  /*fec0*/  ULDC.64 UR6, c[0x0][0x418] ;  /* 0x0001060000067ab9 */ /* 0x000fe20000000a00 */
[----:B------:R-:W-:Y:S02]  /*fed0*/  UIADD3 UR39, UR39, UR5, URZ ;  /* 0x0000000527277290 */ /* 0x000fe4000fffe03f */
[----:B------:R-:W-:Y:S02]  /*fee0*/  UISETP.NE.U32.AND UP0, UPT, UR6, URZ, UPT ;  /* 0x0000003f0600728c */ /* 0x000fe4000bf05070 */
[----:B------:R-:W-:-:S02]  /*fef0*/  USHF.L.U32 UR5, UR39, 0x6, URZ ;  /* 0x0000000627057899 */ /* 0x000fc4000800063f */
[----:B------:R-:W-:Y:S02]  /*ff00*/  UISETP.NE.AND.EX UP0, UPT, UR7, URZ, UPT, UP0 ;  /* 0x0000003f0700728c */ /* 0x000fe4000bf05300 */
[----:B------:R-:W-:Y:S01]  /*ff10*/  UIADD3 UR5, UR5, 0x3f, URZ ;  /* 0x0000003f05057890 */ /* 0x000fe2000fffe03f */
[----:B------:R-:W-:Y:S01]  /*ff20*/  ULDC UR7, c[0x0][0x288] ;  /* 0x0000a20000077ab9 */ /* 0x000fe20000000800 */
        /* <DEDUP_REMOVED lines=48> */
[----:B0-----:R-:W-:-:S05]  /*10230*/  IADD3 R0, R0, UR41, R3 ;  /* 0x0000002900007c10 */ /* 0x001fca000fffe003 */
[----:B------:R3:W-:Y:S01]  /*10240*/  STL [R1+0x10], R0 ;  /* 0x0000100001007387 */ /* 0x0007e20000100800 */
[----:B------:R-:W-:Y:S05]  /*10250*/  BRA `(.L_x_7481) ;  /* 0x0000005400bc7947 */ /* 0x000fea0003800000 */
.L_x_7480:
        /* <DEDUP_REMOVED lines=20> */
.L_x_7483:
[----:B------:R-:W-:Y:S05]  /*103a0*/  BSYNC B6 ;  /* 0x0000000000067941 */ /* 0x000fea0003800000 */
.L_x_7482:
        /* <DEDUP_REMOVED lines=20> */
.L_x_7486:
        /* <DEDUP_REMOVED lines=15> */
.L_x_7485:
[----:B------:R-:W-:Y:S05]  /*105e0*/  BSYNC B6 ;  /* 0x0000000000067941 */ /* 0x000fea0003800000 */
.L_x_7484:
        /* <DEDUP_REMOVED lines=27> */
.L_x_7604:
        /* <DEDUP_REMOVED lines=9> */
.L_x_7607:
        /* <DEDUP_REMOVED lines=22> */
.L_x_7490:
[----:B--2---:R-:W2:Y:S01]  /*10990*/  LDL R2, [R1+0x8] ;  /* 0x0000080001027983 */ /* 0x004ea20000100800 */
[----:B------:R-:W-:Y:S01]  /*109a0*/  IMAD R0, R19, 0x8, R17 ;  /* 0x0000000813007824 */ /* 0x000fe200078e0211 */
[----:B--2---:R-:W-:-:S04]  /*109b0*/  SHF.L.U32 R2, R2, 0x1f, RZ ;  /* 0x0000001f02027819 */ /* 0x004fc800000006ff */
[----:B------:R-:W2:Y:S02]  /*109c0*/  SYNCS.PHASECHK.TRANS64.TRYWAIT P0, [R0+URZ+0x38840], R2 ;  /* 0x03884002000075a7 */ /* 0x000ea4000800017f */
[----:B--2---:R-:W-:Y:S05]  /*109d0*/  @!P0 BRA `(.L_x_7491) ;  /* 0x00000058001c8947 */ /* 0x004fea0003800000 */
.L_x_7608:
        /* <DEDUP_REMOVED lines=11> */
.L_x_7492:
        /* <DEDUP_REMOVED lines=19> */
.L_x_7488:
        /* <DEDUP_REMOVED lines=24> */
.L_x_7494:
[----:B------:R-:W-:Y:S05]  /*10d40*/  BSYNC B6 ;  /* 0x0000000000067941 */ /* 0x000fea0003800000 */
.L_x_7493:
[----:B------:R-:W2:Y:S01]  /*10d50*/  S2R R2, SR_TID.X ;  /* 0x0000000000027919 */ /* 0x000ea20000002100 */
[----:B0-----:R-:W0:Y:S01]  /*10d60*/  LDC R7, c[0x0][0x448] ;  /* 0x00011200ff077b82 */ /* 0x001e220000000800 */
[----:B------:R-:W-:Y:S01]  /*10d70*/  ULDC.64 UR6, c[0x0][0x2d8] ;  /* 0x0000b60000067ab9 */ /* 0x000fe20000000a00 */
[----:B------:R-:W-:Y:S01]  /*10d80*/  ULDC.64 UR8, c[0x0][0x2e0] ;  /* 0x0000b80000087ab9 */ /* 0x000fe20000000a00 */
[----:B-1----:R-:W1:Y:S01]  /*10d90*/  S2R R4, SR_TID.X ;  /* 0x0000000000047919 */ /* 0x002e620000002100 */
[----:B------:R-:W-:Y:S02]  /*10da0*/  UIMAD.WIDE.U32 UR4, UR36, UR6, URZ ;  /* 0x00000006240472a5 */ /* 0x000fe4000f8e003f */
[----:B------:R-:W-:-:S04]  /*10db0*/  UIMAD UR6, UR43, UR6, URZ ;  /* 0x000000062b0672a4 */ /* 0x000fc8000f8e023f */
[----:B------:R-:W-:Y:S02]  /*10dc0*/  UIMAD UR6, UR36, UR7, UR6 ;  /* 0x00000007240672a4 */ /* 0x000fe4000f8e0206 */
[----:B------:R-:W-:Y:S02]  /*10dd0*/  UIMAD UR7, UR37, UR8, URZ ;  /* 0x00000008250772a4 */ /* 0x000fe4000f8e023f */
[----:B------:R-:W-:Y:S02]  /*10de0*/  UIADD3 UR5, UR5, UR6, URZ ;  /* 0x0000000605057290 */ /* 0x000fe4000fffe03f */
[----:B------:R-:W-:Y:S02]  /*10df0*/  UIMAD UR6, UR42, UR9, UR7 ;  /* 0x000000092a0672a4 */ /* 0x000fe4000f8e0207 */
[----:B------:R-:W-:-:S04]  /*10e00*/  UIMAD.WIDE.U32 UR4, UR42, UR8, UR4 ;  /* 0x000000082a0472a5 */ /* 0x000fc8000f8e0004 */
[----:B------:R-:W-:Y:S01]  /*10e10*/  UIADD3 UR6, UR5, UR6, URZ ;  /* 0x0000000605067290 */ /* 0x000fe2000fffe03f */
[----:B0-----:R-:W-:Y:S01]  /*10e20*/  ISETP.NE.AND P0, PT, R7, 0x1, PT ;  /* 0x000000010700780c */ /* 0x001fe20003f05270 */
[----:B------:R-:W-:Y:S01]  /*10e30*/  IMAD.U32 R5, RZ, RZ, UR5 ;  /* 0x00000005ff057e24 */ /* 0x000fe2000f8e00ff */
[----:B--2---:R-:W-:Y:S01]  /*10e40*/  LOP3.LUT R0, R2, 0x7f, RZ, 0xc0, !PT ;  /* 0x0000007f02007812 */ /* 0x004fe200078ec0ff */
[----:B-1----:R-:W-:-:S03]  /*10e50*/  IMAD.SHL.U32 R4, R4, 0x10, RZ ;  /* 0x0000001004047824 */ /* 0x002fc600078e00ff */
[----:B------:R-:W-:-:S07]  /*10e60*/  SHF.R.U32.HI R0, RZ, 0x3, R0 ;  /* 0x00000003ff007819 */ /* 0x000fce0000011600 */
[----:B------:R-:W0:Y:S01]  /*10e70*/  @P0 LDC R3, c[0x0][0x44c] ;  /* 0x00011300ff030b82 */ /* 0x000e220000000800 */
[----:B------:R-:W-:Y:S01]  /*10e80*/  LOP3.LUT R4, R0, 0x70, R4, 0xf8, !PT ;  /* 0x0000007000047812 */ /* 0x000fe200078ef804 */
[----:B------:R-:W-:-:S04]  /*10e90*/  IMAD.U32 R0, RZ, RZ, UR39 ;  /* 0x00000027ff007e24 */ /* 0x000fc8000f8e00ff */
[----:B------:R-:W-:Y:S02]  /*10ea0*/  IMAD R6, R0, 0x40, R4 ;  /* 0x0000004000067824 */ /* 0x000fe400078e0204 */
[----:B------:R-:W1:Y:S01]  /*10eb0*/  @P0 LDC R2, c[0x0][0x450] ;  /* 0x00011400ff020b82 */ /* 0x000e620000000800 */
[----:B------:R-:W-:Y:S01]  /*10ec0*/  IMAD.U32 R4, RZ, RZ, UR4 ;  /* 0x00000004ff047e24 */ /* 0x000fe2000f8e00ff */
[----:B------:R-:W-:Y:S01]  /*10ed0*/  ULDC.64 UR4, c[0x0][0x2d0] ;  /* 0x0000b40000047ab9 */ /* 0x000fe20000000a00 */
[----:B------:R-:W-:Y:S01]  /*10ee0*/  IMAD.MOV.U32 R0, RZ, RZ, R6 ;  /* 0x000000ffff007224 */ /* 0x000fe200078e0006 */
[----:B------:R2:W-:Y:S04]  /*10ef0*/  STL [R1+0x18], R6 ;  /* 0x0000180601007387 */ /* 0x0005e80000100800 */
[----:B------:R3:W5:Y:S01]  /*10f00*/  LDL R8, [R1+0x4] ;  /* 0x0000040001087983 */ /* 0x0007620000100800 */
[----:B0-----:R-:W-:-:S05]  /*10f10*/  @P0 IMAD.HI.U32 R3, R6, R3, RZ ;  /* 0x0000000306030227 */ /* 0x001fca00078e00ff */
[----:B-1----:R-:W-:Y:S01]  /*10f20*/  @P0 SHF.R.U32.HI R0, RZ, R2, R3 ;  /* 0x00000002ff000219 */ /* 0x002fe20000011603 */
[----:B------:R-:W-:Y:S02]  /*10f30*/  IMAD.MOV.U32 R2, RZ, RZ, R4 ;  /* 0x000000ffff027224 */ /* 0x000fe400078e0004 */
[----:B------:R-:W-:Y:S01]  /*10f40*/  IMAD.U32 R3, RZ, RZ, UR6 ;  /* 0x00000006ff037e24 */ /* 0x000fe2000f8e00ff */
[----:B------:R-:W-:Y:S01]  /*10f50*/  SHF.R.S32.HI R4, RZ, 0x1f, R0 ;  /* 0x0000001fff047819 */ /* 0x000fe20000011400 */
[----:B------:R-:W-:Y:S01]  /*10f60*/  ULDC.64 UR6, c[0x0][0x280] ;  /* 0x0000a00000067ab9 */ /* 0x000fe20000000a00 */
[----:B------:R-:W-:-:S04]  /*10f70*/  IMAD.WIDE.U32 R2, R0, UR4, R2 ;  /* 0x0000000400027c25 */ /* 0x000fc8000f8e0002 */
[----:B------:R-:W-:-:S04]  /*10f80*/  IMAD R4, R4, UR4, RZ ;  /* 0x0000000404047c24 */ /* 0x000fc8000f8e02ff */
[----:B------:R-:W-:Y:S01]  /*10f90*/  IMAD R4, R0, UR5, R4 ;  /* 0x0000000500047c24 */ /* 0x000fe2000f8e0204 */
[----:B------:R-:W-:Y:S01]  /*10fa0*/  ULDC.64 UR4, c[0x0][0x2c8] ;  /* 0x0000b20000047ab9 */ /* 0x000fe20000000a00 */
[----:B------:R-:W-:Y:S02]  /*10fb0*/  IMAD.MOV R0, RZ, RZ, -R0 ;  /* 0x000000ffff007224 */ /* 0x000fe400078e0a00 */
[----:B------:R-:W-:Y:S02]  /*10fc0*/  IMAD.IADD R3, R3, 0x1, R4 ;  /* 0x0000000103037824 */ /* 0x000fe400078e0204 */
[----:B------:R-:W-:Y:S02]  /*10fd0*/  IMAD R0, R7, R0, R6 ;  /* 0x0000000007007224 */ /* 0x000fe400078e0206 */
[----:B--2---:R-:W0:Y:S03]  /*10fe0*/  S2R R6, SR_TID.X ;  /* 0x0000000000067919 */ /* 0x004e260000002100 */
[----:B------:R-:W-:Y:S01]  /*10ff0*/  SHF.R.S32.HI R4, RZ, 0x1f, R0 ;  /* 0x0000001fff047819 */ /* 0x000fe20000011400 */
[----:B------:R-:W-:-:S04]  /*11000*/  IMAD.WIDE.U32 R2, R0, UR4, R2 ;  /* 0x0000000400027c25 */ /* 0x000fc8000f8e0002 */
[----:B------:R-:W-:Y:S01]  /*11010*/  IMAD R4, R4, UR4, RZ ;  /* 0x0000000404047c24 */ /* 0x000fe2000f8e02ff */
[----:B------:R-:W-:-:S03]  /*11020*/  ULDC UR4, c[0x0][0x2b8] ;  /* 0x0000ae0000047ab9 */ /* 0x000fc60000000800 */
[----:B------:R-:W-:Y:S01]  /*11030*/  IMAD R4, R0, UR5, R4 ;  /* 0x0000000500047c24 */ /* 0x000fe2000f8e0204 */
[----:B------:R-:W-:-:S03]  /*11040*/  LEA R0, P1, R2, UR6, 0x1 ;  /* 0x0000000602007c11 */ /* 0x000fc6000f8208ff */
[----:B------:R-:W-:Y:S02]  /*11050*/  IMAD.IADD R3, R3, 0x1, R4 ;  /* 0x0000000103037824 */ /* 0x000fe400078e0204 */
[----:B0-----:R-:W-:-:S05]  /*11060*/  IMAD.SHL.U32 R9, R6, 0x8, RZ ;  /* 0x0000000806097824 */ /* 0x001fca00078e00ff */
[----:B------:R-:W-:Y:S02]  /*11070*/  LOP3.LUT R9, R9, 0x38, RZ, 0xc0, !PT ;  /* 0x0000003809097812 */ /* 0x000fe400078ec0ff */
[----:B------:R-:W-:Y:S02]  /*11080*/  LOP3.LUT R6, R6, 0x7f, RZ, 0xc0, !PT ;  /* 0x0000007f06067812 */ /* 0x000fe400078ec0ff */
[----:B------:R-:W-:Y:S01]  /*11090*/  ISETP.GE.AND P0, PT, R9, UR4, PT ;  /* 0x0000000409007c0c */ /* 0x000fe2000bf06270 */
[----:B------:R-:W-:Y:S01]  /*110a0*/  UMOV UR4, 0xffffffff ;  /* 0xffffffff00047882 */ /* 0x000fe20000000000 */
[----:B------:R-:W-:Y:S02]  /*110b0*/  LEA.HI.X R3, R2, UR7, R3, 0x1, P1 ;  /* 0x0000000702037c11 */ /* 0x000fe400088f0c03 */
[----:B------:R-:W-:Y:S01]  /*110c0*/  SHF.R.U32.HI R10, RZ, 0x3, R6 ;  /* 0x00000003ff0a7819 */ /* 0x000fe20000011606 */
[----:B---3--:R-:W-:Y:S08]  /*110d0*/  BRA.DIV UR4, `(.L_x_7495) ;  /* 0x0000005204707947 */ /* 0x008ff0000b800000 */
[----:B------:R-:W0:Y:S01]  /*110e0*/  SHFL.IDX PT, R5, R0, RZ, 0x181f ;  /* 0x00181fff00057589 */ /* 0x000e2200000e0000 */
[----:B------:R-:W-:Y:S01]  /*110f0*/  IMAD.U32 R6, RZ, RZ, UR39 ;  /* 0x00000027ff067e24 */ /* 0x000fe2000f8e00ff */
[----:B------:R-:W-:Y:S02]  /*11100*/  ULDC UR4, c[0x0][0x288] ;  /* 0x0000a20000047ab9 */ /* 0x000fe40000000800 */
[----:B------:R-:W1:Y:S01]  /*11110*/  SHFL.IDX PT, R4, R3, RZ, 0x181f ;  /* 0x00181fff03047589 */ /* 0x000e6200000e0000 */
[----:B------:R-:W-:Y:S02]  /*11120*/  IMAD R2, R7, UR4, RZ ;  /* 0x0000000407027c24 */ /* 0x000fe4000f8e02ff */
[----:B------:R-:W-:-:S04]  /*11130*/  IMAD R10, R6, 0x40, R10 ;  /* 0x00000040060a7824 */ /* 0x000fc800078e020a */
[C---:B------:R-:W-:Y:S01]  /*11140*/  VIADD R7, R10.reuse, 0x10 ;  /* 0x000000100a077836 */ /* 0x040fe20000000000 */
[C---:B------:R-:W-:Y:S01]  /*11150*/  ISETP.GE.AND P1, PT, R10.reuse, R2, PT ;  /* 0x000000020a00720c */ /* 0x040fe20003f26270 */
[----:B------:R-:W-:Y:S01]  /*11160*/  VIADD R6, R10, 0x20 ;  /* 0x000000200a067836 */ /* 0x000fe20000000000 */
[----:B------:R-:W-:Y:S04]  /*11170*/  STL [R1+0x14], R10 ;  /* 0x0000140a01007387 */ /* 0x000fe80000100800 */
[----:B------:R-:W-:Y:S04]  /*11180*/  STL [R1+0x20], R7 ;  /* 0x0000200701007387 */ /* 0x000fe80000100800 */
[----:B------:R-:W-:Y:S03]  /*11190*/  STL [R1+0x24], R6 ;  /* 0x0000240601007387 */ /* 0x000fe60000100800 */
        /* <DEDUP_REMOVED lines=27> */
.L_x_7617:
        /* <DEDUP_REMOVED lines=12> */
.L_x_7496:
        /* <DEDUP_REMOVED lines=35> */
.L_x_7498:
[----:B------:R-:W-:Y:S05]  /*11640*/  BSYNC B6 ;  /* 0x0000000000067941 */ /* 0x000fea0003800000 */
.L_x_7497:
        /* <DEDUP_REMOVED lines=10> */
[----:B0-----:R-:W-:-:S13]  /*116f0*/  ISETP.NE.AND P0, PT, R8, 0x1, PT ;  /* 0x000000010800780c */ /* 0x001fda0003f05270 */
[----:B------:R-:W0:Y:S01]  /*11700*/  @P0 LDC R0, c[0x0][0x450] ;  /* 0x00011400ff000b82 */ /* 0x000e220000000800 */
[----:B-1----:R-:W-:Y:S02]  /*11710*/  IMAD.SHL.U32 R10, R10, 0x8, RZ ;  /* 0x000000080a0a7824 */ /* 0x002fe400078e00ff */
[----:B-----5:R-:W-:-:S03]  /*11720*/  IMAD.SHL.U32 R9, R11, 0x8, RZ ;  /* 0x000000080b097824 */ /* 0x020fc600078e00ff */
[----:B------:R-:W-:-:S04]  /*11730*/  LOP3.LUT R10, R10, 0x38, RZ, 0xc0, !PT ;  /* 0x000000380a0a7812 */ /* 0x000fc800078ec0ff */
[C---:B------:R-:W-:Y:S02]  /*11740*/  LOP3.LUT R12, R10.reuse, 0x80, RZ, 0xfc, !PT ;  /* 0x000000800a0c7812 */ /* 0x040fe400078efcff */
[----:B------:R-:W-:Y:S02]  /*11750*/  LOP3.LUT R10, R10, 0x40, RZ, 0xfc, !PT ;  /* 0x000000400a0a7812 */ /* 0x000fe400078efcff */
[----:B------:R-:W-:Y:S02]  /*11760*/  LOP3.LUT R9, R9, 0x38, RZ, 0xc0, !PT ;  /* 0x0000003809097812 */ /* 0x000fe400078ec0ff */
[----:B--2---:R-:W-:Y:S02]  /*11770*/  R2UR UR5, R5 ;  /* 0x00000000050572ca */ /* 0x004fe400000e0000 */
[----:B------:R-:W-:Y:S02]  /*11780*/  R2UR UR4, R4 ;  /* 0x00000000040472ca */ /* 0x000fe400000e0000 */
[----:B---3--:R-:W-:-:S02]  /*11790*/  R2UR UR5, R2 ;  /* 0x00000000020572ca */ /* 0x008fc400000e0000 */
        /* <DEDUP_REMOVED lines=30> */
[----:B------:R-:W-:Y:S01]  /*11980*/  ISETP.GE.AND P3, PT, R9, UR4, PT ;  /* 0x0000000409007c0c */ /* 0x000fe2000bf66270 */
[----:B------:R-:W1:Y:S01]  /*11990*/  S2R R12, SR_TID.X ;  /* 0x00000000000c7919 */ /* 0x000e620000002100 */
[----:B------:R-:W-:-:S02]  /*119a0*/  LEA.HI.X R6, R2, UR5, R6, 0x1, P0 ;  /* 0x0000000502067c11 */ /* 0x000fc400080f0c06 */
[----:B------:R-:W-:Y:S02]  /*119b0*/  SEL R2, RZ, 0x1, P3 ;  /* 0x00000001ff027807 */ /* 0x000fe40001800000 */
[----:B------:R-:W-:Y:S02]  /*119c0*/  SEL R3, RZ, 0x4, P2 ;  /* 0x00000004ff037807 */ /* 0x000fe40001000000 */
[----:B------:R-:W-:-:S04]  /*119d0*/  SEL R4, RZ, 0x2, P1 ;  /* 0x00000002ff047807 */ /* 0x000fc80000800000 */
[----:B------:R-:W-:Y:S02]  /*119e0*/  IADD3 R2, R3, R4, R2 ;  /* 0x0000000403027210 */ /* 0x000fe40007ffe002 */
        /* <DEDUP_REMOVED lines=10> */
[----:B------:R-:W-:Y:S01]  /*11a90*/  ISETP.GE.AND P0, PT, R10, UR4, PT ;  /* 0x000000040a007c0c */ /* 0x000fe2000bf06270 */
[C---:B------:R-:W-:Y:S01]  /*11aa0*/  IMAD.SHL.U32 R10, R11.reuse, 0x8, RZ ;  /* 0x000000080b0a7824 */ /* 0x040fe200078e00ff */
[----:B------:R-:W-:Y:S01]  /*11ab0*/  LOP3.LUT R12, R12, 0xc0, RZ, 0xfc, !PT ;  /* 0x000000c00c0c7812 */ /* 0x000fe200078efcff */
[----:B------:R-:W-:Y:S01]  /*11ac0*/  IMAD.SHL.U32 R11, R11, 0x8, RZ ;  /* 0x000000080b0b7824 */ /* 0x000fe200078e00ff */
[----:B------:R-:W-:Y:S02]  /*11ad0*/  SEL R3, RZ, 0x10, P0 ;  /* 0x00000010ff037807 */ /* 0x000fe40000000000 */
[----:B------:R-:W-:-:S02]  /*11ae0*/  LOP3.LUT R10, R10, 0x38, RZ, 0xc0, !PT ;  /* 0x000000380a0a7812 */ /* 0x000fc400078ec0ff */
[----:B------:R-:W-:Y:S02]  /*11af0*/  ISETP.GE.AND P5, PT, R12, UR4, PT ;  /* 0x000000040c007c0c */ /* 0x000fe4000bfa6270 */
[----:B------:R-:W-:Y:S02]  /*11b00*/  LOP3.LUT R12, R10, 0x180, RZ, 0xfc, !PT ;  /* 0x000001800a0c7812 */ /* 0x000fe400078efcff */
[----:B------:R-:W-:Y:S02]  /*11b10*/  LOP3.LUT R11, R11, 0x38, RZ, 0xc0, !PT ;  /* 0x000000380b0b7812 */ /* 0x000fe400078ec0ff */
[----:B------:R-:W-:Y:S02]  /*11b20*/  ISETP.GE.AND P1, PT, R12, UR4, PT ;  /* 0x000000040c007c0c */ /* 0x000fe4000bf26270 */
[----:B------:R-:W-:Y:S02]  /*11b30*/  LOP3.LUT R10, R11, 0x140, RZ, 0xfc, !PT ;  /* 0x000001400b0a7812 */ /* 0x000fe400078efcff */
[----:B------:R-:W-:-:S02]  /*11b40*/  SEL R4, RZ, 0x8, P5 ;  /* 0x00000008ff047807 */ /* 0x000fc40002800000 */
[----:B------:R-:W-:Y:S02]  /*11b50*/  SEL R5, RZ, 0x40, P1 ;  /* 0x00000040ff057807 */ /* 0x000fe40000800000 */
[----:B------:R-:W-:Y:S02]  /*11b60*/  LOP3.LUT R7, R11, 0x1c0, RZ, 0xfc, !PT ;  /* 0x000001c00b077812 */ /* 0x000fe400078efcff */
[----:B------:R-:W-:Y:S02]  /*11b70*/  ISETP.GE.AND P1, PT, R10, UR4, PT ;  /* 0x000000040a007c0c */ /* 0x000fe4000bf26270 */
[----:B------:R-:W-:Y:S02]  /*11b80*/  IADD3 R2, R3, R2, R4 ;  /* 0x0000000203027210 */ /* 0x000fe40007ffe004 */
[----:B------:R-:W-:Y:S02]  /*11b90*/  SEL R3, RZ, 0x20, P1 ;  /* 0x00000020ff037807 */ /* 0x000fe40000800000 */
[----:B------:R-:W-:Y:S01]  /*11ba0*/  ISETP.GE.AND P2, PT, R7, UR4, PT ;  /* 0x0000000407007c0c */ /* 0x000fe2000bf46270 */
[----:B------:R-:W-:Y:S01]  /*11bb0*/  UMOV UR4, 0xffffffff ;  /* 0xffffffff00047882 */ /* 0x000fe20000000000 */
[----:B------:R-:W-:-:S02]  /*11bc0*/  IADD3 R5, R5, R2, R3 ;  /* 0x0000000205057210 */ /* 0x000fc40007ffe003 */
[----:B------:R-:W-:-:S05]  /*11bd0*/  SEL R7, RZ, 0x80, P2 ;  /* 0x00000080ff077807 */ /* 0x000fca0001000000 */
        /* <DEDUP_REMOVED lines=9> */
[----:B------:R-:W-:-:S04]  /*11c70*/  @P0 LOP3.LUT R18, R18, 0x400, RZ, 0xfc, !PT ;  /* 0x0000040012120812 */ /* 0x000fc800078efcff */
[C---:B------:R-:W-:Y:S02]  /*11c80*/  LOP3.LUT P0, RZ, R18.reuse, 0x10, RZ, 0xc0, !PT ;  /* 0x0000001012ff7812 */ /* 0x040fe4000780c0ff */
[----:B------:R-:W-:-:S04]  /*11c90*/  LOP3.LUT R18, R18, 0xfffffdff, RZ, 0xc0, !PT ;  /* 0xfffffdff12127812 */ /* 0x000fc800078ec0ff */
[----:B------:R-:W-:-:S04]  /*11ca0*/  @P1 LOP3.LUT R18, R18, 0x200, RZ, 0xfc, !PT ;  /* 0x0000020012121812 */ /* 0x000fc800078efcff */
[C---:B------:R-:W-:Y:S02]  /*11cb0*/  LOP3.LUT P1, RZ, R18.reuse, 0x8, RZ, 0xc0, !PT ;  /* 0x0000000812ff7812 */ /* 0x040fe4000782c0ff */
[----:B------:R-:W-:Y:S01]  /*11cc0*/  LOP3.LUT R18, R18, 0xfffffeff, RZ, 0xc0, !PT ;  /* 0xfffffeff12127812 */ /* 0x000fe200078ec0ff */
[----:B------:R-:W-:Y:S01]  /*11cd0*/  SHFL.IDX PT, R14, R0, 0x1, 0x181f ;  /* 0x00381f00000e7f89 */ /* 0x000fe200000e0000 */
[-C--:B--2---:R-:W-:Y:S02]  /*11ce0*/  ISETP.GE.AND P2, PT, R3, R4.reuse, PT ;  /* 0x000000040300720c */ /* 0x084fe40003f46270 */
[----:B---3--:R-:W-:Y:S02]  /*11cf0*/  ISETP.GE.AND P3, PT, R2, R4, PT ;  /* 0x000000040200720c */ /* 0x008fe40003f66270 */
[----:B------:R-:W0:Y:S01]  /*11d00*/  S2R R2, SR_TID.X ;  /* 0x0000000000027919 */ /* 0x000e220000002100 */
[----:B------:R-:W1:Y:S08]  /*11d10*/  SHFL.IDX PT, R3, R0, RZ, 0x181f ;  /* 0x00181fff00037589 */ /* 0x000e7000000e0000 */
[----:B------:R-:W-:-:S02]  /*11d20*/  @!P2 LOP3.LUT R8, R5, 0x40, RZ, 0xc0, !PT ;  /* 0x000000400508a812 */ /* 0x000fc400078ec0ff */
[----:B------:R-:W-:Y:S02]  /*11d30*/  @P3 LOP3.LUT R18, R18, 0x100, RZ, 0xfc, !PT ;  /* 0x0000010012123812 */ /* 0x000fe400078efcff */
[----:B------:R-:W-:-:S04]  /*11d40*/  @!P2 SHF.R.U32.HI R8, RZ, 0x2, R8 ;  /* 0x00000002ff08a819 */ /* 0x000fc80000011608 */
[----:B------:R-:W-:Y:S02]  /*11d50*/  @!P2 ISETP.NE.U32.AND P3, PT, R8, RZ, PT ;  /* 0x000000ff0800a20c */ /* 0x000fe40003f65070 */
[----:B------:R-:W-:-:S04]  /*11d60*/  @!P2 LOP3.LUT R8, R7, 0x80, RZ, 0xc0, !PT ;  /* 0x000000800708a812 */ /* 0x000fc800078ec0ff */
[----:B------:R-:W-:Y:S01]  /*11d70*/  @!P2 SHF.R.U32.HI R8, RZ, 0x3, R8 ;  /* 0x00000003ff08a819 */ /* 0x000fe20000011608 */
[----:B0-----:R-:W-:Y:S02]  /*11d80*/  IMAD.SHL.U32 R12, R2, 0x8, RZ ;  /* 0x00000008020c7824 */ /* 0x001fe400078e00ff */
[----:B------:R-:W0:Y:S03]  /*11d90*/  SHFL.IDX PT, R2, R6, RZ, 0x181f ;  /* 0x00181fff06027589 */ /* 0x000e2600000e0000 */
[----:B------:R-:W-:-:S04]  /*11da0*/  LOP3.LUT R12, R12, 0x38, RZ, 0xc0, !PT ;  /* 0x000000380c0c7812 */ /* 0x000fc800078ec0ff */
[----:B-1----:R-:W-:-:S05]  /*11db0*/  @!P2 LEA R3, P6, R12, R3, 0x1 ;  /* 0x000000030c03a211 */ /* 0x002fca00078c08ff */
[----:B0-----:R-:W-:-:S05]  /*11dc0*/  @!P2 IMAD.X R2, RZ, RZ, R2, P6 ;  /* 0x000000ffff02a224 */ /* 0x001fca00030e0602 */
[----:B------:R-:W-:-:S04]  /*11dd0*/  @!P2 LOP3.LUT R3, R3, R2, RZ, 0x3c, !PT ;  /* 0x000000020303a212 */ /* 0x000fc800078e3cff */
[----:B------:R-:W-:-:S04]  /*11de0*/  @!P2 LOP3.LUT R2, R3, R2, RZ, 0x3c, !PT ;  /* 0x000000020302a212 */ /* 0x000fc800078e3cff */
[----:B------:R-:W-:Y:S02]  /*11df0*/  @!P2 LOP3.LUT R3, R3, R2, RZ, 0x3c, !PT ;  /* 0x000000020303a212 */ /* 0x000fe400078e3cff */
[----:B------:R-:W-:-:S03]  /*11e00*/  LOP3.LUT P6, RZ, R18, 0x4, RZ, 0xc0, !PT ;  /* 0x0000000412ff7812 */ /* 0x000fc600078cc0ff */
[----:B----4-:R-:W-:Y:S01]  /*11e10*/  @!P2 LDGSTS.E.BYPASS.LTC128B.128 [R11+0x26400], desc[UR44][R2.64], !P0 ;  /* 0x26400000020bafae */ /* 0x010fe2000c101d6c */
[----:B------:R-:W-:-:S03]  /*11e20*/  LOP3.LUT P0, RZ, R18, 0x400, RZ, 0xc0, !PT ;  /* 0x0000040012ff7812 */ /* 0x000fc6000780c0ff */
[----:B------:R-:W-:Y:S01]  /*11e30*/  @!P2 LDGSTS.E.BYPASS.LTC128B.128 [R11+0x28400], desc[UR44][R2.64+0x80], !P1 ;  /* 0x28400080020bafae */ /* 0x000fe2000c901d6c */
[----:B------:R-:W-:Y:S02]  /*11e40*/  LOP3.LUT P1, RZ, R18, 0x200, RZ, 0xc0, !PT ;  /* 0x0000020012ff7812 */ /* 0x000fe4000782c0ff */
[----:B------:R-:W-:Y:S02]  /*11e50*/  @!P2 ISETP.NE.U32.AND P4, PT, R8, RZ, PT ;  /* 0x000000ff0800a20c */ /* 0x000fe40003f85070 */
[----:B------:R-:W0:Y:S04]  /*11e60*/  SHFL.IDX PT, R8, R6, 0x1, 0x181f ;  /* 0x00381f0006087f89 */ /* 0x000e2800000e0000 */
[----:B------:R-:W-:Y:S04]  /*11e70*/  @!P2 LDGSTS.E.BYPASS.LTC128B.128 [R11+0x2a400], desc[UR44][R2.64+0x100], !P6 ;  /* 0x2a400100020bafae */ /* 0x000fe8000f101d6c */
        /* <DEDUP_REMOVED lines=52> */
.L_x_7627:
        /* <DEDUP_REMOVED lines=15> */
[----:B--2---:R-:W-:Y:S01]  /*122b0*/  LEA R2, P2, R2, R0, 0x1 ;  /* 0x0000000002027211 */ /* 0x004fe200078408ff */
[----:B---3--:R-:W-:-:S04]  /*122c0*/  IMAD.MOV.U32 R8, RZ, RZ, R3 ;  /* 0x000000ffff087224 */ /* 0x008fc800078e0003 */
[----:B-1----:R-:W-:Y:S01]  /*122d0*/  IMAD.X R3, RZ, RZ, R6, P2 ;  /* 0x000000ffff037224 */ /* 0x002fe200010e0606 */
[----:B------:R-:W-:-:S04]  /*122e0*/  ISETP.NE.U32.AND P2, PT, R5, RZ, PT ;  /* 0x000000ff0500720c */ /* 0x000fc80003f45070 */
[----:B------:R-:W-:Y:S01]  /*122f0*/  @!PT LDS RZ, [RZ] ;  /* 0x00000000fffff984 */ /* 0x000fe20000000800 */
[----:B------:R-:W-:Y:S01]  /*12300*/  @!PT LDS RZ, [RZ] ;  /* 0x00000000fffff984 */ /* 0x000fe20000000800 */
[----:B------:R-:W-:Y:S01]  /*12310*/  @!PT LDS RZ, [RZ] ;  /* 0x00000000fffff984 */ /* 0x000fe20000000800 */
[----:B------:R0:W-:Y:S04]  /*12320*/  LDGSTS.E.BYPASS.LTC128B.128 [R8+0x27c00], desc[UR44][R2.64], !P6 ;  /* 0x27c0000002087fae */ /* 0x0001e8000f101d6c */
        /* <DEDUP_REMOVED lines=8> */
.L_x_7501:
[----:B------:R-:W-:Y:S05]  /*123b0*/  BSYNC B0 ;  /* 0x0000000000007941 */ /* 0x000fea0003800000 */
.L_x_7500:
[----:B------:R-:W-:Y:S01]  /*123c0*/  NOP ;  /* 0x0000000000007918 */ /* 0x000fe20000000000 */
[----:B------:R-:W-:-:S13]  /*123d0*/  PLOP3.LUT P0, PT, PT, PT, PT, 0x80, 0x0 ;  /* 0x000000000000781c */ /* 0x000fda0003f0f070 */
.L_x_7502:
        /* <DEDUP_REMOVED lines=18> */
.L_x_7628:
[----:B------:R-:W-:Y:S05]  /*12500*/  BSYNC B0 ;  /* 0x0000000000007941 */ /* 0x000fea0003800000 */
.L_x_7503:
[----:B------:R-:W-:Y:S01]  /*12510*/  LOP3.LUT P0, RZ, R18, 0x2, RZ, 0xc0, !PT ;  /* 0x0000000212ff7812 */ /* 0x000fe2000780c0ff */
[----:B------:R-:W-:-:S12]  /*12520*/  BSSY B0, `(.L_x_7505) ;  /* 0x0000094000007945 */ /* 0x000fd80003800000 */
[----:B------:R-:W-:Y:S05]  /*12530*/  @!P0 BRA `(.L_x_7506) ;  /* 0x0000000800488947 */ /* 0x000fea0003800000 */
[----:B------:R-:W2:Y:S01]  /*12540*/  LDL R2, [R1+0x8] ;  /* 0x0000080001027983 */ /* 0x000ea20000100800 */
        /* <DEDUP_REMOVED lines=8> */
.L_x_7629:
[----:B------:R-:W-:Y:S05]  /*125d0*/  BSYNC B1 ;  /* 0x0000000000017941 */ /* 0x000fea0003800000 */
.L_x_7507:
        /* <DEDUP_REMOVED lines=9> */
.L_x_7510:
[----:B------:R-:W-:Y:S05]  /*12670*/  BSYNC B1 ;  /* 0x0000000000017941 */ /* 0x000fea0003800000 */
.L_x_7509:
        /* <DEDUP_REMOVED lines=11> */
.L_x_7511:
        /* <DEDUP_REMOVED lines=15> */
.L_x_7512:
        /* <DEDUP_REMOVED lines=15> */
.L_x_7513:
        /* <DEDUP_REMOVED lines=15> */
.L_x_7514:
        /* <DEDUP_REMOVED lines=15> */
.L_x_7515:
        /* <DEDUP_REMOVED lines=15> */
.L_x_7516:
        /* <DEDUP_REMOVED lines=15> */
.L_x_7517:
        /* <DEDUP_REMOVED lines=15> */
.L_x_7518:
        /* <DEDUP_REMOVED lines=10> */
.L_x_7506:
[----:B------:R-:W-:Y:S05]  /*12e60*/  BSYNC B0 ;  /* 0x0000000000007941 */ /* 0x000fea0003800000 */
.L_x_7505:
[----:B------:R-:W-:-:S06]  /*12e70*/  UISETP.GE.AND UP0, UPT, UR38, 0x2, UPT ;  /* 0x000000022600788c */ /* 0x000fcc000bf06270 */
[----:B------:R-:W-:-:S13]  /*12e80*/  PLOP3.LUT P0, PT, PT, PT, UP0, 0x80, 0x0 ;  /* 0x000000000000781c */ /* 0x000fda0003f0f008 */
[----:B------:R-:W-:Y:S05]  /*12e90*/  @!P0 BRA `(.L_x_7519) ;  /* 0x0000002800448947 */ /* 0x000fea0003800000 */
[----:B------:R-:W-:Y:S02]  /*12ea0*/  ULOP3.LUT UR4, UR38, 0x1, URZ, 0xc0, !UPT ;  /* 0x0000000126047892 */ /* 0x000fe4000f8ec03f */
[----:B-1----:R-:W-:Y:S02]  /*12eb0*/  IMAD.U32 R6, RZ, RZ, UR38 ;  /* 0x00000026ff067e24 */ /* 0x002fe4000f8e00ff */
[----:B------:R-:W-:Y:S02]  /*12ec0*/  UISETP.NE.U32.AND UP0, UPT, UR4, 0x1, UPT ;  /* 0x000000010400788c */ /* 0x000fe4000bf05070 */
[----:B------:R-:W-:-:S04]  /*12ed0*/  VIADD R6, R6, 0xfffffffe ;  /* 0xfffffffe06067836 */ /* 0x000fc80000000000 */
[----:B0-----:R-:W-:Y:S01]  /*12ee0*/  IMAD.MOV.U32 R0, RZ, RZ, R6 ;  /* 0x000000ffff007224 */ /* 0x001fe200078e0006 */
[----:B------:R-:W-:-:S13]  /*12ef0*/  PLOP3.LUT P0, PT, PT, PT, UP0, 0x80, 0x0 ;  /* 0x000000000000781c */ /* 0x000fda0003f0f008 */
[----:B------:R-:W-:Y:S05]  /*12f00*/  @!P0 BRA `(.L_x_7520) ;  /* 0x0000000c00608947 */ /* 0x000fea0003800000 */
        /* <DEDUP_REMOVED lines=33> */
.L_x_7523:
[----:B------:R-:W1:Y:S01]  /*13120*/  S2R R2, SR_TID.X ;  /* 0x0000000000027919 */ /* 0x000e620000002100 */
[----:B------:R-:W-:Y:S01]  /*13130*/  IMAD R3, R19, 0x8, R17 ;  /* 0x0000000813037824 */ /* 0x000fe200078e0211 */
[----:B------:R-:W-:Y:S01]  /*13140*/  BSSY B1, `(.L_x_7524) ;  /* 0x0000006000017945 */ /* 0x000fe20003800000 */
[----:B-1----:R-:W-:Y:S02]  /*13150*/  LOP3.LUT R4, R2, 0x7f, RZ, 0xc0, !PT ;  /* 0x0000007f02047812 */ /* 0x002fe400078ec0ff */
[----:B------:R-:W-:Y:S02]  /*13160*/  SHF.L.U32 R2, R8, 0x1f, RZ ;  /* 0x0000001f08027819 */ /* 0x000fe400000006ff */
[----:B------:R-:W-:Y:S02]  /*13170*/  ISETP.NE.AND P1, PT, R4, RZ, PT ;  /* 0x000000ff0400720c */ /* 0x000fe40003f25270 */
[----:B------:R-:W1:Y:S02]  /*13180*/  SYNCS.PHASECHK.TRANS64.TRYWAIT P0, [R3+URZ+0x38840], R2 ;  /* 0x03884002030075a7 */ /* 0x000e64000800017f */
[----:B-1----:R-:W-:Y:S09]  /*13190*/  @!P0 BRA `(.L_x_7525) ;  /* 0x0000004000148947 */ /* 0x002ff20003800000 */
.L_x_7630:
[----:B------:R-:W-:Y:S05]  /*131a0*/  BSYNC B1 ;  /* 0x0000000000017941 */ /* 0x000fea0003800000 */
.L_x_7524:
        /* <DEDUP_REMOVED lines=9> */
.L_x_7527:
[----:B------:R-:W-:Y:S05]  /*13240*/  BSYNC B1 ;  /* 0x0000000000017941 */ /* 0x000fea0003800000 */
.L_x_7526:
        /* <DEDUP_REMOVED lines=12> */
.L_x_7528:
        /* <DEDUP_REMOVED lines=12> */
.L_x_7631:
[----:B------:R-:W-:Y:S05]  /*133d0*/  BSYNC B1 ;  /* 0x0000000000017941 */ /* 0x000fea0003800000 */
.L_x_7529:
        /* <DEDUP_REMOVED lines=11> */
.L_x_7532:
[----:B------:R-:W-:Y:S05]  /*13490*/  BSYNC B1 ;  /* 0x0000000000017941 */ /* 0x000fea0003800000 */
.L_x_7531:
[----:B------:R-:W-:Y:S01]  /*134a0*/  R2UR UR10, R7 ;  /* 0x00000000070a72ca */ /* 0x000fe200000e0000 */
[----:B-12---:R-:W-:Y:S01]  /*134b0*/  IMAD R2, R19, 0x10000, R17 ;  /* 0x0001000013027824 */ /* 0x006fe200078e0211 */
[----:B------:R-:W-:Y:S01]  /*134c0*/  R2UR UR6, R8 ;  /* 0x00000000080672ca */ /* 0x000fe200000e0000 */
[----:B------:R-:W-:Y:S01]  /*134d0*/  UIADD3 UR4, UP0, UR46, 0x470, URZ ;  /* 0x000004702e047890 */ /* 0x000fe2000ff1e03f */
[----:B------:R-:W-:Y:S01]  /*134e0*/  R2UR UR7, R9 ;  /* 0x00000000090772ca */ /* 0x000fe200000e0000 */
[----:B------:R-:W-:Y:S01]  /*134f0*/  VIADD R3, R3, 0x38850 ;  /* 0x0003885003037836 */ /* 0x000fe20000000000 */
[----:B------:R-:W-:Y:S01]  /*13500*/  R2UR UR11, R0 ;  /* 0x00000000000b72ca */ /* 0x000fe200000e0000 */
[----:B------:R-:W-:Y:S01]  /*13510*/  VIADD R4, R2, 0x400 ;  /* 0x0000040002047836 */ /* 0x000fe20000000000 */
[----:B------:R-:W-:Y:S01]  /*13520*/  PLOP3.LUT P0, PT, PT, PT, PT, 0x80, 0x0 ;  /* 0x000000000000781c */ /* 0x000fe20003f0f070 */
[----:B------:R-:W-:-:S12]  /*13530*/  UIADD3.X UR5, URZ, UR47, URZ, UP0, !UPT ;  /* 0x0000002f3f057290 */ /* 0x000fd800087fe43f */
.L_x_7533:
        /* <DEDUP_REMOVED lines=15> */
.L_x_7534:
        /* <DEDUP_REMOVED lines=15> */
.L_x_7535:
        /* <DEDUP_REMOVED lines=15> */
.L_x_7536:
        /* <DEDUP_REMOVED lines=15> */
.L_x_7537:
        /* <DEDUP_REMOVED lines=15> */
.L_x_7538:
        /* <DEDUP_REMOVED lines=15> */
.L_x_7539:
        /* <DEDUP_REMOVED lines=15> */
.L_x_7540:
        /* <DEDUP_REMOVED lines=9> */
.L_x_7522:
[----:B------:R-:W-:Y:S05]  /*13c60*/  BSYNC B0 ;  /* 0x0000000000007941 */ /* 0x000fea0003800000 */
.L_x_7521:
[----:B------:R-:W-:-:S06]  /*13c70*/  UIADD3 UR4, UR38, -0x3, URZ ;  /* 0xfffffffd26047890 */ /* 0x000fcc000fffe03f */
[----:B------:R-:W-:-:S07]  /*13c80*/  IMAD.U32 R0, RZ, RZ, UR4 ;  /* 0x00000004ff007e24 */ /* 0x000fce000f8e00ff */
.L_x_7520:
[----:B------:R-:W-:Y:S01]  /*13c90*/  ISETP.NE.AND P0, PT, R6, RZ, PT ;  /* 0x000000ff0600720c */ /* 0x000fe20003f05270 */
[----:B------:R-:W-:-:S12]  /*13ca0*/  BSSY B0, `(.L_x_7519) ;  /* 0x00001b0000007945 */ /* 0x000fd80003800000 */
[----:B------:R-:W-:Y:S05]  /*13cb0*/  @!P0 BRA `(.L_x_7541) ;  /* 0x0000001800b88947 */ /* 0x000fea0003800000 */
.L_x_7582:
        /* <DEDUP_REMOVED lines=33> */
.L_x_7544:
        /* <DEDUP_REMOVED lines=8> */
.L_x_7632:
[----:B------:R-:W-:Y:S05]  /*13f50*/  BSYNC B2 ;  /* 0x0000000000027941 */ /* 0x000fea0003800000 */
.L_x_7545:
        /* <DEDUP_REMOVED lines=9> */
.L_x_7548:
[----:B------:R-:W-:Y:S05]  /*13ff0*/  BSYNC B2 ;  /* 0x0000000000027941 */ /* 0x000fea0003800000 */
.L_x_7547:
        /* <DEDUP_REMOVED lines=11> */
.L_x_7549:
        /* <DEDUP_REMOVED lines=13> */
.L_x_7633:
[----:B------:R-:W-:Y:S05]  /*14180*/  BSYNC B2 ;  /* 0x0000000000027941 */ /* 0x000fea0003800000 */
.L_x_7550:
        /* <DEDUP_REMOVED lines=11> */
.L_x_7553:
[----:B------:R-:W-:Y:S05]  /*14240*/  BSYNC B2 ;  /* 0x0000000000027941 */ /* 0x000fea0003800000 */
.L_x_7552:
        /* <DEDUP_REMOVED lines=9> */
.L_x_7554:
        /* <DEDUP_REMOVED lines=15> */
.L_x_7555:
        /* <DEDUP_REMOVED lines=15> */
.L_x_7556:
        /* <DEDUP_REMOVED lines=15> */
.L_x_7557:
        /* <DEDUP_REMOVED lines=15> */
.L_x_7558:
        /* <DEDUP_REMOVED lines=15> */
.L_x_7559:
        /* <DEDUP_REMOVED lines=15> */
.L_x_7560:
        /* <DEDUP_REMOVED lines=15> */
.L_x_7561:
        /* <DEDUP_REMOVED lines=10> */
.L_x_7543:
[----:B------:R-:W-:Y:S05]  /*14a10*/  BSYNC B1 ;  /* 0x0000000000017941 */ /* 0x000fea0003800000 */
.L_x_7542:
[----:B------:R-:W-:Y:S01]  /*14a20*/  VIADD R7, R7, 0x1 ;  /* 0x0000000107077836 */ /* 0x000fe20000000000 */
[----:B------:R-:W-:Y:S01]  /*14a30*/  LOP3.LUT P2, RZ, R18, 0x2, RZ, 0xc0, !PT ;  /* 0x0000000212ff7812 */ /* 0x000fe2000784c0ff */
[----:B------:R-:W-:Y:S03]  /*14a40*/  BSSY B1, `(.L_x_7562) ;  /* 0x00000d2000017945 */ /* 0x000fe60003800000 */
[----:B------:R-:W-:-:S04]  /*14a50*/  ISETP.NE.AND P0, PT, R7, 0x2, PT ;  /* 0x000000020700780c */ /* 0x000fc80003f05270 */
[----:B------:R-:W-:Y:S02]  /*14a60*/  SEL R2, RZ, 0x1, P0 ;  /* 0x00000001ff027807 */ /* 0x000fe40000000000 */
[----:B------:R-:W-:Y:S02]  /*14a70*/  SEL R19, R7, RZ, P0 ;  /* 0x000000ff07137207 */ /* 0x000fe40000000000 */
[----:B0-----:R-:W-:-:S05]  /*14a80*/  LOP3.LUT R8, R6, R2, RZ, 0x3c, !PT ;  /* 0x0000000206087212 */ /* 0x001fca00078e3cff */
[----:B------:R0:W-:Y:S01]  /*14a90*/  STL [R1+0x8], R8 ;  /* 0x0000080801007387 */ /* 0x0001e20000100800 */
[----:B------:R-:W-:Y:S05]  /*14aa0*/  @!P2 BRA `(.L_x_7563) ;  /* 0x0000000c002ca947 */ /* 0x000fea0003800000 */
[----:B------:R-:W-:Y:S01]  /*14ab0*/  LOP3.LUT P2, RZ, R18, 0x1, RZ, 0xc0, !PT ;  /* 0x0000000112ff7812 */ /* 0x000fe2000784c0ff */
[----:B------:R-:W-:-:S12]  /*14ac0*/  VIADD R6, R0, 0xffffffff ;  /* 0xffffffff00067836 */ /* 0x000fd80000000000 */
        /* <DEDUP_REMOVED lines=21> */
.L_x_7564:
[----:B------:R-:W2:Y:S01]  /*14c20*/  S2R R2, SR_TID.X ;  /* 0x0000000000027919 */ /* 0x000ea20000002100 */
[----:B-1----:R-:W-:Y:S01]  /*14c30*/  IMAD R4, R19, 0x8, R17 ;  /* 0x0000000813047824 */ /* 0x002fe200078e0211 */
[----:B------:R-:W-:Y:S01]  /*14c40*/  BSSY B2, `(.L_x_7565) ;  /* 0x0000006000027945 */ /* 0x000fe20003800000 */
[----:B--2---:R-:W-:Y:S02]  /*14c50*/  LOP3.LUT R3, R2, 0x7f, RZ, 0xc0, !PT ;  /* 0x0000007f02037812 */ /* 0x004fe400078ec0ff */
[----:B------:R-:W-:Y:S02]  /*14c60*/  SHF.L.U32 R2, R8, 0x1f, RZ ;  /* 0x0000001f08027819 */ /* 0x000fe400000006ff */
[----:B------:R-:W-:Y:S02]  /*14c70*/  ISETP.NE.AND P1, PT, R3, RZ, PT ;  /* 0x000000ff0300720c */ /* 0x000fe40003f25270 */
[----:B------:R-:W1:Y:S02]  /*14c80*/  SYNCS.PHASECHK.TRANS64.TRYWAIT P0, [R4+URZ+0x38840], R2 ;  /* 0x03884002040075a7 */ /* 0x000e64000800017f */
[----:B-1----:R-:W-:Y:S09]  /*14c90*/  @!P0 BRA `(.L_x_7566) ;  /* 0x0000002400a48947 */ /* 0x002ff20003800000 */
.L_x_7634:
[----:B------:R-:W-:Y:S05]  /*14ca0*/  BSYNC B2 ;  /* 0x0000000000027941 */ /* 0x000fea0003800000 */
.L_x_7565:
        /* <DEDUP_REMOVED lines=9> */
.L_x_7568:
[----:B------:R-:W-:Y:S05]  /*14d40*/  BSYNC B2 ;  /* 0x0000000000027941 */ /* 0x000fea0003800000 */
.L_x_7567:
        /* <DEDUP_REMOVED lines=11> */
.L_x_7569:
        /* <DEDUP_REMOVED lines=13> */
.L_x_7635:
[----:B------:R-:W-:Y:S05]  /*14ed0*/  BSYNC B2 ;  /* 0x0000000000027941 */ /* 0x000fea0003800000 */
.L_x_7570:
[----:B------:R-:W-:Y:S01]  /*14ee0*/  BSSY B2, `(.L_x_7572) ;  /* 0x000000b000027945 */ /* 0x000fe20003800000 */
[----:B-12---:R-:W-:Y:S02]  /*14ef0*/  IMAD.MOV.U32 R2, RZ, RZ, 0x0 ;  /* 0x00000000ff027424 */ /* 0x006fe400078e00ff */
[----:B------:R-:W-:Y:S01]  /*14f00*/  IMAD.MOV.U32 R3, RZ, RZ, 0x14f00000 ;  /* 0x14f00000ff037424 */ /* 0x000fe200078e00ff */
[----:B------:R-:W-:Y:S06]  /*14f10*/  @P1 BRA `(.L_x_7573) ;  /* 0x00000000001c1947 */ /* 0x000fec0003800000 */
[----:B------:R-:W0:Y:S02]  /*14f20*/  S2R R7, SR_TID.X ;  /* 0x0000000000077919 */ /* 0x000e240000002100 */
[----:B0-----:R-:W-:Y:S01]  /*14f30*/  LOP3.LUT R8, R7, 0x1f, RZ, 0xc0, !PT ;  /* 0x0000001f07087812 */ /* 0x001fe200078ec0ff */
[----:B------:R-:W-:-:S03]  /*14f40*/  IMAD.MOV.U32 R7, RZ, RZ, 0x10000 ;  /* 0x00010000ff077424 */ /* 0x000fc600078e00ff */
[----:B------:R-:W-:Y:S01]  /*14f50*/  ISETP.NE.AND P0, PT, R8, RZ, PT ;  /* 0x000000ff0800720c */ /* 0x000fe20003f05270 */
[----:B------:R1:W-:-:S12]  /*14f60*/  SYNCS.ARRIVE.TRANS64 RZ, [R4+URZ+0x38850], R7 ;  /* 0x0388500704ff79a7 */ /* 0x0003d8000800003f */
[----:B-1----:R-:W-:Y:S05]  /*14f70*/  @!P0 BRA `(.L_x_7573) ;  /* 0x0000000000048947 */ /* 0x002fea0003800000 */
[----:B------:R-:W-:Y:S01]  /*14f80*/  BPT.TRAP 0x1 ;  /* 0x000000040000795c */ /* 0x000fe20000300000 */
.L_x_7573:
[----:B------:R-:W-:Y:S05]  /*14f90*/  BSYNC B2 ;  /* 0x0000000000027941 */ /* 0x000fea0003800000 */
.L_x_7572:
        /* <DEDUP_REMOVED lines=9> */
.L_x_7574:
        /* <DEDUP_REMOVED lines=10> */
[----:B------:R-:W-:Y:S01]  /*150d0*/  R2UR UR6, R2 ;  /* 0x00000000020672ca */ /* 0x000fe200000e0000 */
[----:B------:R-:W-:Y:S01]  /*150e0*/  VIADD R7, R5, 0x2400 ;  /* 0x0000240005077836 */ /* 0x000fe20000000000 */
[----:B------:R-:W-:Y:S01]  /*150f0*/  R2UR UR7, R3 ;  /* 0x00000000030772ca */ /* 0x000fe200000e0000 */
[----:B------:R-:W-:Y:S01]  /*15100*/  UMOV UR10, 0x40 ;  /* 0x00000040000a7882 */ /* 0x000fe20000000000 */
[----:B------:R-:W-:-:S13]  /*15110*/  PLOP3.LUT P0, PT, PT, PT, PT, 0x80, 0x0 ;  /* 0x000000000000781c */ /* 0x000fda0003f0f070 */
.L_x_7575:
        /* <DEDUP_REMOVED lines=15> */
.L_x_7576:
        /* <DEDUP_REMOVED lines=15> */
.L_x_7577:
        /* <DEDUP_REMOVED lines=15> */
.L_x_7578:
        /* <DEDUP_REMOVED lines=15> */
.L_x_7579:
        /* <DEDUP_REMOVED lines=15> */
.L_x_7580:
        /* <DEDUP_REMOVED lines=15> */
.L_x_7581:
        /* <DEDUP_REMOVED lines=10> */
.L_x_7563:
[----:B------:R-:W-:Y:S05]  /*15760*/  BSYNC B1 ;  /* 0x0000000000017941 */ /* 0x000fea0003800000 */
.L_x_7562:
[C---:B------:R-:W-:Y:S01]  /*15770*/  ISETP.GT.AND P0, PT, R0.reuse, 0x1, PT ;  /* 0x000000010000780c */ /* 0x040fe20003f04270 */
[----:B------:R-:W-:-:S12]  /*15780*/  VIADD R0, R0, 0xfffffffe ;  /* 0xfffffffe00007836 */ /* 0x000fd80000000000 */
[----:B------:R-:W-:Y:S05]  /*15790*/  @P0 BRA `(.L_x_7582) ;  /* 0xffffffe400480947 */ /* 0x000fea000383ffff */
.L_x_7541:
[----:B------:R-:W-:Y:S05]  /*157a0*/  BSYNC B0 ;  /* 0x0000000000007941 */ /* 0x000fea0003800000 */
.L_x_7519:
        /* <DEDUP_REMOVED lines=11> */
[----:B------:R-:W2:Y:S01]  /*15860*/  S2R R3, SR_LANEID ;  /* 0x0000000000037919 */ /* 0x000ea20000000000 */
[----:B------:R-:W-:Y:S01]  /*15870*/  VOTEU.ANY UR4, UPT, PT ;  /* 0x0000000000047886 */ /* 0x000fe200038e0100 */
[----:B------:R-:W3:Y:S01]  /*15880*/  LDC.64 R4, c[0x0][0xd80] ;  /* 0x00036000ff047b82 */ /* 0x000ee20000000a00 */
[----:B------:R-:W2:Y:S08]  /*15890*/  FLO.U32 R0, UR4 ;  /* 0x0000000400007d00 */ /* 0x000eb000080e0000 */
[----:B0-----:R-:W3:Y:S01]  /*158a0*/  POPC R2, UR4 ;  /* 0x0000000400027d09 */ /* 0x001ee20008000000 */
[----:B--2---:R-:W-:-:S13]  /*158b0*/  ISETP.EQ.U32.AND P1, PT, R0, R3, PT ;  /* 0x000000030000720c */ /* 0x004fda0003f22070 */
[----:B---3--:R-:W2:Y:S01]  /*158c0*/  @P1 ATOMG.E.ADD.STRONG.GPU PT, R5, desc[UR44][R4.64], R2 ;  /* 0x00000002040519a8 */ /* 0x008ea200081ee1ec */
[----:B------:R-:W0:Y:S02]  /*158d0*/  S2R R3, SR_LTMASK ;  /* 0x0000000000037919 */ /* 0x000e240000003900 */
[----:B0-----:R-:W-:-:S06]  /*158e0*/  LOP3.LUT R3, R3, UR4, RZ, 0xc0, !PT ;  /* 0x0000000403037c12 */ /* 0x001fcc000f8ec0ff */
[----:B------:R-:W0:Y:S01]  /*158f0*/  POPC R3, R3 ;  /* 0x0000000300037309 */ /* 0x000e220000000000 */
[----:B--2---:R-:W0:Y:S02]  /*15900*/  SHFL.IDX PT, R0, R5, R0, 0x1f ;  /* 0x00001f0005007589 */ /* 0x004e2400000e0000 */
[----:B0-----:R-:W-:-:S05]  /*15910*/  IADD3 R0, R0, UR41, R3 ;  /* 0x0000002900007c10 */ /* 0x001fca000fffe003 */
[----:B------:R2:W-:Y:S02]  /*15920*/  STL [R1+0x10], R0 ;  /* 0x0000100001007387 */ /* 0x0005e40000100800 */
.L_x_7584:
[----:B------:R-:W-:Y:S05]  /*15930*/  BSYNC B0 ;  /* 0x0000000000007941 */ /* 0x000fea0003800000 */
.L_x_7583:
[----:B------:R-:W-:-:S07]  /*15940*/  SEL R19, R19, RZ, P0 ;  /* 0x000000ff13137207 */ /* 0x000fce0000000000 */
.L_x_7481:
[----:B------:R-:W-:Y:S05]  /*15950*/  BSYNC B7 ;  /* 0x0000000000077941 */ /* 0x000fea0003800000 */
.L_x_7479:
[----:B------:R4:W5:Y:S01]  /*15960*/  LDL R3, [R1+0x10] ;  /* 0x0000100001037983 */ /* 0x0009620000100800 */
[----:B------:R-:W-:-:S13]  /*15970*/  LOP3.LUT P0, RZ, R18, 0x80, RZ, 0xc0, !PT ;  /* 0x0000008012ff7812 */ /* 0x000fda000780c0ff */
[----:B----4-:R-:W-:Y:S05]  /*15980*/  @!P0 BRA `(.L_x_7585) ;  /* 0x0000000000288947 */ /* 0x010fea0003800000 */
[----:B------:R-:W-:Y:S05]  /*15990*/  WARPSYNC.ALL ;  /* 0x0000000000007948 */ /* 0x000fea0003800000 */
[----:B------:R-:W4:Y:S08]  /*159a0*/  S2UR UR5, SR_CgaCtaId ;  /* 0x00000000000579c3 */ /* 0x000f300000008800 */
[----:B------:R-:W-:Y:S06]  /*159b0*/  BAR.SYNC.DEFER_BLOCKING 0x5, 0x180 ;  /* 0x0146000000007b1d */ /* 0x000fec0000010000 */
[----:B------:R-:W-:-:S02]  /*159c0*/  UMOV UR4, 0x400 ;  /* 0x0000040000047882 */ /* 0x000fc40000000000 */
[----:B----4-:R-:W-:-:S06]  /*159d0*/  ULEA UR4, UR5, UR4, 0x18 ;  /* 0x0000000405047291 */ /* 0x010fcc000f8ec03f */
[----:B------:R-:W-:-:S05]  /*159e0*/  IMAD.U32 R17, RZ, RZ, UR4 ;  /* 0x00000004ff117e24 */ /* 0x000fca000f8e00ff */
[----:B-----5:R-:W4:Y:S04]  /*159f0*/  LDS R3, [R17+0x388d0] ;  /* 0x0388d00011037984 */ /* 0x020f280000000800 */
[----:B----4-:R4:W-:Y:S01]  /*15a00*/  STL [R1+0x10], R3 ;  /* 0x0000100301007387 */ /* 0x0109e20000100800 */
[----:B------:R-:W-:Y:S06]  /*15a10*/  BAR.ARV 0x4, 0x180 ;  /* 0x0106000000007b1d */ /* 0x000fec0000002000 */
[----:B------:R-:W-:Y:S05]  /*15a20*/  BRA `(.L_x_7586) ;  /* 0x00000000002c7947 */ /* 0x000fea0003800000 */
.L_x_7585:
[----:B------:R-:W-:-:S03]  /*15a30*/  UMOV UR4, 0xffffffff ;  /* 0xffffffff00047882 */ /* 0x000fc60000000000 */
[----:B------:R-:W-:Y:S05]  /*15a40*/  BRA.DIV UR4, `(.L_x_7587) ;  /* 0x0000001a04607947 */ /* 0x000fea000b800000 */
[----:B-----5:R4:W0:Y:S02]  /*15a50*/  SHFL.IDX PT, R14, R3, RZ, 0x1f ;  /* 0x00001fff030e7589 */ /* 0x02082400000e0000 */
.L_x_7638:
[----:B--23--:R-:W2:Y:S01]  /*15a60*/  @!P2 S2R R0, SR_CgaCtaId ;  /* 0x000000000000a919 */ /* 0x00cea20000008800 */
[----:B------:R-:W-:Y:S05]  /*15a70*/  WARPSYNC.ALL ;  /* 0x0000000000007948 */ /* 0x000fea0003800000 */
[----:B------:R-:W-:Y:S01]  /*15a80*/  BAR.SYNC.DEFER_BLOCKING 0x4, 0x180 ;  /* 0x0106000000007b1d */ /* 0x000fe20000010000 */
[----:B0-----:R-:W-:-:S05]  /*15a90*/  @!P2 MOV R2, 0x400 ;  /* 0x000004000002a802 */ /* 0x001fca0000000f00 */
[----:B------:R0:W-:Y:S01]  /*15aa0*/  STL [R1+0x10], R14 ;  /* 0x0000100e01007387 */ /* 0x0001e20000100800 */
[----:B--2---:R-:W-:-:S05]  /*15ab0*/  @!P2 LEA R17, R0, R2, 0x18 ;  /* 0x000000020011a211 */ /* 0x004fca00078ec0ff */
[----:B------:R0:W-:Y:S01]  /*15ac0*/  @!P2 STS [R17+0x388d0], R3 ;  /* 0x0388d0031100a388 */ /* 0x0001e20000000800 */
[----:B------:R-:W-:Y:S06]  /*15ad0*/  BAR.ARV 0x5, 0x180 ;  /* 0x0146000000007b1d */ /* 0x000fec0000002000 */
.L_x_7586:
[----:B--23--:R-:W2:Y:S01]  /*15ae0*/  LDL R0, [R1+0x10] ;  /* 0x0000100001007983 */ /* 0x00cea20000100800 */
[----:B------:R-:W-:Y:S02]  /*15af0*/  ULDC UR4, c[0x0][0xd38] ;  /* 0x00034e0000047ab9 */ /* 0x000fe40000000800 */
[----:B--2---:R-:W-:-:S13]  /*15b00*/  ISETP.GE.AND P0, PT, R0, UR4, PT ;  /* 0x0000000400007c0c */ /* 0x004fda000bf06270 */
[----:B------:R-:W-:Y:S05]  /*15b10*/  @!P0 BRA `(.L_x_7588) ;  /* 0xffffffa0005c8947 */ /* 0x000fea000383ffff */
.L_x_7476:
[----:B0-----:R-:W2:Y:S01]  /*15b20*/  LDL.LU R0, [R1+0x28] ;  /* 0x0000280001007983 */ /* 0x001ea20000300800 */
[----:B------:R-:W-:Y:S01]  /*15b30*/  BSSY B0, `(.L_x_7589) ;  /* 0x000000b000007945 */ /* 0x000fe20003800000 */
[----:B------:R-:W0:Y:S01]  /*15b40*/  S2R R5, SR_CgaCtaId ;  /* 0x0000000000057919 */ /* 0x000e220000008800 */
        /* <DEDUP_REMOVED lines=9> */
.L_x_7639:
[----:B------:R-:W-:Y:S05]  /*15be0*/  BSYNC B0 ;  /* 0x0000000000007941 */ /* 0x000fea0003800000 */
.L_x_7589:
[----:B------:R-:W-:-:S03]  /*15bf0*/  UMOV UR4, 0xffffffff ;  /* 0xffffffff00047882 */ /* 0x000fc60000000000 */
[----:B------:R-:W-:Y:S05]  /*15c00*/  BRA.DIV UR4, `(.L_x_7591) ;  /* 0x0000001a042c7947 */ /* 0x000fea000b800000 */
[----:B------:R-:W2:Y:S02]  /*15c10*/  S2R R2, SR_TID.X ;  /* 0x0000000000027919 */ /* 0x000ea40000002100 */
[----:B--2---:R-:W-:-:S04]  /*15c20*/  SHF.R.U32.HI R2, RZ, 0x5, R2 ;  /* 0x00000005ff027819 */ /* 0x004fc80000011602 */
[----:B------:R-:W-:-:S05]  /*15c30*/  LOP3.LUT R2, R2, 0x3, RZ, 0xc0, !PT ;  /* 0x0000000302027812 */ /* 0x000fca00078ec0ff */
[----:B------:R2:W3:Y:S02]  /*15c40*/  SHFL.IDX PT, R14, R2, RZ, 0x1f ;  /* 0x00001fff020e7589 */ /* 0x0004e400000e0000 */
.L_x_7642:
[----:B---3--:R-:W-:Y:S01]  /*15c50*/  ISETP.NE.AND P0, PT, R14, RZ, PT ;  /* 0x000000ff0e00720c */ /* 0x008fe20003f05270 */
[----:B------:R-:W-:-:S12]  /*15c60*/  BSSY B0, `(.L_x_7592) ;  /* 0x0000025000007945 */ /* 0x000fd80003800000 */
[----:B------:R-:W-:Y:S05]  /*15c70*/  @P0 BRA `(.L_x_7593) ;  /* 0x00000000008c0947 */ /* 0x000fea0003800000 */
[----:B------:R-:W-:-:S03]  /*15c80*/  UMOV UR4, 0xffffffff ;  /* 0xffffffff00047882 */ /* 0x000fc60000000000 */
[----:B------:R-:W-:Y:S05]  /*15c90*/  BRA.DIV UR4, `(.L_x_7594) ;  /* 0x0000001a043c7947 */ /* 0x000fea000b800000 */
[----:B------:R-:W-:-:S13]  /*15ca0*/  ELECT P6, URZ, PT ;  /* 0x00000000003f782f */ /* 0x000fda00038c0000 */
.L_x_7645:
[----:B------:R-:W-:Y:S05]  /*15cb0*/  @!P6 BRA `(.L_x_7593) ;  /* 0x00000000007ce947 */ /* 0x000fea0003800000 */
[----:B------:R-:W-:-:S06]  /*15cc0*/  ULOP3.LUT UR4, UR40, 0x2, URZ, 0xfc, !UPT ;  /* 0x0000000228047892 */ /* 0x000fcc000f8efc3f */
[----:B--2---:R-:W-:-:S05]  /*15cd0*/  IMAD.U32 R2, RZ, RZ, UR4 ;  /* 0x00000004ff027e24 */ /* 0x004fca000f8e00ff */
[----:B------:R-:W-:-:S13]  /*15ce0*/  ISETP.NE.AND P2, PT, R2, 0x3, PT ;  /* 0x000000030200780c */ /* 0x000fda0003f45270 */
[----:B------:R-:W-:Y:S05]  /*15cf0*/  @!P2 BRA `(.L_x_7595) ;  /* 0x000000000004a947 */ /* 0x000fea0003800000 */
[----:B------:R-:W-:Y:S01]  /*15d00*/  BPT.TRAP 0x1 ;  /* 0x000000040000795c */ /* 0x000fe20000300000 */
.L_x_7595:
        /* <DEDUP_REMOVED lines=13> */
.L_x_7646:
[----:B------:R-:W1:Y:S02]  /*15de0*/  SYNCS.PHASECHK.TRANS64.TRYWAIT P0, [R7+URZ], R2 ;  /* 0x00000002070075a7 */ /* 0x000e64000800017f */
[----:B-1----:R-:W-:Y:S05]  /*15df0*/  @!P0 BRA `(.L_x_7597) ;  /* 0x0000001800188947 */ /* 0x002fea0003800000 */
.L_x_7647:
[----:B------:R-:W-:Y:S05]  /*15e00*/  @!P2 BRA `(.L_x_7598) ;  /* 0x000000000004a947 */ /* 0x000fea0003800000 */
[----:B------:R-:W-:Y:S01]  /*15e10*/  BPT.TRAP 0x1 ;  /* 0x000000040000795c */ /* 0x000fe20000300000 */
.L_x_7598:
[----:B------:R-:W-:-:S04]  /*15e20*/  VIADD R0, R0, 0x38860 ;  /* 0x0003886000007836 */ /* 0x000fc80000000000 */
[----:B------:R-:W-:-:S04]  /*15e30*/  IMAD R4, R19, 0x8, R0 ;  /* 0x0000000813047824 */ /* 0x000fc800078e0200 */
[----:B------:R-:W2:Y:S02]  /*15e40*/  SYNCS.PHASECHK.TRANS64.TRYWAIT P0, [R4+URZ], R5 ;  /* 0x00000005040075a7 */ /* 0x000ea4000800017f */
[----:B--2---:R-:W-:Y:S05]  /*15e50*/  @!P0 BRA `(.L_x_7599) ;  /* 0x0000001800148947 */ /* 0x004fea0003800000 */
.L_x_7648:
[----:B------:R-:W-:-:S07]  /*15e60*/  IMAD R3, R3, 0x8, R0 ;  /* 0x0000000803037824 */ /* 0x000fce00078e0200 */
.L_x_7600:
[----:B---3--:R3:W4:Y:S02]  /*15e70*/  SYNCS.PHASECHK.TRANS64.TRYWAIT P0, [R3+URZ], R2 ;  /* 0x00000002030075a7 */ /* 0x008724000800017f */
[----:B----4-:R-:W-:Y:S05]  /*15e80*/  @!P0 NANOSLEEP.SYNCS 0x989680 ;  /* 0x009896800000895d */ /* 0x010fea0003900000 */
[----:B------:R-:W4:Y:S02]  /*15e90*/  @!P0 SYNCS.PHASECHK.TRANS64 P0, [R3+URZ], R2 ;  /* 0x00000002030085a7 */ /* 0x000f24000800007f */
[----:B----4-:R-:W-:Y:S05]  /*15ea0*/  @!P0 BRA `(.L_x_7600) ;  /* 0xfffffffc00f08947 */ /* 0x010fea000383ffff */
.L_x_7593:
[----:B------:R-:W-:Y:S05]  /*15eb0*/  BSYNC B0 ;  /* 0x0000000000007941 */ /* 0x000fea0003800000 */
.L_x_7592:
[----:B------:R-:W-:Y:S05]  /*15ec0*/  EXIT ;  /* 0x000000000000794d */ /* 0x000fea0003800000 */
.L_x_7435:
[----:B0-----:R0:W1:Y:S02]  /*15ed0*/  SYNCS.PHASECHK.TRANS64.TRYWAIT P1, [R17+URZ+0x38800], R4 ;  /* 0x03880004110075a7 */ /* 0x001064000802017f */
[----:B-1----:R-:W-:Y:S05]  /*15ee0*/  @!P1 NANOSLEEP.SYNCS 0x989680 ;  /* 0x009896800000995d */ /* 0x002fea0003900000 */
[----:B------:R-:W1:Y:S02]  /*15ef0*/  @!P1 SYNCS.PHASECHK.TRANS64 P1, [R17+URZ+0x38800], R4 ;  /* 0x03880004110095a7 */ /* 0x000e64000802007f */
[----:B-1----:R-:W-:Y:S05]  /*15f00*/  @!P1 BRA `(.L_x_7435) ;  /* 0xfffffffc00f09947 */ /* 0x002fea000383ffff */
[----:B------:R-:W-:Y:S05]  /*15f10*/  BRA `(.L_x_7601) ;  /* 0xfffffed8005c7947 */ /* 0x000fea000383ffff */
.L_x_7439:
[----:B--2---:R2:W3:Y:S02]  /*15f20*/  SYNCS.PHASECHK.TRANS64.TRYWAIT P1, [R6+URZ+0x38830], R7 ;  /* 0x03883007060075a7 */ /* 0x0044e4000802017f */
[----:B---3--:R-:W-:Y:S05]  /*15f30*/  @!P1 NANOSLEEP.SYNCS 0x989680 ;  /* 0x009896800000995d */ /* 0x008fea0003900000 */
[----:B------:R-:W3:Y:S02]  /*15f40*/  @!P1 SYNCS.PHASECHK.TRANS64 P1, [R6+URZ+0x38830], R7 ;  /* 0x03883007060095a7 */ /* 0x000ee4000802007f */
[----:B---3--:R-:W-:Y:S05]  /*15f50*/  @!P1 BRA `(.L_x_7439) ;  /* 0xfffffffc00f09947 */ /* 0x008fea000383ffff */
[----:B------:R-:W-:Y:S05]  /*15f60*/  BRA `(.L_x_7438) ;  /* 0xfffffed8007c7947 */ /* 0x000fea000383ffff */
.L_x_7440:
[----:B---3--:R3:W4:Y:S02]  /*15f70*/  SYNCS.PHASECHK.TRANS64.TRYWAIT P1, [R17+URZ+0x38810], R4 ;  /* 0x03881004110075a7 */ /* 0x008724000802017f */
[----:B----4-:R-:W-:Y:S05]  /*15f80*/  @!P1 NANOSLEEP.SYNCS 0x989680 ;  /* 0x009896800000995d */ /* 0x010fea0003900000 */
[----:B------:R-:W4:Y:S02]  /*15f90*/  @!P1 SYNCS.PHASECHK.TRANS64 P1, [R17+URZ+0x38810], R4 ;  /* 0x03881004110095a7 */ /* 0x000f24000802007f */
[----:B----4-:R-:W-:Y:S05]  /*15fa0*/  @!P1 BRA `(.L_x_7440) ;  /* 0xfffffffc00f09947 */ /* 0x010fea000383ffff */
[----:B------:R-:W-:Y:S05]  /*15fb0*/  BRA `(.L_x_7602) ;  /* 0xfffffedc00087947 */ /* 0x000fea000383ffff */
.L_x_7444:
[----:B0-----:R0:W3:Y:S02]  /*15fc0*/  SYNCS.PHASECHK.TRANS64.TRYWAIT P1, [R6+URZ+0x38850], R7 ;  /* 0x03885007060075a7 */ /* 0x0010e4000802017f */
[----:B---3--:R-:W-:Y:S05]  /*15fd0*/  @!P1 NANOSLEEP.SYNCS 0x989680 ;  /* 0x009896800000995d */ /* 0x008fea0003900000 */
[----:B------:R-:W3:Y:S02]  /*15fe0*/  @!P1 SYNCS.PHASECHK.TRANS64 P1, [R6+URZ+0x38850], R7 ;  /* 0x03885007060095a7 */ /* 0x000ee4000802007f */
[----:B---3--:R-:W-:Y:S05]  /*15ff0*/  @!P1 BRA `(.L_x_7444) ;  /* 0xfffffffc00f09947 */ /* 0x008fea000383ffff */
[----:B------:R-:W-:Y:S05]  /*16000*/  BRA `(.L_x_7443) ;  /* 0xfffffedc00387947 */ /* 0x000fea000383ffff */
.L_x_7449:
[----:B-1----:R1:W2:Y:S02]  /*16010*/  SYNCS.PHASECHK.TRANS64.TRYWAIT P3, [R9+URZ+0x38830], R8 ;  /* 0x03883008090075a7 */ /* 0x0022a4000806017f */
[----:B--2---:R-:W-:Y:S05]  /*16020*/  @!P3 NANOSLEEP.SYNCS 0x989680 ;  /* 0x009896800000b95d */ /* 0x004fea0003900000 */
[----:B------:R-:W2:Y:S02]  /*16030*/  @!P3 SYNCS.PHASECHK.TRANS64 P3, [R9+URZ+0x38830], R8 ;  /* 0x038830080900b5a7 */ /* 0x000ea4000806007f */
[----:B--2---:R-:W-:Y:S05]  /*16040*/  @!P3 BRA `(.L_x_7449) ;  /* 0xfffffffc00f0b947 */ /* 0x004fea000383ffff */
[----:B------:R-:W-:Y:S05]  /*16050*/  BRA `(.L_x_7448) ;  /* 0xffffff0400607947 */ /* 0x000fea000383ffff */
.L_x_7453:
[----:B---3--:R3:W4:Y:S02]  /*16060*/  SYNCS.PHASECHK.TRANS64.TRYWAIT P3, [R9+URZ+0x38850], R8 ;  /* 0x03885008090075a7 */ /* 0x008724000806017f */
[----:B----4-:R-:W-:Y:S05]  /*16070*/  @!P3 NANOSLEEP.SYNCS 0x989680 ;  /* 0x009896800000b95d */ /* 0x010fea0003900000 */
[----:B------:R-:W4:Y:S02]  /*16080*/  @!P3 SYNCS.PHASECHK.TRANS64 P3, [R9+URZ+0x38850], R8 ;  /* 0x038850080900b5a7 */ /* 0x000f24000806007f */
[----:B----4-:R-:W-:Y:S05]  /*16090*/  @!P3 BRA `(.L_x_7453) ;  /* 0xfffffffc00f0b947 */ /* 0x010fea000383ffff */
[----:B------:R-:W-:Y:S05]  /*160a0*/  BRA `(.L_x_7452) ;  /* 0xffffff0400c47947 */ /* 0x000fea000383ffff */
.L_x_7459:
[----:B-1----:R1:W2:Y:S02]  /*160b0*/  SYNCS.PHASECHK.TRANS64.TRYWAIT P1, [R9+URZ+0x38830], R8 ;  /* 0x03883008090075a7 */ /* 0x0022a4000802017f */
[----:B--2---:R-:W-:Y:S05]  /*160c0*/  @!P1 NANOSLEEP.SYNCS 0x989680 ;  /* 0x009896800000995d */ /* 0x004fea0003900000 */
[----:B------:R-:W2:Y:S02]  /*160d0*/  @!P1 SYNCS.PHASECHK.TRANS64 P1, [R9+URZ+0x38830], R8 ;  /* 0x03883008090095a7 */ /* 0x000ea4000802007f */
[----:B--2---:R-:W-:Y:S05]  /*160e0*/  @!P1 BRA `(.L_x_7459) ;  /* 0xfffffffc00f09947 */ /* 0x004fea000383ffff */
[----:B------:R-:W-:Y:S05]  /*160f0*/  BRA `(.L_x_7458) ;  /* 0xffffff3400d07947 */ /* 0x000fea000383ffff */
.L_x_7463:
[----:B---3--:R3:W4:Y:S02]  /*16100*/  SYNCS.PHASECHK.TRANS64.TRYWAIT P1, [R9+URZ+0x38850], R8 ;  /* 0x03885008090075a7 */ /* 0x008724000802017f */
[----:B----4-:R-:W-:Y:S05]  /*16110*/  @!P1 NANOSLEEP.SYNCS 0x989680 ;  /* 0x009896800000995d */ /* 0x010fea0003900000 */
[----:B------:R-:W4:Y:S02]  /*16120*/  @!P1 SYNCS.PHASECHK.TRANS64 P1, [R9+URZ+0x38850], R8 ;  /* 0x03885008090095a7 */ /* 0x000f24000802007f */
[----:B----4-:R-:W-:Y:S05]  /*16130*/  @!P1 BRA `(.L_x_7463) ;  /* 0xfffffffc00f09947 */ /* 0x010fea000383ffff */
[----:B------:R-:W-:Y:S05]  /*16140*/  BRA `(.L_x_7462) ;  /* 0xffffff38002c7947 */ /* 0x000fea000383ffff */
.L_x_7487:
[----:B------:R-:W-:Y:S02]  /*16150*/  IMAD.MOV.U32 R13, RZ, RZ, R4 ;  /* 0x000000ffff0d7224 */ /* 0x000fe400078e0004 */
[----:B------:R-:W-:Y:S02]  /*16160*/  IMAD.MOV.U32 R12, RZ, RZ, RZ ;  /* 0x000000ffff0c7224 */ /* 0x000fe400078e00ff */
[----:B------:R-:W-:Y:S02]  /*16170*/  IMAD.MOV.U32 R11, RZ, RZ, 0x1f ;  /* 0x0000001fff0b7424 */ /* 0x000fe400078e00ff */
[----:B------:R-:W-:-:S07]  /*16180*/  IMAD.MOV.U32 R15, RZ, RZ, -0x1 ;  /* 0xffffffffff0f7424 */ /* 0x000fce00078e00ff */
[----:B0-----:R-:W-:Y:S05]  /*16190*/  WARPSYNC.COLLECTIVE R15, `(.L_x_7603) ;  /* 0x000000000f087348 */ /* 0x001fea0003c00000 */
[----:B------:R1:W2:Y:S02]  /*161a0*/  SHFL.IDX P6, R14, R13, R12, R11 ;  /* 0x0000000c0d0e7389 */ /* 0x0002a400000c000b */
[----:B012---:R-:W-:Y:S01]  /*161b0*/  ENDCOLLECTIVE ;  /* 0x000000000000791b */ /* 0x007fe20003800000 */
.L_x_7603:
[----:B------:R-:W-:Y:S05]  /*161c0*/  BRA `(.L_x_7604) ;  /* 0xffffffa400747947 */ /* 0x000fea000383ffff */
.L_x_7489:
[----:B------:R-:W-:Y:S01]  /*161d0*/  BSSY B0, `(.L_x_7605) ;  /* 0x0000006000007945 */ /* 0x000fe20003800000 */
[----:B------:R-:W-:-:S07]  /*161e0*/  IMAD.MOV.U32 R15, RZ, RZ, -0x1 ;  /* 0xffffffffff0f7424 */ /* 0x000fce00078e00ff */
[----:B01----:R-:W-:Y:S05]  /*161f0*/  WARPSYNC.COLLECTIVE R15, `(.L_x_7606) ;  /* 0x000000000f0c7348 */ /* 0x003fea0003c00000 */
[----:B------:R-:W-:Y:S02]  /*16200*/  ELECT P6, UR62, PT ;  /* 0x00000000003e782f */ /* 0x000fe400038c0000 */
[----:B------:R-:W-:Y:S01]  /*16210*/  MOV R14, UR62 ;  /* 0x0000003e000e7c02 */ /* 0x000fe20008000f00 */
[----:B01----:R-:W-:Y:S10]  /*16220*/  ENDCOLLECTIVE ;  /* 0x000000000000791b */ /* 0x003ff40003800000 */
.L_x_7606:
[----:B------:R-:W-:Y:S05]  /*16230*/  BSYNC B0 ;  /* 0x0000000000007941 */ /* 0x000fea0003800000 */
.L_x_7605:
[----:B------:R-:W-:Y:S05]  /*16240*/  BRA `(.L_x_7607) ;  /* 0xffffffa400787947 */ /* 0x000fea000383ffff */
.L_x_7491:
[----:B--2---:R2:W3:Y:S02]  /*16250*/  SYNCS.PHASECHK.TRANS64.TRYWAIT P0, [R0+URZ+0x38840], R2 ;  /* 0x03884002000075a7 */ /* 0x0044e4000800017f */
[----:B---3--:R-:W-:Y:S05]  /*16260*/  @!P0 NANOSLEEP.SYNCS 0x989680 ;  /* 0x009896800000895d */ /* 0x008fea0003900000 */
[----:B------:R-:W3:Y:S02]  /*16270*/  @!P0 SYNCS.PHASECHK.TRANS64 P0, [R0+URZ+0x38840], R2 ;  /* 0x03884002000085a7 */ /* 0x000ee4000800007f */
[----:B---3--:R-:W-:Y:S05]  /*16280*/  @!P0 BRA `(.L_x_7491) ;  /* 0xfffffffc00f08947 */ /* 0x008fea000383ffff */
[----:B------:R-:W-:Y:S05]  /*16290*/  BRA `(.L_x_7608) ;  /* 0xffffffa400d07947 */ /* 0x000fea000383ffff */
.L_x_7495:
        /* <DEDUP_REMOVED lines=8> */
.L_x_7609:
[----:B------:R-:W-:-:S04]  /*16320*/  IMAD R10, R6, 0x40, R10 ;  /* 0x00000040060a7824 */ /* 0x000fc800078e020a */
[----:B------:R-:W-:Y:S01]  /*16330*/  VIADD R6, R10, 0x20 ;  /* 0x000000200a067836 */ /* 0x000fe20000000000 */
[----:B------:R0:W-:Y:S01]  /*16340*/  STL [R1+0x14], R10 ;  /* 0x0000140a01007387 */ /* 0x0001e20000100800 */
[----:B------:R-:W-:Y:S02]  /*16350*/  IMAD.MOV.U32 R13, RZ, RZ, R0 ;  /* 0x000000ffff0d7224 */ /* 0x000fe400078e0000 */
[----:B------:R-:W-:-:S07]  /*16360*/  IMAD.MOV.U32 R4, RZ, RZ, R14 ;  /* 0x000000ffff047224 */ /* 0x000fce00078e000e */
[----:B0-----:R-:W-:Y:S05]  /*16370*/  WARPSYNC.COLLECTIVE R15, `(.L_x_7610) ;  /* 0x000000000f087348 */ /* 0x001fea0003c00000 */
[----:B------:R1:W2:Y:S02]  /*16380*/  SHFL.IDX P6, R14, R13, R12, R11 ;  /* 0x0000000c0d0e7389 */ /* 0x0002a400000c000b */
[----:B012---:R-:W-:Y:S01]  /*16390*/  ENDCOLLECTIVE ;  /* 0x000000000000791b */ /* 0x007fe20003800000 */
.L_x_7610:
[----:B------:R-:W-:Y:S02]  /*163a0*/  ULDC UR4, c[0x0][0x288] ;  /* 0x0000a20000047ab9 */ /* 0x000fe40000000800 */
[----:B------:R-:W-:Y:S02]  /*163b0*/  IMAD R2, R7, UR4, RZ ;  /* 0x0000000407027c24 */ /* 0x000fe4000f8e02ff */
[----:B------:R-:W-:-:S03]  /*163c0*/  VIADD R7, R10, 0x10 ;  /* 0x000000100a077836 */ /* 0x000fc60000000000 */
[----:B------:R-:W-:Y:S02]  /*163d0*/  ISETP.GE.AND P1, PT, R10, R2, PT ;  /* 0x000000020a00720c */ /* 0x000fe40003f26270 */
[----:B------:R0:W-:Y:S01]  /*163e0*/  STL [R1+0x20], R7 ;  /* 0x0000200701007387 */ /* 0x0001e20000100800 */
[----:B------:R-:W-:-:S03]  /*163f0*/  IMAD.MOV.U32 R13, RZ, RZ, R3 ;  /* 0x000000ffff0d7224 */ /* 0x000fc600078e0003 */
[----:B------:R0:W-:Y:S01]  /*16400*/  STL [R1+0x24], R6 ;  /* 0x0000240601007387 */ /* 0x0001e20000100800 */
[----:B------:R-:W-:Y:S02]  /*16410*/  IMAD.MOV.U32 R12, RZ, RZ, 0x1 ;  /* 0x00000001ff0c7424 */ /* 0x000fe400078e00ff */
[----:B------:R-:W-:-:S07]  /*16420*/  IMAD.MOV.U32 R5, RZ, RZ, R14 ;  /* 0x000000ffff057224 */ /* 0x000fce00078e000e */
[----:B0-----:R-:W-:Y:S05]  /*16430*/  WARPSYNC.COLLECTIVE R15, `(.L_x_7611) ;  /* 0x000000000f087348 */ /* 0x001fea0003c00000 */
[----:B------:R1:W2:Y:S02]  /*16440*/  SHFL.IDX P6, R14, R13, R12, R11 ;  /* 0x0000000c0d0e7389 */ /* 0x0002a400000c000b */
[----:B012---:R-:W-:Y:S01]  /*16450*/  ENDCOLLECTIVE ;  /* 0x000000000000791b */ /* 0x007fe20003800000 */
.L_x_7611:
        /* <DEDUP_REMOVED lines=15> */
.L_x_7612:
[----:B------:R-:W-:Y:S02]  /*16550*/  IMAD.MOV.U32 R13, RZ, RZ, R3 ;  /* 0x000000ffff0d7224 */ /* 0x000fe400078e0003 */
[----:B------:R-:W-:Y:S02]  /*16560*/  IMAD.MOV.U32 R12, RZ, RZ, 0x2 ;  /* 0x00000002ff0c7424 */ /* 0x000fe400078e00ff */
[----:B------:R-:W-:-:S07]  /*16570*/  IMAD.MOV.U32 R5, RZ, RZ, R14 ;  /* 0x000000ffff057224 */ /* 0x000fce00078e000e */
[----:B------:R-:W-:Y:S05]  /*16580*/  WARPSYNC.COLLECTIVE R15, `(.L_x_7613) ;  /* 0x000000000f087348 */ /* 0x000fea0003c00000 */
[----:B------:R0:W1:Y:S02]  /*16590*/  SHFL.IDX P6, R14, R13, R12, R11 ;  /* 0x0000000c0d0e7389 */ /* 0x00006400000c000b */
[----:B01----:R-:W-:Y:S01]  /*165a0*/  ENDCOLLECTIVE ;  /* 0x000000000000791b */ /* 0x003fe20003800000 */
.L_x_7613:
        /* <DEDUP_REMOVED lines=15> */
.L_x_7614:
[----:B------:R-:W-:Y:S02]  /*166a0*/  IMAD.MOV.U32 R13, RZ, RZ, R3 ;  /* 0x000000ffff0d7224 */ /* 0x000fe400078e0003 */
[----:B------:R-:W-:Y:S02]  /*166b0*/  IMAD.MOV.U32 R12, RZ, RZ, 0x3 ;  /* 0x00000003ff0c7424 */ /* 0x000fe400078e00ff */
[----:B------:R-:W-:-:S07]  /*166c0*/  IMAD.MOV.U32 R5, RZ, RZ, R14 ;  /* 0x000000ffff057224 */ /* 0x000fce00078e000e */
[----:B------:R-:W-:Y:S05]  /*166d0*/  WARPSYNC.COLLECTIVE R15, `(.L_x_7615) ;  /* 0x000000000f087348 */ /* 0x000fea0003c00000 */
[----:B------:R0:W1:Y:S02]  /*166e0*/  SHFL.IDX P6, R14, R13, R12, R11 ;  /* 0x0000000c0d0e7389 */ /* 0x00006400000c000b */
[----:B01----:R-:W-:Y:S01]  /*166f0*/  ENDCOLLECTIVE ;  /* 0x000000000000791b */ /* 0x003fe20003800000 */
.L_x_7615:
        /* <DEDUP_REMOVED lines=10> */
.L_x_7616:
[----:B------:R-:W-:Y:S01]  /*167a0*/  @!PT LDS RZ, [RZ] ;  /* 0x00000000fffff984 */ /* 0x000fe20000000800 */
[----:B------:R-:W-:Y:S01]  /*167b0*/  @!PT LDS RZ, [RZ] ;  /* 0x00000000fffff984 */ /* 0x000fe20000000800 */
[----:B------:R-:W-:Y:S01]  /*167c0*/  @!PT LDS RZ, [RZ] ;  /* 0x00000000fffff984 */ /* 0x000fe20000000800 */
[----:B------:R0:W-:Y:S01]  /*167d0*/  @!P1 LDGSTS.E.BYPASS.LTC128B.128 [R8+0x21400], desc[UR44][R4.64], !P0 ;  /* 0x2140000004089fae */ /* 0x0001e2000c101d6c */
[----:B------:R-:W-:Y:S01]  /*167e0*/  IMAD.MOV.U32 R0, RZ, RZ, R14 ;  /* 0x000000ffff007224 */ /* 0x000fe200078e000e */
[----:B------:R-:W-:Y:S06]  /*167f0*/  BRA `(.L_x_7617) ;  /* 0xffffffa800d47947 */ /* 0x000fec000383ffff */
.L_x_7499:
        /* <DEDUP_REMOVED lines=8> */
.L_x_7619:
[----:B------:R-:W-:Y:S05]  /*16880*/  BSYNC B0 ;  /* 0x0000000000007941 */ /* 0x000fea0003800000 */
.L_x_7618:
        /* <DEDUP_REMOVED lines=10> */
.L_x_7620:
        /* <DEDUP_REMOVED lines=46> */
.L_x_7621:
[----:B------:R-:W-:Y:S02]  /*16c10*/  IMAD.MOV.U32 R13, RZ, RZ, R0 ;  /* 0x000000ffff0d7224 */ /* 0x000fe400078e0000 */
[----:B------:R-:W-:-:S07]  /*16c20*/  IMAD.MOV.U32 R8, RZ, RZ, R14 ;  /* 0x000000ffff087224 */ /* 0x000fce00078e000e */
[----:B------:R-:W-:Y:S05]  /*16c30*/  WARPSYNC.COLLECTIVE R15, `(.L_x_7622) ;  /* 0x000000000f087348 */ /* 0x000fea0003c00000 */
[----:B------:R0:W1:Y:S02]  /*16c40*/  SHFL.IDX P6, R14, R13, R12, R11 ;  /* 0x0000000c0d0e7389 */ /* 0x00006400000c000b */
[----:B01----:R-:W-:Y:S01]  /*16c50*/  ENDCOLLECTIVE ;  /* 0x000000000000791b */ /* 0x003fe20003800000 */
.L_x_7622:
        /* <DEDUP_REMOVED lines=22> */
.L_x_7623:
        /* <DEDUP_REMOVED lines=21> */
.L_x_7624:
        /* <DEDUP_REMOVED lines=29> */
.L_x_7625:
[----:B------:R-:W-:Y:S02]  /*170e0*/  IMAD.MOV.U32 R13, RZ, RZ, R0 ;  /* 0x000000ffff0d7224 */ /* 0x000fe400078e0000 */
[----:B------:R-:W-:-:S07]  /*170f0*/  IMAD.MOV.U32 R6, RZ, RZ, R14 ;  /* 0x000000ffff067224 */ /* 0x000fce00078e000e */
[----:B------:R-:W-:Y:S05]  /*17100*/  WARPSYNC.COLLECTIVE R15, `(.L_x_7626) ;  /* 0x000000000f087348 */ /* 0x000fea0003c00000 */
[----:B------:R0:W1:Y:S02]  /*17110*/  SHFL.IDX P6, R14, R13, R12, R11 ;  /* 0x0000000c0d0e7389 */ /* 0x00006400000c000b */
[----:B01----:R-:W-:Y:S01]  /*17120*/  ENDCOLLECTIVE ;  /* 0x000000000000791b */ /* 0x003fe20003800000 */
.L_x_7626:
[----:B------:R-:W-:Y:S01]  /*17130*/  IMAD.MOV.U32 R0, RZ, RZ, R14 ;  /* 0x000000ffff007224 */ /* 0x000fe200078e000e */
[----:B------:R-:W-:Y:S06]  /*17140*/  BRA `(.L_x_7627) ;  /* 0xffffffb0001c7947 */ /* 0x000fec000383ffff */
.L_x_7504:
[----:B0-----:R0:W2:Y:S02]  /*17150*/  SYNCS.PHASECHK.TRANS64.TRYWAIT P0, [R17+URZ+0x38820], R0 ;  /* 0x03882000110075a7 */ /* 0x0010a4000800017f */
[----:B--2---:R-:W-:Y:S05]  /*17160*/  @!P0 NANOSLEEP.SYNCS 0x989680 ;  /* 0x009896800000895d */ /* 0x004fea0003900000 */
[----:B------:R-:W2:Y:S02]  /*17170*/  @!P0 SYNCS.PHASECHK.TRANS64 P0, [R17+URZ+0x38820], R0 ;  /* 0x03882000110085a7 */ /* 0x000ea4000800007f */
[----:B--2---:R-:W-:Y:S05]  /*17180*/  @!P0 BRA `(.L_x_7504) ;  /* 0xfffffffc00f08947 */ /* 0x004fea000383ffff */
[----:B------:R-:W-:Y:S05]  /*17190*/  BRA `(.L_x_7628) ;  /* 0xffffffb000d87947 */ /* 0x000fea000383ffff */
.L_x_7508:
[----:B0-----:R0:W2:Y:S02]  /*171a0*/  SYNCS.PHASECHK.TRANS64.TRYWAIT P0, [R0+URZ+0x38860], R2 ;  /* 0x03886002000075a7 */ /* 0x0010a4000800017f */
[----:B--2---:R-:W-:Y:S05]  /*171b0*/  @!P0 NANOSLEEP.SYNCS 0x989680 ;  /* 0x009896800000895d */ /* 0x004fea0003900000 */
[----:B------:R-:W2:Y:S02]  /*171c0*/  @!P0 SYNCS.PHASECHK.TRANS64 P0, [R0+URZ+0x38860], R2 ;  /* 0x03886002000085a7 */ /* 0x000ea4000800007f */
[----:B--2---:R-:W-:Y:S05]  /*171d0*/  @!P0 BRA `(.L_x_7508) ;  /* 0xfffffffc00f08947 */ /* 0x004fea000383ffff */
[----:B------:R-:W-:Y:S05]  /*171e0*/  BRA `(.L_x_7629) ;  /* 0xffffffb000f87947 */ /* 0x000fea000383ffff */
.L_x_7525:
[----:B-1----:R1:W2:Y:S02]  /*171f0*/  SYNCS.PHASECHK.TRANS64.TRYWAIT P0, [R3+URZ+0x38840], R2 ;  /* 0x03884002030075a7 */ /* 0x0022a4000800017f */
[----:B--2---:R-:W-:Y:S05]  /*17200*/  @!P0 NANOSLEEP.SYNCS 0x989680 ;  /* 0x009896800000895d */ /* 0x004fea0003900000 */
[----:B------:R-:W2:Y:S02]  /*17210*/  @!P0 SYNCS.PHASECHK.TRANS64 P0, [R3+URZ+0x38840], R2 ;  /* 0x03884002030085a7 */ /* 0x000ea4000800007f */
[----:B--2---:R-:W-:Y:S05]  /*17220*/  @!P0 BRA `(.L_x_7525) ;  /* 0xfffffffc00f08947 */ /* 0x004fea000383ffff */
[----:B------:R-:W-:Y:S05]  /*17230*/  BRA `(.L_x_7630) ;  /* 0xffffffbc00d87947 */ /* 0x000fea000383ffff */
.L_x_7530:
[----:B--2---:R2:W3:Y:S02]  /*17240*/  SYNCS.PHASECHK.TRANS64.TRYWAIT P0, [R3+URZ+0x38860], R2 ;  /* 0x03886002030075a7 */ /* 0x0044e4000800017f */
[----:B---3--:R-:W-:Y:S05]  /*17250*/  @!P0 NANOSLEEP.SYNCS 0x989680 ;  /* 0x009896800000895d */ /* 0x008fea0003900000 */
[----:B------:R-:W3:Y:S02]  /*17260*/  @!P0 SYNCS.PHASECHK.TRANS64 P0, [R3+URZ+0x38860], R2 ;  /* 0x03886002030085a7 */ /* 0x000ee4000800007f */
[----:B---3--:R-:W-:Y:S05]  /*17270*/  @!P0 BRA `(.L_x_7530) ;  /* 0xfffffffc00f08947 */ /* 0x008fea000383ffff */
[----:B------:R-:W-:Y:S05]  /*17280*/  BRA `(.L_x_7631) ;  /* 0xffffffc000507947 */ /* 0x000fea000383ffff */
.L_x_7546:
[----:B0-----:R0:W1:Y:S02]  /*17290*/  SYNCS.PHASECHK.TRANS64.TRYWAIT P0, [R4+URZ+0x38840], R2 ;  /* 0x03884002040075a7 */ /* 0x001064000800017f */
[----:B-1----:R-:W-:Y:S05]  /*172a0*/  @!P0 NANOSLEEP.SYNCS 0x989680 ;  /* 0x009896800000895d */ /* 0x002fea0003900000 */
[----:B------:R-:W1:Y:S02]  /*172b0*/  @!P0 SYNCS.PHASECHK.TRANS64 P0, [R4+URZ+0x38840], R2 ;  /* 0x03884002040085a7 */ /* 0x000e64000800007f */
[----:B-1----:R-:W-:Y:S05]  /*172c0*/  @!P0 BRA `(.L_x_7546) ;  /* 0xfffffffc00f08947 */ /* 0x002fea000383ffff */
[----:B------:R-:W-:Y:S05]  /*172d0*/  BRA `(.L_x_7632) ;  /* 0xffffffcc001c7947 */ /* 0x000fea000383ffff */
.L_x_7551:
[----:B-1----:R1:W2:Y:S02]  /*172e0*/  SYNCS.PHASECHK.TRANS64.TRYWAIT P0, [R4+URZ+0x38860], R2 ;  /* 0x03886002040075a7 */ /* 0x0022a4000800017f */
[----:B--2---:R-:W-:Y:S05]  /*172f0*/  @!P0 NANOSLEEP.SYNCS 0x989680 ;  /* 0x009896800000895d */ /* 0x004fea0003900000 */
[----:B------:R-:W2:Y:S02]  /*17300*/  @!P0 SYNCS.PHASECHK.TRANS64 P0, [R4+URZ+0x38860], R2 ;  /* 0x03886002040085a7 */ /* 0x000ea4000800007f */
[----:B--2---:R-:W-:Y:S05]  /*17310*/  @!P0 BRA `(.L_x_7551) ;  /* 0xfffffffc00f08947 */ /* 0x004fea000383ffff */
[----:B------:R-:W-:Y:S05]  /*17320*/  BRA `(.L_x_7633) ;  /* 0xffffffcc00947947 */ /* 0x000fea000383ffff */
.L_x_7566:
[----:B-1----:R1:W2:Y:S02]  /*17330*/  SYNCS.PHASECHK.TRANS64.TRYWAIT P0, [R4+URZ+0x38840], R2 ;  /* 0x03884002040075a7 */ /* 0x0022a4000800017f */
[----:B--2---:R-:W-:Y:S05]  /*17340*/  @!P0 NANOSLEEP.SYNCS 0x989680 ;  /* 0x009896800000895d */ /* 0x004fea0003900000 */
[----:B------:R-:W2:Y:S02]  /*17350*/  @!P0 SYNCS.PHASECHK.TRANS64 P0, [R4+URZ+0x38840], R2 ;  /* 0x03884002040085a7 */ /* 0x000ea4000800007f */
[----:B--2---:R-:W-:Y:S05]  /*17360*/  @!P0 BRA `(.L_x_7566) ;  /* 0xfffffffc00f08947 */ /* 0x004fea000383ffff */
[----:B------:R-:W-:Y:S05]  /*17370*/  BRA `(.L_x_7634) ;  /* 0xffffffd800487947 */ /* 0x000fea000383ffff */
.L_x_7571:
[----:B--2---:R2:W3:Y:S02]  /*17380*/  SYNCS.PHASECHK.TRANS64.TRYWAIT P0, [R4+URZ+0x38860], R2 ;  /* 0x03886002040075a7 */ /* 0x0044e4000800017f */
[----:B---3--:R-:W-:Y:S05]  /*17390*/  @!P0 NANOSLEEP.SYNCS 0x989680 ;  /* 0x009896800000895d */ /* 0x008fea0003900000 */
[----:B------:R-:W3:Y:S02]  /*173a0*/  @!P0 SYNCS.PHASECHK.TRANS64 P0, [R4+URZ+0x38860], R2 ;  /* 0x03886002040085a7 */ /* 0x000ee4000800007f */
[----:B---3--:R-:W-:Y:S05]  /*173b0*/  @!P0 BRA `(.L_x_7571) ;  /* 0xfffffffc00f08947 */ /* 0x008fea000383ffff */
[----:B------:R-:W-:Y:S05]  /*173c0*/  BRA `(.L_x_7635) ;  /* 0xffffffd800c07947 */ /* 0x000fea000383ffff */
.L_x_7587:
[----:B------:R-:W-:Y:S01]  /*173d0*/  BSSY B0, `(.L_x_7636) ;  /* 0x0000008000007945 */ /* 0x000fe20003800000 */
[----:B-----5:R-:W-:Y:S02]  /*173e0*/  IMAD.MOV.U32 R13, RZ, RZ, R3 ;  /* 0x000000ffff0d7224 */ /* 0x020fe400078e0003 */
[----:B------:R-:W-:Y:S02]  /*173f0*/  IMAD.MOV.U32 R12, RZ, RZ, RZ ;  /* 0x000000ffff0c7224 */ /* 0x000fe400078e00ff */
[----:B------:R-:W-:Y:S02]  /*17400*/  IMAD.MOV.U32 R11, RZ, RZ, 0x1f ;  /* 0x0000001fff0b7424 */ /* 0x000fe400078e00ff */
[----:B------:R-:W-:-:S07]  /*17410*/  IMAD.MOV.U32 R15, RZ, RZ, -0x1 ;  /* 0xffffffffff0f7424 */ /* 0x000fce00078e00ff */
[----:B0123--:R-:W-:Y:S05]  /*17420*/  WARPSYNC.COLLECTIVE R15, `(.L_x_7637) ;  /* 0x000000000f087348 */ /* 0x00ffea0003c00000 */
[----:B------:R4:W0:Y:S02]  /*17430*/  SHFL.IDX P6, R14, R13, R12, R11 ;  /* 0x0000000c0d0e7389 */ /* 0x00082400000c000b */
[----:B01234-:R-:W-:Y:S01]  /*17440*/  ENDCOLLECTIVE ;  /* 0x000000000000791b */ /* 0x01ffe20003800000 */
.L_x_7637:
[----:B------:R-:W-:Y:S05]  /*17450*/  BSYNC B0 ;  /* 0x0000000000007941 */ /* 0x000fea0003800000 */
.L_x_7636:
[----:B------:R-:W-:Y:S05]  /*17460*/  BRA `(.L_x_7638) ;  /* 0xffffffe4007c7947 */ /* 0x000fea000383ffff */
.L_x_7590:
[----:B0-----:R0:W2:Y:S02]  /*17470*/  SYNCS.PHASECHK.TRANS64.TRYWAIT P0, [R0+URZ+0x38820], R3 ;  /* 0x03882003000075a7 */ /* 0x0010a4000800017f */
[----:B--2---:R-:W-:Y:S05]  /*17480*/  @!P0 NANOSLEEP.SYNCS 0x989680 ;  /* 0x009896800000895d */ /* 0x004fea0003900000 */
[----:B------:R-:W2:Y:S02]  /*17490*/  @!P0 SYNCS.PHASECHK.TRANS64 P0, [R0+URZ+0x38820], R3 ;  /* 0x03882003000085a7 */ /* 0x000ea4000800007f */
[----:B--2---:R-:W-:Y:S05]  /*174a0*/  @!P0 BRA `(.L_x_7590) ;  /* 0xfffffffc00f08947 */ /* 0x004fea000383ffff */
[----:B------:R-:W-:Y:S05]  /*174b0*/  BRA `(.L_x_7639) ;  /* 0xffffffe400c87947 */ /* 0x000fea000383ffff */
.L_x_7591:
        /* <DEDUP_REMOVED lines=11> */
.L_x_7641:
[----:B------:R-:W-:Y:S05]  /*17570*/  BSYNC B0 ;  /* 0x0000000000007941 */ /* 0x000fea0003800000 */
.L_x_7640:
[----:B------:R-:W-:Y:S05]  /*17580*/  BRA `(.L_x_7642) ;  /* 0xffffffe400b07947 */ /* 0x000fea000383ffff */
.L_x_7594:
[----:B------:R-:W-:Y:S01]  /*17590*/  BSSY B1, `(.L_x_7643) ;  /* 0x0000006000017945 */ /* 0x000fe20003800000 */
[----:B------:R-:W-:-:S07]  /*175a0*/  IMAD.MOV.U32 R15, RZ, RZ, -0x1 ;  /* 0xffffffffff0f7424 */ /* 0x000fce00078e00ff */
[----:B012---:R-:W-:Y:S05]  /*175b0*/  WARPSYNC.COLLECTIVE R15, `(.L_x_7644) ;  /* 0x000000000f0c7348 */ /* 0x007fea0003c00000 */
[----:B------:R-:W-:Y:S02]  /*175c0*/  ELECT P6, UR62, PT ;  /* 0x00000000003e782f */ /* 0x000fe400038c0000 */
[----:B------:R-:W-:Y:S01]  /*175d0*/  MOV R14, UR62 ;  /* 0x0000003e000e7c02 */ /* 0x000fe20008000f00 */
[----:B012---:R-:W-:Y:S10]  /*175e0*/  ENDCOLLECTIVE ;  /* 0x000000000000791b */ /* 0x007ff40003800000 */
.L_x_7644:
[----:B------:R-:W-:Y:S05]  /*175f0*/  BSYNC B1 ;  /* 0x0000000000017941 */ /* 0x000fea0003800000 */
.L_x_7643:
[----:B------:R-:W-:Y:S05]  /*17600*/  BRA `(.L_x_7645) ;  /* 0xffffffe400a87947 */ /* 0x000fea000383ffff */
.L_x_7596:
[----:B0-----:R0:W1:Y:S02]  /*17610*/  SYNCS.PHASECHK.TRANS64.TRYWAIT P0, [R6+URZ], R5 ;  /* 0x00000005060075a7 */ /* 0x001064000800017f */
[----:B-1----:R-:W-:Y:S05]  /*17620*/  @!P0 NANOSLEEP.SYNCS 0x989680 ;  /* 0x009896800000895d */ /* 0x002fea0003900000 */
[----:B------:R-:W1:Y:S02]  /*17630*/  @!P0 SYNCS.PHASECHK.TRANS64 P0, [R6+URZ], R5 ;  /* 0x00000005060085a7 */ /* 0x000e64000800007f */
[----:B-1----:R-:W-:Y:S05]  /*17640*/  @!P0 BRA `(.L_x_7596) ;  /* 0xfffffffc00f08947 */ /* 0x002fea000383ffff */
[----:B------:R-:W-:Y:S05]  /*17650*/  BRA `(.L_x_7646) ;  /* 0xffffffe400e07947 */ /* 0x000fea000383ffff */
.L_x_7597:
[----:B-1----:R1:W2:Y:S02]  /*17660*/  SYNCS.PHASECHK.TRANS64.TRYWAIT P0, [R7+URZ], R2 ;  /* 0x00000002070075a7 */ /* 0x0022a4000800017f */
[----:B--2---:R-:W-:Y:S05]  /*17670*/  @!P0 NANOSLEEP.SYNCS 0x989680 ;  /* 0x009896800000895d */ /* 0x004fea0003900000 */
[----:B------:R-:W2:Y:S02]  /*17680*/  @!P0 SYNCS.PHASECHK.TRANS64 P0, [R7+URZ], R2 ;  /* 0x00000002070085a7 */ /* 0x000ea4000800007f */
[----:B--2---:R-:W-:Y:S05]  /*17690*/  @!P0 BRA `(.L_x_7597) ;  /* 0xfffffffc00f08947 */ /* 0x004fea000383ffff */
[----:B------:R-:W-:Y:S05]  /*176a0*/  BRA `(.L_x_7647) ;  /* 0xffffffe400d47947 */ /* 0x000fea000383ffff */
.L_x_7599:
[----:B--2---:R2:W3:Y:S02]  /*176b0*/  SYNCS.PHASECHK.TRANS64.TRYWAIT P0, [R4+URZ], R5 ;  /* 0x00000005040075a7 */ /* 0x0044e4000800017f */
[----:B---3--:R-:W-:Y:S05]  /*176c0*/  @!P0 NANOSLEEP.SYNCS 0x989680 ;  /* 0x009896800000895d */ /* 0x008fea0003900000 */
[----:B------:R-:W3:Y:S02]  /*176d0*/  @!P0 SYNCS.PHASECHK.TRANS64 P0, [R4+URZ], R5 ;  /* 0x00000005040085a7 */ /* 0x000ee4000800007f */
[----:B---3--:R-:W-:Y:S05]  /*176e0*/  @!P0 BRA `(.L_x_7599) ;  /* 0xfffffffc00f08947 */ /* 0x008fea000383ffff */
[----:B------:R-:W-:Y:S05]  /*176f0*/  BRA `(.L_x_7648) ;  /* 0xffffffe400d87947 */ /* 0x000fea000383ffff */
.L_x_7649:
        /* <DEDUP_REMOVED lines=16> */
.L_x_15129:


//--------------------- .text._ZN7cutlass13device_kernelIN5flash11enable_sm90INS1_16FlashAttnFwdSm90INS1_25CollectiveMainloopFwdSm90ILi2EN4cute5tupleIJNS5_1CILi1EEES8_S8_EEENS6_IJNS7_ILi64EEESA_SA_EEELi512ENS_6half_tEfNS_4arch4Sm90ELb1ELb0ELb0ELb1ELb0ELb0ELb0ELb0ELb0ELb1ELb0ELb0EEENS1_21CollectiveEpilogueFwdINS6_IJSA_NS7_ILi512EEESA_EEES9_SC_SE_Li256ELb1ELb1ELb0ELb0EEENS1_36VarlenDynamicPersistentTileSchedulerILi64ELi64ELi256ELi128ELb0ELb1ELb1ELb1ELb1ELb1EEEEEEEEEvNT_6ParamsE --------------------------
	.section	.text._ZN7cutlass13device_kernelIN5flash11enable_sm90INS1_16FlashAttnFwdSm90INS1_25CollectiveMainloopFwdSm90ILi2EN4cute5tupleIJNS5_1CILi1EEES8_S8_EEENS6_IJNS7_ILi64EEESA_SA_EEELi512ENS_6half_tEfNS_4arch4Sm90ELb1ELb0ELb0ELb1ELb0ELb0ELb0ELb0ELb0ELb1ELb0ELb0EEENS1_21CollectiveEpilogueFwdINS6_IJSA_NS7_ILi512EEESA_EEES9_SC_SE_Li256ELb1ELb1ELb0ELb0EEENS1_36VarlenDynamicPersistentTileSchedulerILi64ELi64ELi256ELi128ELb0ELb1ELb1ELb1ELb1ELb1EEEEEEEEEvNT_6ParamsE,"ax",@progbits
	.align	128
.text._ZN7cutlass13device_kernelIN5flash11enable_sm90INS1_16FlashAttnFwdSm90INS1_25CollectiveMainloopFwdSm90ILi2EN4cute5tupleIJNS5_1CILi1EEES8_S8_EEENS6_IJNS7_ILi64EEESA_SA_EEELi512ENS_6half_tEfNS_4arch4Sm90ELb1ELb0ELb0ELb1ELb0ELb0ELb0ELb0ELb0ELb1ELb0ELb0EEENS1_21CollectiveEpilogueFwdINS6_IJSA_NS7_ILi512EEESA_EEES9_SC_SE_Li256ELb1ELb1ELb0ELb0EEENS1_36VarlenDynamicPersistentTileSchedulerILi64ELi64ELi256ELi128ELb0ELb1ELb1ELb1ELb1ELb1EEEEEEEEEvNT_6ParamsE:
        .type           _ZN7cutlass13device_kernelIN5flash11enable_sm90INS1_16FlashAttnFwdSm90INS1_25CollectiveMainloopFwdSm90ILi2EN4cute5tupleIJNS5_1CILi1EEES8_S8_EEENS6_IJNS7_ILi64EEESA_SA_EEELi512ENS_6half_tEfNS_4arch4Sm90ELb1ELb0ELb0ELb1ELb0ELb0ELb0ELb0ELb0ELb1ELb0ELb0EEENS1_21CollectiveEpilogueFwdINS6_IJSA_NS7_ILi512EEESA_EEES9_SC_SE_Li256ELb1ELb1ELb0ELb0EEENS1_36VarlenDynamicPersistentTileSchedulerILi64ELi64ELi256ELi128ELb0ELb1ELb1ELb1ELb1ELb1EEEEEEEEEvNT_6ParamsE,@function
        .size           _ZN7cutlass13device_kernelIN5flash11enable_sm90INS1_16FlashAttnFwdSm90INS1_25CollectiveMainloopFwdSm90ILi2EN4cute5tupleIJNS5_1CILi1EEES8_S8_EEENS6_IJNS7_ILi64EEESA_SA_EEELi512ENS_6half_tEfNS_4arch4Sm90ELb1ELb0ELb0ELb1ELb0ELb0ELb0ELb0ELb0ELb1ELb0ELb0EEENS1_21CollectiveEpilogueFwdINS6_IJSA_NS7_ILi512EEESA_EEES9_SC_SE_Li256ELb1ELb1ELb0ELb0EEENS1_36VarlenDynamicPersistentTileSchedulerILi64ELi64ELi256ELi128ELb0ELb1ELb1ELb1ELb1ELb1EEEEEEEEEvNT_6ParamsE,(.L_x_15130 - _ZN7cutlass13device_kernelIN5flash11enable_sm90INS1_16FlashAttnFwdSm90INS1_25CollectiveMainloopFwdSm90ILi2EN4cute5tupleIJNS5_1CILi1EEES8_S8_EEENS6_IJNS7_ILi64EEESA_SA_EEELi512ENS_6half_tEfNS_4arch4Sm90ELb1ELb0ELb0ELb1ELb0ELb0ELb0ELb0ELb0ELb1ELb0ELb0EEENS1_21CollectiveEpilogueFwdINS6_IJSA_NS7_ILi512EEESA_EEES9_SC_SE_Li256ELb1ELb1ELb0ELb0EEENS1_36VarlenDynamicPersistentTileSchedulerILi64ELi64ELi256ELi128ELb0ELb1ELb1ELb1ELb1ELb1EEEEEEEEEvNT_6ParamsE)
        .other          _ZN7cutlass13device_kernelIN5flash11enable_sm90INS1_16FlashAttnFwdSm90INS1_25CollectiveMainloopFwdSm90ILi2EN4cute5tupleIJNS5_1CILi1EEES8_S8_EEENS6_IJNS7_ILi64EEESA_SA_EEELi512ENS_6half_tEfNS_4arch4Sm90ELb1ELb0ELb0ELb1ELb0ELb0ELb0ELb0ELb0ELb1ELb0ELb0EEENS1_21CollectiveEpilogueFwdINS6_IJSA_NS7_ILi512EEESA_EEES9_SC_SE_Li256ELb1ELb1ELb0ELb0EEENS1_36VarlenDynamicPersistentTileSchedulerILi64ELi64ELi256ELi128ELb0ELb1ELb1ELb1ELb1ELb1EEEEEEEEEvNT_6ParamsE,@"STO_CUDA_ENTRY STV_DEFAULT"
_ZN7cutlass13device_kernelIN5flash11enable_sm90INS1_16FlashAttnFwdSm90INS1_25CollectiveMainloopFwdSm90ILi2EN4cute5tupleIJNS5_1CILi1EEES8_S8_EEENS6_IJNS7_ILi64EEESA_SA_EEELi512ENS_6half_tEfNS_4arch4Sm90ELb1ELb0ELb0ELb1ELb0ELb0ELb0ELb0ELb0ELb1ELb0ELb0EEENS1_21CollectiveEpilogueFwdINS6_IJSA_NS7_ILi512EEESA_EEES9_SC_SE_Li256ELb1ELb1ELb0ELb0EEENS1_36VarlenDynamicPersistentTileSchedulerILi64ELi64ELi256ELi128ELb0ELb1ELb1ELb1ELb1ELb1EEEEEEEEEvNT_6ParamsE:
        /* <DEDUP_REMOVED lines=18> */
.L_x_7651:
[----:B------:R-:W-:Y:S05]  /*0120*/  BSYNC B0 ;  /* 0x0000000000007941 */ /* 0x000fea0003800000 */
.L_x_7650:
        /* <DEDUP_REMOVED lines=37> */
.L_x_7652:
        /* <DEDUP_REMOVED lines=22> */
.L_x_7653:
        /* <DEDUP_REMOVED lines=18> */
.L_x_7654:
        /* <DEDUP_REMOVED lines=22> */
.L_x_7655:
        /* <DEDUP_REMOVED lines=22> */
.L_x_7656:
[----:B------:R-:W-:Y:S01]  /*08c0*/  PLOP3.LUT P0, PT, PT, PT, UP0, 0x80, 0x0 ;  /* 0x000000000000781c */ /* 0x000fe20003f0f008 */
[----:B------:R-:W-:Y:S01]  /*08d0*/  UMOV UR36, 0x1 ;  /* 0x0000000100247882 */ /* 0x000fe20000000000 */
[----:B------:R-:W-:Y:S01]  /*08e0*/  NOP ;  /* 0x0000000000007918 */ /* 0x000fe20000000000 */
[----:B------:R-:W-:Y:S01]  /*08f0*/  USEL UR36, UR36, 0x2, !UP0 ;  /* 0x0000000224247887 */ /* 0x000fe2000c000000 */
[----:B------:R-:W-:Y:S01]  /*0900*/  ULDC.64 UR40, c[0x0][0x208] ;  /* 0x0000820000287ab9 */ /* 0x000fe20000000a00 */
[----:B012-4-:R-:W-:Y:S08]  /*0910*/  BAR.SYNC.DEFER_BLOCKING 0x0 ;  /* 0x0000000000007b1d */ /* 0x017ff00000010000 */
[----:B------:R-:W-:Y:S05]  /*0920*/  @!P0 BRA `(.L_x_7657) ;  /* 0x000000b8004c8947 */ /* 0x000fea0003800000 */
.L_x_7658:
        /* <DEDUP_REMOVED lines=28> */
[----:B------:R-:W-:Y:S01]  /*0af0*/  LEA.HI R3, R0, R197, RZ, 0x4 ;  /* 0x000000c500037211 */ /* 0x000fe200078f20ff */
[----:B------:R-:W-:-:S03]  /*0b00*/  UMOV UR37, URZ ;  /* 0x0000003f00257c82 */ /* 0x000fc60008000000 */
[----:B------:R-:W-:Y:S02]  /*0b10*/  SHF.R.S32.HI R2, RZ, 0x4, R3 ;  /* 0x00000004ff027819 */ /* 0x000fe40000011403 */
[C---:B------:R-:W-:Y:S02]  /*0b20*/  LOP3.LUT R6, R3.reuse, 0xfffffff0, RZ, 0xc0, !PT ;  /* 0xfffffff003067812 */ /* 0x040fe400078ec0ff */
[----:B------:R-:W-:-:S03]  /*0b30*/  LEA.HI R4, R3, R2, RZ, 0x1 ;  /* 0x0000000203047211 */ /* 0x000fc600078f08ff */
[----:B------:R-:W-:Y:S01]  /*0b40*/  IMAD.IADD R6, R197, 0x1, -R6 ;  /* 0x00000001c5067824 */ /* 0x000fe200078e0a06 */
[----:B------:R-:W-:Y:S02]  /*0b50*/  LOP3.LUT R5, R4, 0x1ffffffe, RZ, 0xc0, !PT ;  /* 0x1ffffffe04057812 */ /* 0x000fe400078ec0ff */
[----:B------:R-:W-:-:S03]  /*0b60*/  LEA.HI R4, R0, R197, RZ, 0x5 ;  /* 0x000000c500047211 */ /* 0x000fc600078f28ff */
[----:B------:R-:W-:Y:S01]  /*0b70*/  IMAD.IADD R10, R2, 0x1, -R5 ;  /* 0x00000001020a7824 */ /* 0x000fe200078e0a05 */
[CC--:B------:R-:W-:Y:S02]  /*0b80*/  LEA.HI R5, R0.reuse, R197.reuse, RZ, 0x2 ;  /* 0x000000c500057211 */ /* 0x0c0fe400078f10ff */
[----:B------:R-:W-:Y:S02]  /*0b90*/  LEA.HI R2, R0, R197, RZ, 0x7 ;  /* 0x000000c500027211 */ /* 0x000fe400078f38ff */
[--C-:B------:R-:W-:Y:S02]  /*0ba0*/  SHF.R.S32.HI R12, RZ, 0x5, R4.reuse ;  /* 0x00000005ff0c7819 */ /* 0x100fe40000011404 */
[----:B------:R-:W-:Y:S02]  /*0bb0*/  SHF.R.S32.HI R3, RZ, 0x1f, R4 ;  /* 0x0000001fff037819 */ /* 0x000fe40000011404 */
[----:B------:R-:W-:Y:S02]  /*0bc0*/  LOP3.LUT R8, R5, 0xfffffffc, RZ, 0xc0, !PT ;  /* 0xfffffffc05087812 */ /* 0x000fe400078ec0ff */
[----:B------:R-:W-:-:S02]  /*0bd0*/  LOP3.LUT R4, R2, 0xffffff80, RZ, 0xc0, !PT ;  /* 0xffffff8002047812 */ /* 0x000fc400078ec0ff */
[----:B------:R-:W-:Y:S01]  /*0be0*/  LEA.HI R5, R3, R12, RZ, 0x2 ;  /* 0x0000000c03057211 */ /* 0x000fe200078f10ff */
[C---:B------:R-:W-:Y:S01]  /*0bf0*/  IMAD.IADD R8, R197.reuse, 0x1, -R8 ;  /* 0x00000001c5087824 */ /* 0x040fe200078e0a08 */
        /* <DEDUP_REMOVED lines=11> */
[-C--:B------:R-:W-:Y:S02]  /*0cb0*/  LEA.HI R5, R3, R4.reuse, RZ, 0x2 ;  /* 0x0000000403057211 */ /* 0x080fe400078f10ff */
[----:B------:R-:W-:Y:S01]  /*0cc0*/  LOP3.LUT R9, R7, 0xfffffff8, RZ, 0xc0, !PT ;  /* 0xfffffff807097812 */ /* 0x000fe200078ec0ff */
[----:B------:R-:W-:Y:S01]  /*0cd0*/  IMAD.IADD R185, R8, 0x1, -R11 ;  /* 0x0000000108b97824 */ /* 0x000fe200078e0a0b */
[----:B------:R-:W-:Y:S01]  /*0ce0*/  LOP3.LUT R11, R5, 0x7ffffffc, RZ, 0xc0, !PT ;  /* 0x7ffffffc050b7812 */ /* 0x000fe200078ec0ff */
[----:B------:R-:W-:Y:S01]  /*0cf0*/  IMAD.SHL.U32 R7, R7, 0x40, RZ ;  /* 0x0000004007077824 */ /* 0x000fe200078e00ff */
[----:B------:R-:W-:Y:S01]  /*0d00*/  SHF.R.S32.HI R8, RZ, 0x1f, R5 ;  /* 0x0000001fff087819 */ /* 0x000fe20000011405 */
[----:B------:R-:W-:Y:S01]  /*0d10*/  IMAD.IADD R9, R6, 0x1, -R9 ;  /* 0x0000000106097824 */ /* 0x000fe200078e0a09 */
[----:B------:R-:W-:Y:S01]  /*0d20*/  LEA.HI R6, R3, R4, RZ, 0x5 ;  /* 0x0000000403067211 */ /* 0x000fe200078f28ff */
[----:B------:R-:W-:Y:S01]  /*0d30*/  IMAD.IADD R11, R4, 0x1, -R11 ;  /* 0x00000001040b7824 */ /* 0x000fe200078e0a0b */
[----:B------:R-:W-:Y:S01]  /*0d40*/  SHF.R.S32.HI R3, RZ, 0x2, R5 ;  /* 0x00000002ff037819 */ /* 0x000fe20000011405 */
[----:B------:R-:W-:Y:S01]  /*0d50*/  IMAD.SHL.U32 R4, R9, 0x40, RZ ;  /* 0x0000004009047824 */ /* 0x000fe200078e00ff */
[----:B------:R-:W-:Y:S01]  /*0d60*/  LOP3.LUT R7, R7, 0x7ffffe00, RZ, 0xc0, !PT ;  /* 0x7ffffe0007077812 */ /* 0x000fe200078ec0ff */
[----:B------:R-:W-:Y:S01]  /*0d70*/  IMAD.SHL.U32 R5, R10, 0x8, RZ ;  /* 0x000000080a057824 */ /* 0x000fe200078e00ff */
[----:B------:R-:W-:-:S02]  /*0d80*/  LEA.HI R8, R8, R3, RZ, 0x3 ;  /* 0x0000000308087211 */ /* 0x000fc400078f18ff */
[----:B------:R-:W-:Y:S01]  /*0d90*/  LOP3.LUT R4, R4, 0x1c0, RZ, 0xc0, !PT ;  /* 0x000001c004047812 */ /* 0x000fe200078ec0ff */
[----:B------:R-:W-:Y:S01]  /*0da0*/  IMAD.U32 R196, R14, 0x40, R5 ;  /* 0x000000400ec47824 */ /* 0x000fe200078e0005 */
[----:B------:R-:W-:Y:S01]  /*0db0*/  LOP3.LUT R8, R8, 0xfffffff8, RZ, 0xc0, !PT ;  /* 0xfffffff808087812 */ /* 0x000fe200078ec0ff */
[----:B------:R-:W-:Y:S01]  /*0dc0*/  IMAD R7, R12, 0x400, R7 ;  /* 0x000004000c077824 */ /* 0x000fe200078e0207 */
[----:B------:R-:W-:Y:S02]  /*0dd0*/  LOP3.LUT R5, R4, 0x8, R5, 0xf8, !PT ;  /* 0x0000000804057812 */ /* 0x000fe400078ef805 */
[----:B------:R-:W-:Y:S01]  /*0de0*/  SHF.R.U32.HI R4, RZ, 0x3, R4 ;  /* 0x00000003ff047819 */ /* 0x000fe20000011604 */
[----:B------:R-:W-:Y:S01]  /*0df0*/  IMAD.IADD R3, R3, 0x1, -R8 ;  /* 0x0000000103037824 */ /* 0x000fe200078e0a08 */
[----:B------:R-:W-:Y:S02]  /*0e00*/  LEA.HI R0, R0, R197, RZ, 0x3 ;  /* 0x000000c500007211 */ /* 0x000fe400078f18ff */
[----:B------:R-:W-:-:S02]  /*0e10*/  LOP3.LUT R4, R5, R4, RZ, 0x3c, !PT ;  /* 0x0000000405047212 */ /* 0x000fc400078e3cff */
[----:B------:R-:W-:Y:S02]  /*0e20*/  LOP3.LUT R8, R0, 0xfffffff8, RZ, 0xc0, !PT ;  /* 0xfffffff800087812 */ /* 0x000fe400078ec0ff */
[----:B------:R-:W-:Y:S01]  /*0e30*/  R2P PR, R9, 0x6 ;  /* 0x0000000609007804 */ /* 0x000fe20000000000 */
[----:B------:R-:W-:Y:S01]  /*0e40*/  IMAD.IADD R4, R7, 0x1, R4 ;  /* 0x0000000107047824 */ /* 0x000fe200078e0204 */
[----:B------:R-:W-:Y:S01]  /*0e50*/  LEA.HI R2, R2, R193, RZ, 0x1 ;  /* 0x000000c102027211 */ /* 0x000fe200078f08ff */
[----:B------:R-:W-:Y:S01]  /*0e60*/  IMAD.IADD R191, R197, 0x1, -R8 ;  /* 0x00000001c5bf7824 */ /* 0x000fe200078e0a08 */
[----:B------:R-:W-:Y:S02]  /*0e70*/  SHF.R.S32.HI R6, RZ, 0x5, R6 ;  /* 0x00000005ff067819 */ /* 0x000fe40000011406 */
[----:B------:R-:W-:Y:S01]  /*0e80*/  LEA R19, R4, UR46, 0x1 ;  /* 0x0000002e04137c11 */ /* 0x000fe2000f8e08ff */
[----:B------:R-:W-:Y:S01]  /*0e90*/  IMAD.SHL.U32 R17, R191, 0x8, RZ ;  /* 0x00000008bf117824 */ /* 0x000fe200078e00ff */
[----:B------:R-:W-:Y:S01]  /*0ea0*/  LOP3.LUT R2, R2, 0xfffffe, RZ, 0xc0, !PT ;  /* 0x00fffffe02027812 */ /* 0x000fe200078ec0ff */
[----:B------:R-:W-:Y:S01]  /*0eb0*/  IMAD R16, R6, 0x10, R3 ;  /* 0x0000001006107824 */ /* 0x000fe200078e0203 */
[----:B------:R-:W-:Y:S01]  /*0ec0*/  SEL R23, R23, 0xffffffe0, !P1 ;  /* 0xffffffe017177807 */ /* 0x000fe20004800000 */
[----:B------:R-:W-:Y:S01]  /*0ed0*/  VIADD R184, R19, 0x26800 ;  /* 0x0002680013b87836 */ /* 0x000fe20000000000 */
[----:B------:R-:W-:Y:S01]  /*0ee0*/  SHF.R.S32.HI R192, RZ, 0x3, R0 ;  /* 0x00000003ffc07819 */ /* 0x000fe20000011400 */
[----:B------:R-:W-:-:S02]  /*0ef0*/  IMAD.IADD R2, R193, 0x1, -R2 ;  /* 0x00000001c1027824 */ /* 0x000fc400078e0a02 */
        /* <DEDUP_REMOVED lines=14> */
[----:B------:R-:W-:Y:S01]  /*0fe0*/  @P2 VIADD R22, R184, 0xffffffc0 ;  /* 0xffffffc0b8162836 */ /* 0x000fe20000000000 */
[----:B------:R-:W-:Y:S01]  /*0ff0*/  SHF.R.S32.HI R198, RZ, 0x1f, R194 ;  /* 0x0000001fffc67819 */ /* 0x000fe200000114c2 */
[----:B------:R-:W-:-:S02]  /*1000*/  IMAD.SHL.U32 R18, R2, 0x100, RZ ;  /* 0x0000010002127824 */ /* 0x000fc400078e00ff */
[----:B------:R-:W-:Y:S02]  /*1010*/  IMAD.IADD R184, R184, 0x1, R23 ;  /* 0x00000001b8b87824 */ /* 0x000fe400078e0217 */
[----:B------:R-:W-:Y:S02]  /*1020*/  IMAD.SHL.U32 R2, R11, 0x2, RZ ;  /* 0x000000020b027824 */ /* 0x000fe400078e00ff */
[----:B------:R-:W-:Y:S02]  /*1030*/  IMAD R185, R185, 0x8, R16 ;  /* 0x00000008b9b97824 */ /* 0x000fe400078e0210 */
[----:B------:R-:W-:-:S07]  /*1040*/  IMAD.IADD R23, R23, 0x1, R22 ;  /* 0x0000000117177824 */ /* 0x000fce00078e0216 */
.L_x_7714:
[----:B------:R-:W-:Y:S01]  /*1050*/  ULDC.64 UR8, c[0x0][0xc88] ;  /* 0x0003220000087ab9 */ /* 0x000fe20000000a00 */
[----:B------:R-:W-:Y:S01]  /*1060*/  ULDC.64 UR10, c[0x0][0xa18] ;  /* 0x00028600000a7ab9 */ /* 0x000fe20000000a00 */
[----:B------:R-:W-:Y:S02]  /*1070*/  UIMAD.WIDE UR8, UR7, 0x4, UR8 ;  /* 0x00000004070878a5 */ /* 0x000fe4000f8e0208 */
[----:B------:R-:W-:Y:S01]  /*1080*/  UISETP.NE.U32.AND UP1, UPT, UR10, URZ, UPT ;  /* 0x0000003f0a00728c */ /* 0x000fe2000bf25070 */
[----:B------:R-:W-:Y:S01]  /*1090*/  ULDC UR4, c[0x0][0x424] ;  /* 0x0001090000047ab9 */ /* 0x000fe20000000800 */
[----:B------:R-:W-:Y:S02]  /*10a0*/  ULDC UR7, c[0x0][0x2f0] ;  /* 0x0000bc0000077ab9 */ /* 0x000fe40000000800 */
[----:B01-3--:R-:W-:Y:S02]  /*10b0*/  IMAD.U32 R4, RZ, RZ, UR8 ;  /* 0x00000008ff047e24 */ /* 0x00bfe4000f8e00ff */
[----:B------:R-:W-:Y:S01]  /*10c0*/  IMAD.U32 R5, RZ, RZ, UR9 ;  /* 0x00000009ff057e24 */ /* 0x000fe2000f8e00ff */
[----:B------:R-:W-:-:S04]  /*10d0*/  ULDC.64 UR8, c[0x0][0xa28] ;  /* 0x00028a0000087ab9 */ /* 0x000fc80000000a00 */
[----:B--2---:R-:W2:Y:S01]  /*10e0*/  LDG.E R4, desc[UR40][R4.64] ;  /* 0x0000002804047981 */ /* 0x004ea2000c1e1900 */
[----:B------:R-:W-:Y:S02]  /*10f0*/  UISETP.NE.U32.AND UP0, UPT, UR8, URZ, UPT ;  /* 0x0000003f0800728c */ /* 0x000fe4000bf05070 */
[----:B------:R-:W-:Y:S02]  /*1100*/  UISETP.NE.AND.EX UP1, UPT, UR11, URZ, UPT, UP1 ;  /* 0x0000003f0b00728c */ /* 0x000fe4000bf25310 */
[----:B------:R-:W-:-:S04]  /*1110*/  UISETP.NE.AND.EX UP0, UPT, UR9, URZ, UPT, UP0 ;  /* 0x0000003f0900728c */ /* 0x000fc8000bf05300 */
[----:B------:R-:W-:Y:S02]  /*1120*/  PLOP3.LUT P2, PT, PT, PT, UP1, 0x80, 0x0 ;  /* 0x000000000000781c */ /* 0x000fe40003f4f018 */
[----:B------:R-:W-:Y:S02]  /*1130*/  PLOP3.LUT P0, PT, PT, PT, UP0, 0x80, 0x0 ;  /* 0x000000000000781c */ /* 0x000fe40003f0f008 */
[----:B--2---:R-:W-:-:S13]  /*1140*/  R2UR UR45, R4 ;  /* 0x00000000042d72ca */ /* 0x004fda00000e0000 */
[----:B------:R-:W-:Y:S02]  /*1150*/  USHF.R.S32.HI UR44, URZ, 0x1f, UR45 ;  /* 0x0000001f3f2c7899 */ /* 0x000fe4000801142d */
[----:B------:R-:W-:-:S04]  /*1160*/  @UP0 ULEA UR8, UP2, UR45, UR8, 0x2 ;  /* 0x000000082d080291 */ /* 0x000fc8000f84103f */
[----:B------:R-:W-:Y:S02]  /*1170*/  @UP0 ULEA.HI.X UR9, UR45, UR9, UR44, 0x2, UP2 ;  /* 0x000000092d090291 */ /* 0x000fe400090f142c */
[----:B------:R-:W-:Y:S01]  /*1180*/  @UP1 ULEA UR10, UP0, UR45, UR10, 0x2 ;  /* 0x0000000a2d0a1291 */ /* 0x000fe2000f80103f */
[----:B------:R-:W-:-:S03]  /*1190*/  IMAD.U32 R4, RZ, RZ, UR8 ;  /* 0x00000008ff047e24 */ /* 0x000fc6000f8e00ff */
[----:B------:R-:W-:Y:S01]  /*11a0*/  @UP1 ULEA.HI.X UR11, UR45, UR11, UR44, 0x2, UP0 ;  /* 0x0000000b2d0b1291 */ /* 0x000fe200080f142c */
[----:B------:R-:W-:Y:S01]  /*11b0*/  IMAD.U32 R5, RZ, RZ, UR9 ;  /* 0x00000009ff057e24 */ /* 0x000fe2000f8e00ff */
[----:B------:R-:W-:Y:S01]  /*11c0*/  ULDC.64 UR8, c[0x0][0x418] ;  /* 0x0001060000087ab9 */ /* 0x000fe20000000a00 */
[----:B------:R-:W-:-:S03]  /*11d0*/  IMAD.U32 R6, RZ, RZ, UR10 ;  /* 0x0000000aff067e24 */ /* 0x000fc6000f8e00ff */
[----:B----4-:R-:W-:Y:S01]  /*11e0*/  IMAD.U32 R7, RZ, RZ, UR11 ;  /* 0x0000000bff077e24 */ /* 0x010fe2000f8e00ff */
[----:B------:R-:W2:Y:S04]  /*11f0*/  @P0 LDG.E R4, desc[UR40][R4.64] ;  /* 0x0000002804040981 */ /* 0x000ea8000c1e1900 */
[----:B------:R-:W3:Y:S01]  /*1200*/  @P2 LDG.E R6, desc[UR40][R6.64] ;  /* 0x0000002806062981 */ /* 0x000ee2000c1e1900 */
[----:B------:R-:W-:Y:S01]  /*1210*/  UISETP.NE.U32.AND UP0, UPT, UR8, URZ, UPT ;  /* 0x0000003f0800728c */ /* 0x000fe2000bf05070 */
[----:B------:R-:W-:Y:S01]  /*1220*/  UMOV UR50, URZ ;  /* 0x0000003f00327c82 */ /* 0x000fe20008000000 */
[----:B------:R-:W-:Y:S02]  /*1230*/  ULDC UR51, c[0x0][0x288] ;  /* 0x0000a20000337ab9 */ /* 0x000fe40000000800 */
[----:B------:R-:W-:Y:S01]  /*1240*/  UISETP.NE.AND.EX UP0, UPT, UR9, URZ, UPT, UP0 ;  /* 0x0000003f0900728c */ /* 0x000fe2000bf05300 */
[----:B------:R-:W-:-:S02]  /*1250*/  UMOV UR43, UR6 ;  /* 0x00000006002b7c82 */ /* 0x000fc40008000000 */
[----:B------:R-:W-:Y:S01]  /*1260*/  ULDC.64 UR8, c[0x0][0xa20] ;  /* 0x0002880000087ab9 */ /* 0x000fe20000000a00 */
[----:B------:R-:W-:Y:S01]  /*1270*/  USEL UR4, UR4, 0x1, UP0 ;  /* 0x0000000104047887 */ /* 0x000fe20008000000 */
[----:B------:R-:W-:-:S03]  /*1280*/  ISETP.NE.U32.AND P1, PT, RZ, UR8, PT ;  /* 0x00000008ff007c0c */ /* 0x000fc6000bf25070 */
        /* <DEDUP_REMOVED lines=18> */
.L_x_7659:
[----:B------:R-:W-:Y:S05]  /*13b0*/  @!P1 BRA `(.L_x_7660) ;  /* 0x00000000001c9947 */ /* 0x000fea0003800000 */
[----:B------:R-:W-:-:S04]  /*13c0*/  ULEA UR4, UP0, UR45, UR8, 0x2 ;  /* 0x000000082d047291 */ /* 0x000fc8000f80103f */
[----:B------:R-:W-:Y:S02]  /*13d0*/  ULEA.HI.X UR6, UR45, UR9, UR44, 0x2, UP0 ;  /* 0x000000092d067291 */ /* 0x000fe400080f142c */
[----:B------:R-:W-:-:S04]  /*13e0*/  IMAD.U32 R4, RZ, RZ, UR4 ;  /* 0x00000004ff047e24 */ /* 0x000fc8000f8e00ff */
[----:B------:R-:W-:-:S05]  /*13f0*/  IMAD.U32 R5, RZ, RZ, UR6 ;  /* 0x00000006ff057e24 */ /* 0x000fca000f8e00ff */
[----:B------:R-:W2:Y:S02]  /*1400*/  LDG.E R4, desc[UR40][R4.64] ;  /* 0x0000002804047981 */ /* 0x000ea4000c1e1900 */
[----:B--2---:R-:W-:Y:S01]  /*1410*/  R2UR UR4, R4 ;  /* 0x00000000040472ca */ /* 0x004fe200000e0000 */
[----:B------:R-:W-:-:S14]  /*1420*/  BRA `(.L_x_7661) ;  /* 0x0000000000347947 */ /* 0x000fdc0003800000 */
.L_x_7660:
        /* <DEDUP_REMOVED lines=13> */
.L_x_7661:
        /* <DEDUP_REMOVED lines=9> */
[----:B------:R-:W0:Y:S01]  /*1590*/  LDC R0, c[0x0][0x448] ;  /* 0x00011200ff007b82 */ /* 0x000e220000000800 */
[----:B------:R-:W-:Y:S01]  /*15a0*/  UIADD3 UR4, UR42, 0x3f, URZ ;  /* 0x0000003f2a047890 */ /* 0x000fe2000fffe03f */
[----:B------:R-:W-:Y:S01]  /*15b0*/  CS2R R150, SRZ ;  /* 0x0000000000967805 */ /* 0x000fe2000001ff00 */
[----:B------:R-:W-:Y:S01]  /*15c0*/  UIADD3 UR50, UR50, 0x40, -UR51 ;  /* 0x0000004032327890 */ /* 0x000fe2000fffe833 */
        /* <DEDUP_REMOVED lines=20> */
[----:B0-----:R-:W-:Y:S01]  /*1710*/  ISETP.NE.AND P0, PT, R0, 0x1, PT ;  /* 0x000000010000780c */ /* 0x001fe20003f05270 */
[----:B------:R-:W-:Y:S01]  /*1720*/  IMAD.U32 R0, RZ, RZ, UR4 ;  /* 0x00000004ff007e24 */ /* 0x000fe2000f8e00ff */
        /* <DEDUP_REMOVED lines=14> */
[----:B------:R-:W-:Y:S02]  /*1810*/  CS2R R40, SRZ ;  /* 0x0000000000287805 */ /* 0x000fe4000001ff00 */
[----:B------:R-:W-:Y:S02]  /*1820*/  CS2R R88, SRZ ;  /* 0x0000000000587805 */ /* 0x000fe4000001ff00 */
[----:B------:R-:W-:Y:S02]  /*1830*/  CS2R R86, SRZ ;  /* 0x0000000000567805 */ /* 0x000fe4000001ff00 */
[----:B------:R-:W-:Y:S02]  /*1840*/  CS2R R84, SRZ ;  /* 0x0000000000547805 */ /* 0x000fe4000001ff00 */
[----:B------:R-:W-:Y:S01]  /*1850*/  CS2R R82, SRZ ;  /* 0x0000000000527805 */ /* 0x000fe2000001ff00 */
[----:B------:R-:W1:Y:S01]  /*1860*/  @P0 LDC R4, c[0x0][0x450] ;  /* 0x00011400ff040b82 */ /* 0x000e620000000800 */
        /* <DEDUP_REMOVED lines=15> */
[----:B0-----:R-:W-:Y:S01]  /*1960*/  @P0 IMAD.HI.U32 R3, R3, UR4, RZ ;  /* 0x0000000403030c27 */ /* 0x001fe2000f8e00ff */
[----:B------:R-:W-:Y:S02]  /*1970*/  CS2R R50, SRZ ;  /* 0x0000000000327805 */ /* 0x000fe4000001ff00 */
[----:B------:R-:W-:Y:S02]  /*1980*/  CS2R R48, SRZ ;  /* 0x0000000000307805 */ /* 0x000fe4000001ff00 */
[----:B------:R-:W-:Y:S02]  /*1990*/  CS2R R10, SRZ ;  /* 0x00000000000a7805 */ /* 0x000fe4000001ff00 */
[----:B------:R-:W-:-:S02]  /*19a0*/  CS2R R8, SRZ ;  /* 0x0000000000087805 */ /* 0x000fc4000001ff00 */
[----:B------:R-:W-:Y:S02]  /*19b0*/  CS2R R38, SRZ ;  /* 0x0000000000267805 */ /* 0x000fe4000001ff00 */
[----:B------:R-:W-:Y:S02]  /*19c0*/  CS2R R34, SRZ ;  /* 0x0000000000227805 */ /* 0x000fe4000001ff00 */
[----:B------:R-:W-:Y:S02]  /*19d0*/  CS2R R30, SRZ ;  /* 0x00000000001e7805 */ /* 0x000fe4000001ff00 */
[----:B-1----:R-:W-:Y:S01]  /*19e0*/  @P0 SHF.R.U32.HI R0, RZ, R4, R3 ;  /* 0x00000004ff000219 */ /* 0x002fe20000011603 */
[----:B------:R-:W-:Y:S01]  /*19f0*/  IMAD.MOV.U32 R12, RZ, RZ, RZ ;  /* 0x000000ffff0c7224 */ /* 0x000fe200078e00ff */
[----:B------:R-:W-:Y:S02]  /*1a00*/  PLOP3.LUT P0, PT, PT, PT, PT, 0x80, 0x0 ;  /* 0x000000000000781c */ /* 0x000fe40003f0f070 */
[----:B------:R-:W-:-:S02]  /*1a10*/  CS2R R168, SRZ ;  /* 0x0000000000a87805 */ /* 0x000fc4000001ff00 */
[----:B------:R-:W-:Y:S01]  /*1a20*/  CS2R R26, SRZ ;  /* 0x00000000001a7805 */ /* 0x000fe2000001ff00 */
[----:B------:R-:W-:Y:S02]  /*1a30*/  VIADD R3, R0, UR50 ;  /* 0x0000003200037c36 */ /* 0x000fe40008000000 */
[----:B------:R-:W-:Y:S02]  /*1a40*/  IMAD.MOV.U32 R0, RZ, RZ, RZ ;  /* 0x000000ffff007224 */ /* 0x000fe400078e00ff */
        /* <DEDUP_REMOVED lines=22> */
.L_x_7664:
[----:B------:R-:W-:Y:S01]  /*1bb0*/  ULEA UR21, UR37, UR46, 0x3 ;  /* 0x0000002e25157291 */ /* 0x000fe2000f8e183f */
[----:B------:R-:W-:-:S05]  /*1bc0*/  IMAD.U32 R0, RZ, RZ, UR38 ;  /* 0x00000026ff007e24 */ /* 0x000fca000f8e00ff */
[----:B------:R-:W-:-:S04]  /*1bd0*/  SHF.L.U32 R0, R0, 0x1f, RZ ;  /* 0x0000001f00007819 */ /* 0x000fc800000006ff */
[----:B------:R-:W0:Y:S02]  /*1be0*/  SYNCS.PHASECHK.TRANS64.TRYWAIT P1, [UR21+0x28c50], R0 ;  /* 0x028c5000ff0075a7 */ /* 0x000e240008020155 */
[----:B0-----:R-:W-:Y:S05]  /*1bf0*/  @!P1 BRA `(.L_x_7665) ;  /* 0x0000011800009947 */ /* 0x001fea0003800000 */
.L_x_7855:
        /* <DEDUP_REMOVED lines=45> */
.L_x_7671:
        /* <DEDUP_REMOVED lines=143> */
.L_x_7667:
[----:B------:R-:W-:Y:S01]  /*27c0*/  ULEA UR21, UR37, UR46, 0x3 ;  /* 0x0000002e25157291 */ /* 0x000fe2000f8e183f */
[----:B------:R-:W-:-:S05]  /*27d0*/  IMAD.U32 R0, RZ, RZ, UR38 ;  /* 0x00000026ff007e24 */ /* 0x000fca000f8e00ff */
[----:B------:R-:W-:-:S04]  /*27e0*/  SHF.L.U32 R0, R0, 0x1f, RZ ;  /* 0x0000001f00007819 */ /* 0x000fc800000006ff */
[----:B------:R0:W1:Y:S01]  /*27f0*/  SYNCS.PHASECHK.TRANS64.TRYWAIT P1, [UR21+0x28c50], R0 ;  /* 0x028c5000ff0075a7 */ /* 0x0000620008020155 */
[----:B------:R-:W-:Y:S05]  /*2800*/  @!P0 BRA `(.L_x_7668) ;  /* 0x0000000000048947 */ /* 0x000fea0003800000 */
[----:B------:R-:W-:Y:S01]  /*2810*/  BPT.TRAP 0x1 ;  /* 0x000000040000795c */ /* 0x000fe20000300000 */
.L_x_7668:
[----:B-1----:R-:W-:Y:S05]  /*2820*/  @P1 BRA `(.L_x_7669) ;  /* 0x0000000000081947 */ /* 0x002fea0003800000 */
[----:B------:R-:W1:Y:S02]  /*2830*/  SYNCS.PHASECHK.TRANS64.TRYWAIT P1, [UR21+0x28c50], R0 ;  /* 0x028c5000ff0075a7 */ /* 0x000e640008020155 */
[----:B-1----:R-:W-:Y:S05]  /*2840*/  @!P1 BRA `(.L_x_7670) ;  /* 0x0000010c00049947 */ /* 0x002fea0003800000 */
.L_x_7669:
        /* <DEDUP_REMOVED lines=29> */
.L_x_7666:
        /* <DEDUP_REMOVED lines=144> */
.L_x_7662:
[----:B------:R-:W-:Y:S01]  /*3320*/  ULDC UR4, c[0x0][0x448] ;  /* 0x0001120000047ab9 */ /* 0x000fe20000000800 */
[----:B------:R-:W-:Y:S01]  /*3330*/  UIADD3 UR6, UR42, 0x3f, URZ ;  /* 0x0000003f2a067890 */ /* 0x000fe2000fffe03f */
[----:B------:R-:W-:Y:S01]  /*3340*/  PLOP3.LUT P0, PT, PT, PT, PT, 0x80, 0x0 ;  /* 0x000000000000781c */ /* 0x000fe20003f0f070 */
[----:B------:R-:W-:Y:S01]  /*3350*/  UISETP.NE.AND UP0, UPT, UR4, 0x1, UPT ;  /* 0x000000010400788c */ /* 0x000fe2000bf05270 */
[----:B------:R-:W-:Y:S01]  /*3360*/  IMAD.MOV.U32 R0, RZ, RZ, RZ ;  /* 0x000000ffff007224 */ /* 0x000fe200078e00ff */
[----:B------:R-:W-:Y:S01]  /*3370*/  UIADD3 UR7, UR50, 0x40, -UR51 ;  /* 0x0000004032077890 */ /* 0x000fe2000fffe833 */
        /* <DEDUP_REMOVED lines=8> */
[----:B------:R-:W-:Y:S01]  /*3400*/  @UP0 ULDC UR4, c[0x0][0x44c] ;  /* 0x0001130000040ab9 */ /* 0x000fe20000000800 */
[----:B------:R-:W-:Y:S01]  /*3410*/  @UP0 ULDC UR8, c[0x0][0x450] ;  /* 0x0001140000080ab9 */ /* 0x000fe20000000800 */
[----:B------:R-:W-:Y:S01]  /*3420*/  UIMAD.WIDE.U32 UR4, UR6, UR4, URZ ;  /* 0x00000004060472a5 */ /* 0x000fe2000f8e003f */
[----:B------:R-:W-:-:S02]  /*3430*/  CS2R R136, SRZ ;  /* 0x0000000000887805 */ /* 0x000fc4000001ff00 */
[----:B------:R-:W-:Y:S02]  /*3440*/  CS2R R134, SRZ ;  /* 0x0000000000867805 */ /* 0x000fe4000001ff00 */
[----:B------:R-:W-:Y:S01]  /*3450*/  CS2R R132, SRZ ;  /* 0x0000000000847805 */ /* 0x000fe2000001ff00 */
[----:B------:R-:W-:Y:S01]  /*3460*/  @UP0 USHF.R.U32.HI UR6, URZ, UR8, UR5 ;  /* 0x000000083f060299 */ /* 0x000fe20008011605 */
[----:B------:R-:W-:Y:S02]  /*3470*/  CS2R R130, SRZ ;  /* 0x0000000000827805 */ /* 0x000fe4000001ff00 */
[----:B------:R-:W-:Y:S02]  /*3480*/  CS2R R128, SRZ ;  /* 0x0000000000807805 */ /* 0x000fe4000001ff00 */
[----:B------:R-:W-:Y:S01]  /*3490*/  CS2R R126, SRZ ;  /* 0x00000000007e7805 */ /* 0x000fe2000001ff00 */
[----:B------:R-:W-:Y:S01]  /*34a0*/  UIADD3 UR6, UR7, UR6, URZ ;  /* 0x0000000607067290 */ /* 0x000fe2000fffe03f */
[----:B------:R-:W-:-:S02]  /*34b0*/  CS2R R124, SRZ ;  /* 0x00000000007c7805 */ /* 0x000fc4000001ff00 */
[----:B------:R-:W-:Y:S02]  /*34c0*/  CS2R R122, SRZ ;  /* 0x00000000007a7805 */ /* 0x000fe4000001ff00 */
[----:B------:R-:W-:Y:S01]  /*34d0*/  CS2R R120, SRZ ;  /* 0x0000000000787805 */ /* 0x000fe2000001ff00 */
[----:B------:R-:W-:Y:S01]  /*34e0*/  USHF.R.S32.HI UR4, URZ, 0x1f, UR6 ;  /* 0x0000001f3f047899 */ /* 0x000fe20008011406 */
[----:B------:R-:W-:Y:S02]  /*34f0*/  CS2R R166, SRZ ;  /* 0x0000000000a67805 */ /* 0x000fe4000001ff00 */
[----:B------:R-:W-:Y:S02]  /*3500*/  CS2R R116, SRZ ;  /* 0x0000000000747805 */ /* 0x000fe4000001ff00 */
[----:B------:R-:W-:Y:S01]  /*3510*/  CS2R R164, SRZ ;  /* 0x0000000000a47805 */ /* 0x000fe2000001ff00 */
[----:B------:R-:W-:Y:S01]  /*3520*/  ULEA.HI UR4, UR4, UR6, URZ, 0x6 ;  /* 0x0000000604047291 */ /* 0x000fe2000f8f303f */
[----:B------:R-:W-:-:S02]  /*3530*/  CS2R R162, SRZ ;  /* 0x0000000000a27805 */ /* 0x000fc4000001ff00 */
[----:B------:R-:W-:Y:S02]  /*3540*/  CS2R R112, SRZ ;  /* 0x0000000000707805 */ /* 0x000fe4000001ff00 */
[----:B------:R-:W-:Y:S01]  /*3550*/  CS2R R160, SRZ ;  /* 0x0000000000a07805 */ /* 0x000fe2000001ff00 */
[----:B------:R-:W-:Y:S01]  /*3560*/  USHF.R.S32.HI UR4, URZ, 0x6, UR4 ;  /* 0x000000063f047899 */ /* 0x000fe20008011404 */
[----:B------:R-:W-:Y:S02]  /*3570*/  CS2R R108, SRZ ;  /* 0x00000000006c7805 */ /* 0x000fe4000001ff00 */
[----:B------:R-:W-:Y:S02]  /*3580*/  CS2R R158, SRZ ;  /* 0x00000000009e7805 */ /* 0x000fe4000001ff00 */
[----:B------:R-:W-:Y:S01]  /*3590*/  CS2R R104, SRZ ;  /* 0x0000000000687805 */ /* 0x000fe2000001ff00 */
[----:B------:R-:W-:Y:S01]  /*35a0*/  UISETP.LT.AND UP0, UPT, UR52, UR4, UPT ;  /* 0x000000043400728c */ /* 0x000fe2000bf01270 */
[----:B------:R-:W-:-:S02]  /*35b0*/  CS2R R156, SRZ ;  /* 0x00000000009c7805 */ /* 0x000fc4000001ff00 */
[----:B------:R-:W-:Y:S02]  /*35c0*/  CS2R R154, SRZ ;  /* 0x00000000009a7805 */ /* 0x000fe4000001ff00 */
[----:B------:R-:W-:Y:S01]  /*35d0*/  CS2R R100, SRZ ;  /* 0x0000000000647805 */ /* 0x000fe2000001ff00 */
[----:B------:R-:W-:Y:S01]  /*35e0*/  USEL UR52, UR52, UR4, UP0 ;  /* 0x0000000434347287 */ /* 0x000fe20008000000 */
[----:B------:R-:W-:Y:S02]  /*35f0*/  CS2R R152, SRZ ;  /* 0x0000000000987805 */ /* 0x000fe4000001ff00 */
[----:B------:R-:W-:Y:S02]  /*3600*/  CS2R R96, SRZ ;  /* 0x0000000000607805 */ /* 0x000fe4000001ff00 */
[----:B------:R-:W-:Y:S01]  /*3610*/  CS2R R46, SRZ ;  /* 0x00000000002e7805 */ /* 0x000fe2000001ff00 */
[----:B------:R-:W-:Y:S01]  /*3620*/  UISETP.GE.AND UP0, UPT, UR52, 0x1, UPT ;  /* 0x000000013400788c */ /* 0x000fe2000bf06270 */
[----:B------:R-:W-:-:S02]  /*3630*/  CS2R R44, SRZ ;  /* 0x00000000002c7805 */ /* 0x000fc4000001ff00 */
[----:B------:R-:W-:Y:S02]  /*3640*/  CS2R R92, SRZ ;  /* 0x00000000005c7805 */ /* 0x000fe4000001ff00 */
[----:B------:R-:W-:Y:S02]  /*3650*/  CS2R R42, SRZ ;  /* 0x00000000002a7805 */ /* 0x000fe4000001ff00 */
[----:B------:R-:W-:Y:S02]  /*3660*/  CS2R R40, SRZ ;  /* 0x0000000000287805 */ /* 0x000fe4000001ff00 */
[----:B------:R-:W-:Y:S02]  /*3670*/  CS2R R88, SRZ ;  /* 0x0000000000587805 */ /* 0x000fe4000001ff00 */
[----:B------:R-:W-:Y:S02]  /*3680*/  PLOP3.LUT P1, PT, PT, PT, UP0, 0x80, 0x0 ;  /* 0x000000000000781c */ /* 0x000fe40003f2f008 */
        /* <DEDUP_REMOVED lines=60> */
.L_x_7672:
        /* <DEDUP_REMOVED lines=9> */
.L_x_7856:
[----:B------:R-:W-:Y:S05]  /*3ae0*/  @!P0 BRA `(.L_x_7674) ;  /* 0x0000000000048947 */ /* 0x000fea0003800000 */
[----:B------:R-:W-:Y:S01]  /*3af0*/  BPT.TRAP 0x1 ;  /* 0x000000040000795c */ /* 0x000fe20000300000 */
.L_x_7674:
[----:B------:R-:W-:Y:S02]  /*3b00*/  IMAD.U32 R7, RZ, RZ, UR37 ;  /* 0x00000025ff077e24 */ /* 0x000fe4000f8e00ff */
[----:B------:R-:W-:-:S03]  /*3b10*/  IMAD.U32 R8, RZ, RZ, UR38 ;  /* 0x00000026ff087e24 */ /* 0x000fc6000f8e00ff */
[----:B------:R-:W-:Y:S02]  /*3b20*/  LEA R7, R7, UR46, 0x3 ;  /* 0x0000002e07077c11 */ /* 0x000fe4000f8e18ff */
[----:B------:R-:W-:-:S04]  /*3b30*/  SHF.L.U32 R8, R8, 0x1f, RZ ;  /* 0x0000001f08087819 */ /* 0x000fc800000006ff */
[----:B------:R1:W2:Y:S01]  /*3b40*/  SYNCS.PHASECHK.TRANS64.TRYWAIT P1, [R7+URZ+0x28c30], R8 ;  /* 0x028c3008070075a7 */ /* 0x0002a2000802017f */
[----:B------:R-:W-:Y:S05]  /*3b50*/  @!P0 BRA `(.L_x_7675) ;  /* 0x0000000000048947 */ /* 0x000fea0003800000 */
[----:B------:R-:W-:Y:S01]  /*3b60*/  BPT.TRAP 0x1 ;  /* 0x000000040000795c */ /* 0x000fe20000300000 */
.L_x_7675:
[----:B--2---:R-:W-:Y:S05]  /*3b70*/  @P1 BRA `(.L_x_7676) ;  /* 0x0000000000081947 */ /* 0x004fea0003800000 */
[----:B------:R-:W2:Y:S02]  /*3b80*/  SYNCS.PHASECHK.TRANS64.TRYWAIT P1, [R7+URZ+0x28c30], R8 ;  /* 0x028c3008070075a7 */ /* 0x000ea4000802017f */
[----:B--2---:R-:W-:Y:S05]  /*3b90*/  @!P1 BRA `(.L_x_7677) ;  /* 0x000000f800609947 */ /* 0x004fea0003800000 */
.L_x_7676:
        /* <DEDUP_REMOVED lines=45> */
[----:B------:R-:W-:Y:S02]  /*3e70*/  UIADD3 UR7, UR50, 0x1, UR6 ;  /* 0x0000000132077890 */ /* 0x000fe4000fffe006 */
[----:B------:R-:W-:Y:S01]  /*3e80*/  IMAD.U32 R5, RZ, RZ, UR6 ;  /* 0x00000006ff057e24 */ /* 0x000fe2000f8e00ff */
[----:B------:R-:W3:Y:S03]  /*3e90*/  SHFL.IDX PT, R3, R3, RZ, 0x1c1f ;  /* 0x001c1fff03037589 */ /* 0x000ee600000e0000 */
[----:B------:R-:W-:Y:S01]  /*3ea0*/  IMAD.U32 R9, RZ, RZ, UR7 ;  /* 0x00000007ff097e24 */ /* 0x000fe2000f8e00ff */
[----:B------:R-:W-:-:S04]  /*3eb0*/  IADD3 R4, -R2, UR50, R5 ;  /* 0x0000003202047c10 */ /* 0x000fc8000fffe105 */
[----:B------:R-:W-:-:S04]  /*3ec0*/  IADD3 R5, R9, -UR51, -R2 ;  /* 0x8000003309057c10 */ /* 0x000fc8000fffe802 */
[----:B0-----:R-:W-:-:S04]  /*3ed0*/  VIADDMNMX R6, R6, R5, R4, PT ;  /* 0x0000000506067246 */ /* 0x001fc80003800104 */
[C---:B------:R-:W-:Y:S02]  /*3ee0*/  ISETP.GT.AND P3, PT, R6.reuse, RZ, PT ;  /* 0x000000ff0600720c */ /* 0x040fe40003f64270 */
[C---:B------:R-:W-:Y:S02]  /*3ef0*/  ISETP.GT.AND P4, PT, R6.reuse, 0x1, PT ;  /* 0x000000010600780c */ /* 0x040fe40003f84270 */
[----:B------:R-:W-:Y:S02]  /*3f00*/  ISETP.GT.AND P5, PT, R6, 0x8, PT ;  /* 0x000000080600780c */ /* 0x000fe40003fa4270 */
[----:B---3--:R-:W-:Y:S01]  /*3f10*/  VIADDMNMX R4, R3, R5, R4, PT ;  /* 0x0000000503047246 */ /* 0x008fe20003800104 */
[----:B------:R-:W-:Y:S02]  /*3f20*/  WARPGROUP.DEPBAR.LE gsb0, 0x0 ;  /* 0x00008000000079c5 */ /* 0x000fe40000010000 */
[----:B------:R-:W-:-:S06]  /*3f30*/  WARPGROUP.ARRIVE ;  /* 0x00000000000079c5 */ /* 0x000fcc0000000000 */
[----:B------:R-:W-:Y:S01]  /*3f40*/  HGMMA.64x64x16.F32 R24, gdesc[UR8], R24, gsb0 ;  /* 0x00e00000081879f0 */ /* 0x000fe20008000818 */
[----:B------:R-:W-:Y:S02]  /*3f50*/  ULDC UR10, c[0x0][0x988] ;  /* 0x00026200000a7ab9 */ /* 0x000fe40000000800 */
        /* <DEDUP_REMOVED lines=47> */
[C---:B------:R-:W-:Y:S02]  /*4250*/  ISETP.GT.AND P3, PT, R4.reuse, RZ, PT ;  /* 0x000000ff0400720c */ /* 0x040fe40003f64270 */
[----:B------:R-:W-:Y:S02]  /*4260*/  FMNMX.FTZ R6, R55, R6, !PT ;  /* 0x0000000637067209 */ /* 0x000fe40007810000 */
[----:B------:R-:W-:-:S02]  /*4270*/  ISETP.GT.AND P4, PT, R4, 0x1, PT ;  /* 0x000000010400780c */ /* 0x000fc40003f84270 */
[----:B------:R-:W-:Y:S01]  /*4280*/  ISETP.GT.AND P5, PT, R4, 0x8, PT ;  /* 0x000000080400780c */ /* 0x000fe20003fa4270 */
[----:B------:R-:W0:Y:S01]  /*4290*/  SHFL.BFLY PT, R9, R6, 0x2, 0x1f ;  /* 0x0c401f0006097f89 */ /* 0x000e2200000e0000 */
[----:B------:R-:W-:Y:S02]  /*42a0*/  FSEL R24, R24, -INF , P3 ;  /* 0xff80000018187808 */ /* 0x000fe40001800000 */
[----:B------:R-:W-:Y:S02]  /*42b0*/  FSEL R25, R25, -INF , P4 ;  /* 0xff80000019197808 */ /* 0x000fe40002000000 */
[----:B------:R-:W-:Y:S02]  /*42c0*/  ISETP.GT.AND P3, PT, R4, 0x9, PT ;  /* 0x000000090400780c */ /* 0x000fe40003f64270 */
[----:B------:R-:W-:Y:S02]  /*42d0*/  FSEL R28, R28, -INF , P5 ;  /* 0xff8000001c1c7808 */ /* 0x000fe40002800000 */
[----:B------:R-:W-:-:S02]  /*42e0*/  FMNMX.FTZ R3, R24, R25, !PT ;  /* 0x0000001918037209 */ /* 0x000fc40007810000 */
[C---:B------:R-:W-:Y:S02]  /*42f0*/  ISETP.GT.AND P4, PT, R4.reuse, 0x10, PT ;  /* 0x000000100400780c */ /* 0x040fe40003f84270 */
[----:B------:R-:W-:Y:S02]  /*4300*/  FSEL R29, R29, -INF , P3 ;  /* 0xff8000001d1d7808 */ /* 0x000fe40001800000 */
[----:B------:R-:W-:Y:S02]  /*4310*/  ISETP.GT.AND P3, PT, R4, 0x11, PT ;  /* 0x000000110400780c */ /* 0x000fe40003f64270 */
[----:B------:R-:W-:Y:S02]  /*4320*/  FSEL R32, R32, -INF , P4 ;  /* 0xff80000020207808 */ /* 0x000fe40002000000 */
[----:B------:R-:W-:Y:S02]  /*4330*/  ISETP.GT.AND P4, PT, R4, 0x18, PT ;  /* 0x000000180400780c */ /* 0x000fe40003f84270 */
[----:B------:R-:W-:-:S02]  /*4340*/  FSEL R33, R33, -INF , P3 ;  /* 0xff80000021217808 */ /* 0x000fc40001800000 */
[----:B------:R-:W-:Y:S02]  /*4350*/  ISETP.GT.AND P3, PT, R4, 0x19, PT ;  /* 0x000000190400780c */ /* 0x000fe40003f64270 */
[----:B0-----:R-:W-:Y:S02]  /*4360*/  FMNMX.FTZ R9, R6, R9, !PT ;  /* 0x0000000906097209 */ /* 0x001fe40007810000 */
[----:B------:R-:W-:Y:S02]  /*4370*/  FMNMX.FTZ R6, R28, R3, !PT ;  /* 0x000000031c067209 */ /* 0x000fe40007810000 */
[----:B------:R-:W-:Y:S01]  /*4380*/  FSEL R36, R36, -INF , P4 ;  /* 0xff80000024247808 */ /* 0x000fe20002000000 */
[----:B------:R-:W0:Y:S01]  /*4390*/  SHFL.BFLY PT, R10, R9, 0x1, 0x1f ;  /* 0x0c201f00090a7f89 */ /* 0x000e2200000e0000 */
[----:B------:R-:W-:Y:S02]  /*43a0*/  FMNMX.FTZ R3, R29, R6, !PT ;  /* 0x000000061d037209 */ /* 0x000fe40007810000 */
[----:B------:R-:W-:-:S02]  /*43b0*/  ISETP.GT.AND P4, PT, R4, 0x20, PT ;  /* 0x000000200400780c */ /* 0x000fc40003f84270 */
[----:B------:R-:W-:Y:S02]  /*43c0*/  FMNMX.FTZ R6, R32, R3, !PT ;  /* 0x0000000320067209 */ /* 0x000fe40007810000 */
[----:B------:R-:W-:Y:S02]  /*43d0*/  FSEL R37, R37, -INF , P3 ;  /* 0xff80000025257808 */ /* 0x000fe40001800000 */
[----:B------:R-:W-:Y:S02]  /*43e0*/  FMNMX.FTZ R3, R33, R6, !PT ;  /* 0x0000000621037209 */ /* 0x000fe40007810000 */
[----:B------:R-:W-:Y:S02]  /*43f0*/  ISETP.GT.AND P5, PT, R4, 0x21, PT ;  /* 0x000000210400780c */ /* 0x000fe40003fa4270 */
[----:B------:R-:W-:Y:S02]  /*4400*/  FSEL R40, R40, -INF , P4 ;  /* 0xff80000028287808 */ /* 0x000fe40002000000 */
[----:B------:R-:W-:-:S02]  /*4410*/  ISETP.GT.AND P4, PT, R4, 0x28, PT ;  /* 0x000000280400780c */ /* 0x000fc40003f84270 */
[----:B------:R-:W-:Y:S02]  /*4420*/  FSEL R41, R41, -INF , P5 ;  /* 0xff80000029297808 */ /* 0x000fe40002800000 */
[----:B------:R-:W-:Y:S02]  /*4430*/  ISETP.GT.AND P3, PT, R4, 0x29, PT ;  /* 0x000000290400780c */ /* 0x000fe40003f64270 */
[----:B------:R-:W-:Y:S02]  /*4440*/  FSEL R44, R44, -INF , P4 ;  /* 0xff8000002c2c7808 */ /* 0x000fe40002000000 */
[----:B------:R-:W-:Y:S02]  /*4450*/  ISETP.GT.AND P4, PT, R4, 0x30, PT ;  /* 0x000000300400780c */ /* 0x000fe40003f84270 */
[----:B0-----:R-:W-:Y:S02]  /*4460*/  FMNMX.FTZ R6, R9, R10, !PT ;  /* 0x0000000a09067209 */ /* 0x001fe40007810000 */
[----:B------:R-:W-:-:S02]  /*4470*/  FMNMX.FTZ R10, R36, R3, !PT ;  /* 0x00000003240a7209 */ /* 0x000fc40007810000 */
[----:B------:R-:W-:Y:S01]  /*4480*/  FSEL R45, R45, -INF , P3 ;  /* 0xff8000002d2d7808 */ /* 0x000fe20001800000 */
[----:B------:R-:W-:Y:S01]  /*4490*/  FMUL.FTZ R5, R6, UR10 ;  /* 0x0000000a06057c20 */ /* 0x000fe20008410000 */
        /* <DEDUP_REMOVED lines=15> */
[----:B------:R-:W-:Y:S02]  /*4590*/  FSETP.NEU.FTZ.AND P5, PT, R6, -INF , PT ;  /* 0xff8000000600780b */ /* 0x000fe40003fbd000 */
[----:B------:R-:W-:-:S02]  /*45a0*/  FMNMX.FTZ R4, R53, R4, !PT ;  /* 0x0000000435047209 */ /* 0x000fc40007810000 */
        /* <DEDUP_REMOVED lines=128> */
.L_x_7678:
[----:B------:R3:W4:Y:S01]  /*4db0*/  SYNCS.PHASECHK.TRANS64.TRYWAIT P3, [R7+URZ+0x28c50], R8 ;  /* 0x028c5008070075a7 */ /* 0x000722000806017f */
[----:B------:R-:W-:Y:S05]  /*4dc0*/  @!P0 BRA `(.L_x_7679) ;  /* 0x0000000000048947 */ /* 0x000fea0003800000 */
[----:B------:R-:W-:Y:S01]  /*4dd0*/  BPT.TRAP 0x1 ;  /* 0x000000040000795c */ /* 0x000fe20000300000 */
.L_x_7679:
[----:B----4-:R-:W-:Y:S05]  /*4de0*/  @P3 BRA `(.L_x_7680) ;  /* 0x0000000000083947 */ /* 0x010fea0003800000 */
[----:B------:R-:W4:Y:S02]  /*4df0*/  SYNCS.PHASECHK.TRANS64.TRYWAIT P3, [R7+URZ+0x28c50], R8 ;  /* 0x028c5008070075a7 */ /* 0x000f24000806017f */
[----:B----4-:R-:W-:Y:S05]  /*4e00*/  @!P3 BRA `(.L_x_7681) ;  /* 0x000000e400d8b947 */ /* 0x010fea0003800000 */
.L_x_7680:
[----:B------:R-:W-:Y:S01]  /*4e10*/  ULEA UR11, UR37, UR49, 0xc ;  /* 0x00000031250b7291 */ /* 0x000fe2000f8e603f */
[----:B------:R-:W-:Y:S01]  /*4e20*/  WARPGROUP.ARRIVE ;  /* 0x00000000000079c5 */ /* 0x000fe20000000000 */
[----:B------:R-:W-:Y:S01]  /*4e30*/  UMOV UR7, 0x40000040 ;  /* 0x4000004000077882 */ /* 0x000fe20000000000 */
[----:B------:R-:W-:Y:S01]  /*4e40*/  @UP0 ULDC UR14, c[0x0][0x450] ;  /* 0x00011400000e0ab9 */ /* 0x000fe20000000800 */
[----:B------:R-:W-:Y:S01]  /*4e50*/  UIADD3 UR21, UR52, -0x2, URZ ;  /* 0xfffffffe34157890 */ /* 0x000fe2000fffe03f */
        /* <DEDUP_REMOVED lines=48> */
[----:B------:R-:W-:-:S06]  /*5160*/  ULDC UR22, c[0x0][0x988] ;  /* 0x0002620000167ab9 */ /* 0x000fcc0000000800 */
.L_x_7691:
[----:B------:R-:W-:-:S04]  /*5170*/  UIADD3 UR37, UR23, 0x1, URZ ;  /* 0x0000000117257890 */ /* 0x000fc8000fffe03f */
[----:B------:R-:W-:-:S04]  /*5180*/  UISETP.NE.AND UP1, UPT, UR37, 0x2, UPT ;  /* 0x000000022500788c */ /* 0x000fc8000bf25270 */
[----:B------:R-:W-:Y:S02]  /*5190*/  USEL UR6, URZ, 0x1, UP1 ;  /* 0x000000013f067887 */ /* 0x000fe40008800000 */
[----:B------:R-:W-:Y:S02]  /*51a0*/  USEL UR37, UR37, URZ, UP1 ;  /* 0x0000003f25257287 */ /* 0x000fe40008800000 */
[----:B------:R-:W-:Y:S01]  /*51b0*/  ULOP3.LUT UR38, UR38, UR6, URZ, 0x3c, !UPT ;  /* 0x0000000626267292 */ /* 0x000fe2000f8e3c3f */
[----:B--23--:R-:W-:Y:S11]  /*51c0*/  @!P0 BRA `(.L_x_7683) ;  /* 0x0000000000048947 */ /* 0x00cff60003800000 */
[----:B------:R-:W-:Y:S01]  /*51d0*/  BPT.TRAP 0x1 ;  /* 0x000000040000795c */ /* 0x000fe20000300000 */
.L_x_7683:
[----:B------:R-:W-:Y:S01]  /*51e0*/  ULEA UR24, UR37, UR46, 0x3 ;  /* 0x0000002e25187291 */ /* 0x000fe2000f8e183f */
[----:B-1----:R-:W-:-:S05]  /*51f0*/  IMAD.U32 R7, RZ, RZ, UR38 ;  /* 0x00000026ff077e24 */ /* 0x002fca000f8e00ff */
[----:B------:R-:W-:-:S04]  /*5200*/  SHF.L.U32 R7, R7, 0x1f, RZ ;  /* 0x0000001f07077819 */ /* 0x000fc800000006ff */
[----:B------:R1:W2:Y:S01]  /*5210*/  SYNCS.PHASECHK.TRANS64.TRYWAIT P3, [UR24+0x28c30], R7 ;  /* 0x028c3007ff0075a7 */ /* 0x0002a20008060158 */
[----:B------:R-:W-:Y:S05]  /*5220*/  @!P0 BRA `(.L_x_7684) ;  /* 0x0000000000048947 */ /* 0x000fea0003800000 */
[----:B------:R-:W-:Y:S01]  /*5230*/  BPT.TRAP 0x1 ;  /* 0x000000040000795c */ /* 0x000fe20000300000 */
.L_x_7684:
[----:B--2---:R-:W-:Y:S05]  /*5240*/  @P3 BRA `(.L_x_7685) ;  /* 0x0000000000083947 */ /* 0x004fea0003800000 */
[----:B------:R-:W2:Y:S02]  /*5250*/  SYNCS.PHASECHK.TRANS64.TRYWAIT P3, [UR24+0x28c30], R7 ;  /* 0x028c3007ff0075a7 */ /* 0x000ea40008060158 */
[----:B--2---:R-:W-:Y:S05]  /*5260*/  @!P3 BRA `(.L_x_7686) ;  /* 0x000000e000d4b947 */ /* 0x004fea0003800000 */
.L_x_7685:
[----:B------:R-:W-:Y:S01]  /*5270*/  R2UR UR18, R0 ;  /* 0x00000000001272ca */ /* 0x000fe200000e0000 */
[----:B0-----:R-:W-:Y:S01]  /*5280*/  WARPGROUP.ARRIVE ;  /* 0x00000000000079c5 */ /* 0x001fe20000000000 */
[----:B------:R-:W-:Y:S01]  /*5290*/  UMOV UR19, 0x40000040 ;  /* 0x4000004000137882 */ /* 0x000fe20000000000 */
[----:B------:R-:W-:Y:S01]  /*52a0*/  UMOV UR7, 0x40000040 ;  /* 0x4000004000077882 */ /* 0x000fe20000000000 */
[----:B------:R-:W-:Y:S01]  /*52b0*/  UMOV UR11, 0x40000040 ;  /* 0x40000040000b7882 */ /* 0x000fe20000000000 */
[----:B------:R-:W-:Y:S01]  /*52c0*/  UMOV UR15, 0x40000040 ;  /* 0x40000040000f7882 */ /* 0x000fe20000000000 */
[----:B------:R-:W-:Y:S02]  /*52d0*/  VIADD R5, R185, UR42 ;  /* 0x0000002ab9057c36 */ /* 0x000fe40008000000 */
[----:B------:R-:W-:-:S05]  /*52e0*/  IMAD.U32 R13, RZ, RZ, UR50 ;  /* 0x00000032ff0d7e24 */ /* 0x000fca000f8e00ff */
        /* <DEDUP_REMOVED lines=14> */
[----:B------:R-:W0:Y:S04]  /*53d0*/  SHFL.IDX PT, R11, R5, RZ, 0x1c1f ;  /* 0x001c1fff050b7589 */ /* 0x000e2800000e0000 */
[----:B------:R-:W-:Y:S01]  /*53e0*/  IADD3 R6, R13, UR6, -R2 ;  /* 0x000000060d067c10 */ /* 0x000fe2000fffe802 */
[----:B------:R-:W2:Y:S04]  /*53f0*/  SHFL.IDX PT, R5, R5, 0x1, 0x1c1f ;  /* 0x003c1f0005057f89 */ /* 0x000ea800000e0000 */
[----:B------:R-:W-:-:S04]  /*5400*/  VIADD R6, R6, -UR51 ;  /* 0x8000003306067c36 */ /* 0x000fc80008000000 */
[----:B0-----:R-:W-:-:S05]  /*5410*/  IMAD.IADD R11, R6, 0x1, R11 ;  /* 0x00000001060b7824 */ /* 0x001fca00078e020b */
[C---:B------:R-:W-:Y:S01]  /*5420*/  ISETP.GT.AND P3, PT, R11.reuse, RZ, PT ;  /* 0x000000ff0b00720c */ /* 0x040fe20003f64270 */
[----:B--2---:R-:W-:Y:S01]  /*5430*/  IMAD.IADD R6, R6, 0x1, R5 ;  /* 0x0000000106067824 */ /* 0x004fe200078e0205 */
[----:B------:R-:W-:-:S04]  /*5440*/  ISETP.GT.AND P4, PT, R11, 0x1, PT ;  /* 0x000000010b00780c */ /* 0x000fc80003f84270 */
        /* <DEDUP_REMOVED lines=382> */
.L_x_7687:
[----:B------:R2:W3:Y:S01]  /*6c30*/  SYNCS.PHASECHK.TRANS64.TRYWAIT P3, [UR24+0x28c50], R7 ;  /* 0x028c5007ff0075a7 */ /* 0x0004e20008060158 */
[----:B------:R-:W-:Y:S05]  /*6c40*/  @!P0 BRA `(.L_x_7688) ;  /* 0x0000000000048947 */ /* 0x000fea0003800000 */
[----:B------:R-:W-:Y:S01]  /*6c50*/  BPT.TRAP 0x1 ;  /* 0x000000040000795c */ /* 0x000fe20000300000 */
.L_x_7688:
[----:B---3--:R-:W-:Y:S05]  /*6c60*/  @P3 BRA `(.L_x_7689) ;  /* 0x0000000000083947 */ /* 0x008fea0003800000 */
[----:B------:R-:W3:Y:S02]  /*6c70*/  SYNCS.PHASECHK.TRANS64.TRYWAIT P3, [UR24+0x28c50], R7 ;  /* 0x028c5007ff0075a7 */ /* 0x000ee40008060158 */
[----:B---3--:R-:W-:Y:S05]  /*6c80*/  @!P3 BRA `(.L_x_7690) ;  /* 0x000000c80064b947 */ /* 0x008fea0003800000 */
.L_x_7689:
        /* <DEDUP_REMOVED lines=42> */
.L_x_7682:
[----:B------:R-:W-:-:S13]  /*6f30*/  ISETP.LE.AND P2, PT, RZ, UR21, PT ;  /* 0x00000015ff007c0c */ /* 0x000fda000bf43270 */
[----:B------:R-:W-:Y:S05]  /*6f40*/  @!P2 BRA `(.L_x_7692) ;  /* 0x00000018002ca947 */ /* 0x000fea0003800000 */
[----:B------:R-:W-:Y:S01]  /*6f50*/  IMAD.MOV.U32 R9, RZ, RZ, R6 ;  /* 0x000000ffff097224 */ /* 0x000fe200078e0006 */
[----:B------:R-:W-:Y:S01]  /*6f60*/  UMOV UR22, UR37 ;  /* 0x0000002500167c82 */ /* 0x000fe20008000000 */
[----:B------:R-:W-:Y:S01]  /*6f70*/  IMAD.MOV.U32 R8, RZ, RZ, R5 ;  /* 0x000000ffff087224 */ /* 0x000fe200078e0005 */
[----:B------:R-:W-:-:S06]  /*6f80*/  ULDC UR20, c[0x0][0x988] ;  /* 0x0002620000147ab9 */ /* 0x000fcc0000000800 */
.L_x_7701:
[----:B------:R-:W-:-:S04]  /*6f90*/  UIADD3 UR37, UR22, 0x1, URZ ;  /* 0x0000000116257890 */ /* 0x000fc8000fffe03f */
[----:B------:R-:W-:-:S04]  /*6fa0*/  UISETP.NE.AND UP0, UPT, UR37, 0x2, UPT ;  /* 0x000000022500788c */ /* 0x000fc8000bf05270 */
[----:B------:R-:W-:Y:S02]  /*6fb0*/  USEL UR6, URZ, 0x1, UP0 ;  /* 0x000000013f067887 */ /* 0x000fe40008000000 */
[----:B------:R-:W-:Y:S02]  /*6fc0*/  USEL UR37, UR37, URZ, UP0 ;  /* 0x0000003f25257287 */ /* 0x000fe40008000000 */
[----:B------:R-:W-:Y:S01]  /*6fd0*/  ULOP3.LUT UR38, UR38, UR6, URZ, 0x3c, !UPT ;  /* 0x0000000626267292 */ /* 0x000fe2000f8e3c3f */
[----:B----4-:R-:W-:Y:S11]  /*6fe0*/  @!P0 BRA `(.L_x_7693) ;  /* 0x0000000000048947 */ /* 0x010ff60003800000 */
[----:B------:R-:W-:Y:S01]  /*6ff0*/  BPT.TRAP 0x1 ;  /* 0x000000040000795c */ /* 0x000fe20000300000 */
.L_x_7693:
[----:B------:R-:W-:Y:S01]  /*7000*/  ULEA UR23, UR37, UR46, 0x3 ;  /* 0x0000002e25177291 */ /* 0x000fe2000f8e183f */
[----:B-12---:R-:W-:-:S05]  /*7010*/  IMAD.U32 R7, RZ, RZ, UR38 ;  /* 0x00000026ff077e24 */ /* 0x006fca000f8e00ff */
[----:B------:R-:W-:-:S04]  /*7020*/  SHF.L.U32 R7, R7, 0x1f, RZ ;  /* 0x0000001f07077819 */ /* 0x000fc800000006ff */
[----:B------:R1:W2:Y:S01]  /*7030*/  SYNCS.PHASECHK.TRANS64.TRYWAIT P2, [UR23+0x28c30], R7 ;  /* 0x028c3007ff0075a7 */ /* 0x0002a20008040157 */
[----:B------:R-:W-:Y:S05]  /*7040*/  @!P0 BRA `(.L_x_7694) ;  /* 0x0000000000048947 */ /* 0x000fea0003800000 */
[----:B------:R-:W-:Y:S01]  /*7050*/  BPT.TRAP 0x1 ;  /* 0x000000040000795c */ /* 0x000fe20000300000 */
.L_x_7694:
[----:B--2---:R-:W-:Y:S05]  /*7060*/  @P2 BRA `(.L_x_7695) ;  /* 0x0000000000082947 */ /* 0x004fea0003800000 */
[----:B------:R-:W2:Y:S02]  /*7070*/  SYNCS.PHASECHK.TRANS64.TRYWAIT P2, [UR23+0x28c30], R7 ;  /* 0x028c3007ff0075a7 */ /* 0x000ea40008040157 */
[----:B--2---:R-:W-:Y:S05]  /*7080*/  @!P2 BRA `(.L_x_7696) ;  /* 0x000000c40078a947 */ /* 0x004fea0003800000 */
.L_x_7695:
        /* <DEDUP_REMOVED lines=328> */
.L_x_7697:
[----:B------:R2:W3:Y:S01]  /*8510*/  SYNCS.PHASECHK.TRANS64.TRYWAIT P2, [UR23+0x28c50], R7 ;  /* 0x028c5007ff0075a7 */ /* 0x0004e20008040157 */
[----:B------:R-:W-:Y:S05]  /*8520*/  @!P0 BRA `(.L_x_7698) ;  /* 0x0000000000048947 */ /* 0x000fea0003800000 */
[----:B------:R-:W-:Y:S01]  /*8530*/  BPT.TRAP 0x1 ;  /* 0x000000040000795c */ /* 0x000fe20000300000 */
.L_x_7698:
[----:B---3--:R-:W-:Y:S05]  /*8540*/  @P2 BRA `(.L_x_7699) ;  /* 0x0000000000082947 */ /* 0x008fea0003800000 */
[----:B------:R-:W3:Y:S02]  /*8550*/  SYNCS.PHASECHK.TRANS64.TRYWAIT P2, [UR23+0x28c50], R7 ;  /* 0x028c5007ff0075a7 */ /* 0x000ee40008040157 */
[----:B---3--:R-:W-:Y:S05]  /*8560*/  @!P2 BRA `(.L_x_7700) ;  /* 0x000000b00058a947 */ /* 0x008fea0003800000 */
.L_x_7699:
        /* <DEDUP_REMOVED lines=41> */
.L_x_7692:
        /* <DEDUP_REMOVED lines=20> */
[----:B------:R-:W-:Y:S02]  /*8940*/  FSETP.NE.FTZ.AND P1, PT, R13, RZ, PT ;  /* 0x000000ff0d00720b */ /* 0x000fe40003f35000 */
[----:B------:R-:W-:Y:S01]  /*8950*/  ISETP.NE.AND P0, PT, R2, R7, PT ;  /* 0x000000070200720c */ /* 0x000fe20003f05270 */
[----:B------:R-:W-:Y:S01]  /*8960*/  IMAD.MOV.U32 R7, RZ, RZ, RZ ;  /* 0x000000ffff077224 */ /* 0x000fe200078e00ff */
[----:B------:R-:W-:-:S09]  /*8970*/  FSETP.NE.FTZ.AND P2, PT, R11, RZ, PT ;  /* 0x000000ff0b00720b */ /* 0x000fd20003f55000 */
[----:B------:R-:W0:Y:S01]  /*8980*/  @P1 MUFU.RCP R7, R13 ;  /* 0x0000000d00071308 */ /* 0x000e220000001000 */
[----:B------:R-:W-:Y:S01]  /*8990*/  @P1 FMUL.FTZ R20, R20, 0.69314718246459960938 ;  /* 0x3f31721814141820 */ /* 0x000fe20000410000 */
[----:B------:R-:W-:Y:S02]  /*89a0*/  @!P0 IMAD R0, R3, 0x40, R16 ;  /* 0x0000004003008824 */ /* 0x000fe400078e0210 */
[----:B------:R-:W-:-:S03]  /*89b0*/  IMAD.MOV.U32 R3, RZ, RZ, -0x800000 ;  /* 0xff800000ff037424 */ /* 0x000fc600078e00ff */
        /* <DEDUP_REMOVED lines=70> */
[----:B-1----:R-:W-:Y:S01]  /*8e20*/  @P1 FMUL.FTZ R13, R13, 0.69314718246459960938 ;  /* 0x3f3172180d0d1820 */ /* 0x002fe20000410000 */
[-C--:B------:R-:W-:Y:S01]  /*8e30*/  FMUL.FTZ R26, R26, R4.reuse ;  /* 0x000000041a1a7220 */ /* 0x080fe20000410000 */
[----:B------:R1:W-:Y:S01]  /*8e40*/  @!P0 STS [R9+0x28820], R4 ;  /* 0x0288200409008388 */ /* 0x0003e20000000800 */
[----:B------:R-:W-:Y:S01]  /*8e50*/  @P2 FMUL.FTZ R24, R24, 0.69314718246459960938 ;  /* 0x3f31721818182820 */ /* 0x000fe20000410000 */
[----:B------:R-:W-:Y:S01]  /*8e60*/  PLOP3.LUT P0, PT, PT, PT, PT, 0x8, 0x0 ;  /* 0x000000000000781c */ /* 0x000fe20003f0e170 */
[-C--:B------:R-:W-:Y:S01]  /*8e70*/  FMUL.FTZ R27, R27, R4.reuse ;  /* 0x000000041b1b7220 */ /* 0x080fe20000410000 */
[-C--:B------:R-:W-:Y:S01]  /*8e80*/  FMUL.FTZ R30, R30, R4.reuse ;  /* 0x000000041e1e7220 */ /* 0x080fe20000410000 */
[-C--:B------:R-:W-:Y:S01]  /*8e90*/  FMUL.FTZ R31, R31, R4.reuse ;  /* 0x000000041f1f7220 */ /* 0x080fe20000410000 */
[----:B0-----:R0:W2:Y:S01]  /*8ea0*/  @P2 MUFU.LG2 R7, R11 ;  /* 0x0000000b00072308 */ /* 0x0010a20000000c00 */
        /* <DEDUP_REMOVED lines=64> */
.L_x_7663:
        /* <DEDUP_REMOVED lines=27> */
[----:B---34-:R-:W-:Y:S01]  /*9460*/  IMAD.U32 R170, RZ, RZ, UR8 ;  /* 0x00000008ffaa7e24 */ /* 0x018fe2000f8e00ff */
        /* <DEDUP_REMOVED lines=82> */
[----:B------:R-:W-:Y:S02]  /*9990*/  LOP3.LUT R110, R209, 0x380, RZ, 0xc0, !PT ;  /* 0x00000380d16e7812 */ /* 0x000fe400078ec0ff */
[----:B------:R-:W-:Y:S02]  /*99a0*/  LOP3.LUT R32, R32, R179, RZ, 0x3c, !PT ;  /* 0x000000b320207212 */ /* 0x000fe400078e3cff */
[----:B------:R-:W-:-:S02]  /*99b0*/  SHF.R.U64 R98, R98, 0x3, RZ ;  /* 0x0000000362627819 */ /* 0x000fc400000012ff */
[----:B------:R-:W-:Y:S02]  /*99c0*/  LOP3.LUT R118, R27, R118, RZ, 0x3c, !PT ;  /* 0x000000761b767212 */ /* 0x000fe400078e3cff */
[----:B------:R-:W-:Y:S02]  /*99d0*/  MOV R27, R20 ;  /* 0x00000014001b7202 */ /* 0x000fe40000000f00 */
[----:B0-----:R-:W-:Y:S02]  /*99e0*/  F2FP.F16.F32.PACK_AB R4, R156, R165 ;  /* 0x000000a59c04723e */ /* 0x001fe400000000ff */
[----:B------:R-:W-:Y:S02]  /*99f0*/  F2FP.F16.F32.PACK_AB R5, R35, R34 ;  /* 0x000000222305723e */ /* 0x000fe400000000ff */
[----:B------:R-:W-:Y:S02]  /*9a00*/  F2FP.F16.F32.PACK_AB R6, R8, R162 ;  /* 0x000000a20806723e */ /* 0x000fe400000000ff */
[----:B------:R-:W-:-:S02]  /*9a10*/  F2FP.F16.F32.PACK_AB R7, R39, R38 ;  /* 0x000000262707723e */ /* 0x000fc400000000ff */
[----:B------:R-:W-:Y:S02]  /*9a20*/  SHF.R.U64 R114, R114, 0x3, RZ ;  /* 0x0000000372727819 */ /* 0x000fe400000012ff */
[----:B------:R-:W-:Y:S01]  /*9a30*/  MOV R26, R24 ;  /* 0x00000018001a7202 */ /* 0x000fe20000000f00 */
[----:B------:R0:W-:Y:S01]  /*9a40*/  STSM.16.M88.4 [R27], R4 ;  /* 0x000000041b007844 */ /* 0x0001e20000000200 */
[----:B------:R-:W-:Y:S02]  /*9a50*/  F2FP.F16.F32.PACK_AB R8, R41, R154 ;  /* 0x0000009a2908723e */ /* 0x000fe400000000ff */
[----:B------:R-:W-:Y:S02]  /*9a60*/  LOP3.LUT R94, R94, R183, RZ, 0x3c, !PT ;  /* 0x000000b75e5e7212 */ /* 0x000fe400078e3cff */
[----:B------:R-:W-:Y:S01]  /*9a70*/  SHF.R.U64 R110, R110, 0x3, RZ ;  /* 0x000000036e6e7819 */ /* 0x000fe200000012ff */
[----:B------:R-:W-:Y:S01]  /*9a80*/  STSM.16.M88.4 [R26], R8 ;  /* 0x000000081a007844 */ /* 0x000fe20000000200 */
[----:B------:R-:W-:-:S02]  /*9a90*/  LOP3.LUT R169, R172, 0x380, RZ, 0xc0, !PT ;  /* 0x00000380aca97812 */ /* 0x000fc400078ec0ff */
[----:B------:R-:W-:Y:S02]  /*9aa0*/  MOV R28, R28 ;  /* 0x0000001c001c7202 */ /* 0x000fe40000000f00 */
[----:B------:R-:W-:Y:S02]  /*9ab0*/  LOP3.LUT R98, R98, R205, RZ, 0x3c, !PT ;  /* 0x000000cd62627212 */ /* 0x000fe400078e3cff */
[----:B------:R-:W-:Y:S01]  /*9ac0*/  MOV R32, R32 ;  /* 0x0000002000207202 */ /* 0x000fe20000000f00 */
[----:B------:R-:W-:Y:S01]  /*9ad0*/  STSM.16.M88.4 [R28], R48 ;  /* 0x000000301c007844 */ /* 0x000fe20000000200 */
[----:B------:R-:W-:Y:S01]  /*9ae0*/  MOV R36, R36 ;  /* 0x0000002400247202 */ /* 0x000fe20000000f00 */
[----:B0-----:R-:W-:Y:S01]  /*9af0*/  IMAD.U32 R4, RZ, RZ, UR8 ;  /* 0x00000008ff047e24 */ /* 0x001fe2000f8e00ff */
[----:B------:R-:W-:Y:S01]  /*9b00*/  F2FP.F16.F32.PACK_AB R80, R81, R80 ;  /* 0x000000505150723e */ /* 0x000fe200000000ff */
[----:B------:R-:W-:Y:S01]  /*9b10*/  STSM.16.M88.4 [R32], R56 ;  /* 0x0000003820007844 */ /* 0x000fe20000000200 */
[----:B------:R-:W-:Y:S01]  /*9b20*/  LOP3.LUT R114, R114, R211, RZ, 0x3c, !PT ;  /* 0x000000d372727212 */ /* 0x000fe200078e3cff */
[----:B------:R-:W-:Y:S01]  /*9b30*/  IMAD.U32 R5, RZ, RZ, UR9 ;  /* 0x00000009ff057e24 */ /* 0x000fe2000f8e00ff */
[----:B------:R-:W-:Y:S01]  /*9b40*/  MOV R25, R90 ;  /* 0x0000005a00197202 */ /* 0x000fe20000000f00 */
[----:B------:R-:W-:Y:S01]  /*9b50*/  STSM.16.M88.4 [R36], R64 ;  /* 0x0000004024007844 */ /* 0x000fe20000000200 */
[----:B------:R-:W-:Y:S01]  /*9b60*/  F2FP.F16.F32.PACK_AB R74, R77, R76 ;  /* 0x0000004c4d4a723e */ /* 0x000fe200000000ff */
[----:B------:R-:W-:Y:S01]  /*9b70*/  ULDC.64 UR8, c[0x0][0xc08] ;  /* 0x0003020000087ab9 */ /* 0x000fe20000000a00 */
[----:B------:R-:W-:-:S02]  /*9b80*/  F2FP.F16.F32.PACK_AB R75, R79, R78 ;  /* 0x0000004e4f4b723e */ /* 0x000fc400000000ff */
[----:B------:R-:W-:Y:S02]  /*9b90*/  F2FP.F16.F32.PACK_AB R81, R83, R82 ;  /* 0x000000525351723e */ /* 0x000fe400000000ff */
[----:B------:R-:W-:Y:S01]  /*9ba0*/  LOP3.LUT R110, R110, R209, RZ, 0x3c, !PT ;  /* 0x000000d16e6e7212 */ /* 0x000fe200078e3cff */
[----:B------:R-:W-:Y:S01]  /*9bb0*/  STSM.16.M88.4 [R25], R72 ;  /* 0x0000004819007844 */ /* 0x000fe20000000200 */
[----:B------:R-:W-:Y:S02]  /*9bc0*/  SHF.R.U64 R169, R169, 0x3, RZ ;  /* 0x00000003a9a97819 */ /* 0x000fe400000012ff */
[----:B------:R-:W-:Y:S02]  /*9bd0*/  MOV R94, R94 ;  /* 0x0000005e005e7202 */ /* 0x000fe40000000f00 */
        /* <DEDUP_REMOVED lines=9> */
[----:B------:R-:W-:Y:S01]  /*9c70*/  MOV R102, R102 ;  /* 0x0000006600667202 */ /* 0x000fe20000000f00 */
[----:B------:R-:W-:Y:S01]  /*9c80*/  STSM.16.M88.4 [R24], R88 ;  /* 0x0000005818007844 */ /* 0x000fe20000000200 */
[----:B------:R-:W-:Y:S02]  /*9c90*/  MOV R21, R106 ;  /* 0x0000006a00157202 */ /* 0x000fe40000000f00 */
[----:B------:R-:W-:Y:S02]  /*9ca0*/  F2FP.F16.F32.PACK_AB R97, R153, R152 ;  /* 0x000000989961723e */ /* 0x000fe400000000ff */
[----:B------:R-:W-:Y:S02]  /*9cb0*/  F2FP.F16.F32.PACK_AB R98, R101, R100 ;  /* 0x000000646562723e */ /* 0x000fe400000000ff */
[----:B------:R-:W-:Y:S02]  /*9cc0*/  F2FP.F16.F32.PACK_AB R99, R157, R155 ;  /* 0x0000009b9d63723e */ /* 0x000fe400000000ff */
[----:B------:R-:W-:-:S02]  /*9cd0*/  F2FP.F16.F32.PACK_AB R104, R105, R104 ;  /* 0x000000686968723e */ /* 0x000fc400000000ff */
[----:B------:R-:W-:Y:S01]  /*9ce0*/  LOP3.LUT R12, R12, R173, RZ, 0x3c, !PT ;  /* 0x000000ad0c0c7212 */ /* 0x000fe200078e3cff */
[----:B------:R-:W-:Y:S01]  /*9cf0*/  STSM.16.M88.4 [R102], R96 ;  /* 0x0000006066007844 */ /* 0x000fe20000000200 */
[----:B------:R-:W-:Y:S02]  /*9d00*/  MOV R20, R114 ;  /* 0x0000007200147202 */ /* 0x000fe40000000f00 */
[----:B------:R-:W-:Y:S02]  /*9d10*/  F2FP.F16.F32.PACK_AB R105, R159, R158 ;  /* 0x0000009e9f69723e */ /* 0x000fe400000000ff */
[----:B------:R-:W-:Y:S02]  /*9d20*/  F2FP.F16.F32.PACK_AB R106, R109, R108 ;  /* 0x0000006c6d6a723e */ /* 0x000fe400000000ff */
[----:B------:R-:W-:Y:S02]  /*9d30*/  F2FP.F16.F32.PACK_AB R107, R161, R160 ;  /* 0x000000a0a16b723e */ /* 0x000fe400000000ff */
[----:B------:R-:W-:-:S02]  /*9d40*/  F2FP.F16.F32.PACK_AB R112, R113, R112 ;  /* 0x000000707170723e */ /* 0x000fc400000000ff */
[----:B------:R-:W-:Y:S01]  /*9d50*/  F2FP.F16.F32.PACK_AB R120, R121, R120 ;  /* 0x000000787978723e */ /* 0x000fe200000000ff */
[----:B------:R-:W-:Y:S01]  /*9d60*/  STSM.16.M88.4 [R21], R104 ;  /* 0x0000006815007844 */ /* 0x000fe20000000200 */
[----:B------:R-:W-:Y:S02]  /*9d70*/  LOP3.LUT R14, R169, R172, RZ, 0x3c, !PT ;  /* 0x000000aca90e7212 */ /* 0x000fe400078e3cff */
        /* <DEDUP_REMOVED lines=32> */
[----:B------:R-:W-:-:S04]  /*9f80*/  @UP1 ULEA UR8, UP2, UR45, UR8, 0x2 ;  /* 0x000000082d081291 */ /* 0x000fc8000f84103f */
[----:B------:R-:W-:Y:S01]  /*9f90*/  @UP1 ULEA.HI.X UR9, UR45, UR9, UR44, 0x2, UP2 ;  /* 0x000000092d091291 */ /* 0x000fe200090f142c */
[----:B------:R-:W-:Y:S01]  /*9fa0*/  ULDC UR4, c[0x0][0xa88] ;  /* 0x0002a20000047ab9 */ /* 0x000fe20000000800 */
[----:B0-----:R-:W-:Y:S02]  /*9fb0*/  IMAD.U32 R14, RZ, RZ, UR8 ;  /* 0x00000008ff0e7e24 */ /* 0x001fe4000f8e00ff */
[----:B------:R-:W-:Y:S01]  /*9fc0*/  IMAD.U32 R76, RZ, RZ, UR4 ;  /* 0x00000004ff4c7e24 */ /* 0x000fe2000f8e00ff */
[----:B------:R-:W2:Y:S01]  /*9fd0*/  @P0 LDG.E R6, desc[UR40][R4.64] ;  /* 0x0000002804060981 */ /* 0x000ea2000c1e1900 */
[----:B------:R-:W-:Y:S02]  /*9fe0*/  IMAD.U32 R15, RZ, RZ, UR9 ;  /* 0x00000009ff0f7e24 */ /* 0x000fe4000f8e00ff */
        /* <DEDUP_REMOVED lines=35> */
.L_x_7704:
        /* <DEDUP_REMOVED lines=69> */
[----:B------:R-:W-:Y:S01]  /*a670*/  IMAD.MOV R21, RZ, RZ, -R18 ;  /* 0x000000ffff157224 */ /* 0x000fe200078e0a12 */
[----:B------:R-:W-:Y:S01]  /*a680*/  UIMAD.WIDE.U32 UR8, UR43, UR12, UR8 ;  /* 0x0000000c2b0872a5 */ /* 0x000fe2000f8e0008 */
[----:B------:R-:W-:Y:S01]  /*a690*/  VIADD R20, R16, UR42 ;  /* 0x0000002a10147c36 */ /* 0x000fe20008000000 */
[----:B------:R-:W-:-:S03]  /*a6a0*/  UIMAD UR10, UR43, UR13, UR10 ;  /* 0x0000000d2b0a72a4 */ /* 0x000fc6000f8e020a */
[----:B------:R-:W-:Y:S01]  /*a6b0*/  ULDC.64 UR12, c[0x0][0xb98] ;  /* 0x0002e600000c7ab9 */ /* 0x000fe20000000a00 */
[----:B------:R-:W-:Y:S02]  /*a6c0*/  UIADD3 UR9, UR9, UR10, URZ ;  /* 0x0000000a09097290 */ /* 0x000fe4000fffe03f */
[----:B------:R-:W-:Y:S02]  /*a6d0*/  UIMAD UR11, UR44, UR12, URZ ;  /* 0x0000000c2c0b72a4 */ /* 0x000fe4000f8e023f */
[----:B------:R-:W-:Y:S02]  /*a6e0*/  UIMAD.WIDE.U32 UR8, UR45, UR12, UR8 ;  /* 0x0000000c2d0872a5 */ /* 0x000fe4000f8e0008 */
[----:B------:R-:W-:Y:S01]  /*a6f0*/  UIMAD UR11, UR45, UR13, UR11 ;  /* 0x0000000d2d0b72a4 */ /* 0x000fe2000f8e020b */
        /* <DEDUP_REMOVED lines=31> */
.L_x_7705:
        /* <DEDUP_REMOVED lines=17> */
[----:B------:R-:W-:-:S03]  /*aa00*/  SEL R3, RZ, 0xffffffff, P0 ;  /* 0xffffffffff037807 */ /* 0x000fc60000000000 */
[----:B------:R-:W5:Y:S04]  /*aa10*/  LD.E.128 R36, desc[UR40][R36.64] ;  /* 0x0000002824247980 */ /* 0x000f68000c101d00 */
[----:B------:R-:W5:Y:S02]  /*aa20*/  LD.E.128 R40, desc[UR40][R40.64] ;  /* 0x0000002828287980 */ /* 0x000f64000c101d00 */
[----:B------:R-:W1:Y:S01]  /*aa30*/  @P2 LDC R21, c[0x0][0xbec] ;  /* 0x0002fb00ff152b82 */ /* 0x000e620000000800 */
[----:B------:R-:W-:Y:S01]  /*aa40*/  IMAD.SHL.U32 R3, R3, 0x4, RZ ;  /* 0x0000000403037824 */ /* 0x000fe200078e00ff */
[----:B------:R-:W-:Y:S01]  /*aa50*/  UIMAD UR10, UR14, UR12, URZ ;  /* 0x0000000c0e0a72a4 */ /* 0x000fe2000f8e023f */
[----:B------:R-:W-:Y:S01]  /*aa60*/  ISETP.GE.AND P0, PT, R188, UR16, PT ;  /* 0x00000010bc007c0c */ /* 0x000fe2000bf06270 */
[----:B------:R-:W5:Y:S04]  /*aa70*/  LD.E.128 R48, desc[UR40][R48.64] ;  /* 0x0000002830307980 */ /* 0x000f68000c101d00 */
[----:B------:R-:W2:Y:S01]  /*aa80*/  @P2 LDC R77, c[0x0][0xbf0] ;  /* 0x0002fc00ff4d2b82 */ /* 0x000ea20000000800 */
[----:B------:R-:W-:Y:S01]  /*aa90*/  LOP3.LUT R3, R3, 0x4, R0, 0xe2, !PT ;  /* 0x0000000403037812 */ /* 0x000fe200078ee200 */
[----:B------:R-:W-:Y:S01]  /*aaa0*/  UIMAD.WIDE.U32 UR8, UR4, UR12, URZ ;  /* 0x0000000c040872a5 */ /* 0x000fe2000f8e003f */
[----:B------:R-:W-:Y:S01]  /*aab0*/  SEL R20, RZ, 0xffffffff, P0 ;  /* 0xffffffffff147807 */ /* 0x000fe20000000000 */
[----:B------:R-:W-:Y:S01]  /*aac0*/  UIMAD UR10, UR4, UR13, UR10 ;  /* 0x0000000d040a72a4 */ /* 0x000fe2000f8e020a */
[----:B------:R-:W-:Y:S01]  /*aad0*/  IMAD R0, R191, 0x20, R192 ;  /* 0x00000020bf007824 */ /* 0x000fe200078e02c0 */
[----:B------:R-:W-:Y:S01]  /*aae0*/  ISETP.GE.AND P0, PT, R187, UR16, PT ;  /* 0x00000010bb007c0c */ /* 0x000fe2000bf06270 */
[----:B------:R-:W-:Y:S01]  /*aaf0*/  ULDC.64 UR12, c[0x0][0xae8] ;  /* 0x0002ba00000c7ab9 */ /* 0x000fe20000000a00 */
[----:B------:R-:W-:Y:S01]  /*ab00*/  UIADD3 UR9, UR9, UR10, URZ ;  /* 0x0000000a09097290 */ /* 0x000fe2000fffe03f */
[----:B------:R-:W-:Y:S01]  /*ab10*/  VIADD R82, R0, UR42 ;  /* 0x0000002a00527c36 */ /* 0x000fe20008000000 */
[----:B------:R-:W-:Y:S01]  /*ab20*/  UIMAD UR4, UR15, UR12, URZ ;  /* 0x0000000c0f0472a4 */ /* 0x000fe2000f8e023f */
[----:B------:R-:W-:Y:S01]  /*ab30*/  SEL R0, RZ, 0xffffffff, P0 ;  /* 0xffffffffff007807 */ /* 0x000fe20000000000 */
[----:B------:R-:W-:Y:S01]  /*ab40*/  UIMAD.WIDE.U32 UR8, UR43, UR12, UR8 ;  /* 0x0000000c2b0872a5 */ /* 0x000fe2000f8e0008 */
        /* <DEDUP_REMOVED lines=26> */
[----:B------:R-:W-:-:S02]  /*acf0*/  IMAD R77, R81, R79, R82 ;  /* 0x0000004f514d7224 */ /* 0x000fc400078e0252 */
[----:B------:R-:W-:Y:S01]  /*ad00*/  IMAD.U32 R21, RZ, RZ, UR4 ;  /* 0x00000004ff157e24 */ /* 0x000fe2000f8e00ff */
[----:B------:R-:W5:Y:S01]  /*ad10*/  LD.E.128 R60, desc[UR40][R60.64] ;  /* 0x000000283c3c7980 */ /* 0x000f62000c101d00 */
[----:B------:R-:W-:Y:S01]  /*ad20*/  IMAD.SHL.U32 R83, R0, 0x20, RZ ;  /* 0x0000002000537824 */ /* 0x000fe200078e00ff */
[----:B------:R-:W-:Y:S02]  /*ad30*/  SHF.R.S32.HI R0, RZ, 0x1f, R77 ;  /* 0x0000001fff007819 */ /* 0x000fe4000001144d */
[----:B------:R-:W5:Y:S01]  /*ad40*/  LD.E.128 R72, desc[UR40][R72.64] ;  /* 0x0000002848487980 */ /* 0x000f62000c101d00 */
[----:B------:R-:W-:-:S03]  /*ad50*/  ISETP.GE.AND P0, PT, R195, UR16, PT ;  /* 0x00000010c3007c0c */ /* 0x000fc6000bf06270 */
[----:B------:R-:W5:Y:S01]  /*ad60*/  LD.E.128 R68, desc[UR40][R68.64] ;  /* 0x0000002844447980 */ /* 0x000f62000c101d00 */
[C---:B------:R-:W-:Y:S01]  /*ad70*/  IMAD R79, R3.reuse, UR9, R80 ;  /* 0x00000009034f7c24 */ /* 0x040fe2000f8e0250 */
[----:B------:R-:W-:Y:S01]  /*ad80*/  UIADD3 UR4, UR46, 0x28c20, URZ ;  /* 0x00028c202e047890 */ /* 0x000fe2000fffe03f */
[----:B------:R-:W-:Y:S01]  /*ad90*/  IMAD.WIDE.U32 R20, R3, UR8, R20 ;  /* 0x0000000803147c25 */ /* 0x000fe2000f8e0014 */
[----:B------:R-:W-:Y:S01]  /*ada0*/  @!PT LDS RZ, [RZ] ;  /* 0x00000000fffff984 */ /* 0x000fe20000000800 */
[----:B------:R-:W-:Y:S01]  /*adb0*/  @!PT LDS RZ, [RZ] ;  /* 0x00000000fffff984 */ /* 0x000fe20000000800 */
[----:B------:R-:W-:Y:S01]  /*adc0*/  @!PT LDS RZ, [RZ] ;  /* 0x00000000fffff984 */ /* 0x000fe20000000800 */
[----:B------:R-:W-:Y:S01]  /*add0*/  @!PT LDS RZ, [RZ] ;  /* 0x00000000fffff984 */ /* 0x000fe20000000800 */
[----:B------:R1:W-:Y:S06]  /*ade0*/  MEMBAR.ALL.CTA ;  /* 0x0000000000007992 */ /* 0x0003ec0000008000 */
[----:B-1----:R-:W1:Y:S01]  /*adf0*/  FENCE.VIEW.ASYNC.S ;  /* 0x00000000000073c6 */ /* 0x002e620000000000 */
[----:B------:R-:W-:Y:S01]  /*ae00*/  ULDC.64 UR8, c[0x0][0xad8] ;  /* 0x0002b60000087ab9 */ /* 0x000fe20000000a00 */
[----:B------:R-:W-:Y:S01]  /*ae10*/  SEL R3, RZ, 0x40, P0 ;  /* 0x00000040ff037807 */ /* 0x000fe20000000000 */
[----:B------:R-:W-:Y:S01]  /*ae20*/  IMAD.IADD R21, R21, 0x1, R79 ;  /* 0x0000000115157824 */ /* 0x000fe200078e024f */
[----:B------:R-:W-:Y:S01]  /*ae30*/  ISETP.GE.AND P0, PT, R194, UR16, PT ;  /* 0x00000010c2007c0c */ /* 0x000fe2000bf06270 */
[----:B------:R-:W-:Y:S01]  /*ae40*/  IMAD R0, R0, UR8, RZ ;  /* 0x0000000800007c24 */ /* 0x000fe2000f8e02ff */
[----:B------:R-:W-:Y:S01]  /*ae50*/  UPRMT UR4, URZ, 0x654, UR4 ;  /* 0x000006543f047896 */ /* 0x000fe20008000004 */
[----:B-----5:R-:W-:Y:S01]  /*ae60*/  IMAD R87, R76, R81, RZ ;  /* 0x000000514c577224 */ /* 0x020fe200078e02ff */
[----:B------:R-:W-:Y:S01]  /*ae70*/  LOP3.LUT R78, R83, 0x20, R78, 0xe2, !PT ;  /* 0x00000020534e7812 */ /* 0x000fe200078ee24e */
[----:B------:R-:W-:Y:S01]  /*ae80*/  VIADD R86, R192, UR42 ;  /* 0x0000002ac0567c36 */ /* 0x000fe20008000000 */
[----:B------:R-:W-:Y:S01]  /*ae90*/  BSSY B1, `(.L_x_7706) ;  /* 0x000002e000017945 */ /* 0x000fe20003800000 */
[C---:B------:R-:W-:Y:S01]  /*aea0*/  IMAD R79, R77.reuse, UR9, R0 ;  /* 0x000000094d4f7c24 */ /* 0x040fe2000f8e0200 */
[----:B------:R-:W-:Y:S01]  /*aeb0*/  SEL R0, RZ, 0x80, P0 ;  /* 0x00000080ff007807 */ /* 0x000fe20000000000 */
[----:B------:R-:W-:Y:S01]  /*aec0*/  IMAD.WIDE.U32 R20, R77, UR8, R20 ;  /* 0x000000084d147c25 */ /* 0x000fe2000f8e0014 */
[----:B------:R-:W-:Y:S01]  /*aed0*/  ISETP.GE.AND P0, PT, R86, R87, PT ;  /* 0x000000575600720c */ /* 0x000fe20003f06270 */
[----:B------:R-:W-:Y:S01]  /*aee0*/  ULDC.64 UR8, c[0x0][0xa80] ;  /* 0x0002a00000087ab9 */ /* 0x000fe20000000a00 */
[----:B------:R-:W-:Y:S01]  /*aef0*/  LOP3.LUT R3, R78, R3, RZ, 0xfc, !PT ;  /* 0x000000034e037212 */ /* 0x000fe200078efcff */
[----:B------:R-:W-:Y:S01]  /*af00*/  IMAD.IADD R21, R21, 0x1, R79 ;  /* 0x0000000115157824 */ /* 0x000fe200078e024f */
[----:B------:R-:W-:-:S02]  /*af10*/  LEA R84, P1, R20, UR8, 0x1 ;  /* 0x0000000814547c11 */ /* 0x000fc4000f8208ff */
[----:B------:R-:W-:Y:S02]  /*af20*/  LOP3.LUT R0, R3, R0, RZ, 0xfc, !PT ;  /* 0x0000000003007212 */ /* 0x000fe400078efcff */
[----:B------:R-:W-:Y:S01]  /*af30*/  LEA.HI.X R85, R20, UR9, R21, 0x1, P1 ;  /* 0x0000000914557c11 */ /* 0x000fe200088f0c15 */
[----:B-1----:R0:W1:Y:S01]  /*af40*/  SHFL.IDX PT, R76, R84, RZ, 0x181f ;  /* 0x00181fff544c7589 */ /* 0x00206200000e0000 */
[----:B------:R-:W-:Y:S03]  /*af50*/  SYNCS.ARRIVE.TRANS64.RED.A1T0 RZ, [UR4], RZ ;  /* 0x000000ffffff79a7 */ /* 0x000fe60008100404 */
        /* <DEDUP_REMOVED lines=33> */
.L_x_7707:
[----:B------:R-:W-:Y:S05]  /*b170*/  BSYNC B1 ;  /* 0x0000000000017941 */ /* 0x000fea0003800000 */
.L_x_7706:
        /* <DEDUP_REMOVED lines=38> */
.L_x_7703:
        /* <DEDUP_REMOVED lines=33> */
.L_x_7709:
[----:B------:R-:W-:Y:S01]  /*b5f0*/  USEL UR45, UR45, URZ, !UP0 ;  /* 0x0000003f2d2d7287 */ /* 0x000fe2000c000000 */
[----:B------:R-:W-:Y:S01]  /*b600*/  BSSY B1, `(.L_x_7710) ;  /* 0x000002c000017945 */ /* 0x000fe20003800000 */
[----:B------:R-:W-:-:S03]  /*b610*/  USEL UR44, UR44, URZ, !UP0 ;  /* 0x0000003f2c2c7287 */ /* 0x000fc6000c000000 */
[----:B------:R-:W-:Y:S09]  /*b620*/  @P0 BRA `(.L_x_7711) ;  /* 0x0000000000a40947 */ /* 0x000ff20003800000 */
        /* <DEDUP_REMOVED lines=41> */
.L_x_7711:
[----:B------:R-:W-:Y:S05]  /*b8c0*/  BSYNC B1 ;  /* 0x0000000000017941 */ /* 0x000fea0003800000 */
.L_x_7710:
        /* <DEDUP_REMOVED lines=23> */
[----:B------:R-:W-:Y:S01]  /*ba40*/  VIADD R8, R3, UR42 ;  /* 0x0000002a03087c36 */ /* 0x000fe20008000000 */
        /* <DEDUP_REMOVED lines=11> */
[----:B------:R-:W-:Y:S01]  /*bb00*/  VIADD R26, R192, UR42 ;  /* 0x0000002ac01a7c36 */ /* 0x000fe20008000000 */
[----:B------:R-:W-:Y:S01]  /*bb10*/  ISETP.GE.AND P2, PT, R194, UR13, PT ;  /* 0x0000000dc2007c0c */ /* 0x000fe2000bf46270 */
[----:B0-----:R-:W-:Y:S01]  /*bb20*/  @P0 IMAD.HI.U32 R6, R8, R5, RZ ;  /* 0x0000000508060227 */ /* 0x001fe200078e00ff */
[----:B------:R-:W-:Y:S01]  /*bb30*/  UIADD3 UR4, UR9, UR4, URZ ;  /* 0x0000000409047290 */ /* 0x000fe2000fffe03f */
[----:B------:R-:W-:Y:S01]  /*bb40*/  LOP3.LUT R10, R10, 0x8, R9, 0xe2, !PT ;  /* 0x000000080a0a7812 */ /* 0x000fe200078ee209 */
[----:B------:R-:W-:Y:S01]  /*bb50*/  BSSY B1, `(.L_x_7712) ;  /* 0x0000046000017945 */ /* 0x000fe20003800000 */
[----:B------:R-:W-:Y:S01]  /*bb60*/  IMAD.U32 R4, RZ, RZ, UR8 ;  /* 0x00000008ff047e24 */ /* 0x000fe2000f8e00ff */
[----:B------:R-:W-:Y:S01]  /*bb70*/  SEL R0, RZ, 0x80, P2 ;  /* 0x00000080ff007807 */ /* 0x000fe20001000000 */
[----:B------:R-:W-:Y:S01]  /*bb80*/  IMAD.U32 R5, RZ, RZ, UR9 ;  /* 0x00000009ff057e24 */ /* 0x000fe2000f8e00ff */
[----:B------:R-:W-:Y:S01]  /*bb90*/  ULDC.64 UR8, c[0x0][0xae0] ;  /* 0x0002b80000087ab9 */ /* 0x000fe20000000a00 */
[----:B-1----:R-:W-:Y:S01]  /*bba0*/  @P0 SHF.R.U32.HI R3, RZ, R7, R6 ;  /* 0x00000007ff030219 */ /* 0x002fe20000011606 */
[----:B------:R-:W-:Y:S01]  /*bbb0*/  IMAD.U32 R5, RZ, RZ, UR4 ;  /* 0x00000004ff057e24 */ /* 0x000fe2000f8e00ff */
[----:B------:R-:W-:-:S02]  /*bbc0*/  ISETP.GE.AND P0, PT, R187, UR13, PT ;  /* 0x0000000dbb007c0c */ /* 0x000fc4000bf06270 */
        /* <DEDUP_REMOVED lines=62> */
.L_x_7713:
[----:B------:R-:W-:Y:S05]  /*bfb0*/  BSYNC B1 ;  /* 0x0000000000017941 */ /* 0x000fea0003800000 */
.L_x_7712:
[----:B------:R-:W-:Y:S01]  /*bfc0*/  VIADD R0, R26, 0x20 ;  /* 0x000000201a007836 */ /* 0x000fe20000000000 */
[----:B--2---:R2:W0:Y:S04]  /*bfd0*/  SHFL.IDX PT, R7, R3, 0x1, 0x181f ;  /* 0x00381f0003077f89 */ /* 0x00442800000e0000 */
        /* <DEDUP_REMOVED lines=9> */
[----:B0-----:R-:W-:Y:S02]  /*c070*/  @!P3 IMAD.WIDE R4, R17, 0x2, R6 ;  /* 0x000000021104b825 */ /* 0x001fe400078e0206 */
        /* <DEDUP_REMOVED lines=13> */
[-C--:B0-----:R-:W-:Y:S02]  /*c150*/  @!P2 LEA R4, P6, R186, R6.reuse, 0x1 ;  /* 0x00000006ba04a211 */ /* 0x081fe400078c08ff */
        /* <DEDUP_REMOVED lines=10> */
.L_x_7708:
[----:B------:R-:W-:Y:S05]  /*c200*/  BSYNC B0 ;  /* 0x0000000000007941 */ /* 0x000fea0003800000 */
.L_x_7702:
[----:B------:R-:W-:Y:S02]  /*c210*/  ULDC UR4, c[0x0][0xc3c] ;  /* 0x00030f0000047ab9 */ /* 0x000fe40000000800 */
[----:B------:R-:W-:-:S06]  /*c220*/  UISETP.GE.AND UP0, UPT, UR7, UR4, UPT ;  /* 0x000000040700728c */ /* 0x000fcc000bf06270 */
[----:B------:R-:W-:-:S13]  /*c230*/  PLOP3.LUT P0, PT, PT, PT, UP0, 0x80, 0x0 ;  /* 0x000000000000781c */ /* 0x000fda0003f0f008 */
[----:B------:R-:W-:Y:S05]  /*c240*/  @!P0 BRA `(.L_x_7714) ;  /* 0xffffff4c00808947 */ /* 0x000fea000383ffff */
[----:B------:R-:W-:Y:S05]  /*c250*/  EXIT ;  /* 0x000000000000794d */ /* 0x000fea0003800000 */
.L_x_7657:
[----:B------:R-:W-:-:S08]  /*c260*/  NOP ;  /* 0x0000000000007918 */ /* 0x000fd00000000000 */
[----:B------:R-:W0:-:S00]  /*c270*/  USETMAXREG.DEALLOC.CTAPOOL 0x18 ;  /* 0x00000018000079c8 */ /* 0x000e0000080e0500 */
        /* <DEDUP_REMOVED lines=14> */
.L_x_7715:
        /* <DEDUP_REMOVED lines=42> */
.L_x_7721:
        /* <DEDUP_REMOVED lines=12> */
.L_x_7720:
[----:B------:R-:W-:Y:S05]  /*c6c0*/  BSYNC B0 ;  /* 0x0000000000007941 */ /* 0x000fea0003800000 */
.L_x_7719:
        /* <DEDUP_REMOVED lines=21> */
.L_x_7717:
        /* <DEDUP_REMOVED lines=20> */
.L_x_7722:
[--C-:B-12---:R-:W-:Y:S02]  /*c960*/  IMAD.MOV R5, RZ, RZ, -R3.reuse ;  /* 0x000000ffff057224 */ /* 0x106fe400078e0a03 */
[----:B---3--:R-:W-:Y:S01]  /*c970*/  IMAD R16, R16, UR5, R6 ;  /* 0x0000000510107c24 */ /* 0x008fe2000f8e0206 */
[----:B------:R-:W-:Y:S01]  /*c980*/  IABS R6, R8 ;  /* 0x0000000800067213 */ /* 0x000fe20000000000 */
        /* <DEDUP_REMOVED lines=22> */
[----:B------:R-:W-:-:S04]  /*caf0*/  VIADDMNMX R9, R10, UR5, R9, PT ;  /* 0x000000050a097c46 */ /* 0x000fc8000b800109 */
[-C--:B------:R-:W-:Y:S02]  /*cb00*/  IABS R7, R9.reuse ;  /* 0x0000000900077213 */ /* 0x080fe40000000000 */
[----:B------:R-:W-:Y:S02]  /*cb10*/  IABS R8, R9 ;  /* 0x0000000900087213 */ /* 0x000fe40000000000 */
[----:B------:R-:W1:Y:S03]  /*cb20*/  I2F.RP R10, R7 ;  /* 0x00000007000a7306 */ /* 0x000e660000209400 */
[----:B------:R-:W-:-:S05]  /*cb30*/  IMAD.MOV R8, RZ, RZ, -R8 ;  /* 0x000000ffff087224 */ /* 0x000fca00078e0a08 */
        /* <DEDUP_REMOVED lines=26> */
.L_x_7718:
[----:B------:R-:W-:Y:S02]  /*cce0*/  IMAD.MOV.U32 R17, RZ, RZ, RZ ;  /* 0x000000ffff117224 */ /* 0x000fe400078e00ff */
[----:B------:R-:W-:Y:S02]  /*ccf0*/  IMAD.U32 R16, RZ, RZ, UR6 ;  /* 0x00000006ff107e24 */ /* 0x000fe4000f8e00ff */
[----:B------:R-:W-:-:S07]  /*cd00*/  IMAD.MOV.U32 R18, RZ, RZ, RZ ;  /* 0x000000ffff127224 */ /* 0x000fce00078e00ff */
.L_x_7723:
[----:B------:R-:W-:-:S13]  /*cd10*/  ISETP.NE.AND P0, PT, R0, RZ, PT ;  /* 0x000000ff0000720c */ /* 0x000fda0003f05270 */
[----:B------:R-:W1:Y:S01]  /*cd20*/  @!P0 S2R R3, SR_CgaCtaId ;  /* 0x0000000000038919 */ /* 0x000e620000008800 */
[----:B------:R-:W-:-:S04]  /*cd30*/  @!P0 MOV R0, 0x400 ;  /* 0x0000040000008802 */ /* 0x000fc80000000f00 */
[----:B-1----:R-:W-:-:S05]  /*cd40*/  @!P0 LEA R0, R3, R0, 0x18 ;  /* 0x0000000003008211 */ /* 0x002fca00078ec0ff */
[----:B------:R2:W-:Y:S01]  /*cd50*/  @!P0 STS.128 [R0+0x28cd0], R16 ;  /* 0x028cd01000008388 */ /* 0x0005e20000000c00 */
[----:B------:R-:W-:Y:S06]  /*cd60*/  BAR.ARV 0x5, 0x180 ;  /* 0x0146000000007b1d */ /* 0x000fec0000002000 */
.L_x_7716:
[----:B0-2---:R-:W-:Y:S01]  /*cd70*/  IMAD.MOV.U32 R0, RZ, RZ, 0x1 ;  /* 0x00000001ff007424 */ /* 0x005fe200078e00ff */
        /* <DEDUP_REMOVED lines=30> */
.L_x_7842:
        /* <DEDUP_REMOVED lines=56> */
.L_x_7725:
        /* <DEDUP_REMOVED lines=12> */
.L_x_7726:
[----:B------:R-:W-:Y:S05]  /*d3a0*/  @!P0 BRA `(.L_x_7727) ;  /* 0x00000000000c8947 */ /* 0x000fea0003800000 */
[----:B------:R-:W2:Y:S04]  /*d3b0*/  LDG.E R6, desc[UR40][R4.64] ;  /* 0x0000002804067981 */ /* 0x000ea8000c1e1900 */
[----:B------:R-:W2:Y:S02]  /*d3c0*/  LDG.E R4, desc[UR40][R4.64+0x4] ;  /* 0x0000042804047981 */ /* 0x000ea4000c1e1900 */
[----:B--2---:R-:W-:-:S07]  /*d3d0*/  IMAD.IADD R6, R4, 0x1, -R6 ;  /* 0x0000000104067824 */ /* 0x004fce00078e0a06 */
.L_x_7727:
        /* <DEDUP_REMOVED lines=40> */
.L_x_7729:
        /* <DEDUP_REMOVED lines=21> */
.L_x_7732:
[----:B------:R-:W-:Y:S05]  /*d7b0*/  BSYNC B6 ;  /* 0x0000000000067941 */ /* 0x000fea0003800000 */
.L_x_7731:
        /* <DEDUP_REMOVED lines=21> */
.L_x_7735:
        /* <DEDUP_REMOVED lines=16> */
.L_x_7734:
[----:B------:R-:W-:Y:S05]  /*da10*/  BSYNC B6 ;  /* 0x0000000000067941 */ /* 0x000fea0003800000 */
.L_x_7733:
        /* <DEDUP_REMOVED lines=25> */
.L_x_7859:
        /* <DEDUP_REMOVED lines=10> */
.L_x_7862:
        /* <DEDUP_REMOVED lines=25> */
.L_x_7739:
[----:B------:R-:W5:Y:S04]  /*dde0*/  LDL R7, [R1+0x4] ;  /* 0x0000040001077983 */ /* 0x000f680000100800 */
[----:B---34-:R-:W5:Y:S04]  /*ddf0*/  LDL R0, [R1+0x8] ;  /* 0x0000080001007983 */ /* 0x018f680000100800 */
[----:B------:R-:W3:Y:S01]  /*de00*/  LDL R2, [R1+0x10] ;  /* 0x0000100001027983 */ /* 0x000ee20000100800 */
[----:B-----5:R-:W-:Y:S01]  /*de10*/  IMAD R0, R0, 0x8, R7 ;  /* 0x0000000800007824 */ /* 0x020fe200078e0207 */
[----:B---3--:R-:W-:-:S04]  /*de20*/  SHF.L.U32 R2, R2, 0x1f, RZ ;  /* 0x0000001f02027819 */ /* 0x008fc800000006ff */
[----:B------:R-:W3:Y:S02]  /*de30*/  SYNCS.PHASECHK.TRANS64.TRYWAIT P0, [R0+URZ+0x28c40], R2 ;  /* 0x028c4002000075a7 */ /* 0x000ee4000800017f */
[----:B---3--:R-:W-:Y:S05]  /*de40*/  @!P0 BRA `(.L_x_7740) ;  /* 0x0000005800888947 */ /* 0x008fea0003800000 */
.L_x_7863:
        /* <DEDUP_REMOVED lines=11> */
.L_x_7741:
[----:B--2---:R-:W2:Y:S04]  /*df00*/  LDL R5, [R1+0x4] ;  /* 0x0000040001057983 */ /* 0x004ea80000100800 */
[----:B------:R-:W2:Y:S04]  /*df10*/  LDL R4, [R1+0x8] ;  /* 0x0000080001047983 */ /* 0x000ea80000100800 */
[----:B------:R-:W4:Y:S04]  /*df20*/  LDL R6, [R1+0x24] ;  /* 0x0000240001067983 */ /* 0x000f280000100800 */
[----:B------:R-:W5:Y:S04]  /*df30*/  LDL R3, [R1+0x1c] ;  /* 0x00001c0001037983 */ /* 0x000f680000100800 */
[----:B---3--:R-:W3:Y:S01]  /*df40*/  LDL R2, [R1] ;  /* 0x0000000001027983 */ /* 0x008ee20000100800 */
        /* <DEDUP_REMOVED lines=8> */
[----:B--2---:R-:W-:Y:S01]  /*dfd0*/  IMAD R0, R4, 0x2000, R5 ;  /* 0x0000200004007824 */ /* 0x004fe200078e0205 */
[----:B----4-:R-:W-:-:S04]  /*dfe0*/  R2UR UR11, R6 ;  /* 0x00000000060b72ca */ /* 0x010fc800000e0000 */
[----:B------:R-:W-:Y:S02]  /*dff0*/  R2UR UR8, R0 ;  /* 0x00000000000872ca */ /* 0x000fe400000e0000 */
[----:B-----5:R-:W-:Y:S02]  /*e000*/  R2UR UR4, R3 ;  /* 0x00000000030472ca */ /* 0x020fe400000e0000 */
[----:B---3--:R-:W-:Y:S02]  /*e010*/  R2UR UR13, R2 ;  /* 0x00000000020d72ca */ /* 0x008fe400000e0000 */
[----:B------:R-:W-:-:S07]  /*e020*/  P2R R0, PR, RZ, 0x1 ;  /* 0x00000001ff007803 */ /* 0x000fce0000000000 */
[----:B------:R-:W-:Y:S02]  /*e030*/  UIADD3 UR8, UR8, 0x22400, URZ ;  /* 0x0002240008087890 */ /* 0x000fe4000fffe03f */
[----:B------:R-:W-:Y:S01]  /*e040*/  ULEA UR11, UR11, UR4, 0x6 ;  /* 0x000000040b0b7291 */ /* 0x000fe2000f8e303f */
[----:B------:R4:W-:Y:S02]  /*e050*/  STL [R1+0x18], R0 ;  /* 0x0000180001007387 */ /* 0x0009e40000100800 */
[----:B------:R-:W-:-:S06]  /*e060*/  UMOV UR4, 0x0 ;  /* 0x0000000000047882 */ /* 0x000fcc0000000000 */
[----:B------:R4:W-:Y:S01]  /*e070*/  UTMALDG.4D [UR8], [UR6], desc[UR4] ;  /* 0x00000408060075b4 */ /* 0x0009e20008019000 */
[----:B------:R-:W-:Y:S02]  /*e080*/  NOP ;  /* 0x0000000000007918 */ /* 0x000fe40000000000 */
.L_x_7737:
[----:B------:R-:W5:Y:S04]  /*e090*/  LDL R2, [R1+0x4] ;  /* 0x0000040001027983 */ /* 0x000f680000100800 */
[----:B------:R-:W5:Y:S04]  /*e0a0*/  LDL.LU R3, [R1+0x2c] ;  /* 0x00002c0001037983 */ /* 0x000f680000300800 */
[----:B--2---:R-:W2:Y:S04]  /*e0b0*/  LDL.LU R5, [R1+0x20] ;  /* 0x0000200001057983 */ /* 0x004ea80000300800 */
[----:B---3--:R-:W3:Y:S01]  /*e0c0*/  LDL.LU R4, [R1+0x34] ;  /* 0x0000340001047983 */ /* 0x008ee20000300800 */
[----:B------:R-:W-:Y:S05]  /*e0d0*/  WARPSYNC.ALL ;  /* 0x0000000000007948 */ /* 0x000fea0003800000 */
[----:B----4-:R-:W-:Y:S01]  /*e0e0*/  ULDC.64 UR4, c[0x0][0x298] ;  /* 0x0000a60000047ab9 */ /* 0x010fe20000000a00 */
[----:B------:R-:W-:Y:S01]  /*e0f0*/  ULDC.64 UR6, c[0x0][0xa00] ;  /* 0x0002800000067ab9 */ /* 0x000fe20000000a00 */
[----:B------:R-:W-:Y:S01]  /*e100*/  BSSY B6, `(.L_x_7742) ;  /* 0x0000024000067945 */ /* 0x000fe20003800000 */
[----:B------:R-:W-:Y:S01]  /*e110*/  BAR.SYNC.DEFER_BLOCKING 0x8, 0x100 ;  /* 0x0204000000007b1d */ /* 0x000fe20000010000 */
[----:B------:R-:W-:-:S04]  /*e120*/  ISETP.NE.U32.AND P0, PT, RZ, UR6, PT ;  /* 0x00000006ff007c0c */ /* 0x000fc8000bf05070 */
[----:B------:R-:W-:Y:S01]  /*e130*/  ISETP.NE.AND.EX P0, PT, RZ, UR7, PT, P0 ;  /* 0x00000007ff007c0c */ /* 0x000fe2000bf05300 */
[----:B-----5:R-:W-:Y:S01]  /*e140*/  VIADD R2, R2, 0x20400 ;  /* 0x0002040002027836 */ /* 0x020fe20000000000 */
[----:B------:R-:W-:-:S04]  /*e150*/  SHF.R.S32.HI R0, RZ, 0x1f, R3 ;  /* 0x0000001fff007819 */ /* 0x000fc80000011403 */
        /* <DEDUP_REMOVED lines=30> */
.L_x_7743:
[----:B------:R-:W-:Y:S05]  /*e340*/  BSYNC B6 ;  /* 0x0000000000067941 */ /* 0x000fea0003800000 */
.L_x_7742:
[----:B---3--:R-:W2:Y:S01]  /*e350*/  LDL.LU R5, [R1+0x2c] ;  /* 0x00002c0001057983 */ /* 0x008ea20000300800 */
[----:B------:R-:W-:Y:S01]  /*e360*/  ULDC.64 UR4, c[0x0][0x2d8] ;  /* 0x0000b60000047ab9 */ /* 0x000fe20000000a00 */
[----:B------:R-:W3:Y:S01]  /*e370*/  LDC R7, c[0x0][0x448] ;  /* 0x00011200ff077b82 */ /* 0x000ee20000000800 */
[----:B------:R-:W-:Y:S01]  /*e380*/  ULDC UR6, c[0x0][0x2b8] ;  /* 0x0000ae0000067ab9 */ /* 0x000fe20000000800 */
[----:B------:R-:W2:Y:S04]  /*e390*/  LDL.LU.64 R2, [R1+0x40] ;  /* 0x0000400001027983 */ /* 0x000ea80000300a00 */
[----:B------:R-:W4:Y:S04]  /*e3a0*/  LDL.LU R0, [R1+0x34] ;  /* 0x0000340001007983 */ /* 0x000f280000300800 */
[----:B------:R-:W4:Y:S04]  /*e3b0*/  LDL.LU R6, [R1+0x4c] ;  /* 0x00004c0001067983 */ /* 0x000f280000300800 */
[----:B------:R-:W4:Y:S04]  /*e3c0*/  LDL.LU R4, [R1+0x20] ;  /* 0x0000200001047983 */ /* 0x000f280000300800 */
[----:B01----:R0:W5:Y:S01]  /*e3d0*/  LDL R9, [R1+0x48] ;  /* 0x0000480001097983 */ /* 0x0031620000100800 */
[----:B---3--:R-:W-:Y:S01]  /*e3e0*/  ISETP.NE.AND P0, PT, R7, 0x1, PT ;  /* 0x000000010700780c */ /* 0x008fe20003f05270 */
[----:B--2---:R-:W-:-:S02]  /*e3f0*/  IMAD.MOV.U32 R3, RZ, RZ, R5 ;  /* 0x000000ffff037224 */ /* 0x004fc400078e0005 */
[----:B------:R-:W1:Y:S01]  /*e400*/  S2R R5, SR_TID.X ;  /* 0x0000000000057919 */ /* 0x000e620000002100 */
[----:B----4-:R-:W-:Y:S02]  /*e410*/  IMAD R0, R0, UR4, RZ ;  /* 0x0000000400007c24 */ /* 0x010fe4000f8e02ff */
[----:B------:R-:W-:-:S04]  /*e420*/  IMAD.WIDE.U32 R2, R18, UR4, R2 ;  /* 0x0000000412027c25 */ /* 0x000fc8000f8e0002 */
[----:B------:R-:W-:Y:S01]  /*e430*/  IMAD R0, R18, UR5, R0 ;  /* 0x0000000512007c24 */ /* 0x000fe2000f8e0200 */
[----:B------:R-:W-:-:S03]  /*e440*/  ULDC.64 UR4, c[0x0][0x2e0] ;  /* 0x0000b80000047ab9 */ /* 0x000fc60000000a00 */
[----:B------:R-:W-:Y:S02]  /*e450*/  IMAD.IADD R3, R3, 0x1, R0 ;  /* 0x0000000103037824 */ /* 0x000fe400078e0200 */
[----:B------:R-:W-:Y:S02]  /*e460*/  IMAD R0, R6, UR4, RZ ;  /* 0x0000000406007c24 */ /* 0x000fe4000f8e02ff */
        /* <DEDUP_REMOVED lines=27> */
[----:B------:R-:W1:Y:S01]  /*e620*/  S2R R8, SR_TID.X ;  /* 0x0000000000087919 */ /* 0x000e620000002100 */
[----:B------:R-:W-:Y:S01]  /*e630*/  ULDC.64 UR4, c[0x0][0x280] ;  /* 0x0000a00000047ab9 */ /* 0x000fe20000000a00 */
[----:B------:R0:W5:Y:S01]  /*e640*/  LDL R6, [R1+0x30] ;  /* 0x0000300001067983 */ /* 0x0001620000100800 */
[----:B------:R-:W-:Y:S01]  /*e650*/  IMAD.IADD R0, R5, 0x1, R0 ;  /* 0x0000000105007824 */ /* 0x000fe200078e0200 */
[----:B------:R-:W-:Y:S01]  /*e660*/  LEA R3, P1, R4, UR4, 0x1 ;  /* 0x0000000404037c11 */ /* 0x000fe2000f8208ff */
[----:B------:R-:W-:-:S03]  /*e670*/  UMOV UR4, 0xffffffff ;  /* 0xffffffff00047882 */ /* 0x000fc60000000000 */
[----:B------:R-:W-:Y:S01]  /*e680*/  LEA.HI.X R2, R4, UR5, R0, 0x1, P1 ;  /* 0x0000000504027c11 */ /* 0x000fe200088f0c00 */
[C---:B-1----:R-:W-:Y:S01]  /*e690*/  IMAD.SHL.U32 R10, R8.reuse, 0x8, RZ ;  /* 0x00000008080a7824 */ /* 0x042fe200078e00ff */
[----:B------:R-:W-:-:S04]  /*e6a0*/  LOP3.LUT R8, R8, 0x7f, RZ, 0xc0, !PT ;  /* 0x0000007f08087812 */ /* 0x000fc800078ec0ff */
[----:B------:R-:W-:-:S04]  /*e6b0*/  LOP3.LUT R10, R10, 0x38, RZ, 0xc0, !PT ;  /* 0x000000380a0a7812 */ /* 0x000fc800078ec0ff */
[----:B------:R-:W-:Y:S02]  /*e6c0*/  ISETP.GE.AND P0, PT, R10, UR6, PT ;  /* 0x000000060a007c0c */ /* 0x000fe4000bf06270 */
[----:B------:R-:W-:Y:S01]  /*e6d0*/  SHF.R.U32.HI R8, RZ, 0x3, R8 ;  /* 0x00000003ff087819 */ /* 0x000fe20000011608 */
[----:B0-----:R-:W-:Y:S10]  /*e6e0*/  BRA.DIV UR4, `(.L_x_7744) ;  /* 0x0000005204747947 */ /* 0x001ff4000b800000 */
[----:B------:R-:W0:Y:S01]  /*e6f0*/  SHFL.IDX PT, R5, R3, RZ, 0x181f ;  /* 0x00181fff03057589 */ /* 0x000e2200000e0000 */
[----:B-----5:R-:W-:Y:S02]  /*e700*/  IMAD R0, R6, R7, RZ ;  /* 0x0000000706007224 */ /* 0x020fe400078e02ff */
[----:B------:R-:W-:Y:S01]  /*e710*/  IMAD R17, R17, 0x40, R8 ;  /* 0x0000004011117824 */ /* 0x000fe200078e0208 */
[----:B------:R-:W1:Y:S04]  /*e720*/  SHFL.IDX PT, R4, R2, RZ, 0x181f ;  /* 0x00181fff02047589 */ /* 0x000e6800000e0000 */
[----:B------:R-:W-:-:S13]  /*e730*/  ISETP.GE.AND P1, PT, R17, R0, PT ;  /* 0x000000001100720c */ /* 0x000fda0003f26270 */
[----:B0-----:R-:W-:-:S05]  /*e740*/  @!P1 LEA R5, P2, R10, R5, 0x1 ;  /* 0x000000050a059211 */ /* 0x001fca00078408ff */
[----:B-1----:R-:W-:-:S05]  /*e750*/  @!P1 IMAD.X R4, RZ, RZ, R4, P2 ;  /* 0x000000ffff049224 */ /* 0x002fca00010e0604 */
[----:B------:R-:W-:-:S04]  /*e760*/  @!P1 LOP3.LUT R5, R5, R4, RZ, 0x3c, !PT ;  /* 0x0000000405059212 */ /* 0x000fc800078e3cff */
[----:B------:R-:W-:-:S04]  /*e770*/  @!P1 LOP3.LUT R4, R5, R4, RZ, 0x3c, !PT ;  /* 0x0000000405049212 */ /* 0x000fc800078e3cff */
[----:B------:R-:W-:-:S05]  /*e780*/  @!P1 LOP3.LUT R5, R5, R4, RZ, 0x3c, !PT ;  /* 0x0000000405059212 */ /* 0x000fca00078e3cff */
[----:B------:R-:W-:Y:S01]  /*e790*/  @!PT LDS RZ, [RZ] ;  /* 0x00000000fffff984 */ /* 0x000fe20000000800 */
[----:B------:R0:W-:Y:S02]  /*e7a0*/  @!P1 LDGSTS.E.BYPASS.LTC128B.128 [R9+0x20400], desc[UR40][R4.64], !P0 ;  /* 0x2040000004099fae */ /* 0x0001e4000c101d68 */
[----:B0-----:R-:W-:Y:S02]  /*e7b0*/  VIADD R4, R17, 0x10 ;  /* 0x0000001011047836 */ /* 0x001fe40000000000 */
        /* <DEDUP_REMOVED lines=8> */
[----:B------:R0:W-:Y:S02]  /*e840*/  @!P1 LDGSTS.E.BYPASS.LTC128B.128 [R9+0x20c00], desc[UR40][R4.64], !P0 ;  /* 0x20c0000004099fae */ /* 0x0001e4000c101d68 */
[----:B0-----:R-:W-:Y:S02]  /*e850*/  VIADD R4, R17, 0x20 ;  /* 0x0000002011047836 */ /* 0x001fe40000000000 */
[----:B------:R-:W0:Y:S03]  /*e860*/  SHFL.IDX PT, R5, R3, 0x2, 0x181f ;  /* 0x00581f0003057f89 */ /* 0x000e2600000e0000 */
[----:B------:R-:W-:Y:S01]  /*e870*/  ISETP.GE.AND P1, PT, R4, R0, PT ;  /* 0x000000000400720c */ /* 0x000fe20003f26270 */
[----:B------:R-:W-:Y:S04]  /*e880*/  SHFL.IDX PT, R3, R3, 0x3, 0x181f ;  /* 0x00781f0003037f89 */ /* 0x000fe800000e0000 */
[----:B------:R-:W1:Y:S08]  /*e890*/  SHFL.IDX PT, R4, R2, 0x2, 0x181f ;  /* 0x00581f0002047f89 */ /* 0x000e7000000e0000 */
[----:B0-----:R-:W-:-:S05]  /*e8a0*/  @!P1 LEA R5, P2, R10, R5, 0x1 ;  /* 0x000000050a059211 */ /* 0x001fca00078408ff */
[----:B-1----:R-:W-:-:S05]  /*e8b0*/  @!P1 IMAD.X R4, RZ, RZ, R4, P2 ;  /* 0x000000ffff049224 */ /* 0x002fca00010e0604 */
[----:B------:R-:W-:-:S04]  /*e8c0*/  @!P1 LOP3.LUT R5, R5, R4, RZ, 0x3c, !PT ;  /* 0x0000000405059212 */ /* 0x000fc800078e3cff */
[----:B------:R-:W-:-:S04]  /*e8d0*/  @!P1 LOP3.LUT R4, R5, R4, RZ, 0x3c, !PT ;  /* 0x0000000405049212 */ /* 0x000fc800078e3cff */
[----:B------:R-:W-:-:S05]  /*e8e0*/  @!P1 LOP3.LUT R5, R5, R4, RZ, 0x3c, !PT ;  /* 0x0000000405059212 */ /* 0x000fca00078e3cff */
[----:B------:R0:W-:Y:S04]  /*e8f0*/  @!P1 LDGSTS.E.BYPASS.LTC128B.128 [R9+0x21400], desc[UR40][R4.64], !P0 ;  /* 0x2140000004099fae */ /* 0x0001e8000c101d68 */
[----:B0-----:R0:W1:Y:S02]  /*e900*/  SHFL.IDX PT, R4, R2, 0x3, 0x181f ;  /* 0x00781f0002047f89 */ /* 0x00106400000e0000 */
.L_x_7872:
[----:B------:R2:W5:Y:S01]  /*e910*/  LDL R8, [R1+0x4] ;  /* 0x0000040001087983 */ /* 0x0005620000100800 */
[----:B------:R-:W-:-:S05]  /*e920*/  VIADD R17, R17, 0x30 ;  /* 0x0000003011117836 */ /* 0x000fca0000000000 */
[----:B------:R-:W-:-:S13]  /*e930*/  ISETP.GE.AND P1, PT, R17, R0, PT ;  /* 0x000000001100720c */ /* 0x000fda0003f26270 */
[----:B0-----:R-:W-:-:S05]  /*e940*/  @!P1 LEA R2, P2, R10, R3, 0x1 ;  /* 0x000000030a029211 */ /* 0x001fca00078408ff */
[----:B-1----:R-:W-:-:S05]  /*e950*/  @!P1 IMAD.X R3, RZ, RZ, R4, P2 ;  /* 0x000000ffff039224 */ /* 0x002fca00010e0604 */
[----:B------:R-:W-:Y:S01]  /*e960*/  @!PT LDS RZ, [RZ] ;  /* 0x00000000fffff984 */ /* 0x000fe20000000800 */
[----:B------:R-:W-:Y:S01]  /*e970*/  @!PT LDS RZ, [RZ] ;  /* 0x00000000fffff984 */ /* 0x000fe20000000800 */
[----:B------:R-:W-:Y:S01]  /*e980*/  @!PT LDS RZ, [RZ] ;  /* 0x00000000fffff984 */ /* 0x000fe20000000800 */
[----:B------:R2:W-:Y:S01]  /*e990*/  @!P1 LDGSTS.E.BYPASS.LTC128B.128 [R9+0x21c00], desc[UR40][R2.64], !P0 ;  /* 0x21c0000002099fae */ /* 0x0005e2000c101d68 */
[----:B------:R-:W-:Y:S01]  /*e9a0*/  PLOP3.LUT P0, PT, PT, PT, PT, 0x80, 0x0 ;  /* 0x000000000000781c */ /* 0x000fe20003f0f070 */
[----:B------:R-:W-:-:S12]  /*e9b0*/  NOP ;  /* 0x0000000000007918 */ /* 0x000fd80000000000 */
.L_x_7745:
[----:B--2---:R-:W2:Y:S01]  /*e9c0*/  LDL R2, [R1+0x4] ;  /* 0x0000040001027983 */ /* 0x004ea20000100800 */
        /* <DEDUP_REMOVED lines=18> */
.L_x_7873:
[----:B------:R-:W-:Y:S05]  /*eaf0*/  BSYNC B0 ;  /* 0x0000000000007941 */ /* 0x000fea0003800000 */
.L_x_7746:
        /* <DEDUP_REMOVED lines=8> */
[----:B------:R-:W2:Y:S02]  /*eb80*/  LDL R2, [R1+0x10] ;  /* 0x0000100001027983 */ /* 0x000ea40000100800 */
[----:B---3--:R-:W-:Y:S01]  /*eb90*/  IMAD R0, R4, 0x8, R5 ;  /* 0x0000000804007824 */ /* 0x008fe200078e0205 */
[----:B0-----:R-:W-:Y:S01]  /*eba0*/  LOP3.LUT R3, R3, 0x7f, RZ, 0xc0, !PT ;  /* 0x0000007f03037812 */ /* 0x001fe200078ec0ff */
[----:B------:R-:W-:Y:S03]  /*ebb0*/  BSSY B1, `(.L_x_7750) ;  /* 0x0000005000017945 */ /* 0x000fe60003800000 */
[----:B------:R-:W-:-:S02]  /*ebc0*/  ISETP.NE.AND P1, PT, R3, RZ, PT ;  /* 0x000000ff0300720c */ /* 0x000fc40003f25270 */
[----:B--2---:R-:W-:-:S04]  /*ebd0*/  SHF.L.U32 R2, R2, 0x1f, RZ ;  /* 0x0000001f02027819 */ /* 0x004fc800000006ff */
[----:B------:R-:W0:Y:S02]  /*ebe0*/  SYNCS.PHASECHK.TRANS64.TRYWAIT P0, [R0+URZ+0x28c60], R2 ;  /* 0x028c6002000075a7 */ /* 0x000e24000800017f */
[----:B0-----:R-:W-:Y:S05]  /*ebf0*/  @!P0 BRA `(.L_x_7751) ;  /* 0x00000050008c8947 */ /* 0x001fea0003800000 */
.L_x_7874:
[----:B------:R-:W-:Y:S05]  /*ec00*/  BSYNC B1 ;  /* 0x0000000000017941 */ /* 0x000fea0003800000 */
.L_x_7750:
        /* <DEDUP_REMOVED lines=9> */
.L_x_7753:
[----:B------:R-:W-:Y:S05]  /*eca0*/  BSYNC B1 ;  /* 0x0000000000017941 */ /* 0x000fea0003800000 */
.L_x_7752:
[----:B------:R-:W2:Y:S04]  /*ecb0*/  LDL R5, [R1+0x1c] ;  /* 0x00001c0001057983 */ /* 0x000ea80000100800 */
        /* <DEDUP_REMOVED lines=13> */
.L_x_7754:
        /* <DEDUP_REMOVED lines=16> */
.L_x_7755:
        /* <DEDUP_REMOVED lines=16> */
.L_x_7756:
        /* <DEDUP_REMOVED lines=16> */
.L_x_7757:
        /* <DEDUP_REMOVED lines=16> */
.L_x_7758:
        /* <DEDUP_REMOVED lines=16> */
.L_x_7759:
        /* <DEDUP_REMOVED lines=16> */
.L_x_7760:
        /* <DEDUP_REMOVED lines=16> */
.L_x_7761:
        /* <DEDUP_REMOVED lines=11> */
.L_x_7749:
[----:B------:R-:W-:Y:S05]  /*f540*/  BSYNC B0 ;  /* 0x0000000000007941 */ /* 0x000fea0003800000 */
.L_x_7748:
[----:B------:R-:W2:Y:S01]  /*f550*/  LDL R4, [R1+0x28] ;  /* 0x0000280001047983 */ /* 0x000ea20000100800 */
        /* <DEDUP_REMOVED lines=10> */
[----:B------:R-:W3:Y:S04]  /*f600*/  LDL.LU R5, [R1+0x8] ;  /* 0x0000080001057983 */ /* 0x000ee80000300800 */
[----:B-----5:R-:W4:Y:S01]  /*f610*/  LDL.LU R8, [R1+0x10] ;  /* 0x0000100001087983 */ /* 0x020f220000300800 */
[----:B------:R-:W-:Y:S01]  /*f620*/  BSSY B1, `(.L_x_7766) ;  /* 0x00000e6000017945 */ /* 0x000fe20003800000 */
[----:B--2---:R-:W-:Y:S01]  /*f630*/  ISETP.NE.AND P2, PT, R6, RZ, PT ;  /* 0x000000ff0600720c */ /* 0x004fe20003f45270 */
[----:B---3--:R-:W-:-:S05]  /*f640*/  VIADD R0, R5, 0x1 ;  /* 0x0000000105007836 */ /* 0x008fca0000000000 */
[----:B------:R-:W-:-:S04]  /*f650*/  ISETP.NE.AND P0, PT, R0, 0x2, PT ;  /* 0x000000020000780c */ /* 0x000fc80003f05270 */
[----:B------:R-:W-:Y:S02]  /*f660*/  SEL R2, RZ, 0x1, P0 ;  /* 0x00000001ff027807 */ /* 0x000fe40000000000 */
[----:B------:R-:W-:Y:S02]  /*f670*/  SEL R9, R0, RZ, P0 ;  /* 0x000000ff00097207 */ /* 0x000fe40000000000 */
[----:B----4-:R-:W-:-:S05]  /*f680*/  LOP3.LUT R8, R8, R2, RZ, 0x3c, !PT ;  /* 0x0000000208087212 */ /* 0x010fca00078e3cff */
        /* <DEDUP_REMOVED lines=28> */
.L_x_7768:
        /* <DEDUP_REMOVED lines=9> */
.L_x_7875:
[----:B------:R-:W-:Y:S05]  /*f8e0*/  BSYNC B3 ;  /* 0x0000000000037941 */ /* 0x000fea0003800000 */
.L_x_7769:
        /* <DEDUP_REMOVED lines=9> */
.L_x_7772:
[----:B------:R-:W-:Y:S05]  /*f980*/  BSYNC B3 ;  /* 0x0000000000037941 */ /* 0x000fea0003800000 */
.L_x_7771:
[----:B------:R-:W2:Y:S04]  /*f990*/  LDL R7, [R1+0x4] ;  /* 0x0000040001077983 */ /* 0x000ea80000100800 */
[----:B------:R-:W2:Y:S04]  /*f9a0*/  LDL R5, [R1+0x8] ;  /* 0x0000080001057983 */ /* 0x000ea80000100800 */
[----:B------:R-:W3:Y:S01]  /*f9b0*/  LDL R6, [R1+0x1c] ;  /* 0x00001c0001067983 */ /* 0x000ee20000100800 */
[----:B0-----:R-:W-:Y:S01]  /*f9c0*/  IMAD.MOV.U32 R8, RZ, RZ, RZ ;  /* 0x000000ffff087224 */ /* 0x001fe200078e00ff */
        /* <DEDUP_REMOVED lines=10> */
.L_x_7773:
        /* <DEDUP_REMOVED lines=14> */
.L_x_7876:
[----:B------:R-:W-:Y:S05]  /*fb50*/  BSYNC B3 ;  /* 0x0000000000037941 */ /* 0x000fea0003800000 */
.L_x_7774:
        /* <DEDUP_REMOVED lines=11> */
.L_x_7777:
[----:B------:R-:W-:Y:S05]  /*fc10*/  BSYNC B3 ;  /* 0x0000000000037941 */ /* 0x000fea0003800000 */
.L_x_7776:
        /* <DEDUP_REMOVED lines=11> */
.L_x_7778:
        /* <DEDUP_REMOVED lines=16> */
.L_x_7779:
        /* <DEDUP_REMOVED lines=16> */
.L_x_7780:
        /* <DEDUP_REMOVED lines=16> */
.L_x_7781:
        /* <DEDUP_REMOVED lines=16> */
.L_x_7782:
        /* <DEDUP_REMOVED lines=16> */
.L_x_7783:
        /* <DEDUP_REMOVED lines=16> */
.L_x_7784:
        /* <DEDUP_REMOVED lines=16> */
.L_x_7785:
        /* <DEDUP_REMOVED lines=11> */
.L_x_7767:
[----:B------:R-:W-:Y:S05]  /*10480*/  BSYNC B1 ;  /* 0x0000000000017941 */ /* 0x000fea0003800000 */
.L_x_7766:
[----:B------:R-:W2:Y:S02]  /*10490*/  LDL.LU R5, [R1+0x28] ;  /* 0x0000280001057983 */ /* 0x000ea40000300800 */
[----:B--2---:R-:W-:-:S07]  /*104a0*/  VIADD R0, R5, 0xfffffffd ;  /* 0xfffffffd05007836 */ /* 0x004fce0000000000 */
.L_x_7765:
[----:B------:R-:W-:Y:S05]  /*104b0*/  BSYNC B2 ;  /* 0x0000000000027941 */ /* 0x000fea0003800000 */
.L_x_7764:
[----:B------:R-:W-:-:S13]  /*104c0*/  ISETP.NE.AND P0, PT, R4, RZ, PT ;  /* 0x000000ff0400720c */ /* 0x000fda0003f05270 */
[----:B------:R-:W-:Y:S05]  /*104d0*/  @!P0 BRA `(.L_x_7763) ;  /* 0x0000001c00488947 */ /* 0x000fea0003800000 */
.L_x_7826:
        /* <DEDUP_REMOVED lines=13> */
[----:B0----5:R-:W-:Y:S01]  /*105b0*/  IMAD.MOV.U32 R8, RZ, RZ, R0 ;  /* 0x000000ffff087224 */ /* 0x021fe200078e0000 */
        /* <DEDUP_REMOVED lines=23> */
.L_x_7788:
        /* <DEDUP_REMOVED lines=9> */
.L_x_7877:
[----:B------:R-:W-:Y:S05]  /*107c0*/  BSYNC B2 ;  /* 0x0000000000027941 */ /* 0x000fea0003800000 */
.L_x_7789:
        /* <DEDUP_REMOVED lines=9> */
.L_x_7792:
[----:B------:R-:W-:Y:S05]  /*10860*/  BSYNC B2 ;  /* 0x0000000000027941 */ /* 0x000fea0003800000 */
.L_x_7791:
        /* <DEDUP_REMOVED lines=13> */
.L_x_7793:
        /* <DEDUP_REMOVED lines=14> */
.L_x_7878:
[----:B------:R-:W-:Y:S05]  /*10a20*/  BSYNC B2 ;  /* 0x0000000000027941 */ /* 0x000fea0003800000 */
.L_x_7794:
        /* <DEDUP_REMOVED lines=11> */
.L_x_7797:
[----:B------:R-:W-:Y:S05]  /*10ae0*/  BSYNC B2 ;  /* 0x0000000000027941 */ /* 0x000fea0003800000 */
.L_x_7796:
        /* <DEDUP_REMOVED lines=10> */
.L_x_7798:
        /* <DEDUP_REMOVED lines=16> */
.L_x_7799:
        /* <DEDUP_REMOVED lines=16> */
.L_x_7800:
        /* <DEDUP_REMOVED lines=16> */
.L_x_7801:
        /* <DEDUP_REMOVED lines=16> */
.L_x_7802:
        /* <DEDUP_REMOVED lines=16> */
.L_x_7803:
        /* <DEDUP_REMOVED lines=16> */
.L_x_7804:
        /* <DEDUP_REMOVED lines=16> */
.L_x_7805:
        /* <DEDUP_REMOVED lines=11> */
.L_x_7787:
[----:B------:R-:W-:Y:S05]  /*11340*/  BSYNC B1 ;  /* 0x0000000000017941 */ /* 0x000fea0003800000 */
.L_x_7786:
[----:B------:R-:W2:Y:S01]  /*11350*/  LDL R2, [R1+0x18] ;  /* 0x0000180001027983 */ /* 0x000ea20000100800 */
[----:B------:R-:W-:Y:S01]  /*11360*/  VIADD R6, R6, 0x1 ;  /* 0x0000000106067836 */ /* 0x000fe20000000000 */
[----:B------:R-:W-:Y:S04]  /*11370*/  BSSY B1, `(.L_x_7806) ;  /* 0x00000e5000017945 */ /* 0x000fe80003800000 */
[----:B------:R-:W-:-:S04]  /*11380*/  ISETP.NE.AND P0, PT, R6, 0x2, PT ;  /* 0x000000020600780c */ /* 0x000fc80003f05270 */
[----:B0----5:R-:W-:Y:S02]  /*11390*/  SEL R8, R6, RZ, P0 ;  /* 0x000000ff06087207 */ /* 0x021fe40000000000 */
        /* <DEDUP_REMOVED lines=31> */
.L_x_7808:
        /* <DEDUP_REMOVED lines=9> */
.L_x_7879:
[----:B------:R-:W-:Y:S05]  /*11620*/  BSYNC B2 ;  /* 0x0000000000027941 */ /* 0x000fea0003800000 */
.L_x_7809:
        /* <DEDUP_REMOVED lines=9> */
.L_x_7812:
[----:B------:R-:W-:Y:S05]  /*116c0*/  BSYNC B2 ;  /* 0x0000000000027941 */ /* 0x000fea0003800000 */
.L_x_7811:
        /* <DEDUP_REMOVED lines=14> */
.L_x_7813:
        /* <DEDUP_REMOVED lines=14> */
.L_x_7880:
[----:B------:R-:W-:Y:S05]  /*11890*/  BSYNC B2 ;  /* 0x0000000000027941 */ /* 0x000fea0003800000 */
.L_x_7814:
        /* <DEDUP_REMOVED lines=11> */
.L_x_7817:
[----:B------:R-:W-:Y:S05]  /*11950*/  BSYNC B2 ;  /* 0x0000000000027941 */ /* 0x000fea0003800000 */
.L_x_7816:
        /* <DEDUP_REMOVED lines=11> */
.L_x_7818:
        /* <DEDUP_REMOVED lines=16> */
.L_x_7819:
        /* <DEDUP_REMOVED lines=16> */
.L_x_7820:
        /* <DEDUP_REMOVED lines=16> */
.L_x_7821:
        /* <DEDUP_REMOVED lines=16> */
.L_x_7822:
        /* <DEDUP_REMOVED lines=16> */
.L_x_7823:
        /* <DEDUP_REMOVED lines=16> */
.L_x_7824:
        /* <DEDUP_REMOVED lines=16> */
.L_x_7825:
        /* <DEDUP_REMOVED lines=11> */
.L_x_7807:
[----:B------:R-:W-:Y:S05]  /*121c0*/  BSYNC B1 ;  /* 0x0000000000017941 */ /* 0x000fea0003800000 */
.L_x_7806:
[C---:B------:R-:W-:Y:S01]  /*121d0*/  ISETP.GT.AND P0, PT, R0.reuse, 0x1, PT ;  /* 0x000000010000780c */ /* 0x040fe20003f04270 */
[----:B------:R-:W-:-:S12]  /*121e0*/  VIADD R0, R0, 0xfffffffe ;  /* 0xfffffffe00007836 */ /* 0x000fd80000000000 */
[----:B------:R-:W-:Y:S05]  /*121f0*/  @P0 BRA `(.L_x_7826) ;  /* 0xffffffe000b80947 */ /* 0x000fea000383ffff */
.L_x_7763:
[----:B------:R-:W-:Y:S05]  /*12200*/  BSYNC B0 ;  /* 0x0000000000007941 */ /* 0x000fea0003800000 */
.L_x_7762:
        /* <DEDUP_REMOVED lines=24> */
.L_x_7828:
[----:B------:R-:W-:Y:S05]  /*12390*/  BSYNC B0 ;  /* 0x0000000000007941 */ /* 0x000fea0003800000 */
.L_x_7827:
[----:B------:R-:W-:-:S05]  /*123a0*/  SEL R0, R0, RZ, P0 ;  /* 0x000000ff00007207 */ /* 0x000fca0000000000 */
[----:B------:R2:W-:Y:S02]  /*123b0*/  STL [R1+0x8], R0 ;  /* 0x0000080001007387 */ /* 0x0005e40000100800 */
.L_x_7730:
[----:B------:R-:W-:Y:S05]  /*123c0*/  BSYNC B7 ;  /* 0x0000000000077941 */ /* 0x000fea0003800000 */
.L_x_7728:
        /* <DEDUP_REMOVED lines=13> */
.L_x_7829:
        /* <DEDUP_REMOVED lines=36> */
.L_x_7890:
[----:B------:R-:W-:Y:S02]  /*126e0*/  ULDC UR4, c[0x0][0xc38] ;  /* 0x00030e0000047ab9 */ /* 0x000fe40000000800 */
[----:B------:R-:W-:-:S04]  /*126f0*/  IMAD.U32 R4, RZ, RZ, UR4 ;  /* 0x00000004ff047e24 */ /* 0x000fc8000f8e00ff */
[----:B--2---:R-:W-:-:S04]  /*12700*/  IMAD R5, R14, R4, RZ ;  /* 0x000000040e057224 */ /* 0x004fc800078e02ff */
[----:B------:R-:W-:-:S05]  /*12710*/  IMAD.IADD R16, R16, 0x1, R5 ;  /* 0x0000000110107824 */ /* 0x000fca00078e0205 */
[----:B------:R-:W-:-:S13]  /*12720*/  ISETP.GT.AND P6, PT, R16, R0, PT ;  /* 0x000000001000720c */ /* 0x000fda0003fc4270 */
[----:B------:R-:W-:Y:S05]  /*12730*/  @P6 BRA `(.L_x_7832) ;  /* 0x00000000009c6947 */ /* 0x000fea0003800000 */
.L_x_7837:
        /* <DEDUP_REMOVED lines=14> */
.L_x_7835:
[----:B------:R-:W-:Y:S05]  /*12820*/  BSYNC B0 ;  /* 0x0000000000007941 */ /* 0x000fea0003800000 */
.L_x_7834:
        /* <DEDUP_REMOVED lines=14> */
[----:B------:R-:W1:Y:S02]  /*12910*/  SHFL.UP PT, R14, R6, 0x10, RZ ;  /* 0x06000000060e7989 */ /* 0x000e6400000e00ff */
[----:B-12---:R-:W-:-:S05]  /*12920*/  SEL R3, R14, RZ, P5 ;  /* 0x000000ff0e037207 */ /* 0x006fca0002800000 */
[----:B------:R-:W-:-:S05]  /*12930*/  IMAD.IADD R3, R6, 0x1, R3 ;  /* 0x0000000106037824 */ /* 0x000fca00078e0203 */
[----:B------:R1:W2:Y:S02]  /*12940*/  SHFL.IDX PT, R14, R3, 0x1f, 0x1f ;  /* 0x03e01f00030e7f89 */ /* 0x0002a400000e0000 */
.L_x_7898:
[----:B------:R-:W-:Y:S02]  /*12950*/  ULDC UR4, c[0x0][0xc38] ;  /* 0x00030e0000047ab9 */ /* 0x000fe40000000800 */
[----:B------:R-:W-:-:S04]  /*12960*/  IMAD.U32 R4, RZ, RZ, UR4 ;  /* 0x00000004ff047e24 */ /* 0x000fc8000f8e00ff */
[----:B--2---:R-:W-:-:S04]  /*12970*/  IMAD R5, R14, R4, RZ ;  /* 0x000000040e057224 */ /* 0x004fc800078e02ff */
[----:B------:R-:W-:-:S05]  /*12980*/  IMAD.IADD R16, R5, 0x1, R16 ;  /* 0x0000000105107824 */ /* 0x000fca00078e0210 */
[----:B------:R-:W-:-:S13]  /*12990*/  ISETP.GT.AND P6, PT, R16, R0, PT ;  /* 0x000000001000720c */ /* 0x000fda0003fc4270 */
[----:B------:R-:W-:Y:S05]  /*129a0*/  @!P6 BRA `(.L_x_7837) ;  /* 0xfffffffc0064e947 */ /* 0x000fea000383ffff */
.L_x_7832:
        /* <DEDUP_REMOVED lines=8> */
.L_x_7902:
[----:B------:R-:W-:Y:S01]  /*12a30*/  ISETP.NE.AND P0, PT, R5, RZ, PT ;  /* 0x000000ff0500720c */ /* 0x000fe20003f05270 */
[----:B------:R-:W-:-:S12]  /*12a40*/  IMAD.MOV.U32 R5, RZ, RZ, RZ ;  /* 0x000000ffff057224 */ /* 0x000fd800078e00ff */
[----:B------:R-:W-:Y:S05]  /*12a50*/  @!P0 BRA `(.L_x_7839) ;  /* 0x0000000000108947 */ /* 0x000fea0003800000 */
[----:B------:R-:W-:Y:S01]  /*12a60*/  UMOV UR4, 0xffffffff ;  /* 0xffffffff00047882 */ /* 0x000fe20000000000 */
[----:B------:R-:W-:Y:S02]  /*12a70*/  VIADD R12, R6, 0xffffffff ;  /* 0xffffffff060c7836 */ /* 0x000fe40000000000 */
[----:B------:R-:W-:Y:S05]  /*12a80*/  BRA.DIV UR4, `(.L_x_7840) ;  /* 0x0000001e049c7947 */ /* 0x000fea000b800000 */
[----:B------:R4:W0:Y:S02]  /*12a90*/  SHFL.IDX PT, R5, R3, R12, 0x1f ;  /* 0x00001f0c03057589 */ /* 0x00082400000e0000 */
.L_x_7839:
[----:B-12-4-:R-:W1:Y:S01]  /*12aa0*/  LDC.64 R2, c[0x0][0xc90] ;  /* 0x00032400ff027b82 */ /* 0x016e620000000a00 */
[----:B------:R-:W-:-:S04]  /*12ab0*/  IMAD.IADD R19, R6, 0x1, R19 ;  /* 0x0000000106137824 */ /* 0x000fc800078e0213 */
[----:B-1----:R-:W-:-:S05]  /*12ac0*/  IMAD.WIDE R2, R19, 0x4, R2 ;  /* 0x0000000413027825 */ /* 0x002fca00078e0202 */
[----:B0-----:R-:W3:Y:S01]  /*12ad0*/  LDG.E R7, desc[UR40][R2.64] ;  /* 0x0000002802077981 */ /* 0x001ee2000c1e1900 */
[----:B------:R-:W-:-:S04]  /*12ae0*/  IMAD R16, R5, R4, R16 ;  /* 0x0000000405107224 */ /* 0x000fc800078e0210 */
[----:B------:R-:W-:Y:S02]  /*12af0*/  IMAD.IADD R0, R0, 0x1, -R16 ;  /* 0x0000000100007824 */ /* 0x000fe400078e0a10 */
[----:B---3--:R-:W-:-:S05]  /*12b00*/  IMAD R6, R17, R7, RZ ;  /* 0x0000000711067224 */ /* 0x008fca00078e02ff */
        /* <DEDUP_REMOVED lines=59> */
.L_x_7833:
[----:B------:R-:W-:Y:S01]  /*12ec0*/  UMOV UR4, URZ ;  /* 0x0000003f00047c82 */ /* 0x000fe20008000000 */
[----:B------:R-:W-:Y:S01]  /*12ed0*/  UMOV UR5, URZ ;  /* 0x0000003f00057c82 */ /* 0x000fe20008000000 */
[----:B------:R-:W-:Y:S01]  /*12ee0*/  ULDC UR6, c[0x0][0xc3c] ;  /* 0x00030f0000067ab9 */ /* 0x000fe20000000800 */
[----:B------:R-:W-:Y:S02]  /*12ef0*/  IMAD.MOV.U32 R16, RZ, RZ, R0 ;  /* 0x000000ffff107224 */ /* 0x000fe400078e0000 */
[----:B------:R-:W-:Y:S02]  /*12f00*/  IMAD.U32 R17, RZ, RZ, UR4 ;  /* 0x00000004ff117e24 */ /* 0x000fe4000f8e00ff */
[----:B------:R-:W-:Y:S02]  /*12f10*/  IMAD.U32 R18, RZ, RZ, UR5 ;  /* 0x00000005ff127e24 */ /* 0x000fe4000f8e00ff */
[----:B------:R-:W-:-:S07]  /*12f20*/  IMAD.U32 R19, RZ, RZ, UR6 ;  /* 0x00000006ff137e24 */ /* 0x000fce000f8e00ff */
.L_x_7841:
        /* <DEDUP_REMOVED lines=12> */
.L_x_7830:
[----:B------:R-:W-:Y:S02]  /*12ff0*/  ULDC UR4, c[0x0][0xc3c] ;  /* 0x00030f0000047ab9 */ /* 0x000fe40000000800 */
[----:B----4-:R-:W-:-:S13]  /*13000*/  ISETP.GE.AND P0, PT, R19, UR4, PT ;  /* 0x0000000413007c0c */ /* 0x010fda000bf06270 */
[----:B------:R-:W-:Y:S05]  /*13010*/  @!P0 BRA `(.L_x_7842) ;  /* 0xffffff9c00d08947 */ /* 0x000fea000383ffff */
[----:B------:R-:W-:Y:S05]  /*13020*/  BSYNC B8 ;  /* 0x0000000000087941 */ /* 0x000fea0003800000 */
.L_x_7724:
        /* <DEDUP_REMOVED lines=12> */
.L_x_7905:
[----:B------:R-:W-:Y:S05]  /*130f0*/  BSYNC B0 ;  /* 0x0000000000007941 */ /* 0x000fea0003800000 */
.L_x_7843:
[----:B------:R-:W-:-:S03]  /*13100*/  UMOV UR4, 0xffffffff ;  /* 0xffffffff00047882 */ /* 0x000fc60000000000 */
[----:B------:R-:W-:Y:S05]  /*13110*/  BRA.DIV UR4, `(.L_x_7845) ;  /* 0x0000001a04347947 */ /* 0x000fea000b800000 */
[----:B------:R-:W2:Y:S02]  /*13120*/  S2R R2, SR_TID.X ;  /* 0x0000000000027919 */ /* 0x000ea40000002100 */
[----:B--2---:R-:W-:-:S04]  /*13130*/  SHF.R.U32.HI R2, RZ, 0x5, R2 ;  /* 0x00000005ff027819 */ /* 0x004fc80000011602 */
[----:B------:R-:W-:-:S05]  /*13140*/  LOP3.LUT R2, R2, 0x3, RZ, 0xc0, !PT ;  /* 0x0000000302027812 */ /* 0x000fca00078ec0ff */
[----:B------:R2:W3:Y:S02]  /*13150*/  SHFL.IDX PT, R14, R2, RZ, 0x1f ;  /* 0x00001fff020e7589 */ /* 0x0004e400000e0000 */
.L_x_7908:
[----:B---3--:R-:W-:Y:S01]  /*13160*/  ISETP.NE.AND P0, PT, R14, RZ, PT ;  /* 0x000000ff0e00720c */ /* 0x008fe20003f05270 */
[----:B------:R-:W-:-:S12]  /*13170*/  BSSY B0, `(.L_x_7846) ;  /* 0x0000027000007945 */ /* 0x000fd80003800000 */
[----:B------:R-:W-:Y:S05]  /*13180*/  @P0 BRA `(.L_x_7847) ;  /* 0x0000000000940947 */ /* 0x000fea0003800000 */
[----:B------:R-:W-:-:S03]  /*13190*/  UMOV UR4, 0xffffffff ;  /* 0xffffffff00047882 */ /* 0x000fc60000000000 */
[----:B------:R-:W-:Y:S05]  /*131a0*/  BRA.DIV UR4, `(.L_x_7848) ;  /* 0x0000001a04447947 */ /* 0x000fea000b800000 */
[----:B------:R-:W-:-:S13]  /*131b0*/  ELECT P6, URZ, PT ;  /* 0x00000000003f782f */ /* 0x000fda00038c0000 */
.L_x_7911:
[----:B------:R-:W-:Y:S05]  /*131c0*/  @!P6 BRA `(.L_x_7847) ;  /* 0x000000000084e947 */ /* 0x000fea0003800000 */
[----:B------:R-:W-:-:S06]  /*131d0*/  ULOP3.LUT UR4, UR36, 0x2, URZ, 0xfc, !UPT ;  /* 0x0000000224047892 */ /* 0x000fcc000f8efc3f */
[----:B--2---:R-:W-:-:S05]  /*131e0*/  IMAD.U32 R2, RZ, RZ, UR4 ;  /* 0x00000004ff027e24 */ /* 0x004fca000f8e00ff */
[----:B------:R-:W-:-:S13]  /*131f0*/  ISETP.NE.AND P2, PT, R2, 0x3, PT ;  /* 0x000000030200780c */ /* 0x000fda0003f45270 */
[----:B------:R-:W-:Y:S05]  /*13200*/  @!P2 BRA `(.L_x_7849) ;  /* 0x000000000004a947 */ /* 0x000fea0003800000 */
[----:B------:R-:W-:Y:S01]  /*13210*/  BPT.TRAP 0x1 ;  /* 0x000000040000795c */ /* 0x000fe20000300000 */
.L_x_7849:
        /* <DEDUP_REMOVED lines=14> */
.L_x_7912:
[----:B------:R-:W1:Y:S02]  /*13300*/  SYNCS.PHASECHK.TRANS64.TRYWAIT P0, [R7+URZ], R2 ;  /* 0x00000002070075a7 */ /* 0x000e64000800017f */
[----:B-1----:R-:W-:Y:S05]  /*13310*/  @!P0 BRA `(.L_x_7851) ;  /* 0x00000018001c8947 */ /* 0x002fea0003800000 */
.L_x_7913:
[----:B------:R-:W-:Y:S05]  /*13320*/  @!P2 BRA `(.L_x_7852) ;  /* 0x000000000004a947 */ /* 0x000fea0003800000 */
[----:B------:R-:W-:Y:S01]  /*13330*/  BPT.TRAP 0x1 ;  /* 0x000000040000795c */ /* 0x000fe20000300000 */
.L_x_7852:
[----:B------:R-:W2:Y:S01]  /*13340*/  LDL.LU R4, [R1+0x8] ;  /* 0x0000080001047983 */ /* 0x000ea20000300800 */
[----:B------:R-:W-:-:S04]  /*13350*/  VIADD R0, R0, 0x28c60 ;  /* 0x00028c6000007836 */ /* 0x000fc80000000000 */
[----:B--2---:R-:W-:-:S04]  /*13360*/  IMAD R4, R4, 0x8, R0 ;  /* 0x0000000804047824 */ /* 0x004fc800078e0200 */
[----:B------:R-:W2:Y:S02]  /*13370*/  SYNCS.PHASECHK.TRANS64.TRYWAIT P0, [R4+URZ], R5 ;  /* 0x00000005040075a7 */ /* 0x000ea4000800017f */
[----:B--2---:R-:W-:Y:S05]  /*13380*/  @!P0 BRA `(.L_x_7853) ;  /* 0x0000001800148947 */ /* 0x004fea0003800000 */
.L_x_7914:
[----:B------:R-:W-:-:S07]  /*13390*/  IMAD R3, R3, 0x8, R0 ;  /* 0x0000000803037824 */ /* 0x000fce00078e0200 */
.L_x_7854:
[----:B---3--:R3:W4:Y:S02]  /*133a0*/  SYNCS.PHASECHK.TRANS64.TRYWAIT P0, [R3+URZ], R2 ;  /* 0x00000002030075a7 */ /* 0x008724000800017f */
[----:B----4-:R-:W-:Y:S05]  /*133b0*/  @!P0 NANOSLEEP.SYNCS 0x989680 ;  /* 0x009896800000895d */ /* 0x010fea0003900000 */
[----:B------:R-:W4:Y:S02]  /*133c0*/  @!P0 SYNCS.PHASECHK.TRANS64 P0, [R3+URZ], R2 ;  /* 0x00000002030085a7 */ /* 0x000f24000800007f */
[----:B----4-:R-:W-:Y:S05]  /*133d0*/  @!P0 BRA `(.L_x_7854) ;  /* 0xfffffffc00f08947 */ /* 0x010fea000383ffff */
.L_x_7847:
[----:B------:R-:W-:Y:S05]  /*133e0*/  BSYNC B0 ;  /* 0x0000000000007941 */ /* 0x000fea0003800000 */
.L_x_7846:
[----:B------:R-:W-:Y:S05]  /*133f0*/  EXIT ;  /* 0x000000000000794d */ /* 0x000fea0003800000 */
.L_x_7665:
[----:B0-----:R-:W-:-:S04]  /*13400*/  IMAD.U32 R3, RZ, RZ, UR21 ;  /* 0x00000015ff037e24 */ /* 0x001fc8000f8e00ff */
[----:B------:R0:W1:Y:S03]  /*13410*/  SYNCS.PHASECHK.TRANS64.TRYWAIT P1, [R3+URZ+0x28c50], R0 ;  /* 0x028c5000030075a7 */ /* 0x000066000802017f */
[----:B-1----:R-:W-:Y:S05]  /*13420*/  @!P1 NANOSLEEP.SYNCS 0x989680 ;  /* 0x009896800000995d */ /* 0x002fea0003900000 */
[----:B------:R-:W1:Y:S02]  /*13430*/  @!P1 SYNCS.PHASECHK.TRANS64 P1, [R3+URZ+0x28c50], R0 ;  /* 0x028c5000030095a7 */ /* 0x000e64000802007f */
[----:B-1----:R-:W-:Y:S05]  /*13440*/  @!P1 BRA `(.L_x_7665) ;  /* 0xfffffffc00ec9947 */ /* 0x002fea000383ffff */
[----:B------:R-:W-:Y:S05]  /*13450*/  BRA `(.L_x_7855) ;  /* 0xfffffee400e87947 */ /* 0x000fea000383ffff */
.L_x_7670:
[----:B-1----:R-:W-:-:S04]  /*13460*/  IMAD.U32 R3, RZ, RZ, UR21 ;  /* 0x00000015ff037e24 */ /* 0x002fc8000f8e00ff */
[----:B------:R1:W2:Y:S03]  /*13470*/  SYNCS.PHASECHK.TRANS64.TRYWAIT P1, [R3+URZ+0x28c50], R0 ;  /* 0x028c5000030075a7 */ /* 0x0002a6000802017f */
[----:B--2---:R-:W-:Y:S05]  /*13480*/  @!P1 NANOSLEEP.SYNCS 0x989680 ;  /* 0x009896800000995d */ /* 0x004fea0003900000 */
[----:B------:R-:W2:Y:S02]  /*13490*/  @!P1 SYNCS.PHASECHK.TRANS64 P1, [R3+URZ+0x28c50], R0 ;  /* 0x028c5000030095a7 */ /* 0x000ea4000802007f */
[----:B--2---:R-:W-:Y:S05]  /*134a0*/  @!P1 BRA `(.L_x_7670) ;  /* 0xfffffffc00ec9947 */ /* 0x004fea000383ffff */
[----:B------:R-:W-:Y:S05]  /*134b0*/  BRA `(.L_x_7669) ;  /* 0xfffffef000e47947 */ /* 0x000fea000383ffff */
.L_x_7673:
[----:B0-----:R-:W-:-:S04]  /*134c0*/  IMAD.U32 R3, RZ, RZ, UR46 ;  /* 0x0000002eff037e24 */ /* 0x001fc8000f8e00ff */
[----:B------:R0:W1:Y:S03]  /*134d0*/  SYNCS.PHASECHK.TRANS64.TRYWAIT P1, [R3+URZ+0x28c00], R0 ;  /* 0x028c0000030075a7 */ /* 0x000066000802017f */
[----:B-1----:R-:W-:Y:S05]  /*134e0*/  @!P1 NANOSLEEP.SYNCS 0x989680 ;  /* 0x009896800000995d */ /* 0x002fea0003900000 */
[----:B------:R-:W1:Y:S02]  /*134f0*/  @!P1 SYNCS.PHASECHK.TRANS64 P1, [R3+URZ+0x28c00], R0 ;  /* 0x028c0000030095a7 */ /* 0x000e64000802007f */
[----:B-1----:R-:W-:Y:S05]  /*13500*/  @!P1 BRA `(.L_x_7673) ;  /* 0xfffffffc00ec9947 */ /* 0x002fea000383ffff */
[----:B------:R-:W-:Y:S05]  /*13510*/  BRA `(.L_x_7856) ;  /* 0xffffff0400707947 */ /* 0x000fea000383ffff */
.L_x_7677:
[----:B--2---:R2:W3:Y:S02]  /*13520*/  SYNCS.PHASECHK.TRANS64.TRYWAIT P1, [R7+URZ+0x28c30], R8 ;  /* 0x028c3008070075a7 */ /* 0x0044e4000802017f */
[----:B---3--:R-:W-:Y:S05]  /*13530*/  @!P1 NANOSLEEP.SYNCS 0x989680 ;  /* 0x009896800000995d */ /* 0x008fea0003900000 */
[----:B------:R-:W3:Y:S02]  /*13540*/  @!P1 SYNCS.PHASECHK.TRANS64 P1, [R7+URZ+0x28c30], R8 ;  /* 0x028c3008070095a7 */ /* 0x000ee4000802007f */
[----:B---3--:R-:W-:Y:S05]  /*13550*/  @!P1 BRA `(.L_x_7677) ;  /* 0xfffffffc00f09947 */ /* 0x008fea000383ffff */
[----:B------:R-:W-:Y:S05]  /*13560*/  BRA `(.L_x_7676) ;  /* 0xffffff04008c7947 */ /* 0x000fea000383ffff */
.L_x_7681:
[----:B----4-:R4:W0:Y:S02]  /*13570*/  SYNCS.PHASECHK.TRANS64.TRYWAIT P3, [R7+URZ+0x28c50], R8 ;  /* 0x028c5008070075a7 */ /* 0x010824000806017f */
[----:B0-----:R-:W-:Y:S05]  /*13580*/  @!P3 NANOSLEEP.SYNCS 0x989680 ;  /* 0x009896800000b95d */ /* 0x001fea0003900000 */
[----:B------:R-:W0:Y:S02]  /*13590*/  @!P3 SYNCS.PHASECHK.TRANS64 P3, [R7+URZ+0x28c50], R8 ;  /* 0x028c50080700b5a7 */ /* 0x000e24000806007f */
[----:B0-----:R-:W-:Y:S05]  /*135a0*/  @!P3 BRA `(.L_x_7681) ;  /* 0xfffffffc00f0b947 */ /* 0x001fea000383ffff */
[----:B------:R-:W-:Y:S05]  /*135b0*/  BRA `(.L_x_7680) ;  /* 0xffffff1800147947 */ /* 0x000fea000383ffff */
.L_x_7686:
[----:B--2---:R-:W-:-:S04]  /*135c0*/  IMAD.U32 R6, RZ, RZ, UR24 ;  /* 0x00000018ff067e24 */ /* 0x004fc8000f8e00ff */
[----:B------:R2:W3:Y:S03]  /*135d0*/  SYNCS.PHASECHK.TRANS64.TRYWAIT P3, [R6+URZ+0x28c30], R7 ;  /* 0x028c3007060075a7 */ /* 0x0004e6000806017f */
[----:B---3--:R-:W-:Y:S05]  /*135e0*/  @!P3 NANOSLEEP.SYNCS 0x989680 ;  /* 0x009896800000b95d */ /* 0x008fea0003900000 */
[----:B------:R-:W3:Y:S02]  /*135f0*/  @!P3 SYNCS.PHASECHK.TRANS64 P3, [R6+URZ+0x28c30], R7 ;  /* 0x028c30070600b5a7 */ /* 0x000ee4000806007f */
[----:B---3--:R-:W-:Y:S05]  /*13600*/  @!P3 BRA `(.L_x_7686) ;  /* 0xfffffffc00ecb947 */ /* 0x008fea000383ffff */
[----:B------:R-:W-:Y:S05]  /*13610*/  BRA `(.L_x_7685) ;  /* 0xffffff1c00147947 */ /* 0x000fea000383ffff */
.L_x_7690:
[----:B---3--:R3:W4:Y:S02]  /*13620*/  SYNCS.PHASECHK.TRANS64.TRYWAIT P3, [R170+URZ+0x28c50], R7 ;  /* 0x028c5007aa0075a7 */ /* 0x008724000806017f */
[----:B----4-:R-:W-:Y:S05]  /*13630*/  @!P3 NANOSLEEP.SYNCS 0x989680 ;  /* 0x009896800000b95d */ /* 0x010fea0003900000 */
[----:B------:R-:W4:Y:S02]  /*13640*/  @!P3 SYNCS.PHASECHK.TRANS64 P3, [R170+URZ+0x28c50], R7 ;  /* 0x028c5007aa00b5a7 */ /* 0x000f24000806007f */
[----:B----4-:R-:W-:Y:S05]  /*13650*/  @!P3 BRA `(.L_x_7690) ;  /* 0xfffffffc00f0b947 */ /* 0x010fea000383ffff */
[----:B------:R-:W-:Y:S05]  /*13660*/  BRA `(.L_x_7689) ;  /* 0xffffff3400887947 */ /* 0x000fea000383ffff */
.L_x_7696:
[----:B--2---:R-:W-:-:S04]  /*13670*/  IMAD.U32 R6, RZ, RZ, UR23 ;  /* 0x00000017ff067e24 */ /* 0x004fc8000f8e00ff */
[----:B------:R2:W4:Y:S03]  /*13680*/  SYNCS.PHASECHK.TRANS64.TRYWAIT P2, [R6+URZ+0x28c30], R7 ;  /* 0x028c3007060075a7 */ /* 0x000526000804017f */
[----:B----4-:R-:W-:Y:S05]  /*13690*/  @!P2 NANOSLEEP.SYNCS 0x989680 ;  /* 0x009896800000a95d */ /* 0x010fea0003900000 */
[----:B------:R-:W4:Y:S02]  /*136a0*/  @!P2 SYNCS.PHASECHK.TRANS64 P2, [R6+URZ+0x28c30], R7 ;  /* 0x028c30070600a5a7 */ /* 0x000f24000804007f */
[----:B----4-:R-:W-:Y:S05]  /*136b0*/  @!P2 BRA `(.L_x_7696) ;  /* 0xfffffffc00eca947 */ /* 0x010fea000383ffff */
[----:B------:R-:W-:Y:S05]  /*136c0*/  BRA `(.L_x_7695) ;  /* 0xffffff3800707947 */ /* 0x000fea000383ffff */
.L_x_7700:
[----:B---3--:R3:W4:Y:S02]  /*136d0*/  SYNCS.PHASECHK.TRANS64.TRYWAIT P2, [R170+URZ+0x28c50], R7 ;  /* 0x028c5007aa0075a7 */ /* 0x008724000804017f */
[----:B----4-:R-:W-:Y:S05]  /*136e0*/  @!P2 NANOSLEEP.SYNCS 0x989680 ;  /* 0x009896800000a95d */ /* 0x010fea0003900000 */
[----:B------:R-:W4:Y:S02]  /*136f0*/  @!P2 SYNCS.PHASECHK.TRANS64 P2, [R170+URZ+0x28c50], R7 ;  /* 0x028c5007aa00a5a7 */ /* 0x000f24000804007f */
[----:B----4-:R-:W-:Y:S05]  /*13700*/  @!P2 BRA `(.L_x_7700) ;  /* 0xfffffffc00f0a947 */ /* 0x010fea000383ffff */
[----:B------:R-:W-:Y:S05]  /*13710*/  BRA `(.L_x_7699) ;  /* 0xffffff4c00947947 */ /* 0x000fea000383ffff */
.L_x_7736:
        /* <DEDUP_REMOVED lines=11> */
.L_x_7858:
[----:B------:R-:W-:Y:S05]  /*137d0*/  BSYNC B0 ;  /* 0x0000000000007941 */ /* 0x000fea0003800000 */
.L_x_7857:
[----:B------:R-:W-:Y:S05]  /*137e0*/  BRA `(.L_x_7859) ;  /* 0xffffffa000f07947 */ /* 0x000fea000383ffff */
.L_x_7738:
[----:B------:R-:W-:Y:S01]  /*137f0*/  BSSY B0, `(.L_x_7860) ;  /* 0x0000006000007945 */ /* 0x000fe20003800000 */
[----:B------:R-:W-:-:S07]  /*13800*/  IMAD.MOV.U32 R15, RZ, RZ, -0x1 ;  /* 0xffffffffff0f7424 */ /* 0x000fce00078e00ff */
[----:B0123--:R-:W-:Y:S05]  /*13810*/  WARPSYNC.COLLECTIVE R15, `(.L_x_7861) ;  /* 0x000000000f0c7348 */ /* 0x00ffea0003c00000 */
[----:B------:R-:W-:Y:S02]  /*13820*/  ELECT P6, UR62, PT ;  /* 0x00000000003e782f */ /* 0x000fe400038c0000 */
[----:B------:R-:W-:Y:S01]  /*13830*/  MOV R14, UR62 ;  /* 0x0000003e000e7c02 */ /* 0x000fe20008000f00 */
[----:B0123--:R-:W-:Y:S10]  /*13840*/  ENDCOLLECTIVE ;  /* 0x000000000000791b */ /* 0x00fff40003800000 */
.L_x_7861:
[----:B------:R-:W-:Y:S05]  /*13850*/  BSYNC B0 ;  /* 0x0000000000007941 */ /* 0x000fea0003800000 */
.L_x_7860:
[----:B------:R-:W-:Y:S05]  /*13860*/  BRA `(.L_x_7862) ;  /* 0xffffffa000f87947 */ /* 0x000fea000383ffff */
.L_x_7740:
[----:B---3--:R3:W4:Y:S02]  /*13870*/  SYNCS.PHASECHK.TRANS64.TRYWAIT P0, [R0+URZ+0x28c40], R2 ;  /* 0x028c4002000075a7 */ /* 0x008724000800017f */
[----:B----4-:R-:W-:Y:S05]  /*13880*/  @!P0 NANOSLEEP.SYNCS 0x989680 ;  /* 0x009896800000895d */ /* 0x010fea0003900000 */
[----:B------:R-:W4:Y:S02]  /*13890*/  @!P0 SYNCS.PHASECHK.TRANS64 P0, [R0+URZ+0x28c40], R2 ;  /* 0x028c4002000085a7 */ /* 0x000f24000800007f */
[----:B----4-:R-:W-:Y:S05]  /*138a0*/  @!P0 BRA `(.L_x_7740) ;  /* 0xfffffffc00f08947 */ /* 0x010fea000383ffff */
[----:B------:R-:W-:Y:S05]  /*138b0*/  BRA `(.L_x_7863) ;  /* 0xffffffa400647947 */ /* 0x000fea000383ffff */
.L_x_7744:
[----:B------:R-:W-:Y:S02]  /*138c0*/  IMAD.MOV.U32 R13, RZ, RZ, R2 ;  /* 0x000000ffff0d7224 */ /* 0x000fe400078e0002 */
[----:B------:R-:W-:Y:S02]  /*138d0*/  IMAD.MOV.U32 R12, RZ, RZ, RZ ;  /* 0x000000ffff0c7224 */ /* 0x000fe400078e00ff */
[----:B------:R-:W-:Y:S02]  /*138e0*/  IMAD.MOV.U32 R11, RZ, RZ, 0x181f ;  /* 0x0000181fff0b7424 */ /* 0x000fe400078e00ff */
[----:B------:R-:W-:Y:S02]  /*138f0*/  IMAD.MOV.U32 R15, RZ, RZ, -0x1 ;  /* 0xffffffffff0f7424 */ /* 0x000fe400078e00ff */
[----:B-----5:R-:W-:Y:S02]  /*13900*/  IMAD R0, R6, R7, RZ ;  /* 0x0000000706007224 */ /* 0x020fe400078e02ff */
[----:B------:R-:W-:-:S07]  /*13910*/  IMAD R17, R17, 0x40, R8 ;  /* 0x0000004011117824 */ /* 0x000fce00078e0208 */
[----:B------:R-:W-:Y:S05]  /*13920*/  WARPSYNC.COLLECTIVE R15, `(.L_x_7864) ;  /* 0x000000000f087348 */ /* 0x000fea0003c00000 */
[----:B------:R0:W1:Y:S02]  /*13930*/  SHFL.IDX P6, R14, R13, R12, R11 ;  /* 0x0000000c0d0e7389 */ /* 0x00006400000c000b */
[----:B01----:R-:W-:Y:S01]  /*13940*/  ENDCOLLECTIVE ;  /* 0x000000000000791b */ /* 0x003fe20003800000 */
.L_x_7864:
[C---:B------:R-:W-:Y:S01]  /*13950*/  VIADD R7, R17.reuse, 0x10 ;  /* 0x0000001011077836 */ /* 0x040fe20000000000 */
[----:B------:R-:W-:Y:S01]  /*13960*/  ISETP.GE.AND P1, PT, R17, R0, PT ;  /* 0x000000001100720c */ /* 0x000fe20003f26270 */
[----:B------:R-:W-:Y:S02]  /*13970*/  IMAD.MOV.U32 R13, RZ, RZ, R3 ;  /* 0x000000ffff0d7224 */ /* 0x000fe400078e0003 */
[----:B------:R-:W-:-:S10]  /*13980*/  IMAD.MOV.U32 R4, RZ, RZ, R14 ;  /* 0x000000ffff047224 */ /* 0x000fd400078e000e */
[----:B------:R-:W-:Y:S05]  /*13990*/  WARPSYNC.COLLECTIVE R15, `(.L_x_7865) ;  /* 0x000000000f087348 */ /* 0x000fea0003c00000 */
[----:B------:R0:W1:Y:S02]  /*139a0*/  SHFL.IDX P6, R14, R13, R12, R11 ;  /* 0x0000000c0d0e7389 */ /* 0x00006400000c000b */
[----:B01----:R-:W-:Y:S01]  /*139b0*/  ENDCOLLECTIVE ;  /* 0x000000000000791b */ /* 0x003fe20003800000 */
.L_x_7865:
[----:B------:R-:W-:Y:S02]  /*139c0*/  IMAD.MOV.U32 R13, RZ, RZ, R2 ;  /* 0x000000ffff0d7224 */ /* 0x000fe400078e0002 */
[----:B------:R-:W-:Y:S02]  /*139d0*/  IMAD.MOV.U32 R12, RZ, RZ, 0x1 ;  /* 0x00000001ff0c7424 */ /* 0x000fe400078e00ff */
[----:B------:R-:W-:-:S07]  /*139e0*/  IMAD.MOV.U32 R5, RZ, RZ, R14 ;  /* 0x000000ffff057224 */ /* 0x000fce00078e000e */
[----:B------:R-:W-:Y:S05]  /*139f0*/  WARPSYNC.COLLECTIVE R15, `(.L_x_7866) ;  /* 0x000000000f087348 */ /* 0x000fea0003c00000 */
[----:B------:R0:W1:Y:S02]  /*13a00*/  SHFL.IDX P6, R14, R13, R12, R11 ;  /* 0x0000000c0d0e7389 */ /* 0x00006400000c000b */
[----:B01----:R-:W-:Y:S01]  /*13a10*/  ENDCOLLECTIVE ;  /* 0x000000000000791b */ /* 0x003fe20003800000 */
.L_x_7866:
        /* <DEDUP_REMOVED lines=15> */
.L_x_7867:
[----:B------:R-:W-:Y:S02]  /*13b10*/  IMAD.MOV.U32 R13, RZ, RZ, R2 ;  /* 0x000000ffff0d7224 */ /* 0x000fe400078e0002 */
[----:B------:R-:W-:Y:S02]  /*13b20*/  IMAD.MOV.U32 R12, RZ, RZ, 0x2 ;  /* 0x00000002ff0c7424 */ /* 0x000fe400078e00ff */
[----:B------:R-:W-:-:S07]  /*13b30*/  IMAD.MOV.U32 R5, RZ, RZ, R14 ;  /* 0x000000ffff057224 */ /* 0x000fce00078e000e */
[----:B------:R-:W-:Y:S05]  /*13b40*/  WARPSYNC.COLLECTIVE R15, `(.L_x_7868) ;  /* 0x000000000f087348 */ /* 0x000fea0003c00000 */
[----:B------:R0:W1:Y:S02]  /*13b50*/  SHFL.IDX P6, R14, R13, R12, R11 ;  /* 0x0000000c0d0e7389 */ /* 0x00006400000c000b */
[----:B01----:R-:W-:Y:S01]  /*13b60*/  ENDCOLLECTIVE ;  /* 0x000000000000791b */ /* 0x003fe20003800000 */
.L_x_7868:
        /* <DEDUP_REMOVED lines=10> */
[----:B0-----:R-:W-:-:S05]  /*13c10*/  VIADD R4, R17, 0x20 ;  /* 0x0000002011047836 */ /* 0x001fca0000000000 */
[----:B------:R-:W-:Y:S01]  /*13c20*/  ISETP.GE.AND P1, PT, R4, R0, PT ;  /* 0x000000000400720c */ /* 0x000fe20003f26270 */
[----:B------:R-:W-:-:S12]  /*13c30*/  IMAD.MOV.U32 R4, RZ, RZ, R14 ;  /* 0x000000ffff047224 */ /* 0x000fd800078e000e */
[----:B------:R-:W-:Y:S05]  /*13c40*/  WARPSYNC.COLLECTIVE R15, `(.L_x_7869) ;  /* 0x000000000f087348 */ /* 0x000fea0003c00000 */
[----:B------:R0:W1:Y:S02]  /*13c50*/  SHFL.IDX P6, R14, R13, R12, R11 ;  /* 0x0000000c0d0e7389 */ /* 0x00006400000c000b */
[----:B01----:R-:W-:Y:S01]  /*13c60*/  ENDCOLLECTIVE ;  /* 0x000000000000791b */ /* 0x003fe20003800000 */
.L_x_7869:
[----:B------:R-:W-:Y:S02]  /*13c70*/  IMAD.MOV.U32 R13, RZ, RZ, R2 ;  /* 0x000000ffff0d7224 */ /* 0x000fe400078e0002 */
[----:B------:R-:W-:Y:S02]  /*13c80*/  IMAD.MOV.U32 R12, RZ, RZ, 0x3 ;  /* 0x00000003ff0c7424 */ /* 0x000fe400078e00ff */
[----:B------:R-:W-:-:S07]  /*13c90*/  IMAD.MOV.U32 R5, RZ, RZ, R14 ;  /* 0x000000ffff057224 */ /* 0x000fce00078e000e */
[----:B------:R-:W-:Y:S05]  /*13ca0*/  WARPSYNC.COLLECTIVE R15, `(.L_x_7870) ;  /* 0x000000000f087348 */ /* 0x000fea0003c00000 */
[----:B------:R0:W1:Y:S02]  /*13cb0*/  SHFL.IDX P6, R14, R13, R12, R11 ;  /* 0x0000000c0d0e7389 */ /* 0x00006400000c000b */
[----:B01----:R-:W-:Y:S01]  /*13cc0*/  ENDCOLLECTIVE ;  /* 0x000000000000791b */ /* 0x003fe20003800000 */
.L_x_7870:
        /* <DEDUP_REMOVED lines=14> */
.L_x_7871:
[----:B------:R-:W-:Y:S01]  /*13db0*/  IMAD.MOV.U32 R3, RZ, RZ, R14 ;  /* 0x000000ffff037224 */ /* 0x000fe200078e000e */
[----:B------:R-:W-:Y:S06]  /*13dc0*/  BRA `(.L_x_7872) ;  /* 0xffffffa800d07947 */ /* 0x000fec000383ffff */
.L_x_7747:
[----:B0-----:R-:W2:Y:S02]  /*13dd0*/  LDL R2, [R1+0x4] ;  /* 0x0000040001027983 */ /* 0x001ea40000100800 */
[----:B--2---:R0:W1:Y:S02]  /*13de0*/  SYNCS.PHASECHK.TRANS64.TRYWAIT P0, [R2+URZ+0x28c20], R0 ;  /* 0x028c2000020075a7 */ /* 0x004064000800017f */
[----:B-1----:R-:W-:Y:S05]  /*13df0*/  @!P0 NANOSLEEP.SYNCS 0x989680 ;  /* 0x009896800000895d */ /* 0x002fea0003900000 */
[----:B------:R-:W1:Y:S02]  /*13e00*/  @!P0 SYNCS.PHASECHK.TRANS64 P0, [R2+URZ+0x28c20], R0 ;  /* 0x028c2000020085a7 */ /* 0x000e64000800007f */
[----:B-1----:R-:W-:Y:S05]  /*13e10*/  @!P0 BRA `(.L_x_7747) ;  /* 0xfffffffc00ec8947 */ /* 0x002fea000383ffff */
[----:B------:R-:W-:Y:S05]  /*13e20*/  BRA `(.L_x_7873) ;  /* 0xffffffac00307947 */ /* 0x000fea000383ffff */
.L_x_7751:
[----:B0-----:R0:W1:Y:S02]  /*13e30*/  SYNCS.PHASECHK.TRANS64.TRYWAIT P0, [R0+URZ+0x28c60], R2 ;  /* 0x028c6002000075a7 */ /* 0x001064000800017f */
[----:B-1----:R-:W-:Y:S05]  /*13e40*/  @!P0 NANOSLEEP.SYNCS 0x989680 ;  /* 0x009896800000895d */ /* 0x002fea0003900000 */
[----:B------:R-:W1:Y:S02]  /*13e50*/  @!P0 SYNCS.PHASECHK.TRANS64 P0, [R0+URZ+0x28c60], R2 ;  /* 0x028c6002000085a7 */ /* 0x000e64000800007f */
[----:B-1----:R-:W-:Y:S05]  /*13e60*/  @!P0 BRA `(.L_x_7751) ;  /* 0xfffffffc00f08947 */ /* 0x002fea000383ffff */
[----:B------:R-:W-:Y:S05]  /*13e70*/  BRA `(.L_x_7874) ;  /* 0xffffffac00607947 */ /* 0x000fea000383ffff */
.L_x_7770:
[----:B-1----:R1:W2:Y:S02]  /*13e80*/  SYNCS.PHASECHK.TRANS64.TRYWAIT P0, [R3+URZ+0x28c40], R2 ;  /* 0x028c4002030075a7 */ /* 0x0022a4000800017f */
[----:B--2---:R-:W-:Y:S05]  /*13e90*/  @!P0 NANOSLEEP.SYNCS 0x989680 ;  /* 0x009896800000895d */ /* 0x004fea0003900000 */
[----:B------:R-:W2:Y:S02]  /*13ea0*/  @!P0 SYNCS.PHASECHK.TRANS64 P0, [R3+URZ+0x28c40], R2 ;  /* 0x028c4002030085a7 */ /* 0x000ea4000800007f */
[----:B--2---:R-:W-:Y:S05]  /*13eb0*/  @!P0 BRA `(.L_x_7770) ;  /* 0xfffffffc00f08947 */ /* 0x004fea000383ffff */
[----:B------:R-:W-:Y:S05]  /*13ec0*/  BRA `(.L_x_7875) ;  /* 0xffffffb800847947 */ /* 0x000fea000383ffff */
.L_x_7775:
[----:B0-----:R0:W2:Y:S02]  /*13ed0*/  SYNCS.PHASECHK.TRANS64.TRYWAIT P0, [R3+URZ+0x28c60], R2 ;  /* 0x028c6002030075a7 */ /* 0x0010a4000800017f */
[----:B--2---:R-:W-:Y:S05]  /*13ee0*/  @!P0 NANOSLEEP.SYNCS 0x989680 ;  /* 0x009896800000895d */ /* 0x004fea0003900000 */
[----:B------:R-:W2:Y:S02]  /*13ef0*/  @!P0 SYNCS.PHASECHK.TRANS64 P0, [R3+URZ+0x28c60], R2 ;  /* 0x028c6002030085a7 */ /* 0x000ea4000800007f */
[----:B--2---:R-:W-:Y:S05]  /*13f00*/  @!P0 BRA `(.L_x_7775) ;  /* 0xfffffffc00f08947 */ /* 0x004fea000383ffff */
[----:B------:R-:W-:Y:S05]  /*13f10*/  BRA `(.L_x_7876) ;  /* 0xffffffbc000c7947 */ /* 0x000fea000383ffff */
.L_x_7790:
[----:B0-----:R0:W1:Y:S02]  /*13f20*/  SYNCS.PHASECHK.TRANS64.TRYWAIT P0, [R4+URZ+0x28c40], R2 ;  /* 0x028c4002040075a7 */ /* 0x001064000800017f */
[----:B-1----:R-:W-:Y:S05]  /*13f30*/  @!P0 NANOSLEEP.SYNCS 0x989680 ;  /* 0x009896800000895d */ /* 0x002fea0003900000 */
[----:B------:R-:W1:Y:S02]  /*13f40*/  @!P0 SYNCS.PHASECHK.TRANS64 P0, [R4+URZ+0x28c40], R2 ;  /* 0x028c4002040085a7 */ /* 0x000e64000800007f */
[----:B-1----:R-:W-:Y:S05]  /*13f50*/  @!P0 BRA `(.L_x_7790) ;  /* 0xfffffffc00f08947 */ /* 0x002fea000383ffff */
[----:B------:R-:W-:Y:S05]  /*13f60*/  BRA `(.L_x_7877) ;  /* 0xffffffc800147947 */ /* 0x000fea000383ffff */
.L_x_7795:
[----:B-1----:R1:W2:Y:S02]  /*13f70*/  SYNCS.PHASECHK.TRANS64.TRYWAIT P0, [R4+URZ+0x28c60], R2 ;  /* 0x028c6002040075a7 */ /* 0x0022a4000800017f */
[----:B--2---:R-:W-:Y:S05]  /*13f80*/  @!P0 NANOSLEEP.SYNCS 0x989680 ;  /* 0x009896800000895d */ /* 0x004fea0003900000 */
[----:B------:R-:W2:Y:S02]  /*13f90*/  @!P0 SYNCS.PHASECHK.TRANS64 P0, [R4+URZ+0x28c60], R2 ;  /* 0x028c6002040085a7 */ /* 0x000ea4000800007f */
[----:B--2---:R-:W-:Y:S05]  /*13fa0*/  @!P0 BRA `(.L_x_7795) ;  /* 0xfffffffc00f08947 */ /* 0x004fea000383ffff */
[----:B------:R-:W-:Y:S05]  /*13fb0*/  BRA `(.L_x_7878) ;  /* 0xffffffc800987947 */ /* 0x000fea000383ffff */
.L_x_7810:
[----:B-1----:R1:W2:Y:S02]  /*13fc0*/  SYNCS.PHASECHK.TRANS64.TRYWAIT P0, [R4+URZ+0x28c40], R2 ;  /* 0x028c4002040075a7 */ /* 0x0022a4000800017f */
[----:B--2---:R-:W-:Y:S05]  /*13fd0*/  @!P0 NANOSLEEP.SYNCS 0x989680 ;  /* 0x009896800000895d */ /* 0x004fea0003900000 */
[----:B------:R-:W2:Y:S02]  /*13fe0*/  @!P0 SYNCS.PHASECHK.TRANS64 P0, [R4+URZ+0x28c40], R2 ;  /* 0x028c4002040085a7 */ /* 0x000ea4000800007f */
[----:B--2---:R-:W-:Y:S05]  /*13ff0*/  @!P0 BRA `(.L_x_7810) ;  /* 0xfffffffc00f08947 */ /* 0x004fea000383ffff */
[----:B------:R-:W-:Y:S05]  /*14000*/  BRA `(.L_x_7879) ;  /* 0xffffffd400847947 */ /* 0x000fea000383ffff */
.L_x_7815:
[----:B0-----:R0:W2:Y:S02]  /*14010*/  SYNCS.PHASECHK.TRANS64.TRYWAIT P0, [R4+URZ+0x28c60], R2 ;  /* 0x028c6002040075a7 */ /* 0x0010a4000800017f */
[----:B--2---:R-:W-:Y:S05]  /*14020*/  @!P0 NANOSLEEP.SYNCS 0x989680 ;  /* 0x009896800000895d */ /* 0x004fea0003900000 */
[----:B------:R-:W2:Y:S02]  /*14030*/  @!P0 SYNCS.PHASECHK.TRANS64 P0, [R4+URZ+0x28c60], R2 ;  /* 0x028c6002040085a7 */ /* 0x000ea4000800007f */
[----:B--2---:R-:W-:Y:S05]  /*14040*/  @!P0 BRA `(.L_x_7815) ;  /* 0xfffffffc00f08947 */ /* 0x004fea000383ffff */
[----:B------:R-:W-:Y:S05]  /*14050*/  BRA `(.L_x_7880) ;  /* 0xffffffd8000c7947 */ /* 0x000fea000383ffff */
.L_x_7831:
        /* <DEDUP_REMOVED lines=8> */
.L_x_7882:
[----:B------:R-:W-:Y:S05]  /*140e0*/  BSYNC B0 ;  /* 0x0000000000007941 */ /* 0x000fea0003800000 */
.L_x_7881:
        /* <DEDUP_REMOVED lines=9> */
.L_x_7883:
        /* <DEDUP_REMOVED lines=18> */
.L_x_7884:
[----:B------:R-:W-:Y:S01]  /*142a0*/  IMAD.MOV.U32 R12, RZ, RZ, 0x2 ;  /* 0x00000002ff0c7424 */ /* 0x000fe200078e00ff */
[----:B------:R-:W-:-:S05]  /*142b0*/  SEL R5, R14, RZ, P1 ;  /* 0x000000ff0e057207 */ /* 0x000fca0000800000 */
[----:B------:R-:W-:-:S04]  /*142c0*/  IMAD.IADD R3, R2, 0x1, R5 ;  /* 0x0000000102037824 */ /* 0x000fc800078e0205 */
[----:B------:R-:W-:-:S07]  /*142d0*/  IMAD.MOV.U32 R13, RZ, RZ, R3 ;  /* 0x000000ffff0d7224 */ /* 0x000fce00078e0003 */
[----:B------:R-:W-:Y:S05]  /*142e0*/  WARPSYNC.COLLECTIVE R15, `(.L_x_7885) ;  /* 0x000000000f087348 */ /* 0x000fea0003c00000 */
[----:B------:R0:W1:Y:S02]  /*142f0*/  SHFL.UP P6, R14, R13, R12, R11 ;  /* 0x0400000c0d0e7389 */ /* 0x00006400000c000b */
[----:B01----:R-:W-:Y:S01]  /*14300*/  ENDCOLLECTIVE ;  /* 0x000000000000791b */ /* 0x003fe20003800000 */
.L_x_7885:
[----:B------:R-:W-:Y:S01]  /*14310*/  IMAD.MOV.U32 R12, RZ, RZ, 0x4 ;  /* 0x00000004ff0c7424 */ /* 0x000fe200078e00ff */
[----:B------:R-:W-:-:S05]  /*14320*/  SEL R14, R14, RZ, P2 ;  /* 0x000000ff0e0e7207 */ /* 0x000fca0001000000 */
[----:B------:R-:W-:-:S04]  /*14330*/  IMAD.IADD R3, R3, 0x1, R14 ;  /* 0x0000000103037824 */ /* 0x000fc800078e020e */
[----:B------:R-:W-:-:S07]  /*14340*/  IMAD.MOV.U32 R13, RZ, RZ, R3 ;  /* 0x000000ffff0d7224 */ /* 0x000fce00078e0003 */
[----:B------:R-:W-:Y:S05]  /*14350*/  WARPSYNC.COLLECTIVE R15, `(.L_x_7886) ;  /* 0x000000000f087348 */ /* 0x000fea0003c00000 */
[----:B------:R0:W1:Y:S02]  /*14360*/  SHFL.UP P6, R14, R13, R12, R11 ;  /* 0x0400000c0d0e7389 */ /* 0x00006400000c000b */
[----:B01----:R-:W-:Y:S01]  /*14370*/  ENDCOLLECTIVE ;  /* 0x000000000000791b */ /* 0x003fe20003800000 */
.L_x_7886:
[----:B------:R-:W-:Y:S01]  /*14380*/  IMAD.MOV.U32 R12, RZ, RZ, 0x8 ;  /* 0x00000008ff0c7424 */ /* 0x000fe200078e00ff */
[----:B------:R-:W-:-:S05]  /*14390*/  SEL R14, R14, RZ, P3 ;  /* 0x000000ff0e0e7207 */ /* 0x000fca0001800000 */
[----:B------:R-:W-:-:S04]  /*143a0*/  IMAD.IADD R3, R3, 0x1, R14 ;  /* 0x0000000103037824 */ /* 0x000fc800078e020e */
[----:B------:R-:W-:-:S07]  /*143b0*/  IMAD.MOV.U32 R13, RZ, RZ, R3 ;  /* 0x000000ffff0d7224 */ /* 0x000fce00078e0003 */
[----:B------:R-:W-:Y:S05]  /*143c0*/  WARPSYNC.COLLECTIVE R15, `(.L_x_7887) ;  /* 0x000000000f087348 */ /* 0x000fea0003c00000 */
[----:B------:R0:W1:Y:S02]  /*143d0*/  SHFL.UP P6, R14, R13, R12, R11 ;  /* 0x0400000c0d0e7389 */ /* 0x00006400000c000b */
[----:B01----:R-:W-:Y:S01]  /*143e0*/  ENDCOLLECTIVE ;  /* 0x000000000000791b */ /* 0x003fe20003800000 */
.L_x_7887:
[----:B------:R-:W-:Y:S01]  /*143f0*/  IMAD.MOV.U32 R12, RZ, RZ, 0x10 ;  /* 0x00000010ff0c7424 */ /* 0x000fe200078e00ff */
[----:B------:R-:W-:-:S05]  /*14400*/  SEL R14, R14, RZ, P4 ;  /* 0x000000ff0e0e7207 */ /* 0x000fca0002000000 */
[----:B------:R-:W-:-:S04]  /*14410*/  IMAD.IADD R3, R3, 0x1, R14 ;  /* 0x0000000103037824 */ /* 0x000fc800078e020e */
[----:B------:R-:W-:-:S07]  /*14420*/  IMAD.MOV.U32 R13, RZ, RZ, R3 ;  /* 0x000000ffff0d7224 */ /* 0x000fce00078e0003 */
[----:B------:R-:W-:Y:S05]  /*14430*/  WARPSYNC.COLLECTIVE R15, `(.L_x_7888) ;  /* 0x000000000f087348 */ /* 0x000fea0003c00000 */
[----:B------:R0:W1:Y:S02]  /*14440*/  SHFL.UP P6, R14, R13, R12, R11 ;  /* 0x0400000c0d0e7389 */ /* 0x00006400000c000b */
[----:B01----:R-:W-:Y:S01]  /*14450*/  ENDCOLLECTIVE ;  /* 0x000000000000791b */ /* 0x003fe20003800000 */
.L_x_7888:
        /* <DEDUP_REMOVED lines=8> */
.L_x_7889:
[----:B------:R-:W-:Y:S05]  /*144e0*/  BRA `(.L_x_7890) ;  /* 0xffffffe0007c7947 */ /* 0x000fea000383ffff */
.L_x_7836:
        /* <DEDUP_REMOVED lines=8> */
.L_x_7892:
[----:B------:R-:W-:Y:S05]  /*14570*/  BSYNC B0 ;  /* 0x0000000000007941 */ /* 0x000fea0003800000 */
.L_x_7891:
        /* <DEDUP_REMOVED lines=8> */
.L_x_7893:
[----:B------:R-:W-:Y:S01]  /*14600*/  IMAD.MOV.U32 R12, RZ, RZ, 0x4 ;  /* 0x00000004ff0c7424 */ /* 0x000fe200078e00ff */
[----:B------:R-:W-:-:S05]  /*14610*/  SEL R4, R14, RZ, P2 ;  /* 0x000000ff0e047207 */ /* 0x000fca0001000000 */
[----:B------:R-:W-:-:S04]  /*14620*/  IMAD.IADD R4, R13, 0x1, R4 ;  /* 0x000000010d047824 */ /* 0x000fc800078e0204 */
[----:B------:R-:W-:-:S07]  /*14630*/  IMAD.MOV.U32 R13, RZ, RZ, R4 ;  /* 0x000000ffff0d7224 */ /* 0x000fce00078e0004 */
[----:B------:R-:W-:Y:S05]  /*14640*/  WARPSYNC.COLLECTIVE R15, `(.L_x_7894) ;  /* 0x000000000f087348 */ /* 0x000fea0003c00000 */
[----:B------:R0:W1:Y:S02]  /*14650*/  SHFL.UP P6, R14, R13, R12, R11 ;  /* 0x0400000c0d0e7389 */ /* 0x00006400000c000b */
[----:B01----:R-:W-:Y:S01]  /*14660*/  ENDCOLLECTIVE ;  /* 0x000000000000791b */ /* 0x003fe20003800000 */
.L_x_7894:
[----:B------:R-:W-:Y:S01]  /*14670*/  IMAD.MOV.U32 R12, RZ, RZ, 0x8 ;  /* 0x00000008ff0c7424 */ /* 0x000fe200078e00ff */
[----:B------:R-:W-:-:S05]  /*14680*/  SEL R5, R14, RZ, P3 ;  /* 0x000000ff0e057207 */ /* 0x000fca0001800000 */
[----:B------:R-:W-:-:S04]  /*14690*/  IMAD.IADD R5, R4, 0x1, R5 ;  /* 0x0000000104057824 */ /* 0x000fc800078e0205 */
[----:B------:R-:W-:-:S07]  /*146a0*/  IMAD.MOV.U32 R13, RZ, RZ, R5 ;  /* 0x000000ffff0d7224 */ /* 0x000fce00078e0005 */
[----:B------:R-:W-:Y:S05]  /*146b0*/  WARPSYNC.COLLECTIVE R15, `(.L_x_7895) ;  /* 0x000000000f087348 */ /* 0x000fea0003c00000 */
[----:B------:R0:W1:Y:S02]  /*146c0*/  SHFL.UP P6, R14, R13, R12, R11 ;  /* 0x0400000c0d0e7389 */ /* 0x00006400000c000b */
[----:B01----:R-:W-:Y:S01]  /*146d0*/  ENDCOLLECTIVE ;  /* 0x000000000000791b */ /* 0x003fe20003800000 */
.L_x_7895:
[----:B------:R-:W-:Y:S01]  /*146e0*/  IMAD.MOV.U32 R12, RZ, RZ, 0x10 ;  /* 0x00000010ff0c7424 */ /* 0x000fe200078e00ff */
[----:B------:R-:W-:-:S05]  /*146f0*/  SEL R6, R14, RZ, P4 ;  /* 0x000000ff0e067207 */ /* 0x000fca0002000000 */
[----:B------:R-:W-:-:S04]  /*14700*/  IMAD.IADD R6, R5, 0x1, R6 ;  /* 0x0000000105067824 */ /* 0x000fc800078e0206 */
[----:B------:R-:W-:-:S07]  /*14710*/  IMAD.MOV.U32 R13, RZ, RZ, R6 ;  /* 0x000000ffff0d7224 */ /* 0x000fce00078e0006 */
[----:B------:R-:W-:Y:S05]  /*14720*/  WARPSYNC.COLLECTIVE R15, `(.L_x_7896) ;  /* 0x000000000f087348 */ /* 0x000fea0003c00000 */
[----:B------:R0:W1:Y:S02]  /*14730*/  SHFL.UP P6, R14, R13, R12, R11 ;  /* 0x0400000c0d0e7389 */ /* 0x00006400000c000b */
[----:B01----:R-:W-:Y:S01]  /*14740*/  ENDCOLLECTIVE ;  /* 0x000000000000791b */ /* 0x003fe20003800000 */
.L_x_7896:
        /* <DEDUP_REMOVED lines=8> */
.L_x_7897:
[----:B------:R-:W-:Y:S05]  /*147d0*/  BRA `(.L_x_7898) ;  /* 0xffffffe0005c7947 */ /* 0x000fea000383ffff */
.L_x_7838:
[----:B------:R-:W-:Y:S01]  /*147e0*/  BSSY B0, `(.L_x_7899) ;  /* 0x0000006000007945 */ /* 0x000fe20003800000 */
[----:B------:R-:W-:Y:S01]  /*147f0*/  PLOP3.LUT P6, PT, P6, PT, PT, 0x8, 0x0 ;  /* 0x000000000000781c */ /* 0x000fe200037ce170 */
[----:B------:R-:W-:-:S12]  /*14800*/  IMAD.MOV.U32 R15, RZ, RZ, -0x1 ;  /* 0xffffffffff0f7424 */ /* 0x000fd800078e00ff */
[----:B01---5:R-:W-:Y:S05]  /*14810*/  WARPSYNC.COLLECTIVE R15, `(.L_x_7900) ;  /* 0x000000000f087348 */ /* 0x023fea0003c00000 */
[----:B------:R-:W-:Y:S01]  /*14820*/  VOTE.ANY R14, PT, P6 ;  /* 0x00000000000e7806 */ /* 0x000fe200030e0100 */
[----:B01---5:R-:W-:Y:S06]  /*14830*/  ENDCOLLECTIVE ;  /* 0x000000000000791b */ /* 0x023fec0003800000 */
.L_x_7900:
[----:B------:R-:W-:Y:S05]  /*14840*/  BSYNC B0 ;  /* 0x0000000000007941 */ /* 0x000fea0003800000 */
.L_x_7899:
        /* <DEDUP_REMOVED lines=9> */
.L_x_7901:
[----:B------:R-:W-:Y:S01]  /*148e0*/  IMAD.MOV.U32 R17, RZ, RZ, R14 ;  /* 0x000000ffff117224 */ /* 0x000fe200078e000e */
[----:B------:R-:W-:Y:S06]  /*148f0*/  BRA `(.L_x_7902) ;  /* 0xffffffe0004c7947 */ /* 0x000fec000383ffff */
.L_x_7840:
[----:B------:R-:W-:Y:S01]  /*14900*/  BSSY B0, `(.L_x_7903) ;  /* 0x0000007000007945 */ /* 0x000fe20003800000 */
[----:B------:R-:W-:Y:S02]  /*14910*/  IMAD.MOV.U32 R13, RZ, RZ, R3 ;  /* 0x000000ffff0d7224 */ /* 0x000fe400078e0003 */
[----:B------:R-:W-:Y:S02]  /*14920*/  IMAD.MOV.U32 R11, RZ, RZ, 0x1f ;  /* 0x0000001fff0b7424 */ /* 0x000fe400078e00ff */
[----:B------:R-:W-:-:S07]  /*14930*/  IMAD.MOV.U32 R15, RZ, RZ, -0x1 ;  /* 0xffffffffff0f7424 */ /* 0x000fce00078e00ff */
[----:B0123-5:R-:W-:Y:S05]  /*14940*/  WARPSYNC.COLLECTIVE R15, `(.L_x_7904) ;  /* 0x000000000f087348 */ /* 0x02ffea0003c00000 */
[----:B------:R4:W0:Y:S02]  /*14950*/  SHFL.IDX P6, R14, R13, R12, R11 ;  /* 0x0000000c0d0e7389 */ /* 0x00082400000c000b */
[----:B012345:R-:W-:Y:S01]  /*14960*/  ENDCOLLECTIVE ;  /* 0x000000000000791b */ /* 0x03ffe20003800000 */
.L_x_7904:
[----:B------:R-:W-:Y:S05]  /*14970*/  BSYNC B0 ;  /* 0x0000000000007941 */ /* 0x000fea0003800000 */
.L_x_7903:
[----:B------:R-:W-:Y:S01]  /*14980*/  IMAD.MOV.U32 R5, RZ, RZ, R14 ;  /* 0x000000ffff057224 */ /* 0x000fe200078e000e */
[----:B------:R-:W-:Y:S06]  /*14990*/  BRA `(.L_x_7839) ;  /* 0xffffffe000407947 */ /* 0x000fec000383ffff */
.L_x_7844:
[----:B-1----:R1:W2:Y:S02]  /*149a0*/  SYNCS.PHASECHK.TRANS64.TRYWAIT P0, [R0+URZ+0x28c20], R3 ;  /* 0x028c2003000075a7 */ /* 0x0022a4000800017f */
[----:B--2---:R-:W-:Y:S05]  /*149b0*/  @!P0 NANOSLEEP.SYNCS 0x989680 ;  /* 0x009896800000895d */ /* 0x004fea0003900000 */
[----:B------:R-:W2:Y:S02]  /*149c0*/  @!P0 SYNCS.PHASECHK.TRANS64 P0, [R0+URZ+0x28c20], R3 ;  /* 0x028c2003000085a7 */ /* 0x000ea4000800007f */
[----:B--2---:R-:W-:Y:S05]  /*149d0*/  @!P0 BRA `(.L_x_7844) ;  /* 0xfffffffc00f08947 */ /* 0x004fea000383ffff */
[----:B------:R-:W-:Y:S05]  /*149e0*/  BRA `(.L_x_7905) ;  /* 0xffffffe400c07947 */ /* 0x000fea000383ffff */
.L_x_7845:
        /* <DEDUP_REMOVED lines=8> */
[----:B01---5:R-:W-:Y:S05]  /*14a70*/  WARPSYNC.COLLECTIVE R15, `(.L_x_7907) ;  /* 0x000000000f087348 */ /* 0x023fea0003c00000 */
[----:B------:R2:W3:Y:S02]  /*14a80*/  SHFL.IDX P6, R14, R13, R12, R11 ;  /* 0x0000000c0d0e7389 */ /* 0x0004e400000c000b */
[----:B0123-5:R-:W-:Y:S01]  /*14a90*/  ENDCOLLECTIVE ;  /* 0x000000000000791b */ /* 0x02ffe20003800000 */
.L_x_7907:
[----:B------:R-:W-:Y:S05]  /*14aa0*/  BSYNC B0 ;  /* 0x0000000000007941 */ /* 0x000fea0003800000 */
.L_x_7906:
[----:B------:R-:W-:Y:S05]  /*14ab0*/  BRA `(.L_x_7908) ;  /* 0xffffffe400a87947 */ /* 0x000fea000383ffff */
.L_x_7848:
[----:B------:R-:W-:Y:S01]  /*14ac0*/  BSSY B1, `(.L_x_7909) ;  /* 0x0000006000017945 */ /* 0x000fe20003800000 */
[----:B------:R-:W-:-:S07]  /*14ad0*/  IMAD.MOV.U32 R15, RZ, RZ, -0x1 ;  /* 0xffffffffff0f7424 */ /* 0x000fce00078e00ff */
[----:B012--5:R-:W-:Y:S05]  /*14ae0*/  WARPSYNC.COLLECTIVE R15, `(.L_x_7910) ;  /* 0x000000000f0c7348 */ /* 0x027fea0003c00000 */
[----:B------:R-:W-:Y:S02]  /*14af0*/  ELECT P6, UR62, PT ;  /* 0x00000000003e782f */ /* 0x000fe400038c0000 */
[----:B------:R-:W-:Y:S01]  /*14b00*/  MOV R14, UR62 ;  /* 0x0000003e000e7c02 */ /* 0x000fe20008000f00 */
[----:B012--5:R-:W-:Y:S10]  /*14b10*/  ENDCOLLECTIVE ;  /* 0x000000000000791b */ /* 0x027ff40003800000 */
.L_x_7910:
[----:B------:R-:W-:Y:S05]  /*14b20*/  BSYNC B1 ;  /* 0x0000000000017941 */ /* 0x000fea0003800000 */
.L_x_7909:
[----:B------:R-:W-:Y:S05]  /*14b30*/  BRA `(.L_x_7911) ;  /* 0xffffffe400a07947 */ /* 0x000fea000383ffff */
.L_x_7850:
[----:B0-----:R0:W1:Y:S02]  /*14b40*/  SYNCS.PHASECHK.TRANS64.TRYWAIT P0, [R6+URZ], R5 ;  /* 0x00000005060075a7 */ /* 0x001064000800017f */
[----:B-1----:R-:W-:Y:S05]  /*14b50*/  @!P0 NANOSLEEP.SYNCS 0x989680 ;  /* 0x009896800000895d */ /* 0x002fea0003900000 */
[----:B------:R-:W1:Y:S02]  /*14b60*/  @!P0 SYNCS.PHASECHK.TRANS64 P0, [R6+URZ], R5 ;  /* 0x00000005060085a7 */ /* 0x000e64000800007f */
[----:B-1----:R-:W-:Y:S05]  /*14b70*/  @!P0 BRA `(.L_x_7850) ;  /* 0xfffffffc00f08947 */ /* 0x002fea000383ffff */
[----:B------:R-:W-:Y:S05]  /*14b80*/  BRA `(.L_x_7912) ;  /* 0xffffffe400dc7947 */ /* 0x000fea000383ffff */
.L_x_7851:
[----:B-1----:R1:W2:Y:S02]  /*14b90*/  SYNCS.PHASECHK.TRANS64.TRYWAIT P0, [R7+URZ], R2 ;  /* 0x00000002070075a7 */ /* 0x0022a4000800017f */
[----:B--2---:R-:W-:Y:S05]  /*14ba0*/  @!P0 NANOSLEEP.SYNCS 0x989680 ;  /* 0x009896800000895d */ /* 0x004fea0003900000 */
[----:B------:R-:W2:Y:S02]  /*14bb0*/  @!P0 SYNCS.PHASECHK.TRANS64 P0, [R7+URZ], R2 ;  /* 0x00000002070085a7 */ /* 0x000ea4000800007f */
[----:B--2---:R-:W-:Y:S05]  /*14bc0*/  @!P0 BRA `(.L_x_7851) ;  /* 0xfffffffc00f08947 */ /* 0x004fea000383ffff */
[----:B------:R-:W-:Y:S05]  /*14bd0*/  BRA `(.L_x_7913) ;  /* 0xffffffe400d07947 */ /* 0x000fea000383ffff */
.L_x_7853:
[----:B--2---:R2:W3:Y:S02]  /*14be0*/  SYNCS.PHASECHK.TRANS64.TRYWAIT P0, [R4+URZ], R5 ;  /* 0x00000005040075a7 */ /* 0x0044e4000800017f */
[----:B---3--:R-:W-:Y:S05]  /*14bf0*/  @!P0 NANOSLEEP.SYNCS 0x989680 ;  /* 0x009896800000895d */ /* 0x008fea0003900000 */
[----:B------:R-:W3:Y:S02]  /*14c00*/  @!P0 SYNCS.PHASECHK.TRANS64 P0, [R4+URZ], R5 ;  /* 0x00000005040085a7 */ /* 0x000ee4000800007f */
[----:B---3--:R-:W-:Y:S05]  /*14c10*/  @!P0 BRA `(.L_x_7853) ;  /* 0xfffffffc00f08947 */ /* 0x008fea000383ffff */
[----:B------:R-:W-:Y:S05]  /*14c20*/  BRA `(.L_x_7914) ;  /* 0xffffffe400d87947 */ /* 0x000fea000383ffff */
.L_x_7915:
        /* <DEDUP_REMOVED lines=13> */
.L_x_15130:


//--------------------- .text._ZN7cutlass13device_kernelIN5flash11enable_sm90INS1_16FlashAttnFwdSm90INS1_25CollectiveMainloopFwdSm90ILi2EN4cute5tupleIJNS5_1CILi1EEES8_S8_EEENS6_IJNS7_ILi64EEESA_SA_EEELi512ENS_6half_tEfNS_4arch4Sm90ELb1ELb0ELb0ELb1ELb0ELb1ELb0ELb0ELb0ELb1ELb0ELb0EEENS1_21CollectiveEpilogueFwdINS6_IJSA_NS7_ILi512EEESA_EEES9_SC_SE_Li256ELb1ELb1ELb0ELb0EEENS1_36VarlenDynamicPersistentTileSchedulerILi64ELi64ELi256ELi128ELb0ELb1ELb1ELb1ELb1ELb1EEEEEEEEEvNT_6ParamsE --------------------------
	.section	.text._ZN7cutlass13device_kernelIN5flash11enable_sm90INS1_16FlashAttnFwdSm90INS1_25CollectiveMainloopFwdSm90ILi2EN4cute5tupleIJNS5_1CILi1EEES8_S8_EEENS6_IJNS7_ILi64EEESA_SA_EEELi512ENS_6half_tEfNS_4arch4Sm90ELb1ELb0ELb0ELb1ELb0ELb1ELb0ELb0ELb0ELb1ELb0ELb0EEENS1_21CollectiveEpilogueFwdINS6_IJSA_NS7_ILi512EEESA_EEES9_SC_SE_Li256ELb1ELb1ELb0ELb0EEENS1_36VarlenDynamicPersistentTileSchedulerILi64ELi64ELi256ELi128ELb0ELb1ELb1ELb1ELb1ELb1EEEEEEEEEvNT_6ParamsE,"ax",@progbits
	.align	128
.text._ZN7cutlass13device_kernelIN5flash11enable_sm90INS1_16FlashAttnFwdSm90INS1_25CollectiveMainloopFwdSm90ILi2EN4cute5tupleIJNS5_1CILi1EEES8_S8_EEENS6_IJNS7_ILi64EEESA_SA_EEELi512ENS_6half_tEfNS_4arch4Sm90ELb1ELb0ELb0ELb1ELb0ELb1ELb0ELb0ELb0ELb1ELb0ELb0EEENS1_21CollectiveEpilogueFwdINS6_IJSA_NS7_ILi512EEESA_EEES9_SC_SE_Li256ELb1ELb1ELb0ELb0EEENS1_36VarlenDynamicPersistentTileSchedulerILi64ELi64ELi256ELi128ELb0ELb1ELb1ELb1ELb1ELb1EEEEEEEEEvNT_6ParamsE:
        .type           _ZN7cutlass13device_kernelIN5flash11enable_sm90INS1_16FlashAttnFwdSm90INS1_25CollectiveMainloopFwdSm90ILi2EN4cute5tupleIJNS5_1CILi1EEES8_S8_EEENS6_IJNS7_ILi64EEESA_SA_EEELi512ENS_6half_tEfNS_4arch4Sm90ELb1ELb0ELb0ELb1ELb0ELb1ELb0ELb0ELb0ELb1ELb0ELb0EEENS1_21CollectiveEpilogueFwdINS6_IJSA_NS7_ILi512EEESA_EEES9_SC_SE_Li256ELb1ELb1ELb0ELb0EEENS1_36VarlenDynamicPersistentTileSchedulerILi64ELi64ELi256ELi128ELb0ELb1ELb1ELb1ELb1ELb1EEEEEEEEEvNT_6ParamsE,@function
        .size           _ZN7cutlass13device_kernelIN5flash11enable_sm90INS1_16FlashAttnFwdSm90INS1_25CollectiveMainloopFwdSm90ILi2EN4cute5tupleIJNS5_1CILi1EEES8_S8_EEENS6_IJNS7_ILi64EEESA_SA_EEELi512ENS_6half_tEfNS_4arch4Sm90ELb1ELb0ELb0ELb1ELb0ELb1ELb0ELb0ELb0ELb1ELb0ELb0EEENS1_21CollectiveEpilogueFwdINS6_IJSA_NS7_ILi512EEESA_EEES9_SC_SE_Li256ELb1ELb1ELb0ELb0EEENS1_36VarlenDynamicPersistentTileSchedulerILi64ELi64ELi256ELi128ELb0ELb1ELb1ELb1ELb1ELb1EEEEEEEEEvNT_6ParamsE,(.L_x_15131 - _ZN7cutlass13device_kernelIN5flash11enable_sm90INS1_16FlashAttnFwdSm90INS1_25CollectiveMainloopFwdSm90ILi2EN4cute5tupleIJNS5_1CILi1EEES8_S8_EEENS6_IJNS7_ILi64EEESA_SA_EEELi512ENS_6half_tEfNS_4arch4Sm90ELb1ELb0ELb0ELb1ELb0ELb1ELb0ELb0ELb0ELb1ELb0ELb0EEENS1_21CollectiveEpilogueFwdINS6_IJSA_NS7_ILi512EEESA_EEES9_SC_SE_Li256ELb1ELb1ELb0ELb0EEENS1_36VarlenDynamicPersistentTileSchedulerILi64ELi64ELi256ELi128ELb0ELb1ELb1ELb1ELb1ELb1EEEEEEEEEvNT_6ParamsE)
        .other          _ZN7cutlass13device_kernelIN5flash11enable_sm90INS1_16FlashAttnFwdSm90INS1_25CollectiveMainloopFwdSm90ILi2EN4cute5tupleIJNS5_1CILi1EEES8_S8_EEENS6_IJNS7_ILi64EEESA_SA_EEELi512ENS_6half_tEfNS_4arch4Sm90ELb1ELb0ELb0ELb1ELb0ELb1ELb0ELb0ELb0ELb1ELb0ELb0EEENS1_21CollectiveEpilogueFwdINS6_IJSA_NS7_ILi512EEESA_EEES9_SC_SE_Li256ELb1ELb1ELb0ELb0EEENS1_36VarlenDynamicPersistentTileSchedulerILi64ELi64ELi256ELi128ELb0ELb1ELb1ELb1ELb1ELb1EEEEEEEEEvNT_6ParamsE,@"STO_CUDA_ENTRY STV_DEFAULT"
_ZN7cutlass13device_kernelIN5flash11enable_sm90INS1_16FlashAttnFwdSm90INS1_25CollectiveMainloopFwdSm90ILi2EN4cute5tupleIJNS5_1CILi1EEES8_S8_EEENS6_IJNS7_ILi64EEESA_SA_EEELi512ENS_6half_tEfNS_4arch4Sm90ELb1ELb0ELb0ELb1ELb0ELb1ELb0ELb0ELb0ELb1ELb0ELb0EEENS1_21CollectiveEpilogueFwdINS6_IJSA_NS7_ILi512EEESA_EEES9_SC_SE_Li256ELb1ELb1ELb0ELb0EEENS1_36VarlenDynamicPersistentTileSchedulerILi64ELi64ELi256ELi128ELb0ELb1ELb1ELb1ELb1ELb1EEEEEEEEEvNT_6ParamsE:
        /* <DEDUP_REMOVED lines=23> */
.L_x_7917:
[----:B------:R-:W-:Y:S05]  /*0170*/  BSYNC B0 ;  /* 0x0000000000007941 */ /* 0x000fea0003800000 */
.L_x_7916:
        /* <DEDUP_REMOVED lines=37> */
.L_x_7918:
        /* <DEDUP_REMOVED lines=22> */
.L_x_7919:
        /* <DEDUP_REMOVED lines=18> */
.L_x_7920:
        /* <DEDUP_REMOVED lines=22> */
.L_x_7921:
        /* <DEDUP_REMOVED lines=22> */
.L_x_7922:
        /* <DEDUP_REMOVED lines=9> */
.L_x_7925:
        /* <DEDUP_REMOVED lines=19> */
[----:B------:R-:W2:Y:S01]  /*0ad0*/  LDL.LU R18, [R1+0x58] ;  /* 0x0000580001127983 */ /* 0x000ea20000300800 */
[----:B------:R-:W-:Y:S02]  /*0ae0*/  VIADD R15, R4, 0xffffff80 ;  /* 0xffffff80040f7836 */ /* 0x000fe40000000000 */
[----:B------:R-:W-:Y:S02]  /*0af0*/  IMAD.MOV.U32 R199, RZ, RZ, 0x20 ;  /* 0x00000020ffc77424 */ /* 0x000fe400078e00ff */
[----:B------:R-:W-:Y:S01]  /*0b00*/  IMAD.MOV.U32 R212, RZ, RZ, RZ ;  /* 0x000000ffffd47224 */ /* 0x000fe200078e00ff */
[----:B------:R-:W-:Y:S01]  /*0b10*/  SHF.R.S32.HI R0, RZ, 0x1f, R15 ;  /* 0x0000001fff007819 */ /* 0x000fe2000001140f */
[----:B------:R-:W-:Y:S02]  /*0b20*/  IMAD.MOV.U32 R22, RZ, RZ, RZ ;  /* 0x000000ffff167224 */ /* 0x000fe400078e00ff */
[----:B------:R-:W-:Y:S01]  /*0b30*/  IMAD.MOV.U32 R187, RZ, RZ, RZ ;  /* 0x000000ffffbb7224 */ /* 0x000fe200078e00ff */
[----:B------:R-:W-:-:S02]  /*0b40*/  LEA.HI R3, R0, R15, RZ, 0x7 ;  /* 0x0000000f00037211 */ /* 0x000fc400078f38ff */
[-C--:B------:R-:W-:Y:S02]  /*0b50*/  LEA.HI R6, R0, R15.reuse, RZ, 0x4 ;  /* 0x0000000f00067211 */ /* 0x080fe400078f20ff */
        /* <DEDUP_REMOVED lines=15> */
[----:B------:R-:W-:Y:S01]  /*0c50*/  SHF.R.S32.HI R8, RZ, 0x1f, R6 ;  /* 0x0000001fff087819 */ /* 0x000fe20000011406 */
[----:B------:R-:W-:Y:S01]  /*0c60*/  IMAD.IADD R14, R11, 0x1, -R14 ;  /* 0x000000010b0e7824 */ /* 0x000fe200078e0a0e */
[----:B------:R-:W-:Y:S02]  /*0c70*/  LEA.HI R13, R12, R201, RZ, 0x2 ;  /* 0x000000c90c0d7211 */ /* 0x000fe400078f10ff */
[----:B------:R-:W-:Y:S01]  /*0c80*/  LEA.HI R8, R8, R7, RZ, 0x3 ;  /* 0x0000000708087211 */ /* 0x000fe200078f18ff */
[----:B------:R-:W-:Y:S01]  /*0c90*/  IMAD.SHL.U32 R14, R14, 0x8, RZ ;  /* 0x000000080e0e7824 */ /* 0x000fe200078e00ff */
[C---:B------:R-:W-:Y:S01]  /*0ca0*/  LOP3.LUT R12, R10.reuse, 0xfffffff8, RZ, 0xc0, !PT ;  /* 0xfffffff80a0c7812 */ /* 0x040fe200078ec0ff */
[----:B------:R-:W-:Y:S01]  /*0cb0*/  IMAD.SHL.U32 R10, R10, 0x40, RZ ;  /* 0x000000400a0a7824 */ /* 0x000fe200078e00ff */
[----:B------:R-:W-:-:S02]  /*0cc0*/  LOP3.LUT R8, R8, 0xfffffff8, RZ, 0xc0, !PT ;  /* 0xfffffff808087812 */ /* 0x000fc400078ec0ff */
[----:B------:R-:W-:Y:S01]  /*0cd0*/  SHF.R.S32.HI R218, RZ, 0x7, R3 ;  /* 0x00000007ffda7819 */ /* 0x000fe20000011403 */
[----:B------:R-:W-:Y:S01]  /*0ce0*/  IMAD.IADD R12, R9, 0x1, -R12 ;  /* 0x00000001090c7824 */ /* 0x000fe200078e0a0c */
[----:B------:R-:W-:Y:S01]  /*0cf0*/  LOP3.LUT R16, R13, 0x3ffffc, RZ, 0xc0, !PT ;  /* 0x003ffffc0d107812 */ /* 0x000fe200078ec0ff */
[----:B------:R-:W-:Y:S01]  /*0d00*/  IMAD.IADD R8, R7, 0x1, -R8 ;  /* 0x0000000107087824 */ /* 0x000fe200078e0a08 */
[----:B------:R-:W-:Y:S01]  /*0d10*/  LOP3.LUT R7, R6, 0x7ffffffc, RZ, 0xc0, !PT ;  /* 0x7ffffffc06077812 */ /* 0x000fe200078ec0ff */
[----:B------:R-:W-:Y:S01]  /*0d20*/  IMAD R13, R218, 0x100, R9 ;  /* 0x00000100da0d7824 */ /* 0x000fe200078e0209 */
[----:B------:R-:W-:Y:S01]  /*0d30*/  LEA.HI R5, R5, R4, RZ, 0x5 ;  /* 0x0000000405057211 */ /* 0x000fe200078f28ff */
[C---:B------:R-:W-:Y:S01]  /*0d40*/  IMAD.IADD R16, R201.reuse, 0x1, -R16 ;  /* 0x00000001c9107824 */ /* 0x040fe200078e0a10 */
[----:B------:R-:W-:Y:S01]  /*0d50*/  LOP3.LUT R10, R10, 0x7ffffe00, RZ, 0xc0, !PT ;  /* 0x7ffffe000a0a7812 */ /* 0x000fe200078ec0ff */
[----:B------:R-:W-:Y:S01]  /*0d60*/  IMAD.IADD R7, R4, 0x1, -R7 ;  /* 0x0000000104077824 */ /* 0x000fe200078e0a07 */
[-C--:B------:R-:W-:Y:S01]  /*0d70*/  LEA.HI R4, R0, R15.reuse, RZ, 0x3 ;  /* 0x0000000f00047211 */ /* 0x080fe200078f18ff */
[----:B------:R-:W-:Y:S01]  /*0d80*/  IMAD.SHL.U32 R9, R12, 0x40, RZ ;  /* 0x000000400c097824 */ /* 0x000fe200078e00ff */
[----:B------:R-:W-:Y:S01]  /*0d90*/  LEA.HI R0, R0, R15, RZ, 0x2 ;  /* 0x0000000f00007211 */ /* 0x000fe200078f10ff */
[----:B------:R-:W-:Y:S01]  /*0da0*/  IMAD R13, R16, 0x10, R13 ;  /* 0x00000010100d7824 */ /* 0x000fe200078e020d */
[----:B------:R-:W-:Y:S01]  /*0db0*/  LOP3.LUT R215, R4, 0xfffffff8, RZ, 0xc0, !PT ;  /* 0xfffffff804d77812 */ /* 0x000fe200078ec0ff */
[----:B------:R-:W-:Y:S01]  /*0dc0*/  IMAD R10, R201, 0x400, R10 ;  /* 0x00000400c90a7824 */ /* 0x000fe200078e020a */
[----:B------:R-:W-:Y:S01]  /*0dd0*/  SHF.R.S32.HI R23, RZ, 0x2, R0 ;  /* 0x00000002ff177819 */ /* 0x000fe20000011400 */
[--C-:B------:R-:W-:Y:S01]  /*0de0*/  IMAD.U32 R234, R13, 0x40, R14.reuse ;  /* 0x000000400dea7824 */ /* 0x100fe200078e000e */
[----:B------:R-:W-:Y:S01]  /*0df0*/  LOP3.LUT R9, R9, 0x1c0, RZ, 0xc0, !PT ;  /* 0x000001c009097812 */ /* 0x000fe200078ec0ff */
[----:B------:R-:W-:Y:S01]  /*0e00*/  IMAD.IADD R215, R15, 0x1, -R215 ;  /* 0x000000010fd77824 */ /* 0x000fe200078e0ad7 */
[----:B------:R-:W-:Y:S01]  /*0e10*/  LOP3.LUT R222, R0, 0xfffffffc, RZ, 0xc0, !PT ;  /* 0xfffffffc00de7812 */ /* 0x000fe200078ec0ff */
[----:B------:R-:W-:Y:S01]  /*0e20*/  VIADD R235, R23, 0x20 ;  /* 0x0000002017eb7836 */ /* 0x000fe20000000000 */
[----:B------:R-:W-:Y:S01]  /*0e30*/  LOP3.LUT R14, R9, 0x8, R14, 0xf8, !PT ;  /* 0x00000008090e7812 */ /* 0x000fe200078ef80e */
[----:B------:R-:W-:Y:S01]  /*0e40*/  IMAD.SHL.U32 R192, R215, 0x8, RZ ;  /* 0x00000008d7c07824 */ /* 0x000fe200078e00ff */
[----:B------:R-:W-:Y:S01]  /*0e50*/  SHF.R.U32.HI R9, RZ, 0x3, R9 ;  /* 0x00000003ff097819 */ /* 0x000fe20000011609 */
[----:B------:R-:W-:Y:S01]  /*0e60*/  IMAD.IADD R222, R15, 0x1, -R222 ;  /* 0x000000010fde7824 */ /* 0x000fe200078e0ade */
[----:B------:R-:W-:Y:S01]  /*0e70*/  SHF.R.S32.HI R6, RZ, 0x1f, R235 ;  /* 0x0000001fff067819 */ /* 0x000fe200000114eb */
[----:B------:R-:W-:Y:S01]  /*0e80*/  IMAD.SHL.U32 R230, R235, 0x40, RZ ;  /* 0x00000040ebe67824 */ /* 0x000fe200078e00ff */
[----:B------:R-:W-:Y:S01]  /*0e90*/  LOP3.LUT R9, R14, R9, RZ, 0x3c, !PT ;  /* 0x000000090e097212 */ /* 0x000fe200078e3cff */
[----:B------:R-:W-:Y:S01]  /*0ea0*/  IMAD.SHL.U32 R16, R222, 0x8, RZ ;  /* 0x00000008de107824 */ /* 0x000fe200078e00ff */
[----:B------:R-:W-:Y:S01]  /*0eb0*/  LEA.HI R3, R3, R218, RZ, 0x1 ;  /* 0x000000da03037211 */ /* 0x000fe200078f08ff */
[----:B------:R-:W-:Y:S01]  /*0ec0*/  VIADD R210, R192, 0x80 ;  /* 0x00000080c0d27836 */ /* 0x000fe20000000000 */
[----:B------:R-:W-:Y:S01]  /*0ed0*/  LEA.HI R6, R6, R235, RZ, 0x3 ;  /* 0x000000eb06067211 */ /* 0x000fe200078f18ff */
[----:B------:R-:W-:Y:S01]  /*0ee0*/  IMAD.IADD R9, R10, 0x1, R9 ;  /* 0x000000010a097824 */ /* 0x000fe200078e0209 */
[----:B------:R-:W-:Y:S01]  /*0ef0*/  R2P PR, R12, 0x6 ;  /* 0x000000060c007804 */ /* 0x000fe20000000000 */
[----:B------:R-:W-:Y:S01]  /*0f00*/  VIADD R207, R192, 0x140 ;  /* 0x00000140c0cf7836 */ /* 0x000fe20000000000 */
[----:B------:R-:W-:Y:S01]  /*0f10*/  LOP3.LUT R3, R3, 0xfffffe, RZ, 0xc0, !PT ;  /* 0x00fffffe03037812 */ /* 0x000fe200078ec0ff */
[----:B------:R-:W-:Y:S01]  /*0f20*/  IMAD.SHL.U32 R6, R6, 0x40, RZ ;  /* 0x0000004006067824 */ /* 0x000fe200078e00ff */
[----:B------:R-:W-:Y:S01]  /*0f30*/  SHF.R.S32.HI R5, RZ, 0x5, R5 ;  /* 0x00000005ff057819 */ /* 0x000fe20000011405 */
[----:B------:R-:W-:Y:S01]  /*0f40*/  IMAD R197, R9, 0x2, R2 ;  /* 0x0000000209c57824 */ /* 0x000fe200078e0202 */
[----:B------:R-:W-:Y:S01]  /*0f50*/  SHF.R.S32.HI R216, RZ, 0x3, R4 ;  /* 0x00000003ffd87819 */ /* 0x000fe20000011404 */
[----:B------:R-:W-:Y:S01]  /*0f60*/  IMAD.IADD R3, R218, 0x1, -R3 ;  /* 0x00000001da037824 */ /* 0x000fe200078e0a03 */
[----:B------:R-:W-:Y:S01]  /*0f70*/  SHF.R.S32.HI R4, RZ, 0x1f, R0 ;  /* 0x0000001fff047819 */ /* 0x000fe20000011400 */
[----:B------:R-:W-:Y:S01]  /*0f80*/  IMAD R190, R5, 0x10, R8 ;  /* 0x0000001005be7824 */ /* 0x000fe200078e0208 */
[C---:B------:R-:W-:Y:S01]  /*0f90*/  LEA.HI R0, R222.reuse, R222, RZ, 0x1 ;  /* 0x000000dede007211 */ /* 0x040fe200078f08ff */
[----:B------:R-:W-:Y:S01]  /*0fa0*/  IMAD.SHL.U32 R184, R222, 0x4, RZ ;  /* 0x00000004deb87824 */ /* 0x000fe200078e00ff */
[----:B------:R-:W-:Y:S01]  /*0fb0*/  LOP3.LUT R230, R230, 0x1c0, RZ, 0xc0, !PT ;  /* 0x000001c0e6e67812 */ /* 0x000fe200078ec0ff */
[----:B------:R-:W-:Y:S01]  /*0fc0*/  IMAD.SHL.U32 R196, R3, 0x100, RZ ;  /* 0x0000010003c47824 */ /* 0x000fe200078e00ff */
[----:B------:R-:W-:Y:S01]  /*0fd0*/  LEA.HI R4, R4, R23, RZ, 0x3 ;  /* 0x0000001704047211 */ /* 0x000fe200078f18ff */
[C---:B------:R-:W-:Y:S01]  /*0fe0*/  VIADD R200, R197.reuse, 0x26800 ;  /* 0x00026800c5c87836 */ /* 0x040fe20000000000 */
[----:B------:R-:W-:Y:S01]  /*0ff0*/  LOP3.LUT R5, R0, 0x1ffffffe, RZ, 0xc0, !PT ;  /* 0x1ffffffe00057812 */ /* 0x000fe200078ec0ff */
[----:B------:R-:W-:Y:S01]  /*1000*/  VIADD R211, R192, 0x40 ;  /* 0x00000040c0d37836 */ /* 0x000fe20000000000 */
[----:B------:R-:W-:Y:S01]  /*1010*/  LOP3.LUT R0, R230, 0x38, R16, 0xf8, !PT ;  /* 0x00000038e6007812 */ /* 0x000fe200078ef810 */
[----:B------:R-:W-:Y:S01]  /*1020*/  VIADD R191, R184, 0x10 ;  /* 0x00000010b8bf7836 */ /* 0x000fe20000000000 */
[----:B------:R-:W-:Y:S01]  /*1030*/  SHF.R.U32.HI R8, RZ, 0x3, R230 ;  /* 0x00000003ff087819 */ /* 0x000fe200000116e6 */
[----:B------:R-:W-:Y:S01]  /*1040*/  VIADD R209, R192, 0xc0 ;  /* 0x000000c0c0d17836 */ /* 0x000fe20000000000 */
[----:B------:R-:W-:Y:S01]  /*1050*/  LOP3.LUT R233, R6, 0xfffffe00, RZ, 0xc0, !PT ;  /* 0xfffffe0006e97812 */ /* 0x000fe200078ec0ff */
[----:B------:R-:W-:Y:S01]  /*1060*/  VIADD R208, R192, 0x100 ;  /* 0x00000100c0d07836 */ /* 0x000fe20000000000 */
[----:B------:R-:W-:Y:S01]  /*1070*/  LOP3.LUT R4, R4, 0xfffffff8, RZ, 0xc0, !PT ;  /* 0xfffffff804047812 */ /* 0x000fe200078ec0ff */
[C---:B------:R-:W-:Y:S01]  /*1080*/  VIADD R221, R192.reuse, 0x180 ;  /* 0x00000180c0dd7836 */ /* 0x040fe20000000000 */
[----:B------:R-:W-:Y:S01]  /*1090*/  SHF.R.S32.HI R3, RZ, 0x1f, R210 ;  /* 0x0000001fff037819 */ /* 0x000fe200000114d2 */
[----:B------:R-:W-:Y:S01]  /*10a0*/  VIADD R220, R192, 0x1c0 ;  /* 0x000001c0c0dc7836 */ /* 0x000fe20000000000 */
[----:B------:R-:W-:Y:S01]  /*10b0*/  SHF.R.S32.HI R3, RZ, 0x1f, R207 ;  /* 0x0000001fff037819 */ /* 0x000fe200000114cf */
[----:B------:R-:W-:Y:S01]  /*10c0*/  VIADD R198, R197, 0x26840 ;  /* 0x00026840c5c67836 */ /* 0x000fe20000000000 */
[----:B------:R-:W-:Y:S01]  /*10d0*/  SEL R199, R199, 0xffffffe0, !P1 ;  /* 0xffffffe0c7c77807 */ /* 0x000fe20004800000 */
[----:B------:R-:W-:Y:S01]  /*10e0*/  IMAD.IADD R5, R222, 0x1, -R5 ;  /* 0x00000001de057824 */ /* 0x000fe200078e0a05 */
[----:B------:R-:W-:Y:S01]  /*10f0*/  LOP3.LUT R3, R233, R0, R8, 0xf6, !PT ;  /* 0x00000000e9037212 */ /* 0x000fe200078ef608 */
[C---:B------:R-:W-:Y:S01]  /*1100*/  @P2 VIADD R198, R200.reuse, 0xffffffc0 ;  /* 0xffffffc0c8c62836 */ /* 0x040fe20000000000 */
[----:B------:R-:W-:Y:S01]  /*1110*/  SHF.R.S32.HI R227, RZ, 0x1f, R191 ;  /* 0x0000001fffe37819 */ /* 0x000fe200000114bf */
[----:B------:R-:W-:Y:S01]  /*1120*/  IMAD.IADD R188, R23, 0x1, -R4 ;  /* 0x0000000117bc7824 */ /* 0x000fe200078e0a04 */
        /* <DEDUP_REMOVED lines=10> */
[----:B--2---:R-:W-:-:S02]  /*11d0*/  LOP3.LUT R186, R18, 0x1, RZ, 0xfc, !PT ;  /* 0x0000000112ba7812 */ /* 0x004fc400078efcff */
[----:B------:R-:W-:-:S07]  /*11e0*/  CS2R R18, SRZ ;  /* 0x0000000000127805 */ /* 0x000fce000001ff00 */
.L_x_8064:
        /* <DEDUP_REMOVED lines=51> */
.L_x_7927:
[----:B------:R-:W-:Y:S02]  /*1520*/  IMAD.U32 R44, RZ, RZ, UR5 ;  /* 0x00000005ff2c7e24 */ /* 0x000fe4000f8e00ff */
[----:B------:R-:W-:Y:S01]  /*1530*/  IMAD.U32 R24, RZ, RZ, UR4 ;  /* 0x00000004ff187e24 */ /* 0x000fe2000f8e00ff */
[----:B------:R-:W-:Y:S06]  /*1540*/  @!P2 BRA `(.L_x_7928) ;  /* 0x000000000010a947 */ /* 0x000fec0003800000 */
[----:B------:R-:W-:-:S04]  /*1550*/  IADD3 R4, P0, R204, UR8, RZ ;  /* 0x00000008cc047c10 */ /* 0x000fc8000ff1e0ff */
[----:B------:R-:W-:-:S05]  /*1560*/  IADD3.X R5, R205, UR9, RZ, P0, !PT ;  /* 0x00000009cd057c10 */ /* 0x000fca00087fe4ff */
[----:B------:R0:W5:Y:S01]  /*1570*/  LDG.E R24, desc[UR40][R4.64] ;  /* 0x0000002804187981 */ /* 0x000162000c1e1900 */
[----:B------:R-:W-:Y:S05]  /*1580*/  BRA `(.L_x_7929) ;  /* 0x0000000000107947 */ /* 0x000fea0003800000 */
.L_x_7928:
[----:B------:R-:W-:Y:S05]  /*1590*/  @!P0 BRA `(.L_x_7929) ;  /* 0x00000000000c8947 */ /* 0x000fea0003800000 */
[----:B------:R-:W2:Y:S04]  /*15a0*/  LDG.E R5, desc[UR40][R8.64] ;  /* 0x0000002808057981 */ /* 0x000ea8000c1e1900 */
[----:B------:R-:W2:Y:S02]  /*15b0*/  LDG.E R24, desc[UR40][R8.64+0x4] ;  /* 0x0000042808187981 */ /* 0x000ea4000c1e1900 */
[----:B--2---:R-:W-:-:S07]  /*15c0*/  IMAD.IADD R24, R24, 0x1, -R5 ;  /* 0x0000000118187824 */ /* 0x004fce00078e0a05 */
.L_x_7929:
        /* <DEDUP_REMOVED lines=16> */
[----:B------:R-:W-:-:S04]  /*16d0*/  IMAD.SHL.U32 R195, R25, 0x40, RZ ;  /* 0x0000004019c37824 */ /* 0x000fc800078e00ff */
[----:B0-----:R-:W-:-:S08]  /*16e0*/  VIADD R4, R195, 0x3f ;  /* 0x0000003fc3047836 */ /* 0x001fd00000000000 */
[----:B------:R-:W0:Y:S08]  /*16f0*/  @P1 LDC R11, c[0x0][0x44c] ;  /* 0x00011300ff0b1b82 */ /* 0x000e300000000800 */
[----:B------:R-:W1:Y:S01]  /*1700*/  @P1 LDC R5, c[0x0][0x450] ;  /* 0x00011400ff051b82 */ /* 0x000e620000000800 */
[----:B--2---:R-:W-:Y:S02]  /*1710*/  @P0 IMAD.IADD R44, R9, 0x1, -R0 ;  /* 0x00000001092c0824 */ /* 0x004fe400078e0a00 */
[----:B------:R-:W-:-:S02]  /*1720*/  IMAD.IADD R9, R24, 0x1, -R3 ;  /* 0x0000000118097824 */ /* 0x000fc400078e0a03 */
[----:B0-----:R-:W-:-:S04]  /*1730*/  @P1 IMAD.HI.U32 R0, R4, R11, RZ ;  /* 0x0000000b04001227 */ /* 0x001fc800078e00ff */
[----:B------:R-:W-:Y:S01]  /*1740*/  IMAD.IADD R194, R9, 0x1, R44 ;  /* 0x0000000109c27824 */ /* 0x000fe200078e022c */
[----:B-1----:R-:W-:Y:S01]  /*1750*/  @P1 SHF.R.U32.HI R4, RZ, R5, R0 ;  /* 0x00000005ff041219 */ /* 0x002fe20000011600 */
[----:B------:R-:W-:Y:S02]  /*1760*/  IMAD.MOV R42, RZ, RZ, -R9 ;  /* 0x000000ffff2a7224 */ /* 0x000fe400078e0a09 */
[C---:B------:R-:W-:Y:S01]  /*1770*/  VIADD R0, R194.reuse, 0x3f ;  /* 0x0000003fc2007836 */ /* 0x040fe20000000000 */
[----:B------:R-:W-:Y:S02]  /*1780*/  IADD3 R43, R194, 0x40, -R193 ;  /* 0x00000040c22b7810 */ /* 0x000fe40007ffe8c1 */
[----:B------:R-:W-:Y:S02]  /*1790*/  VIMNMX R42, RZ, R42, !PT ;  /* 0x0000002aff2a7248 */ /* 0x000fe40007fe0100 */
[----:B------:R-:W-:Y:S01]  /*17a0*/  SHF.R.S32.HI R3, RZ, 0x1f, R0 ;  /* 0x0000001fff037819 */ /* 0x000fe20000011400 */
[----:B------:R-:W-:-:S03]  /*17b0*/  IMAD.IADD R4, R43, 0x1, R4 ;  /* 0x000000012b047824 */ /* 0x000fc600078e0204 */
[----:B------:R-:W-:Y:S02]  /*17c0*/  LEA.HI R3, R3, R0, RZ, 0x6 ;  /* 0x0000000003037211 */ /* 0x000fe400078f30ff */
[----:B------:R-:W-:Y:S02]  /*17d0*/  SHF.R.S32.HI R5, RZ, 0x1f, R4 ;  /* 0x0000001fff057819 */ /* 0x000fe40000011404 */
        /* <DEDUP_REMOVED lines=15> */
[----:B---3--:R-:W-:Y:S05]  /*18d0*/  @!P1 BRA `(.L_x_7930) ;  /* 0x0000002800489947 */ /* 0x008fea0003800000 */
        /* <DEDUP_REMOVED lines=20> */
.L_x_7932:
[----:B------:R-:W-:Y:S05]  /*1a20*/  BSYNC B6 ;  /* 0x0000000000067941 */ /* 0x000fea0003800000 */
.L_x_7931:
        /* <DEDUP_REMOVED lines=20> */
.L_x_7934:
[----:B------:R-:W-:Y:S05]  /*1b70*/  BSYNC B6 ;  /* 0x0000000000067941 */ /* 0x000fea0003800000 */
.L_x_7933:
[----:B------:R-:W-:Y:S01]  /*1b80*/  ULDC.64 UR4, c[0x0][0x9f8] ;  /* 0x00027e0000047ab9 */ /* 0x000fe20000000a00 */
[----:B------:R-:W0:Y:S01]  /*1b90*/  LDC.64 R4, c[0x0][0x300] ;  /* 0x0000c000ff047b82 */ /* 0x000e220000000a00 */
[----:B------:R-:W-:Y:S01]  /*1ba0*/  ISETP.NE.U32.AND P0, PT, RZ, UR4, PT ;  /* 0x00000004ff007c0c */ /* 0x000fe2000bf05070 */
[----:B------:R-:W-:Y:S01]  /*1bb0*/  IMAD.IADD R40, R29, 0x1, R24 ;  /* 0x000000011d287824 */ /* 0x000fe200078e0218 */
[----:B------:R-:W-:Y:S02]  /*1bc0*/  ULDC.64 UR6, c[0x0][0x330] ;  /* 0x0000cc0000067ab9 */ /* 0x000fe40000000a00 */
[----:B------:R-:W-:Y:S02]  /*1bd0*/  ISETP.NE.AND.EX P0, PT, RZ, UR5, PT, P0 ;  /* 0x00000005ff007c0c */ /* 0x000fe4000bf05300 */
[----:B------:R-:W-:Y:S01]  /*1be0*/  SHF.R.S32.HI R17, RZ, 0x1f, R16 ;  /* 0x0000001fff117819 */ /* 0x000fe20000011410 */
[----:B------:R-:W1:Y:S08]  /*1bf0*/  LDC R59, c[0x0][0x3f4] ;  /* 0x0000fd00ff3b7b82 */ /* 0x000e700000000800 */
[----:B------:R-:W2:Y:S02]  /*1c00*/  LDC.64 R54, c[0x0][0x3f8] ;  /* 0x0000fe00ff367b82 */ /* 0x000ea40000000a00 */
[----:B------:R-:W-:-:S04]  /*1c10*/  @P0 IADD3 R6, P1, R204, UR4, RZ ;  /* 0x00000004cc060c10 */ /* 0x000fc8000ff3e0ff */
[----:B------:R-:W-:Y:S02]  /*1c20*/  @P0 IADD3.X R7, R205, UR5, RZ, P1, !PT ;  /* 0x00000005cd070c10 */ /* 0x000fe40008ffe4ff */
[----:B------:R-:W-:Y:S01]  /*1c30*/  SHF.R.S32.HI R24, RZ, 0x1f, R40 ;  /* 0x0000001fff187819 */ /* 0x000fe20000011428 */
[-C--:B0-----:R-:W-:Y:S01]  /*1c40*/  IMAD.WIDE.U32 R8, R40, R4.reuse, RZ ;  /* 0x0000000428087225 */ /* 0x081fe200078e00ff */
[----:B------:R-:W-:Y:S01]  /*1c50*/  ULDC.64 UR4, c[0x0][0x308] ;  /* 0x0000c20000047ab9 */ /* 0x000fe20000000a00 */
[----:B------:R0:W3:Y:S01]  /*1c60*/  @P0 LDG.E R27, desc[UR40][R6.64] ;  /* 0x00000028061b0981 */ /* 0x0000e2000c1e1900 */
[----:B------:R-:W4:Y:S01]  /*1c70*/  LDC.64 R56, c[0x0][0x408] ;  /* 0x00010200ff387b82 */ /* 0x000f220000000a00 */
[-C--:B------:R-:W-:Y:S01]  /*1c80*/  IMAD R0, R24, R4.reuse, RZ ;  /* 0x0000000418007224 */ /* 0x080fe200078e02ff */
[----:B------:R-:W-:Y:S01]  /*1c90*/  SHF.R.S32.HI R185, RZ, 0x1f, R184 ;  /* 0x0000001fffb97819 */ /* 0x000fe200000114b8 */
[----:B------:R-:W-:Y:S01]  /*1ca0*/  IMAD.WIDE.U32 R10, R26, UR6, R16 ;  /* 0x000000061a0a7c25 */ /* 0x000fe2000f8e0010 */
[----:B-1----:R-:W-:Y:S01]  /*1cb0*/  ISETP.GE.AND P2, PT, R16, R59, PT ;  /* 0x0000003b1000720c */ /* 0x002fe20003f46270 */
[----:B------:R-:W1:Y:S01]  /*1cc0*/  S2R R41, SR_TID.X ;  /* 0x0000000000297919 */ /* 0x000e620000002100 */
[----:B------:R-:W-:Y:S01]  /*1cd0*/  SHF.L.U64.HI R48, R4, 0x6, R5 ;  /* 0x0000000604307819 */ /* 0x000fe20000010205 */
[----:B------:R-:W-:Y:S01]  /*1ce0*/  IMAD R3, R40, R5, R0 ;  /* 0x0000000528037224 */ /* 0x000fe200078e0200 */
[----:B------:R-:W-:Y:S01]  /*1cf0*/  SHF.R.S32.HI R0, RZ, 0x1f, R26 ;  /* 0x0000001fff007819 */ /* 0x000fe2000001141a */
[----:B------:R-:W-:Y:S01]  /*1d00*/  IMAD.WIDE.U32 R46, R23, R4, R16 ;  /* 0x00000004172e7225 */ /* 0x000fe200078e0010 */
[----:B------:R-:W-:-:S02]  /*1d10*/  SEL R15, R59, RZ, P2 ;  /* 0x000000ff3b0f7207 */ /* 0x000fc40001000000 */
[----:B--2---:R-:W-:Y:S01]  /*1d20*/  SHF.L.U64.HI R52, R54, 0x6, R55 ;  /* 0x0000000636347819 */ /* 0x004fe20000010237 */
[----:B------:R-:W-:Y:S01]  /*1d30*/  IMAD.IADD R9, R9, 0x1, R3 ;  /* 0x0000000109097824 */ /* 0x000fe200078e0203 */
[----:B------:R-:W-:Y:S01]  /*1d40*/  P2R R77, PR, RZ, 0x4 ;  /* 0x00000004ff4d7803 */ /* 0x000fe20000000000 */
[----:B------:R-:W-:Y:S02]  /*1d50*/  IMAD R3, R0, UR6, RZ ;  /* 0x0000000600037c24 */ /* 0x000fe4000f8e02ff */
[----:B------:R-:W-:Y:S02]  /*1d60*/  IMAD.IADD R15, R16, 0x1, R15 ;  /* 0x00000001100f7824 */ /* 0x000fe400078e020f */
[----:B0-----:R-:W-:Y:S01]  /*1d70*/  IMAD R7, R26, UR7, R3 ;  /* 0x000000071a077c24 */ /* 0x001fe2000f8e0203 */
[----:B------:R-:W-:Y:S01]  /*1d80*/  ULDC.64 UR6, c[0x0][0xa08] ;  /* 0x0002820000067ab9 */ /* 0x000fe20000000a00 */
[----:B------:R-:W-:Y:S01]  /*1d90*/  IMAD R3, R0, UR4, RZ ;  /* 0x0000000400037c24 */ /* 0x000fe2000f8e02ff */
[----:B------:R-:W-:Y:S01]  /*1da0*/  ISETP.NE.U32.AND P0, PT, RZ, UR6, PT ;  /* 0x00000006ff007c0c */ /* 0x000fe2000bf05070 */
[----:B------:R-:W-:Y:S01]  /*1db0*/  IMAD.IADD R11, R11, 0x1, R7 ;  /* 0x000000010b0b7824 */ /* 0x000fe200078e0207 */
[----:B------:R-:W-:Y:S01]  /*1dc0*/  SHF.R.S32.HI R14, RZ, 0x1f, R15 ;  /* 0x0000001fff0e7819 */ /* 0x000fe2000001140f */
[C---:B------:R-:W-:Y:S01]  /*1dd0*/  IMAD R3, R26.reuse, UR5, R3 ;  /* 0x000000051a037c24 */ /* 0x040fe2000f8e0203 */
[----:B------:R-:W-:Y:S01]  /*1de0*/  ISETP.NE.AND.EX P0, PT, RZ, UR7, PT, P0 ;  /* 0x00000007ff007c0c */ /* 0x000fe2000bf05300 */
[----:B------:R-:W-:Y:S01]  /*1df0*/  IMAD.WIDE.U32 R6, R26, UR4, R8 ;  /* 0x000000041a067c25 */ /* 0x000fe2000f8e0008 */
[----:B------:R-:W-:Y:S01]  /*1e00*/  ULDC.64 UR4, c[0x0][0x310] ;  /* 0x0000c40000047ab9 */ /* 0x000fe20000000a00 */
[----:B------:R-:W-:-:S02]  /*1e10*/  ULDC.64 UR6, c[0x0][0x338] ;  /* 0x0000ce0000067ab9 */ /* 0x000fc40000000a00 */
[----:B------:R-:W-:Y:S01]  /*1e20*/  IMAD.IADD R7, R7, 0x1, R3 ;  /* 0x0000000107077824 */ /* 0x000fe200078e0203 */
[----:B------:R-:W-:Y:S01]  /*1e30*/  SHF.R.S32.HI R3, RZ, 0x1f, R23 ;  /* 0x0000001fff037819 */ /* 0x000fe20000011417 */
[----:B------:R-:W-:Y:S02]  /*1e40*/  IMAD.SHL.U32 R53, R188, 0x40, RZ ;  /* 0x00000040bc357824 */ /* 0x000fe400078e00ff */
[----:B------:R-:W-:Y:S02]  /*1e50*/  IMAD.SHL.U32 R49, R4, 0x40, RZ ;  /* 0x0000004004317824 */ /* 0x000fe400078e00ff */
[----:B----4-:R-:W-:Y:S01]  /*1e60*/  IMAD R12, R3, R56, RZ ;  /* 0x00000038030c7224 */ /* 0x010fe200078e02ff */
[----:B------:R-:W-:Y:S01]  /*1e70*/  LOP3.LUT R53, R53, 0x1c0, RZ, 0xc0, !PT ;  /* 0x000001c035357812 */ /* 0x000fe200078ec0ff */
[----:B------:R-:W-:Y:S01]  /*1e80*/  VIADD R78, R16, 0x20 ;  /* 0x00000020104e7836 */ /* 0x000fe20000000000 */
[----:B-1----:R-:W-:Y:S01]  /*1e90*/  SHF.R.U32.HI R41, RZ, 0x7, R41 ;  /* 0x00000007ff297819 */ /* 0x002fe20000011629 */
[----:B------:R-:W-:-:S04]  /*1ea0*/  IMAD.SHL.U32 R59, R59, 0x2, RZ ;  /* 0x000000023b3b7824 */ /* 0x000fc800078e00ff */
[----:B------:R-:W-:Y:S01]  /*1eb0*/  VIADD R58, R41, 0x8 ;  /* 0x00000008293a7836 */ /* 0x000fe20000000000 */
[----:B---3--:R-:W-:Y:S02]  /*1ec0*/  SHF.R.S32.HI R0, RZ, 0x1f, R27 ;  /* 0x0000001fff007819 */ /* 0x008fe4000001141b */
[----:B------:R-:W-:Y:S01]  /*1ed0*/  SEL R9, R27, RZ, !P0 ;  /* 0x000000ff1b097207 */ /* 0x000fe20004000000 */
[C---:B------:R-:W-:Y:S01]  /*1ee0*/  IMAD R27, R23.reuse, R57, R12 ;  /* 0x00000039171b7224 */ /* 0x040fe200078e020c */
[----:B------:R-:W-:Y:S01]  /*1ef0*/  SEL R0, R0, RZ, !P0 ;  /* 0x000000ff00007207 */ /* 0x000fe20004000000 */
[----:B------:R-:W-:-:S04]  /*1f00*/  IMAD.WIDE.U32 R12, R23, R56, R16 ;  /* 0x00000038170c7225 */ /* 0x000fc800078e0010 */
[----:B------:R-:W-:-:S04]  /*1f10*/  IMAD.WIDE.U32 R20, R9, UR4, R6 ;  /* 0x0000000409147c25 */ /* 0x000fc8000f8e0006 */
[C---:B------:R-:W-:Y:S02]  /*1f20*/  IMAD R6, R0.reuse, UR6, RZ ;  /* 0x0000000600067c24 */ /* 0x040fe4000f8e02ff */
[----:B------:R-:W-:Y:S01]  /*1f30*/  IMAD R8, R0, UR4, RZ ;  /* 0x0000000400087c24 */ /* 0x000fe2000f8e02ff */
[----:B------:R-:W-:Y:S01]  /*1f40*/  ULDC UR4, c[0x0][0x2f4] ;  /* 0x0000bd0000047ab9 */ /* 0x000fe20000000800 */
[----:B------:R-:W-:Y:S01]  /*1f50*/  IMAD R69, R9, UR7, R6 ;  /* 0x0000000709457c24 */ /* 0x000fe2000f8e0206 */
[----:B------:R-:W-:Y:S01]  /*1f60*/  ISETP.GE.AND P4, PT, R16, UR4, PT ;  /* 0x0000000410007c0c */ /* 0x000fe2000bf86270 */
[----:B------:R-:W-:Y:S01]  /*1f70*/  IMAD R6, R3, R54, RZ ;  /* 0x0000003603067224 */ /* 0x000fe200078e02ff */
[----:B------:R-:W-:Y:S01]  /*1f80*/  ISETP.GE.AND P3, PT, R78, UR4, PT ;  /* 0x000000044e007c0c */ /* 0x000fe2000bf66270 */
[----:B------:R-:W-:Y:S02]  /*1f90*/  IMAD R45, R9, UR5, R8 ;  /* 0x00000005092d7c24 */ /* 0x000fe4000f8e0208 */
[----:B------:R-:W-:Y:S01]  /*1fa0*/  IMAD R0, R3, R4, RZ ;  /* 0x0000000403007224 */ /* 0x000fe200078e02ff */
[----:B------:R-:W-:Y:S01]  /*1fb0*/  LOP3.LUT R4, R53, 0x18, R16, 0xf8, !PT ;  /* 0x0000001835047812 */ /* 0x000fe200078ef810 */
[----:B------:R-:W-:-:S04]  /*1fc0*/  IMAD.WIDE.U32 R28, R9, UR6, R10 ;  /* 0x00000006091c7c25 */ /* 0x000fc8000f8e000a */
[C---:B------:R-:W-:Y:S02]  /*1fd0*/  IMAD R25, R23.reuse, R55, R6 ;  /* 0x0000003717197224 */ /* 0x040fe400078e0206 */
[----:B------:R-:W-:-:S04]  /*1fe0*/  IMAD.WIDE.U32 R6, R23, R54, R184 ;  /* 0x0000003617067225 */ /* 0x000fc800078e00b8 */
[----:B------:R-:W-:-:S04]  /*1ff0*/  IMAD.WIDE.U32 R10, R23, R54, R16 ;  /* 0x00000036170a7225 */ /* 0x000fc800078e0010 */
[----:B------:R-:W-:Y:S01]  /*2000*/  IMAD R8, R23, R5, R0 ;  /* 0x0000000517087224 */ /* 0x000fe200078e0200 */
[----:B------:R-:W-:Y:S01]  /*2010*/  IADD3 R0, P0, R20, R46, RZ ;  /* 0x0000002e14007210 */ /* 0x000fe20007f1e0ff */
[----:B------:R-:W-:Y:S02]  /*2020*/  IMAD.IADD R45, R21, 0x1, R45 ;  /* 0x00000001152d7824 */ /* 0x000fe400078e022d */
[----:B------:R-:W-:Y:S02]  /*2030*/  IMAD.IADD R7, R7, 0x1, R25 ;  /* 0x0000000107077824 */ /* 0x000fe400078e0219 */
[----:B------:R-:W-:Y:S01]  /*2040*/  IMAD.IADD R11, R25, 0x1, R11 ;  /* 0x00000001190b7824 */ /* 0x000fe200078e020b */
[----:B-----5:R-:W-:Y:S01]  /*2050*/  SHF.R.S32.HI R25, RZ, 0x1f, R30 ;  /* 0x0000001fff197819 */ /* 0x020fe2000001141e */
[----:B------:R-:W-:Y:S01]  /*2060*/  IMAD.IADD R13, R27, 0x1, R13 ;  /* 0x000000011b0d7824 */ /* 0x000fe200078e020d */
[----:B------:R-:W-:Y:S01]  /*2070*/  IADD3.X R46, R45, R47, R8, P0, !PT ;  /* 0x0000002f2d2e7210 */ /* 0x000fe200007fe408 */
[----:B------:R-:W-:Y:S01]  /*2080*/  IMAD.WIDE.U32 R8, R23, R56, R184 ;  /* 0x0000003817087225 */ /* 0x000fe200078e00b8 */
[----:B------:R-:W-:-:S02]  /*2090*/  LEA.HI R47, R14, R15, RZ, 0x3 ;  /* 0x0000000f0e2f7211 */ /* 0x000fc400078f18ff */
[----:B------:R-:W-:Y:S01]  /*20a0*/  IADD3 R40, P0, R23, R40, RZ ;  /* 0x0000002817287210 */ /* 0x000fe20007f1e0ff */
[----:B------:R-:W-:Y:S01]  /*20b0*/  IMAD R14, R25, R54, RZ ;  /* 0x00000036190e7224 */ /* 0x000fe200078e02ff */
[----:B------:R-:W-:Y:S01]  /*20c0*/  LOP3.LUT R63, R47, 0xfffffff8, RZ, 0xc0, !PT ;  /* 0xfffffff82f3f7812 */ /* 0x000fe200078ec0ff */
[----:B------:R-:W-:Y:S02]  /*20d0*/  IMAD R25, R25, R56, RZ ;  /* 0x0000003819197224 */ /* 0x000fe400078e02ff */
[----:B------:R-:W-:Y:S01]  /*20e0*/  IMAD R5, R30, R55, R14 ;  /* 0x000000371e057224 */ /* 0x000fe200078e020e */
[----:B------:R-:W-:Y:S01]  /*20f0*/  SHF.L.U64.HI R55, R56, 0x6, R57 ;  /* 0x0000000638377819 */ /* 0x000fe20000010239 */
[C---:B------:R-:W-:Y:S01]  /*2100*/  IMAD R25, R30.reuse, R57, R25 ;  /* 0x000000391e197224 */ /* 0x040fe200078e0219 */
[----:B------:R-:W-:Y:S01]  /*2110*/  SHF.R.U32.HI R57, RZ, 0x3, R53 ;  /* 0x00000003ff397819 */ /* 0x000fe20000011635 */
[----:B------:R-:W-:Y:S01]  /*2120*/  IMAD.IADD R9, R9, 0x1, R27 ;  /* 0x0000000109097824 */ /* 0x000fe200078e021b */
[----:B------:R-:W-:Y:S01]  /*2130*/  SHF.R.S32.HI R64, RZ, 0x1f, R63 ;  /* 0x0000001fff407819 */ /* 0x000fe2000001143f */
[----:B------:R-:W-:Y:S01]  /*2140*/  IMAD.WIDE.U32 R32, R30, R54, R6 ;  /* 0x000000361e207225 */ /* 0x000fe200078e0006 */
[----:B------:R-:W-:-:S03]  /*2150*/  LOP3.LUT R4, R4, R57, RZ, 0x3c, !PT ;  /* 0x0000003904047212 */ /* 0x000fc600078e3cff */
[----:B------:R-:W-:-:S04]  /*2160*/  IMAD.WIDE.U32 R34, R30, R54, R10 ;  /* 0x000000361e227225 */ /* 0x000fc800078e000a */
[----:B------:R-:W-:Y:S01]  /*2170*/  IMAD R61, R201, 0x200, R4 ;  /* 0x00000200c93d7824 */ /* 0x000fe200078e0204 */
[----:B------:R-:W-:Y:S01]  /*2180*/  LOP3.LUT R4, R53, 0x38, R47, 0xf8, !PT ;  /* 0x0000003835047812 */ /* 0x000fe200078ef82f */
[----:B------:R-:W-:-:S03]  /*2190*/  IMAD.WIDE.U32 R36, R30, R56, R8 ;  /* 0x000000381e247225 */ /* 0x000fc600078e0008 */
[----:B------:R-:W-:Y:S01]  /*21a0*/  LOP3.LUT R4, R4, R57, RZ, 0x3c, !PT ;  /* 0x0000003904047212 */ /* 0x000fe200078e3cff */
[----:B------:R-:W-:-:S04]  /*21b0*/  IMAD.WIDE.U32 R38, R30, R56, R12 ;  /* 0x000000381e267225 */ /* 0x000fc800078e000c */
[----:B------:R-:W-:Y:S02]  /*21c0*/  IMAD.SHL.U32 R54, R54, 0x40, RZ ;  /* 0x0000004036367824 */ /* 0x000fe400078e00ff */
[----:B------:R-:W-:Y:S02]  /*21d0*/  IMAD.SHL.U32 R56, R56, 0x40, RZ ;  /* 0x0000004038387824 */ /* 0x000fe400078e00ff */
[----:B------:R-:W-:Y:S02]  /*21e0*/  IMAD.X R41, R24, 0x1, R3, P0 ;  /* 0x0000000118297824 */ /* 0x000fe400000e0603 */
[----:B------:R-:W-:Y:S02]  /*21f0*/  IMAD.IADD R60, R33, 0x1, R5 ;  /* 0x00000001213c7824 */ /* 0x000fe400078e0205 */
[----:B------:R-:W-:Y:S02]  /*2200*/  IMAD.IADD R62, R5, 0x1, R35 ;  /* 0x00000001053e7824 */ /* 0x000fe400078e0223 */
[----:B------:R-:W-:-:S02]  /*2210*/  IMAD.IADD R65, R37, 0x1, R25 ;  /* 0x0000000125417824 */ /* 0x000fc400078e0219 */
[----:B------:R-:W-:Y:S02]  /*2220*/  IMAD.IADD R67, R25, 0x1, R39 ;  /* 0x0000000119437824 */ /* 0x000fe400078e0227 */
[----:B------:R-:W-:Y:S02]  /*2230*/  IMAD R66, R201, 0x200, R4 ;  /* 0x00000200c9427824 */ /* 0x000fe400078e0204 */
[----:B------:R-:W-:-:S07]  /*2240*/  IMAD.IADD R69, R29, 0x1, R69 ;  /* 0x000000011d457824 */ /* 0x000fce00078e0245 */
.L_x_7964:
[----:B0-2-4-:R-:W0:Y:S01]  /*2250*/  LDC R27, c[0x0][0x3f4] ;  /* 0x0000fd00ff1b7b82 */ /* 0x015e220000000800 */
[----:B------:R-:W-:Y:S01]  /*2260*/  VIADD R31, R31, 0xffffffff ;  /* 0xffffffff1f1f7836 */ /* 0x000fe20000000000 */
[----:B------:R-:W-:Y:S05]  /*2270*/  YIELD ;  /* 0x0000000000007946 */ /* 0x000fea0003800000 */
[----:B------:R-:W-:Y:S01]  /*2280*/  SHF.R.S32.HI R71, RZ, 0x1f, R31 ;  /* 0x0000001fff477819 */ /* 0x000fe2000001141f */
[----:B------:R-:W1:Y:S01]  /*2290*/  LDC.64 R50, c[0x0][0x2e8] ;  /* 0x0000ba00ff327b82 */ /* 0x000e620000000a00 */
        /* <DEDUP_REMOVED lines=35> */
[----:B------:R-:W-:Y:S01]  /*24d0*/  IMAD.MOV.U32 R7, RZ, RZ, R65 ;  /* 0x000000ffff077224 */ /* 0x000fe200078e0041 */
[----:B------:R-:W-:Y:S01]  /*24e0*/  ULDC.64 UR4, c[0x0][0x3e8] ;  /* 0x0000fa0000047ab9 */ /* 0x000fe20000000a00 */
[-C--:B------:R-:W-:Y:S01]  /*24f0*/  IMAD R5, R71, R56.reuse, R5 ;  /* 0x0000003847057224 */ /* 0x080fe200078e0205 */
[----:B------:R-:W-:Y:S01]  /*2500*/  CS2R R10, SRZ ;  /* 0x00000000000a7805 */ /* 0x000fe2000001ff00 */
[----:B------:R-:W-:-:S04]  /*2510*/  IMAD.WIDE.U32 R6, R31, R56, R6 ;  /* 0x000000381f067225 */ /* 0x000fc800078e0006 */
        /* <DEDUP_REMOVED lines=13> */
.L_x_7939:
[----:B------:R-:W-:Y:S05]  /*25f0*/  BSYNC B1 ;  /* 0x0000000000017941 */ /* 0x000fea0003800000 */
.L_x_7938:
        /* <DEDUP_REMOVED lines=15> */
.L_x_7940:
[----:B------:R-:W-:Y:S01]  /*26f0*/  IMAD R68, R22, 0x8, R2 ;  /* 0x0000000816447824 */ /* 0x000fe200078e0202 */
[----:B------:R-:W-:Y:S01]  /*2700*/  SHF.L.U32 R71, R187, 0x1f, RZ ;  /* 0x0000001fbb477819 */ /* 0x000fe200000006ff */
[----:B------:R-:W-:Y:S03]  /*2710*/  BSSY B1, `(.L_x_7941) ;  /* 0x0000003000017945 */ /* 0x000fe60003800000 */
[----:B------:R-:W0:Y:S02]  /*2720*/  SYNCS.PHASECHK.TRANS64.TRYWAIT P5, [R68+URZ+0x28c90], R71 ;  /* 0x028c9047440075a7 */ /* 0x000e2400080a017f */
[----:B0-----:R-:W-:Y:S05]  /*2730*/  @!P5 BRA `(.L_x_7942) ;  /* 0x00000188007cd947 */ /* 0x001fea0003800000 */
.L_x_8249:
[----:B------:R-:W-:Y:S05]  /*2740*/  BSYNC B1 ;  /* 0x0000000000017941 */ /* 0x000fea0003800000 */
.L_x_7941:
        /* <DEDUP_REMOVED lines=48> */
.L_x_7947:
[----:B------:R-:W-:Y:S05]  /*2a50*/  BSYNC B2 ;  /* 0x0000000000027941 */ /* 0x000fea0003800000 */
.L_x_7946:
[----:B--2---:R1:W-:Y:S02]  /*2a60*/  STG.E.128 desc[UR40][R12.64], R4 ;  /* 0x000000040c007986 */ /* 0x0043e4000c101d28 */
.L_x_7945:
[----:B------:R-:W-:Y:S05]  /*2a70*/  BSYNC B1 ;  /* 0x0000000000017941 */ /* 0x000fea0003800000 */
.L_x_7944:
        /* <DEDUP_REMOVED lines=51> */
.L_x_7949:
[----:B------:R-:W-:Y:S05]  /*2db0*/  BSYNC B1 ;  /* 0x0000000000017941 */ /* 0x000fea0003800000 */
.L_x_7948:
[----:B-1----:R1:W-:Y:S01]  /*2dc0*/  STG.E.128 desc[UR40][R12.64+0x40], R4 ;  /* 0x000040040c007986 */ /* 0x0023e2000c101d28 */
[----:B------:R-:W-:Y:S05]  /*2dd0*/  BRA `(.L_x_7943) ;  /* 0x0000000c001c7947 */ /* 0x000fea0003800000 */
.L_x_7937:
        /* <DEDUP_REMOVED lines=43> */
.L_x_7950:
[----:B------:R-:W-:Y:S01]  /*3090*/  IMAD R68, R22, 0x8, R2 ;  /* 0x0000000816447824 */ /* 0x000fe200078e0202 */
[----:B------:R-:W-:Y:S01]  /*30a0*/  SHF.L.U32 R71, R187, 0x1f, RZ ;  /* 0x0000001fbb477819 */ /* 0x000fe200000006ff */
[----:B------:R-:W0:Y:S01]  /*30b0*/  LDC R70, c[0x0][0x2f4] ;  /* 0x0000bd00ff467b82 */ /* 0x000e220000000800 */
[----:B------:R-:W-:Y:S02]  /*30c0*/  BSSY B1, `(.L_x_7951) ;  /* 0x0000003000017945 */ /* 0x000fe40003800000 */
[----:B------:R-:W1:Y:S02]  /*30d0*/  SYNCS.PHASECHK.TRANS64.TRYWAIT P5, [R68+URZ+0x28c90], R71 ;  /* 0x028c9047440075a7 */ /* 0x000e6400080a017f */
[----:B-1----:R-:W-:Y:S05]  /*30e0*/  @!P5 BRA `(.L_x_7952) ;  /* 0x000001800024d947 */ /* 0x002fea0003800000 */
.L_x_8250:
[----:B------:R-:W-:Y:S05]  /*30f0*/  BSYNC B1 ;  /* 0x0000000000017941 */ /* 0x000fea0003800000 */
.L_x_7951:
        /* <DEDUP_REMOVED lines=19> */
[----:B------:R-:W-:Y:S01]  /*3230*/  SHF.R.S32.HI R12, RZ, 0x4, R13 ;  /* 0x00000004ff0c7819 */ /* 0x000fe2000001140d */
[----:B------:R-:W-:-:S03]  /*3240*/  IMAD.IADD R13, R66, 0x1, R26 ;  /* 0x00000001420d7824 */ /* 0x000fc600078e021a */
[----:B------:R-:W-:Y:S01]  /*3250*/  LEA.HI.SX32 R12, R47, R12, 0x1d ;  /* 0x0000000c2f0c7211 */ /* 0x000fe200078feaff */
[----:B------:R-:W-:-:S04]  /*3260*/  IMAD R13, R13, 0x2, R2 ;  /* 0x000000020d0d7824 */ /* 0x000fc800078e0202 */
[----:B------:R-:W-:-:S05]  /*3270*/  IMAD.SHL.U32 R79, R12, 0x8, RZ ;  /* 0x000000080c4f7824 */ /* 0x000fca00078e00ff */
[----:B------:R-:W-:-:S04]  /*3280*/  LOP3.LUT R12, R53, 0x38, R79, 0xf8, !PT ;  /* 0x00000038350c7812 */ /* 0x000fc800078ef84f */
[----:B------:R-:W-:-:S05]  /*3290*/  LOP3.LUT R12, R12, R57, RZ, 0x3c, !PT ;  /* 0x000000390c0c7212 */ /* 0x000fca00078e3cff */
[----:B------:R-:W-:-:S04]  /*32a0*/  IMAD R15, R201, 0x200, R12 ;  /* 0x00000200c90f7824 */ /* 0x000fc800078e020c */
[----:B------:R-:W-:-:S04]  /*32b0*/  IMAD.IADD R15, R26, 0x1, R15 ;  /* 0x000000011a0f7824 */ /* 0x000fc800078e020f */
[----:B------:R-:W-:Y:S02]  /*32c0*/  IMAD R24, R15, 0x2, R2 ;  /* 0x000000020f187824 */ /* 0x000fe400078e0202 */
        /* <DEDUP_REMOVED lines=17> */
[CC--:B------:R-:W-:Y:S01]  /*33e0*/  FMUL.FTZ R82, R4.reuse, R7.reuse ;  /* 0x0000000704527220 */ /* 0x0c0fe20000410000 */
[----:B------:R-:W-:Y:S02]  /*33f0*/  HADD2.F32 R6, -RZ, R81.H1_H1 ;  /* 0x30000051ff067230 */ /* 0x000fe40000004100 */
[-C--:B------:R-:W-:Y:S01]  /*3400*/  FMUL.FTZ R84, R25, R10.reuse ;  /* 0x0000000a19547220 */ /* 0x080fe20000410000 */
[----:B------:R-:W-:Y:S02]  /*3410*/  HADD2.F32 R8, -RZ, R80.H0_H0 ;  /* 0x20000050ff087230 */ /* 0x000fe40000004100 */
[----:B------:R-:W-:Y:S01]  /*3420*/  FMUL.FTZ R9, R5, R7 ;  /* 0x0000000705097220 */ /* 0x000fe20000410000 */
[----:B------:R-:W-:Y:S01]  /*3430*/  FMUL.FTZ R10, R13, R10 ;  /* 0x0000000a0d0a7220 */ /* 0x000fe20000410000 */
[-C--:B------:R-:W-:Y:S01]  /*3440*/  FFMA.FTZ R82, R5, R6.reuse, R82 ;  /* 0x0000000605527223 */ /* 0x080fe20000010052 */
[--C-:B------:R-:W-:Y:S02]  /*3450*/  HADD2.F32 R5, -RZ, R27.reuse.H0_H0 ;  /* 0x2000001bff057230 */ /* 0x100fe40000004100 */
[----:B------:R-:W-:Y:S01]  /*3460*/  FFMA.FTZ R80, R4, R6, -R9 ;  /* 0x0000000604507223 */ /* 0x000fe20000010809 */
[----:B------:R-:W-:Y:S01]  /*3470*/  FFMA.FTZ R25, R25, R8, R10 ;  /* 0x0000000819197223 */ /* 0x000fe2000001000a */
[----:B------:R-:W-:-:S02]  /*3480*/  HADD2.F32 R27, -RZ, R27.H1_H1 ;  /* 0x3000001bff1b7230 */ /* 0x000fc40000004100 */
[----:B------:R-:W-:Y:S01]  /*3490*/  FFMA.FTZ R81, R13, R8, -R84 ;  /* 0x000000080d517223 */ /* 0x000fe20000010854 */
[----:B------:R-:W-:Y:S02]  /*34a0*/  HADD2.F32 R4, -RZ, R15.H0_H0 ;  /* 0x2000000fff047230 */ /* 0x000fe40000004100 */
[----:B------:R-:W-:Y:S01]  /*34b0*/  HADD2.F32 R10, -RZ, R11.H0_H0 ;  /* 0x2000000bff0a7230 */ /* 0x000fe20000004100 */
[----:B------:R-:W-:Y:S01]  /*34c0*/  F2FP.F16.F32.PACK_AB R25, R25, R82 ;  /* 0x000000521919723e */ /* 0x000fe200000000ff */
[----:B------:R-:W-:Y:S01]  /*34d0*/  HADD2.F32 R7, -RZ, R85.H0_H0 ;  /* 0x20000055ff077230 */ /* 0x000fe20000004100 */
[----:B------:R-:W-:Y:S01]  /*34e0*/  F2FP.F16.F32.PACK_AB R80, R81, R80 ;  /* 0x000000505150723e */ /* 0x000fe200000000ff */
[----:B------:R-:W-:Y:S02]  /*34f0*/  HADD2.F32 R15, -RZ, R15.H1_H1 ;  /* 0x3000000fff0f7230 */ /* 0x000fe40000004100 */
[----:B------:R-:W-:Y:S01]  /*3500*/  FMUL.FTZ R86, R27, R10 ;  /* 0x0000000a1b567220 */ /* 0x000fe20000410000 */
[----:B------:R-:W-:-:S02]  /*3510*/  HADD2.F32 R6, -RZ, R85.H1_H1 ;  /* 0x30000055ff067230 */ /* 0x000fc40000004100 */
[CC--:B------:R-:W-:Y:S01]  /*3520*/  FMUL.FTZ R84, R4.reuse, R7.reuse ;  /* 0x0000000704547220 */ /* 0x0c0fe20000410000 */
[----:B------:R-:W-:Y:S02]  /*3530*/  HADD2.F32 R8, -RZ, R83.H0_H0 ;  /* 0x20000053ff087230 */ /* 0x000fe40000004100 */
[----:B------:R-:W-:Y:S01]  /*3540*/  FMUL.FTZ R10, R15, R10 ;  /* 0x0000000a0f0a7220 */ /* 0x000fe20000410000 */
[C---:B------:R-:W-:Y:S01]  /*3550*/  FMUL.FTZ R9, R5.reuse, R7 ;  /* 0x0000000705097220 */ /* 0x040fe20000410000 */
[----:B------:R-:W-:Y:S01]  /*3560*/  FFMA.FTZ R84, R5, R6, R84 ;  /* 0x0000000605547223 */ /* 0x000fe20000010054 */
[----:B------:R-:W-:Y:S02]  /*3570*/  HADD2.F32 R5, -RZ, R24.H0_H0 ;  /* 0x20000018ff057230 */ /* 0x000fe40000004100 */
[-C--:B------:R-:W-:Y:S01]  /*3580*/  FFMA.FTZ R86, R15, R8.reuse, -R86 ;  /* 0x000000080f567223 */ /* 0x080fe20000010856 */
[----:B------:R-:W-:Y:S01]  /*3590*/  FFMA.FTZ R85, R27, R8, R10 ;  /* 0x000000081b557223 */ /* 0x000fe2000001000a */
[----:B------:R-:W-:Y:S01]  /*35a0*/  FFMA.FTZ R83, R4, R6, -R9 ;  /* 0x0000000604537223 */ /* 0x000fe20000010809 */
[----:B------:R-:W-:-:S02]  /*35b0*/  HADD2.F32 R8, -RZ, R91.H0_H0 ;  /* 0x2000005bff087230 */ /* 0x000fc40000004100 */
[----:B------:R-:W-:Y:S02]  /*35c0*/  HADD2.F32 R9, -RZ, R88.H0_H0 ;  /* 0x20000058ff097230 */ /* 0x000fe40000004100 */
[----:B------:R-:W-:Y:S02]  /*35d0*/  HADD2.F32 R4, -RZ, R12.H0_H0 ;  /* 0x2000000cff047230 */ /* 0x000fe40000004100 */
[-C--:B------:R-:W-:Y:S01]  /*35e0*/  FMUL.FTZ R11, R5, R8.reuse ;  /* 0x00000008050b7220 */ /* 0x080fe20000410000 */
[----:B------:R-:W-:Y:S01]  /*35f0*/  HADD2.F32 R24, -RZ, R24.H1_H1 ;  /* 0x30000018ff187230 */ /* 0x000fe20000004100 */
[----:B------:R-:W-:Y:S01]  /*3600*/  F2FP.F16.F32.PACK_AB R83, R86, R83 ;  /* 0x000000535653723e */ /* 0x000fe200000000ff */
[----:B------:R-:W-:Y:S02]  /*3610*/  HADD2.F32 R12, -RZ, R12.H1_H1 ;  /* 0x3000000cff0c7230 */ /* 0x000fe40000004100 */
[----:B------:R-:W-:Y:S01]  /*3620*/  FMUL.FTZ R8, R4, R8 ;  /* 0x0000000804087220 */ /* 0x000fe20000410000 */
[----:B------:R-:W-:-:S02]  /*3630*/  HADD2.F32 R6, -RZ, R92.H0_H0 ;  /* 0x2000005cff067230 */ /* 0x000fc40000004100 */
[-C--:B------:R-:W-:Y:S01]  /*3640*/  FMUL.FTZ R13, R24, R9.reuse ;  /* 0x00000009180d7220 */ /* 0x080fe20000410000 */
[----:B------:R-:W-:Y:S02]  /*3650*/  HADD2.F32 R7, -RZ, R90.H0_H0 ;  /* 0x2000005aff077230 */ /* 0x000fe40000004100 */
[----:B------:R-:W-:Y:S01]  /*3660*/  FMUL.FTZ R9, R12, R9 ;  /* 0x000000090c097220 */ /* 0x000fe20000410000 */
[-C--:B------:R-:W-:Y:S01]  /*3670*/  FFMA.FTZ R10, R5, R6.reuse, R8 ;  /* 0x00000006050a7223 */ /* 0x080fe20000010008 */
[----:B------:R-:W-:Y:S01]  /*3680*/  FFMA.FTZ R11, R4, R6, -R11 ;  /* 0x00000006040b7223 */ /* 0x000fe2000001080b */
[-C--:B------:R-:W-:Y:S01]  /*3690*/  FFMA.FTZ R12, R12, R7.reuse, -R13 ;  /* 0x000000070c0c7223 */ /* 0x080fe2000001080d */
        /* <DEDUP_REMOVED lines=24> */
.L_x_7954:
[----:B------:R-:W-:Y:S05]  /*3820*/  BSYNC B1 ;  /* 0x0000000000017941 */ /* 0x000fea0003800000 */
.L_x_7953:
        /* <DEDUP_REMOVED lines=10> */
.L_x_7936:
[----:B------:R-:W-:-:S13]  /*38d0*/  ISETP.NE.AND P0, PT, R186, 0x3, PT ;  /* 0x00000003ba00780c */ /* 0x000fda0003f05270 */
[----:B------:R-:W-:Y:S05]  /*38e0*/  @!P0 BRA `(.L_x_7955) ;  /* 0x0000000000048947 */ /* 0x000fea0003800000 */
[----:B------:R-:W-:Y:S01]  /*38f0*/  BPT.TRAP 0x1 ;  /* 0x000000040000795c */ /* 0x000fe20000300000 */
.L_x_7955:
        /* <DEDUP_REMOVED lines=8> */
.L_x_8251:
[----:B------:R-:W-:Y:S05]  /*3980*/  BSYNC B1 ;  /* 0x0000000000017941 */ /* 0x000fea0003800000 */
.L_x_7956:
        /* <DEDUP_REMOVED lines=12> */
.L_x_7943:
[----:B------:R-:W-:Y:S05]  /*3a50*/  BSYNC B0 ;  /* 0x0000000000007941 */ /* 0x000fea0003800000 */
.L_x_7935:
        /* <DEDUP_REMOVED lines=17> */
.L_x_7959:
[----:B------:R-:W-:Y:S05]  /*3b70*/  BSYNC B0 ;  /* 0x0000000000007941 */ /* 0x000fea0003800000 */
.L_x_7958:
[----:B------:R-:W5:Y:S01]  /*3b80*/  SYNCS.PHASECHK.TRANS64.TRYWAIT P0, [R68+URZ+0x28cb0], R71 ;  /* 0x028cb047440075a7 */ /* 0x000f62000800017f */
[----:B------:R-:W-:Y:S04]  /*3b90*/  BSSY B0, `(.L_x_7960) ;  /* 0x0000002000007945 */ /* 0x000fe80003800000 */
[----:B-----5:R-:W-:Y:S05]  /*3ba0*/  @!P0 BRA `(.L_x_7961) ;  /* 0x00000174009c8947 */ /* 0x020fea0003800000 */
.L_x_8252:
[----:B------:R-:W-:Y:S05]  /*3bb0*/  BSYNC B0 ;  /* 0x0000000000007941 */ /* 0x000fea0003800000 */
.L_x_7960:
        /* <DEDUP_REMOVED lines=18> */
[C---:B--2-4-:R-:W-:Y:S01]  /*3ce0*/  IMAD R25, R9.reuse, 0x2, R2 ;  /* 0x0000000209197824 */ /* 0x054fe200078e0202 */
[----:B------:R-:W-:Y:S01]  /*3cf0*/  @P0 IADD3 R15, R9, -0x20, RZ ;  /* 0xffffffe0090f0810 */ /* 0x000fe20007ffe0ff */
[C---:B------:R-:W-:Y:S01]  /*3d00*/  VIADD R14, R16.reuse, 0x80 ;  /* 0x00000080100e7836 */ /* 0x040fe20000000000 */
[C---:B------:R-:W-:Y:S01]  /*3d10*/  ISETP.GE.AND P1, PT, R16.reuse, UR4, PT ;  /* 0x0000000410007c0c */ /* 0x040fe2000bf26270 */
[----:B------:R-:W-:Y:S01]  /*3d20*/  VIADD R24, R16, 0xc0 ;  /* 0x000000c010187836 */ /* 0x000fe20000000000 */
[----:B------:R-:W-:-:S11]  /*3d30*/  ISETP.GE.AND P0, PT, R4, UR4, PT ;  /* 0x0000000404007c0c */ /* 0x000fd6000bf06270 */
        /* <DEDUP_REMOVED lines=58> */
.L_x_7963:
[----:B------:R-:W-:Y:S05]  /*40e0*/  BSYNC B0 ;  /* 0x0000000000007941 */ /* 0x000fea0003800000 */
.L_x_7962:
        /* <DEDUP_REMOVED lines=17> */
.L_x_7930:
[----:B------:R-:W2:Y:S01]  /*4200*/  LDL R4, [R1] ;  /* 0x0000000001047983 */ /* 0x000ea20000100800 */
[----:B------:R-:W-:Y:S01]  /*4210*/  BSSY B0, `(.L_x_7965) ;  /* 0x0000005000007945 */ /* 0x000fe20003800000 */
[----:B--2---:R-:W-:-:S03]  /*4220*/  ISETP.NE.AND P1, PT, R4, 0x1, PT ;  /* 0x000000010400780c */ /* 0x004fc60003f25270 */
[----:B------:R-:W-:Y:S10]  /*4230*/  @P0 BRA `(.L_x_7966) ;  /* 0x0000000000080947 */ /* 0x000ff40003800000 */
[----:B------:R-:W1:Y:S02]  /*4240*/  FENCE.VIEW.ASYNC.G ;  /* 0x00000000000073c6 */ /* 0x000e640000000100 */
[----:B-1----:R-:W-:Y:S06]  /*4250*/  BAR.ARV 0xc, 0x180 ;  /* 0x0306000000007b1d */ /* 0x002fec0000002000 */
.L_x_7966:
[----:B------:R-:W-:Y:S05]  /*4260*/  BSYNC B0 ;  /* 0x0000000000007941 */ /* 0x000fea0003800000 */
.L_x_7965:
[----:B------:R-:W-:Y:S04]  /*4270*/  BSSY B7, `(.L_x_7967) ;  /* 0x0000b08000077945 */ /* 0x000fe80003800000 */
[----:B------:R-:W-:Y:S05]  /*4280*/  @!P1 BRA `(.L_x_7968) ;  /* 0x0000001c00dc9947 */ /* 0x000fea0003800000 */
[----:B------:R-:W1:Y:S01]  /*4290*/  LDC R0, c[0x0][0x448] ;  /* 0x00011200ff007b82 */ /* 0x000e620000000800 */
        /* <DEDUP_REMOVED lines=36> */
[----:B------:R-:W1:Y:S01]  /*44e0*/  @P0 LDC R3, c[0x0][0x44c] ;  /* 0x00011300ff030b82 */ /* 0x000e620000000800 */
[----:B------:R-:W-:Y:S02]  /*44f0*/  CS2R R36, SRZ ;  /* 0x0000000000247805 */ /* 0x000fe4000001ff00 */
[----:B------:R-:W-:Y:S02]  /*4500*/  CS2R R154, SRZ ;  /* 0x00000000009a7805 */ /* 0x000fe4000001ff00 */
[----:B------:R-:W-:-:S02]  /*4510*/  CS2R R86, SRZ ;  /* 0x0000000000567805 */ /* 0x000fc4000001ff00 */
[----:B------:R-:W-:Y:S02]  /*4520*/  CS2R R156, SRZ ;  /* 0x00000000009c7805 */ /* 0x000fe4000001ff00 */
[----:B------:R-:W-:Y:S02]  /*4530*/  CS2R R82, SRZ ;  /* 0x0000000000527805 */ /* 0x000fe4000001ff00 */
[----:B------:R-:W-:Y:S02]  /*4540*/  CS2R R158, SRZ ;  /* 0x00000000009e7805 */ /* 0x000fe4000001ff00 */
[----:B------:R-:W-:Y:S01]  /*4550*/  CS2R R78, SRZ ;  /* 0x00000000004e7805 */ /* 0x000fe2000001ff00 */
[----:B------:R-:W2:Y:S01]  /*4560*/  @P0 LDC R4, c[0x0][0x450] ;  /* 0x00011400ff040b82 */ /* 0x000ea20000000800 */
[----:B------:R-:W-:Y:S02]  /*4570*/  CS2R R160, SRZ ;  /* 0x0000000000a07805 */ /* 0x000fe4000001ff00 */
[----:B---3--:R-:W-:-:S02]  /*4580*/  CS2R R74, SRZ ;  /* 0x00000000004a7805 */ /* 0x008fc4000001ff00 */
        /* <DEDUP_REMOVED lines=10> */
[----:B----4-:R-:W-:Y:S02]  /*4630*/  CS2R R50, SRZ ;  /* 0x0000000000327805 */ /* 0x010fe4000001ff00 */
[----:B------:R-:W-:Y:S02]  /*4640*/  CS2R R172, SRZ ;  /* 0x0000000000ac7805 */ /* 0x000fe4000001ff00 */
[----:B------:R-:W-:Y:S01]  /*4650*/  CS2R R46, SRZ ;  /* 0x00000000002e7805 */ /* 0x000fe2000001ff00 */
[----:B-1----:R-:W-:Y:S01]  /*4660*/  @P0 IMAD.HI.U32 R3, R0, R3, RZ ;  /* 0x0000000300030227 */ /* 0x002fe200078e00ff */
[----:B------:R-:W-:-:S02]  /*4670*/  CS2R R32, SRZ ;  /* 0x0000000000207805 */ /* 0x000fc4000001ff00 */
[----:B------:R-:W-:Y:S02]  /*4680*/  CS2R R174, SRZ ;  /* 0x0000000000ae7805 */ /* 0x000fe4000001ff00 */
[----:B------:R-:W-:Y:S02]  /*4690*/  CS2R R38, SRZ ;  /* 0x0000000000267805 */ /* 0x000fe4000001ff00 */
[----:B------:R-:W-:Y:S01]  /*46a0*/  CS2R R176, SRZ ;  /* 0x0000000000b07805 */ /* 0x000fe2000001ff00 */
[----:B------:R-:W-:Y:S01]  /*46b0*/  IMAD.MOV.U32 R35, RZ, RZ, RZ ;  /* 0x000000ffff237224 */ /* 0x000fe200078e00ff */
[----:B------:R-:W-:Y:S01]  /*46c0*/  CS2R R28, SRZ ;  /* 0x00000000001c7805 */ /* 0x000fe2000001ff00 */
[----:B------:R-:W-:Y:S01]  /*46d0*/  IMAD.MOV.U32 R31, RZ, RZ, RZ ;  /* 0x000000ffff1f7224 */ /* 0x000fe200078e00ff */
[----:B--2---:R-:W-:Y:S02]  /*46e0*/  @P0 SHF.R.U32.HI R0, RZ, R4, R3 ;  /* 0x00000004ff000219 */ /* 0x004fe40000011603 */
[----:B------:R-:W-:-:S02]  /*46f0*/  CS2R R6, SRZ ;  /* 0x0000000000067805 */ /* 0x000fc4000001ff00 */
[----:B------:R-:W-:Y:S02]  /*4700*/  PLOP3.LUT P0, PT, PT, PT, PT, 0x80, 0x0 ;  /* 0x000000000000781c */ /* 0x000fe40003f0f070 */
[----:B------:R-:W-:Y:S01]  /*4710*/  CS2R R178, SRZ ;  /* 0x0000000000b27805 */ /* 0x000fe2000001ff00 */
[----:B------:R-:W-:Y:S02]  /*4720*/  IMAD.MOV.U32 R5, RZ, RZ, RZ ;  /* 0x000000ffff057224 */ /* 0x000fe400078e00ff */
[----:B------:R-:W-:Y:S02]  /*4730*/  IMAD.IADD R0, R43, 0x1, R0 ;  /* 0x000000012b007824 */ /* 0x000fe400078e0200 */
[----:B------:R-:W-:Y:S02]  /*4740*/  IMAD.MOV.U32 R43, RZ, RZ, RZ ;  /* 0x000000ffff2b7224 */ /* 0x000fe400078e00ff */
[----:B------:R-:W-:Y:S01]  /*4750*/  IMAD.MOV.U32 R180, RZ, RZ, RZ ;  /* 0x000000ffffb47224 */ /* 0x000fe200078e00ff */
[----:B------:R-:W-:-:S04]  /*4760*/  SHF.R.S32.HI R3, RZ, 0x1f, R0 ;  /* 0x0000001fff037819 */ /* 0x000fc80000011400 */
[----:B------:R-:W-:Y:S01]  /*4770*/  LEA.HI R3, R3, R0, RZ, 0x6 ;  /* 0x0000000003037211 */ /* 0x000fe200078f30ff */
[----:B------:R-:W-:-:S03]  /*4780*/  IMAD.MOV.U32 R0, RZ, RZ, RZ ;  /* 0x000000ffff007224 */ /* 0x000fc600078e00ff */
[----:B------:R-:W-:Y:S01]  /*4790*/  SHF.R.S32.HI R4, RZ, 0x6, R3 ;  /* 0x00000006ff047819 */ /* 0x000fe20000011403 */
[----:B------:R-:W-:-:S03]  /*47a0*/  IMAD.MOV.U32 R3, RZ, RZ, RZ ;  /* 0x000000ffff037224 */ /* 0x000fc600078e00ff */
[----:B------:R-:W-:-:S04]  /*47b0*/  VIMNMX R4, R181, R4, PT ;  /* 0x00000004b5047248 */ /* 0x000fc80003fe0100 */
[----:B------:R-:W-:-:S13]  /*47c0*/  ISETP.GE.AND P1, PT, R4, 0x1, PT ;  /* 0x000000010400780c */ /* 0x000fda0003f26270 */
[----:B------:R-:W-:Y:S05]  /*47d0*/  @!P1 BRA `(.L_x_7969) ;  /* 0x000000a800c49947 */ /* 0x000fea0003800000 */
[----:B------:R-:W1:Y:S01]  /*47e0*/  SHFL.IDX PT, R0, R218, RZ, 0x1f ;  /* 0x00001fffda007589 */ /* 0x000e6200000e0000 */
[----:B------:R-:W-:Y:S02]  /*47f0*/  ISETP.NE.AND P0, PT, R186, 0x3, PT ;  /* 0x00000003ba00780c */ /* 0x000fe40003f05270 */
[----:B-1----:R-:W-:-:S04]  /*4800*/  LEA.HI R3, R0, R0, RZ, 0x1 ;  /* 0x0000000000037211 */ /* 0x002fc800078f08ff */
        /* <DEDUP_REMOVED lines=9> */
.L_x_7970:
        /* <DEDUP_REMOVED lines=11> */
.L_x_8253:
[----:B------:R-:W-:Y:S05]  /*4950*/  BSYNC B0 ;  /* 0x0000000000007941 */ /* 0x000fea0003800000 */
.L_x_7971:
        /* <DEDUP_REMOVED lines=12> */
[----:B------:R-:W-:Y:S01]  /*4a20*/  ISETP.GE.AND P2, PT, R4, 0x2, PT ;  /* 0x000000020400780c */ /* 0x000fe20003f46270 */
[----:B------:R-:W-:Y:S01]  /*4a30*/  IMAD.MOV.U32 R15, RZ, RZ, 0x40000040 ;  /* 0x40000040ff0f7424 */ /* 0x000fe200078e00ff */
[----:B------:R-:W-:Y:S01]  /*4a40*/  BSSY B0, `(.L_x_7973) ;  /* 0x00000ec000007945 */ /* 0x000fe20003800000 */
[----:B------:R-:W-:Y:S01]  /*4a50*/  IMAD.MOV.U32 R13, RZ, RZ, 0x40000040 ;  /* 0x40000040ff0d7424 */ /* 0x000fe200078e00ff */
[----:B0----5:R-:W-:-:S06]  /*4a60*/  WARPGROUP.ARRIVE ;  /* 0x00000000000079c5 */ /* 0x021fcc0000000000 */
        /* <DEDUP_REMOVED lines=37> */
[----:B0-----:R-:W-:-:S07]  /*4cc0*/  VIADD R0, R4, 0xfffffffe ;  /* 0xfffffffe04007836 */ /* 0x001fce0000000000 */
.L_x_7980:
[----:B------:R-:W-:Y:S01]  /*4cd0*/  BAR.SYNC.DEFER_BLOCKING 0xe, 0x100 ;  /* 0x0384000000007b1d */ /* 0x000fe20000010000 */
[----:B-12---:R-:W-:Y:S01]  /*4ce0*/  IMAD R3, R18, 0x40, R190 ;  /* 0x0000004012037824 */ /* 0x006fe200078e02be */
[----:B------:R-:W-:Y:S01]  /*4cf0*/  ISETP.GT.AND P3, PT, R0, RZ, PT ;  /* 0x000000ff0000720c */ /* 0x000fe20003f64270 */
[----:B------:R-:W-:Y:S02]  /*4d00*/  VIADD R18, R18, 0x1 ;  /* 0x0000000112127836 */ /* 0x000fe40000000000 */
[----:B------:R-:W-:Y:S02]  /*4d10*/  IMAD R3, R3, 0x4, R2 ;  /* 0x0000000403037824 */ /* 0x000fe400078e0202 */
[----:B------:R-:W-:Y:S01]  /*4d20*/  VIADD R0, R0, 0xffffffff ;  /* 0xffffffff00007836 */ /* 0x000fe20000000000 */
        /* <DEDUP_REMOVED lines=136> */
.L_x_7975:
[----:B------:R-:W-:Y:S01]  /*55b0*/  IMAD R3, R18, 0x8, R2 ;  /* 0x0000000812037824 */ /* 0x000fe200078e0202 */
[----:B------:R-:W-:-:S04]  /*55c0*/  SHF.L.U32 R4, R19, 0x1f, RZ ;  /* 0x0000001f13047819 */ /* 0x000fc800000006ff */
[----:B------:R0:W1:Y:S01]  /*55d0*/  SYNCS.PHASECHK.TRANS64.TRYWAIT P2, [R3+URZ+0x28c50], R4 ;  /* 0x028c5004030075a7 */ /* 0x000062000804017f */
[----:B------:R-:W-:Y:S05]  /*55e0*/  @!P0 BRA `(.L_x_7976) ;  /* 0x0000000000048947 */ /* 0x000fea0003800000 */
[----:B------:R-:W-:Y:S01]  /*55f0*/  BPT.TRAP 0x1 ;  /* 0x000000040000795c */ /* 0x000fe20000300000 */
.L_x_7976:
[----:B------:R-:W-:Y:S04]  /*5600*/  BSSY B1, `(.L_x_7977) ;  /* 0x0000004000017945 */ /* 0x000fe80003800000 */
[----:B-1----:R-:W-:Y:S05]  /*5610*/  @P2 BRA `(.L_x_7978) ;  /* 0x0000000000082947 */ /* 0x002fea0003800000 */
[----:B------:R-:W1:Y:S02]  /*5620*/  SYNCS.PHASECHK.TRANS64.TRYWAIT P2, [R3+URZ+0x28c50], R4 ;  /* 0x028c5004030075a7 */ /* 0x000e64000804017f */
[----:B-1----:R-:W-:Y:S05]  /*5630*/  @!P2 BRA `(.L_x_7979) ;  /* 0x0000015c0020a947 */ /* 0x002fea0003800000 */
.L_x_7978:
[----:B------:R-:W-:Y:S05]  /*5640*/  BSYNC B1 ;  /* 0x0000000000017941 */ /* 0x000fea0003800000 */
.L_x_7977:
[----:B01----:R-:W-:Y:S01]  /*5650*/  IMAD R4, R18, 0x1000, R21 ;  /* 0x0000100012047824 */ /* 0x003fe200078e0215 */
        /* <DEDUP_REMOVED lines=9> */
[----:B------:R-:W-:-:S05]  /*56f0*/  @!P1 VIADD R3, R3, 0x28c60 ;  /* 0x00028c6003039836 */ /* 0x000fca0000000000 */
        /* <DEDUP_REMOVED lines=32> */
.L_x_7974:
[----:B------:R-:W-:Y:S05]  /*5900*/  BSYNC B0 ;  /* 0x0000000000007941 */ /* 0x000fea0003800000 */
.L_x_7973:
[----:B------:R-:W-:Y:S01]  /*5910*/  BAR.SYNC.DEFER_BLOCKING 0xe, 0x100 ;  /* 0x0384000000007b1d */ /* 0x000fe20000010000 */
[C---:B-12---:R-:W-:Y:S01]  /*5920*/  IMAD R3, R18.reuse, 0x40, R190 ;  /* 0x0000004012037824 */ /* 0x046fe200078e02be */
[----:B------:R-:W-:Y:S01]  /*5930*/  PLOP3.LUT P0, PT, PT, PT, PT, 0x8, 0x0 ;  /* 0x000000000000781c */ /* 0x000fe20003f0e170 */
[----:B------:R-:W-:Y:S02]  /*5940*/  VIADD R18, R18, 0x1 ;  /* 0x0000000112127836 */ /* 0x000fe40000000000 */
[----:B------:R-:W-:Y:S02]  /*5950*/  IMAD R3, R3, 0x4, R2 ;  /* 0x0000000403037824 */ /* 0x000fe400078e0202 */
[----:B------:R-:W-:Y:S01]  /*5960*/  IMAD.MOV.U32 R20, RZ, RZ, RZ ;  /* 0x000000ffff147224 */ /* 0x000fe200078e00ff */
[----:B------:R-:W-:-:S04]  /*5970*/  ISETP.NE.AND P1, PT, R18, 0x2, PT ;  /* 0x000000021200780c */ /* 0x000fc80003f25270 */
[----:B------:R-:W-:Y:S02]  /*5980*/  SEL R4, RZ, 0x1, P1 ;  /* 0x00000001ff047807 */ /* 0x000fe40000800000 */
[----:B------:R-:W-:Y:S02]  /*5990*/  SEL R18, R18, RZ, P1 ;  /* 0x000000ff12127207 */ /* 0x000fe40000800000 */
[----:B------:R-:W-:Y:S01]  /*59a0*/  LOP3.LUT R19, R19, R4, RZ, 0x3c, !PT ;  /* 0x0000000413137212 */ /* 0x000fe200078e3cff */
[----:B0-----:R-:W0:Y:S04]  /*59b0*/  LDS R0, [R3+0x28800] ;  /* 0x0288000003007984 */ /* 0x001e280000000800 */
[----:B------:R1:W2:Y:S02]  /*59c0*/  LDS R2, [R3+0x28820] ;  /* 0x0288200003027984 */ /* 0x0002a40000000800 */
[----:B-1----:R-:W-:-:S02]  /*59d0*/  IMAD.MOV.U32 R3, RZ, RZ, RZ ;  /* 0x000000ffff037224 */ /* 0x002fc400078e00ff */
[-C--:B0-----:R-:W-:Y:S01]  /*59e0*/  FMUL.FTZ R179, R28, R0.reuse ;  /* 0x000000001cb37220 */ /* 0x081fe20000410000 */
[-C--:B------:R-:W-:Y:S01]  /*59f0*/  FMUL.FTZ R177, R32, R0.reuse ;  /* 0x0000000020b17220 */ /* 0x080fe20000410000 */
[-C--:B------:R-:W-:Y:S01]  /*5a00*/  FMUL.FTZ R176, R36, R0.reuse ;  /* 0x0000000024b07220 */ /* 0x080fe20000410000 */
[----:B------:R-:W-:Y:S01]  /*5a10*/  FMUL.FTZ R175, R40, R0 ;  /* 0x0000000028af7220 */ /* 0x000fe20000410000 */
[----:B--2---:R-:W-:Y:S01]  /*5a20*/  FMUL.FTZ R13, R66, R2 ;  /* 0x00000002420d7220 */ /* 0x004fe20000410000 */
        /* <DEDUP_REMOVED lines=125> */
.L_x_7968:
        /* <DEDUP_REMOVED lines=78> */
[----:B------:R-:W-:-:S04]  /*66e0*/  LEA.HI R3, R3, R0, RZ, 0x6 ;  /* 0x0000000003037211 */ /* 0x000fc800078f30ff */
[----:B------:R-:W-:Y:S01]  /*66f0*/  SHF.R.S32.HI R0, RZ, 0x6, R3 ;  /* 0x00000006ff007819 */ /* 0x000fe20000011403 */
[----:B------:R-:W-:-:S03]  /*6700*/  IMAD.MOV.U32 R3, RZ, RZ, RZ ;  /* 0x000000ffff037224 */ /* 0x000fc600078e00ff */
[----:B------:R-:W-:Y:S01]  /*6710*/  VIMNMX R181, R181, R0, PT ;  /* 0x00000000b5b57248 */ /* 0x000fe20003fe0100 */
[----:B------:R-:W-:-:S03]  /*6720*/  IMAD.MOV.U32 R0, RZ, RZ, RZ ;  /* 0x000000ffff007224 */ /* 0x000fc600078e00ff */
[----:B------:R-:W-:-:S13]  /*6730*/  ISETP.GE.AND P1, PT, R181, 0x1, PT ;  /* 0x00000001b500780c */ /* 0x000fda0003f26270 */
        /* <DEDUP_REMOVED lines=29> */
.L_x_7982:
[----:B------:R-:W-:Y:S05]  /*6910*/  BSYNC B6 ;  /* 0x0000000000067941 */ /* 0x000fea0003800000 */
.L_x_7981:
        /* <DEDUP_REMOVED lines=12> */
.L_x_7986:
[----:B--2---:R2:W3:Y:S02]  /*69e0*/  SYNCS.PHASECHK.TRANS64.TRYWAIT P0, [R2+URZ+0x28c00], R3 ;  /* 0x028c0003020075a7 */ /* 0x0044e4000800017f */
[----:B---3--:R-:W-:Y:S05]  /*69f0*/  @!P0 NANOSLEEP.SYNCS 0x989680 ;  /* 0x009896800000895d */ /* 0x008fea0003900000 */
[----:B------:R-:W3:Y:S02]  /*6a00*/  @!P0 SYNCS.PHASECHK.TRANS64 P0, [R2+URZ+0x28c00], R3 ;  /* 0x028c0003020085a7 */ /* 0x000ee4000800007f */
[----:B---3--:R-:W-:Y:S05]  /*6a10*/  @!P0 BRA `(.L_x_7986) ;  /* 0xfffffffc00f08947 */ /* 0x008fea000383ffff */
.L_x_7985:
[----:B------:R-:W-:Y:S05]  /*6a20*/  BSYNC B0 ;  /* 0x0000000000007941 */ /* 0x000fea0003800000 */
.L_x_7984:
[----:B------:R-:W-:Y:S05]  /*6a30*/  BRA `(.L_x_7987) ;  /* 0x0000002800d87947 */ /* 0x000fea0003800000 */
.L_x_7983:
[----:B------:R-:W-:Y:S01]  /*6a40*/  VIADD R4, R2, 0x20400 ;  /* 0x0002040002047836 */ /* 0x000fe20000000000 */
[----:B-----5:R-:W-:Y:S01]  /*6a50*/  SHF.R.S32.HI R0, RZ, 0x1f, R30 ;  /* 0x0000001fff007819 */ /* 0x020fe2000001141e */
[----:B------:R-:W-:Y:S01]  /*6a60*/  ULDC.64 UR4, c[0x0][0x3f8] ;  /* 0x0000fe0000047ab9 */ /* 0x000fe20000000a00 */
[----:B------:R-:W-:Y:S01]  /*6a70*/  ULDC.64 UR6, c[0x0][0x408] ;  /* 0x0001020000067ab9 */ /* 0x000fe20000000a00 */
[----:B------:R-:W-:Y:S01]  /*6a80*/  IMAD.WIDE.U32 R24, R30, UR4, RZ ;  /* 0x000000041e187c25 */ /* 0x000fe2000f8e00ff */
        /* <DEDUP_REMOVED lines=26> */
.L_x_7989:
[----:B------:R-:W-:Y:S05]  /*6c30*/  BSYNC B6 ;  /* 0x0000000000067941 */ /* 0x000fea0003800000 */
.L_x_7988:
        /* <DEDUP_REMOVED lines=39> */
.L_x_8259:
        /* <DEDUP_REMOVED lines=30> */
.L_x_7994:
[----:B------:R-:W-:Y:S05]  /*7090*/  BSYNC B1 ;  /* 0x0000000000017941 */ /* 0x000fea0003800000 */
.L_x_7993:
        /* <DEDUP_REMOVED lines=21> */
.L_x_8265:
        /* <DEDUP_REMOVED lines=34> */
.L_x_7997:
[----:B------:R-:W-:Y:S05]  /*7410*/  BSYNC B1 ;  /* 0x0000000000017941 */ /* 0x000fea0003800000 */
.L_x_7996:
        /* <DEDUP_REMOVED lines=25> */
[C---:B------:R-:W-:Y:S01]  /*75b0*/  VIADD R4, R14.reuse, 0x20400 ;  /* 0x000204000e047836 */ /* 0x040fe20000000000 */
[----:B------:R-:W-:Y:S01]  /*75c0*/  IADD3 R0, R14, 0x20440, RZ ;  /* 0x000204400e007810 */ /* 0x000fe20007ffe0ff */
[----:B-1----:R-:W-:Y:S06]  /*75d0*/  @!P0 BRA `(.L_x_7999) ;  /* 0x00000140002c8947 */ /* 0x002fec0003800000 */
.L_x_8266:
[----:B------:R-:W-:Y:S05]  /*75e0*/  BSYNC B1 ;  /* 0x0000000000017941 */ /* 0x000fea0003800000 */
.L_x_7998:
        /* <DEDUP_REMOVED lines=11> */
[--C-:B------:R-:W-:Y:S01]  /*76a0*/  HADD2.F32 R33, -RZ, R37.reuse.H0_H0 ;  /* 0x20000025ff217230 */ /* 0x100fe20000004100 */
        /* <DEDUP_REMOVED lines=39> */
.L_x_8003:
[----:B------:R-:W-:Y:S05]  /*7920*/  BSYNC B2 ;  /* 0x0000000000027941 */ /* 0x000fea0003800000 */
.L_x_8002:
        /* <DEDUP_REMOVED lines=43> */
.L_x_8001:
[----:B------:R-:W-:Y:S05]  /*7be0*/  BSYNC B1 ;  /* 0x0000000000017941 */ /* 0x000fea0003800000 */
.L_x_8000:
        /* <DEDUP_REMOVED lines=49> */
.L_x_8006:
[----:B------:R-:W-:Y:S05]  /*7f00*/  BSYNC B1 ;  /* 0x0000000000017941 */ /* 0x000fea0003800000 */
.L_x_8005:
        /* <DEDUP_REMOVED lines=44> */
.L_x_7991:
        /* <DEDUP_REMOVED lines=36> */
.L_x_8272:
        /* <DEDUP_REMOVED lines=16> */
.L_x_8009:
[----:B------:R-:W-:Y:S05]  /*8510*/  BSYNC B1 ;  /* 0x0000000000017941 */ /* 0x000fea0003800000 */
.L_x_8008:
        /* <DEDUP_REMOVED lines=23> */
.L_x_8278:
        /* <DEDUP_REMOVED lines=23> */
.L_x_8012:
[----:B------:R-:W-:Y:S05]  /*8800*/  BSYNC B1 ;  /* 0x0000000000017941 */ /* 0x000fea0003800000 */
.L_x_8011:
[----:B------:R-:W3:Y:S01]  /*8810*/  SYNCS.PHASECHK.TRANS64.TRYWAIT P1, [R2+URZ+0x28c00], R3 ;  /* 0x028c0003020075a7 */ /* 0x000ee2000802017f */
[----:B------:R-:W-:Y:S01]  /*8820*/  VIADDMNMX R0, R20, -R195, 0x40, PT ;  /* 0x0000004014007446 */ /* 0x000fe200038009c3 */
[----:B--2--5:R-:W-:Y:S01]  /*8830*/  IMAD.MOV.U32 R12, RZ, RZ, R4 ;  /* 0x000000ffff0c7224 */ /* 0x024fe200078e0004 */
[----:B0-----:R-:W-:Y:S01]  /*8840*/  ISETP.GE.AND P0, PT, R16, R21, PT ;  /* 0x000000151000720c */ /* 0x001fe20003f06270 */
[----:B------:R-:W-:Y:S01]  /*8850*/  IMAD.MOV.U32 R13, RZ, RZ, R5 ;  /* 0x000000ffff0d7224 */ /* 0x000fe200078e0005 */
[----:B------:R-:W-:Y:S01]  /*8860*/  BSSY B1, `(.L_x_8013) ;  /* 0x000000c000017945 */ /* 0x000fe20003800000 */
[----:B-1----:R-:W-:Y:S01]  /*8870*/  IMAD.MOV.U32 R14, RZ, RZ, R9 ;  /* 0x000000ffff0e7224 */ /* 0x002fe200078e0009 */
[-C--:B------:R-:W-:Y:S02]  /*8880*/  ISETP.GE.OR P2, PT, R23, R0.reuse, P0 ;  /* 0x000000001700720c */ /* 0x080fe40000746670 */
[----:B------:R-:W-:Y:S01]  /*8890*/  PRMT R51, R12, 0x5410, R13 ;  /* 0x000054100c337816 */ /* 0x000fe2000000000d */
[----:B------:R-:W-:Y:S01]  /*88a0*/  IMAD.MOV.U32 R12, RZ, RZ, R7 ;  /* 0x000000ffff0c7224 */ /* 0x000fe200078e0007 */
[----:B------:R-:W-:Y:S01]  /*88b0*/  ISETP.GE.OR P0, PT, R235, R0, P0 ;  /* 0x00000000eb00720c */ /* 0x000fe20000706670 */
[----:B------:R-:W-:-:S02]  /*88c0*/  IMAD.MOV.U32 R0, RZ, RZ, R6 ;  /* 0x000000ffff007224 */ /* 0x000fc400078e0006 */
[----:B------:R-:W-:-:S03]  /*88d0*/  IMAD.MOV.U32 R13, RZ, RZ, R8 ;  /* 0x000000ffff0d7224 */ /* 0x000fc600078e0008 */
[----:B------:R-:W-:Y:S01]  /*88e0*/  PRMT R52, R0, 0x5410, R12 ;  /* 0x0000541000347816 */ /* 0x000fe2000000000c */
[----:B------:R-:W-:Y:S01]  /*88f0*/  IMAD.IADD R0, R16, 0x1, R21 ;  /* 0x0000000110007824 */ /* 0x000fe200078e0215 */
[----:B------:R-:W-:Y:S01]  /*8900*/  PRMT R53, R13, 0x5410, R14 ;  /* 0x000054100d357816 */ /* 0x000fe2000000000e */
[----:B---3--:R-:W-:Y:S06]  /*8910*/  @!P1 BRA `(.L_x_8014) ;  /* 0x0000013000609947 */ /* 0x008fec0003800000 */
.L_x_8279:
[----:B------:R-:W-:Y:S05]  /*8920*/  BSYNC B1 ;  /* 0x0000000000017941 */ /* 0x000fea0003800000 */
.L_x_8013:
        /* <DEDUP_REMOVED lines=99> */
.L_x_8016:
[----:B------:R-:W-:Y:S05]  /*8f60*/  BSYNC B1 ;  /* 0x0000000000017941 */ /* 0x000fea0003800000 */
.L_x_8015:
        /* <DEDUP_REMOVED lines=90> */
.L_x_8004:
[----:B------:R-:W-:Y:S05]  /*9510*/  BSYNC B0 ;  /* 0x0000000000007941 */ /* 0x000fea0003800000 */
.L_x_7990:
        /* <DEDUP_REMOVED lines=8> */
.L_x_7987:
[----:B------:R-:W-:-:S13]  /*95a0*/  ISETP.NE.AND P0, PT, R186, 0x3, PT ;  /* 0x00000003ba00780c */ /* 0x000fda0003f05270 */
[----:B------:R-:W-:Y:S05]  /*95b0*/  @!P0 BRA `(.L_x_8017) ;  /* 0x0000000000048947 */ /* 0x000fea0003800000 */
[----:B------:R-:W-:Y:S01]  /*95c0*/  BPT.TRAP 0x1 ;  /* 0x000000040000795c */ /* 0x000fe20000300000 */
.L_x_8017:
[----:B------:R-:W-:Y:S01]  /*95d0*/  IMAD R21, R18, 0x8, R2 ;  /* 0x0000000812157824 */ /* 0x000fe200078e0202 */
[----:B------:R-:W-:-:S04]  /*95e0*/  SHF.L.U32 R58, R19, 0x1f, RZ ;  /* 0x0000001f133a7819 */ /* 0x000fc800000006ff */
[----:B------:R0:W0:Y:S01]  /*95f0*/  SYNCS.PHASECHK.TRANS64.TRYWAIT P2, [R21+URZ+0x28c30], R58 ;  /* 0x028c303a150075a7 */ /* 0x000022000804017f */
[----:B------:R-:W-:Y:S05]  /*9600*/  @!P0 BRA `(.L_x_8018) ;  /* 0x0000000000048947 */ /* 0x000fea0003800000 */
[----:B------:R-:W-:Y:S01]  /*9610*/  BPT.TRAP 0x1 ;  /* 0x000000040000795c */ /* 0x000fe20000300000 */
.L_x_8018:
[----:B-12-4-:R-:W1:Y:S01]  /*9620*/  S2R R3, SR_TID.X ;  /* 0x0000000000037919 */ /* 0x016e620000002100 */
[----:B---3--:R-:W-:-:S05]  /*9630*/  VIADD R0, R2, 0x22400 ;  /* 0x0002240002007836 */ /* 0x008fca0000000000 */
[----:B------:R-:W-:-:S04]  /*9640*/  SHF.R.U32.HI R0, RZ, 0x4, R0 ;  /* 0x00000004ff007819 */ /* 0x000fc80000011600 */
[----:B------:R-:W-:Y:S02]  /*9650*/  LOP3.LUT R0, R0, 0x3fff, RZ, 0xc0, !PT ;  /* 0x00003fff00007812 */ /* 0x000fe400078ec0ff */
[----:B-1----:R-:W-:-:S04]  /*9660*/  LOP3.LUT R3, R3, 0x7f, RZ, 0xc0, !PT ;  /* 0x0000007f03037812 */ /* 0x002fc800078ec0ff */
[----:B------:R-:W-:Y:S01]  /*9670*/  ISETP.NE.AND P1, PT, R3, RZ, PT ;  /* 0x000000ff0300720c */ /* 0x000fe20003f25270 */
[----:B0-----:R-:W-:-:S12]  /*9680*/  @P2 BRA `(.L_x_8019) ;  /* 0x0000000000082947 */ /* 0x001fd80003800000 */
[----:B------:R-:W0:Y:S02]  /*9690*/  SYNCS.PHASECHK.TRANS64.TRYWAIT P2, [R21+URZ+0x28c30], R58 ;  /* 0x028c303a150075a7 */ /* 0x000e24000804017f */
[----:B0-----:R-:W-:Y:S05]  /*96a0*/  @!P2 BRA `(.L_x_8020) ;  /* 0x000001240010a947 */ /* 0x001fea0003800000 */
.L_x_8019:
[----:B------:R-:W-:Y:S05]  /*96b0*/  WARPSYNC.ALL ;  /* 0x0000000000007948 */ /* 0x000fea0003800000 */
[----:B------:R-:W-:Y:S01]  /*96c0*/  LOP3.LUT R20, R0, 0x10000, RZ, 0xfc, !PT ;  /* 0x0001000000147812 */ /* 0x000fe200078efcff */
[----:B------:R-:W2:Y:S01]  /*96d0*/  LDL.LU R3, [R1+0x8] ;  /* 0x0000080001037983 */ /* 0x000ea20000300800 */
[----:B------:R-:W-:Y:S01]  /*96e0*/  VIADD R0, R2, 0x20400 ;  /* 0x0002040002007836 */ /* 0x000fe20000000000 */
[----:B-----5:R-:W-:Y:S02]  /*96f0*/  WARPGROUP.ARRIVE ;  /* 0x00000000000079c5 */ /* 0x020fe40000000000 */
[----:B------:R-:W-:Y:S01]  /*9700*/  IMAD R6, R18, 0x200, R20 ;  /* 0x0000020012067824 */ /* 0x000fe200078e0214 */
[----:B------:R-:W1:Y:S01]  /*9710*/  LDC R231, c[0x0][0x448] ;  /* 0x00011200ffe77b82 */ /* 0x000e620000000800 */
        /* <DEDUP_REMOVED lines=16> */
[----:B------:R-:W-:Y:S01]  /*9820*/  IMAD.IADD R0, R202, 0x1, R195 ;  /* 0x00000001ca007824 */ /* 0x000fe200078e02c3 */
[----:B-1----:R-:W-:-:S07]  /*9830*/  ISETP.NE.AND P2, PT, R231, 0x1, PT ;  /* 0x00000001e700780c */ /* 0x002fce0003f45270 */
[----:B------:R-:W-:Y:S01]  /*9840*/  HGMMA.64x64x16.F32 R24, gdesc[UR4], RZ, !UPT, gsb0 ;  /* 0x00e00000041879f0 */ /* 0x000fe2000c0008ff */
[----:B------:R-:W-:Y:S01]  /*9850*/  R2UR UR6, R8 ;  /* 0x00000000080672ca */ /* 0x000fe200000e0000 */
[----:B------:R-:W-:Y:S01]  /*9860*/  VIADD R8, R4, 0x4 ;  /* 0x0000000404087836 */ /* 0x000fe20000000000 */
        /* <DEDUP_REMOVED lines=17> */
[----:B------:R-:W-:Y:S02]  /*9980*/  R2UR UR6, R12 ;  /* 0x000000000c0672ca */ /* 0x000fe400000e0000 */
[----:B------:R-:W-:Y:S01]  /*9990*/  R2UR UR7, R13 ;  /* 0x000000000d0772ca */ /* 0x000fe200000e0000 */
[----:B------:R-:W1:Y:S01]  /*99a0*/  @P2 LDC R12, c[0x0][0x450] ;  /* 0x00011400ff0c2b82 */ /* 0x000e620000000800 */
[----:B------:R-:W-:Y:S02]  /*99b0*/  R2UR UR4, R6 ;  /* 0x00000000060472ca */ /* 0x000fe400000e0000 */
[----:B------:R-:W-:Y:S01]  /*99c0*/  R2UR UR5, R7 ;  /* 0x00000000070572ca */ /* 0x000fe200000e0000 */
[----:B------:R-:W-:Y:S02]  /*99d0*/  WARPGROUP.DEPBAR.LE gsb0, 0x0 ;  /* 0x00008000000079c5 */ /* 0x000fe40000010000 */
[----:B------:R-:W-:-:S10]  /*99e0*/  WARPGROUP.ARRIVE ;  /* 0x00000000000079c5 */ /* 0x000fd40000000000 */
[----:B------:R-:W-:Y:S01]  /*99f0*/  HGMMA.64x64x16.F32 R24, gdesc[UR4], R24, gsb0 ;  /* 0x00e00000041879f0 */ /* 0x000fe20008000818 */
[----:B------:R-:W-:Y:S01]  /*9a00*/  ULDC UR4, c[0x0][0x988] ;  /* 0x0002620000047ab9 */ /* 0x000fe20000000800 */
[----:B--2---:R-:W-:-:S04]  /*9a10*/  LOP3.LUT R3, R3, 0xf7ffffff, RZ, 0xc0, !PT ;  /* 0xf7ffffff03037812 */ /* 0x004fc800078ec0ff */
[----:B------:R-:W-:-:S05]  /*9a20*/  @P2 LOP3.LUT R3, R3, 0x8000000, RZ, 0xfc, !PT ;  /* 0x0800000003032812 */ /* 0x000fca00078efcff */
[----:B------:R2:W-:Y:S02]  /*9a30*/  STL [R1+0x8], R3 ;  /* 0x0000080301007387 */ /* 0x0005e40000100800 */
[----:B--2---:R-:W2:Y:S02]  /*9a40*/  @P2 LDC R3, c[0x0][0x44c] ;  /* 0x00011300ff032b82 */ /* 0x004ea40000000800 */
[----:B--2---:R-:W-:-:S05]  /*9a50*/  @P2 IMAD.HI.U32 R3, R0, R3, RZ ;  /* 0x0000000300032227 */ /* 0x004fca00078e00ff */
[----:B-1----:R-:W-:Y:S01]  /*9a60*/  @P2 SHF.R.U32.HI R0, RZ, R12, R3 ;  /* 0x0000000cff002219 */ /* 0x002fe20000011603 */
[----:B------:R-:W-:-:S04]  /*9a70*/  IMAD.MOV.U32 R12, RZ, RZ, -0x40 ;  /* 0xffffffc0ff0c7424 */ /* 0x000fc800078e00ff */
[----:B------:R-:W1:Y:S01]  /*9a80*/  SHFL.IDX PT, R13, R0, 0x1, 0x1c1f ;  /* 0x003c1f00000d7f89 */ /* 0x000e6200000e0000 */
[----:B------:R-:W-:-:S03]  /*9a90*/  IMAD R3, R181, R12, 0x40 ;  /* 0x00000040b5037424 */ /* 0x000fc600078e020c */
[----:B------:R-:W2:Y:S02]  /*9aa0*/  SHFL.IDX PT, R0, R0, RZ, 0x1c1f ;  /* 0x001c1fff00007589 */ /* 0x000ea400000e0000 */
[----:B------:R-:W-:Y:S01]  /*9ab0*/  IADD3 R12, R194, 0x1, R3 ;  /* 0x00000001c20c7810 */ /* 0x000fe20007ffe003 */
[----:B------:R-:W-:Y:S02]  /*9ac0*/  WARPGROUP.DEPBAR.LE gsb0, 0x0 ;  /* 0x00008000000079c5 */ /* 0x000fe40000010000 */
[----:B------:R-:W-:Y:S02]  /*9ad0*/  IADD3 R3, -R189, R3, R194 ;  /* 0x00000003bd037210 */ /* 0x000fe40007ffe1c2 */
[----:B------:R-:W-:-:S04]  /*9ae0*/  IADD3 R12, -R193, R12, -R189 ;  /* 0x0000000cc10c7210 */ /* 0x000fc80007ffe9bd */
[----:B-1----:R-:W-:-:S04]  /*9af0*/  VIADDMNMX R13, R13, R12, R3, PT ;  /* 0x0000000c0d0d7246 */ /* 0x002fc80003800103 */
[C---:B------:R-:W-:Y:S02]  /*9b00*/  ISETP.GT.AND P2, PT, R13.reuse, RZ, PT ;  /* 0x000000ff0d00720c */ /* 0x040fe40003f44270 */
[C---:B------:R-:W-:Y:S02]  /*9b10*/  ISETP.GT.AND P3, PT, R13.reuse, 0x1, PT ;  /* 0x000000010d00780c */ /* 0x040fe40003f64270 */
[----:B------:R-:W-:Y:S02]  /*9b20*/  FSEL R15, R26, -INF , P2 ;  /* 0xff8000001a0f7808 */ /* 0x000fe40001000000 */
[----:B------:R-:W-:Y:S02]  /*9b30*/  ISETP.GT.AND P4, PT, R13, 0x8, PT ;  /* 0x000000080d00780c */ /* 0x000fe40003f84270 */
[----:B------:R-:W-:Y:S02]  /*9b40*/  FSEL R26, R27, -INF , P3 ;  /* 0xff8000001b1a7808 */ /* 0x000fe40001800000 */
        /* <DEDUP_REMOVED lines=39> */
[----:B------:R-:W-:Y:S02]  /*9dc0*/  FSEL R55, R55, -INF , P2 ;  /* 0xff80000037377808 */ /* 0x000fe40001000000 */
[----:B------:R-:W-:Y:S02]  /*9dd0*/  FMNMX.FTZ R14, R79, R14, !PT ;  /* 0x0000000e4f0e7209 */ /* 0x000fe40007810000 */
[----:B--2---:R-:W-:Y:S01]  /*9de0*/  VIADDMNMX R3, R0, R12, R3, PT ;  /* 0x0000000c00037246 */ /* 0x004fe20003800103 */
[----:B------:R-:W-:Y:S01]  /*9df0*/  IMAD.U32 R12, RZ, RZ, UR4 ;  /* 0x00000004ff0c7e24 */ /* 0x000fe2000f8e00ff */
[----:B------:R-:W-:-:S02]  /*9e00*/  FMNMX.FTZ R14, R55, R14, !PT ;  /* 0x0000000e370e7209 */ /* 0x000fc40007810000 */
[C---:B------:R-:W-:Y:S02]  /*9e10*/  ISETP.GT.AND P2, PT, R3.reuse, RZ, PT ;  /* 0x000000ff0300720c */ /* 0x040fe40003f44270 */
[C---:B------:R-:W-:Y:S01]  /*9e20*/  ISETP.GT.AND P3, PT, R3.reuse, 0x1, PT ;  /* 0x000000010300780c */ /* 0x040fe20003f64270 */
[----:B------:R-:W1:Y:S01]  /*9e30*/  SHFL.BFLY PT, R13, R14, 0x2, 0x1f ;  /* 0x0c401f000e0d7f89 */ /* 0x000e6200000e0000 */
[----:B------:R-:W-:Y:S02]  /*9e40*/  ISETP.GT.AND P4, PT, R3, 0x8, PT ;  /* 0x000000080300780c */ /* 0x000fe40003f84270 */
[----:B------:R-:W-:Y:S02]  /*9e50*/  FSEL R25, R25, -INF , P3 ;  /* 0xff80000019197808 */ /* 0x000fe40001800000 */
[----:B------:R-:W-:Y:S02]  /*9e60*/  FSEL R27, R28, -INF , P4 ;  /* 0xff8000001c1b7808 */ /* 0x000fe40002000000 */
[----:B------:R-:W-:-:S02]  /*9e70*/  ISETP.GT.AND P3, PT, R3, 0x10, PT ;  /* 0x000000100300780c */ /* 0x000fc40003f64270 */
[C---:B------:R-:W-:Y:S02]  /*9e80*/  ISETP.GT.AND P4, PT, R3.reuse, 0x21, PT ;  /* 0x000000210300780c */ /* 0x040fe40003f84270 */
[----:B------:R-:W-:Y:S02]  /*9e90*/  FSEL R31, R32, -INF , P3 ;  /* 0xff800000201f7808 */ /* 0x000fe40001800000 */
[----:B------:R-:W-:Y:S02]  /*9ea0*/  ISETP.GT.AND P3, PT, R3, 0x18, PT ;  /* 0x000000180300780c */ /* 0x000fe40003f64270 */
[----:B------:R-:W-:Y:S02]  /*9eb0*/  FSEL R41, R41, -INF , P4 ;  /* 0xff80000029297808 */ /* 0x000fe40002000000 */
[----:B-1----:R-:W-:Y:S02]  /*9ec0*/  FMNMX.FTZ R30, R14, R13, !PT ;  /* 0x0000000d0e1e7209 */ /* 0x002fe40007810000 */
[----:B------:R-:W-:-:S02]  /*9ed0*/  FSEL R13, R24, -INF , P2 ;  /* 0xff800000180d7808 */ /* 0x000fc40001000000 */
[----:B------:R-:W-:Y:S01]  /*9ee0*/  ISETP.GT.AND P2, PT, R3, 0x9, PT ;  /* 0x000000090300780c */ /* 0x000fe20003f44270 */
[----:B------:R-:W1:Y:S01]  /*9ef0*/  SHFL.BFLY PT, R35, R30, 0x1, 0x1f ;  /* 0x0c201f001e237f89 */ /* 0x000e6200000e0000 */
        /* <DEDUP_REMOVED lines=10> */
[----:B------:R-:W-:-:S02]  /*9fa0*/  ISETP.GT.AND P2, PT, R3, 0x29, PT ;  /* 0x000000290300780c */ /* 0x000fc40003f44270 */
[----:B-1----:R-:W-:Y:S02]  /*9fb0*/  FMNMX.FTZ R14, R30, R35, !PT ;  /* 0x000000231e0e7209 */ /* 0x002fe40007810000 */
[----:B------:R-:W-:Y:S02]  /*9fc0*/  FSEL R35, R36, -INF , P3 ;  /* 0xff80000024237808 */ /* 0x000fe40001800000 */
[----:B------:R-:W-:Y:S01]  /*9fd0*/  ISETP.GT.AND P3, PT, R3, 0x20, PT ;  /* 0x000000200300780c */ /* 0x000fe20003f64270 */
[----:B------:R-:W-:Y:S01]  /*9fe0*/  FMUL.FTZ R24, R14, R12 ;  /* 0x0000000c0e187220 */ /* 0x000fe20000410000 */
        /* <DEDUP_REMOVED lines=16> */
[----:B------:R-:W-:Y:S02]  /*a0f0*/  FSETP.NEU.FTZ.AND P4, PT, R14, -INF , PT ;  /* 0xff8000000e00780b */ /* 0x000fe40003f9d000 */
[----:B------:R-:W-:Y:S02]  /*a100*/  ISETP.GT.AND P2, PT, R3, 0x39, PT ;  /* 0x000000390300780c */ /* 0x000fe40003f44270 */
[----:B------:R-:W-:Y:S02]  /*a110*/  FSEL R3, R52, -INF , P3 ;  /* 0xff80000034037808 */ /* 0x000fe40001800000 */
[----:B------:R-:W-:Y:S02]  /*a120*/  FMNMX.FTZ R0, R49, R0, !PT ;  /* 0x0000000031007209 */ /* 0x000fe40007810000 */
[----:B------:R-:W-:-:S02]  /*a130*/  FSEL R28, R24, RZ, P4 ;  /* 0x000000ff181c7208 */ /* 0x000fc40002000000 */
[----:B------:R-:W-:Y:S02]  /*a140*/  FSEL R53, R53, -INF , P2 ;  /* 0xff80000035357808 */ /* 0x000fe40001000000 */
[----:B------:R-:W-:Y:S01]  /*a150*/  FMNMX.FTZ R0, R3, R0, !PT ;  /* 0x0000000003007209 */ /* 0x000fe20007810000 */
[-CC-:B------:R-:W-:Y:S01]  /*a160*/  FFMA.FTZ R15, R15, R12.reuse, -R28.reuse ;  /* 0x0000000c0f0f7223 */ /* 0x180fe2000001081c */
[-CC-:B------:R-:W-:Y:S01]  /*a170*/  FFMA.FTZ R26, R26, R12.reuse, -R28.reuse ;  /* 0x0000000c1a1a7223 */ /* 0x180fe2000001081c */
[--C-:B------:R-:W-:Y:S01]  /*a180*/  FFMA.FTZ R57, R57, R12, -R28.reuse ;  /* 0x0000000c39397223 */ /* 0x100fe2000001081c */
[----:B------:R-:W-:Y:S01]  /*a190*/  FMNMX.FTZ R0, R53, R0, !PT ;  /* 0x0000000035007209 */ /* 0x000fe20007810000 */
        /* <DEDUP_REMOVED lines=9> */
[----:B-1----:R-:W1:Y:S01]  /*a230*/  SHFL.BFLY PT, R15, R0, 0x2, 0x1f ;  /* 0x0c401f00000f7f89 */ /* 0x002e6200000e0000 */
[-CC-:B------:R-:W-:Y:S01]  /*a240*/  FFMA.FTZ R73, R73, R12.reuse, -R28.reuse ;  /* 0x0000000c49497223 */ /* 0x180fe2000001081c */
[-CC-:B------:R-:W-:Y:S01]  /*a250*/  FFMA.FTZ R75, R75, R12.reuse, -R28.reuse ;  /* 0x0000000c4b4b7223 */ /* 0x180fe2000001081c */
[-CC-:B------:R-:W-:Y:S01]  /*a260*/  FFMA.FTZ R77, R77, R12.reuse, -R28.reuse ;  /* 0x0000000c4d4d7223 */ /* 0x180fe2000001081c */
[-CC-:B------:R-:W-:Y:S01]  /*a270*/  FFMA.FTZ R51, R51, R12.reuse, -R28.reuse ;  /* 0x0000000c33337223 */ /* 0x180fe2000001081c */
[-CC-:B------:R-:W-:Y:S01]  /*a280*/  FFMA.FTZ R79, R79, R12.reuse, -R28.reuse ;  /* 0x0000000c4f4f7223 */ /* 0x180fe2000001081c */
[----:B------:R-:W-:Y:S01]  /*a290*/  FFMA.FTZ R28, R55, R12, -R28 ;  /* 0x0000000c371c7223 */ /* 0x000fe2000001081c */
[----:B------:R-:W-:Y:S08]  /*a2a0*/  MUFU.EX2 R57, R57 ;  /* 0x0000003900397308 */ /* 0x000ff00000000800 */
[----:B------:R-:W2:Y:S08]  /*a2b0*/  MUFU.EX2 R32, R59 ;  /* 0x0000003b00207308 */ /* 0x000eb00000000800 */
[----:B------:R-:W-:Y:S01]  /*a2c0*/  MUFU.EX2 R61, R61 ;  /* 0x0000003d003d7308 */ /* 0x000fe20000000800 */
[----:B-1----:R-:W-:-:S05]  /*a2d0*/  FMNMX.FTZ R24, R0, R15, !PT ;  /* 0x0000000f00187209 */ /* 0x002fca0007810000 */
[----:B------:R-:W1:Y:S02]  /*a2e0*/  SHFL.BFLY PT, R15, R24, 0x1, 0x1f ;  /* 0x0c201f00180f7f89 */ /* 0x000e6400000e0000 */
[----:B------:R-:W3:Y:S01]  /*a2f0*/  MUFU.EX2 R34, R63 ;  /* 0x0000003f00227308 */ /* 0x000ee20000000800 */
[----:B--2---:R-:W-:-:S07]  /*a300*/  F2FP.F16.F32.PACK_AB R167, R32, R57 ;  /* 0x0000003920a7723e */ /* 0x004fce00000000ff */
[----:B------:R-:W-:Y:S08]  /*a310*/  MUFU.EX2 R65, R65 ;  /* 0x0000004100417308 */ /* 0x000ff00000000800 */
[----:B------:R-:W2:Y:S01]  /*a320*/  MUFU.EX2 R36, R67 ;  /* 0x0000004300247308 */ /* 0x000ea20000000800 */
[----:B---3--:R-:W-:Y:S02]  /*a330*/  F2FP.F16.F32.PACK_AB R153, R34, R61 ;  /* 0x0000003d2299723e */ /* 0x008fe400000000ff */
[----:B-1----:R-:W-:-:S05]  /*a340*/  FMNMX.FTZ R15, R24, R15, !PT ;  /* 0x0000000f180f7209 */ /* 0x002fca0007810000 */
[----:B------:R-:W-:Y:S01]  /*a350*/  MUFU.EX2 R69, R69 ;  /* 0x0000004500457308 */ /* 0x000fe20000000800 */
[C---:B------:R-:W-:Y:S01]  /*a360*/  FSETP.NEU.FTZ.AND P2, PT, R15.reuse, -INF , PT ;  /* 0xff8000000f00780b */ /* 0x040fe20003f5d000 */
[----:B------:R-:W-:-:S05]  /*a370*/  FMUL.FTZ R0, R15, R12 ;  /* 0x0000000c0f007220 */ /* 0x000fca0000410000 */
[----:B------:R-:W-:Y:S01]  /*a380*/  FSEL R24, R0, RZ, P2 ;  /* 0x000000ff00187208 */ /* 0x000fe20001000000 */
[----:B------:R-:W-:Y:S01]  /*a390*/  FADD.FTZ R0, R165, R30 ;  /* 0x0000001ea5007221 */ /* 0x000fe20000010000 */
[----:B------:R-:W1:Y:S01]  /*a3a0*/  MUFU.EX2 R38, R71 ;  /* 0x0000004700267308 */ /* 0x000e620000000800 */
[----:B------:R-:W-:Y:S02]  /*a3b0*/  F2FP.F16.F32.PACK_AB R165, R30, R165 ;  /* 0x000000a51ea5723e */ /* 0x000fe400000000ff */
        /* <DEDUP_REMOVED lines=12> */
[----:B------:R-:W-:Y:S01]  /*a480*/  FFMA.FTZ R45, R45, R12, -R24 ;  /* 0x0000000c2d2d7223 */ /* 0x000fe20000010818 */
[----:B------:R-:W4:Y:S01]  /*a490*/  MUFU.EX2 R13, R13 ;  /* 0x0000000d000d7308 */ /* 0x000f220000000800 */
[----:B---3--:R-:W-:Y:S01]  /*a4a0*/  FADD.FTZ R25, R57, R0 ;  /* 0x0000000039197221 */ /* 0x008fe20000010000 */
[----:B------:R-:W-:-:S02]  /*a4b0*/  @!P1 VIADD R0, R21, 0x28c40 ;  /* 0x00028c4015009836 */ /* 0x000fc40000000000 */
[-CC-:B------:R-:W-:Y:S01]  /*a4c0*/  FFMA.FTZ R47, R47, R12.reuse, -R24.reuse ;  /* 0x0000000c2f2f7223 */ /* 0x180fe20000010818 */
[-CC-:B------:R-:W-:Y:S01]  /*a4d0*/  FFMA.FTZ R49, R49, R12.reuse, -R24.reuse ;  /* 0x0000000c31317223 */ /* 0x180fe20000010818 */
[----:B------:R-:W-:Y:S01]  /*a4e0*/  FADD.FTZ R46, R32, R25 ;  /* 0x00000019202e7221 */ /* 0x000fe20000010000 */
[-C--:B------:R-:W-:Y:S01]  /*a4f0*/  FFMA.FTZ R3, R3, R12.reuse, -R24 ;  /* 0x0000000c03037223 */ /* 0x080fe20000010818 */
[----:B------:R-:W-:Y:S01]  /*a500*/  @!P1 PRMT R0, RZ, 0x654, R0 ;  /* 0x00000654ff009816 */ /* 0x000fe20000000000 */
[----:B------:R-:W3:Y:S01]  /*a510*/  MUFU.EX2 R27, R27 ;  /* 0x0000001b001b7308 */ /* 0x000ee20000000800 */
[----:B------:R-:W-:Y:S01]  /*a520*/  FFMA.FTZ R24, R53, R12, -R24 ;  /* 0x0000000c35187223 */ /* 0x000fe20000010818 */
[----:B--2---:R-:W-:Y:S01]  /*a530*/  F2FP.F16.F32.PACK_AB R155, R36, R65 ;  /* 0x00000041249b723e */ /* 0x004fe200000000ff */
[----:B------:R2:W-:Y:S01]  /*a540*/  @!P1 SYNCS.ARRIVE.TRANS64.RED.A1T0 RZ, [R0+URZ], RZ ;  /* 0x000000ff00ff99a7 */ /* 0x0005e2000810043f */
[----:B-1----:R-:W-:-:S04]  /*a550*/  F2FP.F16.F32.PACK_AB R157, R38, R69 ;  /* 0x00000045269d723e */ /* 0x002fc800000000ff */
[----:B------:R1:W0:Y:S01]  /*a560*/  MUFU.EX2 R166, R29 ;  /* 0x0000001d00a67308 */ /* 0x0002220000000800 */
[----:B----4-:R-:W-:Y:S01]  /*a570*/  FADD.FTZ R44, R13, R164 ;  /* 0x000000a40d2c7221 */ /* 0x010fe20000010000 */
[----:B------:R-:W-:-:S06]  /*a580*/  F2FP.F16.F32.PACK_AB R164, R164, R13 ;  /* 0x0000000da4a4723e */ /* 0x000fcc00000000ff */
[----:B------:R-:W4:Y:S01]  /*a590*/  MUFU.EX2 R31, R31 ;  /* 0x0000001f001f7308 */ /* 0x000f220000000800 */
[----:B---3--:R-:W-:Y:S01]  /*a5a0*/  FADD.FTZ R25, R27, R44 ;  /* 0x0000002c1b197221 */ /* 0x008fe20000010000 */
[----:B-1----:R-:W-:-:S04]  /*a5b0*/  FADD.FTZ R29, R61, R46 ;  /* 0x0000002e3d1d7221 */ /* 0x002fc80000010000 */
[----:B------:R-:W-:Y:S02]  /*a5c0*/  FADD.FTZ R46, R34, R29 ;  /* 0x0000001d222e7221 */ /* 0x000fe40000010000 */
[----:B------:R-:W1:Y:S01]  /*a5d0*/  MUFU.EX2 R152, R33 ;  /* 0x0000002100987308 */ /* 0x000e620000000800 */
[C---:B0-----:R-:W-:Y:S01]  /*a5e0*/  FADD.FTZ R44, R166.reuse, R25 ;  /* 0x00000019a62c7221 */ /* 0x041fe20000010000 */
[----:B------:R-:W-:Y:S01]  /*a5f0*/  FADD.FTZ R29, R65, R46 ;  /* 0x0000002e411d7221 */ /* 0x000fe20000010000 */
[----:B------:R-:W-:Y:S01]  /*a600*/  F2FP.F16.F32.PACK_AB R166, R166, R27 ;  /* 0x0000001ba6a6723e */ /* 0x000fe200000000ff */
[----:B------:R-:W-:Y:S01]  /*a610*/  BAR.SYNC.DEFER_BLOCKING 0xf, 0x100 ;  /* 0x03c4000000007b1d */ /* 0x000fe20000010000 */
[----:B----4-:R-:W-:-:S05]  /*a620*/  FADD.FTZ R25, R31, R44 ;  /* 0x0000002c1f197221 */ /* 0x010fca0000010000 */
[----:B------:R-:W0:Y:S01]  /*a630*/  MUFU.EX2 R35, R35 ;  /* 0x0000002300237308 */ /* 0x000e220000000800 */
[----:B------:R-:W-:-:S04]  /*a640*/  FADD.FTZ R44, R36, R29 ;  /* 0x0000001d242c7221 */ /* 0x000fc80000010000 */
[----:B------:R-:W-:Y:S01]  /*a650*/  FADD.FTZ R29, R69, R44 ;  /* 0x0000002c451d7221 */ /* 0x000fe20000010000 */
[----:B-1----:R-:W-:Y:S02]  /*a660*/  FADD.FTZ R30, R152, R25 ;  /* 0x00000019981e7221 */ /* 0x002fe40000010000 */
[----:B------:R-:W1:Y:S01]  /*a670*/  MUFU.EX2 R154, R37 ;  /* 0x00000025009a7308 */ /* 0x000e620000000800 */
[----:B------:R-:W-:Y:S01]  /*a680*/  FADD.FTZ R32, R38, R29 ;  /* 0x0000001d26207221 */ /* 0x000fe20000010000 */
[----:B------:R-:W-:-:S06]  /*a690*/  F2FP.F16.F32.PACK_AB R152, R152, R31 ;  /* 0x0000001f9898723e */ /* 0x000fcc00000000ff */
[----:B------:R-:W3:Y:S01]  /*a6a0*/  MUFU.EX2 R39, R39 ;  /* 0x0000002700277308 */ /* 0x000ee20000000800 */
[----:B0-----:R-:W-:Y:S01]  /*a6b0*/  FADD.FTZ R25, R35, R30 ;  /* 0x0000001e23197221 */ /* 0x001fe20000010000 */
[----:B------:R0:W-:Y:S06]  /*a6c0*/  STSM.16.M88.4 [R197+0x26800], R164 ;  /* 0x026800a4c5007844 */ /* 0x0001ec0000000200 */
[----:B------:R-:W4:Y:S01]  /*a6d0*/  MUFU.EX2 R156, R41 ;  /* 0x00000029009c7308 */ /* 0x000f220000000800 */
[C---:B-1----:R-:W-:Y:S01]  /*a6e0*/  FADD.FTZ R30, R154.reuse, R25 ;  /* 0x000000199a1e7221 */ /* 0x042fe20000010000 */
[----:B------:R-:W-:-:S05]  /*a6f0*/  F2FP.F16.F32.PACK_AB R154, R154, R35 ;  /* 0x000000239a9a723e */ /* 0x000fca00000000ff */
[----:B------:R0:W-:Y:S01]  /*a700*/  STSM.16.M88.4 [R200], R152 ;  /* 0x00000098c8007844 */ /* 0x0001e20000000200 */
[----:B------:R-:W1:Y:S01]  /*a710*/  MUFU.EX2 R73, R73 ;  /* 0x0000004900497308 */ /* 0x000e620000000800 */
[----:B---3--:R-:W-:-:S07]  /*a720*/  FADD.FTZ R13, R39, R30 ;  /* 0x0000001e270d7221 */ /* 0x008fce0000010000 */
[----:B------:R-:W3:Y:S01]  /*a730*/  MUFU.EX2 R43, R43 ;  /* 0x0000002b002b7308 */ /* 0x000ee20000000800 */
[C---:B----4-:R-:W-:Y:S01]  /*a740*/  FADD.FTZ R30, R156.reuse, R13 ;  /* 0x0000000d9c1e7221 */ /* 0x050fe20000010000 */
[----:B------:R-:W-:-:S06]  /*a750*/  F2FP.F16.F32.PACK_AB R156, R156, R39 ;  /* 0x000000279c9c723e */ /* 0x000fcc00000000ff */
[----:B------:R-:W4:Y:S01]  /*a760*/  MUFU.EX2 R40, R75 ;  /* 0x0000004b00287308 */ /* 0x000f220000000800 */
[----:B-1----:R-:W-:-:S07]  /*a770*/  FADD.FTZ R25, R73, R32 ;  /* 0x0000002049197221 */ /* 0x002fce0000010000 */
[----:B------:R-:W1:Y:S01]  /*a780*/  MUFU.EX2 R26, R45 ;  /* 0x0000002d001a7308 */ /* 0x000e620000000800 */
[----:B---3--:R-:W-:-:S07]  /*a790*/  FADD.FTZ R13, R43, R30 ;  /* 0x0000001e2b0d7221 */ /* 0x008fce0000010000 */
[----:B------:R-:W-:Y:S01]  /*a7a0*/  MUFU.EX2 R77, R77 ;  /* 0x0000004d004d7308 */ /* 0x000fe20000000800 */
[C---:B----4-:R-:W-:Y:S01]  /*a7b0*/  F2FP.F16.F32.PACK_AB R159, R40.reuse, R73 ;  /* 0x00000049289f723e */ /* 0x050fe200000000ff */
[----:B------:R-:W-:-:S06]  /*a7c0*/  FADD.FTZ R40, R40, R25 ;  /* 0x0000001928287221 */ /* 0x000fcc0000010000 */
[----:B------:R-:W3:Y:S01]  /*a7d0*/  MUFU.EX2 R42, R51 ;  /* 0x00000033002a7308 */ /* 0x000ee20000000800 */
[C---:B-1----:R-:W-:Y:S01]  /*a7e0*/  F2FP.F16.F32.PACK_AB R158, R26.reuse, R43 ;  /* 0x0000002b1a9e723e */ /* 0x042fe200000000ff */
[----:B------:R-:W-:-:S04]  /*a7f0*/  FADD.FTZ R26, R26, R13 ;  /* 0x0000000d1a1a7221 */ /* 0x000fc80000010000 */
[----:B------:R0:W-:Y:S02]  /*a800*/  STSM.16.M88.4 [R198], R156 ;  /* 0x0000009cc6007844 */ /* 0x0001e40000000200 */
[----:B------:R-:W-:Y:S08]  /*a810*/  MUFU.EX2 R47, R47 ;  /* 0x0000002f002f7308 */ /* 0x000ff00000000800 */
[----:B--2---:R-:W1:Y:S01]  /*a820*/  MUFU.EX2 R0, R49 ;  /* 0x0000003100007308 */ /* 0x004e620000000800 */
[----:B---3--:R-:W-:Y:S01]  /*a830*/  F2FP.F16.F32.PACK_AB R161, R42, R77 ;  /* 0x0000004d2aa1723e */ /* 0x008fe200000000ff */
[----:B------:R-:W-:-:S04]  /*a840*/  FADD.FTZ R77, R77, R40 ;  /* 0x000000284d4d7221 */ /* 0x000fc80000010000 */
[----:B------:R-:W-:Y:S02]  /*a850*/  FADD.FTZ R42, R42, R77 ;  /* 0x0000004d2a2a7221 */ /* 0x000fe40000010000 */
[----:B------:R-:W-:Y:S08]  /*a860*/  MUFU.EX2 R79, R79 ;  /* 0x0000004f004f7308 */ /* 0x000ff00000000800 */
[----:B------:R-:W2:Y:S01]  /*a870*/  MUFU.EX2 R28, R28 ;  /* 0x0000001c001c7308 */ /* 0x000ea20000000800 */
[----:B-1----:R-:W-:Y:S01]  /*a880*/  F2FP.F16.F32.PACK_AB R160, R0, R47 ;  /* 0x0000002f00a0723e */ /* 0x002fe200000000ff */
[----:B------:R-:W-:-:S04]  /*a890*/  FADD.FTZ R47, R47, R26 ;  /* 0x0000001a2f2f7221 */ /* 0x000fc80000010000 */
[----:B------:R-:W-:Y:S02]  /*a8a0*/  FADD.FTZ R0, R0, R47 ;  /* 0x0000002f00007221 */ /* 0x000fe40000010000 */
[----:B------:R-:W1:Y:S08]  /*a8b0*/  MUFU.EX2 R3, R3 ;  /* 0x0000000300037308 */ /* 0x000e700000000800 */
[----:B------:R-:W3:Y:S01]  /*a8c0*/  MUFU.EX2 R24, R24 ;  /* 0x0000001800187308 */ /* 0x000ee20000000800 */
[----:B--2---:R-:W-:Y:S01]  /*a8d0*/  F2FP.F16.F32.PACK_AB R163, R28, R79 ;  /* 0x0000004f1ca3723e */ /* 0x004fe200000000ff */
[----:B------:R-:W-:Y:S01]  /*a8e0*/  FADD.FTZ R79, R79, R42 ;  /* 0x0000002a4f4f7221 */ /* 0x000fe20000010000 */
[----:B-1----:R-:W-:Y:S01]  /*a8f0*/  FADD.FTZ R13, R3, R0 ;  /* 0x00000000030d7221 */ /* 0x002fe20000010000 */
[----:B---3--:R-:W-:-:S02]  /*a900*/  F2FP.F16.F32.PACK_AB R162, R24, R3 ;  /* 0x0000000318a2723e */ /* 0x008fc400000000ff */
[----:B------:R-:W-:Y:S01]  /*a910*/  FADD.FTZ R3, R28, R79 ;  /* 0x0000004f1c037221 */ /* 0x000fe20000010000 */
[----:B------:R-:W-:Y:S02]  /*a920*/  FADD.FTZ R0, R24, R13 ;  /* 0x0000000d18007221 */ /* 0x000fe40000010000 */
[----:B------:R0:W-:Y:S01]  /*a930*/  STSM.16.M88.4 [R199], R160 ;  /* 0x000000a0c7007844 */ /* 0x0001e20000000200 */
[----:B------:R-:W-:Y:S05]  /*a940*/  @!P0 BRA `(.L_x_8021) ;  /* 0x0000000000048947 */ /* 0x000fea0003800000 */
[----:B------:R-:W-:Y:S01]  /*a950*/  BPT.TRAP 0x1 ;  /* 0x000000040000795c */ /* 0x000fe20000300000 */
.L_x_8021:
[----:B------:R1:W2:Y:S01]  /*a960*/  SYNCS.PHASECHK.TRANS64.TRYWAIT P2, [R21+URZ+0x28c50], R58 ;  /* 0x028c503a150075a7 */ /* 0x0002a2000804017f */
[----:B------:R-:W-:Y:S05]  /*a970*/  @!P0 BRA `(.L_x_8022) ;  /* 0x0000000000048947 */ /* 0x000fea0003800000 */
[----:B------:R-:W-:Y:S01]  /*a980*/  BPT.TRAP 0x1 ;  /* 0x000000040000795c */ /* 0x000fe20000300000 */
.L_x_8022:
[----:B------:R-:W-:Y:S01]  /*a990*/  LOP3.LUT R13, R56, 0x2000000, RZ, 0xfc, !PT ;  /* 0x02000000380d7812 */ /* 0x000fe200078efcff */
[----:B------:R-:W-:Y:S01]  /*a9a0*/  ULDC UR36, c[0x0][0x988] ;  /* 0x0002620000247ab9 */ /* 0x000fe20000000800 */
[----:B------:R-:W-:Y:S01]  /*a9b0*/  ULDC UR37, c[0x0][0x988] ;  /* 0x0002620000257ab9 */ /* 0x000fe20000000800 */
[----:B------:R-:W-:Y:S01]  /*a9c0*/  BSSY B0, `(.L_x_8023) ;  /* 0x0000006000007945 */ /* 0x000fe20003800000 */
[----:B------:R-:W-:Y:S02]  /*a9d0*/  IMAD.MOV.U32 R169, RZ, RZ, 0x40000040 ;  /* 0x40000040ffa97424 */ /* 0x000fe400078e00ff */
[----:B------:R-:W-:Y:S01]  /*a9e0*/  IMAD R168, R18, 0x1000, R13 ;  /* 0x0000100012a87824 */ /* 0x000fe200078e020d */
[----:B--2---:R-:W-:Y:S06]  /*a9f0*/  @P2 BRA `(.L_x_8024) ;  /* 0x0000000000082947 */ /* 0x004fec0003800000 */
[----:B------:R-:W2:Y:S02]  /*aa00*/  SYNCS.PHASECHK.TRANS64.TRYWAIT P2, [R21+URZ+0x28c50], R58 ;  /* 0x028c503a150075a7 */ /* 0x000ea4000804017f */
[----:B--2---:R-:W-:Y:S05]  /*aa10*/  @!P2 BRA `(.L_x_8025) ;  /* 0x000001100048a947 */ /* 0x004fea0003800000 */
.L_x_8024:
[----:B------:R-:W-:Y:S05]  /*aa20*/  BSYNC B0 ;  /* 0x0000000000007941 */ /* 0x000fea0003800000 */
.L_x_8023:
[----:B------:R-:W-:Y:S01]  /*aa30*/  R2UR UR6, R168 ;  /* 0x00000000a80672ca */ /* 0x000fe200000e0000 */
[----:B-12---:R-:W-:Y:S01]  /*aa40*/  WARPGROUP.ARRIVE ;  /* 0x00000000000079c5 */ /* 0x006fe20000000000 */
[----:B------:R-:W-:Y:S01]  /*aa50*/  R2UR UR7, R169 ;  /* 0x00000000a90772ca */ /* 0x000fe200000e0000 */
[----:B------:R-:W-:Y:S01]  /*aa60*/  IMAD.MOV.U32 R169, RZ, RZ, 0x40000040 ;  /* 0x40000040ffa97424 */ /* 0x000fe200078e00ff */
[----:B------:R-:W-:Y:S01]  /*aa70*/  ISETP.NE.AND P2, PT, R231, 0x1, PT ;  /* 0x00000001e700780c */ /* 0x000fe20003f45270 */
[----:B------:R-:W-:Y:S01]  /*aa80*/  @!P1 VIADD R21, R21, 0x28c60 ;  /* 0x00028c6015159836 */ /* 0x000fe20000000000 */
[----:B------:R-:W-:Y:S01]  /*aa90*/  BSSY B0, `(.L_x_8026) ;  /* 0x0000239000007945 */ /* 0x000fe20003800000 */
[----:B------:R-:W-:-:S03]  /*aaa0*/  VIADD R213, R181, 0xfffffffe ;  /* 0xfffffffeb5d57836 */ /* 0x000fc60000000000 */
[----:B------:R-:W-:-:S05]  /*aab0*/  @!P1 PRMT R21, RZ, 0x654, R21 ;  /* 0x00000654ff159816 */ /* 0x000fca0000000015 */
[----:B------:R-:W-:Y:S03]  /*aac0*/  HGMMA.64x256x16.F32 R24, R164, gdesc[UR4].tnspB, RZ, !UPT, gsb0 ;  /* 0x43e00004a4187df0 */ /* 0x000fe6000c0008ff */
[----:B------:R-:W-:Y:S02]  /*aad0*/  WARPGROUP.DEPBAR.LE gsb0, 0x0 ;  /* 0x00008000000079c5 */ /* 0x000fe40000010000 */
[----:B0-----:R-:W-:Y:S01]  /*aae0*/  VIADD R164, R168, 0x80 ;  /* 0x00000080a8a47836 */ /* 0x001fe20000000000 */
        /* <DEDUP_REMOVED lines=9> */
[----:B------:R-:W-:Y:S01]  /*ab80*/  IMAD.MOV.U32 R153, RZ, RZ, 0x40000040 ;  /* 0x40000040ff997424 */ /* 0x000fe200078e00ff */
[----:B------:R-:W0:Y:S01]  /*ab90*/  @P2 LDC R154, c[0x0][0x450] ;  /* 0x00011400ff9a2b82 */ /* 0x000e220000000800 */
[----:B------:R-:W-:Y:S01]  /*aba0*/  VIADD R168, R168, 0x180 ;  /* 0x00000180a8a87836 */ /* 0x000fe20000000000 */
[----:B------:R-:W-:-:S02]  /*abb0*/  R2UR UR6, R152 ;  /* 0x00000000980672ca */ /* 0x000fc400000e0000 */
[----:B------:R-:W-:-:S04]  /*abc0*/  R2UR UR7, R153 ;  /* 0x00000000990772ca */ /* 0x000fc800000e0000 */
[----:B------:R-:W1:-:S12]  /*abd0*/  @P2 LDC R152, c[0x0][0x44c] ;  /* 0x00011300ff982b82 */ /* 0x000e580000000800 */
[----:B------:R-:W-:Y:S01]  /*abe0*/  HGMMA.64x256x16.F32 R24, R156, gdesc[UR4].tnspB, R24, gsb0 ;  /* 0x43e000049c187df0 */ /* 0x000fe20008000818 */
[----:B------:R-:W-:Y:S02]  /*abf0*/  R2UR UR6, R168 ;  /* 0x00000000a80672ca */ /* 0x000fe400000e0000 */
[----:B------:R-:W-:Y:S01]  /*ac00*/  R2UR UR7, R169 ;  /* 0x00000000a90772ca */ /* 0x000fe200000e0000 */
[----:B-1----:R-:W-:-:S04]  /*ac10*/  @P2 IMAD.HI.U32 R153, R195, R152, RZ ;  /* 0x00000098c3992227 */ /* 0x002fc800078e00ff */
[----:B------:R-:W-:Y:S01]  /*ac20*/  IMAD.MOV.U32 R152, RZ, RZ, R195 ;  /* 0x000000ffff987224 */ /* 0x000fe200078e00c3 */
[----:B0-----:R-:W-:-:S04]  /*ac30*/  @P2 SHF.R.U32.HI R152, RZ, R154, R153 ;  /* 0x0000009aff982219 */ /* 0x001fc80000011699 */
[----:B------:R-:W-:-:S04]  /*ac40*/  IADD3 R152, R152, R194, -R193 ;  /* 0x000000c298987210 */ /* 0x000fc80007ffe8c1 */
[----:B------:R-:W-:-:S04]  /*ac50*/  SHF.R.S32.HI R153, RZ, 0x1f, R152 ;  /* 0x0000001fff997819 */ /* 0x000fc80000011498 */
[----:B------:R-:W-:Y:S01]  /*ac60*/  LEA.HI R153, R153, R152, RZ, 0x6 ;  /* 0x0000009899997211 */ /* 0x000fe200078f30ff */
[----:B------:R-:W-:Y:S02]  /*ac70*/  WARPGROUP.DEPBAR.LE gsb0, 0x0 ;  /* 0x00008000000079c5 */ /* 0x000fe40000010000 */
[----:B------:R-:W-:-:S06]  /*ac80*/  WARPGROUP.ARRIVE ;  /* 0x00000000000079c5 */ /* 0x000fcc0000000000 */
        /* <DEDUP_REMOVED lines=11> */
[----:B0-----:R-:W-:-:S04]  /*ad40*/  SHF.R.S32.HI R21, RZ, 0x6, R153 ;  /* 0x00000006ff157819 */ /* 0x001fc80000011499 */
[----:B------:R-:W-:-:S04]  /*ad50*/  VIMNMX R21, RZ, R21, !PT ;  /* 0x00000015ff157248 */ /* 0x000fc80007fe0100 */
[----:B------:R-:W-:-:S13]  /*ad60*/  ISETP.GE.AND P2, PT, R213, R21, PT ;  /* 0x00000015d500720c */ /* 0x000fda0003f46270 */
[----:B------:R-:W-:Y:S05]  /*ad70*/  @!P2 BRA `(.L_x_8027) ;  /* 0x000000200028a947 */ /* 0x000fea0003800000 */
[----:B------:R-:W-:Y:S01]  /*ad80*/  BSSY B1, `(.L_x_8027) ;  /* 0x0000209000017945 */ /* 0x000fe20003800000 */
[----:B------:R-:W-:Y:S02]  /*ad90*/  IMAD.MOV.U32 R225, RZ, RZ, R14 ;  /* 0x000000ffffe17224 */ /* 0x000fe400078e000e */
[----:B------:R-:W-:Y:S02]  /*ada0*/  IMAD.MOV.U32 R223, RZ, RZ, R15 ;  /* 0x000000ffffdf7224 */ /* 0x000fe400078e000f */
[----:B------:R-:W-:-:S07]  /*adb0*/  IMAD.MOV.U32 R224, RZ, RZ, R18 ;  /* 0x000000ffffe07224 */ /* 0x000fce00078e0012 */
.L_x_8038:
[----:B------:R-:W-:-:S05]  /*adc0*/  VIADD R18, R224, 0x1 ;  /* 0x00000001e0127836 */ /* 0x000fca0000000000 */
[----:B------:R-:W-:-:S04]  /*add0*/  ISETP.NE.AND P2, PT, R18, 0x2, PT ;  /* 0x000000021200780c */ /* 0x000fc80003f45270 */
[----:B------:R-:W-:Y:S02]  /*ade0*/  SEL R12, RZ, 0x1, P2 ;  /* 0x00000001ff0c7807 */ /* 0x000fe40001000000 */
[----:B------:R-:W-:Y:S02]  /*adf0*/  SEL R18, R18, RZ, P2 ;  /* 0x000000ff12127207 */ /* 0x000fe40001000000 */
[----:B------:R-:W-:Y:S01]  /*ae00*/  LOP3.LUT R19, R19, R12, RZ, 0x3c, !PT ;  /* 0x0000000c13137212 */ /* 0x000fe200078e3cff */
[----:B0-----:R-:W-:Y:S06]  /*ae10*/  @!P0 BRA `(.L_x_8028) ;  /* 0x0000000000048947 */ /* 0x001fec0003800000 */
[----:B------:R-:W-:Y:S01]  /*ae20*/  BPT.TRAP 0x1 ;  /* 0x000000040000795c */ /* 0x000fe20000300000 */
.L_x_8028:
[----:B------:R-:W-:Y:S01]  /*ae30*/  IMAD R214, R18, 0x8, R2 ;  /* 0x0000000812d67824 */ /* 0x000fe200078e0202 */
[----:B------:R-:W-:-:S04]  /*ae40*/  SHF.L.U32 R219, R19, 0x1f, RZ ;  /* 0x0000001f13db7819 */ /* 0x000fc800000006ff */
[----:B------:R0:W1:Y:S01]  /*ae50*/  SYNCS.PHASECHK.TRANS64.TRYWAIT P2, [R214+URZ+0x28c30], R219 ;  /* 0x028c30dbd60075a7 */ /* 0x000062000804017f */
[----:B------:R-:W-:Y:S05]  /*ae60*/  @!P0 BRA `(.L_x_8029) ;  /* 0x0000000000048947 */ /* 0x000fea0003800000 */
[----:B------:R-:W-:Y:S01]  /*ae70*/  BPT.TRAP 0x1 ;  /* 0x000000040000795c */ /* 0x000fe20000300000 */
.L_x_8029:
[----:B------:R-:W-:Y:S01]  /*ae80*/  ISETP.NE.AND P3, PT, R231, 0x1, PT ;  /* 0x00000001e700780c */ /* 0x000fe20003f65270 */
[----:B------:R-:W-:Y:S01]  /*ae90*/  IMAD.IADD R12, R202, 0x1, R195 ;  /* 0x00000001ca0c7824 */ /* 0x000fe200078e02c3 */
[----:B------:R-:W-:Y:S11]  /*aea0*/  BSSY B2, `(.L_x_8030) ;  /* 0x0000008000027945 */ /* 0x000ff60003800000 */
[----:B------:R-:W2:Y:S08]  /*aeb0*/  @P3 LDC R15, c[0x0][0x44c] ;  /* 0x00011300ff0f3b82 */ /* 0x000eb00000000800 */
[----:B------:R-:W3:Y:S01]  /*aec0*/  @P3 LDC R14, c[0x0][0x450] ;  /* 0x00011400ff0e3b82 */ /* 0x000ee20000000800 */
[----:B--2---:R-:W-:-:S05]  /*aed0*/  @P3 IMAD.HI.U32 R15, R12, R15, RZ ;  /* 0x0000000f0c0f3227 */ /* 0x004fca00078e00ff */
[----:B---3--:R-:W-:Y:S01]  /*aee0*/  @P3 SHF.R.U32.HI R12, RZ, R14, R15 ;  /* 0x0000000eff0c3219 */ /* 0x008fe2000001160f */
[----:B-1----:R-:W-:Y:S06]  /*aef0*/  @P2 BRA `(.L_x_8031) ;  /* 0x0000000000082947 */ /* 0x002fec0003800000 */
[----:B------:R-:W1:Y:S02]  /*af00*/  SYNCS.PHASECHK.TRANS64.TRYWAIT P2, [R214+URZ+0x28c30], R219 ;  /* 0x028c30dbd60075a7 */ /* 0x000e64000804017f */
[----:B-1----:R-:W-:Y:S05]  /*af10*/  @!P2 BRA `(.L_x_8032) ;  /* 0x0000010c001ca947 */ /* 0x002fea0003800000 */
.L_x_8031:
[----:B------:R-:W-:Y:S05]  /*af20*/  BSYNC B2 ;  /* 0x0000000000027941 */ /* 0x000fea0003800000 */
.L_x_8030:
[----:B------:R-:W2:Y:S01]  /*af30*/  SHFL.IDX PT, R156, R12, 0x1, 0x1c1f ;  /* 0x003c1f000c9c7f89 */ /* 0x000ea200000e0000 */
[----:B------:R-:W-:-:S03]  /*af40*/  IMAD.MOV.U32 R14, RZ, RZ, -0x40 ;  /* 0xffffffc0ff0e7424 */ /* 0x000fc600078e00ff */
[----:B------:R-:W3:Y:S01]  /*af50*/  LDL.LU R231, [R1+0x8] ;  /* 0x0000080001e77983 */ /* 0x000ee20000300800 */
[----:B------:R-:W-:Y:S01]  /*af60*/  IMAD R14, R213, R14, 0x1 ;  /* 0x00000001d50e7424 */ /* 0x000fe200078e020e */
[----:B------:R-:W-:Y:S01]  /*af70*/  R2UR UR4, R4 ;  /* 0x00000000040472ca */ /* 0x000fe200000e0000 */
[----:B------:R-:W-:Y:S01]  /*af80*/  IMAD R154, R18, 0x200, R20 ;  /* 0x00000200129a7824 */ /* 0x000fe200078e0214 */
[----:B------:R-:W-:Y:S01]  /*af90*/  R2UR UR5, R5 ;  /* 0x00000000050572ca */ /* 0x000fe200000e0000 */
[----:B------:R-:W-:Y:S01]  /*afa0*/  IMAD.MOV.U32 R155, RZ, RZ, 0x40000040 ;  /* 0x40000040ff9b7424 */ /* 0x000fe200078e00ff */
[----:B------:R-:W-:Y:S01]  /*afb0*/  IADD3 R14, R194, R14, -R189 ;  /* 0x0000000ec20e7210 */ /* 0x000fe20007ffe8bd */
[C---:B------:R-:W-:Y:S01]  /*afc0*/  VIADD R152, R154.reuse, 0x2 ;  /* 0x000000029a987836 */ /* 0x040fe20000000000 */
[----:B------:R-:W-:Y:S01]  /*afd0*/  R2UR UR6, R154 ;  /* 0x000000009a0672ca */ /* 0x000fe200000e0000 */
[----:B------:R-:W-:Y:S01]  /*afe0*/  IMAD.MOV.U32 R153, RZ, RZ, 0x40000040 ;  /* 0x40000040ff997424 */ /* 0x000fe200078e00ff */
[----:B------:R-:W-:Y:S01]  /*aff0*/  R2UR UR7, R155 ;  /* 0x000000009b0772ca */ /* 0x000fe200000e0000 */
[----:B------:R-:W-:Y:S01]  /*b000*/  IMAD.IADD R15, R14, 0x1, -R193 ;  /* 0x000000010e0f7824 */ /* 0x000fe200078e0ac1 */
[----:B------:R2:W4:Y:S01]  /*b010*/  SHFL.IDX PT, R226, R12, RZ, 0x1c1f ;  /* 0x001c1fff0ce27589 */ /* 0x00052200000e0000 */
[----:B------:R-:W-:Y:S01]  /*b020*/  VIADD R14, R154, 0x4 ;  /* 0x000000049a0e7836 */ /* 0x000fe20000000000 */
[----:B------:R-:W-:Y:S01]  /*b030*/  R2UR UR10, R152 ;  /* 0x00000000980a72ca */ /* 0x000fe200000e0000 */
[----:B------:R-:W-:Y:S01]  /*b040*/  VIADD R154, R154, 0x6 ;  /* 0x000000069a9a7836 */ /* 0x000fe20000000000 */
[----:B------:R-:W-:-:S02]  /*b050*/  R2UR UR11, R153 ;  /* 0x00000000990b72ca */ /* 0x000fc400000e0000 */
[----:B------:R-:W-:Y:S01]  /*b060*/  R2UR UR19, R155 ;  /* 0x000000009b1372ca */ /* 0x000fe200000e0000 */
[----:B--2---:R-:W-:Y:S01]  /*b070*/  IMAD.IADD R12, R15, 0x1, R156 ;  /* 0x000000010f0c7824 */ /* 0x004fe200078e029c */
        /* <DEDUP_REMOVED lines=9> */
[----:B----4-:R-:W-:Y:S01]  /*b110*/  IMAD.IADD R226, R15, 0x1, R226 ;  /* 0x000000010fe27824 */ /* 0x010fe200078e02e2 */
[----:B------:R-:W-:Y:S01]  /*b120*/  R2UR UR17, R7 ;  /* 0x00000000071172ca */ /* 0x000fe200000e0000 */
[----:B------:R-:W-:Y:S01]  /*b130*/  IMAD.MOV.U32 R15, RZ, RZ, 0x40000040 ;  /* 0x40000040ff0f7424 */ /* 0x000fe200078e00ff */
[C---:B------:R-:W-:Y:S02]  /*b140*/  ISETP.GT.AND P2, PT, R12.reuse, 0x29, PT ;  /* 0x000000290c00780c */ /* 0x040fe40003f44270 */
[----:B------:R-:W-:Y:S02]  /*b150*/  ISETP.GT.AND P3, PT, R12, 0x30, PT ;  /* 0x000000300c00780c */ /* 0x000fe40003f64270 */
[----:B------:R-:W-:-:S02]  /*b160*/  R2UR UR15, R15 ;  /* 0x000000000f0f72ca */ /* 0x000fc400000e0000 */
[----:B------:R-:W-:Y:S02]  /*b170*/  LOP3.LUT R229, R229, 0xfffffffe, RZ, 0xc0, !PT ;  /* 0xfffffffee5e57812 */ /* 0x000fe400078ec0ff */
[C---:B------:R-:W-:Y:S02]  /*b180*/  ISETP.GT.AND P4, PT, R12.reuse, 0x31, PT ;  /* 0x000000310c00780c */ /* 0x040fe40003f84270 */
[C---:B------:R-:W-:Y:S02]  /*b190*/  ISETP.GT.AND P5, PT, R12.reuse, 0x38, PT ;  /* 0x000000380c00780c */ /* 0x040fe40003fa4270 */
[----:B------:R-:W-:Y:S02]  /*b1a0*/  ISETP.GT.AND P6, PT, R12, 0x39, PT ;  /* 0x000000390c00780c */ /* 0x000fe40003fc4270 */
[----:B------:R-:W-:Y:S02]  /*b1b0*/  @P2 LOP3.LUT R229, R229, 0x1, RZ, 0xfc, !PT ;  /* 0x00000001e5e52812 */ /* 0x000fe400078efcff */
[----:B------:R-:W-:-:S02]  /*b1c0*/  ISETP.GT.AND P2, PT, R226, 0x8, PT ;  /* 0x00000008e200780c */ /* 0x000fc40003f44270 */
[----:B------:R-:W-:-:S04]  /*b1d0*/  LOP3.LUT R229, R229, 0xfffffffd, RZ, 0xc0, !PT ;  /* 0xfffffffde5e57812 */ /* 0x000fc800078ec0ff */
[----:B------:R-:W-:Y:S02]  /*b1e0*/  @P3 LOP3.LUT R229, R229, 0x2, RZ, 0xfc, !PT ;  /* 0x00000002e5e53812 */ /* 0x000fe400078efcff */
        /* <DEDUP_REMOVED lines=9> */
[----:B------:R-:W-:Y:S01]  /*b280*/  HGMMA.64x64x16.F32 R152, gdesc[UR16], R152, gsb0 ;  /* 0x00e00000109879f0 */ /* 0x000fe20008000898 */
[----:B---3--:R-:W-:-:S04]  /*b290*/  LOP3.LUT R231, R231, 0xdfffffff, RZ, 0xc0, !PT ;  /* 0xdfffffffe7e77812 */ /* 0x008fc800078ec0ff */
[----:B------:R-:W-:Y:S02]  /*b2a0*/  @P1 LOP3.LUT R231, R231, 0x20000000, RZ, 0xfc, !PT ;  /* 0x20000000e7e71812 */ /* 0x000fe400078efcff */
[----:B------:R-:W-:Y:S02]  /*b2b0*/  ISETP.GT.AND P1, PT, R12, 0x21, PT ;  /* 0x000000210c00780c */ /* 0x000fe40003f24270 */
[----:B------:R-:W-:-:S04]  /*b2c0*/  LOP3.LUT R231, R231, 0xefffffff, RZ, 0xc0, !PT ;  /* 0xefffffffe7e77812 */ /* 0x000fc800078ec0ff */
[----:B------:R-:W-:Y:S02]  /*b2d0*/  @P0 LOP3.LUT R231, R231, 0x10000000, RZ, 0xfc, !PT ;  /* 0x10000000e7e70812 */ /* 0x000fe400078efcff */
[----:B------:R-:W-:Y:S02]  /*b2e0*/  ISETP.GT.AND P0, PT, R12, 0x28, PT ;  /* 0x000000280c00780c */ /* 0x000fe40003f04270 */
[----:B------:R-:W-:-:S04]  /*b2f0*/  LOP3.LUT R231, R231, 0xbfffffff, RZ, 0xc0, !PT ;  /* 0xbfffffffe7e77812 */ /* 0x000fc800078ec0ff */
[----:B------:R-:W-:Y:S02]  /*b300*/  @P1 LOP3.LUT R231, R231, 0x40000000, RZ, 0xfc, !PT ;  /* 0x40000000e7e71812 */ /* 0x000fe400078efcff */
[----:B------:R-:W-:Y:S02]  /*b310*/  ISETP.GT.AND P1, PT, R226, RZ, PT ;  /* 0x000000ffe200720c */ /* 0x000fe40003f24270 */
[----:B------:R-:W-:-:S04]  /*b320*/  LOP3.LUT R231, R231, 0x7fffffff, RZ, 0xc0, !PT ;  /* 0x7fffffffe7e77812 */ /* 0x000fc800078ec0ff */
[----:B------:R-:W-:Y:S02]  /*b330*/  @P0 LOP3.LUT R231, R231, 0x80000000, RZ, 0xfc, !PT ;  /* 0x80000000e7e70812 */ /* 0x000fe400078efcff */
[----:B------:R-:W-:-:S03]  /*b340*/  ISETP.GT.AND P0, PT, R226, 0x9, PT ;  /* 0x00000009e200780c */ /* 0x000fc60003f04270 */
[----:B------:R2:W-:Y:S01]  /*b350*/  STL [R1+0x8], R231 ;  /* 0x000008e701007387 */ /* 0x0005e20000100800 */
[----:B------:R-:W-:Y:S02]  /*b360*/  WARPGROUP.DEPBAR.LE gsb0, 0x0 ;  /* 0x00008000000079c5 */ /* 0x000fe40000010000 */
[----:B------:R-:W-:Y:S02]  /*b370*/  FSEL R152, R152, -INF , P1 ;  /* 0xff80000098987808 */ /* 0x000fe40000800000 */
[----:B------:R-:W-:Y:S02]  /*b380*/  ISETP.GT.AND P1, PT, R226, 0x10, PT ;  /* 0x00000010e200780c */ /* 0x000fe40003f24270 */
[----:B------:R-:W-:Y:S02]  /*b390*/  FSEL R232, R153, -INF , P3 ;  /* 0xff80000099e87808 */ /* 0x000fe40001800000 */
[----:B------:R-:W-:Y:S02]  /*b3a0*/  FSEL R156, R156, -INF , P2 ;  /* 0xff8000009c9c7808 */ /* 0x000fe40001000000 */
[----:B------:R-:W-:-:S02]  /*b3b0*/  FSEL R157, R157, -INF , P0 ;  /* 0xff8000009d9d7808 */ /* 0x000fc40000000000 */
[----:B------:R-:W-:Y:S02]  /*b3c0*/  FSEL R160, R160, -INF , P1 ;  /* 0xff800000a0a07808 */ /* 0x000fe40000800000 */
[C---:B------:R-:W-:Y:S02]  /*b3d0*/  ISETP.GT.AND P3, PT, R226.reuse, 0x11, PT ;  /* 0x00000011e200780c */ /* 0x040fe40003f64270 */
[C---:B------:R-:W-:Y:S02]  /*b3e0*/  ISETP.GT.AND P2, PT, R226.reuse, 0x18, PT ;  /* 0x00000018e200780c */ /* 0x040fe40003f44270 */
[----:B------:R-:W-:Y:S02]  /*b3f0*/  ISETP.GT.AND P0, PT, R226, 0x19, PT ;  /* 0x00000019e200780c */ /* 0x000fe40003f04270 */
[----:B------:R-:W-:Y:S02]  /*b400*/  ISETP.GT.AND P1, PT, R12, RZ, PT ;  /* 0x000000ff0c00720c */ /* 0x000fe40003f24270 */
[----:B------:R-:W-:-:S02]  /*b410*/  FSEL R161, R161, -INF , P3 ;  /* 0xff800000a1a17808 */ /* 0x000fc40001800000 */
[----:B------:R-:W-:Y:S02]  /*b420*/  FSEL R164, R164, -INF , P2 ;  /* 0xff800000a4a47808 */ /* 0x000fe40001000000 */
[----:B------:R-:W-:Y:S02]  /*b430*/  FSEL R165, R165, -INF , P0 ;  /* 0xff800000a5a57808 */ /* 0x000fe40000000000 */
[----:B------:R-:W-:Y:S02]  /*b440*/  FSEL R154, R154, -INF , P1 ;  /* 0xff8000009a9a7808 */ /* 0x000fe40000800000 */
[C---:B------:R-:W-:Y:S02]  /*b450*/  ISETP.GT.AND P3, PT, R12.reuse, 0x1, PT ;  /* 0x000000010c00780c */ /* 0x040fe40003f64270 */
[C---:B------:R-:W-:Y:S02]  /*b460*/  ISETP.GT.AND P2, PT, R12.reuse, 0x8, PT ;  /* 0x000000080c00780c */ /* 0x040fe40003f44270 */
[----:B------:R-:W-:-:S02]  /*b470*/  ISETP.GT.AND P0, PT, R12, 0x9, PT ;  /* 0x000000090c00780c */ /* 0x000fc40003f04270 */
[----:B------:R-:W-:Y:S02]  /*b480*/  ISETP.GT.AND P1, PT, R12, 0x10, PT ;  /* 0x000000100c00780c */ /* 0x000fe40003f24270 */
[----:B------:R-:W-:Y:S02]  /*b490*/  FSEL R155, R155, -INF , P3 ;  /* 0xff8000009b9b7808 */ /* 0x000fe40001800000 */
[----:B------:R-:W-:Y:S02]  /*b4a0*/  FSEL R158, R158, -INF , P2 ;  /* 0xff8000009e9e7808 */ /* 0x000fe40001000000 */
[----:B------:R-:W-:Y:S02]  /*b4b0*/  FSEL R159, R159, -INF , P0 ;  /* 0xff8000009f9f7808 */ /* 0x000fe40000000000 */
[----:B------:R-:W-:Y:S02]  /*b4c0*/  FSEL R162, R162, -INF , P1 ;  /* 0xff800000a2a27808 */ /* 0x000fe40000800000 */
[----:B------:R-:W-:-:S02]  /*b4d0*/  ISETP.GT.AND P3, PT, R12, 0x11, PT ;  /* 0x000000110c00780c */ /* 0x000fc40003f64270 */
[C---:B------:R-:W-:Y:S02]  /*b4e0*/  ISETP.GT.AND P2, PT, R12.reuse, 0x18, PT ;  /* 0x000000180c00780c */ /* 0x040fe40003f44270 */
[C---:B------:R-:W-:Y:S02]  /*b4f0*/  ISETP.GT.AND P0, PT, R12.reuse, 0x19, PT ;  /* 0x000000190c00780c */ /* 0x040fe40003f04270 */
[----:B------:R-:W-:Y:S02]  /*b500*/  ISETP.GT.AND P1, PT, R12, 0x20, PT ;  /* 0x000000200c00780c */ /* 0x000fe40003f24270 */
[----:B------:R-:W-:Y:S02]  /*b510*/  FMNMX.FTZ R12, R154, R225, !PT ;  /* 0x000000e19a0c7209 */ /* 0x000fe40007810000 */
[----:B------:R-:W-:Y:S02]  /*b520*/  FSEL R163, R163, -INF , P3 ;  /* 0xff800000a3a37808 */ /* 0x000fe40001800000 */
[----:B------:R-:W-:-:S02]  /*b530*/  FMNMX.FTZ R12, R155, R12, !PT ;  /* 0x0000000c9b0c7209 */ /* 0x000fc40007810000 */
[----:B------:R-:W-:Y:S02]  /*b540*/  FSEL R166, R166, -INF , P2 ;  /* 0xff800000a6a67808 */ /* 0x000fe40001000000 */
[----:B------:R-:W-:Y:S02]  /*b550*/  FMNMX.FTZ R12, R158, R12, !PT ;  /* 0x0000000c9e0c7209 */ /* 0x000fe40007810000 */
[----:B------:R-:W-:Y:S02]  /*b560*/  FSEL R167, R167, -INF , P0 ;  /* 0xff800000a7a77808 */ /* 0x000fe40000000000 */
[----:B------:R-:W-:Y:S02]  /*b570*/  FMNMX.FTZ R12, R159, R12, !PT ;  /* 0x0000000c9f0c7209 */ /* 0x000fe40007810000 */
[----:B------:R-:W-:Y:S02]  /*b580*/  FSEL R170, R170, -INF , P1 ;  /* 0xff800000aaaa7808 */ /* 0x000fe40000800000 */
[----:B------:R-:W-:-:S02]  /*b590*/  FMNMX.FTZ R12, R162, R12, !PT ;  /* 0x0000000ca20c7209 */ /* 0x000fc40007810000 */
[----:B------:R-:W-:Y:S02]  /*b5a0*/  LOP3.LUT P1, RZ, R231, 0x40000000, RZ, 0xc0, !PT ;  /* 0x40000000e7ff7812 */ /* 0x000fe4000782c0ff */
[----:B------:R-:W-:Y:S02]  /*b5b0*/  FMNMX.FTZ R12, R163, R12, !PT ;  /* 0x0000000ca30c7209 */ /* 0x000fe40007810000 */
[----:B------:R-:W-:Y:S02]  /*b5c0*/  LOP3.LUT P0, RZ, R231, 0x80000000, RZ, 0xc0, !PT ;  /* 0x80000000e7ff7812 */ /* 0x000fe4000780c0ff */
[----:B------:R-:W-:Y:S02]  /*b5d0*/  FMNMX.FTZ R12, R166, R12, !PT ;  /* 0x0000000ca60c7209 */ /* 0x000fe40007810000 */
[----:B------:R-:W-:Y:S02]  /*b5e0*/  FSEL R171, R171, -INF , P1 ;  /* 0xff800000abab7808 */ /* 0x000fe40000800000 */
[----:B------:R-:W-:-:S02]  /*b5f0*/  FMNMX.FTZ R12, R167, R12, !PT ;  /* 0x0000000ca70c7209 */ /* 0x000fc40007810000 */
[----:B------:R-:W-:Y:S02]  /*b600*/  LOP3.LUT P2, RZ, R229, 0x1, RZ, 0xc0, !PT ;  /* 0x00000001e5ff7812 */ /* 0x000fe4000784c0ff */
[----:B------:R-:W-:Y:S02]  /*b610*/  FMNMX.FTZ R12, R170, R12, !PT ;  /* 0x0000000caa0c7209 */ /* 0x000fe40007810000 */
[----:B------:R-:W-:Y:S02]  /*b620*/  FSEL R174, R174, -INF , P0 ;  /* 0xff800000aeae7808 */ /* 0x000fe40000000000 */
[----:B------:R-:W-:Y:S02]  /*b630*/  FMNMX.FTZ R12, R171, R12, !PT ;  /* 0x0000000cab0c7209 */ /* 0x000fe40007810000 */
[----:B------:R-:W-:Y:S02]  /*b640*/  LOP3.LUT P3, RZ, R229, 0x2, RZ, 0xc0, !PT ;  /* 0x00000002e5ff7812 */ /* 0x000fe4000786c0ff */
[----:B------:R-:W-:-:S02]  /*b650*/  FSEL R175, R175, -INF , P2 ;  /* 0xff800000afaf7808 */ /* 0x000fc40001000000 */
[----:B------:R-:W-:Y:S02]  /*b660*/  FMNMX.FTZ R12, R174, R12, !PT ;  /* 0x0000000cae0c7209 */ /* 0x000fe40007810000 */
[----:B------:R-:W-:Y:S02]  /*b670*/  FSEL R178, R178, -INF , P3 ;  /* 0xff800000b2b27808 */ /* 0x000fe40001800000 */
[----:B------:R-:W-:Y:S02]  /*b680*/  FMNMX.FTZ R12, R175, R12, !PT ;  /* 0x0000000caf0c7209 */ /* 0x000fe40007810000 */
[----:B------:R-:W-:Y:S02]  /*b690*/  FSEL R179, R179, -INF , P4 ;  /* 0xff800000b3b37808 */ /* 0x000fe40002000000 */
[----:B------:R-:W-:Y:S02]  /*b6a0*/  FMNMX.FTZ R12, R178, R12, !PT ;  /* 0x0000000cb20c7209 */ /* 0x000fe40007810000 */
[----:B------:R-:W-:-:S02]  /*b6b0*/  FSEL R182, R182, -INF , P5 ;  /* 0xff800000b6b67808 */ /* 0x000fc40002800000 */
[----:B------:R-:W-:Y:S02]  /*b6c0*/  FMNMX.FTZ R12, R179, R12, !PT ;  /* 0x0000000cb30c7209 */ /* 0x000fe40007810000 */
[----:B------:R-:W-:Y:S02]  /*b6d0*/  FSEL R183, R183, -INF , P6 ;  /* 0xff800000b7b77808 */ /* 0x000fe40003000000 */
[----:B------:R-:W-:Y:S02]  /*b6e0*/  FMNMX.FTZ R12, R182, R12, !PT ;  /* 0x0000000cb60c7209 */ /* 0x000fe40007810000 */
[----:B------:R-:W-:Y:S02]  /*b6f0*/  LOP3.LUT P1, RZ, R231, 0x20000000, RZ, 0xc0, !PT ;  /* 0x20000000e7ff7812 */ /* 0x000fe4000782c0ff */
[----:B------:R-:W-:Y:S02]  /*b700*/  FMNMX.FTZ R12, R183, R12, !PT ;  /* 0x0000000cb70c7209 */ /* 0x000fe40007810000 */
[----:B------:R-:W-:-:S02]  /*b710*/  ISETP.GT.AND P6, PT, R226, 0x20, PT ;  /* 0x00000020e200780c */ /* 0x000fc40003fc4270 */
[----:B------:R-:W-:Y:S01]  /*b720*/  ISETP.GT.AND P5, PT, R226, 0x21, PT ;  /* 0x00000021e200780c */ /* 0x000fe20003fa4270 */
[----:B------:R-:W3:Y:S01]  /*b730*/  SHFL.BFLY PT, R14, R12, 0x2, 0x1f ;  /* 0x0c401f000c0e7f89 */ /* 0x000ee200000e0000 */
[----:B------:R-:W-:Y:S02]  /*b740*/  FSEL R168, R168, -INF , P6 ;  /* 0xff800000a8a87808 */ /* 0x000fe40003000000 */
[C---:B------:R-:W-:Y:S02]  /*b750*/  ISETP.GT.AND P4, PT, R226.reuse, 0x28, PT ;  /* 0x00000028e200780c */ /* 0x040fe40003f84270 */
[----:B------:R-:W-:Y:S02]  /*b760*/  FSEL R169, R169, -INF , P5 ;  /* 0xff800000a9a97808 */ /* 0x000fe40002800000 */
[----:B------:R-:W-:Y:S02]  /*b770*/  ISETP.GT.AND P3, PT, R226, 0x29, PT ;  /* 0x00000029e200780c */ /* 0x000fe40003f64270 */
[----:B------:R-:W-:-:S02]  /*b780*/  FSEL R172, R172, -INF , P4 ;  /* 0xff800000acac7808 */ /* 0x000fc40002000000 */
[----:B------:R-:W-:Y:S02]  /*b790*/  FSEL R173, R173, -INF , P3 ;  /* 0xff800000adad7808 */ /* 0x000fe40001800000 */
[C---:B------:R-:W-:Y:S02]  /*b7a0*/  ISETP.GT.AND P4, PT, R226.reuse, 0x30, PT ;  /* 0x00000030e200780c */ /* 0x040fe40003f84270 */
[C---:B------:R-:W-:Y:S02]  /*b7b0*/  ISETP.GT.AND P3, PT, R226.reuse, 0x31, PT ;  /* 0x00000031e200780c */ /* 0x040fe40003f64270 */
[----:B------:R-:W-:Y:S02]  /*b7c0*/  LOP3.LUT P0, RZ, R231, 0x10000000, RZ, 0xc0, !PT ;  /* 0x10000000e7ff7812 */ /* 0x000fe4000780c0ff */
[----:B------:R-:W-:Y:S01]  /*b7d0*/  FSEL R177, R177, -INF , P3 ;  /* 0xff800000b1b17808 */ /* 0x000fe20001800000 */
[----:B--2---:R-:W2:Y:S01]  /*b7e0*/  LDC R231, c[0x0][0x448] ;  /* 0x00011200ffe77b82 */ /* 0x004ea20000000800 */
[----:B------:R-:W-:-:S02]  /*b7f0*/  ISETP.GT.AND P3, PT, R226, 0x39, PT ;  /* 0x00000039e200780c */ /* 0x000fc40003f64270 */
[----:B---3--:R-:W-:Y:S02]  /*b800*/  FMNMX.FTZ R14, R12, R14, !PT ;  /* 0x0000000e0c0e7209 */ /* 0x008fe40007810000 */
[----:B------:R-:W-:-:S03]  /*b810*/  FSEL R181, R181, -INF , P3 ;  /* 0xff800000b5b57808 */ /* 0x000fc60001800000 */
[----:B------:R-:W3:Y:S02]  /*b820*/  SHFL.BFLY PT, R12, R14, 0x1, 0x1f ;  /* 0x0c201f000e0c7f89 */ /* 0x000ee400000e0000 */
[----:B---3--:R-:W-:Y:S01]  /*b830*/  FMNMX.FTZ R14, R14, R12, !PT ;  /* 0x0000000c0e0e7209 */ /* 0x008fe20007810000 */
[----:B------:R-:W-:-:S03]  /*b840*/  IMAD.U32 R12, RZ, RZ, UR37 ;  /* 0x00000025ff0c7e24 */ /* 0x000fc6000f8e00ff */
[C---:B------:R-:W-:Y:S01]  /*b850*/  FSETP.NEU.FTZ.AND P2, PT, R14.reuse, -INF , PT ;  /* 0xff8000000e00780b */ /* 0x040fe20003f5d000 */
[----:B------:R-:W-:-:S03]  /*b860*/  FMUL.FTZ R15, R14, R12 ;  /* 0x0000000c0e0f7220 */ /* 0x000fc60000410000 */
[----:B------:R-:W-:Y:S02]  /*b870*/  FSEL R153, R14, RZ, P2 ;  /* 0x000000ff0e997208 */ /* 0x000fe40001000000 */
[----:B------:R-:W-:-:S03]  /*b880*/  FSEL R15, R15, RZ, P2 ;  /* 0x000000ff0f0f7208 */ /* 0x000fc60001000000 */
[----:B------:R-:W-:Y:S02]  /*b890*/  FADD.FTZ R153, -R153, R225 ;  /* 0x000000e199997221 */ /* 0x000fe40000010100 */
        /* <DEDUP_REMOVED lines=17> */
[----:B------:R-:W-:Y:S01]  /*b9b0*/  FMUL.FTZ R153, R153, R12 ;  /* 0x0000000c99997220 */ /* 0x000fe20000410000 */
[----:B------:R-:W-:Y:S02]  /*b9c0*/  MUFU.EX2 R154, R154 ;  /* 0x0000009a009a7308 */ /* 0x000fe40000000800 */
[----:B------:R-:W-:-:S04]  /*b9d0*/  @!P1 PRMT R15, RZ, 0x654, R15 ;  /* 0x00000654ff0f9816 */ /* 0x000fc8000000000f */
[----:B------:R3:W-:Y:S02]  /*b9e0*/  @!P1 SYNCS.ARRIVE.TRANS64.RED.A1T0 RZ, [R15+URZ], RZ ;  /* 0x000000ff0fff99a7 */ /* 0x0007e4000810043f */
[----:B------:R-:W4:Y:S01]  /*b9f0*/  MUFU.EX2 R170, R153 ;  /* 0x0000009900aa7308 */ /* 0x000f220000000800 */
[----:B---3--:R-:W-:-:S07]  /*ba00*/  FMNMX.FTZ R15, R152, R223, !PT ;  /* 0x000000df980f7209 */ /* 0x008fce0007810000 */
[----:B------:R-:W3:Y:S01]  /*ba10*/  MUFU.EX2 R153, R155 ;  /* 0x0000009b00997308 */ /* 0x000ee20000000800 */
[----:B------:R-:W-:-:S04]  /*ba20*/  FMNMX.FTZ R15, R232, R15, !PT ;  /* 0x0000000fe80f7209 */ /* 0x000fc80007810000 */
[----:B------:R-:W-:-:S03]  /*ba30*/  FMNMX.FTZ R15, R156, R15, !PT ;  /* 0x0000000f9c0f7209 */ /* 0x000fc60007810000 */
[----:B------:R-:W5:Y:S01]  /*ba40*/  MUFU.EX2 R155, R158 ;  /* 0x0000009e009b7308 */ /* 0x000f620000000800 */
[----:B----4-:R-:W-:Y:S01]  /*ba50*/  FFMA.FTZ R3, R170, R3, R154 ;  /* 0x00000003aa037223 */ /* 0x010fe2000001009a */
[-C--:B------:R-:W-:Y:S01]  /*ba60*/  FMUL.FTZ R26, R26, R170.reuse ;  /* 0x000000aa1a1a7220 */ /* 0x080fe20000410000 */
[----:B------:R-:W-:Y:S01]  /*ba70*/  FMNMX.FTZ R15, R157, R15, !PT ;  /* 0x0000000f9d0f7209 */ /* 0x000fe20007810000 */
[-C--:B------:R-:W-:Y:S01]  /*ba80*/  FMUL.FTZ R27, R27, R170.reuse ;  /* 0x000000aa1b1b7220 */ /* 0x080fe20000410000 */
[-C--:B------:R-:W-:Y:S01]  /*ba90*/  FMUL.FTZ R30, R30, R170.reuse ;  /* 0x000000aa1e1e7220 */ /* 0x080fe20000410000 */
[----:B------:R-:W-:Y:S01]  /*baa0*/  FMUL.FTZ R31, R31, R170 ;  /* 0x000000aa1f1f7220 */ /* 0x000fe20000410000 */
[----:B------:R-:W-:Y:S01]  /*bab0*/  FMNMX.FTZ R15, R160, R15, !PT ;  /* 0x0000000fa00f7209 */ /* 0x000fe20007810000 */
[----:B------:R-:W4:Y:S01]  /*bac0*/  MUFU.EX2 R159, R159 ;  /* 0x0000009f009f7308 */ /* 0x000f220000000800 */
[C---:B---3--:R-:W-:Y:S01]  /*bad0*/  FADD.FTZ R3, R153.reuse, R3 ;  /* 0x0000000399037221 */ /* 0x048fe20000010000 */
[----:B------:R-:W-:Y:S01]  /*bae0*/  F2FP.F16.F32.PACK_AB R153, R153, R154 ;  /* 0x0000009a9999723e */ /* 0x000fe200000000ff */
[-C--:B------:R-:W-:Y:S01]  /*baf0*/  FMUL.FTZ R34, R34, R170.reuse ;  /* 0x000000aa22227220 */ /* 0x080fe20000410000 */
[----:B------:R-:W-:Y:S01]  /*bb00*/  FMNMX.FTZ R15, R161, R15, !PT ;  /* 0x0000000fa10f7209 */ /* 0x000fe20007810000 */
[-C--:B------:R-:W-:Y:S01]  /*bb10*/  FMUL.FTZ R35, R35, R170.reuse ;  /* 0x000000aa23237220 */ /* 0x080fe20000410000 */
[----:B------:R-:W-:Y:S01]  /*bb20*/  FSEL R154, R176, -INF , P4 ;  /* 0xff800000b09a7808 */ /* 0x000fe20002000000 */
[-C--:B------:R-:W-:Y:S01]  /*bb30*/  FMUL.FTZ R38, R38, R170.reuse ;  /* 0x000000aa26267220 */ /* 0x080fe20000410000 */
[----:B------:R-:W-:Y:S01]  /*bb40*/  FMNMX.FTZ R15, R164, R15, !PT ;  /* 0x0000000fa40f7209 */ /* 0x000fe20007810000 */
[----:B-----5:R-:W-:Y:S01]  /*bb50*/  FADD.FTZ R3, R155, R3 ;  /* 0x000000039b037221 */ /* 0x020fe20000010000 */
[----:B------:R-:W-:Y:S01]  /*bb60*/  ISETP.GT.AND P4, PT, R226, 0x38, PT ;  /* 0x00000038e200780c */ /* 0x000fe20003f84270 */
[----:B------:R-:W3:Y:S01]  /*bb70*/  MUFU.EX2 R162, R162 ;  /* 0x000000a200a27308 */ /* 0x000ee20000000800 */
[----:B------:R-:W-:Y:S01]  /*bb80*/  FMNMX.FTZ R15, R165, R15, !PT ;  /* 0x0000000fa50f7209 */ /* 0x000fe20007810000 */
[-C--:B------:R-:W-:Y:S01]  /*bb90*/  FMUL.FTZ R39, R39, R170.reuse ;  /* 0x000000aa27277220 */ /* 0x080fe20000410000 */
[----:B------:R-:W-:Y:S01]  /*bba0*/  FSEL R180, R180, -INF , P4 ;  /* 0xff800000b4b47808 */ /* 0x000fe20002000000 */
[-C--:B------:R-:W-:Y:S01]  /*bbb0*/  FMUL.FTZ R42, R42, R170.reuse ;  /* 0x000000aa2a2a7220 */ /* 0x080fe20000410000 */
[----:B------:R-:W-:Y:S01]  /*bbc0*/  FMNMX.FTZ R15, R168, R15, !PT ;  /* 0x0000000fa80f7209 */ /* 0x000fe20007810000 */
[C---:B----4-:R-:W-:Y:S01]  /*bbd0*/  FADD.FTZ R3, R159.reuse, R3 ;  /* 0x000000039f037221 */ /* 0x050fe20000010000 */
[----:B------:R-:W-:Y:S01]  /*bbe0*/  F2FP.F16.F32.PACK_AB R155, R159, R155 ;  /* 0x0000009b9f9b723e */ /* 0x000fe200000000ff */
[----:B------:R-:W-:Y:S01]  /*bbf0*/  MUFU.EX2 R167, R167 ;  /* 0x000000a700a77308 */ /* 0x000fe20000000800 */
[----:B------:R-:W-:Y:S01]  /*bc00*/  FMNMX.FTZ R15, R169, R15, !PT ;  /* 0x0000000fa90f7209 */ /* 0x000fe20007810000 */
[-C--:B------:R-:W-:Y:S01]  /*bc10*/  FMUL.FTZ R43, R43, R170.reuse ;  /* 0x000000aa2b2b7220 */ /* 0x080fe20000410000 */
[-C--:B------:R-:W-:Y:S01]  /*bc20*/  FMUL.FTZ R46, R46, R170.reuse ;  /* 0x000000aa2e2e7220 */ /* 0x080fe20000410000 */
[-C--:B------:R-:W-:Y:S01]  /*bc30*/  FMUL.FTZ R47, R47, R170.reuse ;  /* 0x000000aa2f2f7220 */ /* 0x080fe20000410000 */
[----:B------:R-:W-:Y:S01]  /*bc40*/  FMNMX.FTZ R15, R172, R15, !PT ;  /* 0x0000000fac0f7209 */ /* 0x000fe20007810000 */
[-C--:B------:R-:W-:Y:S01]  /*bc50*/  FMUL.FTZ R50, R50, R170.reuse ;  /* 0x000000aa32327220 */ /* 0x080fe20000410000 */
[-C--:B------:R-:W-:Y:S01]  /*bc60*/  FMUL.FTZ R51, R51, R170.reuse ;  /* 0x000000aa33337220 */ /* 0x080fe20000410000 */
[----:B------:R-:W-:Y:S01]  /*bc70*/  MUFU.EX2 R225, R225 ;  /* 0x000000e100e17308 */ /* 0x000fe20000000800 */
[----:B------:R-:W-:Y:S01]  /*bc80*/  FMNMX.FTZ R15, R173, R15, !PT ;  /* 0x0000000fad0f7209 */ /* 0x000fe20007810000 */
[----:B---3--:R-:W-:Y:S01]  /*bc90*/  FADD.FTZ R3, R162, R3 ;  /* 0x00000003a2037221 */ /* 0x008fe20000010000 */
[-C--:B------:R-:W-:Y:S01]  /*bca0*/  FMUL.FTZ R54, R54, R170.reuse ;  /* 0x000000aa36367220 */ /* 0x080fe20000410000 */
[-C--:B------:R-:W-:Y:S01]  /*bcb0*/  FMUL.FTZ R55, R55, R170.reuse ;  /* 0x000000aa37377220 */ /* 0x080fe20000410000 */
[----:B------:R-:W-:Y:S01]  /*bcc0*/  FMNMX.FTZ R15, R154, R15, !PT ;  /* 0x0000000f9a0f7209 */ /* 0x000fe20007810000 */
[-C--:B------:R-:W-:Y:S01]  /*bcd0*/  FMUL.FTZ R58, R58, R170.reuse ;  /* 0x000000aa3a3a7220 */ /* 0x080fe20000410000 */
[-C--:B------:R-:W-:Y:S01]  /*bce0*/  FMUL.FTZ R59, R59, R170.reuse ;  /* 0x000000aa3b3b7220 */ /* 0x080fe20000410000 */
        /* <DEDUP_REMOVED lines=13> */
[-C--:B------:R-:W-:Y:S01]  /*bdc0*/  FMUL.FTZ R78, R78, R170.reuse ;  /* 0x000000aa4e4e7220 */ /* 0x080fe20000410000 */
[----:B------:R-:W3:Y:S01]  /*bdd0*/  SHFL.BFLY PT, R158, R15, 0x2, 0x1f ;  /* 0x0c401f000f9e7f89 */ /* 0x000ee200000e0000 */
        /* <DEDUP_REMOVED lines=23> */
[----:B---3--:R-:W-:Y:S01]  /*bf50*/  FMNMX.FTZ R15, R15, R158, !PT ;  /* 0x0000009e0f0f7209 */ /* 0x008fe20007810000 */
[-C--:B------:R-:W-:Y:S01]  /*bf60*/  FMUL.FTZ R119, R119, R170.reuse ;  /* 0x000000aa77777220 */ /* 0x080fe20000410000 */
[----:B------:R3:W4:Y:S01]  /*bf70*/  MUFU.EX2 R158, R163 ;  /* 0x000000a3009e7308 */ /* 0x0007220000000800 */
[-C--:B------:R-:W-:Y:S01]  /*bf80*/  FMUL.FTZ R122, R122, R170.reuse ;  /* 0x000000aa7a7a7220 */ /* 0x080fe20000410000 */
[-C--:B------:R-:W-:Y:S01]  /*bf90*/  FMUL.FTZ R123, R123, R170.reuse ;  /* 0x000000aa7b7b7220 */ /* 0x080fe20000410000 */
[----:B------:R-:W5:Y:S01]  /*bfa0*/  SHFL.BFLY PT, R159, R15, 0x1, 0x1f ;  /* 0x0c201f000f9f7f89 */ /* 0x000f6200000e0000 */
[-C--:B------:R-:W-:Y:S01]  /*bfb0*/  FMUL.FTZ R126, R126, R170.reuse ;  /* 0x000000aa7e7e7220 */ /* 0x080fe20000410000 */
[-C--:B------:R-:W-:Y:S01]  /*bfc0*/  FMUL.FTZ R127, R127, R170.reuse ;  /* 0x000000aa7f7f7220 */ /* 0x080fe20000410000 */
[-C--:B------:R-:W-:Y:S01]  /*bfd0*/  FMUL.FTZ R130, R130, R170.reuse ;  /* 0x000000aa82827220 */ /* 0x080fe20000410000 */
[-C--:B------:R-:W-:Y:S01]  /*bfe0*/  FMUL.FTZ R131, R131, R170.reuse ;  /* 0x000000aa83837220 */ /* 0x080fe20000410000 */
[----:B------:R-:W-:Y:S01]  /*bff0*/  FMUL.FTZ R134, R134, R170 ;  /* 0x000000aa86867220 */ /* 0x000fe20000410000 */
[----:B---3--:R-:W-:-:S02]  /*c000*/  IMAD.MOV R163, RZ, RZ, -R196 ;  /* 0x000000ffffa37224 */ /* 0x008fc400078e0ac4 */
[-C--:B------:R-:W-:Y:S01]  /*c010*/  FMUL.FTZ R135, R135, R170.reuse ;  /* 0x000000aa87877220 */ /* 0x080fe20000410000 */
[-C--:B------:R-:W-:Y:S01]  /*c020*/  FMUL.FTZ R138, R138, R170.reuse ;  /* 0x000000aa8a8a7220 */ /* 0x080fe20000410000 */
[-C--:B------:R-:W-:Y:S01]  /*c030*/  FMUL.FTZ R139, R139, R170.reuse ;  /* 0x000000aa8b8b7220 */ /* 0x080fe20000410000 */
[-C--:B------:R-:W-:Y:S01]  /*c040*/  FMUL.FTZ R142, R142, R170.reuse ;  /* 0x000000aa8e8e7220 */ /* 0x080fe20000410000 */
[----:B------:R-:W-:Y:S01]  /*c050*/  ISETP.NE.AND P2, PT, R189, R163, PT ;  /* 0x000000a3bd00720c */ /* 0x000fe20003f45270 */
[-C--:B------:R-:W-:Y:S01]  /*c060*/  FMUL.FTZ R143, R143, R170.reuse ;  /* 0x000000aa8f8f7220 */ /* 0x080fe20000410000 */
[-C--:B------:R-:W-:Y:S01]  /*c070*/  FMUL.FTZ R146, R146, R170.reuse ;  /* 0x000000aa92927220 */ /* 0x080fe20000410000 */
[----:B----4-:R-:W-:Y:S01]  /*c080*/  FADD.FTZ R3, R158, R3 ;  /* 0x000000039e037221 */ /* 0x010fe20000010000 */
[-C--:B------:R-:W-:Y:S01]  /*c090*/  FMUL.FTZ R147, R147, R170.reuse ;  /* 0x000000aa93937220 */ /* 0x080fe20000410000 */
[-C--:B------:R-:W-:Y:S01]  /*c0a0*/  FMUL.FTZ R150, R150, R170.reuse ;  /* 0x000000aa96967220 */ /* 0x080fe20000410000 */
[----:B------:R-:W-:Y:S01]  /*c0b0*/  FMUL.FTZ R151, R151, R170 ;  /* 0x000000aa97977220 */ /* 0x000fe20000410000 */
[----:B-----5:R-:W-:-:S02]  /*c0c0*/  FMNMX.FTZ R15, R15, R159, !PT ;  /* 0x0000009f0f0f7209 */ /* 0x020fc40007810000 */
[----:B------:R3:W4:Y:S02]  /*c0d0*/  MUFU.EX2 R159, R166 ;  /* 0x000000a6009f7308 */ /* 0x0007240000000800 */
[----:B------:R-:W-:-:S04]  /*c0e0*/  FSETP.NEU.FTZ.AND P3, PT, R15, -INF , PT ;  /* 0xff8000000f00780b */ /* 0x000fc80003f7d000 */
[----:B------:R-:W-:Y:S01]  /*c0f0*/  FSEL R163, R15, RZ, P3 ;  /* 0x000000ff0fa37208 */ /* 0x000fe20001800000 */
[----:B---3--:R-:W-:-:S04]  /*c100*/  @!P2 IMAD R166, R224, 0x40, R190 ;  /* 0x00000040e0a6a824 */ /* 0x008fc800078e02be */
[----:B------:R-:W-:Y:S01]  /*c110*/  FADD.FTZ R163, -R163, R223 ;  /* 0x000000dfa3a37221 */ /* 0x000fe20000010100 */
[----:B------:R-:W-:-:S03]  /*c120*/  @!P2 IMAD R166, R166, 0x4, R2 ;  /* 0x00000004a6a6a824 */ /* 0x000fc600078e0202 */
[----:B------:R-:W-:Y:S01]  /*c130*/  FMUL.FTZ R163, R163, R12 ;  /* 0x0000000ca3a37220 */ /* 0x000fe20000410000 */
[----:B----4-:R-:W-:Y:S01]  /*c140*/  FADD.FTZ R3, R159, R3 ;  /* 0x000000039f037221 */ /* 0x010fe20000010000 */
[----:B------:R-:W-:Y:S02]  /*c150*/  @!P2 STS [R166+0x28820], R170 ;  /* 0x028820aaa600a388 */ /* 0x000fe40000000800 */
[----:B------:R-:W3:Y:S01]  /*c160*/  MUFU.EX2 R176, R163 ;  /* 0x000000a300b07308 */ /* 0x000ee20000000800 */
[----:B------:R-:W-:-:S07]  /*c170*/  F2FP.F16.F32.PACK_AB R159, R167, R159 ;  /* 0x0000009fa79f723e */ /* 0x000fce00000000ff */
[----:B------:R-:W-:Y:S01]  /*c180*/  MUFU.EX2 R163, R174 ;  /* 0x000000ae00a37308 */ /* 0x000fe20000000800 */
        /* <DEDUP_REMOVED lines=10> */
[----:B---3--:R-:W-:Y:S01]  /*c230*/  FMUL.FTZ R166, R15, R12 ;  /* 0x0000000c0fa67220 */ /* 0x008fe20000410000 */
[-C--:B------:R-:W-:Y:S01]  /*c240*/  FMUL.FTZ R41, R41, R176.reuse ;  /* 0x000000b029297220 */ /* 0x080fe20000410000 */
[-C--:B------:R-:W-:Y:S01]  /*c250*/  FMUL.FTZ R44, R44, R176.reuse ;  /* 0x000000b02c2c7220 */ /* 0x080fe20000410000 */
[-C--:B------:R-:W-:Y:S01]  /*c260*/  FMUL.FTZ R45, R45, R176.reuse ;  /* 0x000000b02d2d7220 */ /* 0x080fe20000410000 */
[-C--:B------:R-:W-:Y:S01]  /*c270*/  FMUL.FTZ R48, R48, R176.reuse ;  /* 0x000000b030307220 */ /* 0x080fe20000410000 */
[----:B------:R-:W-:Y:S01]  /*c280*/  FSEL R166, R166, RZ, P3 ;  /* 0x000000ffa6a67208 */ /* 0x000fe20001800000 */
[-C--:B------:R-:W-:Y:S01]  /*c290*/  FMUL.FTZ R49, R49, R176.reuse ;  /* 0x000000b031317220 */ /* 0x080fe20000410000 */
[-C--:B------:R-:W-:Y:S01]  /*c2a0*/  FMUL.FTZ R52, R52, R176.reuse ;  /* 0x000000b034347220 */ /* 0x080fe20000410000 */
[-C--:B------:R-:W-:Y:S01]  /*c2b0*/  FMUL.FTZ R53, R53, R176.reuse ;  /* 0x000000b035357220 */ /* 0x080fe20000410000 */
[----:B------:R-:W-:Y:S01]  /*c2c0*/  FMUL.FTZ R56, R56, R176 ;  /* 0x000000b038387220 */ /* 0x000fe20000410000 */
[-CC-:B------:R-:W-:Y:S01]  /*c2d0*/  FFMA.FTZ R152, R152, R12.reuse, -R166.reuse ;  /* 0x0000000c98987223 */ /* 0x180fe200000108a6 */
[-CC-:B------:R-:W-:Y:S01]  /*c2e0*/  FFMA.FTZ R232, R232, R12.reuse, -R166.reuse ;  /* 0x0000000ce8e87223 */ /* 0x180fe200000108a6 */
[-CC-:B------:R-:W-:Y:S01]  /*c2f0*/  FFMA.FTZ R156, R156, R12.reuse, -R166.reuse ;  /* 0x0000000c9c9c7223 */ /* 0x180fe200000108a6 */
        /* <DEDUP_REMOVED lines=14> */
[----:B------:R-:W-:Y:S01]  /*c3e0*/  FFMA.FTZ R166, R181, R12, -R166 ;  /* 0x0000000cb5a67223 */ /* 0x000fe200000108a6 */
[-C--:B------:R-:W-:Y:S01]  /*c3f0*/  FMUL.FTZ R57, R57, R176.reuse ;  /* 0x000000b039397220 */ /* 0x080fe20000410000 */
[-C--:B------:R-:W-:Y:S01]  /*c400*/  FMUL.FTZ R60, R60, R176.reuse ;  /* 0x000000b03c3c7220 */ /* 0x080fe20000410000 */
[-C--:B------:R-:W-:Y:S01]  /*c410*/  FMUL.FTZ R61, R61, R176.reuse ;  /* 0x000000b03d3d7220 */ /* 0x080fe20000410000 */
[-C--:B------:R-:W-:Y:S01]  /*c420*/  FMUL.FTZ R64, R64, R176.reuse ;  /* 0x000000b040407220 */ /* 0x080fe20000410000 */
[----:B------:R-:W5:Y:S01]  /*c430*/  MUFU.EX2 R156, R156 ;  /* 0x0000009c009c7308 */ /* 0x000f620000000800 */
        /* <DEDUP_REMOVED lines=17> */
[----:B---3--:R-:W-:Y:S01]  /*c550*/  FFMA.FTZ R158, R176, R0, R152 ;  /* 0x00000000b09e7223 */ /* 0x008fe20000010098 */
[----:B------:R-:W-:Y:S01]  /*c560*/  FADD.FTZ R0, R167, R3 ;  /* 0x00000003a7007221 */ /* 0x000fe20000010000 */
[C---:B----4-:R-:W-:Y:S01]  /*c570*/  F2FP.F16.F32.PACK_AB R152, R232.reuse, R152 ;  /* 0x00000098e898723e */ /* 0x050fe200000000ff */
[-C--:B------:R-:W-:Y:S01]  /*c580*/  FMUL.FTZ R93, R93, R176.reuse ;  /* 0x000000b05d5d7220 */ /* 0x080fe20000410000 */
[----:B------:R-:W-:Y:S01]  /*c590*/  FADD.FTZ R158, R232, R158 ;  /* 0x0000009ee89e7221 */ /* 0x000fe20000010000 */
[-C--:B------:R-:W-:Y:S01]  /*c5a0*/  FMUL.FTZ R96, R96, R176.reuse ;  /* 0x000000b060607220 */ /* 0x080fe20000410000 */
[----:B------:R-:W0:Y:S01]  /*c5b0*/  MUFU.EX2 R161, R161 ;  /* 0x000000a100a17308 */ /* 0x000e220000000800 */
[-C--:B------:R-:W-:Y:S01]  /*c5c0*/  FMUL.FTZ R97, R97, R176.reuse ;  /* 0x000000b061617220 */ /* 0x080fe20000410000 */
[----:B-----5:R-:W-:Y:S01]  /*c5d0*/  FADD.FTZ R158, R156, R158 ;  /* 0x0000009e9c9e7221 */ /* 0x020fe20000010000 */
[-C--:B------:R-:W-:Y:S01]  /*c5e0*/  FMUL.FTZ R100, R100, R176.reuse ;  /* 0x000000b064647220 */ /* 0x080fe20000410000 */
[-C--:B------:R-:W-:Y:S01]  /*c5f0*/  FMUL.FTZ R101, R101, R176.reuse ;  /* 0x000000b065657220 */ /* 0x080fe20000410000 */
[-C--:B------:R-:W-:Y:S01]  /*c600*/  FMUL.FTZ R104, R104, R176.reuse ;  /* 0x000000b068687220 */ /* 0x080fe20000410000 */
[----:B-1----:R-:W-:Y:S01]  /*c610*/  FADD.FTZ R158, R174, R158 ;  /* 0x0000009eae9e7221 */ /* 0x002fe20000010000 */
[-C--:B------:R-:W-:Y:S01]  /*c620*/  FMUL.FTZ R105, R105, R176.reuse ;  /* 0x000000b069697220 */ /* 0x080fe20000410000 */
[----:B------:R-:W1:Y:S01]  /*c630*/  MUFU.EX2 R164, R164 ;  /* 0x000000a400a47308 */ /* 0x000e620000000800 */
[-C--:B------:R-:W-:Y:S01]  /*c640*/  FMUL.FTZ R108, R108, R176.reuse ;  /* 0x000000b06c6c7220 */ /* 0x080fe20000410000 */
[----:B--2---:R-:W-:Y:S01]  /*c650*/  FADD.FTZ R158, R160, R158 ;  /* 0x0000009ea09e7221 */ /* 0x004fe20000010000 */
        /* <DEDUP_REMOVED lines=25> */
[----:B------:R-:W-:-:S04]  /*c7f0*/  FMUL.FTZ R149, R149, R176 ;  /* 0x000000b095957220 */ /* 0x000fc80000410000 */
[----:B------:R-:W3:Y:S08]  /*c800*/  MUFU.EX2 R162, R172 ;  /* 0x000000ac00a27308 */ /* 0x000ef00000000800 */
[----:B------:R4:W-:Y:S08]  /*c810*/  MUFU.EX2 R3, R154 ;  /* 0x0000009a00037308 */ /* 0x0009f00000000800 */
[----:B------:R-:W5:Y:S01]  /*c820*/  MUFU.EX2 R173, R173 ;  /* 0x000000ad00ad7308 */ /* 0x000f620000000800 */
[----:B----4-:R-:W-:Y:S01]  /*c830*/  F2FP.F16.F32.PACK_AB R154, R174, R156 ;  /* 0x0000009cae9a723e */ /* 0x010fe200000000ff */
[----:B------:R-:W-:Y:S01]  /*c840*/  BAR.SYNC.DEFER_BLOCKING 0xf, 0x100 ;  /* 0x03c4000000007b1d */ /* 0x000fe20000010000 */
[----:B------:R-:W-:Y:S01]  /*c850*/  F2FP.F16.F32.PACK_AB R156, R161, R160 ;  /* 0x000000a0a19c723e */ /* 0x000fe200000000ff */
[C---:B--2---:R-:W-:Y:S01]  /*c860*/  FADD.FTZ R160, R165.reuse, R158 ;  /* 0x0000009ea5a07221 */ /* 0x044fe20000010000 */
[----:B------:R-:W-:Y:S01]  /*c870*/  F2FP.F16.F32.PACK_AB R158, R165, R164 ;  /* 0x000000a4a59e723e */ /* 0x000fe200000000ff */
[----:B------:R-:W-:Y:S01]  /*c880*/  FADD.FTZ R164, R225, R0 ;  /* 0x00000000e1a47221 */ /* 0x000fe20000010000 */
[C---:B------:R-:W-:Y:S01]  /*c890*/  F2FP.F16.F32.PACK_AB R161, R171.reuse, R225 ;  /* 0x000000e1aba1723e */ /* 0x040fe200000000ff */
[----:B0-----:R-:W-:Y:S01]  /*c8a0*/  FADD.FTZ R160, R168, R160 ;  /* 0x000000a0a8a07221 */ /* 0x001fe20000010000 */
[----:B------:R-:W0:Y:S01]  /*c8b0*/  MUFU.EX2 R177, R177 ;  /* 0x000000b100b17308 */ /* 0x000e220000000800 */
[----:B------:R-:W-:-:S02]  /*c8c0*/  FADD.FTZ R164, R171, R164 ;  /* 0x000000a4aba47221 */ /* 0x000fc40000010000 */
[C---:B-1----:R-:W-:Y:S01]  /*c8d0*/  FADD.FTZ R0, R169.reuse, R160 ;  /* 0x000000a0a9007221 */ /* 0x042fe20000010000 */
[----:B------:R-:W-:Y:S01]  /*c8e0*/  F2FP.F16.F32.PACK_AB R160, R169, R168 ;  /* 0x000000a8a9a0723e */ /* 0x000fe200000000ff */
[----:B------:R-:W-:Y:S01]  /*c8f0*/  FADD.FTZ R164, R163, R164 ;  /* 0x000000a4a3a47221 */ /* 0x000fe20000010000 */
[C---:B------:R-:W-:Y:S01]  /*c900*/  F2FP.F16.F32.PACK_AB R163, R175.reuse, R163 ;  /* 0x000000a3afa3723e */ /* 0x040fe200000000ff */
[----:B---3--:R-:W-:Y:S01]  /*c910*/  FADD.FTZ R0, R162, R0 ;  /* 0x00000000a2007221 */ /* 0x008fe20000010000 */
[----:B------:R-:W1:Y:S01]  /*c920*/  MUFU.EX2 R180, R180 ;  /* 0x000000b400b47308 */ /* 0x000e620000000800 */
[----:B------:R-:W-:Y:S01]  /*c930*/  FADD.FTZ R165, R175, R164 ;  /* 0x000000a4afa57221 */ /* 0x000fe20000010000 */
[C---:B-----5:R-:W-:Y:S01]  /*c940*/  F2FP.F16.F32.PACK_AB R162, R173.reuse, R162 ;  /* 0x000000a2ada2723e */ /* 0x060fe200000000ff */
[----:B------:R-:W-:Y:S02]  /*c950*/  FADD.FTZ R0, R173, R0 ;  /* 0x00000000ad007221 */ /* 0x000fe40000010000 */
[----:B------:R-:W-:Y:S01]  /*c960*/  FADD.FTZ R168, R178, R165 ;  /* 0x000000a5b2a87221 */ /* 0x000fe20000010000 */
[----:B------:R-:W-:Y:S01]  /*c970*/  F2FP.F16.F32.PACK_AB R165, R179, R178 ;  /* 0x000000b2b3a5723e */ /* 0x000fe200000000ff */
[----:B------:R-:W-:Y:S01]  /*c980*/  FADD.FTZ R0, R3, R0 ;  /* 0x0000000003007221 */ /* 0x000fe20000010000 */
[----:B------:R-:W2:Y:S01]  /*c990*/  MUFU.EX2 R166, R166 ;  /* 0x000000a600a67308 */ /* 0x000ea20000000800 */
[----:B0-----:R-:W-:Y:S01]  /*c9a0*/  F2FP.F16.F32.PACK_AB R164, R177, R3 ;  /* 0x00000003b1a4723e */ /* 0x001fe200000000ff */
[----:B------:R-:W-:Y:S01]  /*c9b0*/  FADD.FTZ R3, R179, R168 ;  /* 0x000000a8b3037221 */ /* 0x000fe20000010000 */
[----:B------:R-:W-:Y:S01]  /*c9c0*/  FADD.FTZ R169, R177, R0 ;  /* 0x00000000b1a97221 */ /* 0x000fe20000010000 */
[----:B------:R0:W-:Y:S02]  /*c9d0*/  STSM.16.M88.4 [R197+0x26800], R152 ;  /* 0x02680098c5007844 */ /* 0x0001e40000000200 */
[----:B------:R-:W-:-:S02]  /*c9e0*/  FADD.FTZ R168, R182, R3 ;  /* 0x00000003b6a87221 */ /* 0x000fc40000010000 */
[----:B------:R-:W3:Y:S01]  /*c9f0*/  MUFU.EX2 R167, R183 ;  /* 0x000000b700a77308 */ /* 0x000ee20000000800 */
[----:B-1----:R-:W-:Y:S01]  /*ca00*/  FADD.FTZ R169, R180, R169 ;  /* 0x000000a9b4a97221 */ /* 0x002fe20000010000 */
[----:B------:R0:W-:Y:S04]  /*ca10*/  STSM.16.M88.4 [R200], R156 ;  /* 0x0000009cc8007844 */ /* 0x0001e80000000200 */
[----:B------:R0:W-:Y:S01]  /*ca20*/  STSM.16.M88.4 [R198], R160 ;  /* 0x000000a0c6007844 */ /* 0x0001e20000000200 */
[C---:B--2---:R-:W-:Y:S01]  /*ca30*/  FADD.FTZ R0, R166.reuse, R169 ;  /* 0x000000a9a6007221 */ /* 0x044fe20000010000 */
[----:B------:R-:W-:Y:S01]  /*ca40*/  F2FP.F16.F32.PACK_AB R166, R166, R180 ;  /* 0x000000b4a6a6723e */ /* 0x000fe200000000ff */
[C---:B---3--:R-:W-:Y:S01]  /*ca50*/  FADD.FTZ R3, R167.reuse, R168 ;  /* 0x000000a8a7037221 */ /* 0x048fe20000010000 */
[----:B------:R-:W-:-:S05]  /*ca60*/  F2FP.F16.F32.PACK_AB R167, R167, R182 ;  /* 0x000000b6a7a7723e */ /* 0x000fca00000000ff */
[----:B------:R0:W-:Y:S01]  /*ca70*/  STSM.16.M88.4 [R199], R164 ;  /* 0x000000a4c7007844 */ /* 0x0001e20000000200 */
[----:B------:R-:W-:Y:S05]  /*ca80*/  @!P0 BRA `(.L_x_8033) ;  /* 0x0000000000048947 */ /* 0x000fea0003800000 */
[----:B------:R-:W-:Y:S01]  /*ca90*/  BPT.TRAP 0x1 ;  /* 0x000000040000795c */ /* 0x000fe20000300000 */
.L_x_8033:
[----:B------:R1:W2:Y:S01]  /*caa0*/  SYNCS.PHASECHK.TRANS64.TRYWAIT P2, [R214+URZ+0x28c50], R219 ;  /* 0x028c50dbd60075a7 */ /* 0x0002a2000804017f */
[----:B------:R-:W-:Y:S05]  /*cab0*/  @!P0 BRA `(.L_x_8034) ;  /* 0x0000000000048947 */ /* 0x000fea0003800000 */
[----:B------:R-:W-:Y:S01]  /*cac0*/  BPT.TRAP 0x1 ;  /* 0x000000040000795c */ /* 0x000fe20000300000 */
.L_x_8034:
[----:B------:R-:W-:Y:S04]  /*cad0*/  BSSY B2, `(.L_x_8035) ;  /* 0x0000004000027945 */ /* 0x000fe80003800000 */
[----:B--2---:R-:W-:Y:S05]  /*cae0*/  @P2 BRA `(.L_x_8036) ;  /* 0x0000000000082947 */ /* 0x004fea0003800000 */
[----:B------:R-:W2:Y:S02]  /*caf0*/  SYNCS.PHASECHK.TRANS64.TRYWAIT P2, [R214+URZ+0x28c50], R219 ;  /* 0x028c50dbd60075a7 */ /* 0x000ea4000804017f */
[----:B--2---:R-:W-:Y:S05]  /*cb00*/  @!P2 BRA `(.L_x_8037) ;  /* 0x000000f00034a947 */ /* 0x004fea0003800000 */
.L_x_8036:
[----:B------:R-:W-:Y:S05]  /*cb10*/  BSYNC B2 ;  /* 0x0000000000027941 */ /* 0x000fea0003800000 */
.L_x_8035:
[----:B------:R-:W-:Y:S01]  /*cb20*/  IMAD R168, R18, 0x1000, R13 ;  /* 0x0000100012a87824 */ /* 0x000fe200078e020d */
[----:B------:R-:W-:Y:S01]  /*cb30*/  WARPGROUP.ARRIVE ;  /* 0x00000000000079c5 */ /* 0x000fe20000000000 */
[----:B------:R-:W-:Y:S01]  /*cb40*/  IMAD.MOV.U32 R169, RZ, RZ, 0x40000040 ;  /* 0x40000040ffa97424 */ /* 0x000fe200078e00ff */
[C---:B------:R-:W-:Y:S01]  /*cb50*/  ISETP.GT.AND P2, PT, R213.reuse, R21, PT ;  /* 0x00000015d500720c */ /* 0x040fe20003f44270 */
[----:B-12---:R-:W-:Y:S01]  /*cb60*/  @!P1 VIADD R214, R214, 0x28c60 ;  /* 0x00028c60d6d69836 */ /* 0x006fe20000000000 */
        /* <DEDUP_REMOVED lines=43> */
.L_x_8027:
[----:B------:R-:W-:Y:S05]  /*ce20*/  BSYNC B0 ;  /* 0x0000000000007941 */ /* 0x000fea0003800000 */
.L_x_8026:
[----:B------:R-:W-:Y:S01]  /*ce30*/  ISETP.GE.AND P2, PT, R213, RZ, PT ;  /* 0x000000ffd500720c */ /* 0x000fe20003f46270 */
[----:B------:R-:W-:-:S12]  /*ce40*/  BSSY B0, `(.L_x_8039) ;  /* 0x00001a2000007945 */ /* 0x000fd80003800000 */
[----:B------:R-:W-:Y:S05]  /*ce50*/  @!P2 BRA `(.L_x_8040) ;  /* 0x000000180080a947 */ /* 0x000fea0003800000 */
[----:B------:R-:W-:Y:S02]  /*ce60*/  IMAD.MOV.U32 R194, RZ, RZ, R14 ;  /* 0x000000ffffc27224 */ /* 0x000fe400078e000e */
[----:B------:R-:W-:Y:S02]  /*ce70*/  IMAD.MOV.U32 R219, RZ, RZ, R15 ;  /* 0x000000ffffdb7224 */ /* 0x000fe400078e000f */
[----:B0-----:R-:W-:-:S07]  /*ce80*/  IMAD.MOV.U32 R214, RZ, RZ, R18 ;  /* 0x000000ffffd67224 */ /* 0x001fce00078e0012 */
.L_x_8051:
[----:B------:R-:W-:-:S05]  /*ce90*/  VIADD R18, R214, 0x1 ;  /* 0x00000001d6127836 */ /* 0x000fca0000000000 */
[----:B------:R-:W-:-:S04]  /*cea0*/  ISETP.NE.AND P2, PT, R18, 0x2, PT ;  /* 0x000000021200780c */ /* 0x000fc80003f45270 */
[----:B------:R-:W-:Y:S02]  /*ceb0*/  SEL R12, RZ, 0x1, P2 ;  /* 0x00000001ff0c7807 */ /* 0x000fe40001000000 */
[----:B------:R-:W-:Y:S02]  /*cec0*/  SEL R18, R18, RZ, P2 ;  /* 0x000000ff12127207 */ /* 0x000fe40001000000 */
[----:B------:R-:W-:Y:S01]  /*ced0*/  LOP3.LUT R19, R19, R12, RZ, 0x3c, !PT ;  /* 0x0000000c13137212 */ /* 0x000fe200078e3cff */
[----:B-1----:R-:W-:Y:S06]  /*cee0*/  @!P0 BRA `(.L_x_8041) ;  /* 0x0000000000048947 */ /* 0x002fec0003800000 */
[----:B------:R-:W-:Y:S01]  /*cef0*/  BPT.TRAP 0x1 ;  /* 0x000000040000795c */ /* 0x000fe20000300000 */
.L_x_8041:
[----:B------:R-:W-:Y:S01]  /*cf00*/  IMAD R21, R18, 0x8, R2 ;  /* 0x0000000812157824 */ /* 0x000fe200078e0202 */
[----:B------:R-:W-:-:S04]  /*cf10*/  SHF.L.U32 R193, R19, 0x1f, RZ ;  /* 0x0000001f13c17819 */ /* 0x000fc800000006ff */
[----:B------:R0:W1:Y:S01]  /*cf20*/  SYNCS.PHASECHK.TRANS64.TRYWAIT P2, [R21+URZ+0x28c30], R193 ;  /* 0x028c30c1150075a7 */ /* 0x000062000804017f */
[----:B------:R-:W-:Y:S05]  /*cf30*/  @!P0 BRA `(.L_x_8042) ;  /* 0x0000000000048947 */ /* 0x000fea0003800000 */
[----:B------:R-:W-:Y:S01]  /*cf40*/  BPT.TRAP 0x1 ;  /* 0x000000040000795c */ /* 0x000fe20000300000 */
.L_x_8042:
[----:B------:R-:W-:Y:S01]  /*cf50*/  BSSY B1, `(.L_x_8043) ;  /* 0x0000006000017945 */ /* 0x000fe20003800000 */
[----:B------:R-:W-:Y:S02]  /*cf60*/  IMAD R154, R18, 0x200, R20 ;  /* 0x00000200129a7824 */ /* 0x000fe400078e0214 */
[----:B------:R-:W-:Y:S01]  /*cf70*/  IMAD.MOV.U32 R155, RZ, RZ, 0x40000040 ;  /* 0x40000040ff9b7424 */ /* 0x000fe200078e00ff */
[----:B-1----:R-:W-:Y:S06]  /*cf80*/  @P2 BRA `(.L_x_8044) ;  /* 0x0000000000082947 */ /* 0x002fec0003800000 */
[----:B------:R-:W1:Y:S02]  /*cf90*/  SYNCS.PHASECHK.TRANS64.TRYWAIT P2, [R21+URZ+0x28c30], R193 ;  /* 0x028c30c1150075a7 */ /* 0x000e64000804017f */
[----:B-1----:R-:W-:Y:S05]  /*cfa0*/  @!P2 BRA `(.L_x_8045) ;  /* 0x000000ec0020a947 */ /* 0x002fea0003800000 */
.L_x_8044:
[----:B------:R-:W-:Y:S05]  /*cfb0*/  BSYNC B1 ;  /* 0x0000000000017941 */ /* 0x000fea0003800000 */
.L_x_8043:
        /* <DEDUP_REMOVED lines=19> */
[----:B------:R-:W-:Y:S02]  /*d0f0*/  R2UR UR15, R15 ;  /* 0x000000000f0f72ca */ /* 0x000fe400000e0000 */
        /* <DEDUP_REMOVED lines=31> */
[----:B--2---:R-:W-:Y:S01]  /*d2f0*/  FMNMX.FTZ R14, R12, R14, !PT ;  /* 0x0000000e0c0e7209 */ /* 0x004fe20007810000 */
[----:B------:R-:W-:-:S04]  /*d300*/  IMAD.U32 R12, RZ, RZ, UR36 ;  /* 0x00000024ff0c7e24 */ /* 0x000fc8000f8e00ff */
[----:B------:R-:W2:Y:S02]  /*d310*/  SHFL.BFLY PT, R15, R14, 0x1, 0x1f ;  /* 0x0c201f000e0f7f89 */ /* 0x000ea400000e0000 */
[----:B--2---:R-:W-:-:S05]  /*d320*/  FMNMX.FTZ R15, R14, R15, !PT ;  /* 0x0000000f0e0f7209 */ /* 0x004fca0007810000 */
        /* <DEDUP_REMOVED lines=20> */
[----:B------:R-:W2:Y:S04]  /*d470*/  MUFU.EX2 R168, R223 ;  /* 0x000000df00a87308 */ /* 0x000ea80000000800 */
[----:B------:R-:W-:-:S04]  /*d480*/  @!P1 PRMT R14, RZ, 0x654, R14 ;  /* 0x00000654ff0e9816 */ /* 0x000fc8000000000e */
[----:B------:R3:W-:Y:S01]  /*d490*/  @!P1 SYNCS.ARRIVE.TRANS64.RED.A1T0 RZ, [R14+URZ], RZ ;  /* 0x000000ff0eff99a7 */ /* 0x0007e2000810043f */
[----:B------:R-:W4:Y:S01]  /*d4a0*/  MUFU.EX2 R152, R152 ;  /* 0x0000009800987308 */ /* 0x000f220000000800 */
[----:B---3--:R-:W-:-:S07]  /*d4b0*/  IMAD.MOV R14, RZ, RZ, -R196 ;  /* 0x000000ffff0e7224 */ /* 0x008fce00078e0ac4 */
[----:B------:R-:W3:Y:S01]  /*d4c0*/  MUFU.EX2 R153, R153 ;  /* 0x0000009900997308 */ /* 0x000ee20000000800 */
[-C--:B--2---:R-:W-:Y:S01]  /*d4d0*/  FMUL.FTZ R24, R24, R168.reuse ;  /* 0x000000a818187220 */ /* 0x084fe20000410000 */
[-C--:B------:R-:W-:Y:S01]  /*d4e0*/  FMUL.FTZ R25, R25, R168.reuse ;  /* 0x000000a819197220 */ /* 0x080fe20000410000 */
[----:B------:R-:W-:Y:S01]  /*d4f0*/  FMUL.FTZ R28, R28, R168 ;  /* 0x000000a81c1c7220 */ /* 0x000fe20000410000 */
[----:B------:R-:W-:Y:S01]  /*d500*/  ISETP.NE.AND P2, PT, R189, R14, PT ;  /* 0x0000000ebd00720c */ /* 0x000fe20003f45270 */
[----:B------:R-:W-:Y:S01]  /*d510*/  FMUL.FTZ R29, R29, R168 ;  /* 0x000000a81d1d7220 */ /* 0x000fe20000410000 */
[----:B------:R-:W-:Y:S01]  /*d520*/  FMNMX.FTZ R14, R154, R194, !PT ;  /* 0x000000c29a0e7209 */ /* 0x000fe20007810000 */
[-C--:B------:R-:W-:Y:S01]  /*d530*/  FMUL.FTZ R32, R32, R168.reuse ;  /* 0x000000a820207220 */ /* 0x080fe20000410000 */
[----:B------:R-:W-:Y:S01]  /*d540*/  FMUL.FTZ R33, R33, R168 ;  /* 0x000000a821217220 */ /* 0x000fe20000410000 */
[----:B----4-:R-:W-:Y:S01]  /*d550*/  FFMA.FTZ R0, R168, R0, R152 ;  /* 0x00000000a8007223 */ /* 0x010fe20000010098 */
[----:B------:R-:W-:Y:S01]  /*d560*/  FMNMX.FTZ R14, R155, R14, !PT ;  /* 0x0000000e9b0e7209 */ /* 0x000fe20007810000 */
[-C--:B------:R-:W-:Y:S01]  /*d570*/  FMUL.FTZ R36, R36, R168.reuse ;  /* 0x000000a824247220 */ /* 0x080fe20000410000 */
[-C--:B------:R-:W-:Y:S01]  /*d580*/  FMUL.FTZ R37, R37, R168.reuse ;  /* 0x000000a825257220 */ /* 0x080fe20000410000 */
[----:B------:R-:W-:Y:S01]  /*d590*/  FMUL.FTZ R40, R40, R168 ;  /* 0x000000a828287220 */ /* 0x000fe20000410000 */
[----:B------:R-:W-:Y:S01]  /*d5a0*/  FMNMX.FTZ R14, R158, R14, !PT ;  /* 0x0000000e9e0e7209 */ /* 0x000fe20007810000 */
[-C--:B------:R-:W-:Y:S01]  /*d5b0*/  FMUL.FTZ R41, R41, R168.reuse ;  /* 0x000000a829297220 */ /* 0x080fe20000410000 */
[----:B------:R-:W-:Y:S01]  /*d5c0*/  FMUL.FTZ R44, R44, R168 ;  /* 0x000000a82c2c7220 */ /* 0x000fe20000410000 */
[----:B---3--:R-:W-:Y:S01]  /*d5d0*/  FADD.FTZ R0, R153, R0 ;  /* 0x0000000099007221 */ /* 0x008fe20000010000 */
[----:B------:R-:W-:Y:S01]  /*d5e0*/  FMNMX.FTZ R14, R159, R14, !PT ;  /* 0x0000000e9f0e7209 */ /* 0x000fe20007810000 */
[----:B------:R-:W-:Y:S01]  /*d5f0*/  FMUL.FTZ R45, R45, R168 ;  /* 0x000000a82d2d7220 */ /* 0x000fe20000410000 */
[----:B------:R-:W-:Y:S01]  /*d600*/  F2FP.F16.F32.PACK_AB R152, R153, R152 ;  /* 0x000000989998723e */ /* 0x000fe200000000ff */
[----:B------:R-:W-:Y:S01]  /*d610*/  @!P2 IMAD R153, R214, 0x40, R190 ;  /* 0x00000040d699a824 */ /* 0x000fe200078e02be */
[----:B------:R-:W-:Y:S01]  /*d620*/  FMNMX.FTZ R14, R162, R14, !PT ;  /* 0x0000000ea20e7209 */ /* 0x000fe20007810000 */
[-C--:B------:R-:W-:Y:S01]  /*d630*/  FMUL.FTZ R48, R48, R168.reuse ;  /* 0x000000a830307220 */ /* 0x080fe20000410000 */
[----:B------:R-:W-:Y:S01]  /*d640*/  FMUL.FTZ R49, R49, R168 ;  /* 0x000000a831317220 */ /* 0x000fe20000410000 */
        /* <DEDUP_REMOVED lines=63> */
[----:B------:R-:W2:Y:S03]  /*da40*/  MUFU.EX2 R156, R156 ;  /* 0x0000009c009c7308 */ /* 0x000ea60000000800 */
[----:B------:R-:W3:Y:S05]  /*da50*/  SHFL.BFLY PT, R168, R14, 0x2, 0x1f ;  /* 0x0c401f000ea87f89 */ /* 0x000eea00000e0000 */
[----:B------:R-:W4:Y:S08]  /*da60*/  MUFU.EX2 R157, R157 ;  /* 0x0000009d009d7308 */ /* 0x000f300000000800 */
[----:B------:R-:W5:Y:S01]  /*da70*/  MUFU.EX2 R160, R160 ;  /* 0x000000a000a07308 */ /* 0x000f620000000800 */
[----:B--2---:R-:W-:-:S07]  /*da80*/  FADD.FTZ R0, R156, R0 ;  /* 0x000000009c007221 */ /* 0x004fce0000010000 */
[----:B------:R-:W2:Y:S01]  /*da90*/  MUFU.EX2 R161, R161 ;  /* 0x000000a100a17308 */ /* 0x000ea20000000800 */
[----:B----4-:R-:W-:Y:S01]  /*daa0*/  FADD.FTZ R0, R157, R0 ;  /* 0x000000009d007221 */ /* 0x010fe20000010000 */
[----:B---3--:R-:W-:-:S05]  /*dab0*/  FMNMX.FTZ R14, R14, R168, !PT ;  /* 0x000000a80e0e7209 */ /* 0x008fca0007810000 */
[----:B------:R-:W3:Y:S01]  /*dac0*/  SHFL.BFLY PT, R168, R14, 0x1, 0x1f ;  /* 0x0c201f000ea87f89 */ /* 0x000ee200000e0000 */
[----:B------:R-:W4:Y:S01]  /*dad0*/  MUFU.EX2 R164, R164 ;  /* 0x000000a400a47308 */ /* 0x000f220000000800 */
[----:B-----5:R-:W-:-:S07]  /*dae0*/  FADD.FTZ R0, R160, R0 ;  /* 0x00000000a0007221 */ /* 0x020fce0000010000 */
[----:B------:R-:W5:Y:S01]  /*daf0*/  MUFU.EX2 R165, R165 ;  /* 0x000000a500a57308 */ /* 0x000f620000000800 */
[----:B--2---:R-:W-:-:S07]  /*db00*/  FADD.FTZ R0, R161, R0 ;  /* 0x00000000a1007221 */ /* 0x004fce0000010000 */
[----:B------:R-:W2:Y:S01]  /*db10*/  MUFU.EX2 R219, R219 ;  /* 0x000000db00db7308 */ /* 0x000ea20000000800 */
[----:B----4-:R-:W-:Y:S01]  /*db20*/  FADD.FTZ R0, R164, R0 ;  /* 0x00000000a4007221 */ /* 0x010fe20000010000 */
[----:B---3--:R-:W-:-:S06]  /*db30*/  FMNMX.FTZ R14, R14, R168, !PT ;  /* 0x000000a80e0e7209 */ /* 0x008fcc0007810000 */
[----:B------:R-:W-:Y:S01]  /*db40*/  MUFU.EX2 R169, R169 ;  /* 0x000000a900a97308 */ /* 0x000fe20000000800 */
[----:B-----5:R-:W-:Y:S01]  /*db50*/  FADD.FTZ R0, R165, R0 ;  /* 0x00000000a5007221 */ /* 0x020fe20000010000 */
[----:B------:R-:W-:-:S04]  /*db60*/  FADD.FTZ R168, -R14, R194 ;  /* 0x000000c20ea87221 */ /* 0x000fc80000010100 */
[----:B------:R-:W-:Y:S02]  /*db70*/  FMUL.FTZ R168, R168, R12 ;  /* 0x0000000ca8a87220 */ /* 0x000fe40000410000 */
[----:B------:R-:W-:Y:S01]  /*db80*/  MUFU.EX2 R172, R172 ;  /* 0x000000ac00ac7308 */ /* 0x000fe20000000800 */
[----:B--2---:R-:W-:-:S07]  /*db90*/  FADD.FTZ R0, R219, R0 ;  /* 0x00000000db007221 */ /* 0x004fce0000010000 */
[----:B------:R-:W2:Y:S08]  /*dba0*/  MUFU.EX2 R168, R168 ;  /* 0x000000a800a87308 */ /* 0x000eb00000000800 */
[----:B------:R-:W3:Y:S08]  /*dbb0*/  MUFU.EX2 R173, R173 ;  /* 0x000000ad00ad7308 */ /* 0x000ef00000000800 */
[----:B------:R-:W-:Y:S01]  /*dbc0*/  MUFU.EX2 R176, R176 ;  /* 0x000000b000b07308 */ /* 0x000fe20000000800 */
        /* <DEDUP_REMOVED lines=10> */
[----:B--2---:R-:W-:Y:S01]  /*dc70*/  FMUL.FTZ R153, R14, R12 ;  /* 0x0000000c0e997220 */ /* 0x004fe20000410000 */
        /* <DEDUP_REMOVED lines=37> */
[----:B------:R-:W-:Y:S01]  /*ded0*/  FADD.FTZ R157, R169, R0 ;  /* 0x00000000a99d7221 */ /* 0x000fe20000010000 */
[----:B------:R-:W-:Y:S01]  /*dee0*/  F2FP.F16.F32.PACK_AB R156, R161, R160 ;  /* 0x000000a0a19c723e */ /* 0x000fe200000000ff */
[-C--:B------:R-:W-:Y:S01]  /*def0*/  FMUL.FTZ R75, R75, R168.reuse ;  /* 0x000000a84b4b7220 */ /* 0x080fe20000410000 */
[----:B------:R-:W-:Y:S01]  /*df00*/  F2FP.F16.F32.PACK_AB R160, R169, R219 ;  /* 0x000000dba9a0723e */ /* 0x000fe200000000ff */
[----:B------:R-:W-:Y:S01]  /*df10*/  FADD.FTZ R0, R172, R157 ;  /* 0x0000009dac007221 */ /* 0x000fe20000010000 */
[-C--:B------:R-:W-:Y:S01]  /*df20*/  FMUL.FTZ R78, R78, R168.reuse ;  /* 0x000000a84e4e7220 */ /* 0x080fe20000410000 */
[----:B------:R2:W5:Y:S01]  /*df30*/  MUFU.EX2 R181, R158 ;  /* 0x0000009e00b57308 */ /* 0x0005620000000800 */
[-C--:B------:R-:W-:Y:S01]  /*df40*/  FMUL.FTZ R79, R79, R168.reuse ;  /* 0x000000a84f4f7220 */ /* 0x080fe20000410000 */
[----:B---3--:R-:W-:Y:S01]  /*df50*/  FADD.FTZ R157, R173, R0 ;  /* 0x00000000ad9d7221 */ /* 0x008fe20000010000 */
[----:B----4-:R-:W-:Y:S01]  /*df60*/  FFMA.FTZ R0, R168, R3, R153 ;  /* 0x00000003a8007223 */ /* 0x010fe20000010099 */
[----:B------:R-:W-:Y:S01]  /*df70*/  F2FP.F16.F32.PACK_AB R153, R155, R153 ;  /* 0x000000999b99723e */ /* 0x000fe200000000ff */
[-C--:B------:R-:W-:Y:S01]  /*df80*/  FMUL.FTZ R82, R82, R168.reuse ;  /* 0x000000a852527220 */ /* 0x080fe20000410000 */
[----:B------:R-:W-:Y:S01]  /*df90*/  FMUL.FTZ R83, R83, R168 ;  /* 0x000000a853537220 */ /* 0x000fe20000410000 */
[----:B------:R-:W-:Y:S01]  /*dfa0*/  FADD.FTZ R0, R155, R0 ;  /* 0x000000009b007221 */ /* 0x000fe20000010000 */
[----:B------:R-:W3:Y:S01]  /*dfb0*/  MUFU.EX2 R180, R180 ;  /* 0x000000b400b47308 */ /* 0x000ee20000000800 */
[----:B--2---:R-:W-:Y:S01]  /*dfc0*/  F2FP.F16.F32.PACK_AB R158, R165, R164 ;  /* 0x000000a4a59e723e */ /* 0x004fe200000000ff */
[----:B------:R-:W-:Y:S01]  /*dfd0*/  FADD.FTZ R164, R176, R157 ;  /* 0x0000009db0a47221 */ /* 0x000fe20000010000 */
[-C--:B------:R-:W-:Y:S01]  /*dfe0*/  FMUL.FTZ R86, R86, R168.reuse ;  /* 0x000000a856567220 */ /* 0x080fe20000410000 */
[-C--:B------:R-:W-:Y:S01]  /*dff0*/  FMUL.FTZ R87, R87, R168.reuse ;  /* 0x000000a857577220 */ /* 0x080fe20000410000 */
[----:B------:R-:W-:Y:S01]  /*e000*/  FMUL.FTZ R90, R90, R168 ;  /* 0x000000a85a5a7220 */ /* 0x000fe20000410000 */
[C---:B------:R-:W-:Y:S01]  /*e010*/  FADD.FTZ R3, R177.reuse, R164 ;  /* 0x000000a4b1037221 */ /* 0x040fe20000010000 */
[----:B------:R-:W-:Y:S01]  /*e020*/  F2FP.F16.F32.PACK_AB R164, R177, R176 ;  /* 0x000000b0b1a4723e */ /* 0x000fe200000000ff */
[----:B------:R-:W2:Y:S01]  /*e030*/  MUFU.EX2 R159, R159 ;  /* 0x0000009f009f7308 */ /* 0x000ea20000000800 */
[----:B-----5:R-:W-:Y:S01]  /*e040*/  FADD.FTZ R0, R181, R0 ;  /* 0x00000000b5007221 */ /* 0x020fe20000010000 */
[-C--:B------:R-:W-:Y:S01]  /*e050*/  FMUL.FTZ R91, R91, R168.reuse ;  /* 0x000000a85b5b7220 */ /* 0x080fe20000410000 */
[-C--:B------:R-:W-:Y:S01]  /*e060*/  FMUL.FTZ R94, R94, R168.reuse ;  /* 0x000000a85e5e7220 */ /* 0x080fe20000410000 */
[-C--:B------:R-:W-:Y:S01]  /*e070*/  FMUL.FTZ R95, R95, R168.reuse ;  /* 0x000000a85f5f7220 */ /* 0x080fe20000410000 */
[-C--:B------:R-:W-:Y:S01]  /*e080*/  FMUL.FTZ R98, R98, R168.reuse ;  /* 0x000000a862627220 */ /* 0x080fe20000410000 */
[-C--:B------:R-:W-:Y:S01]  /*e090*/  FMUL.FTZ R99, R99, R168.reuse ;  /* 0x000000a863637220 */ /* 0x080fe20000410000 */
[-C--:B------:R-:W-:Y:S01]  /*e0a0*/  FMUL.FTZ R102, R102, R168.reuse ;  /* 0x000000a866667220 */ /* 0x080fe20000410000 */
[----:B------:R4:W-:Y:S01]  /*e0b0*/  MUFU.EX2 R214, R162 ;  /* 0x000000a200d67308 */ /* 0x0009e20000000800 */
        /* <DEDUP_REMOVED lines=8> */
[----:B--2---:R-:W-:Y:S01]  /*e140*/  FADD.FTZ R3, R159, R0 ;  /* 0x000000009f037221 */ /* 0x004fe20000010000 */
[----:B----4-:R-:W-:Y:S01]  /*e150*/  F2FP.F16.F32.PACK_AB R162, R173, R172 ;  /* 0x000000acada2723e */ /* 0x010fe200000000ff */
        /* <DEDUP_REMOVED lines=14> */
[----:B---3--:R-:W-:Y:S01]  /*e240*/  F2FP.F16.F32.PACK_AB R157, R163, R214 ;  /* 0x000000d6a39d723e */ /* 0x008fe200000000ff */
        /* <DEDUP_REMOVED lines=11> */
[----:B------:R0:W-:Y:S01]  /*e300*/  STSM.16.M88.4 [R197+0x26800], R152 ;  /* 0x02680098c5007844 */ /* 0x0001e20000000200 */
[----:B------:R-:W-:-:S05]  /*e310*/  FMUL.FTZ R151, R151, R168 ;  /* 0x000000a897977220 */ /* 0x000fca0000410000 */
[----:B------:R-:W5:Y:S01]  /*e320*/  MUFU.EX2 R171, R171 ;  /* 0x000000ab00ab7308 */ /* 0x000f620000000800 */
[----:B---3--:R-:W-:Y:S01]  /*e330*/  FADD.FTZ R170, R214, R3 ;  /* 0x00000003d6aa7221 */ /* 0x008fe20000010000 */
[----:B--2---:R-:W-:-:S03]  /*e340*/  F2FP.F16.F32.PACK_AB R159, R167, R194 ;  /* 0x000000c2a79f723e */ /* 0x004fc600000000ff */
[----:B------:R-:W-:Y:S02]  /*e350*/  FADD.FTZ R3, R163, R170 ;  /* 0x000000aaa3037221 */ /* 0x000fe40000010000 */
[----:B------:R0:W-:Y:S01]  /*e360*/  STSM.16.M88.4 [R200], R156 ;  /* 0x0000009cc8007844 */ /* 0x0001e20000000200 */
[----:B------:R-:W2:Y:S01]  /*e370*/  MUFU.EX2 R174, R174 ;  /* 0x000000ae00ae7308 */ /* 0x000ea20000000800 */
[----:B------:R-:W-:-:S04]  /*e380*/  FADD.FTZ R172, R194, R3 ;  /* 0x00000003c2ac7221 */ /* 0x000fc80000010000 */
[----:B------:R-:W-:-:S03]  /*e390*/  FADD.FTZ R172, R167, R172 ;  /* 0x000000aca7ac7221 */ /* 0x000fc60000010000 */
[----:B------:R-:W3:Y:S01]  /*e3a0*/  MUFU.EX2 R175, R175 ;  /* 0x000000af00af7308 */ /* 0x000ee20000000800 */
[----:B----4-:R-:W-:Y:S01]  /*e3b0*/  FADD.FTZ R172, R161, R172 ;  /* 0x000000aca1ac7221 */ /* 0x010fe20000010000 */
[----:B-----5:R-:W-:-:S03]  /*e3c0*/  F2FP.F16.F32.PACK_AB R161, R171, R161 ;  /* 0x000000a1aba1723e */ /* 0x020fc600000000ff */
[----:B------:R-:W-:-:S03]  /*e3d0*/  FADD.FTZ R3, R171, R172 ;  /* 0x000000acab037221 */ /* 0x000fc60000010000 */
[----:B------:R-:W4:Y:S01]  /*e3e0*/  MUFU.EX2 R165, R178 ;  /* 0x000000b200a57308 */ /* 0x000f220000000800 */
[----:B--2---:R-:W-:-:S07]  /*e3f0*/  FADD.FTZ R172, R174, R3 ;  /* 0x00000003aeac7221 */ /* 0x004fce0000010000 */
[----:B------:R-:W2:Y:S01]  /*e400*/  MUFU.EX2 R170, R179 ;  /* 0x000000b300aa7308 */ /* 0x000ea20000000800 */
[C---:B---3--:R-:W-:Y:S01]  /*e410*/  FADD.FTZ R172, R175.reuse, R172 ;  /* 0x000000acafac7221 */ /* 0x048fe20000010000 */
[----:B------:R-:W-:-:S05]  /*e420*/  F2FP.F16.F32.PACK_AB R163, R175, R174 ;  /* 0x000000aeafa3723e */ /* 0x000fca00000000ff */
[----:B------:R0:W-:Y:S01]  /*e430*/  STSM.16.M88.4 [R198], R160 ;  /* 0x000000a0c6007844 */ /* 0x0001e20000000200 */
[----:B------:R-:W3:Y:S01]  /*e440*/  MUFU.EX2 R182, R182 ;  /* 0x000000b600b67308 */ /* 0x000ee20000000800 */
[----:B----4-:R-:W-:-:S07]  /*e450*/  FADD.FTZ R3, R165, R172 ;  /* 0x000000aca5037221 */ /* 0x010fce0000010000 */
        /* <DEDUP_REMOVED lines=9> */
.L_x_8046:
[----:B------:R2:W3:Y:S01]  /*e4f0*/  SYNCS.PHASECHK.TRANS64.TRYWAIT P2, [R21+URZ+0x28c50], R193 ;  /* 0x028c50c1150075a7 */ /* 0x0004e2000804017f */
[----:B------:R-:W-:Y:S05]  /*e500*/  @!P0 BRA `(.L_x_8047) ;  /* 0x0000000000048947 */ /* 0x000fea0003800000 */
[----:B------:R-:W-:Y:S01]  /*e510*/  BPT.TRAP 0x1 ;  /* 0x000000040000795c */ /* 0x000fe20000300000 */
.L_x_8047:
[----:B------:R-:W-:Y:S04]  /*e520*/  BSSY B1, `(.L_x_8048) ;  /* 0x0000004000017945 */ /* 0x000fe80003800000 */
[----:B---3--:R-:W-:Y:S05]  /*e530*/  @P2 BRA `(.L_x_8049) ;  /* 0x0000000000082947 */ /* 0x008fea0003800000 */
[----:B------:R-:W3:Y:S02]  /*e540*/  SYNCS.PHASECHK.TRANS64.TRYWAIT P2, [R21+URZ+0x28c50], R193 ;  /* 0x028c50c1150075a7 */ /* 0x000ee4000804017f */
[----:B---3--:R-:W-:Y:S05]  /*e550*/  @!P2 BRA `(.L_x_8050) ;  /* 0x000000d400c8a947 */ /* 0x008fea0003800000 */
.L_x_8049:
[----:B------:R-:W-:Y:S05]  /*e560*/  BSYNC B1 ;  /* 0x0000000000017941 */ /* 0x000fea0003800000 */
.L_x_8048:
[----:B------:R-:W-:Y:S01]  /*e570*/  IMAD R168, R18, 0x1000, R13 ;  /* 0x0000100012a87824 */ /* 0x000fe200078e020d */
[----:B------:R-:W-:Y:S01]  /*e580*/  WARPGROUP.ARRIVE ;  /* 0x00000000000079c5 */ /* 0x000fe20000000000 */
[----:B------:R-:W-:Y:S01]  /*e590*/  IMAD.MOV.U32 R169, RZ, RZ, 0x40000040 ;  /* 0x40000040ffa97424 */ /* 0x000fe200078e00ff */
[----:B------:R-:W-:Y:S01]  /*e5a0*/  ISETP.GT.AND P2, PT, R213, RZ, PT ;  /* 0x000000ffd500720c */ /* 0x000fe20003f44270 */
[----:B0123--:R-:W-:Y:S01]  /*e5b0*/  @!P1 VIADD R21, R21, 0x28c60 ;  /* 0x00028c6015159836 */ /* 0x00ffe20000000000 */
        /* <DEDUP_REMOVED lines=42> */
.L_x_8040:
[----:B------:R-:W-:Y:S05]  /*e860*/  BSYNC B0 ;  /* 0x0000000000007941 */ /* 0x000fea0003800000 */
.L_x_8039:
[----:B------:R-:W2:Y:S01]  /*e870*/  SHFL.BFLY PT, R5, R0, 0x2, 0x1f ;  /* 0x0c401f0000057f89 */ /* 0x000ea200000e0000 */
[----:B------:R-:W-:Y:S02]  /*e880*/  VIADD R181, R18, 0x1 ;  /* 0x0000000112b57836 */ /* 0x000fe40000000000 */
[----:B------:R-:W-:Y:S01]  /*e890*/  IMAD.MOV.U32 R20, RZ, RZ, -0x800000 ;  /* 0xff800000ff147424 */ /* 0x000fe200078e00ff */
[----:B------:R-:W3:Y:S01]  /*e8a0*/  SHFL.BFLY PT, R6, R3, 0x2, 0x1f ;  /* 0x0c401f0003067f89 */ /* 0x000ee200000e0000 */
[----:B------:R-:W-:Y:S01]  /*e8b0*/  VIADD R212, R212, 0x1 ;  /* 0x00000001d4d47836 */ /* 0x000fe20000000000 */
        /* <DEDUP_REMOVED lines=9> */
[----:B------:R-:W-:Y:S02]  /*e950*/  IMAD.MOV R4, RZ, RZ, -R196 ;  /* 0x000000ffff047224 */ /* 0x000fe400078e0ac4 */
[----:B---3--:R-:W-:Y:S02]  /*e960*/  FADD.FTZ R0, R6, R7 ;  /* 0x0000000706007221 */ /* 0x008fe40000010000 */
[----:B------:R-:W-:Y:S02]  /*e970*/  FSETP.NE.FTZ.AND P2, PT, R8, RZ, PT ;  /* 0x000000ff0800720b */ /* 0x000fe40003f55000 */
[----:B------:R-:W-:Y:S01]  /*e980*/  ISETP.NE.AND P0, PT, R189, R4, PT ;  /* 0x00000004bd00720c */ /* 0x000fe20003f05270 */
[----:B------:R-:W-:Y:S01]  /*e990*/  IMAD.MOV.U32 R4, RZ, RZ, RZ ;  /* 0x000000ffff047224 */ /* 0x000fe200078e00ff */
[----:B------:R-:W-:-:S02]  /*e9a0*/  FSETP.NE.FTZ.AND P3, PT, R0, RZ, PT ;  /* 0x000000ff0000720b */ /* 0x000fc40003f75000 */
[----:B------:R-:W-:-:S04]  /*e9b0*/  SEL R6, RZ, 0x1, P1 ;  /* 0x00000001ff067807 */ /* 0x000fc80000800000 */
[----:B------:R-:W-:-:S03]  /*e9c0*/  LOP3.LUT R19, R19, R6, RZ, 0x3c, !PT ;  /* 0x0000000613137212 */ /* 0x000fc600078e3cff */
[----:B------:R-:W2:Y:S02]  /*e9d0*/  @P2 MUFU.RCP R3, R8 ;  /* 0x0000000800032308 */ /* 0x000ea40000001000 */
[----:B------:R-:W-:-:S04]  /*e9e0*/  @!P0 IMAD R5, R18, 0x40, R190 ;  /* 0x0000004012058824 */ /* 0x000fc800078e02be */
[----:B------:R-:W-:Y:S02]  /*e9f0*/  @!P0 IMAD R5, R5, 0x4, R2 ;  /* 0x0000000405058824 */ /* 0x000fe400078e0202 */
[C---:B------:R-:W-:Y:S01]  /*ea00*/  @P2 FMUL.FTZ R2, R12.reuse, 0.69314718246459960938 ;  /* 0x3f3172180c022820 */ /* 0x040fe20000410000 */
[----:B------:R-:W3:Y:S01]  /*ea10*/  @P3 MUFU.RCP R4, R0 ;  /* 0x0000000000043308 */ /* 0x000ee20000001000 */
[----:B------:R-:W-:-:S07]  /*ea20*/  @P3 FMUL.FTZ R12, R12, 0.69314718246459960938 ;  /* 0x3f3172180c0c3820 */ /* 0x000fce0000410000 */
[----:B------:R-:W4:Y:S01]  /*ea30*/  @P2 MUFU.LG2 R18, R8 ;  /* 0x0000000800122308 */ /* 0x000f220000000c00 */
        /* <DEDUP_REMOVED lines=16> */
[-C--:B-----5:R-:W-:Y:S01]  /*eb40*/  FMUL.FTZ R0, R27, R4.reuse ;  /* 0x000000041b007220 */ /* 0x0a0fe20000410000 */
[----:B----4-:R-:W-:Y:S01]  /*eb50*/  @P2 FMUL.FTZ R25, R18, 0.69314718246459960938 ;  /* 0x3f31721812192820 */ /* 0x010fe20000410000 */
        /* <DEDUP_REMOVED lines=53> */
[----:B--2---:R-:W-:-:S02]  /*eeb0*/  IMAD.MOV.U32 R3, RZ, RZ, -0x800000 ;  /* 0xff800000ff037424 */ /* 0x004fc400078e00ff */
[-C--:B------:R-:W-:Y:S01]  /*eec0*/  FMUL.FTZ R9, R58, R4.reuse ;  /* 0x000000043a097220 */ /* 0x080fe20000410000 */
[-C--:B------:R-:W-:Y:S01]  /*eed0*/  FMUL.FTZ R11, R62, R4.reuse ;  /* 0x000000043e0b7220 */ /* 0x080fe20000410000 */
[-C--:B------:R-:W-:Y:S01]  /*eee0*/  FMUL.FTZ R66, R115, R4.reuse ;  /* 0x0000000473427220 */ /* 0x080fe20000410000 */
        /* <DEDUP_REMOVED lines=62> */
[----:B------:R-:W-:Y:S01]  /*f2d0*/  SEL R18, R181, RZ, P1 ;  /* 0x000000ffb5127207 */ /* 0x000fe20000800000 */
[----:B------:R-:W-:Y:S06]  /*f2e0*/  BAR.ARV 0xe, 0x100 ;  /* 0x0384000000007b1d */ /* 0x000fec0000002000 */
.L_x_7969:
[----:B------:R-:W-:Y:S05]  /*f2f0*/  BSYNC B7 ;  /* 0x0000000000077941 */ /* 0x000fea0003800000 */
.L_x_7967:
[----:B------:R-:W1:Y:S08]  /*f300*/  S2UR UR5, SR_CgaCtaId ;  /* 0x00000000000579c3 */ /* 0x000e700000008800 */
[----:B------:R-:W-:Y:S06]  /*f310*/  BAR.SYNC.DEFER_BLOCKING 0x5, 0x180 ;  /* 0x0146000000007b1d */ /* 0x000fec0000010000 */
[----:B------:R-:W-:Y:S01]  /*f320*/  UMOV UR4, 0x400 ;  /* 0x0000040000047882 */ /* 0x000fe20000000000 */
[----:B------:R-:W-:Y:S01]  /*f330*/  BSSY B0, `(.L_x_8052) ;  /* 0x00002e1000007945 */ /* 0x000fe20003800000 */
[----:B-1----:R-:W-:-:S06]  /*f340*/  ULEA UR4, UR5, UR4, 0x18 ;  /* 0x0000000405047291 */ /* 0x002fcc000f8ec03f */
[----:B------:R-:W-:-:S05]  /*f350*/  IMAD.U32 R2, RZ, RZ, UR4 ;  /* 0x00000004ff027e24 */ /* 0x000fca000f8e00ff */
[----:B------:R1:W2:Y:S01]  /*f360*/  LDS.128 R24, [R2+0x28cd0] ;  /* 0x028cd00002187984 */ /* 0x0002a20000000c00 */
        /* <DEDUP_REMOVED lines=27> */
[C---:B------:R-:W-:Y:S02]  /*f520*/  IADD3 R57, P0, R48.reuse, 0x40, RZ ;  /* 0x0000004030397810 */ /* 0x040fe40007f1e0ff */
[----:B------:R-:W-:-:S02]  /*f530*/  IADD3 R53, P1, R48, 0x20, RZ ;  /* 0x0000002030357810 */ /* 0x000fc40007f3e0ff */
[----:B------:R-:W-:Y:S02]  /*f540*/  IADD3 R61, P4, R48, 0x60, RZ ;  /* 0x00000060303d7810 */ /* 0x000fe40007f9e0ff */
[----:B------:R-:W-:Y:S02]  /*f550*/  LOP3.LUT R56, R57, 0x380, RZ, 0xc0, !PT ;  /* 0x0000038039387812 */ /* 0x000fe400078ec0ff */
[----:B------:R-:W-:Y:S02]  /*f560*/  LOP3.LUT R52, R53, 0x380, RZ, 0xc0, !PT ;  /* 0x0000038035347812 */ /* 0x000fe400078ec0ff */
[----:B------:R-:W-:Y:S02]  /*f570*/  LOP3.LUT R60, R61, 0x380, RZ, 0xc0, !PT ;  /* 0x000003803d3c7812 */ /* 0x000fe400078ec0ff */
[----:B------:R-:W-:Y:S02]  /*f580*/  SHF.R.U64 R56, R56, 0x3, RZ ;  /* 0x0000000338387819 */ /* 0x000fe400000012ff */
[----:B------:R-:W-:-:S02]  /*f590*/  SHF.R.U64 R52, R52, 0x3, RZ ;  /* 0x0000000334347819 */ /* 0x000fc400000012ff */
[----:B------:R-:W-:Y:S02]  /*f5a0*/  SHF.R.U64 R60, R60, 0x3, RZ ;  /* 0x000000033c3c7819 */ /* 0x000fe400000012ff */
[----:B------:R-:W-:Y:S02]  /*f5b0*/  LOP3.LUT R56, R56, R57, RZ, 0x3c, !PT ;  /* 0x0000003938387212 */ /* 0x000fe400078e3cff */
[----:B------:R-:W-:Y:S01]  /*f5c0*/  LOP3.LUT R52, R52, R53, RZ, 0x3c, !PT ;  /* 0x0000003534347212 */ /* 0x000fe200078e3cff */
[--C-:B------:R-:W-:Y:S01]  /*f5d0*/  IMAD.X R53, RZ, RZ, R49.reuse, P1 ;  /* 0x000000ffff357224 */ /* 0x100fe200008e0631 */
[----:B------:R-:W-:Y:S02]  /*f5e0*/  IADD3 R77, P2, R48, 0x2060, RZ ;  /* 0x00002060304d7810 */ /* 0x000fe40007f5e0ff */
[----:B------:R-:W-:Y:S02]  /*f5f0*/  IADD3.X R57, RZ, R49, RZ, P0, !PT ;  /* 0x00000031ff397210 */ /* 0x000fe400007fe4ff */
[----:B------:R-:W-:Y:S01]  /*f600*/  LOP3.LUT R60, R60, R61, RZ, 0x3c, !PT ;  /* 0x0000003d3c3c7212 */ /* 0x000fe200078e3cff */
[----:B------:R-:W-:Y:S01]  /*f610*/  IMAD.X R61, RZ, RZ, R49, P4 ;  /* 0x000000ffff3d7224 */ /* 0x000fe200020e0631 */
[----:B------:R-:W-:-:S02]  /*f620*/  IADD3 R15, P0, R48, 0x4020, RZ ;  /* 0x00004020300f7810 */ /* 0x000fc40007f1e0ff */
[C---:B------:R-:W-:Y:S02]  /*f630*/  IADD3 R81, P1, R48.reuse, 0x4000, RZ ;  /* 0x0000400030517810 */ /* 0x040fe40007f3e0ff */
[C---:B------:R-:W-:Y:S01]  /*f640*/  IADD3 R85, P4, R48.reuse, 0x4040, RZ ;  /* 0x0000404030557810 */ /* 0x040fe20007f9e0ff */
[----:B------:R-:W-:Y:S01]  /*f650*/  IMAD.X R31, RZ, RZ, R49, P0 ;  /* 0x000000ffff1f7224 */ /* 0x000fe200000e0631 */
[----:B------:R-:W-:Y:S02]  /*f660*/  LOP3.LUT R76, R77, 0x380, RZ, 0xc0, !PT ;  /* 0x000003804d4c7812 */ /* 0x000fe400078ec0ff */
[----:B-----5:R-:W-:Y:S02]  /*f670*/  LOP3.LUT R30, R15, 0x380, RZ, 0xc0, !PT ;  /* 0x000003800f1e7812 */ /* 0x020fe400078ec0ff */
[----:B------:R-:W-:Y:S02]  /*f680*/  LOP3.LUT R80, R81, 0x380, RZ, 0xc0, !PT ;  /* 0x0000038051507812 */ /* 0x000fe400078ec0ff */
[----:B------:R-:W-:-:S02]  /*f690*/  IADD3 R65, P3, R48, 0x2000, RZ ;  /* 0x0000200030417810 */ /* 0x000fc40007f7e0ff */
[----:B------:R-:W-:Y:S02]  /*f6a0*/  LOP3.LUT R84, R85, 0x380, RZ, 0xc0, !PT ;  /* 0x0000038055547812 */ /* 0x000fe400078ec0ff */
[----:B------:R-:W-:Y:S02]  /*f6b0*/  IADD3 R69, P6, R48, 0x2020, RZ ;  /* 0x0000202030457810 */ /* 0x000fe40007fde0ff */
[----:B------:R-:W-:Y:S02]  /*f6c0*/  SHF.R.U64 R76, R76, 0x3, RZ ;  /* 0x000000034c4c7819 */ /* 0x000fe400000012ff */
[----:B------:R-:W-:Y:S02]  /*f6d0*/  IADD3 R73, P5, R48, 0x2040, RZ ;  /* 0x0000204030497810 */ /* 0x000fe40007fbe0ff */
[----:B------:R-:W-:Y:S02]  /*f6e0*/  SHF.R.U64 R30, R30, 0x3, RZ ;  /* 0x000000031e1e7819 */ /* 0x000fe400000012ff */
[----:B------:R-:W-:-:S02]  /*f6f0*/  SHF.R.U64 R80, R80, 0x3, RZ ;  /* 0x0000000350507819 */ /* 0x000fc400000012ff */
[----:B------:R-:W-:Y:S02]  /*f700*/  LOP3.LUT R64, R65, 0x380, RZ, 0xc0, !PT ;  /* 0x0000038041407812 */ /* 0x000fe400078ec0ff */
[----:B------:R-:W-:Y:S02]  /*f710*/  SHF.R.U64 R84, R84, 0x3, RZ ;  /* 0x0000000354547819 */ /* 0x000fe400000012ff */
[----:B------:R-:W-:Y:S02]  /*f720*/  LOP3.LUT R107, R48, 0x380, RZ, 0xc0, !PT ;  /* 0x00000380306b7812 */ /* 0x000fe400078ec0ff */
[----:B0-----:R-:W-:Y:S02]  /*f730*/  LOP3.LUT R68, R69, 0x380, RZ, 0xc0, !PT ;  /* 0x0000038045447812 */ /* 0x001fe400078ec0ff */
[----:B------:R-:W-:Y:S01]  /*f740*/  LOP3.LUT R76, R76, R77, RZ, 0x3c, !PT ;  /* 0x0000004d4c4c7212 */ /* 0x000fe200078e3cff */
[----:B------:R-:W-:Y:S01]  /*f750*/  IMAD.X R77, RZ, RZ, R49, P2 ;  /* 0x000000ffff4d7224 */ /* 0x000fe200010e0631 */
[----:B------:R-:W-:-:S02]  /*f760*/  LOP3.LUT R72, R73, 0x380, RZ, 0xc0, !PT ;  /* 0x0000038049487812 */ /* 0x000fc400078ec0ff */
[----:B------:R-:W-:Y:S02]  /*f770*/  LOP3.LUT R30, R30, R15, RZ, 0x3c, !PT ;  /* 0x0000000f1e1e7212 */ /* 0x000fe400078e3cff */
[----:B------:R-:W-:Y:S01]  /*f780*/  LOP3.LUT R80, R80, R81, RZ, 0x3c, !PT ;  /* 0x0000005150507212 */ /* 0x000fe200078e3cff */
[----:B------:R-:W-:Y:S01]  /*f790*/  IMAD.X R81, RZ, RZ, R49, P1 ;  /* 0x000000ffff517224 */ /* 0x000fe200008e0631 */
[----:B------:R-:W-:Y:S02]  /*f7a0*/  IADD3 R15, P2, R48, 0x6040, RZ ;  /* 0x00006040300f7810 */ /* 0x000fe40007f5e0ff */
[----:B------:R-:W-:Y:S02]  /*f7b0*/  SHF.R.U64 R64, R64, 0x3, RZ ;  /* 0x0000000340407819 */ /* 0x000fe400000012ff */
[----:B------:R-:W-:Y:S02]  /*f7c0*/  LOP3.LUT R84, R84, R85, RZ, 0x3c, !PT ;  /* 0x0000005554547212 */ /* 0x000fe400078e3cff */
[----:B------:R-:W-:-:S02]  /*f7d0*/  SHF.R.U64 R107, R107, 0x3, RZ ;  /* 0x000000036b6b7819 */ /* 0x000fc400000012ff */
[----:B------:R-:W-:Y:S02]  /*f7e0*/  SHF.R.U64 R68, R68, 0x3, RZ ;  /* 0x0000000344447819 */ /* 0x000fe400000012ff */
[----:B------:R-:W-:Y:S02]  /*f7f0*/  IADD3 R85, P1, R48, 0x6060, RZ ;  /* 0x0000606030557810 */ /* 0x000fe40007f3e0ff */
[----:B------:R-:W-:Y:S02]  /*f800*/  SHF.R.U64 R72, R72, 0x3, RZ ;  /* 0x0000000348487819 */ /* 0x000fe400000012ff */
[----:B------:R-:W-:Y:S02]  /*f810*/  LOP3.LUT R14, R15, 0x380, RZ, 0xc0, !PT ;  /* 0x000003800f0e7812 */ /* 0x000fe400078ec0ff */
[----:B------:R-:W-:Y:S01]  /*f820*/  LOP3.LUT R64, R64, R65, RZ, 0x3c, !PT ;  /* 0x0000004140407212 */ /* 0x000fe200078e3cff */
[--C-:B------:R-:W-:Y:S01]  /*f830*/  IMAD.X R65, RZ, RZ, R49.reuse, P3 ;  /* 0x000000ffff417224 */ /* 0x100fe200018e0631 */
[----:B------:R-:W-:Y:S01]  /*f840*/  LOP3.LUT R106, R107, R48, RZ, 0x3c, !PT ;  /* 0x000000306b6a7212 */ /* 0x000fe200078e3cff */
[--C-:B------:R-:W-:Y:S01]  /*f850*/  IMAD.MOV.U32 R107, RZ, RZ, R49.reuse ;  /* 0x000000ffff6b7224 */ /* 0x100fe200078e0031 */
[----:B------:R-:W-:Y:S01]  /*f860*/  LOP3.LUT R68, R68, R69, RZ, 0x3c, !PT ;  /* 0x0000004544447212 */ /* 0x000fe200078e3cff */
[----:B------:R-:W-:Y:S01]  /*f870*/  IMAD.X R69, RZ, RZ, R49, P6 ;  /* 0x000000ffff457224 */ /* 0x000fe200030e0631 */
[----:B------:R-:W-:-:S02]  /*f880*/  LOP3.LUT R4, R85, 0x380, RZ, 0xc0, !PT ;  /* 0x0000038055047812 */ /* 0x000fc400078ec0ff */
[----:B------:R-:W-:Y:S01]  /*f890*/  LOP3.LUT R72, R72, R73, RZ, 0x3c, !PT ;  /* 0x0000004948487212 */ /* 0x000fe200078e3cff */
[----:B------:R-:W-:Y:S01]  /*f8a0*/  IMAD.X R73, RZ, RZ, R49, P5 ;  /* 0x000000ffff497224 */ /* 0x000fe200028e0631 */
[C---:B------:R-:W-:Y:S02]  /*f8b0*/  IADD3 R89, P3, R48.reuse, 0x4060, RZ ;  /* 0x0000406030597810 */ /* 0x040fe40007f7e0ff */
[----:B------:R-:W-:Y:S02]  /*f8c0*/  IADD3 R93, P6, R48, 0x6000, RZ ;  /* 0x00006000305d7810 */ /* 0x000fe40007fde0ff */
[----:B------:R-:W-:Y:S02]  /*f8d0*/  SHF.R.U64 R14, R14, 0x3, RZ ;  /* 0x000000030e0e7819 */ /* 0x000fe400000012ff */
[----:B------:R-:W-:Y:S02]  /*f8e0*/  IADD3 R99, P5, R48, 0x6020, RZ ;  /* 0x0000602030637810 */ /* 0x000fe40007fbe0ff */
[----:B------:R-:W-:-:S02]  /*f8f0*/  SHF.R.U64 R48, R4, 0x3, RZ ;  /* 0x0000000304307819 */ /* 0x000fc400000012ff */
[----:B------:R-:W-:Y:S02]  /*f900*/  LOP3.LUT R88, R89, 0x380, RZ, 0xc0, !PT ;  /* 0x0000038059587812 */ /* 0x000fe400078ec0ff */
[----:B------:R-:W-:Y:S02]  /*f910*/  MOV R106, R106 ;  /* 0x0000006a006a7202 */ /* 0x000fe40000000f00 */
[----:B------:R-:W-:Y:S01]  /*f920*/  F2FP.F16.F32.PACK_AB R4, R178, R180 ;  /* 0x000000b4b204723e */ /* 0x000fe200000000ff */
[----:B------:R-:W-:Y:S01]  /*f930*/  BAR.SYNC.DEFER_BLOCKING 0x1, 0x100 ;  /* 0x0044000000007b1d */ /* 0x000fe20000010000 */
[----:B------:R-:W-:Y:S02]  /*f940*/  LOP3.LUT R92, R93, 0x380, RZ, 0xc0, !PT ;  /* 0x000003805d5c7812 */ /* 0x000fe400078ec0ff */
[----:B------:R-:W-:Y:S01]  /*f950*/  LOP3.LUT R14, R14, R15, RZ, 0x3c, !PT ;  /* 0x0000000f0e0e7212 */ /* 0x000fe200078e3cff */
[----:B------:R-:W-:Y:S01]  /*f960*/  IMAD.X R15, RZ, RZ, R49, P2 ;  /* 0x000000ffff0f7224 */ /* 0x000fe200010e0631 */
[----:B------:R-:W-:-:S02]  /*f970*/  LOP3.LUT R98, R99, 0x380, RZ, 0xc0, !PT ;  /* 0x0000038063627812 */ /* 0x000fc400078ec0ff */
[----:B------:R-:W-:Y:S02]  /*f980*/  MOV R0, R30 ;  /* 0x0000001e00007202 */ /* 0x000fe40000000f00 */
[----:B------:R-:W-:Y:S02]  /*f990*/  MOV R52, R52 ;  /* 0x0000003400347202 */ /* 0x000fe40000000f00 */
[----:B------:R-:W-:Y:S02]  /*f9a0*/  F2FP.F16.F32.PACK_AB R30, R174, R176 ;  /* 0x000000b0ae1e723e */ /* 0x000fe400000000ff */
[----:B------:R-:W-:Y:S02]  /*f9b0*/  F2FP.F16.F32.PACK_AB R31, R39, R38 ;  /* 0x00000026271f723e */ /* 0x000fe400000000ff */
[----:B------:R-:W-:Y:S02]  /*f9c0*/  SHF.R.U64 R88, R88, 0x3, RZ ;  /* 0x0000000358587819 */ /* 0x000fe400000012ff */
[----:B------:R-:W-:-:S02]  /*f9d0*/  MOV R56, R56 ;  /* 0x0000003800387202 */ /* 0x000fc40000000f00 */
[----:B------:R-:W-:Y:S02]  /*f9e0*/  SHF.R.U64 R92, R92, 0x3, RZ ;  /* 0x000000035c5c7819 */ /* 0x000fe400000012ff */
[----:B------:R-:W-:Y:S02]  /*f9f0*/  SHF.R.U64 R98, R98, 0x3, RZ ;  /* 0x0000000362627819 */ /* 0x000fe400000012ff */
[----:B------:R-:W-:Y:S01]  /*fa00*/  MOV R60, R60 ;  /* 0x0000003c003c7202 */ /* 0x000fe20000000f00 */
[----:B------:R0:W-:Y:S01]  /*fa10*/  STSM.16.M88.4 [R106], R4 ;  /* 0x000000046a007844 */ /* 0x0001e20000000200 */
[----:B------:R-:W-:Y:S01]  /*fa20*/  LOP3.LUT R48, R48, R85, RZ, 0x3c, !PT ;  /* 0x0000005530307212 */ /* 0x000fe200078e3cff */
[----:B------:R-:W-:Y:S01]  /*fa30*/  IMAD.X R85, RZ, RZ, R49, P4 ;  /* 0x000000ffff557224 */ /* 0x000fe200020e0631 */
[----:B------:R-:W-:Y:S01]  /*fa40*/  MOV R64, R64 ;  /* 0x0000004000407202 */ /* 0x000fe20000000f00 */
[----:B------:R3:W-:Y:S01]  /*fa50*/  STSM.16.M88.4 [R52], R28 ;  /* 0x0000001c34007844 */ /* 0x0007e20000000200 */
[----:B--2---:R-:W-:-:S02]  /*fa60*/  MOV R24, R14 ;  /* 0x0000000e00187202 */ /* 0x004fc40000000f00 */
[----:B------:R-:W-:Y:S01]  /*fa70*/  LOP3.LUT R88, R88, R89, RZ, 0x3c, !PT ;  /* 0x0000005958587212 */ /* 0x000fe200078e3cff */
[--C-:B------:R-:W-:Y:S01]  /*fa80*/  IMAD.X R89, RZ, RZ, R49.reuse, P3 ;  /* 0x000000ffff597224 */ /* 0x100fe200018e0631 */
[----:B------:R-:W-:Y:S01]  /*fa90*/  MOV R68, R68 ;  /* 0x0000004400447202 */ /* 0x000fe20000000f00 */
[----:B------:R2:W-:Y:S01]  /*faa0*/  STSM.16.M88.4 [R56], R32 ;  /* 0x0000002038007844 */ /* 0x0005e20000000200 */
[----:B------:R-:W-:Y:S02]  /*fab0*/  F2FP.F16.F32.PACK_AB R14, R161, R164 ;  /* 0x000000a4a10e723e */ /* 0x000fe400000000ff */
[----:B------:R-:W-:Y:S02]  /*fac0*/  F2FP.F16.F32.PACK_AB R15, R71, R70 ;  /* 0x00000046470f723e */ /* 0x000fe400000000ff */
[----:B------:R-:W-:Y:S01]  /*fad0*/  LOP3.LUT R92, R92, R93, RZ, 0x3c, !PT ;  /* 0x0000005d5c5c7212 */ /* 0x000fe200078e3cff */
[----:B------:R-:W-:Y:S01]  /*fae0*/  IMAD.X R93, RZ, RZ, R49, P6 ;  /* 0x000000ffff5d7224 */ /* 0x000fe200030e0631 */
[----:B0-----:R-:W-:-:S02]  /*faf0*/  F2FP.F16.F32.PACK_AB R4, R169, R172 ;  /* 0x000000aca904723e */ /* 0x001fc400000000ff */
[----:B------:R-:W-:Y:S02]  /*fb00*/  F2FP.F16.F32.PACK_AB R5, R51, R50 ;  /* 0x000000323305723e */ /* 0x000fe400000000ff */
[----:B------:R-:W-:Y:S02]  /*fb10*/  F2FP.F16.F32.PACK_AB R6, R167, R170 ;  /* 0x000000aaa706723e */ /* 0x000fe400000000ff */
[----:B------:R-:W-:Y:S02]  /*fb20*/  F2FP.F16.F32.PACK_AB R7, R55, R54 ;  /* 0x000000363707723e */ /* 0x000fe400000000ff */
[----:B------:R-:W-:Y:S02]  /*fb30*/  MOV R72, R72 ;  /* 0x0000004800487202 */ /* 0x000fe40000000f00 */
[----:B---3--:R-:W-:Y:S01]  /*fb40*/  F2FP.F16.F32.PACK_AB R28, R159, R162 ;  /* 0x000000a29f1c723e */ /* 0x008fe200000000ff */
[----:B------:R-:W-:Y:S01]  /*fb50*/  STSM.16.M88.4 [R60], R4 ;  /* 0x000000043c007844 */ /* 0x000fe20000000200 */
[----:B------:R-:W-:-:S02]  /*fb60*/  F2FP.F16.F32.PACK_AB R29, R75, R74 ;  /* 0x0000004a4b1d723e */ /* 0x000fc400000000ff */
[----:B------:R-:W-:Y:S01]  /*fb70*/  F2FP.F16.F32.PACK_AB R30, R157, R160 ;  /* 0x000000a09d1e723e */ /* 0x000fe200000000ff */
[----:B------:R-:W-:Y:S01]  /*fb80*/  STSM.16.M88.4 [R64], R8 ;  /* 0x0000000840007844 */ /* 0x000fe20000000200 */
[----:B------:R-:W-:Y:S02]  /*fb90*/  F2FP.F16.F32.PACK_AB R31, R79, R78 ;  /* 0x0000004e4f1f723e */ /* 0x000fe400000000ff */
[----:B------:R-:W-:Y:S01]  /*fba0*/  LOP3.LUT R98, R98, R99, RZ, 0x3c, !PT ;  /* 0x0000006362627212 */ /* 0x000fe200078e3cff */
[--C-:B------:R-:W-:Y:S01]  /*fbb0*/  IMAD.X R99, RZ, RZ, R49.reuse, P5 ;  /* 0x000000ffff637224 */ /* 0x100fe200028e0631 */
[----:B------:R-:W-:Y:S01]  /*fbc0*/  MOV R76, R76 ;  /* 0x0000004c004c7202 */ /* 0x000fe20000000f00 */
[----:B------:R-:W-:Y:S01]  /*fbd0*/  IMAD.X R49, RZ, RZ, R49, P1 ;  /* 0x000000ffff317224 */ /* 0x000fe200008e0631 */
[----:B--2---:R-:W-:Y:S01]  /*fbe0*/  F2FP.F16.F32.PACK_AB R32, R155, R158 ;  /* 0x0000009e9b20723e */ /* 0x004fe200000000ff */
[----:B------:R-:W-:Y:S01]  /*fbf0*/  STSM.16.M88.4 [R68], R12 ;  /* 0x0000000c44007844 */ /* 0x000fe20000000200 */
[----:B------:R-:W-:-:S02]  /*fc00*/  F2FP.F16.F32.PACK_AB R33, R83, R82 ;  /* 0x000000525321723e */ /* 0x000fc400000000ff */
[----:B------:R-:W-:Y:S01]  /*fc10*/  F2FP.F16.F32.PACK_AB R34, R153, R156 ;  /* 0x0000009c9922723e */ /* 0x000fe200000000ff */
[----:B------:R-:W-:Y:S01]  /*fc20*/  STSM.16.M88.4 [R72], R28 ;  /* 0x0000001c48007844 */ /* 0x000fe20000000200 */
[----:B------:R-:W-:Y:S02]  /*fc30*/  F2FP.F16.F32.PACK_AB R35, R87, R86 ;  /* 0x000000565723723e */ /* 0x000fe400000000ff */
[----:B------:R-:W-:Y:S02]  /*fc40*/  MOV R80, R80 ;  /* 0x0000005000507202 */ /* 0x000fe40000000f00 */
[----:B------:R-:W-:Y:S01]  /*fc50*/  F2FP.F16.F32.PACK_AB R38, R40, R152 ;  /* 0x000000982826723e */ /* 0x000fe200000000ff */
[----:B------:R-:W-:Y:S01]  /*fc60*/  STSM.16.M88.4 [R76], R32 ;  /* 0x000000204c007844 */ /* 0x000fe20000000200 */
[----:B------:R-:W-:Y:S02]  /*fc70*/  F2FP.F16.F32.PACK_AB R39, R95, R94 ;  /* 0x0000005e5f27723e */ /* 0x000fe400000000ff */
[----:B------:R-:W-:-:S02]  /*fc80*/  F2FP.F16.F32.PACK_AB R40, R97, R96 ;  /* 0x000000606128723e */ /* 0x000fc400000000ff */
[----:B------:R-:W-:Y:S01]  /*fc90*/  F2FP.F16.F32.PACK_AB R104, R105, R104 ;  /* 0x000000686968723e */ /* 0x000fe200000000ff */
[----:B------:R0:W-:Y:S01]  /*fca0*/  STSM.16.M88.4 [R80], R36 ;  /* 0x0000002450007844 */ /* 0x0001e20000000200 */
        /* <DEDUP_REMOVED lines=8> */
[----:B------:R-:W-:Y:S01]  /*fd30*/  STSM.16.M88.4 [R84], R104 ;  /* 0x0000006854007844 */ /* 0x000fe20000000200 */
[----:B------:R-:W-:Y:S01]  /*fd40*/  MOV R88, R88 ;  /* 0x0000005800587202 */ /* 0x000fe20000000f00 */
[----:B0-----:R-:W-:Y:S01]  /*fd50*/  IMAD.MOV.U32 R80, RZ, RZ, RZ ;  /* 0x000000ffff507224 */ /* 0x001fe200078e00ff */
        /* <DEDUP_REMOVED lines=11> */
[----:B------:R-:W-:-:S02]  /*fe10*/  ISETP.NE.U32.AND P0, PT, RZ, UR4, PT ;  /* 0x00000004ff007c0c */ /* 0x000fc4000bf05070 */
[----:B------:R-:W-:Y:S02]  /*fe20*/  IADD3 R6, P1, R204, UR4, RZ ;  /* 0x00000004cc067c10 */ /* 0x000fe4000ff3e0ff */
[----:B------:R-:W-:Y:S02]  /*fe30*/  MOV R98, R98 ;  /* 0x0000006200627202 */ /* 0x000fe40000000f00 */
        /* <DEDUP_REMOVED lines=9> */
[----:B------:R-:W-:Y:S01]  /*fed0*/  STSM.16.M88.4 [R24], R136 ;  /* 0x0000008818007844 */ /* 0x000fe20000000200 */
[----:B------:R-:W-:Y:S02]  /*fee0*/  F2FP.F16.F32.PACK_AB R146, R149, R148 ;  /* 0x000000949592723e */ /* 0x000fe400000000ff */
[----:B------:R-:W-:Y:S02]  /*fef0*/  F2FP.F16.F32.PACK_AB R147, R151, R150 ;  /* 0x000000969793723e */ /* 0x000fe400000000ff */
[----:B------:R-:W-:-:S02]  /*ff00*/  ISETP.NE.AND.EX P0, PT, RZ, UR5, PT, P0 ;  /* 0x00000005ff007c0c */ /* 0x000fc4000bf05300 */
        /* <DEDUP_REMOVED lines=8> */
[----:B--2---:R-:W-:Y:S01]  /*ff90*/  IMAD.U32 R0, RZ, RZ, UR4 ;  /* 0x00000004ff007e24 */ /* 0x004fe2000f8e00ff */
        /* <DEDUP_REMOVED lines=35> */
[----:B0-----:R-:W-:Y:S02]  /*101d0*/  LOP3.LUT R48, R49, 0x380, RZ, 0xc0, !PT ;  /* 0x0000038031307812 */ /* 0x001fe400078ec0ff */
        /* <DEDUP_REMOVED lines=14> */
[----:B--2---:R-:W-:Y:S06]  /*102c0*/  @P6 BRA `(.L_x_8054) ;  /* 0x0000000000106947 */ /* 0x004fec0003800000 */
[----:B------:R-:W-:Y:S05]  /*102d0*/  @!P0 BRA `(.L_x_8054) ;  /* 0x00000000000c8947 */ /* 0x000fea0003800000 */
[----:B------:R-:W2:Y:S04]  /*102e0*/  LDG.E R11, desc[UR40][R6.64] ;  /* 0x00000028060b7981 */ /* 0x000ea8000c1e1900 */
[----:B-----5:R-:W2:Y:S02]  /*102f0*/  LDG.E R0, desc[UR40][R6.64+0x4] ;  /* 0x0000042806007981 */ /* 0x020ea4000c1e1900 */
[----:B--2---:R-:W-:-:S07]  /*10300*/  IMAD.IADD R0, R0, 0x1, -R11 ;  /* 0x0000000100007824 */ /* 0x004fce00078e0a0b */
.L_x_8054:
        /* <DEDUP_REMOVED lines=26> */
[----:B------:R-:W-:-:S02]  /*104b0*/  LOP3.LUT R6, R15, R4, RZ, 0x3c, !PT ;  /* 0x000000040f067212 */ /* 0x000fc400078e3cff */
[----:B------:R-:W-:Y:S01]  /*104c0*/  SHF.R.U64 R4, R7, 0x3, RZ ;  /* 0x0000000307047819 */ /* 0x000fe200000012ff */
[--C-:B------:R-:W-:Y:S01]  /*104d0*/  IMAD.MOV.U32 R7, RZ, RZ, R5.reuse ;  /* 0x000000ffff077224 */ /* 0x100fe200078e0005 */
        /* <DEDUP_REMOVED lines=16> */
[----:B------:R-:W-:Y:S02]  /*105e0*/  IMAD.IADD R24, R202, 0x1, R195 ;  /* 0x00000001ca187824 */ /* 0x000fe400078e02c3 */
[----:B------:R-:W-:Y:S02]  /*105f0*/  IMAD R10, R82, UR4, RZ ;  /* 0x00000004520a7c24 */ /* 0x000fe4000f8e02ff */
[----:B------:R-:W-:-:S04]  /*10600*/  IMAD.WIDE.U32 R4, R203, UR4, R80 ;  /* 0x00000004cb047c25 */ /* 0x000fc8000f8e0050 */
[----:B------:R-:W-:Y:S01]  /*10610*/  IMAD R15, R203, UR5, R10 ;  /* 0x00000005cb0f7c24 */ /* 0x000fe2000f8e020a */
[----:B------:R-:W-:-:S03]  /*10620*/  ULDC.64 UR4, c[0x0][0xb98] ;  /* 0x0002e60000047ab9 */ /* 0x000fc60000000a00 */
[----:B------:R-:W-:Y:S02]  /*10630*/  IMAD.IADD R5, R5, 0x1, R15 ;  /* 0x0000000105057824 */ /* 0x000fe400078e020f */
[----:B------:R-:W-:Y:S01]  /*10640*/  IMAD.WIDE.U32 R4, R83, UR4, R4 ;  /* 0x0000000453047c25 */ /* 0x000fe2000f8e0004 */
[----:B0-----:R-:W-:-:S13]  /*10650*/  ISETP.NE.AND P0, PT, R31, 0x1, PT ;  /* 0x000000011f00780c */ /* 0x001fda0003f05270 */
[----:B------:R-:W0:Y:S08]  /*10660*/  @P0 LDC R11, c[0x0][0xbec] ;  /* 0x0002fb00ff0b0b82 */ /* 0x000e300000000800 */
[----:B------:R-:W2:Y:S01]  /*10670*/  @P0 LDC R21, c[0x0][0xbf0] ;  /* 0x0002fc00ff150b82 */ /* 0x000ea20000000800 */
[----:B0-----:R-:W-:-:S04]  /*10680*/  @P0 IMAD.HI.U32 R10, R24, R11, RZ ;  /* 0x0000000b180a0227 */ /* 0x001fc800078e00ff */
        /* <DEDUP_REMOVED lines=9> */
[----:B------:R-:W-:Y:S01]  /*10720*/  IMAD.IADD R24, R190, 0x1, R195 ;  /* 0x00000001be187824 */ /* 0x000fe200078e02c3 */
[----:B------:R-:W-:Y:S01]  /*10730*/  SHF.R.S32.HI R10, RZ, 0x1f, R15 ;  /* 0x0000001fff0a7819 */ /* 0x000fe2000001140f */
[----:B------:R-:W-:Y:S01]  /*10740*/  IMAD R31, R0, R31, RZ ;  /* 0x0000001f001f7224 */ /* 0x000fe200078e02ff */
        /* <DEDUP_REMOVED lines=15> */
[----:B------:R-:W0:Y:S04]  /*10840*/  SHFL.IDX PT, R5, R21, RZ, 0x1c1f ;  /* 0x001c1fff15057589 */ /* 0x000e2800000e0000 */
[----:B------:R-:W2:Y:S06]  /*10850*/  SHFL.IDX PT, R11, R21, 0x1, 0x1c1f ;  /* 0x003c1f00150b7f89 */ /* 0x000eac00000e0000 */
[----:B0-----:R0:W-:Y:S04]  /*10860*/  @!P1 ST.E desc[UR40][R4.64], R20 ;  /* 0x0000001404009985 */ /* 0x0011e8000c101928 */
[----:B--2---:R0:W-:Y:S02]  /*10870*/  @!P0 ST.E desc[UR40][R10.64], R3 ;  /* 0x000000030a008985 */ /* 0x0041e4000c101928 */
.L_x_8055:
[----:B------:R-:W2:Y:S01]  /*10880*/  LDC R85, c[0x0][0xbe8] ;  /* 0x0002fa00ff557b82 */ /* 0x000ea20000000800 */
[----:B------:R-:W-:Y:S01]  /*10890*/  ULDC.64 UR4, c[0x0][0xaa0] ;  /* 0x0002a80000047ab9 */ /* 0x000fe20000000a00 */
[----:B0-----:R-:W5:Y:S01]  /*108a0*/  LD.E.128 R4, desc[UR40][R6.64] ;  /* 0x0000002806047980 */ /* 0x001f62000c101d00 */
[----:B------:R-:W-:-:S03]  /*108b0*/  IMAD R3, R81, UR4, RZ ;  /* 0x0000000451037c24 */ /* 0x000fc6000f8e02ff */
[----:B------:R-:W5:Y:S02]  /*108c0*/  LD.E.128 R8, desc[UR40][R8.64] ;  /* 0x0000002808087980 */ /* 0x000f64000c101d00 */
[----:B------:R-:W0:Y:S02]  /*108d0*/  LDC R88, c[0x0][0xac8] ;  /* 0x0002b200ff587b82 */ /* 0x000e240000000800 */
        /* <DEDUP_REMOVED lines=12> */
[----:B------:R-:W-:Y:S01]  /*109a0*/  IMAD R20, R82, UR4, RZ ;  /* 0x0000000452147c24 */ /* 0x000fe2000f8e02ff */
[----:B------:R-:W5:Y:S01]  /*109b0*/  LD.E.128 R52, desc[UR40][R52.64] ;  /* 0x0000002834347980 */ /* 0x000f62000c101d00 */
[----:B------:R-:W-:-:S03]  /*109c0*/  IMAD.IADD R81, R81, 0x1, R3 ;  /* 0x0000000151517824 */ /* 0x000fc600078e0203 */
[----:B------:R-:W5:Y:S02]  /*109d0*/  LD.E.128 R56, desc[UR40][R56.64] ;  /* 0x0000002838387980 */ /* 0x000f64000c101d00 */
[----:B------:R-:W3:Y:S01]  /*109e0*/  @P1 LDC R89, c[0x0][0xbf0] ;  /* 0x0002fc00ff591b82 */ /* 0x000ee20000000800 */
        /* <DEDUP_REMOVED lines=10> */
[----:B0-----:R-:W-:Y:S01]  /*10a90*/  ISETP.GE.AND P0, PT, R211, R88, PT ;  /* 0x00000058d300720c */ /* 0x001fe20003f06270 */
        /* <DEDUP_REMOVED lines=14> */
[----:B0-----:R-:W0:Y:S01]  /*10b80*/  FENCE.VIEW.ASYNC.S ;  /* 0x00000000000073c6 */ /* 0x001e220000000000 */
        /* <DEDUP_REMOVED lines=16> */
[----:B------:R-:W-:Y:S01]  /*10c90*/  IMAD.IADD R195, R216, 0x1, R195 ;  /* 0x00000001d8c37824 */ /* 0x000fe200078e02c3 */
        /* <DEDUP_REMOVED lines=25> */
[----:B0-----:R0:W-:Y:S01]  /*10e30*/  SYNCS.ARRIVE.TRANS64.RED.A1T0 RZ, [R0+URZ], RZ ;  /* 0x000000ff00ff79a7 */ /* 0x0011e2000810043f */
[----:B------:R-:W-:Y:S02]  /*10e40*/  SHF.R.S32.HI R92, RZ, 0x1f, R207 ;  /* 0x0000001fff5c7819 */ /* 0x000fe400000114cf */
[----:B------:R-:W-:Y:S01]  /*10e50*/  LOP3.LUT R24, R3, 0x20, R24, 0xe2, !PT ;  /* 0x0000002003187812 */ /* 0x000fe200078ee218 */
[----:B------:R0:W2:Y:S01]  /*10e60*/  SHFL.IDX PT, R80, R89, RZ, 0x181f ;  /* 0x00181fff59507589 */ /* 0x0000a200000e0000 */
[----:B------:R-:W-:-:S02]  /*10e70*/  SEL R3, RZ, 0x40, P0 ;  /* 0x00000040ff037807 */ /* 0x000fc40000000000 */
[----:B------:R-:W-:Y:S02]  /*10e80*/  ISETP.GE.AND P0, PT, R220, R88, PT ;  /* 0x00000058dc00720c */ /* 0x000fe40003f06270 */
[----:B------:R-:W-:Y:S02]  /*10e90*/  LEA.HI.X R90, R20, UR5, R21, 0x1, P2 ;  /* 0x00000005145a7c11 */ /* 0x000fe400090f0c15 */
[----:B------:R-:W-:Y:S02]  /*10ea0*/  LOP3.LUT R3, R24, R3, RZ, 0xfc, !PT ;  /* 0x0000000318037212 */ /* 0x000fe400078efcff */
[----:B------:R-:W-:Y:S01]  /*10eb0*/  SEL R24, RZ, 0x80, P0 ;  /* 0x00000080ff187807 */ /* 0x000fe20000000000 */
[----:B------:R0:W3:Y:S01]  /*10ec0*/  SHFL.IDX PT, R81, R90, RZ, 0x181f ;  /* 0x00181fff5a517589 */ /* 0x0000e200000e0000 */
[----:B------:R-:W-:Y:S02]  /*10ed0*/  SHF.R.S32.HI R93, RZ, 0x1f, R208 ;  /* 0x0000001fff5d7819 */ /* 0x000fe400000114d0 */
[----:B------:R-:W-:-:S02]  /*10ee0*/  LOP3.LUT R24, R3, R24, RZ, 0xfc, !PT ;  /* 0x0000001803187212 */ /* 0x000fc400078efcff */
[----:B------:R-:W-:Y:S02]  /*10ef0*/  SHF.R.S32.HI R94, RZ, 0x1f, R209 ;  /* 0x0000001fff5e7819 */ /* 0x000fe400000114d1 */
[----:B------:R-:W-:Y:S02]  /*10f00*/  SHF.R.S32.HI R95, RZ, 0x1f, R210 ;  /* 0x0000001fff5f7819 */ /* 0x000fe400000114d2 */
[----:B------:R-:W-:Y:S01]  /*10f10*/  SHF.R.S32.HI R96, RZ, 0x1f, R211 ;  /* 0x0000001fff607819 */ /* 0x000fe200000114d3 */
[----:B0-----:R-:W-:Y:S06]  /*10f20*/  @P1 BRA `(.L_x_8057) ;  /* 0x00000000007c1947 */ /* 0x001fec0003800000 */
        /* <DEDUP_REMOVED lines=31> */
.L_x_8057:
[----:B------:R-:W-:Y:S05]  /*11120*/  BSYNC B1 ;  /* 0x0000000000017941 */ /* 0x000fea0003800000 */
.L_x_8056:
        /* <DEDUP_REMOVED lines=38> */
.L_x_8053:
[----:B------:R-:W-:Y:S01]  /*11390*/  ULDC.64 UR4, c[0x0][0xc00] ;  /* 0x0003000000047ab9 */ /* 0x000fe20000000a00 */
[----:B------:R-:W-:Y:S01]  /*113a0*/  IMAD.MOV.U32 R3, RZ, RZ, RZ ;  /* 0x000000ffff037224 */ /* 0x000fe200078e00ff */
[----:B------:R-:W-:Y:S01]  /*113b0*/  ISETP.NE.U32.AND P0, PT, RZ, UR4, PT ;  /* 0x00000004ff007c0c */ /* 0x000fe2000bf05070 */
[----:B------:R-:W3:Y:S01]  /*113c0*/  S2R R6, SR_TID.X ;  /* 0x0000000000067919 */ /* 0x000ee20000002100 */
[----:B------:R-:W-:Y:S01]  /*113d0*/  IADD3 R4, P1, R204, UR4, RZ ;  /* 0x00000004cc047c10 */ /* 0x000fe2000ff3e0ff */
[----:B------:R-:W4:Y:S01]  /*113e0*/  LDC R21, c[0x0][0xbe8] ;  /* 0x0002fa00ff157b82 */ /* 0x000f220000000800 */
        /* <DEDUP_REMOVED lines=9> */
[----:B------:R-:W-:Y:S01]  /*11480*/  @P1 IADD3.X R205, R205, UR5, RZ, P2, !PT ;  /* 0x00000005cdcd1c10 */ /* 0x000fe200097fe4ff */
[----:B---3--:R-:W-:-:S04]  /*11490*/  VIADD R6, R6, 0xffffff80 ;  /* 0xffffff8006067836 */ /* 0x008fc80000000000 */
[----:B------:R0:W5:Y:S01]  /*114a0*/  @P1 LDG.E R0, desc[UR40][R204.64] ;  /* 0x00000028cc001981 */ /* 0x000162000c1e1900 */
[----:B------:R-:W-:Y:S01]  /*114b0*/  ISETP.GE.AND P2, PT, R6, 0x40, PT ;  /* 0x000000400600780c */ /* 0x000fe20003f46270 */
[----:B------:R-:W-:-:S12]  /*114c0*/  @P1 BRA `(.L_x_8059) ;  /* 0x0000000000101947 */ /* 0x000fd80003800000 */
[----:B------:R-:W-:Y:S05]  /*114d0*/  @!P0 BRA `(.L_x_8059) ;  /* 0x00000000000c8947 */ /* 0x000fea0003800000 */
[----:B------:R-:W3:Y:S04]  /*114e0*/  LDG.E R7, desc[UR40][R4.64] ;  /* 0x0000002804077981 */ /* 0x000ee8000c1e1900 */
[----:B-----5:R-:W3:Y:S02]  /*114f0*/  LDG.E R0, desc[UR40][R4.64+0x4] ;  /* 0x0000042804007981 */ /* 0x020ee4000c1e1900 */
[----:B---3--:R-:W-:-:S07]  /*11500*/  IMAD.IADD R0, R0, 0x1, -R7 ;  /* 0x0000000100007824 */ /* 0x008fce00078e0a07 */
.L_x_8059:
[----:B------:R-:W-:Y:S01]  /*11510*/  BSSY B1, `(.L_x_8060) ;  /* 0x000002d000017945 */ /* 0x000fe20003800000 */
[----:B------:R-:W-:Y:S02]  /*11520*/  SHF.R.S32.HI R12, RZ, 0x1f, R203 ;  /* 0x0000001fff0c7819 */ /* 0x000fe400000114cb */
[----:B------:R-:W-:Y:S02]  /*11530*/  SEL R13, R206, RZ, !P0 ;  /* 0x000000ffce0d7207 */ /* 0x000fe40004000000 */
[----:B------:R-:W-:Y:S02]  /*11540*/  SEL R217, R217, RZ, !P0 ;  /* 0x000000ffd9d97207 */ /* 0x000fe40004000000 */
[----:B-----5:R-:W-:Y:S01]  /*11550*/  SHF.R.S32.HI R10, RZ, 0x1f, R3 ;  /* 0x0000001fff0a7819 */ /* 0x020fe20000011403 */
[----:B------:R-:W-:Y:S06]  /*11560*/  @P2 BRA `(.L_x_8061) ;  /* 0x00000000009c2947 */ /* 0x000fec0003800000 */
[----:B------:R-:W3:Y:S01]  /*11570*/  S2R R6, SR_TID.X ;  /* 0x0000000000067919 */ /* 0x000ee20000002100 */
[----:B------:R-:W0:Y:S02]  /*11580*/  LDC R14, c[0x0][0xbe8] ;  /* 0x0002fa00ff0e7b82 */ /* 0x000e240000000800 */
[----:B0-----:R-:W-:Y:S01]  /*11590*/  IMAD R4, R0, R14, RZ ;  /* 0x0000000e00047224 */ /* 0x001fe200078e02ff */
[----:B---3--:R-:W-:-:S04]  /*115a0*/  IADD3 R11, R195, -0x80, R6 ;  /* 0xffffff80c30b7810 */ /* 0x008fc80007ffe006 */
        /* <DEDUP_REMOVED lines=35> */
.L_x_8061:
[----:B------:R-:W-:Y:S05]  /*117e0*/  BSYNC B1 ;  /* 0x0000000000017941 */ /* 0x000fea0003800000 */
.L_x_8060:
[----:B----4-:R-:W-:Y:S01]  /*117f0*/  ISETP.NE.AND P0, PT, R21, 0x1, PT ;  /* 0x000000011500780c */ /* 0x010fe20003f05270 */
[----:B--2---:R-:W2:Y:S01]  /*11800*/  LDC R24, c[0x0][0xac8] ;  /* 0x0002b200ff187b82 */ /* 0x004ea20000000800 */
[----:B------:R-:W-:Y:S01]  /*11810*/  ULDC.64 UR4, c[0x0][0xaa0] ;  /* 0x0002a80000047ab9 */ /* 0x000fe20000000a00 */
[----:B------:R-:W-:Y:S01]  /*11820*/  IMAD R29, R0, R21, RZ ;  /* 0x00000015001d7224 */ /* 0x000fe200078e02ff */
[----:B------:R-:W-:Y:S01]  /*11830*/  BSSY B1, `(.L_x_8062) ;  /* 0x000006c000017945 */ /* 0x000fe20003800000 */
[----:B---3--:R-:W-:Y:S01]  /*11840*/  IMAD R6, R10, UR4, RZ ;  /* 0x000000040a067c24 */ /* 0x008fe2000f8e02ff */
[----:B------:R-:W-:Y:S01]  /*11850*/  SHF.R.S32.HI R31, RZ, 0x1f, R207 ;  /* 0x0000001fff1f7819 */ /* 0x000fe200000114cf */
[C---:B0-----:R-:W-:Y:S01]  /*11860*/  IMAD.WIDE.U32 R4, R3.reuse, UR4, RZ ;  /* 0x0000000403047c25 */ /* 0x041fe2000f8e00ff */
[----:B------:R-:W-:Y:S02]  /*11870*/  SHF.R.S32.HI R32, RZ, 0x1f, R208 ;  /* 0x0000001fff207819 */ /* 0x000fe400000114d0 */
[----:B------:R-:W-:Y:S01]  /*11880*/  SHF.R.S32.HI R33, RZ, 0x1f, R209 ;  /* 0x0000001fff217819 */ /* 0x000fe200000114d1 */
[----:B------:R-:W-:Y:S01]  /*11890*/  IMAD R3, R3, UR5, R6 ;  /* 0x0000000503037c24 */ /* 0x000fe2000f8e0206 */
[----:B------:R-:W-:Y:S01]  /*118a0*/  ULDC.64 UR4, c[0x0][0xae8] ;  /* 0x0002ba0000047ab9 */ /* 0x000fe20000000a00 */
[----:B------:R-:W0:Y:S01]  /*118b0*/  @P0 LDC R7, c[0x0][0xbec] ;  /* 0x0002fb00ff070b82 */ /* 0x000e220000000800 */
[----:B------:R-:W-:Y:S01]  /*118c0*/  IMAD R6, R12, UR4, RZ ;  /* 0x000000040c067c24 */ /* 0x000fe2000f8e02ff */
[----:B------:R-:W-:Y:S01]  /*118d0*/  SHF.R.S32.HI R34, RZ, 0x1f, R210 ;  /* 0x0000001fff227819 */ /* 0x000fe200000114d2 */
[----:B------:R-:W-:Y:S01]  /*118e0*/  IMAD.IADD R5, R5, 0x1, R3 ;  /* 0x0000000105057824 */ /* 0x000fe200078e0203 */
[----:B------:R-:W-:Y:S01]  /*118f0*/  SHF.R.S32.HI R35, RZ, 0x1f, R211 ;  /* 0x0000001fff237819 */ /* 0x000fe200000114d3 */
[----:B------:R-:W-:-:S02]  /*11900*/  IMAD R3, R203, UR5, R6 ;  /* 0x00000005cb037c24 */ /* 0x000fc4000f8e0206 */
[----:B------:R-:W-:Y:S01]  /*11910*/  IMAD.WIDE.U32 R4, R203, UR4, R4 ;  /* 0x00000004cb047c25 */ /* 0x000fe2000f8e0004 */
[----:B------:R-:W3:Y:S01]  /*11920*/  @P0 LDC R9, c[0x0][0xbf0] ;  /* 0x0002fc00ff090b82 */ /* 0x000ee20000000800 */
[----:B------:R-:W-:Y:S02]  /*11930*/  ULDC.64 UR4, c[0x0][0xaf0] ;  /* 0x0002bc0000047ab9 */ /* 0x000fe40000000a00 */
[----:B------:R-:W-:Y:S01]  /*11940*/  IMAD R6, R215, 0x20, R216 ;  /* 0x00000020d7067824 */ /* 0x000fe200078e02d8 */
[-C--:B--2---:R-:W-:Y:S01]  /*11950*/  ISETP.GE.AND P1, PT, R211, R24.reuse, PT ;  /* 0x00000018d300720c */ /* 0x084fe20003f26270 */
[----:B------:R-:W-:Y:S01]  /*11960*/  IMAD.IADD R5, R5, 0x1, R3 ;  /* 0x0000000105057824 */ /* 0x000fe200078e0203 */
[-C--:B------:R-:W-:Y:S01]  /*11970*/  ISETP.GE.AND P2, PT, R192, R24.reuse, PT ;  /* 0x00000018c000720c */ /* 0x080fe20003f46270 */
[----:B------:R-:W-:Y:S01]  /*11980*/  IMAD R3, R217, UR4, RZ ;  /* 0x00000004d9037c24 */ /* 0x000fe2000f8e02ff */
[----:B------:R-:W-:Y:S01]  /*11990*/  SEL R10, RZ, 0xffffffff, P1 ;  /* 0xffffffffff0a7807 */ /* 0x000fe20000800000 */
[----:B------:R-:W-:Y:S01]  /*119a0*/  IMAD.IADD R8, R195, 0x1, R6 ;  /* 0x00000001c3087824 */ /* 0x000fe200078e0206 */
[----:B------:R-:W-:Y:S01]  /*119b0*/  ISETP.GE.AND P1, PT, R209, R24, PT ;  /* 0x00000018d100720c */ /* 0x000fe20003f26270 */
[----:B------:R-:W-:-:S02]  /*119c0*/  IMAD R3, R13, UR5, R3 ;  /* 0x000000050d037c24 */ /* 0x000fc4000f8e0203 */
[----:B------:R-:W-:Y:S01]  /*119d0*/  IMAD.WIDE.U32 R4, R13, UR4, R4 ;  /* 0x000000040d047c25 */ /* 0x000fe2000f8e0004 */
[----:B------:R-:W-:Y:S01]  /*119e0*/  SEL R11, RZ, 0xffffffff, P1 ;  /* 0xffffffffff0b7807 */ /* 0x000fe20000800000 */
[----:B------:R-:W-:Y:S02]  /*119f0*/  ULDC.64 UR4, c[0x0][0xae0] ;  /* 0x0002b80000047ab9 */ /* 0x000fe40000000a00 */
[----:B0-----:R-:W-:Y:S01]  /*11a00*/  @P0 IMAD.HI.U32 R6, R8, R7, RZ ;  /* 0x0000000708060227 */ /* 0x001fe200078e00ff */
[----:B------:R-:W-:Y:S02]  /*11a10*/  SEL R7, RZ, 0x1, P2 ;  /* 0x00000001ff077807 */ /* 0x000fe40001000000 */
[----:B------:R-:W-:Y:S01]  /*11a20*/  ISETP.GE.AND P2, PT, R210, R24, PT ;  /* 0x00000018d200720c */ /* 0x000fe20003f46270 */
[----:B------:R-:W-:Y:S02]  /*11a30*/  IMAD.SHL.U32 R10, R10, 0x2, RZ ;  /* 0x000000020a0a7824 */ /* 0x000fe400078e00ff */
[----:B------:R-:W-:-:S02]  /*11a40*/  IMAD.IADD R5, R5, 0x1, R3 ;  /* 0x0000000105057824 */ /* 0x000fc400078e0203 */
[----:B------:R-:W-:Y:S01]  /*11a50*/  IMAD.MOV.U32 R3, RZ, RZ, R8 ;  /* 0x000000ffff037224 */ /* 0x000fe200078e0008 */
[----:B---3--:R-:W-:Y:S01]  /*11a60*/  @P0 SHF.R.U32.HI R3, RZ, R9, R6 ;  /* 0x00000009ff030219 */ /* 0x008fe20000011606 */
[----:B------:R-:W-:Y:S01]  /*11a70*/  IMAD.SHL.U32 R11, R11, 0x8, RZ ;  /* 0x000000080b0b7824 */ /* 0x000fe200078e00ff */
[----:B------:R-:W-:Y:S01]  /*11a80*/  LOP3.LUT R9, R10, 0x2, R7, 0xe2, !PT ;  /* 0x000000020a097812 */ /* 0x000fe200078ee207 */
[----:B------:R-:W-:Y:S01]  /*11a90*/  IMAD.IADD R30, R216, 0x1, R195 ;  /* 0x00000001d81e7824 */ /* 0x000fe200078e02c3 */
[----:B------:R-:W-:Y:S01]  /*11aa0*/  SEL R10, RZ, 0xffffffff, P2 ;  /* 0xffffffffff0a7807 */ /* 0x000fe20001000000 */
[--C-:B------:R-:W-:Y:S01]  /*11ab0*/  IMAD.MOV R7, RZ, RZ, -R3.reuse ;  /* 0x000000ffff077224 */ /* 0x100fe200078e0a03 */
[----:B------:R-:W-:Y:S01]  /*11ac0*/  SHF.R.S32.HI R6, RZ, 0x1f, R3 ;  /* 0x0000001fff067819 */ /* 0x000fe20000011403 */
[----:B------:R-:W-:Y:S01]  /*11ad0*/  IMAD.WIDE.U32 R4, R3, UR4, R4 ;  /* 0x0000000403047c25 */ /* 0x000fe2000f8e0004 */
[-C--:B------:R-:W-:Y:S02]  /*11ae0*/  ISETP.GE.AND P0, PT, R208, R24.reuse, PT ;  /* 0x00000018d000720c */ /* 0x080fe40003f06270 */
[----:B------:R-:W-:Y:S01]  /*11af0*/  ISETP.GE.AND P2, PT, R220, R24, PT ;  /* 0x00000018dc00720c */ /* 0x000fe20003f46270 */
[----:B------:R-:W-:-:S02]  /*11b00*/  IMAD.SHL.U32 R10, R10, 0x4, RZ ;  /* 0x000000040a0a7824 */ /* 0x000fc400078e00ff */
        /* <DEDUP_REMOVED lines=62> */
.L_x_8063:
[----:B------:R-:W-:Y:S05]  /*11ef0*/  BSYNC B1 ;  /* 0x0000000000017941 */ /* 0x000fea0003800000 */
.L_x_8062:
        /* <DEDUP_REMOVED lines=36> */
.L_x_8058:
[----:B------:R-:W-:Y:S05]  /*12140*/  BSYNC B0 ;  /* 0x0000000000007941 */ /* 0x000fea0003800000 */
.L_x_8052:
[----:B------:R-:W-:Y:S02]  /*12150*/  ULDC UR4, c[0x0][0xc3c] ;  /* 0x00030f0000047ab9 */ /* 0x000fe40000000800 */
[----:B------:R-:W-:-:S13]  /*12160*/  ISETP.GE.AND P0, PT, R27, UR4, PT ;  /* 0x000000041b007c0c */ /* 0x000fda000bf06270 */
[----:B------:R-:W-:Y:S05]  /*12170*/  @!P0 BRA `(.L_x_8064) ;  /* 0xfffffef0001c8947 */ /* 0x000fea000383ffff */
[----:B------:R-:W-:Y:S05]  /*12180*/  BRA `(.L_x_7926) ;  /* 0x0000008c00e07947 */ /* 0x000fea0003800000 */
.L_x_7924:
        /* <DEDUP_REMOVED lines=18> */
.L_x_8065:
        /* <DEDUP_REMOVED lines=41> */
.L_x_8071:
        /* <DEDUP_REMOVED lines=12> */
.L_x_8070:
[----:B------:R-:W-:Y:S05]  /*12600*/  BSYNC B0 ;  /* 0x0000000000007941 */ /* 0x000fea0003800000 */
.L_x_8069:
        /* <DEDUP_REMOVED lines=21> */
.L_x_8067:
        /* <DEDUP_REMOVED lines=20> */
.L_x_8072:
        /* <DEDUP_REMOVED lines=56> */
.L_x_8068:
[----:B------:R-:W-:Y:S02]  /*12c20*/  IMAD.MOV.U32 R17, RZ, RZ, RZ ;  /* 0x000000ffff117224 */ /* 0x000fe400078e00ff */
[----:B------:R-:W-:Y:S02]  /*12c30*/  IMAD.U32 R16, RZ, RZ, UR6 ;  /* 0x00000006ff107e24 */ /* 0x000fe4000f8e00ff */
[----:B------:R-:W-:-:S07]  /*12c40*/  IMAD.MOV.U32 R18, RZ, RZ, RZ ;  /* 0x000000ffff127224 */ /* 0x000fce00078e00ff */
.L_x_8073:
[----:B------:R-:W-:-:S13]  /*12c50*/  ISETP.NE.AND P0, PT, R0, RZ, PT ;  /* 0x000000ff0000720c */ /* 0x000fda0003f05270 */
[----:B------:R-:W1:Y:S01]  /*12c60*/  @!P0 S2R R3, SR_CgaCtaId ;  /* 0x0000000000038919 */ /* 0x000e620000008800 */
[----:B------:R-:W-:-:S04]  /*12c70*/  @!P0 MOV R0, 0x400 ;  /* 0x0000040000008802 */ /* 0x000fc80000000f00 */
[----:B-1----:R-:W-:-:S05]  /*12c80*/  @!P0 LEA R0, R3, R0, 0x18 ;  /* 0x0000000003008211 */ /* 0x002fca00078ec0ff */
[----:B------:R1:W-:Y:S01]  /*12c90*/  @!P0 STS.128 [R0+0x28cd0], R16 ;  /* 0x028cd01000008388 */ /* 0x0003e20000000c00 */
[----:B------:R-:W-:Y:S06]  /*12ca0*/  BAR.ARV 0x5, 0x180 ;  /* 0x0146000000007b1d */ /* 0x000fec0000002000 */
.L_x_8066:
        /* <DEDUP_REMOVED lines=25> */
[----:B------:R0:W-:Y:S04]  /*12e40*/  STL [R1+0x4], R3 ;  /* 0x0000040301007387 */ /* 0x0001e80000100800 */
[----:B------:R0:W-:Y:S04]  /*12e50*/  STL [R1+0x54], R2 ;  /* 0x0000540201007387 */ /* 0x0001e80000100800 */
[----:B------:R0:W-:Y:S04]  /*12e60*/  STL [R1+0x3c], RZ ;  /* 0x00003cff01007387 */ /* 0x0001e80000100800 */
[----:B------:R0:W-:Y:S04]  /*12e70*/  STL [R1+0x18], R0 ;  /* 0x0000180001007387 */ /* 0x0001e80000100800 */
[----:B------:R0:W-:Y:S04]  /*12e80*/  STL [R1+0x10], RZ ;  /* 0x000010ff01007387 */ /* 0x0001e80000100800 */
[----:B------:R0:W-:Y:S04]  /*12e90*/  STL [R1+0xc], RZ ;  /* 0x00000cff01007387 */ /* 0x0001e80000100800 */
[----:B------:R0:W-:Y:S02]  /*12ea0*/  STL [R1+0x1c], R0 ;  /* 0x00001c0001007387 */ /* 0x0001e40000100800 */
.L_x_8238:
[----:B01----:R-:W0:Y:S02]  /*12eb0*/  LDC.64 R2, c[0x0][0xc88] ;  /* 0x00032200ff027b82 */ /* 0x003e240000000a00 */
[----:B0-----:R-:W-:-:S05]  /*12ec0*/  IMAD.WIDE R2, R19, 0x4, R2 ;  /* 0x0000000413027825 */ /* 0x001fca00078e0202 */
[----:B--2---:R0:W2:Y:S01]  /*12ed0*/  LDG.E R13, desc[UR40][R2.64] ;  /* 0x00000028020d7981 */ /* 0x0040a2000c1e1900 */
[----:B------:R-:W-:Y:S05]  /*12ee0*/  YIELD ;  /* 0x0000000000007946 */ /* 0x000fea0003800000 */
[----:B------:R-:W-:Y:S01]  /*12ef0*/  ULDC.64 UR4, c[0x0][0xa28] ;  /* 0x00028a0000047ab9 */ /* 0x000fe20000000a00 */
[----:B------:R-:W-:Y:S01]  /*12f00*/  IMAD.MOV.U32 R10, RZ, RZ, RZ ;  /* 0x000000ffff0a7224 */ /* 0x000fe200078e00ff */
[----:B------:R-:W-:Y:S01]  /*12f10*/  ISETP.NE.U32.AND P0, PT, RZ, UR4, PT ;  /* 0x00000004ff007c0c */ /* 0x000fe2000bf05070 */
[----:B------:R-:W-:Y:S01]  /*12f20*/  ULDC.64 UR10, c[0x0][0xa18] ;  /* 0x00028600000a7ab9 */ /* 0x000fe20000000a00 */
[----:B0-----:R-:W-:Y:S01]  /*12f30*/  CS2R R2, SRZ ;  /* 0x0000000000027805 */ /* 0x001fe2000001ff00 */
        /* <DEDUP_REMOVED lines=17> */
[C---:B------:R-:W-:Y:S02]  /*13050*/  IADD3 R8, P5, R0.reuse, UR6, RZ ;  /* 0x0000000600087c10 */ /* 0x040fe4000ffbe0ff */
[----:B------:R-:W-:Y:S01]  /*13060*/  ISETP.NE.AND.EX P3, PT, RZ, UR11, PT, P3 ;  /* 0x0000000bff007c0c */ /* 0x000fe2000bf65330 */
[----:B------:R-:W-:Y:S01]  /*13070*/  STL [R1+0x20], R15 ;  /* 0x0000200f01007387 */ /* 0x000fe20000100800 */
[----:B------:R-:W-:Y:S02]  /*13080*/  ISETP.NE.U32.AND P0, PT, RZ, UR6, PT ;  /* 0x00000006ff007c0c */ /* 0x000fe4000bf05070 */
[----:B-1----:R-:W-:-:S02]  /*13090*/  IADD3 R4, P4, R0, UR4, RZ ;  /* 0x0000000400047c10 */ /* 0x002fc4000ff9e0ff */
[----:B------:R-:W-:Y:S02]  /*130a0*/  ISETP.NE.U32.AND P1, PT, RZ, UR8, PT ;  /* 0x00000008ff007c0c */ /* 0x000fe4000bf25070 */
[C---:B------:R-:W-:Y:S02]  /*130b0*/  IADD3.X R5, R15.reuse, UR5, RZ, P4, !PT ;  /* 0x000000050f057c10 */ /* 0x040fe4000a7fe4ff */
[----:B0-----:R-:W-:Y:S01]  /*130c0*/  IADD3 R6, P4, R0, UR8, RZ ;  /* 0x0000000800067c10 */ /* 0x001fe2000ff9e0ff */
[----:B------:R-:W-:Y:S01]  /*130d0*/  ULDC UR4, c[0x0][0x288] ;  /* 0x0000a20000047ab9 */ /* 0x000fe20000000800 */
[----:B------:R-:W-:Y:S01]  /*130e0*/  ISETP.NE.AND.EX P0, PT, RZ, UR7, PT, P0 ;  /* 0x00000007ff007c0c */ /* 0x000fe2000bf05300 */
[----:B------:R-:W2:Y:S01]  /*130f0*/  @P2 LDG.E R10, desc[UR40][R4.64] ;  /* 0x00000028040a2981 */ /* 0x000ea2000c1e1900 */
[----:B------:R-:W-:Y:S02]  /*13100*/  IADD3.X R7, R15, UR9, RZ, P4, !PT ;  /* 0x000000090f077c10 */ /* 0x000fe4000a7fe4ff */
[----:B------:R-:W-:-:S02]  /*13110*/  ISETP.NE.AND.EX P1, PT, RZ, UR9, PT, P1 ;  /* 0x00000009ff007c0c */ /* 0x000fc4000bf25310 */
[----:B------:R-:W-:-:S07]  /*13120*/  IADD3.X R9, R15, UR7, RZ, P5, !PT ;  /* 0x000000070f097c10 */ /* 0x000fce000affe4ff */
[----:B------:R0:W5:Y:S04]  /*13130*/  @P0 LDG.E R12, desc[UR40][R8.64] ;  /* 0x00000028080c0981 */ /* 0x000168000c1e1900 */
[----:B------:R0:W5:Y:S04]  /*13140*/  @P1 LDG.E R3, desc[UR40][R6.64] ;  /* 0x0000002806031981 */ /* 0x000168000c1e1900 */
[----:B--2---:R1:W-:Y:S02]  /*13150*/  STL [R1+0x34], R10 ;  /* 0x0000340a01007387 */ /* 0x0043e40000100800 */
[----:B-1----:R-:W-:Y:S01]  /*13160*/  @P3 IADD3 R10, P4, R0, UR10, RZ ;  /* 0x0000000a000a3c10 */ /* 0x002fe2000ff9e0ff */
[----:B------:R-:W-:Y:S01]  /*13170*/  IMAD.U32 R0, RZ, RZ, UR4 ;  /* 0x00000004ff007e24 */ /* 0x000fe2000f8e00ff */
[----:B------:R-:W-:-:S02]  /*13180*/  ULDC.64 UR4, c[0x0][0x418] ;  /* 0x0001060000047ab9 */ /* 0x000fc40000000a00 */
[----:B------:R-:W-:-:S05]  /*13190*/  @P3 IADD3.X R11, R15, UR11, RZ, P4, !PT ;  /* 0x0000000b0f0b3c10 */ /* 0x000fca000a7fe4ff */
        /* <DEDUP_REMOVED lines=10> */
[----:B-1----:R-:W-:Y:S02]  /*13240*/  IMAD.U32 R0, RZ, RZ, UR5 ;  /* 0x00000005ff007e24 */ /* 0x002fe4000f8e00ff */
[----:B------:R-:W-:Y:S01]  /*13250*/  IMAD.U32 R10, RZ, RZ, UR4 ;  /* 0x00000004ff0a7e24 */ /* 0x000fe2000f8e00ff */
[----:B0-----:R-:W-:Y:S06]  /*13260*/  @P3 BRA `(.L_x_8075) ;  /* 0x0000000000143947 */ /* 0x001fec0003800000 */
[----:B------:R-:W-:Y:S05]  /*13270*/  @!P2 BRA `(.L_x_8075) ;  /* 0x000000000010a947 */ /* 0x000fea0003800000 */
[----:B------:R-:W2:Y:S04]  /*13280*/  LDG.E R11, desc[UR40][R4.64] ;  /* 0x00000028040b7981 */ /* 0x000ea8000c1e1900 */
[----:B------:R-:W2:Y:S02]  /*13290*/  LDG.E R4, desc[UR40][R4.64+0x4] ;  /* 0x0000042804047981 */ /* 0x000ea4000c1e1900 */
[----:B--2--5:R-:W-:-:S05]  /*132a0*/  IMAD.IADD R14, R4, 0x1, -R11 ;  /* 0x00000001040e7824 */ /* 0x024fca00078e0a0b */
[----:B------:R0:W-:Y:S02]  /*132b0*/  STL [R1+0x38], R14 ;  /* 0x0000380e01007387 */ /* 0x0001e40000100800 */
.L_x_8075:
[----:B-----5:R-:W-:Y:S01]  /*132c0*/  IMAD.IADD R4, R12, 0x1, R2 ;  /* 0x000000010c047824 */ /* 0x020fe200078e0202 */
[----:B------:R-:W-:Y:S01]  /*132d0*/  ULDC.64 UR4, c[0x0][0xa20] ;  /* 0x0002880000047ab9 */ /* 0x000fe20000000a00 */
[----:B------:R1:W-:Y:S01]  /*132e0*/  STL [R1+0x14], R13 ;  /* 0x0000140d01007387 */ /* 0x0003e20000100800 */
[----:B------:R-:W-:-:S03]  /*132f0*/  ISETP.NE.U32.AND P2, PT, RZ, UR4, PT ;  /* 0x00000004ff007c0c */ /* 0x000fc6000bf45070 */
[----:B------:R1:W-:Y:S01]  /*13300*/  STL [R1+0x24], R4 ;  /* 0x0000240401007387 */ /* 0x0003e20000100800 */
[----:B------:R-:W-:-:S13]  /*13310*/  ISETP.NE.AND.EX P2, PT, RZ, UR5, PT, P2 ;  /* 0x00000005ff007c0c */ /* 0x000fda000bf45320 */
[----:B-1----:R-:W-:Y:S05]  /*13320*/  @!P2 BRA `(.L_x_8076) ;  /* 0x000000000014a947 */ /* 0x002fea0003800000 */
[----:B------:R-:W2:Y:S02]  /*13330*/  LDL R4, [R1] ;  /* 0x0000000001047983 */ /* 0x000ea40000100800 */
[----:B--2---:R-:W-:-:S04]  /*13340*/  IADD3 R10, P0, R4, UR4, RZ ;  /* 0x00000004040a7c10 */ /* 0x004fc8000ff1e0ff */
[----:B------:R-:W-:-:S05]  /*13350*/  IADD3.X R11, R15, UR5, RZ, P0, !PT ;  /* 0x000000050f0b7c10 */ /* 0x000fca00087fe4ff */
[----:B------:R1:W5:Y:S01]  /*13360*/  LDG.E R10, desc[UR40][R10.64] ;  /* 0x000000280a0a7981 */ /* 0x000362000c1e1900 */
[----:B------:R-:W-:Y:S05]  /*13370*/  BRA `(.L_x_8077) ;  /* 0x0000000000107947 */ /* 0x000fea0003800000 */
.L_x_8076:
[----:B------:R-:W-:Y:S05]  /*13380*/  @!P0 BRA `(.L_x_8077) ;  /* 0x00000000000c8947 */ /* 0x000fea0003800000 */
[----:B------:R-:W2:Y:S04]  /*13390*/  LDG.E R10, desc[UR40][R8.64] ;  /* 0x00000028080a7981 */ /* 0x000ea8000c1e1900 */
[----:B------:R-:W2:Y:S02]  /*133a0*/  LDG.E R8, desc[UR40][R8.64+0x4] ;  /* 0x0000042808087981 */ /* 0x000ea4000c1e1900 */
[----:B--2---:R-:W-:-:S07]  /*133b0*/  IMAD.IADD R10, R8, 0x1, -R10 ;  /* 0x00000001080a7824 */ /* 0x004fce00078e0a0a */
.L_x_8077:
[----:B-----5:R-:W-:Y:S01]  /*133c0*/  IMAD.IADD R10, R10, 0x1, -R2 ;  /* 0x000000010a0a7824 */ /* 0x020fe200078e0a02 */
[----:B------:R-:W2:Y:S01]  /*133d0*/  LDC R4, c[0x0][0x448] ;  /* 0x00011200ff047b82 */ /* 0x000ea20000000800 */
[----:B------:R-:W3:Y:S04]  /*133e0*/  @P1 LDG.E R2, desc[UR40][R6.64] ;  /* 0x0000002806021981 */ /* 0x000ee8000c1e1900 */
[----:B------:R-:W3:Y:S01]  /*133f0*/  @P1 LDG.E R6, desc[UR40][R6.64+0x4] ;  /* 0x0000042806061981 */ /* 0x000ee2000c1e1900 */
[----:B------:R-:W-:Y:S01]  /*13400*/  BSSY B0, `(.L_x_8078) ;  /* 0x00001d2000007945 */ /* 0x000fe20003800000 */
[----:B--2---:R-:W-:-:S13]  /*13410*/  ISETP.NE.AND P0, PT, R4, 0x1, PT ;  /* 0x000000010400780c */ /* 0x004fda0003f05270 */
[----:B------:R-:W2:Y:S01]  /*13420*/  @P0 LDC R5, c[0x0][0x44c] ;  /* 0x00011300ff050b82 */ /* 0x000ea20000000800 */
[----:B---3--:R-:W-:Y:S01]  /*13430*/  @P1 IMAD.IADD R0, R6, 0x1, -R2 ;  /* 0x0000000106001824 */ /* 0x008fe200078e0a02 */
[----:B------:R-:W-:-:S06]  /*13440*/  SHF.L.U32 R2, R17, 0x6, RZ ;  /* 0x0000000611027819 */ /* 0x000fcc00000006ff */
[----:B------:R-:W3:Y:S01]  /*13450*/  @P0 LDC R6, c[0x0][0x450] ;  /* 0x00011400ff060b82 */ /* 0x000ee20000000800 */
[----:B------:R-:W-:-:S04]  /*13460*/  VIADD R2, R2, 0x3f ;  /* 0x0000003f02027836 */ /* 0x000fc80000000000 */
[----:B--2---:R-:W-:-:S04]  /*13470*/  @P0 IMAD.HI.U32 R5, R2, R5, RZ ;  /* 0x0000000502050227 */ /* 0x004fc800078e00ff */
[----:B------:R-:W-:Y:S02]  /*13480*/  IMAD.MOV.U32 R4, RZ, RZ, R2 ;  /* 0x000000ffff047224 */ /* 0x000fe400078e0002 */
[----:B------:R-:W-:-:S05]  /*13490*/  IMAD.IADD R2, R10, 0x1, R0 ;  /* 0x000000010a027824 */ /* 0x000fca00078e0200 */
[C---:B------:R-:W-:Y:S02]  /*134a0*/  IADD3 R21, R2.reuse, 0x40, -R14 ;  /* 0x0000004002157810 */ /* 0x040fe40007ffe80e */
[----:B---3--:R-:W-:Y:S01]  /*134b0*/  @P0 SHF.R.U32.HI R4, RZ, R6, R5 ;  /* 0x00000006ff040219 */ /* 0x008fe20000011605 */
[----:B------:R-:W-:-:S04]  /*134c0*/  VIADD R5, R2, 0x3f ;  /* 0x0000003f02057836 */ /* 0x000fc80000000000 */
[----:B------:R-:W-:Y:S01]  /*134d0*/  IMAD.IADD R2, R21, 0x1, R4 ;  /* 0x0000000115027824 */ /* 0x000fe200078e0204 */
[----:B------:R-:W-:-:S04]  /*134e0*/  SHF.R.S32.HI R4, RZ, 0x1f, R5 ;  /* 0x0000001fff047819 */ /* 0x000fc80000011405 */
[----:B------:R-:W-:Y:S02]  /*134f0*/  LEA.HI R20, R4, R5, RZ, 0x6 ;  /* 0x0000000504147211 */ /* 0x000fe400078f30ff */
[----:B------:R-:W-:Y:S02]  /*13500*/  SHF.R.S32.HI R4, RZ, 0x1f, R2 ;  /* 0x0000001fff047819 */ /* 0x000fe40000011402 */
[----:B------:R-:W-:Y:S02]  /*13510*/  SHF.R.S32.HI R20, RZ, 0x6, R20 ;  /* 0x00000006ff147819 */ /* 0x000fe40000011414 */
[----:B------:R-:W-:-:S04]  /*13520*/  LEA.HI R2, R4, R2, RZ, 0x6 ;  /* 0x0000000204027211 */ /* 0x000fc800078f30ff */
[----:B------:R-:W-:-:S04]  /*13530*/  SHF.R.S32.HI R2, RZ, 0x6, R2 ;  /* 0x00000006ff027819 */ /* 0x000fc80000011402 */
[----:B------:R-:W-:-:S05]  /*13540*/  VIMNMX R2, R20, R2, PT ;  /* 0x0000000214027248 */ /* 0x000fca0003fe0100 */
[--C-:B------:R-:W-:Y:S02]  /*13550*/  IMAD R2, R2, 0x40, -R10.reuse ;  /* 0x0000004002027824 */ /* 0x100fe400078e0a0a */
[----:B------:R-:W-:-:S03]  /*13560*/  IMAD.MOV R10, RZ, RZ, -R10 ;  /* 0x000000ffff0a7224 */ /* 0x000fc600078e0a0a */
[----:B------:R-:W-:Y:S02]  /*13570*/  VIMNMX R0, R2, R0, PT ;  /* 0x0000000002007248 */ /* 0x000fe40003fe0100 */
[----:B------:R-:W-:-:S04]  /*13580*/  VIMNMX R2, RZ, R10, !PT ;  /* 0x0000000aff027248 */ /* 0x000fc80007fe0100 */
        /* <DEDUP_REMOVED lines=13> */
[----:B------:R-:W2:Y:S02]  /*13660*/  S2R R4, SR_TID.X ;  /* 0x0000000000047919 */ /* 0x000ea40000002100 */
[----:B--2---:R-:W-:-:S04]  /*13670*/  SHF.R.U32.HI R4, RZ, 0x5, R4 ;  /* 0x00000005ff047819 */ /* 0x004fc80000011604 */
[----:B------:R-:W-:-:S05]  /*13680*/  LOP3.LUT R4, R4, 0x3, RZ, 0xc0, !PT ;  /* 0x0000000304047812 */ /* 0x000fca00078ec0ff */
[----:B0-----:R0:W2:Y:S02]  /*13690*/  SHFL.IDX PT, R14, R4, RZ, 0x1f ;  /* 0x00001fff040e7589 */ /* 0x0010a400000e0000 */
.L_x_8282:
[----:B--2---:R-:W-:Y:S02]  /*136a0*/  ISETP.NE.AND P0, PT, R14, RZ, PT ;  /* 0x000000ff0e00720c */ /* 0x004fe40003f05270 */
[----:B------:R-:W-:-:S11]  /*136b0*/  PLOP3.LUT P6, PT, PT, PT, PT, 0x8, 0x0 ;  /* 0x000000000000781c */ /* 0x000fd60003fce170 */
[----:B------:R-:W-:Y:S05]  /*136c0*/  @P0 BRA `(.L_x_8081) ;  /* 0x00000000000c0947 */ /* 0x000fea0003800000 */
[----:B------:R-:W-:-:S03]  /*136d0*/  UMOV UR4, 0xffffffff ;  /* 0xffffffff00047882 */ /* 0x000fc60000000000 */
[----:B------:R-:W-:Y:S05]  /*136e0*/  BRA.DIV UR4, `(.L_x_8082) ;  /* 0x0000008604ac7947 */ /* 0x000fea000b800000 */
[----:B------:R-:W-:-:S13]  /*136f0*/  ELECT P6, URZ, PT ;  /* 0x00000000003f782f */ /* 0x000fda00038c0000 */
.L_x_8081:
        /* <DEDUP_REMOVED lines=10> */
.L_x_8285:
[----:B------:R-:W-:Y:S05]  /*137a0*/  BSYNC B1 ;  /* 0x0000000000017941 */ /* 0x000fea0003800000 */
.L_x_8083:
[----:B------:R-:W-:Y:S04]  /*137b0*/  BSSY B1, `(.L_x_8085) ;  /* 0x00000be000017945 */ /* 0x000fe80003800000 */
[----:B------:R-:W-:Y:S05]  /*137c0*/  @!P6 BRA `(.L_x_8086) ;  /* 0x0000000800f0e947 */ /* 0x000fea0003800000 */
[----:B------:R-:W2:Y:S04]  /*137d0*/  LDL R9, [R1+0x4] ;  /* 0x0000040001097983 */ /* 0x000ea80000100800 */
        /* <DEDUP_REMOVED lines=10> */
.L_x_8286:
[----:B------:R-:W-:Y:S05]  /*13880*/  BSYNC B2 ;  /* 0x0000000000027941 */ /* 0x000fea0003800000 */
.L_x_8087:
        /* <DEDUP_REMOVED lines=9> */
.L_x_8090:
[----:B------:R-:W-:Y:S05]  /*13920*/  BSYNC B2 ;  /* 0x0000000000027941 */ /* 0x000fea0003800000 */
.L_x_8089:
        /* <DEDUP_REMOVED lines=14> */
.L_x_8091:
        /* <DEDUP_REMOVED lines=13> */
.L_x_8287:
[----:B------:R-:W-:Y:S05]  /*13ae0*/  BSYNC B2 ;  /* 0x0000000000027941 */ /* 0x000fea0003800000 */
.L_x_8092:
[----:B------:R-:W-:Y:S01]  /*13af0*/  BSSY B2, `(.L_x_8094) ;  /* 0x000000b000027945 */ /* 0x000fe20003800000 */
[----:B------:R-:W-:Y:S02]  /*13b00*/  IMAD.MOV.U32 R10, RZ, RZ, 0x0 ;  /* 0x00000000ff0a7424 */ /* 0x000fe400078e00ff */
[----:B-1----:R-:W-:Y:S01]  /*13b10*/  IMAD.MOV.U32 R11, RZ, RZ, 0x12f00000 ;  /* 0x12f00000ff0b7424 */ /* 0x002fe200078e00ff */
[----:B------:R-:W-:Y:S06]  /*13b20*/  @P1 BRA `(.L_x_8095) ;  /* 0x00000000001c1947 */ /* 0x000fec0003800000 */
[----:B------:R-:W1:Y:S01]  /*13b30*/  S2R R7, SR_TID.X ;  /* 0x0000000000077919 */ /* 0x000e620000002100 */
[----:B------:R-:W-:-:S04]  /*13b40*/  IMAD.MOV.U32 R6, RZ, RZ, 0x10000 ;  /* 0x00010000ff067424 */ /* 0x000fc800078e00ff */
[----:B------:R3:W-:Y:S01]  /*13b50*/  SYNCS.ARRIVE.TRANS64 RZ, [R5+URZ+0x28cb0], R6 ;  /* 0x028cb00605ff79a7 */ /* 0x0007e2000800003f */
[----:B-1----:R-:W-:-:S04]  /*13b60*/  LOP3.LUT R7, R7, 0x1f, RZ, 0xc0, !PT ;  /* 0x0000001f07077812 */ /* 0x002fc800078ec0ff */
[----:B------:R-:W-:-:S13]  /*13b70*/  ISETP.NE.AND P0, PT, R7, RZ, PT ;  /* 0x000000ff0700720c */ /* 0x000fda0003f05270 */
[----:B---3--:R-:W-:Y:S05]  /*13b80*/  @!P0 BRA `(.L_x_8095) ;  /* 0x0000000000048947 */ /* 0x008fea0003800000 */
[----:B------:R-:W-:Y:S01]  /*13b90*/  BPT.TRAP 0x1 ;  /* 0x000000040000795c */ /* 0x000fe20000300000 */
.L_x_8095:
[----:B------:R-:W-:Y:S05]  /*13ba0*/  BSYNC B2 ;  /* 0x0000000000027941 */ /* 0x000fea0003800000 */
.L_x_8094:
[----:B------:R-:W3:Y:S04]  /*13bb0*/  LDL R7, [R1+0x4] ;  /* 0x0000040001077983 */ /* 0x000ee80000100800 */
[----:B------:R-:W3:Y:S01]  /*13bc0*/  LDL R6, [R1+0x10] ;  /* 0x0000100001067983 */ /* 0x000ee20000100800 */
[----:B------:R-:W-:Y:S01]  /*13bd0*/  R2UR UR10, R12 ;  /* 0x000000000c0a72ca */ /* 0x000fe200000e0000 */
[----:B------:R-:W-:Y:S01]  /*13be0*/  UIADD3 UR4, UP0, UR38, 0x670, URZ ;  /* 0x0000067026047890 */ /* 0x000fe2000ff1e03f */
[----:B------:R-:W-:Y:S01]  /*13bf0*/  R2UR UR6, R10 ;  /* 0x000000000a0672ca */ /* 0x000fe200000e0000 */
[----:B0-2---:R-:W-:Y:S01]  /*13c00*/  VIADD R5, R5, 0x28cb0 ;  /* 0x00028cb005057836 */ /* 0x005fe20000000000 */
[----:B------:R-:W-:Y:S01]  /*13c10*/  R2UR UR7, R11 ;  /* 0x000000000b0772ca */ /* 0x000fe200000e0000 */
[----:B------:R-:W-:Y:S01]  /*13c20*/  UIADD3.X UR5, URZ, UR39, URZ, UP0, !UPT ;  /* 0x000000273f057290 */ /* 0x000fe200087fe43f */
[----:B------:R-:W-:Y:S01]  /*13c30*/  PLOP3.LUT P0, PT, PT, PT, PT, 0x80, 0x0 ;  /* 0x000000000000781c */ /* 0x000fe20003f0f070 */
[----:B---3--:R-:W-:-:S04]  /*13c40*/  IMAD R6, R6, 0x10000, R7 ;  /* 0x0001000006067824 */ /* 0x008fc800078e0207 */
[----:B------:R-:W-:-:S08]  /*13c50*/  VIADD R7, R6, 0x400 ;  /* 0x0000040006077836 */ /* 0x000fd00000000000 */
.L_x_8096:
        /* <DEDUP_REMOVED lines=15> */
.L_x_8097:
        /* <DEDUP_REMOVED lines=15> */
.L_x_8098:
        /* <DEDUP_REMOVED lines=15> */
.L_x_8099:
        /* <DEDUP_REMOVED lines=15> */
.L_x_8100:
        /* <DEDUP_REMOVED lines=15> */
.L_x_8101:
        /* <DEDUP_REMOVED lines=15> */
.L_x_8102:
        /* <DEDUP_REMOVED lines=15> */
.L_x_8103:
        /* <DEDUP_REMOVED lines=10> */
.L_x_8086:
[----:B------:R-:W-:Y:S05]  /*14390*/  BSYNC B1 ;  /* 0x0000000000017941 */ /* 0x000fea0003800000 */
.L_x_8085:
        /* <DEDUP_REMOVED lines=13> */
.L_x_8123:
[----:B------:R-:W-:Y:S05]  /*14470*/  YIELD ;  /* 0x0000000000007946 */ /* 0x000fea0003800000 */
[----:B------:R-:W-:Y:S04]  /*14480*/  BSSY B1, `(.L_x_8104) ;  /* 0x00000bd000017945 */ /* 0x000fe80003800000 */
[----:B---3--:R-:W-:Y:S05]  /*14490*/  @!P6 BRA `(.L_x_8105) ;  /* 0x0000000800ece947 */ /* 0x008fea0003800000 */
[----:B------:R-:W3:Y:S04]  /*144a0*/  LDL R8, [R1+0x4] ;  /* 0x0000040001087983 */ /* 0x000ee80000100800 */
[----:B--2---:R-:W3:Y:S04]  /*144b0*/  LDL R5, [R1+0x10] ;  /* 0x0000100001057983 */ /* 0x004ee80000100800 */
[----:B------:R-:W2:Y:S01]  /*144c0*/  LDL R6, [R1+0x1c] ;  /* 0x00001c0001067983 */ /* 0x000ea20000100800 */
[----:B------:R-:W-:Y:S01]  /*144d0*/  BSSY B2, `(.L_x_8106) ;  /* 0x0000008000027945 */ /* 0x000fe20003800000 */
[----:B------:R-:W0:Y:S02]  /*144e0*/  S2R R7, SR_TID.X ;  /* 0x0000000000077919 */ /* 0x000e240000002100 */
[----:B0-----:R-:W-:-:S04]  /*144f0*/  LOP3.LUT R7, R7, 0x7f, RZ, 0xc0, !PT ;  /* 0x0000007f07077812 */ /* 0x001fc800078ec0ff */
[----:B------:R-:W-:Y:S01]  /*14500*/  ISETP.NE.AND P2, PT, R7, RZ, PT ;  /* 0x000000ff0700720c */ /* 0x000fe20003f45270 */
[----:B---3--:R-:W-:Y:S01]  /*14510*/  IMAD R5, R5, 0x8, R8 ;  /* 0x0000000805057824 */ /* 0x008fe200078e0208 */
[----:B--2---:R-:W-:-:S04]  /*14520*/  SHF.L.U32 R6, R6, 0x1f, RZ ;  /* 0x0000001f06067819 */ /* 0x004fc800000006ff */
[----:B------:R-:W0:Y:S02]  /*14530*/  SYNCS.PHASECHK.TRANS64.TRYWAIT P1, [R5+URZ+0x28ca0], R6 ;  /* 0x028ca006050075a7 */ /* 0x000e24000802017f */
[----:B0-----:R-:W-:Y:S05]  /*14540*/  @!P1 BRA `(.L_x_8107) ;  /* 0x0000007800749947 */ /* 0x001fea0003800000 */
.L_x_8288:
[----:B------:R-:W-:Y:S05]  /*14550*/  BSYNC B2 ;  /* 0x0000000000027941 */ /* 0x000fea0003800000 */
.L_x_8106:
        /* <DEDUP_REMOVED lines=9> */
.L_x_8109:
[----:B------:R-:W-:Y:S05]  /*145f0*/  BSYNC B2 ;  /* 0x0000000000027941 */ /* 0x000fea0003800000 */
.L_x_8108:
        /* <DEDUP_REMOVED lines=13> */
.L_x_8110:
        /* <DEDUP_REMOVED lines=13> */
.L_x_8289:
[----:B------:R-:W-:Y:S05]  /*147a0*/  BSYNC B2 ;  /* 0x0000000000027941 */ /* 0x000fea0003800000 */
.L_x_8111:
[----:B------:R-:W-:Y:S01]  /*147b0*/  BSSY B2, `(.L_x_8113) ;  /* 0x000000b000027945 */ /* 0x000fe20003800000 */
[----:B------:R-:W-:Y:S02]  /*147c0*/  IMAD.MOV.U32 R10, RZ, RZ, 0x0 ;  /* 0x00000000ff0a7424 */ /* 0x000fe400078e00ff */
[----:B-1----:R-:W-:Y:S01]  /*147d0*/  IMAD.MOV.U32 R11, RZ, RZ, 0x12f00000 ;  /* 0x12f00000ff0b7424 */ /* 0x002fe200078e00ff */
[----:B------:R-:W-:Y:S06]  /*147e0*/  @P2 BRA `(.L_x_8114) ;  /* 0x00000000001c2947 */ /* 0x000fec0003800000 */
[----:B------:R-:W1:Y:S01]  /*147f0*/  S2R R7, SR_TID.X ;  /* 0x0000000000077919 */ /* 0x000e620000002100 */
[----:B0-2---:R-:W-:-:S04]  /*14800*/  IMAD.MOV.U32 R6, RZ, RZ, 0x10000 ;  /* 0x00010000ff067424 */ /* 0x005fc800078e00ff */
[----:B------:R3:W-:Y:S01]  /*14810*/  SYNCS.ARRIVE.TRANS64 RZ, [R5+URZ+0x28cb0], R6 ;  /* 0x028cb00605ff79a7 */ /* 0x0007e2000800003f */
[----:B-1----:R-:W-:-:S04]  /*14820*/  LOP3.LUT R7, R7, 0x1f, RZ, 0xc0, !PT ;  /* 0x0000001f07077812 */ /* 0x002fc800078ec0ff */
[----:B------:R-:W-:-:S13]  /*14830*/  ISETP.NE.AND P1, PT, R7, RZ, PT ;  /* 0x000000ff0700720c */ /* 0x000fda0003f25270 */
[----:B---3--:R-:W-:Y:S05]  /*14840*/  @!P1 BRA `(.L_x_8114) ;  /* 0x0000000000049947 */ /* 0x008fea0003800000 */
[----:B------:R-:W-:Y:S01]  /*14850*/  BPT.TRAP 0x1 ;  /* 0x000000040000795c */ /* 0x000fe20000300000 */
.L_x_8114:
[----:B------:R-:W-:Y:S05]  /*14860*/  BSYNC B2 ;  /* 0x0000000000027941 */ /* 0x000fea0003800000 */
.L_x_8113:
[----:B------:R-:W3:Y:S04]  /*14870*/  LDL R7, [R1+0x4] ;  /* 0x0000040001077983 */ /* 0x000ee80000100800 */
[----:B0-2---:R-:W3:Y:S01]  /*14880*/  LDL R6, [R1+0x10] ;  /* 0x0000100001067983 */ /* 0x005ee20000100800 */
        /* <DEDUP_REMOVED lines=9> */
.L_x_8115:
        /* <DEDUP_REMOVED lines=15> */
.L_x_8116:
        /* <DEDUP_REMOVED lines=15> */
.L_x_8117:
        /* <DEDUP_REMOVED lines=15> */
.L_x_8118:
        /* <DEDUP_REMOVED lines=15> */
.L_x_8119:
        /* <DEDUP_REMOVED lines=15> */
.L_x_8120:
        /* <DEDUP_REMOVED lines=15> */
.L_x_8121:
        /* <DEDUP_REMOVED lines=15> */
.L_x_8122:
        /* <DEDUP_REMOVED lines=10> */
.L_x_8105:
[----:B------:R-:W-:Y:S05]  /*15050*/  BSYNC B1 ;  /* 0x0000000000017941 */ /* 0x000fea0003800000 */
.L_x_8104:
[----:B------:R-:W3:Y:S04]  /*15060*/  LDL.LU R9, [R1+0x10] ;  /* 0x0000100001097983 */ /* 0x000ee80000300800 */
[----:B--2---:R-:W2:Y:S01]  /*15070*/  LDL.LU R7, [R1+0x1c] ;  /* 0x00001c0001077983 */ /* 0x004ea20000300800 */
[C---:B------:R-:W-:Y:S01]  /*15080*/  ISETP.GT.AND P2, PT, R4.reuse, R2, PT ;  /* 0x000000020400720c */ /* 0x040fe20003f44270 */
[----:B------:R-:W-:Y:S02]  /*15090*/  VIADD R4, R4, 0xffffffff ;  /* 0xffffffff04047836 */ /* 0x000fe40000000000 */
[----:B---3--:R-:W-:-:S05]  /*150a0*/  VIADD R5, R9, 0x1 ;  /* 0x0000000109057836 */ /* 0x008fca0000000000 */
[----:B------:R-:W-:-:S04]  /*150b0*/  ISETP.NE.AND P1, PT, R5, 0x2, PT ;  /* 0x000000020500780c */ /* 0x000fc80003f25270 */
[----:B------:R-:W-:Y:S02]  /*150c0*/  SEL R6, RZ, 0x1, P1 ;  /* 0x00000001ff067807 */ /* 0x000fe40000800000 */
[----:B------:R-:W-:Y:S02]  /*150d0*/  SEL R5, R5, RZ, P1 ;  /* 0x000000ff05057207 */ /* 0x000fe40000800000 */
[----:B--2---:R-:W-:-:S05]  /*150e0*/  LOP3.LUT R7, R7, R6, RZ, 0x3c, !PT ;  /* 0x0000000607077212 */ /* 0x004fca00078e3cff */
[----:B------:R3:W-:Y:S04]  /*150f0*/  STL [R1+0x1c], R7 ;  /* 0x00001c0701007387 */ /* 0x0007e80000100800 */
[----:B------:R3:W-:Y:S01]  /*15100*/  STL [R1+0x10], R5 ;  /* 0x0000100501007387 */ /* 0x0007e20000100800 */
[----:B------:R-:W-:Y:S05]  /*15110*/  @P2 BRA `(.L_x_8123) ;  /* 0xfffffff000d42947 */ /* 0x000fea000383ffff */
.L_x_8079:
[----:B------:R-:W-:Y:S05]  /*15120*/  BSYNC B0 ;  /* 0x0000000000007941 */ /* 0x000fea0003800000 */
.L_x_8078:
[----:B------:R-:W4:Y:S01]  /*15130*/  LDC R0, c[0x0][0x448] ;  /* 0x00011200ff007b82 */ /* 0x000f220000000800 */
[----:B------:R-:W-:Y:S05]  /*15140*/  @!P0 WARPSYNC.ALL ;  /* 0x0000000000008948 */ /* 0x000fea0003800000 */
[----:B------:R-:W-:Y:S02]  /*15150*/  BSSY B7, `(.L_x_8124) ;  /* 0x00004fa000077945 */ /* 0x000fe40003800000 */
[----:B------:R-:W-:Y:S01]  /*15160*/  @!P0 BAR.SYNC.DEFER_BLOCKING 0xc, 0x180 ;  /* 0x0306000000008b1d */ /* 0x000fe20000010000 */
[----:B----4-:R-:W-:Y:S02]  /*15170*/  ISETP.NE.AND P1, PT, R0, 0x1, PT ;  /* 0x000000010000780c */ /* 0x010fe40003f25270 */
[----:B------:R-:W-:-:S11]  /*15180*/  LEA R0, R17, 0x3f, 0x6 ;  /* 0x0000003f11007811 */ /* 0x000fd600078e30ff */
[----:B------:R-:W4:Y:S08]  /*15190*/  @P1 LDC R2, c[0x0][0x44c] ;  /* 0x00011300ff021b82 */ /* 0x000f300000000800 */
[----:B------:R-:W5:Y:S01]  /*151a0*/  @P1 LDC R3, c[0x0][0x450] ;  /* 0x00011400ff031b82 */ /* 0x000f620000000800 */
[----:B----4-:R-:W-:-:S05]  /*151b0*/  @P1 IMAD.HI.U32 R2, R0, R2, RZ ;  /* 0x0000000200021227 */ /* 0x010fca00078e00ff */
[----:B-----5:R-:W-:-:S05]  /*151c0*/  @P1 SHF.R.U32.HI R0, RZ, R3, R2 ;  /* 0x00000003ff001219 */ /* 0x020fca0000011602 */
[----:B------:R-:W-:-:S05]  /*151d0*/  IMAD.IADD R0, R21, 0x1, R0 ;  /* 0x0000000115007824 */ /* 0x000fca00078e0200 */
[----:B------:R-:W-:-:S04]  /*151e0*/  SHF.R.S32.HI R2, RZ, 0x1f, R0 ;  /* 0x0000001fff027819 */ /* 0x000fc80000011400 */
[----:B------:R-:W-:-:S04]  /*151f0*/  LEA.HI R0, R2, R0, RZ, 0x6 ;  /* 0x0000000002007211 */ /* 0x000fc800078f30ff */
[----:B------:R-:W-:-:S04]  /*15200*/  SHF.R.S32.HI R0, RZ, 0x6, R0 ;  /* 0x00000006ff007819 */ /* 0x000fc80000011400 */
[----:B------:R-:W-:-:S04]  /*15210*/  VIMNMX R4, R20, R0, PT ;  /* 0x0000000014047248 */ /* 0x000fc80003fe0100 */
[----:B------:R-:W-:Y:S01]  /*15220*/  ISETP.GT.AND P0, PT, R4, RZ, PT ;  /* 0x000000ff0400720c */ /* 0x000fe20003f04270 */
[----:B------:R4:W-:-:S12]  /*15230*/  STL [R1+0x30], R4 ;  /* 0x0000300401007387 */ /* 0x0009d80000100800 */
[----:B----4-:R-:W-:Y:S05]  /*15240*/  @P0 BRA `(.L_x_8125) ;  /* 0x0000000000440947 */ /* 0x010fea0003800000 */
[----:B--23--:R-:W2:Y:S02]  /*15250*/  S2R R5, SR_TID.X ;  /* 0x0000000000057919 */ /* 0x00cea40000002100 */
[----:B--2---:R-:W-:-:S04]  /*15260*/  LOP3.LUT R5, R5, 0x7f, RZ, 0xc0, !PT ;  /* 0x0000007f05057812 */ /* 0x004fc800078ec0ff */
[----:B------:R-:W-:-:S13]  /*15270*/  ISETP.NE.AND P0, PT, R5, RZ, PT ;  /* 0x000000ff0500720c */ /* 0x000fda0003f05270 */
[----:B------:R-:W-:Y:S05]  /*15280*/  @P0 BRA `(.L_x_8126) ;  /* 0x0000004c00980947 */ /* 0x000fea0003800000 */
[----:B------:R-:W2:Y:S01]  /*15290*/  S2R R3, SR_LANEID ;  /* 0x0000000000037919 */ /* 0x000ea20000000000 */
[----:B------:R-:W-:Y:S02]  /*152a0*/  VOTEU.ANY UR4, UPT, PT ;  /* 0x0000000000047886 */ /* 0x000fe400038e0100 */
[----:B------:R-:W2:Y:S08]  /*152b0*/  FLO.U32 R0, UR4 ;  /* 0x0000000400007d00 */ /* 0x000eb000080e0000 */
[----:B------:R-:W3:Y:S01]  /*152c0*/  POPC R5, UR4 ;  /* 0x0000000400057d09 */ /* 0x000ee20008000000 */
[----:B--2---:R-:W-:-:S02]  /*152d0*/  ISETP.EQ.U32.AND P0, PT, R0, R3, PT ;  /* 0x000000030000720c */ /* 0x004fc40003f02070 */
[----:B------:R-:W3:Y:S11]  /*152e0*/  LDC.64 R2, c[0x0][0xc60] ;  /* 0x00031800ff027b82 */ /* 0x000ef60000000a00 */
[----:B---3--:R-:W2:Y:S01]  /*152f0*/  @P0 ATOMG.E.ADD.STRONG.GPU PT, R3, desc[UR40][R2.64], R5 ;  /* 0x00000005020309a8 */ /* 0x008ea200081ee1e8 */
[----:B------:R-:W3:Y:S02]  /*15300*/  S2R R4, SR_LTMASK ;  /* 0x0000000000047919 */ /* 0x000ee40000003900 */
[----:B---3--:R-:W-:-:S04]  /*15310*/  LOP3.LUT R4, R4, UR4, RZ, 0xc0, !PT ;  /* 0x0000000404047c12 */ /* 0x008fc8000f8ec0ff */
[----:B------:R-:W3:Y:S01]  /*15320*/  POPC R7, R4 ;  /* 0x0000000400077309 */ /* 0x000ee20000000000 */
[----:B--2---:R-:W3:Y:S02]  /*15330*/  SHFL.IDX PT, R0, R3, R0, 0x1f ;  /* 0x00001f0003007589 */ /* 0x004ee400000e0000 */
[----:B---3--:R-:W-:Y:S01]  /*15340*/  IADD3 R16, R0, UR36, R7 ;  /* 0x0000002400107c10 */ /* 0x008fe2000fffe007 */
[----:B------:R-:W-:Y:S06]  /*15350*/  BRA `(.L_x_8126) ;  /* 0x0000004c00647947 */ /* 0x000fec0003800000 */
.L_x_8125:
[----:B------:R-:W4:Y:S01]  /*15360*/  LDL R0, [R1+0x4] ;  /* 0x0000040001007983 */ /* 0x000f220000100800 */
[----:B------:R-:W-:Y:S01]  /*15370*/  BSSY B6, `(.L_x_8127) ;  /* 0x0000014000067945 */ /* 0x000fe20003800000 */
[----:B----4-:R-:W-:-:S05]  /*15380*/  VIADD R0, R0, 0x22400 ;  /* 0x0002240000007836 */ /* 0x010fca0000000000 */
[----:B------:R-:W-:-:S13]  /*15390*/  LOP3.LUT P0, RZ, R0, 0x3ff, RZ, 0xc0, !PT ;  /* 0x000003ff00ff7812 */ /* 0x000fda000780c0ff */
[----:B------:R-:W-:Y:S05]  /*153a0*/  @!P0 BRA `(.L_x_8128) ;  /* 0x0000000000408947 */ /* 0x000fea0003800000 */
[----:B------:R-:W-:Y:S01]  /*153b0*/  MOV R2, 0x0 ;  /* 0x0000000000027802 */ /* 0x000fe20000000f00 */
[----:B------:R-:W-:Y:S01]  /*153c0*/  ULDC.64 UR6, c[0x4][0x118] ;  /* 0x0100460000067ab9 */ /* 0x000fe20000000a00 */
[----:B------:R-:W-:Y:S01]  /*153d0*/  ULDC.64 UR8, c[0x4][0x120] ;  /* 0x0100480000087ab9 */ /* 0x000fe20000000a00 */
[----:B------:R-:W-:Y:S01]  /*153e0*/  ULDC.64 UR4, c[0x4][0x40] ;  /* 0x0100100000047ab9 */ /* 0x000fe20000000a00 */
[----:B------:R-:W-:Y:S02]  /*153f0*/  IMAD.U32 R4, RZ, RZ, UR6 ;  /* 0x00000006ff047e24 */ /* 0x000fe4000f8e00ff */
[----:B------:R-:W4:Y:S01]  /*15400*/  LDC.64 R2, c[0x4][R2] ;  /* 0x0100000002027b82 */ /* 0x000f220000000a00 */
[----:B--23--:R-:W-:Y:S02]  /*15410*/  IMAD.U32 R5, RZ, RZ, UR7 ;  /* 0x00000007ff057e24 */ /* 0x00cfe4000f8e00ff */
[----:B------:R-:W-:Y:S02]  /*15420*/  IMAD.U32 R6, RZ, RZ, UR8 ;  /* 0x00000008ff067e24 */ /* 0x000fe4000f8e00ff */
[----:B------:R-:W-:-:S02]  /*15430*/  IMAD.U32 R7, RZ, RZ, UR9 ;  /* 0x00000009ff077e24 */ /* 0x000fc4000f8e00ff */
[----:B------:R-:W-:Y:S02]  /*15440*/  IMAD.U32 R10, RZ, RZ, UR4 ;  /* 0x00000004ff0a7e24 */ /* 0x000fe4000f8e00ff */
[----:B-1----:R-:W-:Y:S02]  /*15450*/  IMAD.U32 R11, RZ, RZ, UR5 ;  /* 0x00000005ff0b7e24 */ /* 0x002fe4000f8e00ff */
[----:B------:R-:W-:Y:S02]  /*15460*/  IMAD.MOV.U32 R8, RZ, RZ, 0x70 ;  /* 0x00000070ff087424 */ /* 0x000fe400078e00ff */
[----:B------:R-:W-:Y:S02]  /*15470*/  IMAD.MOV.U32 R12, RZ, RZ, 0x1 ;  /* 0x00000001ff0c7424 */ /* 0x000fe400078e00ff */
[----:B------:R-:W-:-:S07]  /*15480*/  IMAD.MOV.U32 R13, RZ, RZ, RZ ;  /* 0x000000ffff0d7224 */ /* 0x000fce00078e00ff */
[----:B------:R-:W-:-:S07]  /*15490*/  LEPC R20, `(.L_x_8128) ;  /* 0x000000001014794e */ /* 0x000fce0000000000 */
[----:B0---4-:R-:W-:Y:S05]  /*154a0*/  CALL.ABS.NOINC R2 ;  /* 0x0000000002007343 */ /* 0x011fea0003c00000 */
.L_x_8128:
[----:B------:R-:W-:Y:S05]  /*154b0*/  BSYNC B6 ;  /* 0x0000000000067941 */ /* 0x000fea0003800000 */
.L_x_8127:
        /* <DEDUP_REMOVED lines=9> */
[----:B------:R4:W0:Y:S01]  /*15550*/  LDC.64 R2, c[0x4][R0] ;  /* 0x0100000000027b82 */ /* 0x0008220000000a00 */
[----:B------:R-:W-:Y:S02]  /*15560*/  IMAD.U32 R4, RZ, RZ, UR6 ;  /* 0x00000006ff047e24 */ /* 0x000fe4000f8e00ff */
[----:B--23--:R-:W-:Y:S02]  /*15570*/  IMAD.U32 R5, RZ, RZ, UR7 ;  /* 0x00000007ff057e24 */ /* 0x00cfe4000f8e00ff */
[----:B------:R-:W-:Y:S02]  /*15580*/  IMAD.U32 R6, RZ, RZ, UR8 ;  /* 0x00000008ff067e24 */ /* 0x000fe4000f8e00ff */
[----:B------:R-:W-:-:S02]  /*15590*/  IMAD.U32 R7, RZ, RZ, UR9 ;  /* 0x00000009ff077e24 */ /* 0x000fc4000f8e00ff */
[----:B------:R-:W-:Y:S02]  /*155a0*/  IMAD.U32 R10, RZ, RZ, UR4 ;  /* 0x00000004ff0a7e24 */ /* 0x000fe4000f8e00ff */
[----:B-1----:R-:W-:Y:S02]  /*155b0*/  IMAD.U32 R11, RZ, RZ, UR5 ;  /* 0x00000005ff0b7e24 */ /* 0x002fe4000f8e00ff */
[----:B------:R-:W-:Y:S02]  /*155c0*/  IMAD.MOV.U32 R8, RZ, RZ, 0x70 ;  /* 0x00000070ff087424 */ /* 0x000fe400078e00ff */
[----:B------:R-:W-:Y:S02]  /*155d0*/  IMAD.MOV.U32 R12, RZ, RZ, 0x1 ;  /* 0x00000001ff0c7424 */ /* 0x000fe400078e00ff */
[----:B----4-:R-:W-:-:S07]  /*155e0*/  IMAD.MOV.U32 R13, RZ, RZ, RZ ;  /* 0x000000ffff0d7224 */ /* 0x010fce00078e00ff */
[----:B------:R-:W-:-:S07]  /*155f0*/  LEPC R20, `(.L_x_8131) ;  /* 0x000000001014794e */ /* 0x000fce0000000000 */
[----:B0-----:R-:W-:Y:S05]  /*15600*/  CALL.ABS.NOINC R2 ;  /* 0x0000000002007343 */ /* 0x001fea0003c00000 */
.L_x_8131:
        /* <DEDUP_REMOVED lines=16> */
.L_x_8130:
[----:B------:R-:W-:Y:S05]  /*15710*/  BSYNC B6 ;  /* 0x0000000000067941 */ /* 0x000fea0003800000 */
.L_x_8129:
[----:B------:R-:W4:Y:S01]  /*15720*/  LDL.LU R2, [R1] ;  /* 0x0000000001027983 */ /* 0x000f220000300800 */
[----:B------:R-:W-:-:S03]  /*15730*/  ULDC.64 UR4, c[0x0][0x9f8] ;  /* 0x00027e0000047ab9 */ /* 0x000fc60000000a00 */
[----:B------:R-:W5:Y:S04]  /*15740*/  LDL.LU R4, [R1+0x20] ;  /* 0x0000200001047983 */ /* 0x000f680000300800 */
[----:B--23--:R-:W2:Y:S01]  /*15750*/  LDL R7, [R1+0x14] ;  /* 0x0000140001077983 */ /* 0x00cea20000100800 */
[----:B------:R-:W-:-:S03]  /*15760*/  ISETP.NE.U32.AND P0, PT, RZ, UR4, PT ;  /* 0x00000004ff007c0c */ /* 0x000fc6000bf05070 */
[----:B------:R-:W3:Y:S01]  /*15770*/  LDL R0, [R1+0x30] ;  /* 0x0000300001007983 */ /* 0x000ee20000100800 */
[----:B------:R-:W-:-:S13]  /*15780*/  ISETP.NE.AND.EX P0, PT, RZ, UR5, PT, P0 ;  /* 0x00000005ff007c0c */ /* 0x000fda000bf05300 */
[----:B----4-:R-:W-:-:S04]  /*15790*/  @P0 IADD3 R2, P1, R2, UR4, RZ ;  /* 0x0000000402020c10 */ /* 0x010fc8000ff3e0ff */
[----:B-----5:R-:W-:Y:S01]  /*157a0*/  @P0 IADD3.X R3, R4, UR5, RZ, P1, !PT ;  /* 0x0000000504030c10 */ /* 0x020fe20008ffe4ff */
[----:B------:R-:W-:-:S04]  /*157b0*/  ULDC.64 UR4, c[0x0][0xa08] ;  /* 0x0002820000047ab9 */ /* 0x000fc80000000a00 */
[----:B--2---:R2:W4:Y:S02]  /*157c0*/  @P0 LDG.E R7, desc[UR40][R2.64] ;  /* 0x0000002802070981 */ /* 0x004524000c1e1900 */
[----:B--2---:R-:W2:Y:S01]  /*157d0*/  LDC.64 R2, c[0x0][0x418] ;  /* 0x00010600ff027b82 */ /* 0x004ea20000000a00 */
[----:B---3--:R-:W-:Y:S01]  /*157e0*/  VIADD R4, R0, 0xffffffff ;  /* 0xffffffff00047836 */ /* 0x008fe20000000000 */
[----:B----4-:R-:W-:Y:S01]  /*157f0*/  SHF.R.S32.HI R8, RZ, 0x1f, R7 ;  /* 0x0000001fff087819 */ /* 0x010fe20000011407 */
        /* <DEDUP_REMOVED lines=10> */
[----:B0-----:R0:W2:Y:S02]  /*158a0*/  SHFL.IDX PT, R14, R5, RZ, 0x1f ;  /* 0x00001fff050e7589 */ /* 0x0010a400000e0000 */
.L_x_8292:
[----:B0-----:R-:W3:Y:S01]  /*158b0*/  LDL.LU R5, [R1+0x8] ;  /* 0x0000080001057983 */ /* 0x001ee20000300800 */
        /* <DEDUP_REMOVED lines=11> */
.L_x_8295:
[----:B------:R-:W-:Y:S05]  /*15970*/  @!P6 BRA `(.L_x_8133) ;  /* 0x000000040014e947 */ /* 0x000fea0003800000 */
[----:B------:R-:W-:-:S04]  /*15980*/  ISETP.NE.U32.AND P0, PT, R2, RZ, PT ;  /* 0x000000ff0200720c */ /* 0x000fc80003f05070 */
[----:B------:R-:W-:-:S13]  /*15990*/  ISETP.NE.AND.EX P0, PT, R3, RZ, PT, P0 ;  /* 0x000000ff0300720c */ /* 0x000fda0003f05300 */
[----:B------:R-:W-:Y:S05]  /*159a0*/  @!P0 BRA `(.L_x_8135) ;  /* 0x0000000000548947 */ /* 0x000fea0003800000 */
[----:B------:R-:W2:Y:S01]  /*159b0*/  LDC R6, c[0x0][0x43c] ;  /* 0x00010f00ff067b82 */ /* 0x000ea20000000800 */
[----:B------:R-:W-:Y:S01]  /*159c0*/  IMAD.MOV.U32 R9, RZ, RZ, R4 ;  /* 0x000000ffff097224 */ /* 0x000fe200078e0004 */
[----:B------:R-:W-:-:S03]  /*159d0*/  ULDC.64 UR4, c[0x0][0x428] ;  /* 0x00010a0000047ab9 */ /* 0x000fc60000000a00 */
[----:B0-----:R-:W-:Y:S01]  /*159e0*/  IMAD.MOV.U32 R0, RZ, RZ, R9 ;  /* 0x000000ffff007224 */ /* 0x001fe200078e0009 */
[----:B--2---:R-:W-:-:S13]  /*159f0*/  ISETP.NE.AND P0, PT, R6, 0x1, PT ;  /* 0x000000010600780c */ /* 0x004fda0003f05270 */
        /* <DEDUP_REMOVED lines=14> */
[----:B------:R-:W3:Y:S04]  /*15ae0*/  LDG.E R0, desc[UR40][R2.64] ;  /* 0x0000002802007981 */ /* 0x000ee8000c1e1900 */
[----:B---3--:R2:W-:Y:S02]  /*15af0*/  STL [R1], R0 ;  /* 0x0000000001007387 */ /* 0x0085e40000100800 */
.L_x_8135:
[----:B------:R-:W3:Y:S04]  /*15b00*/  LDL R7, [R1+0x4] ;  /* 0x0000040001077983 */ /* 0x000ee80000100800 */
[----:B0-2---:R-:W3:Y:S04]  /*15b10*/  LDL R0, [R1+0xc] ;  /* 0x00000c0001007983 */ /* 0x005ee80000100800 */
[----:B------:R-:W2:Y:S01]  /*15b20*/  LDL R2, [R1+0x18] ;  /* 0x0000180001027983 */ /* 0x000ea20000100800 */
[----:B---3--:R-:W-:Y:S01]  /*15b30*/  IMAD R0, R0, 0x8, R7 ;  /* 0x0000000800007824 */ /* 0x008fe200078e0207 */
[----:B--2---:R-:W-:-:S04]  /*15b40*/  SHF.L.U32 R2, R2, 0x1f, RZ ;  /* 0x0000001f02027819 */ /* 0x004fc800000006ff */
[----:B------:R-:W0:Y:S02]  /*15b50*/  SYNCS.PHASECHK.TRANS64.TRYWAIT P0, [R0+URZ+0x28c40], R2 ;  /* 0x028c4002000075a7 */ /* 0x000e24000800017f */
[----:B0-----:R-:W-:Y:S05]  /*15b60*/  @!P0 BRA `(.L_x_8136) ;  /* 0x0000006400688947 */ /* 0x001fea0003800000 */
.L_x_8296:
        /* <DEDUP_REMOVED lines=11> */
.L_x_8137:
        /* <DEDUP_REMOVED lines=27> */
.L_x_8133:
[----:B--2---:R-:W2:Y:S04]  /*15dd0*/  LDL R2, [R1+0x4] ;  /* 0x0000040001027983 */ /* 0x004ea80000100800 */
[----:B------:R-:W3:Y:S04]  /*15de0*/  LDL.LU R3, [R1+0x34] ;  /* 0x0000340001037983 */ /* 0x000ee80000300800 */
[----:B0-----:R-:W4:Y:S04]  /*15df0*/  LDL.LU R5, [R1+0x28] ;  /* 0x0000280001057983 */ /* 0x001f280000300800 */
[----:B------:R-:W5:Y:S01]  /*15e00*/  LDL.LU R4, [R1+0x40] ;  /* 0x0000400001047983 */ /* 0x000f620000300800 */
        /* <DEDUP_REMOVED lines=38> */
[----:B0-----:R-:W-:Y:S05]  /*16070*/  CALL.ABS.NOINC R2 ;  /* 0x0000000002007343 */ /* 0x001fea0003c00000 */
.L_x_8139:
[----:B------:R-:W-:Y:S05]  /*16080*/  BSYNC B6 ;  /* 0x0000000000067941 */ /* 0x000fea0003800000 */
.L_x_8138:
[----:B------:R-:W3:Y:S01]  /*16090*/  LDL.LU R6, [R1+0x34] ;  /* 0x0000340001067983 */ /* 0x000ee20000300800 */
[----:B------:R-:W-:Y:S01]  /*160a0*/  ULDC.64 UR4, c[0x0][0x2d8] ;  /* 0x0000b60000047ab9 */ /* 0x000fe20000000a00 */
[----:B------:R-:W0:Y:S01]  /*160b0*/  LDC R7, c[0x0][0x448] ;  /* 0x00011200ff077b82 */ /* 0x000e220000000800 */
[----:B------:R-:W-:Y:S01]  /*160c0*/  ULDC UR6, c[0x0][0x2b8] ;  /* 0x0000ae0000067ab9 */ /* 0x000fe20000000800 */
[----:B--2---:R-:W3:Y:S04]  /*160d0*/  LDL.LU.64 R2, [R1+0x48] ;  /* 0x0000480001027983 */ /* 0x004ee80000300a00 */
[----:B------:R-:W2:Y:S04]  /*160e0*/  LDL.LU R0, [R1+0x40] ;  /* 0x0000400001007983 */ /* 0x000ea80000300800 */
[----:B------:R-:W4:Y:S04]  /*160f0*/  LDL.LU R4, [R1+0x50] ;  /* 0x0000500001047983 */ /* 0x000f280000300800 */
[----:B------:R-:W4:Y:S04]  /*16100*/  LDL.LU R5, [R1+0x28] ;  /* 0x0000280001057983 */ /* 0x000f280000300800 */
[----:B------:R0:W5:Y:S02]  /*16110*/  LDL R9, [R1+0x54] ;  /* 0x0000540001097983 */ /* 0x0001640000100800 */
[----:B0-----:R-:W-:Y:S01]  /*16120*/  ISETP.NE.AND P0, PT, R7, 0x1, PT ;  /* 0x000000010700780c */ /* 0x001fe20003f05270 */
[----:B------:R-:W0:Y:S01]  /*16130*/  S2R R10, SR_TID.X ;  /* 0x00000000000a7919 */ /* 0x000e220000002100 */
[----:B------:R-:W1:Y:S01]  /*16140*/  S2R R8, SR_TID.X ;  /* 0x0000000000087919 */ /* 0x000e620000002100 */
[----:B0-----:R-:W-:-:S05]  /*16150*/  IMAD.SHL.U32 R10, R10, 0x8, RZ ;  /* 0x000000080a0a7824 */ /* 0x001fca00078e00ff */
        /* <DEDUP_REMOVED lines=8> */
[----:B------:R-:W-:-:S03]  /*161e0*/  ULDC.64 UR4, c[0x0][0x2e0] ;  /* 0x0000b80000047ab9 */ /* 0x000fc60000000a00 */
[----:B------:R-:W-:Y:S02]  /*161f0*/  IMAD.IADD R3, R3, 0x1, R0 ;  /* 0x0000000103037824 */ /* 0x000fe400078e0200 */
[----:B----4-:R-:W-:Y:S02]  /*16200*/  IMAD R0, R4, UR4, RZ ;  /* 0x0000000404007c24 */ /* 0x010fe4000f8e02ff */
[----:B------:R-:W1:Y:S01]  /*16210*/  S2R R4, SR_TID.X ;  /* 0x0000000000047919 */ /* 0x000e620000002100 */
[----:B------:R-:W-:-:S04]  /*16220*/  IMAD.WIDE.U32 R2, R5, UR4, R2 ;  /* 0x0000000405027c25 */ /* 0x000fc8000f8e0002 */
[----:B------:R-:W-:Y:S01]  /*16230*/  IMAD R0, R5, UR5, R0 ;  /* 0x0000000505007c24 */ /* 0x000fe2000f8e0200 */
        /* <DEDUP_REMOVED lines=8> */
[----:B------:R-:W-:-:S04]  /*162c0*/  IMAD R0, R17, 0x40, R4 ;  /* 0x0000004011007824 */ /* 0x000fc800078e0204 */
[----:B------:R-:W-:Y:S02]  /*162d0*/  IMAD.MOV.U32 R4, RZ, RZ, R0 ;  /* 0x000000ffff047224 */ /* 0x000fe400078e0000 */
[----:B-1----:R-:W-:-:S05]  /*162e0*/  @P0 IMAD.HI.U32 R5, R0, R5, RZ ;  /* 0x0000000500050227 */ /* 0x002fca00078e00ff */
[----:B0-----:R-:W-:-:S05]  /*162f0*/  @P0 SHF.R.U32.HI R4, RZ, R6, R5 ;  /* 0x00000006ff040219 */ /* 0x001fca0000011605 */
        /* <DEDUP_REMOVED lines=18> */
[----:B------:R-:W-:Y:S09]  /*16420*/  BRA.DIV UR4, `(.L_x_8140) ;  /* 0x0000005e044c7947 */ /* 0x000ff2000b800000 */
        /* <DEDUP_REMOVED lines=34> */
.L_x_8305:
        /* <DEDUP_REMOVED lines=11> */
.L_x_8141:
        /* <DEDUP_REMOVED lines=19> */
.L_x_8306:
[----:B------:R-:W-:Y:S05]  /*16830*/  BSYNC B0 ;  /* 0x0000000000007941 */ /* 0x000fea0003800000 */
.L_x_8142:
[----:B0-----:R-:W2:Y:S01]  /*16840*/  LDL R2, [R1+0x8] ;  /* 0x0000080001027983 */ /* 0x001ea20000100800 */
[----:B------:R-:W-:Y:S01]  /*16850*/  BSSY B0, `(.L_x_8144) ;  /* 0x00000a2000007945 */ /* 0x000fe20003800000 */
[----:B--2---:R-:W-:-:S13]  /*16860*/  LOP3.LUT P0, RZ, R2, 0x1, RZ, 0xc0, !PT ;  /* 0x0000000102ff7812 */ /* 0x004fda000780c0ff */
[----:B------:R-:W-:Y:S05]  /*16870*/  @!P0 BRA `(.L_x_8145) ;  /* 0x00000008007c8947 */ /* 0x000fea0003800000 */
[----:B------:R-:W2:Y:S04]  /*16880*/  LDL R5, [R1+0x4] ;  /* 0x0000040001057983 */ /* 0x000ea80000100800 */
        /* <DEDUP_REMOVED lines=10> */
.L_x_8307:
[----:B------:R-:W-:Y:S05]  /*16930*/  BSYNC B1 ;  /* 0x0000000000017941 */ /* 0x000fea0003800000 */
.L_x_8146:
        /* <DEDUP_REMOVED lines=9> */
.L_x_8149:
[----:B------:R-:W-:Y:S05]  /*169d0*/  BSYNC B1 ;  /* 0x0000000000017941 */ /* 0x000fea0003800000 */
.L_x_8148:
        /* <DEDUP_REMOVED lines=14> */
.L_x_8150:
        /* <DEDUP_REMOVED lines=16> */
.L_x_8151:
        /* <DEDUP_REMOVED lines=16> */
.L_x_8152:
        /* <DEDUP_REMOVED lines=16> */
.L_x_8153:
        /* <DEDUP_REMOVED lines=16> */
.L_x_8154:
        /* <DEDUP_REMOVED lines=16> */
.L_x_8155:
        /* <DEDUP_REMOVED lines=16> */
.L_x_8156:
        /* <DEDUP_REMOVED lines=16> */
.L_x_8157:
        /* <DEDUP_REMOVED lines=11> */
.L_x_8145:
[----:B------:R-:W-:Y:S05]  /*17270*/  BSYNC B0 ;  /* 0x0000000000007941 */ /* 0x000fea0003800000 */
.L_x_8144:
        /* <DEDUP_REMOVED lines=14> */
[----:B--2---:R-:W-:Y:S01]  /*17360*/  LOP3.LUT P2, RZ, R6, 0x1, RZ, 0xc0, !PT ;  /* 0x0000000106ff7812 */ /* 0x004fe2000784c0ff */
        /* <DEDUP_REMOVED lines=33> */
.L_x_8164:
[----:B-1----:R-:W2:Y:S01]  /*17580*/  LDL R2, [R1+0x4] ;  /* 0x0000040001027983 */ /* 0x002ea20000100800 */
[----:B------:R-:W-:Y:S01]  /*17590*/  BSSY B3, `(.L_x_8165) ;  /* 0x0000008000037945 */ /* 0x000fe20003800000 */
[----:B------:R-:W1:Y:S02]  /*175a0*/  S2R R5, SR_TID.X ;  /* 0x0000000000057919 */ /* 0x000e640000002100 */
[----:B-1----:R-:W-:-:S04]  /*175b0*/  LOP3.LUT R5, R5, 0x7f, RZ, 0xc0, !PT ;  /* 0x0000007f05057812 */ /* 0x002fc800078ec0ff */
[----:B------:R-:W-:Y:S01]  /*175c0*/  ISETP.NE.AND P1, PT, R5, RZ, PT ;  /* 0x000000ff0500720c */ /* 0x000fe20003f25270 */
[----:B--2---:R-:W-:Y:S01]  /*175d0*/  IMAD R3, R9, 0x8, R2 ;  /* 0x0000000809037824 */ /* 0x004fe200078e0202 */
[----:B------:R-:W-:-:S04]  /*175e0*/  SHF.L.U32 R2, R8, 0x1f, RZ ;  /* 0x0000001f08027819 */ /* 0x000fc800000006ff */
[----:B------:R-:W1:Y:S02]  /*175f0*/  SYNCS.PHASECHK.TRANS64.TRYWAIT P0, [R3+URZ+0x28c40], R2 ;  /* 0x028c4002030075a7 */ /* 0x000e64000800017f */
[----:B-1----:R-:W-:Y:S05]  /*17600*/  @!P0 BRA `(.L_x_8166) ;  /* 0x0000005000488947 */ /* 0x002fea0003800000 */
.L_x_8308:
[----:B------:R-:W-:Y:S05]  /*17610*/  BSYNC B3 ;  /* 0x0000000000037941 */ /* 0x000fea0003800000 */
.L_x_8165:
        /* <DEDUP_REMOVED lines=9> */
.L_x_8168:
[----:B------:R-:W-:Y:S05]  /*176b0*/  BSYNC B3 ;  /* 0x0000000000037941 */ /* 0x000fea0003800000 */
.L_x_8167:
        /* <DEDUP_REMOVED lines=10> */
[----:B--2---:R-:W-:Y:S01]  /*17760*/  IMAD R5, R5, 0x2000, R7 ;  /* 0x0000200005057824 */ /* 0x004fe200078e0207 */
[----:B---3--:R-:W-:-:S03]  /*17770*/  LEA R0, R0, R6, 0x6 ;  /* 0x0000000600007211 */ /* 0x008fc600078e30ff */
[----:B------:R-:W-:Y:S02]  /*17780*/  VIADD R5, R5, 0x22400 ;  /* 0x0002240005057836 */ /* 0x000fe40000000000 */
[----:B------:R-:W-:-:S07]  /*17790*/  VIADD R6, R3, 0x28c30 ;  /* 0x00028c3003067836 */ /* 0x000fce0000000000 */
.L_x_8169:
        /* <DEDUP_REMOVED lines=14> */
.L_x_8309:
[----:B------:R-:W-:Y:S05]  /*17880*/  BSYNC B3 ;  /* 0x0000000000037941 */ /* 0x000fea0003800000 */
.L_x_8170:
        /* <DEDUP_REMOVED lines=11> */
.L_x_8173:
[----:B------:R-:W-:Y:S05]  /*17940*/  BSYNC B3 ;  /* 0x0000000000037941 */ /* 0x000fea0003800000 */
.L_x_8172:
        /* <DEDUP_REMOVED lines=11> */
.L_x_8174:
        /* <DEDUP_REMOVED lines=16> */
.L_x_8175:
        /* <DEDUP_REMOVED lines=16> */
.L_x_8176:
        /* <DEDUP_REMOVED lines=16> */
.L_x_8177:
        /* <DEDUP_REMOVED lines=16> */
.L_x_8178:
        /* <DEDUP_REMOVED lines=16> */
.L_x_8179:
        /* <DEDUP_REMOVED lines=16> */
.L_x_8180:
        /* <DEDUP_REMOVED lines=16> */
.L_x_8181:
        /* <DEDUP_REMOVED lines=11> */
.L_x_8163:
[----:B------:R-:W-:Y:S05]  /*181b0*/  BSYNC B1 ;  /* 0x0000000000017941 */ /* 0x000fea0003800000 */
.L_x_8162:
[----:B------:R-:W2:Y:S02]  /*181c0*/  LDL.LU R5, [R1+0x30] ;  /* 0x0000300001057983 */ /* 0x000ea40000300800 */
[----:B--2---:R-:W-:-:S07]  /*181d0*/  VIADD R0, R5, 0xfffffffd ;  /* 0xfffffffd05007836 */ /* 0x004fce0000000000 */
.L_x_8161:
[----:B------:R-:W-:Y:S05]  /*181e0*/  BSYNC B2 ;  /* 0x0000000000027941 */ /* 0x000fea0003800000 */
.L_x_8160:
[----:B------:R-:W-:-:S13]  /*181f0*/  ISETP.NE.AND P0, PT, R4, RZ, PT ;  /* 0x000000ff0400720c */ /* 0x000fda0003f05270 */
[----:B------:R-:W-:Y:S05]  /*18200*/  @!P0 BRA `(.L_x_8159) ;  /* 0x0000001c00488947 */ /* 0x000fea0003800000 */
.L_x_8222:
[----:B------:R-:W2:Y:S04]  /*18210*/  LDL R4, [R1+0x8] ;  /* 0x0000080001047983 */ /* 0x000ea80000100800 */
[----:B------:R-:W3:Y:S04]  /*18220*/  LDL.LU R3, [R1+0xc] ;  /* 0x00000c0001037983 */ /* 0x000ee80000300800 */
[----:B------:R-:W4:Y:S01]  /*18230*/  LDL.LU R2, [R1+0x18] ;  /* 0x0000180001027983 */ /* 0x000f220000300800 */
        /* <DEDUP_REMOVED lines=34> */
.L_x_8184:
[----:B0-----:R-:W2:Y:S01]  /*18460*/  LDL R2, [R1+0x4] ;  /* 0x0000040001027983 */ /* 0x001ea20000100800 */
[----:B------:R-:W-:Y:S01]  /*18470*/  BSSY B2, `(.L_x_8185) ;  /* 0x0000008000027945 */ /* 0x000fe20003800000 */
[----:B------:R-:W0:Y:S02]  /*18480*/  S2R R3, SR_TID.X ;  /* 0x0000000000037919 */ /* 0x000e240000002100 */
[----:B0-----:R-:W-:-:S04]  /*18490*/  LOP3.LUT R3, R3, 0x7f, RZ, 0xc0, !PT ;  /* 0x0000007f03037812 */ /* 0x001fc800078ec0ff */
[----:B------:R-:W-:Y:S01]  /*184a0*/  ISETP.NE.AND P1, PT, R3, RZ, PT ;  /* 0x000000ff0300720c */ /* 0x000fe20003f25270 */
[----:B--2---:R-:W-:Y:S01]  /*184b0*/  IMAD R4, R7, 0x8, R2 ;  /* 0x0000000807047824 */ /* 0x004fe200078e0202 */
[----:B------:R-:W-:-:S04]  /*184c0*/  SHF.L.U32 R2, R6, 0x1f, RZ ;  /* 0x0000001f06027819 */ /* 0x000fc800000006ff */
[----:B------:R-:W0:Y:S02]  /*184d0*/  SYNCS.PHASECHK.TRANS64.TRYWAIT P0, [R4+URZ+0x28c40], R2 ;  /* 0x028c4002040075a7 */ /* 0x000e24000800017f */
[----:B0-----:R-:W-:Y:S05]  /*184e0*/  @!P0 BRA `(.L_x_8186) ;  /* 0x0000004000b88947 */ /* 0x001fea0003800000 */
.L_x_8310:
[----:B------:R-:W-:Y:S05]  /*184f0*/  BSYNC B2 ;  /* 0x0000000000027941 */ /* 0x000fea0003800000 */
.L_x_8185:
        /* <DEDUP_REMOVED lines=9> */
.L_x_8188:
[----:B------:R-:W-:Y:S05]  /*18590*/  BSYNC B2 ;  /* 0x0000000000027941 */ /* 0x000fea0003800000 */
.L_x_8187:
        /* <DEDUP_REMOVED lines=13> */
.L_x_8189:
        /* <DEDUP_REMOVED lines=14> */
.L_x_8311:
[----:B------:R-:W-:Y:S05]  /*18750*/  BSYNC B2 ;  /* 0x0000000000027941 */ /* 0x000fea0003800000 */
.L_x_8190:
        /* <DEDUP_REMOVED lines=11> */
.L_x_8193:
[----:B------:R-:W-:Y:S05]  /*18810*/  BSYNC B2 ;  /* 0x0000000000027941 */ /* 0x000fea0003800000 */
.L_x_8192:
        /* <DEDUP_REMOVED lines=10> */
.L_x_8194:
        /* <DEDUP_REMOVED lines=16> */
.L_x_8195:
        /* <DEDUP_REMOVED lines=16> */
.L_x_8196:
        /* <DEDUP_REMOVED lines=16> */
.L_x_8197:
        /* <DEDUP_REMOVED lines=16> */
.L_x_8198:
        /* <DEDUP_REMOVED lines=16> */
.L_x_8199:
        /* <DEDUP_REMOVED lines=16> */
.L_x_8200:
        /* <DEDUP_REMOVED lines=16> */
.L_x_8201:
        /* <DEDUP_REMOVED lines=11> */
.L_x_8183:
[----:B------:R-:W-:Y:S05]  /*19070*/  BSYNC B1 ;  /* 0x0000000000017941 */ /* 0x000fea0003800000 */
.L_x_8182:
[----:B------:R-:W2:Y:S01]  /*19080*/  LDL R2, [R1+0x8] ;  /* 0x0000080001027983 */ /* 0x000ea20000100800 */
[----:B------:R-:W-:Y:S01]  /*19090*/  VIADD R7, R7, 0x1 ;  /* 0x0000000107077836 */ /* 0x000fe20000000000 */
[----:B------:R-:W-:Y:S04]  /*190a0*/  BSSY B1, `(.L_x_8202) ;  /* 0x00000e5000017945 */ /* 0x000fe80003800000 */
[----:B------:R-:W-:-:S04]  /*190b0*/  ISETP.NE.AND P0, PT, R7, 0x2, PT ;  /* 0x000000020700780c */ /* 0x000fc80003f05270 */
[----:B0-----:R-:W-:Y:S02]  /*190c0*/  SEL R9, R7, RZ, P0 ;  /* 0x000000ff07097207 */ /* 0x001fe40000000000 */
        /* <DEDUP_REMOVED lines=31> */
.L_x_8204:
        /* <DEDUP_REMOVED lines=9> */
.L_x_8312:
[----:B------:R-:W-:Y:S05]  /*19350*/  BSYNC B2 ;  /* 0x0000000000027941 */ /* 0x000fea0003800000 */
.L_x_8205:
        /* <DEDUP_REMOVED lines=9> */
.L_x_8208:
[----:B------:R-:W-:Y:S05]  /*193f0*/  BSYNC B2 ;  /* 0x0000000000027941 */ /* 0x000fea0003800000 */
.L_x_8207:
        /* <DEDUP_REMOVED lines=14> */
.L_x_8209:
        /* <DEDUP_REMOVED lines=14> */
.L_x_8313:
[----:B------:R-:W-:Y:S05]  /*195c0*/  BSYNC B2 ;  /* 0x0000000000027941 */ /* 0x000fea0003800000 */
.L_x_8210:
        /* <DEDUP_REMOVED lines=11> */
.L_x_8213:
[----:B------:R-:W-:Y:S05]  /*19680*/  BSYNC B2 ;  /* 0x0000000000027941 */ /* 0x000fea0003800000 */
.L_x_8212:
        /* <DEDUP_REMOVED lines=11> */
.L_x_8214:
        /* <DEDUP_REMOVED lines=16> */
.L_x_8215:
        /* <DEDUP_REMOVED lines=16> */
.L_x_8216:
        /* <DEDUP_REMOVED lines=16> */
.L_x_8217:
        /* <DEDUP_REMOVED lines=16> */
.L_x_8218:
        /* <DEDUP_REMOVED lines=16> */
.L_x_8219:
        /* <DEDUP_REMOVED lines=16> */
.L_x_8220:
        /* <DEDUP_REMOVED lines=16> */
.L_x_8221:
        /* <DEDUP_REMOVED lines=11> */
.L_x_8203:
[----:B------:R-:W-:Y:S05]  /*19ef0*/  BSYNC B1 ;  /* 0x0000000000017941 */ /* 0x000fea0003800000 */
.L_x_8202:
[C---:B------:R-:W-:Y:S01]  /*19f00*/  ISETP.GT.AND P0, PT, R0.reuse, 0x1, PT ;  /* 0x000000010000780c */ /* 0x040fe20003f04270 */
[----:B------:R-:W-:-:S12]  /*19f10*/  VIADD R0, R0, 0xfffffffe ;  /* 0xfffffffe00007836 */ /* 0x000fd80000000000 */
[----:B------:R-:W-:Y:S05]  /*19f20*/  @P0 BRA `(.L_x_8222) ;  /* 0xffffffe000b80947 */ /* 0x000fea000383ffff */
.L_x_8159:
[----:B------:R-:W-:Y:S05]  /*19f30*/  BSYNC B0 ;  /* 0x0000000000007941 */ /* 0x000fea0003800000 */
.L_x_8158:
        /* <DEDUP_REMOVED lines=23> */
[----:B-1----:R-:W-:-:S07]  /*1a0b0*/  IADD3 R16, R4, UR36, R7 ;  /* 0x0000002404107c10 */ /* 0x002fce000fffe007 */
.L_x_8224:
[----:B------:R-:W-:Y:S05]  /*1a0c0*/  BSYNC B0 ;  /* 0x0000000000007941 */ /* 0x000fea0003800000 */
.L_x_8223:
[----:B------:R-:W-:-:S05]  /*1a0d0*/  SEL R0, R0, RZ, P0 ;  /* 0x000000ff00007207 */ /* 0x000fca0000000000 */
[----:B------:R2:W-:Y:S02]  /*1a0e0*/  STL [R1+0xc], R0 ;  /* 0x00000c0001007387 */ /* 0x0005e40000100800 */
.L_x_8126:
[----:B------:R-:W-:Y:S05]  /*1a0f0*/  BSYNC B7 ;  /* 0x0000000000077941 */ /* 0x000fea0003800000 */
.L_x_8124:
        /* <DEDUP_REMOVED lines=13> */
.L_x_8225:
        /* <DEDUP_REMOVED lines=13> */
[----:B------:R-:W-:Y:S01]  /*1a2a0*/  SHFL.IDX PT, R4, R16, 0x1, 0x1f ;  /* 0x00201f0010047f89 */ /* 0x000fe200000e0000 */
[C---:B------:R-:W-:Y:S02]  /*1a2b0*/  ISETP.GE.U32.AND P4, PT, R7.reuse, 0x8, PT ;  /* 0x000000080700780c */ /* 0x040fe40003f86070 */
[C---:B------:R-:W-:Y:S01]  /*1a2c0*/  ISETP.GE.U32.AND P5, PT, R7.reuse, 0x10, PT ;  /* 0x000000100700780c */ /* 0x040fe20003fa6070 */
[----:B-1----:R-:W-:Y:S02]  /*1a2d0*/  IMAD.MOV.U32 R2, RZ, RZ, RZ ;  /* 0x000000ffff027224 */ /* 0x002fe400078e00ff */
[----:B--2---:R-:W-:Y:S01]  /*1a2e0*/  @!P1 IMAD.MOV.U32 R2, RZ, RZ, R3 ;  /* 0x000000ffff029224 */ /* 0x004fe200078e0003 */
[----:B------:R-:W-:-:S04]  /*1a2f0*/  ISETP.NE.AND P1, PT, R7, RZ, PT ;  /* 0x000000ff0700720c */ /* 0x000fc80003f25270 */
[----:B0-----:R-:W0:Y:S02]  /*1a300*/  SHFL.UP PT, R14, R2, 0x1, RZ ;  /* 0x04200000020e7989 */ /* 0x001e2400000e00ff */
        /* <DEDUP_REMOVED lines=16> */
.L_x_8323:
[----:B------:R-:W-:Y:S02]  /*1a410*/  ULDC UR4, c[0x0][0xc38] ;  /* 0x00030e0000047ab9 */ /* 0x000fe40000000800 */
[----:B------:R-:W-:-:S04]  /*1a420*/  IMAD.U32 R5, RZ, RZ, UR4 ;  /* 0x00000004ff057e24 */ /* 0x000fc8000f8e00ff */
[----:B0-2---:R-:W-:-:S04]  /*1a430*/  IMAD R16, R16, R5, RZ ;  /* 0x0000000510107224 */ /* 0x005fc800078e02ff */
[----:B------:R-:W-:-:S05]  /*1a440*/  IMAD.IADD R4, R4, 0x1, R16 ;  /* 0x0000000104047824 */ /* 0x000fca00078e0210 */
[----:B-1----:R-:W-:-:S13]  /*1a450*/  ISETP.GT.AND P6, PT, R4, R0, PT ;  /* 0x000000000400720c */ /* 0x002fda0003fc4270 */
[----:B------:R-:W-:Y:S05]  /*1a460*/  @P6 BRA `(.L_x_8228) ;  /* 0x00000000009c6947 */ /* 0x000fea0003800000 */
.L_x_8233:
        /* <DEDUP_REMOVED lines=14> */
.L_x_8231:
[----:B------:R-:W-:Y:S05]  /*1a550*/  BSYNC B0 ;  /* 0x0000000000007941 */ /* 0x000fea0003800000 */
.L_x_8230:
        /* <DEDUP_REMOVED lines=18> */
.L_x_8331:
[----:B------:R-:W-:Y:S02]  /*1a680*/  ULDC UR4, c[0x0][0xc38] ;  /* 0x00030e0000047ab9 */ /* 0x000fe40000000800 */
[----:B------:R-:W-:-:S04]  /*1a690*/  IMAD.U32 R5, RZ, RZ, UR4 ;  /* 0x00000004ff057e24 */ /* 0x000fc8000f8e00ff */
[----:B-1----:R-:W-:-:S04]  /*1a6a0*/  IMAD R16, R16, R5, RZ ;  /* 0x0000000510107224 */ /* 0x002fc800078e02ff */
[----:B------:R-:W-:-:S05]  /*1a6b0*/  IMAD.IADD R4, R16, 0x1, R4 ;  /* 0x0000000110047824 */ /* 0x000fca00078e0204 */
[----:B------:R-:W-:-:S13]  /*1a6c0*/  ISETP.GT.AND P6, PT, R4, R0, PT ;  /* 0x000000000400720c */ /* 0x000fda0003fc4270 */
[----:B------:R-:W-:Y:S05]  /*1a6d0*/  @!P6 BRA `(.L_x_8233) ;  /* 0xfffffffc0064e947 */ /* 0x000fea000383ffff */
.L_x_8228:
        /* <DEDUP_REMOVED lines=8> */
.L_x_8335:
[----:B------:R-:W-:Y:S01]  /*1a760*/  ISETP.NE.AND P0, PT, R4, RZ, PT ;  /* 0x000000ff0400720c */ /* 0x000fe20003f05270 */
[----:B------:R-:W-:-:S12]  /*1a770*/  IMAD.MOV.U32 R4, RZ, RZ, RZ ;  /* 0x000000ffff047224 */ /* 0x000fd800078e00ff */
[----:B------:R-:W-:Y:S05]  /*1a780*/  @!P0 BRA `(.L_x_8235) ;  /* 0x0000000000148947 */ /* 0x000fea0003800000 */
[----:B------:R-:W-:Y:S01]  /*1a790*/  UMOV UR4, 0xffffffff ;  /* 0xffffffff00047882 */ /* 0x000fe20000000000 */
[----:B------:R-:W-:Y:S02]  /*1a7a0*/  VIADD R12, R6, 0xffffffff ;  /* 0xffffffff060c7836 */ /* 0x000fe40000000000 */
[----:B------:R-:W-:Y:S05]  /*1a7b0*/  BRA.DIV UR4, `(.L_x_8236) ;  /* 0x0000002a04987947 */ /* 0x000fea000b800000 */
[----:B0-----:R0:W3:Y:S02]  /*1a7c0*/  SHFL.IDX PT, R3, R3, R12, 0x1f ;  /* 0x00001f0c03037589 */ /* 0x0010e400000e0000 */
.L_x_8338:
[----:B---3--:R-:W-:-:S07]  /*1a7d0*/  IMAD.MOV.U32 R4, RZ, RZ, R3 ;  /* 0x000000ffff047224 */ /* 0x008fce00078e0003 */
.L_x_8235:
[----:B01----:R-:W0:Y:S01]  /*1a7e0*/  LDC.64 R2, c[0x0][0xc90] ;  /* 0x00032400ff027b82 */ /* 0x003e220000000a00 */
[----:B------:R-:W-:-:S04]  /*1a7f0*/  IMAD.IADD R19, R6, 0x1, R19 ;  /* 0x0000000106137824 */ /* 0x000fc800078e0213 */
[----:B0-----:R-:W-:-:S05]  /*1a800*/  IMAD.WIDE R2, R19, 0x4, R2 ;  /* 0x0000000413027825 */ /* 0x001fca00078e0202 */
[----:B------:R-:W2:Y:S01]  /*1a810*/  LDG.E R7, desc[UR40][R2.64] ;  /* 0x0000002802077981 */ /* 0x000ea2000c1e1900 */
        /* <DEDUP_REMOVED lines=62> */
.L_x_8229:
[----:B------:R-:W-:Y:S01]  /*1ac00*/  UMOV UR4, URZ ;  /* 0x0000003f00047c82 */ /* 0x000fe20008000000 */
[----:B------:R-:W-:Y:S01]  /*1ac10*/  UMOV UR5, URZ ;  /* 0x0000003f00057c82 */ /* 0x000fe20008000000 */
[----:B------:R-:W-:Y:S01]  /*1ac20*/  ULDC UR6, c[0x0][0xc3c] ;  /* 0x00030f0000067ab9 */ /* 0x000fe20000000800 */
[----:B------:R-:W-:Y:S02]  /*1ac30*/  IMAD.MOV.U32 R16, RZ, RZ, R0 ;  /* 0x000000ffff107224 */ /* 0x000fe400078e0000 */
[----:B------:R-:W-:Y:S02]  /*1ac40*/  IMAD.U32 R17, RZ, RZ, UR4 ;  /* 0x00000004ff117e24 */ /* 0x000fe4000f8e00ff */
[----:B------:R-:W-:Y:S02]  /*1ac50*/  IMAD.U32 R18, RZ, RZ, UR5 ;  /* 0x00000005ff127e24 */ /* 0x000fe4000f8e00ff */
[----:B------:R-:W-:-:S07]  /*1ac60*/  IMAD.U32 R19, RZ, RZ, UR6 ;  /* 0x00000006ff137e24 */ /* 0x000fce000f8e00ff */
.L_x_8237:
        /* <DEDUP_REMOVED lines=12> */
.L_x_8226:
[----:B------:R-:W-:Y:S02]  /*1ad30*/  ULDC UR4, c[0x0][0xc3c] ;  /* 0x00030f0000047ab9 */ /* 0x000fe40000000800 */
[----:B---3--:R-:W-:-:S13]  /*1ad40*/  ISETP.GE.AND P0, PT, R19, UR4, PT ;  /* 0x0000000413007c0c */ /* 0x008fda000bf06270 */
[----:B------:R-:W-:Y:S05]  /*1ad50*/  @!P0 BRA `(.L_x_8238) ;  /* 0xffffff8000548947 */ /* 0x000fea000383ffff */
[----:B------:R-:W-:Y:S05]  /*1ad60*/  BSYNC B8 ;  /* 0x0000000000087941 */ /* 0x000fea0003800000 */
.L_x_8074:
        /* <DEDUP_REMOVED lines=12> */
.L_x_8339:
[----:B------:R-:W-:Y:S05]  /*1ae30*/  BSYNC B0 ;  /* 0x0000000000007941 */ /* 0x000fea0003800000 */
.L_x_8239:
[----:B------:R-:W-:-:S03]  /*1ae40*/  UMOV UR4, 0xffffffff ;  /* 0xffffffff00047882 */ /* 0x000fc60000000000 */
[----:B------:R-:W-:Y:S05]  /*1ae50*/  BRA.DIV UR4, `(.L_x_8241) ;  /* 0x00000026042c7947 */ /* 0x000fea000b800000 */
[----:B------:R-:W1:Y:S02]  /*1ae60*/  S2R R2, SR_TID.X ;  /* 0x0000000000027919 */ /* 0x000e640000002100 */
[----:B-1----:R-:W-:-:S04]  /*1ae70*/  SHF.R.U32.HI R2, RZ, 0x5, R2 ;  /* 0x00000005ff027819 */ /* 0x002fc80000011602 */
[----:B------:R-:W-:-:S05]  /*1ae80*/  LOP3.LUT R2, R2, 0x3, RZ, 0xc0, !PT ;  /* 0x0000000302027812 */ /* 0x000fca00078ec0ff */
[----:B------:R1:W2:Y:S02]  /*1ae90*/  SHFL.IDX PT, R14, R2, RZ, 0x1f ;  /* 0x00001fff020e7589 */ /* 0x0002a400000e0000 */
.L_x_8342:
[----:B--2---:R-:W-:-:S13]  /*1aea0*/  ISETP.NE.AND P0, PT, R14, RZ, PT ;  /* 0x000000ff0e00720c */ /* 0x004fda0003f05270 */
[----:B------:R-:W-:Y:S05]  /*1aeb0*/  @P0 BRA `(.L_x_7926) ;  /* 0x0000000000940947 */ /* 0x000fea0003800000 */
[----:B------:R-:W-:-:S03]  /*1aec0*/  UMOV UR4, 0xffffffff ;  /* 0xffffffff00047882 */ /* 0x000fc60000000000 */
[----:B------:R-:W-:Y:S05]  /*1aed0*/  BRA.DIV UR4, `(.L_x_8242) ;  /* 0x0000002604407947 */ /* 0x000fea000b800000 */
[----:B------:R-:W-:-:S13]  /*1aee0*/  ELECT P6, URZ, PT ;  /* 0x00000000003f782f */ /* 0x000fda00038c0000 */
.L_x_8345:
[----:B------:R-:W-:Y:S05]  /*1aef0*/  @!P6 BRA `(.L_x_7926) ;  /* 0x000000000084e947 */ /* 0x000fea0003800000 */
[----:B-1----:R-:W2:Y:S02]  /*1af00*/  LDL.LU R2, [R1+0x58] ;  /* 0x0000580001027983 */ /* 0x002ea40000300800 */
[----:B--2---:R-:W-:-:S04]  /*1af10*/  LOP3.LUT R2, R2, 0x2, RZ, 0xfc, !PT ;  /* 0x0000000202027812 */ /* 0x004fc800078efcff */
[----:B------:R-:W-:-:S13]  /*1af20*/  ISETP.NE.AND P2, PT, R2, 0x3, PT ;  /* 0x000000030200780c */ /* 0x000fda0003f45270 */
[----:B------:R-:W-:Y:S05]  /*1af30*/  @!P2 BRA `(.L_x_8243) ;  /* 0x000000000004a947 */ /* 0x000fea0003800000 */
[----:B------:R-:W-:Y:S01]  /*1af40*/  BPT.TRAP 0x1 ;  /* 0x000000040000795c */ /* 0x000fe20000300000 */
.L_x_8243:
        /* <DEDUP_REMOVED lines=14> */
.L_x_8346:
[----:B------:R-:W1:Y:S02]  /*1b030*/  SYNCS.PHASECHK.TRANS64.TRYWAIT P0, [R7+URZ], R2 ;  /* 0x00000002070075a7 */ /* 0x000e64000800017f */
[----:B-1----:R-:W-:Y:S05]  /*1b040*/  @!P0 BRA `(.L_x_8245) ;  /* 0x0000002400188947 */ /* 0x002fea0003800000 */
.L_x_8347:
[----:B------:R-:W-:Y:S05]  /*1b050*/  @!P2 BRA `(.L_x_8246) ;  /* 0x000000000004a947 */ /* 0x000fea0003800000 */
[----:B------:R-:W-:Y:S01]  /*1b060*/  BPT.TRAP 0x1 ;  /* 0x000000040000795c */ /* 0x000fe20000300000 */
.L_x_8246:
[----:B------:R-:W2:Y:S01]  /*1b070*/  LDL.LU R4, [R1+0xc] ;  /* 0x00000c0001047983 */ /* 0x000ea20000300800 */
[----:B------:R-:W-:-:S04]  /*1b080*/  VIADD R0, R0, 0x28c60 ;  /* 0x00028c6000007836 */ /* 0x000fc80000000000 */
[----:B--2---:R-:W-:-:S04]  /*1b090*/  IMAD R4, R4, 0x8, R0 ;  /* 0x0000000804047824 */ /* 0x004fc800078e0200 */
[----:B------:R-:W2:Y:S02]  /*1b0a0*/  SYNCS.PHASECHK.TRANS64.TRYWAIT P0, [R4+URZ], R5 ;  /* 0x00000005040075a7 */ /* 0x000ea4000800017f */
[----:B--2---:R-:W-:Y:S05]  /*1b0b0*/  @!P0 BRA `(.L_x_8247) ;  /* 0x0000002400108947 */ /* 0x004fea0003800000 */
.L_x_8348:
[----:B------:R-:W-:-:S07]  /*1b0c0*/  IMAD R3, R3, 0x8, R0 ;  /* 0x0000000803037824 */ /* 0x000fce00078e0200 */
.L_x_8248:
[----:B---3--:R3:W4:Y:S02]  /*1b0d0*/  SYNCS.PHASECHK.TRANS64.TRYWAIT P0, [R3+URZ], R2 ;  /* 0x00000002030075a7 */ /* 0x008724000800017f */
[----:B----4-:R-:W-:Y:S05]  /*1b0e0*/  @!P0 NANOSLEEP.SYNCS 0x989680 ;  /* 0x009896800000895d */ /* 0x010fea0003900000 */
[----:B------:R-:W4:Y:S02]  /*1b0f0*/  @!P0 SYNCS.PHASECHK.TRANS64 P0, [R3+URZ], R2 ;  /* 0x00000002030085a7 */ /* 0x000f24000800007f */
[----:B----4-:R-:W-:Y:S05]  /*1b100*/  @!P0 BRA `(.L_x_8248) ;  /* 0xfffffffc00f08947 */ /* 0x010fea000383ffff */
.L_x_7926:
[----:B------:R-:W-:Y:S05]  /*1b110*/  BSYNC B9 ;  /* 0x0000000000097941 */ /* 0x000fea0003800000 */
.L_x_7923:
[----:B------:R-:W-:Y:S05]  /*1b120*/  EXIT ;  /* 0x000000000000794d */ /* 0x000fea0003800000 */
.L_x_7942:
[----:B0-----:R0:W1:Y:S02]  /*1b130*/  SYNCS.PHASECHK.TRANS64.TRYWAIT P5, [R68+URZ+0x28c90], R71 ;  /* 0x028c9047440075a7 */ /* 0x00106400080a017f */
[----:B-1----:R-:W-:Y:S05]  /*1b140*/  @!P5 NANOSLEEP.SYNCS 0x989680 ;  /* 0x009896800000d95d */ /* 0x002fea0003900000 */
[----:B------:R-:W1:Y:S02]  /*1b150*/  @!P5 SYNCS.PHASECHK.TRANS64 P5, [R68+URZ+0x28c90], R71 ;  /* 0x028c90474400d5a7 */ /* 0x000e6400080a007f */
[----:B-1----:R-:W-:Y:S05]  /*1b160*/  @!P5 BRA `(.L_x_7942) ;  /* 0xfffffffc00f0d947 */ /* 0x002fea000383ffff */
[----:B------:R-:W-:Y:S05]  /*1b170*/  BRA `(.L_x_8249) ;  /* 0xfffffe7400707947 */ /* 0x000fea000383ffff */
.L_x_7952:
[----:B-1----:R1:W2:Y:S02]  /*1b180*/  SYNCS.PHASECHK.TRANS64.TRYWAIT P5, [R68+URZ+0x28c90], R71 ;  /* 0x028c9047440075a7 */ /* 0x0022a400080a017f */
[----:B--2---:R-:W-:Y:S05]  /*1b190*/  @!P5 NANOSLEEP.SYNCS 0x989680 ;  /* 0x009896800000d95d */ /* 0x004fea0003900000 */
[----:B------:R-:W2:Y:S02]  /*1b1a0*/  @!P5 SYNCS.PHASECHK.TRANS64 P5, [R68+URZ+0x28c90], R71 ;  /* 0x028c90474400d5a7 */ /* 0x000ea400080a007f */
[----:B--2---:R-:W-:Y:S05]  /*1b1b0*/  @!P5 BRA `(.L_x_7952) ;  /* 0xfffffffc00f0d947 */ /* 0x004fea000383ffff */
[----:B------:R-:W-:Y:S05]  /*1b1c0*/  BRA `(.L_x_8250) ;  /* 0xfffffe7c00c87947 */ /* 0x000fea000383ffff */
.L_x_7957:
[----:B0-----:R0:W1:Y:S02]  /*1b1d0*/  SYNCS.PHASECHK.TRANS64.TRYWAIT P5, [R68+URZ+0x28c90], R71 ;  /* 0x028c9047440075a7 */ /* 0x00106400080a017f */
[----:B-1----:R-:W-:Y:S05]  /*1b1e0*/  @!P5 NANOSLEEP.SYNCS 0x989680 ;  /* 0x009896800000d95d */ /* 0x002fea0003900000 */
[----:B------:R-:W1:Y:S02]  /*1b1f0*/  @!P5 SYNCS.PHASECHK.TRANS64 P5, [R68+URZ+0x28c90], R71 ;  /* 0x028c90474400d5a7 */ /* 0x000e6400080a007f */
[----:B-1----:R-:W-:Y:S05]  /*1b200*/  @!P5 BRA `(.L_x_7957) ;  /* 0xfffffffc00f0d947 */ /* 0x002fea000383ffff */
[----:B------:R-:W-:Y:S05]  /*1b210*/  BRA `(.L_x_8251) ;  /* 0xfffffe8400d87947 */ /* 0x000fea000383ffff */
.L_x_7961:
[----:B------:R0:W0:Y:S02]  /*1b220*/  SYNCS.PHASECHK.TRANS64.TRYWAIT P0, [R68+URZ+0x28cb0], R71 ;  /* 0x028cb047440075a7 */ /* 0x000024000800017f */
[----:B0-----:R-:W-:Y:S05]  /*1b230*/  @!P0 NANOSLEEP.SYNCS 0x989680 ;  /* 0x009896800000895d */ /* 0x001fea0003900000 */
[----:B------:R-:W0:Y:S02]  /*1b240*/  @!P0 SYNCS.PHASECHK.TRANS64 P0, [R68+URZ+0x28cb0], R71 ;  /* 0x028cb047440085a7 */ /* 0x000e24000800007f */
[----:B0-----:R-:W-:Y:S05]  /*1b250*/  @!P0 BRA `(.L_x_7961) ;  /* 0xfffffffc00f08947 */ /* 0x001fea000383ffff */
[----:B------:R-:W-:Y:S05]  /*1b260*/  BRA `(.L_x_8252) ;  /* 0xfffffe8800507947 */ /* 0x000fea000383ffff */
.L_x_7972:
[----:B-1----:R1:W2:Y:S02]  /*1b270*/  SYNCS.PHASECHK.TRANS64.TRYWAIT P1, [R20+URZ+0x28c50], R3 ;  /* 0x028c5003140075a7 */ /* 0x0022a4000802017f */
[----:B--2---:R-:W-:Y:S05]  /*1b280*/  @!P1 NANOSLEEP.SYNCS 0x989680 ;  /* 0x009896800000995d */ /* 0x004fea0003900000 */
[----:B------:R-:W2:Y:S02]  /*1b290*/  @!P1 SYNCS.PHASECHK.TRANS64 P1, [R20+URZ+0x28c50], R3 ;  /* 0x028c5003140095a7 */ /* 0x000ea4000802007f */
[----:B--2---:R-:W-:Y:S05]  /*1b2a0*/  @!P1 BRA `(.L_x_7972) ;  /* 0xfffffffc00f09947 */ /* 0x004fea000383ffff */
[----:B------:R-:W-:Y:S05]  /*1b2b0*/  BRA `(.L_x_8253) ;  /* 0xfffffe9400a47947 */ /* 0x000fea000383ffff */
.L_x_7979:
[----:B-1----:R1:W2:Y:S02]  /*1b2c0*/  SYNCS.PHASECHK.TRANS64.TRYWAIT P2, [R3+URZ+0x28c50], R4 ;  /* 0x028c5004030075a7 */ /* 0x0022a4000804017f */
[----:B--2---:R-:W-:Y:S05]  /*1b2d0*/  @!P2 NANOSLEEP.SYNCS 0x989680 ;  /* 0x009896800000a95d */ /* 0x004fea0003900000 */
[----:B------:R-:W2:Y:S02]  /*1b2e0*/  @!P2 SYNCS.PHASECHK.TRANS64 P2, [R3+URZ+0x28c50], R4 ;  /* 0x028c50040300a5a7 */ /* 0x000ea4000804007f */
[----:B--2---:R-:W-:Y:S05]  /*1b2f0*/  @!P2 BRA `(.L_x_7979) ;  /* 0xfffffffc00f0a947 */ /* 0x004fea000383ffff */
[----:B------:R-:W-:Y:S05]  /*1b300*/  BRA `(.L_x_7978) ;  /* 0xfffffea000cc7947 */ /* 0x000fea000383ffff */
.L_x_7992:
        /* <DEDUP_REMOVED lines=8> */
.L_x_8255:
[----:B------:R-:W-:Y:S05]  /*1b390*/  BSYNC B1 ;  /* 0x0000000000017941 */ /* 0x000fea0003800000 */
.L_x_8254:
        /* <DEDUP_REMOVED lines=8> */
.L_x_8256:
[----:B------:R-:W-:Y:S02]  /*1b420*/  IMAD.MOV.U32 R13, RZ, RZ, R8 ;  /* 0x000000ffff0d7224 */ /* 0x000fe400078e0008 */
[----:B------:R-:W-:-:S07]  /*1b430*/  IMAD.MOV.U32 R0, RZ, RZ, R14 ;  /* 0x000000ffff007224 */ /* 0x000fce00078e000e */
[----:B------:R-:W-:Y:S05]  /*1b440*/  WARPSYNC.COLLECTIVE R15, `(.L_x_8257) ;  /* 0x000000000f087348 */ /* 0x000fea0003c00000 */
[----:B------:R0:W1:Y:S02]  /*1b450*/  SHFL.IDX P6, R14, R13, R12, R11 ;  /* 0x0000000c0d0e7389 */ /* 0x00006400000c000b */
[----:B01----:R-:W-:Y:S01]  /*1b460*/  ENDCOLLECTIVE ;  /* 0x000000000000791b */ /* 0x003fe20003800000 */
.L_x_8257:
[----:B------:R-:W-:Y:S02]  /*1b470*/  IMAD.MOV.U32 R13, RZ, RZ, R7 ;  /* 0x000000ffff0d7224 */ /* 0x000fe400078e0007 */
[----:B------:R-:W-:-:S07]  /*1b480*/  IMAD.MOV.U32 R5, RZ, RZ, R14 ;  /* 0x000000ffff057224 */ /* 0x000fce00078e000e */
[----:B------:R-:W-:Y:S05]  /*1b490*/  WARPSYNC.COLLECTIVE R15, `(.L_x_8258) ;  /* 0x000000000f087348 */ /* 0x000fea0003c00000 */
[----:B------:R0:W1:Y:S02]  /*1b4a0*/  SHFL.IDX P6, R14, R13, R12, R11 ;  /* 0x0000000c0d0e7389 */ /* 0x00006400000c000b */
[----:B01----:R-:W-:Y:S01]  /*1b4b0*/  ENDCOLLECTIVE ;  /* 0x000000000000791b */ /* 0x003fe20003800000 */
.L_x_8258:
[----:B------:R-:W-:Y:S05]  /*1b4c0*/  BRA `(.L_x_8259) ;  /* 0xfffffeb800787947 */ /* 0x000fea000383ffff */
.L_x_7995:
        /* <DEDUP_REMOVED lines=8> */
.L_x_8261:
[----:B------:R-:W-:Y:S05]  /*1b550*/  BSYNC B1 ;  /* 0x0000000000017941 */ /* 0x000fea0003800000 */
.L_x_8260:
        /* <DEDUP_REMOVED lines=8> */
.L_x_8262:
[----:B------:R-:W-:Y:S02]  /*1b5e0*/  IMAD.MOV.U32 R13, RZ, RZ, R8 ;  /* 0x000000ffff0d7224 */ /* 0x000fe400078e0008 */
[----:B------:R-:W-:-:S07]  /*1b5f0*/  IMAD.MOV.U32 R0, RZ, RZ, R14 ;  /* 0x000000ffff007224 */ /* 0x000fce00078e000e */
[----:B------:R-:W-:Y:S05]  /*1b600*/  WARPSYNC.COLLECTIVE R15, `(.L_x_8263) ;  /* 0x000000000f087348 */ /* 0x000fea0003c00000 */
[----:B------:R0:W1:Y:S02]  /*1b610*/  SHFL.IDX P6, R14, R13, R12, R11 ;  /* 0x0000000c0d0e7389 */ /* 0x00006400000c000b */
[----:B01----:R-:W-:Y:S01]  /*1b620*/  ENDCOLLECTIVE ;  /* 0x000000000000791b */ /* 0x003fe20003800000 */
.L_x_8263:
[----:B------:R-:W-:Y:S02]  /*1b630*/  IMAD.MOV.U32 R13, RZ, RZ, R7 ;  /* 0x000000ffff0d7224 */ /* 0x000fe400078e0007 */
[----:B------:R-:W-:-:S07]  /*1b640*/  IMAD.MOV.U32 R5, RZ, RZ, R14 ;  /* 0x000000ffff057224 */ /* 0x000fce00078e000e */
[----:B------:R-:W-:Y:S05]  /*1b650*/  WARPSYNC.COLLECTIVE R15, `(.L_x_8264) ;  /* 0x000000000f087348 */ /* 0x000fea0003c00000 */
[----:B------:R0:W1:Y:S02]  /*1b660*/  SHFL.IDX P6, R14, R13, R12, R11 ;  /* 0x0000000c0d0e7389 */ /* 0x00006400000c000b */
[----:B01----:R-:W-:Y:S01]  /*1b670*/  ENDCOLLECTIVE ;  /* 0x000000000000791b */ /* 0x003fe20003800000 */
.L_x_8264:
[----:B------:R-:W-:Y:S05]  /*1b680*/  BRA `(.L_x_8265) ;  /* 0xfffffeb800d87947 */ /* 0x000fea000383ffff */
.L_x_7999:
[----:B0-----:R0:W1:Y:S02]  /*1b690*/  SYNCS.PHASECHK.TRANS64.TRYWAIT P0, [R2+URZ+0x28c00], R35 ;  /* 0x028c0023020075a7 */ /* 0x001064000800017f */
[----:B-1----:R-:W-:Y:S05]  /*1b6a0*/  @!P0 NANOSLEEP.SYNCS 0x989680 ;  /* 0x009896800000895d */ /* 0x002fea0003900000 */
[----:B------:R-:W1:Y:S02]  /*1b6b0*/  @!P0 SYNCS.PHASECHK.TRANS64 P0, [R2+URZ+0x28c00], R35 ;  /* 0x028c0023020085a7 */ /* 0x000e64000800007f */
[----:B-1----:R-:W-:Y:S05]  /*1b6c0*/  @!P0 BRA `(.L_x_7999) ;  /* 0xfffffffc00f08947 */ /* 0x002fea000383ffff */
[----:B------:R-:W-:Y:S05]  /*1b6d0*/  BRA `(.L_x_8266) ;  /* 0xfffffebc00c07947 */ /* 0x000fea000383ffff */
.L_x_8007:
        /* <DEDUP_REMOVED lines=8> */
.L_x_8268:
[----:B------:R-:W-:Y:S05]  /*1b760*/  BSYNC B1 ;  /* 0x0000000000017941 */ /* 0x000fea0003800000 */
.L_x_8267:
        /* <DEDUP_REMOVED lines=8> */
.L_x_8269:
[----:B------:R-:W-:Y:S02]  /*1b7f0*/  IMAD.MOV.U32 R13, RZ, RZ, R7 ;  /* 0x000000ffff0d7224 */ /* 0x000fe400078e0007 */
[----:B------:R-:W-:-:S07]  /*1b800*/  IMAD.MOV.U32 R0, RZ, RZ, R14 ;  /* 0x000000ffff007224 */ /* 0x000fce00078e000e */
[----:B------:R-:W-:Y:S05]  /*1b810*/  WARPSYNC.COLLECTIVE R15, `(.L_x_8270) ;  /* 0x000000000f087348 */ /* 0x000fea0003c00000 */
[----:B------:R0:W1:Y:S02]  /*1b820*/  SHFL.IDX P6, R14, R13, R12, R11 ;  /* 0x0000000c0d0e7389 */ /* 0x00006400000c000b */
[----:B01----:R-:W-:Y:S01]  /*1b830*/  ENDCOLLECTIVE ;  /* 0x000000000000791b */ /* 0x003fe20003800000 */
.L_x_8270:
[----:B------:R-:W-:Y:S02]  /*1b840*/  IMAD.MOV.U32 R10, RZ, RZ, R0 ;  /* 0x000000ffff0a7224 */ /* 0x000fe400078e0000 */
[----:B------:R-:W-:Y:S02]  /*1b850*/  IMAD.MOV.U32 R13, RZ, RZ, R9 ;  /* 0x000000ffff0d7224 */ /* 0x000fe400078e0009 */
[----:B------:R-:W-:-:S07]  /*1b860*/  IMAD.MOV.U32 R5, RZ, RZ, R14 ;  /* 0x000000ffff057224 */ /* 0x000fce00078e000e */
[----:B------:R-:W-:Y:S05]  /*1b870*/  WARPSYNC.COLLECTIVE R15, `(.L_x_8271) ;  /* 0x000000000f087348 */ /* 0x000fea0003c00000 */
[----:B------:R0:W1:Y:S02]  /*1b880*/  SHFL.IDX P6, R14, R13, R12, R11 ;  /* 0x0000000c0d0e7389 */ /* 0x00006400000c000b */
[----:B01----:R-:W-:Y:S01]  /*1b890*/  ENDCOLLECTIVE ;  /* 0x000000000000791b */ /* 0x003fe20003800000 */
.L_x_8271:
[----:B------:R-:W-:Y:S01]  /*1b8a0*/  IMAD.MOV.U32 R11, RZ, RZ, R3 ;  /* 0x000000ffff0b7224 */ /* 0x000fe200078e0003 */
[----:B------:R-:W-:Y:S06]  /*1b8b0*/  BRA `(.L_x_8272) ;  /* 0xfffffec800d47947 */ /* 0x000fec000383ffff */
.L_x_8010:
        /* <DEDUP_REMOVED lines=8> */
.L_x_8274:
[----:B------:R-:W-:Y:S05]  /*1b940*/  BSYNC B1 ;  /* 0x0000000000017941 */ /* 0x000fea0003800000 */
.L_x_8273:
        /* <DEDUP_REMOVED lines=8> */
.L_x_8275:
[----:B------:R-:W-:Y:S02]  /*1b9d0*/  IMAD.MOV.U32 R13, RZ, RZ, R7 ;  /* 0x000000ffff0d7224 */ /* 0x000fe400078e0007 */
[----:B------:R-:W-:-:S07]  /*1b9e0*/  IMAD.MOV.U32 R0, RZ, RZ, R14 ;  /* 0x000000ffff007224 */ /* 0x000fce00078e000e */
[----:B------:R-:W-:Y:S05]  /*1b9f0*/  WARPSYNC.COLLECTIVE R15, `(.L_x_8276) ;  /* 0x000000000f087348 */ /* 0x000fea0003c00000 */
[----:B------:R0:W1:Y:S02]  /*1ba00*/  SHFL.IDX P6, R14, R13, R12, R11 ;  /* 0x0000000c0d0e7389 */ /* 0x00006400000c000b */
[----:B01----:R-:W-:Y:S01]  /*1ba10*/  ENDCOLLECTIVE ;  /* 0x000000000000791b */ /* 0x003fe20003800000 */
.L_x_8276:
[----:B------:R-:W-:Y:S02]  /*1ba20*/  IMAD.MOV.U32 R13, RZ, RZ, R9 ;  /* 0x000000ffff0d7224 */ /* 0x000fe400078e0009 */
[----:B------:R-:W-:-:S07]  /*1ba30*/  IMAD.MOV.U32 R7, RZ, RZ, R14 ;  /* 0x000000ffff077224 */ /* 0x000fce00078e000e */
[----:B------:R-:W-:Y:S05]  /*1ba40*/  WARPSYNC.COLLECTIVE R15, `(.L_x_8277) ;  /* 0x000000000f087348 */ /* 0x000fea0003c00000 */
[----:B------:R0:W1:Y:S02]  /*1ba50*/  SHFL.IDX P6, R14, R13, R12, R11 ;  /* 0x0000000c0d0e7389 */ /* 0x00006400000c000b */
[----:B01----:R-:W-:Y:S01]  /*1ba60*/  ENDCOLLECTIVE ;  /* 0x000000000000791b */ /* 0x003fe20003800000 */
.L_x_8277:
[----:B------:R-:W-:Y:S02]  /*1ba70*/  IMAD.MOV.U32 R12, RZ, RZ, R0 ;  /* 0x000000ffff0c7224 */ /* 0x000fe400078e0000 */
[----:B------:R-:W-:Y:S01]  /*1ba80*/  IMAD.MOV.U32 R13, RZ, RZ, R3 ;  /* 0x000000ffff0d7224 */ /* 0x000fe200078e0003 */
[----:B------:R-:W-:Y:S06]  /*1ba90*/  BRA `(.L_x_8278) ;  /* 0xfffffec800fc7947 */ /* 0x000fec000383ffff */
.L_x_8014:
[----:B0-----:R0:W1:Y:S02]  /*1baa0*/  SYNCS.PHASECHK.TRANS64.TRYWAIT P1, [R2+URZ+0x28c00], R3 ;  /* 0x028c0003020075a7 */ /* 0x001064000802017f */
[----:B-1----:R-:W-:Y:S05]  /*1bab0*/  @!P1 NANOSLEEP.SYNCS 0x989680 ;  /* 0x009896800000995d */ /* 0x002fea0003900000 */
[----:B------:R-:W1:Y:S02]  /*1bac0*/  @!P1 SYNCS.PHASECHK.TRANS64 P1, [R2+URZ+0x28c00], R3 ;  /* 0x028c0003020095a7 */ /* 0x000e64000802007f */
[----:B-1----:R-:W-:Y:S05]  /*1bad0*/  @!P1 BRA `(.L_x_8014) ;  /* 0xfffffffc00f09947 */ /* 0x002fea000383ffff */
[----:B------:R-:W-:Y:S05]  /*1bae0*/  BRA `(.L_x_8279) ;  /* 0xfffffecc008c7947 */ /* 0x000fea000383ffff */
.L_x_8020:
[----:B0-----:R0:W1:Y:S02]  /*1baf0*/  SYNCS.PHASECHK.TRANS64.TRYWAIT P2, [R21+URZ+0x28c30], R58 ;  /* 0x028c303a150075a7 */ /* 0x001064000804017f */
[----:B-1----:R-:W-:Y:S05]  /*1bb00*/  @!P2 NANOSLEEP.SYNCS 0x989680 ;  /* 0x009896800000a95d */ /* 0x002fea0003900000 */
[----:B------:R-:W1:Y:S02]  /*1bb10*/  @!P2 SYNCS.PHASECHK.TRANS64 P2, [R21+URZ+0x28c30], R58 ;  /* 0x028c303a1500a5a7 */ /* 0x000e64000804007f */
[----:B-1----:R-:W-:Y:S05]  /*1bb20*/  @!P2 BRA `(.L_x_8020) ;  /* 0xfffffffc00f0a947 */ /* 0x002fea000383ffff */
[----:B------:R-:W-:Y:S05]  /*1bb30*/  BRA `(.L_x_8019) ;  /* 0xfffffed800dc7947 */ /* 0x000fea000383ffff */
.L_x_8025:
[----:B--2---:R2:W3:Y:S02]  /*1bb40*/  SYNCS.PHASECHK.TRANS64.TRYWAIT P2, [R21+URZ+0x28c50], R58 ;  /* 0x028c503a150075a7 */ /* 0x0044e4000804017f */
[----:B---3--:R-:W-:Y:S05]  /*1bb50*/  @!P2 NANOSLEEP.SYNCS 0x989680 ;  /* 0x009896800000a95d */ /* 0x008fea0003900000 */
[----:B------:R-:W3:Y:S02]  /*1bb60*/  @!P2 SYNCS.PHASECHK.TRANS64 P2, [R21+URZ+0x28c50], R58 ;  /* 0x028c503a1500a5a7 */ /* 0x000ee4000804007f */
[----:B---3--:R-:W-:Y:S05]  /*1bb70*/  @!P2 BRA `(.L_x_8025) ;  /* 0xfffffffc00f0a947 */ /* 0x008fea000383ffff */
[----:B------:R-:W-:Y:S05]  /*1bb80*/  BRA `(.L_x_8024) ;  /* 0xfffffeec00a47947 */ /* 0x000fea000383ffff */
.L_x_8032:
[----:B-1----:R1:W2:Y:S02]  /*1bb90*/  SYNCS.PHASECHK.TRANS64.TRYWAIT P2, [R214+URZ+0x28c30], R219 ;  /* 0x028c30dbd60075a7 */ /* 0x0022a4000804017f */
[----:B--2---:R-:W-:Y:S05]  /*1bba0*/  @!P2 NANOSLEEP.SYNCS 0x989680 ;  /* 0x009896800000a95d */ /* 0x004fea0003900000 */
[----:B------:R-:W2:Y:S02]  /*1bbb0*/  @!P2 SYNCS.PHASECHK.TRANS64 P2, [R214+URZ+0x28c30], R219 ;  /* 0x028c30dbd600a5a7 */ /* 0x000ea4000804007f */
[----:B--2---:R-:W-:Y:S05]  /*1bbc0*/  @!P2 BRA `(.L_x_8032) ;  /* 0xfffffffc00f0a947 */ /* 0x004fea000383ffff */
[----:B------:R-:W-:Y:S05]  /*1bbd0*/  BRA `(.L_x_8031) ;  /* 0xfffffef000d07947 */ /* 0x000fea000383ffff */
.L_x_8037:
[----:B--2---:R2:W3:Y:S02]  /*1bbe0*/  SYNCS.PHASECHK.TRANS64.TRYWAIT P2, [R214+URZ+0x28c50], R219 ;  /* 0x028c50dbd60075a7 */ /* 0x0044e4000804017f */
[----:B---3--:R-:W-:Y:S05]  /*1bbf0*/  @!P2 NANOSLEEP.SYNCS 0x989680 ;  /* 0x009896800000a95d */ /* 0x008fea0003900000 */
[----:B------:R-:W3:Y:S02]  /*1bc00*/  @!P2 SYNCS.PHASECHK.TRANS64 P2, [R214+URZ+0x28c50], R219 ;  /* 0x028c50dbd600a5a7 */ /* 0x000ee4000804007f */
[----:B---3--:R-:W-:Y:S05]  /*1bc10*/  @!P2 BRA `(.L_x_8037) ;  /* 0xfffffffc00f0a947 */ /* 0x008fea000383ffff */
[----:B------:R-:W-:Y:S05]  /*1bc20*/  BRA `(.L_x_8036) ;  /* 0xffffff0c00b87947 */ /* 0x000fea000383ffff */
.L_x_8045:
[----:B-1----:R1:W2:Y:S02]  /*1bc30*/  SYNCS.PHASECHK.TRANS64.TRYWAIT P2, [R21+URZ+0x28c30], R193 ;  /* 0x028c30c1150075a7 */ /* 0x0022a4000804017f */
[----:B--2---:R-:W-:Y:S05]  /*1bc40*/  @!P2 NANOSLEEP.SYNCS 0x989680 ;  /* 0x009896800000a95d */ /* 0x004fea0003900000 */
[----:B------:R-:W2:Y:S02]  /*1bc50*/  @!P2 SYNCS.PHASECHK.TRANS64 P2, [R21+URZ+0x28c30], R193 ;  /* 0x028c30c11500a5a7 */ /* 0x000ea4000804007f */
[----:B--2---:R-:W-:Y:S05]  /*1bc60*/  @!P2 BRA `(.L_x_8045) ;  /* 0xfffffffc00f0a947 */ /* 0x004fea000383ffff */
[----:B------:R-:W-:Y:S05]  /*1bc70*/  BRA `(.L_x_8044) ;  /* 0xffffff1000cc7947 */ /* 0x000fea000383ffff */
.L_x_8050:
[----:B---3--:R3:W4:Y:S02]  /*1bc80*/  SYNCS.PHASECHK.TRANS64.TRYWAIT P2, [R21+URZ+0x28c50], R193 ;  /* 0x028c50c1150075a7 */ /* 0x008724000804017f */
[----:B----4-:R-:W-:Y:S05]  /*1bc90*/  @!P2 NANOSLEEP.SYNCS 0x989680 ;  /* 0x009896800000a95d */ /* 0x010fea0003900000 */
[----:B------:R-:W4:Y:S02]  /*1bca0*/  @!P2 SYNCS.PHASECHK.TRANS64 P2, [R21+URZ+0x28c50], R193 ;  /* 0x028c50c11500a5a7 */ /* 0x000f24000804007f */
[----:B----4-:R-:W-:Y:S05]  /*1bcb0*/  @!P2 BRA `(.L_x_8050) ;  /* 0xfffffffc00f0a947 */ /* 0x010fea000383ffff */
[----:B------:R-:W-:Y:S05]  /*1bcc0*/  BRA `(.L_x_8049) ;  /* 0xffffff2800247947 */ /* 0x000fea000383ffff */
.L_x_8080:
[----:B------:R-:W2:Y:S01]  /*1bcd0*/  S2R R9, SR_TID.X ;  /* 0x0000000000097919 */ /* 0x000ea20000002100 */
[----:B------:R-:W-:Y:S01]  /*1bce0*/  BSSY B1, `(.L_x_8280) ;  /* 0x000000a000017945 */ /* 0x000fe20003800000 */
[----:B------:R-:W-:Y:S02]  /*1bcf0*/  IMAD.MOV.U32 R12, RZ, RZ, RZ ;  /* 0x000000ffff0c7224 */ /* 0x000fe400078e00ff */
[----:B-1----:R-:W-:Y:S02]  /*1bd00*/  IMAD.MOV.U32 R11, RZ, RZ, 0x1f ;  /* 0x0000001fff0b7424 */ /* 0x002fe400078e00ff */
[----:B------:R-:W-:Y:S01]  /*1bd10*/  IMAD.MOV.U32 R15, RZ, RZ, -0x1 ;  /* 0xffffffffff0f7424 */ /* 0x000fe200078e00ff */
[----:B--2---:R-:W-:-:S04]  /*1bd20*/  SHF.R.U32.HI R9, RZ, 0x5, R9 ;  /* 0x00000005ff097819 */ /* 0x004fc80000011609 */
[----:B------:R-:W-:-:S05]  /*1bd30*/  LOP3.LUT R9, R9, 0x3, RZ, 0xc0, !PT ;  /* 0x0000000309097812 */ /* 0x000fca00078ec0ff */
[----:B------:R-:W-:-:S07]  /*1bd40*/  IMAD.MOV.U32 R13, RZ, RZ, R9 ;  /* 0x000000ffff0d7224 */ /* 0x000fce00078e0009 */
[----:B0-----:R-:W-:Y:S05]  /*1bd50*/  WARPSYNC.COLLECTIVE R15, `(.L_x_8281) ;  /* 0x000000000f087348 */ /* 0x001fea0003c00000 */
[----:B0-----:R0:W1:Y:S02]  /*1bd60*/  SHFL.IDX P6, R14, R13, R12, R11 ;  /* 0x0000000c0d0e7389 */ /* 0x00106400000c000b */
[----:B01----:R-:W-:Y:S01]  /*1bd70*/  ENDCOLLECTIVE ;  /* 0x000000000000791b */ /* 0x003fe20003800000 */
.L_x_8281:
[----:B------:R-:W-:Y:S05]  /*1bd80*/  BSYNC B1 ;  /* 0x0000000000017941 */ /* 0x000fea0003800000 */
.L_x_8280:
[----:B------:R-:W-:Y:S05]  /*1bd90*/  BRA `(.L_x_8282) ;  /* 0xffffff7800407947 */ /* 0x000fea000383ffff */
.L_x_8082:
[----:B------:R-:W-:Y:S01]  /*1bda0*/  BSSY B1, `(.L_x_8283) ;  /* 0x0000006000017945 */ /* 0x000fe20003800000 */
[----:B------:R-:W-:-:S07]  /*1bdb0*/  IMAD.MOV.U32 R15, RZ, RZ, -0x1 ;  /* 0xffffffffff0f7424 */ /* 0x000fce00078e00ff */
[----:B01----:R-:W-:Y:S05]  /*1bdc0*/  WARPSYNC.COLLECTIVE R15, `(.L_x_8284) ;  /* 0x000000000f0c7348 */ /* 0x003fea0003c00000 */
[----:B------:R-:W-:Y:S02]  /*1bdd0*/  ELECT P6, UR62, PT ;  /* 0x00000000003e782f */ /* 0x000fe400038c0000 */
[----:B------:R-:W-:Y:S01]  /*1bde0*/  MOV R14, UR62 ;  /* 0x0000003e000e7c02 */ /* 0x000fe20008000f00 */
[----:B01----:R-:W-:Y:S10]  /*1bdf0*/  ENDCOLLECTIVE ;  /* 0x000000000000791b */ /* 0x003ff40003800000 */
.L_x_8284:
[----:B------:R-:W-:Y:S05]  /*1be00*/  BSYNC B1 ;  /* 0x0000000000017941 */ /* 0x000fea0003800000 */
.L_x_8283:
[----:B------:R-:W-:Y:S05]  /*1be10*/  BRA `(.L_x_8081) ;  /* 0xffffff7800387947 */ /* 0x000fea000383ffff */
.L_x_8084:
[----:B0-----:R-:W2:Y:S02]  /*1be20*/  LDL R5, [R1+0x4] ;  /* 0x0000040001057983 */ /* 0x001ea40000100800 */
[----:B--2---:R0:W2:Y:S02]  /*1be30*/  SYNCS.PHASECHK.TRANS64.TRYWAIT P0, [R5+URZ+0x28c20], R4 ;  /* 0x028c2004050075a7 */ /* 0x0040a4000800017f */
[----:B--2---:R-:W-:Y:S05]  /*1be40*/  @!P0 NANOSLEEP.SYNCS 0x989680 ;  /* 0x009896800000895d */ /* 0x004fea0003900000 */
[----:B------:R-:W2:Y:S02]  /*1be50*/  @!P0 SYNCS.PHASECHK.TRANS64 P0, [R5+URZ+0x28c20], R4 ;  /* 0x028c2004050085a7 */ /* 0x000ea4000800007f */
[----:B--2---:R-:W-:Y:S05]  /*1be60*/  @!P0 BRA `(.L_x_8084) ;  /* 0xfffffffc00ec8947 */ /* 0x004fea000383ffff */
[----:B------:R-:W-:Y:S05]  /*1be70*/  BRA `(.L_x_8285) ;  /* 0xffffff7800487947 */ /* 0x000fea000383ffff */
.L_x_8088:
[----:B0-----:R0:W2:Y:S02]  /*1be80*/  SYNCS.PHASECHK.TRANS64.TRYWAIT P0, [R5+URZ+0x28ca0], R9 ;  /* 0x028ca009050075a7 */ /* 0x0010a4000800017f */
[----:B--2---:R-:W-:Y:S05]  /*1be90*/  @!P0 NANOSLEEP.SYNCS 0x989680 ;  /* 0x009896800000895d */ /* 0x004fea0003900000 */
[----:B------:R-:W2:Y:S02]  /*1bea0*/  @!P0 SYNCS.PHASECHK.TRANS64 P0, [R5+URZ+0x28ca0], R9 ;  /* 0x028ca009050085a7 */ /* 0x000ea4000800007f */
[----:B--2---:R-:W-:Y:S05]  /*1beb0*/  @!P0 BRA `(.L_x_8088) ;  /* 0xfffffffc00f08947 */ /* 0x004fea000383ffff */
[----:B------:R-:W-:Y:S05]  /*1bec0*/  BRA `(.L_x_8286) ;  /* 0xffffff78006c7947 */ /* 0x000fea000383ffff */
.L_x_8093:
[----:B--2---:R2:W3:Y:S02]  /*1bed0*/  SYNCS.PHASECHK.TRANS64.TRYWAIT P0, [R5+URZ+0x28cc0], R9 ;  /* 0x028cc009050075a7 */ /* 0x0044e4000800017f */
[----:B---3--:R-:W-:Y:S05]  /*1bee0*/  @!P0 NANOSLEEP.SYNCS 0x989680 ;  /* 0x009896800000895d */ /* 0x008fea0003900000 */
[----:B------:R-:W3:Y:S02]  /*1bef0*/  @!P0 SYNCS.PHASECHK.TRANS64 P0, [R5+URZ+0x28cc0], R9 ;  /* 0x028cc009050085a7 */ /* 0x000ee4000800007f */
[----:B---3--:R-:W-:Y:S05]  /*1bf00*/  @!P0 BRA `(.L_x_8093) ;  /* 0xfffffffc00f08947 */ /* 0x008fea000383ffff */
[----:B------:R-:W-:Y:S05]  /*1bf10*/  BRA `(.L_x_8287) ;  /* 0xffffff7800f07947 */ /* 0x000fea000383ffff */
.L_x_8107:
[----:B0-----:R0:W2:Y:S02]  /*1bf20*/  SYNCS.PHASECHK.TRANS64.TRYWAIT P1, [R5+URZ+0x28ca0], R6 ;  /* 0x028ca006050075a7 */ /* 0x0010a4000802017f */
[----:B--2---:R-:W-:Y:S05]  /*1bf30*/  @!P1 NANOSLEEP.SYNCS 0x989680 ;  /* 0x009896800000995d */ /* 0x004fea0003900000 */
[----:B------:R-:W2:Y:S02]  /*1bf40*/  @!P1 SYNCS.PHASECHK.TRANS64 P1, [R5+URZ+0x28ca0], R6 ;  /* 0x028ca006050095a7 */ /* 0x000ea4000802007f */
[----:B--2---:R-:W-:Y:S05]  /*1bf50*/  @!P1 BRA `(.L_x_8107) ;  /* 0xfffffffc00f09947 */ /* 0x004fea000383ffff */
[----:B------:R-:W-:Y:S05]  /*1bf60*/  BRA `(.L_x_8288) ;  /* 0xffffff8400787947 */ /* 0x000fea000383ffff */
.L_x_8112:
[----:B--2---:R2:W3:Y:S02]  /*1bf70*/  SYNCS.PHASECHK.TRANS64.TRYWAIT P1, [R5+URZ+0x28cc0], R6 ;  /* 0x028cc006050075a7 */ /* 0x0044e4000802017f */
[----:B---3--:R-:W-:Y:S05]  /*1bf80*/  @!P1 NANOSLEEP.SYNCS 0x989680 ;  /* 0x009896800000995d */ /* 0x008fea0003900000 */
[----:B------:R-:W3:Y:S02]  /*1bf90*/  @!P1 SYNCS.PHASECHK.TRANS64 P1, [R5+URZ+0x28cc0], R6 ;  /* 0x028cc006050095a7 */ /* 0x000ee4000802007f */
[----:B---3--:R-:W-:Y:S05]  /*1bfa0*/  @!P1 BRA `(.L_x_8112) ;  /* 0xfffffffc00f09947 */ /* 0x008fea000383ffff */
[----:B------:R-:W-:Y:S05]  /*1bfb0*/  BRA `(.L_x_8289) ;  /* 0xffffff8400f87947 */ /* 0x000fea000383ffff */
.L_x_8132:
        /* <DEDUP_REMOVED lines=11> */
.L_x_8291:
[----:B------:R-:W-:Y:S05]  /*1c070*/  BSYNC B0 ;  /* 0x0000000000007941 */ /* 0x000fea0003800000 */
.L_x_8290:
[----:B------:R-:W-:Y:S05]  /*1c080*/  BRA `(.L_x_8292) ;  /* 0xffffff9800087947 */ /* 0x000fea000383ffff */
.L_x_8134:
[----:B------:R-:W-:Y:S01]  /*1c090*/  BSSY B0, `(.L_x_8293) ;  /* 0x0000006000007945 */ /* 0x000fe20003800000 */
[----:B------:R-:W-:-:S07]  /*1c0a0*/  IMAD.MOV.U32 R15, RZ, RZ, -0x1 ;  /* 0xffffffffff0f7424 */ /* 0x000fce00078e00ff */
[----:B01----:R-:W-:Y:S05]  /*1c0b0*/  WARPSYNC.COLLECTIVE R15, `(.L_x_8294) ;  /* 0x000000000f0c7348 */ /* 0x003fea0003c00000 */
[----:B------:R-:W-:Y:S02]  /*1c0c0*/  ELECT P6, UR62, PT ;  /* 0x00000000003e782f */ /* 0x000fe400038c0000 */
[----:B------:R-:W-:Y:S01]  /*1c0d0*/  MOV R14, UR62 ;  /* 0x0000003e000e7c02 */ /* 0x000fe20008000f00 */
[----:B01----:R-:W-:Y:S10]  /*1c0e0*/  ENDCOLLECTIVE ;  /* 0x000000000000791b */ /* 0x003ff40003800000 */
.L_x_8294:
[----:B------:R-:W-:Y:S05]  /*1c0f0*/  BSYNC B0 ;  /* 0x0000000000007941 */ /* 0x000fea0003800000 */
.L_x_8293:
[----:B------:R-:W-:Y:S05]  /*1c100*/  BRA `(.L_x_8295) ;  /* 0xffffff9800187947 */ /* 0x000fea000383ffff */
.L_x_8136:
[----:B0-----:R0:W2:Y:S02]  /*1c110*/  SYNCS.PHASECHK.TRANS64.TRYWAIT P0, [R0+URZ+0x28c40], R2 ;  /* 0x028c4002000075a7 */ /* 0x0010a4000800017f */
[----:B--2---:R-:W-:Y:S05]  /*1c120*/  @!P0 NANOSLEEP.SYNCS 0x989680 ;  /* 0x009896800000895d */ /* 0x004fea0003900000 */
[----:B------:R-:W2:Y:S02]  /*1c130*/  @!P0 SYNCS.PHASECHK.TRANS64 P0, [R0+URZ+0x28c40], R2 ;  /* 0x028c4002000085a7 */ /* 0x000ea4000800007f */
[----:B--2---:R-:W-:Y:S05]  /*1c140*/  @!P0 BRA `(.L_x_8136) ;  /* 0xfffffffc00f08947 */ /* 0x004fea000383ffff */
[----:B------:R-:W-:Y:S05]  /*1c150*/  BRA `(.L_x_8296) ;  /* 0xffffff9800847947 */ /* 0x000fea000383ffff */
.L_x_8140:
        /* <DEDUP_REMOVED lines=12> */
.L_x_8297:
[----:B------:R-:W-:Y:S02]  /*1c220*/  IMAD.MOV.U32 R13, RZ, RZ, R3 ;  /* 0x000000ffff0d7224 */ /* 0x000fe400078e0003 */
[----:B------:R-:W-:-:S07]  /*1c230*/  IMAD.MOV.U32 R4, RZ, RZ, R14 ;  /* 0x000000ffff047224 */ /* 0x000fce00078e000e */
[----:B------:R-:W-:Y:S05]  /*1c240*/  WARPSYNC.COLLECTIVE R15, `(.L_x_8298) ;  /* 0x000000000f087348 */ /* 0x000fea0003c00000 */
[----:B------:R0:W1:Y:S02]  /*1c250*/  SHFL.IDX P6, R14, R13, R12, R11 ;  /* 0x0000000c0d0e7389 */ /* 0x00006400000c000b */
[----:B01----:R-:W-:Y:S01]  /*1c260*/  ENDCOLLECTIVE ;  /* 0x000000000000791b */ /* 0x003fe20003800000 */
.L_x_8298:
[----:B------:R-:W-:Y:S02]  /*1c270*/  IMAD.MOV.U32 R13, RZ, RZ, R2 ;  /* 0x000000ffff0d7224 */ /* 0x000fe400078e0002 */
[----:B------:R-:W-:Y:S02]  /*1c280*/  IMAD.MOV.U32 R12, RZ, RZ, 0x1 ;  /* 0x00000001ff0c7424 */ /* 0x000fe400078e00ff */
[----:B------:R-:W-:-:S07]  /*1c290*/  IMAD.MOV.U32 R5, RZ, RZ, R14 ;  /* 0x000000ffff057224 */ /* 0x000fce00078e000e */
[----:B------:R-:W-:Y:S05]  /*1c2a0*/  WARPSYNC.COLLECTIVE R15, `(.L_x_8299) ;  /* 0x000000000f087348 */ /* 0x000fea0003c00000 */
[----:B------:R0:W1:Y:S02]  /*1c2b0*/  SHFL.IDX P6, R14, R13, R12, R11 ;  /* 0x0000000c0d0e7389 */ /* 0x00006400000c000b */
[----:B01----:R-:W-:Y:S01]  /*1c2c0*/  ENDCOLLECTIVE ;  /* 0x000000000000791b */ /* 0x003fe20003800000 */
.L_x_8299:
        /* <DEDUP_REMOVED lines=10> */
.L_x_8300:
        /* <DEDUP_REMOVED lines=11> */
.L_x_8301:
        /* <DEDUP_REMOVED lines=10> */
.L_x_8302:
        /* <DEDUP_REMOVED lines=12> */
.L_x_8303:
        /* <DEDUP_REMOVED lines=14> */
.L_x_8304:
[----:B------:R-:W-:Y:S01]  /*1c660*/  IMAD.MOV.U32 R3, RZ, RZ, R14 ;  /* 0x000000ffff037224 */ /* 0x000fe200078e000e */
[----:B------:R-:W-:Y:S06]  /*1c670*/  BRA `(.L_x_8305) ;  /* 0xffffff9c00f47947 */ /* 0x000fec000383ffff */
.L_x_8143:
[----:B0-----:R-:W2:Y:S02]  /*1c680*/  LDL R2, [R1+0x4] ;  /* 0x0000040001027983 */ /* 0x001ea40000100800 */
[----:B--2---:R0:W1:Y:S02]  /*1c690*/  SYNCS.PHASECHK.TRANS64.TRYWAIT P0, [R2+URZ+0x28c20], R0 ;  /* 0x028c2000020075a7 */ /* 0x004064000800017f */
[----:B-1----:R-:W-:Y:S05]  /*1c6a0*/  @!P0 NANOSLEEP.SYNCS 0x989680 ;  /* 0x009896800000895d */ /* 0x002fea0003900000 */
[----:B------:R-:W1:Y:S02]  /*1c6b0*/  @!P0 SYNCS.PHASECHK.TRANS64 P0, [R2+URZ+0x28c20], R0 ;  /* 0x028c2000020085a7 */ /* 0x000e64000800007f */
[----:B-1----:R-:W-:Y:S05]  /*1c6c0*/  @!P0 BRA `(.L_x_8143) ;  /* 0xfffffffc00ec8947 */ /* 0x002fea000383ffff */
[----:B------:R-:W-:Y:S05]  /*1c6d0*/  BRA `(.L_x_8306) ;  /* 0xffffffa000547947 */ /* 0x000fea000383ffff */
.L_x_8147:
[----:B0-----:R0:W1:Y:S02]  /*1c6e0*/  SYNCS.PHASECHK.TRANS64.TRYWAIT P0, [R0+URZ+0x28c60], R2 ;  /* 0x028c6002000075a7 */ /* 0x001064000800017f */
[----:B-1----:R-:W-:Y:S05]  /*1c6f0*/  @!P0 NANOSLEEP.SYNCS 0x989680 ;  /* 0x009896800000895d */ /* 0x002fea0003900000 */
[----:B------:R-:W1:Y:S02]  /*1c700*/  @!P0 SYNCS.PHASECHK.TRANS64 P0, [R0+URZ+0x28c60], R2 ;  /* 0x028c6002000085a7 */ /* 0x000e64000800007f */
[----:B-1----:R-:W-:Y:S05]  /*1c710*/  @!P0 BRA `(.L_x_8147) ;  /* 0xfffffffc00f08947 */ /* 0x002fea000383ffff */
[----:B------:R-:W-:Y:S05]  /*1c720*/  BRA `(.L_x_8307) ;  /* 0xffffffa000807947 */ /* 0x000fea000383ffff */
.L_x_8166:
[----:B-1----:R1:W2:Y:S02]  /*1c730*/  SYNCS.PHASECHK.TRANS64.TRYWAIT P0, [R3+URZ+0x28c40], R2 ;  /* 0x028c4002030075a7 */ /* 0x0022a4000800017f */
[----:B--2---:R-:W-:Y:S05]  /*1c740*/  @!P0 NANOSLEEP.SYNCS 0x989680 ;  /* 0x009896800000895d */ /* 0x004fea0003900000 */
[----:B------:R-:W2:Y:S02]  /*1c750*/  @!P0 SYNCS.PHASECHK.TRANS64 P0, [R3+URZ+0x28c40], R2 ;  /* 0x028c4002030085a7 */ /* 0x000ea4000800007f */
[----:B--2---:R-:W-:Y:S05]  /*1c760*/  @!P0 BRA `(.L_x_8166) ;  /* 0xfffffffc00f08947 */ /* 0x004fea000383ffff */
[----:B------:R-:W-:Y:S05]  /*1c770*/  BRA `(.L_x_8308) ;  /* 0xffffffac00a47947 */ /* 0x000fea000383ffff */
.L_x_8171:
[----:B0-----:R0:W2:Y:S02]  /*1c780*/  SYNCS.PHASECHK.TRANS64.TRYWAIT P0, [R3+URZ+0x28c60], R2 ;  /* 0x028c6002030075a7 */ /* 0x0010a4000800017f */
[----:B--2---:R-:W-:Y:S05]  /*1c790*/  @!P0 NANOSLEEP.SYNCS 0x989680 ;  /* 0x009896800000895d */ /* 0x004fea0003900000 */
[----:B------:R-:W2:Y:S02]  /*1c7a0*/  @!P0 SYNCS.PHASECHK.TRANS64 P0, [R3+URZ+0x28c60], R2 ;  /* 0x028c6002030085a7 */ /* 0x000ea4000800007f */
[----:B--2---:R-:W-:Y:S05]  /*1c7b0*/  @!P0 BRA `(.L_x_8171) ;  /* 0xfffffffc00f08947 */ /* 0x004fea000383ffff */
[----:B------:R-:W-:Y:S05]  /*1c7c0*/  BRA `(.L_x_8309) ;  /* 0xffffffb0002c7947 */ /* 0x000fea000383ffff */
.L_x_8186:
[----:B0-----:R0:W1:Y:S02]  /*1c7d0*/  SYNCS.PHASECHK.TRANS64.TRYWAIT P0, [R4+URZ+0x28c40], R2 ;  /* 0x028c4002040075a7 */ /* 0x001064000800017f */
[----:B-1----:R-:W-:Y:S05]  /*1c7e0*/  @!P0 NANOSLEEP.SYNCS 0x989680 ;  /* 0x009896800000895d */ /* 0x002fea0003900000 */
[----:B------:R-:W1:Y:S02]  /*1c7f0*/  @!P0 SYNCS.PHASECHK.TRANS64 P0, [R4+URZ+0x28c40], R2 ;  /* 0x028c4002040085a7 */ /* 0x000e64000800007f */
[----:B-1----:R-:W-:Y:S05]  /*1c800*/  @!P0 BRA `(.L_x_8186) ;  /* 0xfffffffc00f08947 */ /* 0x002fea000383ffff */
[----:B------:R-:W-:Y:S05]  /*1c810*/  BRA `(.L_x_8310) ;  /* 0xffffffbc00347947 */ /* 0x000fea000383ffff */
.L_x_8191:
[----:B-1----:R1:W2:Y:S02]  /*1c820*/  SYNCS.PHASECHK.TRANS64.TRYWAIT P0, [R4+URZ+0x28c60], R2 ;  /* 0x028c6002040075a7 */ /* 0x0022a4000800017f */
[----:B--2---:R-:W-:Y:S05]  /*1c830*/  @!P0 NANOSLEEP.SYNCS 0x989680 ;  /* 0x009896800000895d */ /* 0x004fea0003900000 */
[----:B------:R-:W2:Y:S02]  /*1c840*/  @!P0 SYNCS.PHASECHK.TRANS64 P0, [R4+URZ+0x28c60], R2 ;  /* 0x028c6002040085a7 */ /* 0x000ea4000800007f */
[----:B--2---:R-:W-:Y:S05]  /*1c850*/  @!P0 BRA `(.L_x_8191) ;  /* 0xfffffffc00f08947 */ /* 0x004fea000383ffff */
[----:B------:R-:W-:Y:S05]  /*1c860*/  BRA `(.L_x_8311) ;  /* 0xffffffbc00b87947 */ /* 0x000fea000383ffff */
.L_x_8206:
[----:B-1----:R1:W2:Y:S02]  /*1c870*/  SYNCS.PHASECHK.TRANS64.TRYWAIT P0, [R4+URZ+0x28c40], R2 ;  /* 0x028c4002040075a7 */ /* 0x0022a4000800017f */
[----:B--2---:R-:W-:Y:S05]  /*1c880*/  @!P0 NANOSLEEP.SYNCS 0x989680 ;  /* 0x009896800000895d */ /* 0x004fea0003900000 */
[----:B------:R-:W2:Y:S02]  /*1c890*/  @!P0 SYNCS.PHASECHK.TRANS64 P0, [R4+URZ+0x28c40], R2 ;  /* 0x028c4002040085a7 */ /* 0x000ea4000800007f */
[----:B--2---:R-:W-:Y:S05]  /*1c8a0*/  @!P0 BRA `(.L_x_8206) ;  /* 0xfffffffc00f08947 */ /* 0x004fea000383ffff */
[----:B------:R-:W-:Y:S05]  /*1c8b0*/  BRA `(.L_x_8312) ;  /* 0xffffffc800a47947 */ /* 0x000fea000383ffff */
.L_x_8211:
[----:B0-----:R0:W2:Y:S02]  /*1c8c0*/  SYNCS.PHASECHK.TRANS64.TRYWAIT P0, [R4+URZ+0x28c60], R2 ;  /* 0x028c6002040075a7 */ /* 0x0010a4000800017f */
[----:B--2---:R-:W-:Y:S05]  /*1c8d0*/  @!P0 NANOSLEEP.SYNCS 0x989680 ;  /* 0x009896800000895d */ /* 0x004fea0003900000 */
[----:B------:R-:W2:Y:S02]  /*1c8e0*/  @!P0 SYNCS.PHASECHK.TRANS64 P0, [R4+URZ+0x28c60], R2 ;  /* 0x028c6002040085a7 */ /* 0x000ea4000800007f */
[----:B--2---:R-:W-:Y:S05]  /*1c8f0*/  @!P0 BRA `(.L_x_8211) ;  /* 0xfffffffc00f08947 */ /* 0x004fea000383ffff */
[----:B------:R-:W-:Y:S05]  /*1c900*/  BRA `(.L_x_8313) ;  /* 0xffffffcc002c7947 */ /* 0x000fea000383ffff */
.L_x_8227:
[----:B------:R-:W-:Y:S01]  /*1c910*/  BSSY B0, `(.L_x_8314) ;  /* 0x0000008000007945 */ /* 0x000fe20003800000 */
[----:B------:R-:W-:Y:S02]  /*1c920*/  IMAD.MOV.U32 R13, RZ, RZ, R16 ;  /* 0x000000ffff0d7224 */ /* 0x000fe400078e0010 */
[----:B------:R-:W-:Y:S02]  /*1c930*/  IMAD.MOV.U32 R12, RZ, RZ, RZ ;  /* 0x000000ffff0c7224 */ /* 0x000fe400078e00ff */
[----:B-1----:R-:W-:Y:S02]  /*1c940*/  IMAD.MOV.U32 R11, RZ, RZ, 0x1f ;  /* 0x0000001fff0b7424 */ /* 0x002fe400078e00ff */
[----:B------:R-:W-:-:S07]  /*1c950*/  IMAD.MOV.U32 R15, RZ, RZ, -0x1 ;  /* 0xffffffffff0f7424 */ /* 0x000fce00078e00ff */
[----:B0----5:R-:W-:Y:S05]  /*1c960*/  WARPSYNC.COLLECTIVE R15, `(.L_x_8315) ;  /* 0x000000000f087348 */ /* 0x021fea0003c00000 */
[----:B0-----:R0:W1:Y:S02]  /*1c970*/  SHFL.IDX P6, R14, R13, R12, R11 ;  /* 0x0000000c0d0e7389 */ /* 0x00106400000c000b */
[----:B01---5:R-:W-:Y:S01]  /*1c980*/  ENDCOLLECTIVE ;  /* 0x000000000000791b */ /* 0x023fe20003800000 */
.L_x_8315:
[----:B------:R-:W-:Y:S05]  /*1c990*/  BSYNC B0 ;  /* 0x0000000000007941 */ /* 0x000fea0003800000 */
.L_x_8314:
        /* <DEDUP_REMOVED lines=9> */
.L_x_8316:
        /* <DEDUP_REMOVED lines=18> */
.L_x_8317:
[----:B------:R-:W-:Y:S01]  /*1cb50*/  IMAD.MOV.U32 R12, RZ, RZ, 0x2 ;  /* 0x00000002ff0c7424 */ /* 0x000fe200078e00ff */
[----:B------:R-:W-:-:S05]  /*1cb60*/  SEL R5, R14, RZ, P1 ;  /* 0x000000ff0e057207 */ /* 0x000fca0000800000 */
[----:B------:R-:W-:-:S04]  /*1cb70*/  IMAD.IADD R3, R2, 0x1, R5 ;  /* 0x0000000102037824 */ /* 0x000fc800078e0205 */
[----:B------:R-:W-:-:S07]  /*1cb80*/  IMAD.MOV.U32 R13, RZ, RZ, R3 ;  /* 0x000000ffff0d7224 */ /* 0x000fce00078e0003 */
[----:B------:R-:W-:Y:S05]  /*1cb90*/  WARPSYNC.COLLECTIVE R15, `(.L_x_8318) ;  /* 0x000000000f087348 */ /* 0x000fea0003c00000 */
[----:B------:R0:W1:Y:S02]  /*1cba0*/  SHFL.UP P6, R14, R13, R12, R11 ;  /* 0x0400000c0d0e7389 */ /* 0x00006400000c000b */
[----:B01----:R-:W-:Y:S01]  /*1cbb0*/  ENDCOLLECTIVE ;  /* 0x000000000000791b */ /* 0x003fe20003800000 */
.L_x_8318:
        /* <DEDUP_REMOVED lines=8> */
.L_x_8319:
        /* <DEDUP_REMOVED lines=8> */
.L_x_8320:
        /* <DEDUP_REMOVED lines=8> */
.L_x_8321:
        /* <DEDUP_REMOVED lines=9> */
.L_x_8322:
[----:B------:R-:W-:Y:S01]  /*1cdd0*/  IMAD.MOV.U32 R16, RZ, RZ, R14 ;  /* 0x000000ffff107224 */ /* 0x000fe200078e000e */
[----:B------:R-:W-:Y:S06]  /*1cde0*/  BRA `(.L_x_8323) ;  /* 0xffffffd400887947 */ /* 0x000fec000383ffff */
.L_x_8232:
        /* <DEDUP_REMOVED lines=8> */
.L_x_8325:
[----:B------:R-:W-:Y:S05]  /*1ce70*/  BSYNC B0 ;  /* 0x0000000000007941 */ /* 0x000fea0003800000 */
.L_x_8324:
        /* <DEDUP_REMOVED lines=9> */
.L_x_8326:
[----:B------:R-:W-:Y:S01]  /*1cf10*/  IMAD.MOV.U32 R12, RZ, RZ, 0x4 ;  /* 0x00000004ff0c7424 */ /* 0x000fe200078e00ff */
[----:B------:R-:W-:-:S05]  /*1cf20*/  SEL R14, R14, RZ, P2 ;  /* 0x000000ff0e0e7207 */ /* 0x000fca0001000000 */
[----:B------:R-:W-:-:S04]  /*1cf30*/  IMAD.IADD R3, R3, 0x1, R14 ;  /* 0x0000000103037824 */ /* 0x000fc800078e020e */
[----:B------:R-:W-:-:S07]  /*1cf40*/  IMAD.MOV.U32 R13, RZ, RZ, R3 ;  /* 0x000000ffff0d7224 */ /* 0x000fce00078e0003 */
[----:B------:R-:W-:Y:S05]  /*1cf50*/  WARPSYNC.COLLECTIVE R15, `(.L_x_8327) ;  /* 0x000000000f087348 */ /* 0x000fea0003c00000 */
[----:B------:R0:W1:Y:S02]  /*1cf60*/  SHFL.UP P6, R14, R13, R12, R11 ;  /* 0x0400000c0d0e7389 */ /* 0x00006400000c000b */
[----:B01----:R-:W-:Y:S01]  /*1cf70*/  ENDCOLLECTIVE ;  /* 0x000000000000791b */ /* 0x003fe20003800000 */
.L_x_8327:
[----:B------:R-:W-:Y:S01]  /*1cf80*/  IMAD.MOV.U32 R12, RZ, RZ, 0x8 ;  /* 0x00000008ff0c7424 */ /* 0x000fe200078e00ff */
[----:B------:R-:W-:-:S05]  /*1cf90*/  SEL R14, R14, RZ, P3 ;  /* 0x000000ff0e0e7207 */ /* 0x000fca0001800000 */
[----:B------:R-:W-:-:S04]  /*1cfa0*/  IMAD.IADD R3, R3, 0x1, R14 ;  /* 0x0000000103037824 */ /* 0x000fc800078e020e */
[----:B------:R-:W-:-:S07]  /*1cfb0*/  IMAD.MOV.U32 R13, RZ, RZ, R3 ;  /* 0x000000ffff0d7224 */ /* 0x000fce00078e0003 */
[----:B------:R-:W-:Y:S05]  /*1cfc0*/  WARPSYNC.COLLECTIVE R15, `(.L_x_8328) ;  /* 0x000000000f087348 */ /* 0x000fea0003c00000 */
[----:B------:R0:W1:Y:S02]  /*1cfd0*/  SHFL.UP P6, R14, R13, R12, R11 ;  /* 0x0400000c0d0e7389 */ /* 0x00006400000c000b */
[----:B01----:R-:W-:Y:S01]  /*1cfe0*/  ENDCOLLECTIVE ;  /* 0x000000000000791b */ /* 0x003fe20003800000 */
.L_x_8328:
[----:B------:R-:W-:Y:S01]  /*1cff0*/  IMAD.MOV.U32 R12, RZ, RZ, 0x10 ;  /* 0x00000010ff0c7424 */ /* 0x000fe200078e00ff */
[----:B------:R-:W-:-:S05]  /*1d000*/  SEL R14, R14, RZ, P4 ;  /* 0x000000ff0e0e7207 */ /* 0x000fca0002000000 */
[----:B------:R-:W-:-:S04]  /*1d010*/  IMAD.IADD R3, R3, 0x1, R14 ;  /* 0x0000000103037824 */ /* 0x000fc800078e020e */
[----:B------:R-:W-:-:S07]  /*1d020*/  IMAD.MOV.U32 R13, RZ, RZ, R3 ;  /* 0x000000ffff0d7224 */ /* 0x000fce00078e0003 */
[----:B------:R-:W-:Y:S05]  /*1d030*/  WARPSYNC.COLLECTIVE R15, `(.L_x_8329) ;  /* 0x000000000f087348 */ /* 0x000fea0003c00000 */
[----:B------:R0:W1:Y:S02]  /*1d040*/  SHFL.UP P6, R14, R13, R12, R11 ;  /* 0x0400000c0d0e7389 */ /* 0x00006400000c000b */
[----:B01----:R-:W-:Y:S01]  /*1d050*/  ENDCOLLECTIVE ;  /* 0x000000000000791b */ /* 0x003fe20003800000 */
.L_x_8329:
        /* <DEDUP_REMOVED lines=8> */
.L_x_8330:
[----:B------:R-:W-:Y:S01]  /*1d0e0*/  IMAD.MOV.U32 R16, RZ, RZ, R14 ;  /* 0x000000ffff107224 */ /* 0x000fe200078e000e */
[----:B------:R-:W-:Y:S06]  /*1d0f0*/  BRA `(.L_x_8331) ;  /* 0xffffffd400607947 */ /* 0x000fec000383ffff */
.L_x_8234:
[----:B------:R-:W-:Y:S01]  /*1d100*/  BSSY B0, `(.L_x_8332) ;  /* 0x0000006000007945 */ /* 0x000fe20003800000 */
[----:B------:R-:W-:Y:S01]  /*1d110*/  PLOP3.LUT P6, PT, P6, PT, PT, 0x8, 0x0 ;  /* 0x000000000000781c */ /* 0x000fe200037ce170 */
[----:B------:R-:W-:-:S12]  /*1d120*/  IMAD.MOV.U32 R15, RZ, RZ, -0x1 ;  /* 0xffffffffff0f7424 */ /* 0x000fd800078e00ff */
[----:B0----5:R-:W-:Y:S05]  /*1d130*/  WARPSYNC.COLLECTIVE R15, `(.L_x_8333) ;  /* 0x000000000f087348 */ /* 0x021fea0003c00000 */
[----:B------:R-:W-:Y:S01]  /*1d140*/  VOTE.ANY R14, PT, P6 ;  /* 0x00000000000e7806 */ /* 0x000fe200030e0100 */
[----:B0----5:R-:W-:Y:S06]  /*1d150*/  ENDCOLLECTIVE ;  /* 0x000000000000791b */ /* 0x021fec0003800000 */
.L_x_8333:
[----:B------:R-:W-:Y:S05]  /*1d160*/  BSYNC B0 ;  /* 0x0000000000007941 */ /* 0x000fea0003800000 */
.L_x_8332:
        /* <DEDUP_REMOVED lines=9> */
.L_x_8334:
[----:B------:R-:W-:Y:S01]  /*1d200*/  IMAD.MOV.U32 R17, RZ, RZ, R14 ;  /* 0x000000ffff117224 */ /* 0x000fe200078e000e */
[----:B------:R-:W-:Y:S06]  /*1d210*/  BRA `(.L_x_8335) ;  /* 0xffffffd400507947 */ /* 0x000fec000383ffff */
.L_x_8236:
[----:B------:R-:W-:Y:S01]  /*1d220*/  BSSY B0, `(.L_x_8336) ;  /* 0x0000007000007945 */ /* 0x000fe20003800000 */
[----:B------:R-:W-:Y:S02]  /*1d230*/  IMAD.MOV.U32 R13, RZ, RZ, R3 ;  /* 0x000000ffff0d7224 */ /* 0x000fe400078e0003 */
[----:B------:R-:W-:Y:S02]  /*1d240*/  IMAD.MOV.U32 R11, RZ, RZ, 0x1f ;  /* 0x0000001fff0b7424 */ /* 0x000fe400078e00ff */
[----:B------:R-:W-:-:S07]  /*1d250*/  IMAD.MOV.U32 R15, RZ, RZ, -0x1 ;  /* 0xffffffffff0f7424 */ /* 0x000fce00078e00ff */
[----:B012--5:R-:W-:Y:S05]  /*1d260*/  WARPSYNC.COLLECTIVE R15, `(.L_x_8337) ;  /* 0x000000000f087348 */ /* 0x027fea0003c00000 */
[----:B------:R3:W4:Y:S02]  /*1d270*/  SHFL.IDX P6, R14, R13, R12, R11 ;  /* 0x0000000c0d0e7389 */ /* 0x00072400000c000b */
[----:B012345:R-:W-:Y:S01]  /*1d280*/  ENDCOLLECTIVE ;  /* 0x000000000000791b */ /* 0x03ffe20003800000 */
.L_x_8337:
[----:B------:R-:W-:Y:S05]  /*1d290*/  BSYNC B0 ;  /* 0x0000000000007941 */ /* 0x000fea0003800000 */
.L_x_8336:
[----:B------:R-:W-:Y:S01]  /*1d2a0*/  IMAD.MOV.U32 R3, RZ, RZ, R14 ;  /* 0x000000ffff037224 */ /* 0x000fe200078e000e */
[----:B------:R-:W-:Y:S06]  /*1d2b0*/  BRA `(.L_x_8338) ;  /* 0xffffffd400447947 */ /* 0x000fec000383ffff */
.L_x_8240:
[----:B0-----:R0:W1:Y:S02]  /*1d2c0*/  SYNCS.PHASECHK.TRANS64.TRYWAIT P0, [R0+URZ+0x28c20], R3 ;  /* 0x028c2003000075a7 */ /* 0x001064000800017f */
[----:B-1----:R-:W-:Y:S05]  /*1d2d0*/  @!P0 NANOSLEEP.SYNCS 0x989680 ;  /* 0x009896800000895d */ /* 0x002fea0003900000 */
[----:B------:R-:W1:Y:S02]  /*1d2e0*/  @!P0 SYNCS.PHASECHK.TRANS64 P0, [R0+URZ+0x28c20], R3 ;  /* 0x028c2003000085a7 */ /* 0x000e64000800007f */
[----:B-1----:R-:W-:Y:S05]  /*1d2f0*/  @!P0 BRA `(.L_x_8240) ;  /* 0xfffffffc00f08947 */ /* 0x002fea000383ffff */
[----:B------:R-:W-:Y:S05]  /*1d300*/  BRA `(.L_x_8339) ;  /* 0xffffffd800c87947 */ /* 0x000fea000383ffff */
.L_x_8241:
        /* <DEDUP_REMOVED lines=11> */
.L_x_8341:
[----:B------:R-:W-:Y:S05]  /*1d3c0*/  BSYNC B0 ;  /* 0x0000000000007941 */ /* 0x000fea0003800000 */
.L_x_8340:
[----:B------:R-:W-:Y:S05]  /*1d3d0*/  BRA `(.L_x_8342) ;  /* 0xffffffd800b07947 */ /* 0x000fea000383ffff */
.L_x_8242:
[----:B------:R-:W-:Y:S01]  /*1d3e0*/  BSSY B0, `(.L_x_8343) ;  /* 0x0000006000007945 */ /* 0x000fe20003800000 */
[----:B------:R-:W-:-:S07]  /*1d3f0*/  IMAD.MOV.U32 R15, RZ, RZ, -0x1 ;  /* 0xffffffffff0f7424 */ /* 0x000fce00078e00ff */
[----:B01---5:R-:W-:Y:S05]  /*1d400*/  WARPSYNC.COLLECTIVE R15, `(.L_x_8344) ;  /* 0x000000000f0c7348 */ /* 0x023fea0003c00000 */
[----:B------:R-:W-:Y:S02]  /*1d410*/  ELECT P6, UR62, PT ;  /* 0x00000000003e782f */ /* 0x000fe400038c0000 */
[----:B------:R-:W-:Y:S01]  /*1d420*/  MOV R14, UR62 ;  /* 0x0000003e000e7c02 */ /* 0x000fe20008000f00 */
[----:B01---5:R-:W-:Y:S10]  /*1d430*/  ENDCOLLECTIVE ;  /* 0x000000000000791b */ /* 0x023ff40003800000 */
.L_x_8344:
[----:B------:R-:W-:Y:S05]  /*1d440*/  BSYNC B0 ;  /* 0x0000000000007941 */ /* 0x000fea0003800000 */
.L_x_8343:
[----:B------:R-:W-:Y:S05]  /*1d450*/  BRA `(.L_x_8345) ;  /* 0xffffffd800a47947 */ /* 0x000fea000383ffff */
.L_x_8244:
[----:B0-----:R0:W1:Y:S02]  /*1d460*/  SYNCS.PHASECHK.TRANS64.TRYWAIT P0, [R6+URZ], R5 ;  /* 0x00000005060075a7 */ /* 0x001064000800017f */
[----:B-1----:R-:W-:Y:S05]  /*1d470*/  @!P0 NANOSLEEP.SYNCS 0x989680 ;  /* 0x009896800000895d */ /* 0x002fea0003900000 */
[----:B------:R-:W1:Y:S02]  /*1d480*/  @!P0 SYNCS.PHASECHK.TRANS64 P0, [R6+URZ], R5 ;  /* 0x00000005060085a7 */ /* 0x000e64000800007f */
[----:B-1----:R-:W-:Y:S05]  /*1d490*/  @!P0 BRA `(.L_x_8244) ;  /* 0xfffffffc00f08947 */ /* 0x002fea000383ffff */
[----:B------:R-:W-:Y:S05]  /*1d4a0*/  BRA `(.L_x_8346) ;  /* 0xffffffd800e07947 */ /* 0x000fea000383ffff */
.L_x_8245:
[----:B-1----:R1:W2:Y:S02]  /*1d4b0*/  SYNCS.PHASECHK.TRANS64.TRYWAIT P0, [R7+URZ], R2 ;  /* 0x00000002070075a7 */ /* 0x0022a4000800017f */
[----:B--2---:R-:W-:Y:S05]  /*1d4c0*/  @!P0 NANOSLEEP.SYNCS 0x989680 ;  /* 0x009896800000895d */ /* 0x004fea0003900000 */
[----:B------:R-:W2:Y:S02]  /*1d4d0*/  @!P0 SYNCS.PHASECHK.TRANS64 P0, [R7+URZ], R2 ;  /* 0x00000002070085a7 */ /* 0x000ea4000800007f */
[----:B--2---:R-:W-:Y:S05]  /*1d4e0*/  @!P0 BRA `(.L_x_8245) ;  /* 0xfffffffc00f08947 */ /* 0x004fea000383ffff */
[----:B------:R-:W-:Y:S05]  /*1d4f0*/  BRA `(.L_x_8347) ;  /* 0xffffffd800d47947 */ /* 0x000fea000383ffff */
.L_x_8247:
[----:B--2---:R2:W3:Y:S02]  /*1d500*/  SYNCS.PHASECHK.TRANS64.TRYWAIT P0, [R4+URZ], R5 ;  /* 0x00000005040075a7 */ /* 0x0044e4000800017f */
[----:B---3--:R-:W-:Y:S05]  /*1d510*/  @!P0 NANOSLEEP.SYNCS 0x989680 ;  /* 0x009896800000895d */ /* 0x008fea0003900000 */
[----:B------:R-:W3:Y:S02]  /*1d520*/  @!P0 SYNCS.PHASECHK.TRANS64 P0, [R4+URZ], R5 ;  /* 0x00000005040085a7 */ /* 0x000ee4000800007f */
[----:B---3--:R-:W-:Y:S05]  /*1d530*/  @!P0 BRA `(.L_x_8247) ;  /* 0xfffffffc00f08947 */ /* 0x008fea000383ffff */
[----:B------:R-:W-:Y:S05]  /*1d540*/  BRA `(.L_x_8348) ;  /* 0xffffffd800dc7947 */ /* 0x000fea000383ffff */
.L_x_8349:
        /* <DEDUP_REMOVED lines=11> */
.L_x_15131:


//--------------------- .text._ZN7cutlass13device_kernelIN5flash11enable_sm90INS1_16FlashAttnFwdSm90INS1_25CollectiveMainloopFwdSm90ILi2EN4cute5tupleIJNS5_1CILi1EEES8_S8_EEENS6_IJNS7_ILi64EEESA_SA_EEELi512ENS_6half_tEfNS_4arch4Sm90ELb1ELb0ELb0ELb1ELb0ELb0ELb1ELb0ELb0ELb1ELb0ELb0EEENS1_21CollectiveEpilogueFwdINS6_IJSA_NS7_ILi512EEESA_EEES9_SC_SE_Li256ELb1ELb1ELb0ELb0EEENS1_36VarlenDynamicPersistentTileSchedulerILi64ELi64ELi256ELi128ELb0ELb1ELb1ELb1ELb1ELb1EEEEEEEEEvNT_6ParamsE --------------------------
	.section	.text._ZN7cutlass13device_kernelIN5flash11enable_sm90INS1_16FlashAttnFwdSm90INS1_25CollectiveMainloopFwdSm90ILi2EN4cute5tupleIJNS5_1CILi1EEES8_S8_EEENS6_IJNS7_ILi64EEESA_SA_EEELi512ENS_6half_tEfNS_4arch4Sm90ELb1ELb0ELb0ELb1ELb0ELb0ELb1ELb0ELb0ELb1ELb0ELb0EEENS1_21CollectiveEpilogueFwdINS6_IJSA_NS7_ILi512EEESA_EEES9_SC_SE_Li256ELb1ELb1ELb0ELb0EEENS1_36VarlenDynamicPersistentTileSchedulerILi64ELi64ELi256ELi128ELb0ELb1ELb1ELb1ELb1ELb1EEEEEEEEEvNT_6ParamsE,"ax",@progbits
	.align	128
.text._ZN7cutlass13device_kernelIN5flash11enable_sm90INS1_16FlashAttnFwdSm90INS1_25CollectiveMainloopFwdSm90ILi2EN4cute5tupleIJNS5_1CILi1EEES8_S8_EEENS6_IJNS7_ILi64EEESA_SA_EEELi512ENS_6half_tEfNS_4arch4Sm90ELb1ELb0ELb0ELb1ELb0ELb0ELb1ELb0ELb0ELb1ELb0ELb0EEENS1_21CollectiveEpilogueFwdINS6_IJSA_NS7_ILi512EEESA_EEES9_SC_SE_Li256ELb1ELb1ELb0ELb0EEENS1_36VarlenDynamicPersistentTileSchedulerILi64ELi64ELi256ELi128ELb0ELb1ELb1ELb1ELb1ELb1EEEEEEEEEvNT_6ParamsE:
        .type           _ZN7cutlass13device_kernelIN5flash11enable_sm90INS1_16FlashAttnFwdSm90INS1_25CollectiveMainloopFwdSm90ILi2EN4cute5tupleIJNS5_1CILi1EEES8_S8_EEENS6_IJNS7_ILi64EEESA_SA_EEELi512ENS_6half_tEfNS_4arch4Sm90ELb1ELb0ELb0ELb1ELb0ELb0ELb1ELb0ELb0ELb1ELb0ELb0EEENS1_21CollectiveEpilogueFwdINS6_IJSA_NS7_ILi512EEESA_EEES9_SC_SE_Li256ELb1ELb1ELb0ELb0EEENS1_36VarlenDynamicPersistentTileSchedulerILi64ELi64ELi256ELi128ELb0ELb1ELb1ELb1ELb1ELb1EEEEEEEEEvNT_6ParamsE,@function
        .size           _ZN7cutlass13device_kernelIN5flash11enable_sm90INS1_16FlashAttnFwdSm90INS1_25CollectiveMainloopFwdSm90ILi2EN4cute5tupleIJNS5_1CILi1EEES8_S8_EEENS6_IJNS7_ILi64EEESA_SA_EEELi512ENS_6half_tEfNS_4arch4Sm90ELb1ELb0ELb0ELb1ELb0ELb0ELb1ELb0ELb0ELb1ELb0ELb0EEENS1_21CollectiveEpilogueFwdINS6_IJSA_NS7_ILi512EEESA_EEES9_SC_SE_Li256ELb1ELb1ELb0ELb0EEENS1_36VarlenDynamicPersistentTileSchedulerILi64ELi64ELi256ELi128ELb0ELb1ELb1ELb1ELb1ELb1EEEEEEEEEvNT_6ParamsE,(.L_x_15132 - _ZN7cutlass13device_kernelIN5flash11enable_sm90INS1_16FlashAttnFwdSm90INS1_25CollectiveMainloopFwdSm90ILi2EN4cute5tupleIJNS5_1CILi1EEES8_S8_EEENS6_IJNS7_ILi64EEESA_SA_EEELi512ENS_6half_tEfNS_4arch4Sm90ELb1ELb0ELb0ELb1ELb0ELb0ELb1ELb0ELb0ELb1ELb0ELb0EEENS1_21CollectiveEpilogueFwdINS6_IJSA_NS7_ILi512EEESA_EEES9_SC_SE_Li256ELb1ELb1ELb0ELb0EEENS1_36VarlenDynamicPersistentTileSchedulerILi64ELi64ELi256ELi128ELb0ELb1ELb1ELb1ELb1ELb1EEEEEEEEEvNT_6ParamsE)
        .other          _ZN7cutlass13device_kernelIN5flash11enable_sm90INS1_16FlashAttnFwdSm90INS1_25CollectiveMainloopFwdSm90ILi2EN4cute5tupleIJNS5_1CILi1EEES8_S8_EEENS6_IJNS7_ILi64EEESA_SA_EEELi512ENS_6half_tEfNS_4arch4Sm90ELb1ELb0ELb0ELb1ELb0ELb0ELb1ELb0ELb0ELb1ELb0ELb0EEENS1_21CollectiveEpilogueFwdINS6_IJSA_NS7_ILi512EEESA_EEES9_SC_SE_Li256ELb1ELb1ELb0ELb0EEENS1_36VarlenDynamicPersistentTileSchedulerILi64ELi64ELi256ELi128ELb0ELb1ELb1ELb1ELb1ELb1EEEEEEEEEvNT_6ParamsE,@"STO_CUDA_ENTRY STV_DEFAULT"
_ZN7cutlass13device_kernelIN5flash11enable_sm90INS1_16FlashAttnFwdSm90INS1_25CollectiveMainloopFwdSm90ILi2EN4cute5tupleIJNS5_1CILi1EEES8_S8_EEENS6_IJNS7_ILi64EEESA_SA_EEELi512ENS_6half_tEfNS_4arch4Sm90ELb1ELb0ELb0ELb1ELb0ELb0ELb1ELb0ELb0ELb1ELb0ELb0EEENS1_21CollectiveEpilogueFwdINS6_IJSA_NS7_ILi512EEESA_EEES9_SC_SE_Li256ELb1ELb1ELb0ELb0EEENS1_36VarlenDynamicPersistentTileSchedulerILi64ELi64ELi256ELi128ELb0ELb1ELb1ELb1ELb1ELb1EEEEEEEEEvNT_6ParamsE:
        /* <DEDUP_REMOVED lines=18> */
.L_x_8351:
[----:B------:R-:W-:Y:S05]  /*0120*/  BSYNC B0 ;  /* 0x0000000000007941 */ /* 0x000fea0003800000 */
.L_x_8350:
        /* <DEDUP_REMOVED lines=39> */
.L_x_8352:
        /* <DEDUP_REMOVED lines=22> */
.L_x_8353:
        /* <DEDUP_REMOVED lines=18> */
.L_x_8354:
        /* <DEDUP_REMOVED lines=22> */
.L_x_8355:
        /* <DEDUP_REMOVED lines=22> */
.L_x_8356:
[----:B------:R-:W-:Y:S01]  /*08e0*/  PLOP3.LUT P0, PT, PT, PT, UP0, 0x80, 0x0 ;  /* 0x000000000000781c */ /* 0x000fe20003f0f008 */
[----:B------:R-:W-:Y:S01]  /*08f0*/  UMOV UR36, 0x1 ;  /* 0x0000000100247882 */ /* 0x000fe20000000000 */
[----:B------:R-:W-:Y:S01]  /*0900*/  NOP ;  /* 0x0000000000007918 */ /* 0x000fe20000000000 */
[----:B------:R-:W-:Y:S01]  /*0910*/  USEL UR36, UR36, 0x2, !UP0 ;  /* 0x0000000224247887 */ /* 0x000fe2000c000000 */
[----:B------:R-:W-:Y:S01]  /*0920*/  ULDC.64 UR44, c[0x0][0x208] ;  /* 0x00008200002c7ab9 */ /* 0x000fe20000000a00 */
[----:B0123--:R-:W-:Y:S08]  /*0930*/  BAR.SYNC.DEFER_BLOCKING 0x0 ;  /* 0x0000000000007b1d */ /* 0x00fff00000010000 */
[----:B------:R-:W-:Y:S05]  /*0940*/  @!P0 BRA `(.L_x_8357) ;  /* 0x000000f400508947 */ /* 0x000fea0003800000 */
.L_x_8358:
        /* <DEDUP_REMOVED lines=9> */
[----:B0-----:R-:W-:Y:S01]  /*09e0*/  LOP3.LUT R0, R2, 0xffffff80, RZ, 0xc0, !PT ;  /* 0xffffff8002007812 */ /* 0x001fe200078ec0ff */
[----:B------:R-:W-:-:S03]  /*09f0*/  ULDC UR4, c[0x0][0xd3c] ;  /* 0x00034f0000047ab9 */ /* 0x000fc60000000800 */
[----:B------:R-:W-:-:S13]  /*0a00*/  ISETP.NE.AND P0, PT, R0, 0x80, PT ;  /* 0x000000800000780c */ /* 0x000fda0003f05270 */
[----:B------:R-:W-:Y:S06]  /*0a10*/  @!P0 BAR.ARV 0x8, 0x100 ;  /* 0x0204000000008b1d */ /* 0x000fec0000002000 */
[----:B------:R-:W-:-:S13]  /*0a20*/  ISETP.GE.U32.AND P0, PT, R2, 0x100, PT ;  /* 0x000001000200780c */ /* 0x000fda0003f06070 */
[----:B------:R-:W-:Y:S08]  /*0a30*/  @P0 BAR.ARV 0xf, 0x100 ;  /* 0x03c4000000000b1d */ /* 0x000ff00000002000 */
[----:B------:R-:W-:Y:S06]  /*0a40*/  BAR.SYNC.DEFER_BLOCKING 0x5, 0x180 ;  /* 0x0146000000007b1d */ /* 0x000fec0000010000 */
[----:B------:R-:W0:Y:S02]  /*0a50*/  LDS.128 R12, [R17+0x388d0] ;  /* 0x0388d000110c7984 */ /* 0x000e240000000c00 */
        /* <DEDUP_REMOVED lines=9> */
[----:B------:R-:W-:Y:S01]  /*0af0*/  ULOP3.LUT UR42, UR36, 0x1, URZ, 0xfc, !UPT ;  /* 0x00000001242a7892 */ /* 0x000fe2000f8efc3f */
[----:B------:R-:W-:Y:S02]  /*0b00*/  UMOV UR37, URZ ;  /* 0x0000003f00257c82 */ /* 0x000fe40008000000 */
[CC--:B------:R-:W-:Y:S02]  /*0b10*/  LEA.HI R3, R0.reuse, R203.reuse, RZ, 0x4 ;  /* 0x000000cb00037211 */ /* 0x0c0fe400078f20ff */
[----:B------:R-:W-:-:S02]  /*0b20*/  LEA.HI R198, R0, R203, RZ, 0x3 ;  /* 0x000000cb00c67211 */ /* 0x000fc400078f18ff */
[----:B------:R-:W-:Y:S02]  /*0b30*/  SHF.R.S32.HI R2, RZ, 0x4, R3 ;  /* 0x00000004ff027819 */ /* 0x000fe40000011403 */
[C---:B------:R-:W-:Y:S02]  /*0b40*/  LOP3.LUT R6, R3.reuse, 0xfffffff0, RZ, 0xc0, !PT ;  /* 0xfffffff003067812 */ /* 0x040fe400078ec0ff */
[----:B------:R-:W-:-:S03]  /*0b50*/  LEA.HI R4, R3, R2, RZ, 0x1 ;  /* 0x0000000203047211 */ /* 0x000fc600078f08ff */
[----:B------:R-:W-:Y:S01]  /*0b60*/  IMAD.IADD R6, R203, 0x1, -R6 ;  /* 0x00000001cb067824 */ /* 0x000fe200078e0a06 */
[----:B------:R-:W-:Y:S02]  /*0b70*/  LOP3.LUT R5, R4, 0x1ffffffe, RZ, 0xc0, !PT ;  /* 0x1ffffffe04057812 */ /* 0x000fe400078ec0ff */
[----:B------:R-:W-:-:S03]  /*0b80*/  LEA.HI R4, R0, R203, RZ, 0x5 ;  /* 0x000000cb00047211 */ /* 0x000fc600078f28ff */
[----:B------:R-:W-:Y:S01]  /*0b90*/  IMAD.IADD R8, R2, 0x1, -R5 ;  /* 0x0000000102087824 */ /* 0x000fe200078e0a05 */
[-C--:B------:R-:W-:Y:S02]  /*0ba0*/  LEA.HI R2, R0, R203.reuse, RZ, 0x7 ;  /* 0x000000cb00027211 */ /* 0x080fe400078f38ff */
[--C-:B------:R-:W-:Y:S01]  /*0bb0*/  SHF.R.S32.HI R10, RZ, 0x5, R4.reuse ;  /* 0x00000005ff0a7819 */ /* 0x100fe20000011404 */
[----:B------:R-:W-:Y:S01]  /*0bc0*/  IMAD.SHL.U32 R8, R8, 0x8, RZ ;  /* 0x0000000808087824 */ /* 0x000fe200078e00ff */
[----:B------:R-:W-:Y:S02]  /*0bd0*/  SHF.R.S32.HI R3, RZ, 0x1f, R4 ;  /* 0x0000001fff037819 */ /* 0x000fe40000011404 */
[----:B------:R-:W-:Y:S02]  /*0be0*/  LOP3.LUT R4, R2, 0xffffff80, RZ, 0xc0, !PT ;  /* 0xffffff8002047812 */ /* 0x000fe400078ec0ff */
[----:B------:R-:W-:Y:S02]  /*0bf0*/  LEA.HI R5, R0, R203, RZ, 0x2 ;  /* 0x000000cb00057211 */ /* 0x000fe400078f10ff */
[----:B------:R-:W-:Y:S01]  /*0c00*/  LEA.HI R3, R3, R10, RZ, 0x2 ;  /* 0x0000000a03037211 */ /* 0x000fe200078f10ff */
[----:B------:R-:W-:Y:S01]  /*0c10*/  IMAD.IADD R4, R203, 0x1, -R4 ;  /* 0x00000001cb047824 */ /* 0x000fe200078e0a04 */
[----:B------:R-:W-:-:S02]  /*0c20*/  LOP3.LUT R12, R5, 0xfffffffc, RZ, 0xc0, !PT ;  /* 0xfffffffc050c7812 */ /* 0x000fc400078ec0ff */
[----:B------:R-:W-:Y:S02]  /*0c30*/  SHF.R.S32.HI R199, RZ, 0x7, R2 ;  /* 0x00000007ffc77819 */ /* 0x000fe40000011402 */
[----:B------:R-:W-:Y:S01]  /*0c40*/  LOP3.LUT R9, R3, 0x3ffffc, RZ, 0xc0, !PT ;  /* 0x003ffffc03097812 */ /* 0x000fe200078ec0ff */
[----:B------:R-:W-:Y:S01]  /*0c50*/  IMAD.IADD R12, R203, 0x1, -R12 ;  /* 0x00000001cb0c7824 */ /* 0x000fe200078e0a0c */
[--C-:B------:R-:W-:Y:S01]  /*0c60*/  SHF.R.S32.HI R5, RZ, 0x1f, R6.reuse ;  /* 0x0000001fff057819 */ /* 0x100fe20000011406 */
[----:B------:R-:W-:Y:S01]  /*0c70*/  IMAD R14, R199, 0x100, R6 ;  /* 0x00000100c70e7824 */ /* 0x000fe200078e0206 */
[----:B------:R-:W-:Y:S01]  /*0c80*/  SHF.R.S32.HI R3, RZ, 0x1f, R4 ;  /* 0x0000001fff037819 */ /* 0x000fe20000011404 */
[----:B------:R-:W-:Y:S01]  /*0c90*/  IMAD.IADD R11, R10, 0x1, -R9 ;  /* 0x000000010a0b7824 */ /* 0x000fe200078e0a09 */
[----:B------:R-:W-:Y:S02]  /*0ca0*/  LEA.HI R7, R5, R6, RZ, 0x3 ;  /* 0x0000000605077211 */ /* 0x000fe400078f18ff */
[-C--:B------:R-:W-:Y:S01]  /*0cb0*/  LEA.HI R5, R3, R4.reuse, RZ, 0x2 ;  /* 0x0000000403057211 */ /* 0x080fe200078f10ff */
[----:B------:R-:W-:Y:S01]  /*0cc0*/  IMAD R19, R11, 0x10, R14 ;  /* 0x000000100b137824 */ /* 0x000fe200078e020e */
[C---:B------:R-:W-:Y:S01]  /*0cd0*/  LOP3.LUT R9, R7.reuse, 0xfffffff8, RZ, 0xc0, !PT ;  /* 0xfffffff807097812 */ /* 0x040fe200078ec0ff */
[----:B------:R-:W-:Y:S01]  /*0ce0*/  IMAD.SHL.U32 R7, R7, 0x40, RZ ;  /* 0x0000004007077824 */ /* 0x000fe200078e00ff */
[----:B------:R-:W-:Y:S01]  /*0cf0*/  LOP3.LUT R11, R5, 0x7ffffffc, RZ, 0xc0, !PT ;  /* 0x7ffffffc050b7812 */ /* 0x000fe200078ec0ff */
[----:B------:R-:W-:Y:S01]  /*0d00*/  IMAD.U32 R202, R19, 0x40, R8 ;  /* 0x0000004013ca7824 */ /* 0x000fe200078e0008 */
[----:B------:R-:W-:Y:S01]  /*0d10*/  LOP3.LUT R0, R198, 0xfffffff8, RZ, 0xc0, !PT ;  /* 0xfffffff8c6007812 */ /* 0x000fe200078ec0ff */
[----:B------:R-:W-:Y:S01]  /*0d20*/  IMAD.IADD R9, R6, 0x1, -R9 ;  /* 0x0000000106097824 */ /* 0x000fe200078e0a09 */
[----:B------:R-:W-:Y:S01]  /*0d30*/  LEA.HI R6, R3, R4, RZ, 0x5 ;  /* 0x0000000403067211 */ /* 0x000fe200078f28ff */
[----:B------:R-:W-:Y:S01]  /*0d40*/  IMAD.IADD R11, R4, 0x1, -R11 ;  /* 0x00000001040b7824 */ /* 0x000fe200078e0a0b */
[--C-:B------:R-:W-:Y:S01]  /*0d50*/  SHF.R.S32.HI R3, RZ, 0x2, R5.reuse ;  /* 0x00000002ff037819 */ /* 0x100fe20000011405 */
        /* <DEDUP_REMOVED lines=15> */
[----:B------:R-:W-:Y:S01]  /*0e50*/  LEA.HI R13, R12, R12, RZ, 0x1 ;  /* 0x0000000c0c0d7211 */ /* 0x000fe200078f08ff */
[C---:B------:R-:W-:Y:S01]  /*0e60*/  VIADD R193, R23.reuse, 0x100 ;  /* 0x0000010017c17836 */ /* 0x040fe20000000000 */
[----:B------:R-:W-:Y:S01]  /*0e70*/  LOP3.LUT R8, R8, R5, RZ, 0x3c, !PT ;  /* 0x0000000508087212 */ /* 0x000fe200078e3cff */
[C---:B------:R-:W-:Y:S01]  /*0e80*/  VIADD R192, R23.reuse, 0x140 ;  /* 0x0000014017c07836 */ /* 0x040fe20000000000 */
[----:B------:R-:W-:Y:S01]  /*0e90*/  LOP3.LUT R4, R4, 0xfffffff8, RZ, 0xc0, !PT ;  /* 0xfffffff804047812 */ /* 0x000fe200078ec0ff */
[----:B------:R-:W-:Y:S01]  /*0ea0*/  VIADD R201, R23, 0x180 ;  /* 0x0000018017c97836 */ /* 0x000fe20000000000 */
[----:B------:R-:W-:Y:S01]  /*0eb0*/  LEA.HI R2, R2, R199, RZ, 0x1 ;  /* 0x000000c702027211 */ /* 0x000fe200078f08ff */
[----:B------:R-:W-:Y:S01]  /*0ec0*/  IMAD.IADD R8, R7, 0x1, R8 ;  /* 0x0000000107087824 */ /* 0x000fe200078e0208 */
[----:B------:R-:W-:Y:S01]  /*0ed0*/  LOP3.LUT R13, R13, 0x1ffffffe, RZ, 0xc0, !PT ;  /* 0x1ffffffe0d0d7812 */ /* 0x000fe200078ec0ff */
[----:B------:R-:W-:Y:S01]  /*0ee0*/  IMAD.IADD R3, R3, 0x1, -R4 ;  /* 0x0000000103037824 */ /* 0x000fe200078e0a04 */
[----:B------:R-:W-:Y:S01]  /*0ef0*/  SHF.R.S32.HI R6, RZ, 0x5, R6 ;  /* 0x00000005ff067819 */ /* 0x000fe20000011406 */
[----:B------:R-:W-:Y:S01]  /*0f00*/  IMAD R185, R8, 0x2, R17 ;  /* 0x0000000208b97824 */ /* 0x000fe200078e0211 */
[----:B------:R-:W-:Y:S01]  /*0f10*/  LOP3.LUT R0, R2, 0xfffffe, RZ, 0xc0, !PT ;  /* 0x00fffffe02007812 */ /* 0x000fe200078ec0ff */
[----:B------:R-:W-:Y:S01]  /*0f20*/  VIADD R200, R23, 0x1c0 ;  /* 0x000001c017c87836 */ /* 0x000fe20000000000 */
[----:B------:R-:W-:Y:S01]  /*0f30*/  SEL R189, R189, 0xffffffe0, !P1 ;  /* 0xffffffe0bdbd7807 */ /* 0x000fe20004800000 */
[C---:B------:R-:W-:Y:S01]  /*0f40*/  VIADD R190, R185.reuse, 0x36400 ;  /* 0x00036400b9be7836 */ /* 0x040fe20000000000 */
[----:B------:R-:W-:Y:S01]  /*0f50*/  SHF.R.S32.HI R198, RZ, 0x3, R198 ;  /* 0x00000003ffc67819 */ /* 0x000fe200000114c6 */
[----:B------:R-:W-:Y:S01]  /*0f60*/  VIADD R186, R185, 0x36440 ;  /* 0x00036440b9ba7836 */ /* 0x000fe20000000000 */
[----:B------:R-:W-:Y:S01]  /*0f70*/  SHF.R.S32.HI R210, RZ, 0x1f, R196 ;  /* 0x0000001fffd27819 */ /* 0x000fe200000114c4 */
[----:B------:R-:W-:Y:S01]  /*0f80*/  IMAD.IADD R13, R12, 0x1, -R13 ;  /* 0x000000010c0d7824 */ /* 0x000fe200078e0a0d */
[----:B------:R-:W-:Y:S01]  /*0f90*/  SHF.R.S32.HI R209, RZ, 0x1f, R195 ;  /* 0x0000001fffd17819 */ /* 0x000fe200000114c3 */
[----:B------:R-:W-:Y:S01]  /*0fa0*/  IMAD R22, R6, 0x10, R3 ;  /* 0x0000001006167824 */ /* 0x000fe200078e0203 */
[----:B------:R-:W-:Y:S01]  /*0fb0*/  SHF.R.S32.HI R208, RZ, 0x1f, R194 ;  /* 0x0000001fffd07819 */ /* 0x000fe200000114c2 */
[----:B------:R-:W-:Y:S01]  /*0fc0*/  IMAD.IADD R0, R199, 0x1, -R0 ;  /* 0x00000001c7007824 */ /* 0x000fe200078e0a00 */
[----:B------:R-:W-:Y:S01]  /*0fd0*/  SHF.R.S32.HI R207, RZ, 0x1f, R193 ;  /* 0x0000001fffcf7819 */ /* 0x000fe200000114c1 */
[C---:B------:R-:W-:Y:S01]  /*0fe0*/  @P2 VIADD R186, R190.reuse, 0xffffffc0 ;  /* 0xffffffc0beba2836 */ /* 0x040fe20000000000 */
[----:B------:R-:W-:Y:S01]  /*0ff0*/  SHF.R.S32.HI R206, RZ, 0x1f, R192 ;  /* 0x0000001fffce7819 */ /* 0x000fe200000114c0 */
[----:B------:R-:W-:Y:S01]  /*1000*/  IMAD.IADD R190, R190, 0x1, R189 ;  /* 0x00000001bebe7824 */ /* 0x000fe200078e02bd */
[----:B------:R-:W-:Y:S01]  /*1010*/  SHF.R.S32.HI R205, RZ, 0x1f, R201 ;  /* 0x0000001fffcd7819 */ /* 0x000fe200000114c9 */
[----:B------:R-:W-:Y:S01]  /*1020*/  IMAD.MOV.U32 R7, RZ, RZ, R15 ;  /* 0x000000ffff077224 */ /* 0x000fe200078e000f */
[----:B------:R-:W-:Y:S01]  /*1030*/  SHF.R.S32.HI R204, RZ, 0x1f, R200 ;  /* 0x0000001fffcc7819 */ /* 0x000fe200000114c8 */
[----:B------:R-:W-:-:S02]  /*1040*/  IMAD.MOV.U32 R2, RZ, RZ, RZ ;  /* 0x000000ffff027224 */ /* 0x000fc400078e00ff */
[----:B------:R-:W-:Y:S02]  /*1050*/  IMAD.SHL.U32 R184, R0, 0x100, RZ ;  /* 0x0000010000b87824 */ /* 0x000fe400078e00ff */
[----:B------:R-:W-:Y:S02]  /*1060*/  IMAD R191, R13, 0x8, R22 ;  /* 0x000000080dbf7824 */ /* 0x000fe400078e0216 */
[----:B------:R-:W-:-:S07]  /*1070*/  IMAD.IADD R189, R189, 0x1, R186 ;  /* 0x00000001bdbd7824 */ /* 0x000fce00078e02ba */
.L_x_8409:
[----:B012---:R-:W0:Y:S01]  /*1080*/  LDC.64 R4, c[0x0][0xd88] ;  /* 0x00036200ff047b82 */ /* 0x007e220000000a00 */
[----:B------:R-:W-:Y:S01]  /*1090*/  ULDC.64 UR8, c[0x0][0xb20] ;  /* 0x0002c80000087ab9 */ /* 0x000fe20000000a00 */
[----:B------:R-:W-:-:S06]  /*10a0*/  ULDC.64 UR10, c[0x0][0xb10] ;  /* 0x0002c400000a7ab9 */ /* 0x000fcc0000000a00 */
[----:B------:R-:W1:Y:S08]  /*10b0*/  LDC R187, c[0x0][0x288] ;  /* 0x0000a200ffbb7b82 */ /* 0x000e700000000800 */
[----:B---34-:R-:W2:Y:S01]  /*10c0*/  LDC.64 R8, c[0x0][0x418] ;  /* 0x00010600ff087b82 */ /* 0x018ea20000000a00 */
[----:B0-----:R-:W-:-:S07]  /*10d0*/  IMAD.WIDE R4, R7, 0x4, R4 ;  /* 0x0000000407047825 */ /* 0x001fce00078e0204 */
[----:B------:R-:W0:Y:S01]  /*10e0*/  LDC R0, c[0x0][0x424] ;  /* 0x00010900ff007b82 */ /* 0x000e220000000800 */
[----:B------:R-:W3:Y:S01]  /*10f0*/  LDG.E R4, desc[UR44][R4.64] ;  /* 0x0000002c04047981 */ /* 0x000ee2000c1e1900 */
[----:B------:R-:W-:Y:S01]  /*1100*/  UISETP.NE.U32.AND UP0, UPT, UR8, URZ, UPT ;  /* 0x0000003f0800728c */ /* 0x000fe2000bf05070 */
[----:B------:R-:W-:Y:S01]  /*1110*/  IMAD.MOV.U32 R3, RZ, RZ, RZ ;  /* 0x000000ffff037224 */ /* 0x000fe200078e00ff */
[----:B------:R-:W-:-:S04]  /*1120*/  UISETP.NE.U32.AND UP1, UPT, UR10, URZ, UPT ;  /* 0x0000003f0a00728c */ /* 0x000fc8000bf25070 */
[----:B------:R-:W4:Y:S01]  /*1130*/  LDC R11, c[0x0][0x2f0] ;  /* 0x0000bc00ff0b7b82 */ /* 0x000f220000000800 */
[----:B------:R-:W-:Y:S02]  /*1140*/  UISETP.NE.AND.EX UP0, UPT, UR9, URZ, UPT, UP0 ;  /* 0x0000003f0900728c */ /* 0x000fe4000bf05300 */
[----:B------:R-:W-:-:S04]  /*1150*/  UISETP.NE.AND.EX UP1, UPT, UR11, URZ, UPT, UP1 ;  /* 0x0000003f0b00728c */ /* 0x000fc8000bf25310 */
[----:B------:R-:W-:Y:S02]  /*1160*/  PLOP3.LUT P0, PT, PT, PT, UP0, 0x80, 0x0 ;  /* 0x000000000000781c */ /* 0x000fe40003f0f008 */
[----:B------:R-:W-:Y:S02]  /*1170*/  PLOP3.LUT P2, PT, PT, PT, UP1, 0x80, 0x0 ;  /* 0x000000000000781c */ /* 0x000fe40003f4f018 */
[----:B---3--:R-:W-:-:S13]  /*1180*/  R2UR UR41, R4 ;  /* 0x00000000042972ca */ /* 0x008fda00000e0000 */
        /* <DEDUP_REMOVED lines=9> */
[----:B------:R-:W-:Y:S01]  /*1220*/  IMAD.U32 R7, RZ, RZ, UR11 ;  /* 0x0000000bff077e24 */ /* 0x000fe2000f8e00ff */
[----:B------:R3:W5:Y:S04]  /*1230*/  @P0 LDG.E R3, desc[UR44][R4.64] ;  /* 0x0000002c04030981 */ /* 0x000768000c1e1900 */
[----:B-1----:R3:W5:Y:S01]  /*1240*/  @P2 LDG.E R187, desc[UR44][R6.64] ;  /* 0x0000002c06bb2981 */ /* 0x002762000c1e1900 */
[----:B--2---:R-:W-:Y:S01]  /*1250*/  ISETP.NE.U32.AND P0, PT, R8, RZ, PT ;  /* 0x000000ff0800720c */ /* 0x004fe20003f05070 */
[----:B------:R-:W-:Y:S01]  /*1260*/  UMOV UR39, UR6 ;  /* 0x0000000600277c82 */ /* 0x000fe20008000000 */
[----:B------:R-:W-:Y:S02]  /*1270*/  ISETP.NE.U32.AND P1, PT, RZ, UR8, PT ;  /* 0x00000008ff007c0c */ /* 0x000fe4000bf25070 */
[----:B------:R-:W-:-:S02]  /*1280*/  ISETP.NE.AND.EX P0, PT, R9, RZ, PT, P0 ;  /* 0x000000ff0900720c */ /* 0x000fc40003f05300 */
[----:B------:R-:W-:Y:S02]  /*1290*/  ISETP.NE.AND.EX P1, PT, RZ, UR9, PT, P1 ;  /* 0x00000009ff007c0c */ /* 0x000fe4000bf25310 */
[----:B0-----:R-:W-:Y:S01]  /*12a0*/  SEL R0, R0, 0x1, P0 ;  /* 0x0000000100007807 */ /* 0x001fe20000000000 */
[----:B---34-:R-:W-:Y:S10]  /*12b0*/  @P2 BRA `(.L_x_8359) ;  /* 0x00000000002c2947 */ /* 0x018ff40003800000 */
        /* <DEDUP_REMOVED lines=8> */
[----:B-----5:R-:W2:Y:S04]  /*1340*/  LDG.E R187, desc[UR44][R4.64] ;  /* 0x0000002c04bb7981 */ /* 0x020ea8000c1e1900 */
[----:B------:R-:W2:Y:S02]  /*1350*/  LDG.E R6, desc[UR44][R4.64+0x4] ;  /* 0x0000042c04067981 */ /* 0x000ea4000c1e1900 */
[----:B--2---:R-:W-:-:S07]  /*1360*/  IMAD.IADD R187, R6, 0x1, -R187 ;  /* 0x0000000106bb7824 */ /* 0x004fce00078e0abb */
.L_x_8359:
[----:B------:R-:W-:Y:S01]  /*1370*/  IMAD R188, R0, R11, RZ ;  /* 0x0000000b00bc7224 */ /* 0x000fe200078e02ff */
[----:B------:R-:W-:Y:S06]  /*1380*/  @!P1 BRA `(.L_x_8360) ;  /* 0x0000000000189947 */ /* 0x000fec0003800000 */
[----:B------:R-:W-:-:S04]  /*1390*/  ULEA UR4, UP0, UR41, UR8, 0x2 ;  /* 0x0000000829047291 */ /* 0x000fc8000f80103f */
[----:B------:R-:W-:Y:S02]  /*13a0*/  ULEA.HI.X UR6, UR41, UR9, UR40, 0x2, UP0 ;  /* 0x0000000929067291 */ /* 0x000fe400080f1428 */
[----:B------:R-:W-:-:S04]  /*13b0*/  IMAD.U32 R4, RZ, RZ, UR4 ;  /* 0x00000004ff047e24 */ /* 0x000fc8000f8e00ff */
[----:B------:R-:W-:-:S05]  /*13c0*/  IMAD.U32 R5, RZ, RZ, UR6 ;  /* 0x00000006ff057e24 */ /* 0x000fca000f8e00ff */
[----:B------:R0:W5:Y:S01]  /*13d0*/  LDG.E R188, desc[UR44][R4.64] ;  /* 0x0000002c04bc7981 */ /* 0x000162000c1e1900 */
[----:B------:R-:W-:Y:S05]  /*13e0*/  BRA `(.L_x_8361) ;  /* 0x00000000002c7947 */ /* 0x000fea0003800000 */
.L_x_8360:
        /* <DEDUP_REMOVED lines=9> */
[----:B------:R-:W2:Y:S02]  /*1480*/  LDG.E R7, desc[UR44][R4.64+0x4] ;  /* 0x0000042c04077981 */ /* 0x000ea4000c1e1900 */
[----:B--2---:R-:W-:-:S07]  /*1490*/  IMAD.IADD R188, R7, 0x1, -R188 ;  /* 0x0000000107bc7824 */ /* 0x004fce00078e0abc */
.L_x_8361:
[----:B------:R-:W-:Y:S01]  /*14a0*/  UISETP.NE.AND UP0, UPT, UR43, 0x1, UPT ;  /* 0x000000012b00788c */ /* 0x000fe2000bf05270 */
[----:B-----5:R-:W-:Y:S01]  /*14b0*/  IMAD.IADD R188, R188, 0x1, -R3 ;  /* 0x00000001bcbc7824 */ /* 0x020fe200078e0a03 */
[----:B------:R-:W-:-:S03]  /*14c0*/  USHF.L.U32 UR38, UR5, 0x6, URZ ;  /* 0x0000000605267899 */ /* 0x000fc6000800063f */
[----:B------:R-:W-:Y:S01]  /*14d0*/  VIADD R0, R188, 0x3f ;  /* 0x0000003fbc007836 */ /* 0x000fe20000000000 */
[----:B------:R-:W-:-:S04]  /*14e0*/  PLOP3.LUT P0, PT, PT, PT, UP0, 0x80, 0x0 ;  /* 0x000000000000781c */ /* 0x000fc80003f0f008 */
[----:B------:R-:W-:-:S04]  /*14f0*/  SHF.R.S32.HI R3, RZ, 0x1f, R0 ;  /* 0x0000001fff037819 */ /* 0x000fc80000011400 */
[----:B------:R-:W-:-:S04]  /*1500*/  LEA.HI R3, R3, R0, RZ, 0x6 ;  /* 0x0000000003037211 */ /* 0x000fc800078f30ff */
[----:B0-----:R-:W-:Y:S01]  /*1510*/  SHF.R.S32.HI R5, RZ, 0x6, R3 ;  /* 0x00000006ff057819 */ /* 0x001fe20000011403 */
[----:B------:R-:W-:Y:S06]  /*1520*/  @!P0 BRA `(.L_x_8362) ;  /* 0x0000001c003c8947 */ /* 0x000fec0003800000 */
[----:B------:R-:W0:Y:S01]  /*1530*/  LDC R0, c[0x0][0x448] ;  /* 0x00011200ff007b82 */ /* 0x000e220000000800 */
[----:B------:R-:W-:Y:S01]  /*1540*/  UIADD3 UR4, UR38, 0x3f, URZ ;  /* 0x0000003f26047890 */ /* 0x000fe2000fffe03f */
[----:B------:R-:W-:Y:S01]  /*1550*/  IADD3 R187, R188, 0x40, -R187 ;  /* 0x00000040bcbb7810 */ /* 0x000fe20007ffe8bb */
        /* <DEDUP_REMOVED lines=62> */
[----:B------:R-:W-:Y:S01]  /*1940*/  CS2R R38, SRZ ;  /* 0x0000000000267805 */ /* 0x000fe2000001ff00 */
[----:B------:R-:W-:Y:S01]  /*1950*/  IMAD.MOV.U32 R169, RZ, RZ, RZ ;  /* 0x000000ffffa97224 */ /* 0x000fe200078e00ff */
[----:B------:R-:W-:-:S02]  /*1960*/  CS2R R172, SRZ ;  /* 0x0000000000ac7805 */ /* 0x000fc4000001ff00 */
[----:B------:R-:W-:Y:S02]  /*1970*/  CS2R R34, SRZ ;  /* 0x0000000000227805 */ /* 0x000fe4000001ff00 */
[----:B-1----:R-:W-:Y:S01]  /*1980*/  @P0 SHF.R.U32.HI R0, RZ, R4, R3 ;  /* 0x00000004ff000219 */ /* 0x002fe20000011603 */
[----:B------:R-:W-:Y:S01]  /*1990*/  IMAD.MOV.U32 R31, RZ, RZ, RZ ;  /* 0x000000ffff1f7224 */ /* 0x000fe200078e00ff */
[----:B------:R-:W-:Y:S02]  /*19a0*/  PLOP3.LUT P0, PT, PT, PT, PT, 0x80, 0x0 ;  /* 0x000000000000781c */ /* 0x000fe40003f0f070 */
[----:B------:R-:W-:Y:S02]  /*19b0*/  CS2R R10, SRZ ;  /* 0x00000000000a7805 */ /* 0x000fe4000001ff00 */
[----:B------:R-:W-:Y:S01]  /*19c0*/  CS2R R174, SRZ ;  /* 0x0000000000ae7805 */ /* 0x000fe2000001ff00 */
[----:B------:R-:W-:Y:S02]  /*19d0*/  IMAD.IADD R0, R187, 0x1, R0 ;  /* 0x00000001bb007824 */ /* 0x000fe400078e0200 */
[----:B------:R-:W-:-:S02]  /*19e0*/  IMAD.MOV.U32 R27, RZ, RZ, RZ ;  /* 0x000000ffff1b7224 */ /* 0x000fc400078e00ff */
[----:B------:R-:W-:Y:S01]  /*19f0*/  IMAD.MOV.U32 R9, RZ, RZ, RZ ;  /* 0x000000ffff097224 */ /* 0x000fe200078e00ff */
[----:B------:R-:W-:Y:S01]  /*1a00*/  SHF.R.S32.HI R3, RZ, 0x1f, R0 ;  /* 0x0000001fff037819 */ /* 0x000fe20000011400 */
[----:B------:R-:W-:-:S03]  /*1a10*/  IMAD.MOV.U32 R20, RZ, RZ, RZ ;  /* 0x000000ffff147224 */ /* 0x000fc600078e00ff */
[----:B------:R-:W-:Y:S01]  /*1a20*/  LEA.HI R3, R3, R0, RZ, 0x6 ;  /* 0x0000000003037211 */ /* 0x000fe200078f30ff */
[----:B------:R-:W-:-:S03]  /*1a30*/  IMAD.MOV.U32 R0, RZ, RZ, RZ ;  /* 0x000000ffff007224 */ /* 0x000fc600078e00ff */
[----:B------:R-:W-:Y:S01]  /*1a40*/  SHF.R.S32.HI R4, RZ, 0x6, R3 ;  /* 0x00000006ff047819 */ /* 0x000fe20000011403 */
[----:B------:R-:W-:-:S03]  /*1a50*/  IMAD.MOV.U32 R3, RZ, RZ, RZ ;  /* 0x000000ffff037224 */ /* 0x000fc600078e00ff */
[----:B------:R-:W-:-:S04]  /*1a60*/  VIMNMX R4, R5, R4, PT ;  /* 0x0000000405047248 */ /* 0x000fc80003fe0100 */
        /* <DEDUP_REMOVED lines=64> */
.L_x_8365:
        /* <DEDUP_REMOVED lines=172> */
.L_x_8364:
[----:B------:R-:W-:Y:S01]  /*2930*/  BAR.SYNC.DEFER_BLOCKING 0xe, 0x100 ;  /* 0x0384000000007b1d */ /* 0x000fe20000010000 */
[C---:B01----:R-:W-:Y:S01]  /*2940*/  IMAD R0, R2.reuse, 0x40, R22 ;  /* 0x0000004002007824 */ /* 0x043fe200078e0216 */
[----:B------:R-:W-:Y:S01]  /*2950*/  PLOP3.LUT P0, PT, PT, PT, PT, 0x8, 0x0 ;  /* 0x000000000000781c */ /* 0x000fe20003f0e170 */
[----:B------:R-:W-:Y:S02]  /*2960*/  VIADD R4, R2, 0x1 ;  /* 0x0000000102047836 */ /* 0x000fe40000000000 */
[----:B------:R-:W-:Y:S02]  /*2970*/  IMAD R17, R0, 0x4, R17 ;  /* 0x0000000400117824 */ /* 0x000fe400078e0211 */
[----:B------:R-:W-:Y:S01]  /*2980*/  IMAD.MOV.U32 R19, RZ, RZ, RZ ;  /* 0x000000ffff137224 */ /* 0x000fe200078e00ff */
[----:B------:R-:W-:-:S04]  /*2990*/  ISETP.NE.AND P1, PT, R4, 0x2, PT ;  /* 0x000000020400780c */ /* 0x000fc80003f25270 */
[----:B------:R-:W-:-:S04]  /*29a0*/  SEL R3, RZ, 0x1, P1 ;  /* 0x00000001ff037807 */ /* 0x000fc80000800000 */
[----:B------:R-:W-:Y:S01]  /*29b0*/  LOP3.LUT R16, R16, R3, RZ, 0x3c, !PT ;  /* 0x0000000310107212 */ /* 0x000fe200078e3cff */
[----:B------:R-:W-:Y:S01]  /*29c0*/  IMAD.MOV.U32 R3, RZ, RZ, RZ ;  /* 0x000000ffff037224 */ /* 0x000fe200078e00ff */
        /* <DEDUP_REMOVED lines=130> */
[----:B------:R-:W-:Y:S01]  /*31f0*/  SEL R2, R4, RZ, P1 ;  /* 0x000000ff04027207 */ /* 0x000fe20000800000 */
[----:B------:R-:W-:Y:S06]  /*3200*/  BAR.ARV 0xf, 0x100 ;  /* 0x03c4000000007b1d */ /* 0x000fec0000002000 */
[----:B------:R-:W-:Y:S05]  /*3210*/  BRA `(.L_x_8363) ;  /* 0x0000009c003c7947 */ /* 0x000fea0003800000 */
.L_x_8362:
        /* <DEDUP_REMOVED lines=24> */
[----:B0-----:R-:W-:Y:S02]  /*33a0*/  ISETP.NE.AND P0, PT, R0, 0x1, PT ;  /* 0x000000010000780c */ /* 0x001fe40003f05270 */
        /* <DEDUP_REMOVED lines=12> */
[----:B------:R-:W0:Y:S01]  /*3470*/  @P0 LDC R0, c[0x0][0x44c] ;  /* 0x00011300ff000b82 */ /* 0x000e220000000800 */
[----:B------:R-:W-:-:S02]  /*3480*/  CS2R R42, SRZ ;  /* 0x00000000002a7805 */ /* 0x000fc4000001ff00 */
[----:B------:R-:W-:Y:S02]  /*3490*/  CS2R R92, SRZ ;  /* 0x00000000005c7805 */ /* 0x000fe4000001ff00 */
        /* <DEDUP_REMOVED lines=24> */
[----:B------:R-:W-:Y:S01]  /*3620*/  CS2R R38, SRZ ;  /* 0x0000000000267805 */ /* 0x000fe2000001ff00 */
[----:B------:R-:W-:Y:S01]  /*3630*/  IMAD.U32 R0, RZ, RZ, UR4 ;  /* 0x00000004ff007e24 */ /* 0x000fe2000f8e00ff */
[----:B------:R-:W-:Y:S01]  /*3640*/  CS2R R172, SRZ ;  /* 0x0000000000ac7805 */ /* 0x000fe2000001ff00 */
[----:B------:R-:W-:Y:S01]  /*3650*/  IMAD.MOV.U32 R169, RZ, RZ, RZ ;  /* 0x000000ffffa97224 */ /* 0x000fe200078e00ff */
[----:B------:R-:W-:-:S02]  /*3660*/  CS2R R34, SRZ ;  /* 0x0000000000227805 */ /* 0x000fc4000001ff00 */
[----:B-1----:R-:W-:Y:S01]  /*3670*/  @P0 SHF.R.U32.HI R0, RZ, R4, R3 ;  /* 0x00000004ff000219 */ /* 0x002fe20000011603 */
[----:B------:R-:W-:Y:S01]  /*3680*/  IMAD.MOV.U32 R31, RZ, RZ, RZ ;  /* 0x000000ffff1f7224 */ /* 0x000fe200078e00ff */
[----:B------:R-:W-:Y:S02]  /*3690*/  PLOP3.LUT P0, PT, PT, PT, PT, 0x80, 0x0 ;  /* 0x000000000000781c */ /* 0x000fe40003f0f070 */
[----:B------:R-:W-:Y:S02]  /*36a0*/  CS2R R10, SRZ ;  /* 0x00000000000a7805 */ /* 0x000fe4000001ff00 */
[----:B------:R-:W-:Y:S01]  /*36b0*/  CS2R R174, SRZ ;  /* 0x0000000000ae7805 */ /* 0x000fe2000001ff00 */
[----:B------:R-:W-:Y:S02]  /*36c0*/  IMAD.IADD R0, R7, 0x1, R0 ;  /* 0x0000000107007824 */ /* 0x000fe400078e0200 */
[----:B------:R-:W-:Y:S02]  /*36d0*/  IMAD.MOV.U32 R27, RZ, RZ, RZ ;  /* 0x000000ffff1b7224 */ /* 0x000fe400078e00ff */
        /* <DEDUP_REMOVED lines=38> */
.L_x_8366:
        /* <DEDUP_REMOVED lines=9> */
.L_x_8556:
[----:B------:R-:W-:Y:S05]  /*39d0*/  @!P0 BRA `(.L_x_8368) ;  /* 0x0000000000048947 */ /* 0x000fea0003800000 */
[----:B------:R-:W-:Y:S01]  /*39e0*/  BPT.TRAP 0x1 ;  /* 0x000000040000795c */ /* 0x000fe20000300000 */
.L_x_8368:
[----:B------:R-:W-:Y:S01]  /*39f0*/  IMAD R5, R2, 0x8, R17 ;  /* 0x0000000802057824 */ /* 0x000fe200078e0211 */
[----:B------:R-:W-:-:S04]  /*3a00*/  SHF.L.U32 R8, R16, 0x1f, RZ ;  /* 0x0000001f10087819 */ /* 0x000fc800000006ff */
[----:B------:R1:W2:Y:S01]  /*3a10*/  SYNCS.PHASECHK.TRANS64.TRYWAIT P1, [R5+URZ+0x38830], R8 ;  /* 0x03883008050075a7 */ /* 0x0002a2000802017f */
[----:B------:R-:W-:Y:S05]  /*3a20*/  @!P0 BRA `(.L_x_8369) ;  /* 0x0000000000048947 */ /* 0x000fea0003800000 */
[----:B------:R-:W-:Y:S01]  /*3a30*/  BPT.TRAP 0x1 ;  /* 0x000000040000795c */ /* 0x000fe20000300000 */
.L_x_8369:
[----:B------:R-:W-:-:S05]  /*3a40*/  VIADD R0, R17, 0x22400 ;  /* 0x0002240011007836 */ /* 0x000fca0000000000 */
[----:B------:R-:W-:-:S04]  /*3a50*/  SHF.R.U32.HI R0, RZ, 0x4, R0 ;  /* 0x00000004ff007819 */ /* 0x000fc80000011600 */
[----:B------:R-:W-:Y:S01]  /*3a60*/  LOP3.LUT R0, R0, 0x3fff, RZ, 0xc0, !PT ;  /* 0x00003fff00007812 */ /* 0x000fe200078ec0ff */
[----:B--2---:R-:W-:Y:S06]  /*3a70*/  @P1 BRA `(.L_x_8370) ;  /* 0x0000000000081947 */ /* 0x004fec0003800000 */
[----:B------:R-:W2:Y:S02]  /*3a80*/  SYNCS.PHASECHK.TRANS64.TRYWAIT P1, [R5+URZ+0x38830], R8 ;  /* 0x03883008050075a7 */ /* 0x000ea4000802017f */
[----:B--2---:R-:W-:Y:S05]  /*3a90*/  @!P1 BRA `(.L_x_8371) ;  /* 0x0000014400d09947 */ /* 0x004fea0003800000 */
.L_x_8370:
        /* <DEDUP_REMOVED lines=18> */
[C---:B------:R-:W-:Y:S02]  /*3bc0*/  VIADD R6, R3.reuse, 0x2 ;  /* 0x0000000203067836 */ /* 0x040fe40000000000 */
        /* <DEDUP_REMOVED lines=21> */
.L_x_8557:
[----:B------:R-:W-:Y:S05]  /*3d20*/  @!P0 BRA `(.L_x_8373) ;  /* 0x0000000000048947 */ /* 0x000fea0003800000 */
[----:B------:R-:W-:Y:S01]  /*3d30*/  BPT.TRAP 0x1 ;  /* 0x000000040000795c */ /* 0x000fe20000300000 */
.L_x_8373:
[----:B------:R4:W0:Y:S01]  /*3d40*/  SYNCS.PHASECHK.TRANS64.TRYWAIT P1, [R5+URZ+0x38850], R8 ;  /* 0x03885008050075a7 */ /* 0x000822000802017f */
[----:B------:R-:W-:Y:S05]  /*3d50*/  @!P0 BRA `(.L_x_8374) ;  /* 0x0000000000048947 */ /* 0x000fea0003800000 */
[----:B------:R-:W-:Y:S01]  /*3d60*/  BPT.TRAP 0x1 ;  /* 0x000000040000795c */ /* 0x000fe20000300000 */
.L_x_8374:
        /* <DEDUP_REMOVED lines=12> */
.L_x_8375:
[----:B------:R-:W-:Y:S01]  /*3e30*/  R2UR UR20, R4 ;  /* 0x00000000041472ca */ /* 0x000fe200000e0000 */
[----:B------:R-:W-:Y:S01]  /*3e40*/  WARPGROUP.ARRIVE ;  /* 0x00000000000079c5 */ /* 0x000fe20000000000 */
[----:B------:R-:W-:Y:S01]  /*3e50*/  R2UR UR22, R6 ;  /* 0x00000000061672ca */ /* 0x000fe200000e0000 */
[----:B------:R-:W-:Y:S01]  /*3e60*/  UMOV UR21, 0x40000040 ;  /* 0x4000004000157882 */ /* 0x000fe20000000000 */
[----:B------:R-:W-:Y:S01]  /*3e70*/  UMOV UR23, 0x40000040 ;  /* 0x4000004000177882 */ /* 0x000fe20000000000 */
[----:B012-4-:R-:W-:Y:S01]  /*3e80*/  VIADD R8, R4, 0x2 ;  /* 0x0000000204087836 */ /* 0x017fe20000000000 */
[----:B------:R-:W-:Y:S01]  /*3e90*/  UMOV UR25, 0x40000040 ;  /* 0x4000004000197882 */ /* 0x000fe20000000000 */
[----:B------:R-:W-:Y:S01]  /*3ea0*/  VIADD R7, R6, 0x2 ;  /* 0x0000000206077836 */ /* 0x000fe20000000000 */
        /* <DEDUP_REMOVED lines=8> */
[----:B------:R-:W-:-:S02]  /*3f30*/  VIADD R10, R6, 0x800 ;  /* 0x00000800060a7836 */ /* 0x000fc40000000000 */
[----:B------:R-:W1:Y:S01]  /*3f40*/  S2R R57, SR_TID.X ;  /* 0x0000000000397919 */ /* 0x000e620000002100 */
[----:B------:R-:W-:Y:S01]  /*3f50*/  IMAD R217, R2, 0x1000, R19 ;  /* 0x0000100002d97824 */ /* 0x000fe200078e0213 */
[----:B------:R-:W-:-:S03]  /*3f60*/  UMOV UR7, 0x40000040 ;  /* 0x4000004000077882 */ /* 0x000fc60000000000 */
[C---:B------:R-:W-:Y:S01]  /*3f70*/  VIADD R219, R217.reuse, 0x80 ;  /* 0x00000080d9db7836 */ /* 0x040fe20000000000 */
[----:B------:R-:W-:Y:S02]  /*3f80*/  R2UR UR6, R217 ;  /* 0x00000000d90672ca */ /* 0x000fe400000e0000 */
        /* <DEDUP_REMOVED lines=277> */
[----:B------:R-:W-:-:S02]  /*50e0*/  IMAD.IADD R10, R11, 0x1, R10 ;  /* 0x000000010b0a7824 */ /* 0x000fc400078e020a */
        /* <DEDUP_REMOVED lines=17> */
[----:B------:R-:W-:Y:S01]  /*5200*/  IMAD.MOV.U32 R8, RZ, RZ, 0x1000 ;  /* 0x00001000ff087424 */ /* 0x000fe200078e00ff */
[----:B------:R-:W0:Y:S04]  /*5210*/  LDC R10, c[0x0][0x448] ;  /* 0x00011200ff0a7b82 */ /* 0x000e280000000800 */
[----:B------:R-:W-:-:S04]  /*5220*/  SEL R8, R8, 0xf80, P1 ;  /* 0x00000f8008087807 */ /* 0x000fc80000800000 */
[----:B------:R-:W-:-:S04]  /*5230*/  LOP3.LUT R8, R8, 0x1e00, RZ, 0xc0, !PT ;  /* 0x00001e0008087812 */ /* 0x000fc800078ec0ff */
[CC--:B------:R-:W-:Y:S02]  /*5240*/  IADD3 R9, R7.reuse, R8.reuse, R4 ;  /* 0x0000000807097210 */ /* 0x0c0fe40007ffe004 */
[----:B------:R-:W-:Y:S02]  /*5250*/  IADD3 R6, R7, R8, R6 ;  /* 0x0000000807067210 */ /* 0x000fe40007ffe006 */
[----:B0-----:R-:W-:-:S13]  /*5260*/  ISETP.NE.AND P1, PT, R10, 0x1, PT ;  /* 0x000000010a00780c */ /* 0x001fda0003f25270 */
[----:B------:R-:W0:Y:S08]  /*5270*/  @P1 LDC R7, c[0x0][0x44c] ;  /* 0x00011300ff071b82 */ /* 0x000e300000000800 */
[----:B------:R-:W1:Y:S01]  /*5280*/  @P1 LDC R8, c[0x0][0x450] ;  /* 0x00011400ff081b82 */ /* 0x000e620000000800 */
        /* <DEDUP_REMOVED lines=8> */
[----:B0-----:R-:W-:-:S05]  /*5310*/  @P1 IMAD.HI.U32 R7, R6, R7, RZ ;  /* 0x0000000706071227 */ /* 0x001fca00078e00ff */
[----:B-1----:R-:W-:Y:S01]  /*5320*/  @P1 SHF.R.U32.HI R6, RZ, R8, R7 ;  /* 0x00000008ff061219 */ /* 0x002fe20000011607 */
[C---:B------:R-:W-:Y:S02]  /*5330*/  IMAD R7, R168.reuse, -0x40, R11 ;  /* 0xffffffc0a8077824 */ /* 0x040fe400078e020b */
[----:B------:R-:W-:Y:S02]  /*5340*/  VIADD R168, R168, 0xfffffffe ;  /* 0xfffffffea8a87836 */ /* 0x000fe40000000000 */
[----:B------:R-:W0:Y:S01]  /*5350*/  SHFL.IDX PT, R9, R6, RZ, 0x1c1f ;  /* 0x001c1fff06097589 */ /* 0x000e2200000e0000 */
[----:B------:R-:W-:Y:S02]  /*5360*/  IADD3 R8, R188, 0x1, R7 ;  /* 0x00000001bc087810 */ /* 0x000fe40007ffe007 */
[----:B------:R-:W-:Y:S01]  /*5370*/  IADD3 R7, -R18, R7, R188 ;  /* 0x0000000712077210 */ /* 0x000fe20007ffe1bc */
[----:B------:R-:W1:Y:S01]  /*5380*/  SHFL.IDX PT, R6, R6, 0x1, 0x1c1f ;  /* 0x003c1f0006067f89 */ /* 0x000e6200000e0000 */
[----:B------:R-:W-:-:S02]  /*5390*/  IADD3 R8, -R187, R8, -R18 ;  /* 0x00000008bb087210 */ /* 0x000fc40007ffe912 */
[----:B------:R-:W-:Y:S02]  /*53a0*/  R2UR UR30, R168 ;  /* 0x00000000a81e72ca */ /* 0x000fe400000e0000 */
[----:B0-----:R-:W-:-:S04]  /*53b0*/  VIADDMNMX R9, R9, R8, R7, PT ;  /* 0x0000000809097246 */ /* 0x001fc80003800107 */
[C---:B------:R-:W-:Y:S02]  /*53c0*/  ISETP.GT.AND P2, PT, R9.reuse, RZ, PT ;  /* 0x000000ff0900720c */ /* 0x040fe40003f44270 */
[C---:B------:R-:W-:Y:S02]  /*53d0*/  ISETP.GT.AND P3, PT, R9.reuse, 0x1, PT ;  /* 0x000000010900780c */ /* 0x040fe40003f64270 */
[----:B------:R-:W-:Y:S02]  /*53e0*/  ISETP.GT.AND P4, PT, R9, 0x8, PT ;  /* 0x000000080900780c */ /* 0x000fe40003f84270 */
[----:B-1----:R-:W-:Y:S01]  /*53f0*/  VIADDMNMX R8, R6, R8, R7, PT ;  /* 0x0000000806087246 */ /* 0x002fe20003800107 */
        /* <DEDUP_REMOVED lines=64> */
[----:B0-----:R-:W-:Y:S02]  /*5800*/  FMNMX.FTZ R11, R10, R9, !PT ;  /* 0x000000090a0b7209 */ /* 0x001fe40007810000 */
[----:B------:R-:W-:Y:S02]  /*5810*/  FSEL R35, R35, -INF , P2 ;  /* 0xff80000023237808 */ /* 0x000fe40001000000 */
[----:B------:R-:W-:Y:S01]  /*5820*/  FMNMX.FTZ R6, R34, R7, !PT ;  /* 0x0000000722067209 */ /* 0x000fe20007810000 */
[----:B------:R-:W0:Y:S01]  /*5830*/  SHFL.BFLY PT, R12, R11, 0x1, 0x1f ;  /* 0x0c201f000b0c7f89 */ /* 0x000e2200000e0000 */
        /* <DEDUP_REMOVED lines=15> */
[----:B0-----:R-:W-:Y:S02]  /*5930*/  FMNMX.FTZ R7, R11, R12, !PT ;  /* 0x0000000c0b077209 */ /* 0x001fe40007810000 */
[----:B------:R-:W-:Y:S02]  /*5940*/  ISETP.GT.AND P2, PT, R8, 0x30, PT ;  /* 0x000000300800780c */ /* 0x000fe40003f44270 */
[----:B------:R-:W-:Y:S01]  /*5950*/  FSEL R47, R47, -INF , P4 ;  /* 0xff8000002f2f7808 */ /* 0x000fe20002000000 */
[C---:B------:R-:W-:Y:S01]  /*5960*/  FMUL.FTZ R10, R7.reuse, UR28 ;  /* 0x0000001c070a7c20 */ /* 0x040fe20008410000 */
        /* <DEDUP_REMOVED lines=12> */
[----:B------:R-:W-:Y:S01]  /*5a30*/  MUFU.EX2 R6, R24 ;  /* 0x0000001800067308 */ /* 0x000fe20000000800 */
        /* <DEDUP_REMOVED lines=14> */
[--C-:B------:R-:W-:Y:S01]  /*5b20*/  FFMA.FTZ R171, R48, UR28, -R56.reuse ;  /* 0x0000001c30ab7c23 */ /* 0x100fe20008010838 */
[----:B------:R-:W0:Y:S01]  /*5b30*/  SHFL.BFLY PT, R21, R8, 0x2, 0x1f ;  /* 0x0c401f0008157f89 */ /* 0x000e2200000e0000 */
[--C-:B------:R-:W-:Y:S01]  /*5b40*/  FFMA.FTZ R172, R49, UR28, -R56.reuse ;  /* 0x0000001c31ac7c23 */ /* 0x100fe20008010838 */
[--C-:B------:R-:W-:Y:S01]  /*5b50*/  FFMA.FTZ R173, R52, UR28, -R56.reuse ;  /* 0x0000001c34ad7c23 */ /* 0x100fe20008010838 */
[--C-:B------:R-:W-:Y:S01]  /*5b60*/  FFMA.FTZ R174, R53, UR28, -R56.reuse ;  /* 0x0000001c35ae7c23 */ /* 0x100fe20008010838 */
[----:B------:R-:W1:Y:S08]  /*5b70*/  MUFU.EX2 R9, R9 ;  /* 0x0000000900097308 */ /* 0x000e700000000800 */
[----:B------:R-:W-:Y:S08]  /*5b80*/  MUFU.EX2 R10, R10 ;  /* 0x0000000a000a7308 */ /* 0x000ff00000000800 */
[----:B------:R-:W2:Y:S01]  /*5b90*/  MUFU.EX2 R11, R11 ;  /* 0x0000000b000b7308 */ /* 0x000ea20000000800 */
[----:B-1----:R-:W-:Y:S01]  /*5ba0*/  F2FP.F16.F32.PACK_AB R152, R9, R6 ;  /* 0x000000060998723e */ /* 0x002fe200000000ff */
[----:B------:R-:W-:Y:S01]  /*5bb0*/  FADD.FTZ R9, R6, R9 ;  /* 0x0000000906097221 */ /* 0x000fe20000010000 */
[----:B------:R-:W-:Y:S01]  /*5bc0*/  IMAD.U32 R6, RZ, RZ, UR38 ;  /* 0x00000026ff067e24 */ /* 0x000fe2000f8e00ff */
[----:B0-----:R-:W-:Y:S01]  /*5bd0*/  FMNMX.FTZ R24, R8, R21, !PT ;  /* 0x0000001508187209 */ /* 0x001fe20007810000 */
[----:B------:R-:W-:-:S03]  /*5be0*/  FFMA.FTZ R21, R41, UR28, -R56 ;  /* 0x0000001c29157c23 */ /* 0x000fc60008010838 */
        /* <DEDUP_REMOVED lines=8> */
[----:B0-----:R-:W-:-:S02]  /*5c70*/  FMNMX.FTZ R8, R24, R25, !PT ;  /* 0x0000001918087209 */ /* 0x001fc40007810000 */
[C---:B-1----:R-:W-:Y:S01]  /*5c80*/  F2FP.F16.F32.PACK_AB R156, R13.reuse, R12 ;  /* 0x0000000c0d9c723e */ /* 0x042fe200000000ff */
[----:B------:R-:W-:Y:S01]  /*5c90*/  FADD.FTZ R12, R12, R11 ;  /* 0x0000000b0c0c7221 */ /* 0x000fe20000010000 */
[C---:B------:R-:W-:Y:S01]  /*5ca0*/  FSETP.NEU.FTZ.AND P2, PT, R8.reuse, -INF , PT ;  /* 0xff8000000800780b */ /* 0x040fe20003f5d000 */
[----:B------:R-:W-:Y:S02]  /*5cb0*/  FMUL.FTZ R24, R8, UR28 ;  /* 0x0000001c08187c20 */ /* 0x000fe40008410000 */
[----:B------:R-:W-:Y:S01]  /*5cc0*/  MUFU.EX2 R20, R20 ;  /* 0x0000001400147308 */ /* 0x000fe20000000800 */
[----:B------:R-:W-:Y:S02]  /*5cd0*/  FADD.FTZ R13, R13, R12 ;  /* 0x0000000c0d0d7221 */ /* 0x000fe40000010000 */
[----:B------:R-:W-:Y:S02]  /*5ce0*/  FSEL R25, R24, RZ, P2 ;  /* 0x000000ff18197208 */ /* 0x000fe40001000000 */
        /* <DEDUP_REMOVED lines=21> */
[----:B--2---:R-:W-:Y:S01]  /*5e40*/  F2FP.F16.F32.PACK_AB R158, R15, R14 ;  /* 0x0000000e0f9e723e */ /* 0x004fe200000000ff */
[----:B------:R-:W-:Y:S01]  /*5e50*/  FADD.FTZ R14, R14, R13 ;  /* 0x0000000d0e0e7221 */ /* 0x000fe20000010000 */
[----:B------:R-:W-:-:S03]  /*5e60*/  @!P2 VIADD R5, R5, 0x38860 ;  /* 0x000388600505a836 */ /* 0x000fc60000000000 */
[----:B------:R-:W-:Y:S01]  /*5e70*/  FADD.FTZ R15, R15, R14 ;  /* 0x0000000e0f0f7221 */ /* 0x000fe20000010000 */
[----:B------:R-:W1:Y:S01]  /*5e80*/  MUFU.EX2 R176, R176 ;  /* 0x000000b000b07308 */ /* 0x000e620000000800 */
[----:B------:R-:W-:-:S07]  /*5e90*/  @!P2 PRMT R5, RZ, 0x654, R5 ;  /* 0x00000654ff05a816 */ /* 0x000fce0000000005 */
[----:B------:R-:W-:Y:S08]  /*5ea0*/  MUFU.EX2 R177, R177 ;  /* 0x000000b100b17308 */ /* 0x000ff00000000800 */
[----:B------:R-:W2:Y:S01]  /*5eb0*/  MUFU.EX2 R178, R178 ;  /* 0x000000b200b27308 */ /* 0x000ea20000000800 */
[----:B-1----:R-:W-:Y:S01]  /*5ec0*/  F2FP.F16.F32.PACK_AB R153, R176, R175 ;  /* 0x000000afb099723e */ /* 0x002fe200000000ff */
[----:B------:R-:W-:-:S06]  /*5ed0*/  FADD.FTZ R176, R175, R176 ;  /* 0x000000b0afb07221 */ /* 0x000fcc0000010000 */
[----:B------:R-:W-:Y:S08]  /*5ee0*/  MUFU.EX2 R179, R179 ;  /* 0x000000b300b37308 */ /* 0x000ff00000000800 */
[----:B------:R-:W1:Y:S01]  /*5ef0*/  MUFU.EX2 R180, R180 ;  /* 0x000000b400b47308 */ /* 0x000e620000000800 */
[----:B--2---:R-:W-:Y:S01]  /*5f00*/  F2FP.F16.F32.PACK_AB R155, R178, R177 ;  /* 0x000000b1b29b723e */ /* 0x004fe200000000ff */
[----:B------:R-:W-:Y:S01]  /*5f10*/  BAR.SYNC.DEFER_BLOCKING 0xf, 0x100 ;  /* 0x03c4000000007b1d */ /* 0x000fe20000010000 */
[----:B------:R-:W-:-:S04]  /*5f20*/  FADD.FTZ R177, R177, R176 ;  /* 0x000000b0b1b17221 */ /* 0x000fc80000010000 */
[----:B------:R-:W-:Y:S01]  /*5f30*/  FADD.FTZ R178, R178, R177 ;  /* 0x000000b1b2b27221 */ /* 0x000fe20000010000 */
[----:B------:R-:W-:Y:S08]  /*5f40*/  MUFU.EX2 R181, R181 ;  /* 0x000000b500b57308 */ /* 0x000ff00000000800 */
[----:B------:R-:W2:Y:S01]  /*5f50*/  MUFU.EX2 R182, R182 ;  /* 0x000000b600b67308 */ /* 0x000ea20000000800 */
[----:B-1----:R-:W-:Y:S01]  /*5f60*/  F2FP.F16.F32.PACK_AB R157, R180, R179 ;  /* 0x000000b3b49d723e */ /* 0x002fe200000000ff */
[----:B------:R-:W-:-:S04]  /*5f70*/  FADD.FTZ R179, R179, R178 ;  /* 0x000000b2b3b37221 */ /* 0x000fc80000010000 */
[----:B------:R-:W-:Y:S02]  /*5f80*/  FADD.FTZ R180, R180, R179 ;  /* 0x000000b3b4b47221 */ /* 0x000fe40000010000 */
[----:B------:R-:W1:Y:S01]  /*5f90*/  MUFU.EX2 R21, R21 ;  /* 0x0000001500157308 */ /* 0x000e620000000800 */
[----:B------:R3:W-:Y:S07]  /*5fa0*/  STSM.16.M88.4 [R185+0x36400], R152 ;  /* 0x03640098b9007844 */ /* 0x0007ee0000000200 */
[----:B------:R-:W-:Y:S01]  /*5fb0*/  MUFU.EX2 R169, R169 ;  /* 0x000000a900a97308 */ /* 0x000fe20000000800 */
[----:B--2---:R-:W-:Y:S01]  /*5fc0*/  F2FP.F16.F32.PACK_AB R159, R182, R181 ;  /* 0x000000b5b69f723e */ /* 0x004fe200000000ff */
[----:B------:R-:W-:-:S04]  /*5fd0*/  FADD.FTZ R181, R181, R180 ;  /* 0x000000b4b5b57221 */ /* 0x000fc80000010000 */
[----:B------:R2:W-:Y:S01]  /*5fe0*/  STSM.16.M88.4 [R190], R156 ;  /* 0x0000009cbe007844 */ /* 0x0005e20000000200 */
[----:B------:R-:W-:Y:S01]  /*5ff0*/  FADD.FTZ R182, R182, R181 ;  /* 0x000000b5b6b67221 */ /* 0x000fe20000010000 */
[----:B------:R-:W4:Y:S01]  /*6000*/  MUFU.EX2 R170, R170 ;  /* 0x000000aa00aa7308 */ /* 0x000f220000000800 */
[----:B-1----:R-:W-:Y:S01]  /*6010*/  F2FP.F16.F32.PACK_AB R160, R21, R20 ;  /* 0x0000001415a0723e */ /* 0x002fe200000000ff */
[----:B------:R-:W-:-:S04]  /*6020*/  FADD.FTZ R20, R20, R15 ;  /* 0x0000000f14147221 */ /* 0x000fc80000010000 */
[----:B------:R-:W-:Y:S02]  /*6030*/  FADD.FTZ R20, R21, R20 ;  /* 0x0000001415147221 */ /* 0x000fe40000010000 */
[----:B------:R-:W-:Y:S08]  /*6040*/  MUFU.EX2 R183, R183 ;  /* 0x000000b700b77308 */ /* 0x000ff00000000800 */
[----:B------:R-:W1:Y:S01]  /*6050*/  MUFU.EX2 R212, R212 ;  /* 0x000000d400d47308 */ /* 0x000e620000000800 */
[----:B----4-:R-:W-:Y:S01]  /*6060*/  F2FP.F16.F32.PACK_AB R162, R170, R169 ;  /* 0x000000a9aaa2723e */ /* 0x010fe200000000ff */
[----:B------:R-:W-:-:S04]  /*6070*/  FADD.FTZ R169, R169, R20 ;  /* 0x00000014a9a97221 */ /* 0x000fc80000010000 */
[----:B------:R-:W-:Y:S02]  /*6080*/  FADD.FTZ R170, R170, R169 ;  /* 0x000000a9aaaa7221 */ /* 0x000fe40000010000 */
[----:B------:R-:W-:Y:S08]  /*6090*/  MUFU.EX2 R211, R211 ;  /* 0x000000d300d37308 */ /* 0x000ff00000000800 */
        /* <DEDUP_REMOVED lines=8> */
[----:B------:R2:W-:Y:S01]  /*6120*/  STSM.16.M88.4 [R186], R160 ;  /* 0x000000a0ba007844 */ /* 0x0005e20000000200 */
[----:B------:R-:W-:Y:S01]  /*6130*/  FADD.FTZ R214, R214, R211 ;  /* 0x000000d3d6d67221 */ /* 0x000fe20000010000 */
[----:B------:R-:W-:Y:S08]  /*6140*/  MUFU.EX2 R173, R173 ;  /* 0x000000ad00ad7308 */ /* 0x000ff00000000800 */
[----:B------:R-:W4:Y:S01]  /*6150*/  MUFU.EX2 R174, R174 ;  /* 0x000000ae00ae7308 */ /* 0x000f220000000800 */
[----:B-1----:R-:W-:Y:S01]  /*6160*/  F2FP.F16.F32.PACK_AB R164, R172, R171 ;  /* 0x000000abaca4723e */ /* 0x002fe200000000ff */
[----:B------:R-:W-:-:S04]  /*6170*/  FADD.FTZ R171, R171, R170 ;  /* 0x000000aaabab7221 */ /* 0x000fc80000010000 */
[----:B------:R-:W-:Y:S02]  /*6180*/  FADD.FTZ R172, R172, R171 ;  /* 0x000000abacac7221 */ /* 0x000fe40000010000 */
[----:B------:R-:W-:Y:S08]  /*6190*/  MUFU.EX2 R213, R213 ;  /* 0x000000d500d57308 */ /* 0x000ff00000000800 */
[----:B------:R-:W1:Y:S01]  /*61a0*/  MUFU.EX2 R216, R216 ;  /* 0x000000d800d87308 */ /* 0x000e620000000800 */
[----:B----4-:R-:W-:-:S07]  /*61b0*/  F2FP.F16.F32.PACK_AB R166, R174, R173 ;  /* 0x000000adaea6723e */ /* 0x010fce00000000ff */
[----:B------:R-:W-:Y:S08]  /*61c0*/  MUFU.EX2 R215, R215 ;  /* 0x000000d700d77308 */ /* 0x000ff00000000800 */
[----:B------:R-:W4:Y:S01]  /*61d0*/  MUFU.EX2 R218, R218 ;  /* 0x000000da00da7308 */ /* 0x000f220000000800 */
[----:B-1----:R-:W-:Y:S01]  /*61e0*/  F2FP.F16.F32.PACK_AB R165, R216, R213 ;  /* 0x000000d5d8a5723e */ /* 0x002fe200000000ff */
[----:B------:R-:W-:-:S04]  /*61f0*/  FADD.FTZ R213, R213, R214 ;  /* 0x000000d6d5d57221 */ /* 0x000fc80000010000 */
[----:B------:R-:W-:Y:S01]  /*6200*/  FADD.FTZ R216, R216, R213 ;  /* 0x000000d5d8d87221 */ /* 0x000fe20000010000 */
[----:B----4-:R-:W-:-:S03]  /*6210*/  F2FP.F16.F32.PACK_AB R167, R218, R215 ;  /* 0x000000d7daa7723e */ /* 0x010fc600000000ff */
[----:B------:R-:W-:Y:S02]  /*6220*/  FADD.FTZ R215, R215, R216 ;  /* 0x000000d8d7d77221 */ /* 0x000fe40000010000 */
[----:B------:R2:W-:Y:S01]  /*6230*/  STSM.16.M88.4 [R189], R164 ;  /* 0x000000a4bd007844 */ /* 0x0005e20000000200 */
[----:B0-----:R-:W-:-:S06]  /*6240*/  WARPGROUP.ARRIVE ;  /* 0x00000000000079c5 */ /* 0x001fcc0000000000 */
[----:B------:R-:W-:Y:S01]  /*6250*/  HGMMA.64x256x16.F32 R24, R152, gdesc[UR4].tnspB, RZ, !UPT, gsb0 ;  /* 0x43e0000498187df0 */ /* 0x000fe2000c0008ff */
[----:B------:R-:W-:Y:S01]  /*6260*/  R2UR UR6, R219 ;  /* 0x00000000db0672ca */ /* 0x000fe200000e0000 */
[----:B------:R-:W-:Y:S01]  /*6270*/  UMOV UR7, 0x40000040 ;  /* 0x4000004000077882 */ /* 0x000fe20000000000 */
[C---:B------:R-:W-:Y:S02]  /*6280*/  VIADD R219, R217.reuse, 0x100 ;  /* 0x00000100d9db7836 */ /* 0x040fe40000000000 */
[----:B------:R-:W-:Y:S01]  /*6290*/  VIADD R217, R217, 0x180 ;  /* 0x00000180d9d97836 */ /* 0x000fe20000000000 */
[----:B------:R-:W-:Y:S02]  /*62a0*/  WARPGROUP.DEPBAR.LE gsb0, 0x0 ;  /* 0x00008000000079c5 */ /* 0x000fe40000010000 */
[----:B------:R-:W-:Y:S01]  /*62b0*/  WARPGROUP.ARRIVE ;  /* 0x00000000000079c5 */ /* 0x000fe20000000000 */
[----:B---3--:R-:W0:-:S15]  /*62c0*/  @P1 LDC R152, c[0x0][0x44c] ;  /* 0x00011300ff981b82 */ /* 0x008e1e0000000800 */
[----:B------:R-:W-:-:S04]  /*62d0*/  NOP ;  /* 0x0000000000007918 */ /* 0x000fc80000000000 */
[----:B------:R-:W-:Y:S01]  /*62e0*/  HGMMA.64x256x16.F32 R24, R156, gdesc[UR4].tnspB, R24, gsb0 ;  /* 0x43e000049c187df0 */ /* 0x000fe20008000818 */
[----:B------:R-:W-:Y:S01]  /*62f0*/  R2UR UR6, R219 ;  /* 0x00000000db0672ca */ /* 0x000fe200000e0000 */
[----:B------:R-:W-:Y:S01]  /*6300*/  UMOV UR7, 0x40000040 ;  /* 0x4000004000077882 */ /* 0x000fe20000000000 */
[----:B------:R-:W1:Y:S01]  /*6310*/  @P1 LDC R154, c[0x0][0x450] ;  /* 0x00011400ff9a1b82 */ /* 0x000e620000000800 */
[----:B0-----:R-:W-:-:S05]  /*6320*/  @P1 IMAD.HI.U32 R9, R152, UR38, RZ ;  /* 0x0000002698091c27 */ /* 0x001fca000f8e00ff */
[----:B-1----:R-:W-:-:S04]  /*6330*/  @P1 SHF.R.U32.HI R6, RZ, R154, R9 ;  /* 0x0000009aff061219 */ /* 0x002fc80000011609 */
[----:B------:R-:W-:-:S04]  /*6340*/  IADD3 R6, R6, R188, -R187 ;  /* 0x000000bc06067210 */ /* 0x000fc80007ffe8bb */
[----:B------:R-:W-:-:S04]  /*6350*/  SHF.R.S32.HI R9, RZ, 0x1f, R6 ;  /* 0x0000001fff097819 */ /* 0x000fc80000011406 */
[----:B------:R-:W-:Y:S01]  /*6360*/  LEA.HI R9, R9, R6, RZ, 0x6 ;  /* 0x0000000609097211 */ /* 0x000fe200078f30ff */
[----:B------:R-:W-:-:S03]  /*6370*/  FADD.FTZ R6, R218, R215 ;  /* 0x000000d7da067221 */ /* 0x000fc60000010000 */
[----:B------:R-:W-:-:S04]  /*6380*/  SHF.R.S32.HI R9, RZ, 0x6, R9 ;  /* 0x00000006ff097819 */ /* 0x000fc80000011409 */
[----:B------:R-:W-:-:S13]  /*6390*/  R2UR UR29, R9 ;  /* 0x00000000091d72ca */ /* 0x000fda00000e0000 */
[----:B------:R-:W-:-:S04]  /*63a0*/  UISETP.LT.AND UP0, UPT, URZ, UR29, UPT ;  /* 0x0000001d3f00728c */ /* 0x000fc8000bf01270 */
[----:B------:R-:W-:-:S04]  /*63b0*/  USEL UR29, URZ, UR29, !UP0 ;  /* 0x0000001d3f1d7287 */ /* 0x000fc8000c000000 */
[----:B------:R-:W-:-:S06]  /*63c0*/  UISETP.GE.AND UP0, UPT, UR30, UR29, UPT ;  /* 0x0000001d1e00728c */ /* 0x000fcc000bf06270 */
[----:B------:R-:W-:Y:S01]  /*63d0*/  PLOP3.LUT P3, PT, PT, PT, UP0, 0x80, 0x0 ;  /* 0x000000000000781c */ /* 0x000fe20003f6f008 */
        /* <DEDUP_REMOVED lines=19> */
[----:B0-----:R-:W-:-:S04]  /*6510*/  FADD.FTZ R5, R173, R172 ;  /* 0x000000acad057221 */ /* 0x001fc80000010000 */
[----:B------:R-:W-:Y:S01]  /*6520*/  FADD.FTZ R5, R174, R5 ;  /* 0x00000005ae057221 */ /* 0x000fe20000010000 */
[----:B--2---:R-:W-:Y:S06]  /*6530*/  @!P3 BRA `(.L_x_8377) ;  /* 0x000000300088b947 */ /* 0x004fec0003800000 */
[----:B------:R-:W-:Y:S01]  /*6540*/  IMAD.MOV.U32 R10, RZ, RZ, R8 ;  /* 0x000000ffff0a7224 */ /* 0x000fe200078e0008 */
[----:B------:R-:W-:Y:S01]  /*6550*/  ULDC UR28, c[0x0][0xa80] ;  /* 0x0002a000001c7ab9 */ /* 0x000fe20000000800 */
[----:B------:R-:W-:Y:S02]  /*6560*/  IMAD.MOV.U32 R11, RZ, RZ, R7 ;  /* 0x000000ffff0b7224 */ /* 0x000fe400078e0007 */
[----:B------:R-:W-:-:S07]  /*6570*/  IMAD.MOV.U32 R13, RZ, RZ, R2 ;  /* 0x000000ffff0d7224 */ /* 0x000fce00078e0002 */
.L_x_8386:
[----:B------:R-:W-:-:S05]  /*6580*/  VIADD R2, R13, 0x1 ;  /* 0x000000010d027836 */ /* 0x000fca0000000000 */
[----:B------:R-:W-:-:S04]  /*6590*/  ISETP.NE.AND P3, PT, R2, 0x2, PT ;  /* 0x000000020200780c */ /* 0x000fc80003f65270 */
[----:B------:R-:W-:Y:S02]  /*65a0*/  SEL R7, RZ, 0x1, P3 ;  /* 0x00000001ff077807 */ /* 0x000fe40001800000 */
[----:B------:R-:W-:Y:S02]  /*65b0*/  SEL R2, R2, RZ, P3 ;  /* 0x000000ff02027207 */ /* 0x000fe40001800000 */
[----:B------:R-:W-:Y:S01]  /*65c0*/  LOP3.LUT R16, R16, R7, RZ, 0x3c, !PT ;  /* 0x0000000710107212 */ /* 0x000fe200078e3cff */
[----:B0-----:R-:W-:Y:S06]  /*65d0*/  @!P0 BRA `(.L_x_8378) ;  /* 0x0000000000048947 */ /* 0x001fec0003800000 */
[----:B------:R-:W-:Y:S01]  /*65e0*/  BPT.TRAP 0x1 ;  /* 0x000000040000795c */ /* 0x000fe20000300000 */
.L_x_8378:
[----:B------:R-:W-:Y:S01]  /*65f0*/  IMAD R9, R2, 0x8, R17 ;  /* 0x0000000802097824 */ /* 0x000fe200078e0211 */
[----:B------:R-:W-:-:S04]  /*6600*/  SHF.L.U32 R8, R16, 0x1f, RZ ;  /* 0x0000001f10087819 */ /* 0x000fc800000006ff */
[----:B------:R0:W1:Y:S01]  /*6610*/  SYNCS.PHASECHK.TRANS64.TRYWAIT P3, [R9+URZ+0x38830], R8 ;  /* 0x03883008090075a7 */ /* 0x000062000806017f */
[----:B------:R-:W-:Y:S05]  /*6620*/  @!P0 BRA `(.L_x_8379) ;  /* 0x0000000000048947 */ /* 0x000fea0003800000 */
[----:B------:R-:W-:Y:S01]  /*6630*/  BPT.TRAP 0x1 ;  /* 0x000000040000795c */ /* 0x000fe20000300000 */
.L_x_8379:
[----:B------:R-:W-:Y:S01]  /*6640*/  IMAD R7, R2, 0x200, R0 ;  /* 0x0000020002077824 */ /* 0x000fe200078e0200 */
[----:B-1----:R-:W-:Y:S06]  /*6650*/  @P3 BRA `(.L_x_8380) ;  /* 0x0000000000083947 */ /* 0x002fec0003800000 */
[----:B------:R-:W1:Y:S02]  /*6660*/  SYNCS.PHASECHK.TRANS64.TRYWAIT P3, [R9+URZ+0x38830], R8 ;  /* 0x03883008090075a7 */ /* 0x000e64000806017f */
[----:B-1----:R-:W-:Y:S05]  /*6670*/  @!P3 BRA `(.L_x_8381) ;  /* 0x0000011c0014b947 */ /* 0x002fea0003800000 */
.L_x_8380:
        /* <DEDUP_REMOVED lines=22> */
.L_x_8382:
[----:B------:R2:W3:Y:S01]  /*67e0*/  SYNCS.PHASECHK.TRANS64.TRYWAIT P3, [R9+URZ+0x38850], R8 ;  /* 0x03885008090075a7 */ /* 0x0004e2000806017f */
[----:B------:R-:W-:Y:S05]  /*67f0*/  @!P0 BRA `(.L_x_8383) ;  /* 0x0000000000048947 */ /* 0x000fea0003800000 */
[----:B------:R-:W-:Y:S01]  /*6800*/  BPT.TRAP 0x1 ;  /* 0x000000040000795c */ /* 0x000fe20000300000 */
.L_x_8383:
[----:B---3--:R-:W-:Y:S05]  /*6810*/  @P3 BRA `(.L_x_8384) ;  /* 0x0000000000083947 */ /* 0x008fea0003800000 */
[----:B------:R-:W3:Y:S02]  /*6820*/  SYNCS.PHASECHK.TRANS64.TRYWAIT P3, [R9+URZ+0x38850], R8 ;  /* 0x03885008090075a7 */ /* 0x000ee4000806017f */
[----:B---3--:R-:W-:Y:S05]  /*6830*/  @!P3 BRA `(.L_x_8385) ;  /* 0x0000011800b8b947 */ /* 0x008fea0003800000 */
.L_x_8384:
        /* <DEDUP_REMOVED lines=13> */
[----:B------:R-:W-:Y:S01]  /*6910*/  UMOV UR6, 0xffffffc0 ;  /* 0xffffffc000067882 */ /* 0x000fe20000000000 */
[----:B------:R-:W-:Y:S01]  /*6920*/  VIADD R21, R4, 0x800 ;  /* 0x0000080004157836 */ /* 0x000fe20000000000 */
[----:B------:R-:W-:Y:S01]  /*6930*/  UIMAD UR6, UR30, UR6, 0x1 ;  /* 0x000000011e0674a4 */ /* 0x000fe2000f8e0206 */
[----:B------:R-:W-:Y:S01]  /*6940*/  VIADD R15, R7, 0x800 ;  /* 0x00000800070f7836 */ /* 0x000fe20000000000 */
[----:B------:R-:W-:Y:S01]  /*6950*/  UMOV UR7, 0x40000040 ;  /* 0x4000004000077882 */ /* 0x000fe20000000000 */
[----:B------:R-:W-:Y:S01]  /*6960*/  HGMMA.64x64x16.F32 R152, gdesc[UR20], R152, gsb0 ;  /* 0x00e00000149879f0 */ /* 0x000fe20008000898 */
[----:B------:R-:W-:Y:S01]  /*6970*/  IMAD R223, R2, 0x1000, R19 ;  /* 0x0000100002df7824 */ /* 0x000fe200078e0213 */
[----:B------:R-:W-:-:S02]  /*6980*/  UISETP.GT.AND UP0, UPT, UR30, UR29, UPT ;  /* 0x0000001d1e00728c */ /* 0x000fc4000bf04270 */
[----:B------:R-:W-:Y:S01]  /*6990*/  UIADD3 UR30, UR30, -0x1, URZ ;  /* 0xffffffff1e1e7890 */ /* 0x000fe2000fffe03f */
        /* <DEDUP_REMOVED lines=297> */
[----:B------:R-:W-:Y:S02]  /*7c30*/  IADD3 R7, R8, R15, R7 ;  /* 0x0000000f08077210 */ /* 0x000fe40007ffe007 */
[----:B------:R-:W0:Y:S08]  /*7c40*/  @P1 LDC R8, c[0x0][0x44c] ;  /* 0x00011300ff081b82 */ /* 0x000e300000000800 */
[----:B------:R-:W1:Y:S01]  /*7c50*/  @P1 LDC R15, c[0x0][0x450] ;  /* 0x00011400ff0f1b82 */ /* 0x000e620000000800 */
[----:B------:R-:W-:-:S02]  /*7c60*/  WARPGROUP.DEPBAR.LE gsb0, 0x0 ;  /* 0x00008000000079c5 */ /* 0x000fc40000010000 */
[----:B------:R-:W-:-:S06]  /*7c70*/  WARPGROUP.ARRIVE ;  /* 0x00000000000079c5 */ /* 0x000fcc0000000000 */
[----:B------:R-:W-:Y:S01]  /*7c80*/  HGMMA.64x64x16.F32 R152, gdesc[UR24], R152, gsb0 ;  /* 0x00e00000189879f0 */ /* 0x000fe20008000898 */
[----:B------:R-:W-:Y:S01]  /*7c90*/  R2UR UR24, R12 ;  /* 0x000000000c1872ca */ /* 0x000fe200000e0000 */
[----:B------:R-:W-:Y:S01]  /*7ca0*/  UMOV UR25, 0x40000040 ;  /* 0x4000004000197882 */ /* 0x000fe20000000000 */
[----:B------:R-:W-:Y:S01]  /*7cb0*/  R2UR UR26, R7 ;  /* 0x00000000071a72ca */ /* 0x000fe200000e0000 */
[----:B------:R-:W-:Y:S01]  /*7cc0*/  UMOV UR27, 0x40000040 ;  /* 0x40000040001b7882 */ /* 0x000fe20000000000 */
[----:B------:R-:W-:Y:S01]  /*7cd0*/  VIADD R7, R191, UR38 ;  /* 0x00000026bf077c36 */ /* 0x000fe20008000000 */
[----:B------:R-:W-:Y:S02]  /*7ce0*/  IADD3 R12, R188, UR6, -R18 ;  /* 0x00000006bc0c7c10 */ /* 0x000fe4000fffe812 */
[----:B------:R-:W-:Y:S01]  /*7cf0*/  R2UR UR6, R223 ;  /* 0x00000000df0672ca */ /* 0x000fe200000e0000 */
[----:B0-----:R-:W-:-:S04]  /*7d00*/  @P1 IMAD.HI.U32 R8, R7, R8, RZ ;  /* 0x0000000807081227 */ /* 0x001fc800078e00ff */
[----:B------:R-:W-:Y:S01]  /*7d10*/  IMAD.IADD R12, R12, 0x1, -R187 ;  /* 0x000000010c0c7824 */ /* 0x000fe200078e0abb */
[----:B-1----:R-:W-:-:S05]  /*7d20*/  @P1 SHF.R.U32.HI R7, RZ, R15, R8 ;  /* 0x0000000fff071219 */ /* 0x002fca0000011608 */
[----:B------:R-:W0:Y:S04]  /*7d30*/  SHFL.IDX PT, R15, R7, RZ, 0x1c1f ;  /* 0x001c1fff070f7589 */ /* 0x000e2800000e0000 */
[----:B------:R-:W1:Y:S01]  /*7d40*/  SHFL.IDX PT, R7, R7, 0x1, 0x1c1f ;  /* 0x003c1f0007077f89 */ /* 0x000e6200000e0000 */
[----:B0-----:R-:W-:-:S05]  /*7d50*/  IMAD.IADD R15, R12, 0x1, R15 ;  /* 0x000000010c0f7824 */ /* 0x001fca00078e020f */
        /* <DEDUP_REMOVED lines=50> */
[----:B------:R-:W-:-:S04]  /*8080*/  FMNMX.FTZ R14, R180, R15, !PT ;  /* 0x0000000fb40e7209 */ /* 0x000fc80007810000 */
[----:B------:R-:W-:Y:S01]  /*8090*/  FMNMX.FTZ R20, R181, R14, !PT ;  /* 0x0000000eb5147209 */ /* 0x000fe20007810000 */
[----:B-1----:R-:W-:-:S04]  /*80a0*/  IMAD.IADD R14, R12, 0x1, R7 ;  /* 0x000000010c0e7824 */ /* 0x002fc800078e0207 */
[----:B------:R-:W0:Y:S01]  /*80b0*/  SHFL.BFLY PT, R15, R20, 0x2, 0x1f ;  /* 0x0c401f00140f7f89 */ /* 0x000e2200000e0000 */
[C---:B------:R-:W-:Y:S02]  /*80c0*/  ISETP.GT.AND P3, PT, R14.reuse, RZ, PT ;  /* 0x000000ff0e00720c */ /* 0x040fe40003f64270 */
[C---:B------:R-:W-:Y:S02]  /*80d0*/  ISETP.GT.AND P4, PT, R14.reuse, 0x1, PT ;  /* 0x000000010e00780c */ /* 0x040fe40003f84270 */
[C---:B------:R-:W-:Y:S02]  /*80e0*/  ISETP.GT.AND P5, PT, R14.reuse, 0x28, PT ;  /* 0x000000280e00780c */ /* 0x040fe40003fa4270 */
[----:B------:R-:W-:Y:S02]  /*80f0*/  FSEL R155, R155, -INF , P4 ;  /* 0xff8000009b9b7808 */ /* 0x000fe40002000000 */
[----:B------:R-:W-:Y:S02]  /*8100*/  ISETP.GT.AND P4, PT, R14, 0x9, PT ;  /* 0x000000090e00780c */ /* 0x000fe40003f84270 */
[----:B------:R-:W-:-:S02]  /*8110*/  FSEL R174, R174, -INF , P5 ;  /* 0xff800000aeae7808 */ /* 0x000fc40002800000 */
[----:B------:R-:W-:Y:S02]  /*8120*/  FSEL R159, R159, -INF , P4 ;  /* 0xff8000009f9f7808 */ /* 0x000fe40002000000 */
[C---:B------:R-:W-:Y:S02]  /*8130*/  ISETP.GT.AND P4, PT, R14.reuse, 0x11, PT ;  /* 0x000000110e00780c */ /* 0x040fe40003f84270 */
[C---:B------:R-:W-:Y:S02]  /*8140*/  ISETP.GT.AND P5, PT, R14.reuse, 0x30, PT ;  /* 0x000000300e00780c */ /* 0x040fe40003fa4270 */
[----:B------:R-:W-:Y:S02]  /*8150*/  FSEL R163, R163, -INF , P4 ;  /* 0xff800000a3a37808 */ /* 0x000fe40002000000 */
[----:B------:R-:W-:Y:S02]  /*8160*/  ISETP.GT.AND P4, PT, R14, 0x19, PT ;  /* 0x000000190e00780c */ /* 0x000fe40003f84270 */
[----:B------:R-:W-:-:S02]  /*8170*/  FSEL R178, R178, -INF , P5 ;  /* 0xff800000b2b27808 */ /* 0x000fc40002800000 */
[----:B0-----:R-:W-:Y:S02]  /*8180*/  FMNMX.FTZ R152, R20, R15, !PT ;  /* 0x0000000f14987209 */ /* 0x001fe40007810000 */
[----:B------:R-:W-:Y:S02]  /*8190*/  FSEL R15, R154, -INF , P3 ;  /* 0xff8000009a0f7808 */ /* 0x000fe40001800000 */
[----:B------:R-:W-:Y:S01]  /*81a0*/  ISETP.GT.AND P3, PT, R14, 0x8, PT ;  /* 0x000000080e00780c */ /* 0x000fe20003f64270 */
[----:B------:R-:W0:Y:S01]  /*81b0*/  SHFL.BFLY PT, R211, R152, 0x1, 0x1f ;  /* 0x0c201f0098d37f89 */ /* 0x000e2200000e0000 */
        /* <DEDUP_REMOVED lines=19> */
[----:B------:R-:W-:Y:S02]  /*82f0*/  FSEL R154, R171, -INF , P4 ;  /* 0xff800000ab9a7808 */ /* 0x000fe40002000000 */
[----:B------:R-:W-:Y:S02]  /*8300*/  FMNMX.FTZ R21, R152, R21, !PT ;  /* 0x0000001598157209 */ /* 0x000fe40007810000 */
[----:B------:R-:W-:-:S02]  /*8310*/  ISETP.GT.AND P3, PT, R14, 0x29, PT ;  /* 0x000000290e00780c */ /* 0x000fc40003f64270 */
[----:B------:R-:W-:Y:S02]  /*8320*/  FMNMX.FTZ R21, R154, R21, !PT ;  /* 0x000000159a157209 */ /* 0x000fe40007810000 */
[----:B------:R-:W-:Y:S02]  /*8330*/  FSEL R211, R175, -INF , P3 ;  /* 0xff800000afd37808 */ /* 0x000fe40001800000 */
[----:B------:R-:W-:Y:S02]  /*8340*/  FMNMX.FTZ R12, R174, R21, !PT ;  /* 0x00000015ae0c7209 */ /* 0x000fe40007810000 */
[----:B------:R-:W-:Y:S02]  /*8350*/  FSETP.NEU.FTZ.AND P4, PT, R7, -INF , PT ;  /* 0xff8000000700780b */ /* 0x000fe40003f9d000 */
[----:B------:R-:W-:Y:S02]  /*8360*/  ISETP.GT.AND P3, PT, R14, 0x31, PT ;  /* 0x000000310e00780c */ /* 0x000fe40003f64270 */
[----:B------:R-:W-:-:S02]  /*8370*/  FMNMX.FTZ R21, R211, R12, !PT ;  /* 0x0000000cd3157209 */ /* 0x000fc40007810000 */
        /* <DEDUP_REMOVED lines=9> */
[----:B------:R-:W-:Y:S01]  /*8410*/  IMAD.MOV R157, RZ, RZ, -R184 ;  /* 0x000000ffff9d7224 */ /* 0x000fe200078e0ab8 */
[----:B------:R-:W-:Y:S01]  /*8420*/  FMNMX.FTZ R153, R212, R21, !PT ;  /* 0x00000015d4997209 */ /* 0x000fe20007810000 */
[----:B------:R0:W-:Y:S01]  /*8430*/  MUFU.EX2 R12, R20 ;  /* 0x00000014000c7308 */ /* 0x0001e20000000800 */
[----:B------:R-:W-:Y:S01]  /*8440*/  FSEL R183, R183, -INF , P3 ;  /* 0xff800000b7b77808 */ /* 0x000fe20001800000 */
[--C-:B------:R-:W-:Y:S01]  /*8450*/  FFMA.FTZ R14, R156, UR28, -R213.reuse ;  /* 0x0000001c9c0e7c23 */ /* 0x100fe200080108d5 */
[----:B------:R-:W-:Y:S01]  /*8460*/  FMNMX.FTZ R8, R182, R153, !PT ;  /* 0x00000099b6087209 */ /* 0x000fe20007810000 */
[--C-:B------:R-:W-:Y:S01]  /*8470*/  FFMA.FTZ R175, R161, UR28, -R213.reuse ;  /* 0x0000001ca1af7c23 */ /* 0x100fe200080108d5 */
[--C-:B------:R-:W-:Y:S01]  /*8480*/  FFMA.FTZ R179, R165, UR28, -R213.reuse ;  /* 0x0000001ca5b37c23 */ /* 0x100fe200080108d5 */
[--C-:B------:R-:W-:Y:S01]  /*8490*/  FFMA.FTZ R168, R168, UR28, -R213.reuse ;  /* 0x0000001ca8a87c23 */ /* 0x100fe200080108d5 */
[----:B------:R-:W-:Y:S01]  /*84a0*/  FMNMX.FTZ R8, R183, R8, !PT ;  /* 0x00000008b7087209 */ /* 0x000fe20007810000 */
[----:B------:R1:W-:Y:S01]  /*84b0*/  MUFU.EX2 R21, R170 ;  /* 0x000000aa00157308 */ /* 0x0003e20000000800 */
[--C-:B0-----:R-:W-:Y:S01]  /*84c0*/  FFMA.FTZ R20, R160, UR28, -R213.reuse ;  /* 0x0000001ca0147c23 */ /* 0x101fe200080108d5 */
[--C-:B------:R-:W-:Y:S01]  /*84d0*/  FFMA.FTZ R169, R169, UR28, -R213.reuse ;  /* 0x0000001ca9a97c23 */ /* 0x100fe200080108d5 */
[--C-:B------:R-:W-:Y:S01]  /*84e0*/  FFMA.FTZ R172, R172, UR28, -R213.reuse ;  /* 0x0000001cacac7c23 */ /* 0x100fe200080108d5 */
[----:B------:R-:W0:Y:S01]  /*84f0*/  SHFL.BFLY PT, R153, R8, 0x2, 0x1f ;  /* 0x0c401f0008997f89 */ /* 0x000e2200000e0000 */
[--C-:B------:R-:W-:Y:S01]  /*8500*/  FFMA.FTZ R173, R173, UR28, -R213.reuse ;  /* 0x0000001cadad7c23 */ /* 0x100fe200080108d5 */
[--C-:B------:R-:W-:Y:S01]  /*8510*/  FFMA.FTZ R176, R176, UR28, -R213.reuse ;  /* 0x0000001cb0b07c23 */ /* 0x100fe200080108d5 */
[--C-:B------:R-:W-:Y:S01]  /*8520*/  FFMA.FTZ R177, R177, UR28, -R213.reuse ;  /* 0x0000001cb1b17c23 */ /* 0x100fe200080108d5 */
[--C-:B------:R-:W-:Y:S01]  /*8530*/  FFMA.FTZ R180, R180, UR28, -R213.reuse ;  /* 0x0000001cb4b47c23 */ /* 0x100fe200080108d5 */
[--C-:B-1----:R-:W-:Y:S01]  /*8540*/  FFMA.FTZ R170, R164, UR28, -R213.reuse ;  /* 0x0000001ca4aa7c23 */ /* 0x102fe200080108d5 */
[----:B------:R-:W-:Y:S01]  /*8550*/  FFMA.FTZ R181, R181, UR28, -R213 ;  /* 0x0000001cb5b57c23 */ /* 0x000fe200080108d5 */
[----:B------:R-:W-:Y:S08]  /*8560*/  MUFU.EX2 R14, R14 ;  /* 0x0000000e000e7308 */ /* 0x000ff00000000800 */
[----:B------:R-:W-:Y:S08]  /*8570*/  MUFU.EX2 R171, R171 ;  /* 0x000000ab00ab7308 */ /* 0x000ff00000000800 */
[----:B------:R-:W-:Y:S01]  /*8580*/  MUFU.EX2 R20, R20 ;  /* 0x0000001400147308 */ /* 0x000fe20000000800 */
[----:B0-----:R-:W-:-:S05]  /*8590*/  FMNMX.FTZ R153, R8, R153, !PT ;  /* 0x0000009908997209 */ /* 0x001fca0007810000 */
[----:B------:R-:W0:Y:S02]  /*85a0*/  SHFL.BFLY PT, R8, R153, 0x1, 0x1f ;  /* 0x0c201f0099087f89 */ /* 0x000e2400000e0000 */
[----:B------:R-:W1:Y:S08]  /*85b0*/  MUFU.EX2 R175, R175 ;  /* 0x000000af00af7308 */ /* 0x000e700000000800 */
[----:B------:R-:W-:Y:S08]  /*85c0*/  MUFU.EX2 R170, R170 ;  /* 0x000000aa00aa7308 */ /* 0x000ff00000000800 */
[----:B------:R-:W2:Y:S01]  /*85d0*/  MUFU.EX2 R179, R179 ;  /* 0x000000b300b37308 */ /* 0x000ea20000000800 */
[----:B-1----:R-:W-:-:S02]  /*85e0*/  F2FP.F16.F32.PACK_AB R156, R175, R20 ;  /* 0x00000014af9c723e */ /* 0x002fc400000000ff */
[----:B0-----:R-:W-:-:S05]  /*85f0*/  FMNMX.FTZ R8, R153, R8, !PT ;  /* 0x0000000899087209 */ /* 0x001fca0007810000 */
[----:B------:R-:W-:Y:S01]  /*8600*/  MUFU.EX2 R168, R168 ;  /* 0x000000a800a87308 */ /* 0x000fe20000000800 */
[C---:B------:R-:W-:Y:S01]  /*8610*/  FSETP.NEU.FTZ.AND P3, PT, R8.reuse, -INF , PT ;  /* 0xff8000000800780b */ /* 0x040fe20003f7d000 */
[----:B------:R-:W-:-:S05]  /*8620*/  FMUL.FTZ R153, R8, UR28 ;  /* 0x0000001c08997c20 */ /* 0x000fca0008410000 */
[----:B------:R-:W-:Y:S01]  /*8630*/  FSEL R153, R153, RZ, P3 ;  /* 0x000000ff99997208 */ /* 0x000fe20001800000 */
[----:B------:R-:W-:Y:S04]  /*8640*/  MUFU.EX2 R169, R169 ;  /* 0x000000a900a97308 */ /* 0x000fe80000000800 */
[--C-:B------:R-:W-:Y:S01]  /*8650*/  FFMA.FTZ R214, R155, UR28, -R153.reuse ;  /* 0x0000001c9bd67c23 */ /* 0x100fe20008010899 */
        /* <DEDUP_REMOVED lines=16> */
[----:B------:R-:W0:Y:S01]  /*8760*/  MUFU.EX2 R221, R221 ;  /* 0x000000dd00dd7308 */ /* 0x000e220000000800 */
[----:B------:R-:W-:Y:S01]  /*8770*/  @!P2 PRMT R152, RZ, 0x654, R152 ;  /* 0x00000654ff98a816 */ /* 0x000fe20000000098 */
[----:B------:R-:W-:Y:S02]  /*8780*/  @!P3 IMAD R154, R13, 0x40, R22 ;  /* 0x000000400d9ab824 */ /* 0x000fe400078e0216 */
[--C-:B------:R-:W-:Y:S01]  /*8790*/  FFMA.FTZ R220, R167, UR28, -R153.reuse ;  /* 0x0000001ca7dc7c23 */ /* 0x100fe20008010899 */
[--C-:B------:R-:W-:Y:S01]  /*87a0*/  FFMA.FTZ R174, R174, UR28, -R153.reuse ;  /* 0x0000001caeae7c23 */ /* 0x100fe20008010899 */
[----:B------:R-:W-:Y:S01]  /*87b0*/  FFMA.FTZ R211, R211, UR28, -R153 ;  /* 0x0000001cd3d37c23 */ /* 0x000fe20008010899 */
[----:B------:R-:W-:-:S02]  /*87c0*/  @!P3 IMAD R160, R154, 0x4, R17 ;  /* 0x000000049aa0b824 */ /* 0x000fc400078e0211 */
[--C-:B------:R-:W-:Y:S01]  /*87d0*/  FFMA.FTZ R13, R182, UR28, -R153.reuse ;  /* 0x0000001cb60d7c23 */ /* 0x100fe20008010899 */
[----:B------:R-:W1:Y:S01]  /*87e0*/  MUFU.EX2 R10, R10 ;  /* 0x0000000a000a7308 */ /* 0x000e620000000800 */
[----:B------:R3:W-:Y:S01]  /*87f0*/  @!P2 SYNCS.ARRIVE.TRANS64.RED.A1T0 RZ, [R152+URZ], RZ ;  /* 0x000000ff98ffa9a7 */ /* 0x0007e2000810043f */
[--C-:B------:R-:W-:Y:S01]  /*8800*/  FFMA.FTZ R178, R178, UR28, -R153.reuse ;  /* 0x0000001cb2b27c23 */ /* 0x100fe20008010899 */
[--C-:B------:R-:W-:Y:S01]  /*8810*/  FFMA.FTZ R182, R183, UR28, -R153.reuse ;  /* 0x0000001cb7b67c23 */ /* 0x100fe20008010899 */
[----:B------:R-:W-:Y:S01]  /*8820*/  FFMA.FTZ R212, R212, UR28, -R153 ;  /* 0x0000001cd4d47c23 */ /* 0x000fe20008010899 */
[----:B------:R-:W-:Y:S01]  /*8830*/  F2FP.F16.F32.PACK_AB R154, R171, R14 ;  /* 0x0000000eab9a723e */ /* 0x000fe200000000ff */
[----:B------:R-:W-:Y:S01]  /*8840*/  VIADD R183, R223, 0x80 ;  /* 0x00000080dfb77836 */ /* 0x000fe20000000000 */
[----:B--2---:R-:W-:Y:S01]  /*8850*/  F2FP.F16.F32.PACK_AB R158, R179, R170 ;  /* 0x000000aab39e723e */ /* 0x004fe200000000ff */
[----:B------:R-:W-:Y:S01]  /*8860*/  MUFU.EX2 R15, R15 ;  /* 0x0000000f000f7308 */ /* 0x000fe20000000800 */
[----:B0-----:R-:W-:Y:S01]  /*8870*/  @!P3 STS [R160+0x38400], R221 ;  /* 0x038400dda000b388 */ /* 0x001fe20000000800 */
[----:B---3--:R-:W-:Y:S01]  /*8880*/  F2FP.F16.F32.PACK_AB R152, R21, R12 ;  /* 0x0000000c1598723e */ /* 0x008fe200000000ff */
[-C--:B------:R-:W-:Y:S01]  /*8890*/  FMUL.FTZ R24, R24, R221.reuse ;  /* 0x000000dd18187220 */ /* 0x080fe20000410000 */
[-C--:B------:R-:W-:Y:S01]  /*88a0*/  FMUL.FTZ R25, R25, R221.reuse ;  /* 0x000000dd19197220 */ /* 0x080fe20000410000 */
[-C--:B------:R-:W-:Y:S01]  /*88b0*/  FMUL.FTZ R28, R28, R221.reuse ;  /* 0x000000dd1c1c7220 */ /* 0x080fe20000410000 */
[-C--:B------:R-:W-:Y:S01]  /*88c0*/  FMUL.FTZ R29, R29, R221.reuse ;  /* 0x000000dd1d1d7220 */ /* 0x080fe20000410000 */
[-C--:B------:R-:W-:Y:S01]  /*88d0*/  FMUL.FTZ R32, R32, R221.reuse ;  /* 0x000000dd20207220 */ /* 0x080fe20000410000 */
[----:B------:R-:W0:Y:S01]  /*88e0*/  MUFU.EX2 R214, R214 ;  /* 0x000000d600d67308 */ /* 0x000e220000000800 */
[----:B-1----:R1:W-:Y:S01]  /*88f0*/  @!P3 STS [R160+0x38420], R10 ;  /* 0x0384200aa000b388 */ /* 0x0023e20000000800 */
        /* <DEDUP_REMOVED lines=9> */
[----:B-1----:R-:W-:Y:S01]  /*8990*/  F2FP.F16.F32.PACK_AB R160, R169, R168 ;  /* 0x000000a8a9a0723e */ /* 0x002fe200000000ff */
        /* <DEDUP_REMOVED lines=138> */
[-C--:B------:R-:W-:Y:S01]  /*9240*/  FMUL.FTZ R150, R150, R10.reuse ;  /* 0x0000000a96967220 */ /* 0x080fe20000410000 */
[----:B------:R-:W-:Y:S01]  /*9250*/  FMUL.FTZ R151, R151, R10 ;  /* 0x0000000a97977220 */ /* 0x000fe20000410000 */
[----:B------:R-:W-:Y:S01]  /*9260*/  MUFU.EX2 R13, R13 ;  /* 0x0000000d000d7308 */ /* 0x000fe20000000800 */
[----:B0-----:R-:W-:Y:S01]  /*9270*/  F2FP.F16.F32.PACK_AB R164, R177, R176 ;  /* 0x000000b0b1a4723e */ /* 0x001fe200000000ff */
[----:B------:R0:W-:Y:S01]  /*9280*/  STSM.16.M88.4 [R185+0x36400], R152 ;  /* 0x03640098b9007844 */ /* 0x0001e20000000200 */
[----:B-1----:R-:W-:Y:S01]  /*9290*/  F2FP.F16.F32.PACK_AB R166, R181, R180 ;  /* 0x000000b4b5a6723e */ /* 0x002fe200000000ff */
[----:B------:R-:W-:Y:S01]  /*92a0*/  FFMA.FTZ R15, R10, R6, R15 ;  /* 0x000000060a0f7223 */ /* 0x000fe2000001000f */
[----:B------:R-:W-:Y:S01]  /*92b0*/  FFMA.FTZ R12, R221, R5, R12 ;  /* 0x00000005dd0c7223 */ /* 0x000fe2000001000c */
[----:B------:R0:W-:Y:S01]  /*92c0*/  STSM.16.M88.4 [R190], R156 ;  /* 0x0000009cbe007844 */ /* 0x0001e20000000200 */
[----:B------:R-:W-:Y:S01]  /*92d0*/  PLOP3.LUT P3, PT, PT, PT, UP0, 0x80, 0x0 ;  /* 0x000000000000781c */ /* 0x000fe20003f6f008 */
[----:B------:R-:W1:Y:S01]  /*92e0*/  MUFU.EX2 R182, R182 ;  /* 0x000000b600b67308 */ /* 0x000e620000000800 */
[----:B--2---:R-:W-:Y:S01]  /*92f0*/  F2FP.F16.F32.PACK_AB R165, R178, R11 ;  /* 0x0000000bb2a5723e */ /* 0x004fe200000000ff */
[----:B------:R0:W-:Y:S01]  /*9300*/  STSM.16.M88.4 [R186], R160 ;  /* 0x000000a0ba007844 */ /* 0x0001e20000000200 */
[----:B------:R-:W-:Y:S01]  /*9310*/  FADD.FTZ R214, R214, R15 ;  /* 0x0000000fd6d67221 */ /* 0x000fe20000010000 */
[----:B------:R-:W-:Y:S01]  /*9320*/  FADD.FTZ R21, R21, R12 ;  /* 0x0000000c15157221 */ /* 0x000fe20000010000 */
[----:B------:R-:W-:-:S02]  /*9330*/  @!P2 VIADD R9, R9, 0x38860 ;  /* 0x000388600909a836 */ /* 0x000fc40000000000 */
[----:B------:R-:W-:Y:S01]  /*9340*/  FADD.FTZ R213, R213, R214 ;  /* 0x000000d6d5d57221 */ /* 0x000fe20000010000 */
[----:B------:R-:W-:Y:S01]  /*9350*/  FADD.FTZ R14, R14, R21 ;  /* 0x000000150e0e7221 */ /* 0x000fe20000010000 */
[----:B------:R-:W-:Y:S01]  /*9360*/  IMAD.MOV.U32 R10, RZ, RZ, R8 ;  /* 0x000000ffff0a7224 */ /* 0x000fe200078e0008 */
[----:B------:R-:W-:Y:S01]  /*9370*/  @!P2 PRMT R9, RZ, 0x654, R9 ;  /* 0x00000654ff09a816 */ /* 0x000fe20000000009 */
        /* <DEDUP_REMOVED lines=29> */
[----:B------:R-:W-:Y:S02]  /*9550*/  IMAD.MOV.U32 R11, RZ, RZ, R7 ;  /* 0x000000ffff0b7224 */ /* 0x000fe400078e0007 */
[----:B------:R-:W-:Y:S01]  /*9560*/  FADD.FTZ R177, R177, R176 ;  /* 0x000000b0b1b17221 */ /* 0x000fe20000010000 */
[----:B------:R-:W-:-:S03]  /*9570*/  FADD.FTZ R13, R13, R178 ;  /* 0x000000b20d0d7221 */ /* 0x000fc60000010000 */
[----:B------:R-:W-:Y:S01]  /*9580*/  FADD.FTZ R180, R180, R177 ;  /* 0x000000b1b4b47221 */ /* 0x000fe20000010000 */
[----:B------:R-:W-:Y:S01]  /*9590*/  FADD.FTZ R6, R182, R13 ;  /* 0x0000000db6067221 */ /* 0x000fe20000010000 */
[----:B------:R-:W-:Y:S02]  /*95a0*/  IMAD.MOV.U32 R13, RZ, RZ, R2 ;  /* 0x000000ffff0d7224 */ /* 0x000fe400078e0002 */
        /* <DEDUP_REMOVED lines=27> */
.L_x_8377:
[----:B------:R-:W-:-:S13]  /*9760*/  ISETP.LE.AND P1, PT, RZ, UR30, PT ;  /* 0x0000001eff007c0c */ /* 0x000fda000bf23270 */
[----:B------:R-:W-:Y:S05]  /*9770*/  @!P1 BRA `(.L_x_8387) ;  /* 0x0000002c003c9947 */ /* 0x000fea0003800000 */
[----:B------:R-:W-:Y:S01]  /*9780*/  IMAD.MOV.U32 R211, RZ, RZ, R8 ;  /* 0x000000ffffd37224 */ /* 0x000fe200078e0008 */
[----:B------:R-:W-:Y:S01]  /*9790*/  ULDC UR28, c[0x0][0xa80] ;  /* 0x0002a000001c7ab9 */ /* 0x000fe20000000800 */
[----:B------:R-:W-:Y:S02]  /*97a0*/  IMAD.MOV.U32 R10, RZ, RZ, R7 ;  /* 0x000000ffff0a7224 */ /* 0x000fe400078e0007 */
[----:B------:R-:W-:-:S07]  /*97b0*/  IMAD.MOV.U32 R187, RZ, RZ, R2 ;  /* 0x000000ffffbb7224 */ /* 0x000fce00078e0002 */
.L_x_8396:
[----:B------:R-:W-:-:S05]  /*97c0*/  VIADD R2, R187, 0x1 ;  /* 0x00000001bb027836 */ /* 0x000fca0000000000 */
[----:B------:R-:W-:-:S04]  /*97d0*/  ISETP.NE.AND P1, PT, R2, 0x2, PT ;  /* 0x000000020200780c */ /* 0x000fc80003f25270 */
[----:B------:R-:W-:Y:S02]  /*97e0*/  SEL R7, RZ, 0x1, P1 ;  /* 0x00000001ff077807 */ /* 0x000fe40000800000 */
[----:B------:R-:W-:Y:S02]  /*97f0*/  SEL R2, R2, RZ, P1 ;  /* 0x000000ff02027207 */ /* 0x000fe40000800000 */
[----:B------:R-:W-:Y:S01]  /*9800*/  LOP3.LUT R16, R16, R7, RZ, 0x3c, !PT ;  /* 0x0000000710107212 */ /* 0x000fe200078e3cff */
[----:B--2---:R-:W-:Y:S06]  /*9810*/  @!P0 BRA `(.L_x_8388) ;  /* 0x0000000000048947 */ /* 0x004fec0003800000 */
[----:B------:R-:W-:Y:S01]  /*9820*/  BPT.TRAP 0x1 ;  /* 0x000000040000795c */ /* 0x000fe20000300000 */
.L_x_8388:
[----:B0-----:R-:W-:Y:S01]  /*9830*/  IMAD R9, R2, 0x8, R17 ;  /* 0x0000000802097824 */ /* 0x001fe200078e0211 */
[----:B------:R-:W-:-:S04]  /*9840*/  SHF.L.U32 R8, R16, 0x1f, RZ ;  /* 0x0000001f10087819 */ /* 0x000fc800000006ff */
[----:B------:R0:W1:Y:S01]  /*9850*/  SYNCS.PHASECHK.TRANS64.TRYWAIT P1, [R9+URZ+0x38830], R8 ;  /* 0x03883008090075a7 */ /* 0x000062000802017f */
[----:B------:R-:W-:Y:S05]  /*9860*/  @!P0 BRA `(.L_x_8389) ;  /* 0x0000000000048947 */ /* 0x000fea0003800000 */
[----:B------:R-:W-:Y:S01]  /*9870*/  BPT.TRAP 0x1 ;  /* 0x000000040000795c */ /* 0x000fe20000300000 */
.L_x_8389:
[----:B------:R-:W-:Y:S01]  /*9880*/  IMAD R7, R2, 0x200, R0 ;  /* 0x0000020002077824 */ /* 0x000fe200078e0200 */
[----:B-1----:R-:W-:Y:S06]  /*9890*/  @P1 BRA `(.L_x_8390) ;  /* 0x0000000000081947 */ /* 0x002fec0003800000 */
[----:B------:R-:W1:Y:S02]  /*98a0*/  SYNCS.PHASECHK.TRANS64.TRYWAIT P1, [R9+URZ+0x38830], R8 ;  /* 0x03883008090075a7 */ /* 0x000e64000802017f */
[----:B-1----:R-:W-:Y:S05]  /*98b0*/  @!P1 BRA `(.L_x_8391) ;  /* 0x000000e800ac9947 */ /* 0x002fea0003800000 */
.L_x_8390:
        /* <DEDUP_REMOVED lines=22> */
.L_x_8392:
[----:B------:R2:W3:Y:S01]  /*9a20*/  SYNCS.PHASECHK.TRANS64.TRYWAIT P1, [R9+URZ+0x38850], R8 ;  /* 0x03885008090075a7 */ /* 0x0004e2000802017f */
[----:B------:R-:W-:Y:S05]  /*9a30*/  @!P0 BRA `(.L_x_8393) ;  /* 0x0000000000048947 */ /* 0x000fea0003800000 */
[----:B------:R-:W-:Y:S01]  /*9a40*/  BPT.TRAP 0x1 ;  /* 0x000000040000795c */ /* 0x000fe20000300000 */
.L_x_8393:
[----:B---3--:R-:W-:Y:S05]  /*9a50*/  @P1 BRA `(.L_x_8394) ;  /* 0x0000000000081947 */ /* 0x008fea0003800000 */
[----:B------:R-:W3:Y:S02]  /*9a60*/  SYNCS.PHASECHK.TRANS64.TRYWAIT P1, [R9+URZ+0x38850], R8 ;  /* 0x03885008090075a7 */ /* 0x000ee4000802017f */
[----:B---3--:R-:W-:Y:S05]  /*9a70*/  @!P1 BRA `(.L_x_8395) ;  /* 0x000000e800509947 */ /* 0x008fea0003800000 */
.L_x_8394:
        /* <DEDUP_REMOVED lines=12> */
[----:B------:R-:W-:Y:S01]  /*9b40*/  VIADD R8, R7, 0x4 ;  /* 0x0000000407087836 */ /* 0x000fe20000000000 */
[----:B------:R-:W-:Y:S01]  /*9b50*/  UMOV UR7, 0x40000040 ;  /* 0x4000004000077882 */ /* 0x000fe20000000000 */
[----:B------:R-:W-:-:S02]  /*9b60*/  VIADD R15, R4, 0x800 ;  /* 0x00000800040f7836 */ /* 0x000fc40000000000 */
[----:B------:R-:W-:Y:S02]  /*9b70*/  VIADD R13, R7, 0x800 ;  /* 0x00000800070d7836 */ /* 0x000fe40000000000 */
        /* <DEDUP_REMOVED lines=655> */
.L_x_8387:
[----:B------:R-:W1:Y:S01]  /*c470*/  SHFL.BFLY PT, R0, R5, 0x2, 0x1f ;  /* 0x0c401f0005007f89 */ /* 0x000e6200000e0000 */
[----:B------:R-:W-:Y:S01]  /*c480*/  IMAD.MOV R13, RZ, RZ, -R184 ;  /* 0x000000ffff0d7224 */ /* 0x000fe200078e0ab8 */
[----:B------:R-:W-:Y:S01]  /*c490*/  UIADD3 UR37, UR37, 0x1, URZ ;  /* 0x0000000125257890 */ /* 0x000fe2000fffe03f */
[----:B------:R-:W-:Y:S01]  /*c4a0*/  IMAD.MOV.U32 R19, RZ, RZ, -0x800000 ;  /* 0xff800000ff137424 */ /* 0x000fe200078e00ff */
[----:B0-2---:R-:W0:Y:S01]  /*c4b0*/  SHFL.BFLY PT, R9, R6, 0x2, 0x1f ;  /* 0x0c401f0006097f89 */ /* 0x005e2200000e0000 */
[----:B------:R-:W-:Y:S08]  /*c4c0*/  BAR.ARV 0x8, 0x100 ;  /* 0x0204000000007b1d */ /* 0x000ff00000002000 */
[----:B------:R-:W-:Y:S01]  /*c4d0*/  BAR.SYNC.DEFER_BLOCKING 0xf, 0x100 ;  /* 0x03c4000000007b1d */ /* 0x000fe20000010000 */
[----:B------:R-:W-:Y:S01]  /*c4e0*/  ISETP.NE.AND P0, PT, R18, R13, PT ;  /* 0x0000000d1200720c */ /* 0x000fe20003f05270 */
[----:B-1----:R-:W-:Y:S01]  /*c4f0*/  FADD.FTZ R3, R0, R5 ;  /* 0x0000000500037221 */ /* 0x002fe20000010000 */
[----:B------:R-:W-:-:S02]  /*c500*/  VIADD R5, R2, 0x1 ;  /* 0x0000000102057836 */ /* 0x000fc40000000000 */
[----:B0-----:R-:W-:Y:S02]  /*c510*/  FADD.FTZ R9, R9, R6 ;  /* 0x0000000609097221 */ /* 0x001fe40000010000 */
[----:B------:R-:W0:Y:S01]  /*c520*/  SHFL.BFLY PT, R0, R3, 0x1, 0x1f ;  /* 0x0c201f0003007f89 */ /* 0x000e2200000e0000 */
[----:B------:R-:W-:Y:S01]  /*c530*/  IMAD.MOV.U32 R6, RZ, RZ, RZ ;  /* 0x000000ffff067224 */ /* 0x000fe200078e00ff */
[----:B------:R-:W-:-:S05]  /*c540*/  ISETP.NE.AND P1, PT, R5, 0x2, PT ;  /* 0x000000020500780c */ /* 0x000fca0003f25270 */
[----:B------:R-:W-:Y:S01]  /*c550*/  @!P0 IMAD R2, R2, 0x40, R22 ;  /* 0x0000004002028824 */ /* 0x000fe200078e0216 */
[----:B------:R-:W1:Y:S03]  /*c560*/  SHFL.BFLY PT, R4, R9, 0x1, 0x1f ;  /* 0x0c201f0009047f89 */ /* 0x000e6600000e0000 */
[----:B------:R-:W-:Y:S02]  /*c570*/  @!P0 IMAD R17, R2, 0x4, R17 ;  /* 0x0000000402118824 */ /* 0x000fe400078e0211 */
[----:B------:R-:W-:Y:S02]  /*c580*/  IMAD.U32 R2, RZ, RZ, UR28 ;  /* 0x0000001cff027e24 */ /* 0x000fe4000f8e00ff */
[----:B0-----:R-:W-:Y:S01]  /*c590*/  FADD.FTZ R11, R3, R0 ;  /* 0x00000000030b7221 */ /* 0x001fe20000010000 */
[----:B------:R-:W-:Y:S01]  /*c5a0*/  SEL R3, RZ, 0x1, P1 ;  /* 0x00000001ff037807 */ /* 0x000fe20000800000 */
[----:B-1----:R-:W-:-:S03]  /*c5b0*/  FADD.FTZ R0, R9, R4 ;  /* 0x0000000409007221 */ /* 0x002fc60000010000 */
[----:B------:R-:W-:Y:S01]  /*c5c0*/  FSETP.NE.FTZ.AND P2, PT, R11, RZ, PT ;  /* 0x000000ff0b00720b */ /* 0x000fe20003f55000 */
[----:B------:R-:W-:Y:S01]  /*c5d0*/  IMAD.MOV.U32 R4, RZ, RZ, RZ ;  /* 0x000000ffff047224 */ /* 0x000fe200078e00ff */
[----:B------:R-:W-:Y:S01]  /*c5e0*/  LOP3.LUT R16, R16, R3, RZ, 0x3c, !PT ;  /* 0x0000000310107212 */ /* 0x000fe200078e3cff */
[----:B------:R-:W-:Y:S01]  /*c5f0*/  IMAD.MOV.U32 R3, RZ, RZ, -0x800000 ;  /* 0xff800000ff037424 */ /* 0x000fe200078e00ff */
[----:B------:R-:W-:-:S09]  /*c600*/  FSETP.NE.FTZ.AND P3, PT, R0, RZ, PT ;  /* 0x000000ff0000720b */ /* 0x000fd20003f75000 */
[----:B------:R-:W0:Y:S01]  /*c610*/  @P2 MUFU.RCP R6, R11 ;  /* 0x0000000b00062308 */ /* 0x000e220000001000 */
[----:B------:R-:W-:-:S07]  /*c620*/  @P2 FMUL.FTZ R2, R2, 0.69314718246459960938 ;  /* 0x3f31721802022820 */ /* 0x000fce0000410000 */
[----:B------:R-:W1:Y:S08]  /*c630*/  @P3 MUFU.RCP R4, R0 ;  /* 0x0000000000043308 */ /* 0x000e700000001000 */
[----:B------:R-:W2:Y:S01]  /*c640*/  @P3 MUFU.LG2 R21, R0 ;  /* 0x0000000000153308 */ /* 0x000ea20000000c00 */
[-C--:B0-----:R-:W-:Y:S01]  /*c650*/  FMUL.FTZ R175, R24, R6.reuse ;  /* 0x0000000618af7220 */ /* 0x081fe20000410000 */
[-C--:B------:R-:W-:Y:S01]  /*c660*/  FMUL.FTZ R174, R28, R6.reuse ;  /* 0x000000061cae7220 */ /* 0x080fe20000410000 */
[----:B------:R0:W-:Y:S01]  /*c670*/  @!P0 STS [R17+0x38400], R6 ;  /* 0x0384000611008388 */ /* 0x0001e20000000800 */
        /* <DEDUP_REMOVED lines=62> */
[----:B-1----:R1:W-:Y:S01]  /*ca60*/  @!P0 STS [R17+0x38420], R4 ;  /* 0x0384200411008388 */ /* 0x0023e20000000800 */
[----:B0-----:R0:W1:Y:S01]  /*ca70*/  @P2 MUFU.LG2 R6, R11 ;  /* 0x0000000b00062308 */ /* 0x0010620000000c00 */
[----:B------:R-:W-:-:S02]  /*ca80*/  IMAD.U32 R32, RZ, RZ, UR28 ;  /* 0x0000001cff207e24 */ /* 0x000fc4000f8e00ff */
[----:B--2---:R-:W-:Y:S01]  /*ca90*/  @P3 FMUL.FTZ R21, R21, 0.69314718246459960938 ;  /* 0x3f31721815153820 */ /* 0x004fe20000410000 */
[-C--:B------:R-:W-:Y:S01]  /*caa0*/  FMUL.FTZ R0, R83, R4.reuse ;  /* 0x0000000453007220 */ /* 0x080fe20000410000 */
[-C--:B------:R-:W-:Y:S01]  /*cab0*/  FMUL.FTZ R13, R42, R4.reuse ;  /* 0x000000042a0d7220 */ /* 0x080fe20000410000 */
[----:B------:R-:W-:Y:S01]  /*cac0*/  @P3 FMUL.FTZ R32, R32, 0.69314718246459960938 ;  /* 0x3f31721820203820 */ /* 0x000fe20000410000 */
[-C--:B------:R-:W-:Y:S01]  /*cad0*/  FMUL.FTZ R15, R46, R4.reuse ;  /* 0x000000042e0f7220 */ /* 0x080fe20000410000 */
[-C--:B------:R-:W-:Y:S01]  /*cae0*/  FMUL.FTZ R25, R50, R4.reuse ;  /* 0x0000000432197220 */ /* 0x080fe20000410000 */
[-C--:B------:R-:W-:Y:S01]  /*caf0*/  FMUL.FTZ R29, R58, R4.reuse ;  /* 0x000000043a1d7220 */ /* 0x080fe20000410000 */
[-C--:B------:R-:W-:Y:S01]  /*cb00*/  FMUL.FTZ R83, R86, R4.reuse ;  /* 0x0000000456537220 */ /* 0x080fe20000410000 */
[----:B------:R-:W-:Y:S01]  /*cb10*/  PLOP3.LUT P0, PT, PT, PT, PT, 0x8, 0x0 ;  /* 0x000000000000781c */ /* 0x000fe20003f0e170 */
[-C--:B------:R-:W-:Y:S01]  /*cb20*/  FMUL.FTZ R9, R26, R4.reuse ;  /* 0x000000041a097220 */ /* 0x080fe20000410000 */
[-C--:B------:R-:W-:Y:S01]  /*cb30*/  FMUL.FTZ R27, R27, R4.reuse ;  /* 0x000000041b1b7220 */ /* 0x080fe20000410000 */
[-C--:B0-----:R-:W-:Y:S01]  /*cb40*/  FMUL.FTZ R11, R30, R4.reuse ;  /* 0x000000041e0b7220 */ /* 0x081fe20000410000 */
[-C--:B------:R-:W-:Y:S01]  /*cb50*/  FMUL.FTZ R31, R31, R4.reuse ;  /* 0x000000041f1f7220 */ /* 0x080fe20000410000 */
[-C--:B------:R-:W-:Y:S01]  /*cb60*/  FMUL.FTZ R34, R34, R4.reuse ;  /* 0x0000000422227220 */ /* 0x080fe20000410000 */
[-C--:B------:R-:W-:Y:S01]  /*cb70*/  FMUL.FTZ R35, R35, R4.reuse ;  /* 0x0000000423237220 */ /* 0x080fe20000410000 */
[----:B-1----:R-:W-:Y:S01]  /*cb80*/  @P2 FMUL.FTZ R17, R6, 0.69314718246459960938 ;  /* 0x3f31721806112820 */ /* 0x002fe20000410000 */
[-C--:B------:R-:W-:Y:S01]  /*cb90*/  FMUL.FTZ R38, R38, R4.reuse ;  /* 0x0000000426267220 */ /* 0x080fe20000410000 */
[-C--:B------:R-:W-:Y:S01]  /*cba0*/  FMUL.FTZ R39, R39, R4.reuse ;  /* 0x0000000427277220 */ /* 0x080fe20000410000 */
[-C--:B------:R-:W-:Y:S01]  /*cbb0*/  FMUL.FTZ R43, R43, R4.reuse ;  /* 0x000000042b2b7220 */ /* 0x080fe20000410000 */
[----:B------:R-:W-:Y:S01]  /*cbc0*/  @P2 FFMA.FTZ R19, R2, R7, R17 ;  /* 0x0000000702132223 */ /* 0x000fe20000010011 */
        /* <DEDUP_REMOVED lines=52> */
.L_x_8363:
        /* <DEDUP_REMOVED lines=15> */
[----:B------:R-:W-:Y:S02]  /*d000*/  F2FP.F16.F32.PACK_AB R11, R31, R11 ;  /* 0x0000000b1f0b723e */ /* 0x000fe400000000ff */
        /* <DEDUP_REMOVED lines=17> */
[----:B0-----:R-:W-:Y:S02]  /*d120*/  MOV R5, R6 ;  /* 0x0000000600057202 */ /* 0x001fe40000000f00 */
[----:B------:R-:W-:Y:S02]  /*d130*/  F2FP.F16.F32.PACK_AB R73, R75, R74 ;  /* 0x0000004a4b49723e */ /* 0x000fe400000000ff */
[----:B------:R-:W-:Y:S01]  /*d140*/  F2FP.F16.F32.PACK_AB R80, R81, R80 ;  /* 0x000000505150723e */ /* 0x000fe200000000ff */
[----:B------:R-:W-:Y:S01]  /*d150*/  IMAD.WIDE R126, R202, 0x2, R4 ;  /* 0x00000002ca7e7825 */ /* 0x000fe200078e0204 */
[----:B------:R-:W-:-:S02]  /*d160*/  F2FP.F16.F32.PACK_AB R74, R77, R76 ;  /* 0x0000004c4d4a723e */ /* 0x000fc400000000ff */
[----:B------:R-:W-:Y:S02]  /*d170*/  F2FP.F16.F32.PACK_AB R75, R79, R78 ;  /* 0x0000004e4f4b723e */ /* 0x000fe400000000ff */
[C---:B------:R-:W-:Y:S02]  /*d180*/  IADD3 R177, P1, R126.reuse, 0x20, RZ ;  /* 0x000000207eb17810 */ /* 0x040fe40007f3e0ff */
[C---:B------:R-:W-:Y:S02]  /*d190*/  IADD3 R179, P0, R126.reuse, 0x40, RZ ;  /* 0x000000407eb37810 */ /* 0x040fe40007f1e0ff */
[----:B------:R-:W-:Y:S01]  /*d1a0*/  LOP3.LUT R36, R177, 0x380, RZ, 0xc0, !PT ;  /* 0x00000380b1247812 */ /* 0x000fe200078ec0ff */
[--C-:B------:R-:W-:Y:S01]  /*d1b0*/  IMAD.X R37, RZ, RZ, R127.reuse, P1 ;  /* 0x000000ffff257224 */ /* 0x100fe200008e067f */
[----:B------:R-:W-:Y:S01]  /*d1c0*/  IADD3 R183, P3, R126, 0x2000, RZ ;  /* 0x000020007eb77810 */ /* 0x000fe20007f7e0ff */
[----:B------:R-:W-:Y:S01]  /*d1d0*/  IMAD.X R41, RZ, RZ, R127, P0 ;  /* 0x000000ffff297224 */ /* 0x000fe200000e067f */
[----:B------:R-:W-:-:S02]  /*d1e0*/  SHF.R.U64 R36, R36, 0x3, RZ ;  /* 0x0000000324247819 */ /* 0x000fc400000012ff */
[C---:B------:R-:W-:Y:S01]  /*d1f0*/  IADD3 R8, P0, R126.reuse, 0x4020, RZ ;  /* 0x000040207e087810 */ /* 0x040fe20007f1e0ff */
[--C-:B------:R-:W-:Y:S01]  /*d200*/  IMAD.X R49, RZ, RZ, R127.reuse, P3 ;  /* 0x000000ffff317224 */ /* 0x100fe200018e067f */
[C---:B------:R-:W-:Y:S02]  /*d210*/  LOP3.LUT R21, R126.reuse, 0x380, RZ, 0xc0, !PT ;  /* 0x000003807e157812 */ /* 0x040fe400078ec0ff */
[C---:B------:R-:W-:Y:S01]  /*d220*/  IADD3 R181, P4, R126.reuse, 0x60, RZ ;  /* 0x000000607eb57810 */ /* 0x040fe20007f9e0ff */
[--C-:B------:R-:W-:Y:S01]  /*d230*/  IMAD.X R107, RZ, RZ, R127.reuse, P0 ;  /* 0x000000ffff6b7224 */ /* 0x100fe200000e067f */
[C---:B------:R-:W-:Y:S02]  /*d240*/  IADD3 R187, P6, R126.reuse, 0x2020, RZ ;  /* 0x000020207ebb7810 */ /* 0x040fe40007fde0ff */
        /* <DEDUP_REMOVED lines=8> */
[----:B------:R-:W-:Y:S01]  /*d2d0*/  LOP3.LUT R36, R36, R177, RZ, 0x3c, !PT ;  /* 0x000000b124247212 */ /* 0x000fe200078e3cff */
[----:B------:R-:W-:Y:S01]  /*d2e0*/  IMAD.X R103, RZ, RZ, R127, P1 ;  /* 0x000000ffff677224 */ /* 0x000fe200008e067f */
[----:B------:R-:W-:-:S02]  /*d2f0*/  LOP3.LUT R177, R8, 0x380, RZ, 0xc0, !PT ;  /* 0x0000038008b17812 */ /* 0x000fc400078ec0ff */
[----:B------:R-:W-:Y:S02]  /*d300*/  SHF.R.U64 R21, R21, 0x3, RZ ;  /* 0x0000000315157819 */ /* 0x000fe400000012ff */
[----:B------:R-:W-:Y:S02]  /*d310*/  SHF.R.U64 R48, R48, 0x3, RZ ;  /* 0x0000000330307819 */ /* 0x000fe400000012ff */
        /* <DEDUP_REMOVED lines=9> */
[----:B------:R-:W-:Y:S01]  /*d3b0*/  IMAD.X R123, RZ, RZ, R127, P5 ;  /* 0x000000ffff7b7224 */ /* 0x000fe200028e067f */
[----:B------:R-:W-:-:S02]  /*d3c0*/  LOP3.LUT R40, R179, 0x380, RZ, 0xc0, !PT ;  /* 0x00000380b3287812 */ /* 0x000fc400078ec0ff */
[----:B------:R-:W-:Y:S01]  /*d3d0*/  LOP3.LUT R44, R181, 0x380, RZ, 0xc0, !PT ;  /* 0x00000380b52c7812 */ /* 0x000fe200078ec0ff */
[--C-:B------:R-:W-:Y:S01]  /*d3e0*/  IMAD.X R33, RZ, RZ, R127.reuse, P1 ;  /* 0x000000ffff217224 */ /* 0x100fe200008e067f */
[----:B------:R-:W-:Y:S02]  /*d3f0*/  SHF.R.U64 R177, R177, 0x3, RZ ;  /* 0x00000003b1b17819 */ /* 0x000fe400000012ff */
[----:B------:R-:W-:Y:S01]  /*d400*/  LOP3.LUT R126, R21, R126, RZ, 0x3c, !PT ;  /* 0x0000007e157e7212 */ /* 0x000fe200078e3cff */
[----:B------:R-:W-:Y:S01]  /*d410*/  IMAD.X R21, RZ, RZ, R127, P2 ;  /* 0x000000ffff157224 */ /* 0x000fe200010e067f */
[----:B------:R-:W-:Y:S02]  /*d420*/  LOP3.LUT R48, R48, R183, RZ, 0x3c, !PT ;  /* 0x000000b730307212 */ /* 0x000fe400078e3cff */
[----:B------:R-:W-:Y:S02]  /*d430*/  SHF.R.U64 R40, R40, 0x3, RZ ;  /* 0x0000000328287819 */ /* 0x000fe400000012ff */
[----:B------:R-:W-:-:S02]  /*d440*/  SHF.R.U64 R44, R44, 0x3, RZ ;  /* 0x000000032c2c7819 */ /* 0x000fc400000012ff */
[----:B------:R-:W-:Y:S02]  /*d450*/  LOP3.LUT R52, R187, 0x380, RZ, 0xc0, !PT ;  /* 0x00000380bb347812 */ /* 0x000fe400078ec0ff */
[----:B------:R-:W-:Y:S02]  /*d460*/  LOP3.LUT R183, R32, 0x380, RZ, 0xc0, !PT ;  /* 0x0000038020b77812 */ /* 0x000fe400078ec0ff */
[----:B------:R-:W-:Y:S02]  /*d470*/  LOP3.LUT R106, R177, R8, RZ, 0x3c, !PT ;  /* 0x00000008b16a7212 */ /* 0x000fe400078e3cff */
[----:B------:R-:W-:Y:S02]  /*d480*/  LOP3.LUT R94, R211, 0x380, RZ, 0xc0, !PT ;  /* 0x00000380d35e7812 */ /* 0x000fe400078ec0ff */
[----:B------:R-:W-:Y:S02]  /*d490*/  F2FP.F16.F32.PACK_AB R8, R20, R175 ;  /* 0x000000af1408723e */ /* 0x000fe400000000ff */
[----:B------:R-:W-:-:S02]  /*d4a0*/  LOP3.LUT R27, R6, 0x380, RZ, 0xc0, !PT ;  /* 0x00000380061b7812 */ /* 0x000fc400078ec0ff */
[----:B------:R-:W-:Y:S02]  /*d4b0*/  LOP3.LUT R177, R26, 0x380, RZ, 0xc0, !PT ;  /* 0x000003801ab17812 */ /* 0x000fe400078ec0ff */
[----:B------:R-:W-:Y:S02]  /*d4c0*/  LOP3.LUT R98, R213, 0x380, RZ, 0xc0, !PT ;  /* 0x00000380d5627812 */ /* 0x000fe400078ec0ff */
[----:B------:R-:W-:Y:S01]  /*d4d0*/  MOV R127, R126 ;  /* 0x0000007e007f7202 */ /* 0x000fe20000000f00 */
[----:B------:R-:W-:Y:S01]  /*d4e0*/  BAR.SYNC.DEFER_BLOCKING 0x1, 0x100 ;  /* 0x0044000000007b1d */ /* 0x000fe20000010000 */
[----:B------:R-:W-:Y:S02]  /*d4f0*/  LOP3.LUT R175, R30, 0x380, RZ, 0xc0, !PT ;  /* 0x000003801eaf7812 */ /* 0x000fe400078ec0ff */
[----:B------:R-:W-:Y:S02]  /*d500*/  LOP3.LUT R102, R215, 0x380, RZ, 0xc0, !PT ;  /* 0x00000380d7667812 */ /* 0x000fe400078ec0ff */
[----:B------:R-:W-:-:S02]  /*d510*/  LOP3.LUT R40, R40, R179, RZ, 0x3c, !PT ;  /* 0x000000b328287212 */ /* 0x000fc400078e3cff */
[----:B------:R-:W-:Y:S02]  /*d520*/  LOP3.LUT R44, R44, R181, RZ, 0x3c, !PT ;  /* 0x000000b52c2c7212 */ /* 0x000fe400078e3cff */
[----:B------:R-:W-:Y:S02]  /*d530*/  SHF.R.U64 R52, R52, 0x3, RZ ;  /* 0x0000000334347819 */ /* 0x000fe400000012ff */
[----:B------:R-:W-:Y:S02]  /*d540*/  SHF.R.U64 R183, R183, 0x3, RZ ;  /* 0x00000003b7b77819 */ /* 0x000fe400000012ff */
[----:B------:R-:W-:Y:S02]  /*d550*/  SHF.R.U64 R94, R94, 0x3, RZ ;  /* 0x000000035e5e7819 */ /* 0x000fe400000012ff */
[----:B------:R-:W-:Y:S02]  /*d560*/  LOP3.LUT R179, R110, 0x380, RZ, 0xc0, !PT ;  /* 0x000003806eb37812 */ /* 0x000fe400078ec0ff */
[----:B------:R-:W-:-:S02]  /*d570*/  LOP3.LUT R181, R114, 0x380, RZ, 0xc0, !PT ;  /* 0x0000038072b57812 */ /* 0x000fc400078ec0ff */
[----:B------:R-:W-:Y:S02]  /*d580*/  SHF.R.U64 R27, R27, 0x3, RZ ;  /* 0x000000031b1b7819 */ /* 0x000fe400000012ff */
[----:B------:R-:W-:Y:S02]  /*d590*/  SHF.R.U64 R177, R177, 0x3, RZ ;  /* 0x00000003b1b17819 */ /* 0x000fe400000012ff */
[----:B------:R-:W-:Y:S01]  /*d5a0*/  SHF.R.U64 R98, R98, 0x3, RZ ;  /* 0x0000000362627819 */ /* 0x000fe200000012ff */
[----:B------:R0:W-:Y:S01]  /*d5b0*/  STSM.16.M88.4 [R127], R8 ;  /* 0x000000087f007844 */ /* 0x0001e20000000200 */
[----:B------:R-:W-:Y:S02]  /*d5c0*/  SHF.R.U64 R175, R175, 0x3, RZ ;  /* 0x00000003afaf7819 */ /* 0x000fe400000012ff */
[----:B------:R-:W-:Y:S02]  /*d5d0*/  SHF.R.U64 R102, R102, 0x3, RZ ;  /* 0x0000000366667819 */ /* 0x000fe400000012ff */
[----:B------:R-:W-:-:S02]  /*d5e0*/  LOP3.LUT R52, R52, R187, RZ, 0x3c, !PT ;  /* 0x000000bb34347212 */ /* 0x000fc400078e3cff */
[----:B------:R-:W-:Y:S02]  /*d5f0*/  LOP3.LUT R118, R183, R32, RZ, 0x3c, !PT ;  /* 0x00000020b7767212 */ /* 0x000fe400078e3cff */
[----:B------:R-:W-:Y:S02]  /*d600*/  MOV R126, R36 ;  /* 0x00000024007e7202 */ /* 0x000fe40000000f00 */
[----:B------:R-:W-:Y:S02]  /*d610*/  LOP3.LUT R94, R94, R211, RZ, 0x3c, !PT ;  /* 0x000000d35e5e7212 */ /* 0x000fe400078e3cff */
[----:B------:R-:W-:Y:S02]  /*d620*/  SHF.R.U64 R179, R179, 0x3, RZ ;  /* 0x00000003b3b37819 */ /* 0x000fe400000012ff */
[----:B------:R-:W-:Y:S02]  /*d630*/  SHF.R.U64 R181, R181, 0x3, RZ ;  /* 0x00000003b5b57819 */ /* 0x000fe400000012ff */
[----:B0-----:R-:W-:-:S02]  /*d640*/  F2FP.F16.F32.PACK_AB R8, R171, R173 ;  /* 0x000000adab08723e */ /* 0x001fc400000000ff */
[----:B------:R-:W-:Y:S02]  /*d650*/  F2FP.F16.F32.PACK_AB R9, R35, R34 ;  /* 0x000000222309723e */ /* 0x000fe400000000ff */
[----:B------:R-:W-:Y:S02]  /*d660*/  F2FP.F16.F32.PACK_AB R10, R169, R172 ;  /* 0x000000aca90a723e */ /* 0x000fe400000000ff */
[----:B------:R-:W-:Y:S02]  /*d670*/  F2FP.F16.F32.PACK_AB R11, R39, R38 ;  /* 0x00000026270b723e */ /* 0x000fe400000000ff */
[----:B------:R-:W-:Y:S02]  /*d680*/  LOP3.LUT R122, R27, R6, RZ, 0x3c, !PT ;  /* 0x000000061b7a7212 */ /* 0x000fe400078e3cff */
[----:B------:R-:W-:Y:S01]  /*d690*/  LOP3.LUT R32, R177, R26, RZ, 0x3c, !PT ;  /* 0x0000001ab1207212 */ /* 0x000fe200078e3cff */
[----:B------:R0:W-:Y:S01]  /*d6a0*/  STSM.16.M88.4 [R126], R8 ;  /* 0x000000087e007844 */ /* 0x0001e20000000200 */
[----:B------:R-:W-:-:S02]  /*d6b0*/  MOV R41, R40 ;  /* 0x0000002800297202 */ /* 0x000fc40000000f00 */
[----:B------:R-:W-:Y:S02]  /*d6c0*/  LOP3.LUT R98, R98, R213, RZ, 0x3c, !PT ;  /* 0x000000d562627212 */ /* 0x000fe400078e3cff */
[----:B------:R-:W-:Y:S01]  /*d6d0*/  LOP3.LUT R20, R175, R30, RZ, 0x3c, !PT ;  /* 0x0000001eaf147212 */ /* 0x000fe200078e3cff */
[----:B------:R1:W-:Y:S01]  /*d6e0*/  STSM.16.M88.4 [R41], R12 ;  /* 0x0000000c29007844 */ /* 0x0003e20000000200 */
[----:B------:R-:W-:Y:S02]  /*d6f0*/  MOV R44, R44 ;  /* 0x0000002c002c7202 */ /* 0x000fe40000000f00 */
[----:B------:R-:W-:Y:S02]  /*d700*/  F2FP.F16.F32.PACK_AB R26, R28, R161 ;  /* 0x000000a11c1a723e */ /* 0x000fe400000000ff */
[----:B------:R-:W-:Y:S02]  /*d710*/  F2FP.F16.F32.PACK_AB R27, R55, R54 ;  /* 0x00000036371b723e */ /* 0x000fe400000000ff */
[----:B------:R-:W-:-:S02]  /*d720*/  LOP3.LUT R102, R102, R215, RZ, 0x3c, !PT ;  /* 0x000000d766667212 */ /* 0x000fc400078e3cff */
[----:B------:R-:W-:Y:S01]  /*d730*/  MOV R48, R48 ;  /* 0x0000003000307202 */ /* 0x000fe20000000f00 */
[----:B------:R2:W-:Y:S01]  /*d740*/  STSM.16.M88.4 [R44], R24 ;  /* 0x000000182c007844 */ /* 0x0005e20000000200 */
[----:B------:R-:W-:Y:S01]  /*d750*/  F2FP.F16.F32.PACK_AB R28, R57, R158 ;  /* 0x0000009e391c723e */ /* 0x000fe200000000ff */
[----:B0-----:R-:W-:Y:S01]  /*d760*/  IMAD.U32 R8, RZ, RZ, UR8 ;  /* 0x00000008ff087e24 */ /* 0x001fe2000f8e00ff */
[----:B------:R-:W-:Y:S01]  /*d770*/  F2FP.F16.F32.PACK_AB R30, R61, R60 ;  /* 0x0000003c3d1e723e */ /* 0x000fe200000000ff */
[----:B------:R-:W-:Y:S01]  /*d780*/  IMAD.U32 R9, RZ, RZ, UR9 ;  /* 0x00000009ff097e24 */ /* 0x000fe2000f8e00ff */
[----:B------:R-:W-:Y:S01]  /*d790*/  MOV R52, R52 ;  /* 0x0000003400347202 */ /* 0x000fe20000000f00 */
[----:B------:R-:W-:Y:S01]  /*d7a0*/  ULDC.64 UR8, c[0x0][0xd08] ;  /* 0x0003420000087ab9 */ /* 0x000fe20000000a00 */
[----:B------:R-:W-:Y:S01]  /*d7b0*/  LOP3.LUT R110, R179, R110, RZ, 0x3c, !PT ;  /* 0x0000006eb36e7212 */ /* 0x000fe200078e3cff */
[----:B------:R-:W-:Y:S01]  /*d7c0*/  STSM.16.M88.4 [R48], R28 ;  /* 0x0000001c30007844 */ /* 0x000fe20000000200 */
[----:B------:R-:W-:-:S02]  /*d7d0*/  LOP3.LUT R114, R181, R114, RZ, 0x3c, !PT ;  /* 0x00000072b5727212 */ /* 0x000fc400078e3cff */
[----:B------:R-:W-:Y:S01]  /*d7e0*/  MOV R94, R94 ;  /* 0x0000005e005e7202 */ /* 0x000fe20000000f00 */
[----:B------:R-:W-:Y:S01]  /*d7f0*/  STSM.16.M88.4 [R52], R64 ;  /* 0x0000004034007844 */ /* 0x000fe20000000200 */
[----:B------:R-:W-:Y:S02]  /*d800*/  F2FP.F16.F32.PACK_AB R81, R0, R82 ;  /* 0x000000520051723e */ /* 0x000fe400000000ff */
[----:B------:R-:W-:Y:S01]  /*d810*/  F2FP.F16.F32.PACK_AB R88, R89, R88 ;  /* 0x000000585958723e */ /* 0x000fe200000000ff */
[----:B------:R-:W-:Y:S01]  /*d820*/  STSM.16.M88.4 [R94], R72 ;  /* 0x000000485e007844 */ /* 0x000fe20000000200 */
        /* <DEDUP_REMOVED lines=14> */
[----:B------:R-:W-:Y:S02]  /*d910*/  F2FP.F16.F32.PACK_AB R104, R105, R104 ;  /* 0x000000686968723e */ /* 0x000fe400000000ff */
[----:B------:R-:W-:Y:S01]  /*d920*/  MOV R110, R110 ;  /* 0x0000006e006e7202 */ /* 0x000fe20000000f00 */
[----:B------:R-:W-:Y:S01]  /*d930*/  STSM.16.M88.4 [R37], R96 ;  /* 0x0000006025007844 */ /* 0x000fe20000000200 */
[----:B------:R-:W-:Y:S02]  /*d940*/  MOV R36, R114 ;  /* 0x0000007200247202 */ /* 0x000fe40000000f00 */
[----:B------:R-:W-:-:S02]  /*d950*/  F2FP.F16.F32.PACK_AB R105, R153, R152 ;  /* 0x000000989969723e */ /* 0x000fc400000000ff */
[----:B------:R-:W-:Y:S02]  /*d960*/  F2FP.F16.F32.PACK_AB R106, R109, R108 ;  /* 0x0000006c6d6a723e */ /* 0x000fe400000000ff */
[----:B------:R-:W-:Y:S02]  /*d970*/  F2FP.F16.F32.PACK_AB R107, R155, R154 ;  /* 0x0000009a9b6b723e */ /* 0x000fe400000000ff */
[----:B------:R-:W-:Y:S02]  /*d980*/  F2FP.F16.F32.PACK_AB R112, R113, R112 ;  /* 0x000000707170723e */ /* 0x000fe400000000ff */
[----:B------:R-:W-:Y:S01]  /*d990*/  MOV R6, R122 ;  /* 0x0000007a00067202 */ /* 0x000fe20000000f00 */
[----:B------:R-:W-:Y:S01]  /*d9a0*/  STSM.16.M88.4 [R110], R104 ;  /* 0x000000686e007844 */ /* 0x000fe20000000200 */
[----:B------:R-:W-:Y:S02]  /*d9b0*/  F2FP.F16.F32.PACK_AB R113, R157, R156 ;  /* 0x0000009c9d71723e */ /* 0x000fe400000000ff */
        /* <DEDUP_REMOVED lines=15> */
[----:B------:R-:W-:Y:S01]  /*dab0*/  F2FP.F16.F32.PACK_AB R144, R145, R144 ;  /* 0x000000909190723e */ /* 0x000fe200000000ff */
[----:B------:R0:W-:Y:S01]  /*dac0*/  STSM.16.M88.4 [R6], R128 ;  /* 0x0000008006007844 */ /* 0x0001e20000000200 */
[----:B------:R-:W-:Y:S02]  /*dad0*/  MOV R20, R20 ;  /* 0x0000001400147202 */ /* 0x000fe40000000f00 */
[----:B------:R-:W-:Y:S02]  /*dae0*/  F2FP.F16.F32.PACK_AB R138, R141, R140 ;  /* 0x0000008c8d8a723e */ /* 0x000fe400000000ff */
[----:B------:R-:W-:Y:S02]  /*daf0*/  F2FP.F16.F32.PACK_AB R139, R143, R142 ;  /* 0x0000008e8f8b723e */ /* 0x000fe400000000ff */
[----:B------:R-:W-:Y:S02]  /*db00*/  F2FP.F16.F32.PACK_AB R145, R147, R146 ;  /* 0x000000929391723e */ /* 0x000fe400000000ff */
[----:B------:R-:W-:Y:S01]  /*db10*/  MOV R32, R32 ;  /* 0x0000002000207202 */ /* 0x000fe20000000f00 */
[----:B------:R-:W-:Y:S01]  /*db20*/  STSM.16.M88.4 [R20], R136 ;  /* 0x0000008814007844 */ /* 0x000fe20000000200 */
[----:B------:R-:W-:-:S02]  /*db30*/  F2FP.F16.F32.PACK_AB R146, R149, R148 ;  /* 0x000000949592723e */ /* 0x000fc400000000ff */
        /* <DEDUP_REMOVED lines=10> */
[----:B-1----:R-:W-:Y:S02]  /*dbe0*/  IMAD.U32 R14, RZ, RZ, UR8 ;  /* 0x00000008ff0e7e24 */ /* 0x002fe4000f8e00ff */
[----:B------:R-:W-:Y:S01]  /*dbf0*/  IMAD.U32 R0, RZ, RZ, UR4 ;  /* 0x00000004ff007e24 */ /* 0x000fe2000f8e00ff */
[----:B------:R-:W4:Y:S01]  /*dc00*/  @P0 LDG.E R10, desc[UR44][R8.64] ;  /* 0x0000002c080a0981 */ /* 0x000f22000c1e1900 */
[----:B------:R-:W-:Y:S02]  /*dc10*/  IMAD.U32 R15, RZ, RZ, UR9 ;  /* 0x00000009ff0f7e24 */ /* 0x000fe4000f8e00ff */
[----:B------:R-:W-:-:S03]  /*dc20*/  IMAD R11, R198, 0x40, R23 ;  /* 0x00000040c60b7824 */ /* 0x000fc600078e0217 */
[----:B------:R1:W5:Y:S01]  /*dc30*/  @P6 LDG.E R0, desc[UR44][R14.64] ;  /* 0x0000002c0e006981 */ /* 0x000362000c1e1900 */
[----:B------:R-:W-:-:S03]  /*dc40*/  IMAD.WIDE R4, R11, 0x2, R4 ;  /* 0x000000020b047825 */ /* 0x000fc600078e0204 */
[C---:B------:R-:W-:Y:S02]  /*dc50*/  IADD3 R13, P2, R4.reuse, 0x1000, RZ ;  /* 0x00001000040d7810 */ /* 0x040fe40007f5e0ff */
[C---:B--2---:R-:W-:Y:S02]  /*dc60*/  IADD3 R25, P1, R4.reuse, 0x2000, RZ ;  /* 0x0000200004197810 */ /* 0x044fe40007f3e0ff */
[----:B0-----:R-:W-:Y:S02]  /*dc70*/  P2R R6, PR, RZ, 0x4 ;  /* 0x00000004ff067803 */ /* 0x001fe40000000000 */
[C---:B------:R-:W-:Y:S02]  /*dc80*/  IADD3 R29, P2, R4.reuse, 0x3000, RZ ;  /* 0x00003000041d7810 */ /* 0x040fe40007f5e0ff */
[C---:B------:R-:W-:Y:S02]  /*dc90*/  IADD3 R33, P3, R4.reuse, 0x4000, RZ ;  /* 0x0000400004217810 */ /* 0x040fe40007f7e0ff */
[----:B------:R-:W-:-:S02]  /*dca0*/  IADD3 R37, P4, R4, 0x5000, RZ ;  /* 0x0000500004257810 */ /* 0x000fc40007f9e0ff */
[----:B------:R-:W-:Y:S02]  /*dcb0*/  IADD3 R41, P5, R4, 0x6000, RZ ;  /* 0x0000600004297810 */ /* 0x000fe40007fbe0ff */
[----:B------:R-:W-:Y:S02]  /*dcc0*/  LOP3.LUT R12, R13, 0x380, RZ, 0xc0, !PT ;  /* 0x000003800d0c7812 */ /* 0x000fe400078ec0ff */
[----:B------:R-:W-:Y:S02]  /*dcd0*/  LOP3.LUT R24, R25, 0x380, RZ, 0xc0, !PT ;  /* 0x0000038019187812 */ /* 0x000fe400078ec0ff */
[----:B------:R-:W-:Y:S02]  /*dce0*/  LOP3.LUT R28, R29, 0x380, RZ, 0xc0, !PT ;  /* 0x000003801d1c7812 */ /* 0x000fe400078ec0ff */
[----:B---3--:R-:W-:Y:S02]  /*dcf0*/  LOP3.LUT R32, R33, 0x380, RZ, 0xc0, !PT ;  /* 0x0000038021207812 */ /* 0x008fe400078ec0ff */
        /* <DEDUP_REMOVED lines=15> */
[----:B----4-:R-:W-:Y:S01]  /*ddf0*/  @P0 R2UR UR4, R10 ;  /* 0x000000000a0402ca */ /* 0x010fe200000e0000 */
[----:B-1----:R-:W-:-:S14]  /*de00*/  @P6 BRA `(.L_x_8399) ;  /* 0x0000000000106947 */ /* 0x002fdc0003800000 */
[----:B------:R-:W-:Y:S05]  /*de10*/  @!P0 BRA `(.L_x_8399) ;  /* 0x00000000000c8947 */ /* 0x000fea0003800000 */
[----:B------:R-:W2:Y:S04]  /*de20*/  LDG.E R11, desc[UR44][R8.64] ;  /* 0x0000002c080b7981 */ /* 0x000ea8000c1e1900 */
[----:B-----5:R-:W2:Y:S02]  /*de30*/  LDG.E R0, desc[UR44][R8.64+0x4] ;  /* 0x0000042c08007981 */ /* 0x020ea4000c1e1900 */
[----:B--2---:R-:W-:-:S07]  /*de40*/  IMAD.IADD R0, R0, 0x1, -R11 ;  /* 0x0000000100007824 */ /* 0x004fce00078e0a0b */
.L_x_8399:
[----:B------:R-:W-:Y:S01]  /*de50*/  ISETP.NE.AND P6, PT, R6, RZ, PT ;  /* 0x000000ff0600720c */ /* 0x000fe20003fc5270 */
[--C-:B------:R-:W-:Y:S01]  /*de60*/  IMAD.X R25, RZ, RZ, R5.reuse, P1 ;  /* 0x000000ffff197224 */ /* 0x100fe200008e0605 */
[----:B------:R-:W0:Y:S01]  /*de70*/  SHFL.IDX PT, R6, R199, RZ, 0x1f ;  /* 0x00001fffc7067589 */ /* 0x000e2200000e0000 */
        /* <DEDUP_REMOVED lines=21> */
[--C-:B------:R-:W-:Y:S01]  /*dfd0*/  IMAD.X R45, RZ, RZ, R5.reuse, P0 ;  /* 0x000000ffff2d7224 */ /* 0x100fe200000e0605 */
[----:B------:R-:W-:Y:S01]  /*dfe0*/  LOP3.LUT R52, R52, R53, RZ, 0x3c, !PT ;  /* 0x0000003534347212 */ /* 0x000fe200078e3cff */
[----:B------:R-:W-:Y:S01]  /*dff0*/  IMAD.X R53, RZ, RZ, R5, P1 ;  /* 0x000000ffff357224 */ /* 0x000fe200008e0605 */
[----:B0-----:R-:W-:-:S02]  /*e000*/  ISETP.NE.AND P6, PT, R6, RZ, PT ;  /* 0x000000ff0600720c */ /* 0x001fc40003fc5270 */
[C---:B------:R-:W-:Y:S02]  /*e010*/  IADD3 R57, P2, R4.reuse, 0xa000, RZ ;  /* 0x0000a00004397810 */ /* 0x040fe40007f5e0ff */
[C---:B------:R-:W-:Y:S02]  /*e020*/  IADD3 R61, P3, R4.reuse, 0xb000, RZ ;  /* 0x0000b000043d7810 */ /* 0x040fe40007f7e0ff */
[C---:B------:R-:W-:Y:S02]  /*e030*/  IADD3 R65, P4, R4.reuse, 0xc000, RZ ;  /* 0x0000c00004417810 */ /* 0x040fe40007f9e0ff */
[C---:B------:R-:W-:Y:S02]  /*e040*/  IADD3 R69, P5, R4.reuse, 0xd000, RZ ;  /* 0x0000d00004457810 */ /* 0x040fe40007fbe0ff */
[C---:B------:R-:W-:Y:S02]  /*e050*/  IADD3 R77, P0, R4.reuse, 0xe000, RZ ;  /* 0x0000e000044d7810 */ /* 0x040fe40007f1e0ff */
[----:B------:R-:W-:-:S02]  /*e060*/  LOP3.LUT R9, R4, 0x380, RZ, 0xc0, !PT ;  /* 0x0000038004097812 */ /* 0x000fc400078ec0ff */
[----:B------:R-:W-:Y:S02]  /*e070*/  IADD3 R11, P1, R4, 0xf000, RZ ;  /* 0x0000f000040b7810 */ /* 0x000fe40007f3e0ff */
[----:B------:R-:W-:Y:S02]  /*e080*/  LOP3.LUT R56, R57, 0x380, RZ, 0xc0, !PT ;  /* 0x0000038039387812 */ /* 0x000fe400078ec0ff */
[----:B------:R-:W-:Y:S01]  /*e090*/  LOP3.LUT R60, R61, 0x380, RZ, 0xc0, !PT ;  /* 0x000003803d3c7812 */ /* 0x000fe200078ec0ff */
[----:B------:R-:W-:Y:S01]  /*e0a0*/  IMAD.X R73, RZ, RZ, R5, P1 ;  /* 0x000000ffff497224 */ /* 0x000fe200008e0605 */
[----:B------:R-:W-:Y:S02]  /*e0b0*/  LOP3.LUT R64, R65, 0x380, RZ, 0xc0, !PT ;  /* 0x0000038041407812 */ /* 0x000fe400078ec0ff */
[----:B------:R-:W-:Y:S02]  /*e0c0*/  LOP3.LUT R68, R69, 0x380, RZ, 0xc0, !PT ;  /* 0x0000038045447812 */ /* 0x000fe400078ec0ff */
[----:B------:R-:W-:-:S02]  /*e0d0*/  LOP3.LUT R76, R77, 0x380, RZ, 0xc0, !PT ;  /* 0x000003804d4c7812 */ /* 0x000fc400078ec0ff */
[----:B------:R-:W-:Y:S02]  /*e0e0*/  SHF.R.U64 R9, R9, 0x3, RZ ;  /* 0x0000000309097819 */ /* 0x000fe400000012ff */
[----:B------:R-:W-:Y:S02]  /*e0f0*/  LOP3.LUT R6, R11, 0x380, RZ, 0xc0, !PT ;  /* 0x000003800b067812 */ /* 0x000fe400078ec0ff */
[----:B------:R-:W-:Y:S02]  /*e100*/  SHF.R.U64 R56, R56, 0x3, RZ ;  /* 0x0000000338387819 */ /* 0x000fe400000012ff */
[----:B------:R-:W-:Y:S02]  /*e110*/  SHF.R.U64 R60, R60, 0x3, RZ ;  /* 0x000000033c3c7819 */ /* 0x000fe400000012ff */
[----:B------:R-:W-:Y:S02]  /*e120*/  SHF.R.U64 R64, R64, 0x3, RZ ;  /* 0x0000000340407819 */ /* 0x000fe400000012ff */
[----:B------:R-:W-:-:S02]  /*e130*/  SHF.R.U64 R68, R68, 0x3, RZ ;  /* 0x0000000344447819 */ /* 0x000fc400000012ff */
[----:B------:R-:W-:Y:S02]  /*e140*/  SHF.R.U64 R76, R76, 0x3, RZ ;  /* 0x000000034c4c7819 */ /* 0x000fe400000012ff */
[----:B------:R-:W-:Y:S01]  /*e150*/  LOP3.LUT R8, R9, R4, RZ, 0x3c, !PT ;  /* 0x0000000409087212 */ /* 0x000fe200078e3cff */
[--C-:B------:R-:W-:Y:S01]  /*e160*/  IMAD.MOV.U32 R9, RZ, RZ, R5.reuse ;  /* 0x000000ffff097224 */ /* 0x100fe200078e0005 */
        /* <DEDUP_REMOVED lines=46> */
[----:B------:R-:W-:Y:S01]  /*e450*/  ULDC.64 UR8, c[0x0][0xc50] ;  /* 0x0003140000087ab9 */ /* 0x000fe20000000a00 */
[----:B------:R-:W-:Y:S01]  /*e460*/  VIADD R6, R26, 0x8 ;  /* 0x000000081a067836 */ /* 0x000fe20000000000 */
        /* <DEDUP_REMOVED lines=12> */
.L_x_8400:
[----:B------:R-:W1:Y:S01]  /*e530*/  LDC R81, c[0x0][0xce8] ;  /* 0x00033a00ff517b82 */ /* 0x000e620000000800 */
[----:B------:R-:W-:Y:S01]  /*e540*/  ULDC UR12, c[0x0][0xbc8] ;  /* 0x0002f200000c7ab9 */ /* 0x000fe20000000800 */
[----:B------:R-:W-:Y:S01]  /*e550*/  ULDC.64 UR10, c[0x0][0xba0] ;  /* 0x0002e800000a7ab9 */ /* 0x000fe20000000a00 */
[----:B------:R-:W-:Y:S01]  /*e560*/  ISETP.GE.AND P0, PT, R196, UR12, PT ;  /* 0x0000000cc4007c0c */ /* 0x000fe2000bf06270 */
[----:B0-----:R-:W5:Y:S01]  /*e570*/  LD.E.128 R8, desc[UR44][R8.64] ;  /* 0x0000002c08087980 */ /* 0x001f62000c101d00 */
[----:B------:R-:W-:Y:S02]  /*e580*/  ISETP.GE.AND P1, PT, R23, UR12, PT ;  /* 0x0000000c17007c0c */ /* 0x000fe4000bf26270 */
[----:B------:R-:W-:Y:S01]  /*e590*/  SEL R4, RZ, 0xffffffff, P0 ;  /* 0xffffffffff047807 */ /* 0x000fe20000000000 */
[----:B------:R-:W5:Y:S01]  /*e5a0*/  LD.E.128 R12, desc[UR44][R12.64] ;  /* 0x0000002c0c0c7980 */ /* 0x000f62000c101d00 */
[----:B------:R-:W-:-:S03]  /*e5b0*/  SEL R3, RZ, 0x1, P1 ;  /* 0x00000001ff037807 */ /* 0x000fc60000800000 */
[----:B------:R-:W-:Y:S01]  /*e5c0*/  IMAD.SHL.U32 R4, R4, 0x2, RZ ;  /* 0x0000000204047824 */ /* 0x000fe200078e00ff */
[----:B------:R-:W5:Y:S04]  /*e5d0*/  LD.E.128 R24, desc[UR44][R24.64] ;  /* 0x0000002c18187980 */ /* 0x000f68000c101d00 */
[----:B------:R-:W5:Y:S04]  /*e5e0*/  LD.E.128 R28, desc[UR44][R28.64] ;  /* 0x0000002c1c1c7980 */ /* 0x000f68000c101d00 */
[----:B------:R-:W5:Y:S01]  /*e5f0*/  LD.E.128 R32, desc[UR44][R32.64] ;  /* 0x0000002c20207980 */ /* 0x000f62000c101d00 */
[----:B-1----:R-:W-:-:S03]  /*e600*/  ISETP.NE.AND P2, PT, R81, 0x1, PT ;  /* 0x000000015100780c */ /* 0x002fc60003f45270 */
[----:B------:R-:W5:Y:S01]  /*e610*/  LD.E.128 R36, desc[UR44][R36.64] ;  /* 0x0000002c24247980 */ /* 0x000f62000c101d00 */
[----:B------:R-:W-:Y:S02]  /*e620*/  ISETP.GE.AND P0, PT, R195, UR12, PT ;  /* 0x0000000cc3007c0c */ /* 0x000fe4000bf06270 */
[----:B------:R-:W-:Y:S01]  /*e630*/  LOP3.LUT R3, R4, 0x2, R3, 0xe2, !PT ;  /* 0x0000000204037812 */ /* 0x000fe200078ee203 */
[----:B------:R-:W5:Y:S01]  /*e640*/  LD.E.128 R40, desc[UR44][R40.64] ;  /* 0x0000002c28287980 */ /* 0x000f62000c101d00 */
[----:B------:R-:W-:-:S03]  /*e650*/  SEL R4, RZ, 0xffffffff, P0 ;  /* 0xffffffffff047807 */ /* 0x000fc60000000000 */
[----:B------:R-:W5:Y:S02]  /*e660*/  LD.E.128 R44, desc[UR44][R44.64] ;  /* 0x0000002c2c2c7980 */ /* 0x000f64000c101d00 */
[----:B------:R-:W0:Y:S01]  /*e670*/  @P2 LDC R19, c[0x0][0xcec] ;  /* 0x00033b00ff132b82 */ /* 0x000e220000000800 */
[----:B------:R-:W-:Y:S01]  /*e680*/  UIMAD UR7, UR14, UR10, URZ ;  /* 0x0000000a0e0772a4 */ /* 0x000fe2000f8e023f */
[----:B------:R-:W-:Y:S01]  /*e690*/  ISETP.GE.AND P0, PT, R194, UR12, PT ;  /* 0x0000000cc2007c0c */ /* 0x000fe2000bf06270 */
[----:B------:R-:W-:Y:S01]  /*e6a0*/  IMAD.SHL.U32 R4, R4, 0x4, RZ ;  /* 0x0000000404047824 */ /* 0x000fe200078e00ff */
[----:B------:R-:W5:Y:S04]  /*e6b0*/  LD.E.128 R48, desc[UR44][R48.64] ;  /* 0x0000002c30307980 */ /* 0x000f68000c101d00 */
[----:B------:R-:W1:Y:S01]  /*e6c0*/  @P2 LDC R21, c[0x0][0xcf0] ;  /* 0x00033c00ff152b82 */ /* 0x000e620000000800 */
[----:B------:R-:W-:Y:S01]  /*e6d0*/  UIMAD.WIDE.U32 UR8, UR4, UR10, URZ ;  /* 0x0000000a040872a5 */ /* 0x000fe2000f8e003f */
[----:B------:R-:W-:Y:S01]  /*e6e0*/  SEL R5, RZ, 0xffffffff, P0 ;  /* 0xffffffffff057807 */ /* 0x000fe20000000000 */
[----:B------:R-:W-:Y:S01]  /*e6f0*/  UIMAD UR7, UR4, UR11, UR7 ;  /* 0x0000000b040772a4 */ /* 0x000fe2000f8e0207 */
[----:B------:R-:W-:Y:S01]  /*e700*/  LOP3.LUT R4, R4, 0x4, R3, 0xe2, !PT ;  /* 0x0000000404047812 */ /* 0x000fe200078ee203 */
[----:B------:R-:W-:Y:S01]  /*e710*/  IMAD R3, R197, 0x20, R198 ;  /* 0x00000020c5037824 */ /* 0x000fe200078e02c6 */
[----:B------:R-:W-:Y:S01]  /*e720*/  ULDC.64 UR10, c[0x0][0xbe8] ;  /* 0x0002fa00000a7ab9 */ /* 0x000fe20000000a00 */
[----:B------:R-:W-:Y:S01]  /*e730*/  UIADD3 UR9, UR9, UR7, URZ ;  /* 0x0000000709097290 */ /* 0x000fe2000fffe03f */
[----:B------:R-:W-:Y:S01]  /*e740*/  IMAD.SHL.U32 R5, R5, 0x8, RZ ;  /* 0x0000000805057824 */ /* 0x000fe200078e00ff */
[----:B------:R-:W-:Y:S01]  /*e750*/  UIMAD UR4, UR15, UR10, URZ ;  /* 0x0000000a0f0472a4 */ /* 0x000fe2000f8e023f */
[----:B------:R-:W-:Y:S01]  /*e760*/  ISETP.GE.AND P0, PT, R193, UR12, PT ;  /* 0x0000000cc1007c0c */ /* 0x000fe2000bf06270 */
[----:B------:R-:W-:Y:S01]  /*e770*/  VIADD R82, R3, UR38 ;  /* 0x0000002603527c36 */ /* 0x000fe20008000000 */
[----:B------:R-:W-:Y:S01]  /*e780*/  UIMAD.WIDE.U32 UR8, UR39, UR10, UR8 ;  /* 0x0000000a270872a5 */ /* 0x000fe2000f8e0008 */
[----:B------:R-:W5:Y:S01]  /*e790*/  LD.E.128 R52, desc[UR44][R52.64] ;  /* 0x0000002c34347980 */ /* 0x000f62000c101d00 */
[----:B------:R-:W-:Y:S01]  /*e7a0*/  UIMAD UR4, UR39, UR11, UR4 ;  /* 0x0000000b270472a4 */ /* 0x000fe2000f8e0204 */
[----:B------:R-:W-:-:S02]  /*e7b0*/  SEL R3, RZ, 0xffffffff, P0 ;  /* 0xffffffffff037807 */ /* 0x000fc40000000000 */
[----:B------:R-:W-:Y:S01]  /*e7c0*/  LOP3.LUT R5, R5, 0x8, R4, 0xe2, !PT ;  /* 0x0000000805057812 */ /* 0x000fe200078ee204 */
[----:B0-----:R-:W-:Y:S01]  /*e7d0*/  @P2 IMAD.HI.U32 R4, R82, R19, RZ ;  /* 0x0000001352042227 */ /* 0x001fe200078e00ff */
[----:B------:R-:W-:Y:S01]  /*e7e0*/  ULDC.64 UR10, c[0x0][0xbf0] ;  /* 0x0002fc00000a7ab9 */ /* 0x000fe20000000a00 */
[----:B------:R-:W-:Y:S01]  /*e7f0*/  UIADD3 UR9, UR9, UR4, URZ ;  /* 0x0000000409097290 */ /* 0x000fe2000fffe03f */
[----:B------:R-:W5:Y:S01]  /*e800*/  LD.E.128 R56, desc[UR44][R56.64] ;  /* 0x0000002c38387980 */ /* 0x000f62000c101d00 */
[----:B------:R-:W-:Y:S01]  /*e810*/  UIMAD UR4, UR40, UR10, URZ ;  /* 0x0000000a280472a4 */ /* 0x000fe2000f8e023f */
[----:B------:R-:W-:Y:S01]  /*e820*/  IMAD.SHL.U32 R6, R3, 0x10, RZ ;  /* 0x0000001003067824 */ /* 0x000fe200078e00ff */
[----:B------:R-:W-:Y:S01]  /*e830*/  UIMAD.WIDE.U32 UR8, UR41, UR10, UR8 ;  /* 0x0000000a290872a5 */ /* 0x000fe2000f8e0008 */
[----:B------:R-:W-:Y:S01]  /*e840*/  IMAD.MOV.U32 R3, RZ, RZ, R82 ;  /* 0x000000ffff037224 */ /* 0x000fe200078e0052 */
[----:B-1----:R-:W-:Y:S01]  /*e850*/  @P2 SHF.R.U32.HI R3, RZ, R21, R4 ;  /* 0x00000015ff032219 */ /* 0x002fe20000011604 */
        /* <DEDUP_REMOVED lines=20> */
[----:B------:R-:W-:Y:S01]  /*e9a0*/  IMAD R21, R3, UR9, R80 ;  /* 0x0000000903157c24 */ /* 0x000fe2000f8e0250 */
[----:B------:R-:W-:Y:S01]  /*e9b0*/  ISETP.GE.AND P0, PT, R201, UR12, PT ;  /* 0x0000000cc9007c0c */ /* 0x000fe2000bf06270 */
[----:B------:R-:W-:Y:S01]  /*e9c0*/  IMAD.WIDE.U32 R4, R3, UR8, R4 ;  /* 0x0000000803047c25 */ /* 0x000fe2000f8e0004 */
[----:B------:R-:W-:Y:S01]  /*e9d0*/  @!PT LDS RZ, [RZ] ;  /* 0x00000000fffff984 */ /* 0x000fe20000000800 */
[----:B------:R-:W-:Y:S01]  /*e9e0*/  @!PT LDS RZ, [RZ] ;  /* 0x00000000fffff984 */ /* 0x000fe20000000800 */
[----:B------:R-:W-:Y:S01]  /*e9f0*/  @!PT LDS RZ, [RZ] ;  /* 0x00000000fffff984 */ /* 0x000fe20000000800 */
[----:B------:R-:W-:Y:S01]  /*ea00*/  @!PT LDS RZ, [RZ] ;  /* 0x00000000fffff984 */ /* 0x000fe20000000800 */
[----:B------:R0:W-:Y:S06]  /*ea10*/  MEMBAR.ALL.CTA ;  /* 0x0000000000007992 */ /* 0x0001ec0000008000 */
[----:B0-----:R-:W0:Y:S01]  /*ea20*/  FENCE.VIEW.ASYNC.S ;  /* 0x00000000000073c6 */ /* 0x001e220000000000 */
[----:B------:R-:W-:Y:S01]  /*ea30*/  ULDC.64 UR8, c[0x0][0xbd8] ;  /* 0x0002f60000087ab9 */ /* 0x000fe20000000a00 */
[----:B------:R-:W-:Y:S01]  /*ea40*/  LOP3.LUT R6, R83, 0x20, R6, 0xe2, !PT ;  /* 0x0000002053067812 */ /* 0x000fe200078ee206 */
[----:B------:R-:W-:Y:S01]  /*ea50*/  IMAD.IADD R5, R5, 0x1, R21 ;  /* 0x0000000105057824 */ /* 0x000fe200078e0215 */
[----:B------:R-:W-:Y:S01]  /*ea60*/  SEL R3, RZ, 0x40, P0 ;  /* 0x00000040ff037807 */ /* 0x000fe20000000000 */
[----:B------:R-:W-:Y:S01]  /*ea70*/  IMAD R20, R20, UR8, RZ ;  /* 0x0000000814147c24 */ /* 0x000fe2000f8e02ff */
[----:B------:R-:W-:Y:S01]  /*ea80*/  ISETP.GE.AND P0, PT, R200, UR12, PT ;  /* 0x0000000cc8007c0c */ /* 0x000fe2000bf06270 */
[----:B-----5:R-:W-:Y:S01]  /*ea90*/  IMAD R88, R0, R81, RZ ;  /* 0x0000005100587224 */ /* 0x020fe200078e02ff */
        /* <DEDUP_REMOVED lines=8> */
[----:B------:R-:W-:Y:S01]  /*eb20*/  LOP3.LUT R6, R3, R6, RZ, 0xfc, !PT ;  /* 0x0000000603067212 */ /* 0x000fe200078efcff */
[----:B------:R-:W-:Y:S01]  /*eb30*/  IMAD.IADD R5, R5, 0x1, R21 ;  /* 0x0000000105057824 */ /* 0x000fe200078e0215 */
[----:B------:R-:W-:Y:S01]  /*eb40*/  LEA R19, P2, R4, UR8, 0x1 ;  /* 0x0000000804137c11 */ /* 0x000fe2000f8408ff */
[----:B------:R-:W-:-:S03]  /*eb50*/  VIADD R0, R17, 0x38820 ;  /* 0x0003882011007836 */ /* 0x000fc60000000000 */
[----:B------:R-:W-:Y:S01]  /*eb60*/  LEA.HI.X R86, R4, UR9, R5, 0x1, P2 ;  /* 0x0000000904567c11 */ /* 0x000fe200090f0c05 */
[----:B0-----:R0:W1:Y:S01]  /*eb70*/  SHFL.IDX PT, R20, R19, RZ, 0x181f ;  /* 0x00181fff13147589 */ /* 0x00106200000e0000 */
[----:B------:R-:W-:-:S03]  /*eb80*/  PRMT R0, RZ, 0x654, R0 ;  /* 0x00000654ff007816 */ /* 0x000fc60000000000 */
[----:B------:R0:W2:Y:S01]  /*eb90*/  SHFL.IDX PT, R21, R86, RZ, 0x181f ;  /* 0x00181fff56157589 */ /* 0x0000a200000e0000 */
[----:B------:R0:W-:Y:S01]  /*eba0*/  SYNCS.ARRIVE.TRANS64.RED.A1T0 RZ, [R0+URZ], RZ ;  /* 0x000000ff00ff79a7 */ /* 0x0001e2000810043f */
        /* <DEDUP_REMOVED lines=32> */
.L_x_8402:
[----:B------:R-:W-:Y:S05]  /*edb0*/  BSYNC B1 ;  /* 0x0000000000017941 */ /* 0x000fea0003800000 */
.L_x_8401:
[----:B0-----:R-:W-:Y:S01]  /*edc0*/  VIADD R0, R87, 0x20 ;  /* 0x0000002057007836 */ /* 0x001fe20000000000 */
[----:B---3--:R0:W3:Y:S04]  /*edd0*/  SHFL.IDX PT, R9, R86, 0x1, 0x181f ;  /* 0x00381f0056097f89 */ /* 0x0080e800000e0000 */
[----:B------:R-:W-:Y:S01]  /*ede0*/  ISETP.GE.AND P0, PT, R0, R88, PT ;  /* 0x000000580000720c */ /* 0x000fe20003f06270 */
[----:B------:R0:W4:-:S12]  /*edf0*/  SHFL.IDX PT, R8, R19, 0x1, 0x181f ;  /* 0x00381f0013087f89 */ /* 0x00011800000e0000 */
[----:B0-----:R-:W-:Y:S05]  /*ee00*/  @P0 BRA `(.L_x_8403) ;  /* 0x00000010000c0947 */ /* 0x001fea0003800000 */
[----:B------:R-:W-:Y:S02]  /*ee10*/  ISETP.GE.AND P0, PT, R23, UR12, PT ;  /* 0x0000000c17007c0c */ /* 0x000fe4000bf06270 */
[----:B------:R-:W-:Y:S02]  /*ee20*/  ISETP.GE.AND P5, PT, R196, UR12, PT ;  /* 0x0000000cc4007c0c */ /* 0x000fe4000bfa6270 */
[----:B------:R-:W-:Y:S02]  /*ee30*/  ISETP.GE.AND P3, PT, R195, UR12, PT ;  /* 0x0000000cc3007c0c */ /* 0x000fe4000bf66270 */
[----:B------:R-:W-:Y:S02]  /*ee40*/  ISETP.GE.AND P2, PT, R194, UR12, PT ;  /* 0x0000000cc2007c0c */ /* 0x000fe4000bf46270 */
[----:B------:R-:W-:-:S05]  /*ee50*/  ISETP.GE.AND P1, PT, R193, UR12, PT ;  /* 0x0000000cc1007c0c */ /* 0x000fca000bf26270 */
[----:B---34-:R-:W-:Y:S02]  /*ee60*/  @!P0 IMAD.WIDE R4, R23, 0x2, R8 ;  /* 0x0000000217048825 */ /* 0x018fe400078e0208 */
        /* <DEDUP_REMOVED lines=27> */
.L_x_8398:
        /* <DEDUP_REMOVED lines=33> */
.L_x_8404:
        /* <DEDUP_REMOVED lines=45> */
.L_x_8406:
[----:B------:R-:W-:Y:S05]  /*f500*/  BSYNC B1 ;  /* 0x0000000000017941 */ /* 0x000fea0003800000 */
.L_x_8405:
        /* <DEDUP_REMOVED lines=110> */
.L_x_8408:
[----:B------:R-:W-:Y:S05]  /*fbf0*/  BSYNC B1 ;  /* 0x0000000000017941 */ /* 0x000fea0003800000 */
.L_x_8407:
        /* <DEDUP_REMOVED lines=36> */
.L_x_8403:
[----:B------:R-:W-:Y:S05]  /*fe40*/  BSYNC B0 ;  /* 0x0000000000007941 */ /* 0x000fea0003800000 */
.L_x_8397:
[----:B------:R-:W-:Y:S02]  /*fe50*/  ULDC UR4, c[0x0][0xd3c] ;  /* 0x00034f0000047ab9 */ /* 0x000fe40000000800 */
[----:B------:R-:W-:-:S13]  /*fe60*/  ISETP.GE.AND P0, PT, R7, UR4, PT ;  /* 0x0000000407007c0c */ /* 0x000fda000bf06270 */
[----:B------:R-:W-:Y:S05]  /*fe70*/  @!P0 BRA `(.L_x_8409) ;  /* 0xffffff1000808947 */ /* 0x000fea000383ffff */
[----:B------:R-:W-:Y:S05]  /*fe80*/  EXIT ;  /* 0x000000000000794d */ /* 0x000fea0003800000 */
.L_x_8357:
        /* <DEDUP_REMOVED lines=18> */
.L_x_8410:
        /* <DEDUP_REMOVED lines=42> */
.L_x_8416:
        /* <DEDUP_REMOVED lines=12> */
.L_x_8415:
[----:B------:R-:W-:Y:S05]  /*10310*/  BSYNC B0 ;  /* 0x0000000000007941 */ /* 0x000fea0003800000 */
.L_x_8414:
        /* <DEDUP_REMOVED lines=21> */
.L_x_8412:
        /* <DEDUP_REMOVED lines=20> */
.L_x_8417:
        /* <DEDUP_REMOVED lines=56> */
.L_x_8413:
[----:B------:R-:W-:Y:S02]  /*10930*/  IMAD.MOV.U32 R17, RZ, RZ, RZ ;  /* 0x000000ffff117224 */ /* 0x000fe400078e00ff */
[----:B------:R-:W-:Y:S02]  /*10940*/  IMAD.U32 R16, RZ, RZ, UR6 ;  /* 0x00000006ff107e24 */ /* 0x000fe4000f8e00ff */
[----:B------:R-:W-:-:S07]  /*10950*/  IMAD.MOV.U32 R18, RZ, RZ, RZ ;  /* 0x000000ffff127224 */ /* 0x000fce00078e00ff */
.L_x_8418:
[----:B------:R-:W-:-:S13]  /*10960*/  ISETP.NE.AND P0, PT, R0, RZ, PT ;  /* 0x000000ff0000720c */ /* 0x000fda0003f05270 */
[----:B------:R-:W1:Y:S01]  /*10970*/  @!P0 S2R R3, SR_CgaCtaId ;  /* 0x0000000000038919 */ /* 0x000e620000008800 */
[----:B------:R-:W-:-:S04]  /*10980*/  @!P0 MOV R0, 0x400 ;  /* 0x0000040000008802 */ /* 0x000fc80000000f00 */
[----:B-1----:R-:W-:-:S05]  /*10990*/  @!P0 LEA R0, R3, R0, 0x18 ;  /* 0x0000000003008211 */ /* 0x002fca00078ec0ff */
[----:B------:R2:W-:Y:S01]  /*109a0*/  @!P0 STS.128 [R0+0x388d0], R16 ;  /* 0x0388d01000008388 */ /* 0x0005e20000000c00 */
[----:B------:R-:W-:Y:S06]  /*109b0*/  BAR.ARV 0x5, 0x180 ;  /* 0x0146000000007b1d */ /* 0x000fec0000002000 */
.L_x_8411:
        /* <DEDUP_REMOVED lines=39> */
.L_x_8543:
        /* <DEDUP_REMOVED lines=56> */
.L_x_8420:
        /* <DEDUP_REMOVED lines=12> */
.L_x_8421:
[----:B------:R-:W-:Y:S05]  /*11070*/  @!P0 BRA `(.L_x_8422) ;  /* 0x00000000000c8947 */ /* 0x000fea0003800000 */
[----:B------:R-:W2:Y:S04]  /*11080*/  LDG.E R6, desc[UR44][R4.64] ;  /* 0x0000002c04067981 */ /* 0x000ea8000c1e1900 */
[----:B------:R-:W2:Y:S02]  /*11090*/  LDG.E R4, desc[UR44][R4.64+0x4] ;  /* 0x0000042c04047981 */ /* 0x000ea4000c1e1900 */
[----:B--2---:R-:W-:-:S07]  /*110a0*/  IMAD.IADD R6, R4, 0x1, -R6 ;  /* 0x0000000104067824 */ /* 0x004fce00078e0a06 */
.L_x_8422:
        /* <DEDUP_REMOVED lines=9> */
[----:B----4-:R-:W-:Y:S01]  /*11140*/  @P0 SHF.R.U32.HI R0, RZ, R3, R2 ;  /* 0x00000003ff000219 */ /* 0x010fe20000011602 */
[C---:B------:R-:W-:Y:S01]  /*11150*/  VIADD R3, R6.reuse, 0x3f ;  /* 0x0000003f06037836 */ /* 0x040fe20000000000 */
[----:B------:R-:W-:-:S05]  /*11160*/  IADD3 R2, R6, 0x40, -R9 ;  /* 0x0000004006027810 */ /* 0x000fca0007ffe809 */
[----:B------:R-:W-:Y:S01]  /*11170*/  IMAD.IADD R0, R2, 0x1, R0 ;  /* 0x0000000102007824 */ /* 0x000fe200078e0200 */
[----:B------:R-:W-:-:S04]  /*11180*/  SHF.R.S32.HI R2, RZ, 0x1f, R3 ;  /* 0x0000001fff027819 */ /* 0x000fc80000011403 */
[----:B------:R-:W-:Y:S02]  /*11190*/  LEA.HI R3, R2, R3, RZ, 0x6 ;  /* 0x0000000302037211 */ /* 0x000fe400078f30ff */
[----:B------:R-:W-:Y:S02]  /*111a0*/  SHF.R.S32.HI R2, RZ, 0x1f, R0 ;  /* 0x0000001fff027819 */ /* 0x000fe40000011400 */
[----:B------:R-:W-:Y:S02]  /*111b0*/  SHF.R.S32.HI R3, RZ, 0x6, R3 ;  /* 0x00000006ff037819 */ /* 0x000fe40000011403 */
[----:B------:R-:W-:-:S04]  /*111c0*/  LEA.HI R2, R2, R0, RZ, 0x6 ;  /* 0x0000000002027211 */ /* 0x000fc800078f30ff */
        /* <DEDUP_REMOVED lines=15> */
[----:B----4-:R-:W3:Y:S04]  /*112c0*/  @P0 ATOMG.E.ADD.STRONG.GPU PT, R2, desc[UR44][R2.64], R4 ;  /* 0x00000004020209a8 */ /* 0x010ee800081ee1ec */
[----:B---3--:R3:W4:Y:S02]  /*112d0*/  SHFL.IDX PT, R2, R2, R0, 0x1f ;  /* 0x00001f0002027589 */ /* 0x00872400000e0000 */
[----:B---3--:R-:W3:Y:S02]  /*112e0*/  S2R R0, SR_LTMASK ;  /* 0x0000000000007919 */ /* 0x008ee40000003900 */
[----:B---3--:R-:W-:-:S06]  /*112f0*/  LOP3.LUT R0, R0, UR4, RZ, 0xc0, !PT ;  /* 0x0000000400007c12 */ /* 0x008fcc000f8ec0ff */
[----:B------:R-:W4:Y:S02]  /*11300*/  POPC R0, R0 ;  /* 0x0000000000007309 */ /* 0x000f240000000000 */
[----:B----4-:R-:W-:Y:S01]  /*11310*/  IADD3 R16, R2, UR37, R0 ;  /* 0x0000002502107c10 */ /* 0x010fe2000fffe000 */
[----:B------:R-:W-:Y:S06]  /*11320*/  BRA `(.L_x_8425) ;  /* 0x0000005c00847947 */ /* 0x000fec0003800000 */
.L_x_8424:
        /* <DEDUP_REMOVED lines=21> */
.L_x_8427:
[----:B------:R-:W-:Y:S05]  /*11480*/  BSYNC B6 ;  /* 0x0000000000067941 */ /* 0x000fea0003800000 */
.L_x_8426:
        /* <DEDUP_REMOVED lines=21> */
.L_x_8430:
        /* <DEDUP_REMOVED lines=16> */
.L_x_8429:
[----:B------:R-:W-:Y:S05]  /*116e0*/  BSYNC B6 ;  /* 0x0000000000067941 */ /* 0x000fea0003800000 */
.L_x_8428:
        /* <DEDUP_REMOVED lines=25> */
.L_x_8560:
[----:B--2---:R-:W2:Y:S01]  /*11880*/  LDL.LU R5, [R1+0x8] ;  /* 0x0000080001057983 */ /* 0x004ea20000300800 */
[----:B------:R-:W-:Y:S02]  /*11890*/  PLOP3.LUT P1, PT, PT, PT, PT, 0x8, 0x0 ;  /* 0x000000000000781c */ /* 0x000fe40003f2e170 */
[----:B---3--:R-:W-:Y:S01]  /*118a0*/  ISETP.NE.AND P0, PT, R14, RZ, PT ;  /* 0x000000ff0e00720c */ /* 0x008fe20003f05270 */
[----:B------:R3:W-:Y:S04]  /*118b0*/  STL [R1], R0 ;  /* 0x0000000001007387 */ /* 0x0007e80000100800 */
[----:B------:R3:W-:Y:S01]  /*118c0*/  STL [R1+0x2c], R4 ;  /* 0x00002c0401007387 */ /* 0x0007e20000100800 */
[----:B--2---:R-:W-:-:S05]  /*118d0*/  LOP3.LUT R5, R5, 0xfffffffe, RZ, 0xc0, !PT ;  /* 0xfffffffe05057812 */ /* 0x004fca00078ec0ff */
[----:B------:R-:W-:-:S05]  /*118e0*/  @P1 LOP3.LUT R5, R5, 0x1, RZ, 0xfc, !PT ;  /* 0x0000000105051812 */ /* 0x000fca00078efcff */
[----:B------:R3:W-:Y:S01]  /*118f0*/  STL [R1+0x8], R5 ;  /* 0x0000080501007387 */ /* 0x0007e20000100800 */
[----:B------:R-:W-:Y:S05]  /*11900*/  @P0 BRA `(.L_x_8432) ;  /* 0x0000000400240947 */ /* 0x000fea0003800000 */
[----:B------:R-:W-:-:S03]  /*11910*/  UMOV UR4, 0xffffffff ;  /* 0xffffffff00047882 */ /* 0x000fc60000000000 */
[----:B------:R-:W-:Y:S05]  /*11920*/  BRA.DIV UR4, `(.L_x_8433) ;  /* 0x0000006a04ec7947 */ /* 0x000fea000b800000 */
[----:B------:R-:W-:-:S13]  /*11930*/  ELECT P6, URZ, PT ;  /* 0x00000000003f782f */ /* 0x000fda00038c0000 */
.L_x_8563:
[----:B------:R-:W-:Y:S05]  /*11940*/  @!P6 BRA `(.L_x_8432) ;  /* 0x000000040014e947 */ /* 0x000fea0003800000 */
[----:B------:R-:W-:-:S04]  /*11950*/  ISETP.NE.U32.AND P0, PT, R2, RZ, PT ;  /* 0x000000ff0200720c */ /* 0x000fc80003f05070 */
[----:B------:R-:W-:-:S13]  /*11960*/  ISETP.NE.AND.EX P0, PT, R3, RZ, PT, P0 ;  /* 0x000000ff0300720c */ /* 0x000fda0003f05300 */
[----:B------:R-:W-:Y:S05]  /*11970*/  @!P0 BRA `(.L_x_8434) ;  /* 0x0000000000548947 */ /* 0x000fea0003800000 */
[----:B------:R-:W2:Y:S01]  /*11980*/  LDC R6, c[0x0][0x43c] ;  /* 0x00010f00ff067b82 */ /* 0x000ea20000000800 */
[----:B01----:R-:W-:Y:S01]  /*11990*/  IMAD.MOV.U32 R9, RZ, RZ, R4 ;  /* 0x000000ffff097224 */ /* 0x003fe200078e0004 */
[----:B------:R-:W-:-:S03]  /*119a0*/  ULDC.64 UR4, c[0x0][0x428] ;  /* 0x00010a0000047ab9 */ /* 0x000fc60000000a00 */
[----:B---3--:R-:W-:Y:S01]  /*119b0*/  IMAD.MOV.U32 R0, RZ, RZ, R9 ;  /* 0x000000ffff007224 */ /* 0x008fe200078e0009 */
        /* <DEDUP_REMOVED lines=17> */
.L_x_8434:
[----:B------:R-:W4:Y:S04]  /*11ad0*/  LDL R7, [R1+0x4] ;  /* 0x0000040001077983 */ /* 0x000f280000100800 */
[----:B--23--:R-:W4:Y:S04]  /*11ae0*/  LDL R0, [R1+0xc] ;  /* 0x00000c0001007983 */ /* 0x00cf280000100800 */
[----:B------:R-:W2:Y:S01]  /*11af0*/  LDL R2, [R1+0x18] ;  /* 0x0000180001027983 */ /* 0x000ea20000100800 */
[----:B----4-:R-:W-:Y:S01]  /*11b00*/  IMAD R0, R0, 0x8, R7 ;  /* 0x0000000800007824 */ /* 0x010fe200078e0207 */
[----:B--2---:R-:W-:-:S04]  /*11b10*/  SHF.L.U32 R2, R2, 0x1f, RZ ;  /* 0x0000001f02027819 */ /* 0x004fc800000006ff */
[----:B------:R-:W2:Y:S02]  /*11b20*/  SYNCS.PHASECHK.TRANS64.TRYWAIT P0, [R0+URZ+0x38840], R2 ;  /* 0x03884002000075a7 */ /* 0x000ea4000800017f */
[----:B--2---:R-:W-:Y:S05]  /*11b30*/  @!P0 BRA `(.L_x_8435) ;  /* 0x0000006800888947 */ /* 0x004fea0003800000 */
.L_x_8564:
        /* <DEDUP_REMOVED lines=11> */
.L_x_8436:
[----:B------:R-:W3:Y:S04]  /*11bf0*/  LDL R6, [R1+0x4] ;  /* 0x0000040001067983 */ /* 0x000ee80000100800 */
[----:B------:R-:W3:Y:S04]  /*11c00*/  LDL R5, [R1+0xc] ;  /* 0x00000c0001057983 */ /* 0x000ee80000100800 */
[----:B------:R-:W4:Y:S04]  /*11c10*/  LDL R7, [R1+0x2c] ;  /* 0x00002c0001077983 */ /* 0x000f280000100800 */
[----:B------:R-:W5:Y:S04]  /*11c20*/  LDL R4, [R1+0x20] ;  /* 0x0000200001047983 */ /* 0x000f680000100800 */
[----:B------:R-:W5:Y:S04]  /*11c30*/  LDL R3, [R1] ;  /* 0x0000000001037983 */ /* 0x000f680000100800 */
[----:B--2---:R-:W2:Y:S01]  /*11c40*/  LDL.LU R2, [R1+0x8] ;  /* 0x0000080001027983 */ /* 0x004ea20000300800 */
        /* <DEDUP_REMOVED lines=8> */
[----:B---3--:R-:W-:Y:S01]  /*11cd0*/  IMAD R0, R5, 0x2000, R6 ;  /* 0x0000200005007824 */ /* 0x008fe200078e0206 */
[----:B----4-:R-:W-:-:S04]  /*11ce0*/  R2UR UR11, R7 ;  /* 0x00000000070b72ca */ /* 0x010fc800000e0000 */
[----:B------:R-:W-:Y:S02]  /*11cf0*/  R2UR UR8, R0 ;  /* 0x00000000000872ca */ /* 0x000fe400000e0000 */
[----:B-----5:R-:W-:Y:S02]  /*11d00*/  R2UR UR4, R4 ;  /* 0x00000000040472ca */ /* 0x020fe400000e0000 */
[----:B------:R-:W-:Y:S02]  /*11d10*/  R2UR UR13, R3 ;  /* 0x00000000030d72ca */ /* 0x000fe400000e0000 */
[----:B--2---:R-:W-:-:S07]  /*11d20*/  LOP3.LUT R2, R2, 0xfffffffe, RZ, 0xc0, !PT ;  /* 0xfffffffe02027812 */ /* 0x004fce00078ec0ff */
[----:B------:R-:W-:Y:S02]  /*11d30*/  UIADD3 UR8, UR8, 0x22400, URZ ;  /* 0x0002240008087890 */ /* 0x000fe4000fffe03f */
[----:B------:R-:W-:Y:S01]  /*11d40*/  ULEA UR11, UR11, UR4, 0x6 ;  /* 0x000000040b0b7291 */ /* 0x000fe2000f8e303f */
[----:B------:R-:W-:Y:S02]  /*11d50*/  @P0 LOP3.LUT R2, R2, 0x1, RZ, 0xfc, !PT ;  /* 0x0000000102020812 */ /* 0x000fe400078efcff */
[----:B------:R-:W-:-:S03]  /*11d60*/  UMOV UR4, 0x0 ;  /* 0x0000000000047882 */ /* 0x000fc60000000000 */
[----:B------:R2:W-:Y:S03]  /*11d70*/  STL [R1+0x8], R2 ;  /* 0x0000080201007387 */ /* 0x0005e60000100800 */
[----:B------:R2:W-:Y:S01]  /*11d80*/  UTMALDG.4D [UR8], [UR6], desc[UR4] ;  /* 0x00000408060075b4 */ /* 0x0005e20008019000 */
[----:B------:R-:W-:Y:S02]  /*11d90*/  NOP ;  /* 0x0000000000007918 */ /* 0x000fe40000000000 */
.L_x_8432:
[----:B---3--:R-:W3:Y:S04]  /*11da0*/  LDL R0, [R1+0x4] ;  /* 0x0000040001007983 */ /* 0x008ee80000100800 */
        /* <DEDUP_REMOVED lines=16> */
[----:B---3--:R-:W-:-:S05]  /*11eb0*/  SHF.R.S32.HI R0, RZ, 0x1f, R18 ;  /* 0x0000001fff007819 */ /* 0x008fca0000011412 */
        /* <DEDUP_REMOVED lines=19> */
.L_x_8438:
[----:B------:R-:W-:Y:S05]  /*11ff0*/  BSYNC B6 ;  /* 0x0000000000067941 */ /* 0x000fea0003800000 */
.L_x_8437:
[----:B------:R-:W3:Y:S01]  /*12000*/  LDL R4, [R1+0x40] ;  /* 0x0000400001047983 */ /* 0x000ee20000100800 */
[----:B------:R-:W4:Y:S01]  /*12010*/  LDC R7, c[0x0][0x448] ;  /* 0x00011200ff077b82 */ /* 0x000f220000000800 */
[----:B------:R-:W-:Y:S01]  /*12020*/  ULDC.64 UR4, c[0x0][0x298] ;  /* 0x0000a60000047ab9 */ /* 0x000fe20000000a00 */
[----:B------:R-:W-:Y:S01]  /*12030*/  ULDC.64 UR6, c[0x0][0x280] ;  /* 0x0000a00000067ab9 */ /* 0x000fe20000000a00 */
[----:B------:R-:W3:Y:S04]  /*12040*/  LDL R10, [R1+0x28] ;  /* 0x00002800010a7983 */ /* 0x000ee80000100800 */
[----:B01----:R-:W3:Y:S01]  /*12050*/  LDL R9, [R1+0x4c] ;  /* 0x00004c0001097983 */ /* 0x003ee20000100800 */
[----:B--2---:R-:W0:Y:S01]  /*12060*/  S2R R2, SR_TID.X ;  /* 0x0000000000027919 */ /* 0x004e220000002100 */
[----:B------:R-:W1:Y:S02]  /*12070*/  S2R R0, SR_TID.X ;  /* 0x0000000000007919 */ /* 0x000e640000002100 */
[----:B------:R-:W2:Y:S04]  /*12080*/  LDL R8, [R1+0x50] ;  /* 0x0000500001087983 */ /* 0x000ea80000100800 */
[----:B------:R-:W2:Y:S01]  /*12090*/  LDL R6, [R1+0x38] ;  /* 0x0000380001067983 */ /* 0x000ea20000100800 */
[----:B----4-:R-:W-:-:S13]  /*120a0*/  ISETP.NE.AND P0, PT, R7, 0x1, PT ;  /* 0x000000010700780c */ /* 0x010fda0003f05270 */
[----:B------:R-:W4:Y:S01]  /*120b0*/  @P0 LDC R3, c[0x0][0x450] ;  /* 0x00011400ff030b82 */ /* 0x000f220000000800 */
[----:B0-----:R-:W-:-:S04]  /*120c0*/  LOP3.LUT R2, R2, 0x7f, RZ, 0xc0, !PT ;  /* 0x0000007f02027812 */ /* 0x001fc800078ec0ff */
[----:B------:R-:W-:Y:S01]  /*120d0*/  SHF.R.U32.HI R2, RZ, 0x3, R2 ;  /* 0x00000003ff027819 */ /* 0x000fe20000011602 */
[----:B-1----:R-:W-:-:S05]  /*120e0*/  IMAD.SHL.U32 R0, R0, 0x10, RZ ;  /* 0x0000001000007824 */ /* 0x002fca00078e00ff */
[----:B------:R-:W-:Y:S02]  /*120f0*/  LOP3.LUT R0, R2, 0x70, R0, 0xf8, !PT ;  /* 0x0000007002007812 */ /* 0x000fe400078ef800 */
[----:B------:R-:W0:Y:S03]  /*12100*/  @P0 LDC R2, c[0x0][0x44c] ;  /* 0x00011300ff020b82 */ /* 0x000e260000000800 */
[----:B------:R-:W-:-:S04]  /*12110*/  IMAD R5, R17, 0x40, R0 ;  /* 0x0000004011057824 */ /* 0x000fc800078e0200 */
[----:B------:R-:W-:Y:S01]  /*12120*/  IMAD.MOV.U32 R0, RZ, RZ, R5 ;  /* 0x000000ffff007224 */ /* 0x000fe200078e0005 */
[----:B------:R1:W-:Y:S01]  /*12130*/  STL [R1+0x24], R5 ;  /* 0x0000240501007387 */ /* 0x0003e20000100800 */
[----:B0-----:R-:W-:-:S05]  /*12140*/  @P0 IMAD.HI.U32 R2, R5, R2, RZ ;  /* 0x0000000205020227 */ /* 0x001fca00078e00ff */
[----:B----4-:R-:W-:Y:S01]  /*12150*/  @P0 SHF.R.U32.HI R0, RZ, R3, R2 ;  /* 0x00000003ff000219 */ /* 0x010fe20000011602 */
[----:B---3--:R-:W-:-:S04]  /*12160*/  IMAD R2, R4, UR4, RZ ;  /* 0x0000000404027c24 */ /* 0x008fc8000f8e02ff */
[C---:B------:R-:W-:Y:S02]  /*12170*/  IMAD R4, R10.reuse, UR5, R2 ;  /* 0x000000050a047c24 */ /* 0x040fe4000f8e0202 */
        /* <DEDUP_REMOVED lines=9> */
[----:B--2---:R-:W-:Y:S02]  /*12210*/  IMAD R4, R8, UR4, RZ ;  /* 0x0000000408047c24 */ /* 0x004fe4000f8e02ff */
[----:B------:R-:W2:Y:S01]  /*12220*/  S2R R8, SR_TID.X ;  /* 0x0000000000087919 */ /* 0x000ea20000002100 */
        /* <DEDUP_REMOVED lines=15> */
[----:B-1----:R-:W-:Y:S01]  /*12320*/  IMAD.WIDE.U32 R4, R0, UR4, R2 ;  /* 0x0000000400047c25 */ /* 0x002fe2000f8e0002 */
        /* <DEDUP_REMOVED lines=47> */
.L_x_8573:
        /* <DEDUP_REMOVED lines=12> */
.L_x_8440:
        /* <DEDUP_REMOVED lines=38> */
.L_x_8442:
[----:B------:R-:W-:Y:S05]  /*12940*/  BSYNC B6 ;  /* 0x0000000000067941 */ /* 0x000fea0003800000 */
.L_x_8441:
        /* <DEDUP_REMOVED lines=188> */
.L_x_8583:
        /* <DEDUP_REMOVED lines=31> */
.L_x_8445:
[----:B------:R-:W-:Y:S05]  /*13700*/  BSYNC B0 ;  /* 0x0000000000007941 */ /* 0x000fea0003800000 */
.L_x_8444:
[----:B--2---:R2:W5:Y:S01]  /*13710*/  LDL R0, [R1+0x4] ;  /* 0x0000040001007983 */ /* 0x0045620000100800 */
[----:B------:R-:W-:Y:S01]  /*13720*/  PLOP3.LUT P0, PT, PT, PT, PT, 0x80, 0x0 ;  /* 0x000000000000781c */ /* 0x000fe20003f0f070 */
[----:B------:R-:W-:-:S12]  /*13730*/  NOP ;  /* 0x0000000000007918 */ /* 0x000fd80000000000 */
.L_x_8446:
        /* <DEDUP_REMOVED lines=19> */
.L_x_8584:
[----:B------:R-:W-:Y:S05]  /*13870*/  BSYNC B0 ;  /* 0x0000000000007941 */ /* 0x000fea0003800000 */
.L_x_8447:
        /* <DEDUP_REMOVED lines=8> */
[----:B------:R-:W3:Y:S02]  /*13900*/  LDL R2, [R1+0x18] ;  /* 0x0000180001027983 */ /* 0x000ee40000100800 */
[----:B----4-:R-:W-:Y:S01]  /*13910*/  IMAD R0, R4, 0x8, R5 ;  /* 0x0000000804007824 */ /* 0x010fe200078e0205 */
[----:B0-----:R-:W-:Y:S01]  /*13920*/  LOP3.LUT R3, R3, 0x7f, RZ, 0xc0, !PT ;  /* 0x0000007f03037812 */ /* 0x001fe200078ec0ff */
[----:B------:R-:W-:Y:S03]  /*13930*/  BSSY B1, `(.L_x_8451) ;  /* 0x0000005000017945 */ /* 0x000fe60003800000 */
[----:B------:R-:W-:-:S02]  /*13940*/  ISETP.NE.AND P1, PT, R3, RZ, PT ;  /* 0x000000ff0300720c */ /* 0x000fc40003f25270 */
[----:B---3--:R-:W-:-:S04]  /*13950*/  SHF.L.U32 R2, R2, 0x1f, RZ ;  /* 0x0000001f02027819 */ /* 0x008fc800000006ff */
[----:B------:R-:W0:Y:S02]  /*13960*/  SYNCS.PHASECHK.TRANS64.TRYWAIT P0, [R0+URZ+0x38860], R2 ;  /* 0x03886002000075a7 */ /* 0x000e24000800017f */
[----:B0-----:R-:W-:Y:S05]  /*13970*/  @!P0 BRA `(.L_x_8452) ;  /* 0x0000005c00588947 */ /* 0x001fea0003800000 */
.L_x_8585:
[----:B------:R-:W-:Y:S05]  /*13980*/  BSYNC B1 ;  /* 0x0000000000017941 */ /* 0x000fea0003800000 */
.L_x_8451:
        /* <DEDUP_REMOVED lines=9> */
.L_x_8454:
[----:B------:R-:W-:Y:S05]  /*13a20*/  BSYNC B1 ;  /* 0x0000000000017941 */ /* 0x000fea0003800000 */
.L_x_8453:
[----:B------:R-:W3:Y:S04]  /*13a30*/  LDL R5, [R1+0x20] ;  /* 0x0000200001057983 */ /* 0x000ee80000100800 */
[----:B------:R-:W3:Y:S04]  /*13a40*/  LDL.LU R3, [R1+0x2c] ;  /* 0x00002c0001037983 */ /* 0x000ee80000300800 */
[----:B------:R-:W4:Y:S04]  /*13a50*/  LDL R4, [R1+0x4] ;  /* 0x0000040001047983 */ /* 0x000f280000100800 */
        /* <DEDUP_REMOVED lines=11> */
.L_x_8455:
        /* <DEDUP_REMOVED lines=16> */
.L_x_8456:
        /* <DEDUP_REMOVED lines=16> */
.L_x_8457:
        /* <DEDUP_REMOVED lines=16> */
.L_x_8458:
        /* <DEDUP_REMOVED lines=16> */
.L_x_8459:
        /* <DEDUP_REMOVED lines=16> */
.L_x_8460:
        /* <DEDUP_REMOVED lines=16> */
.L_x_8461:
        /* <DEDUP_REMOVED lines=16> */
.L_x_8462:
        /* <DEDUP_REMOVED lines=11> */
.L_x_8450:
[----:B------:R-:W-:Y:S05]  /*142c0*/  BSYNC B0 ;  /* 0x0000000000007941 */ /* 0x000fea0003800000 */
.L_x_8449:
[----:B-1----:R-:W3:Y:S01]  /*142d0*/  LDL R4, [R1+0x30] ;  /* 0x0000300001047983 */ /* 0x002ee20000100800 */
[----:B------:R-:W-:Y:S01]  /*142e0*/  BSSY B0, `(.L_x_8463) ;  /* 0x00002ca000007945 */ /* 0x000fe20003800000 */
[----:B---3--:R-:W-:-:S13]  /*142f0*/  ISETP.GE.AND P0, PT, R4, 0x2, PT ;  /* 0x000000020400780c */ /* 0x008fda0003f06270 */
[----:B------:R-:W-:Y:S05]  /*14300*/  @!P0 BRA `(.L_x_8464) ;  /* 0x0000002c001c8947 */ /* 0x000fea0003800000 */
[C---:B------:R-:W-:Y:S01]  /*14310*/  LOP3.LUT R0, R4.reuse, 0x1, RZ, 0xc0, !PT ;  /* 0x0000000104007812 */ /* 0x040fe200078ec0ff */
[----:B------:R-:W-:Y:S01]  /*14320*/  VIADD R4, R4, 0xfffffffe ;  /* 0xfffffffe04047836 */ /* 0x000fe20000000000 */
[----:B------:R-:W-:Y:S02]  /*14330*/  BSSY B2, `(.L_x_8465) ;  /* 0x00000f0000027945 */ /* 0x000fe40003800000 */
[----:B------:R-:W-:Y:S01]  /*14340*/  ISETP.NE.U32.AND P0, PT, R0, 0x1, PT ;  /* 0x000000010000780c */ /* 0x000fe20003f05070 */
[----:B------:R-:W-:-:S12]  /*14350*/  IMAD.MOV.U32 R0, RZ, RZ, R4 ;  /* 0x000000ffff007224 */ /* 0x000fd800078e0004 */
[----:B------:R-:W-:Y:S05]  /*14360*/  @!P0 BRA `(.L_x_8466) ;  /* 0x0000000c00b08947 */ /* 0x000fea0003800000 */
        /* <DEDUP_REMOVED lines=38> */
.L_x_8469:
        /* <DEDUP_REMOVED lines=9> */
.L_x_8586:
[----:B------:R-:W-:Y:S05]  /*14660*/  BSYNC B3 ;  /* 0x0000000000037941 */ /* 0x000fea0003800000 */
.L_x_8470:
        /* <DEDUP_REMOVED lines=9> */
.L_x_8473:
[----:B------:R-:W-:Y:S05]  /*14700*/  BSYNC B3 ;  /* 0x0000000000037941 */ /* 0x000fea0003800000 */
.L_x_8472:
[----:B------:R-:W3:Y:S04]  /*14710*/  LDL R7, [R1+0x4] ;  /* 0x0000040001077983 */ /* 0x000ee80000100800 */
[----:B------:R-:W3:Y:S04]  /*14720*/  LDL R5, [R1+0xc] ;  /* 0x00000c0001057983 */ /* 0x000ee80000100800 */
[----:B------:R-:W4:Y:S01]  /*14730*/  LDL R6, [R1+0x20] ;  /* 0x0000200001067983 */ /* 0x000f220000100800 */
[----:B0-----:R-:W-:Y:S01]  /*14740*/  IMAD.MOV.U32 R8, RZ, RZ, RZ ;  /* 0x000000ffff087224 */ /* 0x001fe200078e00ff */
        /* <DEDUP_REMOVED lines=10> */
.L_x_8474:
        /* <DEDUP_REMOVED lines=14> */
.L_x_8587:
[----:B------:R-:W-:Y:S05]  /*148d0*/  BSYNC B3 ;  /* 0x0000000000037941 */ /* 0x000fea0003800000 */
.L_x_8475:
        /* <DEDUP_REMOVED lines=11> */
.L_x_8478:
[----:B------:R-:W-:Y:S05]  /*14990*/  BSYNC B3 ;  /* 0x0000000000037941 */ /* 0x000fea0003800000 */
.L_x_8477:
        /* <DEDUP_REMOVED lines=11> */
.L_x_8479:
        /* <DEDUP_REMOVED lines=16> */
.L_x_8480:
        /* <DEDUP_REMOVED lines=16> */
.L_x_8481:
        /* <DEDUP_REMOVED lines=16> */
.L_x_8482:
        /* <DEDUP_REMOVED lines=16> */
.L_x_8483:
        /* <DEDUP_REMOVED lines=16> */
.L_x_8484:
        /* <DEDUP_REMOVED lines=16> */
.L_x_8485:
        /* <DEDUP_REMOVED lines=16> */
.L_x_8486:
        /* <DEDUP_REMOVED lines=11> */
.L_x_8468:
[----:B------:R-:W-:Y:S05]  /*15200*/  BSYNC B1 ;  /* 0x0000000000017941 */ /* 0x000fea0003800000 */
.L_x_8467:
[----:B------:R-:W3:Y:S02]  /*15210*/  LDL.LU R5, [R1+0x30] ;  /* 0x0000300001057983 */ /* 0x000ee40000300800 */
[----:B---3--:R-:W-:-:S07]  /*15220*/  VIADD R0, R5, 0xfffffffd ;  /* 0xfffffffd05007836 */ /* 0x008fce0000000000 */
.L_x_8466:
[----:B------:R-:W-:Y:S05]  /*15230*/  BSYNC B2 ;  /* 0x0000000000027941 */ /* 0x000fea0003800000 */
.L_x_8465:
[----:B------:R-:W-:-:S13]  /*15240*/  ISETP.NE.AND P0, PT, R4, RZ, PT ;  /* 0x000000ff0400720c */ /* 0x000fda0003f05270 */
[----:B------:R-:W-:Y:S05]  /*15250*/  @!P0 BRA `(.L_x_8464) ;  /* 0x0000001c00488947 */ /* 0x000fea0003800000 */
.L_x_8527:
[----:B------:R-:W3:Y:S04]  /*15260*/  LDL R4, [R1+0x8] ;  /* 0x0000080001047983 */ /* 0x000ee80000100800 */
[----:B------:R-:W4:Y:S04]  /*15270*/  LDL.LU R3, [R1+0xc] ;  /* 0x00000c0001037983 */ /* 0x000f280000300800 */
[----:B------:R-:W5:Y:S01]  /*15280*/  LDL.LU R2, [R1+0x18] ;  /* 0x0000180001027983 */ /* 0x000f620000300800 */
[----:B------:R-:W-:Y:S05]  /*15290*/  YIELD ;  /* 0x0000000000007946 */ /* 0x000fea0003800000 */
[----:B------:R-:W-:Y:S01]  /*152a0*/  BSSY B1, `(.L_x_8487) ;  /* 0x00000e2000017945 */ /* 0x000fe20003800000 */
[----:B---3--:R-:W-:Y:S01]  /*152b0*/  LOP3.LUT P1, RZ, R4, 0x1, RZ, 0xc0, !PT ;  /* 0x0000000104ff7812 */ /* 0x008fe2000782c0ff */
[----:B----4-:R-:W-:-:S05]  /*152c0*/  VIADD R7, R3, 0x1 ;  /* 0x0000000103077836 */ /* 0x010fca0000000000 */
[----:B------:R-:W-:-:S04]  /*152d0*/  ISETP.NE.AND P0, PT, R7, 0x2, PT ;  /* 0x000000020700780c */ /* 0x000fc80003f05270 */
[----:B------:R-:W-:Y:S02]  /*152e0*/  SEL R6, RZ, 0x1, P0 ;  /* 0x00000001ff067807 */ /* 0x000fe40000000000 */
[----:B------:R-:W-:Y:S02]  /*152f0*/  SEL R7, R7, RZ, P0 ;  /* 0x000000ff07077207 */ /* 0x000fe40000000000 */
[----:B-----5:R-:W-:Y:S01]  /*15300*/  LOP3.LUT R6, R2, R6, RZ, 0x3c, !PT ;  /* 0x0000000602067212 */ /* 0x020fe200078e3cff */
[----:B------:R-:W-:Y:S06]  /*15310*/  @!P1 BRA `(.L_x_8488) ;  /* 0x0000000c00689947 */ /* 0x000fec0003800000 */
[----:B------:R-:W-:Y:S01]  /*15320*/  ULDC.64 UR4, c[0x0][0x418] ;  /* 0x0001060000047ab9 */ /* 0x000fe20000000a00 */
[----:B0-----:R-:W-:Y:S01]  /*15330*/  IMAD.MOV.U32 R8, RZ, RZ, R0 ;  /* 0x000000ffff087224 */ /* 0x001fe200078e0000 */
        /* <DEDUP_REMOVED lines=23> */
.L_x_8489:
        /* <DEDUP_REMOVED lines=9> */
.L_x_8588:
[----:B------:R-:W-:Y:S05]  /*15540*/  BSYNC B2 ;  /* 0x0000000000027941 */ /* 0x000fea0003800000 */
.L_x_8490:
        /* <DEDUP_REMOVED lines=9> */
.L_x_8493:
[----:B------:R-:W-:Y:S05]  /*155e0*/  BSYNC B2 ;  /* 0x0000000000027941 */ /* 0x000fea0003800000 */
.L_x_8492:
        /* <DEDUP_REMOVED lines=13> */
.L_x_8494:
        /* <DEDUP_REMOVED lines=14> */
.L_x_8589:
[----:B------:R-:W-:Y:S05]  /*157a0*/  BSYNC B2 ;  /* 0x0000000000027941 */ /* 0x000fea0003800000 */
.L_x_8495:
        /* <DEDUP_REMOVED lines=11> */
.L_x_8498:
[----:B------:R-:W-:Y:S05]  /*15860*/  BSYNC B2 ;  /* 0x0000000000027941 */ /* 0x000fea0003800000 */
.L_x_8497:
        /* <DEDUP_REMOVED lines=10> */
.L_x_8499:
        /* <DEDUP_REMOVED lines=16> */
.L_x_8500:
        /* <DEDUP_REMOVED lines=16> */
.L_x_8501:
        /* <DEDUP_REMOVED lines=16> */
.L_x_8502:
        /* <DEDUP_REMOVED lines=16> */
.L_x_8503:
        /* <DEDUP_REMOVED lines=16> */
.L_x_8504:
        /* <DEDUP_REMOVED lines=16> */
.L_x_8505:
        /* <DEDUP_REMOVED lines=16> */
.L_x_8506:
        /* <DEDUP_REMOVED lines=11> */
.L_x_8488:
[----:B------:R-:W-:Y:S05]  /*160c0*/  BSYNC B1 ;  /* 0x0000000000017941 */ /* 0x000fea0003800000 */
.L_x_8487:
[----:B------:R-:W3:Y:S01]  /*160d0*/  LDL R2, [R1+0x8] ;  /* 0x0000080001027983 */ /* 0x000ee20000100800 */
[----:B------:R-:W-:Y:S01]  /*160e0*/  VIADD R7, R7, 0x1 ;  /* 0x0000000107077836 */ /* 0x000fe20000000000 */
[----:B------:R-:W-:Y:S04]  /*160f0*/  BSSY B1, `(.L_x_8507) ;  /* 0x00000e5000017945 */ /* 0x000fe80003800000 */
[----:B------:R-:W-:-:S04]  /*16100*/  ISETP.NE.AND P0, PT, R7, 0x2, PT ;  /* 0x000000020700780c */ /* 0x000fc80003f05270 */
[----:B0-----:R-:W-:Y:S02]  /*16110*/  SEL R9, R7, RZ, P0 ;  /* 0x000000ff07097207 */ /* 0x001fe40000000000 */
        /* <DEDUP_REMOVED lines=31> */
.L_x_8509:
        /* <DEDUP_REMOVED lines=9> */
.L_x_8590:
[----:B------:R-:W-:Y:S05]  /*163a0*/  BSYNC B2 ;  /* 0x0000000000027941 */ /* 0x000fea0003800000 */
.L_x_8510:
        /* <DEDUP_REMOVED lines=9> */
.L_x_8513:
[----:B------:R-:W-:Y:S05]  /*16440*/  BSYNC B2 ;  /* 0x0000000000027941 */ /* 0x000fea0003800000 */
.L_x_8512:
        /* <DEDUP_REMOVED lines=14> */
.L_x_8514:
        /* <DEDUP_REMOVED lines=14> */
.L_x_8591:
[----:B------:R-:W-:Y:S05]  /*16610*/  BSYNC B2 ;  /* 0x0000000000027941 */ /* 0x000fea0003800000 */
.L_x_8515:
        /* <DEDUP_REMOVED lines=11> */
.L_x_8518:
[----:B------:R-:W-:Y:S05]  /*166d0*/  BSYNC B2 ;  /* 0x0000000000027941 */ /* 0x000fea0003800000 */
.L_x_8517:
        /* <DEDUP_REMOVED lines=11> */
.L_x_8519:
        /* <DEDUP_REMOVED lines=16> */
.L_x_8520:
        /* <DEDUP_REMOVED lines=16> */
.L_x_8521:
        /* <DEDUP_REMOVED lines=16> */
.L_x_8522:
        /* <DEDUP_REMOVED lines=16> */
.L_x_8523:
        /* <DEDUP_REMOVED lines=16> */
.L_x_8524:
        /* <DEDUP_REMOVED lines=16> */
.L_x_8525:
        /* <DEDUP_REMOVED lines=16> */
.L_x_8526:
        /* <DEDUP_REMOVED lines=11> */
.L_x_8508:
[----:B------:R-:W-:Y:S05]  /*16f40*/  BSYNC B1 ;  /* 0x0000000000017941 */ /* 0x000fea0003800000 */
.L_x_8507:
[C---:B------:R-:W-:Y:S01]  /*16f50*/  ISETP.GT.AND P0, PT, R0.reuse, 0x1, PT ;  /* 0x000000010000780c */ /* 0x040fe20003f04270 */
[----:B------:R-:W-:-:S12]  /*16f60*/  VIADD R0, R0, 0xfffffffe ;  /* 0xfffffffe00007836 */ /* 0x000fd80000000000 */
[----:B------:R-:W-:Y:S05]  /*16f70*/  @P0 BRA `(.L_x_8527) ;  /* 0xffffffe000b80947 */ /* 0x000fea000383ffff */
.L_x_8464:
[----:B------:R-:W-:Y:S05]  /*16f80*/  BSYNC B0 ;  /* 0x0000000000007941 */ /* 0x000fea0003800000 */
.L_x_8463:
        /* <DEDUP_REMOVED lines=12> */
[----:B------:R-:W3:Y:S01]  /*17050*/  S2R R2, SR_LANEID ;  /* 0x0000000000027919 */ /* 0x000ee20000000000 */
[----:B------:R-:W-:Y:S02]  /*17060*/  VOTEU.ANY UR4, UPT, PT ;  /* 0x0000000000047886 */ /* 0x000fe400038e0100 */
[----:B------:R-:W3:Y:S08]  /*17070*/  FLO.U32 R4, UR4 ;  /* 0x0000000400047d00 */ /* 0x000ef000080e0000 */
[----:B------:R-:W4:Y:S01]  /*17080*/  POPC R5, UR4 ;  /* 0x0000000400057d09 */ /* 0x000f220008000000 */
[----:B---3--:R-:W-:-:S02]  /*17090*/  ISETP.EQ.U32.AND P1, PT, R4, R2, PT ;  /* 0x000000020400720c */ /* 0x008fc40003f22070 */
[----:B-1----:R-:W4:Y:S11]  /*170a0*/  LDC.64 R2, c[0x0][0xd60] ;  /* 0x00035800ff027b82 */ /* 0x002f360000000a00 */
[----:B----4-:R1:W3:Y:S02]  /*170b0*/  @P1 ATOMG.E.ADD.STRONG.GPU PT, R2, desc[UR44][R2.64], R5 ;  /* 0x00000005020219a8 */ /* 0x0102e400081ee1ec */
[----:B-1----:R-:W1:Y:S02]  /*170c0*/  S2R R3, SR_LTMASK ;  /* 0x0000000000037919 */ /* 0x002e640000003900 */
[----:B-1----:R-:W-:-:S06]  /*170d0*/  LOP3.LUT R3, R3, UR4, RZ, 0xc0, !PT ;  /* 0x0000000403037c12 */ /* 0x002fcc000f8ec0ff */
[----:B------:R-:W1:Y:S01]  /*170e0*/  POPC R3, R3 ;  /* 0x0000000300037309 */ /* 0x000e620000000000 */
[----:B---3--:R-:W1:Y:S02]  /*170f0*/  SHFL.IDX PT, R2, R2, R4, 0x1f ;  /* 0x00001f0402027589 */ /* 0x008e6400000e0000 */
[----:B-1----:R-:W-:-:S07]  /*17100*/  IADD3 R16, R2, UR37, R3 ;  /* 0x0000002502107c10 */ /* 0x002fce000fffe003 */
.L_x_8529:
[----:B------:R-:W-:Y:S05]  /*17110*/  BSYNC B0 ;  /* 0x0000000000007941 */ /* 0x000fea0003800000 */
.L_x_8528:
[----:B------:R-:W-:-:S05]  /*17120*/  SEL R0, R0, RZ, P0 ;  /* 0x000000ff00007207 */ /* 0x000fca0000000000 */
[----:B------:R3:W-:Y:S02]  /*17130*/  STL [R1+0xc], R0 ;  /* 0x00000c0001007387 */ /* 0x0007e40000100800 */
.L_x_8425:
[----:B------:R-:W-:Y:S05]  /*17140*/  BSYNC B7 ;  /* 0x0000000000077941 */ /* 0x000fea0003800000 */
.L_x_8423:
        /* <DEDUP_REMOVED lines=13> */
.L_x_8530:
        /* <DEDUP_REMOVED lines=36> */
.L_x_8601:
[----:B------:R-:W-:Y:S02]  /*17460*/  ULDC UR4, c[0x0][0xd38] ;  /* 0x00034e0000047ab9 */ /* 0x000fe40000000800 */
[----:B------:R-:W-:-:S04]  /*17470*/  IMAD.U32 R4, RZ, RZ, UR4 ;  /* 0x00000004ff047e24 */ /* 0x000fc8000f8e00ff */
[----:B---3--:R-:W-:-:S04]  /*17480*/  IMAD R16, R16, R4, RZ ;  /* 0x0000000410107224 */ /* 0x008fc800078e02ff */
[----:B------:R-:W-:-:S05]  /*17490*/  IMAD.IADD R5, R5, 0x1, R16 ;  /* 0x0000000105057824 */ /* 0x000fca00078e0210 */
[----:B------:R-:W-:-:S13]  /*174a0*/  ISETP.GT.AND P6, PT, R5, R0, PT ;  /* 0x000000000500720c */ /* 0x000fda0003fc4270 */
[----:B------:R-:W-:Y:S05]  /*174b0*/  @P6 BRA `(.L_x_8533) ;  /* 0x00000000009c6947 */ /* 0x000fea0003800000 */
.L_x_8538:
        /* <DEDUP_REMOVED lines=14> */
.L_x_8536:
[----:B------:R-:W-:Y:S05]  /*175a0*/  BSYNC B0 ;  /* 0x0000000000007941 */ /* 0x000fea0003800000 */
.L_x_8535:
        /* <DEDUP_REMOVED lines=18> */
.L_x_8609:
[----:B------:R-:W-:Y:S02]  /*176d0*/  ULDC UR4, c[0x0][0xd38] ;  /* 0x00034e0000047ab9 */ /* 0x000fe40000000800 */
[----:B------:R-:W-:-:S04]  /*176e0*/  IMAD.U32 R4, RZ, RZ, UR4 ;  /* 0x00000004ff047e24 */ /* 0x000fc8000f8e00ff */
[----:B---3--:R-:W-:-:S04]  /*176f0*/  IMAD R16, R16, R4, RZ ;  /* 0x0000000410107224 */ /* 0x008fc800078e02ff */
[----:B------:R-:W-:-:S05]  /*17700*/  IMAD.IADD R5, R16, 0x1, R5 ;  /* 0x0000000110057824 */ /* 0x000fca00078e0205 */
[----:B------:R-:W-:-:S13]  /*17710*/  ISETP.GT.AND P6, PT, R5, R0, PT ;  /* 0x000000000500720c */ /* 0x000fda0003fc4270 */
[----:B------:R-:W-:Y:S05]  /*17720*/  @!P6 BRA `(.L_x_8538) ;  /* 0xfffffffc0064e947 */ /* 0x000fea000383ffff */
.L_x_8533:
        /* <DEDUP_REMOVED lines=8> */
.L_x_8613:
[----:B------:R-:W-:Y:S01]  /*177b0*/  ISETP.NE.AND P0, PT, R5, RZ, PT ;  /* 0x000000ff0500720c */ /* 0x000fe20003f05270 */
[----:B------:R-:W-:-:S12]  /*177c0*/  IMAD.MOV.U32 R5, RZ, RZ, RZ ;  /* 0x000000ffff057224 */ /* 0x000fd800078e00ff */
[----:B------:R-:W-:Y:S05]  /*177d0*/  @!P0 BRA `(.L_x_8540) ;  /* 0x0000000000148947 */ /* 0x000fea0003800000 */
[----:B------:R-:W-:Y:S01]  /*177e0*/  UMOV UR4, 0xffffffff ;  /* 0xffffffff00047882 */ /* 0x000fe20000000000 */
[----:B------:R-:W-:Y:S02]  /*177f0*/  VIADD R12, R6, 0xffffffff ;  /* 0xffffffff060c7836 */ /* 0x000fe40000000000 */
[----:B------:R-:W-:Y:S05]  /*17800*/  BRA.DIV UR4, `(.L_x_8541) ;  /* 0x0000002a049c7947 */ /* 0x000fea000b800000 */
[----:B-1----:R1:W0:Y:S02]  /*17810*/  SHFL.IDX PT, R3, R3, R12, 0x1f ;  /* 0x00001f0c03037589 */ /* 0x00222400000e0000 */
.L_x_8616:
[----:B0-----:R-:W-:-:S07]  /*17820*/  IMAD.MOV.U32 R5, RZ, RZ, R3 ;  /* 0x000000ffff057224 */ /* 0x001fce00078e0003 */
.L_x_8540:
[----:B-1-3--:R-:W1:Y:S01]  /*17830*/  LDC.64 R2, c[0x0][0xd90] ;  /* 0x00036400ff027b82 */ /* 0x00ae620000000a00 */
[----:B------:R-:W-:-:S04]  /*17840*/  IMAD.IADD R19, R6, 0x1, R19 ;  /* 0x0000000106137824 */ /* 0x000fc800078e0213 */
[----:B-1----:R-:W-:-:S05]  /*17850*/  IMAD.WIDE R2, R19, 0x4, R2 ;  /* 0x0000000413027825 */ /* 0x002fca00078e0202 */
[----:B--2---:R-:W4:Y:S01]  /*17860*/  LDG.E R7, desc[UR44][R2.64] ;  /* 0x0000002c02077981 */ /* 0x004f22000c1e1900 */
[----:B------:R-:W-:-:S04]  /*17870*/  IMAD R16, R5, R4, R16 ;  /* 0x0000000405107224 */ /* 0x000fc800078e0210 */
[----:B------:R-:W-:Y:S02]  /*17880*/  IMAD.IADD R0, R0, 0x1, -R16 ;  /* 0x0000000100007824 */ /* 0x000fe400078e0a10 */
[----:B----4-:R-:W-:-:S05]  /*17890*/  IMAD R6, R17, R7, RZ ;  /* 0x0000000711067224 */ /* 0x010fca00078e02ff */
[----:B0-----:R-:W-:-:S04]  /*178a0*/  IABS R8, R6 ;  /* 0x0000000600087213 */ /* 0x001fc80000000000 */
        /* <DEDUP_REMOVED lines=58> */
.L_x_8534:
[----:B------:R-:W-:Y:S01]  /*17c50*/  UMOV UR4, URZ ;  /* 0x0000003f00047c82 */ /* 0x000fe20008000000 */
[----:B------:R-:W-:Y:S01]  /*17c60*/  UMOV UR5, URZ ;  /* 0x0000003f00057c82 */ /* 0x000fe20008000000 */
[----:B------:R-:W-:Y:S01]  /*17c70*/  ULDC UR6, c[0x0][0xd3c] ;  /* 0x00034f0000067ab9 */ /* 0x000fe20000000800 */
[----:B------:R-:W-:Y:S02]  /*17c80*/  IMAD.MOV.U32 R16, RZ, RZ, R0 ;  /* 0x000000ffff107224 */ /* 0x000fe400078e0000 */
[----:B------:R-:W-:Y:S02]  /*17c90*/  IMAD.U32 R17, RZ, RZ, UR4 ;  /* 0x00000004ff117e24 */ /* 0x000fe4000f8e00ff */
[----:B------:R-:W-:Y:S02]  /*17ca0*/  IMAD.U32 R18, RZ, RZ, UR5 ;  /* 0x00000005ff127e24 */ /* 0x000fe4000f8e00ff */
[----:B------:R-:W-:-:S07]  /*17cb0*/  IMAD.U32 R19, RZ, RZ, UR6 ;  /* 0x00000006ff137e24 */ /* 0x000fce000f8e00ff */
.L_x_8542:
[----:B-1----:R1:W3:Y:S01]  /*17cc0*/  LDL R3, [R1+0x4] ;  /* 0x0000040001037983 */ /* 0x0022e20000100800 */
        /* <DEDUP_REMOVED lines=11> */
.L_x_8531:
[----:B------:R-:W-:Y:S02]  /*17d80*/  ULDC UR4, c[0x0][0xd3c] ;  /* 0x00034f0000047ab9 */ /* 0x000fe40000000800 */
[----:B----4-:R-:W-:-:S13]  /*17d90*/  ISETP.GE.AND P0, PT, R19, UR4, PT ;  /* 0x0000000413007c0c */ /* 0x010fda000bf06270 */
[----:B------:R-:W-:Y:S05]  /*17da0*/  @!P0 BRA `(.L_x_8543) ;  /* 0xffffff8c00a08947 */ /* 0x000fea000383ffff */
[----:B------:R-:W-:Y:S05]  /*17db0*/  BSYNC B8 ;  /* 0x0000000000087941 */ /* 0x000fea0003800000 */
.L_x_8419:
        /* <DEDUP_REMOVED lines=12> */
.L_x_8617:
[----:B------:R-:W-:Y:S05]  /*17e80*/  BSYNC B0 ;  /* 0x0000000000007941 */ /* 0x000fea0003800000 */
.L_x_8544:
[----:B------:R-:W-:-:S03]  /*17e90*/  UMOV UR4, 0xffffffff ;  /* 0xffffffff00047882 */ /* 0x000fc60000000000 */
[----:B------:R-:W-:Y:S05]  /*17ea0*/  BRA.DIV UR4, `(.L_x_8546) ;  /* 0x0000002604307947 */ /* 0x000fea000b800000 */
[----:B------:R-:W1:Y:S02]  /*17eb0*/  S2R R2, SR_TID.X ;  /* 0x0000000000027919 */ /* 0x000e640000002100 */
[----:B-1----:R-:W-:-:S04]  /*17ec0*/  SHF.R.U32.HI R2, RZ, 0x5, R2 ;  /* 0x00000005ff027819 */ /* 0x002fc80000011602 */
[----:B------:R-:W-:-:S05]  /*17ed0*/  LOP3.LUT R2, R2, 0x3, RZ, 0xc0, !PT ;  /* 0x0000000302027812 */ /* 0x000fca00078ec0ff */
[----:B------:R1:W3:Y:S02]  /*17ee0*/  SHFL.IDX PT, R14, R2, RZ, 0x1f ;  /* 0x00001fff020e7589 */ /* 0x0002e400000e0000 */
.L_x_8620:
[----:B---3--:R-:W-:Y:S01]  /*17ef0*/  ISETP.NE.AND P0, PT, R14, RZ, PT ;  /* 0x000000ff0e00720c */ /* 0x008fe20003f05270 */
[----:B------:R-:W-:-:S12]  /*17f00*/  BSSY B0, `(.L_x_8547) ;  /* 0x0000027000007945 */ /* 0x000fd80003800000 */
[----:B------:R-:W-:Y:S05]  /*17f10*/  @P0 BRA `(.L_x_8548) ;  /* 0x0000000000940947 */ /* 0x000fea0003800000 */
[----:B------:R-:W-:-:S03]  /*17f20*/  UMOV UR4, 0xffffffff ;  /* 0xffffffff00047882 */ /* 0x000fc60000000000 */
[----:B------:R-:W-:Y:S05]  /*17f30*/  BRA.DIV UR4, `(.L_x_8549) ;  /* 0x0000002604407947 */ /* 0x000fea000b800000 */
[----:B------:R-:W-:-:S13]  /*17f40*/  ELECT P6, URZ, PT ;  /* 0x00000000003f782f */ /* 0x000fda00038c0000 */
.L_x_8623:
[----:B------:R-:W-:Y:S05]  /*17f50*/  @!P6 BRA `(.L_x_8548) ;  /* 0x000000000084e947 */ /* 0x000fea0003800000 */
[----:B------:R-:W-:-:S06]  /*17f60*/  ULOP3.LUT UR4, UR36, 0x2, URZ, 0xfc, !UPT ;  /* 0x0000000224047892 */ /* 0x000fcc000f8efc3f */
[----:B-1----:R-:W-:-:S05]  /*17f70*/  IMAD.U32 R2, RZ, RZ, UR4 ;  /* 0x00000004ff027e24 */ /* 0x002fca000f8e00ff */
[----:B------:R-:W-:-:S13]  /*17f80*/  ISETP.NE.AND P2, PT, R2, 0x3, PT ;  /* 0x000000030200780c */ /* 0x000fda0003f45270 */
[----:B------:R-:W-:Y:S05]  /*17f90*/  @!P2 BRA `(.L_x_8550) ;  /* 0x000000000004a947 */ /* 0x000fea0003800000 */
[----:B------:R-:W-:Y:S01]  /*17fa0*/  BPT.TRAP 0x1 ;  /* 0x000000040000795c */ /* 0x000fe20000300000 */
.L_x_8550:
        /* <DEDUP_REMOVED lines=14> */
.L_x_8624:
[----:B------:R-:W1:Y:S02]  /*18090*/  SYNCS.PHASECHK.TRANS64.TRYWAIT P0, [R7+URZ], R2 ;  /* 0x00000002070075a7 */ /* 0x000e64000800017f */
[----:B-1----:R-:W-:Y:S05]  /*180a0*/  @!P0 BRA `(.L_x_8552) ;  /* 0x0000002400188947 */ /* 0x002fea0003800000 */
.L_x_8625:
[----:B------:R-:W-:Y:S05]  /*180b0*/  @!P2 BRA `(.L_x_8553) ;  /* 0x000000000004a947 */ /* 0x000fea0003800000 */
[----:B------:R-:W-:Y:S01]  /*180c0*/  BPT.TRAP 0x1 ;  /* 0x000000040000795c */ /* 0x000fe20000300000 */
.L_x_8553:
[----:B------:R-:W2:Y:S01]  /*180d0*/  LDL.LU R4, [R1+0xc] ;  /* 0x00000c0001047983 */ /* 0x000ea20000300800 */
[----:B------:R-:W-:-:S04]  /*180e0*/  VIADD R0, R0, 0x38860 ;  /* 0x0003886000007836 */ /* 0x000fc80000000000 */
[----:B--2---:R-:W-:-:S04]  /*180f0*/  IMAD R4, R4, 0x8, R0 ;  /* 0x0000000804047824 */ /* 0x004fc800078e0200 */
[----:B------:R-:W2:Y:S02]  /*18100*/  SYNCS.PHASECHK.TRANS64.TRYWAIT P0, [R4+URZ], R5 ;  /* 0x00000005040075a7 */ /* 0x000ea4000800017f */
[----:B--2---:R-:W-:Y:S05]  /*18110*/  @!P0 BRA `(.L_x_8554) ;  /* 0x0000002400108947 */ /* 0x004fea0003800000 */
.L_x_8626:
[----:B------:R-:W-:-:S07]  /*18120*/  IMAD R3, R3, 0x8, R0 ;  /* 0x0000000803037824 */ /* 0x000fce00078e0200 */
.L_x_8555:
[----:B---3--:R3:W4:Y:S02]  /*18130*/  SYNCS.PHASECHK.TRANS64.TRYWAIT P0, [R3+URZ], R2 ;  /* 0x00000002030075a7 */ /* 0x008724000800017f */
[----:B----4-:R-:W-:Y:S05]  /*18140*/  @!P0 NANOSLEEP.SYNCS 0x989680 ;  /* 0x009896800000895d */ /* 0x010fea0003900000 */
[----:B------:R-:W4:Y:S02]  /*18150*/  @!P0 SYNCS.PHASECHK.TRANS64 P0, [R3+URZ], R2 ;  /* 0x00000002030085a7 */ /* 0x000f24000800007f */
[----:B----4-:R-:W-:Y:S05]  /*18160*/  @!P0 BRA `(.L_x_8555) ;  /* 0xfffffffc00f08947 */ /* 0x010fea000383ffff */
.L_x_8548:
[----:B------:R-:W-:Y:S05]  /*18170*/  BSYNC B0 ;  /* 0x0000000000007941 */ /* 0x000fea0003800000 */
.L_x_8547:
[----:B------:R-:W-:Y:S05]  /*18180*/  EXIT ;  /* 0x000000000000794d */ /* 0x000fea0003800000 */
.L_x_8367:
[----:B0-----:R0:W1:Y:S02]  /*18190*/  SYNCS.PHASECHK.TRANS64.TRYWAIT P1, [R17+URZ+0x38800], R4 ;  /* 0x03880004110075a7 */ /* 0x001064000802017f */
[----:B-1----:R-:W-:Y:S05]  /*181a0*/  @!P1 NANOSLEEP.SYNCS 0x989680 ;  /* 0x009896800000995d */ /* 0x002fea0003900000 */
[----:B------:R-:W1:Y:S02]  /*181b0*/  @!P1 SYNCS.PHASECHK.TRANS64 P1, [R17+URZ+0x38800], R4 ;  /* 0x03880004110095a7 */ /* 0x000e64000802007f */
[----:B-1----:R-:W-:Y:S05]  /*181c0*/  @!P1 BRA `(.L_x_8367) ;  /* 0xfffffffc00f09947 */ /* 0x002fea000383ffff */
[----:B------:R-:W-:Y:S05]  /*181d0*/  BRA `(.L_x_8556) ;  /* 0xfffffeb400fc7947 */ /* 0x000fea000383ffff */
.L_x_8371:
[----:B--2---:R2:W3:Y:S02]  /*181e0*/  SYNCS.PHASECHK.TRANS64.TRYWAIT P1, [R5+URZ+0x38830], R8 ;  /* 0x03883008050075a7 */ /* 0x0044e4000802017f */
[----:B---3--:R-:W-:Y:S05]  /*181f0*/  @!P1 NANOSLEEP.SYNCS 0x989680 ;  /* 0x009896800000995d */ /* 0x008fea0003900000 */
[----:B------:R-:W3:Y:S02]  /*18200*/  @!P1 SYNCS.PHASECHK.TRANS64 P1, [R5+URZ+0x38830], R8 ;  /* 0x03883008050095a7 */ /* 0x000ee4000802007f */
[----:B---3--:R-:W-:Y:S05]  /*18210*/  @!P1 BRA `(.L_x_8371) ;  /* 0xfffffffc00f09947 */ /* 0x008fea000383ffff */
[----:B------:R-:W-:Y:S05]  /*18220*/  BRA `(.L_x_8370) ;  /* 0xfffffeb8001c7947 */ /* 0x000fea000383ffff */
.L_x_8372:
[----:B---3--:R3:W4:Y:S02]  /*18230*/  SYNCS.PHASECHK.TRANS64.TRYWAIT P1, [R17+URZ+0x38810], R4 ;  /* 0x03881004110075a7 */ /* 0x008724000802017f */
[----:B----4-:R-:W-:Y:S05]  /*18240*/  @!P1 NANOSLEEP.SYNCS 0x989680 ;  /* 0x009896800000995d */ /* 0x010fea0003900000 */
[----:B------:R-:W4:Y:S02]  /*18250*/  @!P1 SYNCS.PHASECHK.TRANS64 P1, [R17+URZ+0x38810], R4 ;  /* 0x03881004110095a7 */ /* 0x000f24000802007f */
[----:B----4-:R-:W-:Y:S05]  /*18260*/  @!P1 BRA `(.L_x_8372) ;  /* 0xfffffffc00f09947 */ /* 0x010fea000383ffff */
[----:B------:R-:W-:Y:S05]  /*18270*/  BRA `(.L_x_8557) ;  /* 0xfffffeb800a87947 */ /* 0x000fea000383ffff */
.L_x_8376:
[----:B0-----:R0:W3:Y:S02]  /*18280*/  SYNCS.PHASECHK.TRANS64.TRYWAIT P1, [R5+URZ+0x38850], R8 ;  /* 0x03885008050075a7 */ /* 0x0010e4000802017f */
[----:B---3--:R-:W-:Y:S05]  /*18290*/  @!P1 NANOSLEEP.SYNCS 0x989680 ;  /* 0x009896800000995d */ /* 0x008fea0003900000 */
[----:B------:R-:W3:Y:S02]  /*182a0*/  @!P1 SYNCS.PHASECHK.TRANS64 P1, [R5+URZ+0x38850], R8 ;  /* 0x03885008050095a7 */ /* 0x000ee4000802007f */
[----:B---3--:R-:W-:Y:S05]  /*182b0*/  @!P1 BRA `(.L_x_8376) ;  /* 0xfffffffc00f09947 */ /* 0x008fea000383ffff */
[----:B------:R-:W-:Y:S05]  /*182c0*/  BRA `(.L_x_8375) ;  /* 0xfffffeb800d87947 */ /* 0x000fea000383ffff */
.L_x_8381:
[----:B-1----:R1:W2:Y:S02]  /*182d0*/  SYNCS.PHASECHK.TRANS64.TRYWAIT P3, [R9+URZ+0x38830], R8 ;  /* 0x03883008090075a7 */ /* 0x0022a4000806017f */
[----:B--2---:R-:W-:Y:S05]  /*182e0*/  @!P3 NANOSLEEP.SYNCS 0x989680 ;  /* 0x009896800000b95d */ /* 0x004fea0003900000 */
[----:B------:R-:W2:Y:S02]  /*182f0*/  @!P3 SYNCS.PHASECHK.TRANS64 P3, [R9+URZ+0x38830], R8 ;  /* 0x038830080900b5a7 */ /* 0x000ea4000806007f */
[----:B--2---:R-:W-:Y:S05]  /*18300*/  @!P3 BRA `(.L_x_8381) ;  /* 0xfffffffc00f0b947 */ /* 0x004fea000383ffff */
[----:B------:R-:W-:Y:S05]  /*18310*/  BRA `(.L_x_8380) ;  /* 0xfffffee000d87947 */ /* 0x000fea000383ffff */
.L_x_8385:
[----:B---3--:R3:W4:Y:S02]  /*18320*/  SYNCS.PHASECHK.TRANS64.TRYWAIT P3, [R9+URZ+0x38850], R8 ;  /* 0x03885008090075a7 */ /* 0x008724000806017f */
[----:B----4-:R-:W-:Y:S05]  /*18330*/  @!P3 NANOSLEEP.SYNCS 0x989680 ;  /* 0x009896800000b95d */ /* 0x010fea0003900000 */
[----:B------:R-:W4:Y:S02]  /*18340*/  @!P3 SYNCS.PHASECHK.TRANS64 P3, [R9+URZ+0x38850], R8 ;  /* 0x038850080900b5a7 */ /* 0x000f24000806007f */
[----:B----4-:R-:W-:Y:S05]  /*18350*/  @!P3 BRA `(.L_x_8385) ;  /* 0xfffffffc00f0b947 */ /* 0x010fea000383ffff */
[----:B------:R-:W-:Y:S05]  /*18360*/  BRA `(.L_x_8384) ;  /* 0xfffffee400347947 */ /* 0x000fea000383ffff */
.L_x_8391:
[----:B-1----:R1:W2:Y:S02]  /*18370*/  SYNCS.PHASECHK.TRANS64.TRYWAIT P1, [R9+URZ+0x38830], R8 ;  /* 0x03883008090075a7 */ /* 0x0022a4000802017f */
[----:B--2---:R-:W-:Y:S05]  /*18380*/  @!P1 NANOSLEEP.SYNCS 0x989680 ;  /* 0x009896800000995d */ /* 0x004fea0003900000 */
[----:B------:R-:W2:Y:S02]  /*18390*/  @!P1 SYNCS.PHASECHK.TRANS64 P1, [R9+URZ+0x38830], R8 ;  /* 0x03883008090095a7 */ /* 0x000ea4000802007f */
[----:B--2---:R-:W-:Y:S05]  /*183a0*/  @!P1 BRA `(.L_x_8391) ;  /* 0xfffffffc00f09947 */ /* 0x004fea000383ffff */
[----:B------:R-:W-:Y:S05]  /*183b0*/  BRA `(.L_x_8390) ;  /* 0xffffff1400407947 */ /* 0x000fea000383ffff */
.L_x_8395:
[----:B---3--:R3:W4:Y:S02]  /*183c0*/  SYNCS.PHASECHK.TRANS64.TRYWAIT P1, [R9+URZ+0x38850], R8 ;  /* 0x03885008090075a7 */ /* 0x008724000802017f */
[----:B----4-:R-:W-:Y:S05]  /*183d0*/  @!P1 NANOSLEEP.SYNCS 0x989680 ;  /* 0x009896800000995d */ /* 0x010fea0003900000 */
[----:B------:R-:W4:Y:S02]  /*183e0*/  @!P1 SYNCS.PHASECHK.TRANS64 P1, [R9+URZ+0x38850], R8 ;  /* 0x03885008090095a7 */ /* 0x000f24000802007f */
[----:B----4-:R-:W-:Y:S05]  /*183f0*/  @!P1 BRA `(.L_x_8395) ;  /* 0xfffffffc00f09947 */ /* 0x010fea000383ffff */
[----:B------:R-:W-:Y:S05]  /*18400*/  BRA `(.L_x_8394) ;  /* 0xffffff14009c7947 */ /* 0x000fea000383ffff */
.L_x_8431:
        /* <DEDUP_REMOVED lines=11> */
.L_x_8559:
[----:B------:R-:W-:Y:S05]  /*184c0*/  BSYNC B0 ;  /* 0x0000000000007941 */ /* 0x000fea0003800000 */
.L_x_8558:
[----:B------:R-:W-:Y:S05]  /*184d0*/  BRA `(.L_x_8560) ;  /* 0xffffff9000e87947 */ /* 0x000fea000383ffff */
.L_x_8433:
[----:B------:R-:W-:Y:S01]  /*184e0*/  BSSY B0, `(.L_x_8561) ;  /* 0x0000006000007945 */ /* 0x000fe20003800000 */
[----:B------:R-:W-:-:S07]  /*184f0*/  IMAD.MOV.U32 R15, RZ, RZ, -0x1 ;  /* 0xffffffffff0f7424 */ /* 0x000fce00078e00ff */
[----:B01-3--:R-:W-:Y:S05]  /*18500*/  WARPSYNC.COLLECTIVE R15, `(.L_x_8562) ;  /* 0x000000000f0c7348 */ /* 0x00bfea0003c00000 */
[----:B------:R-:W-:Y:S02]  /*18510*/  ELECT P6, UR62, PT ;  /* 0x00000000003e782f */ /* 0x000fe400038c0000 */
[----:B------:R-:W-:Y:S01]  /*18520*/  MOV R14, UR62 ;  /* 0x0000003e000e7c02 */ /* 0x000fe20008000f00 */
[----:B01-3--:R-:W-:Y:S10]  /*18530*/  ENDCOLLECTIVE ;  /* 0x000000000000791b */ /* 0x00bff40003800000 */
.L_x_8562:
[----:B------:R-:W-:Y:S05]  /*18540*/  BSYNC B0 ;  /* 0x0000000000007941 */ /* 0x000fea0003800000 */
.L_x_8561:
[----:B------:R-:W-:Y:S05]  /*18550*/  BRA `(.L_x_8563) ;  /* 0xffffff9000f87947 */ /* 0x000fea000383ffff */
.L_x_8435:
[----:B--2---:R2:W3:Y:S02]  /*18560*/  SYNCS.PHASECHK.TRANS64.TRYWAIT P0, [R0+URZ+0x38840], R2 ;  /* 0x03884002000075a7 */ /* 0x0044e4000800017f */
[----:B---3--:R-:W-:Y:S05]  /*18570*/  @!P0 NANOSLEEP.SYNCS 0x989680 ;  /* 0x009896800000895d */ /* 0x008fea0003900000 */
[----:B------:R-:W3:Y:S02]  /*18580*/  @!P0 SYNCS.PHASECHK.TRANS64 P0, [R0+URZ+0x38840], R2 ;  /* 0x03884002000085a7 */ /* 0x000ee4000800007f */
[----:B---3--:R-:W-:Y:S05]  /*18590*/  @!P0 BRA `(.L_x_8435) ;  /* 0xfffffffc00f08947 */ /* 0x008fea000383ffff */
[----:B------:R-:W-:Y:S05]  /*185a0*/  BRA `(.L_x_8564) ;  /* 0xffffff9400647947 */ /* 0x000fea000383ffff */
.L_x_8439:
        /* <DEDUP_REMOVED lines=9> */
.L_x_8565:
[----:B------:R-:W-:Y:S02]  /*18640*/  IMAD.MOV.U32 R13, RZ, RZ, R3 ;  /* 0x000000ffff0d7224 */ /* 0x000fe400078e0003 */
[----:B------:R-:W-:-:S07]  /*18650*/  IMAD.MOV.U32 R4, RZ, RZ, R14 ;  /* 0x000000ffff047224 */ /* 0x000fce00078e000e */
[----:B------:R-:W-:Y:S05]  /*18660*/  WARPSYNC.COLLECTIVE R15, `(.L_x_8566) ;  /* 0x000000000f087348 */ /* 0x000fea0003c00000 */
[----:B------:R0:W1:Y:S02]  /*18670*/  SHFL.IDX P6, R14, R13, R12, R11 ;  /* 0x0000000c0d0e7389 */ /* 0x00006400000c000b */
[----:B01----:R-:W-:Y:S01]  /*18680*/  ENDCOLLECTIVE ;  /* 0x000000000000791b */ /* 0x003fe20003800000 */
.L_x_8566:
[----:B------:R-:W-:Y:S02]  /*18690*/  IMAD.MOV.U32 R13, RZ, RZ, R2 ;  /* 0x000000ffff0d7224 */ /* 0x000fe400078e0002 */
[----:B------:R-:W-:Y:S02]  /*186a0*/  IMAD.MOV.U32 R12, RZ, RZ, 0x1 ;  /* 0x00000001ff0c7424 */ /* 0x000fe400078e00ff */
[----:B------:R-:W-:-:S07]  /*186b0*/  IMAD.MOV.U32 R5, RZ, RZ, R14 ;  /* 0x000000ffff057224 */ /* 0x000fce00078e000e */
[----:B------:R-:W-:Y:S05]  /*186c0*/  WARPSYNC.COLLECTIVE R15, `(.L_x_8567) ;  /* 0x000000000f087348 */ /* 0x000fea0003c00000 */
[----:B------:R0:W1:Y:S02]  /*186d0*/  SHFL.IDX P6, R14, R13, R12, R11 ;  /* 0x0000000c0d0e7389 */ /* 0x00006400000c000b */
[----:B01----:R-:W-:Y:S01]  /*186e0*/  ENDCOLLECTIVE ;  /* 0x000000000000791b */ /* 0x003fe20003800000 */
.L_x_8567:
[----:B------:R-:W-:Y:S02]  /*186f0*/  IMAD.MOV.U32 R13, RZ, RZ, R3 ;  /* 0x000000ffff0d7224 */ /* 0x000fe400078e0003 */
[----:B------:R-:W-:Y:S02]  /*18700*/  IMAD R0, R6, R7, RZ ;  /* 0x0000000706007224 */ /* 0x000fe400078e02ff */
[----:B------:R-:W-:-:S07]  /*18710*/  IMAD.MOV.U32 R6, RZ, RZ, R14 ;  /* 0x000000ffff067224 */ /* 0x000fce00078e000e */
[----:B------:R-:W-:Y:S05]  /*18720*/  WARPSYNC.COLLECTIVE R15, `(.L_x_8568) ;  /* 0x000000000f087348 */ /* 0x000fea0003c00000 */
[----:B------:R0:W1:Y:S02]  /*18730*/  SHFL.IDX P6, R14, R13, R12, R11 ;  /* 0x0000000c0d0e7389 */ /* 0x00006400000c000b */
[----:B01----:R-:W-:Y:S01]  /*18740*/  ENDCOLLECTIVE ;  /* 0x000000000000791b */ /* 0x003fe20003800000 */
.L_x_8568:
        /* <DEDUP_REMOVED lines=21> */
.L_x_8569:
        /* <DEDUP_REMOVED lines=10> */
.L_x_8570:
        /* <DEDUP_REMOVED lines=11> */
.L_x_8571:
        /* <DEDUP_REMOVED lines=14> */
.L_x_8572:
[----:B------:R-:W-:Y:S01]  /*18ad0*/  IMAD.MOV.U32 R3, RZ, RZ, R14 ;  /* 0x000000ffff037224 */ /* 0x000fe200078e000e */
[----:B------:R-:W-:Y:S06]  /*18ae0*/  BRA `(.L_x_8573) ;  /* 0xffffff9800cc7947 */ /* 0x000fec000383ffff */
.L_x_8443:
        /* <DEDUP_REMOVED lines=27> */
.L_x_8575:
[----:B------:R-:W-:Y:S05]  /*18ca0*/  BSYNC B0 ;  /* 0x0000000000007941 */ /* 0x000fea0003800000 */
.L_x_8574:
        /* <DEDUP_REMOVED lines=11> */
.L_x_8576:
        /* <DEDUP_REMOVED lines=43> */
.L_x_8577:
        /* <DEDUP_REMOVED lines=18> */
.L_x_8578:
        /* <DEDUP_REMOVED lines=29> */
.L_x_8579:
        /* <DEDUP_REMOVED lines=13> */
.L_x_8580:
        /* <DEDUP_REMOVED lines=32> */
.L_x_8581:
        /* <DEDUP_REMOVED lines=9> */
.L_x_8582:
[----:B------:R-:W-:Y:S01]  /*19660*/  IMAD.MOV.U32 R0, RZ, RZ, R14 ;  /* 0x000000ffff007224 */ /* 0x000fe200078e000e */
[----:B------:R-:W-:Y:S06]  /*19670*/  BRA `(.L_x_8583) ;  /* 0xffffff9c00a47947 */ /* 0x000fec000383ffff */
.L_x_8448:
[----:B0-----:R-:W3:Y:S02]  /*19680*/  LDL R2, [R1+0x4] ;  /* 0x0000040001027983 */ /* 0x001ee40000100800 */
[----:B---3--:R0:W3:Y:S02]  /*19690*/  SYNCS.PHASECHK.TRANS64.TRYWAIT P0, [R2+URZ+0x38820], R0 ;  /* 0x03882000020075a7 */ /* 0x0080e4000800017f */
[----:B---3--:R-:W-:Y:S05]  /*196a0*/  @!P0 NANOSLEEP.SYNCS 0x989680 ;  /* 0x009896800000895d */ /* 0x008fea0003900000 */
[----:B------:R-:W3:Y:S02]  /*196b0*/  @!P0 SYNCS.PHASECHK.TRANS64 P0, [R2+URZ+0x38820], R0 ;  /* 0x03882000020085a7 */ /* 0x000ee4000800007f */
[----:B---3--:R-:W-:Y:S05]  /*196c0*/  @!P0 BRA `(.L_x_8448) ;  /* 0xfffffffc00ec8947 */ /* 0x008fea000383ffff */
[----:B------:R-:W-:Y:S05]  /*196d0*/  BRA `(.L_x_8584) ;  /* 0xffffffa000647947 */ /* 0x000fea000383ffff */
.L_x_8452:
[----:B0-----:R0:W1:Y:S02]  /*196e0*/  SYNCS.PHASECHK.TRANS64.TRYWAIT P0, [R0+URZ+0x38860], R2 ;  /* 0x03886002000075a7 */ /* 0x001064000800017f */
[----:B-1----:R-:W-:Y:S05]  /*196f0*/  @!P0 NANOSLEEP.SYNCS 0x989680 ;  /* 0x009896800000895d */ /* 0x002fea0003900000 */
[----:B------:R-:W1:Y:S02]  /*19700*/  @!P0 SYNCS.PHASECHK.TRANS64 P0, [R0+URZ+0x38860], R2 ;  /* 0x03886002000085a7 */ /* 0x000e64000800007f */
[----:B-1----:R-:W-:Y:S05]  /*19710*/  @!P0 BRA `(.L_x_8452) ;  /* 0xfffffffc00f08947 */ /* 0x002fea000383ffff */
[----:B------:R-:W-:Y:S05]  /*19720*/  BRA `(.L_x_8585) ;  /* 0xffffffa000947947 */ /* 0x000fea000383ffff */
.L_x_8471:
[----:B-1----:R1:W3:Y:S02]  /*19730*/  SYNCS.PHASECHK.TRANS64.TRYWAIT P0, [R3+URZ+0x38840], R2 ;  /* 0x03884002030075a7 */ /* 0x0022e4000800017f */
[----:B---3--:R-:W-:Y:S05]  /*19740*/  @!P0 NANOSLEEP.SYNCS 0x989680 ;  /* 0x009896800000895d */ /* 0x008fea0003900000 */
[----:B------:R-:W3:Y:S02]  /*19750*/  @!P0 SYNCS.PHASECHK.TRANS64 P0, [R3+URZ+0x38840], R2 ;  /* 0x03884002030085a7 */ /* 0x000ee4000800007f */
[----:B---3--:R-:W-:Y:S05]  /*19760*/  @!P0 BRA `(.L_x_8471) ;  /* 0xfffffffc00f08947 */ /* 0x008fea000383ffff */
[----:B------:R-:W-:Y:S05]  /*19770*/  BRA `(.L_x_8586) ;  /* 0xffffffac00b87947 */ /* 0x000fea000383ffff */
.L_x_8476:
[----:B0-----:R0:W3:Y:S02]  /*19780*/  SYNCS.PHASECHK.TRANS64.TRYWAIT P0, [R3+URZ+0x38860], R2 ;  /* 0x03886002030075a7 */ /* 0x0010e4000800017f */
[----:B---3--:R-:W-:Y:S05]  /*19790*/  @!P0 NANOSLEEP.SYNCS 0x989680 ;  /* 0x009896800000895d */ /* 0x008fea0003900000 */
[----:B------:R-:W3:Y:S02]  /*197a0*/  @!P0 SYNCS.PHASECHK.TRANS64 P0, [R3+URZ+0x38860], R2 ;  /* 0x03886002030085a7 */ /* 0x000ee4000800007f */
[----:B---3--:R-:W-:Y:S05]  /*197b0*/  @!P0 BRA `(.L_x_8476) ;  /* 0xfffffffc00f08947 */ /* 0x008fea000383ffff */
[----:B------:R-:W-:Y:S05]  /*197c0*/  BRA `(.L_x_8587) ;  /* 0xffffffb000407947 */ /* 0x000fea000383ffff */
.L_x_8491:
[----:B0-----:R0:W1:Y:S02]  /*197d0*/  SYNCS.PHASECHK.TRANS64.TRYWAIT P0, [R4+URZ+0x38840], R2 ;  /* 0x03884002040075a7 */ /* 0x001064000800017f */
[----:B-1----:R-:W-:Y:S05]  /*197e0*/  @!P0 NANOSLEEP.SYNCS 0x989680 ;  /* 0x009896800000895d */ /* 0x002fea0003900000 */
[----:B------:R-:W1:Y:S02]  /*197f0*/  @!P0 SYNCS.PHASECHK.TRANS64 P0, [R4+URZ+0x38840], R2 ;  /* 0x03884002040085a7 */ /* 0x000e64000800007f */
[----:B-1----:R-:W-:Y:S05]  /*19800*/  @!P0 BRA `(.L_x_8491) ;  /* 0xfffffffc00f08947 */ /* 0x002fea000383ffff */
[----:B------:R-:W-:Y:S05]  /*19810*/  BRA `(.L_x_8588) ;  /* 0xffffffbc00487947 */ /* 0x000fea000383ffff */
.L_x_8496:
[----:B-1----:R1:W3:Y:S02]  /*19820*/  SYNCS.PHASECHK.TRANS64.TRYWAIT P0, [R4+URZ+0x38860], R2 ;  /* 0x03886002040075a7 */ /* 0x0022e4000800017f */
[----:B---3--:R-:W-:Y:S05]  /*19830*/  @!P0 NANOSLEEP.SYNCS 0x989680 ;  /* 0x009896800000895d */ /* 0x008fea0003900000 */
[----:B------:R-:W3:Y:S02]  /*19840*/  @!P0 SYNCS.PHASECHK.TRANS64 P0, [R4+URZ+0x38860], R2 ;  /* 0x03886002040085a7 */ /* 0x000ee4000800007f */
[----:B---3--:R-:W-:Y:S05]  /*19850*/  @!P0 BRA `(.L_x_8496) ;  /* 0xfffffffc00f08947 */ /* 0x008fea000383ffff */
[----:B------:R-:W-:Y:S05]  /*19860*/  BRA `(.L_x_8589) ;  /* 0xffffffbc00cc7947 */ /* 0x000fea000383ffff */
.L_x_8511:
[----:B-1----:R1:W3:Y:S02]  /*19870*/  SYNCS.PHASECHK.TRANS64.TRYWAIT P0, [R4+URZ+0x38840], R2 ;  /* 0x03884002040075a7 */ /* 0x0022e4000800017f */
[----:B---3--:R-:W-:Y:S05]  /*19880*/  @!P0 NANOSLEEP.SYNCS 0x989680 ;  /* 0x009896800000895d */ /* 0x008fea0003900000 */
[----:B------:R-:W3:Y:S02]  /*19890*/  @!P0 SYNCS.PHASECHK.TRANS64 P0, [R4+URZ+0x38840], R2 ;  /* 0x03884002040085a7 */ /* 0x000ee4000800007f */
[----:B---3--:R-:W-:Y:S05]  /*198a0*/  @!P0 BRA `(.L_x_8511) ;  /* 0xfffffffc00f08947 */ /* 0x008fea000383ffff */
[----:B------:R-:W-:Y:S05]  /*198b0*/  BRA `(.L_x_8590) ;  /* 0xffffffc800b87947 */ /* 0x000fea000383ffff */
.L_x_8516:
[----:B0-----:R0:W3:Y:S02]  /*198c0*/  SYNCS.PHASECHK.TRANS64.TRYWAIT P0, [R4+URZ+0x38860], R2 ;  /* 0x03886002040075a7 */ /* 0x0010e4000800017f */
[----:B---3--:R-:W-:Y:S05]  /*198d0*/  @!P0 NANOSLEEP.SYNCS 0x989680 ;  /* 0x009896800000895d */ /* 0x008fea0003900000 */
[----:B------:R-:W3:Y:S02]  /*198e0*/  @!P0 SYNCS.PHASECHK.TRANS64 P0, [R4+URZ+0x38860], R2 ;  /* 0x03886002040085a7 */ /* 0x000ee4000800007f */
[----:B---3--:R-:W-:Y:S05]  /*198f0*/  @!P0 BRA `(.L_x_8516) ;  /* 0xfffffffc00f08947 */ /* 0x008fea000383ffff */
[----:B------:R-:W-:Y:S05]  /*19900*/  BRA `(.L_x_8591) ;  /* 0xffffffcc00407947 */ /* 0x000fea000383ffff */
.L_x_8532:
        /* <DEDUP_REMOVED lines=8> */
.L_x_8593:
[----:B------:R-:W-:Y:S05]  /*19990*/  BSYNC B0 ;  /* 0x0000000000007941 */ /* 0x000fea0003800000 */
.L_x_8592:
        /* <DEDUP_REMOVED lines=9> */
.L_x_8594:
        /* <DEDUP_REMOVED lines=18> */
.L_x_8595:
        /* <DEDUP_REMOVED lines=8> */
.L_x_8596:
        /* <DEDUP_REMOVED lines=8> */
.L_x_8597:
        /* <DEDUP_REMOVED lines=8> */
.L_x_8598:
        /* <DEDUP_REMOVED lines=8> */
.L_x_8599:
        /* <DEDUP_REMOVED lines=9> */
.L_x_8600:
[----:B------:R-:W-:Y:S01]  /*19de0*/  IMAD.MOV.U32 R16, RZ, RZ, R14 ;  /* 0x000000ffff107224 */ /* 0x000fe200078e000e */
[----:B------:R-:W-:Y:S06]  /*19df0*/  BRA `(.L_x_8601) ;  /* 0xffffffd400987947 */ /* 0x000fec000383ffff */
.L_x_8537:
        /* <DEDUP_REMOVED lines=8> */
.L_x_8603:
[----:B------:R-:W-:Y:S05]  /*19e80*/  BSYNC B0 ;  /* 0x0000000000007941 */ /* 0x000fea0003800000 */
.L_x_8602:
        /* <DEDUP_REMOVED lines=10> */
.L_x_8604:
        /* <DEDUP_REMOVED lines=8> */
.L_x_8605:
        /* <DEDUP_REMOVED lines=8> */
.L_x_8606:
        /* <DEDUP_REMOVED lines=8> */
.L_x_8607:
        /* <DEDUP_REMOVED lines=9> */
.L_x_8608:
[----:B------:R-:W-:Y:S01]  /*1a140*/  IMAD.MOV.U32 R16, RZ, RZ, R14 ;  /* 0x000000ffff107224 */ /* 0x000fe200078e000e */
[----:B------:R-:W-:Y:S06]  /*1a150*/  BRA `(.L_x_8609) ;  /* 0xffffffd4005c7947 */ /* 0x000fec000383ffff */
.L_x_8539:
[----:B------:R-:W-:Y:S01]  /*1a160*/  BSSY B0, `(.L_x_8610) ;  /* 0x0000006000007945 */ /* 0x000fe20003800000 */
[----:B------:R-:W-:Y:S01]  /*1a170*/  PLOP3.LUT P6, PT, P6, PT, PT, 0x8, 0x0 ;  /* 0x000000000000781c */ /* 0x000fe200037ce170 */
[----:B------:R-:W-:-:S12]  /*1a180*/  IMAD.MOV.U32 R15, RZ, RZ, -0x1 ;  /* 0xffffffffff0f7424 */ /* 0x000fd800078e00ff */
[----:B012---:R-:W-:Y:S05]  /*1a190*/  WARPSYNC.COLLECTIVE R15, `(.L_x_8611) ;  /* 0x000000000f087348 */ /* 0x007fea0003c00000 */
[----:B------:R-:W-:Y:S01]  /*1a1a0*/  VOTE.ANY R14, PT, P6 ;  /* 0x00000000000e7806 */ /* 0x000fe200030e0100 */
[----:B012---:R-:W-:Y:S06]  /*1a1b0*/  ENDCOLLECTIVE ;  /* 0x000000000000791b */ /* 0x007fec0003800000 */
.L_x_8611:
[----:B------:R-:W-:Y:S05]  /*1a1c0*/  BSYNC B0 ;  /* 0x0000000000007941 */ /* 0x000fea0003800000 */
.L_x_8610:
        /* <DEDUP_REMOVED lines=9> */
.L_x_8612:
[----:B------:R-:W-:Y:S01]  /*1a260*/  IMAD.MOV.U32 R17, RZ, RZ, R14 ;  /* 0x000000ffff117224 */ /* 0x000fe200078e000e */
[----:B------:R-:W-:Y:S06]  /*1a270*/  BRA `(.L_x_8613) ;  /* 0xffffffd4004c7947 */ /* 0x000fec000383ffff */
.L_x_8541:
[----:B------:R-:W-:Y:S01]  /*1a280*/  BSSY B0, `(.L_x_8614) ;  /* 0x0000007000007945 */ /* 0x000fe20003800000 */
[----:B------:R-:W-:Y:S02]  /*1a290*/  IMAD.MOV.U32 R13, RZ, RZ, R3 ;  /* 0x000000ffff0d7224 */ /* 0x000fe400078e0003 */
[----:B------:R-:W-:Y:S02]  /*1a2a0*/  IMAD.MOV.U32 R11, RZ, RZ, 0x1f ;  /* 0x0000001fff0b7424 */ /* 0x000fe400078e00ff */
[----:B------:R-:W-:-:S07]  /*1a2b0*/  IMAD.MOV.U32 R15, RZ, RZ, -0x1 ;  /* 0xffffffffff0f7424 */ /* 0x000fce00078e00ff */
[----:B01234-:R-:W-:Y:S05]  /*1a2c0*/  WARPSYNC.COLLECTIVE R15, `(.L_x_8615) ;  /* 0x000000000f087348 */ /* 0x01ffea0003c00000 */
[----:B------:R0:W0:Y:S02]  /*1a2d0*/  SHFL.IDX P6, R14, R13, R12, R11 ;  /* 0x0000000c0d0e7389 */ /* 0x00002400000c000b */
[----:B01234-:R-:W-:Y:S01]  /*1a2e0*/  ENDCOLLECTIVE ;  /* 0x000000000000791b */ /* 0x01ffe20003800000 */
.L_x_8615:
[----:B------:R-:W-:Y:S05]  /*1a2f0*/  BSYNC B0 ;  /* 0x0000000000007941 */ /* 0x000fea0003800000 */
.L_x_8614:
[----:B------:R-:W-:Y:S01]  /*1a300*/  IMAD.MOV.U32 R3, RZ, RZ, R14 ;  /* 0x000000ffff037224 */ /* 0x000fe200078e000e */
[----:B------:R-:W-:Y:S06]  /*1a310*/  BRA `(.L_x_8616) ;  /* 0xffffffd400407947 */ /* 0x000fec000383ffff */
.L_x_8545:
[----:B0-----:R0:W1:Y:S02]  /*1a320*/  SYNCS.PHASECHK.TRANS64.TRYWAIT P0, [R0+URZ+0x38820], R3 ;  /* 0x03882003000075a7 */ /* 0x001064000800017f */
[----:B-1----:R-:W-:Y:S05]  /*1a330*/  @!P0 NANOSLEEP.SYNCS 0x989680 ;  /* 0x009896800000895d */ /* 0x002fea0003900000 */
[----:B------:R-:W1:Y:S02]  /*1a340*/  @!P0 SYNCS.PHASECHK.TRANS64 P0, [R0+URZ+0x38820], R3 ;  /* 0x03882003000085a7 */ /* 0x000e64000800007f */
[----:B-1----:R-:W-:Y:S05]  /*1a350*/  @!P0 BRA `(.L_x_8545) ;  /* 0xfffffffc00f08947 */ /* 0x002fea000383ffff */
[----:B------:R-:W-:Y:S05]  /*1a360*/  BRA `(.L_x_8617) ;  /* 0xffffffd800c47947 */ /* 0x000fea000383ffff */
.L_x_8546:
        /* <DEDUP_REMOVED lines=11> */
.L_x_8619:
[----:B------:R-:W-:Y:S05]  /*1a420*/  BSYNC B0 ;  /* 0x0000000000007941 */ /* 0x000fea0003800000 */
.L_x_8618:
[----:B------:R-:W-:Y:S05]  /*1a430*/  BRA `(.L_x_8620) ;  /* 0xffffffd800ac7947 */ /* 0x000fea000383ffff */
.L_x_8549:
[----:B------:R-:W-:Y:S01]  /*1a440*/  BSSY B1, `(.L_x_8621) ;  /* 0x0000006000017945 */ /* 0x000fe20003800000 */
[----:B------:R-:W-:-:S07]  /*1a450*/  IMAD.MOV.U32 R15, RZ, RZ, -0x1 ;  /* 0xffffffffff0f7424 */ /* 0x000fce00078e00ff */
[----:B012---:R-:W-:Y:S05]  /*1a460*/  WARPSYNC.COLLECTIVE R15, `(.L_x_8622) ;  /* 0x000000000f0c7348 */ /* 0x007fea0003c00000 */
[----:B------:R-:W-:Y:S02]  /*1a470*/  ELECT P6, UR62, PT ;  /* 0x00000000003e782f */ /* 0x000fe400038c0000 */
[----:B------:R-:W-:Y:S01]  /*1a480*/  MOV R14, UR62 ;  /* 0x0000003e000e7c02 */ /* 0x000fe20008000f00 */
[----:B012---:R-:W-:Y:S10]  /*1a490*/  ENDCOLLECTIVE ;  /* 0x000000000000791b */ /* 0x007ff40003800000 */
.L_x_8622:
[----:B------:R-:W-:Y:S05]  /*1a4a0*/  BSYNC B1 ;  /* 0x0000000000017941 */ /* 0x000fea0003800000 */
.L_x_8621:
[----:B------:R-:W-:Y:S05]  /*1a4b0*/  BRA `(.L_x_8623) ;  /* 0xffffffd800a47947 */ /* 0x000fea000383ffff */
.L_x_8551:
[----:B0-----:R0:W1:Y:S02]  /*1a4c0*/  SYNCS.PHASECHK.TRANS64.TRYWAIT P0, [R6+URZ], R5 ;  /* 0x00000005060075a7 */ /* 0x001064000800017f */
[----:B-1----:R-:W-:Y:S05]  /*1a4d0*/  @!P0 NANOSLEEP.SYNCS 0x989680 ;  /* 0x009896800000895d */ /* 0x002fea0003900000 */
[----:B------:R-:W1:Y:S02]  /*1a4e0*/  @!P0 SYNCS.PHASECHK.TRANS64 P0, [R6+URZ], R5 ;  /* 0x00000005060085a7 */ /* 0x000e64000800007f */
[----:B-1----:R-:W-:Y:S05]  /*1a4f0*/  @!P0 BRA `(.L_x_8551) ;  /* 0xfffffffc00f08947 */ /* 0x002fea000383ffff */
[----:B------:R-:W-:Y:S05]  /*1a500*/  BRA `(.L_x_8624) ;  /* 0xffffffd800e07947 */ /* 0x000fea000383ffff */
.L_x_8552:
[----:B-1----:R1:W2:Y:S02]  /*1a510*/  SYNCS.PHASECHK.TRANS64.TRYWAIT P0, [R7+URZ], R2 ;  /* 0x00000002070075a7 */ /* 0x0022a4000800017f */
[----:B--2---:R-:W-:Y:S05]  /*1a520*/  @!P0 NANOSLEEP.SYNCS 0x989680 ;  /* 0x009896800000895d */ /* 0x004fea0003900000 */
[----:B------:R-:W2:Y:S02]  /*1a530*/  @!P0 SYNCS.PHASECHK.TRANS64 P0, [R7+URZ], R2 ;  /* 0x00000002070085a7 */ /* 0x000ea4000800007f */
[----:B--2---:R-:W-:Y:S05]  /*1a540*/  @!P0 BRA `(.L_x_8552) ;  /* 0xfffffffc00f08947 */ /* 0x004fea000383ffff */
[----:B------:R-:W-:Y:S05]  /*1a550*/  BRA `(.L_x_8625) ;  /* 0xffffffd800d47947 */ /* 0x000fea000383ffff */
.L_x_8554:
[----:B--2---:R2:W3:Y:S02]  /*1a560*/  SYNCS.PHASECHK.TRANS64.TRYWAIT P0, [R4+URZ], R5 ;  /* 0x00000005040075a7 */ /* 0x0044e4000800017f */
[----:B---3--:R-:W-:Y:S05]  /*1a570*/  @!P0 NANOSLEEP.SYNCS 0x989680 ;  /* 0x009896800000895d */ /* 0x008fea0003900000 */
[----:B------:R-:W3:Y:S02]  /*1a580*/  @!P0 SYNCS.PHASECHK.TRANS64 P0, [R4+URZ], R5 ;  /* 0x00000005040085a7 */ /* 0x000ee4000800007f */
[----:B---3--:R-:W-:Y:S05]  /*1a590*/  @!P0 BRA `(.L_x_8554) ;  /* 0xfffffffc00f08947 */ /* 0x008fea000383ffff */
[----:B------:R-:W-:Y:S05]  /*1a5a0*/  BRA `(.L_x_8626) ;  /* 0xffffffd800dc7947 */ /* 0x000fea000383ffff */
.L_x_8627:
        /* <DEDUP_REMOVED lines=13> */
.L_x_15132:


//--------------------- .text._ZN7cutlass13device_kernelIN5flash11enable_sm90INS1_16FlashAttnFwdSm90INS1_25CollectiveMainloopFwdSm90ILi2EN4cute5tupleIJNS5_1CILi1EEES8_S8_EEENS6_IJNS7_ILi64EEESA_SA_EEELi512ENS_6half_tEfNS_4arch4Sm90ELb1ELb0ELb0ELb1ELb0ELb1ELb1ELb0ELb0ELb1ELb0ELb0EEENS1_21CollectiveEpilogueFwdINS6_IJSA_NS7_ILi512EEESA_EEES9_SC_SE_Li256ELb1ELb1ELb0ELb0EEENS1_36VarlenDynamicPersistentTileSchedulerILi64ELi64ELi256ELi128ELb0ELb1ELb1ELb1ELb1ELb1EEEEEEEEEvNT_6ParamsE --------------------------
	.section	.text._ZN7cutlass13device_kernelIN5flash11enable_sm90INS1_16FlashAttnFwdSm90INS1_25CollectiveMainloopFwdSm90ILi2EN4cute5tupleIJNS5_1CILi1EEES8_S8_EEENS6_IJNS7_ILi64EEESA_SA_EEELi512ENS_6half_tEfNS_4arch4Sm90ELb1ELb0ELb0ELb1ELb0ELb1ELb1ELb0ELb0ELb1ELb0ELb0EEENS1_21CollectiveEpilogueFwdINS6_IJSA_NS7_ILi512EEESA_EEES9_SC_SE_Li256ELb1ELb1ELb0ELb0EEENS1_36VarlenDynamicPersistentTileSchedulerILi64ELi64ELi256ELi128ELb0ELb1ELb1ELb1ELb1ELb1EEEEEEEEEvNT_6ParamsE,"ax",@progbits
	.align	128
.text._ZN7cutlass13device_kernelIN5flash11enable_sm90INS1_16FlashAttnFwdSm90INS1_25CollectiveMainloopFwdSm90ILi2EN4cute5tupleIJNS5_1CILi1EEES8_S8_EEENS6_IJNS7_ILi64EEESA_SA_EEELi512ENS_6half_tEfNS_4arch4Sm90ELb1ELb0ELb0ELb1ELb0ELb1ELb1ELb0ELb0ELb1ELb0ELb0EEENS1_21CollectiveEpilogueFwdINS6_IJSA_NS7_ILi512EEESA_EEES9_SC_SE_Li256ELb1ELb1ELb0ELb0EEENS1_36VarlenDynamicPersistentTileSchedulerILi64ELi64ELi256ELi128ELb0ELb1ELb1ELb1ELb1ELb1EEEEEEEEEvNT_6ParamsE:
        .type           _ZN7cutlass13device_kernelIN5flash11enable_sm90INS1_16FlashAttnFwdSm90INS1_25CollectiveMainloopFwdSm90ILi2EN4cute5tupleIJNS5_1CILi1EEES8_S8_EEENS6_IJNS7_ILi64EEESA_SA_EEELi512ENS_6half_tEfNS_4arch4Sm90ELb1ELb0ELb0ELb1ELb0ELb1ELb1ELb0ELb0ELb1ELb0ELb0EEENS1_21CollectiveEpilogueFwdINS6_IJSA_NS7_ILi512EEESA_EEES9_SC_SE_Li256ELb1ELb1ELb0ELb0EEENS1_36VarlenDynamicPersistentTileSchedulerILi64ELi64ELi256ELi128ELb0ELb1ELb1ELb1ELb1ELb1EEEEEEEEEvNT_6ParamsE,@function
        .size           _ZN7cutlass13device_kernelIN5flash11enable_sm90INS1_16FlashAttnFwdSm90INS1_25CollectiveMainloopFwdSm90ILi2EN4cute5tupleIJNS5_1CILi1EEES8_S8_EEENS6_IJNS7_ILi64EEESA_SA_EEELi512ENS_6half_tEfNS_4arch4Sm90ELb1ELb0ELb0ELb1ELb0ELb1ELb1ELb0ELb0ELb1ELb0ELb0EEENS1_21CollectiveEpilogueFwdINS6_IJSA_NS7_ILi512EEESA_EEES9_SC_SE_Li256ELb1ELb1ELb0ELb0EEENS1_36VarlenDynamicPersistentTileSchedulerILi64ELi64ELi256ELi128ELb0ELb1ELb1ELb1ELb1ELb1EEEEEEEEEvNT_6ParamsE,(.L_x_15133 - _ZN7cutlass13device_kernelIN5flash11enable_sm90INS1_16FlashAttnFwdSm90INS1_25CollectiveMainloopFwdSm90ILi2EN4cute5tupleIJNS5_1CILi1EEES8_S8_EEENS6_IJNS7_ILi64EEESA_SA_EEELi512ENS_6half_tEfNS_4arch4Sm90ELb1ELb0ELb0ELb1ELb0ELb1ELb1ELb0ELb0ELb1ELb0ELb0EEENS1_21CollectiveEpilogueFwdINS6_IJSA_NS7_ILi512EEESA_EEES9_SC_SE_Li256ELb1ELb1ELb0ELb0EEENS1_36VarlenDynamicPersistentTileSchedulerILi64ELi64ELi256ELi128ELb0ELb1ELb1ELb1ELb1ELb1EEEEEEEEEvNT_6ParamsE)
        .other          _ZN7cutlass13device_kernelIN5flash11enable_sm90INS1_16FlashAttnFwdSm90INS1_25CollectiveMainloopFwdSm90ILi2EN4cute5tupleIJNS5_1CILi1EEES8_S8_EEENS6_IJNS7_ILi64EEESA_SA_EEELi512ENS_6half_tEfNS_4arch4Sm90ELb1ELb0ELb0ELb1ELb0ELb1ELb1ELb0ELb0ELb1ELb0ELb0EEENS1_21CollectiveEpilogueFwdINS6_IJSA_NS7_ILi512EEESA_EEES9_SC_SE_Li256ELb1ELb1ELb0ELb0EEENS1_36VarlenDynamicPersistentTileSchedulerILi64ELi64ELi256ELi128ELb0ELb1ELb1ELb1ELb1ELb1EEEEEEEEEvNT_6ParamsE,@"STO_CUDA_ENTRY STV_DEFAULT"
_ZN7cutlass13device_kernelIN5flash11enable_sm90INS1_16FlashAttnFwdSm90INS1_25CollectiveMainloopFwdSm90ILi2EN4cute5tupleIJNS5_1CILi1EEES8_S8_EEENS6_IJNS7_ILi64EEESA_SA_EEELi512ENS_6half_tEfNS_4arch4Sm90ELb1ELb0ELb0ELb1ELb0ELb1ELb1ELb0ELb0ELb1ELb0ELb0EEENS1_21CollectiveEpilogueFwdINS6_IJSA_NS7_ILi512EEESA_EEES9_SC_SE_Li256ELb1ELb1ELb0ELb0EEENS1_36VarlenDynamicPersistentTileSchedulerILi64ELi64ELi256ELi128ELb0ELb1ELb1ELb1ELb1ELb1EEEEEEEEEvNT_6ParamsE:
        /* <DEDUP_REMOVED lines=23> */
.L_x_8629:
[----:B------:R-:W-:Y:S05]  /*0170*/  BSYNC B0 ;  /* 0x0000000000007941 */ /* 0x000fea0003800000 */
.L_x_8628:
        /* <DEDUP_REMOVED lines=39> */
.L_x_8630:
        /* <DEDUP_REMOVED lines=22> */
.L_x_8631:
        /* <DEDUP_REMOVED lines=18> */
.L_x_8632:
        /* <DEDUP_REMOVED lines=22> */
.L_x_8633:
        /* <DEDUP_REMOVED lines=22> */
.L_x_8634:
        /* <DEDUP_REMOVED lines=9> */
.L_x_8637:
        /* <DEDUP_REMOVED lines=25> */
[-C--:B------:R-:W-:Y:S02]  /*0b50*/  LEA.HI R5, R0, R16.reuse, RZ, 0x4 ;  /* 0x0000001000057211 */ /* 0x080fe400078f20ff */
[----:B------:R-:W-:Y:S02]  /*0b60*/  LOP3.LUT R3, R4, 0xffffff80, RZ, 0xc0, !PT ;  /* 0xffffff8004037812 */ /* 0x000fe400078ec0ff */
[C---:B------:R-:W-:Y:S02]  /*0b70*/  LOP3.LUT R6, R5.reuse, 0xfffffff0, RZ, 0xc0, !PT ;  /* 0xfffffff005067812 */ /* 0x040fe400078ec0ff */
[----:B------:R-:W-:Y:S01]  /*0b80*/  SHF.R.S32.HI R12, RZ, 0x4, R5 ;  /* 0x00000004ff0c7819 */ /* 0x000fe20000011405 */
[----:B------:R-:W-:Y:S01]  /*0b90*/  IMAD.IADD R3, R16, 0x1, -R3 ;  /* 0x0000000110037824 */ /* 0x000fe200078e0a03 */
[----:B------:R-:W-:Y:S01]  /*0ba0*/  LEA.HI R7, R0, R16, RZ, 0x5 ;  /* 0x0000001000077211 */ /* 0x000fe200078f28ff */
[----:B------:R-:W-:Y:S01]  /*0bb0*/  IMAD.IADD R10, R16, 0x1, -R6 ;  /* 0x00000001100a7824 */ /* 0x000fe200078e0a06 */
[----:B------:R-:W-:-:S02]  /*0bc0*/  LEA.HI R8, R5, R12, RZ, 0x1 ;  /* 0x0000000c05087211 */ /* 0x000fc400078f08ff */
[----:B------:R-:W-:Y:S02]  /*0bd0*/  SHF.R.S32.HI R6, RZ, 0x1f, R3 ;  /* 0x0000001fff067819 */ /* 0x000fe40000011403 */
[--C-:B------:R-:W-:Y:S02]  /*0be0*/  SHF.R.S32.HI R215, RZ, 0x5, R7.reuse ;  /* 0x00000005ffd77819 */ /* 0x100fe40000011407 */
[----:B------:R-:W-:Y:S02]  /*0bf0*/  SHF.R.S32.HI R14, RZ, 0x1f, R7 ;  /* 0x0000001fff0e7819 */ /* 0x000fe40000011407 */
[----:B------:R-:W-:Y:S02]  /*0c00*/  SHF.R.S32.HI R7, RZ, 0x1f, R10 ;  /* 0x0000001fff077819 */ /* 0x000fe4000001140a */
[----:B------:R-:W-:Y:S02]  /*0c10*/  LEA.HI R5, R6, R3, RZ, 0x2 ;  /* 0x0000000306057211 */ /* 0x000fe400078f10ff */
[----:B------:R-:W-:-:S02]  /*0c20*/  LOP3.LUT R13, R8, 0x1ffffffe, RZ, 0xc0, !PT ;  /* 0x1ffffffe080d7812 */ /* 0x000fc400078ec0ff */
[----:B------:R-:W-:Y:S02]  /*0c30*/  LEA.HI R9, R7, R10, RZ, 0x3 ;  /* 0x0000000a07097211 */ /* 0x000fe400078f18ff */
[----:B------:R-:W-:Y:S01]  /*0c40*/  SHF.R.S32.HI R7, RZ, 0x2, R5 ;  /* 0x00000002ff077819 */ /* 0x000fe20000011405 */
[----:B------:R-:W-:Y:S01]  /*0c50*/  IMAD.IADD R13, R12, 0x1, -R13 ;  /* 0x000000010c0d7824 */ /* 0x000fe200078e0a0d */
[----:B------:R-:W-:Y:S02]  /*0c60*/  SHF.R.S32.HI R8, RZ, 0x1f, R5 ;  /* 0x0000001fff087819 */ /* 0x000fe40000011405 */
[----:B------:R-:W-:Y:S02]  /*0c70*/  LOP3.LUT R12, R5, 0x7ffffffc, RZ, 0xc0, !PT ;  /* 0x7ffffffc050c7812 */ /* 0x000fe400078ec0ff */
[----:B------:R-:W-:Y:S02]  /*0c80*/  LEA.HI R8, R8, R7, RZ, 0x3 ;  /* 0x0000000708087211 */ /* 0x000fe400078f18ff */
[----:B------:R-:W-:Y:S01]  /*0c90*/  LEA.HI R6, R6, R3, RZ, 0x5 ;  /* 0x0000000306067211 */ /* 0x000fe200078f28ff */
[----:B------:R-:W-:Y:S01]  /*0ca0*/  IMAD.IADD R12, R3, 0x1, -R12 ;  /* 0x00000001030c7824 */ /* 0x000fe200078e0a0c */
[----:B------:R-:W-:-:S02]  /*0cb0*/  LOP3.LUT R8, R8, 0xfffffff8, RZ, 0xc0, !PT ;  /* 0xfffffff808087812 */ /* 0x000fc400078ec0ff */
[CC--:B------:R-:W-:Y:S02]  /*0cc0*/  LEA.HI R3, R0.reuse, R16.reuse, RZ, 0x3 ;  /* 0x0000001000037211 */ /* 0x0c0fe400078f18ff */
[----:B------:R-:W-:Y:S01]  /*0cd0*/  LEA.HI R0, R0, R16, RZ, 0x2 ;  /* 0x0000001000007211 */ /* 0x000fe200078f10ff */
[----:B------:R-:W-:Y:S01]  /*0ce0*/  IMAD.IADD R7, R7, 0x1, -R8 ;  /* 0x0000000107077824 */ /* 0x000fe200078e0a08 */
[----:B------:R-:W-:Y:S02]  /*0cf0*/  SHF.R.S32.HI R6, RZ, 0x5, R6 ;  /* 0x00000005ff067819 */ /* 0x000fe40000011406 */
[----:B------:R-:W-:Y:S02]  /*0d00*/  SHF.R.S32.HI R23, RZ, 0x2, R0 ;  /* 0x00000002ff177819 */ /* 0x000fe40000011400 */
[----:B------:R-:W-:Y:S01]  /*0d10*/  LEA.HI R14, R14, R215, RZ, 0x2 ;  /* 0x000000d70e0e7211 */ /* 0x000fe200078f10ff */
[----:B------:R-:W-:Y:S01]  /*0d20*/  IMAD R190, R6, 0x10, R7 ;  /* 0x0000001006be7824 */ /* 0x000fe200078e0207 */
[----:B------:R-:W-:Y:S01]  /*0d30*/  SHF.R.S32.HI R231, RZ, 0x7, R4 ;  /* 0x00000007ffe77819 */ /* 0x000fe20000011404 */
[----:B------:R-:W-:Y:S01]  /*0d40*/  VIADD R7, R23, 0x20 ;  /* 0x0000002017077836 */ /* 0x000fe20000000000 */
[----:B------:R-:W-:-:S02]  /*0d50*/  LOP3.LUT R228, R3, 0xfffffff8, RZ, 0xc0, !PT ;  /* 0xfffffff803e47812 */ /* 0x000fc400078ec0ff */
[----:B------:R-:W-:Y:S02]  /*0d60*/  LOP3.LUT R11, R9, 0xfffffff8, RZ, 0xc0, !PT ;  /* 0xfffffff8090b7812 */ /* 0x000fe400078ec0ff */
[----:B------:R-:W-:Y:S01]  /*0d70*/  LOP3.LUT R14, R14, 0x3ffffc, RZ, 0xc0, !PT ;  /* 0x003ffffc0e0e7812 */ /* 0x000fe200078ec0ff */
[----:B------:R-:W-:Y:S01]  /*0d80*/  IMAD.IADD R228, R16, 0x1, -R228 ;  /* 0x0000000110e47824 */ /* 0x000fe200078e0ae4 */
[----:B------:R-:W-:Y:S01]  /*0d90*/  LEA.HI R4, R4, R231, RZ, 0x1 ;  /* 0x000000e704047211 */ /* 0x000fe200078f08ff */
[----:B------:R-:W-:Y:S01]  /*0da0*/  IMAD.IADD R11, R10, 0x1, -R11 ;  /* 0x000000010a0b7824 */ /* 0x000fe200078e0a0b */
[----:B------:R-:W-:Y:S01]  /*0db0*/  SHF.R.S32.HI R5, RZ, 0x1f, R7 ;  /* 0x0000001fff057819 */ /* 0x000fe20000011407 */
[----:B------:R-:W-:Y:S02]  /*0dc0*/  IMAD R15, R231, 0x100, R10 ;  /* 0x00000100e70f7824 */ /* 0x000fe400078e020a */
[----:B------:R-:W-:Y:S01]  /*0dd0*/  IMAD.IADD R14, R215, 0x1, -R14 ;  /* 0x00000001d70e7824 */ /* 0x000fe200078e0a0e */
[----:B------:R-:W-:Y:S01]  /*0de0*/  LOP3.LUT R4, R4, 0xfffffe, RZ, 0xc0, !PT ;  /* 0x00fffffe04047812 */ /* 0x000fe200078ec0ff */
[----:B------:R-:W-:Y:S01]  /*0df0*/  IMAD.SHL.U32 R192, R228, 0x8, RZ ;  /* 0x00000008e4c07824 */ /* 0x000fe200078e00ff */
[----:B------:R-:W-:Y:S01]  /*0e00*/  LEA.HI R5, R5, R7, RZ, 0x3 ;  /* 0x0000000705057211 */ /* 0x000fe200078f18ff */
[----:B------:R-:W-:-:S02]  /*0e10*/  IMAD.SHL.U32 R10, R11, 0x40, RZ ;  /* 0x000000400b0a7824 */ /* 0x000fc400078e00ff */
[----:B------:R-:W-:Y:S02]  /*0e20*/  IMAD R14, R14, 0x10, R15 ;  /* 0x000000100e0e7824 */ /* 0x000fe400078e020f */
[----:B------:R-:W-:Y:S02]  /*0e30*/  IMAD.SHL.U32 R13, R13, 0x8, RZ ;  /* 0x000000080d0d7824 */ /* 0x000fe400078e00ff */
[----:B------:R-:W-:Y:S02]  /*0e40*/  IMAD.IADD R4, R231, 0x1, -R4 ;  /* 0x00000001e7047824 */ /* 0x000fe400078e0a04 */
[----:B------:R-:W-:Y:S01]  /*0e50*/  VIADD R224, R192, 0x80 ;  /* 0x00000080c0e07836 */ /* 0x000fe20000000000 */
[----:B------:R-:W-:Y:S01]  /*0e60*/  LOP3.LUT R10, R10, 0x1c0, RZ, 0xc0, !PT ;  /* 0x000001c00a0a7812 */ /* 0x000fe200078ec0ff */
[----:B------:R-:W-:Y:S02]  /*0e70*/  IMAD.U32 R8, R14, 0x40, R13 ;  /* 0x000000400e087824 */ /* 0x000fe400078e000d */
[----:B------:R-:W-:-:S02]  /*0e80*/  VIADD R221, R192, 0x140 ;  /* 0x00000140c0dd7836 */ /* 0x000fc40000000000 */
[----:B------:R-:W-:Y:S02]  /*0e90*/  IMAD.SHL.U32 R9, R9, 0x40, RZ ;  /* 0x0000004009097824 */ /* 0x000fe400078e00ff */
[----:B------:R-:W-:Y:S02]  /*0ea0*/  IMAD.SHL.U32 R5, R5, 0x40, RZ ;  /* 0x0000004005057824 */ /* 0x000fe400078e00ff */
[----:B------:R-:W-:Y:S01]  /*0eb0*/  IMAD.SHL.U32 R195, R4, 0x100, RZ ;  /* 0x0000010004c37824 */ /* 0x000fe200078e00ff */
[----:B------:R-:W-:Y:S01]  /*0ec0*/  SHF.R.S32.HI R4, RZ, 0x1f, R224 ;  /* 0x0000001fff047819 */ /* 0x000fe200000114e0 */
[----:B------:R0:W-:Y:S01]  /*0ed0*/  STL [R1+0xc], R8 ;  /* 0x00000c0801007387 */ /* 0x0001e20000100800 */
[----:B------:R-:W-:Y:S02]  /*0ee0*/  LOP3.LUT R13, R10, 0x8, R13, 0xf8, !PT ;  /* 0x000000080a0d7812 */ /* 0x000fe400078ef80d */
[----:B------:R-:W-:Y:S02]  /*0ef0*/  SHF.R.S32.HI R4, RZ, 0x1f, R221 ;  /* 0x0000001fff047819 */ /* 0x000fe400000114dd */
[----:B------:R-:W-:-:S02]  /*0f00*/  SHF.R.U32.HI R10, RZ, 0x3, R10 ;  /* 0x00000003ff0a7819 */ /* 0x000fc4000001160a */
[----:B------:R-:W-:Y:S02]  /*0f10*/  LOP3.LUT R4, R5, 0xfffffe00, RZ, 0xc0, !PT ;  /* 0xfffffe0005047812 */ /* 0x000fe400078ec0ff */
[----:B------:R-:W-:Y:S02]  /*0f20*/  LOP3.LUT R234, R0, 0xfffffffc, RZ, 0xc0, !PT ;  /* 0xfffffffc00ea7812 */ /* 0x000fe400078ec0ff */
[----:B0-----:R-:W-:Y:S02]  /*0f30*/  LOP3.LUT R8, R9, 0x7ffffe00, RZ, 0xc0, !PT ;  /* 0x7ffffe0009087812 */ /* 0x001fe400078ec0ff */
[----:B------:R-:W-:Y:S01]  /*0f40*/  SHF.R.S32.HI R6, RZ, 0x1f, R0 ;  /* 0x0000001fff067819 */ /* 0x000fe20000011400 */
[----:B------:R0:W-:Y:S01]  /*0f50*/  STL [R1+0x8], R4 ;  /* 0x0000080401007387 */ /* 0x0001e20000100800 */
[----:B------:R-:W-:Y:S01]  /*0f60*/  LOP3.LUT R13, R13, R10, RZ, 0x3c, !PT ;  /* 0x0000000a0d0d7212 */ /* 0x000fe200078e3cff */
[----:B------:R-:W-:Y:S01]  /*0f70*/  IMAD R8, R215, 0x400, R8 ;  /* 0x00000400d7087824 */ /* 0x000fe200078e0208 */
[----:B------:R-:W-:Y:S01]  /*0f80*/  LEA.HI R6, R6, R23, RZ, 0x3 ;  /* 0x0000001706067211 */ /* 0x000fe200078f18ff */
[----:B------:R-:W-:Y:S01]  /*0f90*/  IMAD.IADD R234, R16, 0x1, -R234 ;  /* 0x0000000110ea7824 */ /* 0x000fe200078e0aea */
[----:B------:R-:W-:Y:S01]  /*0fa0*/  R2P PR, R11, 0x6 ;  /* 0x000000060b007804 */ /* 0x000fe20000000000 */
[----:B------:R-:W-:Y:S01]  /*0fb0*/  IMAD.SHL.U32 R237, R7, 0x40, RZ ;  /* 0x0000004007ed7824 */ /* 0x000fe200078e00ff */
[----:B------:R-:W-:Y:S01]  /*0fc0*/  LOP3.LUT R6, R6, 0xfffffff8, RZ, 0xc0, !PT ;  /* 0xfffffff806067812 */ /* 0x000fe200078ec0ff */
[----:B------:R-:W-:Y:S01]  /*0fd0*/  IMAD.IADD R13, R8, 0x1, R13 ;  /* 0x00000001080d7824 */ /* 0x000fe200078e020d */
[C---:B------:R-:W-:Y:S01]  /*0fe0*/  LEA.HI R0, R234.reuse, R234, RZ, 0x1 ;  /* 0x000000eaea007211 */ /* 0x040fe200078f08ff */
[----:B------:R-:W-:Y:S01]  /*0ff0*/  IMAD.SHL.U32 R16, R234, 0x8, RZ ;  /* 0x00000008ea107824 */ /* 0x000fe200078e00ff */
[----:B------:R-:W-:Y:S01]  /*1000*/  LOP3.LUT R237, R237, 0x1c0, RZ, 0xc0, !PT ;  /* 0x000001c0eded7812 */ /* 0x000fe200078ec0ff */
[----:B------:R-:W-:Y:S01]  /*1010*/  IMAD R210, R13, 0x2, R2 ;  /* 0x000000020dd27824 */ /* 0x000fe200078e0202 */
[----:B------:R-:W-:Y:S01]  /*1020*/  SHF.R.S32.HI R229, RZ, 0x3, R3 ;  /* 0x00000003ffe57819 */ /* 0x000fe20000011403 */
[----:B------:R-:W-:Y:S01]  /*1030*/  IMAD.MOV.U32 R213, RZ, RZ, 0x20 ;  /* 0x00000020ffd57424 */ /* 0x000fe200078e00ff */
[----:B------:R-:W-:Y:S01]  /*1040*/  LOP3.LUT R3, R0, 0x1ffffffe, RZ, 0xc0, !PT ;  /* 0x1ffffffe00037812 */ /* 0x000fe200078ec0ff */
[----:B------:R-:W-:Y:S01]  /*1050*/  VIADD R232, R192, 0x1c0 ;  /* 0x000001c0c0e87836 */ /* 0x000fe20000000000 */
[----:B------:R-:W-:Y:S01]  /*1060*/  LOP3.LUT R0, R237, 0x38, R16, 0xf8, !PT ;  /* 0x00000038ed007812 */ /* 0x000fe200078ef810 */
[----:B------:R-:W-:Y:S01]  /*1070*/  IMAD.IADD R188, R23, 0x1, -R6 ;  /* 0x0000000117bc7824 */ /* 0x000fe200078e0a06 */
[----:B------:R-:W-:Y:S01]  /*1080*/  SHF.R.U32.HI R6, RZ, 0x3, R237 ;  /* 0x00000003ff067819 */ /* 0x000fe200000116ed */
[----:B------:R-:W-:-:S02]  /*1090*/  IMAD.SHL.U32 R184, R234, 0x4, RZ ;  /* 0x00000004eab87824 */ /* 0x000fc400078e00ff */
[----:B------:R-:W-:Y:S01]  /*10a0*/  VIADD R214, R210, 0x36400 ;  /* 0x00036400d2d67836 */ /* 0x000fe20000000000 */
[----:B------:R-:W-:Y:S01]  /*10b0*/  SHF.R.S32.HI R5, RZ, 0x1f, R232 ;  /* 0x0000001fff057819 */ /* 0x000fe200000114e8 */
[C---:B------:R-:W-:Y:S01]  /*10c0*/  VIADD R225, R192.reuse, 0x40 ;  /* 0x00000040c0e17836 */ /* 0x040fe20000000000 */
[----:B------:R-:W-:Y:S01]  /*10d0*/  SEL R213, R213, 0xffffffe0, !P1 ;  /* 0xffffffe0d5d57807 */ /* 0x000fe20004800000 */
[----:B------:R-:W-:Y:S01]  /*10e0*/  VIADD R222, R192, 0x100 ;  /* 0x00000100c0de7836 */ /* 0x000fe20000000000 */
[----:B------:R-:W-:Y:S01]  /*10f0*/  LOP3.LUT R5, R4, R0, R6, 0xf6, !PT ;  /* 0x0000000004057212 */ /* 0x000fe200078ef606 */
[----:B------:R-:W-:Y:S02]  /*1100*/  VIADD R191, R184, 0x10 ;  /* 0x00000010b8bf7836 */ /* 0x000fe40000000000 */
[C---:B------:R-:W-:Y:S02]  /*1110*/  VIADD R223, R192.reuse, 0xc0 ;  /* 0x000000c0c0df7836 */ /* 0x040fe40000000000 */
[----:B------:R-:W-:-:S02]  /*1120*/  VIADD R233, R192, 0x180 ;  /* 0x00000180c0e97836 */ /* 0x000fc40000000000 */
[----:B------:R-:W-:Y:S02]  /*1130*/  VIADD R211, R210, 0x36440 ;  /* 0x00036440d2d37836 */ /* 0x000fe40000000000 */
[----:B------:R-:W-:Y:S02]  /*1140*/  IMAD.IADD R3, R234, 0x1, -R3 ;  /* 0x00000001ea037824 */ /* 0x000fe400078e0a03 */
[C---:B------:R-:W-:Y:S01]  /*1150*/  @P2 VIADD R211, R214.reuse, 0xffffffc0 ;  /* 0xffffffc0d6d32836 */ /* 0x040fe20000000000 */
        /* <DEDUP_REMOVED lines=9> */
[----:B------:R-:W-:-:S02]  /*11f0*/  IMAD.SHL.U32 R189, R12, 0x2, RZ ;  /* 0x000000020cbd7824 */ /* 0x000fc400078e00ff */
[----:B------:R-:W-:Y:S02]  /*1200*/  IMAD R236, R5, 0x2, R2 ;  /* 0x0000000205ec7824 */ /* 0x000fe400078e0202 */
[----:B------:R-:W-:Y:S02]  /*1210*/  IMAD R216, R3, 0x8, R190 ;  /* 0x0000000803d87824 */ /* 0x000fe400078e02be */
[----:B------:R-:W-:Y:S01]  /*1220*/  IMAD.IADD R213, R213, 0x1, R211 ;  /* 0x00000001d5d57824 */ /* 0x000fe200078e02d3 */
[----:B--2---:R-:W-:Y:S02]  /*1230*/  LOP3.LUT R187, R18, 0x1, RZ, 0xfc, !PT ;  /* 0x0000000112bb7812 */ /* 0x004fe400078efcff */
[----:B0-----:R-:W-:-:S07]  /*1240*/  CS2R R18, SRZ ;  /* 0x0000000000127805 */ /* 0x001fce000001ff00 */
.L_x_8770:
        /* <DEDUP_REMOVED lines=51> */
.L_x_8639:
[----:B------:R-:W-:Y:S02]  /*1580*/  IMAD.U32 R44, RZ, RZ, UR5 ;  /* 0x00000005ff2c7e24 */ /* 0x000fe4000f8e00ff */
[----:B------:R-:W-:Y:S01]  /*1590*/  IMAD.U32 R24, RZ, RZ, UR4 ;  /* 0x00000004ff187e24 */ /* 0x000fe2000f8e00ff */
[----:B------:R-:W-:Y:S06]  /*15a0*/  @!P2 BRA `(.L_x_8640) ;  /* 0x000000000010a947 */ /* 0x000fec0003800000 */
[----:B------:R-:W-:-:S04]  /*15b0*/  IADD3 R4, P0, R218, UR8, RZ ;  /* 0x00000008da047c10 */ /* 0x000fc8000ff1e0ff */
[----:B------:R-:W-:-:S05]  /*15c0*/  IADD3.X R5, R219, UR9, RZ, P0, !PT ;  /* 0x00000009db057c10 */ /* 0x000fca00087fe4ff */
[----:B------:R0:W5:Y:S01]  /*15d0*/  LDG.E R24, desc[UR40][R4.64] ;  /* 0x0000002804187981 */ /* 0x000162000c1e1900 */
[----:B------:R-:W-:Y:S05]  /*15e0*/  BRA `(.L_x_8641) ;  /* 0x0000000000107947 */ /* 0x000fea0003800000 */
.L_x_8640:
[----:B------:R-:W-:Y:S05]  /*15f0*/  @!P0 BRA `(.L_x_8641) ;  /* 0x00000000000c8947 */ /* 0x000fea0003800000 */
[----:B------:R-:W2:Y:S04]  /*1600*/  LDG.E R5, desc[UR40][R8.64] ;  /* 0x0000002808057981 */ /* 0x000ea8000c1e1900 */
[----:B------:R-:W2:Y:S02]  /*1610*/  LDG.E R24, desc[UR40][R8.64+0x4] ;  /* 0x0000042808187981 */ /* 0x000ea4000c1e1900 */
[----:B--2---:R-:W-:-:S07]  /*1620*/  IMAD.IADD R24, R24, 0x1, -R5 ;  /* 0x0000000118187824 */ /* 0x004fce00078e0a05 */
.L_x_8641:
        /* <DEDUP_REMOVED lines=69> */
.L_x_8644:
[----:B------:R-:W-:Y:S05]  /*1a80*/  BSYNC B6 ;  /* 0x0000000000067941 */ /* 0x000fea0003800000 */
.L_x_8643:
        /* <DEDUP_REMOVED lines=20> */
.L_x_8646:
[----:B------:R-:W-:Y:S05]  /*1bd0*/  BSYNC B6 ;  /* 0x0000000000067941 */ /* 0x000fea0003800000 */
.L_x_8645:
        /* <DEDUP_REMOVED lines=50> */
[----:B------:R-:W-:-:S02]  /*1f00*/  IMAD R27, R23, R57, R12 ;  /* 0x00000039171b7224 */ /* 0x000fc400078e020c */
[----:B------:R-:W-:-:S04]  /*1f10*/  IMAD.WIDE.U32 R12, R23, R56, R16 ;  /* 0x00000038170c7225 */ /* 0x000fc800078e0010 */
[----:B------:R-:W-:Y:S02]  /*1f20*/  IMAD.IADD R13, R27, 0x1, R13 ;  /* 0x000000011b0d7824 */ /* 0x000fe400078e020d */
[----:B------:R-:W-:Y:S02]  /*1f30*/  VIADD R58, R26, 0x8 ;  /* 0x000000081a3a7836 */ /* 0x000fe40000000000 */
[----:B-----5:R-:W-:-:S04]  /*1f40*/  IMAD.WIDE.U32 R38, R30, R56, R12 ;  /* 0x000000381e267225 */ /* 0x020fc800078e000c */
[----:B------:R-:W-:Y:S01]  /*1f50*/  IMAD.SHL.U32 R59, R59, 0x2, RZ ;  /* 0x000000023b3b7824 */ /* 0x000fe200078e00ff */
[----:B---3--:R-:W-:Y:S02]  /*1f60*/  SHF.R.S32.HI R0, RZ, 0x1f, R25 ;  /* 0x0000001fff007819 */ /* 0x008fe40000011419 */
        /* <DEDUP_REMOVED lines=22> */
[----:B------:R-:W-:Y:S01]  /*20d0*/  SHF.R.S32.HI R25, RZ, 0x1f, R30 ;  /* 0x0000001fff197819 */ /* 0x000fe2000001141e */
[-C--:B------:R-:W-:Y:S01]  /*20e0*/  IMAD.WIDE.U32 R32, R30, R54.reuse, R6 ;  /* 0x000000361e207225 */ /* 0x080fe200078e0006 */
[----:B------:R-:W-:Y:S02]  /*20f0*/  IADD3.X R46, R45, R47, R8, P0, !PT ;  /* 0x0000002f2d2e7210 */ /* 0x000fe400007fe408 */
[----:B------:R-:W-:Y:S01]  /*2100*/  LEA.HI R47, R14, R15, RZ, 0x3 ;  /* 0x0000000f0e2f7211 */ /* 0x000fe200078f18ff */
[----:B------:R-:W-:Y:S01]  /*2110*/  IMAD R14, R25, R54, RZ ;  /* 0x00000036190e7224 */ /* 0x000fe200078e02ff */
[----:B------:R-:W-:Y:S01]  /*2120*/  IADD3 R40, P0, R23, R40, RZ ;  /* 0x0000002817287210 */ /* 0x000fe20007f1e0ff */
[-C--:B------:R-:W-:Y:S01]  /*2130*/  IMAD R25, R25, R56.reuse, RZ ;  /* 0x0000003819197224 */ /* 0x080fe200078e02ff */
[----:B------:R-:W-:Y:S01]  /*2140*/  LOP3.LUT R63, R47, 0xfffffff8, RZ, 0xc0, !PT ;  /* 0xfffffff82f3f7812 */ /* 0x000fe200078ec0ff */
[----:B------:R-:W-:Y:S01]  /*2150*/  IMAD R5, R30, R55, R14 ;  /* 0x000000371e057224 */ /* 0x000fe200078e020e */
[----:B------:R-:W-:Y:S01]  /*2160*/  SHF.L.U64.HI R55, R56, 0x6, R57 ;  /* 0x0000000638377819 */ /* 0x000fe20000010239 */
[----:B------:R-:W-:Y:S01]  /*2170*/  IMAD R25, R30, R57, R25 ;  /* 0x000000391e197224 */ /* 0x000fe200078e0219 */
[----:B------:R-:W-:Y:S01]  /*2180*/  SHF.R.U32.HI R57, RZ, 0x3, R53 ;  /* 0x00000003ff397819 */ /* 0x000fe20000011635 */
[----:B------:R-:W-:Y:S01]  /*2190*/  IMAD.WIDE.U32 R8, R23, R56, R184 ;  /* 0x0000003817087225 */ /* 0x000fe200078e00b8 */
[----:B------:R-:W-:-:S02]  /*21a0*/  SHF.R.S32.HI R64, RZ, 0x1f, R63 ;  /* 0x0000001fff407819 */ /* 0x000fc4000001143f */
[----:B------:R-:W-:Y:S01]  /*21b0*/  LOP3.LUT R4, R4, R57, RZ, 0x3c, !PT ;  /* 0x0000003904047212 */ /* 0x000fe200078e3cff */
[----:B------:R-:W-:Y:S02]  /*21c0*/  IMAD.IADD R9, R9, 0x1, R27 ;  /* 0x0000000109097824 */ /* 0x000fe400078e021b */
[----:B------:R-:W-:-:S04]  /*21d0*/  IMAD.WIDE.U32 R34, R30, R54, R10 ;  /* 0x000000361e227225 */ /* 0x000fc800078e000a */
[----:B------:R-:W-:Y:S01]  /*21e0*/  IMAD R61, R215, 0x200, R4 ;  /* 0x00000200d73d7824 */ /* 0x000fe200078e0204 */
[----:B------:R-:W-:Y:S01]  /*21f0*/  LOP3.LUT R4, R53, 0x38, R47, 0xf8, !PT ;  /* 0x0000003835047812 */ /* 0x000fe200078ef82f */
[----:B------:R-:W-:-:S03]  /*2200*/  IMAD.WIDE.U32 R36, R30, R56, R8 ;  /* 0x000000381e247225 */ /* 0x000fc600078e0008 */
[----:B------:R-:W-:Y:S01]  /*2210*/  LOP3.LUT R4, R4, R57, RZ, 0x3c, !PT ;  /* 0x0000003904047212 */ /* 0x000fe200078e3cff */
        /* <DEDUP_REMOVED lines=9> */
.L_x_8676:
        /* <DEDUP_REMOVED lines=58> */
.L_x_8651:
[----:B------:R-:W-:Y:S05]  /*2650*/  BSYNC B1 ;  /* 0x0000000000017941 */ /* 0x000fea0003800000 */
.L_x_8650:
        /* <DEDUP_REMOVED lines=15> */
.L_x_8652:
[----:B------:R-:W-:Y:S01]  /*2750*/  IMAD R68, R22, 0x8, R2 ;  /* 0x0000000816447824 */ /* 0x000fe200078e0202 */
[----:B------:R-:W-:Y:S01]  /*2760*/  SHF.L.U32 R71, R186, 0x1f, RZ ;  /* 0x0000001fba477819 */ /* 0x000fe200000006ff */
[----:B------:R-:W-:Y:S03]  /*2770*/  BSSY B1, `(.L_x_8653) ;  /* 0x0000003000017945 */ /* 0x000fe60003800000 */
[----:B------:R-:W0:Y:S02]  /*2780*/  SYNCS.PHASECHK.TRANS64.TRYWAIT P5, [R68+URZ+0x38890], R71 ;  /* 0x03889047440075a7 */ /* 0x000e2400080a017f */
[----:B0-----:R-:W-:Y:S05]  /*2790*/  @!P5 BRA `(.L_x_8654) ;  /* 0x000001e000bcd947 */ /* 0x001fea0003800000 */
.L_x_8961:
[----:B------:R-:W-:Y:S05]  /*27a0*/  BSYNC B1 ;  /* 0x0000000000017941 */ /* 0x000fea0003800000 */
.L_x_8653:
        /* <DEDUP_REMOVED lines=48> */
.L_x_8659:
[----:B------:R-:W-:Y:S05]  /*2ab0*/  BSYNC B2 ;  /* 0x0000000000027941 */ /* 0x000fea0003800000 */
.L_x_8658:
[----:B--2---:R1:W-:Y:S02]  /*2ac0*/  STG.E.128 desc[UR40][R12.64], R4 ;  /* 0x000000040c007986 */ /* 0x0043e4000c101d28 */
.L_x_8657:
[----:B------:R-:W-:Y:S05]  /*2ad0*/  BSYNC B1 ;  /* 0x0000000000017941 */ /* 0x000fea0003800000 */
.L_x_8656:
        /* <DEDUP_REMOVED lines=51> */
.L_x_8661:
[----:B------:R-:W-:Y:S05]  /*2e10*/  BSYNC B1 ;  /* 0x0000000000017941 */ /* 0x000fea0003800000 */
.L_x_8660:
[----:B-1----:R1:W-:Y:S01]  /*2e20*/  STG.E.128 desc[UR40][R12.64+0x40], R4 ;  /* 0x000040040c007986 */ /* 0x0023e2000c101d28 */
[----:B------:R-:W-:Y:S05]  /*2e30*/  BRA `(.L_x_8655) ;  /* 0x0000000c001c7947 */ /* 0x000fea0003800000 */
.L_x_8649:
        /* <DEDUP_REMOVED lines=43> */
.L_x_8662:
[----:B------:R-:W-:Y:S01]  /*30f0*/  IMAD R68, R22, 0x8, R2 ;  /* 0x0000000816447824 */ /* 0x000fe200078e0202 */
[----:B------:R-:W-:Y:S01]  /*3100*/  SHF.L.U32 R71, R186, 0x1f, RZ ;  /* 0x0000001fba477819 */ /* 0x000fe200000006ff */
[----:B------:R-:W0:Y:S01]  /*3110*/  LDC R70, c[0x0][0x2f4] ;  /* 0x0000bd00ff467b82 */ /* 0x000e220000000800 */
[----:B------:R-:W-:Y:S02]  /*3120*/  BSSY B1, `(.L_x_8663) ;  /* 0x0000003000017945 */ /* 0x000fe40003800000 */
[----:B------:R-:W1:Y:S02]  /*3130*/  SYNCS.PHASECHK.TRANS64.TRYWAIT P5, [R68+URZ+0x38890], R71 ;  /* 0x03889047440075a7 */ /* 0x000e6400080a017f */
[----:B-1----:R-:W-:Y:S05]  /*3140*/  @!P5 BRA `(.L_x_8664) ;  /* 0x000001d80064d947 */ /* 0x002fea0003800000 */
.L_x_8962:
[----:B------:R-:W-:Y:S05]  /*3150*/  BSYNC B1 ;  /* 0x0000000000017941 */ /* 0x000fea0003800000 */
.L_x_8663:
        /* <DEDUP_REMOVED lines=114> */
.L_x_8666:
[----:B------:R-:W-:Y:S05]  /*3880*/  BSYNC B1 ;  /* 0x0000000000017941 */ /* 0x000fea0003800000 */
.L_x_8665:
        /* <DEDUP_REMOVED lines=10> */
.L_x_8648:
[----:B------:R-:W-:-:S13]  /*3930*/  ISETP.NE.AND P0, PT, R187, 0x3, PT ;  /* 0x00000003bb00780c */ /* 0x000fda0003f05270 */
[----:B------:R-:W-:Y:S05]  /*3940*/  @!P0 BRA `(.L_x_8667) ;  /* 0x0000000000048947 */ /* 0x000fea0003800000 */
[----:B------:R-:W-:Y:S01]  /*3950*/  BPT.TRAP 0x1 ;  /* 0x000000040000795c */ /* 0x000fe20000300000 */
.L_x_8667:
        /* <DEDUP_REMOVED lines=8> */
.L_x_8963:
[----:B------:R-:W-:Y:S05]  /*39e0*/  BSYNC B1 ;  /* 0x0000000000017941 */ /* 0x000fea0003800000 */
.L_x_8668:
        /* <DEDUP_REMOVED lines=12> */
.L_x_8655:
[----:B------:R-:W-:Y:S05]  /*3ab0*/  BSYNC B0 ;  /* 0x0000000000007941 */ /* 0x000fea0003800000 */
.L_x_8647:
        /* <DEDUP_REMOVED lines=17> */
.L_x_8671:
[----:B------:R-:W-:Y:S05]  /*3bd0*/  BSYNC B0 ;  /* 0x0000000000007941 */ /* 0x000fea0003800000 */
.L_x_8670:
[----:B------:R-:W5:Y:S01]  /*3be0*/  SYNCS.PHASECHK.TRANS64.TRYWAIT P0, [R68+URZ+0x388b0], R71 ;  /* 0x0388b047440075a7 */ /* 0x000f62000800017f */
[----:B------:R-:W-:Y:S04]  /*3bf0*/  BSSY B0, `(.L_x_8672) ;  /* 0x0000002000007945 */ /* 0x000fe80003800000 */
[----:B-----5:R-:W-:Y:S05]  /*3c00*/  @!P0 BRA `(.L_x_8673) ;  /* 0x000001cc00dc8947 */ /* 0x020fea0003800000 */
.L_x_8964:
[----:B------:R-:W-:Y:S05]  /*3c10*/  BSYNC B0 ;  /* 0x0000000000007941 */ /* 0x000fea0003800000 */
.L_x_8672:
        /* <DEDUP_REMOVED lines=82> */
.L_x_8675:
[----:B------:R-:W-:Y:S05]  /*4140*/  BSYNC B0 ;  /* 0x0000000000007941 */ /* 0x000fea0003800000 */
.L_x_8674:
        /* <DEDUP_REMOVED lines=17> */
.L_x_8642:
[----:B------:R-:W2:Y:S01]  /*4260*/  LDL R4, [R1+0x4] ;  /* 0x0000040001047983 */ /* 0x000ea20000100800 */
[----:B------:R-:W-:Y:S01]  /*4270*/  BSSY B0, `(.L_x_8677) ;  /* 0x0000005000007945 */ /* 0x000fe20003800000 */
[----:B--2---:R-:W-:-:S03]  /*4280*/  ISETP.NE.AND P1, PT, R4, 0x1, PT ;  /* 0x000000010400780c */ /* 0x004fc60003f25270 */
[----:B------:R-:W-:Y:S10]  /*4290*/  @P0 BRA `(.L_x_8678) ;  /* 0x0000000000080947 */ /* 0x000ff40003800000 */
[----:B------:R-:W1:Y:S02]  /*42a0*/  FENCE.VIEW.ASYNC.G ;  /* 0x00000000000073c6 */ /* 0x000e640000000100 */
[----:B-1----:R-:W-:Y:S06]  /*42b0*/  BAR.ARV 0xc, 0x180 ;  /* 0x0306000000007b1d */ /* 0x002fec0000002000 */
.L_x_8678:
[----:B------:R-:W-:Y:S05]  /*42c0*/  BSYNC B0 ;  /* 0x0000000000007941 */ /* 0x000fea0003800000 */
.L_x_8677:
        /* <DEDUP_REMOVED lines=39> */
[----:B------:R-:W1:Y:S01]  /*4540*/  @P0 LDC R3, c[0x0][0x44c] ;  /* 0x00011300ff030b82 */ /* 0x000e620000000800 */
[----:B------:R-:W-:Y:S02]  /*4550*/  CS2R R88, SRZ ;  /* 0x0000000000587805 */ /* 0x000fe4000001ff00 */
[----:B------:R-:W-:-:S02]  /*4560*/  CS2R R86, SRZ ;  /* 0x0000000000567805 */ /* 0x000fc4000001ff00 */
[----:B------:R-:W-:Y:S02]  /*4570*/  CS2R R84, SRZ ;  /* 0x0000000000547805 */ /* 0x000fe4000001ff00 */
[----:B------:R-:W-:Y:S02]  /*4580*/  CS2R R82, SRZ ;  /* 0x0000000000527805 */ /* 0x000fe4000001ff00 */
[----:B------:R-:W-:Y:S02]  /*4590*/  CS2R R80, SRZ ;  /* 0x0000000000507805 */ /* 0x000fe4000001ff00 */
[----:B------:R-:W-:Y:S02]  /*45a0*/  CS2R R78, SRZ ;  /* 0x00000000004e7805 */ /* 0x000fe4000001ff00 */
[----:B------:R-:W-:Y:S01]  /*45b0*/  CS2R R76, SRZ ;  /* 0x00000000004c7805 */ /* 0x000fe2000001ff00 */
[----:B------:R-:W2:Y:S01]  /*45c0*/  @P0 LDC R4, c[0x0][0x450] ;  /* 0x00011400ff040b82 */ /* 0x000ea20000000800 */
[----:B---3--:R-:W-:-:S02]  /*45d0*/  CS2R R74, SRZ ;  /* 0x00000000004a7805 */ /* 0x008fc4000001ff00 */
[----:B------:R-:W-:Y:S01]  /*45e0*/  CS2R R152, SRZ ;  /* 0x0000000000987805 */ /* 0x000fe2000001ff00 */
        /* <DEDUP_REMOVED lines=10> */
[----:B----4-:R-:W-:Y:S02]  /*4690*/  CS2R R50, SRZ ;  /* 0x0000000000327805 */ /* 0x010fe4000001ff00 */
[----:B------:R-:W-:-:S02]  /*46a0*/  CS2R R162, SRZ ;  /* 0x0000000000a27805 */ /* 0x000fc4000001ff00 */
[----:B------:R-:W-:Y:S01]  /*46b0*/  CS2R R46, SRZ ;  /* 0x00000000002e7805 */ /* 0x000fe2000001ff00 */
[----:B-1----:R-:W-:Y:S01]  /*46c0*/  @P0 IMAD.HI.U32 R3, R0, R3, RZ ;  /* 0x0000000300030227 */ /* 0x002fe200078e00ff */
[----:B------:R-:W-:Y:S02]  /*46d0*/  CS2R R164, SRZ ;  /* 0x0000000000a47805 */ /* 0x000fe4000001ff00 */
[----:B------:R-:W-:Y:S02]  /*46e0*/  CS2R R166, SRZ ;  /* 0x0000000000a67805 */ /* 0x000fe4000001ff00 */
[----:B------:R-:W-:Y:S01]  /*46f0*/  CS2R R38, SRZ ;  /* 0x0000000000267805 */ /* 0x000fe2000001ff00 */
[----:B------:R-:W-:Y:S01]  /*4700*/  IMAD.MOV.U32 R169, RZ, RZ, RZ ;  /* 0x000000ffffa97224 */ /* 0x000fe200078e00ff */
[----:B------:R-:W-:Y:S01]  /*4710*/  CS2R R26, SRZ ;  /* 0x00000000001a7805 */ /* 0x000fe2000001ff00 */
[----:B------:R-:W-:Y:S01]  /*4720*/  IMAD.MOV.U32 R170, RZ, RZ, RZ ;  /* 0x000000ffffaa7224 */ /* 0x000fe200078e00ff */
[----:B------:R-:W-:-:S02]  /*4730*/  CS2R R28, SRZ ;  /* 0x00000000001c7805 */ /* 0x000fc4000001ff00 */
[----:B--2---:R-:W-:Y:S01]  /*4740*/  @P0 SHF.R.U32.HI R0, RZ, R4, R3 ;  /* 0x00000004ff000219 */ /* 0x004fe20000011603 */
[----:B------:R-:W-:Y:S01]  /*4750*/  IMAD.MOV.U32 R4, RZ, RZ, RZ ;  /* 0x000000ffff047224 */ /* 0x000fe200078e00ff */
[----:B------:R-:W-:Y:S01]  /*4760*/  PLOP3.LUT P0, PT, PT, PT, PT, 0x80, 0x0 ;  /* 0x000000000000781c */ /* 0x000fe20003f0f070 */
[----:B------:R-:W-:Y:S01]  /*4770*/  IMAD.MOV.U32 R31, RZ, RZ, RZ ;  /* 0x000000ffff1f7224 */ /* 0x000fe200078e00ff */
[----:B------:R-:W-:Y:S01]  /*4780*/  CS2R R24, SRZ ;  /* 0x0000000000187805 */ /* 0x000fe2000001ff00 */
[----:B------:R-:W-:Y:S01]  /*4790*/  IMAD.IADD R0, R43, 0x1, R0 ;  /* 0x000000012b007824 */ /* 0x000fe200078e0200 */
[----:B------:R-:W-:-:S04]  /*47a0*/  CS2R R42, SRZ ;  /* 0x00000000002a7805 */ /* 0x000fc8000001ff00 */
[----:B------:R-:W-:-:S04]  /*47b0*/  SHF.R.S32.HI R3, RZ, 0x1f, R0 ;  /* 0x0000001fff037819 */ /* 0x000fc80000011400 */
[----:B------:R-:W-:-:S04]  /*47c0*/  LEA.HI R3, R3, R0, RZ, 0x6 ;  /* 0x0000000003037211 */ /* 0x000fc800078f30ff */
[----:B------:R-:W-:Y:S01]  /*47d0*/  SHF.R.S32.HI R0, RZ, 0x6, R3 ;  /* 0x00000006ff007819 */ /* 0x000fe20000011403 */
[----:B------:R-:W-:-:S03]  /*47e0*/  IMAD.MOV.U32 R3, RZ, RZ, RZ ;  /* 0x000000ffff037224 */ /* 0x000fc600078e00ff */
[----:B------:R-:W-:-:S04]  /*47f0*/  VIMNMX R0, R197, R0, PT ;  /* 0x00000000c5007248 */ /* 0x000fc80003fe0100 */
[----:B------:R-:W-:-:S13]  /*4800*/  ISETP.GE.AND P1, PT, R0, 0x1, PT ;  /* 0x000000010000780c */ /* 0x000fda0003f26270 */
        /* <DEDUP_REMOVED lines=72> */
.L_x_8684:
[----:B------:R-:W-:Y:S01]  /*4c90*/  BAR.SYNC.DEFER_BLOCKING 0xe, 0x100 ;  /* 0x0384000000007b1d */ /* 0x000fe20000010000 */
[----:B01----:R-:W-:Y:S01]  /*4ca0*/  IMAD R3, R18, 0x40, R190 ;  /* 0x0000004012037824 */ /* 0x003fe200078e02be */
[----:B------:R-:W-:Y:S01]  /*4cb0*/  R2UR UR4, R8 ;  /* 0x00000000080472ca */ /* 0x000fe200000e0000 */
[----:B------:R-:W-:Y:S01]  /*4cc0*/  VIADD R18, R18, 0x1 ;  /* 0x0000000112127836 */ /* 0x000fe20000000000 */
[----:B------:R-:W-:Y:S01]  /*4cd0*/  R2UR UR5, R9 ;  /* 0x00000000090572ca */ /* 0x000fe200000e0000 */
[----:B------:R-:W-:Y:S01]  /*4ce0*/  IMAD R3, R3, 0x4, R2 ;  /* 0x0000000403037824 */ /* 0x000fe200078e0202 */
[----:B------:R-:W-:Y:S01]  /*4cf0*/  ISETP.GT.AND P1, PT, R0, RZ, PT ;  /* 0x000000ff0000720c */ /* 0x000fe20003f24270 */
        /* <DEDUP_REMOVED lines=176> */
.L_x_8683:
[----:B------:R-:W-:Y:S05]  /*5800*/  BSYNC B0 ;  /* 0x0000000000007941 */ /* 0x000fea0003800000 */
.L_x_8682:
[----:B------:R-:W-:Y:S01]  /*5810*/  BAR.SYNC.DEFER_BLOCKING 0xe, 0x100 ;  /* 0x0384000000007b1d */ /* 0x000fe20000010000 */
[C---:B01----:R-:W-:Y:S01]  /*5820*/  IMAD R3, R18.reuse, 0x40, R190 ;  /* 0x0000004012037824 */ /* 0x043fe200078e02be */
        /* <DEDUP_REMOVED lines=8> */
[----:B------:R-:W0:Y:S04]  /*58b0*/  LDS R0, [R3+0x38420] ;  /* 0x0384200003007984 */ /* 0x000e280000000800 */
[----:B------:R0:W1:Y:S02]  /*58c0*/  LDS R2, [R3+0x38400] ;  /* 0x0384000003027984 */ /* 0x0000640000000800 */
[-C--:B0-----:R-:W-:Y:S01]  /*58d0*/  FMUL.FTZ R3, R27, R0.reuse ;  /* 0x000000001b037220 */ /* 0x081fe20000410000 */
        /* <DEDUP_REMOVED lines=129> */
.L_x_8680:
        /* <DEDUP_REMOVED lines=111> */
.L_x_8686:
[----:B------:R-:W-:Y:S05]  /*67e0*/  BSYNC B6 ;  /* 0x0000000000067941 */ /* 0x000fea0003800000 */
.L_x_8685:
        /* <DEDUP_REMOVED lines=12> */
.L_x_8690:
[----:B--2---:R2:W3:Y:S02]  /*68b0*/  SYNCS.PHASECHK.TRANS64.TRYWAIT P0, [R2+URZ+0x38800], R3 ;  /* 0x03880003020075a7 */ /* 0x0044e4000800017f */
[----:B---3--:R-:W-:Y:S05]  /*68c0*/  @!P0 NANOSLEEP.SYNCS 0x989680 ;  /* 0x009896800000895d */ /* 0x008fea0003900000 */
[----:B------:R-:W3:Y:S02]  /*68d0*/  @!P0 SYNCS.PHASECHK.TRANS64 P0, [R2+URZ+0x38800], R3 ;  /* 0x03880003020085a7 */ /* 0x000ee4000800007f */
[----:B---3--:R-:W-:Y:S05]  /*68e0*/  @!P0 BRA `(.L_x_8690) ;  /* 0xfffffffc00f08947 */ /* 0x008fea000383ffff */
.L_x_8689:
[----:B------:R-:W-:Y:S05]  /*68f0*/  BSYNC B0 ;  /* 0x0000000000007941 */ /* 0x000fea0003800000 */
.L_x_8688:
[----:B------:R-:W-:Y:S05]  /*6900*/  BRA `(.L_x_8691) ;  /* 0x0000002800dc7947 */ /* 0x000fea0003800000 */
.L_x_8687:
        /* <DEDUP_REMOVED lines=31> */
.L_x_8693:
[----:B------:R-:W-:Y:S05]  /*6b00*/  BSYNC B6 ;  /* 0x0000000000067941 */ /* 0x000fea0003800000 */
.L_x_8692:
        /* <DEDUP_REMOVED lines=39> */
.L_x_8970:
        /* <DEDUP_REMOVED lines=30> */
.L_x_8698:
[----:B------:R-:W-:Y:S05]  /*6f60*/  BSYNC B1 ;  /* 0x0000000000017941 */ /* 0x000fea0003800000 */
.L_x_8697:
[----:B---3-5:R-:W-:Y:S01]  /*6f70*/  IMAD.MOV.U32 R0, RZ, RZ, R32 ;  /* 0x000000ffff007224 */ /* 0x028fe200078e0020 */
[----:B------:R-:W-:Y:S01]  /*6f80*/  UMOV UR4, 0xffffffff ;  /* 0xffffffff00047882 */ /* 0x000fe20000000000 */
[----:B--2---:R-:W-:Y:S01]  /*6f90*/  IMAD.MOV.U32 R3, RZ, RZ, R33 ;  /* 0x000000ffff037224 */ /* 0x004fe200078e0021 */
[----:B0-----:R-:W-:Y:S01]  /*6fa0*/  CS2R R28, SRZ ;  /* 0x00000000001c7805 */ /* 0x001fe2000001ff00 */
[----:B----4-:R-:W-:Y:S02]  /*6fb0*/  IMAD.MOV.U32 R5, RZ, RZ, R24 ;  /* 0x000000ffff057224 */ /* 0x010fe400078e0018 */
        /* <DEDUP_REMOVED lines=14> */
.L_x_8976:
        /* <DEDUP_REMOVED lines=34> */
.L_x_8701:
[----:B------:R-:W-:Y:S05]  /*72c0*/  BSYNC B1 ;  /* 0x0000000000017941 */ /* 0x000fea0003800000 */
.L_x_8700:
        /* <DEDUP_REMOVED lines=15> */
[----:B------:R-:W-:Y:S01]  /*73c0*/  IMAD.MOV.U32 R4, RZ, RZ, R10 ;  /* 0x000000ffff047224 */ /* 0x000fe200078e000a */
[----:B------:R-:W-:Y:S01]  /*73d0*/  PRMT R45, R45, 0x5410, R3 ;  /* 0x000054102d2d7816 */ /* 0x000fe20000000003 */
[----:B------:R-:W-:Y:S01]  /*73e0*/  IMAD R3, R215, 0x200, R0 ;  /* 0x00000200d7037824 */ /* 0x000fe200078e0200 */
[----:B------:R-:W-:Y:S01]  /*73f0*/  LOP3.LUT P2, RZ, R188, 0x4, RZ, 0xc0, !PT ;  /* 0x00000004bcff7812 */ /* 0x000fe2000784c0ff */
[----:B------:R-:W-:Y:S01]  /*7400*/  IMAD.MOV.U32 R0, RZ, RZ, R13 ;  /* 0x000000ffff007224 */ /* 0x000fe200078e000d */
[----:B------:R-:W-:Y:S01]  /*7410*/  PRMT R48, R4, 0x7610, R48 ;  /* 0x0000761004307816 */ /* 0x000fe20000000030 */
[----:B------:R-:W-:Y:S01]  /*7420*/  IMAD R3, R3, 0x2, R2 ;  /* 0x0000000203037824 */ /* 0x000fe200078e0202 */
[----:B------:R-:W-:Y:S01]  /*7430*/  ISETP.GE.AND P1, PT, R23, R40, PT ;  /* 0x000000281700720c */ /* 0x000fe20003f26270 */
[----:B------:R-:W-:Y:S01]  /*7440*/  IMAD.MOV.U32 R5, RZ, RZ, R11 ;  /* 0x000000ffff057224 */ /* 0x000fe200078e000b */
[----:B------:R-:W-:Y:S01]  /*7450*/  PRMT R47, R47, 0x5410, R0 ;  /* 0x000054102f2f7816 */ /* 0x000fe20000000000 */
[----:B------:R-:W-:-:S02]  /*7460*/  VIADD R4, R3, 0x20400 ;  /* 0x0002040003047836 */ /* 0x000fc40000000000 */
[----:B------:R-:W-:Y:S01]  /*7470*/  VIADD R0, R3, 0x20440 ;  /* 0x0002044003007836 */ /* 0x000fe20000000000 */
[----:B-1----:R-:W-:Y:S07]  /*7480*/  @!P0 BRA `(.L_x_8703) ;  /* 0x0000019800b08947 */ /* 0x002fee0003800000 */
.L_x_8977:
[----:B------:R-:W-:Y:S05]  /*7490*/  BSYNC B1 ;  /* 0x0000000000017941 */ /* 0x000fea0003800000 */
.L_x_8702:
        /* <DEDUP_REMOVED lines=11> */
[----:B------:R-:W-:Y:S02]  /*7550*/  SHF.R.U32.HI R34, RZ, 0x10, R33 ;  /* 0x00000010ff227819 */ /* 0x000fe40000011621 */
[----:B------:R-:W-:Y:S01]  /*7560*/  SHF.R.U64 R39, R30, 0x10, R31 ;  /* 0x000000101e277819 */ /* 0x000fe2000000121f */
[----:B------:R-:W-:Y:S01]  /*7570*/  HADD2.F32 R31, -RZ, R43.H0_H0 ;  /* 0x2000002bff1f7230 */ /* 0x000fe20000004100 */
[----:B------:R-:W-:Y:S01]  /*7580*/  SHF.R.U64 R38, R32, 0x10, R33 ;  /* 0x0000001020267819 */ /* 0x000fe20000001221 */
[----:B------:R-:W-:Y:S02]  /*7590*/  HADD2.F32 R34, -RZ, R34.H0_H0 ;  /* 0x20000022ff227230 */ /* 0x000fe40000004100 */
[----:B------:R-:W-:-:S02]  /*75a0*/  HADD2.F32 R32, -RZ, R14.H0_H0 ;  /* 0x2000000eff207230 */ /* 0x000fc40000004100 */
[----:B------:R-:W-:Y:S02]  /*75b0*/  HADD2.F32 R33, -RZ, R41.H0_H0 ;  /* 0x20000029ff217230 */ /* 0x000fe40000004100 */
[--C-:B0-----:R-:W-:Y:S02]  /*75c0*/  HADD2.F32 R21, -RZ, R7.reuse.H0_H0 ;  /* 0x20000007ff157230 */ /* 0x101fe40000004100 */
        /* <DEDUP_REMOVED lines=13> */
[----:B------:R-:W-:Y:S02]  /*76a0*/  HADD2.F32 R31, -RZ, R41.H1_H1 ;  /* 0x30000029ff1f7230 */ /* 0x000fe40000004100 */
        /* <DEDUP_REMOVED lines=18> */
.L_x_8707:
[----:B------:R-:W-:Y:S05]  /*77d0*/  BSYNC B2 ;  /* 0x0000000000027941 */ /* 0x000fea0003800000 */
.L_x_8706:
[----:B------:R-:W-:Y:S05]  /*77e0*/  @P1 BRA `(.L_x_8705) ;  /* 0x0000000000a81947 */ /* 0x000fea0003800000 */
[----:B-1----:R-:W0:Y:S01]  /*77f0*/  LDS.128 R4, [R0] ;  /* 0x0000000000047984 */ /* 0x002e220000000c00 */
[--C-:B------:R-:W-:Y:S02]  /*7800*/  SHF.R.U64 R35, R26, 0x10, R27.reuse ;  /* 0x000000101a237819 */ /* 0x100fe4000000121b */
[----:B------:R-:W-:Y:S01]  /*7810*/  SHF.R.U32.HI R26, RZ, 0x10, R27 ;  /* 0x00000010ff1a7819 */ /* 0x000fe2000001161b */
[----:B------:R-:W-:Y:S01]  /*7820*/  HADD2.F32 R27, -RZ, R42.H0_H0 ;  /* 0x2000002aff1b7230 */ /* 0x000fe20000004100 */
[--C-:B------:R-:W-:Y:S02]  /*7830*/  SHF.R.U32.HI R30, RZ, 0x10, R25.reuse ;  /* 0x00000010ff1e7819 */ /* 0x100fe40000011619 */
        /* <DEDUP_REMOVED lines=36> */
[----:B------:R2:W-:Y:S02]  /*7a80*/  STS.128 [R0], R4 ;  /* 0x0000000400007388 */ /* 0x0005e40000000c00 */
.L_x_8705:
[----:B------:R-:W-:Y:S05]  /*7a90*/  BSYNC B1 ;  /* 0x0000000000017941 */ /* 0x000fea0003800000 */
.L_x_8704:
[----:B-12---:R-:W-:-:S05]  /*7aa0*/  VIADD R4, R23, 0x20 ;  /* 0x0000002017047836 */ /* 0x006fca0000000000 */
[----:B------:R-:W-:-:S13]  /*7ab0*/  ISETP.GE.AND P0, PT, R4, R40, PT ;  /* 0x000000280400720c */ /* 0x000fda0003f06270 */
        /* <DEDUP_REMOVED lines=9> */
[----:B------:R-:W-:Y:S01]  /*7b50*/  SHF.R.U32.HI R24, RZ, 0x10, R13 ;  /* 0x00000010ff187819 */ /* 0x000fe2000001160d */
[----:B0-----:R-:W-:Y:S01]  /*7b60*/  HADD2.F32 R21, -RZ, R47.H0_H0 ;  /* 0x2000002fff157230 */ /* 0x001fe20000004100 */
[----:B------:R-:W-:Y:S01]  /*7b70*/  SHF.R.U64 R31, R28, 0x10, R29 ;  /* 0x000000101c1f7819 */ /* 0x000fe2000000121d */
[----:B------:R-:W-:Y:S01]  /*7b80*/  HADD2.F32 R26, -RZ, R26.H0_H0 ;  /* 0x2000001aff1a7230 */ /* 0x000fe20000004100 */
[----:B------:R-:W-:Y:S01]  /*7b90*/  SHF.R.U64 R32, R12, 0x10, R13 ;  /* 0x000000100c207819 */ /* 0x000fe2000000120d */
[----:B------:R-:W-:Y:S02]  /*7ba0*/  HADD2.F32 R24, -RZ, R24.H0_H0 ;  /* 0x20000018ff187230 */ /* 0x000fe40000004100 */
[----:B-1----:R-:W-:-:S02]  /*7bb0*/  HADD2.F32 R14, -RZ, R7.H0_H0 ;  /* 0x20000007ff0e7230 */ /* 0x002fc40000004100 */
[----:B------:R-:W-:Y:S02]  /*7bc0*/  HADD2.F32 R15, -RZ, R7.H1_H1 ;  /* 0x30000007ff0f7230 */ /* 0x000fe40000004100 */
[--C-:B------:R-:W-:Y:S02]  /*7bd0*/  HADD2.F32 R7, -RZ, R4.reuse.H0_H0 ;  /* 0x20000004ff077230 */ /* 0x100fe40000004100 */
[----:B------:R-:W-:Y:S02]  /*7be0*/  HADD2.F32 R4, -RZ, R4.H1_H1 ;  /* 0x30000004ff047230 */ /* 0x000fe40000004100 */
[C---:B------:R-:W-:Y:S01]  /*7bf0*/  FMUL.FTZ R27, R15.reuse, R26 ;  /* 0x0000001a0f1b7220 */ /* 0x040fe20000410000 */
[----:B------:R-:W-:Y:S01]  /*7c00*/  FMUL.FTZ R15, R15, R24 ;  /* 0x000000180f0f7220 */ /* 0x000fe20000410000 */
[--C-:B------:R-:W-:Y:S02]  /*7c10*/  HADD2.F32 R12, -RZ, R6.reuse.H0_H0 ;  /* 0x20000006ff0c7230 */ /* 0x100fe40000004100 */
[----:B------:R-:W-:Y:S01]  /*7c20*/  FMUL.FTZ R28, R4, R25 ;  /* 0x00000019041c7220 */ /* 0x000fe20000410000 */
[----:B------:R-:W-:-:S02]  /*7c30*/  HADD2.F32 R13, -RZ, R6.H1_H1 ;  /* 0x30000006ff0d7230 */ /* 0x000fc40000004100 */
[C---:B------:R-:W-:Y:S01]  /*7c40*/  FFMA.FTZ R29, R14.reuse, R24, -R27 ;  /* 0x000000180e1d7223 */ /* 0x040fe2000001081b */
[--C-:B------:R-:W-:Y:S02]  /*7c50*/  HADD2.F32 R6, -RZ, R5.reuse.H0_H0 ;  /* 0x20000005ff067230 */ /* 0x100fe40000004100 */
[----:B------:R-:W-:Y:S01]  /*7c60*/  FFMA.FTZ R30, R14, R26, R15 ;  /* 0x0000001a0e1e7223 */ /* 0x000fe2000001000f */
[-C--:B------:R-:W-:Y:S01]  /*7c70*/  FMUL.FTZ R24, R4, R21.reuse ;  /* 0x0000001504187220 */ /* 0x080fe20000410000 */
[C---:B------:R-:W-:Y:S01]  /*7c80*/  FFMA.FTZ R28, R7.reuse, R21, -R28 ;  /* 0x00000015071c7223 */ /* 0x040fe2000001081c */
[----:B------:R-:W-:Y:S02]  /*7c90*/  HADD2.F32 R5, -RZ, R5.H1_H1 ;  /* 0x30000005ff057230 */ /* 0x000fe40000004100 */
[----:B------:R-:W-:Y:S02]  /*7ca0*/  HADD2.F32 R21, -RZ, R45.H1_H1 ;  /* 0x3000002dff157230 */ /* 0x000fe40000004100 */
[----:B------:R-:W-:Y:S01]  /*7cb0*/  FFMA.FTZ R25, R7, R25, R24 ;  /* 0x0000001907197223 */ /* 0x000fe20000010018 */
[----:B------:R-:W-:-:S02]  /*7cc0*/  HADD2.F32 R14, -RZ, R47.H1_H1 ;  /* 0x3000002fff0e7230 */ /* 0x000fc40000004100 */
        /* <DEDUP_REMOVED lines=15> */
.L_x_8710:
[----:B------:R-:W-:Y:S05]  /*7dc0*/  BSYNC B1 ;  /* 0x0000000000017941 */ /* 0x000fea0003800000 */
.L_x_8709:
[----:B------:R-:W-:Y:S05]  /*7dd0*/  @P1 BRA `(.L_x_8708) ;  /* 0x0000001400841947 */ /* 0x000fea0003800000 */
[----:B-1----:R-:W1:Y:S01]  /*7de0*/  LDS.128 R4, [R0+0x1000] ;  /* 0x0010000000047984 */ /* 0x002e620000000c00 */
[----:B------:R-:W-:Y:S01]  /*7df0*/  SHF.R.U32.HI R12, RZ, 0x10, R11 ;  /* 0x00000010ff0c7819 */ /* 0x000fe2000001160b */
[----:B------:R-:W-:Y:S01]  /*7e00*/  HADD2.F32 R13, -RZ, R46.H0_H0 ;  /* 0x2000002eff0d7230 */ /* 0x000fe20000004100 */
[----:B------:R-:W-:Y:S02]  /*7e10*/  SHF.R.U32.HI R14, RZ, 0x10, R9 ;  /* 0x00000010ff0e7819 */ /* 0x000fe40000011609 */
[----:B------:R-:W-:Y:S01]  /*7e20*/  SHF.R.U64 R26, R10, 0x10, R11 ;  /* 0x000000100a1a7819 */ /* 0x000fe2000000120b */
[----:B------:R-:W-:Y:S01]  /*7e30*/  HADD2.F32 R12, -RZ, R12.H0_H0 ;  /* 0x2000000cff0c7230 */ /* 0x000fe20000004100 */
[----:B------:R-:W-:Y:S01]  /*7e40*/  SHF.R.U64 R25, R8, 0x10, R9 ;  /* 0x0000001008197819 */ /* 0x000fe20000001209 */
[----:B------:R-:W-:Y:S02]  /*7e50*/  HADD2.F32 R14, -RZ, R14.H0_H0 ;  /* 0x2000000eff0e7230 */ /* 0x000fe40000004100 */
[----:B------:R-:W-:-:S02]  /*7e60*/  HADD2.F32 R11, -RZ, R48.H0_H0 ;  /* 0x20000030ff0b7230 */ /* 0x000fc40000004100 */
[--C-:B-1----:R-:W-:Y:S02]  /*7e70*/  HADD2.F32 R10, -RZ, R7.reuse.H1_H1 ;  /* 0x30000007ff0a7230 */ /* 0x102fe40000004100 */
        /* <DEDUP_REMOVED lines=8> */
[C---:B------:R-:W-:Y:S01]  /*7f00*/  FFMA.FTZ R24, R9.reuse, R12, -R24 ;  /* 0x0000000c09187223 */ /* 0x040fe20000010818 */
[----:B0-----:R-:W-:Y:S01]  /*7f10*/  FFMA.FTZ R21, R9, R14, R15 ;  /* 0x0000000e09157223 */ /* 0x001fe2000001000f */
[-C--:B------:R-:W-:Y:S01]  /*7f20*/  FMUL.FTZ R14, R4, R11.reuse ;  /* 0x0000000b040e7220 */ /* 0x080fe20000410000 */
[C---:B------:R-:W-:Y:S01]  /*7f30*/  FFMA.FTZ R12, R3.reuse, R11, -R10 ;  /* 0x0000000b030c7223 */ /* 0x040fe2000001080a */
[--C-:B------:R-:W-:Y:S02]  /*7f40*/  HADD2.F32 R6, -RZ, R5.reuse.H0_H0 ;  /* 0x20000005ff067230 */ /* 0x100fe40000004100 */
[----:B------:R-:W-:Y:S02]  /*7f50*/  HADD2.F32 R11, -RZ, R46.H1_H1 ;  /* 0x3000002eff0b7230 */ /* 0x000fe40000004100 */
        /* <DEDUP_REMOVED lines=17> */
[----:B------:R2:W-:Y:S01]  /*8070*/  STS.128 [R0+0x1000], R4 ;  /* 0x0010000400007388 */ /* 0x0005e20000000c00 */
[----:B------:R-:W-:Y:S05]  /*8080*/  BRA `(.L_x_8708) ;  /* 0x0000001000d87947 */ /* 0x000fea0003800000 */
.L_x_8695:
        /* <DEDUP_REMOVED lines=36> */
.L_x_8983:
        /* <DEDUP_REMOVED lines=16> */
.L_x_8713:
[----:B------:R-:W-:Y:S05]  /*83d0*/  BSYNC B1 ;  /* 0x0000000000017941 */ /* 0x000fea0003800000 */
.L_x_8712:
        /* <DEDUP_REMOVED lines=23> */
.L_x_8989:
        /* <DEDUP_REMOVED lines=23> */
.L_x_8716:
[----:B------:R-:W-:Y:S05]  /*86c0*/  BSYNC B1 ;  /* 0x0000000000017941 */ /* 0x000fea0003800000 */
.L_x_8715:
[----:B------:R-:W3:Y:S01]  /*86d0*/  SYNCS.PHASECHK.TRANS64.TRYWAIT P1, [R2+URZ+0x38800], R3 ;  /* 0x03880003020075a7 */ /* 0x000ee2000802017f */
[----:B------:R-:W-:Y:S01]  /*86e0*/  VIADDMNMX R0, R21, -R194, 0x40, PT ;  /* 0x0000004015007446 */ /* 0x000fe200038009c2 */
[----:B--2--5:R-:W-:Y:S01]  /*86f0*/  IMAD.MOV.U32 R12, RZ, RZ, R4 ;  /* 0x000000ffff0c7224 */ /* 0x024fe200078e0004 */
[----:B0-----:R-:W-:Y:S01]  /*8700*/  ISETP.GE.AND P0, PT, R16, R33, PT ;  /* 0x000000211000720c */ /* 0x001fe20003f06270 */
[----:B------:R-:W-:Y:S01]  /*8710*/  IMAD.MOV.U32 R13, RZ, RZ, R5 ;  /* 0x000000ffff0d7224 */ /* 0x000fe200078e0005 */
[----:B------:R-:W-:Y:S01]  /*8720*/  BSSY B1, `(.L_x_8717) ;  /* 0x000000d000017945 */ /* 0x000fe20003800000 */
[C---:B-1----:R-:W-:Y:S01]  /*8730*/  VIADD R14, R23.reuse, 0x20 ;  /* 0x00000020170e7836 */ /* 0x042fe20000000000 */
        /* <DEDUP_REMOVED lines=10> */
[----:B---3--:R-:W-:Y:S06]  /*87e0*/  @!P1 BRA `(.L_x_8718) ;  /* 0x0000018800dc9947 */ /* 0x008fec0003800000 */
.L_x_8990:
[----:B------:R-:W-:Y:S05]  /*87f0*/  BSYNC B1 ;  /* 0x0000000000017941 */ /* 0x000fea0003800000 */
.L_x_8717:
[----:B------:R-:W-:Y:S01]  /*8800*/  BSSY B1, `(.L_x_8719) ;  /* 0x0000063000017945 */ /* 0x000fe20003800000 */
[----:B------:R-:W-:Y:S01]  /*8810*/  IMAD.MOV.U32 R57, RZ, RZ, R10 ;  /* 0x000000ffff397224 */ /* 0x000fe200078e000a */
[----:B------:R-:W-:Y:S01]  /*8820*/  LOP3.LUT R0, R0, 0x38, RZ, 0xc0, !PT ;  /* 0x0000003800007812 */ /* 0x000fe200078ec0ff */
[----:B------:R-:W-:Y:S01]  /*8830*/  IMAD.MOV.U32 R58, RZ, RZ, R11 ;  /* 0x000000ffff3a7224 */ /* 0x000fe200078e000b */
[----:B------:R-:W-:Y:S06]  /*8840*/  @P2 BRA `(.L_x_8720) ;  /* 0x0000000400782947 */ /* 0x000fec0003800000 */
[----:B0-----:R-:W-:Y:S01]  /*8850*/  IMAD.SHL.U32 R3, R188, 0x40, RZ ;  /* 0x00000040bc037824 */ /* 0x001fe200078e00ff */
[----:B------:R-:W-:Y:S01]  /*8860*/  SHF.R.U64 R45, R30, 0x10, R31 ;  /* 0x000000101e2d7819 */ /* 0x000fe2000000121f */
[--C-:B------:R-:W-:Y:S01]  /*8870*/  HADD2.F32 R30, -RZ, R36.reuse.H1_H1 ;  /* 0x30000024ff1e7230 */ /* 0x100fe20000004100 */
[--C-:B------:R-:W-:Y:S01]  /*8880*/  SHF.R.U64 R49, R26, 0x10, R27.reuse ;  /* 0x000000101a317819 */ /* 0x100fe2000000121b */
[----:B------:R-:W-:Y:S01]  /*8890*/  HADD2.F32 R36, -RZ, R36.H0_H0 ;  /* 0x20000024ff247230 */ /* 0x000fe20000004100 */
[----:B------:R-:W-:Y:S02]  /*88a0*/  LOP3.LUT R13, R3, 0x1c0, RZ, 0xc0, !PT ;  /* 0x000001c0030d7812 */ /* 0x000fe400078ec0ff */
[----:B------:R-:W-:Y:S02]  /*88b0*/  SHF.R.U32.HI R48, RZ, 0x10, R27 ;  /* 0x00000010ff307819 */ /* 0x000fe4000001161b */
[----:B------:R-:W-:Y:S02]  /*88c0*/  LOP3.LUT R3, R13, 0x38, R16, 0xf8, !PT ;  /* 0x000000380d037812 */ /* 0x000fe400078ef810 */
[----:B------:R-:W-:-:S02]  /*88d0*/  SHF.R.U32.HI R32, RZ, 0x3, R13 ;  /* 0x00000003ff207819 */ /* 0x000fc4000001160d */
[----:B------:R-:W-:Y:S02]  /*88e0*/  SHF.R.U32.HI R38, RZ, 0x10, R29 ;  /* 0x00000010ff267819 */ /* 0x000fe4000001161d */
[----:B------:R-:W-:Y:S02]  /*88f0*/  LOP3.LUT R12, R3, R32, RZ, 0x3c, !PT ;  /* 0x00000020030c7212 */ /* 0x000fe400078e3cff */
[----:B------:R-:W-:Y:S01]  /*8900*/  LOP3.LUT R32, R32, R0, R13, 0x1e, !PT ;  /* 0x0000000020207212 */ /* 0x000fe200078e1e0d */
[----:B------:R-:W-:Y:S01]  /*8910*/  HADD2.F32 R38, -RZ, R38.H0_H0 ;  /* 0x20000026ff267230 */ /* 0x000fe20000004100 */
[----:B------:R-:W-:Y:S01]  /*8920*/  SHF.R.U32.HI R37, RZ, 0x10, R25 ;  /* 0x00000010ff257819 */ /* 0x000fe20000011619 */
[----:B------:R-:W-:Y:S01]  /*8930*/  IMAD R3, R215, 0x200, R12 ;  /* 0x00000200d7037824 */ /* 0x000fe200078e020c */
[----:B------:R-:W-:Y:S02]  /*8940*/  SHF.R.U64 R47, R28, 0x10, R29 ;  /* 0x000000101c2f7819 */ /* 0x000fe4000000121d */
        /* <DEDUP_REMOVED lines=14> */
[----:B------:R-:W-:Y:S01]  /*8a30*/  FMUL.FTZ R42, R27, R30 ;  /* 0x0000001e1b2a7220 */ /* 0x000fe20000410000 */
[----:B------:R-:W-:Y:S02]  /*8a40*/  HADD2.F32 R27, -RZ, R44.H0_H0 ;  /* 0x2000002cff1b7230 */ /* 0x000fe40000004100 */
[----:B------:R-:W-:Y:S01]  /*8a50*/  FMUL.FTZ R44, R33, R38 ;  /* 0x00000026212c7220 */ /* 0x000fe20000410000 */
[C---:B------:R-:W-:Y:S01]  /*8a60*/  FFMA.FTZ R40, R21.reuse, R30, -R40 ;  /* 0x0000001e15287223 */ /* 0x040fe20000010828 */
[----:B------:R-:W-:Y:S02]  /*8a70*/  HADD2.F32 R30, -RZ, R37.H0_H0 ;  /* 0x20000025ff1e7230 */ /* 0x000fe40000004100 */
[----:B------:R-:W-:Y:S01]  /*8a80*/  FFMA.FTZ R42, R21, R36, R42 ;  /* 0x00000024152a7223 */ /* 0x000fe2000001002a */
[----:B------:R-:W-:Y:S02]  /*8a90*/  HADD2.F32 R21, -RZ, R46.H0_H0 ;  /* 0x2000002eff157230 */ /* 0x000fe40000004100 */
[----:B------:R-:W-:Y:S01]  /*8aa0*/  FMUL.FTZ R37, R29, R27 ;  /* 0x0000001b1d257220 */ /* 0x000fe20000410000 */
[----:B------:R-:W-:-:S02]  /*8ab0*/  HADD2.F32 R35, -RZ, R35.H1_H1 ;  /* 0x30000023ff237230 */ /* 0x000fc40000004100 */
[-C--:B------:R-:W-:Y:S01]  /*8ac0*/  FFMA.FTZ R31, R13, R30.reuse, -R44 ;  /* 0x0000001e0d1f7223 */ /* 0x080fe2000001082c */
[----:B------:R-:W-:Y:S01]  /*8ad0*/  FMUL.FTZ R46, R33, R30 ;  /* 0x0000001e212e7220 */ /* 0x000fe20000410000 */
[----:B------:R-:W-:Y:S02]  /*8ae0*/  HADD2.F32 R36, -RZ, R39.H0_H0 ;  /* 0x20000027ff247230 */ /* 0x000fe40000004100 */
[-C--:B------:R-:W-:Y:S01]  /*8af0*/  FMUL.FTZ R44, R29, R21.reuse ;  /* 0x000000151d2c7220 */ /* 0x080fe20000410000 */
[----:B------:R-:W-:Y:S02]  /*8b00*/  HADD2.F32 R25, -RZ, R15.H1_H1 ;  /* 0x3000000fff197230 */ /* 0x000fe40000004100 */
[----:B------:R-:W-:Y:S01]  /*8b10*/  FFMA.FTZ R33, R13, R38, R46 ;  /* 0x000000260d217223 */ /* 0x000fe2000001002e */
[C---:B------:R-:W-:Y:S01]  /*8b20*/  FFMA.FTZ R37, R24.reuse, R21, -R37 ;  /* 0x0000001518257223 */ /* 0x040fe20000010825 */
[----:B------:R-:W-:Y:S02]  /*8b30*/  HADD2.F32 R30, -RZ, R48.H0_H0 ;  /* 0x20000030ff1e7230 */ /* 0x000fe40000004100 */
[----:B------:R-:W-:Y:S01]  /*8b40*/  FFMA.FTZ R44, R24, R27, R44 ;  /* 0x0000001b182c7223 */ /* 0x000fe2000001002c */
[----:B------:R-:W-:-:S02]  /*8b50*/  HADD2.F32 R26, -RZ, R32.H0_H0 ;  /* 0x20000020ff1a7230 */ /* 0x000fc40000004100 */
[C---:B------:R-:W-:Y:S01]  /*8b60*/  FMUL.FTZ R38, R35.reuse, R36 ;  /* 0x0000002423267220 */ /* 0x040fe20000410000 */
[----:B------:R-:W-:Y:S02]  /*8b70*/  HADD2.F32 R13, -RZ, R52.H0_H0 ;  /* 0x20000034ff0d7230 */ /* 0x000fe40000004100 */
[-C--:B------:R-:W-:Y:S01]  /*8b80*/  FMUL.FTZ R46, R35, R30.reuse ;  /* 0x0000001e232e7220 */ /* 0x080fe20000410000 */
[--C-:B------:R-:W-:Y:S02]  /*8b90*/  HADD2.F32 R24, -RZ, R51.reuse.H0_H0 ;  /* 0x20000033ff187230 */ /* 0x100fe40000004100 */
[----:B------:R-:W-:Y:S01]  /*8ba0*/  FFMA.FTZ R38, R25, R30, -R38 ;  /* 0x0000001e19267223 */ /* 0x000fe20000010826 */
[----:B------:R-:W-:Y:S02]  /*8bb0*/  HADD2.F32 R28, -RZ, R34.H0_H0 ;  /* 0x20000022ff1c7230 */ /* 0x000fe40000004100 */
[----:B------:R-:W-:Y:S01]  /*8bc0*/  FMUL.FTZ R29, R26, R13 ;  /* 0x0000000d1a1d7220 */ /* 0x000fe20000410000 */
[----:B------:R-:W-:-:S02]  /*8bd0*/  HADD2.F32 R27, -RZ, R51.H1_H1 ;  /* 0x30000033ff1b7230 */ /* 0x000fc40000004100 */
[----:B------:R-:W-:Y:S01]  /*8be0*/  FMUL.FTZ R30, R26, R24 ;  /* 0x000000181a1e7220 */ /* 0x000fe20000410000 */
[----:B------:R-:W-:Y:S02]  /*8bf0*/  HADD2.F32 R15, -RZ, R14.H0_H0 ;  /* 0x2000000eff0f7230 */ /* 0x000fe40000004100 */
[----:B------:R-:W-:Y:S01]  /*8c00*/  FFMA.FTZ R39, R25, R36, R46 ;  /* 0x0000002419277223 */ /* 0x000fe2000001002e */
[----:B------:R-:W-:Y:S02]  /*8c10*/  HADD2.F32 R21, -RZ, R52.H1_H1 ;  /* 0x30000034ff157230 */ /* 0x000fe40000004100 */
[C---:B------:R-:W-:Y:S01]  /*8c20*/  FMUL.FTZ R26, R28.reuse, R27 ;  /* 0x0000001b1c1a7220 */ /* 0x040fe20000410000 */
[----:B------:R-:W-:Y:S02]  /*8c30*/  HADD2.F32 R3, -RZ, R12.H0_H0 ;  /* 0x2000000cff037230 */ /* 0x000fe40000004100 */
[----:B------:R-:W-:Y:S02]  /*8c40*/  HADD2.F32 R32, -RZ, R32.H1_H1 ;  /* 0x30000020ff207230 */ /* 0x000fe40000004100 */
[-C--:B------:R-:W-:Y:S01]  /*8c50*/  FMUL.FTZ R28, R28, R21.reuse ;  /* 0x000000151c1c7220 */ /* 0x080fe20000410000 */
[----:B------:R-:W-:Y:S01]  /*8c60*/  FFMA.FTZ R26, R15, R21, -R26 ;  /* 0x000000150f1a7223 */ /* 0x000fe2000001081a */
[----:B------:R-:W-:-:S02]  /*8c70*/  HADD2.F32 R34, -RZ, R34.H1_H1 ;  /* 0x30000022ff227230 */ /* 0x000fc40000004100 */
[C---:B------:R-:W-:Y:S01]  /*8c80*/  FFMA.FTZ R30, R3.reuse, R13, -R30 ;  /* 0x0000000d031e7223 */ /* 0x040fe2000001081e */
[----:B------:R-:W-:Y:S01]  /*8c90*/  FFMA.FTZ R24, R3, R24, R29 ;  /* 0x0000001803187223 */ /* 0x000fe2000001001d */
        /* <DEDUP_REMOVED lines=25> */
.L_x_8720:
[----:B------:R-:W-:Y:S05]  /*8e30*/  BSYNC B1 ;  /* 0x0000000000017941 */ /* 0x000fea0003800000 */
.L_x_8719:
[----:B------:R-:W-:Y:S01]  /*8e40*/  PRMT R40, R57, 0x5410, R58 ;  /* 0x0000541039287816 */ /* 0x000fe2000000003a */
[----:B------:R-:W-:Y:S06]  /*8e50*/  @P0 BRA `(.L_x_8708) ;  /* 0x0000000400640947 */ /* 0x000fec0003800000 */
[----:B0-----:R-:W2:Y:S01]  /*8e60*/  LDL R3, [R1+0x8] ;  /* 0x0000080001037983 */ /* 0x001ea20000100800 */
[----:B-1----:R-:W-:-:S04]  /*8e70*/  SHF.R.U32.HI R12, RZ, 0x3, R237 ;  /* 0x00000003ff0c7819 */ /* 0x002fc800000116ed */
[----:B------:R-:W-:Y:S02]  /*8e80*/  LOP3.LUT R0, R12, R0, R237, 0x1e, !PT ;  /* 0x000000000c007212 */ /* 0x000fe400078e1eed */
[----:B------:R-:W0:Y:S01]  /*8e90*/  LDS.128 R12, [R236+0x20400] ;  /* 0x02040000ec0c7984 */ /* 0x000e220000000c00 */
[----:B------:R-:W-:Y:S01]  /*8ea0*/  SHF.R.U64 R39, R8, 0x10, R9 ;  /* 0x0000001008277819 */ /* 0x000fe20000001209 */
[----:B------:R-:W-:Y:S01]  /*8eb0*/  HADD2.F32 R21, -RZ, R53.H1_H1 ;  /* 0x30000035ff157230 */ /* 0x000fe20000004100 */
[--C-:B------:R-:W-:Y:S02]  /*8ec0*/  SHF.R.U64 R38, R10, 0x10, R11.reuse ;  /* 0x000000100a267819 */ /* 0x100fe4000000120b */
[----:B------:R-:W-:Y:S01]  /*8ed0*/  SHF.R.U32.HI R36, RZ, 0x10, R11 ;  /* 0x00000010ff247819 */ /* 0x000fe2000001160b */
[----:B------:R-:W-:Y:S01]  /*8ee0*/  HADD2.F32 R11, -RZ, R55.H1_H1 ;  /* 0x30000037ff0b7230 */ /* 0x000fe20000004100 */
[--C-:B------:R-:W-:Y:S02]  /*8ef0*/  SHF.R.U32.HI R28, RZ, 0x10, R5.reuse ;  /* 0x00000010ff1c7819 */ /* 0x100fe40000011605 */
[----:B------:R-:W-:-:S02]  /*8f00*/  SHF.R.U64 R37, R4, 0x10, R5 ;  /* 0x0000001004257819 */ /* 0x000fc40000001205 */
[----:B------:R-:W-:Y:S01]  /*8f10*/  SHF.R.U32.HI R30, RZ, 0x10, R9 ;  /* 0x00000010ff1e7819 */ /* 0x000fe20000011609 */
[----:B------:R-:W-:Y:S01]  /*8f20*/  HADD2.F32 R28, -RZ, R28.H0_H0 ;  /* 0x2000001cff1c7230 */ /* 0x000fe20000004100 */
[--C-:B------:R-:W-:Y:S02]  /*8f30*/  SHF.R.U64 R35, R6, 0x10, R7.reuse ;  /* 0x0000001006237819 */ /* 0x100fe40000001207 */
[----:B------:R-:W-:Y:S01]  /*8f40*/  SHF.R.U32.HI R33, RZ, 0x10, R7 ;  /* 0x00000010ff217819 */ /* 0x000fe20000011607 */
[--C-:B0-----:R-:W-:Y:S02]  /*8f50*/  HADD2.F32 R4, -RZ, R13.reuse.H0_H0 ;  /* 0x2000000dff047230 */ /* 0x101fe40000004100 */
[----:B------:R-:W-:Y:S02]  /*8f60*/  HADD2.F32 R13, -RZ, R13.H1_H1 ;  /* 0x3000000dff0d7230 */ /* 0x000fe40000004100 */
[----:B------:R-:W-:Y:S02]  /*8f70*/  HADD2.F32 R5, -RZ, R14.H0_H0 ;  /* 0x2000000eff057230 */ /* 0x000fe40000004100 */
[----:B------:R-:W-:-:S02]  /*8f80*/  HADD2.F32 R6, -RZ, R15.H0_H0 ;  /* 0x2000000fff067230 */ /* 0x000fc40000004100 */
[----:B------:R-:W-:Y:S02]  /*8f90*/  HADD2.F32 R15, -RZ, R15.H1_H1 ;  /* 0x3000000fff0f7230 */ /* 0x000fe40000004100 */
[----:B------:R-:W-:Y:S02]  /*8fa0*/  HADD2.F32 R14, -RZ, R14.H1_H1 ;  /* 0x3000000eff0e7230 */ /* 0x000fe40000004100 */
[----:B--2---:R-:W-:-:S04]  /*8fb0*/  IMAD.IADD R3, R3, 0x1, R0 ;  /* 0x0000000103037824 */ /* 0x004fc800078e0200 */
[----:B------:R-:W-:-:S05]  /*8fc0*/  IMAD R3, R3, 0x2, R2 ;  /* 0x0000000203037824 */ /* 0x000fca00078e0202 */
[----:B------:R-:W0:Y:S01]  /*8fd0*/  LDS.128 R24, [R3+0x20400] ;  /* 0x0204000003187984 */ /* 0x000e220000000c00 */
[--C-:B------:R-:W-:Y:S02]  /*8fe0*/  HADD2.F32 R0, -RZ, R12.reuse.H0_H0 ;  /* 0x2000000cff007230 */ /* 0x100fe40000004100 */
[----:B------:R-:W-:Y:S02]  /*8ff0*/  HADD2.F32 R12, -RZ, R12.H1_H1 ;  /* 0x3000000cff0c7230 */ /* 0x000fe40000004100 */
[--C-:B0-----:R-:W-:Y:S02]  /*9000*/  HADD2.F32 R8, -RZ, R25.reuse.H0_H0 ;  /* 0x20000019ff087230 */ /* 0x101fe40000004100 */
[----:B------:R-:W-:-:S03]  /*9010*/  HADD2.F32 R25, -RZ, R25.H1_H1 ;  /* 0x30000019ff197230 */ /* 0x000fc60000004100 */
[C---:B------:R-:W-:Y:S01]  /*9020*/  FMUL.FTZ R29, R8.reuse, R21 ;  /* 0x00000015081d7220 */ /* 0x040fe20000410000 */
        /* <DEDUP_REMOVED lines=8> */
[-C--:B------:R-:W-:Y:S01]  /*90b0*/  FMUL.FTZ R34, R25, R8.reuse ;  /* 0x0000000819227220 */ /* 0x080fe20000410000 */
[----:B------:R-:W-:Y:S02]  /*90c0*/  HADD2.F32 R9, -RZ, R26.H0_H0 ;  /* 0x2000001aff097230 */ /* 0x000fe40000004100 */
[----:B------:R-:W-:Y:S01]  /*90d0*/  FFMA.FTZ R32, R13, R8, -R30 ;  /* 0x000000080d207223 */ /* 0x000fe2000001081e */
[CC--:B------:R-:W-:Y:S01]  /*90e0*/  FMUL.FTZ R21, R7.reuse, R11.reuse ;  /* 0x0000000b07157220 */ /* 0x0c0fe20000410000 */
[----:B------:R-:W-:Y:S02]  /*90f0*/  HADD2.F32 R8, -RZ, R54.H0_H0 ;  /* 0x20000036ff087230 */ /* 0x000fe40000004100 */
[-C--:B------:R-:W-:Y:S01]  /*9100*/  FMUL.FTZ R30, R7, R4.reuse ;  /* 0x00000004071e7220 */ /* 0x080fe20000410000 */
[C---:B------:R-:W-:Y:S01]  /*9110*/  FFMA.FTZ R21, R0.reuse, R4, -R21 ;  /* 0x0000000400157223 */ /* 0x040fe20000010815 */
[----:B------:R-:W-:Y:S02]  /*9120*/  HADD2.F32 R4, -RZ, R40.H0_H0 ;  /* 0x20000028ff047230 */ /* 0x000fe40000004100 */
[----:B------:R-:W-:Y:S01]  /*9130*/  FFMA.FTZ R30, R0, R11, R30 ;  /* 0x0000000b001e7223 */ /* 0x000fe2000001001e */
[----:B------:R-:W-:Y:S01]  /*9140*/  FMUL.FTZ R0, R9, R8 ;  /* 0x0000000809007220 */ /* 0x000fe20000410000 */
[----:B------:R-:W-:-:S02]  /*9150*/  HADD2.F32 R10, -RZ, R27.H0_H0 ;  /* 0x2000001bff0a7230 */ /* 0x000fc40000004100 */
[----:B------:R-:W-:Y:S02]  /*9160*/  HADD2.F32 R7, -RZ, R40.H1_H1 ;  /* 0x30000028ff077230 */ /* 0x000fe40000004100 */
[----:B------:R-:W-:Y:S02]  /*9170*/  HADD2.F32 R11, -RZ, R54.H1_H1 ;  /* 0x30000036ff0b7230 */ /* 0x000fe40000004100 */
[----:B------:R-:W-:Y:S01]  /*9180*/  FFMA.FTZ R34, R13, R28, R34 ;  /* 0x0000001c0d227223 */ /* 0x000fe20000010022 */
[-C--:B------:R-:W-:Y:S01]  /*9190*/  FFMA.FTZ R25, R5, R4.reuse, -R0 ;  /* 0x0000000405197223 */ /* 0x080fe20000010800 */
[----:B------:R-:W-:Y:S01]  /*91a0*/  FMUL.FTZ R28, R9, R4 ;  /* 0x00000004091c7220 */ /* 0x000fe20000410000 */
[----:B------:R-:W-:Y:S02]  /*91b0*/  HADD2.F32 R0, -RZ, R36.H0_H0 ;  /* 0x20000024ff007230 */ /* 0x000fe40000004100 */
[----:B------:R-:W-:Y:S01]  /*91c0*/  FMUL.FTZ R9, R10, R11 ;  /* 0x0000000b0a097220 */ /* 0x000fe20000410000 */
[----:B------:R-:W-:-:S02]  /*91d0*/  HADD2.F32 R27, -RZ, R27.H1_H1 ;  /* 0x3000001bff1b7230 */ /* 0x000fc40000004100 */
[-C--:B------:R-:W-:Y:S01]  /*91e0*/  FMUL.FTZ R36, R10, R7.reuse ;  /* 0x000000070a247220 */ /* 0x080fe20000410000 */
[----:B------:R-:W-:Y:S02]  /*91f0*/  HADD2.F32 R4, -RZ, R33.H0_H0 ;  /* 0x20000021ff047230 */ /* 0x000fe40000004100 */
[----:B------:R-:W-:Y:S01]  /*9200*/  FFMA.FTZ R10, R5, R8, R28 ;  /* 0x00000008050a7223 */ /* 0x000fe2000001001c */
[C---:B------:R-:W-:Y:S01]  /*9210*/  FFMA.FTZ R8, R6.reuse, R7, -R9 ;  /* 0x0000000706087223 */ /* 0x040fe20000010809 */
[----:B------:R-:W-:Y:S01]  /*9220*/  FFMA.FTZ R36, R6, R11, R36 ;  /* 0x0000000b06247223 */ /* 0x000fe20000010024 */
[----:B------:R-:W-:Y:S02]  /*9230*/  HADD2.F32 R24, -RZ, R24.H1_H1 ;  /* 0x30000018ff187230 */ /* 0x000fe40000004100 */
[C---:B------:R-:W-:Y:S01]  /*9240*/  FMUL.FTZ R28, R27.reuse, R4 ;  /* 0x000000041b1c7220 */ /* 0x040fe20000410000 */
[----:B------:R-:W-:Y:S02]  /*9250*/  HADD2.F32 R26, -RZ, R26.H1_H1 ;  /* 0x3000001aff1a7230 */ /* 0x000fe40000004100 */
[----:B------:R-:W-:Y:S01]  /*9260*/  FMUL.FTZ R6, R27, R0 ;  /* 0x000000001b067220 */ /* 0x000fe20000410000 */
[----:B------:R-:W-:-:S02]  /*9270*/  HADD2.F32 R9, -RZ, R37.H0_H0 ;  /* 0x20000025ff097230 */ /* 0x000fc40000004100 */
[----:B------:R-:W-:Y:S02]  /*9280*/  HADD2.F32 R11, -RZ, R35.H0_H0 ;  /* 0x20000023ff0b7230 */ /* 0x000fe40000004100 */
[----:B------:R-:W-:Y:S02]  /*9290*/  HADD2.F32 R5, -RZ, R39.H0_H0 ;  /* 0x20000027ff057230 */ /* 0x000fe40000004100 */
[----:B------:R-:W-:Y:S02]  /*92a0*/  HADD2.F32 R7, -RZ, R38.H0_H0 ;  /* 0x20000026ff077230 */ /* 0x000fe40000004100 */
[C---:B------:R-:W-:Y:S01]  /*92b0*/  FFMA.FTZ R27, R15.reuse, R0, -R28 ;  /* 0x000000000f1b7223 */ /* 0x040fe2000001081c */
[----:B------:R-:W-:Y:S01]  /*92c0*/  FFMA.FTZ R33, R15, R4, R6 ;  /* 0x000000040f217223 */ /* 0x000fe20000010006 */
[----:B------:R-:W-:Y:S01]  /*92d0*/  FMUL.FTZ R13, R24, R9 ;  /* 0x00000009180d7220 */ /* 0x000fe20000410000 */
        /* <DEDUP_REMOVED lines=17> */
.L_x_8708:
[----:B------:R-:W-:Y:S05]  /*93f0*/  BSYNC B0 ;  /* 0x0000000000007941 */ /* 0x000fea0003800000 */
.L_x_8694:
[----:B------:R-:W-:Y:S01]  /*9400*/  @!PT LDS RZ, [RZ] ;  /* 0x00000000fffff984 */ /* 0x000fe20000000800 */
[----:B------:R-:W-:Y:S01]  /*9410*/  @!PT LDS RZ, [RZ] ;  /* 0x00000000fffff984 */ /* 0x000fe20000000800 */
[----:B------:R-:W-:Y:S01]  /*9420*/  @!PT LDS RZ, [RZ] ;  /* 0x00000000fffff984 */ /* 0x000fe20000000800 */
[----:B------:R-:W-:Y:S01]  /*9430*/  @!PT LDS RZ, [RZ] ;  /* 0x00000000fffff984 */ /* 0x000fe20000000800 */
[----:B------:R4:W-:Y:S06]  /*9440*/  MEMBAR.ALL.CTA ;  /* 0x0000000000007992 */ /* 0x0009ec0000008000 */
[----:B----4-:R-:W4:Y:S01]  /*9450*/  FENCE.VIEW.ASYNC.S ;  /* 0x00000000000073c6 */ /* 0x010f220000000000 */
[----:B------:R-:W-:Y:S05]  /*9460*/  WARPSYNC.ALL ;  /* 0x0000000000007948 */ /* 0x000fea0003800000 */
[----:B----4-:R-:W-:Y:S06]  /*9470*/  BAR.SYNC.DEFER_BLOCKING 0xd, 0x80 ;  /* 0x0342000000007b1d */ /* 0x010fec0000010000 */
.L_x_8691:
[----:B------:R-:W-:-:S13]  /*9480*/  ISETP.NE.AND P0, PT, R187, 0x3, PT ;  /* 0x00000003bb00780c */ /* 0x000fda0003f05270 */
[----:B------:R-:W-:Y:S05]  /*9490*/  @!P0 BRA `(.L_x_8721) ;  /* 0x0000000000048947 */ /* 0x000fea0003800000 */
[----:B------:R-:W-:Y:S01]  /*94a0*/  BPT.TRAP 0x1 ;  /* 0x000000040000795c */ /* 0x000fe20000300000 */
.L_x_8721:
[----:B0-----:R-:W-:Y:S01]  /*94b0*/  IMAD R21, R18, 0x8, R2 ;  /* 0x0000000812157824 */ /* 0x001fe200078e0202 */
[----:B-1----:R-:W-:-:S04]  /*94c0*/  SHF.L.U32 R14, R19, 0x1f, RZ ;  /* 0x0000001f130e7819 */ /* 0x002fc800000006ff */
[----:B------:R0:W1:Y:S01]  /*94d0*/  SYNCS.PHASECHK.TRANS64.TRYWAIT P1, [R21+URZ+0x38830], R14 ;  /* 0x0388300e150075a7 */ /* 0x000062000802017f */
[----:B------:R-:W-:Y:S05]  /*94e0*/  @!P0 BRA `(.L_x_8722) ;  /* 0x0000000000048947 */ /* 0x000fea0003800000 */
[----:B------:R-:W-:Y:S01]  /*94f0*/  BPT.TRAP 0x1 ;  /* 0x000000040000795c */ /* 0x000fe20000300000 */
.L_x_8722:
[C---:B--2---:R-:W-:Y:S02]  /*9500*/  VIADD R0, R2.reuse, 0x22400 ;  /* 0x0002240002007836 */ /* 0x044fe40000000000 */
[----:B---3--:R-:W-:-:S03]  /*9510*/  VIADD R3, R2, 0x20400 ;  /* 0x0002040002037836 */ /* 0x008fc60000000000 */
[----:B------:R-:W-:Y:S02]  /*9520*/  SHF.R.U32.HI R0, RZ, 0x4, R0 ;  /* 0x00000004ff007819 */ /* 0x000fe40000011600 */
[----:B------:R-:W-:Y:S02]  /*9530*/  SHF.R.U32.HI R3, RZ, 0x4, R3 ;  /* 0x00000004ff037819 */ /* 0x000fe40000011603 */
[----:B------:R-:W-:Y:S02]  /*9540*/  LOP3.LUT R0, R0, 0x3fff, RZ, 0xc0, !PT ;  /* 0x00003fff00007812 */ /* 0x000fe400078ec0ff */
[----:B------:R-:W-:Y:S02]  /*9550*/  LOP3.LUT R3, R3, 0x3fff, RZ, 0xc0, !PT ;  /* 0x00003fff03037812 */ /* 0x000fe400078ec0ff */
[----:B------:R-:W-:Y:S01]  /*9560*/  LOP3.LUT R15, R0, 0x10000, RZ, 0xfc, !PT ;  /* 0x00010000000f7812 */ /* 0x000fe200078efcff */
[----:B-1----:R-:W-:Y:S06]  /*9570*/  @P1 BRA `(.L_x_8723) ;  /* 0x0000000000081947 */ /* 0x002fec0003800000 */
[----:B------:R-:W1:Y:S02]  /*9580*/  SYNCS.PHASECHK.TRANS64.TRYWAIT P1, [R21+URZ+0x38830], R14 ;  /* 0x0388300e150075a7 */ /* 0x000e64000802017f */
[----:B-1----:R-:W-:Y:S05]  /*9590*/  @!P1 BRA `(.L_x_8724) ;  /* 0x0000017c00849947 */ /* 0x002fea0003800000 */
.L_x_8723:
        /* <DEDUP_REMOVED lines=13> */
[----:B------:R-:W-:Y:S01]  /*9670*/  SHF.L.U32 R3, R20, 0x1f, RZ ;  /* 0x0000001f14037819 */ /* 0x000fe200000006ff */
[----:B------:R-:W-:Y:S01]  /*9680*/  IMAD.MOV.U32 R9, RZ, RZ, 0x40000040 ;  /* 0x40000040ff097424 */ /* 0x000fe200078e00ff */
[----:B------:R-:W-:Y:S01]  /*9690*/  BSSY B0, `(.L_x_8725) ;  /* 0x0000022000007945 */ /* 0x000fe20003800000 */
[----:B------:R-:W-:-:S02]  /*96a0*/  VIADD R10, R4, 0x4 ;  /* 0x00000004040a7836 */ /* 0x000fc40000000000 */
[----:B------:R-:W-:Y:S02]  /*96b0*/  IMAD.MOV.U32 R11, RZ, RZ, 0x40000040 ;  /* 0x40000040ff0b7424 */ /* 0x000fe400078e00ff */
[----:B------:R-:W-:-:S04]  /*96c0*/  IMAD.MOV.U32 R7, RZ, RZ, 0x40000040 ;  /* 0x40000040ff077424 */ /* 0x000fc800078e00ff */
[----:B------:R-:W-:Y:S01]  /*96d0*/  HGMMA.64x64x16.F32 R24, gdesc[UR4], RZ, !UPT, gsb0 ;  /* 0x00e00000041879f0 */ /* 0x000fe2000c0008ff */
        /* <DEDUP_REMOVED lines=27> */
[----:B------:R-:W2:Y:S02]  /*9890*/  SYNCS.PHASECHK.TRANS64.TRYWAIT P1, [R2+URZ+0x38810], R3 ;  /* 0x03881003020075a7 */ /* 0x000ea4000802017f */
[----:B--2---:R-:W-:Y:S05]  /*98a0*/  @!P1 BRA `(.L_x_8726) ;  /* 0x0000017800d49947 */ /* 0x004fea0003800000 */
.L_x_8991:
[----:B------:R-:W-:Y:S05]  /*98b0*/  BSYNC B0 ;  /* 0x0000000000007941 */ /* 0x000fea0003800000 */
.L_x_8725:
[----:B------:R-:W-:Y:S05]  /*98c0*/  @!P0 BRA `(.L_x_8727) ;  /* 0x0000000000048947 */ /* 0x000fea0003800000 */
[----:B------:R-:W-:Y:S01]  /*98d0*/  BPT.TRAP 0x1 ;  /* 0x000000040000795c */ /* 0x000fe20000300000 */
.L_x_8727:
[----:B------:R3:W4:Y:S01]  /*98e0*/  SYNCS.PHASECHK.TRANS64.TRYWAIT P2, [R21+URZ+0x38850], R14 ;  /* 0x0388500e150075a7 */ /* 0x000722000804017f */
[----:B------:R-:W-:Y:S05]  /*98f0*/  @!P0 BRA `(.L_x_8728) ;  /* 0x0000000000048947 */ /* 0x000fea0003800000 */
[----:B------:R-:W-:Y:S01]  /*9900*/  BPT.TRAP 0x1 ;  /* 0x000000040000795c */ /* 0x000fe20000300000 */
.L_x_8728:
[----:B------:R-:W2:Y:S01]  /*9910*/  S2R R0, SR_TID.X ;  /* 0x0000000000007919 */ /* 0x000ea20000002100 */
[----:B------:R-:W-:Y:S01]  /*9920*/  BSSY B0, `(.L_x_8729) ;  /* 0x0000009000007945 */ /* 0x000fe20003800000 */
[----:B--2---:R-:W-:Y:S01]  /*9930*/  LOP3.LUT R3, R0, 0x7f, RZ, 0xc0, !PT ;  /* 0x0000007f00037812 */ /* 0x004fe200078ec0ff */
[----:B------:R-:W-:-:S03]  /*9940*/  VIADD R0, R2, 0x400 ;  /* 0x0000040002007836 */ /* 0x000fc60000000000 */
[----:B------:R-:W-:Y:S02]  /*9950*/  ISETP.NE.AND P1, PT, R3, RZ, PT ;  /* 0x000000ff0300720c */ /* 0x000fe40003f25270 */
[----:B------:R-:W-:-:S04]  /*9960*/  SHF.R.U32.HI R0, RZ, 0x4, R0 ;  /* 0x00000004ff007819 */ /* 0x000fc80000011600 */
[----:B------:R-:W-:Y:S01]  /*9970*/  LOP3.LUT R0, R0, 0x3fff, RZ, 0xc0, !PT ;  /* 0x00003fff00007812 */ /* 0x000fe200078ec0ff */
[----:B----4-:R-:W-:Y:S06]  /*9980*/  @P2 BRA `(.L_x_8730) ;  /* 0x0000000000082947 */ /* 0x010fec0003800000 */
[----:B------:R-:W2:Y:S02]  /*9990*/  SYNCS.PHASECHK.TRANS64.TRYWAIT P2, [R21+URZ+0x38850], R14 ;  /* 0x0388500e150075a7 */ /* 0x000ea4000804017f */
[----:B--2---:R-:W-:Y:S05]  /*99a0*/  @!P2 BRA `(.L_x_8731) ;  /* 0x0000017800a8a947 */ /* 0x004fea0003800000 */
.L_x_8730:
[----:B------:R-:W-:Y:S05]  /*99b0*/  BSYNC B0 ;  /* 0x0000000000007941 */ /* 0x000fea0003800000 */
.L_x_8729:
[----:B------:R-:W-:Y:S05]  /*99c0*/  WARPSYNC.ALL ;  /* 0x0000000000007948 */ /* 0x000fea0003800000 */
[----:B------:R-:W-:Y:S01]  /*99d0*/  LOP3.LUT R20, R0, 0x10000, RZ, 0xfc, !PT ;  /* 0x0001000000147812 */ /* 0x000fe200078efcff */
[----:B------:R-:W-:Y:S01]  /*99e0*/  VIADD R0, R2, 0x26400 ;  /* 0x0002640002007836 */ /* 0x000fe20000000000 */
[----:B------:R-:W-:-:S03]  /*99f0*/  WARPGROUP.ARRIVE ;  /* 0x00000000000079c5 */ /* 0x000fc60000000000 */
[----:B------:R-:W-:-:S03]  /*9a00*/  IMAD R58, R18, 0x1000, R20 ;  /* 0x00001000123a7824 */ /* 0x000fc600078e0214 */
[----:B------:R-:W4:Y:S01]  /*9a10*/  S2R R3, SR_TID.X ;  /* 0x0000000000037919 */ /* 0x000f220000002100 */
        /* <DEDUP_REMOVED lines=15> */
[----:B------:R-:W-:Y:S01]  /*9b10*/  ULDC UR36, c[0x0][0xa80] ;  /* 0x0002a00000247ab9 */ /* 0x000fe20000000800 */
[----:B------:R-:W-:Y:S01]  /*9b20*/  IMAD.MOV.U32 R69, RZ, RZ, 0x40000040 ;  /* 0x40000040ff457424 */ /* 0x000fe200078e00ff */
[----:B------:R-:W-:Y:S01]  /*9b30*/  ULDC UR37, c[0x0][0xa80] ;  /* 0x0002a00000257ab9 */ /* 0x000fe20000000800 */
[----:B------:R-:W-:Y:S01]  /*9b40*/  IMAD.MOV.U32 R67, RZ, RZ, 0x40000040 ;  /* 0x40000040ff437424 */ /* 0x000fe200078e00ff */
[----:B------:R-:W-:Y:S01]  /*9b50*/  BSSY B0, `(.L_x_8732) ;  /* 0x000061f000007945 */ /* 0x000fe20003800000 */
[----:B------:R-:W-:-:S06]  /*9b60*/  IMAD.MOV.U32 R171, RZ, RZ, 0x40000040 ;  /* 0x40000040ffab7424 */ /* 0x000fcc00078e00ff */
        /* <DEDUP_REMOVED lines=9> */
[----:B----4-:R-:W-:-:S05]  /*9c00*/  SHF.R.U32.HI R3, RZ, 0x7, R3 ;  /* 0x00000007ff037819 */ /* 0x010fca0000011603 */
[----:B------:R4:W5:Y:S02]  /*9c10*/  SHFL.IDX PT, R0, R3, RZ, 0x1f ;  /* 0x00001fff03007589 */ /* 0x00096400000e0000 */
[----:B----4-:R-:W-:Y:S01]  /*9c20*/  VIADD R3, R6, 0x800 ;  /* 0x0000080006037836 */ /* 0x010fe20000000000 */
[----:B-----5:R-:W-:-:S04]  /*9c30*/  ISETP.GT.AND P2, PT, R0, 0x7f, PT ;  /* 0x0000007f0000780c */ /* 0x020fc80003f44270 */
[----:B------:R-:W-:Y:S02]  /*9c40*/  SEL R0, RZ, 0x2, !P2 ;  /* 0x00000002ff007807 */ /* 0x000fe40005000000 */
[C---:B0123--:R-:W-:Y:S02]  /*9c50*/  SEL R14, R64.reuse, 0x2, P2 ;  /* 0x00000002400e7807 */ /* 0x04ffe40001000000 */
        /* <DEDUP_REMOVED lines=177> */
[----:B------:R-:W-:-:S02]  /*a770*/  IMAD.MOV.U32 R3, RZ, RZ, 0x28 ;  /* 0x00000028ff037424 */ /* 0x000fc400078e00ff */
        /* <DEDUP_REMOVED lines=14> */
[CC--:B------:R-:W-:Y:S02]  /*a860*/  IADD3 R62, R3.reuse, R57.reuse, R6 ;  /* 0x00000039033e7210 */ /* 0x0c0fe40007ffe006 */
[----:B------:R-:W-:Y:S01]  /*a870*/  IADD3 R60, R3, R57, R58 ;  /* 0x00000039033c7210 */ /* 0x000fe20007ffe03a */
        /* <DEDUP_REMOVED lines=11> */
[----:B------:R-:W-:Y:S01]  /*a930*/  VIADD R63, R58, 0xa00 ;  /* 0x00000a003a3f7836 */ /* 0x000fe20000000000 */
[----:B------:R-:W-:Y:S02]  /*a940*/  R2UR UR6, R60 ;  /* 0x000000003c0672ca */ /* 0x000fe400000e0000 */
[----:B------:R-:W-:Y:S01]  /*a950*/  R2UR UR7, R61 ;  /* 0x000000003d0772ca */ /* 0x000fe200000e0000 */
[----:B------:R-:W-:Y:S02]  /*a960*/  VIADD R61, R6, 0xa00 ;  /* 0x00000a00063d7836 */ /* 0x000fe40000000000 */
[----:B------:R-:W-:-:S02]  /*a970*/  IMAD.IADD R68, R0, 0x1, R63 ;  /* 0x0000000100447824 */ /* 0x000fc400078e023f */
[----:B------:R-:W-:Y:S02]  /*a980*/  IMAD.IADD R66, R0, 0x1, R61 ;  /* 0x0000000100427824 */ /* 0x000fe400078e023d */
[C---:B------:R-:W-:Y:S02]  /*a990*/  IMAD.IADD R62, R64.reuse, 0x1, R63 ;  /* 0x00000001403e7824 */ /* 0x040fe400078e023f */
[----:B------:R-:W-:Y:S01]  /*a9a0*/  IMAD.IADD R60, R64, 0x1, R61 ;  /* 0x00000001403c7824 */ /* 0x000fe200078e023d */
        /* <DEDUP_REMOVED lines=11> */
[----:B------:R-:W-:-:S02]  /*aa60*/  IMAD.MOV.U32 R63, RZ, RZ, 0x40000040 ;  /* 0x40000040ff3f7424 */ /* 0x000fc400078e00ff */
[----:B------:R-:W-:Y:S01]  /*aa70*/  IMAD.MOV.U32 R61, RZ, RZ, 0x40000040 ;  /* 0x40000040ff3d7424 */ /* 0x000fe200078e00ff */
        /* <DEDUP_REMOVED lines=71> */
[----:B------:R-:W-:Y:S01]  /*aef0*/  VIADD R3, R6, 0xe00 ;  /* 0x00000e0006037836 */ /* 0x000fe20000000000 */
[----:B------:R-:W0:Y:S01]  /*af00*/  LDC R57, c[0x0][0x448] ;  /* 0x00011200ff397b82 */ /* 0x000e220000000800 */
[----:B------:R-:W-:-:S02]  /*af10*/  WARPGROUP.DEPBAR.LE gsb0, 0x0 ;  /* 0x00008000000079c5 */ /* 0x000fc40000010000 */
[----:B------:R-:W-:-:S06]  /*af20*/  WARPGROUP.ARRIVE ;  /* 0x00000000000079c5 */ /* 0x000fcc0000000000 */
[----:B------:R-:W-:Y:S01]  /*af30*/  HGMMA.64x64x16.F32 R24, gdesc[UR4], R24, gsb0 ;  /* 0x00e00000041879f0 */ /* 0x000fe20008000818 */
[----:B------:R-:W-:Y:S02]  /*af40*/  R2UR UR4, R62 ;  /* 0x000000003e0472ca */ /* 0x000fe400000e0000 */
[----:B------:R-:W-:Y:S01]  /*af50*/  R2UR UR5, R63 ;  /* 0x000000003f0572ca */ /* 0x000fe200000e0000 */
[----:B------:R-:W-:Y:S01]  /*af60*/  VIADD R63, R58, 0xe00 ;  /* 0x00000e003a3f7836 */ /* 0x000fe20000000000 */
[----:B------:R-:W-:Y:S01]  /*af70*/  R2UR UR6, R60 ;  /* 0x000000003c0672ca */ /* 0x000fe200000e0000 */
[C---:B------:R-:W-:Y:S01]  /*af80*/  IMAD.IADD R60, R0.reuse, 0x1, R3 ;  /* 0x00000001003c7824 */ /* 0x040fe200078e0203 */
[----:B------:R-:W-:Y:S01]  /*af90*/  R2UR UR7, R61 ;  /* 0x000000003d0772ca */ /* 0x000fe200000e0000 */
[----:B------:R-:W-:Y:S02]  /*afa0*/  IMAD.IADD R66, R0, 0x1, R63 ;  /* 0x0000000100427824 */ /* 0x000fe400078e023f */
[----:B------:R-:W-:-:S02]  /*afb0*/  IMAD.MOV.U32 R61, RZ, RZ, 0x40000040 ;  /* 0x40000040ff3d7424 */ /* 0x000fc400078e00ff */
        /* <DEDUP_REMOVED lines=13> */
[----:B------:R-:W-:-:S05]  /*b090*/  IMAD.MOV.U32 R14, RZ, RZ, 0x40 ;  /* 0x00000040ff0e7424 */ /* 0x000fca00078e00ff */
[----:B------:R-:W-:Y:S01]  /*b0a0*/  SEL R0, R14, 0x3e, P2 ;  /* 0x0000003e0e007807 */ /* 0x000fe20001000000 */
[C---:B------:R-:W-:Y:S02]  /*b0b0*/  IMAD R14, R197.reuse, -0x40, R14 ;  /* 0xffffffc0c50e7824 */ /* 0x040fe400078e020e */
[----:B------:R-:W-:Y:S01]  /*b0c0*/  VIADD R197, R197, 0xfffffffe ;  /* 0xfffffffec5c57836 */ /* 0x000fe20000000000 */
[----:B------:R-:W-:Y:S01]  /*b0d0*/  LOP3.LUT R59, R0, 0x6, RZ, 0xc0, !PT ;  /* 0x00000006003b7812 */ /* 0x000fe200078ec0ff */
[----:B------:R-:W-:Y:S01]  /*b0e0*/  IMAD.IADD R0, R216, 0x1, R194 ;  /* 0x00000001d8007824 */ /* 0x000fe200078e02c2 */
        /* <DEDUP_REMOVED lines=8> */
[----:B------:R-:W-:Y:S02]  /*b170*/  IMAD.MOV.U32 R61, RZ, RZ, 0x40000040 ;  /* 0x40000040ff3d7424 */ /* 0x000fe400078e00ff */
[----:B------:R-:W-:-:S05]  /*b180*/  IMAD.MOV.U32 R3, RZ, RZ, 0x1000 ;  /* 0x00001000ff037424 */ /* 0x000fca00078e00ff */
[----:B------:R-:W-:Y:S02]  /*b190*/  SEL R3, R3, 0xf80, P2 ;  /* 0x00000f8003037807 */ /* 0x000fe40001000000 */
[----:B0-----:R-:W-:Y:S02]  /*b1a0*/  ISETP.NE.AND P2, PT, R57, 0x1, PT ;  /* 0x000000013900780c */ /* 0x001fe40003f45270 */
        /* <DEDUP_REMOVED lines=12> */
[----:B------:R-:W0:Y:S02]  /*b270*/  @P2 LDC R3, c[0x0][0x44c] ;  /* 0x00011300ff032b82 */ /* 0x000e240000000800 */
[----:B0-----:R-:W-:Y:S01]  /*b280*/  @P2 IMAD.HI.U32 R3, R0, R3, RZ ;  /* 0x0000000300032227 */ /* 0x001fe200078e00ff */
[----:B------:R-:W-:-:S02]  /*b290*/  WARPGROUP.DEPBAR.LE gsb0, 0x0 ;  /* 0x00008000000079c5 */ /* 0x000fc40000010000 */
[----:B------:R-:W-:-:S06]  /*b2a0*/  WARPGROUP.ARRIVE ;  /* 0x00000000000079c5 */ /* 0x000fcc0000000000 */
[----:B------:R-:W-:Y:S01]  /*b2b0*/  HGMMA.64x64x16.F32 R24, gdesc[UR4], R24, gsb0 ;  /* 0x00e00000041879f0 */ /* 0x000fe20008000818 */
[----:B------:R-:W-:Y:S02]  /*b2c0*/  R2UR UR4, R60 ;  /* 0x000000003c0472ca */ /* 0x000fe400000e0000 */
[----:B------:R-:W-:Y:S02]  /*b2d0*/  R2UR UR5, R61 ;  /* 0x000000003d0572ca */ /* 0x000fe400000e0000 */
[----:B------:R-:W-:Y:S02]  /*b2e0*/  R2UR UR6, R58 ;  /* 0x000000003a0672ca */ /* 0x000fe400000e0000 */
[----:B------:R-:W-:Y:S01]  /*b2f0*/  R2UR UR7, R59 ;  /* 0x000000003b0772ca */ /* 0x000fe200000e0000 */
[----:B------:R-:W0:Y:S02]  /*b300*/  @P2 LDC R58, c[0x0][0x450] ;  /* 0x00011400ff3a2b82 */ /* 0x000e240000000800 */
[----:B0-----:R-:W-:-:S02]  /*b310*/  @P2 SHF.R.U32.HI R0, RZ, R58, R3 ;  /* 0x0000003aff002219 */ /* 0x001fc40000011603 */
[----:B------:R-:W-:Y:S02]  /*b320*/  IADD3 R58, R203, 0x1, R14 ;  /* 0x00000001cb3a7810 */ /* 0x000fe40007ffe00e */
[----:B------:R-:W-:Y:S01]  /*b330*/  IADD3 R14, -R189, R14, R203 ;  /* 0x0000000ebd0e7210 */ /* 0x000fe20007ffe1cb */
[----:B------:R-:W0:Y:S01]  /*b340*/  SHFL.IDX PT, R57, R0, RZ, 0x1c1f ;  /* 0x001c1fff00397589 */ /* 0x000e2200000e0000 */
[----:B------:R-:W-:-:S03]  /*b350*/  IADD3 R3, -R193, R58, -R189 ;  /* 0x0000003ac1037210 */ /* 0x000fc60007ffe9bd */
[----:B------:R-:W1:Y:S01]  /*b360*/  SHFL.IDX PT, R0, R0, 0x1, 0x1c1f ;  /* 0x003c1f0000007f89 */ /* 0x000e6200000e0000 */
[----:B0-----:R-:W-:-:S04]  /*b370*/  VIADDMNMX R57, R57, R3, R14, PT ;  /* 0x0000000339397246 */ /* 0x001fc8000380010e */
[C---:B------:R-:W-:Y:S02]  /*b380*/  ISETP.GT.AND P3, PT, R57.reuse, RZ, PT ;  /* 0x000000ff3900720c */ /* 0x040fe40003f64270 */
[C---:B------:R-:W-:Y:S02]  /*b390*/  ISETP.GT.AND P4, PT, R57.reuse, 0x1, PT ;  /* 0x000000013900780c */ /* 0x040fe40003f84270 */
[----:B------:R-:W-:Y:S02]  /*b3a0*/  ISETP.GT.AND P5, PT, R57, 0x8, PT ;  /* 0x000000083900780c */ /* 0x000fe40003fa4270 */
[----:B-1----:R-:W-:Y:S01]  /*b3b0*/  VIADDMNMX R14, R0, R3, R14, PT ;  /* 0x00000003000e7246 */ /* 0x002fe2000380010e */
[----:B------:R-:W-:Y:S02]  /*b3c0*/  WARPGROUP.DEPBAR.LE gsb0, 0x0 ;  /* 0x00008000000079c5 */ /* 0x000fe40000010000 */
[----:B------:R-:W-:-:S06]  /*b3d0*/  WARPGROUP.ARRIVE ;  /* 0x00000000000079c5 */ /* 0x000fcc0000000000 */
[----:B------:R-:W-:Y:S01]  /*b3e0*/  HGMMA.64x64x16.F32 R24, gdesc[UR4], R24, gsb0 ;  /* 0x00e00000041879f0 */ /* 0x000fe20008000818 */
[----:B------:R-:W-:Y:S01]  /*b3f0*/  ULDC UR4, c[0x0][0xa80] ;  /* 0x0002a00000047ab9 */ /* 0x000fe20000000800 */
[----:B------:R-:W-:Y:S01]  /*b400*/  R2UR UR7, R171 ;  /* 0x00000000ab0772ca */ /* 0x000fe200000e0000 */
        /* <DEDUP_REMOVED lines=44> */
[----:B------:R-:W-:Y:S02]  /*b6d0*/  ISETP.GT.AND P3, PT, R14, RZ, PT ;  /* 0x000000ff0e00720c */ /* 0x000fe40003f64270 */
        /* <DEDUP_REMOVED lines=10> */
[----:B------:R-:W-:Y:S02]  /*b780*/  FMNMX.FTZ R3, R30, R3, !PT ;  /* 0x000000031e037209 */ /* 0x000fe40007810000 */
[----:B------:R-:W-:Y:S02]  /*b790*/  FSEL R34, R34, -INF , P4 ;  /* 0xff80000022227808 */ /* 0x000fe40002000000 */
[C---:B------:R-:W-:Y:S02]  /*b7a0*/  ISETP.GT.AND P4, PT, R14.reuse, 0x18, PT ;  /* 0x000000180e00780c */ /* 0x040fe40003f84270 */
[----:B------:R-:W-:Y:S02]  /*b7b0*/  ISETP.GT.AND P5, PT, R14, 0x21, PT ;  /* 0x000000210e00780c */ /* 0x000fe40003fa4270 */
[----:B------:R-:W-:-:S02]  /*b7c0*/  FSEL R38, R38, -INF , P4 ;  /* 0xff80000026267808 */ /* 0x000fc40002000000 */
[C---:B------:R-:W-:Y:S02]  /*b7d0*/  ISETP.GT.AND P4, PT, R14.reuse, 0x20, PT ;  /* 0x000000200e00780c */ /* 0x040fe40003f84270 */
[----:B0-----:R-:W-:Y:S02]  /*b7e0*/  FMNMX.FTZ R29, R59, R72, !PT ;  /* 0x000000483b1d7209 */ /* 0x001fe40007810000 */
[----:B------:R-:W-:Y:S02]  /*b7f0*/  FSEL R72, R31, -INF , P3 ;  /* 0xff8000001f487808 */ /* 0x000fe40001800000 */
[----:B------:R-:W-:Y:S01]  /*b800*/  ISETP.GT.AND P3, PT, R14, 0x11, PT ;  /* 0x000000110e00780c */ /* 0x000fe20003f64270 */
[----:B------:R-:W0:Y:S01]  /*b810*/  SHFL.BFLY PT, R76, R29, 0x1, 0x1f ;  /* 0x0c201f001d4c7f89 */ /* 0x000e2200000e0000 */
[----:B------:R-:W-:Y:S02]  /*b820*/  FMNMX.FTZ R3, R72, R3, !PT ;  /* 0x0000000348037209 */ /* 0x000fe40007810000 */
[----:B------:R-:W-:-:S02]  /*b830*/  FSEL R74, R35, -INF , P3 ;  /* 0xff800000234a7808 */ /* 0x000fc40001800000 */
[----:B------:R-:W-:Y:S02]  /*b840*/  FMNMX.FTZ R3, R34, R3, !PT ;  /* 0x0000000322037209 */ /* 0x000fe40007810000 */
[----:B------:R-:W-:Y:S02]  /*b850*/  ISETP.GT.AND P3, PT, R14, 0x19, PT ;  /* 0x000000190e00780c */ /* 0x000fe40003f64270 */
[----:B------:R-:W-:Y:S02]  /*b860*/  FMNMX.FTZ R3, R74, R3, !PT ;  /* 0x000000034a037209 */ /* 0x000fe40007810000 */
[----:B------:R-:W-:Y:S02]  /*b870*/  FSEL R42, R42, -INF , P4 ;  /* 0xff8000002a2a7808 */ /* 0x000fe40002000000 */
[----:B------:R-:W-:Y:S02]  /*b880*/  ISETP.GT.AND P4, PT, R14, 0x28, PT ;  /* 0x000000280e00780c */ /* 0x000fe40003f84270 */
[----:B------:R-:W-:-:S02]  /*b890*/  FSEL R78, R43, -INF , P5 ;  /* 0xff8000002b4e7808 */ /* 0x000fc40002800000 */
[----:B------:R-:W-:Y:S02]  /*b8a0*/  FSEL R46, R46, -INF , P4 ;  /* 0xff8000002e2e7808 */ /* 0x000fe40002000000 */
[----:B------:R-:W-:-:S04]  /*b8b0*/  ISETP.GT.AND P4, PT, R14, 0x30, PT ;  /* 0x000000300e00780c */ /* 0x000fc80003f84270 */
[----:B------:R-:W-:Y:S02]  /*b8c0*/  FSEL R50, R50, -INF , P4 ;  /* 0xff80000032327808 */ /* 0x000fe40002000000 */
[----:B0-----:R-:W-:Y:S02]  /*b8d0*/  FMNMX.FTZ R0, R29, R76, !PT ;  /* 0x0000004c1d007209 */ /* 0x001fe40007810000 */
[----:B------:R-:W-:Y:S02]  /*b8e0*/  FSEL R76, R39, -INF , P3 ;  /* 0xff800000274c7808 */ /* 0x000fe40001800000 */
[----:B------:R-:W-:Y:S01]  /*b8f0*/  FMNMX.FTZ R29, R38, R3, !PT ;  /* 0x00000003261d7209 */ /* 0x000fe20007810000 */
[----:B------:R-:W-:Y:S01]  /*b900*/  IMAD.U32 R3, RZ, RZ, UR4 ;  /* 0x00000004ff037e24 */ /* 0x000fe2000f8e00ff */
[----:B------:R-:W-:Y:S02]  /*b910*/  ISETP.GT.AND P3, PT, R14, 0x29, PT ;  /* 0x000000290e00780c */ /* 0x000fe40003f64270 */
[----:B------:R-:W-:Y:S01]  /*b920*/  FMNMX.FTZ R29, R76, R29, !PT ;  /* 0x0000001d4c1d7209 */ /* 0x000fe20007810000 */
[----:B------:R-:W-:Y:S01]  /*b930*/  FMUL.FTZ R31, R0, R3 ;  /* 0x00000003001f7220 */ /* 0x000fe20000410000 */
[----:B------:R-:W-:-:S02]  /*b940*/  FSEL R80, R47, -INF , P3 ;  /* 0xff8000002f507808 */ /* 0x000fc40001800000 */
[----:B------:R-:W-:Y:S02]  /*b950*/  FMNMX.FTZ R29, R42, R29, !PT ;  /* 0x0000001d2a1d7209 */ /* 0x000fe40007810000 */
[----:B------:R-:W-:Y:S02]  /*b960*/  ISETP.GT.AND P3, PT, R14, 0x31, PT ;  /* 0x000000310e00780c */ /* 0x000fe40003f64270 */
        /* <DEDUP_REMOVED lines=32> */
[----:B------:R-:W-:-:S03]  /*bb70*/  FFMA.FTZ R173, R70, R3, -R31 ;  /* 0x0000000346ad7223 */ /* 0x000fc6000001081f */
[----:B------:R-:W-:Y:S01]  /*bb80*/  MUFU.EX2 R28, R28 ;  /* 0x0000001c001c7308 */ /* 0x000fe20000000800 */
[----:B0-----:R-:W-:-:S05]  /*bb90*/  FMNMX.FTZ R14, R29, R14, !PT ;  /* 0x0000000e1d0e7209 */ /* 0x001fca0007810000 */
[----:B-1----:R-:W0:Y:S02]  /*bba0*/  SHFL.BFLY PT, R25, R14, 0x1, 0x1f ;  /* 0x0c201f000e197f89 */ /* 0x002e2400000e0000 */
[----:B------:R-:W1:Y:S08]  /*bbb0*/  MUFU.EX2 R35, R58 ;  /* 0x0000003a00237308 */ /* 0x000e700000000800 */
[----:B------:R-:W-:Y:S08]  /*bbc0*/  MUFU.EX2 R32, R32 ;  /* 0x0000002000207308 */ /* 0x000ff00000000800 */
[----:B------:R-:W2:Y:S01]  /*bbd0*/  MUFU.EX2 R37, R60 ;  /* 0x0000003c00257308 */ /* 0x000ea20000000800 */
[----:B-1----:R-:W-:-:S02]  /*bbe0*/  F2FP.F16.F32.PACK_AB R154, R35, R28 ;  /* 0x0000001c239a723e */ /* 0x002fc400000000ff */
[----:B0-----:R-:W-:-:S05]  /*bbf0*/  FMNMX.FTZ R168, R14, R25, !PT ;  /* 0x000000190ea87209 */ /* 0x001fca0007810000 */
[----:B------:R-:W-:Y:S01]  /*bc00*/  MUFU.EX2 R36, R36 ;  /* 0x0000002400247308 */ /* 0x000fe20000000800 */
[C---:B------:R-:W-:Y:S01]  /*bc10*/  FSETP.NEU.FTZ.AND P3, PT, R168.reuse, -INF , PT ;  /* 0xff800000a800780b */ /* 0x040fe20003f7d000 */
[----:B------:R-:W-:-:S06]  /*bc20*/  FMUL.FTZ R14, R168, R3 ;  /* 0x00000003a80e7220 */ /* 0x000fcc0000410000 */
[----:B------:R-:W-:Y:S01]  /*bc30*/  MUFU.EX2 R39, R62 ;  /* 0x0000003e00277308 */ /* 0x000fe20000000800 */
[----:B------:R-:W-:Y:S01]  /*bc40*/  FSEL R25, R14, RZ, P3 ;  /* 0x000000ff0e197208 */ /* 0x000fe20001800000 */
[----:B------:R-:W-:Y:S01]  /*bc50*/  @!P1 VIADD R14, R21, 0x38840 ;  /* 0x00038840150e9836 */ /* 0x000fe20000000000 */
[----:B--2---:R-:W-:Y:S01]  /*bc60*/  F2FP.F16.F32.PACK_AB R156, R37, R32 ;  /* 0x00000020259c723e */ /* 0x004fe200000000ff */
[----:B------:R-:W-:Y:S02]  /*bc70*/  @!P1 VIADD R21, R21, 0x38860 ;  /* 0x0003886015159836 */ /* 0x000fe40000000000 */
        /* <DEDUP_REMOVED lines=17> */
[----:B------:R-:W-:Y:S01]  /*bd90*/  FFMA.FTZ R196, R84, R3, -R25 ;  /* 0x0000000354c47223 */ /* 0x000fe20000010819 */
[----:B------:R-:W-:Y:S01]  /*bda0*/  FADD.FTZ R25, R152, R33 ;  /* 0x0000002198197221 */ /* 0x000fe20000010000 */
[----:B------:R-:W-:-:S02]  /*bdb0*/  @!P1 PRMT R24, RZ, 0x654, R14 ;  /* 0x00000654ff189816 */ /* 0x000fc4000000000e */
[----:B------:R-:W-:Y:S01]  /*bdc0*/  LOP3.LUT R14, R56, 0x2000000, RZ, 0xfc, !PT ;  /* 0x02000000380e7812 */ /* 0x000fe200078efcff */
[----:B------:R-:W1:Y:S01]  /*bdd0*/  MUFU.EX2 R30, R30 ;  /* 0x0000001e001e7308 */ /* 0x000e620000000800 */
[----:B------:R-:W-:Y:S01]  /*bde0*/  FADD.FTZ R42, R28, R25 ;  /* 0x000000191c2a7221 */ /* 0x000fe20000010000 */
[----:B------:R-:W-:Y:S01]  /*bdf0*/  IMAD.MOV.U32 R25, RZ, RZ, 0x40000040 ;  /* 0x40000040ff197424 */ /* 0x000fe200078e00ff */
[----:B------:R2:W-:Y:S01]  /*be00*/  @!P1 SYNCS.ARRIVE.TRANS64.RED.A1T0 RZ, [R24+URZ], RZ ;  /* 0x000000ff18ff99a7 */ /* 0x0005e2000810043f */
[----:B------:R-:W-:Y:S01]  /*be10*/  IMAD R170, R18, 0x1000, R14 ;  /* 0x0000100012aa7824 */ /* 0x000fe200078e020e */
[----:B------:R-:W-:Y:S02]  /*be20*/  F2FP.F16.F32.PACK_AB R152, R33, R152 ;  /* 0x000000982198723e */ /* 0x000fe400000000ff */
[----:B------:R-:W-:Y:S01]  /*be30*/  R2UR UR11, R25 ;  /* 0x00000000190b72ca */ /* 0x000fe200000e0000 */
[----:B------:R-:W3:Y:S01]  /*be40*/  MUFU.EX2 R155, R72 ;  /* 0x00000048009b7308 */ /* 0x000ee20000000800 */
[----:B0-----:R-:W-:Y:S01]  /*be50*/  FADD.FTZ R29, R26, R27 ;  /* 0x0000001b1a1d7221 */ /* 0x001fe20000010000 */
[----:B------:R-:W-:Y:S01]  /*be60*/  F2FP.F16.F32.PACK_AB R153, R27, R26 ;  /* 0x0000001a1b99723e */ /* 0x000fe200000000ff */
[----:B--2---:R-:W-:Y:S01]  /*be70*/  VIADD R24, R170, 0x80 ;  /* 0x00000080aa187836 */ /* 0x004fe20000000000 */
[----:B------:R-:W-:-:S02]  /*be80*/  F2FP.F16.F32.PACK_AB R158, R39, R36 ;  /* 0x00000024279e723e */ /* 0x000fc400000000ff */
[----:B------:R-:W-:Y:S02]  /*be90*/  R2UR UR6, R170 ;  /* 0x00000000aa0672ca */ /* 0x000fe400000e0000 */
[----:B------:R-:W0:Y:S01]  /*bea0*/  MUFU.EX2 R34, R34 ;  /* 0x0000002200227308 */ /* 0x000e220000000800 */
[----:B-1----:R-:W-:Y:S01]  /*beb0*/  FADD.FTZ R44, R30, R29 ;  /* 0x0000001d1e2c7221 */ /* 0x002fe20000010000 */
[----:B------:R-:W-:Y:S01]  /*bec0*/  FADD.FTZ R29, R35, R42 ;  /* 0x0000002a231d7221 */ /* 0x000fe20000010000 */
[----:B------:R-:W-:Y:S02]  /*bed0*/  R2UR UR10, R24 ;  /* 0x00000000180a72ca */ /* 0x000fe400000e0000 */
[----:B------:R-:W-:Y:S01]  /*bee0*/  @!P1 PRMT R21, RZ, 0x654, R21 ;  /* 0x00000654ff159816 */ /* 0x000fe20000000015 */
[----:B------:R-:W-:Y:S02]  /*bef0*/  FADD.FTZ R24, R32, R29 ;  /* 0x0000001d20187221 */ /* 0x000fe40000010000 */
[----:B------:R-:W1:Y:S01]  /*bf00*/  MUFU.EX2 R157, R74 ;  /* 0x0000004a009d7308 */ /* 0x000e620000000800 */
[C---:B---3--:R-:W-:Y:S01]  /*bf10*/  FADD.FTZ R25, R155.reuse, R44 ;  /* 0x0000002c9b197221 */ /* 0x048fe20000010000 */
[----:B------:R-:W-:Y:S01]  /*bf20*/  F2FP.F16.F32.PACK_AB R155, R155, R30 ;  /* 0x0000001e9b9b723e */ /* 0x000fe200000000ff */
[----:B------:R-:W-:Y:S06]  /*bf30*/  BAR.SYNC.DEFER_BLOCKING 0xf, 0x100 ;  /* 0x03c4000000007b1d */ /* 0x000fec0000010000 */
[----:B------:R-:W2:Y:S01]  /*bf40*/  MUFU.EX2 R38, R38 ;  /* 0x0000002600267308 */ /* 0x000ea20000000800 */
[----:B0-----:R-:W-:Y:S01]  /*bf50*/  FADD.FTZ R28, R34, R25 ;  /* 0x00000019221c7221 */ /* 0x001fe20000010000 */
[----:B------:R-:W-:-:S04]  /*bf60*/  FADD.FTZ R25, R37, R24 ;  /* 0x0000001825197221 */ /* 0x000fc80000010000 */
[----:B------:R-:W-:Y:S02]  /*bf70*/  FADD.FTZ R24, R36, R25 ;  /* 0x0000001924187221 */ /* 0x000fe40000010000 */
[----:B------:R-:W0:Y:S01]  /*bf80*/  MUFU.EX2 R159, R76 ;  /* 0x0000004c009f7308 */ /* 0x000e220000000800 */
[C---:B-1----:R-:W-:Y:S01]  /*bf90*/  FADD.FTZ R27, R157.reuse, R28 ;  /* 0x0000001c9d1b7221 */ /* 0x042fe20000010000 */
[----:B------:R-:W-:Y:S01]  /*bfa0*/  F2FP.F16.F32.PACK_AB R157, R157, R34 ;  /* 0x000000229d9d723e */ /* 0x000fe200000000ff */
[----:B------:R-:W-:-:S05]  /*bfb0*/  FADD.FTZ R199, R39, R24 ;  /* 0x0000001827c77221 */ /* 0x000fca0000010000 */
[----:B------:R-:W1:Y:S01]  /*bfc0*/  MUFU.EX2 R40, R40 ;  /* 0x0000002800287308 */ /* 0x000e620000000800 */
[----:B--2---:R-:W-:Y:S01]  /*bfd0*/  FADD.FTZ R26, R38, R27 ;  /* 0x0000001b261a7221 */ /* 0x004fe20000010000 */
[----:B------:R2:W-:Y:S06]  /*bfe0*/  STSM.16.M88.4 [R210+0x36400], R152 ;  /* 0x03640098d2007844 */ /* 0x0005ec0000000200 */
[----:B------:R-:W3:Y:S01]  /*bff0*/  MUFU.EX2 R181, R181 ;  /* 0x000000b500b57308 */ /* 0x000ee20000000800 */
[C---:B0-----:R-:W-:Y:S01]  /*c000*/  FADD.FTZ R171, R159.reuse, R26 ;  /* 0x0000001a9fab7221 */ /* 0x041fe20000010000 */
[----:B------:R-:W-:-:S05]  /*c010*/  F2FP.F16.F32.PACK_AB R159, R159, R38 ;  /* 0x000000269f9f723e */ /* 0x000fca00000000ff */
[----:B------:R0:W-:Y:S01]  /*c020*/  STSM.16.M88.4 [R214], R156 ;  /* 0x0000009cd6007844 */ /* 0x0001e20000000200 */
[----:B------:R-:W-:Y:S01]  /*c030*/  MUFU.EX2 R182, R182 ;  /* 0x000000b600b67308 */ /* 0x000fe20000000800 */
[----:B-1----:R-:W-:-:S07]  /*c040*/  FADD.FTZ R199, R40, R199 ;  /* 0x000000c728c77221 */ /* 0x002fce0000010000 */
[----:B------:R-:W1:Y:S01]  /*c050*/  MUFU.EX2 R176, R176 ;  /* 0x000000b000b07308 */ /* 0x000e620000000800 */
[C---:B---3--:R-:W-:Y:S01]  /*c060*/  F2FP.F16.F32.PACK_AB R160, R181.reuse, R40 ;  /* 0x00000028b5a0723e */ /* 0x048fe200000000ff */
[----:B------:R-:W-:-:S06]  /*c070*/  FADD.FTZ R199, R181, R199 ;  /* 0x000000c7b5c77221 */ /* 0x000fcc0000010000 */
[----:B------:R-:W3:Y:S08]  /*c080*/  MUFU.EX2 R183, R183 ;  /* 0x000000b700b77308 */ /* 0x000ef00000000800 */
[----:B------:R-:W4:Y:S01]  /*c090*/  MUFU.EX2 R198, R198 ;  /* 0x000000c600c67308 */ /* 0x000f220000000800 */
[----:B-1----:R-:W-:Y:S01]  /*c0a0*/  F2FP.F16.F32.PACK_AB R162, R176, R182 ;  /* 0x000000b6b0a2723e */ /* 0x002fe200000000ff */
[----:B------:R-:W-:-:S04]  /*c0b0*/  FADD.FTZ R182, R182, R199 ;  /* 0x000000c7b6b67221 */ /* 0x000fc80000010000 */
[----:B------:R-:W-:Y:S02]  /*c0c0*/  FADD.FTZ R182, R176, R182 ;  /* 0x000000b6b0b67221 */ /* 0x000fe40000010000 */
[----:B------:R-:W1:Y:S01]  /*c0d0*/  MUFU.EX2 R178, R178 ;  /* 0x000000b200b27308 */ /* 0x000e620000000800 */
[----:B---3--:R-:W-:-:S07]  /*c0e0*/  FADD.FTZ R171, R183, R171 ;  /* 0x000000abb7ab7221 */ /* 0x008fce0000010000 */
[----:B------:R-:W3:Y:S01]  /*c0f0*/  MUFU.EX2 R179, R179 ;  /* 0x000000b300b37308 */ /* 0x000ee20000000800 */
[C---:B----4-:R-:W-:Y:S01]  /*c100*/  F2FP.F16.F32.PACK_AB R161, R198.reuse, R183 ;  /* 0x000000b7c6a1723e */ /* 0x050fe200000000ff */
[----:B------:R-:W-:Y:S02]  /*c110*/  FADD.FTZ R198, R198, R171 ;  /* 0x000000abc6c67221 */ /* 0x000fe40000010000 */
[----:B------:R-:W4:Y:S04]  /*c120*/  @P2 LDC R171, c[0x0][0x44c] ;  /* 0x00011300ffab2b82 */ /* 0x000f280000000800 */
[----:B------:R-:W5:Y:S01]  /*c130*/  MUFU.EX2 R177, R177 ;  /* 0x000000b100b17308 */ /* 0x000f620000000800 */
[----:B-1----:R-:W-:-:S07]  /*c140*/  FADD.FTZ R198, R178, R198 ;  /* 0x000000c6b2c67221 */ /* 0x002fce0000010000 */
[----:B------:R-:W1:Y:S01]  /*c150*/  MUFU.EX2 R169, R169 ;  /* 0x000000a900a97308 */ /* 0x000e620000000800 */
[C---:B---3--:R-:W-:Y:S01]  /*c160*/  F2FP.F16.F32.PACK_AB R163, R179.reuse, R178 ;  /* 0x000000b2b3a3723e */ /* 0x048fe200000000ff */
[----:B------:R-:W-:-:S04]  /*c170*/  FADD.FTZ R179, R179, R198 ;  /* 0x000000c6b3b37221 */ /* 0x000fc80000010000 */
[----:B------:R0:W-:Y:S02]  /*c180*/  STSM.16.M88.4 [R211], R160 ;  /* 0x000000a0d3007844 */ /* 0x0001e40000000200 */
[----:B------:R-:W-:Y:S01]  /*c190*/  MUFU.EX2 R172, R172 ;  /* 0x000000ac00ac7308 */ /* 0x000fe20000000800 */
[----:B-----5:R-:W-:-:S07]  /*c1a0*/  FADD.FTZ R182, R177, R182 ;  /* 0x000000b6b1b67221 */ /* 0x020fce0000010000 */
[----:B------:R-:W3:Y:S01]  /*c1b0*/  MUFU.EX2 R173, R173 ;  /* 0x000000ad00ad7308 */ /* 0x000ee20000000800 */
[C---:B-1----:R-:W-:Y:S01]  /*c1c0*/  F2FP.F16.F32.PACK_AB R164, R169.reuse, R177 ;  /* 0x000000b1a9a4723e */ /* 0x042fe200000000ff */
[----:B------:R-:W-:-:S06]  /*c1d0*/  FADD.FTZ R169, R169, R182 ;  /* 0x000000b6a9a97221 */ /* 0x000fcc0000010000 */
[----:B------:R-:W1:Y:S08]  /*c1e0*/  MUFU.EX2 R180, R180 ;  /* 0x000000b400b47308 */ /* 0x000e700000000800 */
[----:B------:R-:W5:Y:S01]  /*c1f0*/  MUFU.EX2 R174, R174 ;  /* 0x000000ae00ae7308 */ /* 0x000f620000000800 */
[----:B---3--:R-:W-:Y:S01]  /*c200*/  F2FP.F16.F32.PACK_AB R166, R173, R172 ;  /* 0x000000acada6723e */ /* 0x008fe200000000ff */
[----:B------:R-:W-:-:S06]  /*c210*/  FADD.FTZ R172, R172, R169 ;  /* 0x000000a9acac7221 */ /* 0x000fcc0000010000 */
[----:B------:R-:W-:Y:S01]  /*c220*/  MUFU.EX2 R175, R175 ;  /* 0x000000af00af7308 */ /* 0x000fe20000000800 */
[----:B-1----:R-:W-:-:S07]  /*c230*/  FADD.FTZ R179, R180, R179 ;  /* 0x000000b3b4b37221 */ /* 0x002fce0000010000 */
[----:B------:R-:W1:Y:S01]  /*c240*/  MUFU.EX2 R196, R196 ;  /* 0x000000c400c47308 */ /* 0x000e620000000800 */
[C---:B-----5:R-:W-:Y:S01]  /*c250*/  F2FP.F16.F32.PACK_AB R165, R174.reuse, R180 ;  /* 0x000000b4aea5723e */ /* 0x060fe200000000ff */
        /* <DEDUP_REMOVED lines=8> */
[----:B------:R-:W-:Y:S01]  /*c2e0*/  WARPGROUP.ARRIVE ;  /* 0x00000000000079c5 */ /* 0x000fe20000000000 */
[----:B--2---:R-:W1:Y:S01]  /*c2f0*/  @P2 LDC R152, c[0x0][0x450] ;  /* 0x00011400ff982b82 */ /* 0x004e620000000800 */
[----:B----4-:R-:W-:-:S15]  /*c300*/  @P2 IMAD.HI.U32 R153, R194, R171, RZ ;  /* 0x000000abc2992227 */ /* 0x010fde00078e00ff */
[----:B------:R-:W-:-:S06]  /*c310*/  NOP ;  /* 0x0000000000007918 */ /* 0x000fcc0000000000 */
[----:B------:R-:W-:Y:S01]  /*c320*/  HGMMA.64x256x16.F32 R24, R156, gdesc[UR8].tnspB, R24, gsb0 ;  /* 0x43e000089c187df0 */ /* 0x000fe20008000818 */
[----:B------:R-:W-:Y:S02]  /*c330*/  IMAD.MOV.U32 R154, RZ, RZ, R194 ;  /* 0x000000ffff9a7224 */ /* 0x000fe400078e00c2 */
[----:B------:R-:W-:Y:S01]  /*c340*/  IMAD.MOV.U32 R171, RZ, RZ, 0x40000040 ;  /* 0x40000040ffab7424 */ /* 0x000fe200078e00ff */
[----:B-1----:R-:W-:Y:S01]  /*c350*/  @P2 SHF.R.U32.HI R154, RZ, R152, R153 ;  /* 0x00000098ff9a2219 */ /* 0x002fe20000011699 */
[C---:B------:R-:W-:Y:S02]  /*c360*/  VIADD R152, R170.reuse, 0x100 ;  /* 0x00000100aa987836 */ /* 0x040fe40000000000 */
[----:B------:R-:W-:Y:S02]  /*c370*/  IMAD.MOV.U32 R153, RZ, RZ, 0x40000040 ;  /* 0x40000040ff997424 */ /* 0x000fe400078e00ff */
[----:B------:R-:W-:Y:S01]  /*c380*/  VIADD R170, R170, 0x180 ;  /* 0x00000180aaaa7836 */ /* 0x000fe20000000000 */
[----:B------:R-:W-:-:S02]  /*c390*/  R2UR UR6, R152 ;  /* 0x00000000980672ca */ /* 0x000fc400000e0000 */
[----:B------:R-:W-:Y:S02]  /*c3a0*/  R2UR UR7, R153 ;  /* 0x00000000990772ca */ /* 0x000fe400000e0000 */
[----:B------:R-:W-:-:S04]  /*c3b0*/  IADD3 R152, R154, R203, -R193 ;  /* 0x000000cb9a987210 */ /* 0x000fc80007ffe8c1 */
[----:B------:R-:W-:-:S04]  /*c3c0*/  SHF.R.S32.HI R153, RZ, 0x1f, R152 ;  /* 0x0000001fff997819 */ /* 0x000fc80000011498 */
[----:B------:R-:W-:-:S04]  /*c3d0*/  LEA.HI R153, R153, R152, RZ, 0x6 ;  /* 0x0000009899997211 */ /* 0x000fc800078f30ff */
[----:B------:R-:W-:-:S04]  /*c3e0*/  SHF.R.S32.HI R153, RZ, 0x6, R153 ;  /* 0x00000006ff997819 */ /* 0x000fc80000011499 */
[----:B------:R-:W-:-:S04]  /*c3f0*/  VIMNMX R212, RZ, R153, !PT ;  /* 0x00000099ffd47248 */ /* 0x000fc80007fe0100 */
[----:B------:R-:W-:Y:S01]  /*c400*/  ISETP.GE.AND P3, PT, R197, R212, PT ;  /* 0x000000d4c500720c */ /* 0x000fe20003f66270 */
[----:B------:R-:W-:Y:S02]  /*c410*/  WARPGROUP.DEPBAR.LE gsb0, 0x0 ;  /* 0x00008000000079c5 */ /* 0x000fe40000010000 */
[----:B------:R-:W-:-:S06]  /*c420*/  WARPGROUP.ARRIVE ;  /* 0x00000000000079c5 */ /* 0x000fcc0000000000 */
        /* <DEDUP_REMOVED lines=19> */
[----:B------:R-:W-:Y:S01]  /*c560*/  BSSY B1, `(.L_x_8733) ;  /* 0x000037d000017945 */ /* 0x000fe20003800000 */
[----:B------:R-:W-:Y:S02]  /*c570*/  IMAD.MOV.U32 R201, RZ, RZ, R168 ;  /* 0x000000ffffc97224 */ /* 0x000fe400078e00a8 */
[----:B------:R-:W-:Y:S02]  /*c580*/  IMAD.MOV.U32 R199, RZ, RZ, R0 ;  /* 0x000000ffffc77224 */ /* 0x000fe400078e0000 */
[----:B------:R-:W-:Y:S02]  /*c590*/  IMAD.MOV.U32 R198, RZ, RZ, R197 ;  /* 0x000000ffffc67224 */ /* 0x000fe400078e00c5 */
[----:B------:R-:W-:-:S07]  /*c5a0*/  IMAD.MOV.U32 R200, RZ, RZ, R18 ;  /* 0x000000ffffc87224 */ /* 0x000fce00078e0012 */
.L_x_8744:
[----:B------:R-:W-:-:S05]  /*c5b0*/  VIADD R18, R200, 0x1 ;  /* 0x00000001c8127836 */ /* 0x000fca0000000000 */
[----:B------:R-:W-:-:S04]  /*c5c0*/  ISETP.NE.AND P3, PT, R18, 0x2, PT ;  /* 0x000000021200780c */ /* 0x000fc80003f65270 */
[----:B------:R-:W-:Y:S02]  /*c5d0*/  SEL R0, RZ, 0x1, P3 ;  /* 0x00000001ff007807 */ /* 0x000fe40001800000 */
[----:B------:R-:W-:Y:S02]  /*c5e0*/  SEL R18, R18, RZ, P3 ;  /* 0x000000ff12127207 */ /* 0x000fe40001800000 */
[----:B------:R-:W-:Y:S01]  /*c5f0*/  LOP3.LUT R19, R19, R0, RZ, 0x3c, !PT ;  /* 0x0000000013137212 */ /* 0x000fe200078e3cff */
[----:B------:R-:W-:Y:S06]  /*c600*/  @!P0 BRA `(.L_x_8734) ;  /* 0x0000000000048947 */ /* 0x000fec0003800000 */
[----:B------:R-:W-:Y:S01]  /*c610*/  BPT.TRAP 0x1 ;  /* 0x000000040000795c */ /* 0x000fe20000300000 */
.L_x_8734:
[----:B------:R-:W-:Y:S01]  /*c620*/  IMAD R197, R18, 0x8, R2 ;  /* 0x0000000812c57824 */ /* 0x000fe200078e0202 */
[----:B------:R-:W-:-:S04]  /*c630*/  SHF.L.U32 R0, R19, 0x1f, RZ ;  /* 0x0000001f13007819 */ /* 0x000fc800000006ff */
[----:B------:R0:W1:Y:S01]  /*c640*/  SYNCS.PHASECHK.TRANS64.TRYWAIT P3, [R197+URZ+0x38830], R0 ;  /* 0x03883000c50075a7 */ /* 0x000062000806017f */
[----:B------:R-:W-:Y:S05]  /*c650*/  @!P0 BRA `(.L_x_8735) ;  /* 0x0000000000048947 */ /* 0x000fea0003800000 */
[----:B------:R-:W-:Y:S01]  /*c660*/  BPT.TRAP 0x1 ;  /* 0x000000040000795c */ /* 0x000fe20000300000 */
.L_x_8735:
[----:B------:R-:W-:Y:S01]  /*c670*/  BSSY B2, `(.L_x_8736) ;  /* 0x0000006000027945 */ /* 0x000fe20003800000 */
[----:B------:R-:W-:Y:S02]  /*c680*/  IMAD R156, R18, 0x200, R15 ;  /* 0x00000200129c7824 */ /* 0x000fe400078e020f */
[----:B------:R-:W-:Y:S01]  /*c690*/  IMAD.MOV.U32 R157, RZ, RZ, 0x40000040 ;  /* 0x40000040ff9d7424 */ /* 0x000fe200078e00ff */
[----:B-1----:R-:W-:Y:S06]  /*c6a0*/  @P3 BRA `(.L_x_8737) ;  /* 0x0000000000083947 */ /* 0x002fec0003800000 */
[----:B------:R-:W1:Y:S02]  /*c6b0*/  SYNCS.PHASECHK.TRANS64.TRYWAIT P3, [R197+URZ+0x38830], R0 ;  /* 0x03883000c50075a7 */ /* 0x000e64000806017f */
[----:B-1----:R-:W-:Y:S05]  /*c6c0*/  @!P3 BRA `(.L_x_8738) ;  /* 0x0000014c0074b947 */ /* 0x002fea0003800000 */
.L_x_8737:
[----:B------:R-:W-:Y:S05]  /*c6d0*/  BSYNC B2 ;  /* 0x0000000000027941 */ /* 0x000fea0003800000 */
.L_x_8736:
        /* <DEDUP_REMOVED lines=36> */
.L_x_8739:
[----:B------:R2:W3:Y:S01]  /*c920*/  SYNCS.PHASECHK.TRANS64.TRYWAIT P3, [R197+URZ+0x38850], R0 ;  /* 0x03885000c50075a7 */ /* 0x0004e2000806017f */
[----:B------:R-:W-:Y:S05]  /*c930*/  @!P0 BRA `(.L_x_8740) ;  /* 0x0000000000048947 */ /* 0x000fea0003800000 */
[----:B------:R-:W-:Y:S01]  /*c940*/  BPT.TRAP 0x1 ;  /* 0x000000040000795c */ /* 0x000fe20000300000 */
.L_x_8740:
[----:B------:R-:W-:Y:S04]  /*c950*/  BSSY B2, `(.L_x_8741) ;  /* 0x0000004000027945 */ /* 0x000fe80003800000 */
[----:B---3--:R-:W-:Y:S05]  /*c960*/  @P3 BRA `(.L_x_8742) ;  /* 0x0000000000083947 */ /* 0x008fea0003800000 */
[----:B------:R-:W3:Y:S02]  /*c970*/  SYNCS.PHASECHK.TRANS64.TRYWAIT P3, [R197+URZ+0x38850], R0 ;  /* 0x03885000c50075a7 */ /* 0x000ee4000806017f */
[----:B---3--:R-:W-:Y:S05]  /*c980*/  @!P3 BRA `(.L_x_8743) ;  /* 0x0000014800d8b947 */ /* 0x008fea0003800000 */
.L_x_8742:
[----:B------:R-:W-:Y:S05]  /*c990*/  BSYNC B2 ;  /* 0x0000000000027941 */ /* 0x000fea0003800000 */
.L_x_8741:
        /* <DEDUP_REMOVED lines=346> */
[----:B------:R-:W0:Y:S02]  /*df40*/  @P2 LDC R0, c[0x0][0x44c] ;  /* 0x00011300ff002b82 */ /* 0x000e240000000800 */
        /* <DEDUP_REMOVED lines=10> */
[----:B------:R-:W-:Y:S02]  /*dff0*/  IMAD.MOV.U32 R207, RZ, RZ, 0x40000040 ;  /* 0x40000040ffcf7424 */ /* 0x000fe400078e00ff */
[----:B------:R-:W-:Y:S01]  /*e000*/  IMAD.IADD R208, R3, 0x1, R208 ;  /* 0x0000000103d07824 */ /* 0x000fe200078e02d0 */
[----:B------:R-:W-:Y:S01]  /*e010*/  R2UR UR6, R206 ;  /* 0x00000000ce0672ca */ /* 0x000fe200000e0000 */
[----:B------:R-:W-:Y:S01]  /*e020*/  IMAD.IADD R206, R205, 0x1, R3 ;  /* 0x00000001cdce7824 */ /* 0x000fe200078e0203 */
[----:B------:R-:W-:Y:S01]  /*e030*/  R2UR UR7, R207 ;  /* 0x00000000cf0772ca */ /* 0x000fe200000e0000 */
[----:B------:R-:W-:Y:S01]  /*e040*/  IMAD.MOV.U32 R207, RZ, RZ, 0x40000040 ;  /* 0x40000040ffcf7424 */ /* 0x000fe200078e00ff */
[----:B------:R-:W1:Y:S01]  /*e050*/  @P2 LDC R3, c[0x0][0x450] ;  /* 0x00011400ff032b82 */ /* 0x000e620000000800 */
[----:B------:R-:W-:-:S04]  /*e060*/  IMAD.IADD R202, R216, 0x1, R194 ;  /* 0x00000001d8ca7824 */ /* 0x000fc800078e02c2 */
[----:B0-----:R-:W-:-:S04]  /*e070*/  @P2 IMAD.HI.U32 R205, R202, R0, RZ ;  /* 0x00000000cacd2227 */ /* 0x001fc800078e00ff */
[----:B------:R-:W-:Y:S01]  /*e080*/  IMAD.MOV.U32 R0, RZ, RZ, R202 ;  /* 0x000000ffff007224 */ /* 0x000fe200078e00ca */
[----:B-1----:R-:W-:Y:S01]  /*e090*/  @P2 SHF.R.U32.HI R0, RZ, R3, R205 ;  /* 0x00000003ff002219 */ /* 0x002fe200000116cd */
[----:B------:R-:W-:Y:S02]  /*e0a0*/  IMAD.MOV.U32 R205, RZ, RZ, 0x40000040 ;  /* 0x40000040ffcd7424 */ /* 0x000fe400078e00ff */
[----:B------:R-:W-:-:S04]  /*e0b0*/  IMAD.MOV.U32 R3, RZ, RZ, -0x40 ;  /* 0xffffffc0ff037424 */ /* 0x000fc800078e00ff */
[----:B------:R-:W-:-:S05]  /*e0c0*/  IMAD R3, R198, R3, 0x1 ;  /* 0x00000001c6037424 */ /* 0x000fca00078e0203 */
[----:B------:R-:W-:-:S05]  /*e0d0*/  IADD3 R3, R203, R3, -R189 ;  /* 0x00000003cb037210 */ /* 0x000fca0007ffe8bd */
[----:B------:R-:W-:Y:S01]  /*e0e0*/  IMAD.IADD R3, R3, 0x1, -R193 ;  /* 0x0000000103037824 */ /* 0x000fe200078e0ac1 */
[----:B------:R-:W-:Y:S02]  /*e0f0*/  WARPGROUP.DEPBAR.LE gsb0, 0x0 ;  /* 0x00008000000079c5 */ /* 0x000fe40000010000 */
[----:B------:R-:W-:-:S06]  /*e100*/  WARPGROUP.ARRIVE ;  /* 0x00000000000079c5 */ /* 0x000fcc0000000000 */
[----:B------:R-:W-:Y:S01]  /*e110*/  HGMMA.64x64x16.F32 R152, gdesc[UR4], R152, gsb0 ;  /* 0x00e00000049879f0 */ /* 0x000fe20008000898 */
[----:B------:R-:W-:Y:S01]  /*e120*/  R2UR UR4, R206 ;  /* 0x00000000ce0472ca */ /* 0x000fe200000e0000 */
[----:B------:R-:W-:Y:S01]  /*e130*/  IMAD.MOV.U32 R206, RZ, RZ, 0x40 ;  /* 0x00000040ffce7424 */ /* 0x000fe200078e00ff */
[----:B------:R-:W-:Y:S01]  /*e140*/  R2UR UR5, R207 ;  /* 0x00000000cf0572ca */ /* 0x000fe200000e0000 */
[----:B------:R-:W-:Y:S01]  /*e150*/  IMAD.MOV.U32 R207, RZ, RZ, 0x1000 ;  /* 0x00001000ffcf7424 */ /* 0x000fe200078e00ff */
[----:B------:R-:W-:Y:S02]  /*e160*/  R2UR UR6, R208 ;  /* 0x00000000d00672ca */ /* 0x000fe400000e0000 */
[----:B------:R-:W-:Y:S02]  /*e170*/  R2UR UR7, R209 ;  /* 0x00000000d10772ca */ /* 0x000fe400000e0000 */
[----:B------:R-:W-:Y:S02]  /*e180*/  SEL R206, R206, 0x3e, P3 ;  /* 0x0000003ecece7807 */ /* 0x000fe40001800000 */
[----:B------:R-:W-:-:S02]  /*e190*/  SEL R207, R207, 0xf80, P3 ;  /* 0x00000f80cfcf7807 */ /* 0x000fc40001800000 */
        /* <DEDUP_REMOVED lines=9> */
[----:B------:R-:W-:Y:S02]  /*e230*/  R2UR UR5, R207 ;  /* 0x00000000cf0572ca */ /* 0x000fe400000e0000 */
[----:B------:R-:W-:Y:S02]  /*e240*/  R2UR UR6, R204 ;  /* 0x00000000cc0672ca */ /* 0x000fe400000e0000 */
[----:B------:R-:W-:Y:S02]  /*e250*/  R2UR UR7, R205 ;  /* 0x00000000cd0772ca */ /* 0x000fe400000e0000 */
[----:B------:R-:W0:Y:S02]  /*e260*/  SHFL.IDX PT, R205, R0, RZ, 0x1c1f ;  /* 0x001c1fff00cd7589 */ /* 0x000e2400000e0000 */
[----:B0-----:R-:W-:-:S05]  /*e270*/  IMAD.IADD R205, R3, 0x1, R205 ;  /* 0x0000000103cd7824 */ /* 0x001fca00078e02cd */
[C---:B------:R-:W-:Y:S02]  /*e280*/  ISETP.GT.AND P3, PT, R205.reuse, RZ, PT ;  /* 0x000000ffcd00720c */ /* 0x040fe40003f64270 */
[C---:B------:R-:W-:Y:S02]  /*e290*/  ISETP.GT.AND P4, PT, R205.reuse, 0x1, PT ;  /* 0x00000001cd00780c */ /* 0x040fe40003f84270 */
[C---:B------:R-:W-:Y:S02]  /*e2a0*/  ISETP.GT.AND P6, PT, R205.reuse, 0x28, PT ;  /* 0x00000028cd00780c */ /* 0x040fe40003fc4270 */
        /* <DEDUP_REMOVED lines=32> */
[----:B------:R-:W-:-:S02]  /*e4b0*/  FSEL R202, R172, -INF , P6 ;  /* 0xff800000acca7808 */ /* 0x000fc40003000000 */
[----:B------:R-:W-:Y:S02]  /*e4c0*/  FMNMX.FTZ R172, R169, R204, !PT ;  /* 0x000000cca9ac7209 */ /* 0x000fe40007810000 */
[----:B------:R-:W-:Y:S02]  /*e4d0*/  ISETP.GT.AND P3, PT, R205, 0x30, PT ;  /* 0x00000030cd00780c */ /* 0x000fe40003f64270 */
[----:B------:R-:W-:Y:S02]  /*e4e0*/  FSEL R204, R173, -INF , P5 ;  /* 0xff800000adcc7808 */ /* 0x000fe40002800000 */
[----:B------:R-:W-:Y:S01]  /*e4f0*/  FMNMX.FTZ R172, R202, R172, !PT ;  /* 0x000000accaac7209 */ /* 0x000fe20007810000 */
[----:B------:R-:W0:Y:S01]  /*e500*/  SHFL.IDX PT, R173, R0, 0x1, 0x1c1f ;  /* 0x003c1f0000ad7f89 */ /* 0x000e2200000e0000 */
        /* <DEDUP_REMOVED lines=10> */
[----:B------:R-:W-:Y:S01]  /*e5b0*/  FMNMX.FTZ R172, R180, R172, !PT ;  /* 0x000000acb4ac7209 */ /* 0x000fe20007810000 */
[----:B0-----:R-:W-:-:S03]  /*e5c0*/  IMAD.IADD R3, R3, 0x1, R173 ;  /* 0x0000000103037824 */ /* 0x001fc600078e02ad */
[----:B------:R-:W-:Y:S01]  /*e5d0*/  FMNMX.FTZ R205, R181, R172, !PT ;  /* 0x000000acb5cd7209 */ /* 0x000fe20007810000 */
[----:B------:R-:W-:Y:S02]  /*e5e0*/  IMAD.MOV.U32 R173, RZ, RZ, 0x40000040 ;  /* 0x40000040ffad7424 */ /* 0x000fe400078e00ff */
[----:B------:R-:W-:Y:S01]  /*e5f0*/  IMAD R172, R18, 0x1000, R14 ;  /* 0x0000100012ac7824 */ /* 0x000fe200078e020e */
[C---:B------:R-:W-:Y:S01]  /*e600*/  ISETP.GT.AND P4, PT, R3.reuse, RZ, PT ;  /* 0x000000ff0300720c */ /* 0x040fe20003f84270 */
[----:B------:R-:W0:Y:S01]  /*e610*/  SHFL.BFLY PT, R0, R205, 0x2, 0x1f ;  /* 0x0c401f00cd007f89 */ /* 0x000e2200000e0000 */
[C---:B------:R-:W-:Y:S02]  /*e620*/  ISETP.GT.AND P5, PT, R3.reuse, 0x1, PT ;  /* 0x000000010300780c */ /* 0x040fe40003fa4270 */
[----:B------:R-:W-:Y:S02]  /*e630*/  FSEL R154, R154, -INF , P4 ;  /* 0xff8000009a9a7808 */ /* 0x000fe40002000000 */
[----:B------:R-:W-:-:S02]  /*e640*/  ISETP.GT.AND P4, PT, R3, 0x10, PT ;  /* 0x000000100300780c */ /* 0x000fc40003f84270 */
[C---:B------:R-:W-:Y:S02]  /*e650*/  ISETP.GT.AND P6, PT, R3.reuse, 0x8, PT ;  /* 0x000000080300780c */ /* 0x040fe40003fc4270 */
[----:B------:R-:W-:Y:S02]  /*e660*/  FSEL R162, R162, -INF , P4 ;  /* 0xff800000a2a27808 */ /* 0x000fe40002000000 */
[----:B------:R-:W-:Y:S02]  /*e670*/  ISETP.GT.AND P4, PT, R3, 0x20, PT ;  /* 0x000000200300780c */ /* 0x000fe40003f84270 */
[----:B------:R-:W-:Y:S02]  /*e680*/  FSEL R155, R155, -INF , P5 ;  /* 0xff8000009b9b7808 */ /* 0x000fe40002800000 */
[----:B------:R-:W-:Y:S02]  /*e690*/  FMNMX.FTZ R206, R154, R201, !PT ;  /* 0x000000c99ace7209 */ /* 0x000fe40007810000 */
[----:B------:R-:W-:-:S02]  /*e6a0*/  ISETP.GT.AND P3, PT, R3, 0x9, PT ;  /* 0x000000090300780c */ /* 0x000fc40003f64270 */
[----:B------:R-:W-:Y:S02]  /*e6b0*/  FSEL R158, R158, -INF , P6 ;  /* 0xff8000009e9e7808 */ /* 0x000fe40003000000 */
[----:B------:R-:W-:Y:S02]  /*e6c0*/  FSEL R159, R159, -INF , P3 ;  /* 0xff8000009f9f7808 */ /* 0x000fe40001800000 */
[----:B------:R-:W-:Y:S02]  /*e6d0*/  ISETP.GT.AND P5, PT, R3, 0x11, PT ;  /* 0x000000110300780c */ /* 0x000fe40003fa4270 */
[----:B0-----:R-:W-:Y:S02]  /*e6e0*/  FMNMX.FTZ R0, R205, R0, !PT ;  /* 0x00000000cd007209 */ /* 0x001fe40007810000 */
        /* <DEDUP_REMOVED lines=14> */
[----:B------:R-:W-:Y:S02]  /*e7d0*/  ISETP.GT.AND P6, PT, R3, 0x28, PT ;  /* 0x000000280300780c */ /* 0x000fe40003fc4270 */
[----:B------:R-:W-:Y:S02]  /*e7e0*/  FSEL R206, R171, -INF , P5 ;  /* 0xff800000abce7808 */ /* 0x000fe40002800000 */
[----:B------:R-:W-:Y:S02]  /*e7f0*/  FMNMX.FTZ R170, R205, R170, !PT ;  /* 0x000000aacdaa7209 */ /* 0x000fe40007810000 */
[----:B------:R-:W-:Y:S02]  /*e800*/  R2UR UR7, R173 ;  /* 0x00000000ad0772ca */ /* 0x000fe400000e0000 */
        /* <DEDUP_REMOVED lines=13> */
[----:B------:R-:W-:Y:S01]  /*e8e0*/  ISETP.GT.AND P3, PT, R3, 0x39, PT ;  /* 0x000000390300780c */ /* 0x000fe20003f64270 */
[----:B------:R-:W-:Y:S01]  /*e8f0*/  IMAD.U32 R3, RZ, RZ, UR37 ;  /* 0x00000025ff037e24 */ /* 0x000fe2000f8e00ff */
[----:B------:R-:W-:-:S02]  /*e900*/  FSEL R226, R182, -INF , P6 ;  /* 0xff800000b6e27808 */ /* 0x000fc40003000000 */
[----:B------:R-:W-:Y:S02]  /*e910*/  FMNMX.FTZ R170, R179, R170, !PT ;  /* 0x000000aab3aa7209 */ /* 0x000fe40007810000 */
[----:B------:R-:W-:Y:S02]  /*e920*/  FSEL R183, R183, -INF , P3 ;  /* 0xff800000b7b77808 */ /* 0x000fe40001800000 */
[----:B------:R-:W-:Y:S02]  /*e930*/  FMNMX.FTZ R170, R226, R170, !PT ;  /* 0x000000aae2aa7209 */ /* 0x000fe40007810000 */
[----:B0-----:R-:W-:Y:S02]  /*e940*/  FMNMX.FTZ R0, R0, R173, !PT ;  /* 0x000000ad00007209 */ /* 0x001fe40007810000 */
[----:B------:R-:W-:Y:S02]  /*e950*/  FMNMX.FTZ R173, R183, R170, !PT ;  /* 0x000000aab7ad7209 */ /* 0x000fe40007810000 */
[C---:B------:R-:W-:Y:S01]  /*e960*/  FSETP.NEU.FTZ.AND P4, PT, R0.reuse, -INF , PT ;  /* 0xff8000000000780b */ /* 0x040fe20003f9d000 */
[----:B------:R-:W-:Y:S01]  /*e970*/  FMUL.FTZ R178, R0, R3 ;  /* 0x0000000300b27220 */ /* 0x000fe20000410000 */
[----:B------:R-:W-:Y:S01]  /*e980*/  R2UR UR6, R172 ;  /* 0x00000000ac0672ca */ /* 0x000fe200000e0000 */
[----:B------:R-:W0:Y:S03]  /*e990*/  SHFL.BFLY PT, R174, R173, 0x2, 0x1f ;  /* 0x0c401f00adae7f89 */ /* 0x000e2600000e0000 */
[----:B------:R-:W-:-:S05]  /*e9a0*/  FSEL R178, R178, RZ, P4 ;  /* 0x000000ffb2b27208 */ /* 0x000fca0002000000 */
        /* <DEDUP_REMOVED lines=14> */
[----:B0-----:R-:W-:Y:S01]  /*ea90*/  FMNMX.FTZ R168, R173, R174, !PT ;  /* 0x000000aeada87209 */ /* 0x001fe20007810000 */
[-CC-:B------:R-:W-:Y:S01]  /*eaa0*/  FFMA.FTZ R173, R202, R3.reuse, -R178.reuse ;  /* 0x00000003caad7223 */ /* 0x180fe200000108b2 */
[-CC-:B------:R-:W-:Y:S01]  /*eab0*/  FFMA.FTZ R174, R204, R3.reuse, -R178.reuse ;  /* 0x00000003ccae7223 */ /* 0x180fe200000108b2 */
[----:B------:R-:W-:-:S02]  /*eac0*/  FFMA.FTZ R178, R181, R3, -R178 ;  /* 0x00000003b5b27223 */ /* 0x000fc400000108b2 */
        /* <DEDUP_REMOVED lines=11> */
[----:B------:R-:W-:Y:S01]  /*eb80*/  FSEL R166, R168, RZ, P3 ;  /* 0x000000ffa8a67208 */ /* 0x000fe20001800000 */
[-CC-:B------:R-:W-:Y:S01]  /*eb90*/  FFMA.FTZ R165, R155, R3.reuse, -R164.reuse ;  /* 0x000000039ba57223 */ /* 0x180fe200000108a4 */
[-CC-:B------:R-:W-:Y:S01]  /*eba0*/  FFMA.FTZ R155, R158, R3.reuse, -R164.reuse ;  /* 0x000000039e9b7223 */ /* 0x180fe200000108a4 */
[-CC-:B------:R-:W-:Y:S01]  /*ebb0*/  FFMA.FTZ R158, R162, R3.reuse, -R164.reuse ;  /* 0x00000003a29e7223 */ /* 0x180fe200000108a4 */
[-CC-:B------:R-:W-:Y:S01]  /*ebc0*/  FFMA.FTZ R162, R163, R3.reuse, -R164.reuse ;  /* 0x00000003a3a27223 */ /* 0x180fe200000108a4 */
[----:B------:R-:W-:Y:S01]  /*ebd0*/  FSEL R163, R0, RZ, P4 ;  /* 0x000000ff00a37208 */ /* 0x000fe20002000000 */
[----:B------:R-:W-:Y:S01]  /*ebe0*/  FADD.FTZ R166, -R166, R201 ;  /* 0x000000c9a6a67221 */ /* 0x000fe20000010100 */
[-CC-:B------:R-:W-:Y:S01]  /*ebf0*/  FFMA.FTZ R154, R154, R3.reuse, -R164.reuse ;  /* 0x000000039a9a7223 */ /* 0x180fe200000108a4 */
[----:B------:R-:W-:Y:S01]  /*ec00*/  FFMA.FTZ R181, R167, R3, -R164 ;  /* 0x00000003a7b57223 */ /* 0x000fe200000108a4 */
[----:B------:R-:W-:-:S02]  /*ec10*/  IMAD.MOV R167, RZ, RZ, -R195 ;  /* 0x000000ffffa77224 */ /* 0x000fc400078e0ac3 */
[-C--:B------:R-:W-:Y:S01]  /*ec20*/  FMUL.FTZ R166, R166, R3.reuse ;  /* 0x00000003a6a67220 */ /* 0x080fe20000410000 */
[----:B------:R-:W-:Y:S01]  /*ec30*/  FADD.FTZ R163, -R163, R199 ;  /* 0x000000c7a3a37221 */ /* 0x000fe20000010100 */
[----:B------:R-:W-:Y:S01]  /*ec40*/  MUFU.EX2 R165, R165 ;  /* 0x000000a500a57308 */ /* 0x000fe20000000800 */
[--C-:B------:R-:W-:Y:S01]  /*ec50*/  FFMA.FTZ R159, R159, R3, -R164.reuse ;  /* 0x000000039f9f7223 */ /* 0x100fe200000108a4 */
[----:B------:R-:W-:Y:S01]  /*ec60*/  ISETP.NE.AND P3, PT, R189, R167, PT ;  /* 0x000000a7bd00720c */ /* 0x000fe20003f65270 */
[-C--:B------:R-:W-:Y:S01]  /*ec70*/  FMUL.FTZ R163, R163, R3.reuse ;  /* 0x00000003a3a37220 */ /* 0x080fe20000410000 */
[----:B------:R-:W-:Y:S02]  /*ec80*/  @!P1 VIADD R167, R197, 0x38840 ;  /* 0x00038840c5a79836 */ /* 0x000fe40000000000 */
[-CC-:B------:R-:W-:Y:S01]  /*ec90*/  FFMA.FTZ R205, R205, R3.reuse, -R164.reuse ;  /* 0x00000003cdcd7223 */ /* 0x180fe200000108a4 */
[-CC-:B------:R-:W-:Y:S01]  /*eca0*/  FFMA.FTZ R201, R206, R3.reuse, -R164.reuse ;  /* 0x00000003cec97223 */ /* 0x180fe200000108a4 */
[-CC-:B------:R-:W-:Y:S01]  /*ecb0*/  FFMA.FTZ R208, R208, R3.reuse, -R164.reuse ;  /* 0x00000003d0d07223 */ /* 0x180fe200000108a4 */
[----:B------:R-:W-:Y:S01]  /*ecc0*/  MUFU.EX2 R154, R154 ;  /* 0x0000009a009a7308 */ /* 0x000fe20000000800 */
[----:B------:R-:W-:Y:S01]  /*ecd0*/  @!P1 PRMT R167, RZ, 0x654, R167 ;  /* 0x00000654ffa79816 */ /* 0x000fe200000000a7 */
[-CC-:B------:R-:W-:Y:S01]  /*ece0*/  FFMA.FTZ R209, R209, R3.reuse, -R164.reuse ;  /* 0x00000003d1d17223 */ /* 0x180fe200000108a4 */
[-CC-:B------:R-:W-:Y:S01]  /*ecf0*/  FFMA.FTZ R226, R226, R3.reuse, -R164.reuse ;  /* 0x00000003e2e27223 */ /* 0x180fe200000108a4 */
[----:B------:R-:W-:Y:S01]  /*ed00*/  FFMA.FTZ R202, R183, R3, -R164 ;  /* 0x00000003b7ca7223 */ /* 0x000fe200000108a4 */
[----:B------:R0:W-:Y:S01]  /*ed10*/  @!P1 SYNCS.ARRIVE.TRANS64.RED.A1T0 RZ, [R167+URZ], RZ ;  /* 0x000000ffa7ff99a7 */ /* 0x0001e2000810043f */
[----:B------:R-:W-:-:S02]  /*ed20*/  @!P1 VIADD R197, R197, 0x38860 ;  /* 0x00038860c5c59836 */ /* 0x000fc40000000000 */
[----:B------:R-:W1:Y:S01]  /*ed30*/  MUFU.EX2 R166, R166 ;  /* 0x000000a600a67308 */ /* 0x000e620000000800 */
[----:B------:R-:W-:Y:S02]  /*ed40*/  @!P3 IMAD R204, R200, 0x40, R190 ;  /* 0x00000040c8ccb824 */ /* 0x000fe400078e02be */
[-CC-:B------:R-:W-:Y:S01]  /*ed50*/  FFMA.FTZ R200, R207, R3.reuse, -R164.reuse ;  /* 0x00000003cfc87223 */ /* 0x180fe200000108a4 */
[----:B------:R-:W-:Y:S01]  /*ed60*/  @!P1 PRMT R197, RZ, 0x654, R197 ;  /* 0x00000654ffc59816 */ /* 0x000fe200000000c5 */
[----:B0-----:R-:W-:Y:S01]  /*ed70*/  FFMA.FTZ R167, R179, R3, -R164 ;  /* 0x00000003b3a77223 */ /* 0x001fe200000108a4 */
[----:B------:R-:W-:Y:S02]  /*ed80*/  @!P3 IMAD R204, R204, 0x4, R2 ;  /* 0x00000004ccccb824 */ /* 0x000fe400078e0202 */
[----:B------:R-:W0:Y:S08]  /*ed90*/  MUFU.EX2 R163, R163 ;  /* 0x000000a300a37308 */ /* 0x000e300000000800 */
[----:B------:R-:W2:Y:S01]  /*eda0*/  MUFU.EX2 R155, R155 ;  /* 0x0000009b009b7308 */ /* 0x000ea20000000800 */
[----:B-1----:R-:W-:Y:S01]  /*edb0*/  FFMA.FTZ R196, R166, R196, R154 ;  /* 0x000000c4a6c47223 */ /* 0x002fe2000001009a */
[----:B------:R-:W-:Y:S01]  /*edc0*/  @!P3 STS [R204+0x38420], R166 ;  /* 0x038420a6cc00b388 */ /* 0x000fe20000000800 */
[-C--:B------:R-:W-:Y:S01]  /*edd0*/  FMUL.FTZ R26, R26, R166.reuse ;  /* 0x000000a61a1a7220 */ /* 0x080fe20000410000 */
[-C--:B------:R-:W-:Y:S01]  /*ede0*/  FMUL.FTZ R27, R27, R166.reuse ;  /* 0x000000a61b1b7220 */ /* 0x080fe20000410000 */
[----:B------:R-:W-:Y:S01]  /*edf0*/  FADD.FTZ R196, R165, R196 ;  /* 0x000000c4a5c47221 */ /* 0x000fe20000010000 */
[-C--:B------:R-:W-:Y:S01]  /*ee00*/  FMUL.FTZ R30, R30, R166.reuse ;  /* 0x000000a61e1e7220 */ /* 0x080fe20000410000 */
[----:B------:R-:W-:Y:S01]  /*ee10*/  FMUL.FTZ R31, R31, R166 ;  /* 0x000000a61f1f7220 */ /* 0x000fe20000410000 */
[----:B------:R-:W1:Y:S01]  /*ee20*/  MUFU.EX2 R159, R159 ;  /* 0x0000009f009f7308 */ /* 0x000e620000000800 */
[----:B0-----:R-:W-:Y:S01]  /*ee30*/  FFMA.FTZ R164, R163, R21, R152 ;  /* 0x00000015a3a47223 */ /* 0x001fe20000010098 */
[----:B------:R0:W-:Y:S01]  /*ee40*/  @!P3 STS [R204+0x38400], R163 ;  /* 0x038400a3cc00b388 */ /* 0x0001e20000000800 */
[C---:B------:R-:W-:Y:S01]  /*ee50*/  F2FP.F16.F32.PACK_AB R152, R153.reuse, R152 ;  /* 0x000000989998723e */ /* 0x040fe200000000ff */
[-C--:B------:R-:W-:Y:S01]  /*ee60*/  FMUL.FTZ R24, R24, R163.reuse ;  /* 0x000000a318187220 */ /* 0x080fe20000410000 */
[----:B------:R-:W-:Y:S01]  /*ee70*/  FADD.FTZ R164, R153, R164 ;  /* 0x000000a499a47221 */ /* 0x000fe20000010000 */
[----:B------:R-:W-:Y:S01]  /*ee80*/  F2FP.F16.F32.PACK_AB R153, R165, R154 ;  /* 0x0000009aa599723e */ /* 0x000fe200000000ff */
[-C--:B------:R-:W-:Y:S01]  /*ee90*/  FMUL.FTZ R25, R25, R163.reuse ;  /* 0x000000a319197220 */ /* 0x080fe20000410000 */
[----:B------:R-:W3:Y:S01]  /*eea0*/  MUFU.EX2 R158, R158 ;  /* 0x0000009e009e7308 */ /* 0x000ee20000000800 */
[----:B--2---:R-:W-:Y:S01]  /*eeb0*/  FADD.FTZ R196, R155, R196 ;  /* 0x000000c49bc47221 */ /* 0x004fe20000010000 */
[----:B------:R-:W-:Y:S01]  /*eec0*/  FADD.FTZ R164, R156, R164 ;  /* 0x000000a49ca47221 */ /* 0x000fe20000010000 */
[----:B------:R-:W-:Y:S01]  /*eed0*/  F2FP.F16.F32.PACK_AB R154, R182, R156 ;  /* 0x0000009cb69a723e */ /* 0x000fe200000000ff */
[----:B------:R-:W-:Y:S01]  /*eee0*/  FMUL.FTZ R28, R28, R163 ;  /* 0x000000a31c1c7220 */ /* 0x000fe20000410000 */
[----:B------:R-:W-:Y:S01]  /*eef0*/  F2FP.F16.F32.PACK_AB R156, R161, R157 ;  /* 0x0000009da19c723e */ /* 0x000fe200000000ff */
[----:B------:R-:W-:Y:S01]  /*ef00*/  FADD.FTZ R164, R182, R164 ;  /* 0x000000a4b6a47221 */ /* 0x000fe20000010000 */
[----:B------:R-:W-:Y:S01]  /*ef10*/  FMUL.FTZ R29, R29, R163 ;  /* 0x000000a31d1d7220 */ /* 0x000fe20000410000 */
[----:B------:R-:W2:Y:S01]  /*ef20*/  MUFU.EX2 R162, R162 ;  /* 0x000000a200a27308 */ /* 0x000ea20000000800 */
[----:B-1----:R-:W-:Y:S01]  /*ef30*/  FADD.FTZ R196, R159, R196 ;  /* 0x000000c49fc47221 */ /* 0x002fe20000010000 */
[----:B------:R-:W-:Y:S01]  /*ef40*/  FADD.FTZ R164, R157, R164 ;  /* 0x000000a49da47221 */ /* 0x000fe20000010000 */
[----:B------:R-:W-:Y:S01]  /*ef50*/  F2FP.F16.F32.PACK_AB R155, R159, R155 ;  /* 0x0000009b9f9b723e */ /* 0x000fe200000000ff */
[----:B------:R-:W-:Y:S01]  /*ef60*/  BAR.SYNC.DEFER_BLOCKING 0xf, 0x100 ;  /* 0x03c4000000007b1d */ /* 0x000fe20000010000 */
[-C--:B------:R-:W-:Y:S01]  /*ef70*/  FMUL.FTZ R32, R32, R163.reuse ;  /* 0x000000a320207220 */ /* 0x080fe20000410000 */
[----:B0-----:R-:W-:Y:S01]  /*ef80*/  FADD.FTZ R204, R161, R164 ;  /* 0x000000a4a1cc7221 */ /* 0x001fe20000010000 */
[-C--:B------:R-:W-:Y:S01]  /*ef90*/  FMUL.FTZ R33, R33, R163.reuse ;  /* 0x000000a321217220 */ /* 0x080fe20000410000 */
[-C--:B------:R-:W-:Y:S01]  /*efa0*/  FMUL.FTZ R36, R36, R163.reuse ;  /* 0x000000a324247220 */ /* 0x080fe20000410000 */
[----:B---3--:R-:W-:Y:S01]  /*efb0*/  FADD.FTZ R183, R158, R196 ;  /* 0x000000c49eb77221 */ /* 0x008fe20000010000 */
[----:B------:R-:W0:Y:S01]  /*efc0*/  MUFU.EX2 R160, R160 ;  /* 0x000000a000a07308 */ /* 0x000e220000000800 */
[-C--:B------:R-:W-:Y:S01]  /*efd0*/  FMUL.FTZ R37, R37, R163.reuse ;  /* 0x000000a325257220 */ /* 0x080fe20000410000 */
[-C--:B------:R-:W-:Y:S01]  /*efe0*/  FMUL.FTZ R40, R40, R163.reuse ;  /* 0x000000a328287220 */ /* 0x080fe20000410000 */
[-C--:B------:R-:W-:Y:S01]  /*eff0*/  FMUL.FTZ R41, R41, R163.reuse ;  /* 0x000000a329297220 */ /* 0x080fe20000410000 */
[-C--:B------:R-:W-:Y:S01]  /*f000*/  FMUL.FTZ R44, R44, R163.reuse ;  /* 0x000000a32c2c7220 */ /* 0x080fe20000410000 */
[-C--:B------:R-:W-:Y:S01]  /*f010*/  FMUL.FTZ R45, R45, R163.reuse ;  /* 0x000000a32d2d7220 */ /* 0x080fe20000410000 */
[-C--:B------:R-:W-:Y:S01]  /*f020*/  FMUL.FTZ R48, R48, R163.reuse ;  /* 0x000000a330307220 */ /* 0x080fe20000410000 */
[C---:B--2---:R-:W-:Y:S01]  /*f030*/  F2FP.F16.F32.PACK_AB R157, R162.reuse, R158 ;  /* 0x0000009ea29d723e */ /* 0x044fe200000000ff */
[----:B------:R-:W1:Y:S01]  /*f040*/  MUFU.EX2 R170, R170 ;  /* 0x000000aa00aa7308 */ /* 0x000e620000000800 */
[----:B------:R-:W-:Y:S01]  /*f050*/  FADD.FTZ R183, R162, R183 ;  /* 0x000000b7a2b77221 */ /* 0x000fe20000010000 */
        /* <DEDUP_REMOVED lines=58> */
[----:B0-----:R-:W-:Y:S01]  /*f400*/  FADD.FTZ R204, R160, R204 ;  /* 0x000000cca0cc7221 */ /* 0x001fe20000010000 */
[----:B-1----:R-:W-:Y:S01]  /*f410*/  F2FP.F16.F32.PACK_AB R158, R170, R160 ;  /* 0x000000a0aa9e723e */ /* 0x002fe200000000ff */
[----:B------:R-:W-:Y:S01]  /*f420*/  FMUL.FTZ R34, R34, R166 ;  /* 0x000000a622227220 */ /* 0x000fe20000410000 */
[----:B--2---:R-:W-:Y:S01]  /*f430*/  F2FP.F16.F32.PACK_AB R159, R181, R180 ;  /* 0x000000b4b59f723e */ /* 0x004fe200000000ff */
        /* <DEDUP_REMOVED lines=65> */
[-C--:B------:R-:W-:Y:S01]  /*f850*/  FMUL.FTZ R147, R147, R166.reuse ;  /* 0x000000a693937220 */ /* 0x080fe20000410000 */
[-C--:B------:R-:W-:Y:S01]  /*f860*/  FMUL.FTZ R150, R150, R166.reuse ;  /* 0x000000a696967220 */ /* 0x080fe20000410000 */
[----:B------:R-:W-:Y:S01]  /*f870*/  FMUL.FTZ R151, R151, R166 ;  /* 0x000000a697977220 */ /* 0x000fe20000410000 */
[----:B---3--:R-:W-:Y:S01]  /*f880*/  F2FP.F16.F32.PACK_AB R160, R169, R171 ;  /* 0x000000aba9a0723e */ /* 0x008fe200000000ff */
[----:B------:R3:W-:Y:S01]  /*f890*/  STSM.16.M88.4 [R210+0x36400], R152 ;  /* 0x03640098d2007844 */ /* 0x0007e20000000200 */
[----:B0-----:R-:W-:Y:S01]  /*f8a0*/  F2FP.F16.F32.PACK_AB R161, R201, R199 ;  /* 0x000000c7c9a1723e */ /* 0x001fe200000000ff */
[----:B------:R-:W-:Y:S01]  /*f8b0*/  FADD.FTZ R180, R180, R183 ;  /* 0x000000b7b4b47221 */ /* 0x000fe20000010000 */
[----:B------:R-:W-:Y:S01]  /*f8c0*/  MUFU.EX2 R196, R226 ;  /* 0x000000e200c47308 */ /* 0x000fe20000000800 */
[----:B------:R-:W-:Y:S01]  /*f8d0*/  F2FP.F16.F32.PACK_AB R162, R174, R173 ;  /* 0x000000adaea2723e */ /* 0x000fe200000000ff */
[----:B------:R0:W-:Y:S01]  /*f8e0*/  STSM.16.M88.4 [R214], R156 ;  /* 0x0000009cd6007844 */ /* 0x0001e20000000200 */
[----:B-1----:R-:W-:Y:S01]  /*f8f0*/  F2FP.F16.F32.PACK_AB R163, R179, R200 ;  /* 0x000000c8b3a3723e */ /* 0x002fe200000000ff */
[----:B------:R-:W-:Y:S01]  /*f900*/  FADD.FTZ R204, R170, R204 ;  /* 0x000000ccaacc7221 */ /* 0x000fe20000010000 */
[----:B--2---:R-:W-:Y:S01]  /*f910*/  F2FP.F16.F32.PACK_AB R164, R176, R175 ;  /* 0x000000afb0a4723e */ /* 0x004fe200000000ff */
[----:B------:R-:W-:Y:S01]  /*f920*/  FADD.FTZ R180, R181, R180 ;  /* 0x000000b4b5b47221 */ /* 0x000fe20000010000 */
[----:B----4-:R-:W-:Y:S01]  /*f930*/  F2FP.F16.F32.PACK_AB R166, R178, R177 ;  /* 0x000000b1b2a6723e */ /* 0x010fe200000000ff */
[----:B------:R-:W1:Y:S01]  /*f940*/  MUFU.EX2 R202, R202 ;  /* 0x000000ca00ca7308 */ /* 0x000e620000000800 */
[----:B-----5:R-:W-:Y:S01]  /*f950*/  F2FP.F16.F32.PACK_AB R165, R182, R21 ;  /* 0x00000015b6a5723e */ /* 0x020fe200000000ff */
[----:B------:R0:W-:Y:S01]  /*f960*/  STSM.16.M88.4 [R211], R160 ;  /* 0x000000a0d3007844 */ /* 0x0001e20000000200 */
[----:B------:R-:W-:Y:S01]  /*f970*/  FADD.FTZ R204, R171, R204 ;  /* 0x000000ccabcc7221 */ /* 0x000fe20000010000 */
[----:B------:R-:W-:Y:S01]  /*f980*/  FADD.FTZ R180, R199, R180 ;  /* 0x000000b4c7b47221 */ /* 0x000fe20000010000 */
[----:B------:R-:W-:Y:S01]  /*f990*/  ISETP.GT.AND P3, PT, R198, R212, PT ;  /* 0x000000d4c600720c */ /* 0x000fe20003f64270 */
[----:B------:R-:W-:-:S02]  /*f9a0*/  IMAD.MOV.U32 R199, RZ, RZ, R0 ;  /* 0x000000ffffc77224 */ /* 0x000fc400078e0000 */
[----:B------:R-:W-:Y:S01]  /*f9b0*/  FADD.FTZ R204, R169, R204 ;  /* 0x000000cca9cc7221 */ /* 0x000fe20000010000 */
[----:B------:R-:W-:-:S03]  /*f9c0*/  FADD.FTZ R201, R201, R180 ;  /* 0x000000b4c9c97221 */ /* 0x000fc60000010000 */
[----:B------:R-:W-:Y:S01]  /*f9d0*/  FADD.FTZ R173, R173, R204 ;  /* 0x000000ccadad7221 */ /* 0x000fe20000010000 */
[----:B------:R-:W-:Y:S01]  /*f9e0*/  FADD.FTZ R200, R200, R201 ;  /* 0x000000c9c8c87221 */ /* 0x000fe20000010000 */
[----:B------:R-:W-:Y:S02]  /*f9f0*/  IMAD.MOV.U32 R201, RZ, RZ, R168 ;  /* 0x000000ffffc97224 */ /* 0x000fe400078e00a8 */
[----:B------:R-:W-:Y:S01]  /*fa00*/  FADD.FTZ R174, R174, R173 ;  /* 0x000000adaeae7221 */ /* 0x000fe20000010000 */
[----:B------:R-:W-:Y:S01]  /*fa10*/  FADD.FTZ R200, R179, R200 ;  /* 0x000000c8b3c87221 */ /* 0x000fe20000010000 */
[----:B-1----:R-:W-:Y:S02]  /*fa20*/  F2FP.F16.F32.PACK_AB R167, R202, R196 ;  /* 0x000000c4caa7723e */ /* 0x002fe400000000ff */
[----:B------:R-:W-:Y:S01]  /*fa30*/  FADD.FTZ R175, R175, R174 ;  /* 0x000000aeafaf7221 */ /* 0x000fe20000010000 */
[----:B------:R-:W-:Y:S01]  /*fa40*/  FADD.FTZ R21, R21, R200 ;  /* 0x000000c815157221 */ /* 0x000fe20000010000 */
[----:B------:R-:W-:Y:S01]  /*fa50*/  IMAD.MOV.U32 R200, RZ, RZ, R18 ;  /* 0x000000ffffc87224 */ /* 0x000fe200078e0012 */
[----:B------:R0:W-:Y:S01]  /*fa60*/  STSM.16.M88.4 [R213], R164 ;  /* 0x000000a4d5007844 */ /* 0x0001e20000000200 */
[----:B------:R-:W-:Y:S01]  /*fa70*/  WARPGROUP.ARRIVE ;  /* 0x00000000000079c5 */ /* 0x000fe20000000000 */
[----:B------:R-:W-:Y:S01]  /*fa80*/  FADD.FTZ R176, R176, R175 ;  /* 0x000000afb0b07221 */ /* 0x000fe20000010000 */
[----:B------:R-:W-:-:S03]  /*fa90*/  FADD.FTZ R21, R182, R21 ;  /* 0x00000015b6157221 */ /* 0x000fc60000010000 */
[----:B------:R-:W-:Y:S01]  /*faa0*/  FADD.FTZ R177, R177, R176 ;  /* 0x000000b0b1b17221 */ /* 0x000fe20000010000 */
[----:B------:R-:W-:Y:S03]  /*fab0*/  HGMMA.64x256x16.F32 R24, R152, gdesc[UR4].tnspB, R24, gsb0 ;  /* 0x43e0000498187df0 */ /* 0x000fe60008000818 */
[----:B------:R-:W-:Y:S02]  /*fac0*/  WARPGROUP.DEPBAR.LE gsb0, 0x0 ;  /* 0x00008000000079c5 */ /* 0x000fe40000010000 */
[----:B---3--:R-:W-:Y:S01]  /*fad0*/  VIADD R152, R172, 0x80 ;  /* 0x00000080ac987836 */ /* 0x008fe20000000000 */
        /* <DEDUP_REMOVED lines=17> */
[----:B------:R-:W-:Y:S01]  /*fbf0*/  FADD.FTZ R153, R196, R21 ;  /* 0x00000015c4997221 */ /* 0x000fe20000010000 */
[----:B------:R-:W-:-:S03]  /*fc00*/  FADD.FTZ R21, R178, R177 ;  /* 0x000000b1b2157221 */ /* 0x000fc60000010000 */
[----:B------:R-:W-:Y:S01]  /*fc10*/  FADD.FTZ R196, R202, R153 ;  /* 0x00000099cac47221 */ /* 0x000fe20000010000 */
[----:B------:R-:W-:Y:S02]  /*fc20*/  WARPGROUP.DEPBAR.LE gsb0, 0x0 ;  /* 0x00008000000079c5 */ /* 0x000fe40000010000 */
[----:B------:R-:W-:-:S15]  /*fc30*/  WARPGROUP.ARRIVE ;  /* 0x00000000000079c5 */ /* 0x000fde0000000000 */
[----:B------:R-:W-:-:S02]  /*fc40*/  NOP ;  /* 0x0000000000007918 */ /* 0x000fc40000000000 */
        /* <DEDUP_REMOVED lines=14> */
[----:B------:R-:W-:Y:S05]  /*fd30*/  BSYNC B1 ;  /* 0x0000000000017941 */ /* 0x000fea0003800000 */
.L_x_8733:
[----:B------:R-:W-:Y:S05]  /*fd40*/  BSYNC B0 ;  /* 0x0000000000007941 */ /* 0x000fea0003800000 */
.L_x_8732:
[----:B------:R-:W-:Y:S01]  /*fd50*/  ISETP.GE.AND P2, PT, R197, RZ, PT ;  /* 0x000000ffc500720c */ /* 0x000fe20003f46270 */
[----:B------:R-:W-:-:S12]  /*fd60*/  BSSY B0, `(.L_x_8745) ;  /* 0x0000329000007945 */ /* 0x000fd80003800000 */
[----:B------:R-:W-:Y:S05]  /*fd70*/  @!P2 BRA `(.L_x_8746) ;  /* 0x00000030009ca947 */ /* 0x000fea0003800000 */
[----:B------:R-:W-:Y:S02]  /*fd80*/  IMAD.MOV.U32 R202, RZ, RZ, R168 ;  /* 0x000000ffffca7224 */ /* 0x000fe400078e00a8 */
[----:B------:R-:W-:Y:S02]  /*fd90*/  IMAD.MOV.U32 R200, RZ, RZ, R0 ;  /* 0x000000ffffc87224 */ /* 0x000fe400078e0000 */
[----:B------:R-:W-:-:S07]  /*fda0*/  IMAD.MOV.U32 R201, RZ, RZ, R18 ;  /* 0x000000ffffc97224 */ /* 0x000fce00078e0012 */
.L_x_8757:
[----:B------:R-:W-:-:S05]  /*fdb0*/  VIADD R18, R201, 0x1 ;  /* 0x00000001c9127836 */ /* 0x000fca0000000000 */
[----:B------:R-:W-:-:S04]  /*fdc0*/  ISETP.NE.AND P2, PT, R18, 0x2, PT ;  /* 0x000000021200780c */ /* 0x000fc80003f45270 */
[----:B------:R-:W-:Y:S02]  /*fdd0*/  SEL R0, RZ, 0x1, P2 ;  /* 0x00000001ff007807 */ /* 0x000fe40001000000 */
[----:B------:R-:W-:Y:S02]  /*fde0*/  SEL R18, R18, RZ, P2 ;  /* 0x000000ff12127207 */ /* 0x000fe40001000000 */
[----:B------:R-:W-:Y:S01]  /*fdf0*/  LOP3.LUT R19, R19, R0, RZ, 0x3c, !PT ;  /* 0x0000000013137212 */ /* 0x000fe200078e3cff */
[----:B--2---:R-:W-:Y:S06]  /*fe00*/  @!P0 BRA `(.L_x_8747) ;  /* 0x0000000000048947 */ /* 0x004fec0003800000 */
[----:B------:R-:W-:Y:S01]  /*fe10*/  BPT.TRAP 0x1 ;  /* 0x000000040000795c */ /* 0x000fe20000300000 */
.L_x_8747:
[----:B------:R-:W-:Y:S01]  /*fe20*/  IMAD R193, R18, 0x8, R2 ;  /* 0x0000000812c17824 */ /* 0x000fe200078e0202 */
[----:B------:R-:W-:-:S04]  /*fe30*/  SHF.L.U32 R0, R19, 0x1f, RZ ;  /* 0x0000001f13007819 */ /* 0x000fc800000006ff */
[----:B------:R0:W1:Y:S01]  /*fe40*/  SYNCS.PHASECHK.TRANS64.TRYWAIT P2, [R193+URZ+0x38830], R0 ;  /* 0x03883000c10075a7 */ /* 0x000062000804017f */
[----:B------:R-:W-:Y:S05]  /*fe50*/  @!P0 BRA `(.L_x_8748) ;  /* 0x0000000000048947 */ /* 0x000fea0003800000 */
[----:B------:R-:W-:Y:S01]  /*fe60*/  BPT.TRAP 0x1 ;  /* 0x000000040000795c */ /* 0x000fe20000300000 */
.L_x_8748:
[----:B------:R-:W-:Y:S01]  /*fe70*/  BSSY B1, `(.L_x_8749) ;  /* 0x0000006000017945 */ /* 0x000fe20003800000 */
[----:B------:R-:W-:Y:S02]  /*fe80*/  IMAD R156, R18, 0x200, R15 ;  /* 0x00000200129c7824 */ /* 0x000fe400078e020f */
[----:B------:R-:W-:Y:S01]  /*fe90*/  IMAD.MOV.U32 R157, RZ, RZ, 0x40000040 ;  /* 0x40000040ff9d7424 */ /* 0x000fe200078e00ff */
[----:B-1----:R-:W-:Y:S06]  /*fea0*/  @P2 BRA `(.L_x_8750) ;  /* 0x0000000000082947 */ /* 0x002fec0003800000 */
[----:B------:R-:W1:Y:S02]  /*feb0*/  SYNCS.PHASECHK.TRANS64.TRYWAIT P2, [R193+URZ+0x38830], R0 ;  /* 0x03883000c10075a7 */ /* 0x000e64000804017f */
[----:B-1----:R-:W-:Y:S05]  /*fec0*/  @!P2 BRA `(.L_x_8751) ;  /* 0x00000114009ca947 */ /* 0x002fea0003800000 */
.L_x_8750:
[----:B------:R-:W-:Y:S05]  /*fed0*/  BSYNC B1 ;  /* 0x0000000000017941 */ /* 0x000fea0003800000 */
.L_x_8749:
        /* <DEDUP_REMOVED lines=36> */
.L_x_8752:
[----:B------:R2:W3:Y:S01]  /*10120*/  SYNCS.PHASECHK.TRANS64.TRYWAIT P2, [R193+URZ+0x38850], R0 ;  /* 0x03885000c10075a7 */ /* 0x0004e2000804017f */
[----:B------:R-:W-:Y:S05]  /*10130*/  @!P0 BRA `(.L_x_8753) ;  /* 0x0000000000048947 */ /* 0x000fea0003800000 */
[----:B------:R-:W-:Y:S01]  /*10140*/  BPT.TRAP 0x1 ;  /* 0x000000040000795c */ /* 0x000fe20000300000 */
.L_x_8753:
[----:B------:R-:W-:Y:S04]  /*10150*/  BSSY B1, `(.L_x_8754) ;  /* 0x0000004000017945 */ /* 0x000fe80003800000 */
[----:B---3--:R-:W-:Y:S05]  /*10160*/  @P2 BRA `(.L_x_8755) ;  /* 0x0000000000082947 */ /* 0x008fea0003800000 */
[----:B------:R-:W3:Y:S02]  /*10170*/  SYNCS.PHASECHK.TRANS64.TRYWAIT P2, [R193+URZ+0x38850], R0 ;  /* 0x03885000c10075a7 */ /* 0x000ee4000804017f */
[----:B---3--:R-:W-:Y:S05]  /*10180*/  @!P2 BRA `(.L_x_8756) ;  /* 0x000001140000a947 */ /* 0x008fea0003800000 */
.L_x_8755:
[----:B------:R-:W-:Y:S05]  /*10190*/  BSYNC B1 ;  /* 0x0000000000017941 */ /* 0x000fea0003800000 */
.L_x_8754:
        /* <DEDUP_REMOVED lines=197> */
[C---:B------:R-:W-:Y:S02]  /*10df0*/  SEL R198, R3.reuse, 0x2, P2 ;  /* 0x0000000203c67807 */ /* 0x040fe40001000000 */
[----:B------:R-:W-:-:S03]  /*10e00*/  SEL R3, R3, 0x6, !P2 ;  /* 0x0000000603037807 */ /* 0x000fc60005000000 */
[----:B------:R-:W-:Y:S01]  /*10e10*/  IMAD.IADD R206, R203, 0x1, R198 ;  /* 0x00000001cbce7824 */ /* 0x000fe200078e02c6 */
        /* <DEDUP_REMOVED lines=115> */
[----:B------:R-:W-:Y:S01]  /*11550*/  IMAD.MOV.U32 R199, RZ, RZ, 0x40000040 ;  /* 0x40000040ffc77424 */ /* 0x000fe200078e00ff */
        /* <DEDUP_REMOVED lines=29> */
[----:B------:R-:W-:Y:S02]  /*11730*/  IMAD.MOV.U32 R207, RZ, RZ, 0x40000040 ;  /* 0x40000040ffcf7424 */ /* 0x000fe400078e00ff */
[----:B------:R-:W-:Y:S01]  /*11740*/  IMAD.MOV.U32 R0, RZ, RZ, 0x1000 ;  /* 0x00001000ff007424 */ /* 0x000fe200078e00ff */
[----:B------:R-:W-:Y:S01]  /*11750*/  R2UR UR4, R206 ;  /* 0x00000000ce0472ca */ /* 0x000fe200000e0000 */
[----:B------:R-:W-:Y:S01]  /*11760*/  IMAD.IADD R206, R205, 0x1, R198 ;  /* 0x00000001cdce7824 */ /* 0x000fe200078e02c6 */
[----:B------:R-:W-:Y:S01]  /*11770*/  R2UR UR5, R207 ;  /* 0x00000000cf0572ca */ /* 0x000fe200000e0000 */
[----:B------:R-:W-:Y:S01]  /*11780*/  IMAD.MOV.U32 R207, RZ, RZ, 0x40000040 ;  /* 0x40000040ffcf7424 */ /* 0x000fe200078e00ff */
[----:B------:R-:W-:Y:S01]  /*11790*/  SEL R0, R0, 0xf80, P2 ;  /* 0x00000f8000007807 */ /* 0x000fe20001000000 */
[----:B------:R-:W-:-:S03]  /*117a0*/  IMAD.IADD R198, R198, 0x1, R203 ;  /* 0x00000001c6c67824 */ /* 0x000fc600078e02cb */
        /* <DEDUP_REMOVED lines=74> */
[----:B------:R-:W-:Y:S01]  /*11c50*/  SHFL.BFLY PT, R207, R206, 0x2, 0x1f ;  /* 0x0c401f00cecf7f89 */ /* 0x000fe200000e0000 */
[----:B0-----:R-:W-:-:S05]  /*11c60*/  FMNMX.FTZ R0, R0, R3, !PT ;  /* 0x0000000300007209 */ /* 0x001fca0007810000 */
[----:B------:R-:W0:Y:S02]  /*11c70*/  SHFL.BFLY PT, R3, R0, 0x1, 0x1f ;  /* 0x0c201f0000037f89 */ /* 0x000e2400000e0000 */
[----:B0-----:R-:W-:Y:S01]  /*11c80*/  FMNMX.FTZ R0, R0, R3, !PT ;  /* 0x0000000300007209 */ /* 0x001fe20007810000 */
[----:B------:R-:W-:-:S04]  /*11c90*/  IMAD.U32 R3, RZ, RZ, UR36 ;  /* 0x00000024ff037e24 */ /* 0x000fc8000f8e00ff */
[C---:B------:R-:W-:Y:S01]  /*11ca0*/  FADD.FTZ R200, -R0.reuse, R200 ;  /* 0x000000c800c87221 */ /* 0x040fe20000010100 */
[----:B------:R-:W-:-:S03]  /*11cb0*/  FMUL.FTZ R204, R0, R3 ;  /* 0x0000000300cc7220 */ /* 0x000fc60000410000 */
[-C--:B------:R-:W-:Y:S01]  /*11cc0*/  FMUL.FTZ R200, R200, R3.reuse ;  /* 0x00000003c8c87220 */ /* 0x080fe20000410000 */
[-CC-:B------:R-:W-:Y:S01]  /*11cd0*/  FFMA.FTZ R205, R156, R3.reuse, -R204.reuse ;  /* 0x000000039ccd7223 */ /* 0x180fe200000108cc */
        /* <DEDUP_REMOVED lines=11> */
[--C-:B0-----:R-:W-:Y:S01]  /*11d90*/  FFMA.FTZ R200, R168, R3, -R204.reuse ;  /* 0x00000003a8c87223 */ /* 0x101fe200000108cc */
[----:B------:R-:W-:Y:S01]  /*11da0*/  FMNMX.FTZ R168, R206, R207, !PT ;  /* 0x000000cfcea87209 */ /* 0x000fe20007810000 */
[-CC-:B------:R-:W-:Y:S01]  /*11db0*/  FFMA.FTZ R173, R173, R3.reuse, -R204.reuse ;  /* 0x00000003adad7223 */ /* 0x180fe200000108cc */
[-CC-:B------:R-:W-:Y:S01]  /*11dc0*/  FFMA.FTZ R176, R176, R3.reuse, -R204.reuse ;  /* 0x00000003b0b07223 */ /* 0x180fe200000108cc */
[-CC-:B------:R-:W-:Y:S01]  /*11dd0*/  FFMA.FTZ R177, R177, R3.reuse, -R204.reuse ;  /* 0x00000003b1b17223 */ /* 0x180fe200000108cc */
[-CC-:B------:R-:W-:Y:S01]  /*11de0*/  FFMA.FTZ R180, R180, R3.reuse, -R204.reuse ;  /* 0x00000003b4b47223 */ /* 0x180fe200000108cc */
[----:B------:R-:W0:Y:S01]  /*11df0*/  SHFL.BFLY PT, R164, R168, 0x1, 0x1f ;  /* 0x0c201f00a8a47f89 */ /* 0x000e2200000e0000 */
[----:B------:R-:W-:Y:S01]  /*11e00*/  MUFU.EX2 R153, R153 ;  /* 0x0000009900997308 */ /* 0x000fe20000000800 */
[----:B------:R-:W-:Y:S01]  /*11e10*/  FFMA.FTZ R181, R181, R3, -R204 ;  /* 0x00000003b5b57223 */ /* 0x000fe200000108cc */
[-C--:B-1----:R-:W-:Y:S01]  /*11e20*/  FMUL.FTZ R24, R24, R203.reuse ;  /* 0x000000cb18187220 */ /* 0x082fe20000410000 */
        /* <DEDUP_REMOVED lines=24> */
[----:B------:R-:W-:Y:S01]  /*11fb0*/  FMUL.FTZ R65, R65, R203 ;  /* 0x000000cb41417220 */ /* 0x000fe20000410000 */
[C---:B------:R-:W-:Y:S01]  /*11fc0*/  FADD.FTZ R164, -R168.reuse, R202 ;  /* 0x000000caa8a47221 */ /* 0x040fe20000010100 */
[----:B------:R-:W-:Y:S01]  /*11fd0*/  FMUL.FTZ R206, R168, R3 ;  /* 0x00000003a8ce7220 */ /* 0x000fe20000410000 */
        /* <DEDUP_REMOVED lines=17> */
[-C--:B------:R-:W-:Y:S01]  /*120f0*/  FFMA.FTZ R171, R171, R3.reuse, -R206 ;  /* 0x00000003abab7223 */ /* 0x080fe200000108ce */
        /* <DEDUP_REMOVED lines=10> */
[----:B------:R-:W-:Y:S01]  /*121a0*/  FMUL.FTZ R30, R30, R164 ;  /* 0x000000a41e1e7220 */ /* 0x000fe20000410000 */
        /* <DEDUP_REMOVED lines=27> */
[----:B------:R-:W-:Y:S01]  /*12360*/  MUFU.EX2 R161, R161 ;  /* 0x000000a100a17308 */ /* 0x000fe20000000800 */
[----:B--2---:R-:W-:Y:S01]  /*12370*/  FADD.FTZ R196, R165, R196 ;  /* 0x000000c4a5c47221 */ /* 0x004fe20000010000 */
[----:B------:R-:W-:Y:S01]  /*12380*/  F2FP.F16.F32.PACK_AB R154, R157, R205 ;  /* 0x000000cd9d9a723e */ /* 0x000fe200000000ff */
[-C--:B------:R-:W-:Y:S01]  /*12390*/  FMUL.FTZ R55, R55, R164.reuse ;  /* 0x000000a437377220 */ /* 0x080fe20000410000 */
[----:B------:R-:W-:Y:S01]  /*123a0*/  F2FP.F16.F32.PACK_AB R155, R165, R155 ;  /* 0x0000009ba59b723e */ /* 0x000fe200000000ff */
[----:B------:R-:W-:Y:S01]  /*123b0*/  BAR.SYNC.DEFER_BLOCKING 0xf, 0x100 ;  /* 0x03c4000000007b1d */ /* 0x000fe20000010000 */
[-C--:B------:R-:W-:Y:S01]  /*123c0*/  FMUL.FTZ R58, R58, R164.reuse ;  /* 0x000000a43a3a7220 */ /* 0x080fe20000410000 */
[-C--:B------:R-:W-:Y:S01]  /*123d0*/  FMUL.FTZ R59, R59, R164.reuse ;  /* 0x000000a43b3b7220 */ /* 0x080fe20000410000 */
[-C--:B------:R-:W-:Y:S01]  /*123e0*/  FMUL.FTZ R62, R62, R164.reuse ;  /* 0x000000a43e3e7220 */ /* 0x080fe20000410000 */
[----:B---3--:R-:W-:Y:S01]  /*123f0*/  FADD.FTZ R179, R158, R196 ;  /* 0x000000c49eb37221 */ /* 0x008fe20000010000 */
        /* <DEDUP_REMOVED lines=50> */
[----:B--2---:R-:W-:Y:S01]  /*12720*/  FADD.FTZ R162, R205, R163 ;  /* 0x000000a3cda27221 */ /* 0x004fe20000010000 */
[-C--:B------:R-:W-:Y:S01]  /*12730*/  FMUL.FTZ R147, R147, R164.reuse ;  /* 0x000000a493937220 */ /* 0x080fe20000410000 */
[-C--:B------:R-:W-:Y:S01]  /*12740*/  FMUL.FTZ R150, R150, R164.reuse ;  /* 0x000000a496967220 */ /* 0x080fe20000410000 */
[----:B------:R-:W-:Y:S01]  /*12750*/  FMUL.FTZ R151, R151, R164 ;  /* 0x000000a497977220 */ /* 0x000fe20000410000 */
[----:B------:R-:W-:Y:S01]  /*12760*/  FADD.FTZ R162, R157, R162 ;  /* 0x000000a29da27221 */ /* 0x000fe20000010000 */
[----:B------:R-:W-:Y:S01]  /*12770*/  F2FP.F16.F32.PACK_AB R157, R159, R158 ;  /* 0x0000009e9f9d723e */ /* 0x000fe200000000ff */
[-C--:B------:R-:W-:Y:S01]  /*12780*/  FMUL.FTZ R72, R72, R203.reuse ;  /* 0x000000cb48487220 */ /* 0x080fe20000410000 */
[----:B------:R-:W-:Y:S01]  /*12790*/  MUFU.EX2 R169, R169 ;  /* 0x000000a900a97308 */ /* 0x000fe20000000800 */
[----:B------:R-:W-:Y:S01]  /*127a0*/  FADD.FTZ R162, R156, R162 ;  /* 0x000000a29ca27221 */ /* 0x000fe20000010000 */
[----:B------:R-:W-:Y:S01]  /*127b0*/  F2FP.F16.F32.PACK_AB R156, R161, R156 ;  /* 0x0000009ca19c723e */ /* 0x000fe200000000ff */
[-C--:B------:R-:W-:Y:S01]  /*127c0*/  FMUL.FTZ R73, R73, R203.reuse ;  /* 0x000000cb49497220 */ /* 0x080fe20000410000 */
[----:B-1----:R-:W-:Y:S01]  /*127d0*/  F2FP.F16.F32.PACK_AB R158, R199, R160 ;  /* 0x000000a0c79e723e */ /* 0x002fe200000000ff */
[----:B------:R-:W-:Y:S01]  /*127e0*/  FADD.FTZ R162, R161, R162 ;  /* 0x000000a2a1a27221 */ /* 0x000fe20000010000 */
[----:B0-----:R-:W-:Y:S01]  /*127f0*/  F2FP.F16.F32.PACK_AB R159, R204, R202 ;  /* 0x000000cacc9f723e */ /* 0x001fe200000000ff */
        /* <DEDUP_REMOVED lines=46> */
[----:B------:R-:W-:Y:S01]  /*12ae0*/  FADD.FTZ R179, R202, R179 ;  /* 0x000000b3cab37221 */ /* 0x000fe20000010000 */
[----:B------:R-:W-:Y:S01]  /*12af0*/  ISETP.GT.AND P2, PT, R197, RZ, PT ;  /* 0x000000ffc500720c */ /* 0x000fe20003f44270 */
[----:B------:R-:W-:Y:S01]  /*12b00*/  @!P1 VIADD R193, R193, 0x38860 ;  /* 0x00038860c1c19836 */ /* 0x000fe20000000000 */
[----:B------:R-:W-:Y:S01]  /*12b10*/  MUFU.EX2 R176, R176 ;  /* 0x000000b000b07308 */ /* 0x000fe20000000800 */
[----:B------:R2:W-:Y:S01]  /*12b20*/  STSM.16.M88.4 [R214], R156 ;  /* 0x0000009cd6007844 */ /* 0x0005e20000000200 */
[----:B------:R-:W-:Y:S01]  /*12b30*/  FADD.FTZ R179, R204, R179 ;  /* 0x000000b3ccb37221 */ /* 0x000fe20000010000 */
[----:B------:R-:W-:Y:S01]  /*12b40*/  IMAD.MOV.U32 R201, RZ, RZ, R18 ;  /* 0x000000ffffc97224 */ /* 0x000fe200078e0012 */
[----:B------:R-:W-:Y:S01]  /*12b50*/  @!P1 PRMT R193, RZ, 0x654, R193 ;  /* 0x00000654ffc19816 */ /* 0x000fe200000000c1 */
[----:B------:R-:W-:-:S02]  /*12b60*/  IMAD.MOV.U32 R202, RZ, RZ, R168 ;  /* 0x000000ffffca7224 */ /* 0x000fc400078e00a8 */
[----:B------:R-:W-:Y:S01]  /*12b70*/  FADD.FTZ R170, R170, R179 ;  /* 0x000000b3aaaa7221 */ /* 0x000fe20000010000 */
[----:B------:R-:W3:Y:S01]  /*12b80*/  MUFU.EX2 R177, R177 ;  /* 0x000000b100b17308 */ /* 0x000ee20000000800 */
[----:B-1----:R-:W-:Y:S02]  /*12b90*/  F2FP.F16.F32.PACK_AB R163, R175, R174 ;  /* 0x000000aeafa3723e */ /* 0x002fe400000000ff */
[----:B------:R-:W-:-:S04]  /*12ba0*/  FADD.FTZ R171, R171, R170 ;  /* 0x000000aaabab7221 */ /* 0x000fc80000010000 */
[----:B------:R-:W-:Y:S01]  /*12bb0*/  FADD.FTZ R174, R174, R171 ;  /* 0x000000abaeae7221 */ /* 0x000fe20000010000 */
[----:B------:R-:W-:Y:S03]  /*12bc0*/  MUFU.EX2 R180, R180 ;  /* 0x000000b400b47308 */ /* 0x000fe60000000800 */
[----:B------:R-:W-:-:S05]  /*12bd0*/  FADD.FTZ R174, R175, R174 ;  /* 0x000000aeafae7221 */ /* 0x000fca0000010000 */
[----:B------:R-:W1:Y:S01]  /*12be0*/  MUFU.EX2 R181, R181 ;  /* 0x000000b500b57308 */ /* 0x000e620000000800 */
[----:B---3--:R-:W-:-:S07]  /*12bf0*/  F2FP.F16.F32.PACK_AB R164, R177, R176 ;  /* 0x000000b0b1a4723e */ /* 0x008fce00000000ff */
[----:B------:R-:W3:Y:S08]  /*12c00*/  MUFU.EX2 R178, R178 ;  /* 0x000000b200b27308 */ /* 0x000ef00000000800 */
[----:B------:R-:W-:Y:S01]  /*12c10*/  MUFU.EX2 R182, R182 ;  /* 0x000000b600b67308 */ /* 0x000fe20000000800 */
[----:B-1----:R-:W-:-:S07]  /*12c20*/  F2FP.F16.F32.PACK_AB R166, R181, R180 ;  /* 0x000000b4b5a6723e */ /* 0x002fce00000000ff */
[----:B------:R1:W4:Y:S01]  /*12c30*/  MUFU.EX2 R196, R183 ;  /* 0x000000b700c47308 */ /* 0x0003220000000800 */
[----:B---3--:R-:W-:Y:S01]  /*12c40*/  F2FP.F16.F32.PACK_AB R165, R178, R21 ;  /* 0x00000015b2a5723e */ /* 0x008fe200000000ff */
[----:B------:R-:W-:-:S04]  /*12c50*/  FADD.FTZ R21, R21, R174 ;  /* 0x000000ae15157221 */ /* 0x000fc80000010000 */
[----:B------:R-:W-:Y:S01]  /*12c60*/  FADD.FTZ R21, R178, R21 ;  /* 0x00000015b2157221 */ /* 0x000fe20000010000 */
[----:B-1----:R-:W-:Y:S01]  /*12c70*/  FADD.FTZ R183, R160, R162 ;  /* 0x000000a2a0b77221 */ /* 0x002fe20000010000 */
[----:B------:R-:W-:Y:S02]  /*12c80*/  F2FP.F16.F32.PACK_AB R160, R169, R200 ;  /* 0x000000c8a9a0723e */ /* 0x000fe400000000ff */
[----:B------:R-:W-:Y:S01]  /*12c90*/  F2FP.F16.F32.PACK_AB R162, R173, R172 ;  /* 0x000000acada2723e */ /* 0x000fe200000000ff */
[----:B------:R-:W-:Y:S01]  /*12ca0*/  FADD.FTZ R183, R199, R183 ;  /* 0x000000b7c7b77221 */ /* 0x000fe20000010000 */
[----:B----4-:R-:W-:-:S03]  /*12cb0*/  F2FP.F16.F32.PACK_AB R167, R196, R182 ;  /* 0x000000b6c4a7723e */ /* 0x010fc600000000ff */
[----:B------:R2:W-:Y:S01]  /*12cc0*/  STSM.16.M88.4 [R211], R160 ;  /* 0x000000a0d3007844 */ /* 0x0005e20000000200 */
[----:B------:R-:W-:-:S03]  /*12cd0*/  FADD.FTZ R200, R200, R183 ;  /* 0x000000b7c8c87221 */ /* 0x000fc60000010000 */
[----:B------:R2:W-:Y:S01]  /*12ce0*/  STSM.16.M88.4 [R213], R164 ;  /* 0x000000a4d5007844 */ /* 0x0005e20000000200 */
[----:B------:R-:W-:Y:S01]  /*12cf0*/  WARPGROUP.ARRIVE ;  /* 0x00000000000079c5 */ /* 0x000fe20000000000 */
[----:B------:R-:W-:Y:S01]  /*12d00*/  FADD.FTZ R169, R169, R200 ;  /* 0x000000c8a9a97221 */ /* 0x000fe20000010000 */
[----:B------:R-:W-:-:S03]  /*12d10*/  IMAD.MOV.U32 R200, RZ, RZ, R0 ;  /* 0x000000ffffc87224 */ /* 0x000fc600078e0000 */
[----:B------:R-:W-:Y:S01]  /*12d20*/  FADD.FTZ R172, R172, R169 ;  /* 0x000000a9acac7221 */ /* 0x000fe20000010000 */
[----:B------:R-:W-:Y:S03]  /*12d30*/  HGMMA.64x256x16.F32 R24, R152, gdesc[UR4].tnspB, R24, gsb0 ;  /* 0x43e0000498187df0 */ /* 0x000fe60008000818 */
[----:B------:R-:W-:-:S04]  /*12d40*/  FADD.FTZ R173, R173, R172 ;  /* 0x000000acadad7221 */ /* 0x000fc80000010000 */
[----:B------:R-:W-:-:S04]  /*12d50*/  FADD.FTZ R176, R176, R173 ;  /* 0x000000adb0b07221 */ /* 0x000fc80000010000 */
[----:B------:R-:W-:-:S04]  /*12d60*/  FADD.FTZ R177, R177, R176 ;  /* 0x000000b0b1b17221 */ /* 0x000fc80000010000 */
[----:B------:R-:W-:Y:S01]  /*12d70*/  FADD.FTZ R180, R180, R177 ;  /* 0x000000b1b4b47221 */ /* 0x000fe20000010000 */
[----:B------:R-:W-:Y:S02]  /*12d80*/  WARPGROUP.DEPBAR.LE gsb0, 0x0 ;  /* 0x00008000000079c5 */ /* 0x000fe40000010000 */
[----:B0-----:R-:W-:Y:S01]  /*12d90*/  VIADD R152, R198, 0x80 ;  /* 0x00000080c6987836 */ /* 0x001fe20000000000 */
[----:B------:R-:W-:Y:S01]  /*12da0*/  WARPGROUP.ARRIVE ;  /* 0x00000000000079c5 */ /* 0x000fe20000000000 */
[----:B------:R-:W-:-:S03]  /*12db0*/  IMAD.MOV.U32 R153, RZ, RZ, 0x40000040 ;  /* 0x40000040ff997424 */ /* 0x000fc600078e00ff */
[----:B------:R-:W-:Y:S01]  /*12dc0*/  R2UR UR6, R152 ;  /* 0x00000000980672ca */ /* 0x000fe200000e0000 */
[----:B------:R-:W-:Y:S01]  /*12dd0*/  VIADD R152, R198, 0x100 ;  /* 0x00000100c6987836 */ /* 0x000fe20000000000 */
[----:B------:R-:W-:Y:S01]  /*12de0*/  R2UR UR7, R153 ;  /* 0x00000000990772ca */ /* 0x000fe200000e0000 */
[----:B------:R-:W-:-:S12]  /*12df0*/  IMAD.MOV.U32 R153, RZ, RZ, 0x40000040 ;  /* 0x40000040ff997424 */ /* 0x000fd800078e00ff */
        /* <DEDUP_REMOVED lines=9> */
[----:B------:R-:W-:Y:S01]  /*12e90*/  R2UR UR6, R152 ;  /* 0x00000000980672ca */ /* 0x000fe200000e0000 */
[----:B------:R-:W-:Y:S01]  /*12ea0*/  VIADD R152, R197, 0xffffffff ;  /* 0xffffffffc5987836 */ /* 0x000fe20000000000 */
[----:B------:R-:W-:Y:S01]  /*12eb0*/  R2UR UR7, R153 ;  /* 0x00000000990772ca */ /* 0x000fe200000e0000 */
[----:B------:R-:W-:Y:S01]  /*12ec0*/  FADD.FTZ R153, R182, R21 ;  /* 0x00000015b6997221 */ /* 0x000fe20000010000 */
[----:B------:R-:W-:Y:S01]  /*12ed0*/  FADD.FTZ R21, R181, R180 ;  /* 0x000000b4b5157221 */ /* 0x000fe20000010000 */
[----:B------:R-:W-:Y:S02]  /*12ee0*/  IMAD.MOV.U32 R197, RZ, RZ, R152 ;  /* 0x000000ffffc57224 */ /* 0x000fe400078e0098 */
        /* <DEDUP_REMOVED lines=16> */
.L_x_8746:
[----:B------:R-:W-:Y:S05]  /*12ff0*/  BSYNC B0 ;  /* 0x0000000000007941 */ /* 0x000fea0003800000 */
.L_x_8745:
[----:B------:R-:W0:Y:S01]  /*13000*/  SHFL.BFLY PT, R4, R21, 0x2, 0x1f ;  /* 0x0c401f0015047f89 */ /* 0x000e2200000e0000 */
[----:B------:R-:W-:Y:S02]  /*13010*/  VIADD R171, R18, 0x1 ;  /* 0x0000000112ab7836 */ /* 0x000fe40000000000 */
[----:B------:R-:W-:Y:S01]  /*13020*/  IMAD.MOV.U32 R20, RZ, RZ, -0x800000 ;  /* 0xff800000ff147424 */ /* 0x000fe200078e00ff */
[----:B------:R-:W1:Y:S01]  /*13030*/  SHFL.BFLY PT, R7, R196, 0x2, 0x1f ;  /* 0x0c401f00c4077f89 */ /* 0x000e6200000e0000 */
[----:B------:R-:W-:Y:S01]  /*13040*/  VIADD R227, R227, 0x1 ;  /* 0x00000001e3e37836 */ /* 0x000fe20000000000 */
[----:B------:R-:W-:Y:S08]  /*13050*/  BAR.ARV 0x8, 0x100 ;  /* 0x0204000000007b1d */ /* 0x000ff00000002000 */
[----:B------:R-:W-:Y:S01]  /*13060*/  BAR.SYNC.DEFER_BLOCKING 0xf, 0x100 ;  /* 0x03c4000000007b1d */ /* 0x000fe20000010000 */
[----:B------:R-:W-:-:S04]  /*13070*/  ISETP.NE.AND P1, PT, R171, 0x2, PT ;  /* 0x00000002ab00780c */ /* 0x000fc80003f25270 */
[----:B------:R-:W-:Y:S01]  /*13080*/  SEL R8, RZ, 0x1, P1 ;  /* 0x00000001ff087807 */ /* 0x000fe20000800000 */
[----:B0-----:R-:W-:-:S03]  /*13090*/  FADD.FTZ R5, R4, R21 ;  /* 0x0000001504057221 */ /* 0x001fc60000010000 */
[----:B------:R-:W-:Y:S01]  /*130a0*/  LOP3.LUT R19, R19, R8, RZ, 0x3c, !PT ;  /* 0x0000000813137212 */ /* 0x000fe200078e3cff */
[----:B------:R-:W-:Y:S02]  /*130b0*/  IMAD.MOV.U32 R21, RZ, RZ, -0x800000 ;  /* 0xff800000ff157424 */ /* 0x000fe400078e00ff */
[----:B-1----:R-:W-:Y:S01]  /*130c0*/  FADD.FTZ R7, R7, R196 ;  /* 0x000000c407077221 */ /* 0x002fe20000010000 */
[----:B------:R-:W0:Y:S04]  /*130d0*/  SHFL.BFLY PT, R4, R5, 0x1, 0x1f ;  /* 0x0c201f0005047f89 */ /* 0x000e2800000e0000 */
[----:B------:R-:W1:Y:S01]  /*130e0*/  SHFL.BFLY PT, R6, R7, 0x1, 0x1f ;  /* 0x0c201f0007067f89 */ /* 0x000e6200000e0000 */
[----:B0-----:R-:W-:Y:S01]  /*130f0*/  FADD.FTZ R9, R5, R4 ;  /* 0x0000000405097221 */ /* 0x001fe20000010000 */
[----:B------:R-:W-:-:S02]  /*13100*/  IMAD.MOV.U32 R5, RZ, RZ, RZ ;  /* 0x000000ffff057224 */ /* 0x000fc400078e00ff */
[----:B-1----:R-:W-:Y:S02]  /*13110*/  FADD.FTZ R4, R7, R6 ;  /* 0x0000000607047221 */ /* 0x002fe40000010000 */
[----:B------:R-:W-:Y:S01]  /*13120*/  FSETP.NE.FTZ.AND P2, PT, R9, RZ, PT ;  /* 0x000000ff0900720b */ /* 0x000fe20003f55000 */
[----:B------:R-:W-:Y:S02]  /*13130*/  IMAD.MOV R6, RZ, RZ, -R195 ;  /* 0x000000ffff067224 */ /* 0x000fe400078e0ac3 */
[----:B------:R-:W-:-:S03]  /*13140*/  FSETP.NE.FTZ.AND P3, PT, R4, RZ, PT ;  /* 0x000000ff0400720b */ /* 0x000fc60003f75000 */
[----:B------:R-:W-:Y:S01]  /*13150*/  ISETP.NE.AND P0, PT, R189, R6, PT ;  /* 0x00000006bd00720c */ /* 0x000fe20003f05270 */
[----:B------:R-:W-:-:S06]  /*13160*/  IMAD.MOV.U32 R6, RZ, RZ, RZ ;  /* 0x000000ffff067224 */ /* 0x000fcc00078e00ff */
[----:B------:R-:W2:Y:S06]  /*13170*/  @P2 MUFU.RCP R6, R9 ;  /* 0x0000000900062308 */ /* 0x000eac0000001000 */
[----:B------:R-:W-:Y:S02]  /*13180*/  @!P0 IMAD R7, R18, 0x40, R190 ;  /* 0x0000004012078824 */ /* 0x000fe400078e02be */
[----:B------:R-:W-:Y:S01]  /*13190*/  @P2 FMUL.FTZ R18, R3, 0.69314718246459960938 ;  /* 0x3f31721803122820 */ /* 0x000fe20000410000 */
[----:B------:R-:W0:Y:S01]  /*131a0*/  @P3 MUFU.RCP R5, R4 ;  /* 0x0000000400053308 */ /* 0x000e220000001000 */
[----:B------:R-:W-:-:S07]  /*131b0*/  @!P0 IMAD R7, R7, 0x4, R2 ;  /* 0x0000000407078824 */ /* 0x000fce00078e0202 */
[----:B------:R-:W1:Y:S01]  /*131c0*/  @P2 MUFU.LG2 R2, R9 ;  /* 0x0000000900022308 */ /* 0x000e620000000c00 */
[-C--:B--2---:R-:W-:Y:S01]  /*131d0*/  FMUL.FTZ R167, R33, R6.reuse ;  /* 0x0000000621a77220 */ /* 0x084fe20000410000 */
[----:B------:R2:W-:Y:S01]  /*131e0*/  @!P0 STS [R7+0x38400], R6 ;  /* 0x0384000607008388 */ /* 0x0005e20000000800 */
[-C--:B------:R-:W-:Y:S01]  /*131f0*/  FMUL.FTZ R24, R24, R6.reuse ;  /* 0x0000000618187220 */ /* 0x080fe20000410000 */
[-C--:B------:R-:W-:Y:S01]  /*13200*/  FMUL.FTZ R25, R25, R6.reuse ;  /* 0x0000000619197220 */ /* 0x080fe20000410000 */
[-C--:B------:R-:W-:Y:S01]  /*13210*/  FMUL.FTZ R28, R28, R6.reuse ;  /* 0x000000061c1c7220 */ /* 0x080fe20000410000 */
[-C--:B------:R-:W-:Y:S01]  /*13220*/  FMUL.FTZ R29, R29, R6.reuse ;  /* 0x000000061d1d7220 */ /* 0x080fe20000410000 */
[-C--:B------:R-:W-:Y:S01]  /*13230*/  FMUL.FTZ R170, R32, R6.reuse ;  /* 0x0000000620aa7220 */ /* 0x080fe20000410000 */
[----:B------:R-:W3:Y:S01]  /*13240*/  @P3 MUFU.LG2 R33, R4 ;  /* 0x0000000400213308 */ /* 0x000ee20000000c00 */
[----:B0-----:R0:W-:Y:S01]  /*13250*/  @!P0 STS [R7+0x38420], R5 ;  /* 0x0384200507008388 */ /* 0x0011e20000000800 */
        /* <DEDUP_REMOVED lines=59> */
[----:B-1----:R-:W-:Y:S01]  /*13610*/  @P2 FMUL.FTZ R35, R2, 0.69314718246459960938 ;  /* 0x3f31721802232820 */ /* 0x002fe20000410000 */
[----:B------:R-:W-:Y:S01]  /*13620*/  @P3 FMUL.FTZ R32, R3, 0.69314718246459960938 ;  /* 0x3f31721803203820 */ /* 0x000fe20000410000 */
[----:B---3--:R-:W-:Y:S01]  /*13630*/  @P3 FMUL.FTZ R33, R33, 0.69314718246459960938 ;  /* 0x3f31721821213820 */ /* 0x008fe20000410000 */
[-C--:B------:R-:W-:Y:S01]  /*13640*/  FMUL.FTZ R3, R27, R5.reuse ;  /* 0x000000051b037220 */ /* 0x080fe20000410000 */
[-C--:B0-----:R-:W-:Y:S01]  /*13650*/  FMUL.FTZ R7, R54, R5.reuse ;  /* 0x0000000536077220 */ /* 0x081fe20000410000 */
        /* <DEDUP_REMOVED lines=66> */
.L_x_8681:
[----:B------:R-:W-:Y:S05]  /*13a80*/  BSYNC B7 ;  /* 0x0000000000077941 */ /* 0x000fea0003800000 */
.L_x_8679:
        /* <DEDUP_REMOVED lines=9> */
[----:B------:R-:W3:Y:S01]  /*13b20*/  LDL R0, [R1+0xc] ;  /* 0x00000c0001007983 */ /* 0x000ee20000100800 */
[----:B------:R-:W-:Y:S01]  /*13b30*/  F2FP.F16.F32.PACK_AB R24, R25, R24 ;  /* 0x000000181918723e */ /* 0x000fe200000000ff */
[----:B------:R-:W-:Y:S01]  /*13b40*/  ULDC.64 UR4, c[0x0][0xd00] ;  /* 0x0003400000047ab9 */ /* 0x000fe20000000a00 */
[----:B------:R-:W-:Y:S01]  /*13b50*/  F2FP.F16.F32.PACK_AB R25, R3, R26 ;  /* 0x0000001a0319723e */ /* 0x000fe200000000ff */
[----:B------:R-:W4:Y:S01]  /*13b60*/  S2R R5, SR_SWINHI ;  /* 0x0000000000057919 */ /* 0x000f220000002f00 */
        /* <DEDUP_REMOVED lines=17> */
[----:B----4-:R-:W-:Y:S02]  /*13c80*/  MOV R37, R5 ;  /* 0x0000000500257202 */ /* 0x010fe40000000f00 */
        /* <DEDUP_REMOVED lines=25> */
[----:B------:R-:W-:Y:S01]  /*13e20*/  BAR.SYNC.DEFER_BLOCKING 0x1, 0x100 ;  /* 0x0044000000007b1d */ /* 0x000fe20000010000 */
[----:B---3--:R-:W-:-:S03]  /*13e30*/  IMAD.WIDE R40, R0, 0x2, R36 ;  /* 0x0000000200287825 */ /* 0x008fc600078e0224 */
[C---:B------:R-:W-:Y:S02]  /*13e40*/  LOP3.LUT R45, R40.reuse, 0x380, RZ, 0xc0, !PT ;  /* 0x00000380282d7812 */ /* 0x040fe400078ec0ff */
[C---:B------:R-:W-:Y:S02]  /*13e50*/  IADD3 R0, P1, R40.reuse, 0x20, RZ ;  /* 0x0000002028007810 */ /* 0x040fe40007f3e0ff */
[----:B------:R-:W-:Y:S02]  /*13e60*/  SHF.R.U64 R45, R45, 0x3, RZ ;  /* 0x000000032d2d7819 */ /* 0x000fe400000012ff */
[----:B------:R-:W-:Y:S02]  /*13e70*/  IADD3 R3, P0, R40, 0x40, RZ ;  /* 0x0000004028037810 */ /* 0x000fe40007f1e0ff */
[----:B------:R-:W-:Y:S01]  /*13e80*/  LOP3.LUT R44, R45, R40, RZ, 0x3c, !PT ;  /* 0x000000282d2c7212 */ /* 0x000fe200078e3cff */
[----:B------:R-:W-:Y:S01]  /*13e90*/  IMAD.MOV.U32 R45, RZ, RZ, R41 ;  /* 0x000000ffff2d7224 */ /* 0x000fe200078e0029 */
[----:B------:R-:W-:-:S02]  /*13ea0*/  LOP3.LUT R171, R0, 0x380, RZ, 0xc0, !PT ;  /* 0x0000038000ab7812 */ /* 0x000fc400078ec0ff */
[C---:B------:R-:W-:Y:S02]  /*13eb0*/  IADD3 R5, P5, R40.reuse, 0x2040, RZ ;  /* 0x0000204028057810 */ /* 0x040fe40007fbe0ff */
[----:B------:R-:W-:Y:S02]  /*13ec0*/  MOV R44, R44 ;  /* 0x0000002c002c7202 */ /* 0x000fe40000000f00 */
[----:B------:R-:W-:Y:S01]  /*13ed0*/  SHF.R.U64 R171, R171, 0x3, RZ ;  /* 0x00000003abab7819 */ /* 0x000fe200000012ff */
[--C-:B------:R-:W-:Y:S01]  /*13ee0*/  IMAD.X R53, RZ, RZ, R41.reuse, P5 ;  /* 0x000000ffff357224 */ /* 0x100fe200028e0629 */
[C---:B------:R-:W-:Y:S01]  /*13ef0*/  IADD3 R48, P6, R40.reuse, 0x2020, RZ ;  /* 0x0000202028307810 */ /* 0x040fe20007fde0ff */
[----:B------:R3:W-:Y:S01]  /*13f00*/  STSM.16.M88.4 [R44], R24 ;  /* 0x000000182c007844 */ /* 0x0007e20000000200 */
[C---:B-----5:R-:W-:Y:S02]  /*13f10*/  IADD3 R30, P3, R40.reuse, 0x2000, RZ ;  /* 0x00002000281e7810 */ /* 0x060fe40007f7e0ff */
[C---:B------:R-:W-:Y:S01]  /*13f20*/  IADD3 R28, P4, R40.reuse, 0x60, RZ ;  /* 0x00000060281c7810 */ /* 0x040fe20007f9e0ff */
[--C-:B------:R-:W-:Y:S01]  /*13f30*/  IMAD.X R49, RZ, RZ, R41.reuse, P6 ;  /* 0x000000ffff317224 */ /* 0x100fe200030e0629 */
[----:B------:R-:W-:Y:S01]  /*13f40*/  IADD3 R56, P2, R40, 0x2060, RZ ;  /* 0x0000206028387810 */ /* 0x000fe20007f5e0ff */
[--C-:B------:R-:W-:Y:S01]  /*13f50*/  IMAD.X R31, RZ, RZ, R41.reuse, P3 ;  /* 0x000000ffff1f7224 */ /* 0x100fe200018e0629 */
[----:B------:R-:W-:Y:S01]  /*13f60*/  LOP3.LUT R173, R28, 0x380, RZ, 0xc0, !PT ;  /* 0x000003801cad7812 */ /* 0x000fe200078ec0ff */
[--C-:B------:R-:W-:Y:S01]  /*13f70*/  IMAD.X R29, RZ, RZ, R41.reuse, P4 ;  /* 0x000000ffff1d7224 */ /* 0x100fe200020e0629 */
[----:B0-----:R-:W-:Y:S01]  /*13f80*/  IADD3 R68, P4, R40, 0x4040, RZ ;  /* 0x0000404028447810 */ /* 0x001fe20007f9e0ff */
[----:B------:R-:W-:Y:S01]  /*13f90*/  IMAD.X R57, RZ, RZ, R41, P2 ;  /* 0x000000ffff397224 */ /* 0x000fe200010e0629 */
[----:B------:R-:W-:-:S02]  /*13fa0*/  SHF.R.U64 R173, R173, 0x3, RZ ;  /* 0x00000003adad7819 */ /* 0x000fc400000012ff */
[----:B------:R-:W-:Y:S01]  /*13fb0*/  IADD3 R70, P2, R40, 0x6040, RZ ;  /* 0x0000604028467810 */ /* 0x000fe20007f5e0ff */
[--C-:B------:R-:W-:Y:S01]  /*13fc0*/  IMAD.X R69, RZ, RZ, R41.reuse, P4 ;  /* 0x000000ffff457224 */ /* 0x100fe200020e0629 */
[----:B------:R-:W-:Y:S01]  /*13fd0*/  LOP3.LUT R28, R173, R28, RZ, 0x3c, !PT ;  /* 0x0000001cad1c7212 */ /* 0x000fe200078e3cff */
[--C-:B---3--:R-:W-:Y:S01]  /*13fe0*/  IMAD.X R27, RZ, RZ, R41.reuse, P0 ;  /* 0x000000ffff1b7224 */ /* 0x108fe200000e0629 */
[----:B------:R-:W-:Y:S01]  /*13ff0*/  LOP3.LUT R26, R3, 0x380, RZ, 0xc0, !PT ;  /* 0x00000380031a7812 */ /* 0x000fe200078ec0ff */
[--C-:B------:R-:W-:Y:S01]  /*14000*/  IMAD.X R25, RZ, RZ, R41.reuse, P1 ;  /* 0x000000ffff197224 */ /* 0x100fe200008e0629 */
[----:B------:R-:W-:Y:S01]  /*14010*/  LOP3.LUT R24, R171, R0, RZ, 0x3c, !PT ;  /* 0x00000000ab187212 */ /* 0x000fe200078e3cff */
[----:B------:R-:W-:Y:S01]  /*14020*/  IMAD.X R45, RZ, RZ, R41, P2 ;  /* 0x000000ffff2d7224 */ /* 0x000fe200010e0629 */
[----:B------:R-:W-:Y:S02]  /*14030*/  SHF.R.U64 R26, R26, 0x3, RZ ;  /* 0x000000031a1a7819 */ /* 0x000fe400000012ff */
[----:B------:R-:W-:-:S02]  /*14040*/  LOP3.LUT R0, R5, 0x380, RZ, 0xc0, !PT ;  /* 0x0000038005007812 */ /* 0x000fc400078ec0ff */
[----:B------:R-:W-:Y:S02]  /*14050*/  LOP3.LUT R26, R26, R3, RZ, 0x3c, !PT ;  /* 0x000000031a1a7212 */ /* 0x000fe400078e3cff */
[----:B------:R-:W-:Y:S02]  /*14060*/  LOP3.LUT R171, R48, 0x380, RZ, 0xc0, !PT ;  /* 0x0000038030ab7812 */ /* 0x000fe400078ec0ff */
[----:B------:R-:W-:Y:S02]  /*14070*/  LOP3.LUT R3, R30, 0x380, RZ, 0xc0, !PT ;  /* 0x000003801e037812 */ /* 0x000fe400078ec0ff */
[----:B------:R-:W-:Y:S02]  /*14080*/  SHF.R.U64 R0, R0, 0x3, RZ ;  /* 0x0000000300007819 */ /* 0x000fe400000012ff */
[----:B------:R-:W-:Y:S02]  /*14090*/  IADD3 R64, P0, R40, 0x4020, RZ ;  /* 0x0000402028407810 */ /* 0x000fe40007f1e0ff */
[----:B------:R-:W-:-:S02]  /*140a0*/  SHF.R.U64 R171, R171, 0x3, RZ ;  /* 0x00000003abab7819 */ /* 0x000fc400000012ff */
[----:B------:R-:W-:Y:S01]  /*140b0*/  SHF.R.U64 R3, R3, 0x3, RZ ;  /* 0x0000000303037819 */ /* 0x000fe200000012ff */
[--C-:B------:R-:W-:Y:S01]  /*140c0*/  IMAD.X R65, RZ, RZ, R41.reuse, P0 ;  /* 0x000000ffff417224 */ /* 0x100fe200000e0629 */
[----:B------:R-:W-:Y:S02]  /*140d0*/  IADD3 R60, P1, R40, 0x4000, RZ ;  /* 0x00004000283c7810 */ /* 0x000fe40007f3e0ff */
[----:B------:R-:W-:Y:S02]  /*140e0*/  LOP3.LUT R52, R0, R5, RZ, 0x3c, !PT ;  /* 0x0000000500347212 */ /* 0x000fe400078e3cff */
[----:B------:R-:W-:Y:S01]  /*140f0*/  LOP3.LUT R48, R171, R48, RZ, 0x3c, !PT ;  /* 0x00000030ab307212 */ /* 0x000fe200078e3cff */
[----:B------:R-:W-:Y:S01]  /*14100*/  IMAD.X R61, RZ, RZ, R41, P1 ;  /* 0x000000ffff3d7224 */ /* 0x000fe200008e0629 */
[----:B------:R-:W-:Y:S02]  /*14110*/  LOP3.LUT R5, R64, 0x380, RZ, 0xc0, !PT ;  /* 0x0000038040057812 */ /* 0x000fe400078ec0ff */
[----:B------:R-:W-:-:S02]  /*14120*/  LOP3.LUT R30, R3, R30, RZ, 0x3c, !PT ;  /* 0x0000001e031e7212 */ /* 0x000fc400078e3cff */
[----:B------:R-:W-:Y:S02]  /*14130*/  LOP3.LUT R171, R68, 0x380, RZ, 0xc0, !PT ;  /* 0x0000038044ab7812 */ /* 0x000fe400078ec0ff */
[----:B------:R-:W-:Y:S02]  /*14140*/  LOP3.LUT R3, R60, 0x380, RZ, 0xc0, !PT ;  /* 0x000003803c037812 */ /* 0x000fe400078ec0ff */
[----:B------:R-:W-:Y:S02]  /*14150*/  SHF.R.U64 R5, R5, 0x3, RZ ;  /* 0x0000000305057819 */ /* 0x000fe400000012ff */
[----:B------:R-:W-:Y:S02]  /*14160*/  IADD3 R44, P5, R40, 0x6020, RZ ;  /* 0x00006020282c7810 */ /* 0x000fe40007fbe0ff */
[----:B------:R-:W-:Y:S02]  /*14170*/  LOP3.LUT R173, R56, 0x380, RZ, 0xc0, !PT ;  /* 0x0000038038ad7812 */ /* 0x000fe400078ec0ff */
[----:B------:R-:W-:Y:S01]  /*14180*/  SHF.R.U64 R171, R171, 0x3, RZ ;  /* 0x00000003abab7819 */ /* 0x000fe200000012ff */
[----:B------:R-:W-:Y:S01]  /*14190*/  IMAD.X R119, RZ, RZ, R41, P5 ;  /* 0x000000ffff777224 */ /* 0x000fe200028e0629 */
[----:B------:R-:W-:-:S02]  /*141a0*/  SHF.R.U64 R3, R3, 0x3, RZ ;  /* 0x0000000303037819 */ /* 0x000fc400000012ff */
[----:B--2---:R-:W-:Y:S02]  /*141b0*/  IADD3 R32, P6, R40, 0x6000, RZ ;  /* 0x0000600028207810 */ /* 0x004fe40007fde0ff */
[----:B------:R-:W-:Y:S02]  /*141c0*/  LOP3.LUT R64, R5, R64, RZ, 0x3c, !PT ;  /* 0x0000004005407212 */ /* 0x000fe400078e3cff */
[----:B------:R-:W-:Y:S01]  /*141d0*/  SHF.R.U64 R173, R173, 0x3, RZ ;  /* 0x00000003adad7819 */ /* 0x000fe200000012ff */
[----:B------:R-:W-:Y:S01]  /*141e0*/  IMAD.X R115, RZ, RZ, R41, P6 ;  /* 0x000000ffff737224 */ /* 0x000fe200030e0629 */
[----:B------:R-:W-:Y:S02]  /*141f0*/  LOP3.LUT R68, R171, R68, RZ, 0x3c, !PT ;  /* 0x00000044ab447212 */ /* 0x000fe400078e3cff */
[----:B------:R-:W-:Y:S02]  /*14200*/  LOP3.LUT R5, R44, 0x380, RZ, 0xc0, !PT ;  /* 0x000003802c057812 */ /* 0x000fe400078ec0ff */
[----:B------:R-:W-:-:S02]  /*14210*/  IADD3 R72, P3, R40, 0x4060, RZ ;  /* 0x0000406028487810 */ /* 0x000fc40007f7e0ff */
[----:B------:R-:W-:Y:S02]  /*14220*/  LOP3.LUT R60, R3, R60, RZ, 0x3c, !PT ;  /* 0x0000003c033c7212 */ /* 0x000fe400078e3cff */
[----:B------:R-:W-:Y:S01]  /*14230*/  LOP3.LUT R171, R70, 0x380, RZ, 0xc0, !PT ;  /* 0x0000038046ab7812 */ /* 0x000fe200078ec0ff */
[----:B------:R-:W-:Y:S01]  /*14240*/  IMAD.X R73, RZ, RZ, R41, P3 ;  /* 0x000000ffff497224 */ /* 0x000fe200018e0629 */
[----:B------:R-:W-:Y:S02]  /*14250*/  LOP3.LUT R3, R32, 0x380, RZ, 0xc0, !PT ;  /* 0x0000038020037812 */ /* 0x000fe400078ec0ff */
[----:B------:R-:W-:Y:S02]  /*14260*/  LOP3.LUT R56, R173, R56, RZ, 0x3c, !PT ;  /* 0x00000038ad387212 */ /* 0x000fe400078e3cff */
[----:B------:R-:W-:Y:S02]  /*14270*/  SHF.R.U64 R5, R5, 0x3, RZ ;  /* 0x0000000305057819 */ /* 0x000fe400000012ff */
[----:B------:R-:W-:-:S02]  /*14280*/  LOP3.LUT R173, R72, 0x380, RZ, 0xc0, !PT ;  /* 0x0000038048ad7812 */ /* 0x000fc400078ec0ff */
[----:B------:R-:W-:Y:S02]  /*14290*/  SHF.R.U64 R171, R171, 0x3, RZ ;  /* 0x00000003abab7819 */ /* 0x000fe400000012ff */
[----:B------:R-:W-:Y:S02]  /*142a0*/  SHF.R.U64 R3, R3, 0x3, RZ ;  /* 0x0000000303037819 */ /* 0x000fe400000012ff */
[----:B------:R-:W-:Y:S02]  /*142b0*/  LOP3.LUT R118, R5, R44, RZ, 0x3c, !PT ;  /* 0x0000002c05767212 */ /* 0x000fe400078e3cff */
[----:B------:R-:W-:Y:S02]  /*142c0*/  SHF.R.U64 R173, R173, 0x3, RZ ;  /* 0x00000003adad7819 */ /* 0x000fe400000012ff */
[----:B------:R-:W-:Y:S02]  /*142d0*/  LOP3.LUT R44, R171, R70, RZ, 0x3c, !PT ;  /* 0x00000046ab2c7212 */ /* 0x000fe400078e3cff */
[----:B------:R-:W-:-:S02]  /*142e0*/  IADD3 R40, P1, R40, 0x6060, RZ ;  /* 0x0000606028287810 */ /* 0x000fc40007f3e0ff */
[----:B------:R-:W-:Y:S02]  /*142f0*/  LOP3.LUT R114, R3, R32, RZ, 0x3c, !PT ;  /* 0x0000002003727212 */ /* 0x000fe400078e3cff */
[----:B------:R-:W-:Y:S01]  /*14300*/  MOV R70, R24 ;  /* 0x0000001800467202 */ /* 0x000fe20000000f00 */
[----:B------:R-:W-:Y:S01]  /*14310*/  IMAD.X R41, RZ, RZ, R41, P1 ;  /* 0x000000ffff297224 */ /* 0x000fe200008e0629 */
[----:B------:R-:W-:Y:S02]  /*14320*/  MOV R168, R26 ;  /* 0x0000001a00a87202 */ /* 0x000fe40000000f00 */
[----:B------:R-:W-:Y:S02]  /*14330*/  MOV R3, R28 ;  /* 0x0000001c00037202 */ /* 0x000fe40000000f00 */
[----:B------:R-:W-:Y:S02]  /*14340*/  MOV R32, R30 ;  /* 0x0000001e00207202 */ /* 0x000fe40000000f00 */
[----:B------:R-:W-:-:S02]  /*14350*/  F2FP.F16.F32.PACK_AB R24, R167, R170 ;  /* 0x000000aaa718723e */ /* 0x000fc400000000ff */
        /* <DEDUP_REMOVED lines=8> */
[----:B------:R-:W-:Y:S02]  /*143e0*/  LOP3.LUT R72, R173, R72, RZ, 0x3c, !PT ;  /* 0x00000048ad487212 */ /* 0x000fe400078e3cff */
[----:B------:R-:W-:Y:S01]  /*143f0*/  LOP3.LUT R173, R40, 0x380, RZ, 0xc0, !PT ;  /* 0x0000038028ad7812 */ /* 0x000fe200078ec0ff */
[----:B------:R2:W-:Y:S01]  /*14400*/  STSM.16.M88.4 [R168], R28 ;  /* 0x0000001ca8007844 */ /* 0x0005e20000000200 */
[----:B------:R-:W-:Y:S02]  /*14410*/  F2FP.F16.F32.PACK_AB R4, R159, R162 ;  /* 0x000000a29f04723e */ /* 0x000fe400000000ff */
[----:B------:R-:W-:Y:S02]  /*14420*/  F2FP.F16.F32.PACK_AB R5, R51, R50 ;  /* 0x000000323305723e */ /* 0x000fe400000000ff */
[----:B------:R-:W-:-:S02]  /*14430*/  F2FP.F16.F32.PACK_AB R6, R157, R160 ;  /* 0x000000a09d06723e */ /* 0x000fc400000000ff */
[----:B------:R-:W-:Y:S02]  /*14440*/  MOV R48, R48 ;  /* 0x0000003000307202 */ /* 0x000fe40000000f00 */
[----:B------:R-:W-:Y:S01]  /*14450*/  MOV R52, R52 ;  /* 0x0000003400347202 */ /* 0x000fe20000000f00 */
[----:B------:R-:W-:Y:S01]  /*14460*/  STSM.16.M88.4 [R3], R4 ;  /* 0x0000000403007844 */ /* 0x000fe20000000200 */
[----:B0-----:R-:W-:Y:S02]  /*14470*/  F2FP.F16.F32.PACK_AB R24, R152, R153 ;  /* 0x000000999818723e */ /* 0x001fe400000000ff */
[----:B------:R-:W-:Y:S01]  /*14480*/  F2FP.F16.F32.PACK_AB R25, R75, R74 ;  /* 0x0000004a4b19723e */ /* 0x000fe200000000ff */
[----:B------:R0:W-:Y:S01]  /*14490*/  STSM.16.M88.4 [R32], R8 ;  /* 0x0000000820007844 */ /* 0x0001e20000000200 */
[----:B------:R-:W-:Y:S02]  /*144a0*/  F2FP.F16.F32.PACK_AB R26, R77, R76 ;  /* 0x0000004c4d1a723e */ /* 0x000fe400000000ff */
[----:B------:R-:W-:Y:S01]  /*144b0*/  F2FP.F16.F32.PACK_AB R27, R79, R78 ;  /* 0x0000004e4f1b723e */ /* 0x000fe200000000ff */
[----:B------:R-:W-:Y:S01]  /*144c0*/  STSM.16.M88.4 [R48], R12 ;  /* 0x0000000c30007844 */ /* 0x000fe20000000200 */
[----:B------:R-:W-:-:S02]  /*144d0*/  SHF.R.U64 R173, R173, 0x3, RZ ;  /* 0x00000003adad7819 */ /* 0x000fc400000012ff */
[----:B------:R-:W-:Y:S01]  /*144e0*/  MOV R56, R56 ;  /* 0x0000003800387202 */ /* 0x000fe20000000f00 */
[----:B------:R-:W-:Y:S01]  /*144f0*/  STSM.16.M88.4 [R52], R24 ;  /* 0x0000001834007844 */ /* 0x000fe20000000200 */
[----:B--2---:R-:W-:Y:S02]  /*14500*/  F2FP.F16.F32.PACK_AB R28, R81, R80 ;  /* 0x00000050511c723e */ /* 0x004fe400000000ff */
[----:B------:R-:W-:Y:S02]  /*14510*/  F2FP.F16.F32.PACK_AB R29, R83, R82 ;  /* 0x00000052531d723e */ /* 0x000fe400000000ff */
[----:B------:R-:W-:Y:S02]  /*14520*/  F2FP.F16.F32.PACK_AB R30, R85, R84 ;  /* 0x00000054551e723e */ /* 0x000fe400000000ff */
[----:B------:R-:W-:Y:S01]  /*14530*/  F2FP.F16.F32.PACK_AB R31, R87, R86 ;  /* 0x00000056571f723e */ /* 0x000fe200000000ff */
[----:B0-----:R-:W-:Y:S01]  /*14540*/  IMAD.MOV.U32 R32, RZ, RZ, RZ ;  /* 0x000000ffff207224 */ /* 0x001fe200078e00ff */
[----:B------:R-:W-:-:S02]  /*14550*/  MOV R60, R60 ;  /* 0x0000003c003c7202 */ /* 0x000fc40000000f00 */
[----:B------:R-:W-:Y:S01]  /*14560*/  MOV R64, R64 ;  /* 0x0000004000407202 */ /* 0x000fe20000000f00 */
[----:B------:R-:W-:Y:S01]  /*14570*/  STSM.16.M88.4 [R56], R28 ;  /* 0x0000001c38007844 */ /* 0x000fe20000000200 */
[----:B------:R-:W-:Y:S02]  /*14580*/  MOV R68, R68 ;  /* 0x0000004400447202 */ /* 0x000fe40000000f00 */
[----:B------:R-:W-:Y:S01]  /*14590*/  MOV R0, R114 ;  /* 0x0000007200007202 */ /* 0x000fe20000000f00 */
[----:B------:R-:W-:Y:S01]  /*145a0*/  STSM.16.M88.4 [R60], R88 ;  /* 0x000000583c007844 */ /* 0x000fe20000000200 */
[----:B------:R-:W-:Y:S02]  /*145b0*/  LOP3.LUT R40, R173, R40, RZ, 0x3c, !PT ;  /* 0x00000028ad287212 */ /* 0x000fe400078e3cff */
[----:B------:R-:W-:Y:S01]  /*145c0*/  MOV R72, R72 ;  /* 0x0000004800487202 */ /* 0x000fe20000000f00 */
[----:B------:R-:W-:Y:S01]  /*145d0*/  STSM.16.M88.4 [R64], R96 ;  /* 0x0000006040007844 */ /* 0x000fe20000000200 */
[----:B------:R-:W-:-:S02]  /*145e0*/  F2FP.F16.F32.PACK_AB R114, R117, R116 ;  /* 0x000000747572723e */ /* 0x000fc400000000ff */
[----:B------:R-:W-:Y:S01]  /*145f0*/  F2FP.F16.F32.PACK_AB R115, R66, R62 ;  /* 0x0000003e4273723e */ /* 0x000fe200000000ff */
[----:B------:R-:W-:Y:S01]  /*14600*/  STSM.16.M88.4 [R68], R104 ;  /* 0x0000006844007844 */ /* 0x000fe20000000200 */
[----:B------:R-:W-:Y:S02]  /*14610*/  ISETP.NE.U32.AND P0, PT, RZ, UR4, PT ;  /* 0x00000004ff007c0c */ /* 0x000fe4000bf05070 */
[----:B------:R-:W-:Y:S01]  /*14620*/  IADD3 R6, P1, R218, UR4, RZ ;  /* 0x00000004da067c10 */ /* 0x000fe2000ff3e0ff */
[----:B------:R-:W-:Y:S01]  /*14630*/  STSM.16.M88.4 [R72], R112 ;  /* 0x0000007048007844 */ /* 0x000fe20000000200 */
[----:B------:R-:W-:Y:S02]  /*14640*/  MOV R118, R118 ;  /* 0x0000007600767202 */ /* 0x000fe40000000f00 */
[----:B------:R-:W-:Y:S01]  /*14650*/  MOV R44, R44 ;  /* 0x0000002c002c7202 */ /* 0x000fe20000000f00 */
[----:B------:R0:W-:Y:S01]  /*14660*/  STSM.16.M88.4 [R0], R120 ;  /* 0x0000007800007844 */ /* 0x0001e20000000200 */
[----:B------:R-:W-:-:S02]  /*14670*/  MOV R40, R40 ;  /* 0x0000002800287202 */ /* 0x000fc40000000f00 */
[----:B------:R-:W-:Y:S01]  /*14680*/  ISETP.NE.AND.EX P0, PT, RZ, UR5, PT, P0 ;  /* 0x00000005ff007c0c */ /* 0x000fe2000bf05300 */
[----:B------:R-:W-:Y:S01]  /*14690*/  STSM.16.M88.4 [R118], R128 ;  /* 0x0000008076007844 */ /* 0x000fe20000000200 */
[----:B------:R-:W-:Y:S01]  /*146a0*/  IADD3.X R7, R219, UR5, RZ, P1, !PT ;  /* 0x00000005db077c10 */ /* 0x000fe20008ffe4ff */
[----:B------:R-:W-:Y:S02]  /*146b0*/  ULDC.64 UR4, c[0x0][0xd08] ;  /* 0x0003420000047ab9 */ /* 0x000fe40000000a00 */
[----:B------:R-:W-:Y:S01]  /*146c0*/  STSM.16.M88.4 [R44], R136 ;  /* 0x000000882c007844 */ /* 0x000fe20000000200 */
[----:B------:R-:W-:-:S03]  /*146d0*/  ISETP.NE.U32.AND P6, PT, RZ, UR4, PT ;  /* 0x00000004ff007c0c */ /* 0x000fc6000bfc5070 */
[----:B------:R2:W-:Y:S01]  /*146e0*/  STSM.16.M88.4 [R40], R144 ;  /* 0x0000009028007844 */ /* 0x0005e20000000200 */
[----:B------:R-:W-:Y:S01]  /*146f0*/  BAR.SYNC.DEFER_BLOCKING 0x1, 0x100 ;  /* 0x0044000000007b1d */ /* 0x000fe20000010000 */
        /* <DEDUP_REMOVED lines=59> */
.L_x_8760:
        /* <DEDUP_REMOVED lines=89> */
.L_x_8761:
[----:B------:R-:W2:Y:S01]  /*15040*/  LDC R85, c[0x0][0xce8] ;  /* 0x00033a00ff557b82 */ /* 0x000ea20000000800 */
[----:B------:R-:W-:Y:S01]  /*15050*/  ULDC.64 UR4, c[0x0][0xba0] ;  /* 0x0002e80000047ab9 */ /* 0x000fe20000000a00 */
[----:B0-----:R-:W5:Y:S01]  /*15060*/  LD.E.128 R4, desc[UR40][R6.64] ;  /* 0x0000002806047980 */ /* 0x001f62000c101d00 */
[----:B------:R-:W-:Y:S02]  /*15070*/  IMAD R3, R81, UR4, RZ ;  /* 0x0000000451037c24 */ /* 0x000fe4000f8e02ff */
[C---:B------:R-:W-:Y:S01]  /*15080*/  IMAD.WIDE.U32 R20, R32.reuse, UR4, RZ ;  /* 0x0000000420147c25 */ /* 0x040fe2000f8e00ff */
[----:B------:R-:W5:Y:S02]  /*15090*/  LD.E.128 R8, desc[UR40][R8.64] ;  /* 0x0000002808087980 */ /* 0x000f64000c101d00 */
[----:B------:R-:W0:Y:S02]  /*150a0*/  LDC R88, c[0x0][0xbc8] ;  /* 0x0002f200ff587b82 */ /* 0x000e240000000800 */
[----:B------:R-:W5:Y:S04]  /*150b0*/  LD.E.128 R12, desc[UR40][R12.64] ;  /* 0x000000280c0c7980 */ /* 0x000f68000c101d00 */
[----:B------:R-:W5:Y:S04]  /*150c0*/  LD.E.128 R24, desc[UR40][R24.64] ;  /* 0x0000002818187980 */ /* 0x000f68000c101d00 */
[----:B------:R-:W5:Y:S04]  /*150d0*/  LD.E.128 R28, desc[UR40][R28.64] ;  /* 0x000000281c1c7980 */ /* 0x000f68000c101d00 */
[----:B------:R-:W5:Y:S01]  /*150e0*/  LD.E.128 R36, desc[UR40][R36.64] ;  /* 0x0000002824247980 */ /* 0x000f62000c101d00 */
[----:B--2---:R-:W-:Y:S01]  /*150f0*/  ISETP.NE.AND P1, PT, R85, 0x1, PT ;  /* 0x000000015500780c */ /* 0x004fe20003f25270 */
[----:B------:R-:W-:Y:S01]  /*15100*/  IMAD R3, R32, UR5, R3 ;  /* 0x0000000520037c24 */ /* 0x000fe2000f8e0203 */
[----:B------:R-:W-:Y:S01]  /*15110*/  ULDC.64 UR4, c[0x0][0xbe8] ;  /* 0x0002fa0000047ab9 */ /* 0x000fe20000000a00 */
[----:B------:R-:W5:Y:S01]  /*15120*/  LD.E.128 R40, desc[UR40][R40.64] ;  /* 0x0000002828287980 */ /* 0x000f62000c101d00 */
[----:B------:R-:W-:-:S02]  /*15130*/  IMAD R32, R80, UR4, RZ ;  /* 0x0000000450207c24 */ /* 0x000fc4000f8e02ff */
[----:B------:R-:W-:Y:S01]  /*15140*/  IMAD.IADD R21, R21, 0x1, R3 ;  /* 0x0000000115157824 */ /* 0x000fe200078e0203 */
[----:B------:R-:W5:Y:S04]  /*15150*/  LD.E.128 R44, desc[UR40][R44.64] ;  /* 0x000000282c2c7980 */ /* 0x000f68000c101d00 */
[----:B------:R-:W5:Y:S02]  /*15160*/  LD.E.128 R48, desc[UR40][R48.64] ;  /* 0x0000002830307980 */ /* 0x000f64000c101d00 */
[----:B------:R-:W2:Y:S01]  /*15170*/  @P1 LDC R87, c[0x0][0xcec] ;  /* 0x00033b00ff571b82 */ /* 0x000ea20000000800 */
[C---:B------:R-:W-:Y:S01]  /*15180*/  IMAD R3, R217.reuse, UR5, R32 ;  /* 0x00000005d9037c24 */ /* 0x040fe2000f8e0220 */
[----:B------:R-:W5:Y:S04]  /*15190*/  LD.E.128 R52, desc[UR40][R52.64] ;  /* 0x0000002834347980 */ /* 0x000f68000c101d00 */
[----:B------:R-:W5:Y:S02]  /*151a0*/  LD.E.128 R56, desc[UR40][R56.64] ;  /* 0x0000002838387980 */ /* 0x000f64000c101d00 */
[----:B------:R-:W3:Y:S01]  /*151b0*/  @P1 LDC R89, c[0x0][0xcf0] ;  /* 0x00033c00ff591b82 */ /* 0x000ee20000000800 */
        /* <DEDUP_REMOVED lines=8> */
[-C--:B0-----:R-:W-:Y:S01]  /*15240*/  ISETP.GE.AND P0, PT, R225, R88.reuse, PT ;  /* 0x00000058e100720c */ /* 0x081fe20003f06270 */
[----:B------:R-:W-:Y:S01]  /*15250*/  IMAD R81, R83, UR5, R32 ;  /* 0x0000000553517c24 */ /* 0x000fe2000f8e0220 */
[----:B------:R-:W5:Y:S01]  /*15260*/  LD.E.128 R68, desc[UR40][R68.64] ;  /* 0x0000002844447980 */ /* 0x000f62000c101d00 */
[----:B--2---:R-:W-:Y:S01]  /*15270*/  @P1 IMAD.HI.U32 R32, R82, R87, RZ ;  /* 0x0000005752201227 */ /* 0x004fe200078e00ff */
[----:B------:R-:W-:Y:S02]  /*15280*/  SEL R80, RZ, 0xffffffff, P0 ;  /* 0xffffffffff507807 */ /* 0x000fe40000000000 */
[----:B------:R-:W5:Y:S01]  /*15290*/  LD.E.128 R72, desc[UR40][R72.64] ;  /* 0x0000002848487980 */ /* 0x000f62000c101d00 */
[----:B------:R-:W-:Y:S01]  /*152a0*/  IMAD.MOV.U32 R3, RZ, RZ, R82 ;  /* 0x000000ffff037224 */ /* 0x000fe200078e0052 */
[----:B------:R-:W-:-:S02]  /*152b0*/  ISETP.GE.AND P0, PT, R224, R88, PT ;  /* 0x00000058e000720c */ /* 0x000fc40003f06270 */
[----:B------:R-:W5:Y:S01]  /*152c0*/  LD.E.128 R76, desc[UR40][R76.64] ;  /* 0x000000284c4c7980 */ /* 0x000f62000c101d00 */
[----:B------:R-:W-:Y:S01]  /*152d0*/  IMAD.WIDE.U32 R20, R83, UR4, R20 ;  /* 0x0000000453147c25 */ /* 0x000fe2000f8e0014 */
[----:B---3--:R-:W-:Y:S01]  /*152e0*/  @P1 SHF.R.U32.HI R3, RZ, R89, R32 ;  /* 0x00000059ff031219 */ /* 0x008fe20000011620 */
[----:B------:R-:W-:Y:S01]  /*152f0*/  ULDC.64 UR4, c[0x0][0xbe0] ;  /* 0x0002f80000047ab9 */ /* 0x000fe20000000a00 */
[-C--:B------:R-:W-:Y:S01]  /*15300*/  ISETP.GE.AND P1, PT, R192, R88.reuse, PT ;  /* 0x00000058c000720c */ /* 0x080fe20003f26270 */
[----:B------:R-:W-:Y:S01]  /*15310*/  IMAD.SHL.U32 R83, R80, 0x2, RZ ;  /* 0x0000000250537824 */ /* 0x000fe200078e00ff */
        /* <DEDUP_REMOVED lines=58> */
[----:B------:R-:W-:Y:S02]  /*156c0*/  LOP3.LUT R32, R3, R32, RZ, 0xfc, !PT ;  /* 0x0000002003207212 */ /* 0x000fe400078efcff */
        /* <DEDUP_REMOVED lines=35> */
.L_x_8763:
[----:B------:R-:W-:Y:S05]  /*15900*/  BSYNC B1 ;  /* 0x0000000000017941 */ /* 0x000fea0003800000 */
.L_x_8762:
        /* <DEDUP_REMOVED lines=38> */
.L_x_8759:
        /* <DEDUP_REMOVED lines=21> */
[----:B------:R-:W3:Y:S04]  /*15cc0*/  LDG.E R7, desc[UR40][R4.64] ;  /* 0x0000002804077981 */ /* 0x000ee8000c1e1900 */
[----:B-----5:R-:W3:Y:S02]  /*15cd0*/  LDG.E R0, desc[UR40][R4.64+0x4] ;  /* 0x0000042804007981 */ /* 0x020ee4000c1e1900 */
[----:B---3--:R-:W-:-:S07]  /*15ce0*/  IMAD.IADD R0, R0, 0x1, -R7 ;  /* 0x0000000100007824 */ /* 0x008fce00078e0a07 */
.L_x_8765:
        /* <DEDUP_REMOVED lines=8> */
[----:B---3--:R-:W-:Y:S01]  /*15d70*/  IMAD R4, R0, R14, RZ ;  /* 0x0000000e00047224 */ /* 0x008fe200078e02ff */
        /* <DEDUP_REMOVED lines=36> */
.L_x_8767:
[----:B------:R-:W-:Y:S05]  /*15fc0*/  BSYNC B1 ;  /* 0x0000000000017941 */ /* 0x000fea0003800000 */
.L_x_8766:
[----:B----4-:R-:W-:Y:S01]  /*15fd0*/  ISETP.NE.AND P0, PT, R21, 0x1, PT ;  /* 0x000000011500780c */ /* 0x010fe20003f05270 */
[----:B------:R-:W4:Y:S01]  /*15fe0*/  LDC R24, c[0x0][0xbc8] ;  /* 0x0002f200ff187b82 */ /* 0x000f220000000800 */
[----:B------:R-:W-:Y:S01]  /*15ff0*/  ULDC.64 UR4, c[0x0][0xba0] ;  /* 0x0002e80000047ab9 */ /* 0x000fe20000000a00 */
[----:B---3--:R-:W-:Y:S01]  /*16000*/  IMAD R7, R228, 0x20, R229 ;  /* 0x00000020e4077824 */ /* 0x008fe200078e02e5 */
[----:B------:R-:W-:Y:S01]  /*16010*/  BSSY B1, `(.L_x_8768) ;  /* 0x000006e000017945 */ /* 0x000fe20003800000 */
[----:B------:R-:W-:Y:S01]  /*16020*/  IMAD R6, R10, UR4, RZ ;  /* 0x000000040a067c24 */ /* 0x000fe2000f8e02ff */
        /* <DEDUP_REMOVED lines=11> */
[C---:B------:R-:W-:Y:S01]  /*160e0*/  IMAD R3, R217.reuse, UR5, R6 ;  /* 0x00000005d9037c24 */ /* 0x040fe2000f8e0206 */
[----:B--2---:R-:W-:Y:S01]  /*160f0*/  SHF.R.S32.HI R32, RZ, 0x1f, R224 ;  /* 0x0000001fff207819 */ /* 0x004fe200000114e0 */
[----:B------:R-:W-:Y:S01]  /*16100*/  IMAD.WIDE.U32 R4, R217, UR4, R4 ;  /* 0x00000004d9047c25 */ /* 0x000fe2000f8e0004 */
[----:B------:R-:W2:Y:S01]  /*16110*/  @P0 LDC R11, c[0x0][0xcf0] ;  /* 0x00033c00ff0b0b82 */ /* 0x000ea20000000800 */
[----:B------:R-:W-:Y:S01]  /*16120*/  ULDC.64 UR4, c[0x0][0xbf0] ;  /* 0x0002fc0000047ab9 */ /* 0x000fe20000000a00 */
[----:B------:R-:W-:Y:S01]  /*16130*/  SHF.R.S32.HI R36, RZ, 0x1f, R225 ;  /* 0x0000001fff247819 */ /* 0x000fe200000114e1 */
[----:B------:R-:W-:Y:S01]  /*16140*/  IMAD.IADD R5, R5, 0x1, R3 ;  /* 0x0000000105057824 */ /* 0x000fe200078e0203 */
[-C--:B----4-:R-:W-:Y:S01]  /*16150*/  ISETP.GE.AND P1, PT, R225, R24.reuse, PT ;  /* 0x00000018e100720c */ /* 0x090fe20003f26270 */
[----:B------:R-:W-:Y:S01]  /*16160*/  IMAD R3, R230, UR4, RZ ;  /* 0x00000004e6037c24 */ /* 0x000fe2000f8e02ff */
[-C--:B------:R-:W-:Y:S01]  /*16170*/  ISETP.GE.AND P2, PT, R192, R24.reuse, PT ;  /* 0x00000018c000720c */ /* 0x080fe20003f46270 */
[----:B------:R-:W-:Y:S01]  /*16180*/  IMAD.IADD R8, R194, 0x1, R7 ;  /* 0x00000001c2087824 */ /* 0x000fe200078e0207 */
[----:B------:R-:W-:Y:S01]  /*16190*/  SEL R10, RZ, 0xffffffff, P1 ;  /* 0xffffffffff0a7807 */ /* 0x000fe20000800000 */
[C---:B------:R-:W-:Y:S01]  /*161a0*/  IMAD R3, R13.reuse, UR5, R3 ;  /* 0x000000050d037c24 */ /* 0x040fe2000f8e0203 */
[----:B------:R-:W-:Y:S01]  /*161b0*/  SEL R7, RZ, 0x1, P2 ;  /* 0x00000001ff077807 */ /* 0x000fe20001000000 */
[----:B------:R-:W-:Y:S01]  /*161c0*/  IMAD.WIDE.U32 R4, R13, UR4, R4 ;  /* 0x000000040d047c25 */ /* 0x000fe2000f8e0004 */
[-C--:B------:R-:W-:Y:S01]  /*161d0*/  ISETP.GE.AND P2, PT, R224, R24.reuse, PT ;  /* 0x00000018e000720c */ /* 0x080fe20003f46270 */
[----:B------:R-:W-:Y:S01]  /*161e0*/  ULDC.64 UR4, c[0x0][0xbe0] ;  /* 0x0002f80000047ab9 */ /* 0x000fe20000000a00 */
[----:B------:R-:W-:Y:S01]  /*161f0*/  ISETP.GE.AND P1, PT, R223, R24, PT ;  /* 0x00000018df00720c */ /* 0x000fe20003f26270 */
[----:B------:R-:W-:-:S02]  /*16200*/  IMAD.SHL.U32 R10, R10, 0x2, RZ ;  /* 0x000000020a0a7824 */ /* 0x000fc400078e00ff */
[----:B0-----:R-:W-:-:S03]  /*16210*/  @P0 IMAD.HI.U32 R6, R8, R9, RZ ;  /* 0x0000000908060227 */ /* 0x001fc600078e00ff */
[----:B------:R-:W-:Y:S01]  /*16220*/  LOP3.LUT R9, R10, 0x2, R7, 0xe2, !PT ;  /* 0x000000020a097812 */ /* 0x000fe200078ee207 */
[----:B------:R-:W-:Y:S01]  /*16230*/  IMAD.IADD R5, R5, 0x1, R3 ;  /* 0x0000000105057824 */ /* 0x000fe200078e0203 */
[----:B------:R-:W-:Y:S01]  /*16240*/  SEL R10, RZ, 0xffffffff, P2 ;  /* 0xffffffffff0a7807 */ /* 0x000fe20001000000 */
[----:B------:R-:W-:Y:S01]  /*16250*/  IMAD.MOV.U32 R3, RZ, RZ, R8 ;  /* 0x000000ffff037224 */ /* 0x000fe200078e0008 */
[----:B--2---:R-:W-:Y:S01]  /*16260*/  @P0 SHF.R.U32.HI R3, RZ, R11, R6 ;  /* 0x0000000bff030219 */ /* 0x004fe20000011606 */
[----:B------:R-:W-:Y:S01]  /*16270*/  IMAD R27, R0, R21, RZ ;  /* 0x00000015001b7224 */ /* 0x000fe200078e02ff */
[----:B------:R-:W-:Y:S01]  /*16280*/  SEL R11, RZ, 0xffffffff, P1 ;  /* 0xffffffffff0b7807 */ /* 0x000fe20000800000 */
[----:B------:R-:W-:Y:S01]  /*16290*/  IMAD.SHL.U32 R10, R10, 0x4, RZ ;  /* 0x000000040a0a7824 */ /* 0x000fe200078e00ff */
[--C-:B------:R-:W-:Y:S01]  /*162a0*/  SHF.R.S32.HI R6, RZ, 0x1f, R3.reuse ;  /* 0x0000001fff067819 */ /* 0x100fe20000011403 */
[----:B------:R-:W-:Y:S01]  /*162b0*/  IMAD.MOV R7, RZ, RZ, -R3 ;  /* 0x000000ffff077224 */ /* 0x000fe200078e0a03 */
[-C--:B------:R-:W-:Y:S01]  /*162c0*/  ISETP.GE.AND P0, PT, R222, R24.reuse, PT ;  /* 0x00000018de00720c */ /* 0x080fe20003f06270 */
[----:B------:R-:W-:Y:S01]  /*162d0*/  IMAD.SHL.U32 R11, R11, 0x8, RZ ;  /* 0x000000080b0b7824 */ /* 0x000fe200078e00ff */
[----:B------:R-:W-:Y:S01]  /*162e0*/  LOP3.LUT R0, R10, 0x4, R9, 0xe2, !PT ;  /* 0x000000040a007812 */ /* 0x000fe200078ee209 */
[----:B------:R-:W-:Y:S01]  /*162f0*/  IMAD R6, R6, UR4, RZ ;  /* 0x0000000406067c24 */ /* 0x000fe2000f8e02ff */
[----:B------:R-:W-:Y:S01]  /*16300*/  ISETP.GE.AND P2, PT, R232, R24, PT ;  /* 0x00000018e800720c */ /* 0x000fe20003f46270 */
[----:B------:R-:W-:-:S02]  /*16310*/  IMAD R7, R21, R7, R8 ;  /* 0x0000000715077224 */ /* 0x000fc400078e0208 */
[C---:B------:R-:W-:Y:S01]  /*16320*/  IMAD R9, R3.reuse, UR5, R6 ;  /* 0x0000000503097c24 */ /* 0x040fe2000f8e0206 */
[----:B------:R-:W-:Y:S01]  /*16330*/  SEL R6, RZ, 0xffffffff, P0 ;  /* 0xffffffffff067807 */ /* 0x000fe20000000000 */
[----:B------:R-:W-:Y:S01]  /*16340*/  IMAD.WIDE.U32 R4, R3, UR4, R4 ;  /* 0x0000000403047c25 */ /* 0x000fe2000f8e0004 */
[----:B------:R-:W-:Y:S01]  /*16350*/  LOP3.LUT R3, R11, 0x8, R0, 0xe2, !PT ;  /* 0x000000080b037812 */ /* 0x000fe200078ee200 */
[----:B------:R-:W-:Y:S01]  /*16360*/  ULDC.64 UR4, c[0x0][0xbd8] ;  /* 0x0002f60000047ab9 */ /* 0x000fe20000000a00 */
[----:B------:R-:W-:Y:S01]  /*16370*/  SHF.R.S32.HI R0, RZ, 0x1f, R7 ;  /* 0x0000001fff007819 */ /* 0x000fe20000011407 */
[----:B------:R-:W-:Y:S01]  /*16380*/  IMAD.SHL.U32 R6, R6, 0x10, RZ ;  /* 0x0000001006067824 */ /* 0x000fe200078e00ff */
[-C--:B------:R-:W-:Y:S01]  /*16390*/  ISETP.GE.AND P0, PT, R221, R24.reuse, PT ;  /* 0x00000018dd00720c */ /* 0x080fe20003f06270 */
[----:B------:R-:W-:Y:S02]  /*163a0*/  IMAD.IADD R5, R5, 0x1, R9 ;  /* 0x0000000105057824 */ /* 0x000fe400078e0209 */
[----:B------:R-:W-:Y:S01]  /*163b0*/  IMAD R0, R0, UR4, RZ ;  /* 0x0000000400007c24 */ /* 0x000fe2000f8e02ff */
[----:B------:R-:W-:Y:S01]  /*163c0*/  SEL R8, RZ, 0xffffffff, P0 ;  /* 0xffffffffff087807 */ /* 0x000fe20000000000 */
[----:B------:R-:W-:Y:S01]  /*163d0*/  IMAD.IADD R194, R229, 0x1, R194 ;  /* 0x00000001e5c27824 */ /* 0x000fe200078e02c2 */
[----:B------:R-:W-:Y:S01]  /*163e0*/  ISETP.GE.AND P0, PT, R233, R24, PT ;  /* 0x00000018e900720c */ /* 0x000fe20003f06270 */
[----:B------:R-:W-:Y:S01]  /*163f0*/  IMAD.WIDE.U32 R4, R7, UR4, R4 ;  /* 0x0000000407047c25 */ /* 0x000fe2000f8e0004 */
[----:B------:R-:W-:-:S03]  /*16400*/  LOP3.LUT R6, R6, 0x10, R3, 0xe2, !PT ;  /* 0x0000001006067812 */ /* 0x000fc600078ee203 */
[----:B------:R-:W-:Y:S01]  /*16410*/  IMAD R3, R7, UR5, R0 ;  /* 0x0000000507037c24 */ /* 0x000fe2000f8e0200 */
[----:B------:R-:W-:Y:S01]  /*16420*/  SEL R7, RZ, 0x40, P0 ;  /* 0x00000040ff077807 */ /* 0x000fe20000000000 */
[----:B------:R-:W-:Y:S01]  /*16430*/  IMAD.SHL.U32 R9, R8, 0x20, RZ ;  /* 0x0000002008097824 */ /* 0x000fe200078e00ff */
[----:B------:R-:W-:Y:S01]  /*16440*/  ISETP.GE.AND P0, PT, R194, R27, PT ;  /* 0x0000001bc200720c */ /* 0x000fe20003f06270 */
[----:B------:R-:W-:Y:S01]  /*16450*/  ULDC.64 UR4, c[0x0][0xb80] ;  /* 0x0002e00000047ab9 */ /* 0x000fe20000000a00 */
[----:B------:R-:W-:Y:S01]  /*16460*/  IMAD.IADD R3, R5, 0x1, R3 ;  /* 0x0000000105037824 */ /* 0x000fe200078e0203 */
[C---:B------:R-:W-:Y:S02]  /*16470*/  LEA R20, P1, R4.reuse, UR4, 0x1 ;  /* 0x0000000404147c11 */ /* 0x040fe4000f8208ff */
[----:B------:R-:W-:Y:S02]  /*16480*/  LOP3.LUT R6, R9, 0x20, R6, 0xe2, !PT ;  /* 0x0000002009067812 */ /* 0x000fe400078ee206 */
[----:B------:R-:W-:-:S02]  /*16490*/  LEA.HI.X R3, R4, UR5, R3, 0x1, P1 ;  /* 0x0000000504037c11 */ /* 0x000fc400088f0c03 */
        /* <DEDUP_REMOVED lines=37> */
.L_x_8769:
[----:B------:R-:W-:Y:S05]  /*166f0*/  BSYNC B1 ;  /* 0x0000000000017941 */ /* 0x000fea0003800000 */
.L_x_8768:
        /* <DEDUP_REMOVED lines=36> */
.L_x_8764:
[----:B------:R-:W-:Y:S05]  /*16940*/  BSYNC B0 ;  /* 0x0000000000007941 */ /* 0x000fea0003800000 */
.L_x_8758:
[----:B------:R-:W-:Y:S02]  /*16950*/  ULDC UR4, c[0x0][0xd3c] ;  /* 0x00034f0000047ab9 */ /* 0x000fe40000000800 */
[----:B------:R-:W-:-:S13]  /*16960*/  ISETP.GE.AND P0, PT, R35, UR4, PT ;  /* 0x0000000423007c0c */ /* 0x000fda000bf06270 */
[----:B------:R-:W-:Y:S05]  /*16970*/  @!P0 BRA `(.L_x_8770) ;  /* 0xfffffea800348947 */ /* 0x000fea000383ffff */
[----:B------:R-:W-:Y:S05]  /*16980*/  BRA `(.L_x_8638) ;  /* 0x000000a000387947 */ /* 0x000fea0003800000 */
.L_x_8636:
        /* <DEDUP_REMOVED lines=18> */
.L_x_8771:
        /* <DEDUP_REMOVED lines=42> */
.L_x_8777:
        /* <DEDUP_REMOVED lines=12> */
.L_x_8776:
[----:B------:R-:W-:Y:S05]  /*16e10*/  BSYNC B0 ;  /* 0x0000000000007941 */ /* 0x000fea0003800000 */
.L_x_8775:
        /* <DEDUP_REMOVED lines=21> */
.L_x_8773:
        /* <DEDUP_REMOVED lines=20> */
.L_x_8778:
        /* <DEDUP_REMOVED lines=57> */
.L_x_8774:
[----:B------:R-:W-:Y:S02]  /*17440*/  IMAD.MOV.U32 R17, RZ, RZ, RZ ;  /* 0x000000ffff117224 */ /* 0x000fe400078e00ff */
[----:B------:R-:W-:Y:S02]  /*17450*/  IMAD.U32 R16, RZ, RZ, UR6 ;  /* 0x00000006ff107e24 */ /* 0x000fe4000f8e00ff */
[----:B------:R-:W-:-:S07]  /*17460*/  IMAD.MOV.U32 R18, RZ, RZ, RZ ;  /* 0x000000ffff127224 */ /* 0x000fce00078e00ff */
.L_x_8779:
[----:B------:R-:W-:-:S13]  /*17470*/  ISETP.NE.AND P0, PT, R0, RZ, PT ;  /* 0x000000ff0000720c */ /* 0x000fda0003f05270 */
[----:B------:R-:W1:Y:S01]  /*17480*/  @!P0 S2R R3, SR_CgaCtaId ;  /* 0x0000000000038919 */ /* 0x000e620000008800 */
[----:B------:R-:W-:-:S04]  /*17490*/  @!P0 MOV R0, 0x400 ;  /* 0x0000040000008802 */ /* 0x000fc80000000f00 */
[----:B-1----:R-:W-:-:S05]  /*174a0*/  @!P0 LEA R0, R3, R0, 0x18 ;  /* 0x0000000003008211 */ /* 0x002fca00078ec0ff */
[----:B------:R2:W-:Y:S01]  /*174b0*/  @!P0 STS.128 [R0+0x388d0], R16 ;  /* 0x0388d01000008388 */ /* 0x0005e20000000c00 */
[----:B------:R-:W-:Y:S06]  /*174c0*/  BAR.ARV 0x5, 0x180 ;  /* 0x0146000000007b1d */ /* 0x000fec0000002000 */
.L_x_8772:
        /* <DEDUP_REMOVED lines=41> */
.L_x_8950:
        /* <DEDUP_REMOVED lines=26> */
[C---:B------:R-:W-:Y:S01]  /*17900*/  IADD3 R6, P5, R8.reuse, UR6, RZ ;  /* 0x0000000608067c10 */ /* 0x040fe2000ffbe0ff */
[----:B------:R-:W-:Y:S01]  /*17910*/  IMAD.MOV.U32 R9, RZ, RZ, RZ ;  /* 0x000000ffff097224 */ /* 0x000fe200078e00ff */
        /* <DEDUP_REMOVED lines=38> */
.L_x_8781:
        /* <DEDUP_REMOVED lines=12> */
.L_x_8782:
[----:B------:R-:W-:Y:S05]  /*17c40*/  @!P0 BRA `(.L_x_8783) ;  /* 0x00000000000c8947 */ /* 0x000fea0003800000 */
[----:B------:R-:W2:Y:S04]  /*17c50*/  LDG.E R10, desc[UR40][R6.64] ;  /* 0x00000028060a7981 */ /* 0x000ea8000c1e1900 */
[----:B------:R-:W2:Y:S02]  /*17c60*/  LDG.E R6, desc[UR40][R6.64+0x4] ;  /* 0x0000042806067981 */ /* 0x000ea4000c1e1900 */
[----:B--2---:R-:W-:-:S07]  /*17c70*/  IMAD.IADD R10, R6, 0x1, -R10 ;  /* 0x00000001060a7824 */ /* 0x004fce00078e0a0a */
.L_x_8783:
[----:B------:R-:W2:Y:S01]  /*17c80*/  @P1 LDG.E R2, desc[UR40][R4.64] ;  /* 0x0000002804021981 */ /* 0x000ea2000c1e1900 */
[----:B------:R-:W3:Y:S01]  /*17c90*/  LDC R3, c[0x0][0x448] ;  /* 0x00011200ff037b82 */ /* 0x000ee20000000800 */
[----:B-----5:R-:W-:Y:S02]  /*17ca0*/  IMAD.IADD R0, R10, 0x1, -R0 ;  /* 0x000000010a007824 */ /* 0x020fe400078e0a00 */
[----:B------:R4:W2:Y:S01]  /*17cb0*/  @P1 LDG.E R4, desc[UR40][R4.64+0x4] ;  /* 0x0000042804041981 */ /* 0x0008a2000c1e1900 */
[----:B---3--:R-:W-:-:S13]  /*17cc0*/  ISETP.NE.AND P0, PT, R3, 0x1, PT ;  /* 0x000000010300780c */ /* 0x008fda0003f05270 */
[----:B----4-:R-:W3:Y:S01]  /*17cd0*/  @P0 LDC R5, c[0x0][0x450] ;  /* 0x00011400ff050b82 */ /* 0x010ee20000000800 */
[----:B------:R-:W-:Y:S01]  /*17ce0*/  BSSY B0, `(.L_x_8784) ;  /* 0x00001d1000007945 */ /* 0x000fe20003800000 */
[----:B--2---:R-:W-:-:S06]  /*17cf0*/  @P1 IMAD.IADD R8, R4, 0x1, -R2 ;  /* 0x0000000104081824 */ /* 0x004fcc00078e0a02 */
[----:B------:R-:W2:Y:S01]  /*17d00*/  @P0 LDC R4, c[0x0][0x44c] ;  /* 0x00011300ff040b82 */ /* 0x000ea20000000800 */
[----:B------:R-:W-:-:S04]  /*17d10*/  IMAD.SHL.U32 R2, R17, 0x40, RZ ;  /* 0x0000004011027824 */ /* 0x000fc800078e00ff */
[----:B------:R-:W-:-:S04]  /*17d20*/  VIADD R2, R2, 0x3f ;  /* 0x0000003f02027836 */ /* 0x000fc80000000000 */
[----:B------:R-:W-:Y:S02]  /*17d30*/  IMAD.MOV.U32 R3, RZ, RZ, R2 ;  /* 0x000000ffff037224 */ /* 0x000fe400078e0002 */
[----:B--2---:R-:W-:-:S04]  /*17d40*/  @P0 IMAD.HI.U32 R4, R2, R4, RZ ;  /* 0x0000000402040227 */ /* 0x004fc800078e00ff */
[----:B------:R-:W-:Y:S01]  /*17d50*/  IMAD.IADD R2, R0, 0x1, R8 ;  /* 0x0000000100027824 */ /* 0x000fe200078e0208 */
[----:B---3--:R-:W-:-:S03]  /*17d60*/  @P0 SHF.R.U32.HI R3, RZ, R5, R4 ;  /* 0x00000005ff030219 */ /* 0x008fc60000011604 */
[C---:B------:R-:W-:Y:S01]  /*17d70*/  VIADD R4, R2.reuse, 0x3f ;  /* 0x0000003f02047836 */ /* 0x040fe20000000000 */
[----:B------:R-:W-:-:S05]  /*17d80*/  IADD3 R21, R2, 0x40, -R14 ;  /* 0x0000004002157810 */ /* 0x000fca0007ffe80e */
[----:B------:R-:W-:Y:S01]  /*17d90*/  IMAD.IADD R2, R21, 0x1, R3 ;  /* 0x0000000115027824 */ /* 0x000fe200078e0203 */
[----:B------:R-:W-:-:S04]  /*17da0*/  SHF.R.S32.HI R3, RZ, 0x1f, R4 ;  /* 0x0000001fff037819 */ /* 0x000fc80000011404 */
[----:B------:R-:W-:Y:S02]  /*17db0*/  LEA.HI R20, R3, R4, RZ, 0x6 ;  /* 0x0000000403147211 */ /* 0x000fe400078f30ff */
[----:B------:R-:W-:-:S04]  /*17dc0*/  SHF.R.S32.HI R3, RZ, 0x1f, R2 ;  /* 0x0000001fff037819 */ /* 0x000fc80000011402 */
[----:B------:R-:W-:Y:S02]  /*17dd0*/  LEA.HI R2, R3, R2, RZ, 0x6 ;  /* 0x0000000203027211 */ /* 0x000fe400078f30ff */
[----:B------:R-:W-:Y:S02]  /*17de0*/  SHF.R.S32.HI R20, RZ, 0x6, R20 ;  /* 0x00000006ff147819 */ /* 0x000fe40000011414 */
[----:B------:R-:W-:-:S04]  /*17df0*/  SHF.R.S32.HI R2, RZ, 0x6, R2 ;  /* 0x00000006ff027819 */ /* 0x000fc80000011402 */
[----:B------:R-:W-:Y:S01]  /*17e00*/  VIMNMX R2, R20, R2, PT ;  /* 0x0000000214027248 */ /* 0x000fe20003fe0100 */
[----:B------:R-:W-:-:S04]  /*17e10*/  IMAD.MOV R3, RZ, RZ, -R0 ;  /* 0x000000ffff037224 */ /* 0x000fc800078e0a00 */
[----:B------:R-:W-:-:S05]  /*17e20*/  IMAD R2, R2, 0x40, -R0 ;  /* 0x0000004002027824 */ /* 0x000fca00078e0a00 */
[----:B------:R-:W-:Y:S02]  /*17e30*/  VIMNMX R0, R2, R8, PT ;  /* 0x0000000802007248 */ /* 0x000fe40003fe0100 */
[----:B------:R-:W-:-:S04]  /*17e40*/  VIMNMX R2, RZ, R3, !PT ;  /* 0x00000003ff027248 */ /* 0x000fc80007fe0100 */
[----:B------:R-:W-:Y:S02]  /*17e50*/  ISETP.GT.AND P0, PT, R0, R2, PT ;  /* 0x000000020000720c */ /* 0x000fe40003f04270 */
[----:B------:R-:W-:-:S11]  /*17e60*/  SHF.R.U32.HI R2, RZ, 0x6, R2 ;  /* 0x00000006ff027819 */ /* 0x000fd60000011602 */
[----:B------:R-:W-:-:S05]  /*17e70*/  @P0 VIADD R0, R0, 0x3f ;  /* 0x0000003f00000836 */ /* 0x000fca0000000000 */
[----:B------:R-:W-:Y:S01]  /*17e80*/  @P0 SHF.R.S32.HI R3, RZ, 0x1f, R0 ;  /* 0x0000001fff030819 */ /* 0x000fe20000011400 */
[----:B------:R-:W-:-:S03]  /*17e90*/  IMAD.MOV.U32 R7, RZ, RZ, R2 ;  /* 0x000000ffff077224 */ /* 0x000fc600078e0002 */
[----:B------:R-:W-:-:S04]  /*17ea0*/  @P0 LEA.HI R0, R3, R0, RZ, 0x6 ;  /* 0x0000000003000211 */ /* 0x000fc800078f30ff */
[----:B------:R-:W-:-:S04]  /*17eb0*/  @P0 SHF.R.S32.HI R7, RZ, 0x6, R0 ;  /* 0x00000006ff070819 */ /* 0x000fc80000011400 */
[----:B------:R-:W-:Y:S02]  /*17ec0*/  ISETP.GT.AND P2, PT, R7, R2, PT ;  /* 0x000000020700720c */ /* 0x000fe40003f44270 */
[----:B------:R-:W-:-:S11]  /*17ed0*/  PLOP3.LUT P0, PT, PT, PT, PT, 0x80, 0x0 ;  /* 0x000000000000781c */ /* 0x000fd60003f0f070 */
        /* <DEDUP_REMOVED lines=8> */
.L_x_8994:
[----:B--2---:R-:W-:Y:S02]  /*17f60*/  ISETP.NE.AND P0, PT, R14, RZ, PT ;  /* 0x000000ff0e00720c */ /* 0x004fe40003f05270 */
[----:B------:R-:W-:-:S11]  /*17f70*/  PLOP3.LUT P6, PT, PT, PT, PT, 0x8, 0x0 ;  /* 0x000000000000781c */ /* 0x000fd60003fce170 */
[----:B------:R-:W-:Y:S05]  /*17f80*/  @P0 BRA `(.L_x_8787) ;  /* 0x00000000000c0947 */ /* 0x000fea0003800000 */
[----:B------:R-:W-:-:S03]  /*17f90*/  UMOV UR4, 0xffffffff ;  /* 0xffffffff00047882 */ /* 0x000fc60000000000 */
[----:B------:R-:W-:Y:S05]  /*17fa0*/  BRA.DIV UR4, `(.L_x_8788) ;  /* 0x0000009604c07947 */ /* 0x000fea000b800000 */
[----:B------:R-:W-:-:S13]  /*17fb0*/  ELECT P6, URZ, PT ;  /* 0x00000000003f782f */ /* 0x000fda00038c0000 */
.L_x_8787:
        /* <DEDUP_REMOVED lines=10> */
.L_x_8997:
[----:B------:R-:W-:Y:S05]  /*18060*/  BSYNC B1 ;  /* 0x0000000000017941 */ /* 0x000fea0003800000 */
.L_x_8789:
        /* <DEDUP_REMOVED lines=14> */
.L_x_8998:
[----:B------:R-:W-:Y:S05]  /*18150*/  BSYNC B2 ;  /* 0x0000000000027941 */ /* 0x000fea0003800000 */
.L_x_8793:
        /* <DEDUP_REMOVED lines=9> */
.L_x_8796:
[----:B------:R-:W-:Y:S05]  /*181f0*/  BSYNC B2 ;  /* 0x0000000000027941 */ /* 0x000fea0003800000 */
.L_x_8795:
        /* <DEDUP_REMOVED lines=14> */
.L_x_8797:
        /* <DEDUP_REMOVED lines=13> */
.L_x_8999:
[----:B------:R-:W-:Y:S05]  /*183b0*/  BSYNC B2 ;  /* 0x0000000000027941 */ /* 0x000fea0003800000 */
.L_x_8798:
[----:B------:R-:W-:Y:S01]  /*183c0*/  BSSY B2, `(.L_x_8800) ;  /* 0x000000b000027945 */ /* 0x000fe20003800000 */
[----:B------:R-:W-:Y:S02]  /*183d0*/  IMAD.MOV.U32 R10, RZ, RZ, 0x0 ;  /* 0x00000000ff0a7424 */ /* 0x000fe400078e00ff */
[----:B-1----:R-:W-:Y:S01]  /*183e0*/  IMAD.MOV.U32 R11, RZ, RZ, 0x12f00000 ;  /* 0x12f00000ff0b7424 */ /* 0x002fe200078e00ff */
        /* <DEDUP_REMOVED lines=8> */
.L_x_8801:
[----:B------:R-:W-:Y:S05]  /*18470*/  BSYNC B2 ;  /* 0x0000000000027941 */ /* 0x000fea0003800000 */
.L_x_8800:
        /* <DEDUP_REMOVED lines=11> */
.L_x_8802:
        /* <DEDUP_REMOVED lines=15> */
.L_x_8803:
        /* <DEDUP_REMOVED lines=15> */
.L_x_8804:
        /* <DEDUP_REMOVED lines=15> */
.L_x_8805:
        /* <DEDUP_REMOVED lines=15> */
.L_x_8806:
        /* <DEDUP_REMOVED lines=15> */
.L_x_8807:
        /* <DEDUP_REMOVED lines=15> */
.L_x_8808:
        /* <DEDUP_REMOVED lines=15> */
.L_x_8809:
        /* <DEDUP_REMOVED lines=10> */
.L_x_8792:
[----:B------:R-:W-:Y:S05]  /*18c60*/  BSYNC B1 ;  /* 0x0000000000017941 */ /* 0x000fea0003800000 */
.L_x_8791:
        /* <DEDUP_REMOVED lines=13> */
.L_x_8829:
[----:B------:R-:W-:Y:S05]  /*18d40*/  YIELD ;  /* 0x0000000000007946 */ /* 0x000fea0003800000 */
[----:B------:R-:W-:Y:S04]  /*18d50*/  BSSY B1, `(.L_x_8810) ;  /* 0x00000bd000017945 */ /* 0x000fe80003800000 */
[----:B---3--:R-:W-:Y:S05]  /*18d60*/  @!P6 BRA `(.L_x_8811) ;  /* 0x0000000800ece947 */ /* 0x008fea0003800000 */
[----:B------:R-:W3:Y:S04]  /*18d70*/  LDL R7, [R1+0x4] ;  /* 0x0000040001077983 */ /* 0x000ee80000100800 */
[----:B--2---:R-:W3:Y:S04]  /*18d80*/  LDL R4, [R1+0x10] ;  /* 0x0000100001047983 */ /* 0x004ee80000100800 */
[----:B------:R-:W2:Y:S01]  /*18d90*/  LDL R5, [R1+0x20] ;  /* 0x0000200001057983 */ /* 0x000ea20000100800 */
[----:B------:R-:W0:Y:S01]  /*18da0*/  S2R R6, SR_TID.X ;  /* 0x0000000000067919 */ /* 0x000e220000002100 */
[----:B------:R-:W-:Y:S01]  /*18db0*/  BSSY B2, `(.L_x_8812) ;  /* 0x0000007000027945 */ /* 0x000fe20003800000 */
[----:B0-----:R-:W-:-:S04]  /*18dc0*/  LOP3.LUT R6, R6, 0x7f, RZ, 0xc0, !PT ;  /* 0x0000007f06067812 */ /* 0x001fc800078ec0ff */
[----:B------:R-:W-:Y:S01]  /*18dd0*/  ISETP.NE.AND P2, PT, R6, RZ, PT ;  /* 0x000000ff0600720c */ /* 0x000fe20003f45270 */
[----:B---3--:R-:W-:Y:S01]  /*18de0*/  IMAD R4, R4, 0x8, R7 ;  /* 0x0000000804047824 */ /* 0x008fe200078e0207 */
[----:B--2---:R-:W-:-:S04]  /*18df0*/  SHF.L.U32 R5, R5, 0x1f, RZ ;  /* 0x0000001f05057819 */ /* 0x004fc800000006ff */
[----:B------:R-:W0:Y:S02]  /*18e00*/  SYNCS.PHASECHK.TRANS64.TRYWAIT P1, [R4+URZ+0x388a0], R5 ;  /* 0x0388a005040075a7 */ /* 0x000e24000802017f */
[----:B0-----:R-:W-:Y:S05]  /*18e10*/  @!P1 BRA `(.L_x_8813) ;  /* 0x0000008800849947 */ /* 0x001fea0003800000 */
.L_x_9000:
[----:B------:R-:W-:Y:S05]  /*18e20*/  BSYNC B2 ;  /* 0x0000000000027941 */ /* 0x000fea0003800000 */
.L_x_8812:
        /* <DEDUP_REMOVED lines=9> */
.L_x_8815:
[----:B------:R-:W-:Y:S05]  /*18ec0*/  BSYNC B2 ;  /* 0x0000000000027941 */ /* 0x000fea0003800000 */
.L_x_8814:
        /* <DEDUP_REMOVED lines=13> */
.L_x_8816:
        /* <DEDUP_REMOVED lines=13> */
.L_x_9001:
[----:B------:R-:W-:Y:S05]  /*19070*/  BSYNC B2 ;  /* 0x0000000000027941 */ /* 0x000fea0003800000 */
.L_x_8817:
        /* <DEDUP_REMOVED lines=11> */
.L_x_8820:
[----:B------:R-:W-:Y:S05]  /*19130*/  BSYNC B2 ;  /* 0x0000000000027941 */ /* 0x000fea0003800000 */
.L_x_8819:
        /* <DEDUP_REMOVED lines=11> */
.L_x_8821:
        /* <DEDUP_REMOVED lines=15> */
.L_x_8822:
        /* <DEDUP_REMOVED lines=15> */
.L_x_8823:
        /* <DEDUP_REMOVED lines=15> */
.L_x_8824:
        /* <DEDUP_REMOVED lines=15> */
.L_x_8825:
        /* <DEDUP_REMOVED lines=15> */
.L_x_8826:
        /* <DEDUP_REMOVED lines=15> */
.L_x_8827:
        /* <DEDUP_REMOVED lines=15> */
.L_x_8828:
        /* <DEDUP_REMOVED lines=10> */
.L_x_8811:
[----:B------:R-:W-:Y:S05]  /*19920*/  BSYNC B1 ;  /* 0x0000000000017941 */ /* 0x000fea0003800000 */
.L_x_8810:
        /* <DEDUP_REMOVED lines=12> */
.L_x_8785:
[----:B------:R-:W-:Y:S05]  /*199f0*/  BSYNC B0 ;  /* 0x0000000000007941 */ /* 0x000fea0003800000 */
.L_x_8784:
        /* <DEDUP_REMOVED lines=14> */
[----:B--23--:R-:W-:-:S04]  /*19ae0*/  VIMNMX R4, R20, R0, PT ;  /* 0x0000000014047248 */ /* 0x00cfc80003fe0100 */
[----:B------:R-:W-:Y:S01]  /*19af0*/  ISETP.GT.AND P0, PT, R4, RZ, PT ;  /* 0x000000ff0400720c */ /* 0x000fe20003f04270 */
[----:B------:R2:W-:-:S12]  /*19b00*/  STL [R1+0x34], R4 ;  /* 0x0000340401007387 */ /* 0x0005d80000100800 */
[----:B--2---:R-:W-:Y:S05]  /*19b10*/  @P0 BRA `(.L_x_8831) ;  /* 0x0000000000440947 */ /* 0x004fea0003800000 */
[----:B------:R-:W2:Y:S02]  /*19b20*/  S2R R4, SR_TID.X ;  /* 0x0000000000047919 */ /* 0x000ea40000002100 */
        /* <DEDUP_REMOVED lines=16> */
.L_x_8831:
        /* <DEDUP_REMOVED lines=20> */
[----:B0-2---:R-:W-:Y:S05]  /*19d70*/  CALL.ABS.NOINC R2 ;  /* 0x0000000002007343 */ /* 0x005fea0003c00000 */
.L_x_8834:
[----:B------:R-:W-:Y:S05]  /*19d80*/  BSYNC B6 ;  /* 0x0000000000067941 */ /* 0x000fea0003800000 */
.L_x_8833:
        /* <DEDUP_REMOVED lines=15> */
[----:B-1----:R-:W-:Y:S02]  /*19e80*/  IMAD.U32 R11, RZ, RZ, UR5 ;  /* 0x00000005ff0b7e24 */ /* 0x002fe4000f8e00ff */
[----:B------:R-:W-:Y:S02]  /*19e90*/  IMAD.MOV.U32 R8, RZ, RZ, 0x70 ;  /* 0x00000070ff087424 */ /* 0x000fe400078e00ff */
[----:B------:R-:W-:Y:S02]  /*19ea0*/  IMAD.MOV.U32 R12, RZ, RZ, 0x1 ;  /* 0x00000001ff0c7424 */ /* 0x000fe400078e00ff */
[----:B--2---:R-:W-:-:S07]  /*19eb0*/  IMAD.MOV.U32 R13, RZ, RZ, RZ ;  /* 0x000000ffff0d7224 */ /* 0x004fce00078e00ff */
[----:B------:R-:W-:-:S07]  /*19ec0*/  LEPC R20, `(.L_x_8837) ;  /* 0x000000001014794e */ /* 0x000fce0000000000 */
[----:B0--3--:R-:W-:Y:S05]  /*19ed0*/  CALL.ABS.NOINC R2 ;  /* 0x0000000002007343 */ /* 0x009fea0003c00000 */
.L_x_8837:
        /* <DEDUP_REMOVED lines=16> */
.L_x_8836:
[----:B------:R-:W-:Y:S05]  /*19fe0*/  BSYNC B6 ;  /* 0x0000000000067941 */ /* 0x000fea0003800000 */
.L_x_8835:
        /* <DEDUP_REMOVED lines=10> */
[----:B----4-:R2:W3:Y:S02]  /*1a090*/  @P0 LDG.E R7, desc[UR40][R2.64] ;  /* 0x0000002802070981 */ /* 0x0104e4000c1e1900 */
        /* <DEDUP_REMOVED lines=14> */
.L_x_9004:
        /* <DEDUP_REMOVED lines=12> */
.L_x_9007:
        /* <DEDUP_REMOVED lines=25> */
.L_x_8841:
[----:B------:R-:W3:Y:S04]  /*1a3d0*/  LDL R7, [R1+0x4] ;  /* 0x0000040001077983 */ /* 0x000ee80000100800 */
[----:B0-2---:R-:W3:Y:S04]  /*1a3e0*/  LDL R0, [R1+0xc] ;  /* 0x00000c0001007983 */ /* 0x005ee80000100800 */
[----:B------:R-:W2:Y:S01]  /*1a3f0*/  LDL R2, [R1+0x1c] ;  /* 0x00001c0001027983 */ /* 0x000ea20000100800 */
[----:B---3--:R-:W-:Y:S01]  /*1a400*/  IMAD R0, R0, 0x8, R7 ;  /* 0x0000000800007824 */ /* 0x008fe200078e0207 */
[----:B--2---:R-:W-:-:S04]  /*1a410*/  SHF.L.U32 R2, R2, 0x1f, RZ ;  /* 0x0000001f02027819 */ /* 0x004fc800000006ff */
[----:B------:R-:W0:Y:S02]  /*1a420*/  SYNCS.PHASECHK.TRANS64.TRYWAIT P0, [R0+URZ+0x38840], R2 ;  /* 0x03884002000075a7 */ /* 0x000e24000800017f */
[----:B0-----:R-:W-:Y:S05]  /*1a430*/  @!P0 BRA `(.L_x_8842) ;  /* 0x0000007400788947 */ /* 0x001fea0003800000 */
.L_x_9008:
        /* <DEDUP_REMOVED lines=11> */
.L_x_8843:
        /* <DEDUP_REMOVED lines=27> */
.L_x_8839:
[----:B0-----:R-:W3:Y:S04]  /*1a6a0*/  LDL R0, [R1+0x4] ;  /* 0x0000040001007983 */ /* 0x001ee80000100800 */
        /* <DEDUP_REMOVED lines=16> */
[----:B0-----:R-:W-:-:S05]  /*1a7b0*/  SHF.R.S32.HI R0, RZ, 0x1f, R18 ;  /* 0x0000001fff007819 */ /* 0x001fca0000011412 */
        /* <DEDUP_REMOVED lines=19> */
.L_x_8845:
[----:B------:R-:W-:Y:S05]  /*1a8f0*/  BSYNC B6 ;  /* 0x0000000000067941 */ /* 0x000fea0003800000 */
.L_x_8844:
[----:B------:R-:W3:Y:S01]  /*1a900*/  LDL R4, [R1+0x48] ;  /* 0x0000480001047983 */ /* 0x000ee20000100800 */
[----:B------:R-:W0:Y:S01]  /*1a910*/  LDC R7, c[0x0][0x448] ;  /* 0x00011200ff077b82 */ /* 0x000e220000000800 */
[----:B------:R-:W-:Y:S01]  /*1a920*/  ULDC.64 UR4, c[0x0][0x298] ;  /* 0x0000a60000047ab9 */ /* 0x000fe20000000a00 */
[----:B------:R-:W-:Y:S01]  /*1a930*/  ULDC.64 UR6, c[0x0][0x280] ;  /* 0x0000a00000067ab9 */ /* 0x000fe20000000a00 */
[----:B------:R-:W4:Y:S04]  /*1a940*/  LDL R10, [R1+0x38] ;  /* 0x00003800010a7983 */ /* 0x000f280000100800 */
[----:B------:R-:W4:Y:S01]  /*1a950*/  LDL R9, [R1+0x54] ;  /* 0x0000540001097983 */ /* 0x000f220000100800 */
[----:B--2---:R-:W2:Y:S01]  /*1a960*/  S2R R2, SR_TID.X ;  /* 0x0000000000027919 */ /* 0x004ea20000002100 */
[----:B------:R-:W1:Y:S02]  /*1a970*/  S2R R0, SR_TID.X ;  /* 0x0000000000007919 */ /* 0x000e640000002100 */
[----:B------:R-:W4:Y:S04]  /*1a980*/  LDL R8, [R1+0x58] ;  /* 0x0000580001087983 */ /* 0x000f280000100800 */
[----:B------:R-:W4:Y:S01]  /*1a990*/  LDL R6, [R1+0x3c] ;  /* 0x00003c0001067983 */ /* 0x000f220000100800 */
[----:B0-----:R-:W-:-:S13]  /*1a9a0*/  ISETP.NE.AND P0, PT, R7, 0x1, PT ;  /* 0x000000010700780c */ /* 0x001fda0003f05270 */
[----:B------:R-:W0:Y:S01]  /*1a9b0*/  @P0 LDC R3, c[0x0][0x450] ;  /* 0x00011400ff030b82 */ /* 0x000e220000000800 */
[----:B--2---:R-:W-:-:S04]  /*1a9c0*/  LOP3.LUT R2, R2, 0x7f, RZ, 0xc0, !PT ;  /* 0x0000007f02027812 */ /* 0x004fc800078ec0ff */
[----:B------:R-:W-:Y:S01]  /*1a9d0*/  SHF.R.U32.HI R2, RZ, 0x3, R2 ;  /* 0x00000003ff027819 */ /* 0x000fe20000011602 */
[----:B-1----:R-:W-:-:S05]  /*1a9e0*/  IMAD.SHL.U32 R0, R0, 0x10, RZ ;  /* 0x0000001000007824 */ /* 0x002fca00078e00ff */
[----:B------:R-:W-:Y:S02]  /*1a9f0*/  LOP3.LUT R0, R2, 0x70, R0, 0xf8, !PT ;  /* 0x0000007002007812 */ /* 0x000fe400078ef800 */
[----:B------:R-:W1:Y:S03]  /*1aa00*/  @P0 LDC R2, c[0x0][0x44c] ;  /* 0x00011300ff020b82 */ /* 0x000e660000000800 */
[----:B------:R-:W-:-:S04]  /*1aa10*/  IMAD R5, R17, 0x40, R0 ;  /* 0x0000004011057824 */ /* 0x000fc800078e0200 */
[----:B------:R-:W-:Y:S01]  /*1aa20*/  IMAD.MOV.U32 R0, RZ, RZ, R5 ;  /* 0x000000ffff007224 */ /* 0x000fe200078e0005 */
[----:B------:R2:W-:Y:S01]  /*1aa30*/  STL [R1+0x2c], R5 ;  /* 0x00002c0501007387 */ /* 0x0005e20000100800 */
[----:B-1----:R-:W-:-:S05]  /*1aa40*/  @P0 IMAD.HI.U32 R2, R5, R2, RZ ;  /* 0x0000000205020227 */ /* 0x002fca00078e00ff */
[----:B0-----:R-:W-:Y:S01]  /*1aa50*/  @P0 SHF.R.U32.HI R0, RZ, R3, R2 ;  /* 0x00000003ff000219 */ /* 0x001fe20000011602 */
        /* <DEDUP_REMOVED lines=76> */
.L_x_9017:
        /* <DEDUP_REMOVED lines=12> */
.L_x_8847:
        /* <DEDUP_REMOVED lines=38> */
.L_x_8849:
[----:B------:R-:W-:Y:S05]  /*1b240*/  BSYNC B6 ;  /* 0x0000000000067941 */ /* 0x000fea0003800000 */
.L_x_8848:
        /* <DEDUP_REMOVED lines=188> */
.L_x_9027:
        /* <DEDUP_REMOVED lines=31> */
.L_x_8852:
[----:B------:R-:W-:Y:S05]  /*1c000*/  BSYNC B0 ;  /* 0x0000000000007941 */ /* 0x000fea0003800000 */
.L_x_8851:
[----:B--2---:R2:W5:Y:S01]  /*1c010*/  LDL R0, [R1+0x4] ;  /* 0x0000040001007983 */ /* 0x0045620000100800 */
[----:B------:R-:W-:Y:S01]  /*1c020*/  PLOP3.LUT P0, PT, PT, PT, PT, 0x80, 0x0 ;  /* 0x000000000000781c */ /* 0x000fe20003f0f070 */
[----:B------:R-:W-:-:S12]  /*1c030*/  NOP ;  /* 0x0000000000007918 */ /* 0x000fd80000000000 */
.L_x_8853:
        /* <DEDUP_REMOVED lines=19> */
.L_x_9028:
[----:B------:R-:W-:Y:S05]  /*1c170*/  BSYNC B0 ;  /* 0x0000000000007941 */ /* 0x000fea0003800000 */
.L_x_8854:
        /* <DEDUP_REMOVED lines=16> */
.L_x_9029:
[----:B------:R-:W-:Y:S05]  /*1c280*/  BSYNC B1 ;  /* 0x0000000000017941 */ /* 0x000fea0003800000 */
.L_x_8858:
        /* <DEDUP_REMOVED lines=9> */
.L_x_8861:
[----:B------:R-:W-:Y:S05]  /*1c320*/  BSYNC B1 ;  /* 0x0000000000017941 */ /* 0x000fea0003800000 */
.L_x_8860:
        /* <DEDUP_REMOVED lines=14> */
.L_x_8862:
        /* <DEDUP_REMOVED lines=16> */
.L_x_8863:
        /* <DEDUP_REMOVED lines=16> */
.L_x_8864:
        /* <DEDUP_REMOVED lines=16> */
.L_x_8865:
        /* <DEDUP_REMOVED lines=16> */
.L_x_8866:
        /* <DEDUP_REMOVED lines=16> */
.L_x_8867:
        /* <DEDUP_REMOVED lines=16> */
.L_x_8868:
        /* <DEDUP_REMOVED lines=16> */
.L_x_8869:
        /* <DEDUP_REMOVED lines=11> */
.L_x_8857:
[----:B------:R-:W-:Y:S05]  /*1cbc0*/  BSYNC B0 ;  /* 0x0000000000007941 */ /* 0x000fea0003800000 */
.L_x_8856:
        /* <DEDUP_REMOVED lines=29> */
[----:B------:R-:W1:Y:S03]  /*1cda0*/  LDC R6, c[0x0][0x43c] ;  /* 0x00010f00ff067b82 */ /* 0x000e660000000800 */
[----:B------:R-:W4:Y:S01]  /*1cdb0*/  LDL R7, [R1+0x14] ;  /* 0x0000140001077983 */ /* 0x000f220000100800 */
[----:B------:R-:W-:Y:S01]  /*1cdc0*/  IMAD.MOV.U32 R0, RZ, RZ, R4 ;  /* 0x000000ffff007224 */ /* 0x000fe200078e0004 */
[----:B------:R-:W-:Y:S01]  /*1cdd0*/  ULDC.64 UR6, c[0x0][0x428] ;  /* 0x00010a0000067ab9 */ /* 0x000fe20000000a00 */
[----:B-1----:R-:W-:-:S13]  /*1cde0*/  ISETP.NE.AND P0, PT, R6, 0x1, PT ;  /* 0x000000010600780c */ /* 0x002fda0003f05270 */
[----:B------:R-:W1:Y:S02]  /*1cdf0*/  @P0 LDC.64 R2, c[0x0][0x440] ;  /* 0x00011000ff020b82 */ /* 0x000e640000000a00 */
[----:B-1----:R-:W-:-:S05]  /*1ce00*/  @P0 IMAD.HI.U32 R2, R4, R2, RZ ;  /* 0x0000000204020227 */ /* 0x002fca00078e00ff */
[----:B------:R-:W-:-:S04]  /*1ce10*/  @P0 SHF.R.U32.HI R0, RZ, R3, R2 ;  /* 0x00000003ff000219 */ /* 0x000fc80000011602 */
[--C-:B------:R-:W-:Y:S01]  /*1ce20*/  SHF.R.S32.HI R3, RZ, 0x1f, R0.reuse ;  /* 0x0000001fff037819 */ /* 0x100fe20000011400 */
[----:B------:R-:W-:-:S04]  /*1ce30*/  IMAD.MOV R5, RZ, RZ, -R0 ;  /* 0x000000ffff057224 */ /* 0x000fc800078e0a00 */
[----:B------:R-:W-:Y:S02]  /*1ce40*/  IMAD R5, R6, R5, R4 ;  /* 0x0000000506057224 */ /* 0x000fe400078e0204 */
[----:B---3--:R-:W-:-:S04]  /*1ce50*/  IMAD R2, R10, UR6, RZ ;  /* 0x000000060a027c24 */ /* 0x008fc8000f8e02ff */
[----:B----4-:R-:W-:Y:S02]  /*1ce60*/  IMAD R6, R7, UR7, R2 ;  /* 0x0000000707067c24 */ /* 0x010fe4000f8e0202 */
[----:B------:R-:W-:-:S04]  /*1ce70*/  IMAD.MOV.U32 R2, RZ, RZ, R0 ;  /* 0x000000ffff027224 */ /* 0x000fc800078e0000 */
[----:B------:R-:W-:-:S04]  /*1ce80*/  IMAD.WIDE.U32 R2, R7, UR6, R2 ;  /* 0x0000000607027c25 */ /* 0x000fc8000f8e0002 */
[----:B------:R-:W-:Y:S01]  /*1ce90*/  IMAD.IADD R0, R6, 0x1, R3 ;  /* 0x0000000106007824 */ /* 0x000fe200078e0203 */
[----:B------:R-:W-:-:S04]  /*1cea0*/  LEA R6, P0, R2, UR4, 0x2 ;  /* 0x0000000402067c11 */ /* 0x000fc8000f8010ff */
[----:B------:R-:W-:-:S05]  /*1ceb0*/  LEA.HI.X R7, R2, UR5, R0, 0x2, P0 ;  /* 0x0000000502077c11 */ /* 0x000fca00080f1400 */
[----:B------:R-:W3:Y:S04]  /*1cec0*/  LDG.E R0, desc[UR40][R6.64] ;  /* 0x0000002806007981 */ /* 0x000ee8000c1e1900 */
[----:B---3--:R1:W-:Y:S02]  /*1ced0*/  STL [R1], R0 ;  /* 0x0000000001007387 */ /* 0x0083e40000100800 */
.L_x_8876:
        /* <DEDUP_REMOVED lines=9> */
.L_x_9030:
[----:B------:R-:W-:Y:S05]  /*1cf70*/  BSYNC B3 ;  /* 0x0000000000037941 */ /* 0x000fea0003800000 */
.L_x_8877:
        /* <DEDUP_REMOVED lines=9> */
.L_x_8880:
[----:B------:R-:W-:Y:S05]  /*1d010*/  BSYNC B3 ;  /* 0x0000000000037941 */ /* 0x000fea0003800000 */
.L_x_8879:
        /* <DEDUP_REMOVED lines=14> */
.L_x_8881:
        /* <DEDUP_REMOVED lines=14> */
.L_x_9031:
[----:B------:R-:W-:Y:S05]  /*1d1e0*/  BSYNC B3 ;  /* 0x0000000000037941 */ /* 0x000fea0003800000 */
.L_x_8882:
        /* <DEDUP_REMOVED lines=11> */
.L_x_8885:
[----:B------:R-:W-:Y:S05]  /*1d2a0*/  BSYNC B3 ;  /* 0x0000000000037941 */ /* 0x000fea0003800000 */
.L_x_8884:
        /* <DEDUP_REMOVED lines=11> */
.L_x_8886:
        /* <DEDUP_REMOVED lines=16> */
.L_x_8887:
        /* <DEDUP_REMOVED lines=16> */
.L_x_8888:
        /* <DEDUP_REMOVED lines=16> */
.L_x_8889:
        /* <DEDUP_REMOVED lines=16> */
.L_x_8890:
        /* <DEDUP_REMOVED lines=16> */
.L_x_8891:
        /* <DEDUP_REMOVED lines=16> */
.L_x_8892:
        /* <DEDUP_REMOVED lines=16> */
.L_x_8893:
        /* <DEDUP_REMOVED lines=11> */
.L_x_8875:
[----:B------:R-:W-:Y:S05]  /*1db10*/  BSYNC B1 ;  /* 0x0000000000017941 */ /* 0x000fea0003800000 */
.L_x_8874:
[----:B------:R-:W3:Y:S02]  /*1db20*/  LDL.LU R5, [R1+0x34] ;  /* 0x0000340001057983 */ /* 0x000ee40000300800 */
[----:B---3--:R-:W-:-:S07]  /*1db30*/  VIADD R0, R5, 0xfffffffd ;  /* 0xfffffffd05007836 */ /* 0x008fce0000000000 */
.L_x_8873:
[----:B------:R-:W-:Y:S05]  /*1db40*/  BSYNC B2 ;  /* 0x0000000000027941 */ /* 0x000fea0003800000 */
.L_x_8872:
[----:B------:R-:W-:-:S13]  /*1db50*/  ISETP.NE.AND P0, PT, R4, RZ, PT ;  /* 0x000000ff0400720c */ /* 0x000fda0003f05270 */
[----:B------:R-:W-:Y:S05]  /*1db60*/  @!P0 BRA `(.L_x_8871) ;  /* 0x0000001c00488947 */ /* 0x000fea0003800000 */
.L_x_8934:
        /* <DEDUP_REMOVED lines=37> */
.L_x_8896:
        /* <DEDUP_REMOVED lines=9> */
.L_x_9032:
[----:B------:R-:W-:Y:S05]  /*1de50*/  BSYNC B2 ;  /* 0x0000000000027941 */ /* 0x000fea0003800000 */
.L_x_8897:
        /* <DEDUP_REMOVED lines=9> */
.L_x_8900:
[----:B------:R-:W-:Y:S05]  /*1def0*/  BSYNC B2 ;  /* 0x0000000000027941 */ /* 0x000fea0003800000 */
.L_x_8899:
        /* <DEDUP_REMOVED lines=13> */
.L_x_8901:
        /* <DEDUP_REMOVED lines=14> */
.L_x_9033:
[----:B------:R-:W-:Y:S05]  /*1e0b0*/  BSYNC B2 ;  /* 0x0000000000027941 */ /* 0x000fea0003800000 */
.L_x_8902:
        /* <DEDUP_REMOVED lines=11> */
.L_x_8905:
[----:B------:R-:W-:Y:S05]  /*1e170*/  BSYNC B2 ;  /* 0x0000000000027941 */ /* 0x000fea0003800000 */
.L_x_8904:
        /* <DEDUP_REMOVED lines=10> */
.L_x_8906:
        /* <DEDUP_REMOVED lines=16> */
.L_x_8907:
        /* <DEDUP_REMOVED lines=16> */
.L_x_8908:
        /* <DEDUP_REMOVED lines=16> */
.L_x_8909:
        /* <DEDUP_REMOVED lines=16> */
.L_x_8910:
        /* <DEDUP_REMOVED lines=16> */
.L_x_8911:
        /* <DEDUP_REMOVED lines=16> */
.L_x_8912:
        /* <DEDUP_REMOVED lines=16> */
.L_x_8913:
        /* <DEDUP_REMOVED lines=11> */
.L_x_8895:
[----:B------:R-:W-:Y:S05]  /*1e9d0*/  BSYNC B1 ;  /* 0x0000000000017941 */ /* 0x000fea0003800000 */
.L_x_8894:
[----:B------:R-:W3:Y:S01]  /*1e9e0*/  LDL R5, [R1+0x8] ;  /* 0x0000080001057983 */ /* 0x000ee20000100800 */
[----:B------:R-:W-:Y:S01]  /*1e9f0*/  VIADD R7, R7, 0x1 ;  /* 0x0000000107077836 */ /* 0x000fe20000000000 */
[----:B------:R-:W-:Y:S04]  /*1ea00*/  BSSY B1, `(.L_x_8914) ;  /* 0x00000e5000017945 */ /* 0x000fe80003800000 */
[----:B------:R-:W-:-:S04]  /*1ea10*/  ISETP.NE.AND P0, PT, R7, 0x2, PT ;  /* 0x000000020700780c */ /* 0x000fc80003f05270 */
[----:B------:R-:W-:Y:S02]  /*1ea20*/  SEL R2, RZ, 0x1, P0 ;  /* 0x00000001ff027807 */ /* 0x000fe40000000000 */
[----:B0-----:R-:W-:Y:S02]  /*1ea30*/  SEL R9, R7, RZ, P0 ;  /* 0x000000ff07097207 */ /* 0x001fe40000000000 */
        /* <DEDUP_REMOVED lines=30> */
.L_x_8916:
        /* <DEDUP_REMOVED lines=9> */
.L_x_9034:
[----:B------:R-:W-:Y:S05]  /*1ecb0*/  BSYNC B2 ;  /* 0x0000000000027941 */ /* 0x000fea0003800000 */
.L_x_8917:
        /* <DEDUP_REMOVED lines=9> */
.L_x_8920:
[----:B------:R-:W-:Y:S05]  /*1ed50*/  BSYNC B2 ;  /* 0x0000000000027941 */ /* 0x000fea0003800000 */
.L_x_8919:
        /* <DEDUP_REMOVED lines=14> */
.L_x_8921:
        /* <DEDUP_REMOVED lines=14> */
.L_x_9035:
[----:B------:R-:W-:Y:S05]  /*1ef20*/  BSYNC B2 ;  /* 0x0000000000027941 */ /* 0x000fea0003800000 */
.L_x_8922:
        /* <DEDUP_REMOVED lines=11> */
.L_x_8925:
[----:B------:R-:W-:Y:S05]  /*1efe0*/  BSYNC B2 ;  /* 0x0000000000027941 */ /* 0x000fea0003800000 */
.L_x_8924:
        /* <DEDUP_REMOVED lines=11> */
.L_x_8926:
        /* <DEDUP_REMOVED lines=16> */
.L_x_8927:
        /* <DEDUP_REMOVED lines=16> */
.L_x_8928:
        /* <DEDUP_REMOVED lines=16> */
.L_x_8929:
        /* <DEDUP_REMOVED lines=16> */
.L_x_8930:
        /* <DEDUP_REMOVED lines=16> */
.L_x_8931:
        /* <DEDUP_REMOVED lines=16> */
.L_x_8932:
        /* <DEDUP_REMOVED lines=16> */
.L_x_8933:
        /* <DEDUP_REMOVED lines=11> */
.L_x_8915:
[----:B------:R-:W-:Y:S05]  /*1f850*/  BSYNC B1 ;  /* 0x0000000000017941 */ /* 0x000fea0003800000 */
.L_x_8914:
[C---:B------:R-:W-:Y:S01]  /*1f860*/  ISETP.GT.AND P0, PT, R0.reuse, 0x1, PT ;  /* 0x000000010000780c */ /* 0x040fe20003f04270 */
[----:B------:R-:W-:-:S12]  /*1f870*/  VIADD R0, R0, 0xfffffffe ;  /* 0xfffffffe00007836 */ /* 0x000fd80000000000 */
[----:B------:R-:W-:Y:S05]  /*1f880*/  @P0 BRA `(.L_x_8934) ;  /* 0xffffffe000b80947 */ /* 0x000fea000383ffff */
.L_x_8871:
[----:B------:R-:W-:Y:S05]  /*1f890*/  BSYNC B0 ;  /* 0x0000000000007941 */ /* 0x000fea0003800000 */
.L_x_8870:
        /* <DEDUP_REMOVED lines=24> */
.L_x_8936:
[----:B------:R-:W-:Y:S05]  /*1fa20*/  BSYNC B0 ;  /* 0x0000000000007941 */ /* 0x000fea0003800000 */
.L_x_8935:
[----:B------:R-:W-:-:S05]  /*1fa30*/  SEL R0, R0, RZ, P0 ;  /* 0x000000ff00007207 */ /* 0x000fca0000000000 */
[----:B------:R3:W-:Y:S02]  /*1fa40*/  STL [R1+0xc], R0 ;  /* 0x00000c0001007387 */ /* 0x0007e40000100800 */
.L_x_8832:
[----:B------:R-:W-:Y:S05]  /*1fa50*/  BSYNC B7 ;  /* 0x0000000000077941 */ /* 0x000fea0003800000 */
.L_x_8830:
        /* <DEDUP_REMOVED lines=13> */
.L_x_8937:
        /* <DEDUP_REMOVED lines=36> */
.L_x_9045:
[----:B------:R-:W-:Y:S02]  /*1fd70*/  ULDC UR4, c[0x0][0xd38] ;  /* 0x00034e0000047ab9 */ /* 0x000fe40000000800 */
[----:B------:R-:W-:-:S04]  /*1fd80*/  IMAD.U32 R4, RZ, RZ, UR4 ;  /* 0x00000004ff047e24 */ /* 0x000fc8000f8e00ff */
[----:B---3--:R-:W-:-:S04]  /*1fd90*/  IMAD R16, R16, R4, RZ ;  /* 0x0000000410107224 */ /* 0x008fc800078e02ff */
[----:B------:R-:W-:-:S05]  /*1fda0*/  IMAD.IADD R5, R5, 0x1, R16 ;  /* 0x0000000105057824 */ /* 0x000fca00078e0210 */
[----:B------:R-:W-:-:S13]  /*1fdb0*/  ISETP.GT.AND P6, PT, R5, R0, PT ;  /* 0x000000000500720c */ /* 0x000fda0003fc4270 */
[----:B------:R-:W-:Y:S05]  /*1fdc0*/  @P6 BRA `(.L_x_8940) ;  /* 0x00000000009c6947 */ /* 0x000fea0003800000 */
.L_x_8945:
        /* <DEDUP_REMOVED lines=14> */
.L_x_8943:
[----:B------:R-:W-:Y:S05]  /*1feb0*/  BSYNC B0 ;  /* 0x0000000000007941 */ /* 0x000fea0003800000 */
.L_x_8942:
        /* <DEDUP_REMOVED lines=18> */
.L_x_9053:
[----:B------:R-:W-:Y:S02]  /*1ffe0*/  ULDC UR4, c[0x0][0xd38] ;  /* 0x00034e0000047ab9 */ /* 0x000fe40000000800 */
[----:B------:R-:W-:-:S04]  /*1fff0*/  IMAD.U32 R4, RZ, RZ, UR4 ;  /* 0x00000004ff047e24 */ /* 0x000fc8000f8e00ff */
[----:B---3--:R-:W-:-:S04]  /*20000*/  IMAD R16, R16, R4, RZ ;  /* 0x0000000410107224 */ /* 0x008fc800078e02ff */
[----:B------:R-:W-:-:S05]  /*20010*/  IMAD.IADD R5, R16, 0x1, R5 ;  /* 0x0000000110057824 */ /* 0x000fca00078e0205 */
[----:B------:R-:W-:-:S13]  /*20020*/  ISETP.GT.AND P6, PT, R5, R0, PT ;  /* 0x000000000500720c */ /* 0x000fda0003fc4270 */
[----:B------:R-:W-:Y:S05]  /*20030*/  @!P6 BRA `(.L_x_8945) ;  /* 0xfffffffc0064e947 */ /* 0x000fea000383ffff */
.L_x_8940:
        /* <DEDUP_REMOVED lines=8> */
.L_x_9057:
[----:B------:R-:W-:Y:S01]  /*200c0*/  ISETP.NE.AND P0, PT, R5, RZ, PT ;  /* 0x000000ff0500720c */ /* 0x000fe20003f05270 */
[----:B------:R-:W-:-:S12]  /*200d0*/  IMAD.MOV.U32 R5, RZ, RZ, RZ ;  /* 0x000000ffff057224 */ /* 0x000fd800078e00ff */
[----:B------:R-:W-:Y:S05]  /*200e0*/  @!P0 BRA `(.L_x_8947) ;  /* 0x0000000000148947 */ /* 0x000fea0003800000 */
[----:B------:R-:W-:Y:S01]  /*200f0*/  UMOV UR4, 0xffffffff ;  /* 0xffffffff00047882 */ /* 0x000fe20000000000 */
[----:B------:R-:W-:Y:S02]  /*20100*/  VIADD R12, R6, 0xffffffff ;  /* 0xffffffff060c7836 */ /* 0x000fe40000000000 */
[----:B------:R-:W-:Y:S05]  /*20110*/  BRA.DIV UR4, `(.L_x_8948) ;  /* 0x0000003604887947 */ /* 0x000fea000b800000 */
[----:B-1----:R1:W0:Y:S02]  /*20120*/  SHFL.IDX PT, R2, R2, R12, 0x1f ;  /* 0x00001f0c02027589 */ /* 0x00222400000e0000 */
.L_x_9060:
[----:B0-----:R-:W-:-:S07]  /*20130*/  IMAD.MOV.U32 R5, RZ, RZ, R2 ;  /* 0x000000ffff057224 */ /* 0x001fce00078e0002 */
.L_x_8947:
[----:B-1-3--:R-:W1:Y:S01]  /*20140*/  LDC.64 R2, c[0x0][0xd90] ;  /* 0x00036400ff027b82 */ /* 0x00ae620000000a00 */
[----:B------:R-:W-:-:S04]  /*20150*/  IMAD.IADD R19, R6, 0x1, R19 ;  /* 0x0000000106137824 */ /* 0x000fc800078e0213 */
[----:B-1----:R-:W-:-:S05]  /*20160*/  IMAD.WIDE R2, R19, 0x4, R2 ;  /* 0x0000000413027825 */ /* 0x002fca00078e0202 */
[----:B------:R-:W4:Y:S01]  /*20170*/  LDG.E R7, desc[UR40][R2.64] ;  /* 0x0000002802077981 */ /* 0x000f22000c1e1900 */
        /* <DEDUP_REMOVED lines=62> */
.L_x_8941:
[----:B------:R-:W-:Y:S01]  /*20560*/  UMOV UR4, URZ ;  /* 0x0000003f00047c82 */ /* 0x000fe20008000000 */
[----:B------:R-:W-:Y:S01]  /*20570*/  UMOV UR5, URZ ;  /* 0x0000003f00057c82 */ /* 0x000fe20008000000 */
[----:B------:R-:W-:Y:S01]  /*20580*/  ULDC UR6, c[0x0][0xd3c] ;  /* 0x00034f0000067ab9 */ /* 0x000fe20000000800 */
[----:B------:R-:W-:Y:S02]  /*20590*/  IMAD.MOV.U32 R16, RZ, RZ, R0 ;  /* 0x000000ffff107224 */ /* 0x000fe400078e0000 */
[----:B------:R-:W-:Y:S02]  /*205a0*/  IMAD.U32 R17, RZ, RZ, UR4 ;  /* 0x00000004ff117e24 */ /* 0x000fe4000f8e00ff */
[----:B------:R-:W-:Y:S02]  /*205b0*/  IMAD.U32 R18, RZ, RZ, UR5 ;  /* 0x00000005ff127e24 */ /* 0x000fe4000f8e00ff */
[----:B------:R-:W-:-:S07]  /*205c0*/  IMAD.U32 R19, RZ, RZ, UR6 ;  /* 0x00000006ff137e24 */ /* 0x000fce000f8e00ff */
.L_x_8949:
[----:B------:R1:W3:Y:S01]  /*205d0*/  LDL R3, [R1+0x4] ;  /* 0x0000040001037983 */ /* 0x0002e20000100800 */
        /* <DEDUP_REMOVED lines=11> */
.L_x_8938:
[----:B------:R-:W-:Y:S02]  /*20690*/  ULDC UR4, c[0x0][0xd3c] ;  /* 0x00034f0000047ab9 */ /* 0x000fe40000000800 */
[----:B----4-:R-:W-:-:S13]  /*206a0*/  ISETP.GE.AND P0, PT, R19, UR4, PT ;  /* 0x0000000413007c0c */ /* 0x010fda000bf06270 */
[----:B------:R-:W-:Y:S05]  /*206b0*/  @!P0 BRA `(.L_x_8950) ;  /* 0xffffff7000288947 */ /* 0x000fea000383ffff */
[----:B------:R-:W-:Y:S05]  /*206c0*/  BSYNC B8 ;  /* 0x0000000000087941 */ /* 0x000fea0003800000 */
.L_x_8780:
        /* <DEDUP_REMOVED lines=12> */
.L_x_9061:
[----:B------:R-:W-:Y:S05]  /*20790*/  BSYNC B0 ;  /* 0x0000000000007941 */ /* 0x000fea0003800000 */
.L_x_8951:
[----:B------:R-:W-:-:S03]  /*207a0*/  UMOV UR4, 0xffffffff ;  /* 0xffffffff00047882 */ /* 0x000fc60000000000 */
[----:B------:R-:W-:Y:S05]  /*207b0*/  BRA.DIV UR4, `(.L_x_8953) ;  /* 0x00000032041c7947 */ /* 0x000fea000b800000 */
[----:B------:R-:W1:Y:S02]  /*207c0*/  S2R R2, SR_TID.X ;  /* 0x0000000000027919 */ /* 0x000e640000002100 */
[----:B-1----:R-:W-:-:S04]  /*207d0*/  SHF.R.U32.HI R2, RZ, 0x5, R2 ;  /* 0x00000005ff027819 */ /* 0x002fc80000011602 */
[----:B------:R-:W-:-:S05]  /*207e0*/  LOP3.LUT R2, R2, 0x3, RZ, 0xc0, !PT ;  /* 0x0000000302027812 */ /* 0x000fca00078ec0ff */
[----:B------:R1:W3:Y:S02]  /*207f0*/  SHFL.IDX PT, R14, R2, RZ, 0x1f ;  /* 0x00001fff020e7589 */ /* 0x0002e400000e0000 */
.L_x_9064:
[----:B---3--:R-:W-:-:S13]  /*20800*/  ISETP.NE.AND P0, PT, R14, RZ, PT ;  /* 0x000000ff0e00720c */ /* 0x008fda0003f05270 */
[----:B------:R-:W-:Y:S05]  /*20810*/  @P0 BRA `(.L_x_8638) ;  /* 0x0000000000940947 */ /* 0x000fea0003800000 */
[----:B------:R-:W-:-:S03]  /*20820*/  UMOV UR4, 0xffffffff ;  /* 0xffffffff00047882 */ /* 0x000fc60000000000 */
[----:B------:R-:W-:Y:S05]  /*20830*/  BRA.DIV UR4, `(.L_x_8954) ;  /* 0x0000003204307947 */ /* 0x000fea000b800000 */
[----:B------:R-:W-:-:S13]  /*20840*/  ELECT P6, URZ, PT ;  /* 0x00000000003f782f */ /* 0x000fda00038c0000 */
.L_x_9067:
[----:B------:R-:W-:Y:S05]  /*20850*/  @!P6 BRA `(.L_x_8638) ;  /* 0x000000000084e947 */ /* 0x000fea0003800000 */
[----:B-1----:R-:W3:Y:S02]  /*20860*/  LDL.LU R2, [R1+0x68] ;  /* 0x0000680001027983 */ /* 0x002ee40000300800 */
[----:B---3--:R-:W-:-:S04]  /*20870*/  LOP3.LUT R2, R2, 0x2, RZ, 0xfc, !PT ;  /* 0x0000000202027812 */ /* 0x008fc800078efcff */
[----:B------:R-:W-:-:S13]  /*20880*/  ISETP.NE.AND P2, PT, R2, 0x3, PT ;  /* 0x000000030200780c */ /* 0x000fda0003f45270 */
[----:B------:R-:W-:Y:S05]  /*20890*/  @!P2 BRA `(.L_x_8955) ;  /* 0x000000000004a947 */ /* 0x000fea0003800000 */
[----:B------:R-:W-:Y:S01]  /*208a0*/  BPT.TRAP 0x1 ;  /* 0x000000040000795c */ /* 0x000fe20000300000 */
.L_x_8955:
        /* <DEDUP_REMOVED lines=14> */
.L_x_9068:
[----:B------:R-:W1:Y:S02]  /*20990*/  SYNCS.PHASECHK.TRANS64.TRYWAIT P0, [R7+URZ], R2 ;  /* 0x00000002070075a7 */ /* 0x000e64000800017f */
[----:B-1----:R-:W-:Y:S05]  /*209a0*/  @!P0 BRA `(.L_x_8957) ;  /* 0x0000003000088947 */ /* 0x002fea0003800000 */
.L_x_9069:
[----:B------:R-:W-:Y:S05]  /*209b0*/  @!P2 BRA `(.L_x_8958) ;  /* 0x000000000004a947 */ /* 0x000fea0003800000 */
[----:B------:R-:W-:Y:S01]  /*209c0*/  BPT.TRAP 0x1 ;  /* 0x000000040000795c */ /* 0x000fe20000300000 */
.L_x_8958:
[----:B------:R-:W3:Y:S01]  /*209d0*/  LDL.LU R4, [R1+0xc] ;  /* 0x00000c0001047983 */ /* 0x000ee20000300800 */
[----:B------:R-:W-:-:S04]  /*209e0*/  VIADD R0, R0, 0x38860 ;  /* 0x0003886000007836 */ /* 0x000fc80000000000 */
[----:B---3--:R-:W-:-:S04]  /*209f0*/  IMAD R4, R4, 0x8, R0 ;  /* 0x0000000804047824 */ /* 0x008fc800078e0200 */
[----:B------:R-:W3:Y:S02]  /*20a00*/  SYNCS.PHASECHK.TRANS64.TRYWAIT P0, [R4+URZ], R5 ;  /* 0x00000005040075a7 */ /* 0x000ee4000800017f */
[----:B---3--:R-:W-:Y:S05]  /*20a10*/  @!P0 BRA `(.L_x_8959) ;  /* 0x0000003000008947 */ /* 0x008fea0003800000 */
.L_x_9070:
[----:B------:R-:W-:-:S07]  /*20a20*/  IMAD R3, R3, 0x8, R0 ;  /* 0x0000000803037824 */ /* 0x000fce00078e0200 */
.L_x_8960:
[----:B----4-:R4:W0:Y:S02]  /*20a30*/  SYNCS.PHASECHK.TRANS64.TRYWAIT P0, [R3+URZ], R2 ;  /* 0x00000002030075a7 */ /* 0x010824000800017f */
[----:B0-----:R-:W-:Y:S05]  /*20a40*/  @!P0 NANOSLEEP.SYNCS 0x989680 ;  /* 0x009896800000895d */ /* 0x001fea0003900000 */
[----:B------:R-:W0:Y:S02]  /*20a50*/  @!P0 SYNCS.PHASECHK.TRANS64 P0, [R3+URZ], R2 ;  /* 0x00000002030085a7 */ /* 0x000e24000800007f */
[----:B0-----:R-:W-:Y:S05]  /*20a60*/  @!P0 BRA `(.L_x_8960) ;  /* 0xfffffffc00f08947 */ /* 0x001fea000383ffff */
.L_x_8638:
[----:B------:R-:W-:Y:S05]  /*20a70*/  BSYNC B9 ;  /* 0x0000000000097941 */ /* 0x000fea0003800000 */
.L_x_8635:
[----:B------:R-:W-:Y:S05]  /*20a80*/  EXIT ;  /* 0x000000000000794d */ /* 0x000fea0003800000 */
.L_x_8654:
[----:B0-----:R0:W1:Y:S02]  /*20a90*/  SYNCS.PHASECHK.TRANS64.TRYWAIT P5, [R68+URZ+0x38890], R71 ;  /* 0x03889047440075a7 */ /* 0x00106400080a017f */
[----:B-1----:R-:W-:Y:S05]  /*20aa0*/  @!P5 NANOSLEEP.SYNCS 0x989680 ;  /* 0x009896800000d95d */ /* 0x002fea0003900000 */
[----:B------:R-:W1:Y:S02]  /*20ab0*/  @!P5 SYNCS.PHASECHK.TRANS64 P5, [R68+URZ+0x38890], R71 ;  /* 0x038890474400d5a7 */ /* 0x000e6400080a007f */
[----:B-1----:R-:W-:Y:S05]  /*20ac0*/  @!P5 BRA `(.L_x_8654) ;  /* 0xfffffffc00f0d947 */ /* 0x002fea000383ffff */
[----:B------:R-:W-:Y:S05]  /*20ad0*/  BRA `(.L_x_8961) ;  /* 0xfffffe1c00307947 */ /* 0x000fea000383ffff */
.L_x_8664:
[----:B-1----:R1:W2:Y:S02]  /*20ae0*/  SYNCS.PHASECHK.TRANS64.TRYWAIT P5, [R68+URZ+0x38890], R71 ;  /* 0x03889047440075a7 */ /* 0x0022a400080a017f */
[----:B--2---:R-:W-:Y:S05]  /*20af0*/  @!P5 NANOSLEEP.SYNCS 0x989680 ;  /* 0x009896800000d95d */ /* 0x004fea0003900000 */
[----:B------:R-:W2:Y:S02]  /*20b00*/  @!P5 SYNCS.PHASECHK.TRANS64 P5, [R68+URZ+0x38890], R71 ;  /* 0x038890474400d5a7 */ /* 0x000ea400080a007f */
[----:B--2---:R-:W-:Y:S05]  /*20b10*/  @!P5 BRA `(.L_x_8664) ;  /* 0xfffffffc00f0d947 */ /* 0x004fea000383ffff */
[----:B------:R-:W-:Y:S05]  /*20b20*/  BRA `(.L_x_8962) ;  /* 0xfffffe2400887947 */ /* 0x000fea000383ffff */
.L_x_8669:
[----:B0-----:R0:W1:Y:S02]  /*20b30*/  SYNCS.PHASECHK.TRANS64.TRYWAIT P5, [R68+URZ+0x38890], R71 ;  /* 0x03889047440075a7 */ /* 0x00106400080a017f */
[----:B-1----:R-:W-:Y:S05]  /*20b40*/  @!P5 NANOSLEEP.SYNCS 0x989680 ;  /* 0x009896800000d95d */ /* 0x002fea0003900000 */
[----:B------:R-:W1:Y:S02]  /*20b50*/  @!P5 SYNCS.PHASECHK.TRANS64 P5, [R68+URZ+0x38890], R71 ;  /* 0x038890474400d5a7 */ /* 0x000e6400080a007f */
[----:B-1----:R-:W-:Y:S05]  /*20b60*/  @!P5 BRA `(.L_x_8669) ;  /* 0xfffffffc00f0d947 */ /* 0x002fea000383ffff */
[----:B------:R-:W-:Y:S05]  /*20b70*/  BRA `(.L_x_8963) ;  /* 0xfffffe2c00987947 */ /* 0x000fea000383ffff */
.L_x_8673:
[----:B------:R0:W0:Y:S02]  /*20b80*/  SYNCS.PHASECHK.TRANS64.TRYWAIT P0, [R68+URZ+0x388b0], R71 ;  /* 0x0388b047440075a7 */ /* 0x000024000800017f */
[----:B0-----:R-:W-:Y:S05]  /*20b90*/  @!P0 NANOSLEEP.SYNCS 0x989680 ;  /* 0x009896800000895d */ /* 0x001fea0003900000 */
[----:B------:R-:W0:Y:S02]  /*20ba0*/  @!P0 SYNCS.PHASECHK.TRANS64 P0, [R68+URZ+0x388b0], R71 ;  /* 0x0388b047440085a7 */ /* 0x000e24000800007f */
[----:B0-----:R-:W-:Y:S05]  /*20bb0*/  @!P0 BRA `(.L_x_8673) ;  /* 0xfffffffc00f08947 */ /* 0x001fea000383ffff */
[----:B------:R-:W-:Y:S05]  /*20bc0*/  BRA `(.L_x_8964) ;  /* 0xfffffe3000107947 */ /* 0x000fea000383ffff */
.L_x_8696:
        /* <DEDUP_REMOVED lines=8> */
.L_x_8966:
[----:B------:R-:W-:Y:S05]  /*20c50*/  BSYNC B1 ;  /* 0x0000000000017941 */ /* 0x000fea0003800000 */
.L_x_8965:
        /* <DEDUP_REMOVED lines=8> */
.L_x_8967:
[----:B------:R-:W-:Y:S02]  /*20ce0*/  IMAD.MOV.U32 R13, RZ, RZ, R8 ;  /* 0x000000ffff0d7224 */ /* 0x000fe400078e0008 */
[----:B------:R-:W-:-:S07]  /*20cf0*/  IMAD.MOV.U32 R0, RZ, RZ, R14 ;  /* 0x000000ffff007224 */ /* 0x000fce00078e000e */
[----:B------:R-:W-:Y:S05]  /*20d00*/  WARPSYNC.COLLECTIVE R15, `(.L_x_8968) ;  /* 0x000000000f087348 */ /* 0x000fea0003c00000 */
[----:B------:R0:W1:Y:S02]  /*20d10*/  SHFL.IDX P6, R14, R13, R12, R11 ;  /* 0x0000000c0d0e7389 */ /* 0x00006400000c000b */
[----:B01----:R-:W-:Y:S01]  /*20d20*/  ENDCOLLECTIVE ;  /* 0x000000000000791b */ /* 0x003fe20003800000 */
.L_x_8968:
[----:B------:R-:W-:Y:S02]  /*20d30*/  IMAD.MOV.U32 R13, RZ, RZ, R7 ;  /* 0x000000ffff0d7224 */ /* 0x000fe400078e0007 */
[----:B------:R-:W-:-:S07]  /*20d40*/  IMAD.MOV.U32 R5, RZ, RZ, R14 ;  /* 0x000000ffff057224 */ /* 0x000fce00078e000e */
[----:B------:R-:W-:Y:S05]  /*20d50*/  WARPSYNC.COLLECTIVE R15, `(.L_x_8969) ;  /* 0x000000000f087348 */ /* 0x000fea0003c00000 */
[----:B------:R0:W1:Y:S02]  /*20d60*/  SHFL.IDX P6, R14, R13, R12, R11 ;  /* 0x0000000c0d0e7389 */ /* 0x00006400000c000b */
[----:B01----:R-:W-:Y:S01]  /*20d70*/  ENDCOLLECTIVE ;  /* 0x000000000000791b */ /* 0x003fe20003800000 */
.L_x_8969:
[----:B------:R-:W-:Y:S05]  /*20d80*/  BRA `(.L_x_8970) ;  /* 0xfffffe5c00fc7947 */ /* 0x000fea000383ffff */
.L_x_8699:
        /* <DEDUP_REMOVED lines=8> */
.L_x_8972:
[----:B------:R-:W-:Y:S05]  /*20e10*/  BSYNC B1 ;  /* 0x0000000000017941 */ /* 0x000fea0003800000 */
.L_x_8971:
        /* <DEDUP_REMOVED lines=8> */
.L_x_8973:
[----:B------:R-:W-:Y:S02]  /*20ea0*/  IMAD.MOV.U32 R13, RZ, RZ, R8 ;  /* 0x000000ffff0d7224 */ /* 0x000fe400078e0008 */
[----:B------:R-:W-:-:S07]  /*20eb0*/  IMAD.MOV.U32 R0, RZ, RZ, R14 ;  /* 0x000000ffff007224 */ /* 0x000fce00078e000e */
[----:B------:R-:W-:Y:S05]  /*20ec0*/  WARPSYNC.COLLECTIVE R15, `(.L_x_8974) ;  /* 0x000000000f087348 */ /* 0x000fea0003c00000 */
[----:B------:R0:W1:Y:S02]  /*20ed0*/  SHFL.IDX P6, R14, R13, R12, R11 ;  /* 0x0000000c0d0e7389 */ /* 0x00006400000c000b */
[----:B01----:R-:W-:Y:S01]  /*20ee0*/  ENDCOLLECTIVE ;  /* 0x000000000000791b */ /* 0x003fe20003800000 */
.L_x_8974:
[----:B------:R-:W-:Y:S02]  /*20ef0*/  IMAD.MOV.U32 R13, RZ, RZ, R7 ;  /* 0x000000ffff0d7224 */ /* 0x000fe400078e0007 */
[----:B------:R-:W-:-:S07]  /*20f00*/  IMAD.MOV.U32 R5, RZ, RZ, R14 ;  /* 0x000000ffff057224 */ /* 0x000fce00078e000e */
[----:B------:R-:W-:Y:S05]  /*20f10*/  WARPSYNC.COLLECTIVE R15, `(.L_x_8975) ;  /* 0x000000000f087348 */ /* 0x000fea0003c00000 */
[----:B------:R0:W1:Y:S02]  /*20f20*/  SHFL.IDX P6, R14, R13, R12, R11 ;  /* 0x0000000c0d0e7389 */ /* 0x00006400000c000b */
[----:B01----:R-:W-:Y:S01]  /*20f30*/  ENDCOLLECTIVE ;  /* 0x000000000000791b */ /* 0x003fe20003800000 */
.L_x_8975:
[----:B------:R-:W-:Y:S05]  /*20f40*/  BRA `(.L_x_8976) ;  /* 0xfffffe6000547947 */ /* 0x000fea000383ffff */
.L_x_8703:
[----:B0-----:R0:W1:Y:S02]  /*20f50*/  SYNCS.PHASECHK.TRANS64.TRYWAIT P0, [R2+URZ+0x38800], R21 ;  /* 0x03880015020075a7 */ /* 0x001064000800017f */
[----:B-1----:R-:W-:Y:S05]  /*20f60*/  @!P0 NANOSLEEP.SYNCS 0x989680 ;  /* 0x009896800000895d */ /* 0x002fea0003900000 */
[----:B------:R-:W1:Y:S02]  /*20f70*/  @!P0 SYNCS.PHASECHK.TRANS64 P0, [R2+URZ+0x38800], R21 ;  /* 0x03880015020085a7 */ /* 0x000e64000800007f */
[----:B-1----:R-:W-:Y:S05]  /*20f80*/  @!P0 BRA `(.L_x_8703) ;  /* 0xfffffffc00f08947 */ /* 0x002fea000383ffff */
[----:B------:R-:W-:Y:S05]  /*20f90*/  BRA `(.L_x_8977) ;  /* 0xfffffe64003c7947 */ /* 0x000fea000383ffff */
.L_x_8711:
        /* <DEDUP_REMOVED lines=8> */
.L_x_8979:
[----:B------:R-:W-:Y:S05]  /*21020*/  BSYNC B1 ;  /* 0x0000000000017941 */ /* 0x000fea0003800000 */
.L_x_8978:
        /* <DEDUP_REMOVED lines=8> */
.L_x_8980:
[----:B------:R-:W-:Y:S02]  /*210b0*/  IMAD.MOV.U32 R13, RZ, RZ, R7 ;  /* 0x000000ffff0d7224 */ /* 0x000fe400078e0007 */
[----:B------:R-:W-:-:S07]  /*210c0*/  IMAD.MOV.U32 R0, RZ, RZ, R14 ;  /* 0x000000ffff007224 */ /* 0x000fce00078e000e */
[----:B------:R-:W-:Y:S05]  /*210d0*/  WARPSYNC.COLLECTIVE R15, `(.L_x_8981) ;  /* 0x000000000f087348 */ /* 0x000fea0003c00000 */
[----:B------:R0:W1:Y:S02]  /*210e0*/  SHFL.IDX P6, R14, R13, R12, R11 ;  /* 0x0000000c0d0e7389 */ /* 0x00006400000c000b */
[----:B01----:R-:W-:Y:S01]  /*210f0*/  ENDCOLLECTIVE ;  /* 0x000000000000791b */ /* 0x003fe20003800000 */
.L_x_8981:
[----:B------:R-:W-:Y:S02]  /*21100*/  IMAD.MOV.U32 R10, RZ, RZ, R0 ;  /* 0x000000ffff0a7224 */ /* 0x000fe400078e0000 */
[----:B------:R-:W-:Y:S02]  /*21110*/  IMAD.MOV.U32 R13, RZ, RZ, R9 ;  /* 0x000000ffff0d7224 */ /* 0x000fe400078e0009 */
[----:B------:R-:W-:-:S07]  /*21120*/  IMAD.MOV.U32 R5, RZ, RZ, R14 ;  /* 0x000000ffff057224 */ /* 0x000fce00078e000e */
[----:B------:R-:W-:Y:S05]  /*21130*/  WARPSYNC.COLLECTIVE R15, `(.L_x_8982) ;  /* 0x000000000f087348 */ /* 0x000fea0003c00000 */
[----:B------:R0:W1:Y:S02]  /*21140*/  SHFL.IDX P6, R14, R13, R12, R11 ;  /* 0x0000000c0d0e7389 */ /* 0x00006400000c000b */
[----:B01----:R-:W-:Y:S01]  /*21150*/  ENDCOLLECTIVE ;  /* 0x000000000000791b */ /* 0x003fe20003800000 */
.L_x_8982:
[----:B------:R-:W-:Y:S01]  /*21160*/  IMAD.MOV.U32 R11, RZ, RZ, R3 ;  /* 0x000000ffff0b7224 */ /* 0x000fe200078e0003 */
[----:B------:R-:W-:Y:S06]  /*21170*/  BRA `(.L_x_8983) ;  /* 0xfffffe7000547947 */ /* 0x000fec000383ffff */
.L_x_8714:
        /* <DEDUP_REMOVED lines=8> */
.L_x_8985:
[----:B------:R-:W-:Y:S05]  /*21200*/  BSYNC B1 ;  /* 0x0000000000017941 */ /* 0x000fea0003800000 */
.L_x_8984:
        /* <DEDUP_REMOVED lines=8> */
.L_x_8986:
[----:B------:R-:W-:Y:S02]  /*21290*/  IMAD.MOV.U32 R13, RZ, RZ, R7 ;  /* 0x000000ffff0d7224 */ /* 0x000fe400078e0007 */
[----:B------:R-:W-:-:S07]  /*212a0*/  IMAD.MOV.U32 R0, RZ, RZ, R14 ;  /* 0x000000ffff007224 */ /* 0x000fce00078e000e */
[----:B------:R-:W-:Y:S05]  /*212b0*/  WARPSYNC.COLLECTIVE R15, `(.L_x_8987) ;  /* 0x000000000f087348 */ /* 0x000fea0003c00000 */
[----:B------:R0:W1:Y:S02]  /*212c0*/  SHFL.IDX P6, R14, R13, R12, R11 ;  /* 0x0000000c0d0e7389 */ /* 0x00006400000c000b */
[----:B01----:R-:W-:Y:S01]  /*212d0*/  ENDCOLLECTIVE ;  /* 0x000000000000791b */ /* 0x003fe20003800000 */
.L_x_8987:
[----:B------:R-:W-:Y:S02]  /*212e0*/  IMAD.MOV.U32 R13, RZ, RZ, R9 ;  /* 0x000000ffff0d7224 */ /* 0x000fe400078e0009 */
[----:B------:R-:W-:-:S07]  /*212f0*/  IMAD.MOV.U32 R7, RZ, RZ, R14 ;  /* 0x000000ffff077224 */ /* 0x000fce00078e000e */
[----:B------:R-:W-:Y:S05]  /*21300*/  WARPSYNC.COLLECTIVE R15, `(.L_x_8988) ;  /* 0x000000000f087348 */ /* 0x000fea0003c00000 */
[----:B------:R0:W1:Y:S02]  /*21310*/  SHFL.IDX P6, R14, R13, R12, R11 ;  /* 0x0000000c0d0e7389 */ /* 0x00006400000c000b */
[----:B01----:R-:W-:Y:S01]  /*21320*/  ENDCOLLECTIVE ;  /* 0x000000000000791b */ /* 0x003fe20003800000 */
.L_x_8988:
[----:B------:R-:W-:Y:S02]  /*21330*/  IMAD.MOV.U32 R12, RZ, RZ, R0 ;  /* 0x000000ffff0c7224 */ /* 0x000fe400078e0000 */
[----:B------:R-:W-:Y:S01]  /*21340*/  IMAD.MOV.U32 R13, RZ, RZ, R3 ;  /* 0x000000ffff0d7224 */ /* 0x000fe200078e0003 */
[----:B------:R-:W-:Y:S06]  /*21350*/  BRA `(.L_x_8989) ;  /* 0xfffffe70007c7947 */ /* 0x000fec000383ffff */
.L_x_8718:
[----:B0-----:R0:W1:Y:S02]  /*21360*/  SYNCS.PHASECHK.TRANS64.TRYWAIT P1, [R2+URZ+0x38800], R3 ;  /* 0x03880003020075a7 */ /* 0x001064000802017f */
[----:B-1----:R-:W-:Y:S05]  /*21370*/  @!P1 NANOSLEEP.SYNCS 0x989680 ;  /* 0x009896800000995d */ /* 0x002fea0003900000 */
[----:B------:R-:W1:Y:S02]  /*21380*/  @!P1 SYNCS.PHASECHK.TRANS64 P1, [R2+URZ+0x38800], R3 ;  /* 0x03880003020095a7 */ /* 0x000e64000802007f */
[----:B-1----:R-:W-:Y:S05]  /*21390*/  @!P1 BRA `(.L_x_8718) ;  /* 0xfffffffc00f09947 */ /* 0x002fea000383ffff */
[----:B------:R-:W-:Y:S05]  /*213a0*/  BRA `(.L_x_8990) ;  /* 0xfffffe7400107947 */ /* 0x000fea000383ffff */
.L_x_8724:
[----:B-1----:R1:W2:Y:S02]  /*213b0*/  SYNCS.PHASECHK.TRANS64.TRYWAIT P1, [R21+URZ+0x38830], R14 ;  /* 0x0388300e150075a7 */ /* 0x0022a4000802017f */
[----:B--2---:R-:W-:Y:S05]  /*213c0*/  @!P1 NANOSLEEP.SYNCS 0x989680 ;  /* 0x009896800000995d */ /* 0x004fea0003900000 */
[----:B------:R-:W2:Y:S02]  /*213d0*/  @!P1 SYNCS.PHASECHK.TRANS64 P1, [R21+URZ+0x38830], R14 ;  /* 0x0388300e150095a7 */ /* 0x000ea4000802007f */
[----:B--2---:R-:W-:Y:S05]  /*213e0*/  @!P1 BRA `(.L_x_8724) ;  /* 0xfffffffc00f09947 */ /* 0x004fea000383ffff */
[----:B------:R-:W-:Y:S05]  /*213f0*/  BRA `(.L_x_8723) ;  /* 0xfffffe8000687947 */ /* 0x000fea000383ffff */
.L_x_8726:
[----:B--2---:R2:W3:Y:S02]  /*21400*/  SYNCS.PHASECHK.TRANS64.TRYWAIT P1, [R2+URZ+0x38810], R3 ;  /* 0x03881003020075a7 */ /* 0x0044e4000802017f */
[----:B---3--:R-:W-:Y:S05]  /*21410*/  @!P1 NANOSLEEP.SYNCS 0x989680 ;  /* 0x009896800000995d */ /* 0x008fea0003900000 */
[----:B------:R-:W3:Y:S02]  /*21420*/  @!P1 SYNCS.PHASECHK.TRANS64 P1, [R2+URZ+0x38810], R3 ;  /* 0x03881003020095a7 */ /* 0x000ee4000802007f */
[----:B---3--:R-:W-:Y:S05]  /*21430*/  @!P1 BRA `(.L_x_8726) ;  /* 0xfffffffc00f09947 */ /* 0x008fea000383ffff */
[----:B------:R-:W-:Y:S05]  /*21440*/  BRA `(.L_x_8991) ;  /* 0xfffffe8400187947 */ /* 0x000fea000383ffff */
.L_x_8731:
[----:B--2---:R2:W4:Y:S02]  /*21450*/  SYNCS.PHASECHK.TRANS64.TRYWAIT P2, [R21+URZ+0x38850], R14 ;  /* 0x0388500e150075a7 */ /* 0x004524000804017f */
[----:B----4-:R-:W-:Y:S05]  /*21460*/  @!P2 NANOSLEEP.SYNCS 0x989680 ;  /* 0x009896800000a95d */ /* 0x010fea0003900000 */
[----:B------:R-:W4:Y:S02]  /*21470*/  @!P2 SYNCS.PHASECHK.TRANS64 P2, [R21+URZ+0x38850], R14 ;  /* 0x0388500e1500a5a7 */ /* 0x000f24000804007f */
[----:B----4-:R-:W-:Y:S05]  /*21480*/  @!P2 BRA `(.L_x_8731) ;  /* 0xfffffffc00f0a947 */ /* 0x010fea000383ffff */
[----:B------:R-:W-:Y:S05]  /*21490*/  BRA `(.L_x_8730) ;  /* 0xfffffe8400447947 */ /* 0x000fea000383ffff */
.L_x_8738:
[----:B-1----:R1:W2:Y:S02]  /*214a0*/  SYNCS.PHASECHK.TRANS64.TRYWAIT P3, [R197+URZ+0x38830], R0 ;  /* 0x03883000c50075a7 */ /* 0x0022a4000806017f */
[----:B--2---:R-:W-:Y:S05]  /*214b0*/  @!P3 NANOSLEEP.SYNCS 0x989680 ;  /* 0x009896800000b95d */ /* 0x004fea0003900000 */
[----:B------:R-:W2:Y:S02]  /*214c0*/  @!P3 SYNCS.PHASECHK.TRANS64 P3, [R197+URZ+0x38830], R0 ;  /* 0x03883000c500b5a7 */ /* 0x000ea4000806007f */
[----:B--2---:R-:W-:Y:S05]  /*214d0*/  @!P3 BRA `(.L_x_8738) ;  /* 0xfffffffc00f0b947 */ /* 0x004fea000383ffff */
[----:B------:R-:W-:Y:S05]  /*214e0*/  BRA `(.L_x_8737) ;  /* 0xfffffeb000787947 */ /* 0x000fea000383ffff */
.L_x_8743:
[----:B---3--:R3:W4:Y:S02]  /*214f0*/  SYNCS.PHASECHK.TRANS64.TRYWAIT P3, [R197+URZ+0x38850], R0 ;  /* 0x03885000c50075a7 */ /* 0x008724000806017f */
[----:B----4-:R-:W-:Y:S05]  /*21500*/  @!P3 NANOSLEEP.SYNCS 0x989680 ;  /* 0x009896800000b95d */ /* 0x010fea0003900000 */
[----:B------:R-:W4:Y:S02]  /*21510*/  @!P3 SYNCS.PHASECHK.TRANS64 P3, [R197+URZ+0x38850], R0 ;  /* 0x03885000c500b5a7 */ /* 0x000f24000806007f */
[----:B----4-:R-:W-:Y:S05]  /*21520*/  @!P3 BRA `(.L_x_8743) ;  /* 0xfffffffc00f0b947 */ /* 0x010fea000383ffff */
[----:B------:R-:W-:Y:S05]  /*21530*/  BRA `(.L_x_8742) ;  /* 0xfffffeb400147947 */ /* 0x000fea000383ffff */
.L_x_8751:
[----:B-1----:R1:W2:Y:S02]  /*21540*/  SYNCS.PHASECHK.TRANS64.TRYWAIT P2, [R193+URZ+0x38830], R0 ;  /* 0x03883000c10075a7 */ /* 0x0022a4000804017f */
[----:B--2---:R-:W-:Y:S05]  /*21550*/  @!P2 NANOSLEEP.SYNCS 0x989680 ;  /* 0x009896800000a95d */ /* 0x004fea0003900000 */
[----:B------:R-:W2:Y:S02]  /*21560*/  @!P2 SYNCS.PHASECHK.TRANS64 P2, [R193+URZ+0x38830], R0 ;  /* 0x03883000c100a5a7 */ /* 0x000ea4000804007f */
[----:B--2---:R-:W-:Y:S05]  /*21570*/  @!P2 BRA `(.L_x_8751) ;  /* 0xfffffffc00f0a947 */ /* 0x004fea000383ffff */
[----:B------:R-:W-:Y:S05]  /*21580*/  BRA `(.L_x_8750) ;  /* 0xfffffee800507947 */ /* 0x000fea000383ffff */
.L_x_8756:
[----:B---3--:R3:W4:Y:S02]  /*21590*/  SYNCS.PHASECHK.TRANS64.TRYWAIT P2, [R193+URZ+0x38850], R0 ;  /* 0x03885000c10075a7 */ /* 0x008724000804017f */
[----:B----4-:R-:W-:Y:S05]  /*215a0*/  @!P2 NANOSLEEP.SYNCS 0x989680 ;  /* 0x009896800000a95d */ /* 0x010fea0003900000 */
[----:B------:R-:W4:Y:S02]  /*215b0*/  @!P2 SYNCS.PHASECHK.TRANS64 P2, [R193+URZ+0x38850], R0 ;  /* 0x03885000c100a5a7 */ /* 0x000f24000804007f */
[----:B----4-:R-:W-:Y:S05]  /*215c0*/  @!P2 BRA `(.L_x_8756) ;  /* 0xfffffffc00f0a947 */ /* 0x010fea000383ffff */
[----:B------:R-:W-:Y:S05]  /*215d0*/  BRA `(.L_x_8755) ;  /* 0xfffffee800ec7947 */ /* 0x000fea000383ffff */
.L_x_8786:
        /* <DEDUP_REMOVED lines=11> */
.L_x_8993:
[----:B------:R-:W-:Y:S05]  /*21690*/  BSYNC B1 ;  /* 0x0000000000017941 */ /* 0x000fea0003800000 */
.L_x_8992:
[----:B------:R-:W-:Y:S05]  /*216a0*/  BRA `(.L_x_8994) ;  /* 0xffffff68002c7947 */ /* 0x000fea000383ffff */
.L_x_8788:
[----:B------:R-:W-:Y:S01]  /*216b0*/  BSSY B1, `(.L_x_8995) ;  /* 0x0000006000017945 */ /* 0x000fe20003800000 */
[----:B------:R-:W-:-:S07]  /*216c0*/  IMAD.MOV.U32 R15, RZ, RZ, -0x1 ;  /* 0xffffffffff0f7424 */ /* 0x000fce00078e00ff */
[----:B01----:R-:W-:Y:S05]  /*216d0*/  WARPSYNC.COLLECTIVE R15, `(.L_x_8996) ;  /* 0x000000000f0c7348 */ /* 0x003fea0003c00000 */
[----:B------:R-:W-:Y:S02]  /*216e0*/  ELECT P6, UR62, PT ;  /* 0x00000000003e782f */ /* 0x000fe400038c0000 */
[----:B------:R-:W-:Y:S01]  /*216f0*/  MOV R14, UR62 ;  /* 0x0000003e000e7c02 */ /* 0x000fe20008000f00 */
[----:B01----:R-:W-:Y:S10]  /*21700*/  ENDCOLLECTIVE ;  /* 0x000000000000791b */ /* 0x003ff40003800000 */
.L_x_8996:
[----:B------:R-:W-:Y:S05]  /*21710*/  BSYNC B1 ;  /* 0x0000000000017941 */ /* 0x000fea0003800000 */
.L_x_8995:
[----:B------:R-:W-:Y:S05]  /*21720*/  BRA `(.L_x_8787) ;  /* 0xffffff6800247947 */ /* 0x000fea000383ffff */
.L_x_8790:
[----:B0-----:R-:W2:Y:S02]  /*21730*/  LDL R4, [R1+0x4] ;  /* 0x0000040001047983 */ /* 0x001ea40000100800 */
[----:B--2---:R0:W2:Y:S02]  /*21740*/  SYNCS.PHASECHK.TRANS64.TRYWAIT P0, [R4+URZ+0x38820], R3 ;  /* 0x03882003040075a7 */ /* 0x0040a4000800017f */
[----:B--2---:R-:W-:Y:S05]  /*21750*/  @!P0 NANOSLEEP.SYNCS 0x989680 ;  /* 0x009896800000895d */ /* 0x004fea0003900000 */
[----:B------:R-:W2:Y:S02]  /*21760*/  @!P0 SYNCS.PHASECHK.TRANS64 P0, [R4+URZ+0x38820], R3 ;  /* 0x03882003040085a7 */ /* 0x000ea4000800007f */
[----:B--2---:R-:W-:Y:S05]  /*21770*/  @!P0 BRA `(.L_x_8790) ;  /* 0xfffffffc00ec8947 */ /* 0x004fea000383ffff */
[----:B------:R-:W-:Y:S05]  /*21780*/  BRA `(.L_x_8997) ;  /* 0xffffff6800347947 */ /* 0x000fea000383ffff */
.L_x_8794:
[----:B0-----:R0:W2:Y:S02]  /*21790*/  SYNCS.PHASECHK.TRANS64.TRYWAIT P0, [R4+URZ+0x388a0], R8 ;  /* 0x0388a008040075a7 */ /* 0x0010a4000800017f */
[----:B--2---:R-:W-:Y:S05]  /*217a0*/  @!P0 NANOSLEEP.SYNCS 0x989680 ;  /* 0x009896800000895d */ /* 0x004fea0003900000 */
[----:B------:R-:W2:Y:S02]  /*217b0*/  @!P0 SYNCS.PHASECHK.TRANS64 P0, [R4+URZ+0x388a0], R8 ;  /* 0x0388a008040085a7 */ /* 0x000ea4000800007f */
[----:B--2---:R-:W-:Y:S05]  /*217c0*/  @!P0 BRA `(.L_x_8794) ;  /* 0xfffffffc00f08947 */ /* 0x004fea000383ffff */
[----:B------:R-:W-:Y:S05]  /*217d0*/  BRA `(.L_x_8998) ;  /* 0xffffff68005c7947 */ /* 0x000fea000383ffff */
.L_x_8799:
[----:B--2---:R2:W3:Y:S02]  /*217e0*/  SYNCS.PHASECHK.TRANS64.TRYWAIT P0, [R4+URZ+0x388c0], R8 ;  /* 0x0388c008040075a7 */ /* 0x0044e4000800017f */
[----:B---3--:R-:W-:Y:S05]  /*217f0*/  @!P0 NANOSLEEP.SYNCS 0x989680 ;  /* 0x009896800000895d */ /* 0x008fea0003900000 */
[----:B------:R-:W3:Y:S02]  /*21800*/  @!P0 SYNCS.PHASECHK.TRANS64 P0, [R4+URZ+0x388c0], R8 ;  /* 0x0388c008040085a7 */ /* 0x000ee4000800007f */
[----:B---3--:R-:W-:Y:S05]  /*21810*/  @!P0 BRA `(.L_x_8799) ;  /* 0xfffffffc00f08947 */ /* 0x008fea000383ffff */
[----:B------:R-:W-:Y:S05]  /*21820*/  BRA `(.L_x_8999) ;  /* 0xffffff6800e07947 */ /* 0x000fea000383ffff */
.L_x_8813:
[----:B0-----:R0:W2:Y:S02]  /*21830*/  SYNCS.PHASECHK.TRANS64.TRYWAIT P1, [R4+URZ+0x388a0], R5 ;  /* 0x0388a005040075a7 */ /* 0x0010a4000802017f */
[----:B--2---:R-:W-:Y:S05]  /*21840*/  @!P1 NANOSLEEP.SYNCS 0x989680 ;  /* 0x009896800000995d */ /* 0x004fea0003900000 */
[----:B------:R-:W2:Y:S02]  /*21850*/  @!P1 SYNCS.PHASECHK.TRANS64 P1, [R4+URZ+0x388a0], R5 ;  /* 0x0388a005040095a7 */ /* 0x000ea4000802007f */
[----:B--2---:R-:W-:Y:S05]  /*21860*/  @!P1 BRA `(.L_x_8813) ;  /* 0xfffffffc00f09947 */ /* 0x004fea000383ffff */
[----:B------:R-:W-:Y:S05]  /*21870*/  BRA `(.L_x_9000) ;  /* 0xffffff7400687947 */ /* 0x000fea000383ffff */
.L_x_8818:
[----:B--2---:R2:W3:Y:S02]  /*21880*/  SYNCS.PHASECHK.TRANS64.TRYWAIT P1, [R4+URZ+0x388c0], R5 ;  /* 0x0388c005040075a7 */ /* 0x0044e4000802017f */
[----:B---3--:R-:W-:Y:S05]  /*21890*/  @!P1 NANOSLEEP.SYNCS 0x989680 ;  /* 0x009896800000995d */ /* 0x008fea0003900000 */
[----:B------:R-:W3:Y:S02]  /*218a0*/  @!P1 SYNCS.PHASECHK.TRANS64 P1, [R4+URZ+0x388c0], R5 ;  /* 0x0388c005040095a7 */ /* 0x000ee4000802007f */
[----:B---3--:R-:W-:Y:S05]  /*218b0*/  @!P1 BRA `(.L_x_8818) ;  /* 0xfffffffc00f09947 */ /* 0x008fea000383ffff */
[----:B------:R-:W-:Y:S05]  /*218c0*/  BRA `(.L_x_9001) ;  /* 0xffffff7400e87947 */ /* 0x000fea000383ffff */
.L_x_8838:
        /* <DEDUP_REMOVED lines=11> */
.L_x_9003:
[----:B------:R-:W-:Y:S05]  /*21980*/  BSYNC B0 ;  /* 0x0000000000007941 */ /* 0x000fea0003800000 */
.L_x_9002:
[----:B------:R-:W-:Y:S05]  /*21990*/  BRA `(.L_x_9004) ;  /* 0xffffff8400f87947 */ /* 0x000fea000383ffff */
.L_x_8840:
[----:B------:R-:W-:Y:S01]  /*219a0*/  BSSY B0, `(.L_x_9005) ;  /* 0x0000006000007945 */ /* 0x000fe20003800000 */
[----:B------:R-:W-:-:S07]  /*219b0*/  IMAD.MOV.U32 R15, RZ, RZ, -0x1 ;  /* 0xffffffffff0f7424 */ /* 0x000fce00078e00ff */
[----:B01----:R-:W-:Y:S05]  /*219c0*/  WARPSYNC.COLLECTIVE R15, `(.L_x_9006) ;  /* 0x000000000f0c7348 */ /* 0x003fea0003c00000 */
[----:B------:R-:W-:Y:S02]  /*219d0*/  ELECT P6, UR62, PT ;  /* 0x00000000003e782f */ /* 0x000fe400038c0000 */
[----:B------:R-:W-:Y:S01]  /*219e0*/  MOV R14, UR62 ;  /* 0x0000003e000e7c02 */ /* 0x000fe20008000f00 */
[----:B01----:R-:W-:Y:S10]  /*219f0*/  ENDCOLLECTIVE ;  /* 0x000000000000791b */ /* 0x003ff40003800000 */
.L_x_9006:
[----:B------:R-:W-:Y:S05]  /*21a00*/  BSYNC B0 ;  /* 0x0000000000007941 */ /* 0x000fea0003800000 */
.L_x_9005:
[----:B------:R-:W-:Y:S05]  /*21a10*/  BRA `(.L_x_9007) ;  /* 0xffffff8800087947 */ /* 0x000fea000383ffff */
.L_x_8842:
[----:B0-----:R0:W2:Y:S02]  /*21a20*/  SYNCS.PHASECHK.TRANS64.TRYWAIT P0, [R0+URZ+0x38840], R2 ;  /* 0x03884002000075a7 */ /* 0x0010a4000800017f */
[----:B--2---:R-:W-:Y:S05]  /*21a30*/  @!P0 NANOSLEEP.SYNCS 0x989680 ;  /* 0x009896800000895d */ /* 0x004fea0003900000 */
[----:B------:R-:W2:Y:S02]  /*21a40*/  @!P0 SYNCS.PHASECHK.TRANS64 P0, [R0+URZ+0x38840], R2 ;  /* 0x03884002000085a7 */ /* 0x000ea4000800007f */
[----:B--2---:R-:W-:Y:S05]  /*21a50*/  @!P0 BRA `(.L_x_8842) ;  /* 0xfffffffc00f08947 */ /* 0x004fea000383ffff */
[----:B------:R-:W-:Y:S05]  /*21a60*/  BRA `(.L_x_9008) ;  /* 0xffffff8800747947 */ /* 0x000fea000383ffff */
.L_x_8846:
        /* <DEDUP_REMOVED lines=9> */
.L_x_9009:
[----:B------:R-:W-:Y:S02]  /*21b00*/  IMAD.MOV.U32 R13, RZ, RZ, R3 ;  /* 0x000000ffff0d7224 */ /* 0x000fe400078e0003 */
[----:B------:R-:W-:-:S07]  /*21b10*/  IMAD.MOV.U32 R4, RZ, RZ, R14 ;  /* 0x000000ffff047224 */ /* 0x000fce00078e000e */
[----:B------:R-:W-:Y:S05]  /*21b20*/  WARPSYNC.COLLECTIVE R15, `(.L_x_9010) ;  /* 0x000000000f087348 */ /* 0x000fea0003c00000 */
[----:B------:R0:W1:Y:S02]  /*21b30*/  SHFL.IDX P6, R14, R13, R12, R11 ;  /* 0x0000000c0d0e7389 */ /* 0x00006400000c000b */
[----:B01----:R-:W-:Y:S01]  /*21b40*/  ENDCOLLECTIVE ;  /* 0x000000000000791b */ /* 0x003fe20003800000 */
.L_x_9010:
[----:B------:R-:W-:Y:S02]  /*21b50*/  IMAD.MOV.U32 R13, RZ, RZ, R2 ;  /* 0x000000ffff0d7224 */ /* 0x000fe400078e0002 */
[----:B------:R-:W-:Y:S02]  /*21b60*/  IMAD.MOV.U32 R12, RZ, RZ, 0x1 ;  /* 0x00000001ff0c7424 */ /* 0x000fe400078e00ff */
[----:B------:R-:W-:-:S07]  /*21b70*/  IMAD.MOV.U32 R5, RZ, RZ, R14 ;  /* 0x000000ffff057224 */ /* 0x000fce00078e000e */
[----:B------:R-:W-:Y:S05]  /*21b80*/  WARPSYNC.COLLECTIVE R15, `(.L_x_9011) ;  /* 0x000000000f087348 */ /* 0x000fea0003c00000 */
[----:B------:R0:W1:Y:S02]  /*21b90*/  SHFL.IDX P6, R14, R13, R12, R11 ;  /* 0x0000000c0d0e7389 */ /* 0x00006400000c000b */
[----:B01----:R-:W-:Y:S01]  /*21ba0*/  ENDCOLLECTIVE ;  /* 0x000000000000791b */ /* 0x003fe20003800000 */
.L_x_9011:
[----:B------:R-:W-:Y:S02]  /*21bb0*/  IMAD.MOV.U32 R13, RZ, RZ, R3 ;  /* 0x000000ffff0d7224 */ /* 0x000fe400078e0003 */
[----:B------:R-:W-:Y:S02]  /*21bc0*/  IMAD R0, R6, R7, RZ ;  /* 0x0000000706007224 */ /* 0x000fe400078e02ff */
[----:B------:R-:W-:-:S07]  /*21bd0*/  IMAD.MOV.U32 R6, RZ, RZ, R14 ;  /* 0x000000ffff067224 */ /* 0x000fce00078e000e */
[----:B------:R-:W-:Y:S05]  /*21be0*/  WARPSYNC.COLLECTIVE R15, `(.L_x_9012) ;  /* 0x000000000f087348 */ /* 0x000fea0003c00000 */
[----:B------:R0:W1:Y:S02]  /*21bf0*/  SHFL.IDX P6, R14, R13, R12, R11 ;  /* 0x0000000c0d0e7389 */ /* 0x00006400000c000b */
[----:B01----:R-:W-:Y:S01]  /*21c00*/  ENDCOLLECTIVE ;  /* 0x000000000000791b */ /* 0x003fe20003800000 */
.L_x_9012:
        /* <DEDUP_REMOVED lines=21> */
.L_x_9013:
        /* <DEDUP_REMOVED lines=10> */
.L_x_9014:
        /* <DEDUP_REMOVED lines=11> */
.L_x_9015:
        /* <DEDUP_REMOVED lines=14> */
.L_x_9016:
[----:B------:R-:W-:Y:S01]  /*21f90*/  IMAD.MOV.U32 R3, RZ, RZ, R14 ;  /* 0x000000ffff037224 */ /* 0x000fe200078e000e */
[----:B------:R-:W-:Y:S06]  /*21fa0*/  BRA `(.L_x_9017) ;  /* 0xffffff8c00dc7947 */ /* 0x000fec000383ffff */
.L_x_8850:
        /* <DEDUP_REMOVED lines=27> */
.L_x_9019:
[----:B------:R-:W-:Y:S05]  /*22160*/  BSYNC B0 ;  /* 0x0000000000007941 */ /* 0x000fea0003800000 */
.L_x_9018:
        /* <DEDUP_REMOVED lines=11> */
.L_x_9020:
        /* <DEDUP_REMOVED lines=43> */
.L_x_9021:
        /* <DEDUP_REMOVED lines=18> */
.L_x_9022:
        /* <DEDUP_REMOVED lines=29> */
.L_x_9023:
        /* <DEDUP_REMOVED lines=13> */
.L_x_9024:
        /* <DEDUP_REMOVED lines=32> */
.L_x_9025:
        /* <DEDUP_REMOVED lines=9> */
.L_x_9026:
[----:B------:R-:W-:Y:S01]  /*22b20*/  IMAD.MOV.U32 R0, RZ, RZ, R14 ;  /* 0x000000ffff007224 */ /* 0x000fe200078e000e */
[----:B------:R-:W-:Y:S06]  /*22b30*/  BRA `(.L_x_9027) ;  /* 0xffffff9000b47947 */ /* 0x000fec000383ffff */
.L_x_8855:
[----:B0-----:R-:W3:Y:S02]  /*22b40*/  LDL R2, [R1+0x4] ;  /* 0x0000040001027983 */ /* 0x001ee40000100800 */
[----:B---3--:R0:W3:Y:S02]  /*22b50*/  SYNCS.PHASECHK.TRANS64.TRYWAIT P0, [R2+URZ+0x38820], R0 ;  /* 0x03882000020075a7 */ /* 0x0080e4000800017f */
[----:B---3--:R-:W-:Y:S05]  /*22b60*/  @!P0 NANOSLEEP.SYNCS 0x989680 ;  /* 0x009896800000895d */ /* 0x008fea0003900000 */
[----:B------:R-:W3:Y:S02]  /*22b70*/  @!P0 SYNCS.PHASECHK.TRANS64 P0, [R2+URZ+0x38820], R0 ;  /* 0x03882000020085a7 */ /* 0x000ee4000800007f */
[----:B---3--:R-:W-:Y:S05]  /*22b80*/  @!P0 BRA `(.L_x_8855) ;  /* 0xfffffffc00ec8947 */ /* 0x008fea000383ffff */
[----:B------:R-:W-:Y:S05]  /*22b90*/  BRA `(.L_x_9028) ;  /* 0xffffff9400747947 */ /* 0x000fea000383ffff */
.L_x_8859:
[----:B0-----:R0:W1:Y:S02]  /*22ba0*/  SYNCS.PHASECHK.TRANS64.TRYWAIT P0, [R0+URZ+0x38860], R2 ;  /* 0x03886002000075a7 */ /* 0x001064000800017f */
[----:B-1----:R-:W-:Y:S05]  /*22bb0*/  @!P0 NANOSLEEP.SYNCS 0x989680 ;  /* 0x009896800000895d */ /* 0x002fea0003900000 */
[----:B------:R-:W1:Y:S02]  /*22bc0*/  @!P0 SYNCS.PHASECHK.TRANS64 P0, [R0+URZ+0x38860], R2 ;  /* 0x03886002000085a7 */ /* 0x000e64000800007f */
[----:B-1----:R-:W-:Y:S05]  /*22bd0*/  @!P0 BRA `(.L_x_8859) ;  /* 0xfffffffc00f08947 */ /* 0x002fea000383ffff */
[----:B------:R-:W-:Y:S05]  /*22be0*/  BRA `(.L_x_9029) ;  /* 0xffffff9400a47947 */ /* 0x000fea000383ffff */
.L_x_8878:
[----:B-1----:R1:W3:Y:S02]  /*22bf0*/  SYNCS.PHASECHK.TRANS64.TRYWAIT P0, [R0+URZ+0x38840], R6 ;  /* 0x03884006000075a7 */ /* 0x0022e4000800017f */
[----:B---3--:R-:W-:Y:S05]  /*22c00*/  @!P0 NANOSLEEP.SYNCS 0x989680 ;  /* 0x009896800000895d */ /* 0x008fea0003900000 */
[----:B------:R-:W3:Y:S02]  /*22c10*/  @!P0 SYNCS.PHASECHK.TRANS64 P0, [R0+URZ+0x38840], R6 ;  /* 0x03884006000085a7 */ /* 0x000ee4000800007f */
[----:B---3--:R-:W-:Y:S05]  /*22c20*/  @!P0 BRA `(.L_x_8878) ;  /* 0xfffffffc00f08947 */ /* 0x008fea000383ffff */
[----:B------:R-:W-:Y:S05]  /*22c30*/  BRA `(.L_x_9030) ;  /* 0xffffffa000cc7947 */ /* 0x000fea000383ffff */
.L_x_8883:
[----:B0-----:R0:W3:Y:S02]  /*22c40*/  SYNCS.PHASECHK.TRANS64.TRYWAIT P0, [R0+URZ+0x38860], R6 ;  /* 0x03886006000075a7 */ /* 0x0010e4000800017f */
[----:B---3--:R-:W-:Y:S05]  /*22c50*/  @!P0 NANOSLEEP.SYNCS 0x989680 ;  /* 0x009896800000895d */ /* 0x008fea0003900000 */
[----:B------:R-:W3:Y:S02]  /*22c60*/  @!P0 SYNCS.PHASECHK.TRANS64 P0, [R0+URZ+0x38860], R6 ;  /* 0x03886006000085a7 */ /* 0x000ee4000800007f */
[----:B---3--:R-:W-:Y:S05]  /*22c70*/  @!P0 BRA `(.L_x_8883) ;  /* 0xfffffffc00f08947 */ /* 0x008fea000383ffff */
[----:B------:R-:W-:Y:S05]  /*22c80*/  BRA `(.L_x_9031) ;  /* 0xffffffa400547947 */ /* 0x000fea000383ffff */
.L_x_8898:
[----:B0-----:R0:W1:Y:S02]  /*22c90*/  SYNCS.PHASECHK.TRANS64.TRYWAIT P0, [R2+URZ+0x38840], R3 ;  /* 0x03884003020075a7 */ /* 0x001064000800017f */
[----:B-1----:R-:W-:Y:S05]  /*22ca0*/  @!P0 NANOSLEEP.SYNCS 0x989680 ;  /* 0x009896800000895d */ /* 0x002fea0003900000 */
[----:B------:R-:W1:Y:S02]  /*22cb0*/  @!P0 SYNCS.PHASECHK.TRANS64 P0, [R2+URZ+0x38840], R3 ;  /* 0x03884003020085a7 */ /* 0x000e64000800007f */
[----:B-1----:R-:W-:Y:S05]  /*22cc0*/  @!P0 BRA `(.L_x_8898) ;  /* 0xfffffffc00f08947 */ /* 0x002fea000383ffff */
[----:B------:R-:W-:Y:S05]  /*22cd0*/  BRA `(.L_x_9032) ;  /* 0xffffffb0005c7947 */ /* 0x000fea000383ffff */
.L_x_8903:
[----:B-1----:R1:W3:Y:S02]  /*22ce0*/  SYNCS.PHASECHK.TRANS64.TRYWAIT P0, [R2+URZ+0x38860], R3 ;  /* 0x03886003020075a7 */ /* 0x0022e4000800017f */
[----:B---3--:R-:W-:Y:S05]  /*22cf0*/  @!P0 NANOSLEEP.SYNCS 0x989680 ;  /* 0x009896800000895d */ /* 0x008fea0003900000 */
[----:B------:R-:W3:Y:S02]  /*22d00*/  @!P0 SYNCS.PHASECHK.TRANS64 P0, [R2+URZ+0x38860], R3 ;  /* 0x03886003020085a7 */ /* 0x000ee4000800007f */
[----:B---3--:R-:W-:Y:S05]  /*22d10*/  @!P0 BRA `(.L_x_8903) ;  /* 0xfffffffc00f08947 */ /* 0x008fea000383ffff */
[----:B------:R-:W-:Y:S05]  /*22d20*/  BRA `(.L_x_9033) ;  /* 0xffffffb000e07947 */ /* 0x000fea000383ffff */
.L_x_8918:
[----:B0-----:R0:W1:Y:S02]  /*22d30*/  SYNCS.PHASECHK.TRANS64.TRYWAIT P0, [R2+URZ+0x38840], R3 ;  /* 0x03884003020075a7 */ /* 0x001064000800017f */
[----:B-1----:R-:W-:Y:S05]  /*22d40*/  @!P0 NANOSLEEP.SYNCS 0x989680 ;  /* 0x009896800000895d */ /* 0x002fea0003900000 */
[----:B------:R-:W1:Y:S02]  /*22d50*/  @!P0 SYNCS.PHASECHK.TRANS64 P0, [R2+URZ+0x38840], R3 ;  /* 0x03884003020085a7 */ /* 0x000e64000800007f */
[----:B-1----:R-:W-:Y:S05]  /*22d60*/  @!P0 BRA `(.L_x_8918) ;  /* 0xfffffffc00f08947 */ /* 0x002fea000383ffff */
[----:B------:R-:W-:Y:S05]  /*22d70*/  BRA `(.L_x_9034) ;  /* 0xffffffbc00cc7947 */ /* 0x000fea000383ffff */
.L_x_8923:
[----:B-1----:R1:W3:Y:S02]  /*22d80*/  SYNCS.PHASECHK.TRANS64.TRYWAIT P0, [R2+URZ+0x38860], R3 ;  /* 0x03886003020075a7 */ /* 0x0022e4000800017f */
[----:B---3--:R-:W-:Y:S05]  /*22d90*/  @!P0 NANOSLEEP.SYNCS 0x989680 ;  /* 0x009896800000895d */ /* 0x008fea0003900000 */
[----:B------:R-:W3:Y:S02]  /*22da0*/  @!P0 SYNCS.PHASECHK.TRANS64 P0, [R2+URZ+0x38860], R3 ;  /* 0x03886003020085a7 */ /* 0x000ee4000800007f */
[----:B---3--:R-:W-:Y:S05]  /*22db0*/  @!P0 BRA `(.L_x_8923) ;  /* 0xfffffffc00f08947 */ /* 0x008fea000383ffff */
[----:B------:R-:W-:Y:S05]  /*22dc0*/  BRA `(.L_x_9035) ;  /* 0xffffffc000547947 */ /* 0x000fea000383ffff */
.L_x_8939:
[----:B------:R-:W-:Y:S01]  /*22dd0*/  BSSY B0, `(.L_x_9036) ;  /* 0x0000008000007945 */ /* 0x000fe20003800000 */
[----:B------:R-:W-:Y:S02]  /*22de0*/  IMAD.MOV.U32 R13, RZ, RZ, R16 ;  /* 0x000000ffff0d7224 */ /* 0x000fe400078e0010 */
[----:B------:R-:W-:Y:S02]  /*22df0*/  IMAD.MOV.U32 R12, RZ, RZ, RZ ;  /* 0x000000ffff0c7224 */ /* 0x000fe400078e00ff */
[----:B-1----:R-:W-:Y:S02]  /*22e00*/  IMAD.MOV.U32 R11, RZ, RZ, 0x1f ;  /* 0x0000001fff0b7424 */ /* 0x002fe400078e00ff */
[----:B------:R-:W-:-:S07]  /*22e10*/  IMAD.MOV.U32 R15, RZ, RZ, -0x1 ;  /* 0xffffffffff0f7424 */ /* 0x000fce00078e00ff */
[----:B0-2---:R-:W-:Y:S05]  /*22e20*/  WARPSYNC.COLLECTIVE R15, `(.L_x_9037) ;  /* 0x000000000f087348 */ /* 0x005fea0003c00000 */
[----:B0-----:R0:W1:Y:S02]  /*22e30*/  SHFL.IDX P6, R14, R13, R12, R11 ;  /* 0x0000000c0d0e7389 */ /* 0x00106400000c000b */
[----:B012---:R-:W-:Y:S01]  /*22e40*/  ENDCOLLECTIVE ;  /* 0x000000000000791b */ /* 0x007fe20003800000 */
.L_x_9037:
[----:B------:R-:W-:Y:S05]  /*22e50*/  BSYNC B0 ;  /* 0x0000000000007941 */ /* 0x000fea0003800000 */
.L_x_9036:
        /* <DEDUP_REMOVED lines=9> */
.L_x_9038:
        /* <DEDUP_REMOVED lines=18> */
.L_x_9039:
        /* <DEDUP_REMOVED lines=8> */
.L_x_9040:
        /* <DEDUP_REMOVED lines=8> */
.L_x_9041:
        /* <DEDUP_REMOVED lines=8> */
.L_x_9042:
        /* <DEDUP_REMOVED lines=8> */
.L_x_9043:
        /* <DEDUP_REMOVED lines=9> */
.L_x_9044:
[----:B------:R-:W-:Y:S01]  /*232a0*/  IMAD.MOV.U32 R16, RZ, RZ, R14 ;  /* 0x000000ffff107224 */ /* 0x000fe200078e000e */
[----:B------:R-:W-:Y:S06]  /*232b0*/  BRA `(.L_x_9045) ;  /* 0xffffffc800ac7947 */ /* 0x000fec000383ffff */
.L_x_8944:
[----:B------:R-:W-:Y:S01]  /*232c0*/  BSSY B0, `(.L_x_9046) ;  /* 0x0000008000007945 */ /* 0x000fe20003800000 */
[----:B-----5:R-:W-:Y:S02]  /*232d0*/  IMAD.MOV.U32 R13, RZ, RZ, R3 ;  /* 0x000000ffff0d7224 */ /* 0x020fe400078e0003 */
[----:B------:R-:W-:Y:S02]  /*232e0*/  IMAD.MOV.U32 R12, RZ, RZ, 0x1 ;  /* 0x00000001ff0c7424 */ /* 0x000fe400078e00ff */
[----:B------:R-:W-:Y:S02]  /*232f0*/  IMAD.MOV.U32 R11, RZ, RZ, RZ ;  /* 0x000000ffff0b7224 */ /* 0x000fe400078e00ff */
[----:B------:R-:W-:-:S07]  /*23300*/  IMAD.MOV.U32 R15, RZ, RZ, -0x1 ;  /* 0xffffffffff0f7424 */ /* 0x000fce00078e00ff */
[----:B012---:R-:W-:Y:S05]  /*23310*/  WARPSYNC.COLLECTIVE R15, `(.L_x_9047) ;  /* 0x000000000f087348 */ /* 0x007fea0003c00000 */
[----:B0-----:R0:W3:Y:S02]  /*23320*/  SHFL.UP P6, R14, R13, R12, R11 ;  /* 0x0400000c0d0e7389 */ /* 0x0010e400000c000b */
[----:B0123--:R-:W-:Y:S01]  /*23330*/  ENDCOLLECTIVE ;  /* 0x000000000000791b */ /* 0x00ffe20003800000 */
.L_x_9047:
[----:B------:R-:W-:Y:S05]  /*23340*/  BSYNC B0 ;  /* 0x0000000000007941 */ /* 0x000fea0003800000 */
.L_x_9046:
        /* <DEDUP_REMOVED lines=10> */
.L_x_9048:
        /* <DEDUP_REMOVED lines=8> */
.L_x_9049:
        /* <DEDUP_REMOVED lines=8> */
.L_x_9050:
        /* <DEDUP_REMOVED lines=8> */
.L_x_9051:
        /* <DEDUP_REMOVED lines=9> */
.L_x_9052:
[----:B------:R-:W-:Y:S01]  /*23600*/  IMAD.MOV.U32 R16, RZ, RZ, R14 ;  /* 0x000000ffff107224 */ /* 0x000fe200078e000e */
[----:B------:R-:W-:Y:S06]  /*23610*/  BRA `(.L_x_9053) ;  /* 0xffffffc800707947 */ /* 0x000fec000383ffff */
.L_x_8946:
[----:B------:R-:W-:Y:S01]  /*23620*/  BSSY B0, `(.L_x_9054) ;  /* 0x0000006000007945 */ /* 0x000fe20003800000 */
[----:B------:R-:W-:Y:S01]  /*23630*/  PLOP3.LUT P6, PT, P6, PT, PT, 0x8, 0x0 ;  /* 0x000000000000781c */ /* 0x000fe200037ce170 */
[----:B------:R-:W-:-:S12]  /*23640*/  IMAD.MOV.U32 R15, RZ, RZ, -0x1 ;  /* 0xffffffffff0f7424 */ /* 0x000fd800078e00ff */
[----:B012---:R-:W-:Y:S05]  /*23650*/  WARPSYNC.COLLECTIVE R15, `(.L_x_9055) ;  /* 0x000000000f087348 */ /* 0x007fea0003c00000 */
[----:B0-----:R-:W-:Y:S01]  /*23660*/  VOTE.ANY R14, PT, P6 ;  /* 0x00000000000e7806 */ /* 0x001fe200030e0100 */
[----:B-12---:R-:W-:Y:S06]  /*23670*/  ENDCOLLECTIVE ;  /* 0x000000000000791b */ /* 0x006fec0003800000 */
.L_x_9055:
[----:B------:R-:W-:Y:S05]  /*23680*/  BSYNC B0 ;  /* 0x0000000000007941 */ /* 0x000fea0003800000 */
.L_x_9054:
        /* <DEDUP_REMOVED lines=9> */
.L_x_9056:
[----:B------:R-:W-:Y:S01]  /*23720*/  IMAD.MOV.U32 R17, RZ, RZ, R14 ;  /* 0x000000ffff117224 */ /* 0x000fe200078e000e */
[----:B------:R-:W-:Y:S06]  /*23730*/  BRA `(.L_x_9057) ;  /* 0xffffffc800607947 */ /* 0x000fec000383ffff */
.L_x_8948:
[----:B------:R-:W-:Y:S01]  /*23740*/  BSSY B0, `(.L_x_9058) ;  /* 0x0000007000007945 */ /* 0x000fe20003800000 */
[----:B------:R-:W-:Y:S02]  /*23750*/  IMAD.MOV.U32 R13, RZ, RZ, R2 ;  /* 0x000000ffff0d7224 */ /* 0x000fe400078e0002 */
[----:B------:R-:W-:Y:S02]  /*23760*/  IMAD.MOV.U32 R11, RZ, RZ, 0x1f ;  /* 0x0000001fff0b7424 */ /* 0x000fe400078e00ff */
[----:B------:R-:W-:-:S07]  /*23770*/  IMAD.MOV.U32 R15, RZ, RZ, -0x1 ;  /* 0xffffffffff0f7424 */ /* 0x000fce00078e00ff */
[----:B01234-:R-:W-:Y:S05]  /*23780*/  WARPSYNC.COLLECTIVE R15, `(.L_x_9059) ;  /* 0x000000000f087348 */ /* 0x01ffea0003c00000 */
[----:B0-----:R0:W0:Y:S02]  /*23790*/  SHFL.IDX P6, R14, R13, R12, R11 ;  /* 0x0000000c0d0e7389 */ /* 0x00102400000c000b */
[----:B01234-:R-:W-:Y:S01]  /*237a0*/  ENDCOLLECTIVE ;  /* 0x000000000000791b */ /* 0x01ffe20003800000 */
.L_x_9059:
[----:B------:R-:W-:Y:S05]  /*237b0*/  BSYNC B0 ;  /* 0x0000000000007941 */ /* 0x000fea0003800000 */
.L_x_9058:
[----:B------:R-:W-:Y:S01]  /*237c0*/  IMAD.MOV.U32 R2, RZ, RZ, R14 ;  /* 0x000000ffff027224 */ /* 0x000fe200078e000e */
[----:B------:R-:W-:Y:S06]  /*237d0*/  BRA `(.L_x_9060) ;  /* 0xffffffc800547947 */ /* 0x000fec000383ffff */
.L_x_8952:
[----:B0-----:R0:W1:Y:S02]  /*237e0*/  SYNCS.PHASECHK.TRANS64.TRYWAIT P0, [R0+URZ+0x38820], R3 ;  /* 0x03882003000075a7 */ /* 0x001064000800017f */
[----:B-1----:R-:W-:Y:S05]  /*237f0*/  @!P0 NANOSLEEP.SYNCS 0x989680 ;  /* 0x009896800000895d */ /* 0x002fea0003900000 */
[----:B------:R-:W1:Y:S02]  /*23800*/  @!P0 SYNCS.PHASECHK.TRANS64 P0, [R0+URZ+0x38820], R3 ;  /* 0x03882003000085a7 */ /* 0x000e64000800007f */
[----:B-1----:R-:W-:Y:S05]  /*23810*/  @!P0 BRA `(.L_x_8952) ;  /* 0xfffffffc00f08947 */ /* 0x002fea000383ffff */
[----:B------:R-:W-:Y:S05]  /*23820*/  BRA `(.L_x_9061) ;  /* 0xffffffcc00d87947 */ /* 0x000fea000383ffff */
.L_x_8953:
        /* <DEDUP_REMOVED lines=11> */
.L_x_9063:
[----:B------:R-:W-:Y:S05]  /*238e0*/  BSYNC B0 ;  /* 0x0000000000007941 */ /* 0x000fea0003800000 */
.L_x_9062:
[----:B------:R-:W-:Y:S05]  /*238f0*/  BRA `(.L_x_9064) ;  /* 0xffffffcc00c07947 */ /* 0x000fea000383ffff */
.L_x_8954:
[----:B------:R-:W-:Y:S01]  /*23900*/  BSSY B0, `(.L_x_9065) ;  /* 0x0000006000007945 */ /* 0x000fe20003800000 */
[----:B------:R-:W-:-:S07]  /*23910*/  IMAD.MOV.U32 R15, RZ, RZ, -0x1 ;  /* 0xffffffffff0f7424 */ /* 0x000fce00078e00ff */
[----:B012---:R-:W-:Y:S05]  /*23920*/  WARPSYNC.COLLECTIVE R15, `(.L_x_9066) ;  /* 0x000000000f0c7348 */ /* 0x007fea0003c00000 */
[----:B------:R-:W-:Y:S02]  /*23930*/  ELECT P6, UR62, PT ;  /* 0x00000000003e782f */ /* 0x000fe400038c0000 */
[----:B------:R-:W-:Y:S01]  /*23940*/  MOV R14, UR62 ;  /* 0x0000003e000e7c02 */ /* 0x000fe20008000f00 */
[----:B012---:R-:W-:Y:S10]  /*23950*/  ENDCOLLECTIVE ;  /* 0x000000000000791b */ /* 0x007ff40003800000 */
.L_x_9066:
[----:B------:R-:W-:Y:S05]  /*23960*/  BSYNC B0 ;  /* 0x0000000000007941 */ /* 0x000fea0003800000 */
.L_x_9065:
[----:B------:R-:W-:Y:S05]  /*23970*/  BRA `(.L_x_9067) ;  /* 0xffffffcc00b47947 */ /* 0x000fea000383ffff */
.L_x_8956:
[----:B0-----:R0:W1:Y:S02]  /*23980*/  SYNCS.PHASECHK.TRANS64.TRYWAIT P0, [R6+URZ], R5 ;  /* 0x00000005060075a7 */ /* 0x001064000800017f */
[----:B-1----:R-:W-:Y:S05]  /*23990*/  @!P0 NANOSLEEP.SYNCS 0x989680 ;  /* 0x009896800000895d */ /* 0x002fea0003900000 */
[----:B------:R-:W1:Y:S02]  /*239a0*/  @!P0 SYNCS.PHASECHK.TRANS64 P0, [R6+URZ], R5 ;  /* 0x00000005060085a7 */ /* 0x000e64000800007f */
[----:B-1----:R-:W-:Y:S05]  /*239b0*/  @!P0 BRA `(.L_x_8956) ;  /* 0xfffffffc00f08947 */ /* 0x002fea000383ffff */
[----:B------:R-:W-:Y:S05]  /*239c0*/  BRA `(.L_x_9068) ;  /* 0xffffffcc00f07947 */ /* 0x000fea000383ffff */
.L_x_8957:
[----:B-1----:R1:W3:Y:S02]  /*239d0*/  SYNCS.PHASECHK.TRANS64.TRYWAIT P0, [R7+URZ], R2 ;  /* 0x00000002070075a7 */ /* 0x0022e4000800017f */
[----:B---3--:R-:W-:Y:S05]  /*239e0*/  @!P0 NANOSLEEP.SYNCS 0x989680 ;  /* 0x009896800000895d */ /* 0x008fea0003900000 */
[----:B------:R-:W3:Y:S02]  /*239f0*/  @!P0 SYNCS.PHASECHK.TRANS64 P0, [R7+URZ], R2 ;  /* 0x00000002070085a7 */ /* 0x000ee4000800007f */
[----:B---3--:R-:W-:Y:S05]  /*23a00*/  @!P0 BRA `(.L_x_8957) ;  /* 0xfffffffc00f08947 */ /* 0x008fea000383ffff */
[----:B------:R-:W-:Y:S05]  /*23a10*/  BRA `(.L_x_9069) ;  /* 0xffffffcc00e47947 */ /* 0x000fea000383ffff */
.L_x_8959:
[----:B---3--:R3:W4:Y:S02]  /*23a20*/  SYNCS.PHASECHK.TRANS64.TRYWAIT P0, [R4+URZ], R5 ;  /* 0x00000005040075a7 */ /* 0x008724000800017f */
[----:B----4-:R-:W-:Y:S05]  /*23a30*/  @!P0 NANOSLEEP.SYNCS 0x989680 ;  /* 0x009896800000895d */ /* 0x010fea0003900000 */
[----:B------:R-:W4:Y:S02]  /*23a40*/  @!P0 SYNCS.PHASECHK.TRANS64 P0, [R4+URZ], R5 ;  /* 0x00000005040085a7 */ /* 0x000f24000800007f */
[----:B----4-:R-:W-:Y:S05]  /*23a50*/  @!P0 BRA `(.L_x_8959) ;  /* 0xfffffffc00f08947 */ /* 0x010fea000383ffff */
[----:B------:R-:W-:Y:S05]  /*23a60*/  BRA `(.L_x_9070) ;  /* 0xffffffcc00ec7947 */ /* 0x000fea000383ffff */
.L_x_9071:
        /* <DEDUP_REMOVED lines=9> */
.L_x_15133:


//--------------------- .text._ZN7cutlass13device_kernelIN5flash11enable_sm90INS1_16FlashAttnFwdSm90INS1_25CollectiveMainloopFwdSm90ILi2EN4cute5tupleIJNS5_1CILi1EEES8_S8_EEENS6_IJNS7_ILi128EEENS7_ILi96EEENS7_ILi64EEEEEELi256ENS_6half_tEfNS_4arch4Sm90ELb0ELb0ELb0ELb0ELb0ELb0ELb0ELb1ELb0ELb1ELb0ELb0EEENS1_21CollectiveEpilogueFwdINS6_IJSA_NS7_ILi256EEESB_EEES9_SE_SG_Li256ELb0ELb1ELb0ELb0EEENS1_29StaticPersistentTileSchedulerILb0EEEEEEEEEvNT_6ParamsE --------------------------
	.section	.text._ZN7cutlass13device_kernelIN5flash11enable_sm90INS1_16FlashAttnFwdSm90INS1_25CollectiveMainloopFwdSm90ILi2EN4cute5tupleIJNS5_1CILi1EEES8_S8_EEENS6_IJNS7_ILi128EEENS7_ILi96EEENS7_ILi64EEEEEELi256ENS_6half_tEfNS_4arch4Sm90ELb0ELb0ELb0ELb0ELb0ELb0ELb0ELb1ELb0ELb1ELb0ELb0EEENS1_21CollectiveEpilogueFwdINS6_IJSA_NS7_ILi256EEESB_EEES9_SE_SG_Li256ELb0ELb1ELb0ELb0EEENS1_29StaticPersistentTileSchedulerILb0EEEEEEEEEvNT_6ParamsE,"ax",@progbits
	.align	128
.text._ZN7cutlass13device_kernelIN5flash11enable_sm90INS1_16FlashAttnFwdSm90INS1_25CollectiveMainloopFwdSm90ILi2EN4cute5tupleIJNS5_1CILi1EEES8_S8_EEENS6_IJNS7_ILi128EEENS7_ILi96EEENS7_ILi64EEEEEELi256ENS_6half_tEfNS_4arch4Sm90ELb0ELb0ELb0ELb0ELb0ELb0ELb0ELb1ELb0ELb1ELb0ELb0EEENS1_21CollectiveEpilogueFwdINS6_IJSA_NS7_ILi256EEESB_EEES9_SE_SG_Li256ELb0ELb1ELb0ELb0EEENS1_29StaticPersistentTileSchedulerILb0EEEEEEEEEvNT_6ParamsE:
        .type           _ZN7cutlass13device_kernelIN5flash11enable_sm90INS1_16FlashAttnFwdSm90INS1_25CollectiveMainloopFwdSm90ILi2EN4cute5tupleIJNS5_1CILi1EEES8_S8_EEENS6_IJNS7_ILi128EEENS7_ILi96EEENS7_ILi64EEEEEELi256ENS_6half_tEfNS_4arch4Sm90ELb0ELb0ELb0ELb0ELb0ELb0ELb0ELb1ELb0ELb1ELb0ELb0EEENS1_21CollectiveEpilogueFwdINS6_IJSA_NS7_ILi256EEESB_EEES9_SE_SG_Li256ELb0ELb1ELb0ELb0EEENS1_29StaticPersistentTileSchedulerILb0EEEEEEEEEvNT_6ParamsE,@function
        .size           _ZN7cutlass13device_kernelIN5flash11enable_sm90INS1_16FlashAttnFwdSm90INS1_25CollectiveMainloopFwdSm90ILi2EN4cute5tupleIJNS5_1CILi1EEES8_S8_EEENS6_IJNS7_ILi128EEENS7_ILi96EEENS7_ILi64EEEEEELi256ENS_6half_tEfNS_4arch4Sm90ELb0ELb0ELb0ELb0ELb0ELb0ELb0ELb1ELb0ELb1ELb0ELb0EEENS1_21CollectiveEpilogueFwdINS6_IJSA_NS7_ILi256EEESB_EEES9_SE_SG_Li256ELb0ELb1ELb0ELb0EEENS1_29StaticPersistentTileSchedulerILb0EEEEEEEEEvNT_6ParamsE,(.L_x_15134 - _ZN7cutlass13device_kernelIN5flash11enable_sm90INS1_16FlashAttnFwdSm90INS1_25CollectiveMainloopFwdSm90ILi2EN4cute5tupleIJNS5_1CILi1EEES8_S8_EEENS6_IJNS7_ILi128EEENS7_ILi96EEENS7_ILi64EEEEEELi256ENS_6half_tEfNS_4arch4Sm90ELb0ELb0ELb0ELb0ELb0ELb0ELb0ELb1ELb0ELb1ELb0ELb0EEENS1_21CollectiveEpilogueFwdINS6_IJSA_NS7_ILi256EEESB_EEES9_SE_SG_Li256ELb0ELb1ELb0ELb0EEENS1_29StaticPersistentTileSchedulerILb0EEEEEEEEEvNT_6ParamsE)
        .other          _ZN7cutlass13device_kernelIN5flash11enable_sm90INS1_16FlashAttnFwdSm90INS1_25CollectiveMainloopFwdSm90ILi2EN4cute5tupleIJNS5_1CILi1EEES8_S8_EEENS6_IJNS7_ILi128EEENS7_ILi96EEENS7_ILi64EEEEEELi256ENS_6half_tEfNS_4arch4Sm90ELb0ELb0ELb0ELb0ELb0ELb0ELb0ELb1ELb0ELb1ELb0ELb0EEENS1_21CollectiveEpilogueFwdINS6_IJSA_NS7_ILi256EEESB_EEES9_SE_SG_Li256ELb0ELb1ELb0ELb0EEENS1_29StaticPersistentTileSchedulerILb0EEEEEEEEEvNT_6ParamsE,@"STO_CUDA_ENTRY STV_DEFAULT"
_ZN7cutlass13device_kernelIN5flash11enable_sm90INS1_16FlashAttnFwdSm90INS1_25CollectiveMainloopFwdSm90ILi2EN4cute5tupleIJNS5_1CILi1EEES8_S8_EEENS6_IJNS7_ILi128EEENS7_ILi96EEENS7_ILi64EEEEEELi256ENS_6half_tEfNS_4arch4Sm90ELb0ELb0ELb0ELb0ELb0ELb0ELb0ELb1ELb0ELb1ELb0ELb0EEENS1_21CollectiveEpilogueFwdINS6_IJSA_NS7_ILi256EEESB_EEES9_SE_SG_Li256ELb0ELb1ELb0ELb0EEENS1_29StaticPersistentTileSchedulerILb0EEEEEEEEEvNT_6ParamsE:
        /* <DEDUP_REMOVED lines=18> */
.L_x_9073:
[----:B------:R-:W-:Y:S05]  /*0120*/  BSYNC B0 ;  /* 0x0000000000007941 */ /* 0x000fea0003800000 */
.L_x_9072:
        /* <DEDUP_REMOVED lines=41> */
.L_x_9074:
        /* <DEDUP_REMOVED lines=22> */
.L_x_9075:
        /* <DEDUP_REMOVED lines=18> */
.L_x_9076:
        /* <DEDUP_REMOVED lines=22> */
.L_x_9077:
        /* <DEDUP_REMOVED lines=22> */
.L_x_9078:
[----:B------:R-:W-:Y:S01]  /*0900*/  PLOP3.LUT P0, PT, PT, PT, UP0, 0x80, 0x0 ;  /* 0x000000000000781c */ /* 0x000fe20003f0f008 */
[----:B------:R-:W-:Y:S01]  /*0910*/  UMOV UR37, 0x1 ;  /* 0x0000000100257882 */ /* 0x000fe20000000000 */
[----:B------:R-:W-:Y:S01]  /*0920*/  NOP ;  /* 0x0000000000007918 */ /* 0x000fe20000000000 */
[----:B------:R-:W-:Y:S01]  /*0930*/  USEL UR37, UR37, 0x2, !UP0 ;  /* 0x0000000225257887 */ /* 0x000fe2000c000000 */
[----:B------:R-:W-:Y:S01]  /*0940*/  ULDC.64 UR42, c[0x0][0x208] ;  /* 0x00008200002a7ab9 */ /* 0x000fe20000000a00 */
[----:B012-4-:R-:W-:Y:S08]  /*0950*/  BAR.SYNC.DEFER_BLOCKING 0x0 ;  /* 0x0000000000007b1d */ /* 0x017ff00000010000 */
[----:B------:R-:W-:Y:S05]  /*0960*/  @!P0 BRA `(.L_x_9079) ;  /* 0x0000006400f48947 */ /* 0x000fea0003800000 */
.L_x_9080:
[----:B------:R-:W-:-:S08]  /*0970*/  NOP ;  /* 0x0000000000007918 */ /* 0x000fd00000000000 */
[----:B------:R-:W0:Y:S02]  /*0980*/  USETMAXREG.TRY_ALLOC.CTAPOOL UP0, 0xf0 ;  /* 0x000000f0000079c8 */ /* 0x000e240008000600 */
[----:B0-----:R-:W-:-:S13]  /*0990*/  PLOP3.LUT P0, PT, PT, PT, UP0, 0x80, 0x0 ;  /* 0x000000000000781c */ /* 0x001fda0003f0f008 */
[----:B------:R-:W-:Y:S05]  /*09a0*/  @!P0 BRA `(.L_x_9080) ;  /* 0xfffffffc00f08947 */ /* 0x000fea000383ffff */
[----:B------:R-:W-:Y:S01]  /*09b0*/  SHF.R.U32.HI R2, RZ, 0x7, R0 ;  /* 0x00000007ff027819 */ /* 0x000fe20000011600 */
[----:B------:R-:W0:Y:S08]  /*09c0*/  S2UR UR39, SR_CTAID.X ;  /* 0x00000000002779c3 */ /* 0x000e300000002500 */
[----:B------:R-:W-:Y:S06]  /*09d0*/  BAR.ARV 0x8, 0x180 ;  /* 0x0206000000007b1d */ /* 0x000fec0000002000 */
[----:B------:R-:W-:-:S02]  /*09e0*/  ISETP.NE.AND P0, PT, R2, 0x1, PT ;  /* 0x000000010200780c */ /* 0x000fc40003f05270 */
[----:B------:R-:W0:Y:S11]  /*09f0*/  LDC R2, c[0x0][0xc34] ;  /* 0x00030d00ff027b82 */ /* 0x000e360000000800 */
[----:B------:R-:W-:Y:S06]  /*0a00*/  @!P0 BAR.ARV 0x9, 0x100 ;  /* 0x0244000000008b1d */ /* 0x000fec0000002000 */
[----:B0-----:R-:W-:-:S13]  /*0a10*/  ISETP.LE.AND P0, PT, R2, UR39, PT ;  /* 0x0000002702007c0c */ /* 0x001fda000bf03270 */
[----:B------:R-:W-:Y:S05]  /*0a20*/  @P0 EXIT ;  /* 0x000000000000094d */ /* 0x000fea0003800000 */
[----:B------:R-:W-:Y:S01]  /*0a30*/  VIADD R0, R0, 0xffffff80 ;  /* 0xffffff8000007836 */ /* 0x000fe20000000000 */
[----:B------:R-:W-:Y:S01]  /*0a40*/  ULOP3.LUT UR48, UR37, 0x1, URZ, 0xfc, !UPT ;  /* 0x0000000125307892 */ /* 0x000fe2000f8efc3f */
[----:B------:R-:W-:Y:S01]  /*0a50*/  UMOV UR47, URZ ;  /* 0x0000003f002f7c82 */ /* 0x000fe20008000000 */
[----:B------:R-:W-:Y:S02]  /*0a60*/  UMOV UR38, URZ ;  /* 0x0000003f00267c82 */ /* 0x000fe40008000000 */
[----:B------:R-:W-:Y:S01]  /*0a70*/  SHF.R.S32.HI R3, RZ, 0x1f, R0 ;  /* 0x0000001fff037819 */ /* 0x000fe20000011400 */
[----:B------:R-:W-:-:S03]  /*0a80*/  UMOV UR36, URZ ;  /* 0x0000003f00247c82 */ /* 0x000fc60008000000 */
[CC--:B------:R-:W-:Y:S02]  /*0a90*/  LEA.HI R2, R3.reuse, R0.reuse, RZ, 0x7 ;  /* 0x0000000003027211 */ /* 0x0c0fe400078f38ff */
[CC--:B------:R-:W-:Y:S02]  /*0aa0*/  LEA.HI R4, R3.reuse, R0.reuse, RZ, 0x4 ;  /* 0x0000000003047211 */ /* 0x0c0fe400078f20ff */
[----:B------:R-:W-:Y:S02]  /*0ab0*/  LOP3.LUT R205, R2, 0xffffff80, RZ, 0xc0, !PT ;  /* 0xffffff8002cd7812 */ /* 0x000fe400078ec0ff */
[CC--:B------:R-:W-:Y:S02]  /*0ac0*/  LEA.HI R5, R3.reuse, R0.reuse, RZ, 0x5 ;  /* 0x0000000003057211 */ /* 0x0c0fe400078f28ff */
[----:B------:R-:W-:Y:S01]  /*0ad0*/  SHF.R.S32.HI R7, RZ, 0x4, R4 ;  /* 0x00000004ff077819 */ /* 0x000fe20000011404 */
[----:B------:R-:W-:Y:S01]  /*0ae0*/  IMAD.IADD R205, R0, 0x1, -R205 ;  /* 0x0000000100cd7824 */ /* 0x000fe200078e0acd */
[----:B------:R-:W-:Y:S01]  /*0af0*/  LEA.HI R12, R3, R0, RZ, 0x2 ;  /* 0x00000000030c7211 */ /* 0x000fe200078f10ff */
[----:B------:R-:W-:Y:S01]  /*0b00*/  IMAD.SHL.U32 R6, R5, 0x20, RZ ;  /* 0x0000002005067824 */ /* 0x000fe200078e00ff */
[----:B------:R-:W-:-:S02]  /*0b10*/  LOP3.LUT R5, R4, 0x3fffff0, RZ, 0xc0, !PT ;  /* 0x03fffff004057812 */ /* 0x000fc400078ec0ff */
[----:B------:R-:W-:Y:S02]  /*0b20*/  SHF.R.S32.HI R8, RZ, 0x1f, R205 ;  /* 0x0000001fff087819 */ /* 0x000fe400000114cd */
[----:B------:R-:W-:Y:S01]  /*0b30*/  LEA.HI R4, R4, R7, RZ, 0x1 ;  /* 0x0000000704047211 */ /* 0x000fe200078f08ff */
[----:B------:R-:W-:Y:S01]  /*0b40*/  IMAD.IADD R5, R0, 0x1, -R5 ;  /* 0x0000000100057824 */ /* 0x000fe200078e0a05 */
[----:B------:R-:W-:Y:S02]  /*0b50*/  LEA.HI R9, R8, R205, RZ, 0x2 ;  /* 0x000000cd08097211 */ /* 0x000fe400078f10ff */
[----:B------:R-:W-:Y:S02]  /*0b60*/  LOP3.LUT R4, R4, 0x1ffffffe, RZ, 0xc0, !PT ;  /* 0x1ffffffe04047812 */ /* 0x000fe400078ec0ff */
[--C-:B------:R-:W-:Y:S02]  /*0b70*/  SHF.R.S32.HI R10, RZ, 0x2, R9.reuse ;  /* 0x00000002ff0a7819 */ /* 0x100fe40000011409 */
[----:B------:R-:W-:Y:S01]  /*0b80*/  SHF.R.S32.HI R11, RZ, 0x1f, R9 ;  /* 0x0000001fff0b7819 */ /* 0x000fe20000011409 */
[----:B------:R-:W-:Y:S01]  /*0b90*/  IMAD.IADD R4, R7, 0x1, -R4 ;  /* 0x0000000107047824 */ /* 0x000fe200078e0a04 */
[----:B------:R-:W-:-:S02]  /*0ba0*/  SHF.R.S32.HI R207, RZ, 0x7, R2 ;  /* 0x00000007ffcf7819 */ /* 0x000fc40000011402 */
[----:B------:R-:W-:Y:S02]  /*0bb0*/  LEA.HI R11, R11, R10, RZ, 0x3 ;  /* 0x0000000a0b0b7211 */ /* 0x000fe400078f18ff */
[----:B------:R-:W-:Y:S02]  /*0bc0*/  LOP3.LUT R7, R12, 0xfffffffc, RZ, 0xc0, !PT ;  /* 0xfffffffc0c077812 */ /* 0x000fe400078ec0ff */
[----:B------:R-:W-:Y:S02]  /*0bd0*/  LOP3.LUT R11, R11, 0xfffffff8, RZ, 0xc0, !PT ;  /* 0xfffffff80b0b7812 */ /* 0x000fe400078ec0ff */
[----:B------:R-:W-:Y:S01]  /*0be0*/  LEA.HI R8, R8, R205, RZ, 0x5 ;  /* 0x000000cd08087211 */ /* 0x000fe200078f28ff */
[----:B------:R-:W-:Y:S01]  /*0bf0*/  IMAD.IADD R7, R0, 0x1, -R7 ;  /* 0x0000000100077824 */ /* 0x000fe200078e0a07 */
[----:B------:R-:W-:Y:S01]  /*0c00*/  LEA.HI R2, R2, R207, RZ, 0x1 ;  /* 0x000000cf02027211 */ /* 0x000fe200078f08ff */
[----:B------:R-:W-:Y:S01]  /*0c10*/  IMAD.IADD R11, R10, 0x1, -R11 ;  /* 0x000000010a0b7824 */ /* 0x000fe200078e0a0b */
[----:B------:R-:W-:-:S02]  /*0c20*/  LEA.HI R22, R3, R0, RZ, 0x3 ;  /* 0x0000000003167211 */ /* 0x000fc400078f18ff */
[----:B------:R-:W-:Y:S02]  /*0c30*/  SHF.R.S32.HI R8, RZ, 0x5, R8 ;  /* 0x00000005ff087819 */ /* 0x000fe40000011408 */
[----:B------:R-:W-:Y:S02]  /*0c40*/  LOP3.LUT R2, R2, 0x3fffffe, RZ, 0xc0, !PT ;  /* 0x03fffffe02027812 */ /* 0x000fe400078ec0ff */
[----:B------:R-:W-:Y:S01]  /*0c50*/  LOP3.LUT R19, R22, 0xfffffff8, RZ, 0xc0, !PT ;  /* 0xfffffff816137812 */ /* 0x000fe200078ec0ff */
[----:B------:R-:W-:Y:S01]  /*0c60*/  IMAD R11, R8, 0x10, R11 ;  /* 0x00000010080b7824 */ /* 0x000fe200078e020b */
[----:B------:R-:W-:Y:S01]  /*0c70*/  LOP3.LUT R6, R6, 0xfffffc00, RZ, 0xc0, !PT ;  /* 0xfffffc0006067812 */ /* 0x000fe200078ec0ff */
[----:B------:R-:W-:Y:S01]  /*0c80*/  IMAD.IADD R2, R207, 0x1, -R2 ;  /* 0x00000001cf027824 */ /* 0x000fe200078e0a02 */
[----:B------:R-:W-:Y:S01]  /*0c90*/  LEA.HI R3, R7, R7, RZ, 0x1 ;  /* 0x0000000707037211 */ /* 0x000fe200078f08ff */
[----:B------:R-:W-:Y:S01]  /*0ca0*/  IMAD.IADD R19, R0, 0x1, -R19 ;  /* 0x0000000100137824 */ /* 0x000fe200078e0a13 */
[----:B------:R-:W-:Y:S01]  /*0cb0*/  LOP3.LUT R0, R9, 0x7ffffffc, RZ, 0xc0, !PT ;  /* 0x7ffffffc09007812 */ /* 0x000fe200078ec0ff */
[----:B------:R-:W-:Y:S01]  /*0cc0*/  IMAD R5, R5, 0x40, R6 ;  /* 0x0000004005057824 */ /* 0x000fe200078e0206 */
[----:B------:R-:W-:Y:S01]  /*0cd0*/  LOP3.LUT R6, R3, 0x1ffffffe, RZ, 0xc0, !PT ;  /* 0x1ffffffe03067812 */ /* 0x000fe200078ec0ff */
[----:B------:R-:W-:Y:S01]  /*0ce0*/  IMAD R208, R2, 0x40, R11 ;  /* 0x0000004002d07824 */ /* 0x000fe200078e020b */
[----:B------:R-:W-:Y:S01]  /*0cf0*/  SHF.R.S32.HI R22, RZ, 0x3, R22 ;  /* 0x00000003ff167819 */ /* 0x000fe20000011416 */
[----:B------:R-:W-:-:S02]  /*0d00*/  IMAD.SHL.U32 R2, R19, 0x8, RZ ;  /* 0x0000000813027824 */ /* 0x000fc400078e00ff */
[----:B------:R-:W-:Y:S02]  /*0d10*/  IMAD.IADD R7, R7, 0x1, -R6 ;  /* 0x0000000107077824 */ /* 0x000fe400078e0a06 */
[C---:B------:R-:W-:Y:S02]  /*0d20*/  VIADD R18, R2.reuse, 0x40 ;  /* 0x0000004002127836 */ /* 0x040fe40000000000 */
[C---:B------:R-:W-:Y:S02]  /*0d30*/  VIADD R17, R2.reuse, 0x80 ;  /* 0x0000008002117836 */ /* 0x040fe40000000000 */
[----:B------:R-:W-:Y:S01]  /*0d40*/  VIADD R16, R2, 0xc0 ;  /* 0x000000c002107836 */ /* 0x000fe20000000000 */
[----:B------:R-:W-:Y:S01]  /*0d50*/  SHF.R.S32.HI R214, RZ, 0x1f, R18 ;  /* 0x0000001fffd67819 */ /* 0x000fe20000011412 */
[----:B------:R-:W-:Y:S01]  /*0d60*/  IMAD R211, R4, 0x8, R5 ;  /* 0x0000000804d37824 */ /* 0x000fe200078e0205 */
[----:B------:R-:W-:Y:S01]  /*0d70*/  SHF.R.S32.HI R213, RZ, 0x1f, R17 ;  /* 0x0000001fffd57819 */ /* 0x000fe20000011411 */
[----:B------:R-:W-:Y:S01]  /*0d80*/  IMAD.IADD R209, R205, 0x1, -R0 ;  /* 0x00000001cdd17824 */ /* 0x000fe200078e0a00 */
[----:B------:R-:W-:Y:S01]  /*0d90*/  SHF.R.S32.HI R212, RZ, 0x1f, R16 ;  /* 0x0000001fffd47819 */ /* 0x000fe20000011410 */
[----:B------:R-:W-:-:S07]  /*0da0*/  IMAD R210, R7, 0x8, R208 ;  /* 0x0000000807d27824 */ /* 0x000fce00078e02d0 */
.L_x_9109:
[----:B0-----:R-:W0:Y:S01]  /*0db0*/  SHFL.IDX PT, R0, R207, RZ, 0x1f ;  /* 0x00001fffcf007589 */ /* 0x001e2200000e0000 */
[----:B-1----:R-:W1:Y:S01]  /*0dc0*/  S2UR UR4, SR_CgaCtaId ;  /* 0x00000000000479c3 */ /* 0x002e620000008800 */
[----:B------:R-:W-:Y:S01]  /*0dd0*/  ULDC.64 UR6, c[0x0][0x418] ;  /* 0x0001060000067ab9 */ /* 0x000fe20000000a00 */
[----:B------:R-:W-:Y:S01]  /*0de0*/  ULDC UR5, c[0x0][0xc38] ;  /* 0x00030e0000057ab9 */ /* 0x000fe20000000800 */
[----:B------:R-:W-:Y:S02]  /*0df0*/  UISETP.NE.U32.AND UP0, UPT, UR6, URZ, UPT ;  /* 0x0000003f0600728c */ /* 0x000fe4000bf05070 */
[----:B------:R-:W-:Y:S01]  /*0e00*/  UISETP.NE.AND UP1, UPT, UR5, 0x1, UPT ;  /* 0x000000010500788c */ /* 0x000fe2000bf25270 */
[----:B------:R-:W-:Y:S02]  /*0e10*/  UMOV UR45, 0x400 ;  /* 0x00000400002d7882 */ /* 0x000fe40000000000 */
[----:B------:R-:W-:Y:S01]  /*0e20*/  ULDC UR5, c[0x0][0xc44] ;  /* 0x0003110000057ab9 */ /* 0x000fe20000000800 */
[----:B------:R-:W-:-:S02]  /*0e30*/  UISETP.NE.AND.EX UP0, UPT, UR7, URZ, UPT, UP0 ;  /* 0x0000003f0700728c */ /* 0x000fc4000bf05300 */
[----:B------:R-:W-:Y:S01]  /*0e40*/  UISETP.NE.AND UP2, UPT, UR5, 0x1, UPT ;  /* 0x000000010500788c */ /* 0x000fe2000bf45270 */
[----:B------:R-:W-:Y:S01]  /*0e50*/  ULDC UR44, c[0x0][0x424] ;  /* 0x00010900002c7ab9 */ /* 0x000fe20000000800 */
[----:B------:R-:W-:Y:S01]  /*0e60*/  ULDC UR10, c[0x0][0x2f0] ;  /* 0x0000bc00000a7ab9 */ /* 0x000fe20000000800 */
[----:B------:R-:W-:Y:S02]  /*0e70*/  USEL UR44, UR44, 0x1, UP0 ;  /* 0x000000012c2c7887 */ /* 0x000fe40008000000 */
[----:B------:R-:W-:Y:S01]  /*0e80*/  @UP1 ULDC UR12, c[0x0][0xc40] ;  /* 0x00031000000c1ab9 */ /* 0x000fe20000000800 */
[----:B------:R-:W-:Y:S01]  /*0e90*/  UMOV UR46, UR39 ;  /* 0x00000027002e7c82 */ /* 0x000fe20008000000 */
[----:B------:R-:W-:-:S04]  /*0ea0*/  UIMAD UR44, UR44, UR10, URZ ;  /* 0x0000000a2c2c72a4 */ /* 0x000fc8000f8e023f */
[----:B------:R-:W-:Y:S01]  /*0eb0*/  @UP2 ULDC.64 UR8, c[0x0][0xc48] ;  /* 0x0003120000082ab9 */ /* 0x000fe20000000a00 */
[----:B0-----:R-:W-:Y:S01]  /*0ec0*/  R2UR UR6, R0 ;  /* 0x00000000000672ca */ /* 0x001fe200000e0000 */
[----:B-1----:R-:W-:-:S03]  /*0ed0*/  ULEA UR45, UR4, UR45, 0x18 ;  /* 0x0000002d042d7291 */ /* 0x002fc6000f8ec03f */
[----:B------:R-:W-:Y:S01]  /*0ee0*/  @UP1 ULDC UR4, c[0x0][0xc3c] ;  /* 0x00030f0000041ab9 */ /* 0x000fe20000000800 */
[----:B------:R-:W-:Y:S02]  /*0ef0*/  UIADD3 UR11, UR45, 0x18400, URZ ;  /* 0x000184002d0b7890 */ /* 0x000fe4000fffe03f */
[----:B------:R-:W-:Y:S02]  /*0f00*/  UIMAD.WIDE.U32 UR4, UR39, UR4, URZ ;  /* 0x00000004270472a5 */ /* 0x000fe4000f8e003f */
[----:B------:R-:W-:Y:S02]  /*0f10*/  ULOP3.LUT UP0, URZ, UR11, 0x1bf, URZ, 0xc0, !UPT ;  /* 0x000001bf0b3f7892 */ /* 0x000fe4000f80c03f */
[----:B------:R-:W-:Y:S02]  /*0f20*/  @UP1 USHF.R.U32.HI UR46, URZ, UR12, UR5 ;  /* 0x0000000c3f2e1299 */ /* 0x000fe40008011605 */
[----:B------:R-:W-:Y:S02]  /*0f30*/  ULEA.HI UR7, UR6, UR6, URZ, 0x1 ;  /* 0x0000000606077291 */ /* 0x000fe4000f8f083f */
[----:B------:R-:W-:Y:S01]  /*0f40*/  PLOP3.LUT P0, PT, PT, PT, UP0, 0x80, 0x0 ;  /* 0x000000000000781c */ /* 0x000fe20003f0f008 */
[----:B------:R-:W-:-:S02]  /*0f50*/  UIMAD.WIDE.U32 UR4, UR46, UR8, URZ ;  /* 0x000000082e0472a5 */ /* 0x000fc4000f8e003f */
[----:B------:R-:W-:Y:S01]  /*0f60*/  ULOP3.LUT UR7, UR7, 0x1e, URZ, 0xc0, !UPT ;  /* 0x0000001e07077892 */ /* 0x000fe2000f8ec03f */
[----:B------:R-:W-:Y:S01]  /*0f70*/  UMOV UR41, UR46 ;  /* 0x0000002e00297c82 */ /* 0x000fe20008000000 */
[----:B------:R-:W-:Y:S02]  /*0f80*/  @UP2 USHF.R.U32.HI UR41, URZ, UR9, UR5 ;  /* 0x000000093f292299 */ /* 0x000fe40008011605 */
[----:B------:R-:W-:Y:S02]  /*0f90*/  UIADD3 UR7, UR6, -UR7, URZ ;  /* 0x8000000706077290 */ /* 0x000fe4000fffe03f */
[----:B------:R-:W-:Y:S02]  /*0fa0*/  UIADD3 UR6, UR44, 0x5f, URZ ;  /* 0x0000005f2c067890 */ /* 0x000fe4000fffe03f */
[----:B------:R-:W-:Y:S02]  /*0fb0*/  ULEA UR8, UR7, UR11, 0xd ;  /* 0x0000000b07087291 */ /* 0x000fe4000f8e683f */
[----:B------:R-:W-:-:S02]  /*0fc0*/  UIMAD.WIDE UR6, UR6, 0x2aaaaaab, URZ ;  /* 0x2aaaaaab060678a5 */ /* 0x000fc4000f8e023f */
[----:B------:R-:W-:Y:S02]  /*0fd0*/  USHF.R.U32.HI UR8, URZ, 0x4, UR8 ;  /* 0x000000043f087899 */ /* 0x000fe40008011608 */
[----:B------:R-:W-:Y:S02]  /*0fe0*/  USHF.R.U32.HI UR40, URZ, 0x1f, UR7 ;  /* 0x0000001f3f287899 */ /* 0x000fe40008011607 */
[----:B------:R-:W-:Y:S02]  /*0ff0*/  ULOP3.LUT UR49, UR8, 0x3fff, URZ, 0xc0, !UPT ;  /* 0x00003fff08317892 */ /* 0x000fe4000f8ec03f */
[----:B------:R-:W-:Y:S01]  /*1000*/  ULEA.HI.SX32 UR40, UR7, UR40, 0x1c ;  /* 0x0000002807287291 */ /* 0x000fe2000f8fe23f */
[----:B--234-:R-:W-:Y:S11]  /*1010*/  @!P0 BRA `(.L_x_9081) ;  /* 0x0000000000408947 */ /* 0x01cff60003800000 */
        /* <DEDUP_REMOVED lines=16> */
.L_x_9081:
[----:B------:R-:W-:Y:S01]  /*1120*/  ULOP3.LUT UR4, UR47, 0x1, URZ, 0xc0, !UPT ;  /* 0x000000012f047892 */ /* 0x000fe2000f8ec03f */
[----:B------:R-:W0:Y:S05]  /*1130*/  S2R R20, SR_TID.X ;  /* 0x0000000000147919 */ /* 0x000e2a0000002100 */
[----:B------:R-:W-:-:S05]  /*1140*/  IMAD.U32 R0, RZ, RZ, UR4 ;  /* 0x00000004ff007e24 */ /* 0x000fca000f8e00ff */
[----:B------:R-:W-:-:S04]  /*1150*/  SHF.L.U32 R0, R0, 0x1f, RZ ;  /* 0x0000001f00007819 */ /* 0x000fc800000006ff */
[----:B------:R-:W1:Y:S01]  /*1160*/  SYNCS.PHASECHK.TRANS64.TRYWAIT P0, [UR45+0x22800], R0 ;  /* 0x02280000ff0075a7 */ /* 0x000e62000800016d */
[----:B0-----:R-:W-:-:S05]  /*1170*/  SHF.R.U32.HI R20, RZ, 0x7, R20 ;  /* 0x00000007ff147819 */ /* 0x001fca0000011614 */
[----:B------:R-:W-:Y:S01]  /*1180*/  VIADD R6, R20, 0x8 ;  /* 0x0000000814067836 */ /* 0x000fe20000000000 */
[----:B-1----:R-:W-:Y:S06]  /*1190*/  @!P0 BRA `(.L_x_9082) ;  /* 0x000000a0001c8947 */ /* 0x002fec0003800000 */
.L_x_9199:
[----:B0-----:R-:W-:Y:S01]  /*11a0*/  IMAD.U32 R0, RZ, RZ, UR48 ;  /* 0x00000030ff007e24 */ /* 0x001fe2000f8e00ff */
[----:B------:R-:W-:Y:S05]  /*11b0*/  WARPSYNC.ALL ;  /* 0x0000000000007948 */ /* 0x000fea0003800000 */
[----:B------:R0:W-:Y:S01]  /*11c0*/  BAR.SYNC.DEFER_BLOCKING R6, 0x100 ;  /* 0x000400060000751d */ /* 0x0001e20000010000 */
[----:B------:R-:W-:-:S13]  /*11d0*/  ISETP.NE.AND P0, PT, R0, 0x3, PT ;  /* 0x000000030000780c */ /* 0x000fda0003f05270 */
[----:B0-----:R-:W-:Y:S05]  /*11e0*/  @!P0 BRA `(.L_x_9083) ;  /* 0x0000000000048947 */ /* 0x001fea0003800000 */
[----:B------:R-:W-:Y:S01]  /*11f0*/  BPT.TRAP 0x1 ;  /* 0x000000040000795c */ /* 0x000fe20000300000 */
.L_x_9083:
[----:B------:R-:W-:Y:S01]  /*1200*/  ULEA UR21, UR36, UR45, 0x3 ;  /* 0x0000002d24157291 */ /* 0x000fe2000f8e183f */
[----:B------:R-:W-:-:S05]  /*1210*/  IMAD.U32 R7, RZ, RZ, UR38 ;  /* 0x00000026ff077e24 */ /* 0x000fca000f8e00ff */
[----:B------:R-:W-:-:S04]  /*1220*/  SHF.L.U32 R7, R7, 0x1f, RZ ;  /* 0x0000001f07077819 */ /* 0x000fc800000006ff */
[----:B------:R0:W1:Y:S01]  /*1230*/  SYNCS.PHASECHK.TRANS64.TRYWAIT P1, [UR21+0x22830], R7 ;  /* 0x02283007ff0075a7 */ /* 0x0000620008020155 */
[----:B------:R-:W-:Y:S05]  /*1240*/  @!P0 BRA `(.L_x_9084) ;  /* 0x0000000000048947 */ /* 0x000fea0003800000 */
[----:B------:R-:W-:Y:S01]  /*1250*/  BPT.TRAP 0x1 ;  /* 0x000000040000795c */ /* 0x000fe20000300000 */
.L_x_9084:
[----:B-1----:R-:W-:Y:S05]  /*1260*/  @P1 BRA `(.L_x_9085) ;  /* 0x0000000000081947 */ /* 0x002fea0003800000 */
[----:B------:R-:W1:Y:S02]  /*1270*/  SYNCS.PHASECHK.TRANS64.TRYWAIT P1, [UR21+0x22830], R7 ;  /* 0x02283007ff0075a7 */ /* 0x000e640008020155 */
[----:B-1----:R-:W-:Y:S05]  /*1280*/  @!P1 BRA `(.L_x_9086) ;  /* 0x0000009c00f89947 */ /* 0x002fea0003800000 */
.L_x_9085:
[----:B------:R-:W-:Y:S01]  /*1290*/  UIADD3 UR4, UR45, 0x1c400, URZ ;  /* 0x0001c4002d047890 */ /* 0x000fe2000fffe03f */
[----:B------:R-:W-:Y:S01]  /*12a0*/  WARPGROUP.ARRIVE ;  /* 0x00000000000079c5 */ /* 0x000fe20000000000 */
[----:B------:R-:W-:Y:S01]  /*12b0*/  UMOV UR5, 0x40000040 ;  /* 0x4000004000057882 */ /* 0x000fe20000000000 */
[----:B------:R-:W-:Y:S01]  /*12c0*/  UMOV UR7, 0x40000040 ;  /* 0x4000004000077882 */ /* 0x000fe20000000000 */
[----:B------:R-:W-:Y:S01]  /*12d0*/  USHF.R.U32.HI UR4, URZ, 0x4, UR4 ;  /* 0x000000043f047899 */ /* 0x000fe20008011604 */
[----:B------:R-:W-:Y:S01]  /*12e0*/  P2R R10, PR, RZ, 0x1 ;  /* 0x00000001ff0a7803 */ /* 0x000fe20000000000 */
[----:B------:R-:W-:Y:S01]  /*12f0*/  UMOV UR9, 0x40000040 ;  /* 0x4000004000097882 */ /* 0x000fe20000000000 */
[----:B------:R-:W-:Y:S01]  /*1300*/  UMOV UR11, 0x40000040 ;  /* 0x40000040000b7882 */ /* 0x000fe20000000000 */
[----:B------:R-:W-:Y:S01]  /*1310*/  ULOP3.LUT UR4, UR4, 0x3fff, URZ, 0xc0, !UPT ;  /* 0x00003fff04047892 */ /* 0x000fe2000f8ec03f */
[----:B------:R-:W2:Y:S01]  /*1320*/  S2R R12, SR_TID.X ;  /* 0x00000000000c7919 */ /* 0x000ea20000002100 */
[----:B------:R-:W-:Y:S01]  /*1330*/  UMOV UR13, 0x40000040 ;  /* 0x40000040000d7882 */ /* 0x000fe20000000000 */
[----:B------:R-:W-:Y:S01]  /*1340*/  UMOV UR15, 0x40000040 ;  /* 0x40000040000f7882 */ /* 0x000fe20000000000 */
[----:B------:R-:W-:-:S02]  /*1350*/  ULOP3.LUT UR20, UR4, 0x10000, URZ, 0xfc, !UPT ;  /* 0x0001000004147892 */ /* 0x000fc4000f8efc3f */
[----:B------:R-:W-:Y:S02]  /*1360*/  ULOP3.LUT UR4, UR49, 0x10000, URZ, 0xfc, !UPT ;  /* 0x0001000031047892 */ /* 0x000fe4000f8efc3f */
[----:B------:R-:W-:Y:S02]  /*1370*/  UIMAD UR6, UR36, 0x300, UR20 ;  /* 0x00000300240678a4 */ /* 0x000fe4000f8e0214 */
[----:B------:R-:W-:Y:S02]  /*1380*/  UIADD3 UR8, UR4, 0x2, URZ ;  /* 0x0000000204087890 */ /* 0x000fe4000fffe03f */
[----:B------:R-:W-:Y:S02]  /*1390*/  UIADD3 UR10, UR6, 0x2, URZ ;  /* 0x00000002060a7890 */ /* 0x000fe4000fffe03f */
[----:B------:R-:W-:Y:S02]  /*13a0*/  UIADD3 UR12, UR4, 0x4, URZ ;  /* 0x00000004040c7890 */ /* 0x000fe4000fffe03f */
[----:B------:R-:W-:-:S02]  /*13b0*/  UIADD3 UR14, UR6, 0x4, URZ ;  /* 0x00000004060e7890 */ /* 0x000fc4000fffe03f */
[----:B------:R-:W-:Y:S01]  /*13c0*/  HGMMA.64x96x16.F32 R24, gdesc[UR4], RZ, !UPT, gsb0 ;  /* 0x01600000041879f0 */ /* 0x000fe2000c0008ff */
[----:B------:R-:W-:Y:S02]  /*13d0*/  UIADD3 UR16, UR4, 0x6, URZ ;  /* 0x0000000604107890 */ /* 0x000fe4000fffe03f */
[----:B------:R-:W-:Y:S01]  /*13e0*/  UIADD3 UR18, UR6, 0x6, URZ ;  /* 0x0000000606127890 */ /* 0x000fe2000fffe03f */
[----:B------:R-:W-:Y:S01]  /*13f0*/  UMOV UR17, 0x40000040 ;  /* 0x4000004000117882 */ /* 0x000fe20000000000 */
[----:B------:R-:W-:Y:S01]  /*1400*/  UMOV UR19, 0x40000040 ;  /* 0x4000004000137882 */ /* 0x000fe20000000000 */
[----:B------:R-:W-:-:S04]  /*1410*/  UIMAD UR6, UR40, -0x60, UR44 ;  /* 0xffffffa0280678a4 */ /* 0x000fc8000f8e022c */
[----:B------:R-:W-:Y:S01]  /*1420*/  UIADD3 UR6, UR6, 0x60, URZ ;  /* 0x0000006006067890 */ /* 0x000fe2000fffe03f */
[----:B--2---:R-:W-:-:S05]  /*1430*/  LOP3.LUT R12, R12, 0x7f, RZ, 0xc0, !PT ;  /* 0x0000007f0c0c7812 */ /* 0x004fca00078ec0ff */
[----:B-1----:R-:W-:-:S04]  /*1440*/  IMAD.U32 R0, RZ, RZ, UR6 ;  /* 0x00000006ff007e24 */ /* 0x002fc8000f8e00ff */
[----:B------:R-:W-:-:S05]  /*1450*/  IMAD R0, R209, -0x2, R0 ;  /* 0xfffffffed1007824 */ /* 0x000fca00078e0200 */
        /* <DEDUP_REMOVED lines=8> */
[----:B------:R-:W-:Y:S01]  /*14e0*/  HGMMA.64x96x16.F32 R24, gdesc[UR8], R24, gsb0 ;  /* 0x01600000081879f0 */ /* 0x000fe20008000818 */
[----:B------:R-:W-:Y:S02]  /*14f0*/  ULDC UR10, c[0x0][0x988] ;  /* 0x00026200000a7ab9 */ /* 0x000fe40000000800 */
[----:B------:R-:W-:Y:S02]  /*1500*/  WARPGROUP.DEPBAR.LE gsb0, 0x0 ;  /* 0x00008000000079c5 */ /* 0x000fe40000010000 */
[----:B------:R-:W-:-:S06]  /*1510*/  WARPGROUP.ARRIVE ;  /* 0x00000000000079c5 */ /* 0x000fcc0000000000 */
[----:B------:R-:W-:Y:S03]  /*1520*/  HGMMA.64x96x16.F32 R24, gdesc[UR12], R24, gsb0 ;  /* 0x016000000c1879f0 */ /* 0x000fe60008000818 */
[----:B------:R-:W-:Y:S02]  /*1530*/  WARPGROUP.DEPBAR.LE gsb0, 0x0 ;  /* 0x00008000000079c5 */ /* 0x000fe40000010000 */
[----:B------:R-:W-:-:S06]  /*1540*/  WARPGROUP.ARRIVE ;  /* 0x00000000000079c5 */ /* 0x000fcc0000000000 */
[----:B------:R-:W-:Y:S03]  /*1550*/  HGMMA.64x96x16.F32 R24, gdesc[UR16], R24, gsb0 ;  /* 0x01600000101879f0 */ /* 0x000fe60008000818 */
        /* <DEDUP_REMOVED lines=87> */
[----:B------:R-:W1:Y:S01]  /*1ad0*/  SHFL.BFLY PT, R0, R5, 0x2, 0x1f ;  /* 0x0c401f0005007f89 */ /* 0x000e6200000e0000 */
[----:B------:R-:W-:Y:S02]  /*1ae0*/  FSEL R67, R67, -INF , P3 ;  /* 0xff80000043437808 */ /* 0x000fe40001800000 */
[----:B------:R-:W-:-:S02]  /*1af0*/  FSEL R70, R70, -INF , P2 ;  /* 0xff80000046467808 */ /* 0x000fc40001000000 */
[----:B------:R-:W-:Y:S02]  /*1b00*/  FSEL R71, R71, -INF , P1 ;  /* 0xff80000047477808 */ /* 0x000fe40000800000 */
[----:B-1----:R-:W-:-:S05]  /*1b10*/  FMNMX.FTZ R8, R5, R0, !PT ;  /* 0x0000000005087209 */ /* 0x002fca0007810000 */
[----:B------:R-:W1:Y:S02]  /*1b20*/  SHFL.BFLY PT, R3, R8, 0x1, 0x1f ;  /* 0x0c201f0008037f89 */ /* 0x000e6400000e0000 */
[----:B-1----:R-:W-:Y:S01]  /*1b30*/  FMNMX.FTZ R0, R8, R3, !PT ;  /* 0x0000000308007209 */ /* 0x002fe20007810000 */
[----:B------:R-:W-:-:S03]  /*1b40*/  IMAD.U32 R8, RZ, RZ, UR21 ;  /* 0x00000015ff087e24 */ /* 0x000fc6000f8e00ff */
[C---:B------:R-:W-:Y:S01]  /*1b50*/  FSETP.NEU.FTZ.AND P0, PT, R0.reuse, -INF , PT ;  /* 0xff8000000000780b */ /* 0x040fe20003f1d000 */
[----:B------:R-:W-:-:S05]  /*1b60*/  FMUL.FTZ R3, R0, UR10 ;  /* 0x0000000a00037c20 */ /* 0x000fca0008410000 */
[----:B------:R-:W-:Y:S02]  /*1b70*/  FSEL R9, R3, RZ, P0 ;  /* 0x000000ff03097208 */ /* 0x000fe40000000000 */
[----:B------:R-:W-:Y:S02]  /*1b80*/  FMNMX.FTZ R3, R26, R27, !PT ;  /* 0x0000001b1a037209 */ /* 0x000fe40007810000 */
[----:B------:R-:W-:Y:S01]  /*1b90*/  ISETP.NE.AND P0, PT, R10, RZ, PT ;  /* 0x000000ff0a00720c */ /* 0x000fe20003f05270 */
        /* <DEDUP_REMOVED lines=14> */
[----:B------:R-:W1:Y:S01]  /*1c80*/  MUFU.EX2 R25, R25 ;  /* 0x0000001900197308 */ /* 0x000e620000000800 */
[--C-:B------:R-:W-:Y:S01]  /*1c90*/  FFMA.FTZ R41, R41, UR10, -R9.reuse ;  /* 0x0000000a29297c23 */ /* 0x100fe20008010809 */
        /* <DEDUP_REMOVED lines=12> */
[----:B------:R-:W-:Y:S01]  /*1d60*/  FFMA.FTZ R60, R60, UR10, -R9 ;  /* 0x0000000a3c3c7c23 */ /* 0x000fe20008010809 */
[----:B------:R-:W-:Y:S01]  /*1d70*/  FMNMX.FTZ R3, R43, R4, !PT ;  /* 0x000000042b037209 */ /* 0x000fe20007810000 */
[----:B------:R-:W2:Y:S01]  /*1d80*/  MUFU.EX2 R29, R29 ;  /* 0x0000001d001d7308 */ /* 0x000ea20000000800 */
[----:B-1----:R-:W-:Y:S01]  /*1d90*/  FADD.FTZ R11, R24, R25 ;  /* 0x00000019180b7221 */ /* 0x002fe20000010000 */
[--C-:B------:R-:W-:Y:S01]  /*1da0*/  FFMA.FTZ R61, R61, UR10, -R9.reuse ;  /* 0x0000000a3d3d7c23 */ /* 0x100fe20008010809 */
[----:B------:R-:W-:Y:S01]  /*1db0*/  FMNMX.FTZ R4, R46, R3, !PT ;  /* 0x000000032e047209 */ /* 0x000fe20007810000 */
[--C-:B------:R-:W-:Y:S01]  /*1dc0*/  FFMA.FTZ R64, R64, UR10, -R9.reuse ;  /* 0x0000000a40407c23 */ /* 0x100fe20008010809 */
[--C-:B------:R-:W-:Y:S01]  /*1dd0*/  FFMA.FTZ R65, R65, UR10, -R9.reuse ;  /* 0x0000000a41417c23 */ /* 0x100fe20008010809 */
[--C-:B------:R-:W-:Y:S01]  /*1de0*/  FFMA.FTZ R68, R68, UR10, -R9.reuse ;  /* 0x0000000a44447c23 */ /* 0x100fe20008010809 */
[----:B------:R-:W-:Y:S01]  /*1df0*/  FMNMX.FTZ R3, R47, R4, !PT ;  /* 0x000000042f037209 */ /* 0x000fe20007810000 */
[----:B------:R-:W-:Y:S01]  /*1e00*/  MUFU.EX2 R32, R32 ;  /* 0x0000002000207308 */ /* 0x000fe20000000800 */
[----:B------:R-:W-:Y:S01]  /*1e10*/  FFMA.FTZ R9, R69, UR10, -R9 ;  /* 0x0000000a45097c23 */ /* 0x000fe20008010809 */
[----:B------:R-:W-:-:S02]  /*1e20*/  F2FP.F16.F32.PACK_AB R152, R25, R24 ;  /* 0x000000181998723e */ /* 0x000fc400000000ff */
[----:B------:R-:W-:-:S04]  /*1e30*/  FMNMX.FTZ R4, R50, R3, !PT ;  /* 0x0000000332047209 */ /* 0x000fc80007810000 */
[----:B------:R-:W-:Y:S01]  /*1e40*/  FMNMX.FTZ R3, R51, R4, !PT ;  /* 0x0000000433037209 */ /* 0x000fe20007810000 */
[----:B------:R-:W1:Y:S01]  /*1e50*/  MUFU.EX2 R33, R33 ;  /* 0x0000002100217308 */ /* 0x000e620000000800 */
[----:B--2---:R-:W-:Y:S02]  /*1e60*/  F2FP.F16.F32.PACK_AB R154, R29, R28 ;  /* 0x0000001c1d9a723e */ /* 0x004fe400000000ff */
[----:B------:R-:W-:-:S04]  /*1e70*/  FMNMX.FTZ R4, R54, R3, !PT ;  /* 0x0000000336047209 */ /* 0x000fc80007810000 */
[----:B------:R-:W-:Y:S01]  /*1e80*/  FMNMX.FTZ R3, R55, R4, !PT ;  /* 0x0000000437037209 */ /* 0x000fe20007810000 */
[----:B------:R-:W-:Y:S03]  /*1e90*/  MUFU.EX2 R36, R36 ;  /* 0x0000002400247308 */ /* 0x000fe60000000800 */
[----:B------:R-:W-:-:S04]  /*1ea0*/  FMNMX.FTZ R4, R58, R3, !PT ;  /* 0x000000033a047209 */ /* 0x000fc80007810000 */
[----:B------:R-:W-:Y:S01]  /*1eb0*/  FMNMX.FTZ R3, R59, R4, !PT ;  /* 0x000000043b037209 */ /* 0x000fe20007810000 */
[----:B------:R-:W2:Y:S01]  /*1ec0*/  MUFU.EX2 R37, R37 ;  /* 0x0000002500257308 */ /* 0x000ea20000000800 */
[----:B-1----:R-:W-:Y:S02]  /*1ed0*/  F2FP.F16.F32.PACK_AB R156, R33, R32 ;  /* 0x00000020219c723e */ /* 0x002fe400000000ff */
[----:B------:R-:W-:-:S04]  /*1ee0*/  FMNMX.FTZ R4, R62, R3, !PT ;  /* 0x000000033e047209 */ /* 0x000fc80007810000 */
[----:B------:R-:W-:Y:S01]  /*1ef0*/  FMNMX.FTZ R3, R63, R4, !PT ;  /* 0x000000043f037209 */ /* 0x000fe20007810000 */
[----:B------:R-:W-:Y:S03]  /*1f00*/  MUFU.EX2 R40, R40 ;  /* 0x0000002800287308 */ /* 0x000fe60000000800 */
[----:B------:R-:W-:-:S04]  /*1f10*/  FMNMX.FTZ R4, R66, R3, !PT ;  /* 0x0000000342047209 */ /* 0x000fc80007810000 */
[----:B------:R-:W-:Y:S01]  /*1f20*/  FMNMX.FTZ R3, R67, R4, !PT ;  /* 0x0000000443037209 */ /* 0x000fe20007810000 */
[----:B------:R-:W1:Y:S01]  /*1f30*/  MUFU.EX2 R41, R41 ;  /* 0x0000002900297308 */ /* 0x000e620000000800 */
[----:B--2---:R-:W-:Y:S02]  /*1f40*/  F2FP.F16.F32.PACK_AB R158, R37, R36 ;  /* 0x00000024259e723e */ /* 0x004fe400000000ff */
[----:B------:R-:W-:-:S04]  /*1f50*/  FMNMX.FTZ R4, R70, R3, !PT ;  /* 0x0000000346047209 */ /* 0x000fc80007810000 */
[----:B------:R-:W-:Y:S01]  /*1f60*/  FMNMX.FTZ R4, R71, R4, !PT ;  /* 0x0000000447047209 */ /* 0x000fe20007810000 */
[----:B------:R-:W-:Y:S04]  /*1f70*/  MUFU.EX2 R44, R44 ;  /* 0x0000002c002c7308 */ /* 0x000fe80000000800 */
[----:B------:R-:W2:Y:S04]  /*1f80*/  SHFL.BFLY PT, R3, R4, 0x2, 0x1f ;  /* 0x0c401f0004037f89 */ /* 0x000ea800000e0000 */
[----:B------:R-:W3:Y:S01]  /*1f90*/  MUFU.EX2 R45, R45 ;  /* 0x0000002d002d7308 */ /* 0x000ee20000000800 */
[----:B-1----:R-:W-:-:S07]  /*1fa0*/  F2FP.F16.F32.PACK_AB R160, R41, R40 ;  /* 0x0000002829a0723e */ /* 0x002fce00000000ff */
[----:B------:R-:W-:Y:S08]  /*1fb0*/  MUFU.EX2 R48, R48 ;  /* 0x0000003000307308 */ /* 0x000ff00000000800 */
[----:B------:R-:W1:Y:S01]  /*1fc0*/  MUFU.EX2 R49, R49 ;  /* 0x0000003100317308 */ /* 0x000e620000000800 */
[----:B---3--:R-:W-:Y:S02]  /*1fd0*/  F2FP.F16.F32.PACK_AB R162, R45, R44 ;  /* 0x0000002c2da2723e */ /* 0x008fe400000000ff */
[----:B--2---:R-:W-:-:S05]  /*1fe0*/  FMNMX.FTZ R5, R4, R3, !PT ;  /* 0x0000000304057209 */ /* 0x004fca0007810000 */
[----:B------:R-:W-:Y:S01]  /*1ff0*/  MUFU.EX2 R52, R52 ;  /* 0x0000003400347308 */ /* 0x000fe20000000800 */
[----:B------:R-:W2:Y:S07]  /*2000*/  SHFL.BFLY PT, R4, R5, 0x1, 0x1f ;  /* 0x0c201f0005047f89 */ /* 0x000eae00000e0000 */
[----:B------:R-:W3:Y:S01]  /*2010*/  MUFU.EX2 R53, R53 ;  /* 0x0000003500357308 */ /* 0x000ee20000000800 */
[----:B-1----:R-:W-:-:S07]  /*2020*/  F2FP.F16.F32.PACK_AB R164, R49, R48 ;  /* 0x0000003031a4723e */ /* 0x002fce00000000ff */
[----:B------:R-:W-:Y:S08]  /*2030*/  MUFU.EX2 R56, R56 ;  /* 0x0000003800387308 */ /* 0x000ff00000000800 */
[----:B------:R-:W-:Y:S01]  /*2040*/  MUFU.EX2 R57, R57 ;  /* 0x0000003900397308 */ /* 0x000fe20000000800 */
[----:B--2---:R-:W-:Y:S02]  /*2050*/  FMNMX.FTZ R3, R5, R4, !PT ;  /* 0x0000000405037209 */ /* 0x004fe40007810000 */
[----:B---3--:R-:W-:-:S02]  /*2060*/  F2FP.F16.F32.PACK_AB R166, R53, R52 ;  /* 0x0000003435a6723e */ /* 0x008fc400000000ff */
[C---:B------:R-:W-:Y:S01]  /*2070*/  FSETP.NEU.FTZ.AND P1, PT, R3.reuse, -INF , PT ;  /* 0xff8000000300780b */ /* 0x040fe20003f3d000 */
[----:B------:R-:W-:Y:S02]  /*2080*/  FMUL.FTZ R4, R3, UR10 ;  /* 0x0000000a03047c20 */ /* 0x000fe40008410000 */
[----:B------:R-:W-:Y:S03]  /*2090*/  MUFU.EX2 R60, R60 ;  /* 0x0000003c003c7308 */ /* 0x000fe60000000800 */
[----:B------:R-:W-:Y:S01]  /*20a0*/  FSEL R5, R4, RZ, P1 ;  /* 0x000000ff04057208 */ /* 0x000fe20000800000 */
[----:B------:R-:W-:Y:S01]  /*20b0*/  FADD.FTZ R4, R28, R11 ;  /* 0x0000000b1c047221 */ /* 0x000fe20000010000 */
[----:B------:R-:W-:Y:S02]  /*20c0*/  ISETP.NE.AND P1, PT, R12, RZ, PT ;  /* 0x000000ff0c00720c */ /* 0x000fe40003f25270 */
[----:B------:R-:W1:Y:S01]  /*20d0*/  S2R R12, SR_TID.X ;  /* 0x00000000000c7919 */ /* 0x000e620000002100 */
[--C-:B------:R-:W-:Y:S01]  /*20e0*/  FFMA.FTZ R26, R26, UR10, -R5.reuse ;  /* 0x0000000a1a1a7c23 */ /* 0x100fe20008010805 */
[--C-:B------:R-:W-:Y:S01]  /*20f0*/  FFMA.FTZ R27, R27, UR10, -R5.reuse ;  /* 0x0000000a1b1b7c23 */ /* 0x100fe20008010805 */
[--C-:B------:R-:W-:Y:S01]  /*2100*/  FFMA.FTZ R30, R30, UR10, -R5.reuse ;  /* 0x0000000a1e1e7c23 */ /* 0x100fe20008010805 */
[--C-:B------:R-:W-:Y:S01]  /*2110*/  FFMA.FTZ R31, R31, UR10, -R5.reuse ;  /* 0x0000000a1f1f7c23 */ /* 0x100fe20008010805 */
[--C-:B------:R-:W-:Y:S01]  /*2120*/  FFMA.FTZ R34, R34, UR10, -R5.reuse ;  /* 0x0000000a22227c23 */ /* 0x100fe20008010805 */
[--C-:B------:R-:W-:Y:S01]  /*2130*/  FFMA.FTZ R35, R35, UR10, -R5.reuse ;  /* 0x0000000a23237c23 */ /* 0x100fe20008010805 */
[----:B------:R-:W-:Y:S01]  /*2140*/  MUFU.EX2 R26, R26 ;  /* 0x0000001a001a7308 */ /* 0x000fe20000000800 */
[----:B------:R-:W-:Y:S01]  /*2150*/  FADD.FTZ R11, R29, R4 ;  /* 0x000000041d0b7221 */ /* 0x000fe20000010000 */
[--C-:B------:R-:W-:Y:S01]  /*2160*/  FFMA.FTZ R38, R38, UR10, -R5.reuse ;  /* 0x0000000a26267c23 */ /* 0x100fe20008010805 */
[--C-:B------:R-:W-:Y:S01]  /*2170*/  FFMA.FTZ R39, R39, UR10, -R5.reuse ;  /* 0x0000000a27277c23 */ /* 0x100fe20008010805 */
[----:B------:R-:W-:Y:S01]  /*2180*/  FFMA.FTZ R42, R42, UR10, -R5 ;  /* 0x0000000a2a2a7c23 */ /* 0x000fe20008010805 */
[----:B------:R-:W-:Y:S01]  /*2190*/  FADD.FTZ R4, R32, R11 ;  /* 0x0000000b20047221 */ /* 0x000fe20000010000 */
[--C-:B------:R-:W-:Y:S01]  /*21a0*/  FFMA.FTZ R43, R43, UR10, -R5.reuse ;  /* 0x0000000a2b2b7c23 */ /* 0x100fe20008010805 */
[--C-:B------:R-:W-:Y:S01]  /*21b0*/  FFMA.FTZ R46, R46, UR10, -R5.reuse ;  /* 0x0000000a2e2e7c23 */ /* 0x100fe20008010805 */
[----:B------:R-:W2:Y:S01]  /*21c0*/  MUFU.EX2 R27, R27 ;  /* 0x0000001b001b7308 */ /* 0x000ea20000000800 */
[----:B------:R-:W-:Y:S01]  /*21d0*/  FADD.FTZ R13, R33, R4 ;  /* 0x00000004210d7221 */ /* 0x000fe20000010000 */
[--C-:B------:R-:W-:Y:S01]  /*21e0*/  FFMA.FTZ R47, R47, UR10, -R5.reuse ;  /* 0x0000000a2f2f7c23 */ /* 0x100fe20008010805 */
[--C-:B------:R-:W-:Y:S01]  /*21f0*/  FFMA.FTZ R50, R50, UR10, -R5.reuse ;  /* 0x0000000a32327c23 */ /* 0x100fe20008010805 */
[----:B------:R-:W-:Y:S01]  /*2200*/  FFMA.FTZ R51, R51, UR10, -R5 ;  /* 0x0000000a33337c23 */ /* 0x000fe20008010805 */
[----:B------:R-:W-:Y:S01]  /*2210*/  FADD.FTZ R10, R36, R13 ;  /* 0x0000000d240a7221 */ /* 0x000fe20000010000 */
[--C-:B------:R-:W-:Y:S01]  /*2220*/  FFMA.FTZ R54, R54, UR10, -R5.reuse ;  /* 0x0000000a36367c23 */ /* 0x100fe20008010805 */
[--C-:B------:R-:W-:Y:S01]  /*2230*/  FFMA.FTZ R55, R55, UR10, -R5.reuse ;  /* 0x0000000a37377c23 */ /* 0x100fe20008010805 */
[----:B------:R-:W3:Y:S01]  /*2240*/  MUFU.EX2 R30, R30 ;  /* 0x0000001e001e7308 */ /* 0x000ee20000000800 */
[----:B------:R-:W-:Y:S01]  /*2250*/  FADD.FTZ R13, R37, R10 ;  /* 0x0000000a250d7221 */ /* 0x000fe20000010000 */
[--C-:B------:R-:W-:Y:S01]  /*2260*/  FFMA.FTZ R58, R58, UR10, -R5.reuse ;  /* 0x0000000a3a3a7c23 */ /* 0x100fe20008010805 */
[--C-:B------:R-:W-:Y:S01]  /*2270*/  FFMA.FTZ R59, R59, UR10, -R5.reuse ;  /* 0x0000000a3b3b7c23 */ /* 0x100fe20008010805 */
[--C-:B------:R-:W-:Y:S01]  /*2280*/  FFMA.FTZ R62, R62, UR10, -R5.reuse ;  /* 0x0000000a3e3e7c23 */ /* 0x100fe20008010805 */
[--C-:B------:R-:W-:Y:S01]  /*2290*/  FFMA.FTZ R63, R63, UR10, -R5.reuse ;  /* 0x0000000a3f3f7c23 */ /* 0x100fe20008010805 */
[--C-:B------:R-:W-:Y:S01]  /*22a0*/  FFMA.FTZ R66, R66, UR10, -R5.reuse ;  /* 0x0000000a42427c23 */ /* 0x100fe20008010805 */
[----:B------:R-:W-:Y:S01]  /*22b0*/  FFMA.FTZ R67, R67, UR10, -R5 ;  /* 0x0000000a43437c23 */ /* 0x000fe20008010805 */
[----:B------:R-:W4:Y:S01]  /*22c0*/  MUFU.EX2 R31, R31 ;  /* 0x0000001f001f7308 */ /* 0x000f220000000800 */
[----:B--2---:R-:W-:Y:S01]  /*22d0*/  FADD.FTZ R11, R26, R27 ;  /* 0x0000001b1a0b7221 */ /* 0x004fe20000010000 */
[----:B-1----:R-:W-:Y:S01]  /*22e0*/  SHF.R.U32.HI R12, RZ, 0x7, R12 ;  /* 0x00000007ff0c7819 */ /* 0x002fe2000001160c */
[--C-:B------:R-:W-:Y:S01]  /*22f0*/  FFMA.FTZ R70, R70, UR10, -R5.reuse ;  /* 0x0000000a46467c23 */ /* 0x100fe20008010805 */
[----:B------:R-:W-:Y:S01]  /*2300*/  FFMA.FTZ R71, R71, UR10, -R5 ;  /* 0x0000000a47477c23 */ /* 0x000fe20008010805 */
[----:B------:R-:W-:-:S02]  /*2310*/  F2FP.F16.F32.PACK_AB R168, R57, R56 ;  /* 0x0000003839a8723e */ /* 0x000fc400000000ff */
[----:B------:R-:W-:Y:S01]  /*2320*/  IADD3 R176, -R12, 0xb, RZ ;  /* 0x0000000b0cb07810 */ /* 0x000fe20007ffe1ff */
[----:B------:R-:W1:Y:S01]  /*2330*/  MUFU.EX2 R34, R34 ;  /* 0x0000002200227308 */ /* 0x000e620000000800 */
[----:B---3--:R-:W-:Y:S01]  /*2340*/  FADD.FTZ R4, R30, R11 ;  /* 0x0000000b1e047221 */ /* 0x008fe20000010000 */
[----:B------:R-:W-:Y:S01]  /*2350*/  FADD.FTZ R12, R40, R13 ;  /* 0x0000000d280c7221 */ /* 0x000fe20000010000 */
[----:B------:R-:W-:-:S03]  /*2360*/  F2FP.F16.F32.PACK_AB R153, R27, R26 ;  /* 0x0000001a1b99723e */ /* 0x000fc600000000ff */
[----:B------:R-:W-:Y:S02]  /*2370*/  FADD.FTZ R13, R41, R12 ;  /* 0x0000000c290d7221 */ /* 0x000fe40000010000 */
[----:B------:R-:W2:Y:S01]  /*2380*/  MUFU.EX2 R35, R35 ;  /* 0x0000002300237308 */ /* 0x000ea20000000800 */
[C---:B----4-:R-:W-:Y:S01]  /*2390*/  FADD.FTZ R11, R31.reuse, R4 ;  /* 0x000000041f0b7221 */ /* 0x050fe20000010000 */
[----:B------:R-:W-:Y:S02]  /*23a0*/  @!P1 VIADD R4, R8, 0x22840 ;  /* 0x0002284008049836 */ /* 0x000fe40000000000 */
[----:B------:R-:W-:Y:S01]  /*23b0*/  FADD.FTZ R12, R44, R13 ;  /* 0x0000000d2c0c7221 */ /* 0x000fe20000010000 */
[----:B------:R-:W-:Y:S02]  /*23c0*/  F2FP.F16.F32.PACK_AB R155, R31, R30 ;  /* 0x0000001e1f9b723e */ /* 0x000fe400000000ff */
[----:B------:R-:W-:Y:S01]  /*23d0*/  @!P1 PRMT R4, RZ, 0x654, R4 ;  /* 0x00000654ff049816 */ /* 0x000fe20000000004 */
[----:B------:R-:W3:Y:S01]  /*23e0*/  MUFU.EX2 R38, R38 ;  /* 0x0000002600267308 */ /* 0x000ee20000000800 */
[----:B-1----:R-:W-:Y:S01]  /*23f0*/  FADD.FTZ R10, R34, R11 ;  /* 0x0000000b220a7221 */ /* 0x002fe20000010000 */
[----:B------:R1:W-:Y:S06]  /*2400*/  BAR.ARV R176, 0x100 ;  /* 0x000400b00000751d */ /* 0x0003ec0000002000 */
[----:B------:R-:W4:Y:S01]  /*2410*/  MUFU.EX2 R39, R39 ;  /* 0x0000002700277308 */ /* 0x000f220000000800 */
[----:B--2---:R-:W-:Y:S01]  /*2420*/  FADD.FTZ R11, R35, R10 ;  /* 0x0000000a230b7221 */ /* 0x004fe20000010000 */
[----:B------:R-:W-:Y:S01]  /*2430*/  FADD.FTZ R13, R45, R12 ;  /* 0x0000000c2d0d7221 */ /* 0x000fe20000010000 */
[----:B------:R2:W-:Y:S01]  /*2440*/  @!P1 SYNCS.ARRIVE.TRANS64.RED.A1T0 RZ, [R4+URZ], RZ ;  /* 0x000000ff04ff99a7 */ /* 0x0005e2000810043f */
[----:B------:R-:W-:-:S04]  /*2450*/  F2FP.F16.F32.PACK_AB R157, R35, R34 ;  /* 0x00000022239d723e */ /* 0x000fc800000000ff */
[----:B------:R-:W2:Y:S01]  /*2460*/  MUFU.EX2 R42, R42 ;  /* 0x0000002a002a7308 */ /* 0x000ea20000000800 */
[----:B---3--:R-:W-:-:S07]  /*2470*/  FADD.FTZ R10, R38, R11 ;  /* 0x0000000b260a7221 */ /* 0x008fce0000010000 */
[----:B------:R-:W3:Y:S01]  /*2480*/  MUFU.EX2 R43, R43 ;  /* 0x0000002b002b7308 */ /* 0x000ee20000000800 */
[C---:B----4-:R-:W-:Y:S01]  /*2490*/  FADD.FTZ R11, R39.reuse, R10 ;  /* 0x0000000a270b7221 */ /* 0x050fe20000010000 */
[----:B------:R-:W-:Y:S01]  /*24a0*/  FADD.FTZ R10, R48, R13 ;  /* 0x0000000d300a7221 */ /* 0x000fe20000010000 */
[----:B------:R-:W-:-:S03]  /*24b0*/  F2FP.F16.F32.PACK_AB R159, R39, R38 ;  /* 0x00000026279f723e */ /* 0x000fc600000000ff */
[----:B------:R-:W-:Y:S02]  /*24c0*/  FADD.FTZ R13, R49, R10 ;  /* 0x0000000a310d7221 */ /* 0x000fe40000010000 */
[----:B------:R-:W4:Y:S01]  /*24d0*/  MUFU.EX2 R46, R46 ;  /* 0x0000002e002e7308 */ /* 0x000f220000000800 */
[----:B--2---:R-:W-:Y:S01]  /*24e0*/  FADD.FTZ R4, R42, R11 ;  /* 0x0000000b2a047221 */ /* 0x004fe20000010000 */
[----:B------:R-:W-:-:S04]  /*24f0*/  FADD.FTZ R10, R52, R13 ;  /* 0x0000000d340a7221 */ /* 0x000fc80000010000 */
[----:B------:R-:W-:Y:S02]  /*2500*/  FADD.FTZ R13, R53, R10 ;  /* 0x0000000a350d7221 */ /* 0x000fe40000010000 */
[----:B------:R-:W2:Y:S01]  /*2510*/  MUFU.EX2 R47, R47 ;  /* 0x0000002f002f7308 */ /* 0x000ea20000000800 */
[C---:B---3--:R-:W-:Y:S01]  /*2520*/  FADD.FTZ R11, R43.reuse, R4 ;  /* 0x000000042b0b7221 */ /* 0x048fe20000010000 */
[----:B------:R-:W-:Y:S01]  /*2530*/  FADD.FTZ R10, R56, R13 ;  /* 0x0000000d380a7221 */ /* 0x000fe20000010000 */
[----:B------:R-:W-:-:S05]  /*2540*/  F2FP.F16.F32.PACK_AB R161, R43, R42 ;  /* 0x0000002a2ba1723e */ /* 0x000fca00000000ff */
[----:B------:R-:W3:Y:S01]  /*2550*/  MUFU.EX2 R50, R50 ;  /* 0x0000003200327308 */ /* 0x000ee20000000800 */
[----:B----4-:R-:W-:-:S07]  /*2560*/  FADD.FTZ R4, R46, R11 ;  /* 0x0000000b2e047221 */ /* 0x010fce0000010000 */
[----:B------:R-:W4:Y:S01]  /*2570*/  MUFU.EX2 R51, R51 ;  /* 0x0000003300337308 */ /* 0x000f220000000800 */
[C---:B--2---:R-:W-:Y:S01]  /*2580*/  FADD.FTZ R11, R47.reuse, R4 ;  /* 0x000000042f0b7221 */ /* 0x044fe20000010000 */
[----:B------:R-:W-:-:S06]  /*2590*/  F2FP.F16.F32.PACK_AB R163, R47, R46 ;  /* 0x0000002e2fa3723e */ /* 0x000fcc00000000ff */
[----:B------:R-:W2:Y:S01]  /*25a0*/  MUFU.EX2 R54, R54 ;  /* 0x0000003600367308 */ /* 0x000ea20000000800 */
[----:B---3--:R-:W-:Y:S01]  /*25b0*/  FADD.FTZ R4, R50, R11 ;  /* 0x0000000b32047221 */ /* 0x008fe20000010000 */
[----:B------:R-:W-:-:S04]  /*25c0*/  FADD.FTZ R11, R57, R10 ;  /* 0x0000000a390b7221 */ /* 0x000fc80000010000 */
[----:B------:R-:W-:Y:S02]  /*25d0*/  FADD.FTZ R10, R60, R11 ;  /* 0x0000000b3c0a7221 */ /* 0x000fe40000010000 */
[----:B------:R-:W3:Y:S01]  /*25e0*/  MUFU.EX2 R55, R55 ;  /* 0x0000003700377308 */ /* 0x000ee20000000800 */
[C---:B----4-:R-:W-:Y:S01]  /*25f0*/  FADD.FTZ R5, R51.reuse, R4 ;  /* 0x0000000433057221 */ /* 0x050fe20000010000 */
[----:B------:R-:W-:-:S06]  /*2600*/  F2FP.F16.F32.PACK_AB R165, R51, R50 ;  /* 0x0000003233a5723e */ /* 0x000fcc00000000ff */
[----:B------:R-:W4:Y:S01]  /*2610*/  MUFU.EX2 R61, R61 ;  /* 0x0000003d003d7308 */ /* 0x000f220000000800 */
[----:B--2---:R-:W-:-:S07]  /*2620*/  FADD.FTZ R4, R54, R5 ;  /* 0x0000000536047221 */ /* 0x004fce0000010000 */
[----:B------:R-:W2:Y:S01]  /*2630*/  MUFU.EX2 R58, R58 ;  /* 0x0000003a003a7308 */ /* 0x000ea20000000800 */
[C---:B---3--:R-:W-:Y:S01]  /*2640*/  FADD.FTZ R5, R55.reuse, R4 ;  /* 0x0000000437057221 */ /* 0x048fe20000010000 */
[----:B------:R-:W-:-:S06]  /*2650*/  F2FP.F16.F32.PACK_AB R167, R55, R54 ;  /* 0x0000003637a7723e */ /* 0x000fcc00000000ff */
[----:B------:R-:W3:Y:S01]  /*2660*/  MUFU.EX2 R64, R64 ;  /* 0x0000004000407308 */ /* 0x000ee20000000800 */
[C---:B----4-:R-:W-:Y:S01]  /*2670*/  FADD.FTZ R11, R61.reuse, R10 ;  /* 0x0000000a3d0b7221 */ /* 0x050fe20000010000 */
[----:B------:R-:W-:-:S06]  /*2680*/  F2FP.F16.F32.PACK_AB R170, R61, R60 ;  /* 0x0000003c3daa723e */ /* 0x000fcc00000000ff */
[----:B------:R-:W4:Y:S01]  /*2690*/  MUFU.EX2 R59, R59 ;  /* 0x0000003b003b7308 */ /* 0x000f220000000800 */
[----:B--2---:R-:W-:-:S07]  /*26a0*/  FADD.FTZ R4, R58, R5 ;  /* 0x000000053a047221 */ /* 0x004fce0000010000 */
[----:B------:R-:W2:Y:S01]  /*26b0*/  MUFU.EX2 R65, R65 ;  /* 0x0000004100417308 */ /* 0x000ea20000000800 */
[----:B---3--:R-:W-:-:S07]  /*26c0*/  FADD.FTZ R10, R64, R11 ;  /* 0x0000000b400a7221 */ /* 0x008fce0000010000 */
[----:B------:R-:W3:Y:S01]  /*26d0*/  MUFU.EX2 R62, R62 ;  /* 0x0000003e003e7308 */ /* 0x000ee20000000800 */
[C---:B----4-:R-:W-:Y:S01]  /*26e0*/  FADD.FTZ R5, R59.reuse, R4 ;  /* 0x000000043b057221 */ /* 0x050fe20000010000 */
[----:B------:R-:W-:-:S06]  /*26f0*/  F2FP.F16.F32.PACK_AB R169, R59, R58 ;  /* 0x0000003a3ba9723e */ /* 0x000fcc00000000ff */
[----:B------:R-:W4:Y:S01]  /*2700*/  MUFU.EX2 R68, R68 ;  /* 0x0000004400447308 */ /* 0x000f220000000800 */
[C---:B--2---:R-:W-:Y:S01]  /*2710*/  FADD.FTZ R11, R65.reuse, R10 ;  /* 0x0000000a410b7221 */ /* 0x044fe20000010000 */
[----:B------:R-:W-:-:S06]  /*2720*/  F2FP.F16.F32.PACK_AB R172, R65, R64 ;  /* 0x0000004041ac723e */ /* 0x000fcc00000000ff */
[----:B------:R-:W2:Y:S01]  /*2730*/  MUFU.EX2 R63, R63 ;  /* 0x0000003f003f7308 */ /* 0x000ea20000000800 */
[----:B---3--:R-:W-:-:S07]  /*2740*/  FADD.FTZ R4, R62, R5 ;  /* 0x000000053e047221 */ /* 0x008fce0000010000 */
[----:B------:R-:W3:Y:S01]  /*2750*/  MUFU.EX2 R66, R66 ;  /* 0x0000004200427308 */ /* 0x000ee20000000800 */
[----:B----4-:R-:W-:-:S07]  /*2760*/  FADD.FTZ R10, R68, R11 ;  /* 0x0000000b440a7221 */ /* 0x010fce0000010000 */
[----:B------:R-:W4:Y:S01]  /*2770*/  MUFU.EX2 R9, R9 ;  /* 0x0000000900097308 */ /* 0x000f220000000800 */
[C---:B--2---:R-:W-:Y:S01]  /*2780*/  FADD.FTZ R11, R63.reuse, R4 ;  /* 0x000000043f0b7221 */ /* 0x044fe20000010000 */
[----:B------:R-:W-:-:S06]  /*2790*/  F2FP.F16.F32.PACK_AB R171, R63, R62 ;  /* 0x0000003e3fab723e */ /* 0x000fcc00000000ff */
[----:B------:R-:W2:Y:S01]  /*27a0*/  MUFU.EX2 R67, R67 ;  /* 0x0000004300437308 */ /* 0x000ea20000000800 */
[----:B---3--:R-:W-:-:S07]  /*27b0*/  FADD.FTZ R4, R66, R11 ;  /* 0x0000000b42047221 */ /* 0x008fce0000010000 */
[----:B------:R-:W3:Y:S01]  /*27c0*/  MUFU.EX2 R70, R70 ;  /* 0x0000004600467308 */ /* 0x000ee20000000800 */
[C---:B----4-:R-:W-:Y:S01]  /*27d0*/  FADD.FTZ R5, R9.reuse, R10 ;  /* 0x0000000a09057221 */ /* 0x050fe20000010000 */
[----:B------:R-:W-:-:S06]  /*27e0*/  F2FP.F16.F32.PACK_AB R174, R9, R68 ;  /* 0x0000004409ae723e */ /* 0x000fcc00000000ff */
[----:B------:R-:W4:Y:S01]  /*27f0*/  MUFU.EX2 R71, R71 ;  /* 0x0000004700477308 */ /* 0x000f220000000800 */
[C---:B--2---:R-:W-:Y:S01]  /*2800*/  FADD.FTZ R9, R67.reuse, R4 ;  /* 0x0000000443097221 */ /* 0x044fe20000010000 */
[----:B------:R-:W-:-:S03]  /*2810*/  F2FP.F16.F32.PACK_AB R173, R67, R66 ;  /* 0x0000004243ad723e */ /* 0x000fc600000000ff */
[----:B---3--:R-:W-:-:S04]  /*2820*/  FADD.FTZ R4, R70, R9 ;  /* 0x0000000946047221 */ /* 0x008fc80000010000 */
[C---:B----4-:R-:W-:Y:S01]  /*2830*/  FADD.FTZ R4, R71.reuse, R4 ;  /* 0x0000000447047221 */ /* 0x050fe20000010000 */
[----:B------:R-:W-:Y:S01]  /*2840*/  F2FP.F16.F32.PACK_AB R175, R71, R70 ;  /* 0x0000004647af723e */ /* 0x000fe200000000ff */
[----:B-1----:R-:W-:Y:S06]  /*2850*/  @!P0 BRA `(.L_x_9087) ;  /* 0x0000000000048947 */ /* 0x002fec0003800000 */
[----:B------:R-:W-:Y:S01]  /*2860*/  BPT.TRAP 0x1 ;  /* 0x000000040000795c */ /* 0x000fe20000300000 */
.L_x_9087:
[----:B------:R1:W2:Y:S01]  /*2870*/  SYNCS.PHASECHK.TRANS64.TRYWAIT P2, [UR21+0x22850], R7 ;  /* 0x02285007ff0075a7 */ /* 0x0002a20008040155 */
[----:B------:R-:W-:Y:S05]  /*2880*/  @!P0 BRA `(.L_x_9088) ;  /* 0x0000000000048947 */ /* 0x000fea0003800000 */
[----:B------:R-:W-:Y:S01]  /*2890*/  BPT.TRAP 0x1 ;  /* 0x000000040000795c */ /* 0x000fe20000300000 */
.L_x_9088:
[----:B--2---:R-:W-:Y:S05]  /*28a0*/  @P2 BRA `(.L_x_9089) ;  /* 0x0000000000082947 */ /* 0x004fea0003800000 */
[----:B------:R-:W2:Y:S02]  /*28b0*/  SYNCS.PHASECHK.TRANS64.TRYWAIT P2, [UR21+0x22850], R7 ;  /* 0x02285007ff0075a7 */ /* 0x000ea40008040155 */
[----:B--2---:R-:W-:Y:S05]  /*28c0*/  @!P2 BRA `(.L_x_9090) ;  /* 0x000000880080a947 */ /* 0x004fea0003800000 */
.L_x_9089:
[----:B------:R3:W-:Y:S01]  /*28d0*/  BAR.SYNC.DEFER_BLOCKING R6, 0x100 ;  /* 0x000400060000751d */ /* 0x0007e20000010000 */
[----:B------:R-:W-:Y:S01]  /*28e0*/  UIADD3 UR45, UR45, 0x400, URZ ;  /* 0x000004002d2d7890 */ /* 0x000fe2000fffe03f */
[----:B--2---:R-:W-:Y:S01]  /*28f0*/  @!P1 VIADD R8, R8, 0x22860 ;  /* 0x0002286008089836 */ /* 0x004fe20000000000 */
[----:B------:R-:W-:Y:S02]  /*2900*/  UISETP.GE.AND UP0, UPT, UR44, 0x61, UPT ;  /* 0x000000612c00788c */ /* 0x000fe4000bf06270 */
[----:B------:R-:W-:Y:S01]  /*2910*/  USHF.R.U32.HI UR45, URZ, 0x4, UR45 ;  /* 0x000000043f2d7899 */ /* 0x000fe2000801162d */
[----:B------:R-:W-:Y:S01]  /*2920*/  UMOV UR7, 0x40000040 ;  /* 0x4000004000077882 */ /* 0x000fe20000000000 */
[----:B------:R-:W-:Y:S02]  /*2930*/  @!P1 PRMT R8, RZ, 0x654, R8 ;  /* 0x00000654ff089816 */ /* 0x000fe40000000008 */
[----:B------:R-:W-:Y:S01]  /*2940*/  ULOP3.LUT UR21, UR45, 0x3fff, URZ, 0xc0, !UPT ;  /* 0x00003fff2d157892 */ /* 0x000fe2000f8ec03f */
[----:B------:R-:W-:-:S03]  /*2950*/  PLOP3.LUT P2, PT, PT, PT, UP0, 0x80, 0x0 ;  /* 0x000000000000781c */ /* 0x000fc60003f4f008 */
[----:B------:R-:W-:-:S04]  /*2960*/  ULOP3.LUT UR21, UR21, 0x3000000, URZ, 0xfc, !UPT ;  /* 0x0300000015157892 */ /* 0x000fc8000f8efc3f */
[----:B------:R-:W-:Y:S01]  /*2970*/  UIMAD UR11, UR36, 0xc00, UR21 ;  /* 0x00000c00240b78a4 */ /* 0x000fe2000f8e0215 */
[----:B------:R-:W-:-:S06]  /*2980*/  WARPGROUP.ARRIVE ;  /* 0x00000000000079c5 */ /* 0x000fcc0000000000 */
[----:B------:R-:W-:Y:S02]  /*2990*/  UMOV UR6, UR11 ;  /* 0x0000000b00067c82 */ /* 0x000fe40008000000 */
        /* <DEDUP_REMOVED lines=32> */
[----:B------:R3:W-:Y:S01]  /*2ba0*/  @!P1 SYNCS.ARRIVE.TRANS64.RED.A1T0 RZ, [R8+URZ], RZ ;  /* 0x000000ff08ff99a7 */ /* 0x0007e2000810043f */
[----:B------:R-:W-:Y:S05]  /*2bb0*/  @!P2 BRA `(.L_x_9091) ;  /* 0x0000001c0068a947 */ /* 0x000fea0003800000 */
[----:B------:R-:W-:Y:S01]  /*2bc0*/  IMAD.MOV.U32 R200, RZ, RZ, R3 ;  /* 0x000000ffffc87224 */ /* 0x000fe200078e0003 */
[----:B------:R-:W-:Y:S01]  /*2bd0*/  UIADD3 UR40, UR40, -0x2, URZ ;  /* 0xfffffffe28287890 */ /* 0x000fe2000fffe03f */
[----:B01----:R-:W-:Y:S01]  /*2be0*/  IMAD.MOV.U32 R7, RZ, RZ, R0 ;  /* 0x000000ffff077224 */ /* 0x003fe200078e0000 */
[----:B------:R-:W-:-:S10]  /*2bf0*/  ULDC UR22, c[0x0][0x988] ;  /* 0x0002620000167ab9 */ /* 0x000fd40000000800 */
.L_x_9100:
        /* <DEDUP_REMOVED lines=8> */
[----:B--2---:R-:W-:Y:S11]  /*2c80*/  @!P0 BRA `(.L_x_9092) ;  /* 0x0000000000048947 */ /* 0x004ff60003800000 */
[----:B------:R-:W-:Y:S01]  /*2c90*/  BPT.TRAP 0x1 ;  /* 0x000000040000795c */ /* 0x000fe20000300000 */
.L_x_9092:
[----:B------:R-:W0:Y:S01]  /*2ca0*/  S2UR UR7, SR_CgaCtaId ;  /* 0x00000000000779c3 */ /* 0x000e220000008800 */
[----:B------:R-:W-:Y:S01]  /*2cb0*/  IMAD.U32 R0, RZ, RZ, UR38 ;  /* 0x00000026ff007e24 */ /* 0x000fe2000f8e00ff */
[----:B------:R-:W-:-:S04]  /*2cc0*/  UMOV UR6, 0x400 ;  /* 0x0000040000067882 */ /* 0x000fc80000000000 */
[----:B------:R-:W-:-:S04]  /*2cd0*/  SHF.L.U32 R0, R0, 0x1f, RZ ;  /* 0x0000001f00007819 */ /* 0x000fc800000006ff */
[----:B------:R-:W-:-:S13]  /*2ce0*/  R2UR UR24, R0 ;  /* 0x00000000001872ca */ /* 0x000fda00000e0000 */
[----:B------:R-:W-:Y:S01]  /*2cf0*/  IMAD.U32 R0, RZ, RZ, UR24 ;  /* 0x00000018ff007e24 */ /* 0x000fe2000f8e00ff */
[----:B0-----:R-:W-:-:S04]  /*2d00*/  ULEA UR6, UR7, UR6, 0x18 ;  /* 0x0000000607067291 */ /* 0x001fc8000f8ec03f */
[----:B------:R-:W-:-:S09]  /*2d10*/  ULEA UR23, UR36, UR6, 0x3 ;  /* 0x0000000624177291 */ /* 0x000fd2000f8e183f */
[----:B------:R0:W1:Y:S01]  /*2d20*/  SYNCS.PHASECHK.TRANS64.TRYWAIT P3, [UR23+0x22830], R0 ;  /* 0x02283000ff0075a7 */ /* 0x0000620008060157 */
[----:B------:R-:W-:Y:S05]  /*2d30*/  @!P0 BRA `(.L_x_9093) ;  /* 0x0000000000048947 */ /* 0x000fea0003800000 */
[----:B------:R-:W-:Y:S01]  /*2d40*/  BPT.TRAP 0x1 ;  /* 0x000000040000795c */ /* 0x000fe20000300000 */
.L_x_9093:
[----:B-1----:R-:W-:Y:S05]  /*2d50*/  @P3 BRA `(.L_x_9094) ;  /* 0x00000000000c3947 */ /* 0x002fea0003800000 */
[----:B0-----:R-:W-:-:S04]  /*2d60*/  IMAD.U32 R0, RZ, RZ, UR24 ;  /* 0x00000018ff007e24 */ /* 0x001fc8000f8e00ff */
[----:B------:R-:W0:Y:S02]  /*2d70*/  SYNCS.PHASECHK.TRANS64.TRYWAIT P3, [UR23+0x22830], R0 ;  /* 0x02283000ff0075a7 */ /* 0x000e240008060157 */
[----:B0-----:R-:W-:Y:S05]  /*2d80*/  @!P3 BRA `(.L_x_9095) ;  /* 0x000000840064b947 */ /* 0x001fea0003800000 */
.L_x_9094:
[----:B------:R-:W-:Y:S01]  /*2d90*/  UIMAD UR6, UR36, 0x300, UR20 ;  /* 0x00000300240678a4 */ /* 0x000fe2000f8e0214 */
[----:B------:R-:W-:Y:S01]  /*2da0*/  WARPGROUP.ARRIVE ;  /* 0x00000000000079c5 */ /* 0x000fe20000000000 */
[----:B------:R-:W-:Y:S01]  /*2db0*/  UMOV UR7, 0x40000040 ;  /* 0x4000004000077882 */ /* 0x000fe20000000000 */
[----:B------:R-:W-:Y:S01]  /*2dc0*/  UMOV UR11, 0x40000040 ;  /* 0x40000040000b7882 */ /* 0x000fe20000000000 */
[----:B------:R-:W-:-:S03]  /*2dd0*/  UIADD3 UR10, UR6, 0x2, URZ ;  /* 0x00000002060a7890 */ /* 0x000fc6000fffe03f */
[----:B------:R-:W1:Y:S01]  /*2de0*/  S2R R203, SR_TID.X ;  /* 0x0000000000cb7919 */ /* 0x000e620000002100 */
[----:B------:R-:W-:Y:S01]  /*2df0*/  UIADD3 UR14, UR6, 0x4, URZ ;  /* 0x00000004060e7890 */ /* 0x000fe2000fffe03f */
[----:B------:R-:W-:Y:S01]  /*2e00*/  UMOV UR15, 0x40000040 ;  /* 0x40000040000f7882 */ /* 0x000fe20000000000 */
[----:B------:R-:W-:Y:S01]  /*2e10*/  HGMMA.64x96x16.F32 R152, gdesc[UR4], RZ, !UPT, gsb0 ;  /* 0x01600000049879f0 */ /* 0x000fe2000c0008ff */
[----:B------:R-:W-:Y:S01]  /*2e20*/  UIADD3 UR18, UR6, 0x6, URZ ;  /* 0x0000000606127890 */ /* 0x000fe2000fffe03f */
[----:B------:R-:W-:Y:S01]  /*2e30*/  UMOV UR19, 0x40000040 ;  /* 0x4000004000137882 */ /* 0x000fe20000000000 */
[----:B-1----:R-:W-:Y:S01]  /*2e40*/  SHF.R.U32.HI R203, RZ, 0x7, R203 ;  /* 0x00000007ffcb7819 */ /* 0x002fe200000116cb */
[----:B------:R-:W-:Y:S02]  /*2e50*/  WARPGROUP.DEPBAR.LE gsb0, 0x0 ;  /* 0x00008000000079c5 */ /* 0x000fe40000010000 */
[----:B------:R-:W-:-:S06]  /*2e60*/  WARPGROUP.ARRIVE ;  /* 0x00000000000079c5 */ /* 0x000fcc0000000000 */
[----:B------:R-:W-:Y:S01]  /*2e70*/  HGMMA.64x96x16.F32 R152, gdesc[UR8], R152, gsb0 ;  /* 0x01600000089879f0 */ /* 0x000fe20008000898 */
[----:B------:R-:W-:Y:S02]  /*2e80*/  UMOV UR10, UR22 ;  /* 0x00000016000a7c82 */ /* 0x000fe40008000000 */
[----:B------:R-:W-:Y:S02]  /*2e90*/  WARPGROUP.DEPBAR.LE gsb0, 0x0 ;  /* 0x00008000000079c5 */ /* 0x000fe40000010000 */
[----:B------:R-:W-:-:S06]  /*2ea0*/  WARPGROUP.ARRIVE ;  /* 0x00000000000079c5 */ /* 0x000fcc0000000000 */
[----:B------:R-:W-:Y:S03]  /*2eb0*/  HGMMA.64x96x16.F32 R152, gdesc[UR12], R152, gsb0 ;  /* 0x016000000c9879f0 */ /* 0x000fe60008000898 */
[----:B------:R-:W-:Y:S02]  /*2ec0*/  WARPGROUP.DEPBAR.LE gsb0, 0x0 ;  /* 0x00008000000079c5 */ /* 0x000fe40000010000 */
[----:B------:R-:W-:-:S06]  /*2ed0*/  WARPGROUP.ARRIVE ;  /* 0x00000000000079c5 */ /* 0x000fcc0000000000 */
[----:B------:R-:W-:Y:S03]  /*2ee0*/  HGMMA.64x96x16.F32 R152, gdesc[UR16], R152, gsb0 ;  /* 0x01600000109879f0 */ /* 0x000fe60008000898 */
[----:B------:R-:W-:Y:S02]  /*2ef0*/  WARPGROUP.DEPBAR.LE gsb0, 0x0 ;  /* 0x00008000000079c5 */ /* 0x000fe40000010000 */
[----:B0-----:R-:W-:Y:S02]  /*2f00*/  FMNMX.FTZ R0, R152, R7, !PT ;  /* 0x0000000798007209 */ /* 0x001fe40007810000 */
[----:B---3--:R-:W-:Y:S02]  /*2f10*/  FMNMX.FTZ R8, R154, R200, !PT ;  /* 0x000000c89a087209 */ /* 0x008fe40007810000 */
        /* <DEDUP_REMOVED lines=52> */
[----:B------:R-:W-:Y:S01]  /*3260*/  FMUL.FTZ R6, R6, UR10 ;  /* 0x0000000a06067c20 */ /* 0x000fe20008410000 */
[----:B------:R0:W-:Y:S01]  /*3270*/  MUFU.EX2 R10, R164 ;  /* 0x000000a4000a7308 */ /* 0x0001e20000000800 */
[--C-:B------:R-:W-:Y:S01]  /*3280*/  FFMA.FTZ R23, R177, UR10, -R201.reuse ;  /* 0x0000000ab1177c23 */ /* 0x100fe200080108c9 */
[----:B------:R-:W-:Y:S01]  /*3290*/  FMNMX.FTZ R12, R182, R3, !PT ;  /* 0x00000003b60c7209 */ /* 0x000fe20007810000 */
[--C-:B------:R-:W-:Y:S01]  /*32a0*/  FFMA.FTZ R9, R157, UR10, -R201.reuse ;  /* 0x0000000a9d097c23 */ /* 0x100fe200080108c9 */
[--C-:B------:R-:W-:Y:S01]  /*32b0*/  FFMA.FTZ R172, R172, UR10, -R201.reuse ;  /* 0x0000000aacac7c23 */ /* 0x100fe200080108c9 */
[--C-:B------:R-:W-:Y:S01]  /*32c0*/  FFMA.FTZ R161, R161, UR10, -R201.reuse ;  /* 0x0000000aa1a17c23 */ /* 0x100fe200080108c9 */
[----:B------:R-:W-:Y:S01]  /*32d0*/  FMNMX.FTZ R3, R183, R12, !PT ;  /* 0x0000000cb7037209 */ /* 0x000fe20007810000 */
[--C-:B------:R-:W-:Y:S01]  /*32e0*/  FFMA.FTZ R196, R196, UR10, -R201.reuse ;  /* 0x0000000ac4c47c23 */ /* 0x100fe200080108c9 */
[----:B------:R-:W1:Y:S01]  /*32f0*/  MUFU.EX2 R6, R6 ;  /* 0x0000000600067308 */ /* 0x000e620000000800 */
[--C-:B0-----:R-:W-:Y:S01]  /*3300*/  FFMA.FTZ R164, R176, UR10, -R201.reuse ;  /* 0x0000000ab0a47c23 */ /* 0x101fe200080108c9 */
[----:B------:R-:W-:Y:S01]  /*3310*/  FMNMX.FTZ R12, R186, R3, !PT ;  /* 0x00000003ba0c7209 */ /* 0x000fe20007810000 */
[--C-:B------:R-:W-:Y:S01]  /*3320*/  FFMA.FTZ R13, R165, UR10, -R201.reuse ;  /* 0x0000000aa50d7c23 */ /* 0x100fe200080108c9 */
[--C-:B------:R-:W-:Y:S01]  /*3330*/  FFMA.FTZ R157, R185, UR10, -R201.reuse ;  /* 0x0000000ab99d7c23 */ /* 0x100fe200080108c9 */
[----:B------:R-:W-:Y:S01]  /*3340*/  FFMA.FTZ R165, R193, UR10, -R201 ;  /* 0x0000000ac1a57c23 */ /* 0x000fe200080108c9 */
[----:B------:R-:W-:-:S02]  /*3350*/  FMNMX.FTZ R3, R187, R12, !PT ;  /* 0x0000000cbb037209 */ /* 0x000fc40007810000 */
[----:B------:R-:W0:Y:S02]  /*3360*/  MUFU.EX2 R7, R7 ;  /* 0x0000000700077308 */ /* 0x000e240000000800 */
[----:B------:R-:W-:-:S04]  /*3370*/  FMNMX.FTZ R12, R190, R3, !PT ;  /* 0x00000003be0c7209 */ /* 0x000fc80007810000 */
[----:B------:R-:W-:Y:S02]  /*3380*/  FMNMX.FTZ R3, R191, R12, !PT ;  /* 0x0000000cbf037209 */ /* 0x000fe40007810000 */
[----:B------:R-:W2:Y:S01]  /*3390*/  MUFU.EX2 R152, R152 ;  /* 0x0000009800987308 */ /* 0x000ea20000000800 */
[-C--:B-1----:R-:W-:Y:S01]  /*33a0*/  FMUL.FTZ R24, R24, R6.reuse ;  /* 0x0000000618187220 */ /* 0x082fe20000410000 */
[----:B------:R-:W-:Y:S01]  /*33b0*/  FMNMX.FTZ R12, R194, R3, !PT ;  /* 0x00000003c20c7209 */ /* 0x000fe20007810000 */
[-C--:B------:R-:W-:Y:S01]  /*33c0*/  FMUL.FTZ R25, R25, R6.reuse ;  /* 0x0000000619197220 */ /* 0x080fe20000410000 */
[-C--:B------:R-:W-:Y:S01]  /*33d0*/  FMUL.FTZ R28, R28, R6.reuse ;  /* 0x000000061c1c7220 */ /* 0x080fe20000410000 */
[----:B------:R-:W-:Y:S01]  /*33e0*/  FMUL.FTZ R29, R29, R6 ;  /* 0x000000061d1d7220 */ /* 0x000fe20000410000 */
[----:B------:R-:W-:Y:S01]  /*33f0*/  FMNMX.FTZ R3, R195, R12, !PT ;  /* 0x0000000cc3037209 */ /* 0x000fe20007810000 */
[-C--:B------:R-:W-:Y:S01]  /*3400*/  FMUL.FTZ R32, R32, R6.reuse ;  /* 0x0000000620207220 */ /* 0x080fe20000410000 */
[----:B------:R-:W-:Y:S01]  /*3410*/  MUFU.EX2 R8, R11 ;  /* 0x0000000b00087308 */ /* 0x000fe20000000800 */
[----:B0-----:R-:W-:Y:S01]  /*3420*/  FFMA.FTZ R5, R6, R5, R7 ;  /* 0x0000000506057223 */ /* 0x001fe20000010007 */
[----:B------:R-:W-:Y:S01]  /*3430*/  FMNMX.FTZ R14, R198, R3, !PT ;  /* 0x00000003c60e7209 */ /* 0x000fe20007810000 */
[-C--:B------:R-:W-:Y:S01]  /*3440*/  FMUL.FTZ R33, R33, R6.reuse ;  /* 0x0000000621217220 */ /* 0x080fe20000410000 */
[-C--:B------:R-:W-:Y:S01]  /*3450*/  FMUL.FTZ R36, R36, R6.reuse ;  /* 0x0000000624247220 */ /* 0x080fe20000410000 */
[----:B------:R-:W-:Y:S01]  /*3460*/  FMUL.FTZ R37, R37, R6 ;  /* 0x0000000625257220 */ /* 0x000fe20000410000 */
[----:B------:R-:W-:Y:S01]  /*3470*/  FMNMX.FTZ R3, R199, R14, !PT ;  /* 0x0000000ec7037209 */ /* 0x000fe20007810000 */
[----:B------:R-:W-:Y:S01]  /*3480*/  FFMA.FTZ R14, R180, UR10, -R201 ;  /* 0x0000000ab40e7c23 */ /* 0x000fe200080108c9 */
[----:B------:R-:W-:Y:S01]  /*3490*/  MUFU.EX2 R9, R9 ;  /* 0x0000000900097308 */ /* 0x000fe20000000800 */
[C---:B--2---:R-:W-:Y:S01]  /*34a0*/  FADD.FTZ R5, R152.reuse, R5 ;  /* 0x0000000598057221 */ /* 0x044fe20000010000 */
[----:B------:R-:W-:Y:S01]  /*34b0*/  F2FP.F16.F32.PACK_AB R152, R152, R7 ;  /* 0x000000079898723e */ /* 0x000fe200000000ff */
[----:B------:R-:W0:Y:S01]  /*34c0*/  SHFL.BFLY PT, R20, R3, 0x2, 0x1f ;  /* 0x0c401f0003147f89 */ /* 0x000e2200000e0000 */
        /* <DEDUP_REMOVED lines=13> */
[--C-:B-1----:R-:W-:Y:S01]  /*35a0*/  FFMA.FTZ R172, R192, UR10, -R201.reuse ;  /* 0x0000000ac0ac7c23 */ /* 0x102fe200080108c9 */
        /* <DEDUP_REMOVED lines=8> */
[----:B------:R-:W-:Y:S01]  /*3630*/  FMUL.FTZ R76, R76, R6 ;  /* 0x000000064c4c7220 */ /* 0x000fe20000410000 */
[----:B0-----:R-:W-:Y:S01]  /*3640*/  FMNMX.FTZ R169, R3, R20, !PT ;  /* 0x0000001403a97209 */ /* 0x001fe20007810000 */
[--C-:B------:R-:W-:Y:S01]  /*3650*/  FFMA.FTZ R20, R188, UR10, -R201.reuse ;  /* 0x0000000abc147c23 */ /* 0x100fe200080108c9 */
[-C--:B------:R-:W-:Y:S01]  /*3660*/  FMUL.FTZ R77, R77, R6.reuse ;  /* 0x000000064d4d7220 */ /* 0x080fe20000410000 */
[-C--:B------:R-:W-:Y:S01]  /*3670*/  FMUL.FTZ R80, R80, R6.reuse ;  /* 0x0000000650507220 */ /* 0x080fe20000410000 */
[-C--:B------:R-:W-:Y:S01]  /*3680*/  FMUL.FTZ R81, R81, R6.reuse ;  /* 0x0000000651517220 */ /* 0x080fe20000410000 */
[----:B------:R-:W0:Y:S01]  /*3690*/  SHFL.BFLY PT, R176, R169, 0x1, 0x1f ;  /* 0x0c201f00a9b07f89 */ /* 0x000e2200000e0000 */
[----:B------:R-:W-:Y:S01]  /*36a0*/  MUFU.EX2 R13, R13 ;  /* 0x0000000d000d7308 */ /* 0x000fe20000000800 */
[----:B-1----:R-:W-:Y:S01]  /*36b0*/  FFMA.FTZ R161, R189, UR10, -R201 ;  /* 0x0000000abda17c23 */ /* 0x002fe200080108c9 */
        /* <DEDUP_REMOVED lines=22> */
[----:B------:R-:W-:Y:S01]  /*3820*/  MUFU.EX2 R21, R21 ;  /* 0x0000001500157308 */ /* 0x000fe20000000800 */
[----:B------:R-:W-:Y:S01]  /*3830*/  IADD3 R176, -R203, 0xb, RZ ;  /* 0x0000000bcbb07810 */ /* 0x000fe20007ffe1ff */
[-C--:B------:R-:W-:Y:S01]  /*3840*/  FMUL.FTZ R121, R121, R6.reuse ;  /* 0x0000000679797220 */ /* 0x080fe20000410000 */
[-C--:B------:R-:W-:Y:S01]  /*3850*/  FMUL.FTZ R124, R124, R6.reuse ;  /* 0x000000067c7c7220 */ /* 0x080fe20000410000 */
[C---:B------:R-:W-:Y:S01]  /*3860*/  FADD.FTZ R173, -R3.reuse, R200 ;  /* 0x000000c803ad7221 */ /* 0x040fe20000010100 */
[----:B------:R-:W-:Y:S01]  /*3870*/  FMUL.FTZ R181, R3, UR10 ;  /* 0x0000000a03b57c20 */ /* 0x000fe20008410000 */
[-C--:B------:R-:W-:Y:S01]  /*3880*/  FMUL.FTZ R125, R125, R6.reuse ;  /* 0x000000067d7d7220 */ /* 0x080fe20000410000 */
        /* <DEDUP_REMOVED lines=12> */
[----:B------:R-:W-:Y:S01]  /*3950*/  FFMA.FTZ R182, R183, UR10, -R181 ;  /* 0x0000000ab7b67c23 */ /* 0x000fe200080108b5 */
[----:B------:R-:W-:-:S02]  /*3960*/  IMAD.U32 R183, RZ, RZ, UR23 ;  /* 0x00000017ffb77e24 */ /* 0x000fc4000f8e00ff */
[--C-:B------:R-:W-:Y:S01]  /*3970*/  FFMA.FTZ R192, R163, UR10, -R181.reuse ;  /* 0x0000000aa3c07c23 */ /* 0x100fe200080108b5 */
[----:B------:R-:W0:Y:S01]  /*3980*/  MUFU.EX2 R184, R184 ;  /* 0x000000b800b87308 */ /* 0x000e220000000800 */
[--C-:B------:R-:W-:Y:S01]  /*3990*/  FFMA.FTZ R163, R166, UR10, -R181.reuse ;  /* 0x0000000aa6a37c23 */ /* 0x100fe200080108b5 */
[----:B------:R-:W-:Y:S02]  /*39a0*/  @!P1 VIADD R154, R183, 0x22840 ;  /* 0x00022840b79a9836 */ /* 0x000fe40000000000 */
[--C-:B------:R-:W-:Y:S01]  /*39b0*/  FFMA.FTZ R200, R171, UR10, -R181.reuse ;  /* 0x0000000aabc87c23 */ /* 0x100fe200080108b5 */
[--C-:B------:R-:W-:Y:S01]  /*39c0*/  FFMA.FTZ R171, R174, UR10, -R181.reuse ;  /* 0x0000000aaeab7c23 */ /* 0x100fe200080108b5 */
[--C-:B------:R-:W-:Y:S01]  /*39d0*/  FFMA.FTZ R185, R186, UR10, -R181.reuse ;  /* 0x0000000abab97c23 */ /* 0x100fe200080108b5 */
[--C-:B------:R-:W-:Y:S01]  /*39e0*/  FFMA.FTZ R186, R187, UR10, -R181.reuse ;  /* 0x0000000abbba7c23 */ /* 0x100fe200080108b5 */
[----:B------:R-:W-:Y:S01]  /*39f0*/  @!P1 PRMT R154, RZ, 0x654, R154 ;  /* 0x00000654ff9a9816 */ /* 0x000fe2000000009a */
[----:B------:R-:W1:Y:S01]  /*3a00*/  MUFU.EX2 R155, R155 ;  /* 0x0000009b009b7308 */ /* 0x000e620000000800 */
[----:B------:R2:W-:Y:S06]  /*3a10*/  BAR.ARV R176, 0x100 ;  /* 0x000400b00000751d */ /* 0x0005ec0000002000 */
[----:B------:R3:W-:Y:S01]  /*3a20*/  @!P1 SYNCS.ARRIVE.TRANS64.RED.A1T0 RZ, [R154+URZ], RZ ;  /* 0x000000ff9aff99a7 */ /* 0x0007e2000810043f */
[----:B------:R-:W4:Y:S01]  /*3a30*/  MUFU.EX2 R177, R177 ;  /* 0x000000b100b17308 */ /* 0x000f220000000800 */
[----:B0-----:R-:W-:Y:S01]  /*3a40*/  FFMA.FTZ R4, R173, R4, R184 ;  /* 0x00000004ad047223 */ /* 0x001fe200000100b8 */
[--C-:B------:R-:W-:Y:S01]  /*3a50*/  FFMA.FTZ R187, R190, UR10, -R181.reuse ;  /* 0x0000000abebb7c23 */ /* 0x100fe200080108b5 */
[--C-:B------:R-:W-:Y:S01]  /*3a60*/  FFMA.FTZ R190, R191, UR10, -R181.reuse ;  /* 0x0000000abfbe7c23 */ /* 0x100fe200080108b5 */
[--C-:B------:R-:W-:Y:S01]  /*3a70*/  FFMA.FTZ R194, R194, UR10, -R181.reuse ;  /* 0x0000000ac2c27c23 */ /* 0x100fe200080108b5 */
[--C-:B------:R-:W-:Y:S01]  /*3a80*/  FFMA.FTZ R195, R195, UR10, -R181.reuse ;  /* 0x0000000ac3c37c23 */ /* 0x100fe200080108b5 */
[----:B------:R-:W-:Y:S01]  /*3a90*/  FFMA.FTZ R198, R198, UR10, -R181 ;  /* 0x0000000ac6c67c23 */ /* 0x000fe200080108b5 */
[----:B---3--:R-:W-:Y:S01]  /*3aa0*/  FADD.FTZ R154, R8, R5 ;  /* 0x00000005089a7221 */ /* 0x008fe20000010000 */
[----:B------:R-:W0:Y:S01]  /*3ab0*/  MUFU.EX2 R188, R188 ;  /* 0x000000bc00bc7308 */ /* 0x000e220000000800 */
[----:B-1----:R-:W-:Y:S01]  /*3ac0*/  FADD.FTZ R4, R155, R4 ;  /* 0x000000049b047221 */ /* 0x002fe20000010000 */
[----:B------:R-:W-:Y:S01]  /*3ad0*/  FFMA.FTZ R199, R199, UR10, -R181 ;  /* 0x0000000ac7c77c23 */ /* 0x000fe200080108b5 */
[----:B------:R-:W-:Y:S01]  /*3ae0*/  FADD.FTZ R5, R9, R154 ;  /* 0x0000009a09057221 */ /* 0x000fe20000010000 */
[-C--:B------:R-:W-:Y:S01]  /*3af0*/  FMUL.FTZ R129, R129, R6.reuse ;  /* 0x0000000681817220 */ /* 0x080fe20000410000 */
[-C--:B------:R-:W-:Y:S01]  /*3b00*/  FMUL.FTZ R132, R132, R6.reuse ;  /* 0x0000000684847220 */ /* 0x080fe20000410000 */
[-C--:B------:R-:W-:Y:S01]  /*3b10*/  FMUL.FTZ R133, R133, R6.reuse ;  /* 0x0000000685857220 */ /* 0x080fe20000410000 */
[----:B------:R-:W-:Y:S01]  /*3b20*/  FADD.FTZ R154, R156, R5 ;  /* 0x000000059c9a7221 */ /* 0x000fe20000010000 */
[----:B------:R-:W1:Y:S01]  /*3b30*/  MUFU.EX2 R159, R159 ;  /* 0x0000009f009f7308 */ /* 0x000e620000000800 */
[----:B----4-:R-:W-:Y:S01]  /*3b40*/  FADD.FTZ R7, R177, R4 ;  /* 0x00000004b1077221 */ /* 0x010fe20000010000 */
[-C--:B------:R-:W-:Y:S01]  /*3b50*/  FMUL.FTZ R136, R136, R6.reuse ;  /* 0x0000000688887220 */ /* 0x080fe20000410000 */
[----:B------:R-:W-:Y:S01]  /*3b60*/  FADD.FTZ R5, R11, R154 ;  /* 0x0000009a0b057221 */ /* 0x000fe20000010000 */
[-C--:B------:R-:W-:Y:S01]  /*3b70*/  FMUL.FTZ R137, R137, R6.reuse ;  /* 0x0000000689897220 */ /* 0x080fe20000410000 */
[-C--:B------:R-:W-:Y:S01]  /*3b80*/  FMUL.FTZ R140, R140, R6.reuse ;  /* 0x000000068c8c7220 */ /* 0x080fe20000410000 */
[-C--:B------:R-:W-:Y:S01]  /*3b90*/  FMUL.FTZ R141, R141, R6.reuse ;  /* 0x000000068d8d7220 */ /* 0x080fe20000410000 */
[----:B------:R-:W-:Y:S01]  /*3ba0*/  FADD.FTZ R154, R10, R5 ;  /* 0x000000050a9a7221 */ /* 0x000fe20000010000 */
[----:B------:R-:W3:Y:S01]  /*3bb0*/  MUFU.EX2 R192, R192 ;  /* 0x000000c000c07308 */ /* 0x000ee20000000800 */
[----:B0-----:R-:W-:Y:S01]  /*3bc0*/  FADD.FTZ R4, R188, R7 ;  /* 0x00000007bc047221 */ /* 0x001fe20000010000 */
[-C--:B------:R-:W-:Y:S01]  /*3bd0*/  FMUL.FTZ R144, R144, R6.reuse ;  /* 0x0000000690907220 */ /* 0x080fe20000410000 */
[----:B------:R-:W-:Y:S01]  /*3be0*/  FADD.FTZ R5, R13, R154 ;  /* 0x0000009a0d057221 */ /* 0x000fe20000010000 */
[-C--:B------:R-:W-:Y:S01]  /*3bf0*/  FMUL.FTZ R145, R145, R6.reuse ;  /* 0x0000000691917220 */ /* 0x080fe20000410000 */
[-C--:B------:R-:W-:Y:S01]  /*3c00*/  FMUL.FTZ R148, R148, R6.reuse ;  /* 0x0000000694947220 */ /* 0x080fe20000410000 */
[----:B------:R-:W-:Y:S01]  /*3c10*/  FMUL.FTZ R149, R149, R6 ;  /* 0x0000000695957220 */ /* 0x000fe20000410000 */
[----:B------:R-:W-:Y:S01]  /*3c20*/  FADD.FTZ R154, R160, R5 ;  /* 0x00000005a09a7221 */ /* 0x000fe20000010000 */
[----:B------:R0:W-:Y:S01]  /*3c30*/  MUFU.EX2 R169, R196 ;  /* 0x000000c400a97308 */ /* 0x0001e20000000800 */
        /* <DEDUP_REMOVED lines=8> */
[--C-:B0-----:R-:W-:Y:S01]  /*3cc0*/  FFMA.FTZ R196, R167, UR10, -R181.reuse ;  /* 0x0000000aa7c47c23 */ /* 0x101fe200080108b5 */
[----:B------:R-:W-:Y:S01]  /*3cd0*/  FFMA.FTZ R167, R170, UR10, -R181 ;  /* 0x0000000aaaa77c23 */ /* 0x000fe200080108b5 */
[----:B---3--:R-:W-:Y:S01]  /*3ce0*/  FADD.FTZ R4, R192, R7 ;  /* 0x00000007c0047221 */ /* 0x008fe20000010000 */
[----:B------:R-:W-:Y:S01]  /*3cf0*/  FADD.FTZ R5, R21, R154 ;  /* 0x0000009a15057221 */ /* 0x000fe20000010000 */
        /* <DEDUP_REMOVED lines=79> */
[----:B------:R-:W-:Y:S01]  /*41f0*/  FMUL.FTZ R151, R151, R173 ;  /* 0x000000ad97977220 */ /* 0x000fe20000410000 */
[----:B------:R-:W-:-:S02]  /*4200*/  F2FP.F16.F32.PACK_AB R156, R11, R156 ;  /* 0x0000009c0b9c723e */ /* 0x000fc400000000ff */
[----:B------:R-:W-:Y:S01]  /*4210*/  F2FP.F16.F32.PACK_AB R158, R13, R10 ;  /* 0x0000000a0d9e723e */ /* 0x000fe200000000ff */
[----:B------:R-:W3:Y:S01]  /*4220*/  MUFU.EX2 R179, R179 ;  /* 0x000000b300b37308 */ /* 0x000ee20000000800 */
[----:B-1----:R-:W-:Y:S01]  /*4230*/  FADD.FTZ R4, R178, R7 ;  /* 0x00000007b2047221 */ /* 0x002fe20000010000 */
[----:B------:R-:W-:Y:S02]  /*4240*/  F2FP.F16.F32.PACK_AB R160, R15, R160 ;  /* 0x000000a00fa0723e */ /* 0x000fe400000000ff */
[----:B------:R-:W-:Y:S02]  /*4250*/  F2FP.F16.F32.PACK_AB R162, R21, R12 ;  /* 0x0000000c15a2723e */ /* 0x000fe400000000ff */
[----:B------:R-:W-:Y:S02]  /*4260*/  F2FP.F16.F32.PACK_AB R164, R23, R164 ;  /* 0x000000a417a4723e */ /* 0x000fe400000000ff */
[----:B------:R-:W1:Y:S01]  /*4270*/  MUFU.EX2 R153, R153 ;  /* 0x0000009900997308 */ /* 0x000e620000000800 */
[----:B0-----:R-:W-:-:S07]  /*4280*/  FADD.FTZ R154, R14, R5 ;  /* 0x000000050e9a7221 */ /* 0x001fce0000010000 */
[----:B------:R-:W0:Y:S01]  /*4290*/  MUFU.EX2 R182, R182 ;  /* 0x000000b600b67308 */ /* 0x000e220000000800 */
[----:B---3--:R-:W-:-:S07]  /*42a0*/  FADD.FTZ R7, R179, R4 ;  /* 0x00000004b3077221 */ /* 0x008fce0000010000 */
[----:B------:R-:W3:Y:S01]  /*42b0*/  MUFU.EX2 R168, R168 ;  /* 0x000000a800a87308 */ /* 0x000ee20000000800 */
[C---:B-1----:R-:W-:Y:S01]  /*42c0*/  FADD.FTZ R5, R153.reuse, R154 ;  /* 0x0000009a99057221 */ /* 0x042fe20000010000 */
        /* <DEDUP_REMOVED lines=8> */
[----:B-1----:R-:W-:-:S07]  /*4350*/  FADD.FTZ R7, R185, R4 ;  /* 0x00000004b9077221 */ /* 0x002fce0000010000 */
[----:B------:R-:W1:Y:S01]  /*4360*/  MUFU.EX2 R20, R20 ;  /* 0x0000001400147308 */ /* 0x000e620000000800 */
[C---:B0-----:R-:W-:Y:S01]  /*4370*/  FADD.FTZ R5, R157.reuse, R154 ;  /* 0x0000009a9d057221 */ /* 0x041fe20000010000 */
[----:B------:R-:W-:Y:S02]  /*4380*/  F2FP.F16.F32.PACK_AB R168, R157, R168 ;  /* 0x000000a89da8723e */ /* 0x000fe400000000ff */
[----:B------:R-:W-:Y:S02]  /*4390*/  F2FP.F16.F32.PACK_AB R157, R192, R159 ;  /* 0x0000009fc09d723e */ /* 0x000fe400000000ff */
[----:B------:R-:W-:Y:S02]  /*43a0*/  F2FP.F16.F32.PACK_AB R159, R196, R163 ;  /* 0x000000a3c49f723e */ /* 0x000fe400000000ff */
[----:B------:R-:W0:Y:S01]  /*43b0*/  MUFU.EX2 R187, R187 ;  /* 0x000000bb00bb7308 */ /* 0x000e220000000800 */
[----:B---3--:R-:W-:Y:S01]  /*43c0*/  FADD.FTZ R4, R186, R7 ;  /* 0x00000007ba047221 */ /* 0x008fe20000010000 */
[----:B------:R-:W-:-:S06]  /*43d0*/  F2FP.F16.F32.PACK_AB R163, R202, R171 ;  /* 0x000000abcaa3723e */ /* 0x000fcc00000000ff */
[----:B------:R-:W3:Y:S01]  /*43e0*/  MUFU.EX2 R161, R161 ;  /* 0x000000a100a17308 */ /* 0x000ee20000000800 */
[----:B-1----:R-:W-:-:S07]  /*43f0*/  FADD.FTZ R154, R20, R5 ;  /* 0x00000005149a7221 */ /* 0x002fce0000010000 */
[----:B------:R-:W1:Y:S01]  /*4400*/  MUFU.EX2 R190, R190 ;  /* 0x000000be00be7308 */ /* 0x000e620000000800 */
[----:B0-----:R-:W-:-:S07]  /*4410*/  FADD.FTZ R7, R187, R4 ;  /* 0x00000004bb077221 */ /* 0x001fce0000010000 */
[----:B------:R-:W0:Y:S01]  /*4420*/  MUFU.EX2 R172, R172 ;  /* 0x000000ac00ac7308 */ /* 0x000e220000000800 */
[----:B---3--:R-:W-:Y:S01]  /*4430*/  FADD.FTZ R5, R161, R154 ;  /* 0x0000009aa1057221 */ /* 0x008fe20000010000 */
[----:B------:R-:W-:Y:S02]  /*4440*/  F2FP.F16.F32.PACK_AB R154, R9, R8 ;  /* 0x00000008099a723e */ /* 0x000fe400000000ff */
[----:B------:R-:W-:Y:S02]  /*4450*/  F2FP.F16.F32.PACK_AB R170, R161, R20 ;  /* 0x00000014a1aa723e */ /* 0x000fe400000000ff */
[----:B------:R-:W-:Y:S02]  /*4460*/  F2FP.F16.F32.PACK_AB R161, R200, R167 ;  /* 0x000000a7c8a1723e */ /* 0x000fe400000000ff */
[----:B------:R-:W3:Y:S01]  /*4470*/  MUFU.EX2 R181, R194 ;  /* 0x000000c200b57308 */ /* 0x000ee20000000800 */
[----:B-1----:R-:W-:Y:S01]  /*4480*/  FADD.FTZ R4, R190, R7 ;  /* 0x00000007be047221 */ /* 0x002fe20000010000 */
[----:B------:R-:W-:-:S02]  /*4490*/  F2FP.F16.F32.PACK_AB R167, R182, R179 ;  /* 0x000000b3b6a7723e */ /* 0x000fc400000000ff */
[----:B------:R-:W-:-:S04]  /*44a0*/  F2FP.F16.F32.PACK_AB R171, R190, R187 ;  /* 0x000000bbbeab723e */ /* 0x000fc800000000ff */
[----:B------:R-:W1:Y:S01]  /*44b0*/  MUFU.EX2 R165, R165 ;  /* 0x000000a500a57308 */ /* 0x000e620000000800 */
[----:B0-----:R-:W-:-:S07]  /*44c0*/  FADD.FTZ R8, R172, R5 ;  /* 0x00000005ac087221 */ /* 0x001fce0000010000 */
[----:B------:R-:W0:Y:S01]  /*44d0*/  MUFU.EX2 R6, R195 ;  /* 0x000000c300067308 */ /* 0x000e220000000800 */
[----:B---3--:R-:W-:-:S07]  /*44e0*/  FADD.FTZ R7, R181, R4 ;  /* 0x00000004b5077221 */ /* 0x008fce0000010000 */
[----:B------:R-:W3:Y:S01]  /*44f0*/  MUFU.EX2 R198, R198 ;  /* 0x000000c600c67308 */ /* 0x000ee20000000800 */
[C---:B-1----:R-:W-:Y:S01]  /*4500*/  FADD.FTZ R8, R165.reuse, R8 ;  /* 0x00000008a5087221 */ /* 0x042fe20000010000 */
[----:B------:R-:W-:Y:S02]  /*4510*/  F2FP.F16.F32.PACK_AB R172, R165, R172 ;  /* 0x000000aca5ac723e */ /* 0x000fe400000000ff */
[----:B------:R-:W-:Y:S01]  /*4520*/  F2FP.F16.F32.PACK_AB R165, R178, R175 ;  /* 0x000000afb2a5723e */ /* 0x000fe200000000ff */
[----:B------:R-:W-:-:S03]  /*4530*/  FADD.FTZ R5, R169, R8 ;  /* 0x00000008a9057221 */ /* 0x000fc60000010000 */
[----:B------:R-:W1:Y:S01]  /*4540*/  MUFU.EX2 R180, R180 ;  /* 0x000000b400b47308 */ /* 0x000e620000000800 */
[C---:B0-----:R-:W-:Y:S01]  /*4550*/  FADD.FTZ R7, R6.reuse, R7 ;  /* 0x0000000706077221 */ /* 0x041fe20000010000 */
[----:B------:R-:W-:-:S06]  /*4560*/  F2FP.F16.F32.PACK_AB R173, R6, R181 ;  /* 0x000000b506ad723e */ /* 0x000fcc00000000ff */
[----:B------:R-:W0:Y:S01]  /*4570*/  MUFU.EX2 R199, R199 ;  /* 0x000000c700c77308 */ /* 0x000e220000000800 */
[----:B---3--:R-:W-:Y:S01]  /*4580*/  FADD.FTZ R4, R198, R7 ;  /* 0x00000007c6047221 */ /* 0x008fe20000010000 */
[C---:B-1----:R-:W-:Y:S01]  /*4590*/  F2FP.F16.F32.PACK_AB R174, R180.reuse, R169 ;  /* 0x000000a9b4ae723e */ /* 0x042fe200000000ff */
[----:B------:R-:W-:Y:S01]  /*45a0*/  FADD.FTZ R5, R180, R5 ;  /* 0x00000005b4057221 */ /* 0x000fe20000010000 */
[----:B------:R-:W-:Y:S01]  /*45b0*/  F2FP.F16.F32.PACK_AB R169, R186, R185 ;  /* 0x000000b9baa9723e */ /* 0x000fe200000000ff */
[C---:B0-----:R-:W-:Y:S01]  /*45c0*/  FADD.FTZ R4, R199.reuse, R4 ;  /* 0x00000004c7047221 */ /* 0x041fe20000010000 */
[----:B------:R-:W-:Y:S01]  /*45d0*/  F2FP.F16.F32.PACK_AB R175, R199, R198 ;  /* 0x000000c6c7af723e */ /* 0x000fe200000000ff */
[----:B--2---:R-:W-:Y:S06]  /*45e0*/  @!P0 BRA `(.L_x_9096) ;  /* 0x0000000000048947 */ /* 0x004fec0003800000 */
[----:B------:R-:W-:Y:S01]  /*45f0*/  BPT.TRAP 0x1 ;  /* 0x000000040000795c */ /* 0x000fe20000300000 */
.L_x_9096:
[----:B------:R-:W-:-:S04]  /*4600*/  IMAD.U32 R6, RZ, RZ, UR24 ;  /* 0x00000018ff067e24 */ /* 0x000fc8000f8e00ff */
[----:B------:R0:W1:Y:S01]  /*4610*/  SYNCS.PHASECHK.TRANS64.TRYWAIT P3, [UR23+0x22850], R6 ;  /* 0x02285006ff0075a7 */ /* 0x0000620008060157 */
[----:B------:R-:W-:Y:S05]  /*4620*/  @!P0 BRA `(.L_x_9097) ;  /* 0x0000000000048947 */ /* 0x000fea0003800000 */
[----:B------:R-:W-:Y:S01]  /*4630*/  BPT.TRAP 0x1 ;  /* 0x000000040000795c */ /* 0x000fe20000300000 */
.L_x_9097:
[----:B-1----:R-:W-:Y:S05]  /*4640*/  @P3 BRA `(.L_x_9098) ;  /* 0x00000000000c3947 */ /* 0x002fea0003800000 */
[----:B0-----:R-:W-:-:S04]  /*4650*/  IMAD.U32 R6, RZ, RZ, UR24 ;  /* 0x00000018ff067e24 */ /* 0x001fc8000f8e00ff */
[----:B------:R-:W0:Y:S02]  /*4660*/  SYNCS.PHASECHK.TRANS64.TRYWAIT P3, [UR23+0x22850], R6 ;  /* 0x02285006ff0075a7 */ /* 0x000e240008060157 */
[----:B0-----:R-:W-:Y:S05]  /*4670*/  @!P3 BRA `(.L_x_9099) ;  /* 0x0000006c0044b947 */ /* 0x001fea0003800000 */
.L_x_9098:
[----:B0-----:R-:W0:Y:S01]  /*4680*/  S2R R6, SR_TID.X ;  /* 0x0000000000067919 */ /* 0x001e220000002100 */
[----:B------:R-:W-:Y:S01]  /*4690*/  UIMAD UR11, UR36, 0xc00, UR21 ;  /* 0x00000c00240b78a4 */ /* 0x000fe2000f8e0215 */
[----:B------:R-:W-:Y:S01]  /*46a0*/  @!P1 VIADD R183, R183, 0x22860 ;  /* 0x00022860b7b79836 */ /* 0x000fe20000000000 */
[----:B------:R-:W-:Y:S01]  /*46b0*/  UMOV UR7, 0x40000040 ;  /* 0x4000004000077882 */ /* 0x000fe20000000000 */
[----:B------:R-:W-:Y:S02]  /*46c0*/  IMAD.MOV.U32 R200, RZ, RZ, R3 ;  /* 0x000000ffffc87224 */ /* 0x000fe400078e0003 */
[----:B------:R-:W-:Y:S01]  /*46d0*/  IMAD.MOV.U32 R7, RZ, RZ, R0 ;  /* 0x000000ffff077224 */ /* 0x000fe200078e0000 */
[----:B------:R-:W-:Y:S01]  /*46e0*/  @!P1 PRMT R183, RZ, 0x654, R183 ;  /* 0x00000654ffb79816 */ /* 0x000fe200000000b7 */
[----:B------:R-:W-:Y:S01]  /*46f0*/  UMOV UR6, UR11 ;  /* 0x0000000b00067c82 */ /* 0x000fe20008000000 */
[----:B0-----:R-:W-:-:S05]  /*4700*/  SHF.R.U32.HI R6, RZ, 0x7, R6 ;  /* 0x00000007ff067819 */ /* 0x001fca0000011606 */
[----:B------:R-:W-:-:S05]  /*4710*/  VIADD R6, R6, 0x8 ;  /* 0x0000000806067836 */ /* 0x000fca0000000000 */
[----:B------:R2:W-:Y:S06]  /*4720*/  BAR.SYNC.DEFER_BLOCKING R6, 0x100 ;  /* 0x000400060000751d */ /* 0x0005ec0000010000 */
        /* <DEDUP_REMOVED lines=34> */
[----:B------:R-:W-:Y:S05]  /*4950*/  @P2 BRA `(.L_x_9100) ;  /* 0xffffffe000a82947 */ /* 0x000fea000383ffff */
.L_x_9091:
[----:B--23--:R-:W2:Y:S01]  /*4960*/  SHFL.BFLY PT, R6, R5, 0x2, 0x1f ;  /* 0x0c401f0005067f89 */ /* 0x00cea200000e0000 */
[----:B------:R-:W-:Y:S01]  /*4970*/  MOV R206, 0x400 ;  /* 0x0000040000ce7802 */ /* 0x000fe20000000f00 */
[----:B------:R-:W-:Y:S02]  /*4980*/  UIADD3 UR4, -UR41, URZ, URZ ;  /* 0x0000003f29047290 */ /* 0x000fe4000fffe13f */
[----:B------:R-:W3:Y:S01]  /*4990*/  SHFL.BFLY PT, R9, R4, 0x2, 0x1f ;  /* 0x0c401f0004097f89 */ /* 0x000ee200000e0000 */
[----:B------:R-:W-:Y:S01]  /*49a0*/  ULDC.64 UR6, c[0x0][0xb90] ;  /* 0x0002e40000067ab9 */ /* 0x000fe20000000a00 */
[----:B------:R-:W-:Y:S01]  /*49b0*/  ULDC.64 UR8, c[0x0][0xae8] ;  /* 0x0002ba0000087ab9 */ /* 0x000fe20000000a00 */
[----:B------:R-:W4:Y:S01]  /*49c0*/  S2R R11, SR_CgaCtaId ;  /* 0x00000000000b7919 */ /* 0x000f220000008800 */
[----:B------:R-:W4:Y:S01]  /*49d0*/  S2R R13, SR_SWINHI ;  /* 0x00000000000d7919 */ /* 0x000f220000002f00 */
[----:B--2---:R-:W-:Y:S01]  /*49e0*/  FADD.FTZ R6, R6, R5 ;  /* 0x0000000506067221 */ /* 0x004fe20000010000 */
[----:B------:R-:W-:-:S02]  /*49f0*/  IMAD.MOV.U32 R5, RZ, RZ, -0x800000 ;  /* 0xff800000ff057424 */ /* 0x000fc400078e00ff */
[----:B---3--:R-:W-:Y:S02]  /*4a00*/  FADD.FTZ R9, R9, R4 ;  /* 0x0000000409097221 */ /* 0x008fe40000010000 */
[----:B01----:R-:W0:Y:S01]  /*4a10*/  SHFL.BFLY PT, R7, R6, 0x1, 0x1f ;  /* 0x0c201f0006077f89 */ /* 0x003e2200000e0000 */
[----:B------:R-:W-:-:S03]  /*4a20*/  IMAD.MOV.U32 R4, RZ, RZ, RZ ;  /* 0x000000ffff047224 */ /* 0x000fc600078e00ff */
[----:B------:R-:W1:Y:S01]  /*4a30*/  SHFL.BFLY PT, R8, R9, 0x1, 0x1f ;  /* 0x0c201f0009087f89 */ /* 0x000e6200000e0000 */
[----:B----4-:R-:W-:-:S04]  /*4a40*/  LEA R206, R11, R206, 0x18 ;  /* 0x000000ce0bce7211 */ /* 0x010fc800078ec0ff */
[----:B------:R-:W-:Y:S02]  /*4a50*/  MOV R10, R206 ;  /* 0x000000ce000a7202 */ /* 0x000fe40000000f00 */
[----:B------:R-:W-:Y:S01]  /*4a60*/  MOV R11, R13 ;  /* 0x0000000d000b7202 */ /* 0x000fe20000000f00 */
[----:B------:R-:W-:Y:S02]  /*4a70*/  IMAD.U32 R13, RZ, RZ, UR10 ;  /* 0x0000000aff0d7e24 */ /* 0x000fe4000f8e00ff */
[----:B0-----:R-:W-:Y:S01]  /*4a80*/  FADD.FTZ R12, R6, R7 ;  /* 0x00000007060c7221 */ /* 0x001fe20000010000 */
[----:B------:R-:W-:Y:S02]  /*4a90*/  IMAD.MOV.U32 R7, RZ, RZ, RZ ;  /* 0x000000ffff077224 */ /* 0x000fe400078e00ff */
[----:B------:R-:W-:Y:S02]  /*4aa0*/  IMAD.MOV.U32 R6, RZ, RZ, -0x800000 ;  /* 0xff800000ff067424 */ /* 0x000fe400078e00ff */
[----:B-1----:R-:W-:Y:S01]  /*4ab0*/  FADD.FTZ R14, R9, R8 ;  /* 0x00000008090e7221 */ /* 0x002fe20000010000 */
[----:B------:R0:W-:Y:S08]  /*4ac0*/  BAR.ARV R176, 0x100 ;  /* 0x000400b00000751d */ /* 0x0001f00000002000 */
[----:B------:R-:W-:Y:S08]  /*4ad0*/  BAR.ARV 0x8, 0x180 ;  /* 0x0206000000007b1d */ /* 0x000ff00000002000 */
[----:B------:R-:W-:Y:S01]  /*4ae0*/  BAR.SYNC.DEFER_BLOCKING 0x1, 0x100 ;  /* 0x0044000000007b1d */ /* 0x000fe20000010000 */
[----:B------:R-:W-:Y:S01]  /*4af0*/  FSETP.NE.FTZ.AND P0, PT, R12, RZ, PT ;  /* 0x000000ff0c00720b */ /* 0x000fe20003f15000 */
[----:B------:R-:W-:Y:S01]  /*4b00*/  IMAD R9, R22, 0x40, R2 ;  /* 0x0000004016097824 */ /* 0x000fe200078e0202 */
[----:B------:R-:W-:-:S03]  /*4b10*/  FSETP.NE.FTZ.AND P1, PT, R14, RZ, PT ;  /* 0x000000ff0e00720b */ /* 0x000fc60003f35000 */
[----:B------:R-:W-:-:S04]  /*4b20*/  IMAD.WIDE R8, R9, 0x2, R10 ;  /* 0x0000000209087825 */ /* 0x000fc800078e020a */
[----:B------:R-:W-:-:S04]  /*4b30*/  IMAD.WIDE R10, R211, 0x2, R10 ;  /* 0x00000002d30a7825 */ /* 0x000fc800078e020a */
[----:B------:R-:W1:Y:S01]  /*4b40*/  @P0 MUFU.RCP R7, R12 ;  /* 0x0000000c00070308 */ /* 0x000e620000001000 */
[C---:B------:R-:W-:Y:S01]  /*4b50*/  IADD3 R21, P3, R10.reuse, 0xc060, RZ ;  /* 0x0000c0600a157810 */ /* 0x040fe20007f7e0ff */
[----:B------:R-:W-:Y:S01]  /*4b60*/  @P0 FMUL.FTZ R13, R13, 0.69314718246459960938 ;  /* 0x3f3172180d0d0820 */ /* 0x000fe20000410000 */
[----:B------:R-:W-:Y:S02]  /*4b70*/  LOP3.LUT R171, R10, 0x380, RZ, 0xc0, !PT ;  /* 0x000003800aab7812 */ /* 0x000fe400078ec0ff */
[----:B------:R-:W-:Y:S02]  /*4b80*/  LOP3.LUT R15, R21, 0x380, RZ, 0xc0, !PT ;  /* 0x00000380150f7812 */ /* 0x000fe400078ec0ff */
[----:B------:R-:W-:Y:S01]  /*4b90*/  SHF.R.U64 R171, R171, 0x3, RZ ;  /* 0x00000003abab7819 */ /* 0x000fe200000012ff */
[----:B------:R-:W-:Y:S03]  /*4ba0*/  @P1 MUFU.RCP R4, R14 ;  /* 0x0000000e00041308 */ /* 0x000fe60000001000 */
[----:B------:R-:W-:Y:S01]  /*4bb0*/  LOP3.LUT R170, R171, R10, RZ, 0x3c, !PT ;  /* 0x0000000aabaa7212 */ /* 0x000fe200078e3cff */
[----:B------:R-:W-:-:S04]  /*4bc0*/  IMAD.MOV.U32 R171, RZ, RZ, R11 ;  /* 0x000000ffffab7224 */ /* 0x000fc800078e000b */
[----:B------:R-:W2:Y:S01]  /*4bd0*/  @P0 MUFU.LG2 R12, R12 ;  /* 0x0000000c000c0308 */ /* 0x000ea20000000c00 */
[-C--:B-1----:R-:W-:Y:S01]  /*4be0*/  FMUL.FTZ R204, R53, R7.reuse ;  /* 0x0000000735cc7220 */ /* 0x082fe20000410000 */
[----:B------:R-:W-:Y:S02]  /*4bf0*/  IMAD.U32 R53, RZ, RZ, UR10 ;  /* 0x0000000aff357e24 */ /* 0x000fe4000f8e00ff */
[-C--:B------:R-:W-:Y:S01]  /*4c00*/  FMUL.FTZ R25, R25, R7.reuse ;  /* 0x0000000719197220 */ /* 0x080fe20000410000 */
[-C--:B------:R-:W-:Y:S01]  /*4c10*/  FMUL.FTZ R24, R24, R7.reuse ;  /* 0x0000000718187220 */ /* 0x080fe20000410000 */
[-C--:B------:R-:W-:Y:S01]  /*4c20*/  FMUL.FTZ R187, R29, R7.reuse ;  /* 0x000000071dbb7220 */ /* 0x080fe20000410000 */
[----:B------:R-:W-:Y:S01]  /*4c30*/  @P1 FMUL.FTZ R53, R53, 0.69314718246459960938 ;  /* 0x3f31721835351820 */ /* 0x000fe20000410000 */
[-C--:B------:R-:W-:Y:S01]  /*4c40*/  FMUL.FTZ R28, R28, R7.reuse ;  /* 0x000000071c1c7220 */ /* 0x080fe20000410000 */
[----:B------:R-:W1:Y:S01]  /*4c50*/  @P1 MUFU.LG2 R14, R14 ;  /* 0x0000000e000e1308 */ /* 0x000e620000000c00 */
        /* <DEDUP_REMOVED lines=62> */
[-C--:B0-----:R-:W-:Y:S01]  /*5040*/  FMUL.FTZ R176, R131, R4.reuse ;  /* 0x0000000483b07220 */ /* 0x081fe20000410000 */
[-C--:B------:R-:W-:Y:S01]  /*5050*/  FMUL.FTZ R23, R90, R4.reuse ;  /* 0x000000045a177220 */ /* 0x080fe20000410000 */
[-C--:B------:R-:W-:Y:S01]  /*5060*/  FMUL.FTZ R61, R94, R4.reuse ;  /* 0x000000045e3d7220 */ /* 0x080fe20000410000 */
[----:B------:R-:W-:Y:S01]  /*5070*/  FMUL.FTZ R77, R98, R4 ;  /* 0x00000004624d7220 */ /* 0x000fe20000410000 */
[----:B------:R-:W-:Y:S01]  /*5080*/  @P0 FFMA.FTZ R6, R13, R0, R12 ;  /* 0x000000000d060223 */ /* 0x000fe2000001000c */
[----:B------:R-:W-:Y:S01]  /*5090*/  @P1 FFMA.FTZ R5, R53, R3, R14 ;  /* 0x0000000335051223 */ /* 0x000fe2000001000e */
[----:B------:R-:W-:Y:S01]  /*50a0*/  IADD3 R91, P5, R10, 0xc020, RZ ;  /* 0x0000c0200a5b7810 */ /* 0x000fe20007fbe0ff */
[----:B------:R-:W-:-:S02]  /*50b0*/  IMAD.X R131, RZ, RZ, R11, P3 ;  /* 0x000000ffff837224 */ /* 0x000fc400018e060b */
[-C--:B------:R-:W-:Y:S01]  /*50c0*/  FMUL.FTZ R177, R130, R4.reuse ;  /* 0x0000000482b17220 */ /* 0x080fe20000410000 */
[C---:B------:R-:W-:Y:S01]  /*50d0*/  IADD3 R98, P4, R10.reuse, 0xc040, RZ ;  /* 0x0000c0400a627810 */ /* 0x040fe20007f9e0ff */
        /* <DEDUP_REMOVED lines=9> */
[----:B------:R-:W-:Y:S01]  /*5170*/  IADD3 R56, P3, R10, 0x8020, RZ ;  /* 0x000080200a387810 */ /* 0x000fe20007f7e0ff */
[--C-:B------:R-:W-:Y:S01]  /*5180*/  IMAD.X R135, RZ, RZ, R11.reuse, P4 ;  /* 0x000000ffff877224 */ /* 0x100fe200020e060b */
[----:B------:R-:W-:Y:S01]  /*5190*/  SHF.R.U64 R130, R15, 0x3, RZ ;  /* 0x000000030f827819 */ /* 0x000fe200000012ff */
[--C-:B------:R-:W-:Y:S01]  /*51a0*/  IMAD.X R139, RZ, RZ, R11.reuse, P5 ;  /* 0x000000ffff8b7224 */ /* 0x100fe200028e060b */
[----:B------:R-:W-:Y:S01]  /*51b0*/  LOP3.LUT R57, R91, 0x380, RZ, 0xc0, !PT ;  /* 0x000003805b397812 */ /* 0x000fe200078ec0ff */
        /* <DEDUP_REMOVED lines=10> */
[-C--:B------:R-:W-:Y:S01]  /*5260*/  FMUL.FTZ R181, R138, R4.reuse ;  /* 0x000000048ab57220 */ /* 0x080fe20000410000 */
[----:B------:R-:W-:Y:S01]  /*5270*/  IADD3 R13, P1, R10, 0x4020, RZ ;  /* 0x000040200a0d7810 */ /* 0x000fe20007f3e0ff */
[-C--:B------:R-:W-:Y:S01]  /*5280*/  FMUL.FTZ R183, R142, R4.reuse ;  /* 0x000000048eb77220 */ /* 0x080fe20000410000 */
[C---:B------:R-:W-:Y:S01]  /*5290*/  IADD3 R21, P2, R10.reuse, 0x4000, RZ ;  /* 0x000040000a157810 */ /* 0x040fe20007f5e0ff */
[-C--:B------:R-:W-:Y:S01]  /*52a0*/  FMUL.FTZ R27, R27, R4.reuse ;  /* 0x000000041b1b7220 */ /* 0x080fe20000410000 */
[----:B------:R-:W-:Y:S01]  /*52b0*/  IADD3 R0, P3, R10, 0x60, RZ ;  /* 0x000000600a007810 */ /* 0x000fe20007f7e0ff */
[-C--:B------:R-:W-:Y:S01]  /*52c0*/  FMUL.FTZ R26, R26, R4.reuse ;  /* 0x000000041a1a7220 */ /* 0x080fe20000410000 */
[----:B------:R-:W-:Y:S01]  /*52d0*/  SHF.R.U64 R10, R57, 0x3, RZ ;  /* 0x00000003390a7819 */ /* 0x000fe200000012ff */
[-C--:B------:R-:W-:Y:S01]  /*52e0*/  FMUL.FTZ R31, R31, R4.reuse ;  /* 0x000000041f1f7220 */ /* 0x080fe20000410000 */
[----:B------:R-:W-:Y:S01]  /*52f0*/  LOP3.LUT R3, R94, 0x380, RZ, 0xc0, !PT ;  /* 0x000003805e037812 */ /* 0x000fe200078ec0ff */
[-C--:B------:R-:W-:Y:S01]  /*5300*/  FMUL.FTZ R30, R30, R4.reuse ;  /* 0x000000041e1e7220 */ /* 0x080fe20000410000 */
[----:B------:R-:W-:Y:S01]  /*5310*/  LOP3.LUT R138, R10, R91, RZ, 0x3c, !PT ;  /* 0x0000005b0a8a7212 */ /* 0x000fe200078e3cff */
[-C--:B------:R-:W-:Y:S01]  /*5320*/  FMUL.FTZ R35, R35, R4.reuse ;  /* 0x0000000423237220 */ /* 0x080fe20000410000 */
[----:B------:R-:W-:Y:S01]  /*5330*/  LOP3.LUT R10, R53, 0x380, RZ, 0xc0, !PT ;  /* 0x00000380350a7812 */ /* 0x000fe200078ec0ff */
[-C--:B------:R-:W-:Y:S01]  /*5340*/  FMUL.FTZ R34, R34, R4.reuse ;  /* 0x0000000422227220 */ /* 0x080fe20000410000 */
[----:B------:R-:W-:Y:S01]  /*5350*/  SHF.R.U64 R3, R3, 0x3, RZ ;  /* 0x0000000303037819 */ /* 0x000fe200000012ff */
[-C--:B------:R-:W-:Y:S01]  /*5360*/  FMUL.FTZ R39, R39, R4.reuse ;  /* 0x0000000427277220 */ /* 0x080fe20000410000 */
[----:B------:R-:W-:Y:S01]  /*5370*/  SHF.R.U64 R10, R10, 0x3, RZ ;  /* 0x000000030a0a7819 */ /* 0x000fe200000012ff */
[----:B------:R-:W-:Y:S01]  /*5380*/  FMUL.FTZ R38, R38, R4 ;  /* 0x0000000426267220 */ /* 0x000fe20000410000 */
[----:B------:R-:W-:Y:S01]  /*5390*/  LOP3.LUT R142, R3, R94, RZ, 0x3c, !PT ;  /* 0x0000005e038e7212 */ /* 0x000fe200078e3cff */
[-C--:B------:R-:W-:Y:S01]  /*53a0*/  FMUL.FTZ R43, R43, R4.reuse ;  /* 0x000000042b2b7220 */ /* 0x080fe20000410000 */
[----:B------:R-:W-:Y:S01]  /*53b0*/  LOP3.LUT R152, R10, R53, RZ, 0x3c, !PT ;  /* 0x000000350a987212 */ /* 0x000fe200078e3cff */
[-C--:B------:R-:W-:Y:S01]  /*53c0*/  FMUL.FTZ R42, R42, R4.reuse ;  /* 0x000000042a2a7220 */ /* 0x080fe20000410000 */
[----:B------:R-:W-:Y:S01]  /*53d0*/  LOP3.LUT R10, R15, 0x380, RZ, 0xc0, !PT ;  /* 0x000003800f0a7812 */ /* 0x000fe200078ec0ff */
[-C--:B------:R-:W-:Y:S01]  /*53e0*/  FMUL.FTZ R47, R47, R4.reuse ;  /* 0x000000042f2f7220 */ /* 0x080fe20000410000 */
[----:B------:R-:W-:Y:S01]  /*53f0*/  LOP3.LUT R3, R12, 0x380, RZ, 0xc0, !PT ;  /* 0x000003800c037812 */ /* 0x000fe200078ec0ff */
        /* <DEDUP_REMOVED lines=9> */
[-C--:B------:R-:W-:Y:S01]  /*5490*/  FMUL.FTZ R59, R59, R4.reuse ;  /* 0x000000043b3b7220 */ /* 0x080fe20000410000 */
[-C--:B------:R-:W-:Y:S01]  /*54a0*/  FMUL.FTZ R58, R58, R4.reuse ;  /* 0x000000043a3a7220 */ /* 0x080fe20000410000 */
[----:B------:R-:W-:Y:S01]  /*54b0*/  SHF.R.U64 R10, R10, 0x3, RZ ;  /* 0x000000030a0a7819 */ /* 0x000fe200000012ff */
        /* <DEDUP_REMOVED lines=33> */
[--C-:B------:R-:W-:Y:S01]  /*56d0*/  IMAD.X R169, RZ, RZ, R11.reuse, P3 ;  /* 0x000000ffffa97224 */ /* 0x100fe200018e060b */
[----:B------:R-:W-:Y:S01]  /*56e0*/  LOP3.LUT R164, R10, R13, RZ, 0x3c, !PT ;  /* 0x0000000d0aa47212 */ /* 0x000fe200078e3cff */
[--C-:B------:R-:W-:Y:S01]  /*56f0*/  IMAD.X R167, RZ, RZ, R11.reuse, P2 ;  /* 0x000000ffffa77224 */ /* 0x100fe200010e060b */
[----:B------:R-:W-:Y:S01]  /*5700*/  LOP3.LUT R150, R3, R12, RZ, 0x3c, !PT ;  /* 0x0000000c03967212 */ /* 0x000fe200078e3cff */
[--C-:B------:R-:W-:Y:S01]  /*5710*/  IMAD.X R157, RZ, RZ, R11.reuse, P4 ;  /* 0x000000ffff9d7224 */ /* 0x100fe200020e060b */
[----:B------:R-:W-:Y:S01]  /*5720*/  IADD3 R13, P3, R8, 0x1000, RZ ;  /* 0x00001000080d7810 */ /* 0x000fe20007f7e0ff */
[--C-:B------:R-:W-:Y:S01]  /*5730*/  IMAD.X R159, RZ, RZ, R11.reuse, P5 ;  /* 0x000000ffff9f7224 */ /* 0x100fe200028e060b */
[----:B------:R-:W-:Y:S01]  /*5740*/  LOP3.LUT R3, R52, 0x380, RZ, 0xc0, !PT ;  /* 0x0000038034037812 */ /* 0x000fe200078ec0ff */
[--C-:B------:R-:W-:Y:S01]  /*5750*/  IMAD.X R161, RZ, RZ, R11.reuse, P6 ;  /* 0x000000ffffa17224 */ /* 0x100fe200030e060b */
[----:B------:R-:W-:Y:S01]  /*5760*/  LOP3.LUT R12, R13, 0x380, RZ, 0xc0, !PT ;  /* 0x000003800d0c7812 */ /* 0x000fe200078ec0ff */
[--C-:B------:R-:W-:Y:S01]  /*5770*/  IMAD.X R163, RZ, RZ, R11.reuse, P0 ;  /* 0x000000ffffa37224 */ /* 0x100fe200000e060b */
[----:B------:R-:W-:Y:S01]  /*5780*/  SHF.R.U64 R3, R3, 0x3, RZ ;  /* 0x0000000303037819 */ /* 0x000fe200000012ff */
[----:B------:R-:W-:Y:S01]  /*5790*/  IMAD.X R165, RZ, RZ, R11, P1 ;  /* 0x000000ffffa57224 */ /* 0x000fe200008e060b */
[----:B------:R-:W-:Y:S01]  /*57a0*/  SHF.R.U64 R12, R12, 0x3, RZ ;  /* 0x000000030c0c7819 */ /* 0x000fe200000012ff */
[----:B------:R-:W-:Y:S01]  /*57b0*/  ULDC UR10, c[0x0][0xc44] ;  /* 0x00031100000a7ab9 */ /* 0x000fe20000000800 */
[----:B------:R-:W-:Y:S01]  /*57c0*/  LOP3.LUT R95, R98, 0x380, RZ, 0xc0, !PT ;  /* 0x00000380625f7812 */ /* 0x000fe200078ec0ff */
[----:B------:R-:W-:Y:S01]  /*57d0*/  UIMAD UR10, UR10, UR4, UR46 ;  /* 0x000000040a0a72a4 */ /* 0x000fe2000f8e022e */
[----:B------:R-:W-:-:S02]  /*57e0*/  LOP3.LUT R158, R3, R52, RZ, 0x3c, !PT ;  /* 0x00000034039e7212 */ /* 0x000fc400078e3cff */
[----:B------:R-:W-:Y:S01]  /*57f0*/  LOP3.LUT R3, R14, 0x380, RZ, 0xc0, !PT ;  /* 0x000003800e037812 */ /* 0x000fe200078ec0ff */
[----:B------:R-:W-:Y:S01]  /*5800*/  USHF.R.S32.HI UR11, URZ, 0x1f, UR10 ;  /* 0x0000001f3f0b7899 */ /* 0x000fe2000801140a */
[----:B------:R-:W-:Y:S01]  /*5810*/  LOP3.LUT R12, R12, R13, RZ, 0x3c, !PT ;  /* 0x0000000d0c0c7212 */ /* 0x000fe200078e3cff */
[----:B------:R-:W-:Y:S01]  /*5820*/  IMAD.X R13, RZ, RZ, R9, P3 ;  /* 0x000000ffff0d7224 */ /* 0x000fe200018e0609 */
[----:B------:R-:W-:Y:S01]  /*5830*/  SHF.R.U64 R95, R95, 0x3, RZ ;  /* 0x000000035f5f7819 */ /* 0x000fe200000012ff */
[----:B------:R-:W-:Y:S01]  /*5840*/  UIMAD.WIDE.U32 UR4, UR10, UR6, URZ ;  /* 0x000000060a0472a5 */ /* 0x000fe2000f8e003f */
[----:B------:R-:W-:Y:S01]  /*5850*/  SHF.R.U64 R3, R3, 0x3, RZ ;  /* 0x0000000303037819 */ /* 0x000fe200000012ff */
[----:B------:R-:W-:Y:S01]  /*5860*/  UIMAD UR6, UR11, UR6, URZ ;  /* 0x000000060b0672a4 */ /* 0x000fe2000f8e023f */
[----:B------:R-:W-:Y:S02]  /*5870*/  IADD3 R99, P3, R8, 0x8000, RZ ;  /* 0x0000800008637810 */ /* 0x000fe40007f7e0ff */
[----:B------:R-:W-:Y:S01]  /*5880*/  LOP3.LUT R134, R95, R98, RZ, 0x3c, !PT ;  /* 0x000000625f867212 */ /* 0x000fe200078e3cff */
[----:B------:R-:W-:Y:S01]  /*5890*/  UIMAD UR6, UR10, UR7, UR6 ;  /* 0x000000070a0672a4 */ /* 0x000fe2000f8e0206 */
[----:B------:R-:W-:Y:S01]  /*58a0*/  LOP3.LUT R160, R3, R14, RZ, 0x3c, !PT ;  /* 0x0000000e03a07212 */ /* 0x000fe200078e3cff */
[----:B------:R-:W-:Y:S01]  /*58b0*/  IMAD.U32 R10, RZ, RZ, UR4 ;  /* 0x00000004ff0a7e24 */ /* 0x000fe2000f8e00ff */
[----:B------:R-:W-:Y:S01]  /*58c0*/  LOP3.LUT R98, R99, 0x380, RZ, 0xc0, !PT ;  /* 0x0000038063627812 */ /* 0x000fe200078ec0ff */
[----:B------:R-:W-:Y:S01]  /*58d0*/  UIADD3 UR4, UR5, UR6, URZ ;  /* 0x0000000605047290 */ /* 0x000fe2000fffe03f */
[----:B------:R-:W-:Y:S01]  /*58e0*/  LOP3.LUT R3, R0, 0x380, RZ, 0xc0, !PT ;  /* 0x0000038000037812 */ /* 0x000fe200078ec0ff */
[----:B------:R-:W-:Y:S01]  /*58f0*/  USHF.R.S32.HI UR7, URZ, 0x1f, UR41 ;  /* 0x0000001f3f077899 */ /* 0x000fe20008011429 */
[----:B------:R-:W-:Y:S01]  /*5900*/  SHF.R.U64 R98, R98, 0x3, RZ ;  /* 0x0000000362627819 */ /* 0x000fe200000012ff */
[----:B------:R-:W-:Y:S01]  /*5910*/  ULDC UR6, c[0x0][0xa88] ;  /* 0x0002a20000067ab9 */ /* 0x000fe20000000800 */
[----:B------:R-:W-:-:S02]  /*5920*/  SHF.R.U64 R3, R3, 0x3, RZ ;  /* 0x0000000303037819 */ /* 0x000fc400000012ff */
[----:B------:R-:W-:Y:S01]  /*5930*/  LOP3.LUT R98, R98, R99, RZ, 0x3c, !PT ;  /* 0x0000006362627212 */ /* 0x000fe200078e3cff */
[--C-:B------:R-:W-:Y:S01]  /*5940*/  IMAD.X R99, RZ, RZ, R9.reuse, P3 ;  /* 0x000000ffff637224 */ /* 0x100fe200018e0609 */
[----:B------:R-:W-:Y:S02]  /*5950*/  LOP3.LUT R168, R3, R0, RZ, 0x3c, !PT ;  /* 0x0000000003a87212 */ /* 0x000fe400078e3cff */
[C---:B------:R-:W-:Y:S02]  /*5960*/  IADD3 R3, P3, R8.reuse, 0xf000, RZ ;  /* 0x0000f00008037810 */ /* 0x040fe40007f7e0ff */
[----:B------:R-:W-:Y:S02]  /*5970*/  IADD3 R95, P2, R8, 0x7000, RZ ;  /* 0x00007000085f7810 */ /* 0x000fe40007f5e0ff */
[----:B------:R-:W-:Y:S01]  /*5980*/  LOP3.LUT R0, R3, 0x380, RZ, 0xc0, !PT ;  /* 0x0000038003007812 */ /* 0x000fe200078ec0ff */
[----:B------:R-:W-:Y:S01]  /*5990*/  IMAD.X R127, RZ, RZ, R9, P3 ;  /* 0x000000ffff7f7224 */ /* 0x000fe200018e0609 */
[----:B------:R-:W-:-:S02]  /*59a0*/  LOP3.LUT R94, R95, 0x380, RZ, 0xc0, !PT ;  /* 0x000003805f5e7812 */ /* 0x000fc400078ec0ff */
[----:B------:R-:W-:Y:S02]  /*59b0*/  SHF.R.U64 R0, R0, 0x3, RZ ;  /* 0x0000000300007819 */ /* 0x000fe400000012ff */
[----:B------:R-:W-:Y:S02]  /*59c0*/  SHF.R.U64 R94, R94, 0x3, RZ ;  /* 0x000000035e5e7819 */ /* 0x000fe400000012ff */
[----:B------:R-:W-:Y:S01]  /*59d0*/  LOP3.LUT R126, R0, R3, RZ, 0x3c, !PT ;  /* 0x00000003007e7212 */ /* 0x000fe200078e3cff */
[----:B------:R-:W-:Y:S01]  /*59e0*/  IMAD R3, RZ, RZ, -UR46 ;  /* 0x8000002eff037e24 */ /* 0x000fe2000f8e02ff */
[----:B------:R-:W0:Y:S01]  /*59f0*/  LDC R0, c[0x0][0xbe8] ;  /* 0x0002fa00ff007b82 */ /* 0x000e220000000800 */
[----:B------:R-:W-:Y:S01]  /*5a00*/  LOP3.LUT R94, R94, R95, RZ, 0x3c, !PT ;  /* 0x0000005f5e5e7212 */ /* 0x000fe200078e3cff */
[----:B------:R-:W-:Y:S01]  /*5a10*/  IMAD.X R95, RZ, RZ, R9, P2 ;  /* 0x000000ffff5f7224 */ /* 0x000fe200010e0609 */
[----:B------:R-:W-:Y:S02]  /*5a20*/  IADD3 R123, P2, R8, 0xe000, RZ ;  /* 0x0000e000087b7810 */ /* 0x000fe40007f5e0ff */
[----:B------:R-:W-:-:S02]  /*5a30*/  F2FP.F16.F32.PACK_AB R24, R25, R24 ;  /* 0x000000181918723e */ /* 0x000fc400000000ff */
[----:B------:R-:W-:Y:S02]  /*5a40*/  LOP3.LUT R122, R123, 0x380, RZ, 0xc0, !PT ;  /* 0x000003807b7a7812 */ /* 0x000fe400078ec0ff */
[----:B------:R-:W-:Y:S02]  /*5a50*/  F2FP.F16.F32.PACK_AB R25, R27, R26 ;  /* 0x0000001a1b19723e */ /* 0x000fe400000000ff */
[----:B------:R-:W-:Y:S02]  /*5a60*/  SHF.R.U64 R122, R122, 0x3, RZ ;  /* 0x000000037a7a7819 */ /* 0x000fe400000012ff */
[----:B------:R-:W-:Y:S02]  /*5a70*/  F2FP.F16.F32.PACK_AB R26, R187, R28 ;  /* 0x0000001cbb1a723e */ /* 0x000fe400000000ff */
[----:B------:R-:W-:Y:S01]  /*5a80*/  LOP3.LUT R122, R122, R123, RZ, 0x3c, !PT ;  /* 0x0000007b7a7a7212 */ /* 0x000fe200078e3cff */
[----:B------:R-:W-:Y:S01]  /*5a90*/  IMAD.X R123, RZ, RZ, R9, P2 ;  /* 0x000000ffff7b7224 */ /* 0x000fe200010e0609 */
[----:B------:R-:W1:Y:S01]  /*5aa0*/  LDC R28, c[0x0][0xc38] ;  /* 0x00030e00ff1c7b82 */ /* 0x000e620000000800 */
[----:B------:R-:W-:-:S02]  /*5ab0*/  MOV R170, R170 ;  /* 0x000000aa00aa7202 */ /* 0x000fc40000000f00 */
[----:B------:R-:W-:Y:S02]  /*5ac0*/  F2FP.F16.F32.PACK_AB R27, R31, R30 ;  /* 0x0000001e1f1b723e */ /* 0x000fe400000000ff */
[----:B------:R-:W-:Y:S02]  /*5ad0*/  LOP3.LUT R57, R90, 0x380, RZ, 0xc0, !PT ;  /* 0x000003805a397812 */ /* 0x000fe400078ec0ff */
[----:B0-----:R-:W-:Y:S01]  /*5ae0*/  ISETP.NE.AND P2, PT, R0, 0x1, PT ;  /* 0x000000010000780c */ /* 0x001fe20003f45270 */
[----:B------:R0:W-:Y:S01]  /*5af0*/  STSM.16.M88.4 [R170], R24 ;  /* 0x00000018aa007844 */ /* 0x0001e20000000200 */
[----:B------:R-:W-:Y:S01]  /*5b00*/  LOP3.LUT R11, R56, 0x380, RZ, 0xc0, !PT ;  /* 0x00000380380b7812 */ /* 0x000fe200078ec0ff */
[----:B------:R-:W2:Y:S01]  /*5b10*/  LDC.64 R30, c[0x0][0xb98] ;  /* 0x0002e600ff1e7b82 */ /* 0x000ea20000000a00 */
[----:B------:R-:W-:Y:S02]  /*5b20*/  SHF.R.U64 R57, R57, 0x3, RZ ;  /* 0x0000000339397819 */ /* 0x000fe400000012ff */
[----:B------:R-:W-:-:S02]  /*5b30*/  SHF.R.U64 R11, R11, 0x3, RZ ;  /* 0x000000030b0b7819 */ /* 0x000fc400000012ff */
[----:B------:R-:W-:Y:S02]  /*5b40*/  LOP3.LUT R146, R57, R90, RZ, 0x3c, !PT ;  /* 0x0000005a39927212 */ /* 0x000fe400078e3cff */
[----:B------:R-:W-:Y:S02]  /*5b50*/  LOP3.LUT R154, R11, R56, RZ, 0x3c, !PT ;  /* 0x000000380b9a7212 */ /* 0x000fe400078e3cff */
[----:B------:R-:W-:Y:S02]  /*5b60*/  LOP3.LUT R11, R20, 0x380, RZ, 0xc0, !PT ;  /* 0x00000380140b7812 */ /* 0x000fe400078ec0ff */
[----:B------:R-:W-:Y:S02]  /*5b70*/  IADD3 R57, P0, R8, 0x5000, RZ ;  /* 0x0000500008397810 */ /* 0x000fe40007f1e0ff */
[----:B------:R-:W-:Y:S01]  /*5b80*/  F2FP.F16.F32.PACK_AB R32, R33, R32 ;  /* 0x000000202120723e */ /* 0x000fe200000000ff */
[----:B0-----:R-:W0:Y:S01]  /*5b90*/  @P2 LDC R24, c[0x0][0xbec] ;  /* 0x0002fb00ff182b82 */ /* 0x001e220000000800 */
[----:B-1----:R-:W-:Y:S01]  /*5ba0*/  IMAD R3, R28, R3, UR39 ;  /* 0x000000271c037e24 */ /* 0x002fe2000f8e0203 */
[----:B------:R-:W-:-:S02]  /*5bb0*/  F2FP.F16.F32.PACK_AB R33, R35, R34 ;  /* 0x000000222321723e */ /* 0x000fc400000000ff */
[----:B------:R-:W-:Y:S02]  /*5bc0*/  SHF.R.U64 R11, R11, 0x3, RZ ;  /* 0x000000030b0b7819 */ /* 0x000fe400000012ff */
[----:B------:R-:W-:Y:S02]  /*5bd0*/  IADD3 R91, P1, R8, 0x6000, RZ ;  /* 0x00006000085b7810 */ /* 0x000fe40007f3e0ff */
[----:B------:R-:W1:Y:S01]  /*5be0*/  @P2 LDC R25, c[0x0][0xbf0] ;  /* 0x0002fc00ff192b82 */ /* 0x000e620000000800 */
[----:B------:R-:W-:Y:S01]  /*5bf0*/  LOP3.LUT R56, R57, 0x380, RZ, 0xc0, !PT ;  /* 0x0000038039387812 */ /* 0x000fe200078ec0ff */
[----:B--2---:R-:W-:Y:S01]  /*5c00*/  IMAD R28, R30, UR7, RZ ;  /* 0x000000071e1c7c24 */ /* 0x004fe2000f8e02ff */
[----:B------:R-:W-:Y:S01]  /*5c10*/  F2FP.F16.F32.PACK_AB R35, R39, R38 ;  /* 0x000000262723723e */ /* 0x000fe200000000ff */
[----:B------:R-:W-:Y:S01]  /*5c20*/  IMAD R39, R3, 0x80, R210 ;  /* 0x0000008003277824 */ /* 0x000fe200078e02d2 */
[----:B------:R-:W-:Y:S01]  /*5c30*/  LOP3.LUT R162, R11, R20, RZ, 0x3c, !PT ;  /* 0x000000140ba27212 */ /* 0x000fe200078e3cff */
[----:B------:R-:W-:Y:S01]  /*5c40*/  IMAD.U32 R11, RZ, RZ, UR5 ;  /* 0x00000005ff0b7e24 */ /* 0x000fe2000f8e00ff */
[----:B------:R-:W-:Y:S01]  /*5c50*/  LOP3.LUT R90, R91, 0x380, RZ, 0xc0, !PT ;  /* 0x000003805b5a7812 */ /* 0x000fe200078ec0ff */
[----:B------:R-:W-:Y:S01]  /*5c60*/  IMAD.U32 R11, RZ, RZ, UR4 ;  /* 0x00000004ff0b7e24 */ /* 0x000fe2000f8e00ff */
[----:B------:R-:W-:Y:S01]  /*5c70*/  SHF.R.U64 R56, R56, 0x3, RZ ;  /* 0x0000000338387819 */ /* 0x000fe200000012ff */
[----:B------:R-:W-:Y:S01]  /*5c80*/  IMAD R28, R31, UR41, R28 ;  /* 0x000000291f1c7c24 */ /* 0x000fe2000f8e021c */
[----:B------:R-:W-:Y:S01]  /*5c90*/  LOP3.LUT R20, R21, 0x380, RZ, 0xc0, !PT ;  /* 0x0000038015147812 */ /* 0x000fe200078ec0ff */
[----:B------:R-:W-:Y:S01]  /*5ca0*/  IMAD.WIDE.U32 R10, R30, UR41, R10 ;  /* 0x000000291e0a7c25 */ /* 0x000fe2000f8e000a */
[----:B------:R-:W-:Y:S01]  /*5cb0*/  SHF.R.U64 R90, R90, 0x3, RZ ;  /* 0x000000035a5a7819 */ /* 0x000fe200000012ff */
[----:B------:R-:W-:Y:S01]  /*5cc0*/  ULDC.64 UR4, c[0x0][0xb88] ;  /* 0x0002e20000047ab9 */ /* 0x000fe20000000a00 */
[----:B------:R-:W-:Y:S01]  /*5cd0*/  LOP3.LUT R56, R56, R57, RZ, 0x3c, !PT ;  /* 0x0000003938387212 */ /* 0x000fe200078e3cff */
[----:B0-----:R-:W-:Y:S01]  /*5ce0*/  @P2 IMAD.HI.U32 R24, R39, R24, RZ ;  /* 0x0000001827182227 */ /* 0x001fe200078e00ff */
[----:B------:R-:W-:-:S02]  /*5cf0*/  F2FP.F16.F32.PACK_AB R34, R37, R36 ;  /* 0x000000242522723e */ /* 0x000fc400000000ff */
[----:B------:R-:W-:Y:S01]  /*5d00*/  SHF.R.U64 R20, R20, 0x3, RZ ;  /* 0x0000000314147819 */ /* 0x000fe200000012ff */
[----:B------:R-:W-:Y:S01]  /*5d10*/  IMAD.X R57, RZ, RZ, R9, P0 ;  /* 0x000000ffff397224 */ /* 0x000fe200000e0609 */
[----:B------:R-:W-:Y:S01]  /*5d20*/  MOV R150, R150 ;  /* 0x0000009600967202 */ /* 0x000fe20000000f00 */
[----:B------:R-:W-:Y:S01]  /*5d30*/  IMAD.MOV.U32 R37, RZ, RZ, R39 ;  /* 0x000000ffff257224 */ /* 0x000fe200078e0027 */
[----:B------:R-:W-:Y:S02]  /*5d40*/  IADD3 R115, P0, R8, 0xc000, RZ ;  /* 0x0000c00008737810 */ /* 0x000fe40007f1e0ff */
[----:B-1----:R-:W-:Y:S01]  /*5d50*/  @P2 SHF.R.U32.HI R37, RZ, R25, R24 ;  /* 0x00000019ff252219 */ /* 0x002fe20000011618 */
[----:B------:R0:W-:Y:S01]  /*5d60*/  STSM.16.M88.4 [R150], R32 ;  /* 0x0000002096007844 */ /* 0x0001e20000000200 */
[----:B------:R-:W-:Y:S01]  /*5d70*/  LOP3.LUT R90, R90, R91, RZ, 0x3c, !PT ;  /* 0x0000005b5a5a7212 */ /* 0x000fe200078e3cff */
[----:B------:R-:W-:Y:S01]  /*5d80*/  IMAD.X R91, RZ, RZ, R9, P1 ;  /* 0x000000ffff5b7224 */ /* 0x000fe200008e0609 */
[----:B------:R-:W-:-:S02]  /*5d90*/  LOP3.LUT R166, R20, R21, RZ, 0x3c, !PT ;  /* 0x0000001514a67212 */ /* 0x000fc400078e3cff */
[----:B------:R-:W-:Y:S02]  /*5da0*/  F2FP.F16.F32.PACK_AB R40, R41, R40 ;  /* 0x000000282928723e */ /* 0x000fe400000000ff */
[----:B------:R-:W-:Y:S02]  /*5db0*/  IADD3 R119, P1, R8, 0xd000, RZ ;  /* 0x0000d00008777810 */ /* 0x000fe40007f3e0ff */
[----:B------:R-:W-:Y:S02]  /*5dc0*/  LOP3.LUT R114, R115, 0x380, RZ, 0xc0, !PT ;  /* 0x0000038073727812 */ /* 0x000fe400078ec0ff */
[----:B------:R-:W-:Y:S02]  /*5dd0*/  F2FP.F16.F32.PACK_AB R41, R43, R42 ;  /* 0x0000002a2b29723e */ /* 0x000fe400000000ff */
[----:B------:R-:W-:Y:S02]  /*5de0*/  F2FP.F16.F32.PACK_AB R48, R49, R48 ;  /* 0x000000303130723e */ /* 0x000fe400000000ff */
[----:B------:R-:W-:Y:S01]  /*5df0*/  MOV R160, R160 ;  /* 0x000000a000a07202 */ /* 0x000fe20000000f00 */
[----:B0-----:R-:W-:Y:S01]  /*5e00*/  IMAD.MOV R33, RZ, RZ, -R37 ;  /* 0x000000ffff217224 */ /* 0x001fe200078e0a25 */
[----:B------:R-:W-:Y:S01]  /*5e10*/  F2FP.F16.F32.PACK_AB R42, R45, R44 ;  /* 0x0000002c2d2a723e */ /* 0x000fe200000000ff */
[----:B------:R-:W-:Y:S01]  /*5e20*/  IMAD R32, R3, 0x80, R208 ;  /* 0x0000008003207824 */ /* 0x000fe200078e02d0 */
[----:B------:R-:W-:Y:S01]  /*5e30*/  F2FP.F16.F32.PACK_AB R43, R47, R46 ;  /* 0x0000002e2f2b723e */ /* 0x000fe200000000ff */
[----:B------:R-:W-:Y:S01]  /*5e40*/  IMAD R33, R0, R33, R39 ;  /* 0x0000002100217224 */ /* 0x000fe200078e0227 */
[----:B------:R-:W-:-:S02]  /*5e50*/  F2FP.F16.F32.PACK_AB R49, R51, R50 ;  /* 0x000000323331723e */ /* 0x000fc400000000ff */
[----:B------:R-:W-:Y:S01]  /*5e60*/  MOV R168, R168 ;  /* 0x000000a800a87202 */ /* 0x000fe20000000f00 */
        /* <DEDUP_REMOVED lines=9> */
[----:B------:R-:W-:Y:S02]  /*5f00*/  LOP3.LUT R118, R119, 0x380, RZ, 0xc0, !PT ;  /* 0x0000038077767812 */ /* 0x000fe400078ec0ff */
[----:B------:R-:W-:Y:S01]  /*5f10*/  SHF.R.U64 R114, R114, 0x3, RZ ;  /* 0x0000000372727819 */ /* 0x000fe200000012ff */
[----:B------:R0:W-:Y:S01]  /*5f20*/  STSM.16.M88.4 [R166], R24 ;  /* 0x00000018a6007844 */ /* 0x0001e20000000200 */
[C---:B------:R-:W-:Y:S02]  /*5f30*/  IADD3 R15, P4, R8.reuse, 0x2000, RZ ;  /* 0x00002000080f7810 */ /* 0x040fe40007f9e0ff */
[----:B------:R-:W-:-:S02]  /*5f40*/  IADD3 R21, P5, R8, 0x3000, RZ ;  /* 0x0000300008157810 */ /* 0x000fc40007fbe0ff */
[----:B------:R-:W-:Y:S02]  /*5f50*/  IADD3 R53, P6, R8, 0x4000, RZ ;  /* 0x0000400008357810 */ /* 0x000fe40007fde0ff */
[----:B------:R-:W-:Y:S02]  /*5f60*/  SHF.R.U64 R118, R118, 0x3, RZ ;  /* 0x0000000376767819 */ /* 0x000fe400000012ff */
[----:B------:R-:W-:Y:S01]  /*5f70*/  LOP3.LUT R114, R114, R115, RZ, 0x3c, !PT ;  /* 0x0000007372727212 */ /* 0x000fe200078e3cff */
[----:B------:R-:W-:Y:S01]  /*5f80*/  IMAD.X R115, RZ, RZ, R9, P0 ;  /* 0x000000ffff737224 */ /* 0x000fe200000e0609 */
[----:B------:R-:W-:Y:S02]  /*5f90*/  F2FP.F16.F32.PACK_AB R64, R65, R64 ;  /* 0x000000404140723e */ /* 0x000fe400000000ff */
[----:B------:R-:W-:Y:S02]  /*5fa0*/  F2FP.F16.F32.PACK_AB R65, R67, R66 ;  /* 0x000000424341723e */ /* 0x000fe400000000ff */
[----:B------:R-:W-:-:S02]  /*5fb0*/  F2FP.F16.F32.PACK_AB R72, R73, R72 ;  /* 0x000000484948723e */ /* 0x000fc400000000ff */
[----:B0-----:R-:W-:Y:S02]  /*5fc0*/  F2FP.F16.F32.PACK_AB R25, R7, R23 ;  /* 0x000000170719723e */ /* 0x001fe400000000ff */
[----:B------:R-:W-:Y:S02]  /*5fd0*/  LOP3.LUT R14, R15, 0x380, RZ, 0xc0, !PT ;  /* 0x000003800f0e7812 */ /* 0x000fe400078ec0ff */
[----:B------:R-:W-:Y:S02]  /*5fe0*/  LOP3.LUT R20, R21, 0x380, RZ, 0xc0, !PT ;  /* 0x0000038015147812 */ /* 0x000fe400078ec0ff */
[----:B------:R-:W-:Y:S02]  /*5ff0*/  LOP3.LUT R52, R53, 0x380, RZ, 0xc0, !PT ;  /* 0x0000038035347812 */ /* 0x000fe400078ec0ff */
[----:B------:R-:W-:Y:S02]  /*6000*/  MOV R164, R164 ;  /* 0x000000a400a47202 */ /* 0x000fe40000000f00 */
[----:B------:R-:W-:-:S02]  /*6010*/  F2FP.F16.F32.PACK_AB R66, R201, R68 ;  /* 0x00000044c942723e */ /* 0x000fc400000000ff */
[----:B------:R-:W-:Y:S02]  /*6020*/  F2FP.F16.F32.PACK_AB R67, R71, R70 ;  /* 0x000000464743723e */ /* 0x000fe400000000ff */
[----:B------:R-:W-:Y:S02]  /*6030*/  F2FP.F16.F32.PACK_AB R73, R75, R74 ;  /* 0x0000004a4b49723e */ /* 0x000fe400000000ff */
[----:B------:R-:W-:Y:S01]  /*6040*/  F2FP.F16.F32.PACK_AB R80, R81, R80 ;  /* 0x000000505150723e */ /* 0x000fe200000000ff */
[----:B------:R-:W-:Y:S01]  /*6050*/  STSM.16.M88.4 [R164], R64 ;  /* 0x00000040a4007844 */ /* 0x000fe20000000200 */
[----:B------:R-:W-:Y:S02]  /*6060*/  SHF.R.S32.HI R23, RZ, 0x1f, R37 ;  /* 0x0000001fff177819 */ /* 0x000fe40000011425 */
[----:B------:R-:W-:Y:S02]  /*6070*/  SHF.R.S32.HI R7, RZ, 0x1f, R33 ;  /* 0x0000001fff077819 */ /* 0x000fe40000011421 */
[----:B------:R-:W-:-:S02]  /*6080*/  IADD3 R10, P0, R37, R10, RZ ;  /* 0x0000000a250a7210 */ /* 0x000fc40007f1e0ff */
[----:B------:R-:W-:Y:S02]  /*6090*/  MOV R162, R162 ;  /* 0x000000a200a27202 */ /* 0x000fe40000000f00 */
[----:B------:R-:W-:Y:S02]  /*60a0*/  F2FP.F16.F32.PACK_AB R74, R200, R76 ;  /* 0x0000004cc84a723e */ /* 0x000fe400000000ff */
[----:B------:R-:W-:Y:S02]  /*60b0*/  F2FP.F16.F32.PACK_AB R75, R79, R78 ;  /* 0x0000004e4f4b723e */ /* 0x000fe400000000ff */
[----:B------:R-:W-:Y:S02]  /*60c0*/  F2FP.F16.F32.PACK_AB R81, R83, R82 ;  /* 0x000000525351723e */ /* 0x000fe400000000ff */
[----:B------:R-:W-:Y:S01]  /*60d0*/  LOP3.LUT R118, R118, R119, RZ, 0x3c, !PT ;  /* 0x0000007776767212 */ /* 0x000fe200078e3cff */
[----:B------:R-:W-:Y:S01]  /*60e0*/  STSM.16.M88.4 [R162], R72 ;  /* 0x00000048a2007844 */ /* 0x000fe20000000200 */
[----:B------:R-:W-:-:S02]  /*60f0*/  MOV R158, R158 ;  /* 0x0000009e009e7202 */ /* 0x000fc40000000f00 */
[----:B------:R-:W-:Y:S02]  /*6100*/  F2FP.F16.F32.PACK_AB R82, R199, R84 ;  /* 0x00000054c752723e */ /* 0x000fe400000000ff */
[----:B------:R-:W-:Y:S02]  /*6110*/  F2FP.F16.F32.PACK_AB R83, R87, R86 ;  /* 0x000000565753723e */ /* 0x000fe400000000ff */
[----:B------:R-:W-:Y:S02]  /*6120*/  LOP3.LUT R119, R8, 0x380, RZ, 0xc0, !PT ;  /* 0x0000038008777812 */ /* 0x000fe400078ec0ff */
[----:B------:R-:W-:Y:S01]  /*6130*/  MOV R156, R156 ;  /* 0x0000009c009c7202 */ /* 0x000fe20000000f00 */
[----:B------:R-:W-:Y:S01]  /*6140*/  STSM.16.M88.4 [R158], R80 ;  /* 0x000000509e007844 */ /* 0x000fe20000000200 */
[----:B------:R-:W-:Y:S02]  /*6150*/  F2FP.F16.F32.PACK_AB R24, R198, R88 ;  /* 0x00000058c618723e */ /* 0x000fe400000000ff */
[----:B------:R-:W-:-:S02]  /*6160*/  F2FP.F16.F32.PACK_AB R26, R197, R92 ;  /* 0x0000005cc51a723e */ /* 0x000fc400000000ff */
[----:B------:R-:W-:Y:S02]  /*6170*/  F2FP.F16.F32.PACK_AB R27, R29, R61 ;  /* 0x0000003d1d1b723e */ /* 0x000fe400000000ff */
[----:B------:R-:W-:Y:S02]  /*6180*/  SHF.R.U64 R14, R14, 0x3, RZ ;  /* 0x000000030e0e7819 */ /* 0x000fe400000012ff */
[----:B------:R-:W-:Y:S01]  /*6190*/  SHF.R.U64 R20, R20, 0x3, RZ ;  /* 0x0000000314147819 */ /* 0x000fe200000012ff */
[----:B------:R0:W-:Y:S01]  /*61a0*/  STSM.16.M88.4 [R156], R24 ;  /* 0x000000189c007844 */ /* 0x0001e20000000200 */
[----:B------:R-:W-:Y:S02]  /*61b0*/  SHF.R.U64 R52, R52, 0x3, RZ ;  /* 0x0000000334347819 */ /* 0x000fe400000012ff */
[----:B------:R-:W-:Y:S01]  /*61c0*/  IADD3.X R11, R23, R11, R28, P0, !PT ;  /* 0x0000000b170b7210 */ /* 0x000fe200007fe41c */
[----:B------:R-:W-:Y:S01]  /*61d0*/  IMAD R28, R7, UR4, RZ ;  /* 0x00000004071c7c24 */ /* 0x000fe2000f8e02ff */
[----:B------:R-:W-:Y:S01]  /*61e0*/  SHF.R.U64 R119, R119, 0x3, RZ ;  /* 0x0000000377777819 */ /* 0x000fe200000012ff */
[----:B------:R-:W-:Y:S01]  /*61f0*/  IMAD R7, R0, UR6, RZ ;  /* 0x0000000600077c24 */ /* 0x000fe2000f8e02ff */
[----:B------:R-:W-:Y:S01]  /*6200*/  LOP3.LUT R14, R14, R15, RZ, 0x3c, !PT ;  /* 0x0000000f0e0e7212 */ /* 0x000fe200078e3cff */
[--C-:B------:R-:W-:Y:S01]  /*6210*/  IMAD.X R15, RZ, RZ, R9.reuse, P4 ;  /* 0x000000ffff0f7224 */ /* 0x100fe200020e0609 */
[----:B------:R-:W-:Y:S01]  /*6220*/  LOP3.LUT R20, R20, R21, RZ, 0x3c, !PT ;  /* 0x0000001514147212 */ /* 0x000fe200078e3cff */
[--C-:B------:R-:W-:Y:S01]  /*6230*/  IMAD.X R21, RZ, RZ, R9.reuse, P5 ;  /* 0x000000ffff157224 */ /* 0x100fe200028e0609 */
[----:B------:R-:W-:Y:S01]  /*6240*/  LOP3.LUT R52, R52, R53, RZ, 0x3c, !PT ;  /* 0x0000003534347212 */ /* 0x000fe200078e3cff */
[----:B------:R-:W-:Y:S01]  /*6250*/  IMAD.X R53, RZ, RZ, R9, P6 ;  /* 0x000000ffff357224 */ /* 0x000fe200030e0609 */
[----:B------:R-:W-:Y:S01]  /*6260*/  MOV R154, R154 ;  /* 0x0000009a009a7202 */ /* 0x000fe20000000f00 */
[----:B------:R-:W-:Y:S01]  /*6270*/  IMAD R23, R33, UR5, R28 ;  /* 0x0000000521177c24 */ /* 0x000fe2000f8e021c */
[----:B------:R-:W-:Y:S01]  /*6280*/  F2FP.F16.F32.PACK_AB R68, R196, R96 ;  /* 0x00000060c444723e */ /* 0x000fe200000000ff */
[----:B0-----:R-:W-:Y:S01]  /*6290*/  VIADD R24, R32, 0x8 ;  /* 0x0000000820187836 */ /* 0x001fe20000000000 */
[----:B------:R-:W-:Y:S01]  /*62a0*/  F2FP.F16.F32.PACK_AB R69, R69, R77 ;  /* 0x0000004d4545723e */ /* 0x000fe200000000ff */
[----:B------:R-:W-:Y:S01]  /*62b0*/  IMAD.WIDE.U32 R10, R33, UR4, R10 ;  /* 0x00000004210a7c25 */ /* 0x000fe2000f8e000a */
[----:B------:R-:W-:Y:S01]  /*62c0*/  F2FP.F16.F32.PACK_AB R70, R195, R100 ;  /* 0x00000064c346723e */ /* 0x000fe200000000ff */
[----:B------:R-:W-:Y:S01]  /*62d0*/  ULDC.64 UR4, c[0x0][0xb50] ;  /* 0x0002d40000047ab9 */ /* 0x000fe20000000a00 */
[----:B------:R-:W-:Y:S01]  /*62e0*/  F2FP.F16.F32.PACK_AB R71, R85, R89 ;  /* 0x000000595547723e */ /* 0x000fe200000000ff */
[----:B------:R-:W-:Y:S01]  /*62f0*/  IMAD.IADD R11, R11, 0x1, R23 ;  /* 0x000000010b0b7824 */ /* 0x000fe200078e0217 */
[----:B------:R-:W-:-:S02]  /*6300*/  LOP3.LUT P0, RZ, R205, 0x3, RZ, 0xc0, !PT ;  /* 0x00000003cdff7812 */ /* 0x000fc4000780c0ff */
[C---:B------:R-:W-:Y:S01]  /*6310*/  IADD3 R103, P4, R8.reuse, 0x9000, RZ ;  /* 0x0000900008677810 */ /* 0x040fe20007f9e0ff */
[----:B------:R-:W-:Y:S01]  /*6320*/  STSM.16.M88.4 [R154], R68 ;  /* 0x000000449a007844 */ /* 0x000fe20000000200 */
[C---:B------:R-:W-:Y:S02]  /*6330*/  IADD3 R107, P5, R8.reuse, 0xa000, RZ ;  /* 0x0000a000086b7810 */ /* 0x040fe40007fbe0ff */
[----:B------:R-:W-:Y:S02]  /*6340*/  IADD3 R111, P6, R8, 0xb000, RZ ;  /* 0x0000b000086f7810 */ /* 0x000fe40007fde0ff */
[----:B------:R-:W-:Y:S02]  /*6350*/  MOV R152, R152 ;  /* 0x0000009800987202 */ /* 0x000fe40000000f00 */
[----:B------:R-:W-:Y:S02]  /*6360*/  F2FP.F16.F32.PACK_AB R28, R194, R104 ;  /* 0x00000068c21c723e */ /* 0x000fe400000000ff */
[----:B------:R-:W-:-:S02]  /*6370*/  F2FP.F16.F32.PACK_AB R29, R93, R97 ;  /* 0x000000615d1d723e */ /* 0x000fc400000000ff */
[----:B------:R-:W-:Y:S02]  /*6380*/  F2FP.F16.F32.PACK_AB R30, R193, R108 ;  /* 0x0000006cc11e723e */ /* 0x000fe400000000ff */
[----:B------:R-:W-:Y:S02]  /*6390*/  F2FP.F16.F32.PACK_AB R31, R101, R105 ;  /* 0x00000069651f723e */ /* 0x000fe400000000ff */
[----:B------:R-:W-:Y:S01]  /*63a0*/  LOP3.LUT R8, R119, R8, RZ, 0x3c, !PT ;  /* 0x0000000877087212 */ /* 0x000fe200078e3cff */
[----:B------:R-:W-:Y:S01]  /*63b0*/  IMAD.X R119, RZ, RZ, R9, P1 ;  /* 0x000000ffff777224 */ /* 0x000fe200008e0609 */
[-C--:B------:R-:W-:Y:S01]  /*63c0*/  ISETP.GE.OR P1, PT, R32, R7.reuse, P0 ;  /* 0x000000072000720c */ /* 0x080fe20000726670 */
[----:B------:R0:W-:Y:S01]  /*63d0*/  STSM.16.M88.4 [R152], R28 ;  /* 0x0000001c98007844 */ /* 0x0001e20000000200 */
[----:B------:R-:W-:Y:S02]  /*63e0*/  ISETP.GE.OR P0, PT, R24, R7, P0 ;  /* 0x000000071800720c */ /* 0x000fe40000706670 */
[----:B------:R-:W-:-:S02]  /*63f0*/  MOV R146, R146 ;  /* 0x0000009200927202 */ /* 0x000fc40000000f00 */
[----:B------:R-:W-:Y:S02]  /*6400*/  F2FP.F16.F32.PACK_AB R24, R192, R112 ;  /* 0x00000070c018723e */ /* 0x000fe400000000ff */
[----:B------:R-:W-:Y:S02]  /*6410*/  F2FP.F16.F32.PACK_AB R25, R109, R113 ;  /* 0x000000716d19723e */ /* 0x000fe400000000ff */
[----:B------:R-:W-:Y:S02]  /*6420*/  F2FP.F16.F32.PACK_AB R26, R191, R116 ;  /* 0x00000074bf1a723e */ /* 0x000fe400000000ff */
[----:B------:R-:W-:Y:S02]  /*6430*/  F2FP.F16.F32.PACK_AB R27, R117, R121 ;  /* 0x00000079751b723e */ /* 0x000fe400000000ff */
[----:B------:R-:W-:Y:S02]  /*6440*/  MOV R142, R142 ;  /* 0x0000008e008e7202 */ /* 0x000fe40000000f00 */
[----:B------:R-:W-:Y:S01]  /*6450*/  LEA R23, P3, R10, UR4, 0x2 ;  /* 0x000000040a177c11 */ /* 0x000fe2000f8610ff */
[----:B------:R-:W-:Y:S01]  /*6460*/  STSM.16.M88.4 [R146], R24 ;  /* 0x0000001892007844 */ /* 0x000fe20000000200 */
[----:B0-----:R-:W-:-:S02]  /*6470*/  F2FP.F16.F32.PACK_AB R28, R190, R120 ;  /* 0x00000078be1c723e */ /* 0x001fc400000000ff */
[----:B------:R-:W-:Y:S01]  /*6480*/  F2FP.F16.F32.PACK_AB R29, R172, R173 ;  /* 0x000000adac1d723e */ /* 0x000fe200000000ff */
[----:B------:R-:W-:Y:S01]  /*6490*/  SHFL.IDX PT, R48, R23, RZ, 0x1c1f ;  /* 0x001c1fff17307589 */ /* 0x000fe200000e0000 */
[----:B------:R-:W-:Y:S02]  /*64a0*/  F2FP.F16.F32.PACK_AB R30, R125, R124 ;  /* 0x0000007c7d1e723e */ /* 0x000fe400000000ff */
[----:B------:R-:W-:Y:S01]  /*64b0*/  F2FP.F16.F32.PACK_AB R31, R174, R175 ;  /* 0x000000afae1f723e */ /* 0x000fe200000000ff */
[----:B------:R-:W-:Y:S01]  /*64c0*/  SHFL.IDX PT, R50, R23, 0x1, 0x1c1f ;  /* 0x003c1f0017327f89 */ /* 0x000fe200000e0000 */
        /* <DEDUP_REMOVED lines=18> */
[----:B------:R-:W-:Y:S01]  /*65f0*/  LEA.HI.X R11, R10, UR5, R11, 0x2, P3 ;  /* 0x000000050a0b7c11 */ /* 0x000fe200098f140b */
[----:B------:R-:W-:Y:S01]  /*6600*/  UIMAD UR6, UR11, UR8, URZ ;  /* 0x000000080b0672a4 */ /* 0x000fe2000f8e023f */
[----:B------:R-:W-:Y:S01]  /*6610*/  LOP3.LUT R102, R103, 0x380, RZ, 0xc0, !PT ;  /* 0x0000038067667812 */ /* 0x000fe200078ec0ff */
[----:B------:R-:W-:Y:S01]  /*6620*/  STSM.16.M88.4 [R130], R60 ;  /* 0x0000003c82007844 */ /* 0x000fe20000000200 */
[----:B------:R-:W-:Y:S02]  /*6630*/  LOP3.LUT R106, R107, 0x380, RZ, 0xc0, !PT ;  /* 0x000003806b6a7812 */ /* 0x000fe400078ec0ff */
[----:B------:R-:W-:Y:S01]  /*6640*/  LOP3.LUT R110, R111, 0x380, RZ, 0xc0, !PT ;  /* 0x000003806f6e7812 */ /* 0x000fe200078ec0ff */
[----:B------:R-:W0:Y:S04]  /*6650*/  SHFL.IDX PT, R49, R11, RZ, 0x1c1f ;  /* 0x001c1fff0b317589 */ /* 0x000e2800000e0000 */
[----:B------:R-:W1:Y:S01]  /*6660*/  SHFL.IDX PT, R51, R11, 0x1, 0x1c1f ;  /* 0x003c1f000b337f89 */ /* 0x000e6200000e0000 */
[----:B------:R-:W-:Y:S01]  /*6670*/  IMAD R4, R19, 0x20, R22 ;  /* 0x0000002013047824 */ /* 0x000fe200078e0216 */
[----:B------:R-:W-:Y:S01]  /*6680*/  UIMAD.WIDE.U32 UR4, UR10, UR8, URZ ;  /* 0x000000080a0472a5 */ /* 0x000fe2000f8e003f */
[----:B------:R-:W-:Y:S01]  /*6690*/  SHF.R.U64 R102, R102, 0x3, RZ ;  /* 0x0000000366667819 */ /* 0x000fe200000012ff */
[----:B------:R-:W-:Y:S01]  /*66a0*/  BAR.SYNC.DEFER_BLOCKING 0x1, 0x100 ;  /* 0x0044000000007b1d */ /* 0x000fe20000010000 */
[----:B------:R-:W-:Y:S01]  /*66b0*/  UIMAD UR6, UR10, UR9, UR6 ;  /* 0x000000090a0672a4 */ /* 0x000fe2000f8e0206 */
[----:B------:R-:W-:-:S02]  /*66c0*/  SHF.R.U64 R106, R106, 0x3, RZ ;  /* 0x000000036a6a7819 */ /* 0x000fc400000012ff */
[----:B------:R-:W-:Y:S02]  /*66d0*/  SHF.R.U64 R110, R110, 0x3, RZ ;  /* 0x000000036e6e7819 */ /* 0x000fe400000012ff */
[----:B------:R-:W-:Y:S01]  /*66e0*/  ULDC.64 UR8, c[0x0][0xaf0] ;  /* 0x0002bc0000087ab9 */ /* 0x000fe20000000a00 */
[----:B------:R-:W-:Y:S01]  /*66f0*/  LOP3.LUT R102, R102, R103, RZ, 0x3c, !PT ;  /* 0x0000006766667212 */ /* 0x000fe200078e3cff */
[----:B0-----:R0:W-:Y:S01]  /*6700*/  @!P1 ST.E desc[UR42][R48.64], R6 ;  /* 0x0000000630009985 */ /* 0x0011e2000c10192a */
[----:B------:R-:W-:Y:S01]  /*6710*/  UIMAD UR7, UR7, UR8, URZ ;  /* 0x00000008070772a4 */ /* 0x000fe2000f8e023f */
[----:B------:R-:W-:Y:S01]  /*6720*/  LOP3.LUT R106, R106, R107, RZ, 0x3c, !PT ;  /* 0x0000006b6a6a7212 */ /* 0x000fe200078e3cff */
[----:B------:R-:W-:Y:S01]  /*6730*/  UIADD3 UR5, UR5, UR6, URZ ;  /* 0x0000000605057290 */ /* 0x000fe2000fffe03f */
[----:B-1----:R1:W-:Y:S01]  /*6740*/  @!P0 ST.E desc[UR42][R50.64], R5 ;  /* 0x0000000532008985 */ /* 0x0023e2000c10192a */
[----:B------:R-:W-:Y:S01]  /*6750*/  LOP3.LUT R110, R110, R111, RZ, 0x3c, !PT ;  /* 0x0000006f6e6e7212 */ /* 0x000fe200078e3cff */
[----:B------:R-:W-:-:S02]  /*6760*/  IMAD.X R103, RZ, RZ, R9, P4 ;  /* 0x000000ffff677224 */ /* 0x000fc400020e0609 */
[----:B------:R2:W5:Y:S01]  /*6770*/  LD.E.128 R44, desc[UR42][R14.64] ;  /* 0x0000002a0e2c7980 */ /* 0x000562000c101d00 */
[----:B0-----:R-:W-:-:S03]  /*6780*/  IMAD R6, R3, 0x80, R4 ;  /* 0x0000008003067824 */ /* 0x001fc600078e0204 */
[----:B------:R0:W5:Y:S01]  /*6790*/  LD.E.128 R40, desc[UR42][R12.64] ;  /* 0x0000002a0c287980 */ /* 0x000162000c101d00 */
[----:B------:R-:W-:Y:S01]  /*67a0*/  UIMAD UR7, UR41, UR9, UR7 ;  /* 0x00000009290772a4 */ /* 0x000fe2000f8e0207 */
[--C-:B------:R-:W-:Y:S01]  /*67b0*/  IMAD.X R107, RZ, RZ, R9.reuse, P5 ;  /* 0x000000ffff6b7224 */ /* 0x100fe200028e0609 */
[----:B-1----:R-:W1:Y:S01]  /*67c0*/  @P2 LDC R5, c[0x0][0xbec] ;  /* 0x0002fb00ff052b82 */ /* 0x002e620000000800 */
[----:B------:R-:W-:Y:S01]  /*67d0*/  UIMAD.WIDE.U32 UR4, UR41, UR8, UR4 ;  /* 0x00000008290472a5 */ /* 0x000fe2000f8e0004 */
[----:B------:R-:W-:Y:S01]  /*67e0*/  IMAD.X R111, RZ, RZ, R9, P6 ;  /* 0x000000ffff6f7224 */ /* 0x000fe200030e0609 */
[----:B------:R3:W5:Y:S01]  /*67f0*/  LD.E.128 R24, desc[UR42][R20.64] ;  /* 0x0000002a14187980 */ /* 0x000762000c101d00 */
[----:B------:R-:W-:-:S03]  /*6800*/  IMAD R30, R3, 0x80, R22 ;  /* 0x00000080031e7824 */ /* 0x000fc600078e0216 */
[----:B------:R-:W5:Y:S01]  /*6810*/  LD.E.128 R52, desc[UR42][R52.64] ;  /* 0x0000002a34347980 */ /* 0x000f62000c101d00 */
[----:B--2---:R-:W2:Y:S03]  /*6820*/  @P2 LDC R14, c[0x0][0xbf0] ;  /* 0x0002fc00ff0e2b82 */ /* 0x004ea60000000800 */
[----:B------:R-:W5:Y:S01]  /*6830*/  LD.E.128 R56, desc[UR42][R56.64] ;  /* 0x0000002a38387980 */ /* 0x000f62000c101d00 */
[----:B------:R-:W-:-:S03]  /*6840*/  IMAD.MOV.U32 R4, RZ, RZ, R6 ;  /* 0x000000ffff047224 */ /* 0x000fc600078e0006 */
[----:B------:R-:W5:Y:S01]  /*6850*/  LD.E.128 R88, desc[UR42][R90.64] ;  /* 0x0000002a5a587980 */ /* 0x000f62000c101d00 */
[----:B0-----:R-:W0:Y:S03]  /*6860*/  LDC.64 R12, c[0x0][0xae0] ;  /* 0x0002b800ff0c7b82 */ /* 0x001e260000000a00 */
[----:B------:R-:W5:Y:S04]  /*6870*/  LD.E.128 R92, desc[UR42][R94.64] ;  /* 0x0000002a5e5c7980 */ /* 0x000f68000c101d00 */
[----:B------:R-:W5:Y:S01]  /*6880*/  LD.E.128 R96, desc[UR42][R98.64] ;  /* 0x0000002a62607980 */ /* 0x000f62000c101d00 */
[----:B-1----:R-:W-:Y:S01]  /*6890*/  @P2 IMAD.HI.U32 R5, R6, R5, RZ ;  /* 0x0000000506052227 */ /* 0x002fe200078e00ff */
[----:B------:R-:W-:-:S02]  /*68a0*/  UIADD3 UR5, UR5, UR7, URZ ;  /* 0x0000000705057290 */ /* 0x000fc4000fffe03f */
[----:B------:R-:W5:Y:S01]  /*68b0*/  LD.E.128 R8, desc[UR42][R8.64] ;  /* 0x0000002a08087980 */ /* 0x000f62000c101d00 */
[----:B------:R-:W-:Y:S01]  /*68c0*/  ULDC.64 UR6, c[0x0][0xad8] ;  /* 0x0002b60000067ab9 */ /* 0x000fe20000000a00 */
[----:B------:R-:W-:Y:S02]  /*68d0*/  UIADD3 UR36, UR36, 0x1, URZ ;  /* 0x0000000124247890 */ /* 0x000fe4000fffe03f */
[----:B------:R-:W5:Y:S01]  /*68e0*/  LD.E.128 R100, desc[UR42][R102.64] ;  /* 0x0000002a66647980 */ /* 0x000f62000c101d00 */
[----:B--2---:R-:W-:Y:S01]  /*68f0*/  @P2 SHF.R.U32.HI R4, RZ, R14, R5 ;  /* 0x0000000eff042219 */ /* 0x004fe20000011605 */
[----:B------:R-:W-:Y:S02]  /*6900*/  ULDC.64 UR8, c[0x0][0xa80] ;  /* 0x0002a00000087ab9 */ /* 0x000fe40000000a00 */
[----:B------:R-:W5:Y:S01]  /*6910*/  LD.E.128 R104, desc[UR42][R106.64] ;  /* 0x0000002a6a687980 */ /* 0x000f62000c101d00 */
[--C-:B------:R-:W-:Y:S01]  /*6920*/  SHF.R.S32.HI R5, RZ, 0x1f, R4.reuse ;  /* 0x0000001fff057819 */ /* 0x100fe20000011404 */
[----:B------:R-:W-:-:S02]  /*6930*/  IMAD.MOV R15, RZ, RZ, -R4 ;  /* 0x000000ffff0f7224 */ /* 0x000fc400078e0a04 */
[----:B------:R-:W5:Y:S02]  /*6940*/  LD.E.128 R108, desc[UR42][R110.64] ;  /* 0x0000002a6e6c7980 */ /* 0x000f64000c101d00 */
[----:B------:R-:W-:Y:S02]  /*6950*/  IMAD R3, R0, R15, R6 ;  /* 0x0000000f00037224 */ /* 0x000fe400078e0206 */
[----:B0-----:R-:W-:Y:S01]  /*6960*/  IMAD R5, R5, R12, RZ ;  /* 0x0000000c05057224 */ /* 0x001fe200078e02ff */
[----:B------:R-:W5:Y:S02]  /*6970*/  LD.E.128 R112, desc[UR42][R114.64] ;  /* 0x0000002a72707980 */ /* 0x000f64000c101d00 */
[----:B------:R-:W-:Y:S02]  /*6980*/  SHF.R.S32.HI R6, RZ, 0x1f, R3 ;  /* 0x0000001fff067819 */ /* 0x000fe40000011403 */
[----:B------:R-:W5:Y:S01]  /*6990*/  LD.E.128 R116, desc[UR42][R118.64] ;  /* 0x0000002a76747980 */ /* 0x000f62000c101d00 */
[----:B------:R-:W-:-:S03]  /*69a0*/  IMAD R13, R4, R13, R5 ;  /* 0x0000000d040d7224 */ /* 0x000fc600078e0205 */
[----:B------:R-:W5:Y:S01]  /*69b0*/  LD.E.128 R120, desc[UR42][R122.64] ;  /* 0x0000002a7a787980 */ /* 0x000f62000c101d00 */
[----:B------:R-:W-:-:S03]  /*69c0*/  IMAD.WIDE.U32 R4, R4, R12, UR4 ;  /* 0x0000000404047e25 */ /* 0x000fc6000f8e000c */
[----:B------:R-:W5:Y:S01]  /*69d0*/  LD.E.128 R124, desc[UR42][R126.64] ;  /* 0x0000002a7e7c7980 */ /* 0x000f62000c101d00 */
[----:B------:R-:W-:Y:S01]  /*69e0*/  @!PT LDS RZ, [RZ] ;  /* 0x00000000fffff984 */ /* 0x000fe20000000800 */
[----:B------:R-:W-:Y:S01]  /*69f0*/  @!PT LDS RZ, [RZ] ;  /* 0x00000000fffff984 */ /* 0x000fe20000000800 */
[----:B------:R-:W-:Y:S01]  /*6a00*/  @!PT LDS RZ, [RZ] ;  /* 0x00000000fffff984 */ /* 0x000fe20000000800 */
[----:B------:R-:W-:Y:S01]  /*6a10*/  @!PT LDS RZ, [RZ] ;  /* 0x00000000fffff984 */ /* 0x000fe20000000800 */
[----:B------:R0:W-:Y:S06]  /*6a20*/  MEMBAR.ALL.CTA ;  /* 0x0000000000007992 */ /* 0x0001ec0000008000 */
[----:B0-----:R-:W0:Y:S01]  /*6a30*/  FENCE.VIEW.ASYNC.S ;  /* 0x00000000000073c6 */ /* 0x001e220000000000 */
[----:B------:R-:W-:Y:S02]  /*6a40*/  IMAD.IADD R5, R5, 0x1, R13 ;  /* 0x0000000105057824 */ /* 0x000fe400078e020d */
[----:B------:R-:W-:-:S02]  /*6a50*/  IMAD R6, R6, UR6, RZ ;  /* 0x0000000606067c24 */ /* 0x000fc4000f8e02ff */
[----:B------:R-:W-:Y:S01]  /*6a60*/  IMAD.WIDE.U32 R4, R3, UR6, R4 ;  /* 0x0000000603047c25 */ /* 0x000fe2000f8e0004 */
[----:B------:R-:W-:-:S03]  /*6a70*/  ISETP.GE.AND P2, PT, R30, R7, PT ;  /* 0x000000071e00720c */ /* 0x000fc60003f46270 */
[----:B------:R-:W-:Y:S01]  /*6a80*/  IMAD R13, R3, UR7, R6 ;  /* 0x00000007030d7c24 */ /* 0x000fe2000f8e0206 */
[----:B------:R-:W-:Y:S01]  /*6a90*/  LEA R6, P3, R4, UR8, 0x1 ;  /* 0x0000000804067c11 */ /* 0x000fe2000f8608ff */
[----:B------:R-:W-:Y:S02]  /*6aa0*/  VIADD R206, R206, 0x22820 ;  /* 0x00022820cece7836 */ /* 0x000fe40000000000 */
[----:B------:R-:W-:Y:S01]  /*6ab0*/  IMAD.IADD R3, R5, 0x1, R13 ;  /* 0x0000000105037824 */ /* 0x000fe200078e020d */
[----:B------:R-:W-:Y:S01]  /*6ac0*/  UISETP.NE.AND UP0, UPT, UR36, 0x2, UPT ;  /* 0x000000022400788c */ /* 0x000fe2000bf05270 */
[----:B------:R-:W-:Y:S01]  /*6ad0*/  VIADD R0, R30, 0x20 ;  /* 0x000000201e007836 */ /* 0x000fe20000000000 */
[----:B------:R-:W-:Y:S01]  /*6ae0*/  ULDC UR4, c[0x0][0xc] ;  /* 0x0000030000047ab9 */ /* 0x000fe20000000800 */
[----:B------:R-:W-:Y:S01]  /*6af0*/  PRMT R206, RZ, 0x654, R206 ;  /* 0x00000654ffce7816 */ /* 0x000fe200000000ce */
[----:B------:R-:W-:Y:S01]  /*6b00*/  UIADD3 UR39, UR4, UR39, URZ ;  /* 0x0000002704277290 */ /* 0x000fe2000fffe03f */
[----:B------:R-:W-:Y:S01]  /*6b10*/  LEA.HI.X R3, R4, UR9, R3, 0x1, P3 ;  /* 0x0000000904037c11 */ /* 0x000fe200098f0c03 */
[----:B------:R-:W-:Y:S01]  /*6b20*/  USEL UR4, URZ, 0x1, UP0 ;  /* 0x000000013f047887 */ /* 0x000fe20008000000 */
[-C--:B------:R-:W-:Y:S01]  /*6b30*/  ISETP.GE.AND P1, PT, R0, R7.reuse, PT ;  /* 0x000000070000720c */ /* 0x080fe20003f26270 */
[----:B------:R-:W-:Y:S01]  /*6b40*/  VIADD R0, R30, 0x40 ;  /* 0x000000401e007836 */ /* 0x000fe20000000000 */
[----:B------:R-:W-:Y:S01]  /*6b50*/  USEL UR36, UR36, URZ, UP0 ;  /* 0x0000003f24247287 */ /* 0x000fe20008000000 */
[----:B0-----:R3:W-:Y:S01]  /*6b60*/  SYNCS.ARRIVE.TRANS64.RED.A1T0 RZ, [R206+URZ], RZ ;  /* 0x000000ffceff79a7 */ /* 0x0017e2000810043f */
[----:B------:R-:W-:Y:S01]  /*6b70*/  ULOP3.LUT UR38, UR38, UR4, URZ, 0x3c, !UPT ;  /* 0x0000000426267292 */ /* 0x000fe2000f8e3c3f */
[----:B------:R3:W0:Y:S01]  /*6b80*/  SHFL.IDX PT, R12, R6, RZ, 0x181f ;  /* 0x00181fff060c7589 */ /* 0x00062200000e0000 */
[----:B------:R-:W-:Y:S03]  /*6b90*/  BSSY B0, `(.L_x_9101) ;  /* 0x0000014000007945 */ /* 0x000fe60003800000 */
[----:B------:R3:W1:Y:S01]  /*6ba0*/  SHFL.IDX PT, R13, R3, RZ, 0x181f ;  /* 0x00181fff030d7589 */ /* 0x00066200000e0000 */
[----:B------:R-:W-:Y:S01]  /*6bb0*/  ISETP.GE.AND P0, PT, R0, R7, PT ;  /* 0x000000070000720c */ /* 0x000fe20003f06270 */
[----:B------:R-:W-:-:S12]  /*6bc0*/  @P2 BRA `(.L_x_9102) ;  /* 0x0000000000402947 */ /* 0x000fd80003800000 */
[----:B------:R-:W-:Y:S02]  /*6bd0*/  ULDC UR4, c[0x0][0xac8] ;  /* 0x0002b20000047ab9 */ /* 0x000fe40000000800 */
[----:B------:R-:W-:Y:S02]  /*6be0*/  ISETP.GE.AND P4, PT, R18, UR4, PT ;  /* 0x0000000412007c0c */ /* 0x000fe4000bf86270 */
[----:B------:R-:W-:Y:S02]  /*6bf0*/  ISETP.GE.AND P3, PT, R17, UR4, PT ;  /* 0x0000000411007c0c */ /* 0x000fe4000bf66270 */
[----:B------:R-:W-:Y:S02]  /*6c00*/  ISETP.GE.AND P2, PT, R16, UR4, PT ;  /* 0x0000000410007c0c */ /* 0x000fe4000bf46270 */
[----:B------:R-:W-:-:S07]  /*6c10*/  ISETP.GE.AND P5, PT, R2, UR4, PT ;  /* 0x0000000402007c0c */ /* 0x000fce000bfa6270 */
[----:B0-----:R-:W-:-:S04]  /*6c20*/  @!P4 LEA R14, P6, R18, R12, 0x1 ;  /* 0x0000000c120ec211 */ /* 0x001fc800078c08ff */
[----:B-1----:R-:W-:Y:S02]  /*6c30*/  @!P4 LEA.HI.X R15, R18, R13, R214, 0x1, P6 ;  /* 0x0000000d120fc211 */ /* 0x002fe400030f0cd6 */
[----:B---3--:R-:W-:Y:S01]  /*6c40*/  @!P3 LEA R20, P6, R17, R12, 0x1 ;  /* 0x0000000c1114b211 */ /* 0x008fe200078c08ff */
[----:B------:R-:W-:-:S03]  /*6c50*/  @!P5 IMAD.WIDE R4, R2, 0x2, R12 ;  /* 0x000000020204d825 */ /* 0x000fc600078e020c */
[-C--:B------:R-:W-:Y:S02]  /*6c60*/  @!P3 LEA.HI.X R21, R17, R13.reuse, R213, 0x1, P6 ;  /* 0x0000000d1115b211 */ /* 0x080fe400030f0cd5 */
[C---:B------:R-:W-:Y:S01]  /*6c70*/  @!P2 LEA R28, P6, R16.reuse, R12, 0x1 ;  /* 0x0000000c101ca211 */ /* 0x040fe200078c08ff */
[----:B-----5:R2:W-:Y:S03]  /*6c80*/  @!P5 ST.E.128 desc[UR42][R4.64], R8 ;  /* 0x000000080400d985 */ /* 0x0205e6000c101d2a */
[----:B------:R-:W-:Y:S01]  /*6c90*/  @!P2 LEA.HI.X R29, R16, R13, R212, 0x1, P6 ;  /* 0x0000000d101da211 */ /* 0x000fe200030f0cd4 */
[----:B------:R2:W-:Y:S04]  /*6ca0*/  @!P4 ST.E.128 desc[UR42][R14.64], R52 ;  /* 0x000000340e00c985 */ /* 0x0005e8000c101d2a */
[----:B------:R2:W-:Y:S04]  /*6cb0*/  @!P3 ST.E.128 desc[UR42][R20.64], R96 ;  /* 0x000000601400b985 */ /* 0x0005e8000c101d2a */
[----:B------:R2:W-:Y:S02]  /*6cc0*/  @!P2 ST.E.128 desc[UR42][R28.64], R112 ;  /* 0x000000701c00a985 */ /* 0x0005e4000c101d2a */
.L_x_9102:
[----:B------:R-:W-:Y:S05]  /*6cd0*/  BSYNC B0 ;  /* 0x0000000000007941 */ /* 0x000fea0003800000 */
.L_x_9101:
[----:B--2--5:R2:W4:Y:S01]  /*6ce0*/  SHFL.IDX PT, R9, R3, 0x1, 0x181f ;  /* 0x00381f0003097f89 */ /* 0x02452200000e0000 */
[----:B------:R-:W-:Y:S03]  /*6cf0*/  BSSY B0, `(.L_x_9103) ;  /* 0x0000013000007945 */ /* 0x000fe60003800000 */
[----:B------:R2:W0:Y:S01]  /*6d00*/  SHFL.IDX PT, R8, R6, 0x1, 0x181f ;  /* 0x00381f0006087f89 */ /* 0x00042200000e0000 */
[----:B------:R-:W-:Y:S05]  /*6d10*/  @P1 BRA `(.L_x_9104) ;  /* 0x0000000000401947 */ /* 0x000fea0003800000 */
[----:B------:R-:W-:Y:S02]  /*6d20*/  ULDC UR4, c[0x0][0xac8] ;  /* 0x0002b20000047ab9 */ /* 0x000fe40000000800 */
[----:B------:R-:W-:Y:S02]  /*6d30*/  ISETP.GE.AND P3, PT, R18, UR4, PT ;  /* 0x0000000412007c0c */ /* 0x000fe4000bf66270 */
[----:B------:R-:W-:Y:S02]  /*6d40*/  ISETP.GE.AND P2, PT, R17, UR4, PT ;  /* 0x0000000411007c0c */ /* 0x000fe4000bf46270 */
[----:B------:R-:W-:Y:S02]  /*6d50*/  ISETP.GE.AND P1, PT, R16, UR4, PT ;  /* 0x0000000410007c0c */ /* 0x000fe4000bf26270 */
[----:B------:R-:W-:-:S07]  /*6d60*/  ISETP.GE.AND P4, PT, R2, UR4, PT ;  /* 0x0000000402007c0c */ /* 0x000fce000bf86270 */
[CC--:B0-----:R-:W-:Y:S02]  /*6d70*/  @!P3 LEA R10, P6, R18.reuse, R8.reuse, 0x1 ;  /* 0x00000008120ab211 */ /* 0x0c1fe400078c08ff */
[CC--:B------:R-:W-:Y:S02]  /*6d80*/  @!P2 LEA R12, P5, R17.reuse, R8.reuse, 0x1 ;  /* 0x00000008110ca211 */ /* 0x0c0fe400078a08ff */
[-C--:B----4-:R-:W-:Y:S02]  /*6d90*/  @!P3 LEA.HI.X R11, R18, R9.reuse, R214, 0x1, P6 ;  /* 0x00000009120bb211 */ /* 0x090fe400030f0cd6 */
[----:B------:R-:W-:Y:S01]  /*6da0*/  @!P1 LEA R14, P6, R16, R8, 0x1 ;  /* 0x00000008100e9211 */ /* 0x000fe200078c08ff */
[----:B------:R-:W-:Y:S01]  /*6db0*/  @!P4 IMAD.WIDE R4, R2, 0x2, R8 ;  /* 0x000000020204c825 */ /* 0x000fe200078e0208 */
[-C--:B-1----:R-:W-:Y:S02]  /*6dc0*/  @!P2 LEA.HI.X R13, R17, R9.reuse, R213, 0x1, P5 ;  /* 0x00000009110da211 */ /* 0x082fe400028f0cd5 */
[----:B------:R-:W-:-:S02]  /*6dd0*/  @!P1 LEA.HI.X R15, R16, R9, R212, 0x1, P6 ;  /* 0x00000009100f9211 */ /* 0x000fc400030f0cd4 */
[----:B------:R0:W-:Y:S04]  /*6de0*/  @!P4 ST.E.128 desc[UR42][R4.64], R40 ;  /* 0x000000280400c985 */ /* 0x0001e8000c101d2a */
[----:B------:R0:W-:Y:S04]  /*6df0*/  @!P3 ST.E.128 desc[UR42][R10.64], R56 ;  /* 0x000000380a00b985 */ /* 0x0001e8000c101d2a */
[----:B------:R0:W-:Y:S04]  /*6e00*/  @!P2 ST.E.128 desc[UR42][R12.64], R100 ;  /* 0x000000640c00a985 */ /* 0x0001e8000c101d2a */
[----:B------:R0:W-:Y:S02]  /*6e10*/  @!P1 ST.E.128 desc[UR42][R14.64], R116 ;  /* 0x000000740e009985 */ /* 0x0001e4000c101d2a */
.L_x_9104:
[----:B------:R-:W-:Y:S05]  /*6e20*/  BSYNC B0 ;  /* 0x0000000000007941 */ /* 0x000fea0003800000 */
.L_x_9103:
[----:B----4-:R4:W1:Y:S01]  /*6e30*/  SHFL.IDX PT, R9, R3, 0x2, 0x181f ;  /* 0x00581f0003097f89 */ /* 0x01086200000e0000 */
[----:B------:R-:W-:Y:S03]  /*6e40*/  BSSY B0, `(.L_x_9105) ;  /* 0x0000013000007945 */ /* 0x000fe60003800000 */
[----:B0-----:R4:W0:Y:S01]  /*6e50*/  SHFL.IDX PT, R8, R6, 0x2, 0x181f ;  /* 0x00581f0006087f89 */ /* 0x00182200000e0000 */
[----:B------:R-:W-:Y:S05]  /*6e60*/  @P0 BRA `(.L_x_9106) ;  /* 0x0000000000400947 */ /* 0x000fea0003800000 */
[----:B------:R-:W-:Y:S02]  /*6e70*/  ULDC UR4, c[0x0][0xac8] ;  /* 0x0002b20000047ab9 */ /* 0x000fe40000000800 */
[----:B------:R-:W-:Y:S02]  /*6e80*/  ISETP.GE.AND P4, PT, R18, UR4, PT ;  /* 0x0000000412007c0c */ /* 0x000fe4000bf86270 */
[----:B------:R-:W-:Y:S02]  /*6e90*/  ISETP.GE.AND P5, PT, R17, UR4, PT ;  /* 0x0000000411007c0c */ /* 0x000fe4000bfa6270 */
[----:B------:R-:W-:Y:S02]  /*6ea0*/  ISETP.GE.AND P6, PT, R16, UR4, PT ;  /* 0x0000000410007c0c */ /* 0x000fe4000bfc6270 */
[----:B------:R-:W-:-:S07]  /*6eb0*/  ISETP.GE.AND P3, PT, R2, UR4, PT ;  /* 0x0000000402007c0c */ /* 0x000fce000bf66270 */
[-C--:B0-----:R-:W-:Y:S02]  /*6ec0*/  @!P4 LEA R10, P0, R18, R8.reuse, 0x1 ;  /* 0x00000008120ac211 */ /* 0x081fe400078008ff */
[CC--:B------:R-:W-:Y:S02]  /*6ed0*/  @!P5 LEA R12, P1, R17.reuse, R8.reuse, 0x1 ;  /* 0x00000008110cd211 */ /* 0x0c0fe400078208ff */
[----:B------:R-:W-:Y:S02]  /*6ee0*/  @!P6 LEA R14, P2, R16, R8, 0x1 ;  /* 0x00000008100ee211 */ /* 0x000fe400078408ff */
[----:B-1----:R-:W-:Y:S01]  /*6ef0*/  @!P3 IMAD.WIDE R4, R2, 0x2, R8 ;  /* 0x000000020204b825 */ /* 0x002fe200078e0208 */
[-C--:B------:R-:W-:Y:S02]  /*6f00*/  @!P4 LEA.HI.X R11, R18, R9.reuse, R214, 0x1, P0 ;  /* 0x00000009120bc211 */ /* 0x080fe400000f0cd6 */
[-C--:B------:R-:W-:Y:S02]  /*6f10*/  @!P5 LEA.HI.X R13, R17, R9.reuse, R213, 0x1, P1 ;  /* 0x00000009110dd211 */ /* 0x080fe400008f0cd5 */
[----:B------:R-:W-:Y:S01]  /*6f20*/  @!P6 LEA.HI.X R15, R16, R9, R212, 0x1, P2 ;  /* 0x00000009100fe211 */ /* 0x000fe200010f0cd4 */
[----:B------:R0:W-:Y:S04]  /*6f30*/  @!P3 ST.E.128 desc[UR42][R4.64], R44 ;  /* 0x0000002c0400b985 */ /* 0x0001e8000c101d2a */
[----:B------:R0:W-:Y:S04]  /*6f40*/  @!P4 ST.E.128 desc[UR42][R10.64], R88 ;  /* 0x000000580a00c985 */ /* 0x0001e8000c101d2a */
[----:B------:R0:W-:Y:S04]  /*6f50*/  @!P5 ST.E.128 desc[UR42][R12.64], R104 ;  /* 0x000000680c00d985 */ /* 0x0001e8000c101d2a */
[----:B------:R0:W-:Y:S02]  /*6f60*/  @!P6 ST.E.128 desc[UR42][R14.64], R120 ;  /* 0x000000780e00e985 */ /* 0x0001e4000c101d2a */
.L_x_9106:
[----:B------:R-:W-:Y:S05]  /*6f70*/  BSYNC B0 ;  /* 0x0000000000007941 */ /* 0x000fea0003800000 */
.L_x_9105:
[----:B------:R-:W-:Y:S01]  /*6f80*/  VIADD R0, R30, 0x60 ;  /* 0x000000601e007836 */ /* 0x000fe20000000000 */
[----:B-1----:R1:W1:Y:S01]  /*6f90*/  SHFL.IDX PT, R9, R3, 0x3, 0x181f ;  /* 0x00781f0003097f89 */ /* 0x00226200000e0000 */
[----:B------:R-:W-:Y:S01]  /*6fa0*/  UIADD3 UR47, UR47, 0x1, URZ ;  /* 0x000000012f2f7890 */ /* 0x000fe2000fffe03f */
[----:B------:R-:W-:Y:S02]  /*6fb0*/  BSSY B0, `(.L_x_9107) ;  /* 0x0000014000007945 */ /* 0x000fe40003800000 */
[----:B------:R-:W-:Y:S01]  /*6fc0*/  ISETP.GE.AND P0, PT, R0, R7, PT ;  /* 0x000000070000720c */ /* 0x000fe20003f06270 */
[----:B0-----:R0:W0:-:S12]  /*6fd0*/  SHFL.IDX PT, R8, R6, 0x3, 0x181f ;  /* 0x00781f0006087f89 */ /* 0x00101800000e0000 */
[----:B------:R-:W-:Y:S05]  /*6fe0*/  @P0 BRA `(.L_x_9108) ;  /* 0x0000000000400947 */ /* 0x000fea0003800000 */
[----:B------:R-:W-:Y:S02]  /*6ff0*/  ULDC UR4, c[0x0][0xac8] ;  /* 0x0002b20000047ab9 */ /* 0x000fe40000000800 */
[----:B------:R-:W-:Y:S02]  /*7000*/  ISETP.GE.AND P4, PT, R18, UR4, PT ;  /* 0x0000000412007c0c */ /* 0x000fe4000bf86270 */
[----:B------:R-:W-:Y:S02]  /*7010*/  ISETP.GE.AND P5, PT, R17, UR4, PT ;  /* 0x0000000411007c0c */ /* 0x000fe4000bfa6270 */
[----:B------:R-:W-:Y:S02]  /*7020*/  ISETP.GE.AND P6, PT, R16, UR4, PT ;  /* 0x0000000410007c0c */ /* 0x000fe4000bfc6270 */
[----:B------:R-:W-:-:S07]  /*7030*/  ISETP.GE.AND P3, PT, R2, UR4, PT ;  /* 0x0000000402007c0c */ /* 0x000fce000bf66270 */
[-C--:B0-234-:R-:W-:Y:S02]  /*7040*/  @!P4 LEA R6, P0, R18, R8.reuse, 0x1 ;  /* 0x000000081206c211 */ /* 0x09dfe400078008ff */
        /* <DEDUP_REMOVED lines=10> */
.L_x_9108:
[----:B------:R-:W-:Y:S05]  /*70f0*/  BSYNC B0 ;  /* 0x0000000000007941 */ /* 0x000fea0003800000 */
.L_x_9107:
[----:B------:R-:W5:Y:S02]  /*7100*/  LDC R0, c[0x0][0xc34] ;  /* 0x00030d00ff007b82 */ /* 0x000f640000000800 */
[----:B-----5:R-:W-:-:S13]  /*7110*/  ISETP.LE.AND P0, PT, R0, UR39, PT ;  /* 0x0000002700007c0c */ /* 0x020fda000bf03270 */
[----:B------:R-:W-:Y:S05]  /*7120*/  @!P0 BRA `(.L_x_9109) ;  /* 0xffffff9c00208947 */ /* 0x000fea000383ffff */
[----:B------:R-:W-:Y:S05]  /*7130*/  EXIT ;  /* 0x000000000000794d */ /* 0x000fea0003800000 */
.L_x_9079:
        /* <DEDUP_REMOVED lines=32> */
.L_x_9186:
        /* <DEDUP_REMOVED lines=21> */
[----:B------:R1:W-:Y:S03]  /*7490*/  STL [R1+0x1c], R4 ;  /* 0x00001c0401007387 */ /* 0x0003e60000100800 */
[----:B------:R-:W-:Y:S01]  /*74a0*/  IMAD.MOV.U32 R19, RZ, RZ, R4 ;  /* 0x000000ffff137224 */ /* 0x000fe200078e0004 */
[----:B------:R-:W-:-:S05]  /*74b0*/  @P1 SHF.R.U32.HI R19, RZ, R3, R2 ;  /* 0x00000003ff131219 */ /* 0x000fca0000011602 */
[----:B------:R1:W-:Y:S01]  /*74c0*/  STL [R1+0x10], R19 ;  /* 0x0000101301007387 */ /* 0x0003e20000100800 */
[----:B0-----:R-:W-:Y:S02]  /*74d0*/  IMAD R6, R0, UR4, RZ ;  /* 0x0000000400067c24 */ /* 0x001fe4000f8e02ff */
[----:B------:R-:W-:Y:S02]  /*74e0*/  IMAD.MOV R0, RZ, RZ, -R19 ;  /* 0x000000ffff007224 */ /* 0x000fe400078e0a13 */
[----:B------:R-:W-:Y:S01]  /*74f0*/  VIADD R2, R6, 0x5f ;  /* 0x0000005f06027836 */ /* 0x000fe20000000000 */
[----:B------:R1:W-:Y:S01]  /*7500*/  STL [R1+0x2c], R6 ;  /* 0x00002c0601007387 */ /* 0x0003e20000100800 */
[----:B------:R-:W-:Y:S02]  /*7510*/  IMAD R17, R17, R0, R4 ;  /* 0x0000000011117224 */ /* 0x000fe400078e0204 */
[----:B------:R-:W-:-:S05]  /*7520*/  IMAD.HI R2, R2, 0x2aaaaaab, RZ ;  /* 0x2aaaaaab02027827 */ /* 0x000fca00078e02ff */
[----:B------:R-:W-:-:S04]  /*7530*/  SHF.R.U32.HI R3, RZ, 0x1f, R2 ;  /* 0x0000001fff037819 */ /* 0x000fc80000011602 */
[----:B------:R-:W-:-:S05]  /*7540*/  LEA.HI.SX32 R0, R2, R3, 0x1c ;  /* 0x0000000302007211 */ /* 0x000fca00078fe2ff */
[----:B------:R1:W-:Y:S01]  /*7550*/  STL [R1+0x20], R0 ;  /* 0x0000200001007387 */ /* 0x0003e20000100800 */
[----:B------:R-:W-:Y:S05]  /*7560*/  @!P0 BRA `(.L_x_9111) ;  /* 0x0000000000408947 */ /* 0x000fea0003800000 */
[----:B------:R-:W-:Y:S01]  /*7570*/  MOV R2, 0x0 ;  /* 0x0000000000027802 */ /* 0x000fe20000000f00 */
        /* <DEDUP_REMOVED lines=15> */
.L_x_9111:
        /* <DEDUP_REMOVED lines=9> */
[----:B-1----:R-:W-:Y:S02]  /*7700*/  IMAD.U32 R4, RZ, RZ, UR6 ;  /* 0x00000006ff047e24 */ /* 0x002fe4000f8e00ff */
        /* <DEDUP_REMOVED lines=9> */
[----:B--2---:R-:W-:Y:S05]  /*77a0*/  CALL.ABS.NOINC R2 ;  /* 0x0000000002007343 */ /* 0x004fea0003c00000 */
.L_x_9113:
        /* <DEDUP_REMOVED lines=15> */
.L_x_9112:
[----:B------:R-:W-:Y:S01]  /*78a0*/  ULDC.64 UR4, c[0x0][0x9f8] ;  /* 0x00027e0000047ab9 */ /* 0x000fe20000000a00 */
[----:B------:R-:W2:Y:S01]  /*78b0*/  LDL R16, [R1+0x20] ;  /* 0x0000200001107983 */ /* 0x000ea20000100800 */
[----:B------:R-:W-:-:S04]  /*78c0*/  ISETP.NE.U32.AND P0, PT, RZ, UR4, PT ;  /* 0x00000004ff007c0c */ /* 0x000fc8000bf05070 */
[----:B------:R-:W-:-:S13]  /*78d0*/  ISETP.NE.AND.EX P0, PT, RZ, UR5, PT, P0 ;  /* 0x00000005ff007c0c */ /* 0x000fda000bf05300 */
[----:B------:R-:W0:Y:S02]  /*78e0*/  @P0 LDC.64 R2, c[0x0][0x9f8] ;  /* 0x00027e00ff020b82 */ /* 0x000e240000000a00 */
[----:B0-----:R-:W-:-:S05]  /*78f0*/  @P0 IMAD.WIDE R2, R19, 0x4, R2 ;  /* 0x0000000413020825 */ /* 0x001fca00078e0202 */
[----:B-1----:R0:W3:Y:S01]  /*7900*/  @P0 LDG.E R19, desc[UR42][R2.64] ;  /* 0x0000002a02130981 */ /* 0x0020e2000c1e1900 */
        /* <DEDUP_REMOVED lines=16> */
.L_x_9202:
        /* <DEDUP_REMOVED lines=8> */
.L_x_9205:
        /* <DEDUP_REMOVED lines=23> */
.L_x_9117:
[----:B--2---:R-:W2:Y:S01]  /*7c00*/  LDL R2, [R1] ;  /* 0x0000000001027983 */ /* 0x004ea20000100800 */
[----:B0-----:R-:W-:Y:S02]  /*7c10*/  LEA R0, R18, UR36, 0x3 ;  /* 0x0000002412007c11 */ /* 0x001fe4000f8e18ff */
[----:B--2---:R-:W-:-:S04]  /*7c20*/  SHF.L.U32 R2, R2, 0x1f, RZ ;  /* 0x0000001f02027819 */ /* 0x004fc800000006ff */
[----:B------:R-:W0:Y:S02]  /*7c30*/  SYNCS.PHASECHK.TRANS64.TRYWAIT P0, [R0+URZ+0x22840], R2 ;  /* 0x02284002000075a7 */ /* 0x000e24000800017f */
[----:B0-----:R-:W-:Y:S05]  /*7c40*/  @!P0 BRA `(.L_x_9118) ;  /* 0x00000038003c8947 */ /* 0x001fea0003800000 */
.L_x_9206:
        /* <DEDUP_REMOVED lines=11> */
.L_x_9119:
        /* <DEDUP_REMOVED lines=12> */
[----:B------:R-:W-:Y:S02]  /*7dc0*/  UIMAD UR8, UR8, 0x3000, UR36 ;  /* 0x00003000080878a4 */ /* 0x000fe4000f8e0224 */
[----:B------:R-:W-:Y:S02]  /*7dd0*/  UIADD3 UR9, UR9, 0x22830, URZ ;  /* 0x0002283009097890 */ /* 0x000fe4000fffe03f */
[----:B------:R-:W-:Y:S01]  /*7de0*/  UIADD3 UR8, UR8, 0x1c400, URZ ;  /* 0x0001c40008087890 */ /* 0x000fe2000fffe03f */
[----:B------:R3:W-:Y:S01]  /*7df0*/  STL [R1+0x8], R0 ;  /* 0x0000080001007387 */ /* 0x0007e20000100800 */
[----:B--2---:R-:W-:-:S13]  /*7e00*/  R2UR UR11, R2 ;  /* 0x00000000020b72ca */ /* 0x004fda00000e0000 */
[----:B------:R-:W-:-:S09]  /*7e10*/  UIMAD UR11, UR11, 0x60, URZ ;  /* 0x000000600b0b78a4 */ /* 0x000fd2000f8e023f */
[----:B------:R3:W-:Y:S02]  /*7e20*/  UTMALDG.4D [UR8], [UR4], desc[UR6] ;  /* 0x00000608040075b4 */ /* 0x0007e40008019000 */
[----:B---3--:R-:W-:Y:S01]  /*7e30*/  NOP ;  /* 0x0000000000007918 */ /* 0x008fe20000000000 */
.L_x_9115:
        /* <DEDUP_REMOVED lines=22> */
.L_x_9120:
[----:B------:R-:W2:Y:S01]  /*7fa0*/  LDL.LU R5, [R1+0x10] ;  /* 0x0000100001057983 */ /* 0x000ea20000300800 */
[----:B0-----:R-:W-:Y:S01]  /*7fb0*/  SHF.R.S32.HI R0, RZ, 0x1f, R17 ;  /* 0x0000001fff007819 */ /* 0x001fe20000011411 */
[----:B------:R-:W-:Y:S01]  /*7fc0*/  ULDC.64 UR4, c[0x0][0x2d8] ;  /* 0x0000b60000047ab9 */ /* 0x000fe20000000a00 */
[----:B-1----:R-:W0:Y:S01]  /*7fd0*/  LDC R8, c[0x0][0x448] ;  /* 0x00011200ff087b82 */ /* 0x002e220000000800 */
[----:B------:R-:W3:Y:S01]  /*7fe0*/  LDL.LU R7, [R1+0x1c] ;  /* 0x00001c0001077983 */ /* 0x000ee20000300800 */
[----:B------:R-:W-:Y:S01]  /*7ff0*/  ULDC UR6, c[0x0][0x2b8] ;  /* 0x0000ae0000067ab9 */ /* 0x000fe20000000800 */
[----:B------:R-:W-:Y:S02]  /*8000*/  IMAD R0, R0, UR4, RZ ;  /* 0x0000000400007c24 */ /* 0x000fe4000f8e02ff */
[C---:B------:R-:W-:Y:S01]  /*8010*/  IMAD.WIDE.U32 R2, R17.reuse, UR4, RZ ;  /* 0x0000000411027c25 */ /* 0x040fe2000f8e00ff */
[----:B------:R-:W4:Y:S03]  /*8020*/  LDL R4, [R1+0x24] ;  /* 0x0000240001047983 */ /* 0x000f260000100800 */
[----:B------:R-:W-:Y:S01]  /*8030*/  IMAD R0, R17, UR5, R0 ;  /* 0x0000000511007c24 */ /* 0x000fe2000f8e0200 */
[----:B------:R-:W-:-:S03]  /*8040*/  ULDC.64 UR4, c[0x0][0x2e0] ;  /* 0x0000b80000047ab9 */ /* 0x000fc60000000a00 */
[----:B------:R-:W-:Y:S01]  /*8050*/  IMAD.IADD R3, R3, 0x1, R0 ;  /* 0x0000000103037824 */ /* 0x000fe200078e0200 */
[----:B0-----:R-:W-:-:S13]  /*8060*/  ISETP.NE.AND P0, PT, R8, 0x1, PT ;  /* 0x000000010800780c */ /* 0x001fda0003f05270 */
[----:B------:R-:W0:Y:S01]  /*8070*/  @P0 LDC R6, c[0x0][0x44c] ;  /* 0x00011300ff060b82 */ /* 0x000e220000000800 */
[----:B--2---:R-:W-:Y:S01]  /*8080*/  SHF.R.S32.HI R0, RZ, 0x1f, R5 ;  /* 0x0000001fff007819 */ /* 0x004fe20000011405 */
[----:B------:R-:W-:-:S04]  /*8090*/  IMAD.WIDE.U32 R2, R5, UR4, R2 ;  /* 0x0000000405027c25 */ /* 0x000fc8000f8e0002 */
[----:B------:R-:W-:Y:S01]  /*80a0*/  IMAD R0, R0, UR4, RZ ;  /* 0x0000000400007c24 */ /* 0x000fe2000f8e02ff */
[----:B------:R-:W-:-:S03]  /*80b0*/  ULDC UR4, c[0x0][0xc38] ;  /* 0x00030e0000047ab9 */ /* 0x000fc60000000800 */
[----:B------:R-:W-:Y:S02]  /*80c0*/  IMAD R0, R5, UR5, R0 ;  /* 0x0000000505007c24 */ /* 0x000fe4000f8e0200 */
[----:B------:R-:W1:Y:S02]  /*80d0*/  S2R R5, SR_TID.X ;  /* 0x0000000000057919 */ /* 0x000e640000002100 */
[----:B------:R-:W-:Y:S02]  /*80e0*/  IMAD.IADD R3, R3, 0x1, R0 ;  /* 0x0000000103037824 */ /* 0x000fe400078e0200 */
[----:B---3--:R-:W-:Y:S02]  /*80f0*/  IMAD.MOV R0, RZ, RZ, -R7 ;  /* 0x000000ffff007224 */ /* 0x008fe400078e0a07 */
[----:B------:R-:W2:Y:S02]  /*8100*/  @P0 LDC R7, c[0x0][0x450] ;  /* 0x00011400ff070b82 */ /* 0x000ea40000000800 */
[----:B----4-:R-:W-:Y:S01]  /*8110*/  IMAD R0, R0, UR4, R4 ;  /* 0x0000000400007c24 */ /* 0x010fe2000f8e0204 */
[----:B------:R-:W3:Y:S01]  /*8120*/  S2R R10, SR_TID.X ;  /* 0x00000000000a7919 */ /* 0x000ee20000002100 */
[----:B------:R-:W-:-:S02]  /*8130*/  ULDC.64 UR4, c[0x0][0x2d0] ;  /* 0x0000b40000047ab9 */ /* 0x000fc40000000a00 */
[----:B------:R-:W-:Y:S01]  /*8140*/  IMAD.SHL.U32 R4, R0, 0x80, RZ ;  /* 0x0000008000047824 */ /* 0x000fe200078e00ff */
[----:B-1----:R-:W-:-:S04]  /*8150*/  LOP3.LUT R5, R5, 0x7f, RZ, 0xc0, !PT ;  /* 0x0000007f05057812 */ /* 0x002fc800078ec0ff */
[----:B------:R-:W-:Y:S02]  /*8160*/  SHF.R.U32.HI R9, RZ, 0x3, R5 ;  /* 0x00000003ff097819 */ /* 0x000fe40000011605 */
[----:B------:R-:W1:Y:S02]  /*8170*/  S2R R5, SR_TID.X ;  /* 0x0000000000057919 */ /* 0x000e640000002100 */
[----:B-1----:R-:W-:-:S05]  /*8180*/  IMAD.SHL.U32 R5, R5, 0x10, RZ ;  /* 0x0000001005057824 */ /* 0x002fca00078e00ff */
[----:B------:R-:W-:Y:S02]  /*8190*/  LOP3.LUT R5, R9, 0x70, R5, 0xf8, !PT ;  /* 0x0000007009057812 */ /* 0x000fe400078ef805 */
[----:B------:R1:W5:Y:S02]  /*81a0*/  LDL R9, [R1+0x14] ;  /* 0x0000140001097983 */ /* 0x0003640000100800 */
[----:B------:R-:W-:-:S05]  /*81b0*/  LOP3.LUT R0, R5, R4, RZ, 0xfc, !PT ;  /* 0x0000000405007212 */ /* 0x000fca00078efcff */
[----:B0-----:R-:W-:-:S04]  /*81c0*/  @P0 IMAD.HI.U32 R6, R0, R6, RZ ;  /* 0x0000000600060227 */ /* 0x001fc800078e00ff */
[----:B------:R-:W-:Y:S01]  /*81d0*/  IMAD.MOV.U32 R5, RZ, RZ, R0 ;  /* 0x000000ffff057224 */ /* 0x000fe200078e0000 */
[----:B--2---:R-:W-:-:S05]  /*81e0*/  @P0 SHF.R.U32.HI R5, RZ, R7, R6 ;  /* 0x00000007ff050219 */ /* 0x004fca0000011606 */
        /* <DEDUP_REMOVED lines=25> */
[----:B------:R-:W-:Y:S01]  /*8380*/  SHFL.IDX PT, R8, R2, 0x1, 0x181f ;  /* 0x00381f0002087f89 */ /* 0x000fe200000e0000 */
[----:B0-----:R-:W-:-:S04]  /*8390*/  LOP3.LUT R6, R6, 0x7f, RZ, 0xc0, !PT ;  /* 0x0000007f06067812 */ /* 0x001fc800078ec0ff */
[----:B------:R-:W-:-:S05]  /*83a0*/  SHF.R.U32.HI R6, RZ, 0x3, R6 ;  /* 0x00000003ff067819 */ /* 0x000fca0000011606 */
[----:B------:R-:W-:Y:S02]  /*83b0*/  IMAD.IADD R4, R6, 0x1, R4 ;  /* 0x0000000106047824 */ /* 0x000fe400078e0204 */
[----:B------:R-:W0:Y:S02]  /*83c0*/  SHFL.IDX PT, R6, R2, RZ, 0x181f ;  /* 0x00181fff02067589 */ /* 0x000e2400000e0000 */
[C---:B------:R-:W-:Y:S01]  /*83d0*/  VIADD R5, R4.reuse, 0x10 ;  /* 0x0000001004057836 */ /* 0x040fe20000000000 */
[----:B------:R-:W-:-:S04]  /*83e0*/  ISETP.GE.AND P1, PT, R4, R3, PT ;  /* 0x000000030400720c */ /* 0x000fc80003f26270 */
[----:B------:R-:W-:Y:S02]  /*83f0*/  ISETP.GE.AND P2, PT, R5, R3, PT ;  /* 0x000000030500720c */ /* 0x000fe40003f46270 */
[----:B------:R-:W2:Y:S07]  /*8400*/  SHFL.IDX PT, R5, R0, 0x1, 0x181f ;  /* 0x00381f0000057f89 */ /* 0x000eae00000e0000 */
[----:B-1----:R-:W-:-:S05]  /*8410*/  @!P1 LEA R7, P3, R10, R7, 0x1 ;  /* 0x000000070a079211 */ /* 0x002fca00078608ff */
[----:B0-----:R-:W-:-:S05]  /*8420*/  @!P1 IMAD.X R6, RZ, RZ, R6, P3 ;  /* 0x000000ffff069224 */ /* 0x001fca00018e0606 */
[----:B------:R-:W-:-:S04]  /*8430*/  @!P1 LOP3.LUT R7, R7, R6, RZ, 0x3c, !PT ;  /* 0x0000000607079212 */ /* 0x000fc800078e3cff */
[----:B------:R-:W-:-:S04]  /*8440*/  @!P1 LOP3.LUT R6, R7, R6, RZ, 0x3c, !PT ;  /* 0x0000000607069212 */ /* 0x000fc800078e3cff */
[----:B------:R-:W-:-:S05]  /*8450*/  @!P1 LOP3.LUT R7, R7, R6, RZ, 0x3c, !PT ;  /* 0x0000000607079212 */ /* 0x000fca00078e3cff */
[----:B-----5:R2:W-:Y:S02]  /*8460*/  @!P1 LDGSTS.E.BYPASS.LTC128B.128 [R9+0x18400], desc[UR42][R6.64], !P0 ;  /* 0x1840000006099fae */ /* 0x0205e4000c101d6a */
[----:B--2---:R-:W-:Y:S01]  /*8470*/  @!P2 LEA R7, P1, R10, R5, 0x1 ;  /* 0x000000050a07a211 */ /* 0x004fe200078208ff */
[----:B------:R-:W-:-:S04]  /*8480*/  VIADD R5, R4, 0x20 ;  /* 0x0000002004057836 */ /* 0x000fc80000000000 */
[----:B------:R-:W-:Y:S01]  /*8490*/  @!P2 IMAD.X R6, RZ, RZ, R8, P1 ;  /* 0x000000ffff06a224 */ /* 0x000fe200008e0608 */
[----:B------:R-:W-:Y:S01]  /*84a0*/  ISETP.GE.AND P1, PT, R5, R3, PT ;  /* 0x000000030500720c */ /* 0x000fe20003f26270 */
[----:B------:R-:W-:-:S03]  /*84b0*/  VIADD R5, R4, 0x30 ;  /* 0x0000003004057836 */ /* 0x000fc60000000000 */
[----:B------:R-:W-:-:S04]  /*84c0*/  @!P2 LOP3.LUT R7, R7, R6, RZ, 0x3c, !PT ;  /* 0x000000060707a212 */ /* 0x000fc800078e3cff */
[----:B------:R-:W-:-:S04]  /*84d0*/  @!P2 LOP3.LUT R6, R7, R6, RZ, 0x3c, !PT ;  /* 0x000000060706a212 */ /* 0x000fc800078e3cff */
[----:B------:R-:W-:-:S05]  /*84e0*/  @!P2 LOP3.LUT R7, R7, R6, RZ, 0x3c, !PT ;  /* 0x000000060707a212 */ /* 0x000fca00078e3cff */
[----:B------:R0:W-:Y:S04]  /*84f0*/  @!P2 LDGSTS.E.BYPASS.LTC128B.128 [R9+0x18c00], desc[UR42][R6.64], !P0 ;  /* 0x18c000000609afae */ /* 0x0001e8000c101d6a */
        /* <DEDUP_REMOVED lines=49> */
.L_x_9223:
        /* <DEDUP_REMOVED lines=19> */
.L_x_9224:
[----:B------:R-:W-:Y:S05]  /*8940*/  BSYNC B0 ;  /* 0x0000000000007941 */ /* 0x000fea0003800000 */
.L_x_9122:
[----:B------:R-:W2:Y:S01]  /*8950*/  LDL R2, [R1+0x8] ;  /* 0x0000080001027983 */ /* 0x000ea20000100800 */
[----:B------:R-:W-:Y:S01]  /*8960*/  BSSY B0, `(.L_x_9124) ;  /* 0x000005a000007945 */ /* 0x000fe20003800000 */
[----:B--2---:R-:W-:-:S13]  /*8970*/  ISETP.NE.AND P0, PT, R2, RZ, PT ;  /* 0x000000ff0200720c */ /* 0x004fda0003f05270 */
[----:B------:R-:W-:Y:S05]  /*8980*/  @!P0 BRA `(.L_x_9125) ;  /* 0x00000004005c8947 */ /* 0x000fea0003800000 */
[----:B------:R-:W2:Y:S01]  /*8990*/  LDL R4, [R1] ;  /* 0x0000000001047983 */ /* 0x000ea20000100800 */
[----:B------:R-:W-:Y:S01]  /*89a0*/  LEA R2, R18, UR36, 0x3 ;  /* 0x0000002412027c11 */ /* 0x000fe2000f8e18ff */
[----:B------:R-:W-:Y:S01]  /*89b0*/  BSSY B1, `(.L_x_9126) ;  /* 0x0000007000017945 */ /* 0x000fe20003800000 */
[----:B0-----:R-:W0:Y:S02]  /*89c0*/  S2R R3, SR_TID.X ;  /* 0x0000000000037919 */ /* 0x001e240000002100 */
[----:B0-----:R-:W-:-:S04]  /*89d0*/  LOP3.LUT R3, R3, 0x7f, RZ, 0xc0, !PT ;  /* 0x0000007f03037812 */ /* 0x001fc800078ec0ff */
[----:B------:R-:W-:Y:S02]  /*89e0*/  ISETP.NE.AND P1, PT, R3, RZ, PT ;  /* 0x000000ff0300720c */ /* 0x000fe40003f25270 */
[----:B--2---:R-:W-:-:S04]  /*89f0*/  SHF.L.U32 R0, R4, 0x1f, RZ ;  /* 0x0000001f04007819 */ /* 0x004fc800000006ff */
[----:B------:R-:W0:Y:S02]  /*8a00*/  SYNCS.PHASECHK.TRANS64.TRYWAIT P0, [R2+URZ+0x22860], R0 ;  /* 0x02286000020075a7 */ /* 0x000e24000800017f */
[----:B0-----:R-:W-:Y:S05]  /*8a10*/  @!P0 BRA `(.L_x_9127) ;  /* 0x0000003400a88947 */ /* 0x001fea0003800000 */
.L_x_9225:
[----:B------:R-:W-:Y:S05]  /*8a20*/  BSYNC B1 ;  /* 0x0000000000017941 */ /* 0x000fea0003800000 */
.L_x_9126:
        /* <DEDUP_REMOVED lines=9> */
.L_x_9129:
[----:B------:R-:W-:Y:S05]  /*8ac0*/  BSYNC B1 ;  /* 0x0000000000017941 */ /* 0x000fea0003800000 */
.L_x_9128:
[----:B0-----:R-:W2:Y:S01]  /*8ad0*/  LDL R0, [R1+0x28] ;  /* 0x0000280001007983 */ /* 0x001ea20000100800 */
[----:B------:R-:W-:Y:S01]  /*8ae0*/  IMAD.U32 R3, RZ, RZ, UR36 ;  /* 0x00000024ff037e24 */ /* 0x000fe2000f8e00ff */
[----:B------:R-:W-:Y:S01]  /*8af0*/  UIADD3 UR4, UP0, UR40, 0x470, URZ ;  /* 0x0000047028047890 */ /* 0x000fe2000ff1e03f */
[----:B------:R-:W-:Y:S01]  /*8b00*/  PLOP3.LUT P0, PT, PT, PT, PT, 0x80, 0x0 ;  /* 0x000000000000781c */ /* 0x000fe20003f0f070 */
[----:B------:R-:W-:Y:S01]  /*8b10*/  VIADD R2, R2, 0x22850 ;  /* 0x0002285002027836 */ /* 0x000fe20000000000 */
[----:B------:R-:W-:Y:S01]  /*8b20*/  UMOV UR6, 0x0 ;  /* 0x0000000000067882 */ /* 0x000fe20000000000 */
[----:B------:R-:W-:Y:S01]  /*8b30*/  IMAD R3, R18, 0xc000, R3 ;  /* 0x0000c00012037824 */ /* 0x000fe200078e0203 */
[----:B------:R-:W-:Y:S01]  /*8b40*/  UIADD3.X UR5, URZ, UR41, URZ, UP0, !UPT ;  /* 0x000000293f057290 */ /* 0x000fe200087fe43f */
[----:B------:R-:W-:Y:S02]  /*8b50*/  UMOV UR7, 0x14f00000 ;  /* 0x14f0000000077882 */ /* 0x000fe40000000000 */
[----:B------:R-:W-:Y:S01]  /*8b60*/  VIADD R4, R3, 0x400 ;  /* 0x0000040003047836 */ /* 0x000fe20000000000 */
[----:B------:R-:W-:Y:S01]  /*8b70*/  UMOV UR10, URZ ;  /* 0x0000003f000a7c82 */ /* 0x000fe20008000000 */
[----:B--2---:R-:W-:-:S07]  /*8b80*/  IMAD R0, R0, 0x60, RZ ;  /* 0x0000006000007824 */ /* 0x004fce00078e02ff */
.L_x_9130:
        /* <DEDUP_REMOVED lines=15> */
.L_x_9131:
        /* <DEDUP_REMOVED lines=15> */
.L_x_9132:
        /* <DEDUP_REMOVED lines=15> */
.L_x_9133:
        /* <DEDUP_REMOVED lines=10> */
.L_x_9125:
[----:B------:R-:W-:Y:S05]  /*8f00*/  BSYNC B0 ;  /* 0x0000000000007941 */ /* 0x000fea0003800000 */
.L_x_9124:
        /* <DEDUP_REMOVED lines=45> */
.L_x_9138:
        /* <DEDUP_REMOVED lines=8> */
.L_x_9226:
[----:B------:R-:W-:Y:S05]  /*9260*/  BSYNC B1 ;  /* 0x0000000000017941 */ /* 0x000fea0003800000 */
.L_x_9139:
        /* <DEDUP_REMOVED lines=9> */
.L_x_9142:
[----:B------:R-:W-:Y:S05]  /*9300*/  BSYNC B1 ;  /* 0x0000000000017941 */ /* 0x000fea0003800000 */
.L_x_9141:
[----:B------:R-:W-:Y:S01]  /*9310*/  IMAD.MOV.U32 R10, RZ, RZ, RZ ;  /* 0x000000ffff0a7224 */ /* 0x000fe200078e00ff */
[----:B------:R-:W-:Y:S01]  /*9320*/  UIADD3 UR4, UP0, UR40, 0x370, URZ ;  /* 0x0000037028047890 */ /* 0x000fe2000ff1e03f */
[----:B0-----:R-:W-:Y:S01]  /*9330*/  IMAD.U32 R7, RZ, RZ, UR36 ;  /* 0x00000024ff077e24 */ /* 0x001fe2000f8e00ff */
[----:B------:R-:W-:Y:S01]  /*9340*/  PLOP3.LUT P0, PT, PT, PT, PT, 0x80, 0x0 ;  /* 0x000000000000781c */ /* 0x000fe20003f0f070 */
[----:B------:R-:W-:Y:S01]  /*9350*/  IMAD R0, R0, 0x60, RZ ;  /* 0x0000006000007824 */ /* 0x000fe200078e02ff */
[----:B------:R-:W-:Y:S01]  /*9360*/  R2UR UR10, R10 ;  /* 0x000000000a0a72ca */ /* 0x000fe200000e0000 */
[----:B------:R-:W-:Y:S01]  /*9370*/  IMAD R4, R18, 0x3000, R7 ;  /* 0x0000300012047824 */ /* 0x000fe200078e0207 */
[----:B------:R-:W-:Y:S01]  /*9380*/  UIADD3.X UR5, URZ, UR41, URZ, UP0, !UPT ;  /* 0x000000293f057290 */ /* 0x000fe200087fe43f */
[----:B------:R-:W-:Y:S01]  /*9390*/  VIADD R5, R3, 0x22830 ;  /* 0x0002283003057836 */ /* 0x000fe20000000000 */
[----:B------:R-:W-:Y:S01]  /*93a0*/  UMOV UR6, 0x0 ;  /* 0x0000000000067882 */ /* 0x000fe20000000000 */
[----:B------:R-:W-:Y:S01]  /*93b0*/  VIADD R4, R4, 0x1c400 ;  /* 0x0001c40004047836 */ /* 0x000fe20000000000 */
[----:B------:R-:W-:-:S09]  /*93c0*/  UMOV UR7, 0x14f00000 ;  /* 0x14f0000000077882 */ /* 0x000fd20000000000 */
.L_x_9143:
        /* <DEDUP_REMOVED lines=13> */
.L_x_9227:
[----:B------:R-:W-:Y:S05]  /*94a0*/  BSYNC B1 ;  /* 0x0000000000017941 */ /* 0x000fea0003800000 */
.L_x_9144:
        /* <DEDUP_REMOVED lines=11> */
.L_x_9147:
[----:B------:R-:W-:Y:S05]  /*9560*/  BSYNC B1 ;  /* 0x0000000000017941 */ /* 0x000fea0003800000 */
.L_x_9146:
[----:B------:R-:W-:Y:S01]  /*9570*/  R2UR UR10, R10 ;  /* 0x000000000a0a72ca */ /* 0x000fe200000e0000 */
[----:B01----:R-:W-:Y:S01]  /*9580*/  IMAD R2, R18, 0xc000, R7 ;  /* 0x0000c00012027824 */ /* 0x003fe200078e0207 */
[----:B------:R-:W-:Y:S01]  /*9590*/  R2UR UR6, R8 ;  /* 0x00000000080672ca */ /* 0x000fe200000e0000 */
[----:B------:R-:W-:Y:S01]  /*95a0*/  UIADD3 UR4, UP0, UR40, 0x470, URZ ;  /* 0x0000047028047890 */ /* 0x000fe2000ff1e03f */
[----:B------:R-:W-:Y:S01]  /*95b0*/  R2UR UR7, R9 ;  /* 0x00000000090772ca */ /* 0x000fe200000e0000 */
[----:B------:R-:W-:Y:S01]  /*95c0*/  VIADD R3, R3, 0x22850 ;  /* 0x0002285003037836 */ /* 0x000fe20000000000 */
[----:B------:R-:W-:Y:S01]  /*95d0*/  PLOP3.LUT P0, PT, PT, PT, PT, 0x80, 0x0 ;  /* 0x000000000000781c */ /* 0x000fe20003f0f070 */
[----:B------:R-:W-:Y:S01]  /*95e0*/  VIADD R4, R2, 0x400 ;  /* 0x0000040002047836 */ /* 0x000fe20000000000 */
[----:B------:R-:W-:-:S12]  /*95f0*/  UIADD3.X UR5, URZ, UR41, URZ, UP0, !UPT ;  /* 0x000000293f057290 */ /* 0x000fd800087fe43f */
.L_x_9148:
        /* <DEDUP_REMOVED lines=15> */
.L_x_9149:
        /* <DEDUP_REMOVED lines=15> */
.L_x_9150:
        /* <DEDUP_REMOVED lines=15> */
.L_x_9151:
        /* <DEDUP_REMOVED lines=10> */
.L_x_9137:
[----:B------:R-:W-:Y:S05]  /*9970*/  BSYNC B0 ;  /* 0x0000000000007941 */ /* 0x000fea0003800000 */
.L_x_9136:
        /* <DEDUP_REMOVED lines=9> */
.L_x_9135:
[----:B------:R-:W2:Y:S01]  /*9a10*/  LDL.LU R2, [R1+0x18] ;  /* 0x0000180001027983 */ /* 0x000ea20000300800 */
[----:B------:R-:W-:Y:S01]  /*9a20*/  IMAD.MOV R6, RZ, RZ, -R6 ;  /* 0x000000ffff067224 */ /* 0x000fe200078e0a06 */
[----:B------:R-:W-:Y:S04]  /*9a30*/  BSSY B0, `(.L_x_9134) ;  /* 0x000013d000007945 */ /* 0x000fe80003800000 */
[----:B--2---:R-:W-:-:S13]  /*9a40*/  ISETP.NE.AND P0, PT, R2, R6, PT ;  /* 0x000000060200720c */ /* 0x004fda0003f05270 */
[----:B------:R-:W-:Y:S05]  /*9a50*/  @!P0 BRA `(.L_x_9152) ;  /* 0x0000001000e88947 */ /* 0x000fea0003800000 */
.L_x_9185:
        /* <DEDUP_REMOVED lines=27> */
.L_x_9155:
        /* <DEDUP_REMOVED lines=9> */
.L_x_9228:
[----:B------:R-:W-:Y:S05]  /*9ca0*/  BSYNC B2 ;  /* 0x0000000000027941 */ /* 0x000fea0003800000 */
.L_x_9156:
        /* <DEDUP_REMOVED lines=9> */
.L_x_9159:
[----:B------:R-:W-:Y:S05]  /*9d40*/  BSYNC B2 ;  /* 0x0000000000027941 */ /* 0x000fea0003800000 */
.L_x_9158:
[----:B------:R-:W-:Y:S01]  /*9d50*/  IMAD.MOV.U32 R8, RZ, RZ, RZ ;  /* 0x000000ffff087224 */ /* 0x000fe200078e00ff */
[----:B------:R-:W-:Y:S01]  /*9d60*/  UIADD3 UR4, UP0, UR40, 0x370, URZ ;  /* 0x0000037028047890 */ /* 0x000fe2000ff1e03f */
[----:B-1----:R-:W-:Y:S01]  /*9d70*/  IMAD.U32 R5, RZ, RZ, UR36 ;  /* 0x00000024ff057e24 */ /* 0x002fe2000f8e00ff */
[----:B------:R-:W-:Y:S01]  /*9d80*/  PLOP3.LUT P0, PT, PT, PT, PT, 0x80, 0x0 ;  /* 0x000000000000781c */ /* 0x000fe20003f0f070 */
[----:B------:R-:W-:Y:S01]  /*9d90*/  IMAD R6, R6, 0x60, RZ ;  /* 0x0000006006067824 */ /* 0x000fe200078e02ff */
[----:B------:R-:W-:Y:S01]  /*9da0*/  R2UR UR10, R8 ;  /* 0x00000000080a72ca */ /* 0x000fe200000e0000 */
[----:B------:R-:W-:Y:S01]  /*9db0*/  IMAD R3, R18, 0x3000, R5 ;  /* 0x0000300012037824 */ /* 0x000fe200078e0205 */
[----:B------:R-:W-:Y:S01]  /*9dc0*/  UIADD3.X UR5, URZ, UR41, URZ, UP0, !UPT ;  /* 0x000000293f057290 */ /* 0x000fe200087fe43f */
[----:B0-----:R-:W-:Y:S01]  /*9dd0*/  VIADD R7, R4, 0x22830 ;  /* 0x0002283004077836 */ /* 0x001fe20000000000 */
[----:B------:R-:W-:Y:S01]  /*9de0*/  UMOV UR6, 0x0 ;  /* 0x0000000000067882 */ /* 0x000fe20000000000 */
[----:B------:R-:W-:Y:S01]  /*9df0*/  VIADD R3, R3, 0x1c400 ;  /* 0x0001c40003037836 */ /* 0x000fe20000000000 */
[----:B------:R-:W-:-:S09]  /*9e00*/  UMOV UR7, 0x14f00000 ;  /* 0x14f0000000077882 */ /* 0x000fd20000000000 */
.L_x_9160:
        /* <DEDUP_REMOVED lines=13> */
.L_x_9229:
[----:B------:R-:W-:Y:S05]  /*9ee0*/  BSYNC B2 ;  /* 0x0000000000027941 */ /* 0x000fea0003800000 */
.L_x_9161:
        /* <DEDUP_REMOVED lines=11> */
.L_x_9164:
[----:B------:R-:W-:Y:S05]  /*9fa0*/  BSYNC B2 ;  /* 0x0000000000027941 */ /* 0x000fea0003800000 */
.L_x_9163:
[----:B------:R-:W-:Y:S01]  /*9fb0*/  R2UR UR10, R8 ;  /* 0x00000000080a72ca */ /* 0x000fe200000e0000 */
[----:B------:R-:W-:Y:S01]  /*9fc0*/  IMAD R5, R18, 0xc000, R5 ;  /* 0x0000c00012057824 */ /* 0x000fe200078e0205 */
[----:B------:R-:W-:Y:S01]  /*9fd0*/  R2UR UR6, R2 ;  /* 0x00000000020672ca */ /* 0x000fe200000e0000 */
[----:B------:R-:W-:Y:S01]  /*9fe0*/  UIADD3 UR4, UP0, UR40, 0x470, URZ ;  /* 0x0000047028047890 */ /* 0x000fe2000ff1e03f */
[----:B------:R-:W-:Y:S01]  /*9ff0*/  R2UR UR7, R3 ;  /* 0x00000000030772ca */ /* 0x000fe200000e0000 */
[----:B------:R-:W-:Y:S01]  /*a000*/  VIADD R4, R4, 0x22850 ;  /* 0x0002285004047836 */ /* 0x000fe20000000000 */
[----:B------:R-:W-:Y:S01]  /*a010*/  PLOP3.LUT P0, PT, PT, PT, PT, 0x80, 0x0 ;  /* 0x000000000000781c */ /* 0x000fe20003f0f070 */
[----:B------:R-:W-:Y:S01]  /*a020*/  VIADD R7, R5, 0x400 ;  /* 0x0000040005077836 */ /* 0x000fe20000000000 */
[----:B------:R-:W-:-:S12]  /*a030*/  UIADD3.X UR5, URZ, UR41, URZ, UP0, !UPT ;  /* 0x000000293f057290 */ /* 0x000fd800087fe43f */
.L_x_9165:
        /* <DEDUP_REMOVED lines=15> */
.L_x_9166:
        /* <DEDUP_REMOVED lines=15> */
.L_x_9167:
        /* <DEDUP_REMOVED lines=15> */
.L_x_9168:
        /* <DEDUP_REMOVED lines=10> */
.L_x_9154:
[----:B------:R-:W-:Y:S05]  /*a3b0*/  BSYNC B1 ;  /* 0x0000000000017941 */ /* 0x000fea0003800000 */
.L_x_9153:
        /* <DEDUP_REMOVED lines=33> */
.L_x_9171:
        /* <DEDUP_REMOVED lines=8> */
.L_x_9230:
[----:B------:R-:W-:Y:S05]  /*a650*/  BSYNC B2 ;  /* 0x0000000000027941 */ /* 0x000fea0003800000 */
.L_x_9172:
        /* <DEDUP_REMOVED lines=9> */
.L_x_9175:
[----:B------:R-:W-:Y:S05]  /*a6f0*/  BSYNC B2 ;  /* 0x0000000000027941 */ /* 0x000fea0003800000 */
.L_x_9174:
        /* <DEDUP_REMOVED lines=12> */
.L_x_9176:
        /* <DEDUP_REMOVED lines=13> */
.L_x_9231:
[----:B------:R-:W-:Y:S05]  /*a890*/  BSYNC B2 ;  /* 0x0000000000027941 */ /* 0x000fea0003800000 */
.L_x_9177:
        /* <DEDUP_REMOVED lines=11> */
.L_x_9180:
[----:B------:R-:W-:Y:S05]  /*a950*/  BSYNC B2 ;  /* 0x0000000000027941 */ /* 0x000fea0003800000 */
.L_x_9179:
        /* <DEDUP_REMOVED lines=9> */
.L_x_9181:
        /* <DEDUP_REMOVED lines=15> */
.L_x_9182:
        /* <DEDUP_REMOVED lines=15> */
.L_x_9183:
        /* <DEDUP_REMOVED lines=15> */
.L_x_9184:
        /* <DEDUP_REMOVED lines=10> */
.L_x_9170:
[----:B------:R-:W-:Y:S05]  /*ad60*/  BSYNC B1 ;  /* 0x0000000000017941 */ /* 0x000fea0003800000 */
.L_x_9169:
        /* <DEDUP_REMOVED lines=9> */
.L_x_9152:
[----:B------:R-:W-:Y:S05]  /*ae00*/  BSYNC B0 ;  /* 0x0000000000007941 */ /* 0x000fea0003800000 */
.L_x_9134:
        /* <DEDUP_REMOVED lines=10> */
.L_x_9110:
[----:B0-----:R-:W0:Y:S01]  /*aeb0*/  S2R R3, SR_CgaCtaId ;  /* 0x0000000000037919 */ /* 0x001e220000008800 */
[----:B------:R-:W-:Y:S01]  /*aec0*/  MOV R0, 0x400 ;  /* 0x0000040000007802 */ /* 0x000fe20000000f00 */
[----:B------:R-:W-:Y:S03]  /*aed0*/  BSSY B0, `(.L_x_9187) ;  /* 0x0000005000007945 */ /* 0x000fe60003800000 */
[----:B0-----:R-:W-:Y:S02]  /*aee0*/  LEA R0, R3, R0, 0x18 ;  /* 0x0000000003007211 */ /* 0x001fe400078ec0ff */
[----:B------:R-:W-:-:S04]  /*aef0*/  SHF.L.U32 R3, R2, 0x1f, RZ ;  /* 0x0000001f02037819 */ /* 0x000fc800000006ff */
[----:B------:R-:W0:Y:S02]  /*af00*/  SYNCS.PHASECHK.TRANS64.TRYWAIT P0, [R0+URZ+0x22820], R3 ;  /* 0x02282003000075a7 */ /* 0x000e24000800017f */
[----:B0-----:R-:W-:Y:S05]  /*af10*/  @!P0 BRA `(.L_x_9188) ;  /* 0x0000001000f48947 */ /* 0x001fea0003800000 */
.L_x_9232:
[----:B------:R-:W-:Y:S05]  /*af20*/  BSYNC B0 ;  /* 0x0000000000007941 */ /* 0x000fea0003800000 */
.L_x_9187:
[----:B------:R-:W-:-:S03]  /*af30*/  UMOV UR4, 0xffffffff ;  /* 0xffffffff00047882 */ /* 0x000fc60000000000 */
[----:B------:R-:W-:Y:S05]  /*af40*/  BRA.DIV UR4, `(.L_x_9189) ;  /* 0x0000001204fc7947 */ /* 0x000fea000b800000 */
[----:B------:R-:W2:Y:S02]  /*af50*/  S2R R2, SR_TID.X ;  /* 0x0000000000027919 */ /* 0x000ea40000002100 */
[----:B--2---:R-:W-:-:S04]  /*af60*/  SHF.R.U32.HI R2, RZ, 0x5, R2 ;  /* 0x00000005ff027819 */ /* 0x004fc80000011602 */
[----:B------:R-:W-:-:S05]  /*af70*/  LOP3.LUT R2, R2, 0x3, RZ, 0xc0, !PT ;  /* 0x0000000302027812 */ /* 0x000fca00078ec0ff */
[----:B------:R2:W3:Y:S02]  /*af80*/  SHFL.IDX PT, R14, R2, RZ, 0x1f ;  /* 0x00001fff020e7589 */ /* 0x0004e400000e0000 */
.L_x_9235:
[----:B---3--:R-:W-:Y:S01]  /*af90*/  ISETP.NE.AND P0, PT, R14, RZ, PT ;  /* 0x000000ff0e00720c */ /* 0x008fe20003f05270 */
[----:B------:R-:W-:-:S12]  /*afa0*/  BSSY B0, `(.L_x_9190) ;  /* 0x0000025000007945 */ /* 0x000fd80003800000 */
[----:B------:R-:W-:Y:S05]  /*afb0*/  @P0 BRA `(.L_x_9191) ;  /* 0x00000000008c0947 */ /* 0x000fea0003800000 */
[----:B------:R-:W-:-:S03]  /*afc0*/  UMOV UR4, 0xffffffff ;  /* 0xffffffff00047882 */ /* 0x000fc60000000000 */
[----:B------:R-:W-:Y:S05]  /*afd0*/  BRA.DIV UR4, `(.L_x_9192) ;  /* 0x00000016040c7947 */ /* 0x000fea000b800000 */
[----:B------:R-:W-:-:S13]  /*afe0*/  ELECT P6, URZ, PT ;  /* 0x00000000003f782f */ /* 0x000fda00038c0000 */
.L_x_9238:
[----:B------:R-:W-:Y:S05]  /*aff0*/  @!P6 BRA `(.L_x_9191) ;  /* 0x00000000007ce947 */ /* 0x000fea0003800000 */
[----:B------:R-:W-:-:S06]  /*b000*/  ULOP3.LUT UR4, UR37, 0x2, URZ, 0xfc, !UPT ;  /* 0x0000000225047892 */ /* 0x000fcc000f8efc3f */
[----:B--2---:R-:W-:-:S05]  /*b010*/  IMAD.U32 R2, RZ, RZ, UR4 ;  /* 0x00000004ff027e24 */ /* 0x004fca000f8e00ff */
[----:B------:R-:W-:-:S13]  /*b020*/  ISETP.NE.AND P2, PT, R2, 0x3, PT ;  /* 0x000000030200780c */ /* 0x000fda0003f45270 */
[----:B------:R-:W-:Y:S05]  /*b030*/  @!P2 BRA `(.L_x_9193) ;  /* 0x000000000004a947 */ /* 0x000fea0003800000 */
[----:B------:R-:W-:Y:S01]  /*b040*/  BPT.TRAP 0x1 ;  /* 0x000000040000795c */ /* 0x000fe20000300000 */
.L_x_9193:
        /* <DEDUP_REMOVED lines=13> */
.L_x_9239:
[----:B------:R-:W1:Y:S02]  /*b120*/  SYNCS.PHASECHK.TRANS64.TRYWAIT P0, [R3+URZ], R2 ;  /* 0x00000002030075a7 */ /* 0x000e64000800017f */
[----:B-1----:R-:W-:Y:S05]  /*b130*/  @!P0 BRA `(.L_x_9195) ;  /* 0x0000001000e88947 */ /* 0x002fea0003800000 */
.L_x_9240:
[----:B------:R-:W-:Y:S05]  /*b140*/  @!P2 BRA `(.L_x_9196) ;  /* 0x000000000004a947 */ /* 0x000fea0003800000 */
[----:B------:R-:W-:Y:S01]  /*b150*/  BPT.TRAP 0x1 ;  /* 0x000000040000795c */ /* 0x000fe20000300000 */
.L_x_9196:
[----:B-1----:R-:W-:-:S04]  /*b160*/  VIADD R3, R0, 0x22860 ;  /* 0x0002286000037836 */ /* 0x002fc80000000000 */
[----:B------:R-:W-:-:S04]  /*b170*/  IMAD R18, R18, 0x8, R3 ;  /* 0x0000000812127824 */ /* 0x000fc800078e0203 */
[----:B------:R-:W1:Y:S02]  /*b180*/  SYNCS.PHASECHK.TRANS64.TRYWAIT P0, [R18+URZ], R5 ;  /* 0x00000005120075a7 */ /* 0x000e64000800017f */
[----:B-1----:R-:W-:Y:S05]  /*b190*/  @!P0 BRA `(.L_x_9197) ;  /* 0x0000001000e48947 */ /* 0x002fea0003800000 */
.L_x_9241:
[----:B------:R-:W-:-:S07]  /*b1a0*/  IMAD R3, R4, 0x8, R3 ;  /* 0x0000000804037824 */ /* 0x000fce00078e0203 */
.L_x_9198:
[----:B--2---:R2:W3:Y:S02]  /*b1b0*/  SYNCS.PHASECHK.TRANS64.TRYWAIT P0, [R3+URZ], R2 ;  /* 0x00000002030075a7 */ /* 0x0044e4000800017f */
[----:B---3--:R-:W-:Y:S05]  /*b1c0*/  @!P0 NANOSLEEP.SYNCS 0x989680 ;  /* 0x009896800000895d */ /* 0x008fea0003900000 */
[----:B------:R-:W3:Y:S02]  /*b1d0*/  @!P0 SYNCS.PHASECHK.TRANS64 P0, [R3+URZ], R2 ;  /* 0x00000002030085a7 */ /* 0x000ee4000800007f */
[----:B---3--:R-:W-:Y:S05]  /*b1e0*/  @!P0 BRA `(.L_x_9198) ;  /* 0xfffffffc00f08947 */ /* 0x008fea000383ffff */
.L_x_9191:
[----:B------:R-:W-:Y:S05]  /*b1f0*/  BSYNC B0 ;  /* 0x0000000000007941 */ /* 0x000fea0003800000 */
.L_x_9190:
[----:B------:R-:W-:Y:S05]  /*b200*/  EXIT ;  /* 0x000000000000794d */ /* 0x000fea0003800000 */
.L_x_9082:
[----:B0-----:R-:W-:-:S04]  /*b210*/  IMAD.U32 R3, RZ, RZ, UR45 ;  /* 0x0000002dff037e24 */ /* 0x001fc8000f8e00ff */
[----:B------:R0:W1:Y:S03]  /*b220*/  SYNCS.PHASECHK.TRANS64.TRYWAIT P0, [R3+URZ+0x22800], R0 ;  /* 0x02280000030075a7 */ /* 0x000066000800017f */
[----:B-1----:R-:W-:Y:S05]  /*b230*/  @!P0 NANOSLEEP.SYNCS 0x989680 ;  /* 0x009896800000895d */ /* 0x002fea0003900000 */
[----:B------:R-:W1:Y:S02]  /*b240*/  @!P0 SYNCS.PHASECHK.TRANS64 P0, [R3+URZ+0x22800], R0 ;  /* 0x02280000030085a7 */ /* 0x000e64000800007f */
[----:B-1----:R-:W-:Y:S05]  /*b250*/  @!P0 BRA `(.L_x_9082) ;  /* 0xfffffffc00ec8947 */ /* 0x002fea000383ffff */
[----:B------:R-:W-:Y:S05]  /*b260*/  BRA `(.L_x_9199) ;  /* 0xffffff5c00cc7947 */ /* 0x000fea000383ffff */
.L_x_9086:
[----:B-1----:R-:W-:-:S04]  /*b270*/  IMAD.U32 R0, RZ, RZ, UR21 ;  /* 0x00000015ff007e24 */ /* 0x002fc8000f8e00ff */
[----:B------:R1:W2:Y:S03]  /*b280*/  SYNCS.PHASECHK.TRANS64.TRYWAIT P1, [R0+URZ+0x22830], R7 ;  /* 0x02283007000075a7 */ /* 0x0002a6000802017f */
[----:B--2---:R-:W-:Y:S05]  /*b290*/  @!P1 NANOSLEEP.SYNCS 0x989680 ;  /* 0x009896800000995d */ /* 0x004fea0003900000 */
[----:B------:R-:W2:Y:S02]  /*b2a0*/  @!P1 SYNCS.PHASECHK.TRANS64 P1, [R0+URZ+0x22830], R7 ;  /* 0x02283007000095a7 */ /* 0x000ea4000802007f */
[----:B--2---:R-:W-:Y:S05]  /*b2b0*/  @!P1 BRA `(.L_x_9086) ;  /* 0xfffffffc00ec9947 */ /* 0x004fea000383ffff */
[----:B------:R-:W-:Y:S05]  /*b2c0*/  BRA `(.L_x_9085) ;  /* 0xffffff5c00f07947 */ /* 0x000fea000383ffff */
.L_x_9090:
[----:B--2---:R2:W3:Y:S02]  /*b2d0*/  SYNCS.PHASECHK.TRANS64.TRYWAIT P2, [R8+URZ+0x22850], R7 ;  /* 0x02285007080075a7 */ /* 0x0044e4000804017f */
[----:B---3--:R-:W-:Y:S05]  /*b2e0*/  @!P2 NANOSLEEP.SYNCS 0x989680 ;  /* 0x009896800000a95d */ /* 0x008fea0003900000 */
[----:B------:R-:W3:Y:S02]  /*b2f0*/  @!P2 SYNCS.PHASECHK.TRANS64 P2, [R8+URZ+0x22850], R7 ;  /* 0x022850070800a5a7 */ /* 0x000ee4000804007f */
[----:B---3--:R-:W-:Y:S05]  /*b300*/  @!P2 BRA `(.L_x_9090) ;  /* 0xfffffffc00f0a947 */ /* 0x008fea000383ffff */
[----:B------:R-:W-:Y:S05]  /*b310*/  BRA `(.L_x_9089) ;  /* 0xffffff74006c7947 */ /* 0x000fea000383ffff */
.L_x_9095:
[----:B0-----:R-:W-:Y:S02]  /*b320*/  IMAD.U32 R0, RZ, RZ, UR23 ;  /* 0x00000017ff007e24 */ /* 0x001fe4000f8e00ff */
[----:B------:R-:W-:-:S04]  /*b330*/  IMAD.U32 R3, RZ, RZ, UR24 ;  /* 0x00000018ff037e24 */ /* 0x000fc8000f8e00ff */
[----:B------:R0:W1:Y:S03]  /*b340*/  SYNCS.PHASECHK.TRANS64.TRYWAIT P3, [R0+URZ+0x22830], R3 ;  /* 0x02283003000075a7 */ /* 0x000066000806017f */
[----:B-1----:R-:W-:Y:S05]  /*b350*/  @!P3 NANOSLEEP.SYNCS 0x989680 ;  /* 0x009896800000b95d */ /* 0x002fea0003900000 */
[----:B------:R-:W1:Y:S02]  /*b360*/  @!P3 SYNCS.PHASECHK.TRANS64 P3, [R0+URZ+0x22830], R3 ;  /* 0x022830030000b5a7 */ /* 0x000e64000806007f */
[----:B-1----:R-:W-:Y:S05]  /*b370*/  @!P3 BRA `(.L_x_9095) ;  /* 0xfffffffc00e8b947 */ /* 0x002fea000383ffff */
[----:B------:R-:W-:Y:S05]  /*b380*/  BRA `(.L_x_9094) ;  /* 0xffffff7800807947 */ /* 0x000fea000383ffff */
.L_x_9099:
[----:B0-----:R-:W-:-:S04]  /*b390*/  IMAD.U32 R6, RZ, RZ, UR24 ;  /* 0x00000018ff067e24 */ /* 0x001fc8000f8e00ff */
[----:B------:R0:W1:Y:S03]  /*b3a0*/  SYNCS.PHASECHK.TRANS64.TRYWAIT P3, [R183+URZ+0x22850], R6 ;  /* 0x02285006b70075a7 */ /* 0x000066000806017f */
[----:B-1----:R-:W-:Y:S05]  /*b3b0*/  @!P3 NANOSLEEP.SYNCS 0x989680 ;  /* 0x009896800000b95d */ /* 0x002fea0003900000 */
[----:B------:R-:W1:Y:S02]  /*b3c0*/  @!P3 SYNCS.PHASECHK.TRANS64 P3, [R183+URZ+0x22850], R6 ;  /* 0x02285006b700b5a7 */ /* 0x000e64000806007f */
[----:B-1----:R-:W-:Y:S05]  /*b3d0*/  @!P3 BRA `(.L_x_9099) ;  /* 0xfffffffc00ecb947 */ /* 0x002fea000383ffff */
[----:B------:R-:W-:Y:S05]  /*b3e0*/  BRA `(.L_x_9098) ;  /* 0xffffff9000a47947 */ /* 0x000fea000383ffff */
.L_x_9114:
        /* <DEDUP_REMOVED lines=11> */
.L_x_9201:
[----:B------:R-:W-:Y:S05]  /*b4a0*/  BSYNC B0 ;  /* 0x0000000000007941 */ /* 0x000fea0003800000 */
.L_x_9200:
[----:B------:R-:W-:Y:S05]  /*b4b0*/  BRA `(.L_x_9202) ;  /* 0xffffffc400547947 */ /* 0x000fea000383ffff */
.L_x_9116:
[----:B------:R-:W-:Y:S01]  /*b4c0*/  BSSY B0, `(.L_x_9203) ;  /* 0x0000006000007945 */ /* 0x000fe20003800000 */
[----:B------:R-:W-:-:S07]  /*b4d0*/  IMAD.MOV.U32 R15, RZ, RZ, -0x1 ;  /* 0xffffffffff0f7424 */ /* 0x000fce00078e00ff */
[----:B0-----:R-:W-:Y:S05]  /*b4e0*/  WARPSYNC.COLLECTIVE R15, `(.L_x_9204) ;  /* 0x000000000f0c7348 */ /* 0x001fea0003c00000 */
[----:B------:R-:W-:Y:S02]  /*b4f0*/  ELECT P6, UR62, PT ;  /* 0x00000000003e782f */ /* 0x000fe400038c0000 */
[----:B------:R-:W-:Y:S01]  /*b500*/  MOV R14, UR62 ;  /* 0x0000003e000e7c02 */ /* 0x000fe20008000f00 */
[----:B0-----:R-:W-:Y:S10]  /*b510*/  ENDCOLLECTIVE ;  /* 0x000000000000791b */ /* 0x001ff40003800000 */
.L_x_9204:
[----:B------:R-:W-:Y:S05]  /*b520*/  BSYNC B0 ;  /* 0x0000000000007941 */ /* 0x000fea0003800000 */
.L_x_9203:
[----:B------:R-:W-:Y:S05]  /*b530*/  BRA `(.L_x_9205) ;  /* 0xffffffc400547947 */ /* 0x000fea000383ffff */
.L_x_9118:
[----:B0-----:R0:W2:Y:S02]  /*b540*/  SYNCS.PHASECHK.TRANS64.TRYWAIT P0, [R0+URZ+0x22840], R2 ;  /* 0x02284002000075a7 */ /* 0x0010a4000800017f */
[----:B--2---:R-:W-:Y:S05]  /*b550*/  @!P0 NANOSLEEP.SYNCS 0x989680 ;  /* 0x009896800000895d */ /* 0x004fea0003900000 */
[----:B------:R-:W2:Y:S02]  /*b560*/  @!P0 SYNCS.PHASECHK.TRANS64 P0, [R0+URZ+0x22840], R2 ;  /* 0x02284002000085a7 */ /* 0x000ea4000800007f */
[----:B--2---:R-:W-:Y:S05]  /*b570*/  @!P0 BRA `(.L_x_9118) ;  /* 0xfffffffc00f08947 */ /* 0x004fea000383ffff */
[----:B------:R-:W-:Y:S05]  /*b580*/  BRA `(.L_x_9206) ;  /* 0xffffffc400b07947 */ /* 0x000fea000383ffff */
.L_x_9121:
        /* <DEDUP_REMOVED lines=8> */
.L_x_9207:
[----:B------:R-:W-:Y:S01]  /*b610*/  IMAD.MOV.U32 R13, RZ, RZ, R0 ;  /* 0x000000ffff0d7224 */ /* 0x000fe200078e0000 */
[----:B------:R-:W-:Y:S01]  /*b620*/  LOP3.LUT R7, R7, 0x7f, RZ, 0xc0, !PT ;  /* 0x0000007f07077812 */ /* 0x000fe200078ec0ff */
[----:B------:R-:W-:-:S07]  /*b630*/  IMAD.MOV.U32 R6, RZ, RZ, R14 ;  /* 0x000000ffff067224 */ /* 0x000fce00078e000e */
[----:B------:R-:W-:Y:S05]  /*b640*/  WARPSYNC.COLLECTIVE R15, `(.L_x_9208) ;  /* 0x000000000f087348 */ /* 0x000fea0003c00000 */
[----:B------:R0:W1:Y:S02]  /*b650*/  SHFL.IDX P6, R14, R13, R12, R11 ;  /* 0x0000000c0d0e7389 */ /* 0x00006400000c000b */
[----:B01----:R-:W-:Y:S01]  /*b660*/  ENDCOLLECTIVE ;  /* 0x000000000000791b */ /* 0x003fe20003800000 */
.L_x_9208:
[----:B------:R-:W-:Y:S01]  /*b670*/  ULDC UR4, c[0x0][0x288] ;  /* 0x0000a20000047ab9 */ /* 0x000fe20000000800 */
[----:B------:R-:W-:Y:S01]  /*b680*/  SHF.R.U32.HI R5, RZ, 0x3, R7 ;  /* 0x00000003ff057819 */ /* 0x000fe20000011607 */
[----:B------:R-:W-:-:S04]  /*b690*/  IMAD R3, R8, UR4, RZ ;  /* 0x0000000408037c24 */ /* 0x000fc8000f8e02ff */
[----:B------:R-:W-:-:S04]  /*b6a0*/  IMAD.IADD R4, R5, 0x1, R4 ;  /* 0x0000000105047824 */ /* 0x000fc800078e0204 */
[C---:B------:R-:W-:Y:S01]  /*b6b0*/  VIADD R5, R4.reuse, 0x10 ;  /* 0x0000001004057836 */ /* 0x040fe20000000000 */
[-C--:B------:R-:W-:Y:S01]  /*b6c0*/  ISETP.GE.AND P1, PT, R4, R3.reuse, PT ;  /* 0x000000030400720c */ /* 0x080fe20003f26270 */
[----:B------:R-:W-:Y:S02]  /*b6d0*/  IMAD.MOV.U32 R13, RZ, RZ, R2 ;  /* 0x000000ffff0d7224 */ /* 0x000fe400078e0002 */
[----:B------:R-:W-:Y:S01]  /*b6e0*/  IMAD.MOV.U32 R12, RZ, RZ, 0x1 ;  /* 0x00000001ff0c7424 */ /* 0x000fe200078e00ff */
[----:B------:R-:W-:Y:S01]  /*b6f0*/  ISETP.GE.AND P2, PT, R5, R3, PT ;  /* 0x000000030500720c */ /* 0x000fe20003f46270 */
[----:B------:R-:W-:-:S12]  /*b700*/  IMAD.MOV.U32 R7, RZ, RZ, R14 ;  /* 0x000000ffff077224 */ /* 0x000fd800078e000e */
[----:B------:R-:W-:Y:S05]  /*b710*/  WARPSYNC.COLLECTIVE R15, `(.L_x_9209) ;  /* 0x000000000f087348 */ /* 0x000fea0003c00000 */
[----:B------:R0:W1:Y:S02]  /*b720*/  SHFL.IDX P6, R14, R13, R12, R11 ;  /* 0x0000000c0d0e7389 */ /* 0x00006400000c000b */
[----:B01----:R-:W-:Y:S01]  /*b730*/  ENDCOLLECTIVE ;  /* 0x000000000000791b */ /* 0x003fe20003800000 */
.L_x_9209:
        /* <DEDUP_REMOVED lines=10> */
.L_x_9210:
[----:B------:R-:W-:Y:S01]  /*b7e0*/  @!PT LDS RZ, [RZ] ;  /* 0x00000000fffff984 */ /* 0x000fe20000000800 */
[----:B------:R-:W-:Y:S01]  /*b7f0*/  @!PT LDS RZ, [RZ] ;  /* 0x00000000fffff984 */ /* 0x000fe20000000800 */
[----:B------:R-:W-:Y:S01]  /*b800*/  @!PT LDS RZ, [RZ] ;  /* 0x00000000fffff984 */ /* 0x000fe20000000800 */
[----:B------:R0:W-:Y:S01]  /*b810*/  @!P1 LDGSTS.E.BYPASS.LTC128B.128 [R9+0x18400], desc[UR42][R6.64], !P0 ;  /* 0x1840000006099fae */ /* 0x0001e2000c101d6a */
[----:B------:R-:W-:Y:S02]  /*b820*/  IMAD.MOV.U32 R13, RZ, RZ, R2 ;  /* 0x000000ffff0d7224 */ /* 0x000fe400078e0002 */
[----:B------:R-:W-:Y:S02]  /*b830*/  IMAD.MOV.U32 R12, RZ, RZ, 0x2 ;  /* 0x00000002ff0c7424 */ /* 0x000fe400078e00ff */
[----:B------:R-:W-:-:S07]  /*b840*/  IMAD.MOV.U32 R5, RZ, RZ, R14 ;  /* 0x000000ffff057224 */ /* 0x000fce00078e000e */
[----:B0-----:R-:W-:Y:S05]  /*b850*/  WARPSYNC.COLLECTIVE R15, `(.L_x_9211) ;  /* 0x000000000f087348 */ /* 0x001fea0003c00000 */
[----:B------:R1:W2:Y:S02]  /*b860*/  SHFL.IDX P6, R14, R13, R12, R11 ;  /* 0x0000000c0d0e7389 */ /* 0x0002a400000c000b */
[----:B012---:R-:W-:Y:S01]  /*b870*/  ENDCOLLECTIVE ;  /* 0x000000000000791b */ /* 0x007fe20003800000 */
.L_x_9211:
[----:B------:R-:W-:Y:S01]  /*b880*/  @!P2 LEA R7, P1, R10, R5, 0x1 ;  /* 0x000000050a07a211 */ /* 0x000fe200078208ff */
[----:B------:R-:W-:-:S04]  /*b890*/  VIADD R5, R4, 0x20 ;  /* 0x0000002004057836 */ /* 0x000fc80000000000 */
[----:B------:R-:W-:Y:S01]  /*b8a0*/  @!P2 IMAD.X R6, RZ, RZ, R8, P1 ;  /* 0x000000ffff06a224 */ /* 0x000fe200008e0608 */
[----:B------:R-:W-:Y:S01]  /*b8b0*/  ISETP.GE.AND P1, PT, R5, R3, PT ;  /* 0x000000030500720c */ /* 0x000fe20003f26270 */
[----:B------:R-:W-:-:S03]  /*b8c0*/  VIADD R5, R4, 0x30 ;  /* 0x0000003004057836 */ /* 0x000fc60000000000 */
        /* <DEDUP_REMOVED lines=12> */
.L_x_9212:
[----:B------:R-:W-:Y:S02]  /*b990*/  IMAD.MOV.U32 R13, RZ, RZ, R2 ;  /* 0x000000ffff0d7224 */ /* 0x000fe400078e0002 */
[----:B------:R-:W-:Y:S02]  /*b9a0*/  IMAD.MOV.U32 R12, RZ, RZ, 0x3 ;  /* 0x00000003ff0c7424 */ /* 0x000fe400078e00ff */
[----:B------:R-:W-:-:S07]  /*b9b0*/  IMAD.MOV.U32 R7, RZ, RZ, R14 ;  /* 0x000000ffff077224 */ /* 0x000fce00078e000e */
[----:B------:R-:W-:Y:S05]  /*b9c0*/  WARPSYNC.COLLECTIVE R15, `(.L_x_9213) ;  /* 0x000000000f087348 */ /* 0x000fea0003c00000 */
[----:B------:R0:W1:Y:S02]  /*b9d0*/  SHFL.IDX P6, R14, R13, R12, R11 ;  /* 0x0000000c0d0e7389 */ /* 0x00006400000c000b */
[----:B01----:R-:W-:Y:S01]  /*b9e0*/  ENDCOLLECTIVE ;  /* 0x000000000000791b */ /* 0x003fe20003800000 */
.L_x_9213:
        /* <DEDUP_REMOVED lines=16> */
.L_x_9214:
[----:B------:R-:W-:Y:S02]  /*baf0*/  IMAD.MOV.U32 R13, RZ, RZ, R2 ;  /* 0x000000ffff0d7224 */ /* 0x000fe400078e0002 */
[----:B------:R-:W-:Y:S02]  /*bb00*/  IMAD.MOV.U32 R12, RZ, RZ, 0x4 ;  /* 0x00000004ff0c7424 */ /* 0x000fe400078e00ff */
[----:B------:R-:W-:-:S07]  /*bb10*/  IMAD.MOV.U32 R7, RZ, RZ, R14 ;  /* 0x000000ffff077224 */ /* 0x000fce00078e000e */
[----:B------:R-:W-:Y:S05]  /*bb20*/  WARPSYNC.COLLECTIVE R15, `(.L_x_9215) ;  /* 0x000000000f087348 */ /* 0x000fea0003c00000 */
[----:B------:R0:W1:Y:S02]  /*bb30*/  SHFL.IDX P6, R14, R13, R12, R11 ;  /* 0x0000000c0d0e7389 */ /* 0x00006400000c000b */
[----:B01----:R-:W-:Y:S01]  /*bb40*/  ENDCOLLECTIVE ;  /* 0x000000000000791b */ /* 0x003fe20003800000 */
.L_x_9215:
        /* <DEDUP_REMOVED lines=16> */
.L_x_9216:
[----:B------:R-:W-:Y:S02]  /*bc50*/  IMAD.MOV.U32 R13, RZ, RZ, R2 ;  /* 0x000000ffff0d7224 */ /* 0x000fe400078e0002 */
[----:B------:R-:W-:Y:S02]  /*bc60*/  IMAD.MOV.U32 R12, RZ, RZ, 0x5 ;  /* 0x00000005ff0c7424 */ /* 0x000fe400078e00ff */
[----:B------:R-:W-:-:S07]  /*bc70*/  IMAD.MOV.U32 R7, RZ, RZ, R14 ;  /* 0x000000ffff077224 */ /* 0x000fce00078e000e */
[----:B------:R-:W-:Y:S05]  /*bc80*/  WARPSYNC.COLLECTIVE R15, `(.L_x_9217) ;  /* 0x000000000f087348 */ /* 0x000fea0003c00000 */
[----:B------:R0:W1:Y:S02]  /*bc90*/  SHFL.IDX P6, R14, R13, R12, R11 ;  /* 0x0000000c0d0e7389 */ /* 0x00006400000c000b */
[----:B01----:R-:W-:Y:S01]  /*bca0*/  ENDCOLLECTIVE ;  /* 0x000000000000791b */ /* 0x003fe20003800000 */
.L_x_9217:
        /* <DEDUP_REMOVED lines=16> */
.L_x_9218:
[----:B------:R-:W-:Y:S02]  /*bdb0*/  IMAD.MOV.U32 R13, RZ, RZ, R2 ;  /* 0x000000ffff0d7224 */ /* 0x000fe400078e0002 */
[----:B------:R-:W-:Y:S02]  /*bdc0*/  IMAD.MOV.U32 R12, RZ, RZ, 0x6 ;  /* 0x00000006ff0c7424 */ /* 0x000fe400078e00ff */
[----:B------:R-:W-:-:S07]  /*bdd0*/  IMAD.MOV.U32 R7, RZ, RZ, R14 ;  /* 0x000000ffff077224 */ /* 0x000fce00078e000e */
[----:B------:R-:W-:Y:S05]  /*bde0*/  WARPSYNC.COLLECTIVE R15, `(.L_x_9219) ;  /* 0x000000000f087348 */ /* 0x000fea0003c00000 */
[----:B------:R0:W1:Y:S02]  /*bdf0*/  SHFL.IDX P6, R14, R13, R12, R11 ;  /* 0x0000000c0d0e7389 */ /* 0x00006400000c000b */
[----:B01----:R-:W-:Y:S01]  /*be00*/  ENDCOLLECTIVE ;  /* 0x000000000000791b */ /* 0x003fe20003800000 */
.L_x_9219:
        /* <DEDUP_REMOVED lines=15> */
.L_x_9220:
[----:B------:R-:W-:Y:S02]  /*bf00*/  IMAD.MOV.U32 R13, RZ, RZ, R2 ;  /* 0x000000ffff0d7224 */ /* 0x000fe400078e0002 */
[----:B------:R-:W-:Y:S02]  /*bf10*/  IMAD.MOV.U32 R12, RZ, RZ, 0x7 ;  /* 0x00000007ff0c7424 */ /* 0x000fe400078e00ff */
[----:B------:R-:W-:-:S07]  /*bf20*/  IMAD.MOV.U32 R7, RZ, RZ, R14 ;  /* 0x000000ffff077224 */ /* 0x000fce00078e000e */
[----:B------:R-:W-:Y:S05]  /*bf30*/  WARPSYNC.COLLECTIVE R15, `(.L_x_9221) ;  /* 0x000000000f087348 */ /* 0x000fea0003c00000 */
[----:B------:R0:W1:Y:S02]  /*bf40*/  SHFL.IDX P6, R14, R13, R12, R11 ;  /* 0x0000000c0d0e7389 */ /* 0x00006400000c000b */
[----:B01----:R-:W-:Y:S01]  /*bf50*/  ENDCOLLECTIVE ;  /* 0x000000000000791b */ /* 0x003fe20003800000 */
.L_x_9221:
        /* <DEDUP_REMOVED lines=10> */
.L_x_9222:
[----:B------:R-:W-:Y:S01]  /*c000*/  @!PT LDS RZ, [RZ] ;  /* 0x00000000fffff984 */ /* 0x000fe20000000800 */
[----:B------:R-:W-:Y:S01]  /*c010*/  @!PT LDS RZ, [RZ] ;  /* 0x00000000fffff984 */ /* 0x000fe20000000800 */
[----:B------:R-:W-:Y:S01]  /*c020*/  @!PT LDS RZ, [RZ] ;  /* 0x00000000fffff984 */ /* 0x000fe20000000800 */
[----:B------:R1:W-:Y:S01]  /*c030*/  @!P1 LDGSTS.E.BYPASS.LTC128B.128 [R9+0x1b400], desc[UR42][R6.64], !P0 ;  /* 0x1b40000006099fae */ /* 0x0003e2000c101d6a */
[----:B------:R-:W-:Y:S01]  /*c040*/  IMAD.MOV.U32 R0, RZ, RZ, R14 ;  /* 0x000000ffff007224 */ /* 0x000fe200078e000e */
[----:B------:R-:W-:Y:S06]  /*c050*/  BRA `(.L_x_9223) ;  /* 0xffffffc400ec7947 */ /* 0x000fec000383ffff */
.L_x_9123:
[----:B0-----:R-:W-:-:S04]  /*c060*/  IMAD.U32 R3, RZ, RZ, UR36 ;  /* 0x00000024ff037e24 */ /* 0x001fc8000f8e00ff */
[----:B------:R0:W1:Y:S03]  /*c070*/  SYNCS.PHASECHK.TRANS64.TRYWAIT P0, [R3+URZ+0x22820], R0 ;  /* 0x02282000030075a7 */ /* 0x000066000800017f */
[----:B-1----:R-:W-:Y:S05]  /*c080*/  @!P0 NANOSLEEP.SYNCS 0x989680 ;  /* 0x009896800000895d */ /* 0x002fea0003900000 */
[----:B------:R-:W1:Y:S02]  /*c090*/  @!P0 SYNCS.PHASECHK.TRANS64 P0, [R3+URZ+0x22820], R0 ;  /* 0x02282000030085a7 */ /* 0x000e64000800007f */
[----:B-1----:R-:W-:Y:S05]  /*c0a0*/  @!P0 BRA `(.L_x_9123) ;  /* 0xfffffffc00ec8947 */ /* 0x002fea000383ffff */
[----:B------:R-:W-:Y:S05]  /*c0b0*/  BRA `(.L_x_9224) ;  /* 0xffffffc800207947 */ /* 0x000fea000383ffff */
.L_x_9127:
[----:B0-----:R0:W1:Y:S02]  /*c0c0*/  SYNCS.PHASECHK.TRANS64.TRYWAIT P0, [R2+URZ+0x22860], R0 ;  /* 0x02286000020075a7 */ /* 0x001064000800017f */
[----:B-1----:R-:W-:Y:S05]  /*c0d0*/  @!P0 NANOSLEEP.SYNCS 0x989680 ;  /* 0x009896800000895d */ /* 0x002fea0003900000 */
[----:B------:R-:W1:Y:S02]  /*c0e0*/  @!P0 SYNCS.PHASECHK.TRANS64 P0, [R2+URZ+0x22860], R0 ;  /* 0x02286000020085a7 */ /* 0x000e64000800007f */
[----:B-1----:R-:W-:Y:S05]  /*c0f0*/  @!P0 BRA `(.L_x_9127) ;  /* 0xfffffffc00f08947 */ /* 0x002fea000383ffff */
[----:B------:R-:W-:Y:S05]  /*c100*/  BRA `(.L_x_9225) ;  /* 0xffffffc800447947 */ /* 0x000fea000383ffff */
.L_x_9140:
[----:B-1----:R1:W2:Y:S02]  /*c110*/  SYNCS.PHASECHK.TRANS64.TRYWAIT P0, [R3+URZ+0x22840], R2 ;  /* 0x02284002030075a7 */ /* 0x0022a4000800017f */
[----:B--2---:R-:W-:Y:S05]  /*c120*/  @!P0 NANOSLEEP.SYNCS 0x989680 ;  /* 0x009896800000895d */ /* 0x004fea0003900000 */
[----:B------:R-:W2:Y:S02]  /*c130*/  @!P0 SYNCS.PHASECHK.TRANS64 P0, [R3+URZ+0x22840], R2 ;  /* 0x02284002030085a7 */ /* 0x000ea4000800007f */
[----:B--2---:R-:W-:Y:S05]  /*c140*/  @!P0 BRA `(.L_x_9140) ;  /* 0xfffffffc00f08947 */ /* 0x004fea000383ffff */
[----:B------:R-:W-:Y:S05]  /*c150*/  BRA `(.L_x_9226) ;  /* 0xffffffd000407947 */ /* 0x000fea000383ffff */
.L_x_9145:
[----:B0-----:R0:W2:Y:S02]  /*c160*/  SYNCS.PHASECHK.TRANS64.TRYWAIT P0, [R3+URZ+0x22860], R2 ;  /* 0x02286002030075a7 */ /* 0x0010a4000800017f */
[----:B--2---:R-:W-:Y:S05]  /*c170*/  @!P0 NANOSLEEP.SYNCS 0x989680 ;  /* 0x009896800000895d */ /* 0x004fea0003900000 */
[----:B------:R-:W2:Y:S02]  /*c180*/  @!P0 SYNCS.PHASECHK.TRANS64 P0, [R3+URZ+0x22860], R2 ;  /* 0x02286002030085a7 */ /* 0x000ea4000800007f */
[----:B--2---:R-:W-:Y:S05]  /*c190*/  @!P0 BRA `(.L_x_9145) ;  /* 0xfffffffc00f08947 */ /* 0x004fea000383ffff */
[----:B------:R-:W-:Y:S05]  /*c1a0*/  BRA `(.L_x_9227) ;  /* 0xffffffd000bc7947 */ /* 0x000fea000383ffff */
.L_x_9157:
[----:B--2---:R2:W3:Y:S02]  /*c1b0*/  SYNCS.PHASECHK.TRANS64.TRYWAIT P0, [R4+URZ+0x22840], R2 ;  /* 0x02284002040075a7 */ /* 0x0044e4000800017f */
[----:B---3--:R-:W-:Y:S05]  /*c1c0*/  @!P0 NANOSLEEP.SYNCS 0x989680 ;  /* 0x009896800000895d */ /* 0x008fea0003900000 */
[----:B------:R-:W3:Y:S02]  /*c1d0*/  @!P0 SYNCS.PHASECHK.TRANS64 P0, [R4+URZ+0x22840], R2 ;  /* 0x02284002040085a7 */ /* 0x000ee4000800007f */
[----:B---3--:R-:W-:Y:S05]  /*c1e0*/  @!P0 BRA `(.L_x_9157) ;  /* 0xfffffffc00f08947 */ /* 0x008fea000383ffff */
[----:B------:R-:W-:Y:S05]  /*c1f0*/  BRA `(.L_x_9228) ;  /* 0xffffffd800a87947 */ /* 0x000fea000383ffff */
.L_x_9162:
[----:B0-----:R0:W1:Y:S02]  /*c200*/  SYNCS.PHASECHK.TRANS64.TRYWAIT P0, [R4+URZ+0x22860], R2 ;  /* 0x02286002040075a7 */ /* 0x001064000800017f */
[----:B-1----:R-:W-:Y:S05]  /*c210*/  @!P0 NANOSLEEP.SYNCS 0x989680 ;  /* 0x009896800000895d */ /* 0x002fea0003900000 */
[----:B------:R-:W1:Y:S02]  /*c220*/  @!P0 SYNCS.PHASECHK.TRANS64 P0, [R4+URZ+0x22860], R2 ;  /* 0x02286002040085a7 */ /* 0x000e64000800007f */
[----:B-1----:R-:W-:Y:S05]  /*c230*/  @!P0 BRA `(.L_x_9162) ;  /* 0xfffffffc00f08947 */ /* 0x002fea000383ffff */
[----:B------:R-:W-:Y:S05]  /*c240*/  BRA `(.L_x_9229) ;  /* 0xffffffdc00247947 */ /* 0x000fea000383ffff */
.L_x_9173:
[----:B0-----:R0:W2:Y:S02]  /*c250*/  SYNCS.PHASECHK.TRANS64.TRYWAIT P0, [R4+URZ+0x22840], R2 ;  /* 0x02284002040075a7 */ /* 0x0010a4000800017f */
[----:B--2---:R-:W-:Y:S05]  /*c260*/  @!P0 NANOSLEEP.SYNCS 0x989680 ;  /* 0x009896800000895d */ /* 0x004fea0003900000 */
[----:B------:R-:W2:Y:S02]  /*c270*/  @!P0 SYNCS.PHASECHK.TRANS64 P0, [R4+URZ+0x22840], R2 ;  /* 0x02284002040085a7 */ /* 0x000ea4000800007f */
[----:B--2---:R-:W-:Y:S05]  /*c280*/  @!P0 BRA `(.L_x_9173) ;  /* 0xfffffffc00f08947 */ /* 0x004fea000383ffff */
[----:B------:R-:W-:Y:S05]  /*c290*/  BRA `(.L_x_9230) ;  /* 0xffffffe000ec7947 */ /* 0x000fea000383ffff */
.L_x_9178:
[----:B-1----:R1:W2:Y:S02]  /*c2a0*/  SYNCS.PHASECHK.TRANS64.TRYWAIT P0, [R4+URZ+0x22860], R2 ;  /* 0x02286002040075a7 */ /* 0x0022a4000800017f */
[----:B--2---:R-:W-:Y:S05]  /*c2b0*/  @!P0 NANOSLEEP.SYNCS 0x989680 ;  /* 0x009896800000895d */ /* 0x004fea0003900000 */
[----:B------:R-:W2:Y:S02]  /*c2c0*/  @!P0 SYNCS.PHASECHK.TRANS64 P0, [R4+URZ+0x22860], R2 ;  /* 0x02286002040085a7 */ /* 0x000ea4000800007f */
[----:B--2---:R-:W-:Y:S05]  /*c2d0*/  @!P0 BRA `(.L_x_9178) ;  /* 0xfffffffc00f08947 */ /* 0x004fea000383ffff */
[----:B------:R-:W-:Y:S05]  /*c2e0*/  BRA `(.L_x_9231) ;  /* 0xffffffe400687947 */ /* 0x000fea000383ffff */
.L_x_9188:
[----:B0-----:R0:W2:Y:S02]  /*c2f0*/  SYNCS.PHASECHK.TRANS64.TRYWAIT P0, [R0+URZ+0x22820], R3 ;  /* 0x02282003000075a7 */ /* 0x0010a4000800017f */
[----:B--2---:R-:W-:Y:S05]  /*c300*/  @!P0 NANOSLEEP.SYNCS 0x989680 ;  /* 0x009896800000895d */ /* 0x004fea0003900000 */
[----:B------:R-:W2:Y:S02]  /*c310*/  @!P0 SYNCS.PHASECHK.TRANS64 P0, [R0+URZ+0x22820], R3 ;  /* 0x02282003000085a7 */ /* 0x000ea4000800007f */
[----:B--2---:R-:W-:Y:S05]  /*c320*/  @!P0 BRA `(.L_x_9188) ;  /* 0xfffffffc00f08947 */ /* 0x004fea000383ffff */
[----:B------:R-:W-:Y:S05]  /*c330*/  BRA `(.L_x_9232) ;  /* 0xffffffe800f87947 */ /* 0x000fea000383ffff */
.L_x_9189:
        /* <DEDUP_REMOVED lines=11> */
.L_x_9234:
[----:B------:R-:W-:Y:S05]  /*c3f0*/  BSYNC B0 ;  /* 0x0000000000007941 */ /* 0x000fea0003800000 */
.L_x_9233:
[----:B------:R-:W-:Y:S05]  /*c400*/  BRA `(.L_x_9235) ;  /* 0xffffffe800e07947 */ /* 0x000fea000383ffff */
.L_x_9192:
[----:B------:R-:W-:Y:S01]  /*c410*/  BSSY B1, `(.L_x_9236) ;  /* 0x0000006000017945 */ /* 0x000fe20003800000 */
[----:B------:R-:W-:-:S07]  /*c420*/  IMAD.MOV.U32 R15, RZ, RZ, -0x1 ;  /* 0xffffffffff0f7424 */ /* 0x000fce00078e00ff */
[----:B012---:R-:W-:Y:S05]  /*c430*/  WARPSYNC.COLLECTIVE R15, `(.L_x_9237) ;  /* 0x000000000f0c7348 */ /* 0x007fea0003c00000 */
[----:B------:R-:W-:Y:S02]  /*c440*/  ELECT P6, UR62, PT ;  /* 0x00000000003e782f */ /* 0x000fe400038c0000 */
[----:B------:R-:W-:Y:S01]  /*c450*/  MOV R14, UR62 ;  /* 0x0000003e000e7c02 */ /* 0x000fe20008000f00 */
[----:B012---:R-:W-:Y:S10]  /*c460*/  ENDCOLLECTIVE ;  /* 0x000000000000791b */ /* 0x007ff40003800000 */
.L_x_9237:
[----:B------:R-:W-:Y:S05]  /*c470*/  BSYNC B1 ;  /* 0x0000000000017941 */ /* 0x000fea0003800000 */
.L_x_9236:
[----:B------:R-:W-:Y:S05]  /*c480*/  BRA `(.L_x_9238) ;  /* 0xffffffe800d87947 */ /* 0x000fea000383ffff */
.L_x_9194:
[----:B0-----:R0:W1:Y:S02]  /*c490*/  SYNCS.PHASECHK.TRANS64.TRYWAIT P0, [R6+URZ], R5 ;  /* 0x00000005060075a7 */ /* 0x001064000800017f */
[----:B-1----:R-:W-:Y:S05]  /*c4a0*/  @!P0 NANOSLEEP.SYNCS 0x989680 ;  /* 0x009896800000895d */ /* 0x002fea0003900000 */
[----:B------:R-:W1:Y:S02]  /*c4b0*/  @!P0 SYNCS.PHASECHK.TRANS64 P0, [R6+URZ], R5 ;  /* 0x00000005060085a7 */ /* 0x000e64000800007f */
[----:B-1----:R-:W-:Y:S05]  /*c4c0*/  @!P0 BRA `(.L_x_9194) ;  /* 0xfffffffc00f08947 */ /* 0x002fea000383ffff */
[----:B------:R-:W-:Y:S05]  /*c4d0*/  BRA `(.L_x_9239) ;  /* 0xffffffec00107947 */ /* 0x000fea000383ffff */
.L_x_9195:
[----:B-1----:R1:W2:Y:S02]  /*c4e0*/  SYNCS.PHASECHK.TRANS64.TRYWAIT P0, [R3+URZ], R2 ;  /* 0x00000002030075a7 */ /* 0x0022a4000800017f */
[----:B--2---:R-:W-:Y:S05]  /*c4f0*/  @!P0 NANOSLEEP.SYNCS 0x989680 ;  /* 0x009896800000895d */ /* 0x004fea0003900000 */
[----:B------:R-:W2:Y:S02]  /*c500*/  @!P0 SYNCS.PHASECHK.TRANS64 P0, [R3+URZ], R2 ;  /* 0x00000002030085a7 */ /* 0x000ea4000800007f */
[----:B--2---:R-:W-:Y:S05]  /*c510*/  @!P0 BRA `(.L_x_9195) ;  /* 0xfffffffc00f08947 */ /* 0x004fea000383ffff */
[----:B------:R-:W-:Y:S05]  /*c520*/  BRA `(.L_x_9240) ;  /* 0xffffffec00047947 */ /* 0x000fea000383ffff */
.L_x_9197:
[----:B-1----:R1:W2:Y:S02]  /*c530*/  SYNCS.PHASECHK.TRANS64.TRYWAIT P0, [R18+URZ], R5 ;  /* 0x00000005120075a7 */ /* 0x0022a4000800017f */
[----:B--2---:R-:W-:Y:S05]  /*c540*/  @!P0 NANOSLEEP.SYNCS 0x989680 ;  /* 0x009896800000895d */ /* 0x004fea0003900000 */
[----:B------:R-:W2:Y:S02]  /*c550*/  @!P0 SYNCS.PHASECHK.TRANS64 P0, [R18+URZ], R5 ;  /* 0x00000005120085a7 */ /* 0x000ea4000800007f */
[----:B--2---:R-:W-:Y:S05]  /*c560*/  @!P0 BRA `(.L_x_9197) ;  /* 0xfffffffc00f08947 */ /* 0x004fea000383ffff */
[----:B------:R-:W-:Y:S05]  /*c570*/  BRA `(.L_x_9241) ;  /* 0xffffffec00087947 */ /* 0x000fea000383ffff */
.L_x_9242:
        /* <DEDUP_REMOVED lines=16> */
.L_x_15134:


//--------------------- .text._ZN7cutlass13device_kernelIN5flash11enable_sm90INS1_16FlashAttnFwdSm90INS1_25CollectiveMainloopFwdSm90ILi2EN4cute5tupleIJNS5_1CILi1EEES8_S8_EEENS6_IJNS7_ILi128EEENS7_ILi96EEENS7_ILi64EEEEEELi256ENS_6half_tEfNS_4arch4Sm90ELb0ELb0ELb0ELb0ELb0ELb0ELb1ELb1ELb0ELb1ELb0ELb0EEENS1_21CollectiveEpilogueFwdINS6_IJSA_NS7_ILi256EEESB_EEES9_SE_SG_Li256ELb0ELb1ELb0ELb0EEENS1_29StaticPersistentTileSchedulerILb0EEEEEEEEEvNT_6ParamsE --------------------------
	.section	.text._ZN7cutlass13device_kernelIN5flash11enable_sm90INS1_16FlashAttnFwdSm90INS1_25CollectiveMainloopFwdSm90ILi2EN4cute5tupleIJNS5_1CILi1EEES8_S8_EEENS6_IJNS7_ILi128EEENS7_ILi96EEENS7_ILi64EEEEEELi256ENS_6half_tEfNS_4arch4Sm90ELb0ELb0ELb0ELb0ELb0ELb0ELb1ELb1ELb0ELb1ELb0ELb0EEENS1_21CollectiveEpilogueFwdINS6_IJSA_NS7_ILi256EEESB_EEES9_SE_SG_Li256ELb0ELb1ELb0ELb0EEENS1_29StaticPersistentTileSchedulerILb0EEEEEEEEEvNT_6ParamsE,"ax",@progbits
	.align	128
.text._ZN7cutlass13device_kernelIN5flash11enable_sm90INS1_16FlashAttnFwdSm90INS1_25CollectiveMainloopFwdSm90ILi2EN4cute5tupleIJNS5_1CILi1EEES8_S8_EEENS6_IJNS7_ILi128EEENS7_ILi96EEENS7_ILi64EEEEEELi256ENS_6half_tEfNS_4arch4Sm90ELb0ELb0ELb0ELb0ELb0ELb0ELb1ELb1ELb0ELb1ELb0ELb0EEENS1_21CollectiveEpilogueFwdINS6_IJSA_NS7_ILi256EEESB_EEES9_SE_SG_Li256ELb0ELb1ELb0ELb0EEENS1_29StaticPersistentTileSchedulerILb0EEEEEEEEEvNT_6ParamsE:
        .type           _ZN7cutlass13device_kernelIN5flash11enable_sm90INS1_16FlashAttnFwdSm90INS1_25CollectiveMainloopFwdSm90ILi2EN4cute5tupleIJNS5_1CILi1EEES8_S8_EEENS6_IJNS7_ILi128EEENS7_ILi96EEENS7_ILi64EEEEEELi256ENS_6half_tEfNS_4arch4Sm90ELb0ELb0ELb0ELb0ELb0ELb0ELb1ELb1ELb0ELb1ELb0ELb0EEENS1_21CollectiveEpilogueFwdINS6_IJSA_NS7_ILi256EEESB_EEES9_SE_SG_Li256ELb0ELb1ELb0ELb0EEENS1_29StaticPersistentTileSchedulerILb0EEEEEEEEEvNT_6ParamsE,@function
        .size           _ZN7cutlass13device_kernelIN5flash11enable_sm90INS1_16FlashAttnFwdSm90INS1_25CollectiveMainloopFwdSm90ILi2EN4cute5tupleIJNS5_1CILi1EEES8_S8_EEENS6_IJNS7_ILi128EEENS7_ILi96EEENS7_ILi64EEEEEELi256ENS_6half_tEfNS_4arch4Sm90ELb0ELb0ELb0ELb0ELb0ELb0ELb1ELb1ELb0ELb1ELb0ELb0EEENS1_21CollectiveEpilogueFwdINS6_IJSA_NS7_ILi256EEESB_EEES9_SE_SG_Li256ELb0ELb1ELb0ELb0EEENS1_29StaticPersistentTileSchedulerILb0EEEEEEEEEvNT_6ParamsE,(.L_x_15135 - _ZN7cutlass13device_kernelIN5flash11enable_sm90INS1_16FlashAttnFwdSm90INS1_25CollectiveMainloopFwdSm90ILi2EN4cute5tupleIJNS5_1CILi1EEES8_S8_EEENS6_IJNS7_ILi128EEENS7_ILi96EEENS7_ILi64EEEEEELi256ENS_6half_tEfNS_4arch4Sm90ELb0ELb0ELb0ELb0ELb0ELb0ELb1ELb1ELb0ELb1ELb0ELb0EEENS1_21CollectiveEpilogueFwdINS6_IJSA_NS7_ILi256EEESB_EEES9_SE_SG_Li256ELb0ELb1ELb0ELb0EEENS1_29StaticPersistentTileSchedulerILb0EEEEEEEEEvNT_6ParamsE)
        .other          _ZN7cutlass13device_kernelIN5flash11enable_sm90INS1_16FlashAttnFwdSm90INS1_25CollectiveMainloopFwdSm90ILi2EN4cute5tupleIJNS5_1CILi1EEES8_S8_EEENS6_IJNS7_ILi128EEENS7_ILi96EEENS7_ILi64EEEEEELi256ENS_6half_tEfNS_4arch4Sm90ELb0ELb0ELb0ELb0ELb0ELb0ELb1ELb1ELb0ELb1ELb0ELb0EEENS1_21CollectiveEpilogueFwdINS6_IJSA_NS7_ILi256EEESB_EEES9_SE_SG_Li256ELb0ELb1ELb0ELb0EEENS1_29StaticPersistentTileSchedulerILb0EEEEEEEEEvNT_6ParamsE,@"STO_CUDA_ENTRY STV_DEFAULT"
_ZN7cutlass13device_kernelIN5flash11enable_sm90INS1_16FlashAttnFwdSm90INS1_25CollectiveMainloopFwdSm90ILi2EN4cute5tupleIJNS5_1CILi1EEES8_S8_EEENS6_IJNS7_ILi128EEENS7_ILi96EEENS7_ILi64EEEEEELi256ENS_6half_tEfNS_4arch4Sm90ELb0ELb0ELb0ELb0ELb0ELb0ELb1ELb1ELb0ELb1ELb0ELb0EEENS1_21CollectiveEpilogueFwdINS6_IJSA_NS7_ILi256EEESB_EEES9_SE_SG_Li256ELb0ELb1ELb0ELb0EEENS1_29StaticPersistentTileSchedulerILb0EEEEEEEEEvNT_6ParamsE:
        /* <DEDUP_REMOVED lines=18> */
.L_x_9244:
[----:B------:R-:W-:Y:S05]  /*0120*/  BSYNC B0 ;  /* 0x0000000000007941 */ /* 0x000fea0003800000 */
.L_x_9243:
        /* <DEDUP_REMOVED lines=43> */
.L_x_9245:
        /* <DEDUP_REMOVED lines=22> */
.L_x_9246:
        /* <DEDUP_REMOVED lines=18> */
.L_x_9247:
        /* <DEDUP_REMOVED lines=22> */
.L_x_9248:
        /* <DEDUP_REMOVED lines=22> */
.L_x_9249:
[----:B------:R-:W-:Y:S01]  /*0920*/  PLOP3.LUT P0, PT, PT, PT, UP0, 0x80, 0x0 ;  /* 0x000000000000781c */ /* 0x000fe20003f0f008 */
[----:B------:R-:W-:Y:S01]  /*0930*/  UMOV UR36, 0x1 ;  /* 0x0000000100247882 */ /* 0x000fe20000000000 */
[----:B------:R-:W-:Y:S01]  /*0940*/  NOP ;  /* 0x0000000000007918 */ /* 0x000fe20000000000 */
[----:B------:R-:W-:Y:S01]  /*0950*/  USEL UR36, UR36, 0x2, !UP0 ;  /* 0x0000000224247887 */ /* 0x000fe2000c000000 */
[----:B------:R-:W-:Y:S01]  /*0960*/  ULDC.64 UR46, c[0x0][0x208] ;  /* 0x00008200002e7ab9 */ /* 0x000fe20000000a00 */
[----:B0123--:R-:W-:Y:S08]  /*0970*/  BAR.SYNC.DEFER_BLOCKING 0x0 ;  /* 0x0000000000007b1d */ /* 0x00fff00000010000 */
[----:B------:R-:W-:Y:S05]  /*0980*/  @!P0 BRA `(.L_x_9250) ;  /* 0x0000007400648947 */ /* 0x000fea0003800000 */
.L_x_9251:
        /* <DEDUP_REMOVED lines=68> */
.L_x_9281:
[----:B0-----:R-:W0:Y:S01]  /*0dd0*/  SHFL.IDX PT, R0, R207, RZ, 0x1f ;  /* 0x00001fffcf007589 */ /* 0x001e2200000e0000 */
[----:B-1----:R-:W1:Y:S01]  /*0de0*/  S2UR UR4, SR_CgaCtaId ;  /* 0x00000000000479c3 */ /* 0x002e620000008800 */
[----:B------:R-:W-:Y:S01]  /*0df0*/  ULDC UR5, c[0x0][0xd38] ;  /* 0x00034e0000057ab9 */ /* 0x000fe20000000800 */
[----:B------:R-:W-:Y:S01]  /*0e00*/  ULDC.64 UR6, c[0x0][0x418] ;  /* 0x0001060000067ab9 */ /* 0x000fe20000000a00 */
[----:B------:R-:W-:Y:S02]  /*0e10*/  UISETP.NE.AND UP1, UPT, UR5, 0x1, UPT ;  /* 0x000000010500788c */ /* 0x000fe4000bf25270 */
[----:B------:R-:W-:Y:S01]  /*0e20*/  UISETP.NE.U32.AND UP0, UPT, UR6, URZ, UPT ;  /* 0x0000003f0600728c */ /* 0x000fe2000bf05070 */
[----:B------:R-:W-:Y:S01]  /*0e30*/  UMOV UR50, 0x400 ;  /* 0x0000040000327882 */ /* 0x000fe20000000000 */
[----:B------:R-:W-:Y:S02]  /*0e40*/  ULDC UR48, c[0x0][0x424] ;  /* 0x0001090000307ab9 */ /* 0x000fe40000000800 */
[----:B------:R-:W-:Y:S01]  /*0e50*/  UISETP.NE.AND.EX UP0, UPT, UR7, URZ, UPT, UP0 ;  /* 0x0000003f0700728c */ /* 0x000fe2000bf05300 */
[----:B------:R-:W-:-:S02]  /*0e60*/  ULDC UR5, c[0x0][0xd44] ;  /* 0x0003510000057ab9 */ /* 0x000fc40000000800 */
[----:B------:R-:W-:Y:S01]  /*0e70*/  ULDC UR7, c[0x0][0x2f0] ;  /* 0x0000bc0000077ab9 */ /* 0x000fe20000000800 */
[----:B------:R-:W-:Y:S02]  /*0e80*/  USEL UR48, UR48, 0x1, UP0 ;  /* 0x0000000130307887 */ /* 0x000fe40008000000 */
[----:B------:R-:W-:Y:S02]  /*0e90*/  UISETP.NE.AND UP2, UPT, UR5, 0x1, UPT ;  /* 0x000000010500788c */ /* 0x000fe4000bf45270 */
[----:B------:R-:W-:Y:S01]  /*0ea0*/  UIMAD UR48, UR48, UR7, URZ ;  /* 0x00000007303072a4 */ /* 0x000fe2000f8e023f */
[----:B------:R-:W-:Y:S01]  /*0eb0*/  @UP1 ULDC UR8, c[0x0][0xd40] ;  /* 0x0003500000081ab9 */ /* 0x000fe20000000800 */
[----:B------:R-:W-:Y:S01]  /*0ec0*/  UMOV UR41, UR44 ;  /* 0x0000002c00297c82 */ /* 0x000fe20008000000 */
[----:B0-----:R-:W-:Y:S01]  /*0ed0*/  R2UR UR42, R0 ;  /* 0x00000000002a72ca */ /* 0x001fe200000e0000 */
[----:B-1----:R-:W-:-:S05]  /*0ee0*/  ULEA UR50, UR4, UR50, 0x18 ;  /* 0x0000003204327291 */ /* 0x002fca000f8ec03f */
[----:B------:R-:W-:Y:S01]  /*0ef0*/  @UP2 ULDC.64 UR10, c[0x0][0xd48] ;  /* 0x00035200000a2ab9 */ /* 0x000fe20000000a00 */
[----:B------:R-:W-:Y:S01]  /*0f00*/  @UP1 ULDC UR4, c[0x0][0xd3c] ;  /* 0x00034f0000041ab9 */ /* 0x000fe20000000800 */
[----:B------:R-:W-:Y:S02]  /*0f10*/  UIADD3 UR9, UR50, 0x18400, URZ ;  /* 0x0001840032097890 */ /* 0x000fe4000fffe03f */
[----:B------:R-:W-:Y:S02]  /*0f20*/  UIMAD.WIDE.U32 UR4, UR44, UR4, URZ ;  /* 0x000000042c0472a5 */ /* 0x000fe4000f8e003f */
[----:B------:R-:W-:Y:S02]  /*0f30*/  ULOP3.LUT UP0, URZ, UR9, 0x1bf, URZ, 0xc0, !UPT ;  /* 0x000001bf093f7892 */ /* 0x000fe4000f80c03f */
[----:B------:R-:W-:Y:S02]  /*0f40*/  @UP1 USHF.R.U32.HI UR41, URZ, UR8, UR5 ;  /* 0x000000083f291299 */ /* 0x000fe40008011605 */
[----:B------:R-:W-:-:S02]  /*0f50*/  ULEA.HI UR6, UR42, UR42, URZ, 0x1 ;  /* 0x0000002a2a067291 */ /* 0x000fc4000f8f083f */
[----:B------:R-:W-:Y:S01]  /*0f60*/  PLOP3.LUT P0, PT, PT, PT, UP0, 0x80, 0x0 ;  /* 0x000000000000781c */ /* 0x000fe20003f0f008 */
[----:B------:R-:W-:Y:S02]  /*0f70*/  UIMAD.WIDE.U32 UR4, UR41, UR10, URZ ;  /* 0x0000000a290472a5 */ /* 0x000fe4000f8e003f */
[----:B------:R-:W-:Y:S01]  /*0f80*/  ULOP3.LUT UR6, UR6, 0xfffffffe, URZ, 0xc0, !UPT ;  /* 0xfffffffe06067892 */ /* 0x000fe2000f8ec03f */
[----:B------:R-:W-:Y:S01]  /*0f90*/  UMOV UR43, UR41 ;  /* 0x00000029002b7c82 */ /* 0x000fe20008000000 */
[----:B------:R-:W-:Y:S02]  /*0fa0*/  @UP2 USHF.R.U32.HI UR43, URZ, UR11, UR5 ;  /* 0x0000000b3f2b2299 */ /* 0x000fe40008011605 */
[----:B------:R-:W-:Y:S02]  /*0fb0*/  UIADD3 UR42, UR42, -UR6, URZ ;  /* 0x800000062a2a7290 */ /* 0x000fe4000fffe03f */
[----:B------:R-:W-:Y:S02]  /*0fc0*/  UIADD3 UR6, UR48, 0x5f, URZ ;  /* 0x0000005f30067890 */ /* 0x000fe4000fffe03f */
[----:B------:R-:W-:-:S02]  /*0fd0*/  ULEA UR8, UR42, UR50, 0xd ;  /* 0x000000322a087291 */ /* 0x000fc4000f8e683f */
[----:B------:R-:W-:Y:S02]  /*0fe0*/  UIMAD.WIDE UR6, UR6, 0x2aaaaaab, URZ ;  /* 0x2aaaaaab060678a5 */ /* 0x000fe4000f8e023f */
[----:B------:R-:W-:Y:S02]  /*0ff0*/  UIADD3 UR8, UR8, 0x22400, URZ ;  /* 0x0002240008087890 */ /* 0x000fe4000fffe03f */
[----:B------:R-:W-:Y:S02]  /*1000*/  USHF.R.U32.HI UR45, URZ, 0x1f, UR7 ;  /* 0x0000001f3f2d7899 */ /* 0x000fe40008011607 */
[----:B------:R-:W-:Y:S02]  /*1010*/  USHF.R.U32.HI UR8, URZ, 0x4, UR8 ;  /* 0x000000043f087899 */ /* 0x000fe40008011608 */
[----:B------:R-:W-:Y:S02]  /*1020*/  ULEA.HI.SX32 UR45, UR7, UR45, 0x1c ;  /* 0x0000002d072d7291 */ /* 0x000fe4000f8fe23f */
[----:B------:R-:W-:Y:S01]  /*1030*/  ULOP3.LUT UR49, UR8, 0x3fff, URZ, 0xc0, !UPT ;  /* 0x00003fff08317892 */ /* 0x000fe2000f8ec03f */
        /* <DEDUP_REMOVED lines=17> */
.L_x_9252:
        /* <DEDUP_REMOVED lines=8> */
.L_x_9375:
[----:B0-----:R-:W-:Y:S01]  /*11d0*/  IMAD.U32 R3, RZ, RZ, UR40 ;  /* 0x00000028ff037e24 */ /* 0x001fe2000f8e00ff */
[----:B------:R-:W-:Y:S05]  /*11e0*/  WARPSYNC.ALL ;  /* 0x0000000000007948 */ /* 0x000fea0003800000 */
[----:B------:R0:W-:Y:S01]  /*11f0*/  BAR.SYNC.DEFER_BLOCKING R192, 0x100 ;  /* 0x000400c00000751d */ /* 0x0001e20000010000 */
[----:B------:R-:W-:-:S13]  /*1200*/  ISETP.NE.AND P0, PT, R3, 0x3, PT ;  /* 0x000000030300780c */ /* 0x000fda0003f05270 */
[----:B0-----:R-:W-:Y:S05]  /*1210*/  @!P0 BRA `(.L_x_9254) ;  /* 0x0000000000048947 */ /* 0x001fea0003800000 */
[----:B------:R-:W-:Y:S01]  /*1220*/  BPT.TRAP 0x1 ;  /* 0x000000040000795c */ /* 0x000fe20000300000 */
.L_x_9254:
[----:B------:R-:W-:Y:S01]  /*1230*/  ULEA UR26, UR38, UR50, 0x3 ;  /* 0x00000032261a7291 */ /* 0x000fe2000f8e183f */
[----:B------:R-:W-:-:S05]  /*1240*/  IMAD.U32 R3, RZ, RZ, UR37 ;  /* 0x00000025ff037e24 */ /* 0x000fca000f8e00ff */
[----:B------:R-:W-:-:S04]  /*1250*/  SHF.L.U32 R3, R3, 0x1f, RZ ;  /* 0x0000001f03037819 */ /* 0x000fc800000006ff */
[----:B------:R0:W1:Y:S01]  /*1260*/  SYNCS.PHASECHK.TRANS64.TRYWAIT P1, [UR26+0x32430], R3 ;  /* 0x03243003ff0075a7 */ /* 0x000062000802015a */
[----:B------:R-:W-:Y:S05]  /*1270*/  @!P0 BRA `(.L_x_9255) ;  /* 0x0000000000048947 */ /* 0x000fea0003800000 */
[----:B------:R-:W-:Y:S01]  /*1280*/  BPT.TRAP 0x1 ;  /* 0x000000040000795c */ /* 0x000fe20000300000 */
.L_x_9255:
[----:B-1----:R-:W-:Y:S05]  /*1290*/  @P1 BRA `(.L_x_9256) ;  /* 0x0000000000081947 */ /* 0x002fea0003800000 */
[----:B------:R-:W1:Y:S02]  /*12a0*/  SYNCS.PHASECHK.TRANS64.TRYWAIT P1, [UR26+0x32430], R3 ;  /* 0x03243003ff0075a7 */ /* 0x000e64000802015a */
[----:B-1----:R-:W-:Y:S05]  /*12b0*/  @!P1 BRA `(.L_x_9257) ;  /* 0x000000b800909947 */ /* 0x002fea0003800000 */
.L_x_9256:
[----:B------:R-:W-:Y:S01]  /*12c0*/  ULEA UR4, UR42, UR50, 0xd ;  /* 0x000000322a047291 */ /* 0x000fe2000f8e683f */
[----:B------:R-:W-:Y:S01]  /*12d0*/  WARPGROUP.ARRIVE ;  /* 0x00000000000079c5 */ /* 0x000fe20000000000 */
[----:B------:R-:W-:Y:S02]  /*12e0*/  UIADD3 UR5, UR50, 0x1c400, URZ ;  /* 0x0001c40032057890 */ /* 0x000fe4000fffe03f */
[----:B------:R-:W-:Y:S02]  /*12f0*/  UIADD3 UR4, UR4, 0x18400, URZ ;  /* 0x0001840004047890 */ /* 0x000fe4000fffe03f */
[----:B------:R-:W-:Y:S02]  /*1300*/  USHF.R.U32.HI UR5, URZ, 0x4, UR5 ;  /* 0x000000043f057899 */ /* 0x000fe40008011605 */
[----:B------:R-:W-:Y:S02]  /*1310*/  USHF.R.U32.HI UR4, URZ, 0x4, UR4 ;  /* 0x000000043f047899 */ /* 0x000fe40008011604 */
[----:B------:R-:W-:-:S02]  /*1320*/  ULOP3.LUT UR5, UR5, 0x3fff, URZ, 0xc0, !UPT ;  /* 0x00003fff05057892 */ /* 0x000fc4000f8ec03f */
[----:B------:R-:W-:Y:S02]  /*1330*/  ULOP3.LUT UR4, UR4, 0x3fff, URZ, 0xc0, !UPT ;  /* 0x00003fff04047892 */ /* 0x000fe4000f8ec03f */
[----:B------:R-:W-:Y:S02]  /*1340*/  ULOP3.LUT UR24, UR5, 0x10000, URZ, 0xfc, !UPT ;  /* 0x0001000005187892 */ /* 0x000fe4000f8efc3f */
[----:B------:R-:W-:Y:S02]  /*1350*/  ULOP3.LUT UR4, UR4, 0x10000, URZ, 0xfc, !UPT ;  /* 0x0001000004047892 */ /* 0x000fe4000f8efc3f */
[----:B------:R-:W-:Y:S01]  /*1360*/  UIMAD UR6, UR38, 0x300, UR24 ;  /* 0x00000300260678a4 */ /* 0x000fe2000f8e0218 */
[----:B------:R-:W-:Y:S01]  /*1370*/  UMOV UR5, 0x40000040 ;  /* 0x4000004000057882 */ /* 0x000fe20000000000 */
[----:B------:R-:W-:Y:S01]  /*1380*/  UMOV UR7, 0x40000040 ;  /* 0x4000004000077882 */ /* 0x000fe20000000000 */
[----:B------:R-:W-:Y:S02]  /*1390*/  UIADD3 UR8, UR4, 0x2, URZ ;  /* 0x0000000204087890 */ /* 0x000fe4000fffe03f */
[----:B------:R-:W-:Y:S01]  /*13a0*/  UIADD3 UR10, UR6, 0x2, URZ ;  /* 0x00000002060a7890 */ /* 0x000fe2000fffe03f */
[----:B------:R-:W-:-:S03]  /*13b0*/  UMOV UR9, 0x40000040 ;  /* 0x4000004000097882 */ /* 0x000fc60000000000 */
[----:B------:R-:W-:Y:S01]  /*13c0*/  HGMMA.64x96x16.F32 R24, gdesc[UR4], RZ, !UPT, gsb0 ;  /* 0x01600000041879f0 */ /* 0x000fe2000c0008ff */
        /* <DEDUP_REMOVED lines=19> */
[----:B------:R-:W2:Y:S02]  /*1500*/  SYNCS.PHASECHK.TRANS64.TRYWAIT P1, [UR50+0x32410], R0 ;  /* 0x03241000ff0075a7 */ /* 0x000ea40008020172 */
[----:B--2---:R-:W-:Y:S05]  /*1510*/  @!P1 BRA `(.L_x_9258) ;  /* 0x000000b800109947 */ /* 0x004fea0003800000 */
.L_x_9376:
[----:B------:R-:W-:Y:S05]  /*1520*/  @!P0 BRA `(.L_x_9259) ;  /* 0x0000000000048947 */ /* 0x000fea0003800000 */
[----:B------:R-:W-:Y:S01]  /*1530*/  BPT.TRAP 0x1 ;  /* 0x000000040000795c */ /* 0x000fe20000300000 */
.L_x_9259:
[----:B------:R3:W4:Y:S01]  /*1540*/  SYNCS.PHASECHK.TRANS64.TRYWAIT P1, [UR26+0x32450], R3 ;  /* 0x03245003ff0075a7 */ /* 0x000722000802015a */
[----:B------:R-:W-:Y:S05]  /*1550*/  @!P0 BRA `(.L_x_9260) ;  /* 0x0000000000048947 */ /* 0x000fea0003800000 */
[----:B------:R-:W-:Y:S01]  /*1560*/  BPT.TRAP 0x1 ;  /* 0x000000040000795c */ /* 0x000fe20000300000 */
.L_x_9260:
[----:B----4-:R-:W-:Y:S05]  /*1570*/  @P1 BRA `(.L_x_9261) ;  /* 0x0000000000081947 */ /* 0x010fea0003800000 */
[----:B------:R-:W4:Y:S02]  /*1580*/  SYNCS.PHASECHK.TRANS64.TRYWAIT P1, [UR26+0x32450], R3 ;  /* 0x03245003ff0075a7 */ /* 0x000f24000802015a */
[----:B----4-:R-:W-:Y:S05]  /*1590*/  @!P1 BRA `(.L_x_9262) ;  /* 0x000000b800089947 */ /* 0x010fea0003800000 */
.L_x_9261:
[----:B------:R-:W-:Y:S01]  /*15a0*/  UIADD3 UR50, UR50, 0x400, URZ ;  /* 0x0000040032327890 */ /* 0x000fe2000fffe03f */
[----:B------:R-:W-:Y:S01]  /*15b0*/  WARPGROUP.ARRIVE ;  /* 0x00000000000079c5 */ /* 0x000fe20000000000 */
[----:B------:R-:W-:-:S05]  /*15c0*/  ULOP3.LUT UR7, UR49, 0x10000, URZ, 0xfc, !UPT ;  /* 0x0001000031077892 */ /* 0x000fca000f8efc3f */
[----:B------:R-:W4:Y:S01]  /*15d0*/  S2R R72, SR_TID.X ;  /* 0x0000000000487919 */ /* 0x000f220000002100 */
[----:B------:R-:W-:Y:S01]  /*15e0*/  USHF.R.U32.HI UR6, URZ, 0x4, UR50 ;  /* 0x000000043f067899 */ /* 0x000fe20008011632 */
[----:B------:R-:W-:Y:S01]  /*15f0*/  IMAD.U32 R184, RZ, RZ, UR26 ;  /* 0x0000001affb87e24 */ /* 0x000fe2000f8e00ff */
[----:B------:R-:W-:Y:S01]  /*1600*/  UMOV UR21, 0x40000040 ;  /* 0x4000004000157882 */ /* 0x000fe20000000000 */
[----:B------:R-:W-:Y:S01]  /*1610*/  UMOV UR23, 0x40000040 ;  /* 0x4000004000177882 */ /* 0x000fe20000000000 */
[----:B------:R-:W-:Y:S01]  /*1620*/  ULOP3.LUT UR6, UR6, 0x3fff, URZ, 0xc0, !UPT ;  /* 0x00003fff06067892 */ /* 0x000fe2000f8ec03f */
[----:B------:R-:W-:Y:S01]  /*1630*/  UMOV UR20, UR7 ;  /* 0x0000000700147c82 */ /* 0x000fe20008000000 */
[----:B------:R-:W-:Y:S02]  /*1640*/  ULDC UR27, c[0x0][0xa80] ;  /* 0x0002a000001b7ab9 */ /* 0x000fe40000000800 */
[----:B------:R-:W-:Y:S02]  /*1650*/  ULOP3.LUT UR25, UR6, 0x10000, URZ, 0xfc, !UPT ;  /* 0x0001000006197892 */ /* 0x000fe4000f8efc3f */
[----:B------:R-:W-:-:S02]  /*1660*/  ULOP3.LUT UR26, UR6, 0x3000000, URZ, 0xfc, !UPT ;  /* 0x03000000061a7892 */ /* 0x000fc4000f8efc3f */
[----:B------:R-:W-:Y:S02]  /*1670*/  UIMAD UR10, UR38, 0xc00, UR25 ;  /* 0x00000c00260a78a4 */ /* 0x000fe4000f8e0219 */
[----:B------:R-:W-:-:S05]  /*1680*/  UISETP.GE.AND UP0, UPT, UR48, 0x61, UPT ;  /* 0x000000613000788c */ /* 0x000fca000bf06270 */
[----:B------:R-:W-:Y:S02]  /*1690*/  UMOV UR22, UR10 ;  /* 0x0000000a00167c82 */ /* 0x000fe40008000000 */
[----:B------:R-:W-:Y:S01]  /*16a0*/  HGMMA.64x96x16.F32 R24, gdesc[UR20], R24, gsb0 ;  /* 0x01600000141879f0 */ /* 0x000fe20008000818 */
[----:B------:R-:W-:Y:S02]  /*16b0*/  UIADD3 UR20, UR7, 0x2, URZ ;  /* 0x0000000207147890 */ /* 0x000fe4000fffe03f */
[----:B------:R-:W-:Y:S01]  /*16c0*/  UIADD3 UR22, UR10, 0x2, URZ ;  /* 0x000000020a167890 */ /* 0x000fe2000fffe03f */
[----:B------:R-:W-:Y:S01]  /*16d0*/  UMOV UR21, 0x40000040 ;  /* 0x4000004000157882 */ /* 0x000fe20000000000 */
[----:B------:R-:W-:Y:S01]  /*16e0*/  UMOV UR23, 0x40000040 ;  /* 0x4000004000177882 */ /* 0x000fe20000000000 */
[----:B----4-:R-:W-:Y:S01]  /*16f0*/  LOP3.LUT R72, R72, 0x7f, RZ, 0xc0, !PT ;  /* 0x0000007f48487812 */ /* 0x010fe200078ec0ff */
[----:B------:R-:W-:Y:S02]  /*1700*/  WARPGROUP.DEPBAR.LE gsb0, 0x0 ;  /* 0x00008000000079c5 */ /* 0x000fe40000010000 */
[----:B------:R-:W-:-:S06]  /*1710*/  WARPGROUP.ARRIVE ;  /* 0x00000000000079c5 */ /* 0x000fcc0000000000 */
[----:B------:R-:W-:Y:S01]  /*1720*/  HGMMA.64x96x16.F32 R24, gdesc[UR20], R24, gsb0 ;  /* 0x01600000141879f0 */ /* 0x000fe20008000818 */
[----:B------:R-:W-:Y:S02]  /*1730*/  UIADD3 UR20, UR7, 0x4, URZ ;  /* 0x0000000407147890 */ /* 0x000fe4000fffe03f */
[----:B------:R-:W-:Y:S01]  /*1740*/  UIADD3 UR22, UR10, 0x4, URZ ;  /* 0x000000040a167890 */ /* 0x000fe2000fffe03f */
[----:B------:R-:W-:Y:S01]  /*1750*/  UMOV UR21, 0x40000040 ;  /* 0x4000004000157882 */ /* 0x000fe20000000000 */
[----:B------:R-:W-:Y:S01]  /*1760*/  UMOV UR23, 0x40000040 ;  /* 0x4000004000177882 */ /* 0x000fe20000000000 */
        /* <DEDUP_REMOVED lines=91> */
[----:B------:R-:W-:Y:S02]  /*1d20*/  UIMAD UR7, UR45, -0x60, UR48 ;  /* 0xffffffa02d0778a4 */ /* 0x000fe4000f8e0230 */
[----:B------:R-:W-:Y:S02]  /*1d30*/  UIMAD UR10, UR38, 0xc00, UR26 ;  /* 0x00000c00260a78a4 */ /* 0x000fe4000f8e021a */
[----:B------:R-:W-:-:S05]  /*1d40*/  UIADD3 UR7, UR7, 0x60, URZ ;  /* 0x0000006007077890 */ /* 0x000fca000fffe03f */
[----:B------:R-:W-:Y:S01]  /*1d50*/  UMOV UR6, UR10 ;  /* 0x0000000a00067c82 */ /* 0x000fe20008000000 */
[----:B--2---:R-:W-:Y:S01]  /*1d60*/  IMAD.U32 R0, RZ, RZ, UR7 ;  /* 0x00000007ff007e24 */ /* 0x004fe2000f8e00ff */
[----:B------:R-:W-:-:S03]  /*1d70*/  UMOV UR7, 0x40000040 ;  /* 0x4000004000077882 */ /* 0x000fc60000000000 */
        /* <DEDUP_REMOVED lines=9> */
[----:B------:R-:W-:Y:S03]  /*1e10*/  HGMMA.64x96x16.F32 R24, gdesc[UR20], R24, gsb0 ;  /* 0x01600000141879f0 */ /* 0x000fe60008000818 */
[----:B------:R-:W-:Y:S02]  /*1e20*/  WARPGROUP.DEPBAR.LE gsb0, 0x0 ;  /* 0x00008000000079c5 */ /* 0x000fe40000010000 */
[----:B------:R-:W-:Y:S02]  /*1e30*/  FSEL R5, R26, -INF , P2 ;  /* 0xff8000001a057808 */ /* 0x000fe40001000000 */
[----:B------:R-:W-:Y:S02]  /*1e40*/  FSEL R24, R24, -INF , P2 ;  /* 0xff80000018187808 */ /* 0x000fe40001000000 */
[----:B------:R-:W-:Y:S02]  /*1e50*/  FSEL R26, R25, -INF , P1 ;  /* 0xff800000191a7808 */ /* 0x000fe40000800000 */
[----:B------:R-:W-:-:S02]  /*1e60*/  FSEL R28, R28, -INF , P6 ;  /* 0xff8000001c1c7808 */ /* 0x000fc40003000000 */
[----:B01-3--:R-:W-:Y:S02]  /*1e70*/  FMNMX.FTZ R3, R24, R26, !PT ;  /* 0x0000001a18037209 */ /* 0x00bfe40007810000 */
[----:B------:R-:W-:Y:S02]  /*1e80*/  FSEL R25, R30, -INF , P6 ;  /* 0xff8000001e197808 */ /* 0x000fe40003000000 */
[----:B------:R-:W-:Y:S02]  /*1e90*/  FSEL R30, R29, -INF , P5 ;  /* 0xff8000001d1e7808 */ /* 0x000fe40002800000 */
[----:B------:R-:W-:Y:S02]  /*1ea0*/  FMNMX.FTZ R3, R28, R3, !PT ;  /* 0x000000031c037209 */ /* 0x000fe40007810000 */
[----:B------:R-:W-:Y:S02]  /*1eb0*/  FSEL R6, R32, -INF , P4 ;  /* 0xff80000020067808 */ /* 0x000fe40002000000 */
[----:B------:R-:W-:-:S02]  /*1ec0*/  FMNMX.FTZ R3, R30, R3, !PT ;  /* 0x000000031e037209 */ /* 0x000fc40007810000 */
[----:B------:R-:W-:Y:S02]  /*1ed0*/  ISETP.GT.AND P2, PT, R0, 0x18, PT ;  /* 0x000000180000780c */ /* 0x000fe40003f44270 */
[----:B------:R-:W-:Y:S02]  /*1ee0*/  FSEL R8, R33, -INF , P3 ;  /* 0xff80000021087808 */ /* 0x000fe40001800000 */
[----:B------:R-:W-:Y:S02]  /*1ef0*/  FMNMX.FTZ R3, R6, R3, !PT ;  /* 0x0000000306037209 */ /* 0x000fe40007810000 */
[----:B------:R-:W-:Y:S02]  /*1f00*/  FSEL R27, R27, -INF , P1 ;  /* 0xff8000001b1b7808 */ /* 0x000fe40000800000 */
[----:B------:R-:W-:Y:S02]  /*1f10*/  FSEL R4, R34, -INF , P4 ;  /* 0xff80000022047808 */ /* 0x000fe40002000000 */
[----:B------:R-:W-:-:S02]  /*1f20*/  ISETP.GT.AND P1, PT, R0, 0x19, PT ;  /* 0x000000190000780c */ /* 0x000fc40003f24270 */
[----:B------:R-:W-:Y:S02]  /*1f30*/  FSEL R11, R36, -INF , P2 ;  /* 0xff800000240b7808 */ /* 0x000fe40001000000 */
[----:B------:R-:W-:Y:S02]  /*1f40*/  FMNMX.FTZ R34, R8, R3, !PT ;  /* 0x0000000308227209 */ /* 0x000fe40007810000 */
[----:B------:R-:W-:Y:S02]  /*1f50*/  FMNMX.FTZ R32, R5, R27, !PT ;  /* 0x0000001b05207209 */ /* 0x000fe40007810000 */
[----:B------:R-:W-:Y:S02]  /*1f60*/  ISETP.GT.AND P6, PT, R0, 0x20, PT ;  /* 0x000000200000780c */ /* 0x000fe40003fc4270 */
[----:B------:R-:W-:Y:S02]  /*1f70*/  FSEL R20, R37, -INF , P1 ;  /* 0xff80000025147808 */ /* 0x000fe40000800000 */
[----:B------:R-:W-:-:S02]  /*1f80*/  FMNMX.FTZ R3, R11, R34, !PT ;  /* 0x000000220b037209 */ /* 0x000fc40007810000 */
[----:B------:R-:W-:Y:S02]  /*1f90*/  FSEL R31, R31, -INF , P5 ;  /* 0xff8000001f1f7808 */ /* 0x000fe40002800000 */
[----:B------:R-:W-:Y:S02]  /*1fa0*/  FMNMX.FTZ R32, R25, R32, !PT ;  /* 0x0000002019207209 */ /* 0x000fe40007810000 */
[----:B------:R-:W-:Y:S02]  /*1fb0*/  ISETP.GT.AND P5, PT, R0, 0x21, PT ;  /* 0x000000210000780c */ /* 0x000fe40003fa4270 */
[----:B------:R-:W-:Y:S02]  /*1fc0*/  FSEL R12, R40, -INF , P6 ;  /* 0xff800000280c7808 */ /* 0x000fe40003000000 */
[----:B------:R-:W-:Y:S02]  /*1fd0*/  FMNMX.FTZ R23, R20, R3, !PT ;  /* 0x0000000314177209 */ /* 0x000fe40007810000 */
[----:B------:R-:W-:-:S02]  /*1fe0*/  FMNMX.FTZ R3, R31, R32, !PT ;  /* 0x000000201f037209 */ /* 0x000fc40007810000 */
[----:B------:R-:W-:Y:S02]  /*1ff0*/  ISETP.GT.AND P4, PT, R0, 0x28, PT ;  /* 0x000000280000780c */ /* 0x000fe40003f84270 */
[----:B------:R-:W-:Y:S02]  /*2000*/  FSEL R15, R41, -INF , P5 ;  /* 0xff800000290f7808 */ /* 0x000fe40002800000 */
[----:B------:R-:W-:Y:S02]  /*2010*/  FMNMX.FTZ R34, R12, R23, !PT ;  /* 0x000000170c227209 */ /* 0x000fe40007810000 */
[----:B------:R-:W-:Y:S02]  /*2020*/  FSEL R7, R35, -INF , P3 ;  /* 0xff80000023077808 */ /* 0x000fe40001800000 */
[----:B------:R-:W-:Y:S02]  /*2030*/  FMNMX.FTZ R32, R4, R3, !PT ;  /* 0x0000000304207209 */ /* 0x000fe40007810000 */
[----:B------:R-:W-:-:S02]  /*2040*/  ISETP.GT.AND P3, PT, R0, 0x29, PT ;  /* 0x000000290000780c */ /* 0x000fc40003f64270 */
[----:B------:R-:W-:Y:S02]  /*2050*/  FSEL R156, R44, -INF , P4 ;  /* 0xff8000002c9c7808 */ /* 0x000fe40002000000 */
[----:B------:R-:W-:Y:S02]  /*2060*/  FMNMX.FTZ R3, R15, R34, !PT ;  /* 0x000000220f037209 */ /* 0x000fe40007810000 */
[----:B------:R-:W-:Y:S02]  /*2070*/  FSEL R9, R38, -INF , P2 ;  /* 0xff80000026097808 */ /* 0x000fe40001000000 */
[----:B------:R-:W-:Y:S02]  /*2080*/  FMNMX.FTZ R32, R7, R32, !PT ;  /* 0x0000002007207209 */ /* 0x000fe40007810000 */
[----:B------:R-:W-:Y:S02]  /*2090*/  ISETP.GT.AND P2, PT, R0, 0x30, PT ;  /* 0x000000300000780c */ /* 0x000fe40003f44270 */
[----:B------:R-:W-:-:S02]  /*20a0*/  FSEL R160, R45, -INF , P3 ;  /* 0xff8000002da07808 */ /* 0x000fc40001800000 */
[----:B------:R-:W-:Y:S02]  /*20b0*/  FMNMX.FTZ R3, R156, R3, !PT ;  /* 0x000000039c037209 */ /* 0x000fe40007810000 */
[----:B------:R-:W-:Y:S02]  /*20c0*/  FSEL R13, R39, -INF , P1 ;  /* 0xff800000270d7808 */ /* 0x000fe40000800000 */
        /* <DEDUP_REMOVED lines=9> */
[----:B------:R-:W-:-:S02]  /*2160*/  FSEL R14, R43, -INF , P5 ;  /* 0xff8000002b0e7808 */ /* 0x000fc40002800000 */
[----:B------:R-:W-:Y:S02]  /*2170*/  FMNMX.FTZ R3, R10, R3, !PT ;  /* 0x000000030a037209 */ /* 0x000fe40007810000 */
[----:B------:R-:W-:Y:S02]  /*2180*/  ISETP.GT.AND P5, PT, R0, 0x39, PT ;  /* 0x000000390000780c */ /* 0x000fe40003fa4270 */
        /* <DEDUP_REMOVED lines=19> */
[----:B------:R-:W-:Y:S02]  /*22c0*/  FSEL R163, R54, -INF , P6 ;  /* 0xff80000036a37808 */ /* 0x000fe40003000000 */
[----:B------:R-:W-:Y:S02]  /*22d0*/  ISETP.GT.AND P6, PT, R0, 0x49, PT ;  /* 0x000000490000780c */ /* 0x000fe40003fc4270 */
[----:B------:R-:W-:-:S02]  /*22e0*/  FSEL R168, R60, -INF , P2 ;  /* 0xff8000003ca87808 */ /* 0x000fc40001000000 */
[----:B------:R-:W-:Y:S02]  /*22f0*/  FMNMX.FTZ R3, R165, R34, !PT ;  /* 0x00000022a5037209 */ /* 0x000fe40007810000 */
        /* <DEDUP_REMOVED lines=21> */
[----:B------:R-:W-:Y:S02]  /*2450*/  FMNMX.FTZ R32, R173, R0, !PT ;  /* 0x00000000ad207209 */ /* 0x000fe40007810000 */
[----:B------:R-:W-:-:S02]  /*2460*/  FSEL R189, R63, -INF , P6 ;  /* 0xff8000003fbd7808 */ /* 0x000fc40003000000 */
[----:B------:R-:W-:Y:S02]  /*2470*/  FMNMX.FTZ R0, R186, R3, !PT ;  /* 0x00000003ba007209 */ /* 0x000fe40007810000 */
[----:B------:R-:W-:Y:S02]  /*2480*/  FSEL R185, R66, -INF , P1 ;  /* 0xff80000042b97808 */ /* 0x000fe40000800000 */
[----:B------:R-:W-:Y:S02]  /*2490*/  FMNMX.FTZ R0, R189, R0, !PT ;  /* 0x00000000bd007209 */ /* 0x000fe40007810000 */
[----:B------:R-:W-:Y:S02]  /*24a0*/  FSEL R187, R67, -INF , P5 ;  /* 0xff80000043bb7808 */ /* 0x000fe40002800000 */
[----:B------:R-:W-:Y:S02]  /*24b0*/  FMNMX.FTZ R0, R185, R0, !PT ;  /* 0x00000000b9007209 */ /* 0x000fe40007810000 */
[----:B------:R-:W-:-:S02]  /*24c0*/  FSEL R175, R69, -INF , P3 ;  /* 0xff80000045af7808 */ /* 0x000fc40001800000 */
[----:B------:R-:W-:Y:S02]  /*24d0*/  FSEL R188, R70, -INF , P4 ;  /* 0xff80000046bc7808 */ /* 0x000fe40002000000 */
[----:B------:R-:W-:Y:S02]  /*24e0*/  FMNMX.FTZ R3, R187, R0, !PT ;  /* 0x00000000bb037209 */ /* 0x000fe40007810000 */
[----:B------:R-:W-:Y:S02]  /*24f0*/  FMNMX.FTZ R32, R175, R32, !PT ;  /* 0x00000020af207209 */ /* 0x000fe40007810000 */
[----:B------:R-:W-:Y:S02]  /*2500*/  FSEL R193, R71, -INF , P3 ;  /* 0xff80000047c17808 */ /* 0x000fe40001800000 */
[----:B------:R-:W-:Y:S01]  /*2510*/  FMNMX.FTZ R0, R188, R3, !PT ;  /* 0x00000003bc007209 */ /* 0x000fe20007810000 */
[----:B------:R-:W0:Y:S01]  /*2520*/  SHFL.BFLY PT, R29, R32, 0x2, 0x1f ;  /* 0x0c401f00201d7f89 */ /* 0x000e2200000e0000 */
[----:B------:R-:W-:-:S02]  /*2530*/  PLOP3.LUT P2, PT, PT, PT, UP0, 0x80, 0x0 ;  /* 0x000000000000781c */ /* 0x000fc40003f4f008 */
[----:B------:R-:W-:-:S05]  /*2540*/  FMNMX.FTZ R3, R193, R0, !PT ;  /* 0x00000000c1037209 */ /* 0x000fca0007810000 */
[----:B------:R-:W1:Y:S01]  /*2550*/  SHFL.BFLY PT, R34, R3, 0x2, 0x1f ;  /* 0x0c401f0003227f89 */ /* 0x000e6200000e0000 */
[----:B0-----:R-:W-:-:S05]  /*2560*/  FMNMX.FTZ R29, R32, R29, !PT ;  /* 0x0000001d201d7209 */ /* 0x001fca0007810000 */
[----:B------:R-:W0:Y:S01]  /*2570*/  SHFL.BFLY PT, R0, R29, 0x1, 0x1f ;  /* 0x0c201f001d007f89 */ /* 0x000e2200000e0000 */
[----:B-1----:R-:W-:-:S05]  /*2580*/  FMNMX.FTZ R34, R3, R34, !PT ;  /* 0x0000002203227209 */ /* 0x002fca0007810000 */
[----:B------:R-:W1:Y:S01]  /*2590*/  SHFL.BFLY PT, R33, R34, 0x1, 0x1f ;  /* 0x0c201f0022217f89 */ /* 0x000e6200000e0000 */
[----:B0-----:R-:W-:-:S04]  /*25a0*/  FMNMX.FTZ R0, R29, R0, !PT ;  /* 0x000000001d007209 */ /* 0x001fc80007810000 */
[C---:B------:R-:W-:Y:S01]  /*25b0*/  FSETP.NEU.FTZ.AND P1, PT, R0.reuse, -INF , PT ;  /* 0xff8000000000780b */ /* 0x040fe20003f3d000 */
[----:B------:R-:W-:Y:S01]  /*25c0*/  FMUL.FTZ R191, R0, UR27 ;  /* 0x0000001b00bf7c20 */ /* 0x000fe20008410000 */
[----:B-1----:R-:W-:-:S04]  /*25d0*/  FMNMX.FTZ R3, R34, R33, !PT ;  /* 0x0000002122037209 */ /* 0x002fc80007810000 */
[----:B------:R-:W-:Y:S02]  /*25e0*/  FSEL R191, R191, RZ, P1 ;  /* 0x000000ffbfbf7208 */ /* 0x000fe40000800000 */
[C---:B------:R-:W-:Y:S01]  /*25f0*/  FSETP.NEU.FTZ.AND P1, PT, R3.reuse, -INF , PT ;  /* 0xff8000000300780b */ /* 0x040fe20003f3d000 */
[----:B------:R-:W-:Y:S02]  /*2600*/  FMUL.FTZ R190, R3, UR27 ;  /* 0x0000001b03be7c20 */ /* 0x000fe40008410000 */
[--C-:B------:R-:W-:Y:S01]  /*2610*/  FFMA.FTZ R177, R24, UR27, -R191.reuse ;  /* 0x0000001b18b17c23 */ /* 0x100fe200080108bf */
[--C-:B------:R-:W-:Y:S01]  /*2620*/  FFMA.FTZ R176, R26, UR27, -R191.reuse ;  /* 0x0000001b1ab07c23 */ /* 0x100fe200080108bf */
[--C-:B------:R-:W-:Y:S01]  /*2630*/  FFMA.FTZ R179, R28, UR27, -R191.reuse ;  /* 0x0000001b1cb37c23 */ /* 0x100fe200080108bf */
[----:B------:R-:W-:Y:S01]  /*2640*/  FSEL R190, R190, RZ, P1 ;  /* 0x000000ffbebe7208 */ /* 0x000fe20000800000 */
[--C-:B------:R-:W-:Y:S01]  /*2650*/  FFMA.FTZ R182, R30, UR27, -R191.reuse ;  /* 0x0000001b1eb67c23 */ /* 0x100fe200080108bf */
[----:B------:R-:W-:Y:S01]  /*2660*/  ISETP.NE.AND P1, PT, R72, RZ, PT ;  /* 0x000000ff4800720c */ /* 0x000fe20003f25270 */
[----:B------:R-:W-:Y:S01]  /*2670*/  MUFU.EX2 R177, R177 ;  /* 0x000000b100b17308 */ /* 0x000fe20000000800 */
[----:B------:R-:W0:Y:S01]  /*2680*/  S2R R72, SR_TID.X ;  /* 0x0000000000487919 */ /* 0x000e220000002100 */
[--C-:B------:R-:W-:Y:S01]  /*2690*/  FFMA.FTZ R178, R5, UR27, -R190.reuse ;  /* 0x0000001b05b27c23 */ /* 0x100fe200080108be */
[--C-:B------:R-:W-:Y:S01]  /*26a0*/  FFMA.FTZ R183, R27, UR27, -R190.reuse ;  /* 0x0000001b1bb77c23 */ /* 0x100fe200080108be */
[--C-:B------:R-:W-:Y:S01]  /*26b0*/  FFMA.FTZ R180, R25, UR27, -R190.reuse ;  /* 0x0000001b19b47c23 */ /* 0x100fe200080108be */
[--C-:B------:R-:W-:Y:S01]  /*26c0*/  FFMA.FTZ R181, R31, UR27, -R190.reuse ;  /* 0x0000001b1fb57c23 */ /* 0x100fe200080108be */
[--C-:B------:R-:W-:Y:S01]  /*26d0*/  FFMA.FTZ R195, R8, UR27, -R191.reuse ;  /* 0x0000001b08c37c23 */ /* 0x100fe200080108bf */
[--C-:B------:R-:W-:Y:S01]  /*26e0*/  FFMA.FTZ R8, R11, UR27, -R191.reuse ;  /* 0x0000001b0b087c23 */ /* 0x100fe200080108bf */
[----:B------:R-:W1:Y:S01]  /*26f0*/  MUFU.EX2 R176, R176 ;  /* 0x000000b000b07308 */ /* 0x000e620000000800 */
[--C-:B------:R-:W-:Y:S01]  /*2700*/  FFMA.FTZ R11, R20, UR27, -R191.reuse ;  /* 0x0000001b140b7c23 */ /* 0x100fe200080108bf */
[----:B------:R-:W-:Y:S01]  /*2710*/  FFMA.FTZ R6, R6, UR27, -R191 ;  /* 0x0000001b06067c23 */ /* 0x000fe200080108bf */
[----:B------:R-:W-:Y:S01]  /*2720*/  FFMA.FTZ R4, R4, UR27, -R190 ;  /* 0x0000001b04047c23 */ /* 0x000fe200080108be */
[----:B------:R-:W-:-:S02]  /*2730*/  @!P1 VIADD R24, R184, 0x32440 ;  /* 0x00032440b8189836 */ /* 0x000fc40000000000 */
[--C-:B------:R-:W-:Y:S01]  /*2740*/  FFMA.FTZ R7, R7, UR27, -R190.reuse ;  /* 0x0000001b07077c23 */ /* 0x100fe200080108be */
[--C-:B------:R-:W-:Y:S01]  /*2750*/  FFMA.FTZ R9, R9, UR27, -R190.reuse ;  /* 0x0000001b09097c23 */ /* 0x100fe200080108be */
[----:B------:R-:W-:Y:S01]  /*2760*/  FFMA.FTZ R20, R13, UR27, -R190 ;  /* 0x0000001b0d147c23 */ /* 0x000fe200080108be */
[----:B------:R-:W-:Y:S01]  /*2770*/  MUFU.EX2 R179, R179 ;  /* 0x000000b300b37308 */ /* 0x000fe20000000800 */
[----:B------:R-:W-:Y:S01]  /*2780*/  @!P1 PRMT R24, RZ, 0x654, R24 ;  /* 0x00000654ff189816 */ /* 0x000fe20000000018 */
[--C-:B------:R-:W-:Y:S01]  /*2790*/  FFMA.FTZ R13, R15, UR27, -R191.reuse ;  /* 0x0000001b0f0d7c23 */ /* 0x100fe200080108bf */
[--C-:B------:R-:W-:Y:S01]  /*27a0*/  FFMA.FTZ R197, R14, UR27, -R190.reuse ;  /* 0x0000001b0ec57c23 */ /* 0x100fe200080108be */
[--C-:B------:R-:W-:Y:S01]  /*27b0*/  FFMA.FTZ R15, R156, UR27, -R191.reuse ;  /* 0x0000001b9c0f7c23 */ /* 0x100fe200080108bf */
[--C-:B------:R-:W-:Y:S01]  /*27c0*/  FFMA.FTZ R14, R21, UR27, -R190.reuse ;  /* 0x0000001b150e7c23 */ /* 0x100fe200080108be */
[--C-:B------:R-:W-:Y:S01]  /*27d0*/  FFMA.FTZ R12, R12, UR27, -R191.reuse ;  /* 0x0000001b0c0c7c23 */ /* 0x100fe200080108bf */
[--C-:B------:R-:W-:Y:S01]  /*27e0*/  FFMA.FTZ R156, R160, UR27, -R191.reuse ;  /* 0x0000001ba09c7c23 */ /* 0x100fe200080108bf */
[----:B------:R-:W2:Y:S01]  /*27f0*/  MUFU.EX2 R182, R182 ;  /* 0x000000b600b67308 */ /* 0x000ea20000000800 */
[----:B-1----:R-:W-:Y:S01]  /*2800*/  F2FP.F16.F32.PACK_AB R152, R176, R177 ;  /* 0x000000b1b098723e */ /* 0x002fe200000000ff */
[--C-:B------:R-:W-:Y:S01]  /*2810*/  FFMA.FTZ R10, R10, UR27, -R190.reuse ;  /* 0x0000001b0a0a7c23 */ /* 0x100fe200080108be */
[--C-:B------:R-:W-:Y:S01]  /*2820*/  FFMA.FTZ R21, R158, UR27, -R190.reuse ;  /* 0x0000001b9e157c23 */ /* 0x100fe200080108be */
[--C-:B------:R-:W-:Y:S01]  /*2830*/  FFMA.FTZ R160, R164, UR27, -R191.reuse ;  /* 0x0000001ba4a07c23 */ /* 0x100fe200080108bf */
[--C-:B------:R-:W-:Y:S01]  /*2840*/  FFMA.FTZ R158, R161, UR27, -R191.reuse ;  /* 0x0000001ba19e7c23 */ /* 0x100fe200080108bf */
[----:B------:R-:W-:Y:S01]  /*2850*/  FFMA.FTZ R164, R159, UR27, -R190 ;  /* 0x0000001b9fa47c23 */ /* 0x000fe200080108be */
[--C-:B------:R-:W-:Y:S01]  /*2860*/  FFMA.FTZ R157, R157, UR27, -R191.reuse ;  /* 0x0000001b9d9d7c23 */ /* 0x100fe200080108bf */
[----:B------:R-:W-:Y:S01]  /*2870*/  MUFU.EX2 R178, R178 ;  /* 0x000000b200b27308 */ /* 0x000fe20000000800 */
[----:B0-----:R-:W-:Y:S01]  /*2880*/  SHF.R.U32.HI R72, RZ, 0x7, R72 ;  /* 0x00000007ff487819 */ /* 0x001fe20000011648 */
[--C-:B------:R-:W-:Y:S01]  /*2890*/  FFMA.FTZ R161, R167, UR27, -R191.reuse ;  /* 0x0000001ba7a17c23 */ /* 0x100fe200080108bf */
[--C-:B------:R-:W-:Y:S01]  /*28a0*/  FFMA.FTZ R23, R23, UR27, -R190.reuse ;  /* 0x0000001b17177c23 */ /* 0x100fe200080108be */
[--C-:B------:R-:W-:Y:S01]  /*28b0*/  FFMA.FTZ R159, R163, UR27, -R190.reuse ;  /* 0x0000001ba39f7c23 */ /* 0x100fe200080108be */
[----:B------:R-:W-:Y:S01]  /*28c0*/  IADD3 R5, -R72, 0xb, RZ ;  /* 0x0000000b48057810 */ /* 0x000fe20007ffe1ff */
[--C-:B------:R-:W-:Y:S01]  /*28d0*/  FFMA.FTZ R163, R165, UR27, -R191.reuse ;  /* 0x0000001ba5a37c23 */ /* 0x100fe200080108bf */
[--C-:B------:R-:W-:Y:S01]  /*28e0*/  FFMA.FTZ R165, R168, UR27, -R191.reuse ;  /* 0x0000001ba8a57c23 */ /* 0x100fe200080108bf */
[----:B------:R-:W0:Y:S01]  /*28f0*/  MUFU.EX2 R183, R183 ;  /* 0x000000b700b77308 */ /* 0x000e220000000800 */
[----:B--2---:R-:W-:Y:S01]  /*2900*/  F2FP.F16.F32.PACK_AB R154, R182, R179 ;  /* 0x000000b3b69a723e */ /* 0x004fe200000000ff */
[----:B------:R1:W-:Y:S06]  /*2910*/  BAR.ARV R5, 0x100 ;  /* 0x000400050000751d */ /* 0x0003ec0000002000 */
[----:B------:R2:W-:Y:S01]  /*2920*/  @!P1 SYNCS.ARRIVE.TRANS64.RED.A1T0 RZ, [R24+URZ], RZ ;  /* 0x000000ff18ff99a7 */ /* 0x0005e2000810043f */
[----:B------:R-:W-:Y:S01]  /*2930*/  MUFU.EX2 R180, R180 ;  /* 0x000000b400b47308 */ /* 0x000fe20000000800 */
[----:B------:R3:W-:Y:S01]  /*2940*/  BAR.SYNC.DEFER_BLOCKING R192, 0x100 ;  /* 0x000400c00000751d */ /* 0x0007e20000010000 */
[--C-:B------:R-:W-:Y:S01]  /*2950*/  FFMA.FTZ R168, R172, UR27, -R191.reuse ;  /* 0x0000001baca87c23 */ /* 0x100fe200080108bf */
[--C-:B------:R-:W-:Y:S01]  /*2960*/  FFMA.FTZ R167, R169, UR27, -R190.reuse ;  /* 0x0000001ba9a77c23 */ /* 0x100fe200080108be */
[--C-:B------:R-:W-:Y:S01]  /*2970*/  FFMA.FTZ R172, R174, UR27, -R190.reuse ;  /* 0x0000001baeac7c23 */ /* 0x100fe200080108be */
[--C-:B------:R-:W-:Y:S01]  /*2980*/  FFMA.FTZ R162, R162, UR27, -R191.reuse ;  /* 0x0000001ba2a27c23 */ /* 0x100fe200080108bf */
[--C-:B------:R-:W-:Y:S01]  /*2990*/  FFMA.FTZ R169, R186, UR27, -R190.reuse ;  /* 0x0000001bbaa97c23 */ /* 0x100fe200080108be */
[--C-:B------:R-:W-:Y:S01]  /*29a0*/  FFMA.FTZ R174, R189, UR27, -R190.reuse ;  /* 0x0000001bbdae7c23 */ /* 0x100fe200080108be */
[----:B------:R-:W4:Y:S01]  /*29b0*/  MUFU.EX2 R181, R181 ;  /* 0x000000b500b57308 */ /* 0x000f220000000800 */
[----:B0-----:R-:W-:Y:S01]  /*29c0*/  F2FP.F16.F32.PACK_AB R153, R183, R178 ;  /* 0x000000b2b799723e */ /* 0x001fe200000000ff */
[--C-:B---3--:R-:W-:Y:S01]  /*29d0*/  FFMA.FTZ R192, R171, UR27, -R190.reuse ;  /* 0x0000001babc07c23 */ /* 0x108fe200080108be */
[--C-:B------:R-:W-:Y:S01]  /*29e0*/  FFMA.FTZ R171, R170, UR27, -R191.reuse ;  /* 0x0000001baaab7c23 */ /* 0x100fe200080108bf */
[--C-:B------:R-:W-:Y:S01]  /*29f0*/  FFMA.FTZ R170, R173, UR27, -R191.reuse ;  /* 0x0000001badaa7c23 */ /* 0x100fe200080108bf */
[--C-:B------:R-:W-:Y:S01]  /*2a00*/  FFMA.FTZ R173, R175, UR27, -R191.reuse ;  /* 0x0000001bafad7c23 */ /* 0x100fe200080108bf */
[--C-:B------:R-:W-:Y:S01]  /*2a10*/  FFMA.FTZ R175, R185, UR27, -R190.reuse ;  /* 0x0000001bb9af7c23 */ /* 0x100fe200080108be */
[--C-:B------:R-:W-:Y:S01]  /*2a20*/  FFMA.FTZ R185, R188, UR27, -R190.reuse ;  /* 0x0000001bbcb97c23 */ /* 0x100fe200080108be */
[----:B------:R-:W-:Y:S01]  /*2a30*/  MUFU.EX2 R6, R6 ;  /* 0x0000000600067308 */ /* 0x000fe20000000800 */
[----:B------:R-:W-:Y:S01]  /*2a40*/  FFMA.FTZ R166, R166, UR27, -R191 ;  /* 0x0000001ba6a67c23 */ /* 0x000fe200080108bf */
[--C-:B------:R-:W-:Y:S01]  /*2a50*/  FFMA.FTZ R186, R187, UR27, -R190.reuse ;  /* 0x0000001bbbba7c23 */ /* 0x100fe200080108be */
[----:B------:R-:W-:Y:S01]  /*2a60*/  FFMA.FTZ R188, R193, UR27, -R190 ;  /* 0x0000001bc1bc7c23 */ /* 0x000fe200080108be */
[----:B------:R-:W-:Y:S01]  /*2a70*/  FADD.FTZ R176, R177, R176 ;  /* 0x000000b0b1b07221 */ /* 0x000fe20000010000 */
[----:B------:R-:W-:Y:S01]  /*2a80*/  FADD.FTZ R183, R178, R183 ;  /* 0x000000b7b2b77221 */ /* 0x000fe20000010000 */
[----:B------:R-:W-:-:S02]  /*2a90*/  @!P1 VIADD R184, R184, 0x32460 ;  /* 0x00032460b8b89836 */ /* 0x000fc40000000000 */
[----:B------:R-:W0:Y:S01]  /*2aa0*/  MUFU.EX2 R195, R195 ;  /* 0x000000c300c37308 */ /* 0x000e220000000800 */
[----:B----4-:R-:W-:Y:S01]  /*2ab0*/  F2FP.F16.F32.PACK_AB R155, R181, R180 ;  /* 0x000000b4b59b723e */ /* 0x010fe200000000ff */
[----:B------:R-:W-:Y:S01]  /*2ac0*/  FADD.FTZ R179, R179, R176 ;  /* 0x000000b0b3b37221 */ /* 0x000fe20000010000 */
[----:B------:R-:W-:Y:S01]  /*2ad0*/  FADD.FTZ R180, R180, R183 ;  /* 0x000000b7b4b47221 */ /* 0x000fe20000010000 */
[----:B------:R-:W-:Y:S01]  /*2ae0*/  @!P1 PRMT R184, RZ, 0x654, R184 ;  /* 0x00000654ffb89816 */ /* 0x000fe200000000b8 */
[----:B--2---:R-:W-:Y:S01]  /*2af0*/  WARPGROUP.ARRIVE ;  /* 0x00000000000079c5 */ /* 0x004fe20000000000 */
[----:B------:R-:W-:Y:S01]  /*2b00*/  FADD.FTZ R179, R182, R179 ;  /* 0x000000b3b6b37221 */ /* 0x000fe20000010000 */
[----:B------:R-:W-:Y:S01]  /*2b10*/  FADD.FTZ R181, R181, R180 ;  /* 0x000000b4b5b57221 */ /* 0x000fe20000010000 */
[----:B------:R-:W-:Y:S03]  /*2b20*/  MUFU.EX2 R8, R8 ;  /* 0x0000000800087308 */ /* 0x000fe60000000800 */
[----:B------:R-:W-:Y:S01]  /*2b30*/  HGMMA.64x256x16.F32 R24, R152, gdesc[UR4].tnspB, RZ, !UPT, gsb0 ;  /* 0x43e0000498187df0 */ /* 0x000fe2000c0008ff */
[----:B------:R-:W-:Y:S01]  /*2b40*/  UIADD3 UR6, UR10, 0x80, URZ ;  /* 0x000000800a067890 */ /* 0x000fe2000fffe03f */
[----:B------:R-:W-:-:S03]  /*2b50*/  UMOV UR7, 0x40000040 ;  /* 0x4000004000077882 */ /* 0x000fc60000000000 */
[----:B------:R-:W-:Y:S08]  /*2b60*/  MUFU.EX2 R11, R11 ;  /* 0x0000000b000b7308 */ /* 0x000ff00000000800 */
[----:B------:R-:W-:Y:S08]  /*2b70*/  MUFU.EX2 R4, R4 ;  /* 0x0000000400047308 */ /* 0x000ff00000000800 */
[----:B------:R-:W2:Y:S08]  /*2b80*/  MUFU.EX2 R7, R7 ;  /* 0x0000000700077308 */ /* 0x000eb00000000800 */
[----:B------:R-:W-:Y:S08]  /*2b90*/  MUFU.EX2 R9, R9 ;  /* 0x0000000900097308 */ /* 0x000ff00000000800 */
[----:B------:R-:W3:Y:S08]  /*2ba0*/  MUFU.EX2 R20, R20 ;  /* 0x0000001400147308 */ /* 0x000ef00000000800 */
[----:B------:R-:W-:Y:S08]  /*2bb0*/  MUFU.EX2 R12, R12 ;  /* 0x0000000c000c7308 */ /* 0x000ff00000000800 */
[----:B------:R-:W4:Y:S08]  /*2bc0*/  MUFU.EX2 R13, R13 ;  /* 0x0000000d000d7308 */ /* 0x000f300000000800 */
[----:B------:R-:W-:Y:S08]  /*2bd0*/  MUFU.EX2 R15, R15 ;  /* 0x0000000f000f7308 */ /* 0x000ff00000000800 */
[----:B------:R-:W-:Y:S08]  /*2be0*/  MUFU.EX2 R156, R156 ;  /* 0x0000009c009c7308 */ /* 0x000ff00000000800 */
[----:B------:R-:W-:Y:S08]  /*2bf0*/  MUFU.EX2 R10, R10 ;  /* 0x0000000a000a7308 */ /* 0x000ff00000000800 */
[----:B------:R-:W5:Y:S08]  /*2c00*/  MUFU.EX2 R197, R197 ;  /* 0x000000c500c57308 */ /* 0x000f700000000800 */
[----:B------:R-:W-:Y:S08]  /*2c10*/  MUFU.EX2 R14, R14 ;  /* 0x0000000e000e7308 */ /* 0x000ff00000000800 */
[----:B------:R-:W1:Y:S08]  /*2c20*/  MUFU.EX2 R21, R21 ;  /* 0x0000001500157308 */ /* 0x000e700000000800 */
[----:B------:R-:W-:Y:S08]  /*2c30*/  MUFU.EX2 R157, R157 ;  /* 0x0000009d009d7308 */ /* 0x000ff00000000800 */
[----:B------:R-:W1:Y:S08]  /*2c40*/  MUFU.EX2 R158, R158 ;  /* 0x0000009e009e7308 */ /* 0x000e700000000800 */
[----:B------:R-:W-:Y:S08]  /*2c50*/  MUFU.EX2 R160, R160 ;  /* 0x000000a000a07308 */ /* 0x000ff00000000800 */
[----:B------:R-:W-:Y:S08]  /*2c60*/  MUFU.EX2 R161, R161 ;  /* 0x000000a100a17308 */ /* 0x000ff00000000800 */
[----:B------:R-:W-:Y:S08]  /*2c70*/  MUFU.EX2 R23, R23 ;  /* 0x0000001700177308 */ /* 0x000ff00000000800 */
[----:B------:R-:W1:Y:S08]  /*2c80*/  MUFU.EX2 R164, R164 ;  /* 0x000000a400a47308 */ /* 0x000e700000000800 */
        /* <DEDUP_REMOVED lines=14> */
[----:B------:R-:W-:Y:S01]  /*2d70*/  MUFU.EX2 R175, R175 ;  /* 0x000000af00af7308 */ /* 0x000fe20000000800 */
[----:B------:R-:W-:-:S02]  /*2d80*/  WARPGROUP.DEPBAR.LE gsb0, 0x0 ;  /* 0x00008000000079c5 */ /* 0x000fc40000010000 */
[----:B0-----:R-:W-:Y:S01]  /*2d90*/  F2FP.F16.F32.PACK_AB R152, R195, R6 ;  /* 0x00000006c398723e */ /* 0x001fe200000000ff */
[----:B------:R-:W-:Y:S01]  /*2da0*/  FADD.FTZ R6, R6, R179 ;  /* 0x000000b306067221 */ /* 0x000fe20000010000 */
[----:B--2---:R-:W-:Y:S01]  /*2db0*/  F2FP.F16.F32.PACK_AB R153, R7, R4 ;  /* 0x000000040799723e */ /* 0x004fe200000000ff */
[----:B------:R-:W-:Y:S01]  /*2dc0*/  FADD.FTZ R4, R4, R181 ;  /* 0x000000b504047221 */ /* 0x000fe20000010000 */
[----:B------:R-:W-:Y:S01]  /*2dd0*/  F2FP.F16.F32.PACK_AB R154, R11, R8 ;  /* 0x000000080b9a723e */ /* 0x000fe200000000ff */
[----:B------:R-:W0:Y:S01]  /*2de0*/  MUFU.EX2 R186, R186 ;  /* 0x000000ba00ba7308 */ /* 0x000e220000000800 */
[----:B---3--:R-:W-:Y:S01]  /*2df0*/  F2FP.F16.F32.PACK_AB R155, R20, R9 ;  /* 0x00000009149b723e */ /* 0x008fe200000000ff */
[----:B------:R-:W-:Y:S01]  /*2e00*/  FADD.FTZ R195, R195, R6 ;  /* 0x00000006c3c37221 */ /* 0x000fe20000010000 */
[----:B------:R-:W-:Y:S02]  /*2e10*/  FADD.FTZ R4, R7, R4 ;  /* 0x0000000407047221 */ /* 0x000fe40000010000 */
[----:B------:R-:W-:Y:S01]  /*2e20*/  WARPGROUP.ARRIVE ;  /* 0x00000000000079c5 */ /* 0x000fe20000000000 */
[----:B------:R-:W-:Y:S01]  /*2e30*/  FADD.FTZ R8, R8, R195 ;  /* 0x000000c308087221 */ /* 0x000fe20000010000 */
[----:B------:R-:W-:Y:S01]  /*2e40*/  FADD.FTZ R9, R9, R4 ;  /* 0x0000000409097221 */ /* 0x000fe20000010000 */
[----:B------:R-:W-:Y:S02]  /*2e50*/  MUFU.EX2 R185, R185 ;  /* 0x000000b900b97308 */ /* 0x000fe40000000800 */
[----:B------:R-:W-:Y:S01]  /*2e60*/  FADD.FTZ R11, R11, R8 ;  /* 0x000000080b0b7221 */ /* 0x000fe20000010000 */
[----:B------:R-:W-:Y:S01]  /*2e70*/  HGMMA.64x256x16.F32 R24, R152, gdesc[UR4].tnspB, R24, gsb0 ;  /* 0x43e0000498187df0 */ /* 0x000fe20008000818 */
[----:B------:R-:W-:Y:S01]  /*2e80*/  UIADD3 UR6, UR10, 0x100, URZ ;  /* 0x000001000a067890 */ /* 0x000fe2000fffe03f */
[----:B------:R-:W-:Y:S01]  /*2e90*/  FADD.FTZ R9, R20, R9 ;  /* 0x0000000914097221 */ /* 0x000fe20000010000 */
[----:B------:R-:W-:-:S02]  /*2ea0*/  UMOV UR7, 0x40000040 ;  /* 0x4000004000077882 */ /* 0x000fc40000000000 */
[----:B------:R-:W2:Y:S01]  /*2eb0*/  MUFU.EX2 R188, R188 ;  /* 0x000000bc00bc7308 */ /* 0x000ea20000000800 */
[----:B------:R-:W-:Y:S02]  /*2ec0*/  WARPGROUP.DEPBAR.LE gsb0, 0x0 ;  /* 0x00008000000079c5 */ /* 0x000fe40000010000 */
[----:B----4-:R-:W-:Y:S01]  /*2ed0*/  F2FP.F16.F32.PACK_AB R152, R13, R12 ;  /* 0x0000000c0d98723e */ /* 0x010fe200000000ff */
[----:B------:R-:W-:Y:S01]  /*2ee0*/  FADD.FTZ R12, R12, R11 ;  /* 0x0000000b0c0c7221 */ /* 0x000fe20000010000 */
[----:B-----5:R-:W-:Y:S01]  /*2ef0*/  F2FP.F16.F32.PACK_AB R153, R197, R10 ;  /* 0x0000000ac599723e */ /* 0x020fe200000000ff */
[----:B------:R-:W-:Y:S01]  /*2f00*/  FADD.FTZ R10, R10, R9 ;  /* 0x000000090a0a7221 */ /* 0x000fe20000010000 */
[----:B------:R-:W-:Y:S01]  /*2f10*/  F2FP.F16.F32.PACK_AB R154, R156, R15 ;  /* 0x0000000f9c9a723e */ /* 0x000fe200000000ff */
[----:B------:R-:W-:Y:S01]  /*2f20*/  FADD.FTZ R12, R13, R12 ;  /* 0x0000000c0d0c7221 */ /* 0x000fe20000010000 */
[----:B-1----:R-:W-:Y:S01]  /*2f30*/  F2FP.F16.F32.PACK_AB R155, R21, R14 ;  /* 0x0000000e159b723e */ /* 0x002fe200000000ff */
[----:B------:R-:W-:-:S02]  /*2f40*/  FADD.FTZ R197, R197, R10 ;  /* 0x0000000ac5c57221 */ /* 0x000fc40000010000 */
[----:B------:R-:W-:Y:S01]  /*2f50*/  FADD.FTZ R15, R15, R12 ;  /* 0x0000000c0f0f7221 */ /* 0x000fe20000010000 */
[----:B------:R-:W-:Y:S01]  /*2f60*/  WARPGROUP.ARRIVE ;  /* 0x00000000000079c5 */ /* 0x000fe20000000000 */
[----:B------:R-:W-:Y:S02]  /*2f70*/  FADD.FTZ R14, R14, R197 ;  /* 0x000000c50e0e7221 */ /* 0x000fe40000010000 */
[----:B------:R-:W-:Y:S02]  /*2f80*/  FADD.FTZ R156, R156, R15 ;  /* 0x0000000f9c9c7221 */ /* 0x000fe40000010000 */
[----:B------:R-:W-:-:S05]  /*2f90*/  FADD.FTZ R14, R21, R14 ;  /* 0x0000000e150e7221 */ /* 0x000fca0000010000 */
[----:B------:R-:W-:Y:S01]  /*2fa0*/  HGMMA.64x256x16.F32 R24, R152, gdesc[UR4].tnspB, R24, gsb0 ;  /* 0x43e0000498187df0 */ /* 0x000fe20008000818 */
[----:B------:R-:W-:Y:S01]  /*2fb0*/  UIADD3 UR6, UR10, 0x180, URZ ;  /* 0x000001800a067890 */ /* 0x000fe2000fffe03f */
[----:B------:R-:W-:Y:S01]  /*2fc0*/  UMOV UR7, 0x40000040 ;  /* 0x4000004000077882 */ /* 0x000fe20000000000 */
[----:B------:R-:W-:Y:S02]  /*2fd0*/  WARPGROUP.DEPBAR.LE gsb0, 0x0 ;  /* 0x00008000000079c5 */ /* 0x000fe40000010000 */
[----:B------:R-:W-:Y:S01]  /*2fe0*/  F2FP.F16.F32.PACK_AB R152, R158, R157 ;  /* 0x0000009d9e98723e */ /* 0x000fe200000000ff */
[----:B------:R-:W-:Y:S01]  /*2ff0*/  FADD.FTZ R157, R157, R156 ;  /* 0x0000009c9d9d7221 */ /* 0x000fe20000010000 */
[----:B------:R-:W-:Y:S01]  /*3000*/  F2FP.F16.F32.PACK_AB R153, R164, R23 ;  /* 0x00000017a499723e */ /* 0x000fe200000000ff */
[----:B------:R-:W-:Y:S01]  /*3010*/  FADD.FTZ R23, R23, R14 ;  /* 0x0000000e17177221 */ /* 0x000fe20000010000 */
[----:B------:R-:W-:Y:S01]  /*3020*/  F2FP.F16.F32.PACK_AB R154, R161, R160 ;  /* 0x000000a0a19a723e */ /* 0x000fe200000000ff */
[----:B------:R-:W-:Y:S01]  /*3030*/  FADD.FTZ R157, R158, R157 ;  /* 0x0000009d9e9d7221 */ /* 0x000fe20000010000 */
[----:B------:R-:W-:Y:S01]  /*3040*/  F2FP.F16.F32.PACK_AB R155, R192, R159 ;  /* 0x0000009fc09b723e */ /* 0x000fe200000000ff */
[----:B------:R-:W-:-:S02]  /*3050*/  FADD.FTZ R164, R164, R23 ;  /* 0x00000017a4a47221 */ /* 0x000fc40000010000 */
[----:B------:R-:W-:Y:S01]  /*3060*/  FADD.FTZ R160, R160, R157 ;  /* 0x0000009da0a07221 */ /* 0x000fe20000010000 */
[----:B------:R-:W-:Y:S01]  /*3070*/  WARPGROUP.ARRIVE ;  /* 0x00000000000079c5 */ /* 0x000fe20000000000 */
[----:B------:R-:W-:Y:S02]  /*3080*/  FADD.FTZ R159, R159, R164 ;  /* 0x000000a49f9f7221 */ /* 0x000fe40000010000 */
[----:B------:R-:W-:Y:S02]  /*3090*/  FADD.FTZ R161, R161, R160 ;  /* 0x000000a0a1a17221 */ /* 0x000fe40000010000 */
[----:B------:R-:W-:-:S08]  /*30a0*/  FADD.FTZ R192, R192, R159 ;  /* 0x0000009fc0c07221 */ /* 0x000fd00000010000 */
        /* <DEDUP_REMOVED lines=23> */
[----:B0-----:R-:W-:Y:S01]  /*3220*/  F2FP.F16.F32.PACK_AB R153, R186, R175 ;  /* 0x000000afba99723e */ /* 0x001fe200000000ff */
[----:B------:R-:W-:Y:S01]  /*3230*/  FADD.FTZ R175, R175, R174 ;  /* 0x000000aeafaf7221 */ /* 0x000fe20000010000 */
[----:B------:R-:W-:Y:S01]  /*3240*/  F2FP.F16.F32.PACK_AB R154, R173, R170 ;  /* 0x000000aaad9a723e */ /* 0x000fe200000000ff */
[----:B------:R-:W-:Y:S01]  /*3250*/  FADD.FTZ R171, R171, R166 ;  /* 0x000000a6abab7221 */ /* 0x000fe20000010000 */
[----:B--2---:R-:W-:Y:S01]  /*3260*/  F2FP.F16.F32.PACK_AB R155, R188, R185 ;  /* 0x000000b9bc9b723e */ /* 0x004fe200000000ff */
[----:B------:R-:W-:-:S02]  /*3270*/  FADD.FTZ R186, R186, R175 ;  /* 0x000000afbaba7221 */ /* 0x000fc40000010000 */
[----:B------:R-:W-:Y:S01]  /*3280*/  FADD.FTZ R4, R170, R171 ;  /* 0x000000abaa047221 */ /* 0x000fe20000010000 */
[----:B------:R-:W-:Y:S01]  /*3290*/  WARPGROUP.ARRIVE ;  /* 0x00000000000079c5 */ /* 0x000fe20000000000 */
[----:B------:R-:W-:Y:S02]  /*32a0*/  FADD.FTZ R185, R185, R186 ;  /* 0x000000bab9b97221 */ /* 0x000fe40000010000 */
[----:B------:R-:W-:Y:S02]  /*32b0*/  FADD.FTZ R4, R173, R4 ;  /* 0x00000004ad047221 */ /* 0x000fe40000010000 */
[----:B------:R-:W-:-:S08]  /*32c0*/  FADD.FTZ R6, R188, R185 ;  /* 0x000000b9bc067221 */ /* 0x000fd00000010000 */
[----:B------:R-:W-:Y:S03]  /*32d0*/  HGMMA.64x256x16.F32 R24, R152, gdesc[UR4].tnspB, R24, gsb0 ;  /* 0x43e0000498187df0 */ /* 0x000fe60008000818 */
[----:B------:R-:W-:Y:S02]  /*32e0*/  WARPGROUP.DEPBAR.LE gsb0, 0x0 ;  /* 0x00008000000079c5 */ /* 0x000fe40000010000 */
[----:B------:R0:W-:Y:S01]  /*32f0*/  @!P1 SYNCS.ARRIVE.TRANS64.RED.A1T0 RZ, [R184+URZ], RZ ;  /* 0x000000ffb8ff99a7 */ /* 0x0001e2000810043f */
[----:B------:R-:W-:Y:S05]  /*3300*/  @!P2 BRA `(.L_x_9263) ;  /* 0x00000024000ca947 */ /* 0x000fea0003800000 */
[----:B------:R-:W-:Y:S01]  /*3310*/  IMAD.MOV.U32 R11, RZ, RZ, R3 ;  /* 0x000000ffff0b7224 */ /* 0x000fe200078e0003 */
[----:B------:R-:W-:Y:S01]  /*3320*/  UIADD3 UR45, UR45, -0x2, URZ ;  /* 0xfffffffe2d2d7890 */ /* 0x000fe2000fffe03f */
[----:B------:R-:W-:Y:S01]  /*3330*/  IMAD.MOV.U32 R7, RZ, RZ, R0 ;  /* 0x000000ffff077224 */ /* 0x000fe200078e0000 */
[----:B------:R-:W-:-:S10]  /*3340*/  ULDC UR27, c[0x0][0xa80] ;  /* 0x0002a000001b7ab9 */ /* 0x000fd40000000800 */
.L_x_9272:
        /* <DEDUP_REMOVED lines=8> */
[----:B-1----:R-:W-:Y:S11]  /*33d0*/  @!P0 BRA `(.L_x_9264) ;  /* 0x0000000000048947 */ /* 0x002ff60003800000 */
[----:B------:R-:W-:Y:S01]  /*33e0*/  BPT.TRAP 0x1 ;  /* 0x000000040000795c */ /* 0x000fe20000300000 */
.L_x_9264:
[----:B------:R-:W1:Y:S01]  /*33f0*/  S2UR UR7, SR_CgaCtaId ;  /* 0x00000000000779c3 */ /* 0x000e620000008800 */
[----:B------:R-:W-:Y:S01]  /*3400*/  UMOV UR6, 0x400 ;  /* 0x0000040000067882 */ /* 0x000fe20000000000 */
[----:B------:R-:W-:-:S05]  /*3410*/  IMAD.U32 R0, RZ, RZ, UR37 ;  /* 0x00000025ff007e24 */ /* 0x000fca000f8e00ff */
[----:B------:R-:W-:Y:S01]  /*3420*/  SHF.L.U32 R0, R0, 0x1f, RZ ;  /* 0x0000001f00007819 */ /* 0x000fe200000006ff */
[----:B-1----:R-:W-:-:S04]  /*3430*/  ULEA UR20, UR7, UR6, 0x18 ;  /* 0x0000000607147291 */ /* 0x002fc8000f8ec03f */
[----:B------:R-:W-:-:S09]  /*3440*/  ULEA UR28, UR38, UR20, 0x3 ;  /* 0x00000014261c7291 */ /* 0x000fd2000f8e183f */
[----:B------:R1:W2:Y:S01]  /*3450*/  SYNCS.PHASECHK.TRANS64.TRYWAIT P3, [UR28+0x32430], R0 ;  /* 0x03243000ff0075a7 */ /* 0x0002a2000806015c */
[----:B------:R-:W-:Y:S05]  /*3460*/  @!P0 BRA `(.L_x_9265) ;  /* 0x0000000000048947 */ /* 0x000fea0003800000 */
[----:B------:R-:W-:Y:S01]  /*3470*/  BPT.TRAP 0x1 ;  /* 0x000000040000795c */ /* 0x000fe20000300000 */
.L_x_9265:
[----:B--2---:R-:W-:Y:S05]  /*3480*/  @P3 BRA `(.L_x_9266) ;  /* 0x0000000000083947 */ /* 0x004fea0003800000 */
[----:B------:R-:W2:Y:S02]  /*3490*/  SYNCS.PHASECHK.TRANS64.TRYWAIT P3, [UR28+0x32430], R0 ;  /* 0x03243000ff0075a7 */ /* 0x000ea4000806015c */
[----:B--2---:R-:W-:Y:S05]  /*34a0*/  @!P3 BRA `(.L_x_9267) ;  /* 0x00000098005cb947 */ /* 0x004fea0003800000 */
.L_x_9266:
[----:B------:R-:W-:Y:S01]  /*34b0*/  UIMAD UR6, UR38, 0x300, UR24 ;  /* 0x00000300260678a4 */ /* 0x000fe2000f8e0218 */
[----:B0-----:R-:W-:Y:S01]  /*34c0*/  WARPGROUP.ARRIVE ;  /* 0x00000000000079c5 */ /* 0x001fe20000000000 */
[----:B------:R-:W-:Y:S01]  /*34d0*/  UMOV UR7, 0x40000040 ;  /* 0x4000004000077882 */ /* 0x000fe20000000000 */
[----:B------:R-:W-:Y:S01]  /*34e0*/  UMOV UR11, 0x40000040 ;  /* 0x40000040000b7882 */ /* 0x000fe20000000000 */
[----:B------:R-:W-:Y:S02]  /*34f0*/  UIADD3 UR10, UR6, 0x2, URZ ;  /* 0x00000002060a7890 */ /* 0x000fe4000fffe03f */
[----:B------:R-:W-:Y:S01]  /*3500*/  UIADD3 UR14, UR6, 0x4, URZ ;  /* 0x00000004060e7890 */ /* 0x000fe2000fffe03f */
[----:B------:R-:W-:Y:S02]  /*3510*/  UMOV UR15, 0x40000040 ;  /* 0x40000040000f7882 */ /* 0x000fe40000000000 */
[----:B------:R-:W-:Y:S01]  /*3520*/  HGMMA.64x96x16.F32 R152, gdesc[UR4], RZ, !UPT, gsb0 ;  /* 0x01600000049879f0 */ /* 0x000fe2000c0008ff */
[----:B------:R-:W-:Y:S01]  /*3530*/  UIADD3 UR18, UR6, 0x6, URZ ;  /* 0x0000000606127890 */ /* 0x000fe2000fffe03f */
        /* <DEDUP_REMOVED lines=13> */
.L_x_9268:
[----:B------:R0:W3:Y:S01]  /*3610*/  SYNCS.PHASECHK.TRANS64.TRYWAIT P3, [UR28+0x32450], R0 ;  /* 0x03245000ff0075a7 */ /* 0x0000e2000806015c */
[----:B------:R-:W-:Y:S05]  /*3620*/  @!P0 BRA `(.L_x_9269) ;  /* 0x0000000000048947 */ /* 0x000fea0003800000 */
[----:B------:R-:W-:Y:S01]  /*3630*/  BPT.TRAP 0x1 ;  /* 0x000000040000795c */ /* 0x000fe20000300000 */
.L_x_9269:
[----:B---3--:R-:W-:Y:S05]  /*3640*/  @P3 BRA `(.L_x_9270) ;  /* 0x0000000000083947 */ /* 0x008fea0003800000 */
[----:B------:R-:W3:Y:S02]  /*3650*/  SYNCS.PHASECHK.TRANS64.TRYWAIT P3, [UR28+0x32450], R0 ;  /* 0x03245000ff0075a7 */ /* 0x000ee4000806015c */
[----:B---3--:R-:W-:Y:S05]  /*3660*/  @!P3 BRA `(.L_x_9271) ;  /* 0x000000980004b947 */ /* 0x008fea0003800000 */
.L_x_9270:
[----:B------:R-:W-:Y:S01]  /*3670*/  ULEA UR20, UR42, UR20, 0xd ;  /* 0x000000142a147291 */ /* 0x000fe2000f8e683f */
[----:B------:R-:W-:Y:S01]  /*3680*/  WARPGROUP.ARRIVE ;  /* 0x00000000000079c5 */ /* 0x000fe20000000000 */
[----:B------:R-:W-:-:S05]  /*3690*/  UIMAD UR7, UR38, 0xc00, UR25 ;  /* 0x00000c00260778a4 */ /* 0x000fca000f8e0219 */
[----:B------:R-:W3:Y:S01]  /*36a0*/  S2R R200, SR_TID.X ;  /* 0x0000000000c87919 */ /* 0x000ee20000002100 */
[----:B------:R-:W-:Y:S01]  /*36b0*/  UIADD3 UR20, UR20, 0x22400, URZ ;  /* 0x0002240014147890 */ /* 0x000fe2000fffe03f */
[----:B------:R-:W-:Y:S01]  /*36c0*/  IMAD.U32 R20, RZ, RZ, UR28 ;  /* 0x0000001cff147e24 */ /* 0x000fe2000f8e00ff */
[----:B------:R-:W-:Y:S01]  /*36d0*/  UMOV UR23, 0x40000040 ;  /* 0x4000004000177882 */ /* 0x000fe20000000000 */
[----:B------:R-:W-:Y:S01]  /*36e0*/  UMOV UR21, 0x40000040 ;  /* 0x4000004000157882 */ /* 0x000fe20000000000 */
[----:B------:R-:W-:Y:S01]  /*36f0*/  USHF.R.U32.HI UR20, URZ, 0x4, UR20 ;  /* 0x000000043f147899 */ /* 0x000fe20008011614 */
[C---:B------:R-:W-:Y:S01]  /*3700*/  @!P1 VIADD R21, R20.reuse, 0x32440 ;  /* 0x0003244014159836 */ /* 0x040fe20000000000 */
[----:B------:R-:W-:Y:S01]  /*3710*/  UMOV UR22, UR7 ;  /* 0x0000000700167c82 */ /* 0x000fe20008000000 */
[----:B------:R-:W-:Y:S01]  /*3720*/  UIMAD UR10, UR38, 0xc00, UR26 ;  /* 0x00000c00260a78a4 */ /* 0x000fe2000f8e021a */
[----:B------:R-:W-:Y:S01]  /*3730*/  @!P1 VIADD R20, R20, 0x32460 ;  /* 0x0003246014149836 */ /* 0x000fe20000000000 */
[----:B------:R-:W-:-:S04]  /*3740*/  ULOP3.LUT UR6, UR20, 0x3fff, URZ, 0xc0, !UPT ;  /* 0x00003fff14067892 */ /* 0x000fc8000f8ec03f */
[----:B------:R-:W-:Y:S01]  /*3750*/  ULOP3.LUT UR6, UR6, 0x10000, URZ, 0xfc, !UPT ;  /* 0x0001000006067892 */ /* 0x000fe2000f8efc3f */
[----:B------:R-:W-:-:S06]  /*3760*/  @!P1 PRMT R20, RZ, 0x654, R20 ;  /* 0x00000654ff149816 */ /* 0x000fcc0000000014 */
[----:B------:R-:W-:Y:S02]  /*3770*/  UMOV UR20, UR6 ;  /* 0x0000000600147c82 */ /* 0x000fe40008000000 */
[----:B------:R-:W-:Y:S01]  /*3780*/  HGMMA.64x96x16.F32 R152, gdesc[UR20], R152, gsb0 ;  /* 0x01600000149879f0 */ /* 0x000fe20008000898 */
[----:B------:R-:W-:Y:S02]  /*3790*/  UIADD3 UR22, UR7, 0x2, URZ ;  /* 0x0000000207167890 */ /* 0x000fe4000fffe03f */
[----:B------:R-:W-:Y:S01]  /*37a0*/  UIADD3 UR20, UR6, 0x2, URZ ;  /* 0x0000000206147890 */ /* 0x000fe2000fffe03f */
[----:B------:R-:W-:Y:S01]  /*37b0*/  UMOV UR23, 0x40000040 ;  /* 0x4000004000177882 */ /* 0x000fe20000000000 */
[----:B------:R-:W-:Y:S01]  /*37c0*/  UMOV UR21, 0x40000040 ;  /* 0x4000004000157882 */ /* 0x000fe20000000000 */
[----:B---3--:R-:W-:Y:S01]  /*37d0*/  SHF.R.U32.HI R200, RZ, 0x7, R200 ;  /* 0x00000007ffc87819 */ /* 0x008fe200000116c8 */
        /* <DEDUP_REMOVED lines=98> */
[----:B------:R-:W-:Y:S01]  /*3e00*/  UMOV UR6, UR10 ;  /* 0x0000000a00067c82 */ /* 0x000fe20008000000 */
[----:B------:R-:W-:Y:S01]  /*3e10*/  UMOV UR7, 0x40000040 ;  /* 0x4000004000077882 */ /* 0x000fe20000000000 */
[----:B------:R-:W-:Y:S02]  /*3e20*/  WARPGROUP.DEPBAR.LE gsb0, 0x0 ;  /* 0x00008000000079c5 */ /* 0x000fe40000010000 */
[----:B------:R-:W-:-:S06]  /*3e30*/  WARPGROUP.ARRIVE ;  /* 0x00000000000079c5 */ /* 0x000fcc0000000000 */
[----:B------:R-:W-:Y:S03]  /*3e40*/  HGMMA.64x96x16.F32 R152, gdesc[UR20], R152, gsb0 ;  /* 0x01600000149879f0 */ /* 0x000fe60008000898 */
[----:B------:R-:W-:Y:S02]  /*3e50*/  WARPGROUP.DEPBAR.LE gsb0, 0x0 ;  /* 0x00008000000079c5 */ /* 0x000fe40000010000 */
[----:B012---:R-:W-:-:S04]  /*3e60*/  FMNMX.FTZ R0, R152, R7, !PT ;  /* 0x0000000798007209 */ /* 0x007fc80007810000 */
[----:B------:R-:W-:-:S04]  /*3e70*/  FMNMX.FTZ R3, R153, R0, !PT ;  /* 0x0000000099037209 */ /* 0x000fc80007810000 */
[----:B------:R-:W-:-:S04]  /*3e80*/  FMNMX.FTZ R0, R156, R3, !PT ;  /* 0x000000039c007209 */ /* 0x000fc80007810000 */
[----:B------:R-:W-:-:S04]  /*3e90*/  FMNMX.FTZ R3, R157, R0, !PT ;  /* 0x000000009d037209 */ /* 0x000fc80007810000 */
[----:B------:R-:W-:-:S04]  /*3ea0*/  FMNMX.FTZ R0, R160, R3, !PT ;  /* 0x00000003a0007209 */ /* 0x000fc80007810000 */
        /* <DEDUP_REMOVED lines=37> */
[----:B------:R-:W-:-:S03]  /*4100*/  FMNMX.FTZ R0, R190, R3, !PT ;  /* 0x00000003be007209 */ /* 0x000fc60007810000 */
[----:B------:R-:W0:Y:S01]  /*4110*/  SHFL.BFLY PT, R5, R8, 0x2, 0x1f ;  /* 0x0c401f0008057f89 */ /* 0x000e2200000e0000 */
[----:B------:R-:W-:-:S04]  /*4120*/  FMNMX.FTZ R3, R191, R0, !PT ;  /* 0x00000000bf037209 */ /* 0x000fc80007810000 */
[----:B------:R-:W-:-:S04]  /*4130*/  FMNMX.FTZ R0, R194, R3, !PT ;  /* 0x00000003c2007209 */ /* 0x000fc80007810000 */
[----:B------:R-:W-:-:S04]  /*4140*/  FMNMX.FTZ R3, R195, R0, !PT ;  /* 0x00000000c3037209 */ /* 0x000fc80007810000 */
[----:B------:R-:W-:-:S04]  /*4150*/  FMNMX.FTZ R0, R198, R3, !PT ;  /* 0x00000003c6007209 */ /* 0x000fc80007810000 */
[----:B------:R-:W-:-:S05]  /*4160*/  FMNMX.FTZ R3, R199, R0, !PT ;  /* 0x00000000c7037209 */ /* 0x000fca0007810000 */
[----:B------:R-:W1:Y:S01]  /*4170*/  SHFL.BFLY PT, R10, R3, 0x2, 0x1f ;  /* 0x0c401f00030a7f89 */ /* 0x000e6200000e0000 */
[----:B0-----:R-:W-:-:S05]  /*4180*/  FMNMX.FTZ R5, R8, R5, !PT ;  /* 0x0000000508057209 */ /* 0x001fca0007810000 */
[----:B------:R-:W0:Y:S01]  /*4190*/  SHFL.BFLY PT, R0, R5, 0x1, 0x1f ;  /* 0x0c201f0005007f89 */ /* 0x000e2200000e0000 */
[----:B-1----:R-:W-:-:S05]  /*41a0*/  FMNMX.FTZ R10, R3, R10, !PT ;  /* 0x0000000a030a7209 */ /* 0x002fca0007810000 */
[----:B------:R-:W1:Y:S01]  /*41b0*/  SHFL.BFLY PT, R13, R10, 0x1, 0x1f ;  /* 0x0c201f000a0d7f89 */ /* 0x000e6200000e0000 */
[----:B0-----:R-:W-:-:S05]  /*41c0*/  FMNMX.FTZ R0, R5, R0, !PT ;  /* 0x0000000005007209 */ /* 0x001fca0007810000 */
[C---:B------:R-:W-:Y:S01]  /*41d0*/  FMUL.FTZ R12, R0.reuse, UR27 ;  /* 0x0000001b000c7c20 */ /* 0x040fe20008410000 */
[----:B------:R-:W-:-:S03]  /*41e0*/  FADD.FTZ R7, -R0, R7 ;  /* 0x0000000700077221 */ /* 0x000fc60000010100 */
[--C-:B------:R-:W-:Y:S01]  /*41f0*/  FFMA.FTZ R156, R156, UR27, -R12.reuse ;  /* 0x0000001b9c9c7c23 */ /* 0x100fe2000801080c */
[--C-:B------:R-:W-:Y:S01]  /*4200*/  FFMA.FTZ R8, R152, UR27, -R12.reuse ;  /* 0x0000001b98087c23 */ /* 0x100fe2000801080c */
[--C-:B------:R-:W-:Y:S01]  /*4210*/  FFMA.FTZ R9, R153, UR27, -R12.reuse ;  /* 0x0000001b99097c23 */ /* 0x100fe2000801080c */
[----:B------:R-:W-:Y:S01]  /*4220*/  FMUL.FTZ R7, R7, UR27 ;  /* 0x0000001b07077c20 */ /* 0x000fe20008410000 */
[----:B------:R-:W-:Y:S01]  /*4230*/  VIADD R153, R200, 0x8 ;  /* 0x00000008c8997836 */ /* 0x000fe20000000000 */
[----:B------:R-:W-:Y:S02]  /*4240*/  @!P1 PRMT R152, RZ, 0x654, R21 ;  /* 0x00000654ff989816 */ /* 0x000fe40000000015 */
[----:B------:R-:W-:Y:S01]  /*4250*/  MUFU.EX2 R8, R8 ;  /* 0x0000000800087308 */ /* 0x000fe20000000800 */
[----:B-1----:R-:W-:Y:S01]  /*4260*/  FMNMX.FTZ R3, R10, R13, !PT ;  /* 0x0000000d0a037209 */ /* 0x002fe20007810000 */
[----:B------:R-:W-:-:S06]  /*4270*/  FFMA.FTZ R13, R157, UR27, -R12 ;  /* 0x0000001b9d0d7c23 */ /* 0x000fcc000801080c */
[----:B------:R0:W-:Y:S01]  /*4280*/  MUFU.EX2 R10, R156 ;  /* 0x0000009c000a7308 */ /* 0x0001e20000000800 */
[--C-:B------:R-:W-:Y:S01]  /*4290*/  FFMA.FTZ R157, R160, UR27, -R12.reuse ;  /* 0x0000001ba09d7c23 */ /* 0x100fe2000801080c */
[--C-:B------:R-:W-:Y:S01]  /*42a0*/  FFMA.FTZ R160, R165, UR27, -R12.reuse ;  /* 0x0000001ba5a07c23 */ /* 0x100fe2000801080c */
[C---:B------:R-:W-:Y:S01]  /*42b0*/  FADD.FTZ R5, -R3.reuse, R11 ;  /* 0x0000000b03057221 */ /* 0x040fe20000010100 */
[----:B------:R-:W-:Y:S01]  /*42c0*/  FMUL.FTZ R23, R3, UR27 ;  /* 0x0000001b03177c20 */ /* 0x000fe20008410000 */
[--C-:B------:R-:W-:Y:S01]  /*42d0*/  FFMA.FTZ R165, R168, UR27, -R12.reuse ;  /* 0x0000001ba8a57c23 */ /* 0x100fe2000801080c */
[--C-:B------:R-:W-:Y:S01]  /*42e0*/  FFMA.FTZ R168, R173, UR27, -R12.reuse ;  /* 0x0000001bada87c23 */ /* 0x100fe2000801080c */
[----:B------:R-:W-:Y:S01]  /*42f0*/  FMUL.FTZ R11, R5, UR27 ;  /* 0x0000001b050b7c20 */ /* 0x000fe20008410000 */
[----:B------:R-:W-:Y:S01]  /*4300*/  IADD3 R5, -R200, 0xb, RZ ;  /* 0x0000000bc8057810 */ /* 0x000fe20007ffe1ff */
[--C-:B------:R-:W-:Y:S01]  /*4310*/  FFMA.FTZ R14, R154, UR27, -R23.reuse ;  /* 0x0000001b9a0e7c23 */ /* 0x100fe20008010817 */
[--C-:B------:R-:W-:Y:S01]  /*4320*/  FFMA.FTZ R15, R155, UR27, -R23.reuse ;  /* 0x0000001b9b0f7c23 */ /* 0x100fe20008010817 */
[--C-:B0-----:R-:W-:Y:S01]  /*4330*/  FFMA.FTZ R156, R159, UR27, -R23.reuse ;  /* 0x0000001b9f9c7c23 */ /* 0x101fe20008010817 */
[--C-:B------:R-:W-:Y:S01]  /*4340*/  FFMA.FTZ R158, R158, UR27, -R23.reuse ;  /* 0x0000001b9e9e7c23 */ /* 0x100fe20008010817 */
[----:B------:R1:W-:Y:S06]  /*4350*/  BAR.ARV R5, 0x100 ;  /* 0x000400050000751d */ /* 0x0003ec0000002000 */
[----:B------:R0:W-:Y:S01]  /*4360*/  @!P1 SYNCS.ARRIVE.TRANS64.RED.A1T0 RZ, [R152+URZ], RZ ;  /* 0x000000ff98ff99a7 */ /* 0x0001e2000810043f */
[----:B------:R-:W2:Y:S01]  /*4370*/  MUFU.EX2 R7, R7 ;  /* 0x0000000700077308 */ /* 0x000ea20000000800 */
        /* <DEDUP_REMOVED lines=16> */
[-C--:B--2---:R-:W-:Y:S01]  /*4480*/  FMUL.FTZ R24, R24, R7.reuse ;  /* 0x0000000718187220 */ /* 0x084fe20000410000 */
        /* <DEDUP_REMOVED lines=23> */
[----:B------:R4:W-:Y:S01]  /*4600*/  BAR.SYNC.DEFER_BLOCKING R153, 0x100 ;  /* 0x000400990000751d */ /* 0x0009e20000010000 */
        /* <DEDUP_REMOVED lines=109> */
[----:B0-----:R-:W-:Y:S01]  /*4ce0*/  F2FP.F16.F32.PACK_AB R152, R9, R8 ;  /* 0x000000080998723e */ /* 0x001fe200000000ff */
[--C-:B-----5:R-:W-:Y:S01]  /*4cf0*/  FFMA.FTZ R158, R161, UR27, -R12.reuse ;  /* 0x0000001ba19e7c23 */ /* 0x120fe2000801080c */
[----:B--2---:R-:W-:Y:S01]  /*4d00*/  F2FP.F16.F32.PACK_AB R154, R13, R10 ;  /* 0x0000000a0d9a723e */ /* 0x004fe200000000ff */
[--C-:B------:R-:W-:Y:S01]  /*4d10*/  FFMA.FTZ R161, R162, UR27, -R23.reuse ;  /* 0x0000001ba2a17c23 */ /* 0x100fe20008010817 */
[----:B----4-:R-:W-:Y:S01]  /*4d20*/  F2FP.F16.F32.PACK_AB R153, R15, R14 ;  /* 0x0000000e0f99723e */ /* 0x010fe200000000ff */
[--C-:B------:R-:W-:Y:S01]  /*4d30*/  FFMA.FTZ R162, R163, UR27, -R23.reuse ;  /* 0x0000001ba3a27c23 */ /* 0x100fe20008010817 */
[----:B-1----:R-:W-:Y:S01]  /*4d40*/  F2FP.F16.F32.PACK_AB R155, R156, R21 ;  /* 0x000000159c9b723e */ /* 0x002fe200000000ff */
[--C-:B------:R-:W-:Y:S01]  /*4d50*/  FFMA.FTZ R163, R166, UR27, -R23.reuse ;  /* 0x0000001ba6a37c23 */ /* 0x100fe20008010817 */
[----:B------:R-:W-:Y:S01]  /*4d60*/  MUFU.EX2 R157, R157 ;  /* 0x0000009d009d7308 */ /* 0x000fe20000000800 */
[--C-:B------:R-:W-:Y:S01]  /*4d70*/  FFMA.FTZ R166, R169, UR27, -R12.reuse ;  /* 0x0000001ba9a67c23 */ /* 0x100fe2000801080c */
[----:B------:R-:W-:Y:S01]  /*4d80*/  WARPGROUP.ARRIVE ;  /* 0x00000000000079c5 */ /* 0x000fe20000000000 */
[--C-:B------:R-:W-:Y:S01]  /*4d90*/  FFMA.FTZ R169, R170, UR27, -R23.reuse ;  /* 0x0000001baaa97c23 */ /* 0x100fe20008010817 */
[--C-:B------:R-:W-:Y:S01]  /*4da0*/  FFMA.FTZ R170, R171, UR27, -R23.reuse ;  /* 0x0000001babaa7c23 */ /* 0x100fe20008010817 */
[--C-:B------:R-:W-:Y:S01]  /*4db0*/  FFMA.FTZ R171, R174, UR27, -R23.reuse ;  /* 0x0000001baeab7c23 */ /* 0x100fe20008010817 */
[--C-:B------:R-:W-:Y:S01]  /*4dc0*/  FFMA.FTZ R174, R177, UR27, -R12.reuse ;  /* 0x0000001bb1ae7c23 */ /* 0x100fe2000801080c */
[--C-:B------:R-:W-:Y:S01]  /*4dd0*/  FFMA.FTZ R177, R178, UR27, -R23.reuse ;  /* 0x0000001bb2b17c23 */ /* 0x100fe20008010817 */
[----:B------:R-:W-:Y:S01]  /*4de0*/  HGMMA.64x256x16.F32 R24, R152, gdesc[UR4].tnspB, R24, gsb0 ;  /* 0x43e0000498187df0 */ /* 0x000fe20008000818 */
[----:B------:R-:W0:Y:S01]  /*4df0*/  MUFU.EX2 R158, R158 ;  /* 0x0000009e009e7308 */ /* 0x000e220000000800 */
[----:B------:R-:W-:Y:S01]  /*4e00*/  UIADD3 UR6, UR10, 0x80, URZ ;  /* 0x000000800a067890 */ /* 0x000fe2000fffe03f */
[--C-:B------:R-:W-:Y:S01]  /*4e10*/  FFMA.FTZ R178, R179, UR27, -R23.reuse ;  /* 0x0000001bb3b27c23 */ /* 0x100fe20008010817 */
[----:B------:R-:W-:Y:S01]  /*4e20*/  UMOV UR7, 0x40000040 ;  /* 0x4000004000077882 */ /* 0x000fe20000000000 */
        /* <DEDUP_REMOVED lines=10> */
[----:B------:R-:W-:Y:S01]  /*4ed0*/  FFMA.FTZ R12, R197, UR27, -R12 ;  /* 0x0000001bc50c7c23 */ /* 0x000fe2000801080c */
[----:B------:R-:W-:Y:S01]  /*4ee0*/  FFMA.FTZ R23, R199, UR27, -R23 ;  /* 0x0000001bc7177c23 */ /* 0x000fe20008010817 */
[----:B------:R-:W-:Y:S01]  /*4ef0*/  MUFU.EX2 R160, R160 ;  /* 0x000000a000a07308 */ /* 0x000fe20000000800 */
[----:B------:R-:W-:Y:S01]  /*4f00*/  FFMA.FTZ R4, R7, R4, R8 ;  /* 0x0000000407047223 */ /* 0x000fe20000010008 */
[----:B------:R-:W-:Y:S01]  /*4f10*/  FFMA.FTZ R6, R11, R6, R14 ;  /* 0x000000060b067223 */ /* 0x000fe2000001000e */
[----:B------:R-:W-:-:S02]  /*4f20*/  IMAD.MOV.U32 R11, RZ, RZ, R3 ;  /* 0x000000ffff0b7224 */ /* 0x000fc400078e0003 */
[----:B------:R-:W-:Y:S01]  /*4f30*/  FADD.FTZ R9, R9, R4 ;  /* 0x0000000409097221 */ /* 0x000fe20000010000 */
[----:B------:R-:W-:Y:S01]  /*4f40*/  FADD.FTZ R6, R15, R6 ;  /* 0x000000060f067221 */ /* 0x000fe20000010000 */
[----:B------:R-:W-:Y:S01]  /*4f50*/  IMAD.MOV.U32 R7, RZ, RZ, R0 ;  /* 0x000000ffff077224 */ /* 0x000fe200078e0000 */
[----:B------:R-:W-:Y:S01]  /*4f60*/  MUFU.EX2 R161, R161 ;  /* 0x000000a100a17308 */ /* 0x000fe20000000800 */
[----:B------:R-:W-:Y:S01]  /*4f70*/  FADD.FTZ R10, R10, R9 ;  /* 0x000000090a0a7221 */ /* 0x000fe20000010000 */
[----:B------:R-:W-:-:S03]  /*4f80*/  FADD.FTZ R21, R21, R6 ;  /* 0x0000000615157221 */ /* 0x000fc60000010000 */
[----:B------:R-:W-:Y:S01]  /*4f90*/  FADD.FTZ R10, R13, R10 ;  /* 0x0000000a0d0a7221 */ /* 0x000fe20000010000 */
[----:B------:R-:W-:Y:S02]  /*4fa0*/  FADD.FTZ R156, R156, R21 ;  /* 0x000000159c9c7221 */ /* 0x000fe40000010000 */
[----:B------:R-:W1:Y:S08]  /*4fb0*/  MUFU.EX2 R162, R162 ;  /* 0x000000a200a27308 */ /* 0x000e700000000800 */
[----:B------:R-:W-:Y:S08]  /*4fc0*/  MUFU.EX2 R163, R163 ;  /* 0x000000a300a37308 */ /* 0x000ff00000000800 */
[----:B------:R-:W2:Y:S08]  /*4fd0*/  MUFU.EX2 R164, R164 ;  /* 0x000000a400a47308 */ /* 0x000eb00000000800 */
[----:B------:R-:W-:Y:S08]  /*4fe0*/  MUFU.EX2 R165, R165 ;  /* 0x000000a500a57308 */ /* 0x000ff00000000800 */
[----:B------:R-:W3:Y:S08]  /*4ff0*/  MUFU.EX2 R166, R166 ;  /* 0x000000a600a67308 */ /* 0x000ef00000000800 */
[----:B------:R-:W-:Y:S08]  /*5000*/  MUFU.EX2 R167, R167 ;  /* 0x000000a700a77308 */ /* 0x000ff00000000800 */
[----:B------:R-:W-:Y:S08]  /*5010*/  MUFU.EX2 R168, R168 ;  /* 0x000000a800a87308 */ /* 0x000ff00000000800 */
[----:B------:R-:W-:Y:S08]  /*5020*/  MUFU.EX2 R169, R169 ;  /* 0x000000a900a97308 */ /* 0x000ff00000000800 */
[----:B------:R-:W4:Y:S08]  /*5030*/  MUFU.EX2 R170, R170 ;  /* 0x000000aa00aa7308 */ /* 0x000f300000000800 */
[----:B------:R-:W-:Y:S08]  /*5040*/  MUFU.EX2 R171, R171 ;  /* 0x000000ab00ab7308 */ /* 0x000ff00000000800 */
[----:B------:R-:W5:Y:S08]  /*5050*/  MUFU.EX2 R172, R172 ;  /* 0x000000ac00ac7308 */ /* 0x000f700000000800 */
[----:B------:R-:W-:Y:S08]  /*5060*/  MUFU.EX2 R173, R173 ;  /* 0x000000ad00ad7308 */ /* 0x000ff00000000800 */
[----:B------:R-:W5:Y:S08]  /*5070*/  MUFU.EX2 R174, R174 ;  /* 0x000000ae00ae7308 */ /* 0x000f700000000800 */
[----:B------:R-:W-:Y:S08]  /*5080*/  MUFU.EX2 R175, R175 ;  /* 0x000000af00af7308 */ /* 0x000ff00000000800 */
[----:B------:R-:W-:Y:S08]  /*5090*/  MUFU.EX2 R176, R176 ;  /* 0x000000b000b07308 */ /* 0x000ff00000000800 */
[----:B------:R-:W-:Y:S08]  /*50a0*/  MUFU.EX2 R177, R177 ;  /* 0x000000b100b17308 */ /* 0x000ff00000000800 */
[----:B------:R-:W5:Y:S08]  /*50b0*/  MUFU.EX2 R178, R178 ;  /* 0x000000b200b27308 */ /* 0x000f700000000800 */
        /* <DEDUP_REMOVED lines=12> */
[----:B------:R-:W-:Y:S01]  /*5180*/  MUFU.EX2 R191, R191 ;  /* 0x000000bf00bf7308 */ /* 0x000fe20000000800 */
[----:B------:R-:W-:-:S02]  /*5190*/  WARPGROUP.DEPBAR.LE gsb0, 0x0 ;  /* 0x00008000000079c5 */ /* 0x000fc40000010000 */
[----:B0-----:R-:W-:-:S05]  /*51a0*/  F2FP.F16.F32.PACK_AB R152, R158, R157 ;  /* 0x0000009d9e98723e */ /* 0x001fca00000000ff */
[----:B------:R-:W-:Y:S01]  /*51b0*/  MUFU.EX2 R12, R12 ;  /* 0x0000000c000c7308 */ /* 0x000fe20000000800 */
[----:B-1----:R-:W-:Y:S01]  /*51c0*/  F2FP.F16.F32.PACK_AB R153, R162, R161 ;  /* 0x000000a1a299723e */ /* 0x002fe200000000ff */
[----:B------:R-:W-:Y:S01]  /*51d0*/  FADD.FTZ R157, R157, R10 ;  /* 0x0000000a9d9d7221 */ /* 0x000fe20000010000 */
[----:B------:R-:W-:Y:S01]  /*51e0*/  F2FP.F16.F32.PACK_AB R154, R160, R159 ;  /* 0x0000009fa09a723e */ /* 0x000fe200000000ff */
[----:B------:R-:W-:Y:S01]  /*51f0*/  FADD.FTZ R161, R161, R156 ;  /* 0x0000009ca1a17221 */ /* 0x000fe20000010000 */
[----:B--2---:R-:W-:Y:S01]  /*5200*/  F2FP.F16.F32.PACK_AB R155, R164, R163 ;  /* 0x000000a3a49b723e */ /* 0x004fe200000000ff */
[----:B------:R-:W-:Y:S02]  /*5210*/  FADD.FTZ R158, R158, R157 ;  /* 0x0000009d9e9e7221 */ /* 0x000fe40000010000 */
[----:B------:R-:W-:Y:S01]  /*5220*/  MUFU.EX2 R192, R192 ;  /* 0x000000c000c07308 */ /* 0x000fe20000000800 */
[----:B------:R-:W-:Y:S01]  /*5230*/  WARPGROUP.ARRIVE ;  /* 0x00000000000079c5 */ /* 0x000fe20000000000 */
[----:B------:R-:W-:Y:S01]  /*5240*/  FADD.FTZ R162, R162, R161 ;  /* 0x000000a1a2a27221 */ /* 0x000fe20000010000 */
[----:B------:R-:W-:-:S03]  /*5250*/  FADD.FTZ R159, R159, R158 ;  /* 0x0000009e9f9f7221 */ /* 0x000fc60000010000 */
[----:B------:R-:W-:Y:S01]  /*5260*/  FADD.FTZ R163, R163, R162 ;  /* 0x000000a2a3a37221 */ /* 0x000fe20000010000 */
[----:B------:R-:W-:Y:S01]  /*5270*/  HGMMA.64x256x16.F32 R24, R152, gdesc[UR4].tnspB, R24, gsb0 ;  /* 0x43e0000498187df0 */ /* 0x000fe20008000818 */
[----:B------:R-:W-:Y:S01]  /*5280*/  UIADD3 UR6, UR10, 0x100, URZ ;  /* 0x000001000a067890 */ /* 0x000fe2000fffe03f */
[----:B------:R-:W0:Y:S01]  /*5290*/  MUFU.EX2 R193, R193 ;  /* 0x000000c100c17308 */ /* 0x000e220000000800 */
[----:B------:R-:W-:Y:S01]  /*52a0*/  UMOV UR7, 0x40000040 ;  /* 0x4000004000077882 */ /* 0x000fe20000000000 */
[----:B------:R-:W-:Y:S01]  /*52b0*/  FADD.FTZ R160, R160, R159 ;  /* 0x0000009fa0a07221 */ /* 0x000fe20000010000 */
[----:B------:R-:W-:-:S05]  /*52c0*/  FADD.FTZ R164, R164, R163 ;  /* 0x000000a3a4a47221 */ /* 0x000fca0000010000 */
[----:B------:R-:W-:Y:S08]  /*52d0*/  MUFU.EX2 R194, R194 ;  /* 0x000000c200c27308 */ /* 0x000ff00000000800 */
[----:B------:R-:W1:Y:S01]  /*52e0*/  MUFU.EX2 R23, R23 ;  /* 0x0000001700177308 */ /* 0x000e620000000800 */
[----:B------:R-:W-:Y:S02]  /*52f0*/  WARPGROUP.DEPBAR.LE gsb0, 0x0 ;  /* 0x00008000000079c5 */ /* 0x000fe40000010000 */
[----:B---3--:R-:W-:Y:S01]  /*5300*/  F2FP.F16.F32.PACK_AB R152, R166, R165 ;  /* 0x000000a5a698723e */ /* 0x008fe200000000ff */
[----:B------:R-:W-:Y:S01]  /*5310*/  FADD.FTZ R165, R165, R160 ;  /* 0x000000a0a5a57221 */ /* 0x000fe20000010000 */
[----:B----4-:R-:W-:Y:S01]  /*5320*/  F2FP.F16.F32.PACK_AB R153, R170, R169 ;  /* 0x000000a9aa99723e */ /* 0x010fe200000000ff */
[----:B------:R-:W-:Y:S01]  /*5330*/  FADD.FTZ R169, R169, R164 ;  /* 0x000000a4a9a97221 */ /* 0x000fe20000010000 */
[----:B------:R-:W-:Y:S01]  /*5340*/  F2FP.F16.F32.PACK_AB R154, R168, R167 ;  /* 0x000000a7a89a723e */ /* 0x000fe200000000ff */
[----:B------:R-:W-:Y:S01]  /*5350*/  FADD.FTZ R166, R166, R165 ;  /* 0x000000a5a6a67221 */ /* 0x000fe20000010000 */
[----:B-----5:R-:W-:Y:S01]  /*5360*/  F2FP.F16.F32.PACK_AB R155, R172, R171 ;  /* 0x000000abac9b723e */ /* 0x020fe200000000ff */
[----:B------:R-:W-:-:S02]  /*5370*/  FADD.FTZ R170, R170, R169 ;  /* 0x000000a9aaaa7221 */ /* 0x000fc40000010000 */
[----:B------:R-:W-:Y:S01]  /*5380*/  FADD.FTZ R167, R167, R166 ;  /* 0x000000a6a7a77221 */ /* 0x000fe20000010000 */
[----:B------:R-:W-:Y:S01]  /*5390*/  WARPGROUP.ARRIVE ;  /* 0x00000000000079c5 */ /* 0x000fe20000000000 */
[----:B------:R-:W-:Y:S02]  /*53a0*/  FADD.FTZ R171, R171, R170 ;  /* 0x000000aaabab7221 */ /* 0x000fe40000010000 */
[----:B------:R-:W-:Y:S02]  /*53b0*/  FADD.FTZ R168, R168, R167 ;  /* 0x000000a7a8a87221 */ /* 0x000fe40000010000 */
[----:B------:R-:W-:Y:S01]  /*53c0*/  FADD.FTZ R172, R172, R171 ;  /* 0x000000abacac7221 */ /* 0x000fe20000010000 */
[----:B------:R-:W-:Y:S01]  /*53d0*/  HGMMA.64x256x16.F32 R24, R152, gdesc[UR4].tnspB, R24, gsb0 ;  /* 0x43e0000498187df0 */ /* 0x000fe20008000818 */
[----:B------:R-:W-:Y:S01]  /*53e0*/  UIADD3 UR6, UR10, 0x180, URZ ;  /* 0x000001800a067890 */ /* 0x000fe2000fffe03f */
[----:B------:R-:W-:Y:S01]  /*53f0*/  UMOV UR7, 0x40000040 ;  /* 0x4000004000077882 */ /* 0x000fe20000000000 */
[----:B------:R-:W-:-:S02]  /*5400*/  WARPGROUP.DEPBAR.LE gsb0, 0x0 ;  /* 0x00008000000079c5 */ /* 0x000fc40000010000 */
[----:B------:R-:W-:Y:S01]  /*5410*/  F2FP.F16.F32.PACK_AB R152, R174, R173 ;  /* 0x000000adae98723e */ /* 0x000fe200000000ff */
[----:B------:R-:W-:Y:S01]  /*5420*/  FADD.FTZ R173, R173, R168 ;  /* 0x000000a8adad7221 */ /* 0x000fe20000010000 */
[----:B------:R-:W-:Y:S01]  /*5430*/  F2FP.F16.F32.PACK_AB R153, R178, R177 ;  /* 0x000000b1b299723e */ /* 0x000fe200000000ff */
[----:B------:R-:W-:Y:S01]  /*5440*/  FADD.FTZ R177, R177, R172 ;  /* 0x000000acb1b17221 */ /* 0x000fe20000010000 */
[----:B------:R-:W-:Y:S01]  /*5450*/  F2FP.F16.F32.PACK_AB R154, R176, R175 ;  /* 0x000000afb09a723e */ /* 0x000fe200000000ff */
[----:B------:R-:W-:Y:S01]  /*5460*/  FADD.FTZ R174, R174, R173 ;  /* 0x000000adaeae7221 */ /* 0x000fe20000010000 */
[----:B------:R-:W-:Y:S01]  /*5470*/  F2FP.F16.F32.PACK_AB R155, R180, R179 ;  /* 0x000000b3b49b723e */ /* 0x000fe200000000ff */
[----:B------:R-:W-:Y:S02]  /*5480*/  FADD.FTZ R178, R178, R177 ;  /* 0x000000b1b2b27221 */ /* 0x000fe40000010000 */
[----:B------:R-:W-:Y:S01]  /*5490*/  FADD.FTZ R175, R175, R174 ;  /* 0x000000aeafaf7221 */ /* 0x000fe20000010000 */
[----:B------:R-:W-:Y:S01]  /*54a0*/  WARPGROUP.ARRIVE ;  /* 0x00000000000079c5 */ /* 0x000fe20000000000 */
[----:B------:R-:W-:-:S02]  /*54b0*/  FADD.FTZ R179, R179, R178 ;  /* 0x000000b2b3b37221 */ /* 0x000fc40000010000 */
        /* <DEDUP_REMOVED lines=39> */
[----:B------:R-:W-:Y:S05]  /*5730*/  @P2 BRA `(.L_x_9272) ;  /* 0xffffffdc00042947 */ /* 0x000fea000383ffff */
.L_x_9263:
[----:B------:R-:W2:Y:S01]  /*5740*/  SHFL.BFLY PT, R7, R4, 0x2, 0x1f ;  /* 0x0c401f0004077f89 */ /* 0x000ea200000e0000 */
[----:B------:R-:W-:Y:S01]  /*5750*/  MOV R206, 0x400 ;  /* 0x0000040000ce7802 */ /* 0x000fe20000000f00 */
[----:B------:R-:W-:Y:S02]  /*5760*/  UIADD3 UR4, -UR43, URZ, URZ ;  /* 0x0000003f2b047290 */ /* 0x000fe4000fffe13f */
[----:B------:R-:W3:Y:S01]  /*5770*/  SHFL.BFLY PT, R9, R6, 0x2, 0x1f ;  /* 0x0c401f0006097f89 */ /* 0x000ee200000e0000 */
[----:B------:R-:W-:Y:S01]  /*5780*/  ULDC UR10, c[0x0][0xd44] ;  /* 0x00035100000a7ab9 */ /* 0x000fe20000000800 */
[----:B------:R-:W-:Y:S01]  /*5790*/  ULDC.64 UR6, c[0x0][0xc90] ;  /* 0x0003240000067ab9 */ /* 0x000fe20000000a00 */
[----:B------:R-:W-:Y:S01]  /*57a0*/  UIMAD UR10, UR10, UR4, UR41 ;  /* 0x000000040a0a72a4 */ /* 0x000fe2000f8e0229 */
[----:B------:R-:W4:Y:S01]  /*57b0*/  S2R R11, SR_CgaCtaId ;  /* 0x00000000000b7919 */ /* 0x000f220000008800 */
[----:B------:R-:W-:Y:S02]  /*57c0*/  ULDC.64 UR8, c[0x0][0xbe8] ;  /* 0x0002fa0000087ab9 */ /* 0x000fe40000000a00 */
[----:B------:R-:W-:Y:S01]  /*57d0*/  USHF.R.S32.HI UR11, URZ, 0x1f, UR10 ;  /* 0x0000001f3f0b7899 */ /* 0x000fe2000801140a */
[----:B------:R-:W0:Y:S01]  /*57e0*/  S2R R13, SR_SWINHI ;  /* 0x00000000000d7919 */ /* 0x000e220000002f00 */
[----:B------:R-:W-:-:S02]  /*57f0*/  UIMAD.WIDE.U32 UR4, UR10, UR6, URZ ;  /* 0x000000060a0472a5 */ /* 0x000fc4000f8e003f */
[----:B------:R-:W-:Y:S01]  /*5800*/  UIMAD UR6, UR11, UR6, URZ ;  /* 0x000000060b0672a4 */ /* 0x000fe2000f8e023f */
[----:B------:R1:W-:Y:S06]  /*5810*/  BAR.ARV R5, 0x100 ;  /* 0x000400050000751d */ /* 0x0003ec0000002000 */
[----:B------:R-:W-:Y:S01]  /*5820*/  UIMAD UR6, UR10, UR7, UR6 ;  /* 0x000000070a0672a4 */ /* 0x000fe2000f8e0206 */
[----:B--2---:R-:W-:Y:S01]  /*5830*/  FADD.FTZ R7, R7, R4 ;  /* 0x0000000407077221 */ /* 0x004fe20000010000 */
[----:B------:R-:W-:Y:S01]  /*5840*/  IMAD.MOV.U32 R4, RZ, RZ, RZ ;  /* 0x000000ffff047224 */ /* 0x000fe200078e00ff */
[----:B------:R-:W-:Y:S06]  /*5850*/  BAR.ARV 0x8, 0x180 ;  /* 0x0206000000007b1d */ /* 0x000fec0000002000 */
[----:B---3--:R-:W-:Y:S01]  /*5860*/  FADD.FTZ R9, R9, R6 ;  /* 0x0000000609097221 */ /* 0x008fe20000010000 */
[----:B------:R-:W-:Y:S01]  /*5870*/  IMAD.MOV.U32 R6, RZ, RZ, -0x800000 ;  /* 0xff800000ff067424 */ /* 0x000fe200078e00ff */
[----:B------:R-:W2:Y:S01]  /*5880*/  SHFL.BFLY PT, R8, R7, 0x1, 0x1f ;  /* 0x0c201f0007087f89 */ /* 0x000ea200000e0000 */
[----:B-1----:R-:W-:Y:S01]  /*5890*/  IMAD.MOV.U32 R5, RZ, RZ, -0x800000 ;  /* 0xff800000ff057424 */ /* 0x002fe200078e00ff */
[----:B------:R-:W-:-:S02]  /*58a0*/  USHF.R.S32.HI UR7, URZ, 0x1f, UR43 ;  /* 0x0000001f3f077899 */ /* 0x000fc4000801142b */
[----:B------:R-:W1:Y:S01]  /*58b0*/  SHFL.BFLY PT, R10, R9, 0x1, 0x1f ;  /* 0x0c201f00090a7f89 */ /* 0x000e6200000e0000 */
[----:B----4-:R-:W-:Y:S01]  /*58c0*/  LEA R206, R11, R206, 0x18 ;  /* 0x000000ce0bce7211 */ /* 0x010fe200078ec0ff */
[----:B------:R-:W-:Y:S01]  /*58d0*/  BAR.SYNC.DEFER_BLOCKING 0x1, 0x100 ;  /* 0x0044000000007b1d */ /* 0x000fe20000010000 */
[----:B--2---:R-:W-:Y:S01]  /*58e0*/  FADD.FTZ R12, R7, R8 ;  /* 0x00000008070c7221 */ /* 0x004fe20000010000 */
[----:B------:R-:W-:Y:S02]  /*58f0*/  IMAD.MOV.U32 R8, RZ, RZ, RZ ;  /* 0x000000ffff087224 */ /* 0x000fe400078e00ff */
[----:B-1----:R-:W-:Y:S02]  /*5900*/  FADD.FTZ R14, R9, R10 ;  /* 0x0000000a090e7221 */ /* 0x002fe40000010000 */
[----:B------:R-:W-:Y:S01]  /*5910*/  FSETP.NE.FTZ.AND P0, PT, R12, RZ, PT ;  /* 0x000000ff0c00720b */ /* 0x000fe20003f15000 */
[----:B------:R-:W-:Y:S01]  /*5920*/  IMAD R9, R22, 0x40, R2 ;  /* 0x0000004016097824 */ /* 0x000fe200078e0202 */
[----:B------:R-:W-:-:S02]  /*5930*/  MOV R10, R206 ;  /* 0x000000ce000a7202 */ /* 0x000fc40000000f00 */
[----:B0-----:R-:W-:Y:S01]  /*5940*/  MOV R11, R13 ;  /* 0x0000000d000b7202 */ /* 0x001fe20000000f00 */
[----:B------:R-:W-:Y:S01]  /*5950*/  IMAD.U32 R13, RZ, RZ, UR27 ;  /* 0x0000001bff0d7e24 */ /* 0x000fe2000f8e00ff */
[----:B------:R-:W-:-:S07]  /*5960*/  FSETP.NE.FTZ.AND P1, PT, R14, RZ, PT ;  /* 0x000000ff0e00720b */ /* 0x000fce0003f35000 */
[----:B------:R-:W0:Y:S01]  /*5970*/  @P0 MUFU.RCP R8, R12 ;  /* 0x0000000c00080308 */ /* 0x000e220000001000 */
[----:B------:R-:W-:-:S07]  /*5980*/  @P0 FMUL.FTZ R13, R13, 0.69314718246459960938 ;  /* 0x3f3172180d0d0820 */ /* 0x000fce0000410000 */
[----:B------:R-:W-:Y:S08]  /*5990*/  @P1 MUFU.RCP R4, R14 ;  /* 0x0000000e00041308 */ /* 0x000ff00000001000 */
        /* <DEDUP_REMOVED lines=8> */
[----:B------:R-:W0:Y:S01]  /*5a20*/  @P1 MUFU.LG2 R14, R14 ;  /* 0x0000000e000e1308 */ /* 0x000e220000000c00 */
        /* <DEDUP_REMOVED lines=57> */
[----:B------:R-:W-:-:S04]  /*5dc0*/  IMAD.WIDE R8, R9, 0x2, R10 ;  /* 0x0000000209087825 */ /* 0x000fc800078e020a */
[----:B-1----:R-:W-:Y:S01]  /*5dd0*/  @P0 FMUL.FTZ R12, R12, 0.69314718246459960938 ;  /* 0x3f3172180c0c0820 */ /* 0x002fe20000410000 */
[----:B0-----:R-:W-:Y:S01]  /*5de0*/  @P1 FMUL.FTZ R14, R14, 0.69314718246459960938 ;  /* 0x3f3172180e0e1820 */ /* 0x001fe20000410000 */
[----:B------:R-:W-:Y:S01]  /*5df0*/  FMUL.FTZ R7, R91, R4 ;  /* 0x000000045b077220 */ /* 0x000fe20000410000 */
[----:B------:R-:W-:-:S04]  /*5e00*/  IMAD.WIDE R10, R211, 0x2, R10 ;  /* 0x00000002d30a7825 */ /* 0x000fc800078e020a */
[-C--:B------:R-:W-:Y:S01]  /*5e10*/  FMUL.FTZ R176, R131, R4.reuse ;  /* 0x0000000483b07220 */ /* 0x080fe20000410000 */
[-C--:B------:R-:W-:Y:S01]  /*5e20*/  FMUL.FTZ R23, R90, R4.reuse ;  /* 0x000000045a177220 */ /* 0x080fe20000410000 */
[-C--:B------:R-:W-:Y:S01]  /*5e30*/  FMUL.FTZ R61, R94, R4.reuse ;  /* 0x000000045e3d7220 */ /* 0x080fe20000410000 */
[----:B------:R-:W-:Y:S01]  /*5e40*/  IMAD.U32 R53, RZ, RZ, UR27 ;  /* 0x0000001bff357e24 */ /* 0x000fe2000f8e00ff */
[----:B------:R-:W-:Y:S01]  /*5e50*/  IADD3 R21, P3, R10, 0xc060, RZ ;  /* 0x0000c0600a157810 */ /* 0x000fe20007f7e0ff */
[----:B------:R-:W-:Y:S01]  /*5e60*/  FMUL.FTZ R77, R98, R4 ;  /* 0x00000004624d7220 */ /* 0x000fe20000410000 */
[C---:B------:R-:W-:Y:S01]  /*5e70*/  LOP3.LUT R171, R10.reuse, 0x380, RZ, 0xc0, !PT ;  /* 0x000003800aab7812 */ /* 0x040fe200078ec0ff */
[----:B------:R-:W-:Y:S01]  /*5e80*/  @P1 FMUL.FTZ R53, R53, 0.69314718246459960938 ;  /* 0x3f31721835351820 */ /* 0x000fe20000410000 */
[----:B------:R-:W-:Y:S01]  /*5e90*/  LOP3.LUT R15, R21, 0x380, RZ, 0xc0, !PT ;  /* 0x00000380150f7812 */ /* 0x000fe200078ec0ff */
[----:B------:R-:W-:Y:S01]  /*5ea0*/  @P0 FFMA.FTZ R6, R13, R0, R12 ;  /* 0x000000000d060223 */ /* 0x000fe2000001000c */
[----:B------:R-:W-:Y:S01]  /*5eb0*/  IADD3 R91, P5, R10, 0xc020, RZ ;  /* 0x0000c0200a5b7810 */ /* 0x000fe20007fbe0ff */
[----:B------:R-:W-:Y:S01]  /*5ec0*/  @P1 FFMA.FTZ R5, R53, R3, R14 ;  /* 0x0000000335051223 */ /* 0x000fe2000001000e */
        /* <DEDUP_REMOVED lines=34> */
[----:B------:R-:W-:Y:S01]  /*60f0*/  IADD3 R0, P3, R10, 0x60, RZ ;  /* 0x000000600a007810 */ /* 0x000fe20007f7e0ff */
[----:B------:R-:W-:Y:S01]  /*6100*/  FMUL.FTZ R31, R31, R4 ;  /* 0x000000041f1f7220 */ /* 0x000fe20000410000 */
[----:B------:R-:W-:Y:S01]  /*6110*/  LOP3.LUT R170, R171, R10, RZ, 0x3c, !PT ;  /* 0x0000000aabaa7212 */ /* 0x000fe200078e3cff */
        /* <DEDUP_REMOVED lines=67> */
[--C-:B------:R-:W-:Y:S01]  /*6550*/  IMAD.MOV.U32 R171, RZ, RZ, R11.reuse ;  /* 0x000000ffffab7224 */ /* 0x100fe200078e000b */
[----:B------:R-:W-:Y:S01]  /*6560*/  IADD3 R13, P3, R8, 0x1000, RZ ;  /* 0x00001000080d7810 */ /* 0x000fe20007f7e0ff */
[--C-:B------:R-:W-:Y:S01]  /*6570*/  IMAD.X R157, RZ, RZ, R11.reuse, P4 ;  /* 0x000000ffff9d7224 */ /* 0x100fe200020e060b */
[----:B------:R-:W-:Y:S01]  /*6580*/  LOP3.LUT R3, R52, 0x380, RZ, 0xc0, !PT ;  /* 0x0000038034037812 */ /* 0x000fe200078ec0ff */
[--C-:B------:R-:W-:Y:S01]  /*6590*/  IMAD.X R159, RZ, RZ, R11.reuse, P5 ;  /* 0x000000ffff9f7224 */ /* 0x100fe200028e060b */
[----:B------:R-:W-:Y:S01]  /*65a0*/  LOP3.LUT R12, R13, 0x380, RZ, 0xc0, !PT ;  /* 0x000003800d0c7812 */ /* 0x000fe200078ec0ff */
[--C-:B------:R-:W-:Y:S01]  /*65b0*/  IMAD.X R161, RZ, RZ, R11.reuse, P6 ;  /* 0x000000ffffa17224 */ /* 0x100fe200030e060b */
[----:B------:R-:W-:Y:S01]  /*65c0*/  SHF.R.U64 R3, R3, 0x3, RZ ;  /* 0x0000000303037819 */ /* 0x000fe200000012ff */
[--C-:B------:R-:W-:Y:S01]  /*65d0*/  IMAD.X R163, RZ, RZ, R11.reuse, P0 ;  /* 0x000000ffffa37224 */ /* 0x100fe200000e060b */
[----:B------:R-:W-:Y:S01]  /*65e0*/  SHF.R.U64 R12, R12, 0x3, RZ ;  /* 0x000000030c0c7819 */ /* 0x000fe200000012ff */
[----:B------:R-:W-:Y:S01]  /*65f0*/  IMAD.X R165, RZ, RZ, R11, P1 ;  /* 0x000000ffffa57224 */ /* 0x000fe200008e060b */
[----:B------:R-:W-:Y:S01]  /*6600*/  LOP3.LUT R95, R98, 0x380, RZ, 0xc0, !PT ;  /* 0x00000380625f7812 */ /* 0x000fe200078ec0ff */
[----:B------:R-:W-:Y:S01]  /*6610*/  IMAD.U32 R10, RZ, RZ, UR4 ;  /* 0x00000004ff0a7e24 */ /* 0x000fe2000f8e00ff */
[----:B------:R-:W-:Y:S01]  /*6620*/  LOP3.LUT R158, R3, R52, RZ, 0x3c, !PT ;  /* 0x00000034039e7212 */ /* 0x000fe200078e3cff */
[----:B------:R-:W-:Y:S01]  /*6630*/  UIADD3 UR4, UR5, UR6, URZ ;  /* 0x0000000605047290 */ /* 0x000fe2000fffe03f */
[----:B------:R-:W-:-:S02]  /*6640*/  LOP3.LUT R3, R14, 0x380, RZ, 0xc0, !PT ;  /* 0x000003800e037812 */ /* 0x000fc400078ec0ff */
[----:B------:R-:W-:Y:S01]  /*6650*/  LOP3.LUT R12, R12, R13, RZ, 0x3c, !PT ;  /* 0x0000000d0c0c7212 */ /* 0x000fe200078e3cff */
[----:B------:R-:W-:Y:S01]  /*6660*/  IMAD.X R13, RZ, RZ, R9, P3 ;  /* 0x000000ffff0d7224 */ /* 0x000fe200018e0609 */
[----:B------:R-:W-:Y:S01]  /*6670*/  SHF.R.U64 R95, R95, 0x3, RZ ;  /* 0x000000035f5f7819 */ /* 0x000fe200000012ff */
[----:B------:R-:W-:Y:S01]  /*6680*/  ULDC UR6, c[0x0][0xb88] ;  /* 0x0002e20000067ab9 */ /* 0x000fe20000000800 */
[----:B------:R-:W-:Y:S02]  /*6690*/  SHF.R.U64 R3, R3, 0x3, RZ ;  /* 0x0000000303037819 */ /* 0x000fe400000012ff */
[----:B------:R-:W-:Y:S02]  /*66a0*/  IADD3 R99, P3, R8, 0x8000, RZ ;  /* 0x0000800008637810 */ /* 0x000fe40007f7e0ff */
[----:B------:R-:W-:Y:S02]  /*66b0*/  LOP3.LUT R134, R95, R98, RZ, 0x3c, !PT ;  /* 0x000000625f867212 */ /* 0x000fe400078e3cff */
[----:B------:R-:W-:-:S02]  /*66c0*/  LOP3.LUT R160, R3, R14, RZ, 0x3c, !PT ;  /* 0x0000000e03a07212 */ /* 0x000fc400078e3cff */
[----:B------:R-:W-:Y:S02]  /*66d0*/  LOP3.LUT R98, R99, 0x380, RZ, 0xc0, !PT ;  /* 0x0000038063627812 */ /* 0x000fe400078ec0ff */
[----:B------:R-:W-:Y:S02]  /*66e0*/  LOP3.LUT R3, R0, 0x380, RZ, 0xc0, !PT ;  /* 0x0000038000037812 */ /* 0x000fe400078ec0ff */
[----:B------:R-:W-:Y:S02]  /*66f0*/  SHF.R.U64 R98, R98, 0x3, RZ ;  /* 0x0000000362627819 */ /* 0x000fe400000012ff */
[----:B------:R-:W-:Y:S02]  /*6700*/  SHF.R.U64 R3, R3, 0x3, RZ ;  /* 0x0000000303037819 */ /* 0x000fe400000012ff */
[----:B------:R-:W-:Y:S01]  /*6710*/  LOP3.LUT R98, R98, R99, RZ, 0x3c, !PT ;  /* 0x0000006362627212 */ /* 0x000fe200078e3cff */
[----:B------:R-:W-:Y:S01]  /*6720*/  IMAD.X R99, RZ, RZ, R9, P3 ;  /* 0x000000ffff637224 */ /* 0x000fe200018e0609 */
[----:B------:R-:W-:-:S02]  /*6730*/  LOP3.LUT R168, R3, R0, RZ, 0x3c, !PT ;  /* 0x0000000003a87212 */ /* 0x000fc400078e3cff */
[C---:B------:R-:W-:Y:S02]  /*6740*/  IADD3 R3, P3, R8.reuse, 0xf000, RZ ;  /* 0x0000f00008037810 */ /* 0x040fe40007f7e0ff */
[----:B------:R-:W-:Y:S02]  /*6750*/  IADD3 R95, P2, R8, 0x7000, RZ ;  /* 0x00007000085f7810 */ /* 0x000fe40007f5e0ff */
[----:B------:R-:W-:Y:S01]  /*6760*/  LOP3.LUT R0, R3, 0x380, RZ, 0xc0, !PT ;  /* 0x0000038003007812 */ /* 0x000fe200078ec0ff */
[----:B------:R-:W-:Y:S01]  /*6770*/  IMAD.X R127, RZ, RZ, R9, P3 ;  /* 0x000000ffff7f7224 */ /* 0x000fe200018e0609 */
[----:B------:R-:W-:Y:S02]  /*6780*/  LOP3.LUT R94, R95, 0x380, RZ, 0xc0, !PT ;  /* 0x000003805f5e7812 */ /* 0x000fe400078ec0ff */
[----:B------:R-:W-:Y:S02]  /*6790*/  SHF.R.U64 R0, R0, 0x3, RZ ;  /* 0x0000000300007819 */ /* 0x000fe400000012ff */
[----:B------:R-:W-:-:S02]  /*67a0*/  SHF.R.U64 R94, R94, 0x3, RZ ;  /* 0x000000035e5e7819 */ /* 0x000fc400000012ff */
[----:B------:R-:W-:Y:S01]  /*67b0*/  LOP3.LUT R126, R0, R3, RZ, 0x3c, !PT ;  /* 0x00000003007e7212 */ /* 0x000fe200078e3cff */
[----:B------:R-:W-:Y:S01]  /*67c0*/  IMAD R3, RZ, RZ, -UR41 ;  /* 0x80000029ff037e24 */ /* 0x000fe2000f8e02ff */
[----:B------:R-:W0:Y:S01]  /*67d0*/  LDC R0, c[0x0][0xce8] ;  /* 0x00033a00ff007b82 */ /* 0x000e220000000800 */
[----:B------:R-:W-:Y:S01]  /*67e0*/  LOP3.LUT R94, R94, R95, RZ, 0x3c, !PT ;  /* 0x0000005f5e5e7212 */ /* 0x000fe200078e3cff */
[----:B------:R-:W-:Y:S01]  /*67f0*/  IMAD.X R95, RZ, RZ, R9, P2 ;  /* 0x000000ffff5f7224 */ /* 0x000fe200010e0609 */
[----:B------:R-:W-:Y:S02]  /*6800*/  IADD3 R123, P2, R8, 0xe000, RZ ;  /* 0x0000e000087b7810 */ /* 0x000fe40007f5e0ff */
[----:B------:R-:W-:Y:S02]  /*6810*/  F2FP.F16.F32.PACK_AB R24, R25, R24 ;  /* 0x000000181918723e */ /* 0x000fe400000000ff */
[----:B------:R-:W-:Y:S02]  /*6820*/  LOP3.LUT R122, R123, 0x380, RZ, 0xc0, !PT ;  /* 0x000003807b7a7812 */ /* 0x000fe400078ec0ff */
[----:B------:R-:W-:-:S02]  /*6830*/  F2FP.F16.F32.PACK_AB R25, R27, R26 ;  /* 0x0000001a1b19723e */ /* 0x000fc400000000ff */
[----:B------:R-:W-:Y:S02]  /*6840*/  SHF.R.U64 R122, R122, 0x3, RZ ;  /* 0x000000037a7a7819 */ /* 0x000fe400000012ff */
[----:B------:R-:W-:Y:S02]  /*6850*/  F2FP.F16.F32.PACK_AB R26, R187, R28 ;  /* 0x0000001cbb1a723e */ /* 0x000fe400000000ff */
[----:B------:R-:W-:Y:S01]  /*6860*/  LOP3.LUT R122, R122, R123, RZ, 0x3c, !PT ;  /* 0x0000007b7a7a7212 */ /* 0x000fe200078e3cff */
[----:B------:R-:W-:Y:S01]  /*6870*/  IMAD.X R123, RZ, RZ, R9, P2 ;  /* 0x000000ffff7b7224 */ /* 0x000fe200010e0609 */
[----:B------:R-:W1:Y:S01]  /*6880*/  LDC R28, c[0x0][0xd38] ;  /* 0x00034e00ff1c7b82 */ /* 0x000e620000000800 */
[----:B------:R-:W-:Y:S02]  /*6890*/  MOV R170, R170 ;  /* 0x000000aa00aa7202 */ /* 0x000fe40000000f00 */
[----:B------:R-:W-:Y:S02]  /*68a0*/  F2FP.F16.F32.PACK_AB R27, R31, R30 ;  /* 0x0000001e1f1b723e */ /* 0x000fe400000000ff */
[----:B------:R-:W-:-:S02]  /*68b0*/  LOP3.LUT R57, R90, 0x380, RZ, 0xc0, !PT ;  /* 0x000003805a397812 */ /* 0x000fc400078ec0ff */
[----:B0-----:R-:W-:Y:S01]  /*68c0*/  ISETP.NE.AND P2, PT, R0, 0x1, PT ;  /* 0x000000010000780c */ /* 0x001fe20003f45270 */
[----:B------:R0:W-:Y:S01]  /*68d0*/  STSM.16.M88.4 [R170], R24 ;  /* 0x00000018aa007844 */ /* 0x0001e20000000200 */
[----:B------:R-:W-:Y:S01]  /*68e0*/  LOP3.LUT R11, R56, 0x380, RZ, 0xc0, !PT ;  /* 0x00000380380b7812 */ /* 0x000fe200078ec0ff */
[----:B------:R-:W2:Y:S01]  /*68f0*/  LDC.64 R30, c[0x0][0xc98] ;  /* 0x00032600ff1e7b82 */ /* 0x000ea20000000a00 */
[----:B------:R-:W-:Y:S02]  /*6900*/  SHF.R.U64 R57, R57, 0x3, RZ ;  /* 0x0000000339397819 */ /* 0x000fe400000012ff */
[----:B------:R-:W-:Y:S02]  /*6910*/  SHF.R.U64 R11, R11, 0x3, RZ ;  /* 0x000000030b0b7819 */ /* 0x000fe400000012ff */
[----:B------:R-:W-:Y:S02]  /*6920*/  LOP3.LUT R146, R57, R90, RZ, 0x3c, !PT ;  /* 0x0000005a39927212 */ /* 0x000fe400078e3cff */
[----:B------:R-:W-:-:S02]  /*6930*/  LOP3.LUT R154, R11, R56, RZ, 0x3c, !PT ;  /* 0x000000380b9a7212 */ /* 0x000fc400078e3cff */
[----:B------:R-:W-:Y:S02]  /*6940*/  LOP3.LUT R11, R20, 0x380, RZ, 0xc0, !PT ;  /* 0x00000380140b7812 */ /* 0x000fe400078ec0ff */
[----:B------:R-:W-:Y:S02]  /*6950*/  IADD3 R57, P0, R8, 0x5000, RZ ;  /* 0x0000500008397810 */ /* 0x000fe40007f1e0ff */
[----:B------:R-:W-:Y:S01]  /*6960*/  F2FP.F16.F32.PACK_AB R32, R33, R32 ;  /* 0x000000202120723e */ /* 0x000fe200000000ff */
[----:B0-----:R-:W0:Y:S01]  /*6970*/  @P2 LDC R24, c[0x0][0xcec] ;  /* 0x00033b00ff182b82 */ /* 0x001e220000000800 */
[----:B-1----:R-:W-:Y:S01]  /*6980*/  IMAD R3, R28, R3, UR44 ;  /* 0x0000002c1c037e24 */ /* 0x002fe2000f8e0203 */
[----:B------:R-:W-:Y:S02]  /*6990*/  F2FP.F16.F32.PACK_AB R33, R35, R34 ;  /* 0x000000222321723e */ /* 0x000fe400000000ff */
[----:B------:R-:W-:Y:S02]  /*69a0*/  SHF.R.U64 R11, R11, 0x3, RZ ;  /* 0x000000030b0b7819 */ /* 0x000fe400000012ff */
[----:B------:R-:W-:-:S02]  /*69b0*/  IADD3 R91, P1, R8, 0x6000, RZ ;  /* 0x00006000085b7810 */ /* 0x000fc40007f3e0ff */
        /* <DEDUP_REMOVED lines=271> */
.L_x_9274:
[----:B------:R-:W-:Y:S05]  /*7ab0*/  BSYNC B0 ;  /* 0x0000000000007941 */ /* 0x000fea0003800000 */
.L_x_9273:
        /* <DEDUP_REMOVED lines=20> */
.L_x_9276:
[----:B------:R-:W-:Y:S05]  /*7c00*/  BSYNC B0 ;  /* 0x0000000000007941 */ /* 0x000fea0003800000 */
.L_x_9275:
        /* <DEDUP_REMOVED lines=20> */
.L_x_9278:
[----:B------:R-:W-:Y:S05]  /*7d50*/  BSYNC B0 ;  /* 0x0000000000007941 */ /* 0x000fea0003800000 */
.L_x_9277:
        /* <DEDUP_REMOVED lines=23> */
.L_x_9280:
[----:B------:R-:W-:Y:S05]  /*7ed0*/  BSYNC B0 ;  /* 0x0000000000007941 */ /* 0x000fea0003800000 */
.L_x_9279:
[----:B------:R-:W5:Y:S02]  /*7ee0*/  LDC R0, c[0x0][0xd34] ;  /* 0x00034d00ff007b82 */ /* 0x000f640000000800 */
[----:B-----5:R-:W-:-:S13]  /*7ef0*/  ISETP.LE.AND P0, PT, R0, UR44, PT ;  /* 0x0000002c00007c0c */ /* 0x020fda000bf03270 */
[----:B------:R-:W-:Y:S05]  /*7f00*/  @!P0 BRA `(.L_x_9281) ;  /* 0xffffff8c00b08947 */ /* 0x000fea000383ffff */
[----:B------:R-:W-:Y:S05]  /*7f10*/  EXIT ;  /* 0x000000000000794d */ /* 0x000fea0003800000 */
.L_x_9250:
        /* <DEDUP_REMOVED lines=34> */
[C---:B-1----:R-:W-:Y:S02]  /*8140*/  LOP3.LUT R3, R2.reuse, 0x80, RZ, 0xfc, !PT ;  /* 0x0000008002037812 */ /* 0x042fe400078efcff */
[----:B--2---:R-:W-:-:S07]  /*8150*/  LOP3.LUT R0, R2, 0xc0, RZ, 0xfc, !PT ;  /* 0x000000c002007812 */ /* 0x004fce00078efcff */
.L_x_9362:
[----:B------:R-:W2:Y:S01]  /*8160*/  LDL R2, [R1+0x24] ;  /* 0x0000240001027983 */ /* 0x000ea20000100800 */
[----:B-1----:R-:W1:Y:S01]  /*8170*/  LDC R0, c[0x0][0xd38] ;  /* 0x00034e00ff007b82 */ /* 0x002e620000000800 */
[----:B------:R-:W-:Y:S05]  /*8180*/  YIELD ;  /* 0x0000000000007946 */ /* 0x000fea0003800000 */
[----:B------:R-:W-:Y:S02]  /*8190*/  ULDC.64 UR4, c[0x0][0x418] ;  /* 0x0001060000047ab9 */ /* 0x000fe40000000a00 */
[----:B------:R-:W3:Y:S01]  /*81a0*/  LDC R17, c[0x0][0xd44] ;  /* 0x00035100ff117b82 */ /* 0x000ee20000000800 */
[----:B------:R-:W-:-:S03]  /*81b0*/  UISETP.NE.U32.AND UP0, UPT, UR4, URZ, UPT ;  /* 0x0000003f0400728c */ /* 0x000fc6000bf05070 */
[----:B------:R-:W-:Y:S01]  /*81c0*/  ULDC UR4, c[0x0][0x424] ;  /* 0x0001090000047ab9 */ /* 0x000fe20000000800 */
[----:B------:R-:W-:-:S04]  /*81d0*/  UISETP.NE.AND.EX UP0, UPT, UR5, URZ, UPT, UP0 ;  /* 0x0000003f0500728c */ /* 0x000fc8000bf05300 */
[----:B------:R-:W-:Y:S01]  /*81e0*/  USEL UR4, UR4, 0x1, UP0 ;  /* 0x0000000104047887 */ /* 0x000fe20008000000 */
[----:B-1----:R-:W-:-:S13]  /*81f0*/  ISETP.NE.AND P0, PT, R0, 0x1, PT ;  /* 0x000000010000780c */ /* 0x002fda0003f05270 */
[----:B------:R-:W2:Y:S08]  /*8200*/  @P0 LDC R0, c[0x0][0xd3c] ;  /* 0x00034f00ff000b82 */ /* 0x000eb00000000800 */
[----:B------:R-:W1:Y:S01]  /*8210*/  @P0 LDC R3, c[0x0][0xd40] ;  /* 0x00035000ff030b82 */ /* 0x000e620000000800 */
[----:B--2---:R-:W-:-:S04]  /*8220*/  @P0 IMAD.HI.U32 R0, R2, R0, RZ ;  /* 0x0000000002000227 */ /* 0x004fc800078e00ff */
[----:B------:R-:W-:Y:S01]  /*8230*/  IMAD.MOV.U32 R4, RZ, RZ, R2 ;  /* 0x000000ffff047224 */ /* 0x000fe200078e0002 */
[----:B-1----:R-:W-:Y:S02]  /*8240*/  @P0 SHF.R.U32.HI R4, RZ, R3, R0 ;  /* 0x00000003ff040219 */ /* 0x002fe40000011600 */
[----:B---3--:R-:W-:-:S03]  /*8250*/  ISETP.NE.AND P0, PT, R17, 0x1, PT ;  /* 0x000000011100780c */ /* 0x008fc60003f05270 */
[----:B------:R-:W-:Y:S01]  /*8260*/  IMAD.MOV.U32 R5, RZ, RZ, R4 ;  /* 0x000000ffff057224 */ /* 0x000fe200078e0004 */
[----:B------:R-:W-:Y:S09]  /*8270*/  STL [R1+0x10], R4 ;  /* 0x0000100401007387 */ /* 0x000ff20000100800 */
[----:B------:R-:W1:Y:S02]  /*8280*/  @P0 LDC.64 R2, c[0x0][0xd48] ;  /* 0x00035200ff020b82 */ /* 0x000e640000000a00 */
[----:B-1----:R-:W-:-:S05]  /*8290*/  @P0 IMAD.HI.U32 R2, R4, R2, RZ ;  /* 0x0000000204020227 */ /* 0x002fca00078e00ff */
[----:B------:R-:W-:-:S05]  /*82a0*/  @P0 SHF.R.U32.HI R5, RZ, R3, R2 ;  /* 0x00000003ff050219 */ /* 0x000fca0000011602 */
[----:B------:R-:W-:Y:S01]  /*82b0*/  IMAD.MOV R0, RZ, RZ, -R5 ;  /* 0x000000ffff007224 */ /* 0x000fe200078e0a05 */
[----:B------:R-:W-:Y:S03]  /*82c0*/  STL [R1+0x14], R5 ;  /* 0x0000140501007387 */ /* 0x000fe60000100800 */
[----:B------:R-:W-:Y:S02]  /*82d0*/  IMAD R17, R17, R0, R4 ;  /* 0x0000000011117224 */ /* 0x000fe400078e0204 */
[----:B------:R-:W1:Y:S02]  /*82e0*/  LDC R0, c[0x0][0x2f0] ;  /* 0x0000bc00ff007b82 */ /* 0x000e640000000800 */
[----:B-1----:R-:W-:Y:S01]  /*82f0*/  IMAD R2, R0, UR4, RZ ;  /* 0x0000000400027c24 */ /* 0x002fe2000f8e02ff */
[----:B------:R-:W-:-:S03]  /*8300*/  UIADD3 UR4, UR37, 0x1c400, URZ ;  /* 0x0001c40025047890 */ /* 0x000fc6000fffe03f */
[----:B------:R-:W-:Y:S01]  /*8310*/  VIADD R0, R2, 0x5f ;  /* 0x0000005f02007836 */ /* 0x000fe20000000000 */
[----:B------:R1:W-:Y:S01]  /*8320*/  STL [R1+0x58], R2 ;  /* 0x0000580201007387 */ /* 0x0003e20000100800 */
[----:B------:R-:W-:Y:S02]  /*8330*/  ULOP3.LUT UP0, URZ, UR4, 0x3ff, URZ, 0xc0, !UPT ;  /* 0x000003ff043f7892 */ /* 0x000fe4000f80c03f */
[----:B------:R-:W-:-:S04]  /*8340*/  IMAD.HI R0, R0, 0x2aaaaaab, RZ ;  /* 0x2aaaaaab00007827 */ /* 0x000fc800078e02ff */
[----:B------:R-:W-:Y:S02]  /*8350*/  PLOP3.LUT P0, PT, PT, PT, UP0, 0x80, 0x0 ;  /* 0x000000000000781c */ /* 0x000fe40003f0f008 */
[----:B-1----:R-:W-:-:S04]  /*8360*/  SHF.R.U32.HI R2, RZ, 0x1f, R0 ;  /* 0x0000001fff027819 */ /* 0x002fc80000011600 */
[----:B------:R-:W-:-:S05]  /*8370*/  LEA.HI.SX32 R0, R0, R2, 0x1c ;  /* 0x0000000200007211 */ /* 0x000fca00078fe2ff */
[----:B------:R1:W-:Y:S02]  /*8380*/  STL [R1+0x20], R0 ;  /* 0x0000200001007387 */ /* 0x0003e40000100800 */
[----:B0-----:R-:W-:Y:S05]  /*8390*/  @!P0 BRA `(.L_x_9283) ;  /* 0x0000000000408947 */ /* 0x001fea0003800000 */
        /* <DEDUP_REMOVED lines=16> */
.L_x_9283:
        /* <DEDUP_REMOVED lines=17> */
[----:B--2---:R-:W-:-:S07]  /*85b0*/  IMAD.MOV.U32 R13, RZ, RZ, RZ ;  /* 0x000000ffff0d7224 */ /* 0x004fce00078e00ff */
[----:B------:R-:W-:-:S07]  /*85c0*/  LEPC R20, `(.L_x_9285) ;  /* 0x000000001014794e */ /* 0x000fce0000000000 */
[----:B01-3--:R-:W-:Y:S05]  /*85d0*/  CALL.ABS.NOINC R2 ;  /* 0x0000000002007343 */ /* 0x00bfea0003c00000 */
.L_x_9285:
        /* <DEDUP_REMOVED lines=15> */
.L_x_9284:
[----:B------:R-:W2:Y:S01]  /*86d0*/  LDL R2, [R1+0x20] ;  /* 0x0000200001027983 */ /* 0x000ea20000100800 */
[----:B------:R-:W-:-:S03]  /*86e0*/  ULDC.64 UR4, c[0x0][0xaf0] ;  /* 0x0002bc0000047ab9 */ /* 0x000fc60000000a00 */
[----:B-1----:R-:W3:Y:S01]  /*86f0*/  LDL R0, [R1+0x14] ;  /* 0x0000140001007983 */ /* 0x002ee20000100800 */
[----:B------:R-:W-:-:S04]  /*8700*/  ISETP.NE.U32.AND P0, PT, RZ, UR4, PT ;  /* 0x00000004ff007c0c */ /* 0x000fc8000bf05070 */
[----:B------:R-:W-:Y:S01]  /*8710*/  ISETP.NE.AND.EX P0, PT, RZ, UR5, PT, P0 ;  /* 0x00000005ff007c0c */ /* 0x000fe2000bf05300 */
[----:B--2---:R-:W-:-:S12]  /*8720*/  IMAD.MOV.U32 R16, RZ, RZ, R2 ;  /* 0x000000ffff107224 */ /* 0x004fd800078e0002 */
[----:B------:R-:W1:Y:S01]  /*8730*/  @P0 LDC.64 R2, c[0x0][0xaf0] ;  /* 0x0002bc00ff020b82 */ /* 0x000e620000000a00 */
[----:B---3--:R-:W-:Y:S02]  /*8740*/  IMAD.MOV.U32 R7, RZ, RZ, R0 ;  /* 0x000000ffff077224 */ /* 0x008fe400078e0000 */
[----:B-1----:R-:W-:-:S05]  /*8750*/  @P0 IMAD.WIDE R2, R0, 0x4, R2 ;  /* 0x0000000400020825 */ /* 0x002fca00078e0202 */
[----:B------:R1:W2:Y:S01]  /*8760*/  @P0 LDG.E R7, desc[UR46][R2.64] ;  /* 0x0000002e02070981 */ /* 0x0002a2000c1e1900 */
[----:B------:R-:W-:Y:S01]  /*8770*/  VIADD R9, R16, 0xffffffff ;  /* 0xffffffff10097836 */ /* 0x000fe20000000000 */
[----:B------:R-:W-:Y:S01]  /*8780*/  UMOV UR4, 0xffffffff ;  /* 0xffffffff00047882 */ /* 0x000fe20000000000 */
[----:B------:R-:W-:Y:S01]  /*8790*/  LOP3.LUT R18, R18, 0xfffffffe, RZ, 0xc0, !PT ;  /* 0xfffffffe12127812 */ /* 0x000fe200078ec0ff */
[----:B-1----:R-:W1:Y:S02]  /*87a0*/  LDC.64 R2, c[0x0][0x418] ;  /* 0x00010600ff027b82 */ /* 0x002e640000000a00 */
[----:B-1----:R-:W-:-:S04]  /*87b0*/  ISETP.NE.U32.AND P0, PT, R2, RZ, PT ;  /* 0x000000ff0200720c */ /* 0x002fc80003f05070 */
        /* <DEDUP_REMOVED lines=8> */
[----:B------:R-:W2:Y:S02]  /*8840*/  S2R R0, SR_TID.X ;  /* 0x0000000000007919 */ /* 0x000ea40000002100 */
[----:B--2---:R-:W-:-:S04]  /*8850*/  SHF.R.U32.HI R0, RZ, 0x5, R0 ;  /* 0x00000005ff007819 */ /* 0x004fc80000011600 */
[----:B------:R-:W-:-:S05]  /*8860*/  LOP3.LUT R0, R0, 0x3, RZ, 0xc0, !PT ;  /* 0x0000000300007812 */ /* 0x000fca00078ec0ff */
[----:B------:R2:W3:Y:S02]  /*8870*/  SHFL.IDX PT, R14, R0, RZ, 0x1f ;  /* 0x00001fff000e7589 */ /* 0x0004e400000e0000 */
.L_x_9379:
        /* <DEDUP_REMOVED lines=8> */
.L_x_9382:
[----:B------:R-:W-:Y:S05]  /*8900*/  @!P6 BRA `(.L_x_9287) ;  /* 0x0000000000e8e947 */ /* 0x000fea0003800000 */
[----:B------:R3:W-:Y:S01]  /*8910*/  STL [R1+0x4c], R9 ;  /* 0x00004c0901007387 */ /* 0x0007e20000100800 */
[----:B------:R-:W-:Y:S01]  /*8920*/  IMAD.MOV.U32 R16, RZ, RZ, R7 ;  /* 0x000000ffff107224 */ /* 0x000fe200078e0007 */
[----:B------:R-:W-:Y:S06]  /*8930*/  @!P1 BRA `(.L_x_9289) ;  /* 0x00000000004c9947 */ /* 0x000fec0003800000 */
[----:B------:R-:W4:Y:S01]  /*8940*/  LDC R6, c[0x0][0x43c] ;  /* 0x00010f00ff067b82 */ /* 0x000f220000000800 */
[----:B--2---:R-:W-:Y:S01]  /*8950*/  IMAD.MOV.U32 R0, RZ, RZ, R9 ;  /* 0x000000ffff007224 */ /* 0x004fe200078e0009 */
[----:B------:R-:W-:Y:S01]  /*8960*/  ULDC.64 UR4, c[0x0][0x428] ;  /* 0x00010a0000047ab9 */ /* 0x000fe20000000a00 */
[----:B----4-:R-:W-:-:S13]  /*8970*/  ISETP.NE.AND P0, PT, R6, 0x1, PT ;  /* 0x000000010600780c */ /* 0x010fda0003f05270 */
[----:B------:R-:W2:Y:S02]  /*8980*/  @P0 LDC.64 R4, c[0x0][0x440] ;  /* 0x00011000ff040b82 */ /* 0x000ea40000000a00 */
[----:B--2---:R-:W-:-:S05]  /*8990*/  @P0 IMAD.HI.U32 R4, R9, R4, RZ ;  /* 0x0000000409040227 */ /* 0x004fca00078e00ff */
        /* <DEDUP_REMOVED lines=8> */
[----:B--2---:R-:W-:-:S04]  /*8a20*/  IMAD R6, R8, UR4, RZ ;  /* 0x0000000408067c24 */ /* 0x004fc8000f8e02ff */
[----:B------:R-:W-:-:S04]  /*8a30*/  IMAD R0, R7, UR5, R6 ;  /* 0x0000000507007c24 */ /* 0x000fc8000f8e0206 */
[----:B------:R-:W-:-:S05]  /*8a40*/  IMAD.IADD R0, R5, 0x1, R0 ;  /* 0x0000000105007824 */ /* 0x000fca00078e0200 */
[----:B------:R-:W-:-:S05]  /*8a50*/  LEA.HI.X R3, R4, R3, R0, 0x2, P0 ;  /* 0x0000000304037211 */ /* 0x000fca00000f1400 */
[----:B------:R4:W5:Y:S02]  /*8a60*/  LDG.E R16, desc[UR46][R2.64] ;  /* 0x0000002e02107981 */ /* 0x000964000c1e1900 */
.L_x_9289:
[----:B----4-:R-:W4:Y:S01]  /*8a70*/  LDL R2, [R1+0x8] ;  /* 0x0000080001027983 */ /* 0x010f220000100800 */
[----:B--2---:R-:W-:Y:S02]  /*8a80*/  LEA R0, R19, UR37, 0x3 ;  /* 0x0000002513007c11 */ /* 0x004fe4000f8e18ff */
[----:B----4-:R-:W-:-:S04]  /*8a90*/  SHF.L.U32 R2, R2, 0x1f, RZ ;  /* 0x0000001f02027819 */ /* 0x010fc800000006ff */
[----:B------:R-:W2:Y:S02]  /*8aa0*/  SYNCS.PHASECHK.TRANS64.TRYWAIT P0, [R0+URZ+0x32440], R2 ;  /* 0x03244002000075a7 */ /* 0x000ea4000800017f */
[----:B--2---:R-:W-:Y:S05]  /*8ab0*/  @!P0 BRA `(.L_x_9290) ;  /* 0x00000044005c8947 */ /* 0x004fea0003800000 */
.L_x_9383:
[----:B------:R-:W4:Y:S02]  /*8ac0*/  S2R R3, SR_TID.X ;  /* 0x0000000000037919 */ /* 0x000f240000002100 */
[----:B----4-:R-:W-:-:S04]  /*8ad0*/  LOP3.LUT R3, R3, 0x7f, RZ, 0xc0, !PT ;  /* 0x0000007f03037812 */ /* 0x010fc800078ec0ff */
[----:B------:R-:W-:-:S13]  /*8ae0*/  ISETP.NE.AND P0, PT, R3, RZ, PT ;  /* 0x000000ff0300720c */ /* 0x000fda0003f05270 */
[----:B------:R-:W-:Y:S05]  /*8af0*/  @P0 BRA `(.L_x_9291) ;  /* 0x00000000001c0947 */ /* 0x000fea0003800000 */
[----:B------:R-:W4:Y:S01]  /*8b00*/  S2R R3, SR_TID.X ;  /* 0x0000000000037919 */ /* 0x000f220000002100 */
[----:B--2---:R-:W-:-:S04]  /*8b10*/  IMAD.MOV.U32 R2, RZ, RZ, 0x3000 ;  /* 0x00003000ff027424 */ /* 0x004fc800078e00ff */
[----:B------:R2:W-:Y:S01]  /*8b20*/  SYNCS.ARRIVE.TRANS64 RZ, [R0+URZ+0x32430], R2 ;  /* 0x0324300200ff79a7 */ /* 0x0005e2000800003f */
[----:B----4-:R-:W-:-:S04]  /*8b30*/  LOP3.LUT R3, R3, 0x1f, RZ, 0xc0, !PT ;  /* 0x0000001f03037812 */ /* 0x010fc800078ec0ff */
[----:B------:R-:W-:-:S13]  /*8b40*/  ISETP.NE.AND P0, PT, R3, RZ, PT ;  /* 0x000000ff0300720c */ /* 0x000fda0003f05270 */
[----:B--2---:R-:W-:Y:S05]  /*8b50*/  @!P0 BRA `(.L_x_9291) ;  /* 0x0000000000048947 */ /* 0x004fea0003800000 */
[----:B------:R-:W-:Y:S01]  /*8b60*/  BPT.TRAP 0x1 ;  /* 0x000000040000795c */ /* 0x000fe20000300000 */
.L_x_9291:
[----:B--2---:R-:W2:Y:S01]  /*8b70*/  LDL R2, [R1+0x4c] ;  /* 0x00004c0001027983 */ /* 0x004ea20000100800 */
        /* <DEDUP_REMOVED lines=11> */
[----:B------:R-:W-:Y:S02]  /*8c30*/  UIMAD UR8, UR8, 0x3000, UR37 ;  /* 0x00003000080878a4 */ /* 0x000fe4000f8e0225 */
[----:B------:R-:W-:Y:S02]  /*8c40*/  UIADD3 UR9, UR9, 0x32430, URZ ;  /* 0x0003243009097890 */ /* 0x000fe4000fffe03f */
[----:B------:R-:W-:-:S05]  /*8c50*/  UIADD3 UR8, UR8, 0x1c400, URZ ;  /* 0x0001c40008087890 */ /* 0x000fca000fffe03f */
[----:B------:R-:W-:Y:S02]  /*8c60*/  @P0 LOP3.LUT R18, R18, 0x2, RZ, 0xfc, !PT ;  /* 0x0000000212120812 */ /* 0x000fe400078efcff */
[----:B--2---:R-:W-:-:S13]  /*8c70*/  R2UR UR11, R2 ;  /* 0x00000000020b72ca */ /* 0x004fda00000e0000 */
[----:B------:R-:W-:-:S09]  /*8c80*/  UIMAD UR11, UR11, 0x60, URZ ;  /* 0x000000600b0b78a4 */ /* 0x000fd2000f8e023f */
[----:B------:R4:W-:Y:S02]  /*8c90*/  UTMALDG.4D [UR8], [UR4], desc[UR6] ;  /* 0x00000608040075b4 */ /* 0x0009e40008019000 */
[----:B----4-:R-:W-:Y:S01]  /*8ca0*/  NOP ;  /* 0x0000000000007918 */ /* 0x010fe20000000000 */
.L_x_9287:
[----:B--2---:R-:W2:Y:S01]  /*8cb0*/  LDL R0, [R1+0x14] ;  /* 0x0000140001007983 */ /* 0x004ea20000100800 */
[----:B------:R-:W-:Y:S05]  /*8cc0*/  WARPSYNC.ALL ;  /* 0x0000000000007948 */ /* 0x000fea0003800000 */
[----:B------:R-:W-:Y:S01]  /*8cd0*/  UIADD3 UR4, UR37, 0x18400, URZ ;  /* 0x0001840025047890 */ /* 0x000fe2000fffe03f */
[----:B------:R-:W-:-:S03]  /*8ce0*/  SHF.R.S32.HI R2, RZ, 0x1f, R17 ;  /* 0x0000001fff027819 */ /* 0x000fc60000011411 */
[----:B------:R-:W-:Y:S01]  /*8cf0*/  ULOP3.LUT UP0, URZ, UR4, 0x3ff, URZ, 0xc0, !UPT ;  /* 0x000003ff043f7892 */ /* 0x000fe2000f80c03f */
[----:B------:R-:W-:Y:S05]  /*8d00*/  BAR.SYNC.DEFER_BLOCKING 0x8, 0x180 ;  /* 0x0206000000007b1d */ /* 0x000fea0000010000 */
[----:B------:R-:W-:Y:S02]  /*8d10*/  PLOP3.LUT P0, PT, PT, PT, UP0, 0x80, 0x0 ;  /* 0x000000000000781c */ /* 0x000fe40003f0f008 */
[----:B--2---:R-:W-:-:S05]  /*8d20*/  SHF.R.S32.HI R0, RZ, 0x1f, R0 ;  /* 0x0000001fff007819 */ /* 0x004fca0000011400 */
[----:B------:R2:W-:Y:S04]  /*8d30*/  STL [R1+0x48], R0 ;  /* 0x0000480001007387 */ /* 0x0005e80000100800 */
[----:B------:R2:W-:Y:S02]  /*8d40*/  STL [R1+0x40], R2 ;  /* 0x0000400201007387 */ /* 0x0005e40000100800 */
        /* <DEDUP_REMOVED lines=13> */
[----:B------:R-:W-:Y:S02]  /*8e20*/  IMAD.MOV.U32 R12, RZ, RZ, 0x1 ;  /* 0x00000001ff0c7424 */ /* 0x000fe400078e00ff */
[----:B------:R-:W-:-:S07]  /*8e30*/  IMAD.MOV.U32 R13, RZ, RZ, RZ ;  /* 0x000000ffff0d7224 */ /* 0x000fce00078e00ff */
[----:B------:R-:W-:-:S07]  /*8e40*/  LEPC R20, `(.L_x_9292) ;  /* 0x000000001014794e */ /* 0x000fce0000000000 */
[----:B0-23--:R-:W-:Y:S05]  /*8e50*/  CALL.ABS.NOINC R2 ;  /* 0x0000000002007343 */ /* 0x00dfea0003c00000 */
.L_x_9292:
[----:B--2---:R-:W3:Y:S01]  /*8e60*/  LDL R2, [R1+0x40] ;  /* 0x0000400001027983 */ /* 0x004ee20000100800 */
[----:B------:R-:W2:Y:S01]  /*8e70*/  LDC R6, c[0x0][0x448] ;  /* 0x00011200ff067b82 */ /* 0x000ea20000000800 */
[----:B------:R-:W-:Y:S01]  /*8e80*/  ULDC UR4, c[0x0][0xd38] ;  /* 0x00034e0000047ab9 */ /* 0x000fe20000000800 */
[----:B------:R-:W-:Y:S01]  /*8e90*/  ULDC.64 UR6, c[0x0][0x280] ;  /* 0x0000a00000067ab9 */ /* 0x000fe20000000a00 */
[----:B------:R-:W4:Y:S04]  /*8ea0*/  LDL.LU R0, [R1+0x10] ;  /* 0x0000100001007983 */ /* 0x000f280000300800 */
[----:B------:R-:W4:Y:S04]  /*8eb0*/  LDL R4, [R1+0x24] ;  /* 0x0000240001047983 */ /* 0x000f280000100800 */
[----:B------:R-:W4:Y:S01]  /*8ec0*/  LDL R10, [R1+0x48] ;  /* 0x00004800010a7983 */ /* 0x000f220000100800 */
[----:B------:R-:W0:Y:S01]  /*8ed0*/  S2R R3, SR_TID.X ;  /* 0x0000000000037919 */ /* 0x000e220000002100 */
[----:B------:R-:W0:Y:S02]  /*8ee0*/  S2R R5, SR_TID.X ;  /* 0x0000000000057919 */ /* 0x000e240000002100 */
[----:B-1----:R-:W4:Y:S01]  /*8ef0*/  LDL R8, [R1+0x14] ;  /* 0x0000140001087983 */ /* 0x002f220000100800 */
[----:B--2---:R-:W-:-:S02]  /*8f00*/  ISETP.NE.AND P0, PT, R6, 0x1, PT ;  /* 0x000000010600780c */ /* 0x004fc40003f05270 */
[----:B0-----:R-:W-:-:S04]  /*8f10*/  LOP3.LUT R3, R3, 0x7f, RZ, 0xc0, !PT ;  /* 0x0000007f03037812 */ /* 0x001fc800078ec0ff */
[----:B------:R-:W-:Y:S01]  /*8f20*/  SHF.R.U32.HI R7, RZ, 0x3, R3 ;  /* 0x00000003ff077819 */ /* 0x000fe20000011603 */
[----:B------:R-:W-:-:S06]  /*8f30*/  IMAD.SHL.U32 R5, R5, 0x10, RZ ;  /* 0x0000001005057824 */ /* 0x000fcc00078e00ff */
[----:B------:R-:W0:Y:S01]  /*8f40*/  @P0 LDC R3, c[0x0][0x450] ;  /* 0x00011400ff030b82 */ /* 0x000e220000000800 */
[----:B------:R-:W-:Y:S01]  /*8f50*/  LOP3.LUT R5, R7, 0x70, R5, 0xf8, !PT ;  /* 0x0000007007057812 */ /* 0x000fe200078ef805 */
[----:B---3--:R-:W-:-:S06]  /*8f60*/  IMAD.MOV.U32 R9, RZ, RZ, R2 ;  /* 0x000000ffff097224 */ /* 0x008fcc00078e0002 */
[----:B------:R-:W1:Y:S01]  /*8f70*/  @P0 LDC R2, c[0x0][0x44c] ;  /* 0x00011300ff020b82 */ /* 0x000e620000000800 */
[----:B----4-:R-:W-:-:S04]  /*8f80*/  IMAD.MOV R0, RZ, RZ, -R0 ;  /* 0x000000ffff007224 */ /* 0x010fc800078e0a00 */
[----:B------:R-:W-:Y:S01]  /*8f90*/  IMAD R0, R0, UR4, R4 ;  /* 0x0000000400007c24 */ /* 0x000fe2000f8e0204 */
[----:B------:R-:W-:-:S03]  /*8fa0*/  ULDC.64 UR4, c[0x0][0x2d8] ;  /* 0x0000b60000047ab9 */ /* 0x000fc60000000a00 */
[----:B------:R-:W-:-:S05]  /*8fb0*/  IMAD.SHL.U32 R4, R0, 0x80, RZ ;  /* 0x0000008000047824 */ /* 0x000fca00078e00ff */
[----:B------:R-:W-:Y:S01]  /*8fc0*/  LOP3.LUT R7, R5, R4, RZ, 0xfc, !PT ;  /* 0x0000000405077212 */ /* 0x000fe200078efcff */
[----:B------:R-:W-:-:S04]  /*8fd0*/  IMAD R5, R9, UR4, RZ ;  /* 0x0000000409057c24 */ /* 0x000fc8000f8e02ff */
[----:B------:R-:W-:Y:S01]  /*8fe0*/  IMAD.MOV.U32 R0, RZ, RZ, R7 ;  /* 0x000000ffff007224 */ /* 0x000fe200078e0007 */
[----:B------:R2:W-:Y:S01]  /*8ff0*/  STL [R1+0x18], R7 ;  /* 0x0000180701007387 */ /* 0x0005e20000100800 */
[----:B------:R-:W-:Y:S02]  /*9000*/  IMAD R5, R17, UR5, R5 ;  /* 0x0000000511057c24 */ /* 0x000fe4000f8e0205 */
[----:B-1----:R-:W-:-:S05]  /*9010*/  @P0 IMAD.HI.U32 R2, R7, R2, RZ ;  /* 0x0000000207020227 */ /* 0x002fca00078e00ff */
[----:B0-----:R-:W-:Y:S01]  /*9020*/  @P0 SHF.R.U32.HI R0, RZ, R3, R2 ;  /* 0x00000003ff000219 */ /* 0x001fe20000011602 */
[----:B------:R-:W-:Y:S01]  /*9030*/  IMAD.WIDE.U32 R2, R17, UR4, RZ ;  /* 0x0000000411027c25 */ /* 0x000fe2000f8e00ff */
[----:B------:R-:W-:-:S03]  /*9040*/  ULDC.64 UR4, c[0x0][0x2e0] ;  /* 0x0000b80000047ab9 */ /* 0x000fc60000000a00 */
[----:B------:R-:W-:Y:S02]  /*9050*/  IMAD.IADD R3, R3, 0x1, R5 ;  /* 0x0000000103037824 */ /* 0x000fe400078e0205 */
[----:B------:R-:W-:Y:S02]  /*9060*/  IMAD R5, R10, UR4, RZ ;  /* 0x000000040a057c24 */ /* 0x000fe4000f8e02ff */
[----:B------:R2:W5:Y:S01]  /*9070*/  LDL R10, [R1+0x4] ;  /* 0x00000400010a7983 */ /* 0x0005620000100800 */
[----:B------:R-:W-:-:S04]  /*9080*/  IMAD.WIDE.U32 R2, R8, UR4, R2 ;  /* 0x0000000408027c25 */ /* 0x000fc8000f8e0002 */
[----:B------:R-:W-:Y:S01]  /*9090*/  IMAD R5, R8, UR5, R5 ;  /* 0x0000000508057c24 */ /* 0x000fe2000f8e0205 */
[----:B------:R-:W-:Y:S01]  /*90a0*/  ULDC.64 UR4, c[0x0][0x2d0] ;  /* 0x0000b40000047ab9 */ /* 0x000fe20000000a00 */
[----:B------:R-:W0:Y:S02]  /*90b0*/  S2R R8, SR_TID.X ;  /* 0x0000000000087919 */ /* 0x000e240000002100 */
[----:B------:R-:W-:Y:S01]  /*90c0*/  IMAD.IADD R3, R3, 0x1, R5 ;  /* 0x0000000103037824 */ /* 0x000fe200078e0205 */
[----:B------:R-:W-:Y:S01]  /*90d0*/  SHF.R.S32.HI R5, RZ, 0x1f, R0 ;  /* 0x0000001fff057819 */ /* 0x000fe20000011400 */
[----:B------:R-:W-:-:S04]  /*90e0*/  IMAD.WIDE.U32 R2, R0, UR4, R2 ;  /* 0x0000000400027c25 */ /* 0x000fc8000f8e0002 */
[----:B------:R-:W-:-:S04]  /*90f0*/  IMAD R5, R5, UR4, RZ ;  /* 0x0000000405057c24 */ /* 0x000fc8000f8e02ff */
[----:B------:R-:W-:Y:S01]  /*9100*/  IMAD R5, R0, UR5, R5 ;  /* 0x0000000500057c24 */ /* 0x000fe2000f8e0205 */
[----:B------:R-:W-:Y:S01]  /*9110*/  ULDC.64 UR4, c[0x0][0x2c8] ;  /* 0x0000b20000047ab9 */ /* 0x000fe20000000a00 */
[----:B------:R-:W-:Y:S02]  /*9120*/  IMAD.MOV R0, RZ, RZ, -R0 ;  /* 0x000000ffff007224 */ /* 0x000fe400078e0a00 */
[----:B------:R-:W-:Y:S02]  /*9130*/  IMAD.IADD R3, R3, 0x1, R5 ;  /* 0x0000000103037824 */ /* 0x000fe400078e0205 */
[----:B------:R-:W-:-:S05]  /*9140*/  IMAD R0, R6, R0, R7 ;  /* 0x0000000006007224 */ /* 0x000fca00078e0207 */
[----:B------:R-:W-:Y:S01]  /*9150*/  SHF.R.S32.HI R5, RZ, 0x1f, R0 ;  /* 0x0000001fff057819 */ /* 0x000fe20000011400 */
[----:B------:R-:W-:-:S04]  /*9160*/  IMAD.WIDE.U32 R2, R0, UR4, R2 ;  /* 0x0000000400027c25 */ /* 0x000fc8000f8e0002 */
[----:B------:R-:W-:Y:S01]  /*9170*/  IMAD R5, R5, UR4, RZ ;  /* 0x0000000405057c24 */ /* 0x000fe2000f8e02ff */
[----:B------:R-:W-:Y:S01]  /*9180*/  ULDC UR4, c[0x0][0x2b8] ;  /* 0x0000ae0000047ab9 */ /* 0x000fe20000000800 */
[----:B0-----:R-:W-:Y:S02]  /*9190*/  IMAD.SHL.U32 R8, R8, 0x8, RZ ;  /* 0x0000000808087824 */ /* 0x001fe400078e00ff */
[----:B------:R-:W-:-:S03]  /*91a0*/  IMAD R5, R0, UR5, R5 ;  /* 0x0000000500057c24 */ /* 0x000fc6000f8e0205 */
[----:B------:R-:W-:Y:S01]  /*91b0*/  LOP3.LUT R8, R8, 0x38, RZ, 0xc0, !PT ;  /* 0x0000003808087812 */ /* 0x000fe200078ec0ff */
[----:B------:R-:W-:Y:S01]  /*91c0*/  IMAD.IADD R5, R3, 0x1, R5 ;  /* 0x0000000103057824 */ /* 0x000fe200078e0205 */
[----:B------:R-:W-:Y:S02]  /*91d0*/  LEA R0, P1, R2, UR6, 0x1 ;  /* 0x0000000602007c11 */ /* 0x000fe4000f8208ff */
[----:B------:R-:W-:Y:S01]  /*91e0*/  ISETP.GE.AND P0, PT, R8, UR4, PT ;  /* 0x0000000408007c0c */ /* 0x000fe2000bf06270 */
[----:B------:R-:W-:Y:S01]  /*91f0*/  UMOV UR4, 0xffffffff ;  /* 0xffffffff00047882 */ /* 0x000fe20000000000 */
[----:B------:R-:W-:Y:S02]  /*9200*/  LEA.HI.X R2, R2, UR7, R5, 0x1, P1 ;  /* 0x0000000702027c11 */ /* 0x000fe400088f0c05 */
[----:B--2---:R-:W-:Y:S09]  /*9210*/  BRA.DIV UR4, `(.L_x_9293) ;  /* 0x0000003e04987947 */ /* 0x004ff2000b800000 */
[----:B------:R-:W0:Y:S01]  /*9220*/  S2R R5, SR_TID.X ;  /* 0x0000000000057919 */ /* 0x000e220000002100 */
[----:B------:R-:W-:Y:S02]  /*9230*/  ULDC UR4, c[0x0][0x288] ;  /* 0x0000a20000047ab9 */ /* 0x000fe40000000800 */
[----:B------:R-:W-:Y:S01]  /*9240*/  IMAD R3, R6, UR4, RZ ;  /* 0x0000000406037c24 */ /* 0x000fe2000f8e02ff */
[----:B------:R-:W1:Y:S01]  /*9250*/  S2R R11, SR_TID.X ;  /* 0x00000000000b7919 */ /* 0x000e620000002100 */
[----:B------:R-:W-:Y:S04]  /*9260*/  SHFL.IDX PT, R7, R2, RZ, 0x181f ;  /* 0x00181fff02077589 */ /* 0x000fe800000e0000 */
[----:B------:R-:W-:Y:S01]  /*9270*/  SHFL.IDX PT, R6, R0, 0x1, 0x181f ;  /* 0x00381f0000067f89 */ /* 0x000fe200000e0000 */
[----:B0-----:R-:W-:-:S04]  /*9280*/  LOP3.LUT R5, R5, 0x7f, RZ, 0xc0, !PT ;  /* 0x0000007f05057812 */ /* 0x001fc800078ec0ff */
[----:B------:R-:W-:Y:S01]  /*9290*/  SHF.R.U32.HI R8, RZ, 0x3, R5 ;  /* 0x00000003ff087819 */ /* 0x000fe20000011605 */
[----:B-1----:R-:W-:Y:S01]  /*92a0*/  IMAD.SHL.U32 R11, R11, 0x8, RZ ;  /* 0x000000080b0b7824 */ /* 0x002fe200078e00ff */
[----:B------:R-:W0:Y:S03]  /*92b0*/  SHFL.IDX PT, R5, R0, RZ, 0x181f ;  /* 0x00181fff00057589 */ /* 0x000e2600000e0000 */
[----:B------:R-:W-:Y:S01]  /*92c0*/  IMAD.IADD R12, R8, 0x1, R4 ;  /* 0x00000001080c7824 */ /* 0x000fe200078e0204 */
[----:B------:R-:W-:Y:S01]  /*92d0*/  LOP3.LUT R11, R11, 0x38, RZ, 0xc0, !PT ;  /* 0x000000380b0b7812 */ /* 0x000fe200078ec0ff */
[----:B------:R-:W1:Y:S02]  /*92e0*/  SHFL.IDX PT, R8, R2, 0x1, 0x181f ;  /* 0x00381f0002087f89 */ /* 0x000e6400000e0000 */
[C---:B------:R-:W-:Y:S01]  /*92f0*/  VIADD R13, R12.reuse, 0x10 ;  /* 0x000000100c0d7836 */ /* 0x040fe20000000000 */
[CC--:B------:R-:W-:Y:S01]  /*9300*/  ISETP.GE.AND P1, PT, R12.reuse, R3.reuse, PT ;  /* 0x000000030c00720c */ /* 0x0c0fe20003f26270 */
[----:B------:R-:W-:Y:S03]  /*9310*/  STL [R1+0x10], R12 ;  /* 0x0000100c01007387 */ /* 0x000fe60000100800 */
[----:B------:R-:W-:Y:S01]  /*9320*/  ISETP.GE.AND P2, PT, R13, R3, PT ;  /* 0x000000030d00720c */ /* 0x000fe20003f46270 */
[----:B------:R2:W-:Y:S02]  /*9330*/  STL [R1+0x28], R13 ;  /* 0x0000280d01007387 */ /* 0x0005e40000100800 */
[----:B--2---:R-:W-:-:S06]  /*9340*/  VIADD R13, R12, 0x20 ;  /* 0x000000200c0d7836 */ /* 0x004fcc0000000000 */
[----:B0-----:R-:W-:Y:S01]  /*9350*/  @!P1 LEA R5, P3, R11, R5, 0x1 ;  /* 0x000000050b059211 */ /* 0x001fe200078608ff */
[----:B------:R-:W-:Y:S04]  /*9360*/  STL [R1+0x2c], R13 ;  /* 0x00002c0d01007387 */ /* 0x000fe80000100800 */
[----:B------:R-:W-:Y:S02]  /*9370*/  @!P1 IMAD.X R4, RZ, RZ, R7, P3 ;  /* 0x000000ffff049224 */ /* 0x000fe400018e0607 */
[----:B------:R-:W-:-:S03]  /*9380*/  VIADD R7, R12, 0x30 ;  /* 0x000000300c077836 */ /* 0x000fc60000000000 */
[-C--:B------:R-:W-:Y:S02]  /*9390*/  @!P1 LOP3.LUT R5, R5, R4.reuse, RZ, 0x3c, !PT ;  /* 0x0000000405059212 */ /* 0x080fe400078e3cff */
[----:B------:R-:W-:Y:S02]  /*93a0*/  STL [R1+0x30], R7 ;  /* 0x0000300701007387 */ /* 0x000fe40000100800 */
[----:B------:R-:W-:-:S04]  /*93b0*/  @!P1 LOP3.LUT R4, R5, R4, RZ, 0x3c, !PT ;  /* 0x0000000405049212 */ /* 0x000fc800078e3cff */
[----:B------:R-:W-:-:S05]  /*93c0*/  @!P1 LOP3.LUT R5, R5, R4, RZ, 0x3c, !PT ;  /* 0x0000000405059212 */ /* 0x000fca00078e3cff */
[----:B-----5:R0:W-:Y:S02]  /*93d0*/  @!P1 LDGSTS.E.BYPASS.LTC128B.128 [R10+0x18400], desc[UR46][R4.64], !P0 ;  /* 0x18400000040a9fae */ /* 0x0201e4000c101d6e */
[----:B0-----:R-:W-:Y:S02]  /*93e0*/  @!P2 LEA R5, P1, R11, R6, 0x1 ;  /* 0x000000060b05a211 */ /* 0x001fe400078208ff */
[----:B------:R-:W-:Y:S03]  /*93f0*/  SHFL.IDX PT, R6, R2, 0x2, 0x181f ;  /* 0x00581f0002067f89 */ /* 0x000fe600000e0000 */
[----:B-1----:R-:W-:Y:S01]  /*9400*/  @!P2 IMAD.X R4, RZ, RZ, R8, P1 ;  /* 0x000000ffff04a224 */ /* 0x002fe200008e0608 */
[----:B------:R-:W-:-:S04]  /*9410*/  ISETP.GE.AND P1, PT, R13, R3, PT ;  /* 0x000000030d00720c */ /* 0x000fc80003f26270 */
[----:B------:R-:W-:-:S04]  /*9420*/  @!P2 LOP3.LUT R5, R5, R4, RZ, 0x3c, !PT ;  /* 0x000000040505a212 */ /* 0x000fc800078e3cff */
[----:B------:R-:W-:-:S04]  /*9430*/  @!P2 LOP3.LUT R4, R5, R4, RZ, 0x3c, !PT ;  /* 0x000000040504a212 */ /* 0x000fc800078e3cff */
[----:B------:R-:W-:-:S05]  /*9440*/  @!P2 LOP3.LUT R5, R5, R4, RZ, 0x3c, !PT ;  /* 0x000000040505a212 */ /* 0x000fca00078e3cff */
[----:B------:R0:W-:Y:S04]  /*9450*/  @!P2 LDGSTS.E.BYPASS.LTC128B.128 [R10+0x18c00], desc[UR46][R4.64], !P0 ;  /* 0x18c00000040aafae */ /* 0x0001e8000c101d6e */
[----:B0-----:R-:W0:Y:S02]  /*9460*/  SHFL.IDX PT, R4, R0, 0x2, 0x181f ;  /* 0x00581f0000047f89 */ /* 0x001e2400000e0000 */
[----:B0-----:R-:W-:-:S05]  /*9470*/  @!P1 LEA R5, P2, R11, R4, 0x1 ;  /* 0x000000040b059211 */ /* 0x001fca00078408ff */
[----:B------:R-:W-:Y:S02]  /*9480*/  @!P1 IMAD.X R4, RZ, RZ, R6, P2 ;  /* 0x000000ffff049224 */ /* 0x000fe400010e0606 */
[----:B------:R-:W-:Y:S03]  /*9490*/  SHFL.IDX PT, R6, R2, 0x3, 0x181f ;  /* 0x00781f0002067f89 */ /* 0x000fe600000e0000 */
[----:B------:R-:W-:-:S04]  /*94a0*/  @!P1 LOP3.LUT R5, R5, R4, RZ, 0x3c, !PT ;  /* 0x0000000405059212 */ /* 0x000fc800078e3cff */
[----:B------:R-:W-:-:S04]  /*94b0*/  @!P1 LOP3.LUT R4, R5, R4, RZ, 0x3c, !PT ;  /* 0x0000000405049212 */ /* 0x000fc800078e3cff */
[----:B------:R-:W-:-:S05]  /*94c0*/  @!P1 LOP3.LUT R5, R5, R4, RZ, 0x3c, !PT ;  /* 0x0000000405059212 */ /* 0x000fca00078e3cff */
[----:B------:R0:W-:Y:S01]  /*94d0*/  @!P1 LDGSTS.E.BYPASS.LTC128B.128 [R10+0x19400], desc[UR46][R4.64], !P0 ;  /* 0x19400000040a9fae */ /* 0x0001e2000c101d6e */
[----:B------:R-:W-:Y:S01]  /*94e0*/  ISETP.GE.AND P1, PT, R7, R3, PT ;  /* 0x000000030700720c */ /* 0x000fe20003f26270 */
[----:B------:R-:W-:-:S05]  /*94f0*/  VIADD R7, R12, 0x40 ;  /* 0x000000400c077836 */ /* 0x000fca0000000000 */
        /* <DEDUP_REMOVED lines=41> */
.L_x_9400:
[----:B------:R-:W3:Y:S01]  /*9790*/  LDL R5, [R1+0x10] ;  /* 0x0000100001057983 */ /* 0x000ee20000100800 */
[----:B0-----:R-:W0:Y:S02]  /*97a0*/  S2R R2, SR_TID.X ;  /* 0x0000000000027919 */ /* 0x001e240000002100 */
[----:B0-----:R-:W-:-:S05]  /*97b0*/  IMAD.SHL.U32 R2, R2, 0x8, RZ ;  /* 0x0000000802027824 */ /* 0x001fca00078e00ff */
[----:B------:R-:W-:Y:S01]  /*97c0*/  LOP3.LUT R2, R2, 0x38, RZ, 0xc0, !PT ;  /* 0x0000003802027812 */ /* 0x000fe200078ec0ff */
[----:B---3--:R-:W-:-:S05]  /*97d0*/  VIADD R5, R5, 0x70 ;  /* 0x0000007005057836 */ /* 0x008fca0000000000 */
[----:B------:R-:W-:Y:S01]  /*97e0*/  ISETP.GE.AND P1, PT, R5, R3, PT ;  /* 0x000000030500720c */ /* 0x000fe20003f26270 */
[----:B------:R0:W-:-:S12]  /*97f0*/  STL [R1+0x50], R5 ;  /* 0x0000500501007387 */ /* 0x0001d80000100800 */
[----:B------:R-:W-:-:S05]  /*9800*/  @!P1 LEA R2, P2, R2, R0, 0x1 ;  /* 0x0000000002029211 */ /* 0x000fca00078408ff */
        /* <DEDUP_REMOVED lines=13> */
[----:B-1----:R-:W-:Y:S01]  /*98e0*/  IMAD.WIDE.U32 R2, R17, UR6, RZ ;  /* 0x0000000611027c25 */ /* 0x002fe2000f8e00ff */
        /* <DEDUP_REMOVED lines=23> */
.L_x_9294:
[----:B0-----:R-:W2:Y:S01]  /*9a60*/  LDL.LU R5, [R1+0x54] ;  /* 0x0000540001057983 */ /* 0x001ea20000300800 */
[----:B------:R-:W0:Y:S01]  /*9a70*/  LDC R6, c[0x0][0x448] ;  /* 0x00011200ff067b82 */ /* 0x000e220000000800 */
[----:B------:R-:W-:Y:S01]  /*9a80*/  ULDC.64 UR4, c[0x0][0x3e0] ;  /* 0x0000f80000047ab9 */ /* 0x000fe20000000a00 */
[----:B------:R-:W-:Y:S01]  /*9a90*/  ULDC.64 UR6, c[0x0][0x390] ;  /* 0x0000e40000067ab9 */ /* 0x000fe20000000a00 */
[----:B------:R-:W2:Y:S04]  /*9aa0*/  LDL.LU.64 R2, [R1+0x40] ;  /* 0x0000400001027983 */ /* 0x000ea80000300a00 */
[----:B------:R-:W3:Y:S04]  /*9ab0*/  LDL.LU R0, [R1+0x48] ;  /* 0x0000480001007983 */ /* 0x000ee80000300800 */
[----:B------:R-:W4:Y:S04]  /*9ac0*/  LDL.LU R4, [R1+0x14] ;  /* 0x0000140001047983 */ /* 0x000f280000300800 */
[----:B------:R-:W5:Y:S01]  /*9ad0*/  LDL.LU R7, [R1+0x18] ;  /* 0x0000180001077983 */ /* 0x000f620000300800 */
[----:B------:R-:W1:Y:S01]  /*9ae0*/  S2R R8, SR_TID.X ;  /* 0x0000000000087919 */ /* 0x000e620000002100 */
[----:B0-----:R-:W-:Y:S01]  /*9af0*/  ISETP.NE.AND P0, PT, R6, 0x1, PT ;  /* 0x000000010600780c */ /* 0x001fe20003f05270 */
[----:B-1----:R-:W-:-:S05]  /*9b00*/  IMAD.SHL.U32 R8, R8, 0x8, RZ ;  /* 0x0000000808087824 */ /* 0x002fca00078e00ff */
[----:B------:R-:W-:Y:S01]  /*9b10*/  LOP3.LUT R8, R8, 0x38, RZ, 0xc0, !PT ;  /* 0x0000003808087812 */ /* 0x000fe200078ec0ff */
[----:B--2---:R-:W-:-:S06]  /*9b20*/  IMAD.MOV.U32 R3, RZ, RZ, R5 ;  /* 0x000000ffff037224 */ /* 0x004fcc00078e0005 */
        /* <DEDUP_REMOVED lines=14> */
[----:B------:R-:W0:Y:S01]  /*9c10*/  S2R R7, SR_TID.X ;  /* 0x0000000000077919 */ /* 0x000e220000002100 */
[----:B------:R-:W-:-:S04]  /*9c20*/  IMAD R5, R5, UR4, RZ ;  /* 0x0000000405057c24 */ /* 0x000fc8000f8e02ff */
[----:B------:R-:W-:Y:S01]  /*9c30*/  IMAD R4, R4, UR5, R5 ;  /* 0x0000000504047c24 */ /* 0x000fe2000f8e0205 */
[----:B------:R-:W-:-:S03]  /*9c40*/  ULDC.64 UR4, c[0x0][0x3c8] ;  /* 0x0000f20000047ab9 */ /* 0x000fc60000000a00 */
[----:B------:R-:W-:Y:S01]  /*9c50*/  IMAD.IADD R3, R3, 0x1, R4 ;  /* 0x0000000103037824 */ /* 0x000fe200078e0204 */
[----:B------:R-:W-:Y:S01]  /*9c60*/  SHF.R.S32.HI R4, RZ, 0x1f, R0 ;  /* 0x0000001fff047819 */ /* 0x000fe20000011400 */
[----:B------:R-:W-:-:S04]  /*9c70*/  IMAD.WIDE.U32 R2, R0, UR4, R2 ;  /* 0x0000000400027c25 */ /* 0x000fc8000f8e0002 */
[----:B------:R-:W-:Y:S01]  /*9c80*/  IMAD R4, R4, UR4, RZ ;  /* 0x0000000404047c24 */ /* 0x000fe2000f8e02ff */
[----:B------:R-:W-:Y:S01]  /*9c90*/  ULDC UR4, c[0x0][0x3b8] ;  /* 0x0000ee0000047ab9 */ /* 0x000fe20000000800 */
[----:B------:R-:W-:Y:S02]  /*9ca0*/  LEA R5, P4, R2, UR6, 0x1 ;  /* 0x0000000602057c11 */ /* 0x000fe4000f8808ff */
[----:B------:R-:W-:Y:S01]  /*9cb0*/  IMAD R0, R0, UR5, R4 ;  /* 0x0000000500007c24 */ /* 0x000fe2000f8e0204 */
[----:B------:R-:W-:-:S03]  /*9cc0*/  ISETP.GE.AND P0, PT, R8, UR4, PT ;  /* 0x0000000408007c0c */ /* 0x000fc6000bf06270 */
[----:B------:R-:W-:-:S05]  /*9cd0*/  IMAD.IADD R0, R3, 0x1, R0 ;  /* 0x0000000103007824 */ /* 0x000fca00078e0200 */
[----:B------:R-:W-:Y:S01]  /*9ce0*/  LEA.HI.X R4, R2, UR7, R0, 0x1, P4 ;  /* 0x0000000702047c11 */ /* 0x000fe2000a0f0c00 */
[----:B0-----:R-:W-:-:S05]  /*9cf0*/  IMAD.SHL.U32 R7, R7, 0x8, RZ ;  /* 0x0000000807077824 */ /* 0x001fca00078e00ff */
[----:B------:R-:W-:-:S04]  /*9d00*/  LOP3.LUT R7, R7, 0x38, RZ, 0xc0, !PT ;  /* 0x0000003807077812 */ /* 0x000fc800078ec0ff */
[C---:B------:R-:W-:Y:S02]  /*9d10*/  LOP3.LUT R10, R7.reuse, 0x40, RZ, 0xfc, !PT ;  /* 0x00000040070a7812 */ /* 0x040fe400078efcff */
[C---:B------:R-:W-:Y:S02]  /*9d20*/  LOP3.LUT R9, R7.reuse, 0x80, RZ, 0xfc, !PT ;  /* 0x0000008007097812 */ /* 0x040fe400078efcff */
[----:B------:R-:W-:Y:S02]  /*9d30*/  LOP3.LUT R7, R7, 0xc0, RZ, 0xfc, !PT ;  /* 0x000000c007077812 */ /* 0x000fe400078efcff */
[----:B------:R-:W-:Y:S02]  /*9d40*/  ISETP.GE.AND P1, PT, R10, UR4, PT ;  /* 0x000000040a007c0c */ /* 0x000fe4000bf26270 */
[----:B------:R-:W-:Y:S02]  /*9d50*/  ISETP.GE.AND P2, PT, R9, UR4, PT ;  /* 0x0000000409007c0c */ /* 0x000fe4000bf46270 */
[----:B------:R-:W-:Y:S01]  /*9d60*/  ISETP.GE.AND P3, PT, R7, UR4, PT ;  /* 0x0000000407007c0c */ /* 0x000fe2000bf66270 */
[----:B------:R-:W-:-:S03]  /*9d70*/  UMOV UR4, 0xffffffff ;  /* 0xffffffff00047882 */ /* 0x000fc60000000000 */
[----:B------:R-:W-:Y:S09]  /*9d80*/  BRA.DIV UR4, `(.L_x_9295) ;  /* 0x0000003e04a07947 */ /* 0x000ff2000b800000 */
[----:B------:R-:W2:Y:S01]  /*9d90*/  LDL.LU R3, [R1+0x10] ;  /* 0x0000100001037983 */ /* 0x000ea20000300800 */
[----:B------:R-:W-:-:S03]  /*9da0*/  ULDC UR4, c[0x0][0x288] ;  /* 0x0000a20000047ab9 */ /* 0x000fc60000000800 */
[----:B------:R-:W3:Y:S04]  /*9db0*/  LDL.LU R9, [R1+0x28] ;  /* 0x0000280001097983 */ /* 0x000ee80000300800 */
[----:B------:R-:W4:Y:S04]  /*9dc0*/  LDL.LU R10, [R1+0x2c] ;  /* 0x00002c00010a7983 */ /* 0x000f280000300800 */
[----:B------:R-:W5:Y:S01]  /*9dd0*/  LDL R7, [R1+0x4] ;  /* 0x0000040001077983 */ /* 0x000f620000100800 */
[----:B------:R-:W-:-:S03]  /*9de0*/  IMAD R0, R6, UR4, RZ ;  /* 0x0000000406007c24 */ /* 0x000fc6000f8e02ff */
[----:B------:R-:W-:Y:S04]  /*9df0*/  SHFL.IDX PT, R2, R4, RZ, 0x181f ;  /* 0x00181fff04027589 */ /* 0x000fe800000e0000 */
[----:B------:R-:W-:Y:S01]  /*9e00*/  SHFL.IDX PT, R6, R4, 0x1, 0x181f ;  /* 0x00381f0004067f89 */ /* 0x000fe200000e0000 */
[-C--:B--2---:R-:W-:Y:S02]  /*9e10*/  ISETP.GE.AND P5, PT, R3, R0.reuse, PT ;  /* 0x000000000300720c */ /* 0x084fe40003fa6270 */
[----:B---3--:R-:W-:Y:S02]  /*9e20*/  ISETP.GE.AND P4, PT, R9, R0, PT ;  /* 0x000000000900720c */ /* 0x008fe40003f86270 */
[----:B------:R-:W2:Y:S04]  /*9e30*/  LDL.LU R9, [R1+0x30] ;  /* 0x0000300001097983 */ /* 0x000ea80000300800 */
[----:B------:R-:W0:Y:S04]  /*9e40*/  SHFL.IDX PT, R3, R5, RZ, 0x181f ;  /* 0x00181fff05037589 */ /* 0x000e2800000e0000 */
[----:B------:R-:W3:Y:S01]  /*9e50*/  LDL.LU R11, [R1+0x34] ;  /* 0x00003400010b7983 */ /* 0x000ee20000300800 */
[----:B0-----:R-:W-:-:S05]  /*9e60*/  @!P5 LEA R3, P6, R8, R3, 0x1 ;  /* 0x000000030803d211 */ /* 0x001fca00078c08ff */
[----:B------:R-:W-:-:S05]  /*9e70*/  @!P5 IMAD.X R2, RZ, RZ, R2, P6 ;  /* 0x000000ffff02d224 */ /* 0x000fca00030e0602 */
[----:B------:R-:W-:-:S04]  /*9e80*/  @!P5 LOP3.LUT R3, R3, R2, RZ, 0x3c, !PT ;  /* 0x000000020303d212 */ /* 0x000fc800078e3cff */
[----:B------:R-:W-:-:S04]  /*9e90*/  @!P5 LOP3.LUT R2, R3, R2, RZ, 0x3c, !PT ;  /* 0x000000020302d212 */ /* 0x000fc800078e3cff */
[----:B------:R-:W-:-:S05]  /*9ea0*/  @!P5 LOP3.LUT R3, R3, R2, RZ, 0x3c, !PT ;  /* 0x000000020303d212 */ /* 0x000fca00078e3cff */
[----:B-----5:R-:W-:Y:S04]  /*9eb0*/  @!P5 LDGSTS.E.BYPASS.LTC128B.128 [R7+0x22400], desc[UR46][R2.64], !P0 ;  /* 0x224000000207dfae */ /* 0x020fe8000c101d6e */
[----:B------:R-:W-:Y:S04]  /*9ec0*/  @!P5 LDGSTS.E.BYPASS.LTC128B.128 [R7+0x26400], desc[UR46][R2.64+0x80], !P1 ;  /* 0x264000800207dfae */ /* 0x000fe8000c901d6e */
[----:B------:R-:W-:Y:S04]  /*9ed0*/  @!P5 LDGSTS.E.BYPASS.LTC128B.128 [R7+0x2a400], desc[UR46][R2.64+0x100], !P2 ;  /* 0x2a4001000207dfae */ /* 0x000fe8000d101d6e */
[----:B------:R0:W-:Y:S04]  /*9ee0*/  @!P5 LDGSTS.E.BYPASS.LTC128B.128 [R7+0x2e400], desc[UR46][R2.64+0x180], !P3 ;  /* 0x2e4001800207dfae */ /* 0x0001e8000d901d6e */
[----:B0-----:R-:W0:Y:S02]  /*9ef0*/  SHFL.IDX PT, R2, R5, 0x1, 0x181f ;  /* 0x00381f0005027f89 */ /* 0x001e2400000e0000 */
[----:B0-----:R-:W-:-:S05]  /*9f00*/  @!P4 LEA R2, P6, R8, R2, 0x1 ;  /* 0x000000020802c211 */ /* 0x001fca00078c08ff */
[----:B------:R-:W-:-:S05]  /*9f10*/  @!P4 IMAD.X R3, RZ, RZ, R6, P6 ;  /* 0x000000ffff03c224 */ /* 0x000fca00030e0606 */
[----:B------:R-:W-:Y:S04]  /*9f20*/  @!P4 LDGSTS.E.BYPASS.LTC128B.128 [R7+0x22c00], desc[UR46][R2.64], !P0 ;  /* 0x22c000000207cfae */ /* 0x000fe8000c101d6e */
[----:B------:R-:W-:Y:S04]  /*9f30*/  @!P4 LDGSTS.E.BYPASS.LTC128B.128 [R7+0x26c00], desc[UR46][R2.64+0x80], !P1 ;  /* 0x26c000800207cfae */ /* 0x000fe8000c901d6e */
[----:B------:R-:W-:Y:S04]  /*9f40*/  @!P4 LDGSTS.E.BYPASS.LTC128B.128 [R7+0x2ac00], desc[UR46][R2.64+0x100], !P2 ;  /* 0x2ac001000207cfae */ /* 0x000fe8000d101d6e */
[----:B------:R0:W-:Y:S01]  /*9f50*/  @!P4 LDGSTS.E.BYPASS.LTC128B.128 [R7+0x2ec00], desc[UR46][R2.64+0x180], !P3 ;  /* 0x2ec001800207cfae */ /* 0x0001e2000d901d6e */
[----:B----4-:R-:W-:-:S03]  /*9f60*/  ISETP.GE.AND P4, PT, R10, R0, PT ;  /* 0x000000000a00720c */ /* 0x010fc60003f86270 */
[----:B------:R-:W4:Y:S04]  /*9f70*/  LDL.LU R10, [R1+0x38] ;  /* 0x00003800010a7983 */ /* 0x000f280000300800 */
[----:B------:R-:W-:Y:S04]  /*9f80*/  SHFL.IDX PT, R6, R4, 0x2, 0x181f ;  /* 0x00581f0004067f89 */ /* 0x000fe800000e0000 */
[----:B0-----:R-:W0:Y:S02]  /*9f90*/  SHFL.IDX PT, R2, R5, 0x2, 0x181f ;  /* 0x00581f0005027f89 */ /* 0x001e2400000e0000 */
[----:B0-----:R-:W-:-:S05]  /*9fa0*/  @!P4 LEA R2, P6, R8, R2, 0x1 ;  /* 0x000000020802c211 */ /* 0x001fca00078c08ff */
[----:B------:R-:W-:-:S05]  /*9fb0*/  @!P4 IMAD.X R3, RZ, RZ, R6, P6 ;  /* 0x000000ffff03c224 */ /* 0x000fca00030e0606 */
[----:B------:R-:W-:Y:S04]  /*9fc0*/  @!P4 LDGSTS.E.BYPASS.LTC128B.128 [R7+0x23400], desc[UR46][R2.64], !P0 ;  /* 0x234000000207cfae */ /* 0x000fe8000c101d6e */
[----:B------:R-:W-:Y:S04]  /*9fd0*/  @!P4 LDGSTS.E.BYPASS.LTC128B.128 [R7+0x27400], desc[UR46][R2.64+0x80], !P1 ;  /* 0x274000800207cfae */ /* 0x000fe8000c901d6e */
[----:B------:R-:W-:Y:S04]  /*9fe0*/  @!P4 LDGSTS.E.BYPASS.LTC128B.128 [R7+0x2b400], desc[UR46][R2.64+0x100], !P2 ;  /* 0x2b4001000207cfae */ /* 0x000fe8000d101d6e */
[----:B------:R0:W-:Y:S01]  /*9ff0*/  @!P4 LDGSTS.E.BYPASS.LTC128B.128 [R7+0x2f400], desc[UR46][R2.64+0x180], !P3 ;  /* 0x2f4001800207cfae */ /* 0x0001e2000d901d6e */
[----:B--2---:R-:W-:-:S03]  /*a000*/  ISETP.GE.AND P4, PT, R9, R0, PT ;  /* 0x000000000900720c */ /* 0x004fc60003f86270 */
[----:B------:R-:W2:Y:S04]  /*a010*/  LDL.LU R9, [R1+0x3c] ;  /* 0x00003c0001097983 */ /* 0x000ea80000300800 */
[----:B0-----:R-:W0:Y:S04]  /*a020*/  SHFL.IDX PT, R2, R5, 0x3, 0x181f ;  /* 0x00781f0005027f89 */ /* 0x001e2800000e0000 */
[----:B------:R-:W1:Y:S02]  /*a030*/  SHFL.IDX PT, R6, R4, 0x3, 0x181f ;  /* 0x00781f0004067f89 */ /* 0x000e6400000e0000 */
[----:B0-----:R-:W-:-:S05]  /*a040*/  @!P4 LEA R2, P6, R8, R2, 0x1 ;  /* 0x000000020802c211 */ /* 0x001fca00078c08ff */
[----:B-1----:R-:W-:Y:S02]  /*a050*/  @!P4 IMAD.X R3, RZ, RZ, R6, P6 ;  /* 0x000000ffff03c224 */ /* 0x002fe400030e0606 */
[----:B------:R-:W-:Y:S04]  /*a060*/  SHFL.IDX PT, R6, R4, 0x4, 0x181f ;  /* 0x00981f0004067f89 */ /* 0x000fe800000e0000 */
[----:B------:R-:W-:Y:S04]  /*a070*/  @!P4 LDGSTS.E.BYPASS.LTC128B.128 [R7+0x23c00], desc[UR46][R2.64], !P0 ;  /* 0x23c000000207cfae */ /* 0x000fe8000c101d6e */
[----:B------:R-:W-:Y:S04]  /*a080*/  @!P4 LDGSTS.E.BYPASS.LTC128B.128 [R7+0x27c00], desc[UR46][R2.64+0x80], !P1 ;  /* 0x27c000800207cfae */ /* 0x000fe8000c901d6e */
[----:B------:R-:W-:Y:S04]  /*a090*/  @!P4 LDGSTS.E.BYPASS.LTC128B.128 [R7+0x2bc00], desc[UR46][R2.64+0x100], !P2 ;  /* 0x2bc001000207cfae */ /* 0x000fe8000d101d6e */
[----:B------:R0:W-:Y:S01]  /*a0a0*/  @!P4 LDGSTS.E.BYPASS.LTC128B.128 [R7+0x2fc00], desc[UR46][R2.64+0x180], !P3 ;  /* 0x2fc001800207cfae */ /* 0x0001e2000d901d6e */
[----:B---3--:R-:W-:-:S03]  /*a0b0*/  ISETP.GE.AND P4, PT, R11, R0, PT ;  /* 0x000000000b00720c */ /* 0x008fc60003f86270 */
[----:B0-----:R-:W0:Y:S10]  /*a0c0*/  SHFL.IDX PT, R2, R5, 0x4, 0x181f ;  /* 0x00981f0005027f89 */ /* 0x001e3400000e0000 */
[----:B0-----:R-:W-:-:S05]  /*a0d0*/  @!P4 LEA R2, P6, R8, R2, 0x1 ;  /* 0x000000020802c211 */ /* 0x001fca00078c08ff */
[----:B------:R-:W-:Y:S02]  /*a0e0*/  @!P4 IMAD.X R3, RZ, RZ, R6, P6 ;  /* 0x000000ffff03c224 */ /* 0x000fe400030e0606 */
[----:B------:R-:W-:Y:S04]  /*a0f0*/  SHFL.IDX PT, R6, R4, 0x5, 0x181f ;  /* 0x00b81f0004067f89 */ /* 0x000fe800000e0000 */
[----:B------:R-:W-:Y:S04]  /*a100*/  @!P4 LDGSTS.E.BYPASS.LTC128B.128 [R7+0x24400], desc[UR46][R2.64], !P0 ;  /* 0x244000000207cfae */ /* 0x000fe8000c101d6e */
[----:B------:R-:W-:Y:S04]  /*a110*/  @!P4 LDGSTS.E.BYPASS.LTC128B.128 [R7+0x28400], desc[UR46][R2.64+0x80], !P1 ;  /* 0x284000800207cfae */ /* 0x000fe8000c901d6e */
[----:B------:R-:W-:Y:S04]  /*a120*/  @!P4 LDGSTS.E.BYPASS.LTC128B.128 [R7+0x2c400], desc[UR46][R2.64+0x100], !P2 ;  /* 0x2c4001000207cfae */ /* 0x000fe8000d101d6e */
[----:B------:R0:W-:Y:S04]  /*a130*/  @!P4 LDGSTS.E.BYPASS.LTC128B.128 [R7+0x30400], desc[UR46][R2.64+0x180], !P3 ;  /* 0x304001800207cfae */ /* 0x0001e8000d901d6e */
[----:B0-----:R-:W0:Y:S01]  /*a140*/  SHFL.IDX PT, R2, R5, 0x5, 0x181f ;  /* 0x00b81f0005027f89 */ /* 0x001e2200000e0000 */
[----:B----4-:R-:W-:-:S13]  /*a150*/  ISETP.GE.AND P4, PT, R10, R0, PT ;  /* 0x000000000a00720c */ /* 0x010fda0003f86270 */
        /* <DEDUP_REMOVED lines=8> */
[----:B--2---:R-:W-:-:S13]  /*a1e0*/  ISETP.GE.AND P4, PT, R9, R0, PT ;  /* 0x000000000900720c */ /* 0x004fda0003f86270 */
[----:B0-----:R-:W-:-:S05]  /*a1f0*/  @!P4 LEA R2, P6, R8, R2, 0x1 ;  /* 0x000000020802c211 */ /* 0x001fca00078c08ff */
[----:B------:R-:W-:Y:S02]  /*a200*/  @!P4 IMAD.X R3, RZ, RZ, R6, P6 ;  /* 0x000000ffff03c224 */ /* 0x000fe400030e0606 */
[----:B------:R0:W1:Y:S04]  /*a210*/  SHFL.IDX PT, R6, R4, 0x7, 0x181f ;  /* 0x00f81f0004067f89 */ /* 0x00006800000e0000 */
[----:B------:R-:W-:Y:S04]  /*a220*/  @!P4 LDGSTS.E.BYPASS.LTC128B.128 [R7+0x25400], desc[UR46][R2.64], !P0 ;  /* 0x254000000207cfae */ /* 0x000fe8000c101d6e */
[----:B------:R-:W-:Y:S04]  /*a230*/  @!P4 LDGSTS.E.BYPASS.LTC128B.128 [R7+0x29400], desc[UR46][R2.64+0x80], !P1 ;  /* 0x294000800207cfae */ /* 0x000fe8000c901d6e */
[----:B------:R-:W-:Y:S04]  /*a240*/  @!P4 LDGSTS.E.BYPASS.LTC128B.128 [R7+0x2d400], desc[UR46][R2.64+0x100], !P2 ;  /* 0x2d4001000207cfae */ /* 0x000fe8000d101d6e */
[----:B------:R2:W-:Y:S04]  /*a250*/  @!P4 LDGSTS.E.BYPASS.LTC128B.128 [R7+0x31400], desc[UR46][R2.64+0x180], !P3 ;  /* 0x314001800207cfae */ /* 0x0005e8000d901d6e */
[----:B-12---:R0:W2:Y:S02]  /*a260*/  SHFL.IDX PT, R2, R5, 0x7, 0x181f ;  /* 0x00f81f0005027f89 */ /* 0x0060a400000e0000 */
.L_x_9418:
[----:B------:R-:W3:Y:S01]  /*a270*/  LDL.LU R7, [R1+0x50] ;  /* 0x0000500001077983 */ /* 0x000ee20000300800 */
[----:B------:R-:W-:Y:S01]  /*a280*/  BSSY B0, `(.L_x_9296) ;  /* 0x000000d000007945 */ /* 0x000fe20003800000 */
[----:B---3--:R-:W-:-:S13]  /*a290*/  ISETP.GE.AND P4, PT, R7, R0, PT ;  /* 0x000000000700720c */ /* 0x008fda0003f86270 */
[----:B------:R-:W-:Y:S05]  /*a2a0*/  @P4 BRA `(.L_x_9297) ;  /* 0x0000000000284947 */ /* 0x000fea0003800000 */
[----:B------:R-:W3:Y:S01]  /*a2b0*/  LDL R7, [R1+0x4] ;  /* 0x0000040001077983 */ /* 0x000ee20000100800 */
[----:B--2---:R-:W-:-:S05]  /*a2c0*/  LEA R2, P4, R8, R2, 0x1 ;  /* 0x0000000208027211 */ /* 0x004fca00078808ff */
[----:B------:R-:W-:-:S05]  /*a2d0*/  IMAD.X R3, RZ, RZ, R6, P4 ;  /* 0x000000ffff037224 */ /* 0x000fca00020e0606 */
[----:B------:R-:W-:Y:S01]  /*a2e0*/  @!PT LDS RZ, [RZ] ;  /* 0x00000000fffff984 */ /* 0x000fe20000000800 */
[----:B------:R-:W-:Y:S01]  /*a2f0*/  @!PT LDS RZ, [RZ] ;  /* 0x00000000fffff984 */ /* 0x000fe20000000800 */
[----:B------:R-:W-:Y:S01]  /*a300*/  @!PT LDS RZ, [RZ] ;  /* 0x00000000fffff984 */ /* 0x000fe20000000800 */
[----:B---3--:R1:W-:Y:S04]  /*a310*/  LDGSTS.E.BYPASS.LTC128B.128 [R7+0x25c00], desc[UR46][R2.64], !P0 ;  /* 0x25c0000002077fae */ /* 0x0083e8000c101d6e */
[----:B------:R1:W-:Y:S04]  /*a320*/  LDGSTS.E.BYPASS.LTC128B.128 [R7+0x29c00], desc[UR46][R2.64+0x80], !P1 ;  /* 0x29c0008002077fae */ /* 0x0003e8000c901d6e */
[----:B------:R1:W-:Y:S04]  /*a330*/  LDGSTS.E.BYPASS.LTC128B.128 [R7+0x2dc00], desc[UR46][R2.64+0x100], !P2 ;  /* 0x2dc0010002077fae */ /* 0x0003e8000d101d6e */
[----:B------:R1:W-:Y:S02]  /*a340*/  LDGSTS.E.BYPASS.LTC128B.128 [R7+0x31c00], desc[UR46][R2.64+0x180], !P3 ;  /* 0x31c0018002077fae */ /* 0x0003e4000d901d6e */
.L_x_9297:
[----:B------:R-:W-:Y:S05]  /*a350*/  BSYNC B0 ;  /* 0x0000000000007941 */ /* 0x000fea0003800000 */
.L_x_9296:
[----:B-12---:R-:W2:Y:S01]  /*a360*/  LDL R2, [R1+0x5c] ;  /* 0x00005c0001027983 */ /* 0x006ea20000100800 */
        /* <DEDUP_REMOVED lines=9> */
[----:B-1----:R-:W-:Y:S05]  /*a400*/  @!P0 BRA `(.L_x_9299) ;  /* 0x00000044005c8947 */ /* 0x002fea0003800000 */
.L_x_9419:
[----:B------:R-:W-:Y:S05]  /*a410*/  BSYNC B0 ;  /* 0x0000000000007941 */ /* 0x000fea0003800000 */
.L_x_9298:
[----:B------:R-:W-:Y:S01]  /*a420*/  LOP3.LUT P0, RZ, R18, 0x2, RZ, 0xc0, !PT ;  /* 0x0000000212ff7812 */ /* 0x000fe2000780c0ff */
[----:B------:R-:W-:-:S12]  /*a430*/  BSSY B0, `(.L_x_9300) ;  /* 0x0000059000007945 */ /* 0x000fd80003800000 */
[----:B------:R-:W-:Y:S05]  /*a440*/  @!P0 BRA `(.L_x_9301) ;  /* 0x00000004005c8947 */ /* 0x000fea0003800000 */
[----:B0-----:R-:W2:Y:S01]  /*a450*/  LDL R4, [R1+0x8] ;  /* 0x0000080001047983 */ /* 0x001ea20000100800 */
[----:B------:R-:W-:Y:S01]  /*a460*/  LEA R2, R19, UR37, 0x3 ;  /* 0x0000002513027c11 */ /* 0x000fe2000f8e18ff */
[----:B------:R-:W-:Y:S01]  /*a470*/  BSSY B1, `(.L_x_9302) ;  /* 0x0000007000017945 */ /* 0x000fe20003800000 */
[----:B-1----:R-:W0:Y:S02]  /*a480*/  S2R R3, SR_TID.X ;  /* 0x0000000000037919 */ /* 0x002e240000002100 */
[----:B0-----:R-:W-:-:S04]  /*a490*/  LOP3.LUT R3, R3, 0x7f, RZ, 0xc0, !PT ;  /* 0x0000007f03037812 */ /* 0x001fc800078ec0ff */
[----:B------:R-:W-:Y:S02]  /*a4a0*/  ISETP.NE.AND P1, PT, R3, RZ, PT ;  /* 0x000000ff0300720c */ /* 0x000fe40003f25270 */
[----:B--2---:R-:W-:-:S04]  /*a4b0*/  SHF.L.U32 R0, R4, 0x1f, RZ ;  /* 0x0000001f04007819 */ /* 0x004fc800000006ff */
[----:B------:R-:W0:Y:S02]  /*a4c0*/  SYNCS.PHASECHK.TRANS64.TRYWAIT P0, [R2+URZ+0x32460], R0 ;  /* 0x03246000020075a7 */ /* 0x000e24000800017f */
[----:B0-----:R-:W-:Y:S05]  /*a4d0*/  @!P0 BRA `(.L_x_9303) ;  /* 0x0000004400408947 */ /* 0x001fea0003800000 */
.L_x_9420:
[----:B------:R-:W-:Y:S05]  /*a4e0*/  BSYNC B1 ;  /* 0x0000000000017941 */ /* 0x000fea0003800000 */
.L_x_9302:
        /* <DEDUP_REMOVED lines=9> */
.L_x_9305:
[----:B------:R-:W-:Y:S05]  /*a580*/  BSYNC B1 ;  /* 0x0000000000017941 */ /* 0x000fea0003800000 */
.L_x_9304:
        /* <DEDUP_REMOVED lines=12> */
.L_x_9306:
        /* <DEDUP_REMOVED lines=15> */
.L_x_9307:
        /* <DEDUP_REMOVED lines=15> */
.L_x_9308:
        /* <DEDUP_REMOVED lines=15> */
.L_x_9309:
        /* <DEDUP_REMOVED lines=10> */
.L_x_9301:
[----:B------:R-:W-:Y:S05]  /*a9c0*/  BSYNC B0 ;  /* 0x0000000000007941 */ /* 0x000fea0003800000 */
.L_x_9300:
[----:B0-----:R-:W2:Y:S04]  /*a9d0*/  LDL.LU R4, [R1+0x58] ;  /* 0x0000580001047983 */ /* 0x001ea80000300800 */
[----:B------:R-:W3:Y:S01]  /*a9e0*/  LDL.LU R7, [R1+0x8] ;  /* 0x0000080001077983 */ /* 0x000ee20000300800 */
[----:B------:R-:W-:-:S05]  /*a9f0*/  VIADD R19, R19, 0x1 ;  /* 0x0000000113137836 */ /* 0x000fca0000000000 */
[----:B------:R-:W-:-:S04]  /*aa00*/  ISETP.NE.AND P0, PT, R19, 0x2, PT ;  /* 0x000000021300780c */ /* 0x000fc80003f05270 */
[----:B-1----:R-:W-:Y:S02]  /*aa10*/  SEL R0, RZ, 0x1, P0 ;  /* 0x00000001ff007807 */ /* 0x002fe40000000000 */
[----:B------:R-:W-:Y:S02]  /*aa20*/  SEL R19, R19, RZ, P0 ;  /* 0x000000ff13137207 */ /* 0x000fe40000000000 */
[----:B--2---:R-:W-:Y:S02]  /*aa30*/  ISETP.GE.AND P1, PT, R4, 0x61, PT ;  /* 0x000000610400780c */ /* 0x004fe40003f26270 */
[----:B---3--:R-:W-:-:S05]  /*aa40*/  LOP3.LUT R7, R7, R0, RZ, 0x3c, !PT ;  /* 0x0000000007077212 */ /* 0x008fca00078e3cff */
[----:B------:R0:W-:Y:S06]  /*aa50*/  STL [R1+0x8], R7 ;  /* 0x0000080701007387 */ /* 0x0001ec0000100800 */
        /* <DEDUP_REMOVED lines=35> */
.L_x_9314:
        /* <DEDUP_REMOVED lines=8> */
.L_x_9421:
[----:B------:R-:W-:Y:S05]  /*ad10*/  BSYNC B1 ;  /* 0x0000000000017941 */ /* 0x000fea0003800000 */
.L_x_9315:
        /* <DEDUP_REMOVED lines=9> */
.L_x_9318:
[----:B------:R-:W-:Y:S05]  /*adb0*/  BSYNC B1 ;  /* 0x0000000000017941 */ /* 0x000fea0003800000 */
.L_x_9317:
        /* <DEDUP_REMOVED lines=12> */
.L_x_9319:
        /* <DEDUP_REMOVED lines=13> */
.L_x_9422:
[----:B------:R-:W-:Y:S05]  /*af50*/  BSYNC B1 ;  /* 0x0000000000017941 */ /* 0x000fea0003800000 */
.L_x_9320:
        /* <DEDUP_REMOVED lines=11> */
.L_x_9323:
[----:B------:R-:W-:Y:S05]  /*b010*/  BSYNC B1 ;  /* 0x0000000000017941 */ /* 0x000fea0003800000 */
.L_x_9322:
        /* <DEDUP_REMOVED lines=9> */
.L_x_9324:
        /* <DEDUP_REMOVED lines=15> */
.L_x_9325:
        /* <DEDUP_REMOVED lines=15> */
.L_x_9326:
        /* <DEDUP_REMOVED lines=15> */
.L_x_9327:
        /* <DEDUP_REMOVED lines=10> */
.L_x_9313:
[----:B------:R-:W-:Y:S05]  /*b420*/  BSYNC B0 ;  /* 0x0000000000007941 */ /* 0x000fea0003800000 */
.L_x_9312:
        /* <DEDUP_REMOVED lines=9> */
.L_x_9311:
[----:B------:R-:W2:Y:S01]  /*b4c0*/  LDL.LU R2, [R1+0x1c] ;  /* 0x00001c0001027983 */ /* 0x000ea20000300800 */
[----:B------:R-:W-:Y:S01]  /*b4d0*/  IMAD.MOV R6, RZ, RZ, -R6 ;  /* 0x000000ffff067224 */ /* 0x000fe200078e0a06 */
[----:B------:R-:W-:Y:S04]  /*b4e0*/  BSSY B0, `(.L_x_9310) ;  /* 0x000013b000007945 */ /* 0x000fe80003800000 */
[----:B--2---:R-:W-:-:S13]  /*b4f0*/  ISETP.NE.AND P0, PT, R2, R6, PT ;  /* 0x000000060200720c */ /* 0x004fda0003f05270 */
[----:B------:R-:W-:Y:S05]  /*b500*/  @!P0 BRA `(.L_x_9328) ;  /* 0x0000001000e08947 */ /* 0x000fea0003800000 */
.L_x_9361:
        /* <DEDUP_REMOVED lines=26> */
.L_x_9331:
        /* <DEDUP_REMOVED lines=9> */
.L_x_9423:
[----:B------:R-:W-:Y:S05]  /*b740*/  BSYNC B2 ;  /* 0x0000000000027941 */ /* 0x000fea0003800000 */
.L_x_9332:
        /* <DEDUP_REMOVED lines=9> */
.L_x_9335:
[----:B------:R-:W-:Y:S05]  /*b7e0*/  BSYNC B2 ;  /* 0x0000000000027941 */ /* 0x000fea0003800000 */
.L_x_9334:
        /* <DEDUP_REMOVED lines=8> */
[----:B-1----:R-:W-:Y:S01]  /*b870*/  VIADD R5, R4, 0x32430 ;  /* 0x0003243004057836 */ /* 0x002fe20000000000 */
[----:B------:R-:W-:Y:S01]  /*b880*/  UMOV UR6, 0x0 ;  /* 0x0000000000067882 */ /* 0x000fe20000000000 */
[----:B------:R-:W-:Y:S01]  /*b890*/  VIADD R3, R3, 0x1c400 ;  /* 0x0001c40003037836 */ /* 0x000fe20000000000 */
[----:B------:R-:W-:-:S09]  /*b8a0*/  UMOV UR7, 0x14f00000 ;  /* 0x14f0000000077882 */ /* 0x000fd20000000000 */
.L_x_9336:
        /* <DEDUP_REMOVED lines=13> */
.L_x_9424:
[----:B------:R-:W-:Y:S05]  /*b980*/  BSYNC B2 ;  /* 0x0000000000027941 */ /* 0x000fea0003800000 */
.L_x_9337:
        /* <DEDUP_REMOVED lines=11> */
.L_x_9340:
[----:B------:R-:W-:Y:S05]  /*ba40*/  BSYNC B2 ;  /* 0x0000000000027941 */ /* 0x000fea0003800000 */
.L_x_9339:
        /* <DEDUP_REMOVED lines=9> */
.L_x_9341:
        /* <DEDUP_REMOVED lines=15> */
.L_x_9342:
        /* <DEDUP_REMOVED lines=15> */
.L_x_9343:
        /* <DEDUP_REMOVED lines=15> */
.L_x_9344:
        /* <DEDUP_REMOVED lines=10> */
.L_x_9330:
[----:B------:R-:W-:Y:S05]  /*be50*/  BSYNC B1 ;  /* 0x0000000000017941 */ /* 0x000fea0003800000 */
.L_x_9329:
        /* <DEDUP_REMOVED lines=32> */
.L_x_9347:
        /* <DEDUP_REMOVED lines=8> */
.L_x_9425:
[----:B------:R-:W-:Y:S05]  /*c0e0*/  BSYNC B2 ;  /* 0x0000000000027941 */ /* 0x000fea0003800000 */
.L_x_9348:
        /* <DEDUP_REMOVED lines=9> */
.L_x_9351:
[----:B------:R-:W-:Y:S05]  /*c180*/  BSYNC B2 ;  /* 0x0000000000027941 */ /* 0x000fea0003800000 */
.L_x_9350:
[----:B------:R-:W-:Y:S01]  /*c190*/  IMAD.MOV.U32 R10, RZ, RZ, RZ ;  /* 0x000000ffff0a7224 */ /* 0x000fe200078e00ff */
[----:B------:R-:W-:Y:S01]  /*c1a0*/  UIADD3 UR4, UP0, UR40, 0x370, URZ ;  /* 0x0000037028047890 */ /* 0x000fe2000ff1e03f */
[----:B------:R-:W-:Y:S01]  /*c1b0*/  IMAD.U32 R9, RZ, RZ, UR37 ;  /* 0x00000025ff097e24 */ /* 0x000fe2000f8e00ff */
        /* <DEDUP_REMOVED lines=9> */
.L_x_9352:
        /* <DEDUP_REMOVED lines=13> */
.L_x_9426:
[----:B------:R-:W-:Y:S05]  /*c320*/  BSYNC B2 ;  /* 0x0000000000027941 */ /* 0x000fea0003800000 */
.L_x_9353:
        /* <DEDUP_REMOVED lines=11> */
.L_x_9356:
[----:B------:R-:W-:Y:S05]  /*c3e0*/  BSYNC B2 ;  /* 0x0000000000027941 */ /* 0x000fea0003800000 */
.L_x_9355:
        /* <DEDUP_REMOVED lines=9> */
.L_x_9357:
        /* <DEDUP_REMOVED lines=15> */
.L_x_9358:
        /* <DEDUP_REMOVED lines=15> */
.L_x_9359:
        /* <DEDUP_REMOVED lines=15> */
.L_x_9360:
        /* <DEDUP_REMOVED lines=10> */
.L_x_9346:
[----:B------:R-:W-:Y:S05]  /*c7f0*/  BSYNC B1 ;  /* 0x0000000000017941 */ /* 0x000fea0003800000 */
.L_x_9345:
        /* <DEDUP_REMOVED lines=9> */
.L_x_9328:
[----:B------:R-:W-:Y:S05]  /*c890*/  BSYNC B0 ;  /* 0x0000000000007941 */ /* 0x000fea0003800000 */
.L_x_9310:
        /* <DEDUP_REMOVED lines=10> */
.L_x_9282:
[----:B0-----:R-:W0:Y:S01]  /*c940*/  S2R R3, SR_CgaCtaId ;  /* 0x0000000000037919 */ /* 0x001e220000008800 */
[----:B------:R-:W-:Y:S01]  /*c950*/  MOV R0, 0x400 ;  /* 0x0000040000007802 */ /* 0x000fe20000000f00 */
[----:B------:R-:W-:Y:S03]  /*c960*/  BSSY B0, `(.L_x_9363) ;  /* 0x0000005000007945 */ /* 0x000fe60003800000 */
[----:B0-----:R-:W-:Y:S02]  /*c970*/  LEA R0, R3, R0, 0x18 ;  /* 0x0000000003007211 */ /* 0x001fe400078ec0ff */
[----:B------:R-:W-:-:S04]  /*c980*/  SHF.L.U32 R3, R2, 0x1f, RZ ;  /* 0x0000001f02037819 */ /* 0x000fc800000006ff */
[----:B------:R-:W0:Y:S02]  /*c990*/  SYNCS.PHASECHK.TRANS64.TRYWAIT P0, [R0+URZ+0x32420], R3 ;  /* 0x03242003000075a7 */ /* 0x000e24000800017f */
[----:B0-----:R-:W-:Y:S05]  /*c9a0*/  @!P0 BRA `(.L_x_9364) ;  /* 0x0000002000988947 */ /* 0x001fea0003800000 */
.L_x_9427:
[----:B------:R-:W-:Y:S05]  /*c9b0*/  BSYNC B0 ;  /* 0x0000000000007941 */ /* 0x000fea0003800000 */
.L_x_9363:
[----:B------:R-:W-:-:S03]  /*c9c0*/  UMOV UR4, 0xffffffff ;  /* 0xffffffff00047882 */ /* 0x000fc60000000000 */
[----:B------:R-:W-:Y:S05]  /*c9d0*/  BRA.DIV UR4, `(.L_x_9365) ;  /* 0x0000002204a07947 */ /* 0x000fea000b800000 */
[----:B------:R-:W2:Y:S02]  /*c9e0*/  S2R R2, SR_TID.X ;  /* 0x0000000000027919 */ /* 0x000ea40000002100 */
[----:B--2---:R-:W-:-:S04]  /*c9f0*/  SHF.R.U32.HI R2, RZ, 0x5, R2 ;  /* 0x00000005ff027819 */ /* 0x004fc80000011602 */
[----:B------:R-:W-:-:S05]  /*ca00*/  LOP3.LUT R2, R2, 0x3, RZ, 0xc0, !PT ;  /* 0x0000000302027812 */ /* 0x000fca00078ec0ff */
[----:B------:R2:W3:Y:S02]  /*ca10*/  SHFL.IDX PT, R14, R2, RZ, 0x1f ;  /* 0x00001fff020e7589 */ /* 0x0004e400000e0000 */
.L_x_9430:
[----:B---3--:R-:W-:Y:S01]  /*ca20*/  ISETP.NE.AND P0, PT, R14, RZ, PT ;  /* 0x000000ff0e00720c */ /* 0x008fe20003f05270 */
[----:B------:R-:W-:-:S12]  /*ca30*/  BSSY B0, `(.L_x_9366) ;  /* 0x0000025000007945 */ /* 0x000fd80003800000 */
[----:B------:R-:W-:Y:S05]  /*ca40*/  @P0 BRA `(.L_x_9367) ;  /* 0x00000000008c0947 */ /* 0x000fea0003800000 */
[----:B------:R-:W-:-:S03]  /*ca50*/  UMOV UR4, 0xffffffff ;  /* 0xffffffff00047882 */ /* 0x000fc60000000000 */
[----:B------:R-:W-:Y:S05]  /*ca60*/  BRA.DIV UR4, `(.L_x_9368) ;  /* 0x0000002204b07947 */ /* 0x000fea000b800000 */
[----:B------:R-:W-:-:S13]  /*ca70*/  ELECT P6, URZ, PT ;  /* 0x00000000003f782f */ /* 0x000fda00038c0000 */
.L_x_9433:
[----:B------:R-:W-:Y:S05]  /*ca80*/  @!P6 BRA `(.L_x_9367) ;  /* 0x00000000007ce947 */ /* 0x000fea0003800000 */
[----:B------:R-:W-:-:S06]  /*ca90*/  ULOP3.LUT UR4, UR36, 0x2, URZ, 0xfc, !UPT ;  /* 0x0000000224047892 */ /* 0x000fcc000f8efc3f */
[----:B--2---:R-:W-:-:S05]  /*caa0*/  IMAD.U32 R2, RZ, RZ, UR4 ;  /* 0x00000004ff027e24 */ /* 0x004fca000f8e00ff */
[----:B------:R-:W-:-:S13]  /*cab0*/  ISETP.NE.AND P2, PT, R2, 0x3, PT ;  /* 0x000000030200780c */ /* 0x000fda0003f45270 */
[----:B------:R-:W-:Y:S05]  /*cac0*/  @!P2 BRA `(.L_x_9369) ;  /* 0x000000000004a947 */ /* 0x000fea0003800000 */
[----:B------:R-:W-:Y:S01]  /*cad0*/  BPT.TRAP 0x1 ;  /* 0x000000040000795c */ /* 0x000fe20000300000 */
.L_x_9369:
[----:B------:R-:W1:Y:S01]  /*cae0*/  LDL.LU R7, [R1+0x8] ;  /* 0x0000080001077983 */ /* 0x000e620000300800 */
[----:B------:R-:W-:Y:S02]  /*caf0*/  VIADD R2, R0, 0x32440 ;  /* 0x0003244000027836 */ /* 0x000fe40000000000 */
[C---:B0-----:R-:W-:Y:S02]  /*cb00*/  VIADD R3, R19.reuse, 0x1 ;  /* 0x0000000113037836 */ /* 0x041fe40000000000 */
[----:B------:R-:W-:-:S03]  /*cb10*/  IMAD R6, R19, 0x8, R2 ;  /* 0x0000000813067824 */ /* 0x000fc600078e0202 */
[----:B------:R-:W-:-:S04]  /*cb20*/  ISETP.NE.AND P1, PT, R3, 0x2, PT ;  /* 0x000000020300780c */ /* 0x000fc80003f25270 */
[----:B------:R-:W-:Y:S02]  /*cb30*/  SEL R4, RZ, 0x1, P1 ;  /* 0x00000001ff047807 */ /* 0x000fe40000800000 */
[----:B------:R-:W-:Y:S02]  /*cb40*/  SEL R3, R3, RZ, P1 ;  /* 0x000000ff03037207 */ /* 0x000fe40000800000 */
[C---:B-1----:R-:W-:Y:S02]  /*cb50*/  SHF.L.U32 R5, R7.reuse, 0x1f, RZ ;  /* 0x0000001f07057819 */ /* 0x042fe400000006ff */
[----:B------:R-:W-:Y:S01]  /*cb60*/  LOP3.LUT R4, R7, R4, RZ, 0x3c, !PT ;  /* 0x0000000407047212 */ /* 0x000fe200078e3cff */
[----:B------:R-:W-:Y:S01]  /*cb70*/  IMAD R7, R3, 0x8, R2 ;  /* 0x0000000803077824 */ /* 0x000fe200078e0202 */
[----:B------:R-:W0:Y:S02]  /*cb80*/  SYNCS.PHASECHK.TRANS64.TRYWAIT P0, [R6+URZ], R5 ;  /* 0x00000005060075a7 */ /* 0x000e24000800017f */
[----:B------:R-:W-:Y:S01]  /*cb90*/  SHF.L.U32 R2, R4, 0x1f, RZ ;  /* 0x0000001f04027819 */ /* 0x000fe200000006ff */
[----:B0-----:R-:W-:Y:S06]  /*cba0*/  @!P0 BRA `(.L_x_9370) ;  /* 0x0000002000808947 */ /* 0x001fec0003800000 */
.L_x_9434:
[----:B------:R-:W1:Y:S02]  /*cbb0*/  SYNCS.PHASECHK.TRANS64.TRYWAIT P0, [R7+URZ], R2 ;  /* 0x00000002070075a7 */ /* 0x000e64000800017f */
[----:B-1----:R-:W-:Y:S05]  /*cbc0*/  @!P0 BRA `(.L_x_9371) ;  /* 0x00000020008c8947 */ /* 0x002fea0003800000 */
.L_x_9435:
[----:B------:R-:W-:Y:S05]  /*cbd0*/  @!P2 BRA `(.L_x_9372) ;  /* 0x000000000004a947 */ /* 0x000fea0003800000 */
[----:B------:R-:W-:Y:S01]  /*cbe0*/  BPT.TRAP 0x1 ;  /* 0x000000040000795c */ /* 0x000fe20000300000 */
.L_x_9372:
[----:B------:R-:W-:-:S04]  /*cbf0*/  VIADD R0, R0, 0x32460 ;  /* 0x0003246000007836 */ /* 0x000fc80000000000 */
[----:B------:R-:W-:-:S04]  /*cc00*/  IMAD R4, R19, 0x8, R0 ;  /* 0x0000000813047824 */ /* 0x000fc800078e0200 */
[----:B------:R-:W2:Y:S02]  /*cc10*/  SYNCS.PHASECHK.TRANS64.TRYWAIT P0, [R4+URZ], R5 ;  /* 0x00000005040075a7 */ /* 0x000ea4000800017f */
[----:B--2---:R-:W-:Y:S05]  /*cc20*/  @!P0 BRA `(.L_x_9373) ;  /* 0x0000002000888947 */ /* 0x004fea0003800000 */
.L_x_9436:
[----:B------:R-:W-:-:S07]  /*cc30*/  IMAD R3, R3, 0x8, R0 ;  /* 0x0000000803037824 */ /* 0x000fce00078e0200 */
.L_x_9374:
[----:B---3--:R3:W4:Y:S02]  /*cc40*/  SYNCS.PHASECHK.TRANS64.TRYWAIT P0, [R3+URZ], R2 ;  /* 0x00000002030075a7 */ /* 0x008724000800017f */
[----:B----4-:R-:W-:Y:S05]  /*cc50*/  @!P0 NANOSLEEP.SYNCS 0x989680 ;  /* 0x009896800000895d */ /* 0x010fea0003900000 */
[----:B------:R-:W4:Y:S02]  /*cc60*/  @!P0 SYNCS.PHASECHK.TRANS64 P0, [R3+URZ], R2 ;  /* 0x00000002030085a7 */ /* 0x000f24000800007f */
[----:B----4-:R-:W-:Y:S05]  /*cc70*/  @!P0 BRA `(.L_x_9374) ;  /* 0xfffffffc00f08947 */ /* 0x010fea000383ffff */
.L_x_9367:
[----:B------:R-:W-:Y:S05]  /*cc80*/  BSYNC B0 ;  /* 0x0000000000007941 */ /* 0x000fea0003800000 */
.L_x_9366:
[----:B------:R-:W-:Y:S05]  /*cc90*/  EXIT ;  /* 0x000000000000794d */ /* 0x000fea0003800000 */
.L_x_9253:
[----:B0-----:R-:W-:-:S04]  /*cca0*/  IMAD.U32 R3, RZ, RZ, UR50 ;  /* 0x00000032ff037e24 */ /* 0x001fc8000f8e00ff */
[----:B------:R0:W1:Y:S03]  /*ccb0*/  SYNCS.PHASECHK.TRANS64.TRYWAIT P0, [R3+URZ+0x32400], R0 ;  /* 0x03240000030075a7 */ /* 0x000066000800017f */
[----:B-1----:R-:W-:Y:S05]  /*ccc0*/  @!P0 NANOSLEEP.SYNCS 0x989680 ;  /* 0x009896800000895d */ /* 0x002fea0003900000 */
[----:B------:R-:W1:Y:S02]  /*ccd0*/  @!P0 SYNCS.PHASECHK.TRANS64 P0, [R3+URZ+0x32400], R0 ;  /* 0x03240000030085a7 */ /* 0x000e64000800007f */
[----:B-1----:R-:W-:Y:S05]  /*cce0*/  @!P0 BRA `(.L_x_9253) ;  /* 0xfffffffc00ec8947 */ /* 0x002fea000383ffff */
[----:B------:R-:W-:Y:S05]  /*ccf0*/  BRA `(.L_x_9375) ;  /* 0xffffff4400347947 */ /* 0x000fea000383ffff */
.L_x_9257:
[----:B-1----:R-:W-:-:S04]  /*cd00*/  IMAD.U32 R4, RZ, RZ, UR26 ;  /* 0x0000001aff047e24 */ /* 0x002fc8000f8e00ff */
[----:B------:R1:W2:Y:S03]  /*cd10*/  SYNCS.PHASECHK.TRANS64.TRYWAIT P1, [R4+URZ+0x32430], R3 ;  /* 0x03243003040075a7 */ /* 0x0002a6000802017f */
[----:B--2---:R-:W-:Y:S05]  /*cd20*/  @!P1 NANOSLEEP.SYNCS 0x989680 ;  /* 0x009896800000995d */ /* 0x004fea0003900000 */
[----:B------:R-:W2:Y:S02]  /*cd30*/  @!P1 SYNCS.PHASECHK.TRANS64 P1, [R4+URZ+0x32430], R3 ;  /* 0x03243003040095a7 */ /* 0x000ea4000802007f */
[----:B--2---:R-:W-:Y:S05]  /*cd40*/  @!P1 BRA `(.L_x_9257) ;  /* 0xfffffffc00ec9947 */ /* 0x004fea000383ffff */
[----:B------:R-:W-:Y:S05]  /*cd50*/  BRA `(.L_x_9256) ;  /* 0xffffff4400587947 */ /* 0x000fea000383ffff */
.L_x_9258:
[----:B--2---:R-:W-:-:S04]  /*cd60*/  IMAD.U32 R5, RZ, RZ, UR50 ;  /* 0x00000032ff057e24 */ /* 0x004fc8000f8e00ff */
[----:B------:R2:W3:Y:S03]  /*cd70*/  SYNCS.PHASECHK.TRANS64.TRYWAIT P1, [R5+URZ+0x32410], R0 ;  /* 0x03241000050075a7 */ /* 0x0004e6000802017f */
[----:B---3--:R-:W-:Y:S05]  /*cd80*/  @!P1 NANOSLEEP.SYNCS 0x989680 ;  /* 0x009896800000995d */ /* 0x008fea0003900000 */
[----:B------:R-:W3:Y:S02]  /*cd90*/  @!P1 SYNCS.PHASECHK.TRANS64 P1, [R5+URZ+0x32410], R0 ;  /* 0x03241000050095a7 */ /* 0x000ee4000802007f */
[----:B---3--:R-:W-:Y:S05]  /*cda0*/  @!P1 BRA `(.L_x_9258) ;  /* 0xfffffffc00ec9947 */ /* 0x008fea000383ffff */
[----:B------:R-:W-:Y:S05]  /*cdb0*/  BRA `(.L_x_9376) ;  /* 0xffffff4400d87947 */ /* 0x000fea000383ffff */
.L_x_9262:
[----:B--2---:R-:W-:-:S04]  /*cdc0*/  IMAD.U32 R0, RZ, RZ, UR26 ;  /* 0x0000001aff007e24 */ /* 0x004fc8000f8e00ff */
[----:B------:R2:W4:Y:S03]  /*cdd0*/  SYNCS.PHASECHK.TRANS64.TRYWAIT P1, [R0+URZ+0x32450], R3 ;  /* 0x03245003000075a7 */ /* 0x000526000802017f */
[----:B----4-:R-:W-:Y:S05]  /*cde0*/  @!P1 NANOSLEEP.SYNCS 0x989680 ;  /* 0x009896800000995d */ /* 0x010fea0003900000 */
[----:B------:R-:W4:Y:S02]  /*cdf0*/  @!P1 SYNCS.PHASECHK.TRANS64 P1, [R0+URZ+0x32450], R3 ;  /* 0x03245003000095a7 */ /* 0x000f24000802007f */
[----:B----4-:R-:W-:Y:S05]  /*ce00*/  @!P1 BRA `(.L_x_9262) ;  /* 0xfffffffc00ec9947 */ /* 0x010fea000383ffff */
[----:B------:R-:W-:Y:S05]  /*ce10*/  BRA `(.L_x_9261) ;  /* 0xffffff4400e07947 */ /* 0x000fea000383ffff */
.L_x_9267:
[----:B--2---:R-:W-:-:S04]  /*ce20*/  IMAD.U32 R3, RZ, RZ, UR28 ;  /* 0x0000001cff037e24 */ /* 0x004fc8000f8e00ff */
[----:B------:R2:W3:Y:S03]  /*ce30*/  SYNCS.PHASECHK.TRANS64.TRYWAIT P3, [R3+URZ+0x32430], R0 ;  /* 0x03243000030075a7 */ /* 0x0004e6000806017f */
[----:B---3--:R-:W-:Y:S05]  /*ce40*/  @!P3 NANOSLEEP.SYNCS 0x989680 ;  /* 0x009896800000b95d */ /* 0x008fea0003900000 */
[----:B------:R-:W3:Y:S02]  /*ce50*/  @!P3 SYNCS.PHASECHK.TRANS64 P3, [R3+URZ+0x32430], R0 ;  /* 0x032430000300b5a7 */ /* 0x000ee4000806007f */
[----:B---3--:R-:W-:Y:S05]  /*ce60*/  @!P3 BRA `(.L_x_9267) ;  /* 0xfffffffc00ecb947 */ /* 0x008fea000383ffff */
[----:B------:R-:W-:Y:S05]  /*ce70*/  BRA `(.L_x_9266) ;  /* 0xffffff64008c7947 */ /* 0x000fea000383ffff */
.L_x_9271:
[----:B--2---:R-:W-:-:S04]  /*ce80*/  IMAD.U32 R3, RZ, RZ, UR28 ;  /* 0x0000001cff037e24 */ /* 0x004fc8000f8e00ff */
[----:B------:R2:W3:Y:S03]  /*ce90*/  SYNCS.PHASECHK.TRANS64.TRYWAIT P3, [R3+URZ+0x32450], R0 ;  /* 0x03245000030075a7 */ /* 0x0004e6000806017f */
[----:B---3--:R-:W-:Y:S05]  /*cea0*/  @!P3 NANOSLEEP.SYNCS 0x989680 ;  /* 0x009896800000b95d */ /* 0x008fea0003900000 */
[----:B------:R-:W3:Y:S02]  /*ceb0*/  @!P3 SYNCS.PHASECHK.TRANS64 P3, [R3+URZ+0x32450], R0 ;  /* 0x032450000300b5a7 */ /* 0x000ee4000806007f */
[----:B---3--:R-:W-:Y:S05]  /*cec0*/  @!P3 BRA `(.L_x_9271) ;  /* 0xfffffffc00ecb947 */ /* 0x008fea000383ffff */
[----:B------:R-:W-:Y:S05]  /*ced0*/  BRA `(.L_x_9270) ;  /* 0xffffff6400e47947 */ /* 0x000fea000383ffff */
.L_x_9286:
        /* <DEDUP_REMOVED lines=11> */
.L_x_9378:
[----:B------:R-:W-:Y:S05]  /*cf90*/  BSYNC B0 ;  /* 0x0000000000007941 */ /* 0x000fea0003800000 */
.L_x_9377:
[----:B------:R-:W-:Y:S05]  /*cfa0*/  BRA `(.L_x_9379) ;  /* 0xffffffb800347947 */ /* 0x000fea000383ffff */
.L_x_9288:
[----:B------:R-:W-:Y:S01]  /*cfb0*/  BSSY B0, `(.L_x_9380) ;  /* 0x0000006000007945 */ /* 0x000fe20003800000 */
[----:B------:R-:W-:-:S07]  /*cfc0*/  IMAD.MOV.U32 R15, RZ, RZ, -0x1 ;  /* 0xffffffffff0f7424 */ /* 0x000fce00078e00ff */
[----:B012---:R-:W-:Y:S05]  /*cfd0*/  WARPSYNC.COLLECTIVE R15, `(.L_x_9381) ;  /* 0x000000000f0c7348 */ /* 0x007fea0003c00000 */
[----:B------:R-:W-:Y:S02]  /*cfe0*/  ELECT P6, UR62, PT ;  /* 0x00000000003e782f */ /* 0x000fe400038c0000 */
[----:B------:R-:W-:Y:S01]  /*cff0*/  MOV R14, UR62 ;  /* 0x0000003e000e7c02 */ /* 0x000fe20008000f00 */
[----:B012---:R-:W-:Y:S10]  /*d000*/  ENDCOLLECTIVE ;  /* 0x000000000000791b */ /* 0x007ff40003800000 */
.L_x_9381:
[----:B------:R-:W-:Y:S05]  /*d010*/  BSYNC B0 ;  /* 0x0000000000007941 */ /* 0x000fea0003800000 */
.L_x_9380:
[----:B------:R-:W-:Y:S05]  /*d020*/  BRA `(.L_x_9382) ;  /* 0xffffffb800347947 */ /* 0x000fea000383ffff */
.L_x_9290:
[----:B--2---:R2:W4:Y:S02]  /*d030*/  SYNCS.PHASECHK.TRANS64.TRYWAIT P0, [R0+URZ+0x32440], R2 ;  /* 0x03244002000075a7 */ /* 0x004524000800017f */
[----:B----4-:R-:W-:Y:S05]  /*d040*/  @!P0 NANOSLEEP.SYNCS 0x989680 ;  /* 0x009896800000895d */ /* 0x010fea0003900000 */
[----:B------:R-:W4:Y:S02]  /*d050*/  @!P0 SYNCS.PHASECHK.TRANS64 P0, [R0+URZ+0x32440], R2 ;  /* 0x03244002000085a7 */ /* 0x000f24000800007f */
[----:B----4-:R-:W-:Y:S05]  /*d060*/  @!P0 BRA `(.L_x_9290) ;  /* 0xfffffffc00f08947 */ /* 0x010fea000383ffff */
[----:B------:R-:W-:Y:S05]  /*d070*/  BRA `(.L_x_9383) ;  /* 0xffffffb800907947 */ /* 0x000fea000383ffff */
.L_x_9293:
[----:B------:R-:W-:Y:S01]  /*d080*/  IMAD.MOV.U32 R13, RZ, RZ, R2 ;  /* 0x000000ffff0d7224 */ /* 0x000fe200078e0002 */
[----:B------:R-:W0:Y:S01]  /*d090*/  S2R R5, SR_TID.X ;  /* 0x0000000000057919 */ /* 0x000e220000002100 */
[----:B------:R-:W-:Y:S02]  /*d0a0*/  IMAD.MOV.U32 R12, RZ, RZ, RZ ;  /* 0x000000ffff0c7224 */ /* 0x000fe400078e00ff */
[----:B------:R-:W-:Y:S01]  /*d0b0*/  IMAD.MOV.U32 R11, RZ, RZ, 0x181f ;  /* 0x0000181fff0b7424 */ /* 0x000fe200078e00ff */
[----:B------:R1:W-:Y:S01]  /*d0c0*/  STL [R1+0x60], R9 ;  /* 0x0000600901007387 */ /* 0x0003e20000100800 */
[----:B------:R-:W-:-:S07]  /*d0d0*/  IMAD.MOV.U32 R15, RZ, RZ, -0x1 ;  /* 0xffffffffff0f7424 */ /* 0x000fce00078e00ff */
[----:B01---5:R-:W-:Y:S05]  /*d0e0*/  WARPSYNC.COLLECTIVE R15, `(.L_x_9384) ;  /* 0x000000000f087348 */ /* 0x023fea0003c00000 */
[----:B------:R2:W3:Y:S02]  /*d0f0*/  SHFL.IDX P6, R14, R13, R12, R11 ;  /* 0x0000000c0d0e7389 */ /* 0x0004e400000c000b */
[----:B0123-5:R-:W-:Y:S01]  /*d100*/  ENDCOLLECTIVE ;  /* 0x000000000000791b */ /* 0x02ffe20003800000 */
.L_x_9384:
[----:B------:R-:W-:Y:S01]  /*d110*/  IMAD.MOV.U32 R13, RZ, RZ, R0 ;  /* 0x000000ffff0d7224 */ /* 0x000fe200078e0000 */
[----:B------:R-:W-:Y:S01]  /*d120*/  LOP3.LUT R5, R5, 0x7f, RZ, 0xc0, !PT ;  /* 0x0000007f05057812 */ /* 0x000fe200078ec0ff */
[----:B------:R-:W-:-:S07]  /*d130*/  IMAD.MOV.U32 R7, RZ, RZ, R14 ;  /* 0x000000ffff077224 */ /* 0x000fce00078e000e */
[----:B------:R-:W-:Y:S05]  /*d140*/  WARPSYNC.COLLECTIVE R15, `(.L_x_9385) ;  /* 0x000000000f087348 */ /* 0x000fea0003c00000 */
[----:B------:R0:W1:Y:S02]  /*d150*/  SHFL.IDX P6, R14, R13, R12, R11 ;  /* 0x0000000c0d0e7389 */ /* 0x00006400000c000b */
[----:B01----:R-:W-:Y:S01]  /*d160*/  ENDCOLLECTIVE ;  /* 0x000000000000791b */ /* 0x003fe20003800000 */
.L_x_9385:
[----:B------:R-:W-:Y:S01]  /*d170*/  ULDC UR4, c[0x0][0x288] ;  /* 0x0000a20000047ab9 */ /* 0x000fe20000000800 */
[----:B------:R-:W-:Y:S01]  /*d180*/  SHF.R.U32.HI R9, RZ, 0x3, R5 ;  /* 0x00000003ff097819 */ /* 0x000fe20000011605 */
[----:B------:R-:W-:-:S04]  /*d190*/  IMAD R3, R6, UR4, RZ ;  /* 0x0000000406037c24 */ /* 0x000fc8000f8e02ff */
[----:B------:R-:W-:-:S05]  /*d1a0*/  IMAD.IADD R9, R9, 0x1, R4 ;  /* 0x0000000109097824 */ /* 0x000fca00078e0204 */
[----:B------:R-:W-:Y:S01]  /*d1b0*/  ISETP.GE.AND P1, PT, R9, R3, PT ;  /* 0x000000030900720c */ /* 0x000fe20003f26270 */
[----:B------:R0:W-:Y:S01]  /*d1c0*/  STL [R1+0x10], R9 ;  /* 0x0000100901007387 */ /* 0x0001e20000100800 */
[----:B------:R-:W-:Y:S02]  /*d1d0*/  IMAD.MOV.U32 R13, RZ, RZ, R2 ;  /* 0x000000ffff0d7224 */ /* 0x000fe400078e0002 */
[----:B------:R-:W-:Y:S02]  /*d1e0*/  IMAD.MOV.U32 R12, RZ, RZ, 0x1 ;  /* 0x00000001ff0c7424 */ /* 0x000fe400078e00ff */
[----:B------:R-:W-:-:S07]  /*d1f0*/  IMAD.MOV.U32 R5, RZ, RZ, R14 ;  /* 0x000000ffff057224 */ /* 0x000fce00078e000e */
[----:B0-----:R-:W-:Y:S05]  /*d200*/  WARPSYNC.COLLECTIVE R15, `(.L_x_9386) ;  /* 0x000000000f087348 */ /* 0x001fea0003c00000 */
[----:B------:R1:W2:Y:S02]  /*d210*/  SHFL.IDX P6, R14, R13, R12, R11 ;  /* 0x0000000c0d0e7389 */ /* 0x0002a400000c000b */
[----:B012---:R-:W-:Y:S01]  /*d220*/  ENDCOLLECTIVE ;  /* 0x000000000000791b */ /* 0x007fe20003800000 */
.L_x_9386:
[----:B------:R-:W-:-:S05]  /*d230*/  @!P1 LEA R5, P3, R8, R5, 0x1 ;  /* 0x0000000508059211 */ /* 0x000fca00078608ff */
[----:B------:R-:W-:Y:S02]  /*d240*/  @!P1 IMAD.X R4, RZ, RZ, R7, P3 ;  /* 0x000000ffff049224 */ /* 0x000fe400018e0607 */
[----:B------:R-:W0:Y:S03]  /*d250*/  S2R R7, SR_TID.X ;  /* 0x0000000000077919 */ /* 0x000e260000002100 */
[----:B------:R-:W-:Y:S01]  /*d260*/  @!P1 LOP3.LUT R5, R5, R4, RZ, 0x3c, !PT ;  /* 0x0000000405059212 */ /* 0x000fe200078e3cff */
[----:B------:R-:W-:-:S03]  /*d270*/  IMAD.MOV.U32 R13, RZ, RZ, R0 ;  /* 0x000000ffff0d7224 */ /* 0x000fc600078e0000 */
[----:B------:R-:W-:-:S04]  /*d280*/  @!P1 LOP3.LUT R4, R5, R4, RZ, 0x3c, !PT ;  /* 0x0000000405049212 */ /* 0x000fc800078e3cff */
[----:B------:R-:W-:Y:S01]  /*d290*/  @!P1 LOP3.LUT R5, R5, R4, RZ, 0x3c, !PT ;  /* 0x0000000405059212 */ /* 0x000fe200078e3cff */
[----:B------:R-:W-:-:S07]  /*d2a0*/  IMAD.MOV.U32 R8, RZ, RZ, R14 ;  /* 0x000000ffff087224 */ /* 0x000fce00078e000e */
[----:B0-----:R-:W-:Y:S05]  /*d2b0*/  WARPSYNC.COLLECTIVE R15, `(.L_x_9387) ;  /* 0x000000000f087348 */ /* 0x001fea0003c00000 */
[----:B------:R1:W2:Y:S02]  /*d2c0*/  SHFL.IDX P6, R14, R13, R12, R11 ;  /* 0x0000000c0d0e7389 */ /* 0x0002a400000c000b */
[----:B012---:R-:W-:Y:S01]  /*d2d0*/  ENDCOLLECTIVE ;  /* 0x000000000000791b */ /* 0x007fe20003800000 */
.L_x_9387:
[----:B------:R-:W-:Y:S01]  /*d2e0*/  @!PT LDS RZ, [RZ] ;  /* 0x00000000fffff984 */ /* 0x000fe20000000800 */
[----:B------:R-:W-:Y:S01]  /*d2f0*/  @!PT LDS RZ, [RZ] ;  /* 0x00000000fffff984 */ /* 0x000fe20000000800 */
[----:B------:R-:W-:Y:S01]  /*d300*/  @!PT LDS RZ, [RZ] ;  /* 0x00000000fffff984 */ /* 0x000fe20000000800 */
[----:B------:R0:W-:Y:S01]  /*d310*/  @!P1 LDGSTS.E.BYPASS.LTC128B.128 [R10+0x18400], desc[UR46][R4.64], !P0 ;  /* 0x18400000040a9fae */ /* 0x0001e2000c101d6e */
[----:B------:R-:W-:Y:S02]  /*d320*/  IMAD.MOV.U32 R13, RZ, RZ, R2 ;  /* 0x000000ffff0d7224 */ /* 0x000fe400078e0002 */
[----:B------:R-:W-:Y:S02]  /*d330*/  IMAD.MOV.U32 R12, RZ, RZ, 0x2 ;  /* 0x00000002ff0c7424 */ /* 0x000fe400078e00ff */
[----:B0-----:R-:W-:Y:S02]  /*d340*/  VIADD R5, R9, 0x10 ;  /* 0x0000001009057836 */ /* 0x001fe40000000000 */
[----:B------:R-:W-:-:S03]  /*d350*/  IMAD.SHL.U32 R7, R7, 0x8, RZ ;  /* 0x0000000807077824 */ /* 0x000fc600078e00ff */
[----:B------:R-:W-:Y:S01]  /*d360*/  ISETP.GE.AND P2, PT, R5, R3, PT ;  /* 0x000000030500720c */ /* 0x000fe20003f46270 */
[----:B------:R-:W-:Y:S01]  /*d370*/  IMAD.MOV.U32 R6, RZ, RZ, R14 ;  /* 0x000000ffff067224 */ /* 0x000fe200078e000e */
[----:B------:R-:W-:-:S11]  /*d380*/  LOP3.LUT R7, R7, 0x38, RZ, 0xc0, !PT ;  /* 0x0000003807077812 */ /* 0x000fd600078ec0ff */
[----:B------:R-:W-:Y:S05]  /*d390*/  WARPSYNC.COLLECTIVE R15, `(.L_x_9388) ;  /* 0x000000000f087348 */ /* 0x000fea0003c00000 */
[----:B------:R0:W1:Y:S02]  /*d3a0*/  SHFL.IDX P6, R14, R13, R12, R11 ;  /* 0x0000000c0d0e7389 */ /* 0x00006400000c000b */
[----:B01----:R-:W-:Y:S01]  /*d3b0*/  ENDCOLLECTIVE ;  /* 0x000000000000791b */ /* 0x003fe20003800000 */
.L_x_9388:
[----:B------:R0:W-:Y:S01]  /*d3c0*/  STL [R1+0x28], R5 ;  /* 0x0000280501007387 */ /* 0x0001e20000100800 */
[----:B------:R-:W-:Y:S01]  /*d3d0*/  IMAD.MOV.U32 R13, RZ, RZ, R0 ;  /* 0x000000ffff0d7224 */ /* 0x000fe200078e0000 */
[----:B0-----:R-:W-:-:S05]  /*d3e0*/  @!P2 LEA R5, P1, R7, R6, 0x1 ;  /* 0x000000060705a211 */ /* 0x001fca00078208ff */
[----:B------:R-:W-:Y:S02]  /*d3f0*/  @!P2 IMAD.X R4, RZ, RZ, R8, P1 ;  /* 0x000000ffff04a224 */ /* 0x000fe400008e0608 */
[----:B------:R-:W-:Y:S02]  /*d400*/  VIADD R8, R9, 0x20 ;  /* 0x0000002009087836 */ /* 0x000fe40000000000 */
[----:B------:R-:W-:Y:S01]  /*d410*/  IMAD.MOV.U32 R6, RZ, RZ, R14 ;  /* 0x000000ffff067224 */ /* 0x000fe200078e000e */
[----:B------:R-:W-:-:S07]  /*d420*/  @!P2 LOP3.LUT R5, R5, R4, RZ, 0x3c, !PT ;  /* 0x000000040505a212 */ /* 0x000fce00078e3cff */
[----:B------:R-:W-:Y:S05]  /*d430*/  WARPSYNC.COLLECTIVE R15, `(.L_x_9389) ;  /* 0x000000000f087348 */ /* 0x000fea0003c00000 */
[----:B------:R0:W1:Y:S02]  /*d440*/  SHFL.IDX P6, R14, R13, R12, R11 ;  /* 0x0000000c0d0e7389 */ /* 0x00006400000c000b */
[----:B01----:R-:W-:Y:S01]  /*d450*/  ENDCOLLECTIVE ;  /* 0x000000000000791b */ /* 0x003fe20003800000 */
.L_x_9389:
[----:B------:R-:W-:Y:S02]  /*d460*/  ISETP.GE.AND P1, PT, R8, R3, PT ;  /* 0x000000030800720c */ /* 0x000fe40003f26270 */
[C---:B------:R-:W-:Y:S01]  /*d470*/  @!P2 LOP3.LUT R4, R5.reuse, R4, RZ, 0x3c, !PT ;  /* 0x000000040504a212 */ /* 0x040fe200078e3cff */
[----:B------:R0:W-:Y:S03]  /*d480*/  STL [R1+0x2c], R8 ;  /* 0x00002c0801007387 */ /* 0x0001e60000100800 */
[----:B------:R-:W-:-:S05]  /*d490*/  @!P2 LOP3.LUT R5, R5, R4, RZ, 0x3c, !PT ;  /* 0x000000040505a212 */ /* 0x000fca00078e3cff */
[----:B------:R-:W-:Y:S01]  /*d4a0*/  @!PT LDS RZ, [RZ] ;  /* 0x00000000fffff984 */ /* 0x000fe20000000800 */
[----:B------:R-:W-:Y:S01]  /*d4b0*/  @!PT LDS RZ, [RZ] ;  /* 0x00000000fffff984 */ /* 0x000fe20000000800 */
[----:B------:R-:W-:Y:S01]  /*d4c0*/  @!PT LDS RZ, [RZ] ;  /* 0x00000000fffff984 */ /* 0x000fe20000000800 */
[----:B------:R1:W-:Y:S01]  /*d4d0*/  @!P2 LDGSTS.E.BYPASS.LTC128B.128 [R10+0x18c00], desc[UR46][R4.64], !P0 ;  /* 0x18c00000040aafae */ /* 0x0003e2000c101d6e */
[----:B------:R-:W-:Y:S02]  /*d4e0*/  IMAD.MOV.U32 R13, RZ, RZ, R2 ;  /* 0x000000ffff0d7224 */ /* 0x000fe400078e0002 */
[----:B------:R-:W-:Y:S02]  /*d4f0*/  IMAD.MOV.U32 R12, RZ, RZ, 0x3 ;  /* 0x00000003ff0c7424 */ /* 0x000fe400078e00ff */
[----:B0-----:R-:W-:-:S05]  /*d500*/  VIADD R8, R9, 0x30 ;  /* 0x0000003009087836 */ /* 0x001fca0000000000 */
[----:B------:R0:W-:Y:S01]  /*d510*/  STL [R1+0x30], R8 ;  /* 0x0000300801007387 */ /* 0x0001e20000100800 */
[----:B-1----:R-:W-:-:S07]  /*d520*/  IMAD.MOV.U32 R4, RZ, RZ, R14 ;  /* 0x000000ffff047224 */ /* 0x002fce00078e000e */
[----:B0-----:R-:W-:Y:S05]  /*d530*/  WARPSYNC.COLLECTIVE R15, `(.L_x_9390) ;  /* 0x000000000f087348 */ /* 0x001fea0003c00000 */
[----:B------:R1:W2:Y:S02]  /*d540*/  SHFL.IDX P6, R14, R13, R12, R11 ;  /* 0x0000000c0d0e7389 */ /* 0x0002a400000c000b */
[----:B012---:R-:W-:Y:S01]  /*d550*/  ENDCOLLECTIVE ;  /* 0x000000000000791b */ /* 0x007fe20003800000 */
.L_x_9390:
        /* <DEDUP_REMOVED lines=10> */
[----:B------:R0:W-:Y:S01]  /*d600*/  @!P1 LDGSTS.E.BYPASS.LTC128B.128 [R10+0x19400], desc[UR46][R4.64], !P0 ;  /* 0x19400000040a9fae */ /* 0x0001e2000c101d6e */
[----:B------:R-:W-:Y:S01]  /*d610*/  ISETP.GE.AND P1, PT, R8, R3, PT ;  /* 0x000000030800720c */ /* 0x000fe20003f26270 */
[----:B------:R-:W-:-:S12]  /*d620*/  VIADD R8, R9, 0x40 ;  /* 0x0000004009087836 */ /* 0x000fd80000000000 */
[----:B0-----:R-:W-:Y:S05]  /*d630*/  WARPSYNC.COLLECTIVE R15, `(.L_x_9391) ;  /* 0x000000000f087348 */ /* 0x001fea0003c00000 */
[----:B------:R1:W2:Y:S02]  /*d640*/  SHFL.IDX P6, R14, R13, R12, R11 ;  /* 0x0000000c0d0e7389 */ /* 0x0002a400000c000b */
[----:B012---:R-:W-:Y:S01]  /*d650*/  ENDCOLLECTIVE ;  /* 0x000000000000791b */ /* 0x007fe20003800000 */
.L_x_9391:
[----:B------:R0:W-:Y:S01]  /*d660*/  STL [R1+0x34], R8 ;  /* 0x0000340801007387 */ /* 0x0001e20000100800 */
[----:B------:R-:W-:Y:S02]  /*d670*/  IMAD.MOV.U32 R13, RZ, RZ, R2 ;  /* 0x000000ffff0d7224 */ /* 0x000fe400078e0002 */
[----:B------:R-:W-:Y:S02]  /*d680*/  IMAD.MOV.U32 R12, RZ, RZ, 0x4 ;  /* 0x00000004ff0c7424 */ /* 0x000fe400078e00ff */
[----:B------:R-:W-:-:S07]  /*d690*/  IMAD.MOV.U32 R4, RZ, RZ, R14 ;  /* 0x000000ffff047224 */ /* 0x000fce00078e000e */
[----:B0-----:R-:W-:Y:S05]  /*d6a0*/  WARPSYNC.COLLECTIVE R15, `(.L_x_9392) ;  /* 0x000000000f087348 */ /* 0x001fea0003c00000 */
[----:B------:R1:W2:Y:S02]  /*d6b0*/  SHFL.IDX P6, R14, R13, R12, R11 ;  /* 0x0000000c0d0e7389 */ /* 0x0002a400000c000b */
[----:B012---:R-:W-:Y:S01]  /*d6c0*/  ENDCOLLECTIVE ;  /* 0x000000000000791b */ /* 0x007fe20003800000 */
.L_x_9392:
        /* <DEDUP_REMOVED lines=10> */
.L_x_9393:
[----:B------:R-:W-:Y:S01]  /*d770*/  @!PT LDS RZ, [RZ] ;  /* 0x00000000fffff984 */ /* 0x000fe20000000800 */
[----:B------:R-:W-:Y:S01]  /*d780*/  @!PT LDS RZ, [RZ] ;  /* 0x00000000fffff984 */ /* 0x000fe20000000800 */
[----:B------:R-:W-:Y:S01]  /*d790*/  @!PT LDS RZ, [RZ] ;  /* 0x00000000fffff984 */ /* 0x000fe20000000800 */
[----:B------:R0:W-:Y:S01]  /*d7a0*/  @!P1 LDGSTS.E.BYPASS.LTC128B.128 [R10+0x19c00], desc[UR46][R4.64], !P0 ;  /* 0x19c00000040a9fae */ /* 0x0001e2000c101d6e */
[----:B------:R-:W-:Y:S01]  /*d7b0*/  ISETP.GE.AND P1, PT, R8, R3, PT ;  /* 0x000000030800720c */ /* 0x000fe20003f26270 */
[----:B------:R-:W-:-:S05]  /*d7c0*/  VIADD R8, R9, 0x50 ;  /* 0x0000005009087836 */ /* 0x000fca0000000000 */
[----:B------:R1:W-:Y:S01]  /*d7d0*/  STL [R1+0x38], R8 ;  /* 0x0000380801007387 */ /* 0x0003e20000100800 */
[----:B------:R-:W-:Y:S02]  /*d7e0*/  IMAD.MOV.U32 R13, RZ, RZ, R2 ;  /* 0x000000ffff0d7224 */ /* 0x000fe400078e0002 */
[----:B------:R-:W-:Y:S02]  /*d7f0*/  IMAD.MOV.U32 R12, RZ, RZ, 0x5 ;  /* 0x00000005ff0c7424 */ /* 0x000fe400078e00ff */
[----:B0-----:R-:W-:-:S07]  /*d800*/  IMAD.MOV.U32 R4, RZ, RZ, R14 ;  /* 0x000000ffff047224 */ /* 0x001fce00078e000e */
[----:B-1----:R-:W-:Y:S05]  /*d810*/  WARPSYNC.COLLECTIVE R15, `(.L_x_9394) ;  /* 0x000000000f087348 */ /* 0x002fea0003c00000 */
[----:B------:R0:W2:Y:S02]  /*d820*/  SHFL.IDX P6, R14, R13, R12, R11 ;  /* 0x0000000c0d0e7389 */ /* 0x0000a400000c000b */
[----:B012---:R-:W-:Y:S01]  /*d830*/  ENDCOLLECTIVE ;  /* 0x000000000000791b */ /* 0x007fe20003800000 */
.L_x_9394:
        /* <DEDUP_REMOVED lines=10> */
.L_x_9395:
[----:B------:R-:W-:Y:S01]  /*d8e0*/  @!PT LDS RZ, [RZ] ;  /* 0x00000000fffff984 */ /* 0x000fe20000000800 */
[----:B------:R-:W-:Y:S01]  /*d8f0*/  @!PT LDS RZ, [RZ] ;  /* 0x00000000fffff984 */ /* 0x000fe20000000800 */
[----:B------:R-:W-:Y:S01]  /*d900*/  @!PT LDS RZ, [RZ] ;  /* 0x00000000fffff984 */ /* 0x000fe20000000800 */
[----:B------:R0:W-:Y:S01]  /*d910*/  @!P1 LDGSTS.E.BYPASS.LTC128B.128 [R10+0x1a400], desc[UR46][R4.64], !P0 ;  /* 0x1a400000040a9fae */ /* 0x0001e2000c101d6e */
[----:B------:R-:W-:Y:S01]  /*d920*/  ISETP.GE.AND P1, PT, R8, R3, PT ;  /* 0x000000030800720c */ /* 0x000fe20003f26270 */
[----:B------:R-:W-:Y:S02]  /*d930*/  VIADD R8, R9, 0x60 ;  /* 0x0000006009087836 */ /* 0x000fe40000000000 */
[----:B------:R1:W5:Y:S01]  /*d940*/  LDL.LU R9, [R1+0x60] ;  /* 0x0000600001097983 */ /* 0x0003620000300800 */
[----:B------:R-:W-:Y:S02]  /*d950*/  IMAD.MOV.U32 R13, RZ, RZ, R2 ;  /* 0x000000ffff0d7224 */ /* 0x000fe400078e0002 */
[----:B------:R-:W-:Y:S02]  /*d960*/  IMAD.MOV.U32 R12, RZ, RZ, 0x6 ;  /* 0x00000006ff0c7424 */ /* 0x000fe400078e00ff */
[----:B01----:R-:W-:-:S07]  /*d970*/  IMAD.MOV.U32 R4, RZ, RZ, R14 ;  /* 0x000000ffff047224 */ /* 0x003fce00078e000e */
[----:B-----5:R-:W-:Y:S05]  /*d980*/  WARPSYNC.COLLECTIVE R15, `(.L_x_9396) ;  /* 0x000000000f087348 */ /* 0x020fea0003c00000 */
[----:B------:R0:W1:Y:S02]  /*d990*/  SHFL.IDX P6, R14, R13, R12, R11 ;  /* 0x0000000c0d0e7389 */ /* 0x00006400000c000b */
[----:B01---5:R-:W-:Y:S01]  /*d9a0*/  ENDCOLLECTIVE ;  /* 0x000000000000791b */ /* 0x023fe20003800000 */
.L_x_9396:
        /* <DEDUP_REMOVED lines=10> */
.L_x_9397:
        /* <DEDUP_REMOVED lines=11> */
.L_x_9398:
[----:B------:R-:W-:-:S05]  /*db00*/  @!P1 LEA R5, P2, R7, R4, 0x1 ;  /* 0x0000000407059211 */ /* 0x000fca00078408ff */
[----:B------:R-:W-:-:S05]  /*db10*/  @!P1 IMAD.X R4, RZ, RZ, R6, P2 ;  /* 0x000000ffff049224 */ /* 0x000fca00010e0606 */
[----:B------:R-:W-:-:S04]  /*db20*/  @!P1 LOP3.LUT R5, R5, R4, RZ, 0x3c, !PT ;  /* 0x0000000405059212 */ /* 0x000fc800078e3cff */
[----:B------:R-:W-:Y:S01]  /*db30*/  @!P1 LOP3.LUT R4, R5, R4, RZ, 0x3c, !PT ;  /* 0x0000000405049212 */ /* 0x000fe200078e3cff */
[----:B------:R-:W-:-:S03]  /*db40*/  IMAD.MOV.U32 R13, RZ, RZ, R0 ;  /* 0x000000ffff0d7224 */ /* 0x000fc600078e0000 */
[----:B------:R-:W-:-:S05]  /*db50*/  @!P1 LOP3.LUT R5, R5, R4, RZ, 0x3c, !PT ;  /* 0x0000000405059212 */ /* 0x000fca00078e3cff */
[----:B------:R-:W-:Y:S01]  /*db60*/  @!PT LDS RZ, [RZ] ;  /* 0x00000000fffff984 */ /* 0x000fe20000000800 */
[----:B------:R-:W-:Y:S01]  /*db70*/  @!PT LDS RZ, [RZ] ;  /* 0x00000000fffff984 */ /* 0x000fe20000000800 */
[----:B------:R-:W-:Y:S01]  /*db80*/  @!PT LDS RZ, [RZ] ;  /* 0x00000000fffff984 */ /* 0x000fe20000000800 */
[----:B------:R0:W-:Y:S04]  /*db90*/  @!P1 LDGSTS.E.BYPASS.LTC128B.128 [R10+0x1b400], desc[UR46][R4.64], !P0 ;  /* 0x1b400000040a9fae */ /* 0x0001e8000c101d6e */
[----:B------:R1:W-:Y:S01]  /*dba0*/  STL [R1+0x3c], R8 ;  /* 0x00003c0801007387 */ /* 0x0003e20000100800 */
[----:B0-----:R-:W-:-:S07]  /*dbb0*/  IMAD.MOV.U32 R4, RZ, RZ, R14 ;  /* 0x000000ffff047224 */ /* 0x001fce00078e000e */
[----:B-1----:R-:W-:Y:S05]  /*dbc0*/  WARPSYNC.COLLECTIVE R15, `(.L_x_9399) ;  /* 0x000000000f087348 */ /* 0x002fea0003c00000 */
[----:B------:R0:W2:Y:S02]  /*dbd0*/  SHFL.IDX P6, R14, R13, R12, R11 ;  /* 0x0000000c0d0e7389 */ /* 0x0000a400000c000b */
[----:B012---:R-:W-:Y:S01]  /*dbe0*/  ENDCOLLECTIVE ;  /* 0x000000000000791b */ /* 0x007fe20003800000 */
.L_x_9399:
[----:B------:R-:W-:Y:S01]  /*dbf0*/  IMAD.MOV.U32 R0, RZ, RZ, R14 ;  /* 0x000000ffff007224 */ /* 0x000fe200078e000e */
[----:B------:R-:W-:Y:S06]  /*dc00*/  BRA `(.L_x_9400) ;  /* 0xffffffb800e07947 */ /* 0x000fec000383ffff */
.L_x_9295:
        /* <DEDUP_REMOVED lines=8> */
.L_x_9402:
[----:B------:R-:W-:Y:S05]  /*dc90*/  BSYNC B0 ;  /* 0x0000000000007941 */ /* 0x000fea0003800000 */
.L_x_9401:
[----:B------:R-:W-:Y:S01]  /*dca0*/  IMAD.MOV.U32 R13, RZ, RZ, R5 ;  /* 0x000000ffff0d7224 */ /* 0x000fe200078e0005 */
[----:B------:R0:W5:Y:S01]  /*dcb0*/  LDL.LU R10, [R1+0x38] ;  /* 0x00003800010a7983 */ /* 0x0001620000300800 */
[----:B------:R-:W-:Y:S02]  /*dcc0*/  IMAD.MOV.U32 R12, RZ, RZ, RZ ;  /* 0x000000ffff0c7224 */ /* 0x000fe400078e00ff */
[----:B------:R-:W-:Y:S01]  /*dcd0*/  IMAD.MOV.U32 R11, RZ, RZ, 0x181f ;  /* 0x0000181fff0b7424 */ /* 0x000fe200078e00ff */
[----:B------:R0:W5:Y:S01]  /*dce0*/  LDL.LU R9, [R1+0x3c] ;  /* 0x00003c0001097983 */ /* 0x0001620000300800 */
[----:B------:R-:W-:Y:S02]  /*dcf0*/  IMAD.MOV.U32 R15, RZ, RZ, -0x1 ;  /* 0xffffffffff0f7424 */ /* 0x000fe400078e00ff */
[----:B------:R-:W-:Y:S01]  /*dd00*/  IMAD.MOV.U32 R2, RZ, RZ, R14 ;  /* 0x000000ffff027224 */ /* 0x000fe200078e000e */
[----:B------:R0:W5:Y:S06]  /*dd10*/  LDL R7, [R1+0x4] ;  /* 0x0000040001077983 */ /* 0x00016c0000100800 */
[----:B0----5:R-:W-:Y:S05]  /*dd20*/  WARPSYNC.COLLECTIVE R15, `(.L_x_9403) ;  /* 0x000000000f087348 */ /* 0x021fea0003c00000 */
[----:B------:R1:W2:Y:S02]  /*dd30*/  SHFL.IDX P6, R14, R13, R12, R11 ;  /* 0x0000000c0d0e7389 */ /* 0x0002a400000c000b */
[----:B012--5:R-:W-:Y:S01]  /*dd40*/  ENDCOLLECTIVE ;  /* 0x000000000000791b */ /* 0x027fe20003800000 */
.L_x_9403:
[----:B------:R-:W-:Y:S01]  /*dd50*/  ULDC UR4, c[0x0][0x288] ;  /* 0x0000a20000047ab9 */ /* 0x000fe20000000800 */
[----:B------:R-:W2:Y:S04]  /*dd60*/  LDL.LU R13, [R1+0x28] ;  /* 0x00002800010d7983 */ /* 0x000ea80000300800 */
[----:B------:R-:W3:Y:S04]  /*dd70*/  LDL.LU R12, [R1+0x2c] ;  /* 0x00002c00010c7983 */ /* 0x000ee80000300800 */
[----:B------:R-:W4:Y:S04]  /*dd80*/  LDL.LU R11, [R1+0x30] ;  /* 0x00003000010b7983 */ /* 0x000f280000300800 */
[----:B------:R-:W5:Y:S01]  /*dd90*/  LDL.LU R15, [R1+0x34] ;  /* 0x00003400010f7983 */ /* 0x000f620000300800 */
[----:B------:R-:W-:-:S03]  /*dda0*/  IMAD.MOV.U32 R3, RZ, RZ, R14 ;  /* 0x000000ffff037224 */ /* 0x000fc600078e000e */
[----:B------:R-:W5:Y:S01]  /*ddb0*/  LDL.LU R14, [R1+0x10] ;  /* 0x00001000010e7983 */ /* 0x000f620000300800 */
[----:B------:R-:W-:Y:S01]  /*ddc0*/  IMAD R0, R6, UR4, RZ ;  /* 0x0000000406007c24 */ /* 0x000fe2000f8e02ff */
[----:B------:R-:W-:-:S04]  /*ddd0*/  LOP3.LUT R18, R18, 0xffffffbf, RZ, 0xc0, !PT ;  /* 0xffffffbf12127812 */ /* 0x000fc800078ec0ff */
[-C--:B--2---:R-:W-:Y:S01]  /*dde0*/  ISETP.GE.AND P6, PT, R13, R0.reuse, PT ;  /* 0x000000000d00720c */ /* 0x084fe20003fc6270 */
[----:B------:R-:W-:Y:S01]  /*ddf0*/  IMAD.MOV.U32 R13, RZ, RZ, R4 ;  /* 0x000000ffff0d7224 */ /* 0x000fe200078e0004 */
[----:B---3--:R-:W-:Y:S01]  /*de00*/  ISETP.GE.AND P5, PT, R12, R0, PT ;  /* 0x000000000c00720c */ /* 0x008fe20003fa6270 */
[----:B------:R-:W-:-:S10]  /*de10*/  IMAD.MOV.U32 R12, RZ, RZ, 0x1 ;  /* 0x00000001ff0c7424 */ /* 0x000fd400078e00ff */
[----:B------:R-:W-:Y:S02]  /*de20*/  @P6 LOP3.LUT R18, R18, 0x40, RZ, 0xfc, !PT ;  /* 0x0000004012126812 */ /* 0x000fe400078efcff */
[-C--:B----4-:R-:W-:Y:S01]  /*de30*/  ISETP.GE.AND P6, PT, R11, R0.reuse, PT ;  /* 0x000000000b00720c */ /* 0x090fe20003fc6270 */
[----:B------:R-:W-:Y:S01]  /*de40*/  IMAD.MOV.U32 R11, RZ, RZ, 0x181f ;  /* 0x0000181fff0b7424 */ /* 0x000fe200078e00ff */
[----:B------:R-:W-:Y:S02]  /*de50*/  LOP3.LUT R18, R18, 0xffffffdf, RZ, 0xc0, !PT ;  /* 0xffffffdf12127812 */ /* 0x000fe400078ec0ff */
[-C--:B-----5:R-:W-:Y:S02]  /*de60*/  ISETP.GE.AND P4, PT, R14, R0.reuse, PT ;  /* 0x000000000e00720c */ /* 0x0a0fe40003f86270 */
[----:B------:R-:W-:Y:S02]  /*de70*/  @P5 LOP3.LUT R18, R18, 0x20, RZ, 0xfc, !PT ;  /* 0x0000002012125812 */ /* 0x000fe400078efcff */
[----:B------:R-:W-:Y:S01]  /*de80*/  ISETP.GE.AND P5, PT, R15, R0, PT ;  /* 0x000000000f00720c */ /* 0x000fe20003fa6270 */
[----:B------:R-:W-:Y:S01]  /*de90*/  IMAD.MOV.U32 R15, RZ, RZ, -0x1 ;  /* 0xffffffffff0f7424 */ /* 0x000fe200078e00ff */
[----:B------:R-:W-:-:S04]  /*dea0*/  LOP3.LUT R18, R18, 0xffffffef, RZ, 0xc0, !PT ;  /* 0xffffffef12127812 */ /* 0x000fc800078ec0ff */
[----:B------:R-:W-:Y:S02]  /*deb0*/  @P6 LOP3.LUT R18, R18, 0x10, RZ, 0xfc, !PT ;  /* 0x0000001012126812 */ /* 0x000fe400078efcff */
[----:B------:R-:W-:Y:S02]  /*dec0*/  ISETP.GE.AND P6, PT, R10, R0, PT ;  /* 0x000000000a00720c */ /* 0x000fe40003fc6270 */
[----:B------:R-:W-:-:S04]  /*ded0*/  LOP3.LUT R18, R18, 0xfffffff7, RZ, 0xc0, !PT ;  /* 0xfffffff712127812 */ /* 0x000fc800078ec0ff */
[----:B------:R-:W-:Y:S02]  /*dee0*/  @P5 LOP3.LUT R18, R18, 0x8, RZ, 0xfc, !PT ;  /* 0x0000000812125812 */ /* 0x000fe400078efcff */
[----:B------:R-:W-:Y:S02]  /*def0*/  ISETP.GE.AND P5, PT, R9, R0, PT ;  /* 0x000000000900720c */ /* 0x000fe40003fa6270 */
[----:B------:R-:W-:-:S04]  /*df00*/  LOP3.LUT R18, R18, 0xffffff7f, RZ, 0xc0, !PT ;  /* 0xffffff7f12127812 */ /* 0x000fc800078ec0ff */
[----:B------:R-:W-:-:S04]  /*df10*/  LOP3.LUT R18, R18, 0xfffffffb, RZ, 0xc0, !PT ;  /* 0xfffffffb12127812 */ /* 0x000fc800078ec0ff */
[----:B------:R-:W-:Y:S02]  /*df20*/  @P6 LOP3.LUT R18, R18, 0x4, RZ, 0xfc, !PT ;  /* 0x0000000412126812 */ /* 0x000fe400078efcff */
[----:B------:R-:W-:Y:S02]  /*df30*/  @!P4 LEA R3, P6, R8, R3, 0x1 ;  /* 0x000000030803c211 */ /* 0x000fe400078c08ff */
[----:B------:R-:W-:-:S03]  /*df40*/  @P5 LOP3.LUT R18, R18, 0x80, RZ, 0xfc, !PT ;  /* 0x0000008012125812 */ /* 0x000fc600078efcff */
[----:B------:R-:W-:Y:S01]  /*df50*/  @!P4 IMAD.X R2, RZ, RZ, R2, P6 ;  /* 0x000000ffff02c224 */ /* 0x000fe200030e0602 */
[----:B------:R-:W-:-:S04]  /*df60*/  LOP3.LUT P5, RZ, R18, 0x20, RZ, 0xc0, !PT ;  /* 0x0000002012ff7812 */ /* 0x000fc800078ac0ff */
[----:B------:R-:W-:-:S09]  /*df70*/  @!P4 LOP3.LUT R3, R3, R2, RZ, 0x3c, !PT ;  /* 0x000000020303c212 */ /* 0x000fd200078e3cff */
[----:B------:R-:W-:Y:S05]  /*df80*/  WARPSYNC.COLLECTIVE R15, `(.L_x_9404) ;  /* 0x000000000f087348 */ /* 0x000fea0003c00000 */
[----:B------:R0:W1:Y:S02]  /*df90*/  SHFL.IDX P6, R14, R13, R12, R11 ;  /* 0x0000000c0d0e7389 */ /* 0x00006400000c000b */
[----:B01----:R-:W-:Y:S01]  /*dfa0*/  ENDCOLLECTIVE ;  /* 0x000000000000791b */ /* 0x003fe20003800000 */
.L_x_9404:
[----:B------:R-:W-:-:S04]  /*dfb0*/  @!P4 LOP3.LUT R2, R3, R2, RZ, 0x3c, !PT ;  /* 0x000000020302c212 */ /* 0x000fc800078e3cff */
[----:B------:R-:W-:-:S05]  /*dfc0*/  @!P4 LOP3.LUT R3, R3, R2, RZ, 0x3c, !PT ;  /* 0x000000020303c212 */ /* 0x000fca00078e3cff */
[----:B------:R-:W-:Y:S01]  /*dfd0*/  @!PT LDS RZ, [RZ] ;  /* 0x00000000fffff984 */ /* 0x000fe20000000800 */
[----:B------:R-:W-:Y:S01]  /*dfe0*/  @!PT LDS RZ, [RZ] ;  /* 0x00000000fffff984 */ /* 0x000fe20000000800 */
[----:B------:R-:W-:Y:S01]  /*dff0*/  @!PT LDS RZ, [RZ] ;  /* 0x00000000fffff984 */ /* 0x000fe20000000800 */
[----:B------:R0:W-:Y:S01]  /*e000*/  @!P4 LDGSTS.E.BYPASS.LTC128B.128 [R7+0x22400], desc[UR46][R2.64], !P0 ;  /* 0x224000000207cfae */ /* 0x0001e2000c101d6e */
[----:B------:R-:W-:-:S03]  /*e010*/  IMAD.MOV.U32 R13, RZ, RZ, R5 ;  /* 0x000000ffff0d7224 */ /* 0x000fc600078e0005 */
[----:B------:R0:W-:Y:S04]  /*e020*/  @!P4 LDGSTS.E.BYPASS.LTC128B.128 [R7+0x26400], desc[UR46][R2.64+0x80], !P1 ;  /* 0x264000800207cfae */ /* 0x0001e8000c901d6e */
[----:B------:R0:W-:Y:S04]  /*e030*/  @!P4 LDGSTS.E.BYPASS.LTC128B.128 [R7+0x2a400], desc[UR46][R2.64+0x100], !P2 ;  /* 0x2a4001000207cfae */ /* 0x0001e8000d101d6e */
[----:B------:R0:W-:Y:S01]  /*e040*/  @!P4 LDGSTS.E.BYPASS.LTC128B.128 [R7+0x2e400], desc[UR46][R2.64+0x180], !P3 ;  /* 0x2e4001800207cfae */ /* 0x0001e2000d901d6e */
[----:B------:R-:W-:Y:S01]  /*e050*/  IMAD.MOV.U32 R6, RZ, RZ, R14 ;  /* 0x000000ffff067224 */ /* 0x000fe200078e000e */
[----:B------:R-:W-:-:S13]  /*e060*/  LOP3.LUT P4, RZ, R18, 0x40, RZ, 0xc0, !PT ;  /* 0x0000004012ff7812 */ /* 0x000fda000788c0ff */
[----:B0-----:R-:W-:Y:S05]  /*e070*/  WARPSYNC.COLLECTIVE R15, `(.L_x_9405) ;  /* 0x000000000f087348 */ /* 0x001fea0003c00000 */
[----:B------:R1:W2:Y:S02]  /*e080*/  SHFL.IDX P6, R14, R13, R12, R11 ;  /* 0x0000000c0d0e7389 */ /* 0x0002a400000c000b */
[----:B012---:R-:W-:Y:S01]  /*e090*/  ENDCOLLECTIVE ;  /* 0x000000000000791b */ /* 0x007fe20003800000 */
.L_x_9405:
[----:B------:R-:W-:Y:S02]  /*e0a0*/  IMAD.MOV.U32 R13, RZ, RZ, R4 ;  /* 0x000000ffff0d7224 */ /* 0x000fe400078e0004 */
[----:B------:R-:W-:Y:S02]  /*e0b0*/  IMAD.MOV.U32 R12, RZ, RZ, 0x2 ;  /* 0x00000002ff0c7424 */ /* 0x000fe400078e00ff */
[----:B------:R-:W-:-:S05]  /*e0c0*/  IMAD.MOV.U32 R2, RZ, RZ, R14 ;  /* 0x000000ffff027224 */ /* 0x000fca00078e000e */
[----:B------:R-:W-:-:S05]  /*e0d0*/  @!P4 LEA R2, P6, R8, R2, 0x1 ;  /* 0x000000020802c211 */ /* 0x000fca00078c08ff */
[----:B------:R-:W-:-:S05]  /*e0e0*/  @!P4 IMAD.X R3, RZ, RZ, R6, P6 ;  /* 0x000000ffff03c224 */ /* 0x000fca00030e0606 */
[----:B------:R-:W-:Y:S01]  /*e0f0*/  @!PT LDS RZ, [RZ] ;  /* 0x00000000fffff984 */ /* 0x000fe20000000800 */
[----:B------:R-:W-:Y:S01]  /*e100*/  @!PT LDS RZ, [RZ] ;  /* 0x00000000fffff984 */ /* 0x000fe20000000800 */
[----:B------:R-:W-:Y:S01]  /*e110*/  @!PT LDS RZ, [RZ] ;  /* 0x00000000fffff984 */ /* 0x000fe20000000800 */
[----:B------:R0:W-:Y:S03]  /*e120*/  @!P4 LDGSTS.E.BYPASS.LTC128B.128 [R7+0x22c00], desc[UR46][R2.64], !P0 ;  /* 0x22c000000207cfae */ /* 0x0001e6000c101d6e */
[----:B0-----:R-:W-:Y:S05]  /*e130*/  WARPSYNC.COLLECTIVE R15, `(.L_x_9406) ;  /* 0x000000000f087348 */ /* 0x001fea0003c00000 */
[----:B------:R1:W2:Y:S02]  /*e140*/  SHFL.IDX P6, R14, R13, R12, R11 ;  /* 0x0000000c0d0e7389 */ /* 0x0002a400000c000b */
[----:B012---:R-:W-:Y:S01]  /*e150*/  ENDCOLLECTIVE ;  /* 0x000000000000791b */ /* 0x007fe20003800000 */
.L_x_9406:
[----:B------:R-:W-:Y:S01]  /*e160*/  @!PT LDS RZ, [RZ] ;  /* 0x00000000fffff984 */ /* 0x000fe20000000800 */
[----:B------:R-:W-:Y:S01]  /*e170*/  @!PT LDS RZ, [RZ] ;  /* 0x00000000fffff984 */ /* 0x000fe20000000800 */
[----:B------:R-:W-:Y:S01]  /*e180*/  @!PT LDS RZ, [RZ] ;  /* 0x00000000fffff984 */ /* 0x000fe20000000800 */
[----:B------:R0:W-:Y:S04]  /*e190*/  @!P4 LDGSTS.E.BYPASS.LTC128B.128 [R7+0x26c00], desc[UR46][R2.64+0x80], !P1 ;  /* 0x26c000800207cfae */ /* 0x0001e8000c901d6e */
[----:B------:R0:W-:Y:S04]  /*e1a0*/  @!P4 LDGSTS.E.BYPASS.LTC128B.128 [R7+0x2ac00], desc[UR46][R2.64+0x100], !P2 ;  /* 0x2ac001000207cfae */ /* 0x0001e8000d101d6e */
[----:B------:R0:W-:Y:S01]  /*e1b0*/  @!P4 LDGSTS.E.BYPASS.LTC128B.128 [R7+0x2ec00], desc[UR46][R2.64+0x180], !P3 ;  /* 0x2ec001800207cfae */ /* 0x0001e2000d901d6e */
[----:B------:R-:W-:Y:S01]  /*e1c0*/  LOP3.LUT P4, RZ, R18, 0x10, RZ, 0xc0, !PT ;  /* 0x0000001012ff7812 */ /* 0x000fe2000788c0ff */
[----:B------:R-:W-:-:S02]  /*e1d0*/  IMAD.MOV.U32 R13, RZ, RZ, R5 ;  /* 0x000000ffff0d7224 */ /* 0x000fc400078e0005 */
[----:B------:R-:W-:-:S10]  /*e1e0*/  IMAD.MOV.U32 R6, RZ, RZ, R14 ;  /* 0x000000ffff067224 */ /* 0x000fd400078e000e */
[----:B0-----:R-:W-:Y:S05]  /*e1f0*/  WARPSYNC.COLLECTIVE R15, `(.L_x_9407) ;  /* 0x000000000f087348 */ /* 0x001fea0003c00000 */
[----:B------:R1:W2:Y:S02]  /*e200*/  SHFL.IDX P6, R14, R13, R12, R11 ;  /* 0x0000000c0d0e7389 */ /* 0x0002a400000c000b */
[----:B012---:R-:W-:Y:S01]  /*e210*/  ENDCOLLECTIVE ;  /* 0x000000000000791b */ /* 0x007fe20003800000 */
.L_x_9407:
        /* <DEDUP_REMOVED lines=12> */
.L_x_9408:
        /* <DEDUP_REMOVED lines=12> */
.L_x_9409:
        /* <DEDUP_REMOVED lines=12> */
.L_x_9410:
        /* <DEDUP_REMOVED lines=12> */
.L_x_9411:
[----:B------:R-:W-:Y:S02]  /*e520*/  IMAD.MOV.U32 R13, RZ, RZ, R4 ;  /* 0x000000ffff0d7224 */ /* 0x000fe400078e0004 */
[----:B------:R-:W-:Y:S02]  /*e530*/  IMAD.MOV.U32 R12, RZ, RZ, 0x5 ;  /* 0x00000005ff0c7424 */ /* 0x000fe400078e00ff */
[----:B------:R-:W-:-:S05]  /*e540*/  IMAD.MOV.U32 R2, RZ, RZ, R14 ;  /* 0x000000ffff027224 */ /* 0x000fca00078e000e */
[----:B------:R-:W-:-:S05]  /*e550*/  @!P5 LEA R2, P6, R8, R2, 0x1 ;  /* 0x000000020802d211 */ /* 0x000fca00078c08ff */
[----:B------:R-:W-:Y:S01]  /*e560*/  @!P5 IMAD.X R3, RZ, RZ, R6, P6 ;  /* 0x000000ffff03d224 */ /* 0x000fe200030e0606 */
[C---:B------:R-:W-:Y:S02]  /*e570*/  LOP3.LUT P6, RZ, R18.reuse, 0x8, RZ, 0xc0, !PT ;  /* 0x0000000812ff7812 */ /* 0x040fe400078cc0ff */
[----:B------:R-:W-:-:S11]  /*e580*/  LOP3.LUT P5, RZ, R18, 0x80, RZ, 0xc0, !PT ;  /* 0x0000008012ff7812 */ /* 0x000fd600078ac0ff */
[----:B------:R-:W-:Y:S01]  /*e590*/  @!PT LDS RZ, [RZ] ;  /* 0x00000000fffff984 */ /* 0x000fe20000000800 */
[----:B------:R-:W-:Y:S01]  /*e5a0*/  @!PT LDS RZ, [RZ] ;  /* 0x00000000fffff984 */ /* 0x000fe20000000800 */
[----:B------:R-:W-:Y:S01]  /*e5b0*/  @!PT LDS RZ, [RZ] ;  /* 0x00000000fffff984 */ /* 0x000fe20000000800 */
[----:B------:R0:W-:Y:S04]  /*e5c0*/  @!P6 LDGSTS.E.BYPASS.LTC128B.128 [R7+0x24400], desc[UR46][R2.64], !P0 ;  /* 0x244000000207efae */ /* 0x0001e8000c101d6e */
[----:B------:R0:W-:Y:S04]  /*e5d0*/  @!P6 LDGSTS.E.BYPASS.LTC128B.128 [R7+0x28400], desc[UR46][R2.64+0x80], !P1 ;  /* 0x284000800207efae */ /* 0x0001e8000c901d6e */
[----:B------:R0:W-:Y:S04]  /*e5e0*/  @!P6 LDGSTS.E.BYPASS.LTC128B.128 [R7+0x2c400], desc[UR46][R2.64+0x100], !P2 ;  /* 0x2c4001000207efae */ /* 0x0001e8000d101d6e */
[----:B------:R0:W-:Y:S02]  /*e5f0*/  @!P6 LDGSTS.E.BYPASS.LTC128B.128 [R7+0x30400], desc[UR46][R2.64+0x180], !P3 ;  /* 0x304001800207efae */ /* 0x0001e4000d901d6e */
[----:B0-----:R-:W-:Y:S05]  /*e600*/  WARPSYNC.COLLECTIVE R15, `(.L_x_9412) ;  /* 0x000000000f087348 */ /* 0x001fea0003c00000 */
[----:B------:R1:W2:Y:S02]  /*e610*/  SHFL.IDX P6, R14, R13, R12, R11 ;  /* 0x0000000c0d0e7389 */ /* 0x0002a400000c000b */
[----:B012---:R-:W-:Y:S01]  /*e620*/  ENDCOLLECTIVE ;  /* 0x000000000000791b */ /* 0x007fe20003800000 */
.L_x_9412:
[----:B------:R-:W-:Y:S02]  /*e630*/  IMAD.MOV.U32 R13, RZ, RZ, R5 ;  /* 0x000000ffff0d7224 */ /* 0x000fe400078e0005 */
[----:B------:R-:W-:-:S07]  /*e640*/  IMAD.MOV.U32 R6, RZ, RZ, R14 ;  /* 0x000000ffff067224 */ /* 0x000fce00078e000e */
[----:B------:R-:W-:Y:S05]  /*e650*/  WARPSYNC.COLLECTIVE R15, `(.L_x_9413) ;  /* 0x000000000f087348 */ /* 0x000fea0003c00000 */
[----:B------:R0:W1:Y:S02]  /*e660*/  SHFL.IDX P6, R14, R13, R12, R11 ;  /* 0x0000000c0d0e7389 */ /* 0x00006400000c000b */
[----:B01----:R-:W-:Y:S01]  /*e670*/  ENDCOLLECTIVE ;  /* 0x000000000000791b */ /* 0x003fe20003800000 */
.L_x_9413:
        /* <DEDUP_REMOVED lines=12> */
.L_x_9414:
[----:B------:R-:W-:Y:S01]  /*e740*/  @!PT LDS RZ, [RZ] ;  /* 0x00000000fffff984 */ /* 0x000fe20000000800 */
[----:B------:R-:W-:Y:S01]  /*e750*/  @!PT LDS RZ, [RZ] ;  /* 0x00000000fffff984 */ /* 0x000fe20000000800 */
[----:B------:R-:W-:Y:S01]  /*e760*/  @!PT LDS RZ, [RZ] ;  /* 0x00000000fffff984 */ /* 0x000fe20000000800 */
[----:B------:R0:W-:Y:S04]  /*e770*/  @!P4 LDGSTS.E.BYPASS.LTC128B.128 [R7+0x28c00], desc[UR46][R2.64+0x80], !P1 ;  /* 0x28c000800207cfae */ /* 0x0001e8000c901d6e */
[----:B------:R0:W-:Y:S04]  /*e780*/  @!P4 LDGSTS.E.BYPASS.LTC128B.128 [R7+0x2cc00], desc[UR46][R2.64+0x100], !P2 ;  /* 0x2cc001000207cfae */ /* 0x0001e8000d101d6e */
[----:B------:R0:W-:Y:S01]  /*e790*/  @!P4 LDGSTS.E.BYPASS.LTC128B.128 [R7+0x30c00], desc[UR46][R2.64+0x180], !P3 ;  /* 0x30c001800207cfae */ /* 0x0001e2000d901d6e */
[----:B------:R-:W-:Y:S02]  /*e7a0*/  IMAD.MOV.U32 R13, RZ, RZ, R5 ;  /* 0x000000ffff0d7224 */ /* 0x000fe400078e0005 */
[----:B------:R-:W-:-:S07]  /*e7b0*/  IMAD.MOV.U32 R6, RZ, RZ, R14 ;  /* 0x000000ffff067224 */ /* 0x000fce00078e000e */
[----:B0-----:R-:W-:Y:S05]  /*e7c0*/  WARPSYNC.COLLECTIVE R15, `(.L_x_9415) ;  /* 0x000000000f087348 */ /* 0x001fea0003c00000 */
[----:B------:R1:W2:Y:S02]  /*e7d0*/  SHFL.IDX P6, R14, R13, R12, R11 ;  /* 0x0000000c0d0e7389 */ /* 0x0002a400000c000b */
[----:B012---:R-:W-:Y:S01]  /*e7e0*/  ENDCOLLECTIVE ;  /* 0x000000000000791b */ /* 0x007fe20003800000 */
.L_x_9415:
        /* <DEDUP_REMOVED lines=12> */
.L_x_9416:
        /* <DEDUP_REMOVED lines=11> */
.L_x_9417:
[----:B------:R-:W-:Y:S01]  /*e960*/  IMAD.MOV.U32 R2, RZ, RZ, R14 ;  /* 0x000000ffff027224 */ /* 0x000fe200078e000e */
[----:B------:R-:W-:Y:S06]  /*e970*/  BRA `(.L_x_9418) ;  /* 0xffffffb8003c7947 */ /* 0x000fec000383ffff */
.L_x_9299:
[----:B-1----:R-:W-:-:S04]  /*e980*/  IMAD.U32 R3, RZ, RZ, UR37 ;  /* 0x00000025ff037e24 */ /* 0x002fc8000f8e00ff */
[----:B------:R1:W2:Y:S03]  /*e990*/  SYNCS.PHASECHK.TRANS64.TRYWAIT P0, [R3+URZ+0x32420], R0 ;  /* 0x03242000030075a7 */ /* 0x0002a6000800017f */
[----:B--2---:R-:W-:Y:S05]  /*e9a0*/  @!P0 NANOSLEEP.SYNCS 0x989680 ;  /* 0x009896800000895d */ /* 0x004fea0003900000 */
[----:B------:R-:W2:Y:S02]  /*e9b0*/  @!P0 SYNCS.PHASECHK.TRANS64 P0, [R3+URZ+0x32420], R0 ;  /* 0x03242000030085a7 */ /* 0x000ea4000800007f */
[----:B--2---:R-:W-:Y:S05]  /*e9c0*/  @!P0 BRA `(.L_x_9299) ;  /* 0xfffffffc00ec8947 */ /* 0x004fea000383ffff */
[----:B------:R-:W-:Y:S05]  /*e9d0*/  BRA `(.L_x_9419) ;  /* 0xffffffb8008c7947 */ /* 0x000fea000383ffff */
.L_x_9303:
[----:B0-----:R0:W1:Y:S02]  /*e9e0*/  SYNCS.PHASECHK.TRANS64.TRYWAIT P0, [R2+URZ+0x32460], R0 ;  /* 0x03246000020075a7 */ /* 0x001064000800017f */
[----:B-1----:R-:W-:Y:S05]  /*e9f0*/  @!P0 NANOSLEEP.SYNCS 0x989680 ;  /* 0x009896800000895d */ /* 0x002fea0003900000 */
[----:B------:R-:W1:Y:S02]  /*ea00*/  @!P0 SYNCS.PHASECHK.TRANS64 P0, [R2+URZ+0x32460], R0 ;  /* 0x03246000020085a7 */ /* 0x000e64000800007f */
[----:B-1----:R-:W-:Y:S05]  /*ea10*/  @!P0 BRA `(.L_x_9303) ;  /* 0xfffffffc00f08947 */ /* 0x002fea000383ffff */
[----:B------:R-:W-:Y:S05]  /*ea20*/  BRA `(.L_x_9420) ;  /* 0xffffffb800ac7947 */ /* 0x000fea000383ffff */
.L_x_9316:
[----:B-1----:R1:W2:Y:S02]  /*ea30*/  SYNCS.PHASECHK.TRANS64.TRYWAIT P0, [R3+URZ+0x32440], R2 ;  /* 0x03244002030075a7 */ /* 0x0022a4000800017f */
[----:B--2---:R-:W-:Y:S05]  /*ea40*/  @!P0 NANOSLEEP.SYNCS 0x989680 ;  /* 0x009896800000895d */ /* 0x004fea0003900000 */
[----:B------:R-:W2:Y:S02]  /*ea50*/  @!P0 SYNCS.PHASECHK.TRANS64 P0, [R3+URZ+0x32440], R2 ;  /* 0x03244002030085a7 */ /* 0x000ea4000800007f */
[----:B--2---:R-:W-:Y:S05]  /*ea60*/  @!P0 BRA `(.L_x_9316) ;  /* 0xfffffffc00f08947 */ /* 0x004fea000383ffff */
[----:B------:R-:W-:Y:S05]  /*ea70*/  BRA `(.L_x_9421) ;  /* 0xffffffc000a47947 */ /* 0x000fea000383ffff */
.L_x_9321:
[----:B0-----:R0:W2:Y:S02]  /*ea80*/  SYNCS.PHASECHK.TRANS64.TRYWAIT P0, [R3+URZ+0x32460], R2 ;  /* 0x03246002030075a7 */ /* 0x0010a4000800017f */
[----:B--2---:R-:W-:Y:S05]  /*ea90*/  @!P0 NANOSLEEP.SYNCS 0x989680 ;  /* 0x009896800000895d */ /* 0x004fea0003900000 */
[----:B------:R-:W2:Y:S02]  /*eaa0*/  @!P0 SYNCS.PHASECHK.TRANS64 P0, [R3+URZ+0x32460], R2 ;  /* 0x03246002030085a7 */ /* 0x000ea4000800007f */
[----:B--2---:R-:W-:Y:S05]  /*eab0*/  @!P0 BRA `(.L_x_9321) ;  /* 0xfffffffc00f08947 */ /* 0x004fea000383ffff */
[----:B------:R-:W-:Y:S05]  /*eac0*/  BRA `(.L_x_9422) ;  /* 0xffffffc400207947 */ /* 0x000fea000383ffff */
.L_x_9333:
[----:B--2---:R2:W3:Y:S02]  /*ead0*/  SYNCS.PHASECHK.TRANS64.TRYWAIT P0, [R4+URZ+0x32440], R2 ;  /* 0x03244002040075a7 */ /* 0x0044e4000800017f */
[----:B---3--:R-:W-:Y:S05]  /*eae0*/  @!P0 NANOSLEEP.SYNCS 0x989680 ;  /* 0x009896800000895d */ /* 0x008fea0003900000 */
[----:B------:R-:W3:Y:S02]  /*eaf0*/  @!P0 SYNCS.PHASECHK.TRANS64 P0, [R4+URZ+0x32440], R2 ;  /* 0x03244002040085a7 */ /* 0x000ee4000800007f */
[----:B---3--:R-:W-:Y:S05]  /*eb00*/  @!P0 BRA `(.L_x_9333) ;  /* 0xfffffffc00f08947 */ /* 0x008fea000383ffff */
[----:B------:R-:W-:Y:S05]  /*eb10*/  BRA `(.L_x_9423) ;  /* 0xffffffcc00087947 */ /* 0x000fea000383ffff */
.L_x_9338:
[----:B0-----:R0:W1:Y:S02]  /*eb20*/  SYNCS.PHASECHK.TRANS64.TRYWAIT P0, [R4+URZ+0x32460], R2 ;  /* 0x03246002040075a7 */ /* 0x001064000800017f */
[----:B-1----:R-:W-:Y:S05]  /*eb30*/  @!P0 NANOSLEEP.SYNCS 0x989680 ;  /* 0x009896800000895d */ /* 0x002fea0003900000 */
[----:B------:R-:W1:Y:S02]  /*eb40*/  @!P0 SYNCS.PHASECHK.TRANS64 P0, [R4+URZ+0x32460], R2 ;  /* 0x03246002040085a7 */ /* 0x000e64000800007f */
[----:B-1----:R-:W-:Y:S05]  /*eb50*/  @!P0 BRA `(.L_x_9338) ;  /* 0xfffffffc00f08947 */ /* 0x002fea000383ffff */
[----:B------:R-:W-:Y:S05]  /*eb60*/  BRA `(.L_x_9424) ;  /* 0xffffffcc00847947 */ /* 0x000fea000383ffff */
.L_x_9349:
[----:B0-----:R0:W2:Y:S02]  /*eb70*/  SYNCS.PHASECHK.TRANS64.TRYWAIT P0, [R4+URZ+0x32440], R2 ;  /* 0x03244002040075a7 */ /* 0x0010a4000800017f */
[----:B--2---:R-:W-:Y:S05]  /*eb80*/  @!P0 NANOSLEEP.SYNCS 0x989680 ;  /* 0x009896800000895d */ /* 0x004fea0003900000 */
[----:B------:R-:W2:Y:S02]  /*eb90*/  @!P0 SYNCS.PHASECHK.TRANS64 P0, [R4+URZ+0x32440], R2 ;  /* 0x03244002040085a7 */ /* 0x000ea4000800007f */
[----:B--2---:R-:W-:Y:S05]  /*eba0*/  @!P0 BRA `(.L_x_9349) ;  /* 0xfffffffc00f08947 */ /* 0x004fea000383ffff */
[----:B------:R-:W-:Y:S05]  /*ebb0*/  BRA `(.L_x_9425) ;  /* 0xffffffd400487947 */ /* 0x000fea000383ffff */
.L_x_9354:
[----:B-1----:R1:W2:Y:S02]  /*ebc0*/  SYNCS.PHASECHK.TRANS64.TRYWAIT P0, [R4+URZ+0x32460], R2 ;  /* 0x03246002040075a7 */ /* 0x0022a4000800017f */
[----:B--2---:R-:W-:Y:S05]  /*ebd0*/  @!P0 NANOSLEEP.SYNCS 0x989680 ;  /* 0x009896800000895d */ /* 0x004fea0003900000 */
[----:B------:R-:W2:Y:S02]  /*ebe0*/  @!P0 SYNCS.PHASECHK.TRANS64 P0, [R4+URZ+0x32460], R2 ;  /* 0x03246002040085a7 */ /* 0x000ea4000800007f */
[----:B--2---:R-:W-:Y:S05]  /*ebf0*/  @!P0 BRA `(.L_x_9354) ;  /* 0xfffffffc00f08947 */ /* 0x004fea000383ffff */
[----:B------:R-:W-:Y:S05]  /*ec00*/  BRA `(.L_x_9426) ;  /* 0xffffffd400c47947 */ /* 0x000fea000383ffff */
.L_x_9364:
[----:B0-----:R0:W2:Y:S02]  /*ec10*/  SYNCS.PHASECHK.TRANS64.TRYWAIT P0, [R0+URZ+0x32420], R3 ;  /* 0x03242003000075a7 */ /* 0x0010a4000800017f */
[----:B--2---:R-:W-:Y:S05]  /*ec20*/  @!P0 NANOSLEEP.SYNCS 0x989680 ;  /* 0x009896800000895d */ /* 0x004fea0003900000 */
[----:B------:R-:W2:Y:S02]  /*ec30*/  @!P0 SYNCS.PHASECHK.TRANS64 P0, [R0+URZ+0x32420], R3 ;  /* 0x03242003000085a7 */ /* 0x000ea4000800007f */
[----:B--2---:R-:W-:Y:S05]  /*ec40*/  @!P0 BRA `(.L_x_9364) ;  /* 0xfffffffc00f08947 */ /* 0x004fea000383ffff */
[----:B------:R-:W-:Y:S05]  /*ec50*/  BRA `(.L_x_9427) ;  /* 0xffffffdc00547947 */ /* 0x000fea000383ffff */
.L_x_9365:
        /* <DEDUP_REMOVED lines=11> */
.L_x_9429:
[----:B------:R-:W-:Y:S05]  /*ed10*/  BSYNC B0 ;  /* 0x0000000000007941 */ /* 0x000fea0003800000 */
.L_x_9428:
[----:B------:R-:W-:Y:S05]  /*ed20*/  BRA `(.L_x_9430) ;  /* 0xffffffdc003c7947 */ /* 0x000fea000383ffff */
.L_x_9368:
[----:B------:R-:W-:Y:S01]  /*ed30*/  BSSY B1, `(.L_x_9431) ;  /* 0x0000006000017945 */ /* 0x000fe20003800000 */
[----:B------:R-:W-:-:S07]  /*ed40*/  IMAD.MOV.U32 R15, RZ, RZ, -0x1 ;  /* 0xffffffffff0f7424 */ /* 0x000fce00078e00ff */
[----:B012---:R-:W-:Y:S05]  /*ed50*/  WARPSYNC.COLLECTIVE R15, `(.L_x_9432) ;  /* 0x000000000f0c7348 */ /* 0x007fea0003c00000 */
[----:B------:R-:W-:Y:S02]  /*ed60*/  ELECT P6, UR62, PT ;  /* 0x00000000003e782f */ /* 0x000fe400038c0000 */
[----:B------:R-:W-:Y:S01]  /*ed70*/  MOV R14, UR62 ;  /* 0x0000003e000e7c02 */ /* 0x000fe20008000f00 */
[----:B012---:R-:W-:Y:S10]  /*ed80*/  ENDCOLLECTIVE ;  /* 0x000000000000791b */ /* 0x007ff40003800000 */
.L_x_9432:
[----:B------:R-:W-:Y:S05]  /*ed90*/  BSYNC B1 ;  /* 0x0000000000017941 */ /* 0x000fea0003800000 */
.L_x_9431:
[----:B------:R-:W-:Y:S05]  /*eda0*/  BRA `(.L_x_9433) ;  /* 0xffffffdc00347947 */ /* 0x000fea000383ffff */
.L_x_9370:
[----:B0-----:R0:W1:Y:S02]  /*edb0*/  SYNCS.PHASECHK.TRANS64.TRYWAIT P0, [R6+URZ], R5 ;  /* 0x00000005060075a7 */ /* 0x001064000800017f */
[----:B-1----:R-:W-:Y:S05]  /*edc0*/  @!P0 NANOSLEEP.SYNCS 0x989680 ;  /* 0x009896800000895d */ /* 0x002fea0003900000 */
[----:B------:R-:W1:Y:S02]  /*edd0*/  @!P0 SYNCS.PHASECHK.TRANS64 P0, [R6+URZ], R5 ;  /* 0x00000005060085a7 */ /* 0x000e64000800007f */
[----:B-1----:R-:W-:Y:S05]  /*ede0*/  @!P0 BRA `(.L_x_9370) ;  /* 0xfffffffc00f08947 */ /* 0x002fea000383ffff */
[----:B------:R-:W-:Y:S05]  /*edf0*/  BRA `(.L_x_9434) ;  /* 0xffffffdc006c7947 */ /* 0x000fea000383ffff */
.L_x_9371:
[----:B-1----:R1:W2:Y:S02]  /*ee00*/  SYNCS.PHASECHK.TRANS64.TRYWAIT P0, [R7+URZ], R2 ;  /* 0x00000002070075a7 */ /* 0x0022a4000800017f */
[----:B--2---:R-:W-:Y:S05]  /*ee10*/  @!P0 NANOSLEEP.SYNCS 0x989680 ;  /* 0x009896800000895d */ /* 0x004fea0003900000 */
[----:B------:R-:W2:Y:S02]  /*ee20*/  @!P0 SYNCS.PHASECHK.TRANS64 P0, [R7+URZ], R2 ;  /* 0x00000002070085a7 */ /* 0x000ea4000800007f */
[----:B--2---:R-:W-:Y:S05]  /*ee30*/  @!P0 BRA `(.L_x_9371) ;  /* 0xfffffffc00f08947 */ /* 0x004fea000383ffff */
[----:B------:R-:W-:Y:S05]  /*ee40*/  BRA `(.L_x_9435) ;  /* 0xffffffdc00607947 */ /* 0x000fea000383ffff */
.L_x_9373:
[----:B--2---:R2:W3:Y:S02]  /*ee50*/  SYNCS.PHASECHK.TRANS64.TRYWAIT P0, [R4+URZ], R5 ;  /* 0x00000005040075a7 */ /* 0x0044e4000800017f */
[----:B---3--:R-:W-:Y:S05]  /*ee60*/  @!P0 NANOSLEEP.SYNCS 0x989680 ;  /* 0x009896800000895d */ /* 0x008fea0003900000 */
[----:B------:R-:W3:Y:S02]  /*ee70*/  @!P0 SYNCS.PHASECHK.TRANS64 P0, [R4+URZ], R5 ;  /* 0x00000005040085a7 */ /* 0x000ee4000800007f */
[----:B---3--:R-:W-:Y:S05]  /*ee80*/  @!P0 BRA `(.L_x_9373) ;  /* 0xfffffffc00f08947 */ /* 0x008fea000383ffff */
[----:B------:R-:W-:Y:S05]  /*ee90*/  BRA `(.L_x_9436) ;  /* 0xffffffdc00647947 */ /* 0x000fea000383ffff */
.L_x_9437:
        /* <DEDUP_REMOVED lines=14> */
.L_x_15135:


//--------------------- .text._ZN7cutlass13device_kernelIN5flash11enable_sm90INS1_16FlashAttnFwdSm90INS1_25CollectiveMainloopFwdSm90ILi2EN4cute5tupleIJNS5_1CILi1EEES8_S8_EEENS6_IJNS7_ILi128EEENS7_ILi96EEENS7_ILi64EEEEEELi256ENS_6half_tEfNS_4arch4Sm90ELb0ELb0ELb0ELb1ELb0ELb0ELb0ELb1ELb0ELb1ELb0ELb0EEENS1_21CollectiveEpilogueFwdINS6_IJSA_NS7_ILi256EEESB_EEES9_SE_SG_Li256ELb1ELb1ELb0ELb0EEENS1_36VarlenDynamicPersistentTileSchedulerILi128ELi96ELi256ELi128ELb0ELb1ELb1ELb0ELb1ELb1EEEEEEEEEvNT_6ParamsE --------------------------
	.section	.text._ZN7cutlass13device_kernelIN5flash11enable_sm90INS1_16FlashAttnFwdSm90INS1_25CollectiveMainloopFwdSm90ILi2EN4cute5tupleIJNS5_1CILi1EEES8_S8_EEENS6_IJNS7_ILi128EEENS7_ILi96EEENS7_ILi64EEEEEELi256ENS_6half_tEfNS_4arch4Sm90ELb0ELb0ELb0ELb1ELb0ELb0ELb0ELb1ELb0ELb1ELb0ELb0EEENS1_21CollectiveEpilogueFwdINS6_IJSA_NS7_ILi256EEESB_EEES9_SE_SG_Li256ELb1ELb1ELb0ELb0EEENS1_36VarlenDynamicPersistentTileSchedulerILi128ELi96ELi256ELi128ELb0ELb1ELb1ELb0ELb1ELb1EEEEEEEEEvNT_6ParamsE,"ax",@progbits
	.align	128
.text._ZN7cutlass13device_kernelIN5flash11enable_sm90INS1_16FlashAttnFwdSm90INS1_25CollectiveMainloopFwdSm90ILi2EN4cute5tupleIJNS5_1CILi1EEES8_S8_EEENS6_IJNS7_ILi128EEENS7_ILi96EEENS7_ILi64EEEEEELi256ENS_6half_tEfNS_4arch4Sm90ELb0ELb0ELb0ELb1ELb0ELb0ELb0ELb1ELb0ELb1ELb0ELb0EEENS1_21CollectiveEpilogueFwdINS6_IJSA_NS7_ILi256EEESB_EEES9_SE_SG_Li256ELb1ELb1ELb0ELb0EEENS1_36VarlenDynamicPersistentTileSchedulerILi128ELi96ELi256ELi128ELb0ELb1ELb1ELb0ELb1ELb1EEEEEEEEEvNT_6ParamsE:
        .type           _ZN7cutlass13device_kernelIN5flash11enable_sm90INS1_16FlashAttnFwdSm90INS1_25CollectiveMainloopFwdSm90ILi2EN4cute5tupleIJNS5_1CILi1EEES8_S8_EEENS6_IJNS7_ILi128EEENS7_ILi96EEENS7_ILi64EEEEEELi256ENS_6half_tEfNS_4arch4Sm90ELb0ELb0ELb0ELb1ELb0ELb0ELb0ELb1ELb0ELb1ELb0ELb0EEENS1_21CollectiveEpilogueFwdINS6_IJSA_NS7_ILi256EEESB_EEES9_SE_SG_Li256ELb1ELb1ELb0ELb0EEENS1_36VarlenDynamicPersistentTileSchedulerILi128ELi96ELi256ELi128ELb0ELb1ELb1ELb0ELb1ELb1EEEEEEEEEvNT_6ParamsE,@function
        .size           _ZN7cutlass13device_kernelIN5flash11enable_sm90INS1_16FlashAttnFwdSm90INS1_25CollectiveMainloopFwdSm90ILi2EN4cute5tupleIJNS5_1CILi1EEES8_S8_EEENS6_IJNS7_ILi128EEENS7_ILi96EEENS7_ILi64EEEEEELi256ENS_6half_tEfNS_4arch4Sm90ELb0ELb0ELb0ELb1ELb0ELb0ELb0ELb1ELb0ELb1ELb0ELb0EEENS1_21CollectiveEpilogueFwdINS6_IJSA_NS7_ILi256EEESB_EEES9_SE_SG_Li256ELb1ELb1ELb0ELb0EEENS1_36VarlenDynamicPersistentTileSchedulerILi128ELi96ELi256ELi128ELb0ELb1ELb1ELb0ELb1ELb1EEEEEEEEEvNT_6ParamsE,(.L_x_15136 - _ZN7cutlass13device_kernelIN5flash11enable_sm90INS1_16FlashAttnFwdSm90INS1_25CollectiveMainloopFwdSm90ILi2EN4cute5tupleIJNS5_1CILi1EEES8_S8_EEENS6_IJNS7_ILi128EEENS7_ILi96EEENS7_ILi64EEEEEELi256ENS_6half_tEfNS_4arch4Sm90ELb0ELb0ELb0ELb1ELb0ELb0ELb0ELb1ELb0ELb1ELb0ELb0EEENS1_21CollectiveEpilogueFwdINS6_IJSA_NS7_ILi256EEESB_EEES9_SE_SG_Li256ELb1ELb1ELb0ELb0EEENS1_36VarlenDynamicPersistentTileSchedulerILi128ELi96ELi256ELi128ELb0ELb1ELb1ELb0ELb1ELb1EEEEEEEEEvNT_6ParamsE)
        .other          _ZN7cutlass13device_kernelIN5flash11enable_sm90INS1_16FlashAttnFwdSm90INS1_25CollectiveMainloopFwdSm90ILi2EN4cute5tupleIJNS5_1CILi1EEES8_S8_EEENS6_IJNS7_ILi128EEENS7_ILi96EEENS7_ILi64EEEEEELi256ENS_6half_tEfNS_4arch4Sm90ELb0ELb0ELb0ELb1ELb0ELb0ELb0ELb1ELb0ELb1ELb0ELb0EEENS1_21CollectiveEpilogueFwdINS6_IJSA_NS7_ILi256EEESB_EEES9_SE_SG_Li256ELb1ELb1ELb0ELb0EEENS1_36VarlenDynamicPersistentTileSchedulerILi128ELi96ELi256ELi128ELb0ELb1ELb1ELb0ELb1ELb1EEEEEEEEEvNT_6ParamsE,@"STO_CUDA_ENTRY STV_DEFAULT"
_ZN7cutlass13device_kernelIN5flash11enable_sm90INS1_16FlashAttnFwdSm90INS1_25CollectiveMainloopFwdSm90ILi2EN4cute5tupleIJNS5_1CILi1EEES8_S8_EEENS6_IJNS7_ILi128EEENS7_ILi96EEENS7_ILi64EEEEEELi256ENS_6half_tEfNS_4arch4Sm90ELb0ELb0ELb0ELb1ELb0ELb0ELb0ELb1ELb0ELb1ELb0ELb0EEENS1_21CollectiveEpilogueFwdINS6_IJSA_NS7_ILi256EEESB_EEES9_SE_SG_Li256ELb1ELb1ELb0ELb0EEENS1_36VarlenDynamicPersistentTileSchedulerILi128ELi96ELi256ELi128ELb0ELb1ELb1ELb0ELb1ELb1EEEEEEEEEvNT_6ParamsE:
        /* <DEDUP_REMOVED lines=18> */
.L_x_9439:
[----:B------:R-:W-:Y:S05]  /*0120*/  BSYNC B0 ;  /* 0x0000000000007941 */ /* 0x000fea0003800000 */
.L_x_9438:
        /* <DEDUP_REMOVED lines=41> */
.L_x_9440:
        /* <DEDUP_REMOVED lines=22> */
.L_x_9441:
        /* <DEDUP_REMOVED lines=18> */
.L_x_9442:
        /* <DEDUP_REMOVED lines=22> */
.L_x_9443:
        /* <DEDUP_REMOVED lines=22> */
.L_x_9444:
[----:B------:R-:W-:Y:S01]  /*0900*/  PLOP3.LUT P0, PT, PT, PT, UP0, 0x80, 0x0 ;  /* 0x000000000000781c */ /* 0x000fe20003f0f008 */
[----:B------:R-:W-:Y:S01]  /*0910*/  UMOV UR36, 0x1 ;  /* 0x0000000100247882 */ /* 0x000fe20000000000 */
[----:B------:R-:W-:Y:S01]  /*0920*/  NOP ;  /* 0x0000000000007918 */ /* 0x000fe20000000000 */
[----:B------:R-:W-:Y:S01]  /*0930*/  USEL UR36, UR36, 0x2, !UP0 ;  /* 0x0000000224247887 */ /* 0x000fe2000c000000 */
[----:B------:R-:W-:Y:S01]  /*0940*/  ULDC.64 UR40, c[0x0][0x208] ;  /* 0x0000820000287ab9 */ /* 0x000fe20000000a00 */
[----:B012-4-:R-:W-:Y:S08]  /*0950*/  BAR.SYNC.DEFER_BLOCKING 0x0 ;  /* 0x0000000000007b1d */ /* 0x017ff00000010000 */
[----:B------:R-:W-:Y:S05]  /*0960*/  @!P0 BRA `(.L_x_9445) ;  /* 0x0000007c00d88947 */ /* 0x000fea0003800000 */
.L_x_9446:
[----:B------:R-:W-:-:S08]  /*0970*/  NOP ;  /* 0x0000000000007918 */ /* 0x000fd00000000000 */
[----:B------:R-:W0:Y:S02]  /*0980*/  USETMAXREG.TRY_ALLOC.CTAPOOL UP0, 0xf0 ;  /* 0x000000f0000079c8 */ /* 0x000e240008000600 */
[----:B0-----:R-:W-:-:S13]  /*0990*/  PLOP3.LUT P0, PT, PT, PT, UP0, 0x80, 0x0 ;  /* 0x000000000000781c */ /* 0x001fda0003f0f008 */
[----:B------:R-:W-:Y:S05]  /*09a0*/  @!P0 BRA `(.L_x_9446) ;  /* 0xfffffffc00f08947 */ /* 0x000fea000383ffff */
[----:B------:R-:W0:Y:S01]  /*09b0*/  S2R R0, SR_TID.X ;  /* 0x0000000000007919 */ /* 0x000e220000002100 */
[----:B------:R-:W1:Y:S01]  /*09c0*/  S2UR UR5, SR_CgaCtaId ;  /* 0x00000000000579c3 */ /* 0x000e620000008800 */
[----:B------:R-:W-:-:S07]  /*09d0*/  UMOV UR4, 0x400 ;  /* 0x0000040000047882 */ /* 0x000fce0000000000 */
[----:B------:R-:W-:Y:S06]  /*09e0*/  BAR.ARV 0x8, 0x180 ;  /* 0x0206000000007b1d */ /* 0x000fec0000002000 */
[----:B-1----:R-:W-:Y:S01]  /*09f0*/  ULEA UR4, UR5, UR4, 0x18 ;  /* 0x0000000405047291 */ /* 0x002fe2000f8ec03f */
[----:B0-----:R-:W-:-:S04]  /*0a00*/  SHF.R.U32.HI R0, RZ, 0x7, R0 ;  /* 0x00000007ff007819 */ /* 0x001fc80000011600 */
[----:B------:R-:W-:-:S13]  /*0a10*/  ISETP.NE.AND P0, PT, R0, 0x1, PT ;  /* 0x000000010000780c */ /* 0x000fda0003f05270 */
[----:B------:R-:W-:Y:S08]  /*0a20*/  @!P0 BAR.ARV 0x9, 0x100 ;  /* 0x0244000000008b1d */ /* 0x000ff00000002000 */
[----:B------:R-:W-:Y:S06]  /*0a30*/  BAR.SYNC.DEFER_BLOCKING 0x5, 0x180 ;  /* 0x0146000000007b1d */ /* 0x000fec0000010000 */
[----:B------:R-:W0:Y:S01]  /*0a40*/  LDS.128 R12, [UR4+0x228d0] ;  /* 0x0228d004ff0c7984 */ /* 0x000e220008000c00 */
[----:B------:R-:W-:Y:S01]  /*0a50*/  ULDC UR4, c[0x0][0xc3c] ;  /* 0x00030f0000047ab9 */ /* 0x000fe20000000800 */
[----:B------:R-:W-:Y:S06]  /*0a60*/  BAR.ARV 0x4, 0x180 ;  /* 0x0106000000007b1d */ /* 0x000fec0000002000 */
[----:B0-----:R-:W-:-:S13]  /*0a70*/  ISETP.GE.AND P0, PT, R15, UR4, PT ;  /* 0x000000040f007c0c */ /* 0x001fda000bf06270 */
[----:B------:R-:W-:Y:S05]  /*0a80*/  @P0 EXIT ;  /* 0x000000000000094d */ /* 0x000fea0003800000 */
[----:B------:R-:W0:Y:S01]  /*0a90*/  S2R R0, SR_TID.X ;  /* 0x0000000000007919 */ /* 0x000e220000002100 */
[----:B------:R-:W-:Y:S01]  /*0aa0*/  R2UR UR5, R13 ;  /* 0x000000000d0572ca */ /* 0x000fe200000e0000 */
[----:B------:R-:W-:Y:S01]  /*0ab0*/  ULOP3.LUT UR48, UR36, 0x1, URZ, 0xfc, !UPT ;  /* 0x0000000124307892 */ /* 0x000fe2000f8efc3f */
[----:B------:R-:W-:Y:S01]  /*0ac0*/  R2UR UR6, R14 ;  /* 0x000000000e0672ca */ /* 0x000fe200000e0000 */
[----:B------:R-:W-:Y:S01]  /*0ad0*/  UMOV UR47, URZ ;  /* 0x0000003f002f7c82 */ /* 0x000fe20008000000 */
[----:B------:R-:W-:Y:S01]  /*0ae0*/  UMOV UR38, URZ ;  /* 0x0000003f00267c82 */ /* 0x000fe20008000000 */
[----:B------:R-:W-:Y:S01]  /*0af0*/  UMOV UR37, URZ ;  /* 0x0000003f00257c82 */ /* 0x000fe20008000000 */
[----:B0-----:R-:W-:-:S05]  /*0b00*/  VIADD R209, R0, 0xffffff80 ;  /* 0xffffff8000d17836 */ /* 0x001fca0000000000 */
[----:B------:R-:W-:-:S04]  /*0b10*/  SHF.R.S32.HI R0, RZ, 0x1f, R209 ;  /* 0x0000001fff007819 */ /* 0x000fc800000114d1 */
[CC--:B------:R-:W-:Y:S02]  /*0b20*/  LEA.HI R3, R0.reuse, R209.reuse, RZ, 0x7 ;  /* 0x000000d100037211 */ /* 0x0c0fe400078f38ff */
[-C--:B------:R-:W-:Y:S02]  /*0b30*/  LEA.HI R4, R0, R209.reuse, RZ, 0x5 ;  /* 0x000000d100047211 */ /* 0x080fe400078f28ff */
[----:B------:R-:W-:Y:S02]  /*0b40*/  LOP3.LUT R2, R3, 0xffffff80, RZ, 0xc0, !PT ;  /* 0xffffff8003027812 */ /* 0x000fe400078ec0ff */
[----:B------:R-:W-:Y:S01]  /*0b50*/  SHF.R.S32.HI R200, RZ, 0x7, R3 ;  /* 0x00000007ffc87819 */ /* 0x000fe20000011403 */
[----:B------:R-:W-:Y:S02]  /*0b60*/  IMAD.SHL.U32 R6, R4, 0x20, RZ ;  /* 0x0000002004067824 */ /* 0x000fe400078e00ff */
[----:B------:R-:W-:Y:S01]  /*0b70*/  IMAD.IADD R23, R209, 0x1, -R2 ;  /* 0x00000001d1177824 */ /* 0x000fe200078e0a02 */
[----:B------:R-:W-:-:S02]  /*0b80*/  LEA.HI R2, R0, R209, RZ, 0x4 ;  /* 0x000000d100027211 */ /* 0x000fc400078f20ff */
[----:B------:R-:W-:Y:S02]  /*0b90*/  LOP3.LUT R7, R6, 0xfffffc00, RZ, 0xc0, !PT ;  /* 0xfffffc0006077812 */ /* 0x000fe400078ec0ff */
[----:B------:R-:W-:Y:S02]  /*0ba0*/  SHF.R.S32.HI R8, RZ, 0x1f, R23 ;  /* 0x0000001fff087819 */ /* 0x000fe40000011417 */
[----:B------:R-:W-:Y:S02]  /*0bb0*/  LOP3.LUT R4, R2, 0x3fffff0, RZ, 0xc0, !PT ;  /* 0x03fffff002047812 */ /* 0x000fe400078ec0ff */
[----:B------:R-:W-:Y:S02]  /*0bc0*/  LEA.HI R9, R8, R23, RZ, 0x2 ;  /* 0x0000001708097211 */ /* 0x000fe400078f10ff */
[----:B------:R-:W-:Y:S01]  /*0bd0*/  SHF.R.S32.HI R5, RZ, 0x4, R2 ;  /* 0x00000004ff057819 */ /* 0x000fe20000011402 */
[----:B------:R-:W-:Y:S01]  /*0be0*/  IMAD.IADD R4, R209, 0x1, -R4 ;  /* 0x00000001d1047824 */ /* 0x000fe200078e0a04 */
[----:B------:R-:W-:-:S02]  /*0bf0*/  LEA.HI R6, R0, R209, RZ, 0x2 ;  /* 0x000000d100067211 */ /* 0x000fc400078f10ff */
[----:B------:R-:W-:Y:S01]  /*0c00*/  SHF.R.S32.HI R10, RZ, 0x2, R9 ;  /* 0x00000002ff0a7819 */ /* 0x000fe20000011409 */
[----:B------:R-:W-:Y:S01]  /*0c10*/  IMAD R7, R4, 0x40, R7 ;  /* 0x0000004004077824 */ /* 0x000fe200078e0207 */
[----:B------:R-:W-:Y:S02]  /*0c20*/  SHF.R.S32.HI R11, RZ, 0x1f, R9 ;  /* 0x0000001fff0b7819 */ /* 0x000fe40000011409 */
[----:B------:R-:W-:Y:S02]  /*0c30*/  LEA.HI R2, R2, R5, RZ, 0x1 ;  /* 0x0000000502027211 */ /* 0x000fe400078f08ff */
[----:B------:R-:W-:Y:S02]  /*0c40*/  LOP3.LUT R6, R6, 0xfffffffc, RZ, 0xc0, !PT ;  /* 0xfffffffc06067812 */ /* 0x000fe400078ec0ff */
[----:B------:R-:W-:Y:S02]  /*0c50*/  LEA.HI R0, R0, R209, RZ, 0x3 ;  /* 0x000000d100007211 */ /* 0x000fe400078f18ff */
[----:B------:R-:W-:Y:S01]  /*0c60*/  LEA.HI R11, R11, R10, RZ, 0x3 ;  /* 0x0000000a0b0b7211 */ /* 0x000fe200078f18ff */
[----:B------:R-:W-:Y:S01]  /*0c70*/  IMAD.IADD R6, R209, 0x1, -R6 ;  /* 0x00000001d1067824 */ /* 0x000fe200078e0a06 */
[----:B------:R-:W-:-:S02]  /*0c80*/  LOP3.LUT R2, R2, 0x1ffffffe, RZ, 0xc0, !PT ;  /* 0x1ffffffe02027812 */ /* 0x000fc400078ec0ff */
[----:B------:R-:W-:Y:S02]  /*0c90*/  LOP3.LUT R4, R0, 0xfffffff8, RZ, 0xc0, !PT ;  /* 0xfffffff800047812 */ /* 0x000fe400078ec0ff */
[----:B------:R-:W-:Y:S01]  /*0ca0*/  LOP3.LUT R11, R11, 0xfffffff8, RZ, 0xc0, !PT ;  /* 0xfffffff80b0b7812 */ /* 0x000fe200078ec0ff */
[----:B------:R-:W-:Y:S01]  /*0cb0*/  IMAD.IADD R2, R5, 0x1, -R2 ;  /* 0x0000000105027824 */ /* 0x000fe200078e0a02 */
[----:B------:R-:W-:Y:S01]  /*0cc0*/  LEA.HI R8, R8, R23, RZ, 0x5 ;  /* 0x0000001708087211 */ /* 0x000fe200078f28ff */
[----:B------:R-:W-:Y:S01]  /*0cd0*/  IMAD.IADD R19, R209, 0x1, -R4 ;  /* 0x00000001d1137824 */ /* 0x000fe200078e0a04 */
[----:B------:R-:W-:Y:S01]  /*0ce0*/  LEA.HI R3, R3, R200, RZ, 0x1 ;  /* 0x000000c803037211 */ /* 0x000fe200078f08ff */
[----:B------:R-:W-:Y:S01]  /*0cf0*/  IMAD.IADD R11, R10, 0x1, -R11 ;  /* 0x000000010a0b7824 */ /* 0x000fe200078e0a0b */
[----:B------:R-:W-:Y:S01]  /*0d00*/  SHF.R.S32.HI R8, RZ, 0x5, R8 ;  /* 0x00000005ff087819 */ /* 0x000fe20000011408 */
[----:B------:R-:W-:Y:S01]  /*0d10*/  IMAD R204, R2, 0x8, R7 ;  /* 0x0000000802cc7824 */ /* 0x000fe200078e0207 */
[----:B------:R-:W-:Y:S01]  /*0d20*/  LEA.HI R5, R6, R6, RZ, 0x1 ;  /* 0x0000000606057211 */ /* 0x000fe200078f08ff */
[----:B------:R-:W-:Y:S01]  /*0d30*/  IMAD.SHL.U32 R2, R19, 0x8, RZ ;  /* 0x0000000813027824 */ /* 0x000fe200078e00ff */
[----:B------:R-:W-:Y:S01]  /*0d40*/  LOP3.LUT R3, R3, 0x3fffffe, RZ, 0xc0, !PT ;  /* 0x03fffffe03037812 */ /* 0x000fe200078ec0ff */
[----:B------:R-:W-:Y:S01]  /*0d50*/  IMAD R8, R8, 0x10, R11 ;  /* 0x0000001008087824 */ /* 0x000fe200078e020b */
[----:B------:R-:W-:Y:S01]  /*0d60*/  LOP3.LUT R5, R5, 0x1ffffffe, RZ, 0xc0, !PT ;  /* 0x1ffffffe05057812 */ /* 0x000fe200078ec0ff */
[----:B------:R-:W-:Y:S01]  /*0d70*/  VIADD R17, R2, 0x40 ;  /* 0x0000004002117836 */ /* 0x000fe20000000000 */
[----:B------:R-:W-:Y:S01]  /*0d80*/  LOP3.LUT R202, R9, 0x7ffffffc, RZ, 0xc0, !PT ;  /* 0x7ffffffc09ca7812 */ /* 0x000fe200078ec0ff */
[----:B------:R-:W-:Y:S01]  /*0d90*/  IMAD.IADD R3, R200, 0x1, -R3 ;  /* 0x00000001c8037824 */ /* 0x000fe200078e0a03 */
[----:B------:R-:W-:Y:S01]  /*0da0*/  SHF.R.S32.HI R22, RZ, 0x3, R0 ;  /* 0x00000003ff167819 */ /* 0x000fe20000011400 */
        /* <DEDUP_REMOVED lines=8> */
[----:B------:R-:W-:-:S02]  /*0e30*/  IMAD.MOV.U32 R7, RZ, RZ, R15 ;  /* 0x000000ffff077224 */ /* 0x000fc400078e000f */
[----:B------:R-:W-:Y:S02]  /*0e40*/  IMAD.IADD R202, R23, 0x1, -R202 ;  /* 0x0000000117ca7824 */ /* 0x000fe400078e0aca */
[----:B------:R-:W-:-:S07]  /*0e50*/  IMAD R203, R6, 0x8, R201 ;  /* 0x0000000806cb7824 */ /* 0x000fce00078e02c9 */
.L_x_9488:
[----:B012-4-:R-:W0:Y:S01]  /*0e60*/  LDC.64 R4, c[0x0][0xc88] ;  /* 0x00032200ff047b82 */ /* 0x017e220000000a00 */
[----:B------:R-:W-:Y:S01]  /*0e70*/  ULDC.64 UR8, c[0x0][0xa28] ;  /* 0x00028a0000087ab9 */ /* 0x000fe20000000a00 */
[----:B------:R-:W-:Y:S01]  /*0e80*/  ULDC.64 UR10, c[0x0][0xa20] ;  /* 0x00028800000a7ab9 */ /* 0x000fe20000000a00 */
[----:B------:R-:W-:Y:S01]  /*0e90*/  ULDC UR4, c[0x0][0x424] ;  /* 0x0001090000047ab9 */ /* 0x000fe20000000800 */
        /* <DEDUP_REMOVED lines=13> */
[----:B------:R-:W-:Y:S01]  /*0f70*/  @UP1 ULEA.HI.X UR11, UR46, UR11, UR45, 0x2, UP3 ;  /* 0x0000000b2e0b1291 */ /* 0x000fe200098f142d */
[----:B------:R-:W-:Y:S02]  /*0f80*/  IMAD.U32 R4, RZ, RZ, UR8 ;  /* 0x00000008ff047e24 */ /* 0x000fe4000f8e00ff */
[----:B------:R-:W-:-:S02]  /*0f90*/  IMAD.U32 R6, RZ, RZ, UR10 ;  /* 0x0000000aff067e24 */ /* 0x000fc4000f8e00ff */
[----:B------:R-:W-:Y:S01]  /*0fa0*/  IMAD.U32 R5, RZ, RZ, UR9 ;  /* 0x00000009ff057e24 */ /* 0x000fe2000f8e00ff */
[----:B------:R-:W-:Y:S01]  /*0fb0*/  ULDC.64 UR8, c[0x0][0x418] ;  /* 0x0001060000087ab9 */ /* 0x000fe20000000a00 */
[----:B------:R-:W-:-:S03]  /*0fc0*/  IMAD.U32 R7, RZ, RZ, UR11 ;  /* 0x0000000bff077e24 */ /* 0x000fc6000f8e00ff */
[----:B------:R-:W2:Y:S04]  /*0fd0*/  @P0 LDG.E R4, desc[UR40][R4.64] ;  /* 0x0000002804040981 */ /* 0x000ea8000c1e1900 */
[----:B---3--:R-:W3:Y:S01]  /*0fe0*/  @P1 LDG.E R6, desc[UR40][R6.64] ;  /* 0x0000002806061981 */ /* 0x008ee2000c1e1900 */
[----:B------:R-:W-:Y:S01]  /*0ff0*/  UISETP.NE.U32.AND UP0, UPT, UR8, URZ, UPT ;  /* 0x0000003f0800728c */ /* 0x000fe2000bf05070 */
[----:B------:R-:W-:Y:S01]  /*1000*/  CS2R R8, SRZ ;  /* 0x0000000000087805 */ /* 0x000fe2000001ff00 */
[----:B------:R-:W-:Y:S01]  /*1010*/  UMOV UR44, UR5 ;  /* 0x00000005002c7c82 */ /* 0x000fe20008000000 */
[----:B------:R-:W-:Y:S01]  /*1020*/  ULDC UR5, c[0x0][0x2f0] ;  /* 0x0000bc0000057ab9 */ /* 0x000fe20000000800 */
[----:B------:R-:W-:Y:S01]  /*1030*/  UISETP.NE.AND.EX UP0, UPT, UR9, URZ, UPT, UP0 ;  /* 0x0000003f0900728c */ /* 0x000fe2000bf05300 */
[----:B------:R-:W-:Y:S01]  /*1040*/  CS2R R150, SRZ ;  /* 0x0000000000967805 */ /* 0x000fe2000001ff00 */
[----:B------:R-:W-:Y:S01]  /*1050*/  UMOV UR42, URZ ;  /* 0x0000003f002a7c82 */ /* 0x000fe20008000000 */
[----:B------:R-:W-:Y:S01]  /*1060*/  UMOV UR43, UR6 ;  /* 0x00000006002b7c82 */ /* 0x000fe20008000000 */
[----:B------:R-:W-:Y:S01]  /*1070*/  USEL UR4, UR4, 0x1, UP0 ;  /* 0x0000000104047887 */ /* 0x000fe20008000000 */
[----:B------:R-:W-:-:S02]  /*1080*/  CS2R R148, SRZ ;  /* 0x0000000000947805 */ /* 0x000fc4000001ff00 */
[----:B------:R-:W-:Y:S02]  /*1090*/  CS2R R146, SRZ ;  /* 0x0000000000927805 */ /* 0x000fe4000001ff00 */
[----:B------:R-:W-:Y:S01]  /*10a0*/  CS2R R144, SRZ ;  /* 0x0000000000907805 */ /* 0x000fe2000001ff00 */
[----:B------:R-:W-:Y:S01]  /*10b0*/  UIMAD UR4, UR4, UR5, URZ ;  /* 0x00000005040472a4 */ /* 0x000fe2000f8e023f */
        /* <DEDUP_REMOVED lines=52> */
[----:B------:R-:W-:Y:S01]  /*1400*/  IMAD.MOV.U32 R41, RZ, RZ, RZ ;  /* 0x000000ffff297224 */ /* 0x000fe200078e00ff */
[----:B--2---:R-:W-:-:S02]  /*1410*/  @P0 R2UR UR42, R4 ;  /* 0x00000000042a02ca */ /* 0x004fc400000e0000 */
[----:B------:R-:W-:Y:S02]  /*1420*/  PLOP3.LUT P0, PT, PT, PT, PT, 0x80, 0x0 ;  /* 0x000000000000781c */ /* 0x000fe40003f0f070 */
        /* <DEDUP_REMOVED lines=15> */
.L_x_9447:
[----:B------:R-:W-:Y:S01]  /*1520*/  UIADD3 UR42, -UR42, UR4, URZ ;  /* 0x000000042a2a7290 */ /* 0x000fe2000fffe13f */
[----:B------:R-:W-:Y:S01]  /*1530*/  IMAD.MOV.U32 R40, RZ, RZ, RZ ;  /* 0x000000ffff287224 */ /* 0x000fe200078e00ff */
[----:B------:R-:W-:Y:S01]  /*1540*/  CS2R R34, SRZ ;  /* 0x0000000000227805 */ /* 0x000fe2000001ff00 */
[----:B------:R-:W-:Y:S01]  /*1550*/  IMAD.MOV.U32 R161, RZ, RZ, RZ ;  /* 0x000000ffffa17224 */ /* 0x000fe200078e00ff */
[----:B------:R-:W-:Y:S01]  /*1560*/  UISETP.GE.AND UP0, UPT, UR42, 0x1, UPT ;  /* 0x000000012a00788c */ /* 0x000fe2000bf06270 */
[----:B------:R-:W-:Y:S01]  /*1570*/  CS2R R36, SRZ ;  /* 0x0000000000247805 */ /* 0x000fe2000001ff00 */
[----:B------:R-:W-:Y:S01]  /*1580*/  UIADD3 UR4, UR42, 0x5f, URZ ;  /* 0x0000005f2a047890 */ /* 0x000fe2000fffe03f */
[----:B------:R-:W-:Y:S01]  /*1590*/  IMAD.MOV.U32 R162, RZ, RZ, RZ ;  /* 0x000000ffffa27224 */ /* 0x000fe200078e00ff */
[----:B------:R-:W-:Y:S01]  /*15a0*/  CS2R R32, SRZ ;  /* 0x0000000000207805 */ /* 0x000fe2000001ff00 */
[----:B------:R-:W-:Y:S01]  /*15b0*/  IMAD.MOV.U32 R12, RZ, RZ, RZ ;  /* 0x000000ffff0c7224 */ /* 0x000fe200078e00ff */
[----:B------:R-:W-:Y:S01]  /*15c0*/  PLOP3.LUT P1, PT, PT, PT, UP0, 0x80, 0x0 ;  /* 0x000000000000781c */ /* 0x000fe20003f2f008 */
[----:B------:R-:W-:Y:S01]  /*15d0*/  UIMAD.WIDE UR4, UR4, 0x2aaaaaab, URZ ;  /* 0x2aaaaaab040478a5 */ /* 0x000fe2000f8e023f */
[----:B------:R-:W-:-:S02]  /*15e0*/  CS2R R26, SRZ ;  /* 0x00000000001a7805 */ /* 0x000fc4000001ff00 */
[----:B------:R-:W-:Y:S01]  /*15f0*/  CS2R R28, SRZ ;  /* 0x00000000001c7805 */ /* 0x000fe2000001ff00 */
[----:B------:R-:W-:Y:S01]  /*1600*/  IMAD.MOV.U32 R14, RZ, RZ, RZ ;  /* 0x000000ffff0e7224 */ /* 0x000fe200078e00ff */
[----:B------:R-:W-:Y:S01]  /*1610*/  USHF.R.U32.HI UR39, URZ, 0x1f, UR5 ;  /* 0x0000001f3f277899 */ /* 0x000fe20008011605 */
[----:B------:R-:W-:-:S03]  /*1620*/  CS2R R24, SRZ ;  /* 0x0000000000187805 */ /* 0x000fc6000001ff00 */
[----:B------:R-:W-:-:S03]  /*1630*/  ULEA.HI.SX32 UR39, UR5, UR39, 0x1c ;  /* 0x0000002705277291 */ /* 0x000fc6000f8fe23f */
[----:B------:R-:W-:Y:S09]  /*1640*/  @!P1 BRA `(.L_x_9448) ;  /* 0x0000004400189947 */ /* 0x000ff20003800000 */
        /* <DEDUP_REMOVED lines=31> */
.L_x_9449:
[----:B------:R-:W0:Y:S01]  /*1840*/  S2R R0, SR_CgaCtaId ;  /* 0x0000000000007919 */ /* 0x000e220000008800 */
[----:B------:R-:W-:Y:S01]  /*1850*/  ULEA.HI UR4, UR47, UR47, URZ, 0x1 ;  /* 0x0000002f2f047291 */ /* 0x000fe2000f8f083f */
[----:B------:R-:W-:Y:S01]  /*1860*/  MOV R7, 0x400 ;  /* 0x0000040000077802 */ /* 0x000fe20000000f00 */
[----:B------:R-:W1:Y:S02]  /*1870*/  S2R R20, SR_TID.X ;  /* 0x0000000000147919 */ /* 0x000e640000002100 */
[----:B------:R-:W-:-:S04]  /*1880*/  ULOP3.LUT UR4, UR4, 0xfffffffe, URZ, 0xc0, !UPT ;  /* 0xfffffffe04047892 */ /* 0x000fc8000f8ec03f */
[----:B------:R-:W-:-:S06]  /*1890*/  UIADD3 UR4, UR47, -UR4, URZ ;  /* 0x800000042f047290 */ /* 0x000fcc000fffe03f */
[----:B------:R-:W-:Y:S01]  /*18a0*/  IMAD.U32 R3, RZ, RZ, UR4 ;  /* 0x00000004ff037e24 */ /* 0x000fe2000f8e00ff */
[----:B0-----:R-:W-:-:S04]  /*18b0*/  LEA R7, R0, R7, 0x18 ;  /* 0x0000000700077211 */ /* 0x001fc800078ec0ff */
[----:B------:R-:W-:Y:S02]  /*18c0*/  SHF.L.U32 R0, R3, 0x1f, RZ ;  /* 0x0000001f03007819 */ /* 0x000fe400000006ff */
[----:B-1----:R-:W-:Y:S02]  /*18d0*/  SHF.R.U32.HI R20, RZ, 0x7, R20 ;  /* 0x00000007ff147819 */ /* 0x002fe40000011614 */
[----:B------:R-:W0:Y:S03]  /*18e0*/  SYNCS.PHASECHK.TRANS64.TRYWAIT P0, [R7+URZ+0x22800], R0 ;  /* 0x02280000070075a7 */ /* 0x000e26000800017f */
[----:B------:R-:W-:Y:S01]  /*18f0*/  VIADD R8, R20, 0x8 ;  /* 0x0000000814087836 */ /* 0x000fe20000000000 */
[----:B0-----:R-:W-:Y:S06]  /*1900*/  @!P0 BRA `(.L_x_9450) ;  /* 0x000000cc00ac8947 */ /* 0x001fec0003800000 */
.L_x_9613:
[----:B0-----:R-:W-:Y:S01]  /*1910*/  IMAD.U32 R0, RZ, RZ, UR48 ;  /* 0x00000030ff007e24 */ /* 0x001fe2000f8e00ff */
[----:B------:R-:W-:Y:S05]  /*1920*/  WARPSYNC.ALL ;  /* 0x0000000000007948 */ /* 0x000fea0003800000 */
[----:B------:R0:W-:Y:S01]  /*1930*/  BAR.SYNC.DEFER_BLOCKING R8, 0x100 ;  /* 0x000400080000751d */ /* 0x0001e20000010000 */
[----:B------:R-:W-:-:S13]  /*1940*/  ISETP.NE.AND P0, PT, R0, 0x3, PT ;  /* 0x000000030000780c */ /* 0x000fda0003f05270 */
[----:B0-----:R-:W-:Y:S05]  /*1950*/  @!P0 BRA `(.L_x_9451) ;  /* 0x0000000000048947 */ /* 0x001fea0003800000 */
[----:B------:R-:W-:Y:S01]  /*1960*/  BPT.TRAP 0x1 ;  /* 0x000000040000795c */ /* 0x000fe20000300000 */
.L_x_9451:
[----:B------:R-:W-:Y:S02]  /*1970*/  IMAD.U32 R10, RZ, RZ, UR38 ;  /* 0x00000026ff0a7e24 */ /* 0x000fe4000f8e00ff */
[----:B------:R-:W-:-:S03]  /*1980*/  IMAD.U32 R0, RZ, RZ, UR37 ;  /* 0x00000025ff007e24 */ /* 0x000fc6000f8e00ff */
[----:B------:R-:W-:Y:S01]  /*1990*/  SHF.L.U32 R10, R10, 0x1f, RZ ;  /* 0x0000001f0a0a7819 */ /* 0x000fe200000006ff */
[----:B------:R-:W-:-:S04]  /*19a0*/  IMAD R5, R0, 0x8, R7 ;  /* 0x0000000800057824 */ /* 0x000fc800078e0207 */
[----:B------:R0:W1:Y:S01]  /*19b0*/  SYNCS.PHASECHK.TRANS64.TRYWAIT P1, [R5+URZ+0x22830], R10 ;  /* 0x0228300a050075a7 */ /* 0x000062000802017f */
[----:B------:R-:W-:Y:S05]  /*19c0*/  @!P0 BRA `(.L_x_9452) ;  /* 0x0000000000048947 */ /* 0x000fea0003800000 */
[----:B------:R-:W-:Y:S01]  /*19d0*/  BPT.TRAP 0x1 ;  /* 0x000000040000795c */ /* 0x000fe20000300000 */
.L_x_9452:
[----:B-1----:R-:W-:Y:S05]  /*19e0*/  @P1 BRA `(.L_x_9453) ;  /* 0x0000000000081947 */ /* 0x002fea0003800000 */
[----:B------:R-:W1:Y:S02]  /*19f0*/  SYNCS.PHASECHK.TRANS64.TRYWAIT P1, [R5+URZ+0x22830], R10 ;  /* 0x0228300a050075a7 */ /* 0x000e64000802017f */
[----:B-1----:R-:W-:Y:S05]  /*1a00*/  @!P1 BRA `(.L_x_9454) ;  /* 0x000000cc00809947 */ /* 0x002fea0003800000 */
.L_x_9453:
[----:B------:R-:W-:Y:S01]  /*1a10*/  R2UR UR4, R7 ;  /* 0x00000000070472ca */ /* 0x000fe200000e0000 */
[----:B------:R-:W-:Y:S01]  /*1a20*/  WARPGROUP.ARRIVE ;  /* 0x00000000000079c5 */ /* 0x000fe20000000000 */
        /* <DEDUP_REMOVED lines=8> */
[----:B------:R-:W-:Y:S01]  /*1ab0*/  P2R R12, PR, RZ, 0x1 ;  /* 0x00000001ff0c7803 */ /* 0x000fe20000000000 */
[----:B------:R-:W2:Y:S02]  /*1ac0*/  S2R R14, SR_TID.X ;  /* 0x00000000000e7919 */ /* 0x000ea40000002100 */
[----:B------:R-:W-:-:S04]  /*1ad0*/  UIADD3 UR4, UR4, 0x1c400, URZ ;  /* 0x0001c40004047890 */ /* 0x000fc8000fffe03f */
[----:B------:R-:W-:-:S04]  /*1ae0*/  USHF.R.U32.HI UR4, URZ, 0x4, UR4 ;  /* 0x000000043f047899 */ /* 0x000fc80008011604 */
[----:B------:R-:W-:-:S04]  /*1af0*/  ULOP3.LUT UR4, UR4, 0x3fff, URZ, 0xc0, !UPT ;  /* 0x00003fff04047892 */ /* 0x000fc8000f8ec03f */
[----:B------:R-:W-:Y:S02]  /*1b00*/  ULOP3.LUT UR20, UR4, 0x10000, URZ, 0xfc, !UPT ;  /* 0x0001000004147892 */ /* 0x000fe4000f8efc3f */
[----:B------:R-:W-:Y:S02]  /*1b10*/  ULOP3.LUT UR4, UR49, 0x10000, URZ, 0xfc, !UPT ;  /* 0x0001000031047892 */ /* 0x000fe4000f8efc3f */
[----:B------:R-:W-:Y:S02]  /*1b20*/  UIMAD UR6, UR37, 0x300, UR20 ;  /* 0x00000300250678a4 */ /* 0x000fe4000f8e0214 */
[----:B------:R-:W-:Y:S02]  /*1b30*/  UIADD3 UR8, UR4, 0x2, URZ ;  /* 0x0000000204087890 */ /* 0x000fe4000fffe03f */
[----:B------:R-:W-:Y:S02]  /*1b40*/  UIADD3 UR10, UR6, 0x2, URZ ;  /* 0x00000002060a7890 */ /* 0x000fe4000fffe03f */
[----:B------:R-:W-:-:S02]  /*1b50*/  UIADD3 UR12, UR4, 0x4, URZ ;  /* 0x00000004040c7890 */ /* 0x000fc4000fffe03f */
[----:B------:R-:W-:Y:S02]  /*1b60*/  UIADD3 UR14, UR6, 0x4, URZ ;  /* 0x00000004060e7890 */ /* 0x000fe4000fffe03f */
[----:B------:R-:W-:Y:S01]  /*1b70*/  HGMMA.64x96x16.F32 R24, gdesc[UR4], RZ, !UPT, gsb0 ;  /* 0x01600000041879f0 */ /* 0x000fe2000c0008ff */
[----:B------:R-:W-:Y:S02]  /*1b80*/  UIADD3 UR16, UR4, 0x6, URZ ;  /* 0x0000000604107890 */ /* 0x000fe4000fffe03f */
[----:B------:R-:W-:Y:S02]  /*1b90*/  UIADD3 UR18, UR6, 0x6, URZ ;  /* 0x0000000606127890 */ /* 0x000fe4000fffe03f */
[----:B------:R-:W-:-:S04]  /*1ba0*/  UIMAD UR6, UR39, -0x60, UR42 ;  /* 0xffffffa0270678a4 */ /* 0x000fc8000f8e022a */
[----:B------:R-:W-:-:S06]  /*1bb0*/  UIADD3 UR6, UR6, 0x60, URZ ;  /* 0x0000006006067890 */ /* 0x000fcc000fffe03f */
[----:B------:R-:W-:-:S04]  /*1bc0*/  IMAD.U32 R3, RZ, RZ, UR6 ;  /* 0x00000006ff037e24 */ /* 0x000fc8000f8e00ff */
        /* <DEDUP_REMOVED lines=104> */
[----:B------:R-:W3:Y:S01]  /*2250*/  SHFL.BFLY PT, R3, R6, 0x2, 0x1f ;  /* 0x0c401f0006037f89 */ /* 0x000ee200000e0000 */
[----:B------:R-:W-:Y:S02]  /*2260*/  FSEL R67, R67, -INF , P3 ;  /* 0xff80000043437808 */ /* 0x000fe40001800000 */
[----:B------:R-:W-:-:S02]  /*2270*/  FSEL R70, R70, -INF , P2 ;  /* 0xff80000046467808 */ /* 0x000fc40001000000 */
[----:B------:R-:W-:Y:S02]  /*2280*/  FSEL R71, R71, -INF , P1 ;  /* 0xff80000047477808 */ /* 0x000fe40000800000 */
[----:B---3--:R-:W-:-:S05]  /*2290*/  FMNMX.FTZ R9, R6, R3, !PT ;  /* 0x0000000306097209 */ /* 0x008fca0007810000 */
[----:B------:R-:W3:Y:S02]  /*22a0*/  SHFL.BFLY PT, R0, R9, 0x1, 0x1f ;  /* 0x0c201f0009007f89 */ /* 0x000ee400000e0000 */
[----:B---3--:R-:W-:-:S04]  /*22b0*/  FMNMX.FTZ R0, R9, R0, !PT ;  /* 0x0000000009007209 */ /* 0x008fc80007810000 */
        /* <DEDUP_REMOVED lines=19> */
[----:B------:R-:W3:Y:S01]  /*23f0*/  MUFU.EX2 R25, R25 ;  /* 0x0000001900197308 */ /* 0x000ee20000000800 */
        /* <DEDUP_REMOVED lines=15> */
[----:B------:R-:W4:Y:S01]  /*24f0*/  MUFU.EX2 R29, R29 ;  /* 0x0000001d001d7308 */ /* 0x000f220000000800 */
[----:B---3--:R-:W-:Y:S01]  /*2500*/  FADD.FTZ R9, R24, R25 ;  /* 0x0000001918097221 */ /* 0x008fe20000010000 */
        /* <DEDUP_REMOVED lines=11> */
[----:B------:R-:W3:Y:S01]  /*25c0*/  MUFU.EX2 R33, R33 ;  /* 0x0000002100217308 */ /* 0x000ee20000000800 */
[----:B----4-:R-:W-:Y:S02]  /*25d0*/  F2FP.F16.F32.PACK_AB R154, R29, R28 ;  /* 0x0000001c1d9a723e */ /* 0x010fe400000000ff */
[----:B------:R-:W-:-:S04]  /*25e0*/  FMNMX.FTZ R4, R54, R3, !PT ;  /* 0x0000000336047209 */ /* 0x000fc80007810000 */
[----:B------:R-:W-:Y:S01]  /*25f0*/  FMNMX.FTZ R3, R55, R4, !PT ;  /* 0x0000000437037209 */ /* 0x000fe20007810000 */
[----:B------:R-:W-:Y:S03]  /*2600*/  MUFU.EX2 R36, R36 ;  /* 0x0000002400247308 */ /* 0x000fe60000000800 */
[----:B------:R-:W-:-:S04]  /*2610*/  FMNMX.FTZ R4, R58, R3, !PT ;  /* 0x000000033a047209 */ /* 0x000fc80007810000 */
[----:B------:R-:W-:Y:S01]  /*2620*/  FMNMX.FTZ R3, R59, R4, !PT ;  /* 0x000000043b037209 */ /* 0x000fe20007810000 */
[----:B------:R-:W4:Y:S01]  /*2630*/  MUFU.EX2 R37, R37 ;  /* 0x0000002500257308 */ /* 0x000f220000000800 */
[----:B---3--:R-:W-:Y:S02]  /*2640*/  F2FP.F16.F32.PACK_AB R156, R33, R32 ;  /* 0x00000020219c723e */ /* 0x008fe400000000ff */
[----:B------:R-:W-:-:S04]  /*2650*/  FMNMX.FTZ R4, R62, R3, !PT ;  /* 0x000000033e047209 */ /* 0x000fc80007810000 */
[----:B------:R-:W-:Y:S01]  /*2660*/  FMNMX.FTZ R3, R63, R4, !PT ;  /* 0x000000043f037209 */ /* 0x000fe20007810000 */
[----:B------:R-:W-:Y:S03]  /*2670*/  MUFU.EX2 R40, R40 ;  /* 0x0000002800287308 */ /* 0x000fe60000000800 */
[----:B------:R-:W-:-:S04]  /*2680*/  FMNMX.FTZ R4, R66, R3, !PT ;  /* 0x0000000342047209 */ /* 0x000fc80007810000 */
[----:B------:R-:W-:Y:S01]  /*2690*/  FMNMX.FTZ R3, R67, R4, !PT ;  /* 0x0000000443037209 */ /* 0x000fe20007810000 */
[----:B------:R-:W3:Y:S01]  /*26a0*/  MUFU.EX2 R41, R41 ;  /* 0x0000002900297308 */ /* 0x000ee20000000800 */
[----:B----4-:R-:W-:Y:S02]  /*26b0*/  F2FP.F16.F32.PACK_AB R158, R37, R36 ;  /* 0x00000024259e723e */ /* 0x010fe400000000ff */
[----:B------:R-:W-:-:S04]  /*26c0*/  FMNMX.FTZ R4, R70, R3, !PT ;  /* 0x0000000346047209 */ /* 0x000fc80007810000 */
[----:B------:R-:W-:Y:S01]  /*26d0*/  FMNMX.FTZ R4, R71, R4, !PT ;  /* 0x0000000447047209 */ /* 0x000fe20007810000 */
[----:B------:R-:W-:Y:S04]  /*26e0*/  MUFU.EX2 R44, R44 ;  /* 0x0000002c002c7308 */ /* 0x000fe80000000800 */
[----:B------:R-:W4:Y:S04]  /*26f0*/  SHFL.BFLY PT, R3, R4, 0x2, 0x1f ;  /* 0x0c401f0004037f89 */ /* 0x000f2800000e0000 */
[----:B------:R-:W5:Y:S01]  /*2700*/  MUFU.EX2 R45, R45 ;  /* 0x0000002d002d7308 */ /* 0x000f620000000800 */
[----:B---3--:R-:W-:-:S07]  /*2710*/  F2FP.F16.F32.PACK_AB R160, R41, R40 ;  /* 0x0000002829a0723e */ /* 0x008fce00000000ff */
[----:B------:R-:W-:Y:S08]  /*2720*/  MUFU.EX2 R48, R48 ;  /* 0x0000003000307308 */ /* 0x000ff00000000800 */
[----:B------:R-:W3:Y:S01]  /*2730*/  MUFU.EX2 R49, R49 ;  /* 0x0000003100317308 */ /* 0x000ee20000000800 */
[----:B-----5:R-:W-:Y:S02]  /*2740*/  F2FP.F16.F32.PACK_AB R162, R45, R44 ;  /* 0x0000002c2da2723e */ /* 0x020fe400000000ff */
[----:B----4-:R-:W-:-:S05]  /*2750*/  FMNMX.FTZ R6, R4, R3, !PT ;  /* 0x0000000304067209 */ /* 0x010fca0007810000 */
[----:B------:R-:W-:Y:S01]  /*2760*/  MUFU.EX2 R52, R52 ;  /* 0x0000003400347308 */ /* 0x000fe20000000800 */
[----:B------:R-:W4:Y:S07]  /*2770*/  SHFL.BFLY PT, R3, R6, 0x1, 0x1f ;  /* 0x0c201f0006037f89 */ /* 0x000f2e00000e0000 */
[----:B------:R-:W5:Y:S01]  /*2780*/  MUFU.EX2 R53, R53 ;  /* 0x0000003500357308 */ /* 0x000f620000000800 */
[----:B---3--:R-:W-:-:S07]  /*2790*/  F2FP.F16.F32.PACK_AB R164, R49, R48 ;  /* 0x0000003031a4723e */ /* 0x008fce00000000ff */
[----:B------:R-:W-:Y:S08]  /*27a0*/  MUFU.EX2 R56, R56 ;  /* 0x0000003800387308 */ /* 0x000ff00000000800 */
[----:B------:R-:W-:Y:S01]  /*27b0*/  MUFU.EX2 R57, R57 ;  /* 0x0000003900397308 */ /* 0x000fe20000000800 */
[----:B----4-:R-:W-:Y:S02]  /*27c0*/  FMNMX.FTZ R3, R6, R3, !PT ;  /* 0x0000000306037209 */ /* 0x010fe40007810000 */
[----:B-----5:R-:W-:-:S02]  /*27d0*/  F2FP.F16.F32.PACK_AB R166, R53, R52 ;  /* 0x0000003435a6723e */ /* 0x020fc400000000ff */
[C---:B------:R-:W-:Y:S01]  /*27e0*/  FSETP.NEU.FTZ.AND P1, PT, R3.reuse, -INF , PT ;  /* 0xff8000000300780b */ /* 0x040fe20003f3d000 */
[----:B------:R-:W-:Y:S02]  /*27f0*/  FMUL.FTZ R4, R3, UR10 ;  /* 0x0000000a03047c20 */ /* 0x000fe40008410000 */
[----:B------:R-:W-:Y:S03]  /*2800*/  MUFU.EX2 R60, R60 ;  /* 0x0000003c003c7308 */ /* 0x000fe60000000800 */
[----:B------:R-:W-:Y:S01]  /*2810*/  FSEL R6, R4, RZ, P1 ;  /* 0x000000ff04067208 */ /* 0x000fe20000800000 */
[----:B------:R-:W-:Y:S01]  /*2820*/  FADD.FTZ R4, R28, R9 ;  /* 0x000000091c047221 */ /* 0x000fe20000010000 */
[----:B--2---:R-:W-:Y:S02]  /*2830*/  LOP3.LUT P1, RZ, R14, 0x7f, RZ, 0xc0, !PT ;  /* 0x0000007f0eff7812 */ /* 0x004fe4000782c0ff */
[----:B------:R-:W-:Y:S01]  /*2840*/  SHF.R.U32.HI R14, RZ, 0x7, R14 ;  /* 0x00000007ff0e7819 */ /* 0x000fe2000001160e */
        /* <DEDUP_REMOVED lines=8> */
[--C-:B------:R-:W-:Y:S01]  /*28d0*/  FFMA.FTZ R38, R38, UR10, -R6.reuse ;  /* 0x0000000a26267c23 */ /* 0x100fe20008010806 */
[--C-:B------:R-:W-:Y:S01]  /*28e0*/  FFMA.FTZ R39, R39, UR10, -R6.reuse ;  /* 0x0000000a27277c23 */ /* 0x100fe20008010806 */
[--C-:B------:R-:W-:Y:S01]  /*28f0*/  FFMA.FTZ R42, R42, UR10, -R6.reuse ;  /* 0x0000000a2a2a7c23 */ /* 0x100fe20008010806 */
[----:B------:R-:W-:Y:S01]  /*2900*/  FADD.FTZ R4, R32, R9 ;  /* 0x0000000920047221 */ /* 0x000fe20000010000 */
[--C-:B------:R-:W-:Y:S01]  /*2910*/  FFMA.FTZ R43, R43, UR10, -R6.reuse ;  /* 0x0000000a2b2b7c23 */ /* 0x100fe20008010806 */
[----:B------:R-:W-:Y:S01]  /*2920*/  FFMA.FTZ R46, R46, UR10, -R6 ;  /* 0x0000000a2e2e7c23 */ /* 0x000fe20008010806 */
[----:B------:R-:W2:Y:S01]  /*2930*/  MUFU.EX2 R27, R27 ;  /* 0x0000001b001b7308 */ /* 0x000ea20000000800 */
[----:B------:R-:W-:Y:S01]  /*2940*/  FADD.FTZ R13, R33, R4 ;  /* 0x00000004210d7221 */ /* 0x000fe20000010000 */
[--C-:B------:R-:W-:Y:S01]  /*2950*/  FFMA.FTZ R47, R47, UR10, -R6.reuse ;  /* 0x0000000a2f2f7c23 */ /* 0x100fe20008010806 */
[--C-:B------:R-:W-:Y:S01]  /*2960*/  FFMA.FTZ R50, R50, UR10, -R6.reuse ;  /* 0x0000000a32327c23 */ /* 0x100fe20008010806 */
[----:B------:R-:W-:Y:S01]  /*2970*/  IADD3 R178, -R14, 0xb, RZ ;  /* 0x0000000b0eb27810 */ /* 0x000fe20007ffe1ff */
[----:B------:R-:W-:Y:S01]  /*2980*/  FADD.FTZ R12, R36, R13 ;  /* 0x0000000d240c7221 */ /* 0x000fe20000010000 */
[--C-:B------:R-:W-:Y:S01]  /*2990*/  FFMA.FTZ R51, R51, UR10, -R6.reuse ;  /* 0x0000000a33337c23 */ /* 0x100fe20008010806 */
[----:B------:R-:W-:Y:S01]  /*29a0*/  FFMA.FTZ R54, R54, UR10, -R6 ;  /* 0x0000000a36367c23 */ /* 0x000fe20008010806 */
[----:B------:R-:W3:Y:S01]  /*29b0*/  MUFU.EX2 R30, R30 ;  /* 0x0000001e001e7308 */ /* 0x000ee20000000800 */
[----:B------:R-:W-:Y:S01]  /*29c0*/  FADD.FTZ R13, R37, R12 ;  /* 0x0000000c250d7221 */ /* 0x000fe20000010000 */
[--C-:B------:R-:W-:Y:S01]  /*29d0*/  FFMA.FTZ R55, R55, UR10, -R6.reuse ;  /* 0x0000000a37377c23 */ /* 0x100fe20008010806 */
[--C-:B------:R-:W-:Y:S01]  /*29e0*/  FFMA.FTZ R58, R58, UR10, -R6.reuse ;  /* 0x0000000a3a3a7c23 */ /* 0x100fe20008010806 */
[--C-:B------:R-:W-:Y:S01]  /*29f0*/  FFMA.FTZ R59, R59, UR10, -R6.reuse ;  /* 0x0000000a3b3b7c23 */ /* 0x100fe20008010806 */
[----:B------:R-:W-:Y:S01]  /*2a00*/  FADD.FTZ R14, R40, R13 ;  /* 0x0000000d280e7221 */ /* 0x000fe20000010000 */
[--C-:B------:R-:W-:Y:S01]  /*2a10*/  FFMA.FTZ R62, R62, UR10, -R6.reuse ;  /* 0x0000000a3e3e7c23 */ /* 0x100fe20008010806 */
[----:B------:R-:W-:Y:S01]  /*2a20*/  FFMA.FTZ R63, R63, UR10, -R6 ;  /* 0x0000000a3f3f7c23 */ /* 0x000fe20008010806 */
[----:B------:R-:W4:Y:S01]  /*2a30*/  MUFU.EX2 R31, R31 ;  /* 0x0000001f001f7308 */ /* 0x000f220000000800 */
[----:B--2---:R-:W-:Y:S01]  /*2a40*/  FADD.FTZ R9, R26, R27 ;  /* 0x0000001b1a097221 */ /* 0x004fe20000010000 */
[----:B------:R-:W-:Y:S01]  /*2a50*/  FADD.FTZ R13, R41, R14 ;  /* 0x0000000e290d7221 */ /* 0x000fe20000010000 */
[--C-:B------:R-:W-:Y:S01]  /*2a60*/  FFMA.FTZ R66, R66, UR10, -R6.reuse ;  /* 0x0000000a42427c23 */ /* 0x100fe20008010806 */
[--C-:B------:R-:W-:Y:S01]  /*2a70*/  FFMA.FTZ R67, R67, UR10, -R6.reuse ;  /* 0x0000000a43437c23 */ /* 0x100fe20008010806 */
[--C-:B------:R-:W-:Y:S01]  /*2a80*/  FFMA.FTZ R70, R70, UR10, -R6.reuse ;  /* 0x0000000a46467c23 */ /* 0x100fe20008010806 */
[----:B------:R-:W-:Y:S01]  /*2a90*/  FADD.FTZ R14, R44, R13 ;  /* 0x0000000d2c0e7221 */ /* 0x000fe20000010000 */
[----:B------:R-:W-:Y:S01]  /*2aa0*/  FFMA.FTZ R71, R71, UR10, -R6 ;  /* 0x0000000a47477c23 */ /* 0x000fe20008010806 */
[----:B------:R-:W2:Y:S01]  /*2ab0*/  MUFU.EX2 R34, R34 ;  /* 0x0000002200227308 */ /* 0x000ea20000000800 */
[----:B---3--:R-:W-:Y:S01]  /*2ac0*/  FADD.FTZ R4, R30, R9 ;  /* 0x000000091e047221 */ /* 0x008fe20000010000 */
[----:B------:R-:W-:Y:S01]  /*2ad0*/  FADD.FTZ R13, R45, R14 ;  /* 0x0000000e2d0d7221 */ /* 0x000fe20000010000 */
[----:B------:R-:W-:-:S02]  /*2ae0*/  F2FP.F16.F32.PACK_AB R168, R57, R56 ;  /* 0x0000003839a8723e */ /* 0x000fc400000000ff */
[----:B------:R-:W-:-:S03]  /*2af0*/  F2FP.F16.F32.PACK_AB R153, R27, R26 ;  /* 0x0000001a1b99723e */ /* 0x000fc600000000ff */
[----:B------:R-:W3:Y:S01]  /*2b00*/  MUFU.EX2 R35, R35 ;  /* 0x0000002300237308 */ /* 0x000ee20000000800 */
[----:B----4-:R-:W-:Y:S01]  /*2b10*/  FADD.FTZ R9, R31, R4 ;  /* 0x000000041f097221 */ /* 0x010fe20000010000 */
[----:B------:R-:W-:Y:S01]  /*2b20*/  @!P1 VIADD R4, R5, 0x22840 ;  /* 0x0002284005049836 */ /* 0x000fe20000000000 */
[----:B------:R-:W-:-:S04]  /*2b30*/  F2FP.F16.F32.PACK_AB R155, R31, R30 ;  /* 0x0000001e1f9b723e */ /* 0x000fc800000000ff */
[----:B------:R-:W-:Y:S01]  /*2b40*/  @!P1 PRMT R4, RZ, 0x654, R4 ;  /* 0x00000654ff049816 */ /* 0x000fe20000000004 */
[----:B------:R-:W4:Y:S01]  /*2b50*/  MUFU.EX2 R38, R38 ;  /* 0x0000002600267308 */ /* 0x000f220000000800 */
[----:B--2---:R-:W-:Y:S01]  /*2b60*/  FADD.FTZ R12, R34, R9 ;  /* 0x00000009220c7221 */ /* 0x004fe20000010000 */
[----:B------:R2:W-:Y:S06]  /*2b70*/  BAR.ARV R178, 0x100 ;  /* 0x000400b20000751d */ /* 0x0005ec0000002000 */
[----:B------:R-:W5:Y:S01]  /*2b80*/  MUFU.EX2 R39, R39 ;  /* 0x0000002700277308 */ /* 0x000f620000000800 */
[C---:B---3--:R-:W-:Y:S01]  /*2b90*/  FADD.FTZ R9, R35.reuse, R12 ;  /* 0x0000000c23097221 */ /* 0x048fe20000010000 */
[----:B------:R3:W-:Y:S01]  /*2ba0*/  @!P1 SYNCS.ARRIVE.TRANS64.RED.A1T0 RZ, [R4+URZ], RZ ;  /* 0x000000ff04ff99a7 */ /* 0x0007e2000810043f */
[----:B------:R-:W-:-:S05]  /*2bb0*/  F2FP.F16.F32.PACK_AB R157, R35, R34 ;  /* 0x00000022239d723e */ /* 0x000fca00000000ff */
[----:B------:R-:W3:Y:S01]  /*2bc0*/  MUFU.EX2 R42, R42 ;  /* 0x0000002a002a7308 */ /* 0x000ee20000000800 */
[----:B----4-:R-:W-:-:S07]  /*2bd0*/  FADD.FTZ R12, R38, R9 ;  /* 0x00000009260c7221 */ /* 0x010fce0000010000 */
[----:B------:R-:W4:Y:S01]  /*2be0*/  MUFU.EX2 R43, R43 ;  /* 0x0000002b002b7308 */ /* 0x000f220000000800 */
[C---:B-----5:R-:W-:Y:S01]  /*2bf0*/  FADD.FTZ R9, R39.reuse, R12 ;  /* 0x0000000c27097221 */ /* 0x060fe20000010000 */
[----:B------:R-:W-:Y:S01]  /*2c00*/  FADD.FTZ R12, R48, R13 ;  /* 0x0000000d300c7221 */ /* 0x000fe20000010000 */
[----:B------:R-:W-:-:S03]  /*2c10*/  F2FP.F16.F32.PACK_AB R159, R39, R38 ;  /* 0x00000026279f723e */ /* 0x000fc600000000ff */
[----:B------:R-:W-:Y:S02]  /*2c20*/  FADD.FTZ R13, R49, R12 ;  /* 0x0000000c310d7221 */ /* 0x000fe40000010000 */
[----:B------:R-:W5:Y:S01]  /*2c30*/  MUFU.EX2 R46, R46 ;  /* 0x0000002e002e7308 */ /* 0x000f620000000800 */
[----:B---3--:R-:W-:Y:S01]  /*2c40*/  FADD.FTZ R4, R42, R9 ;  /* 0x000000092a047221 */ /* 0x008fe20000010000 */
[----:B------:R-:W-:-:S04]  /*2c50*/  FADD.FTZ R12, R52, R13 ;  /* 0x0000000d340c7221 */ /* 0x000fc80000010000 */
[----:B------:R-:W-:Y:S02]  /*2c60*/  FADD.FTZ R13, R53, R12 ;  /* 0x0000000c350d7221 */ /* 0x000fe40000010000 */
[----:B------:R-:W3:Y:S01]  /*2c70*/  MUFU.EX2 R47, R47 ;  /* 0x0000002f002f7308 */ /* 0x000ee20000000800 */
[C---:B----4-:R-:W-:Y:S01]  /*2c80*/  FADD.FTZ R9, R43.reuse, R4 ;  /* 0x000000042b097221 */ /* 0x050fe20000010000 */
[----:B------:R-:W-:Y:S01]  /*2c90*/  FADD.FTZ R6, R56, R13 ;  /* 0x0000000d38067221 */ /* 0x000fe20000010000 */
[----:B------:R-:W-:-:S03]  /*2ca0*/  F2FP.F16.F32.PACK_AB R161, R43, R42 ;  /* 0x0000002a2ba1723e */ /* 0x000fc600000000ff */
[----:B------:R-:W-:Y:S02]  /*2cb0*/  FADD.FTZ R13, R57, R6 ;  /* 0x00000006390d7221 */ /* 0x000fe40000010000 */
[----:B------:R-:W4:Y:S01]  /*2cc0*/  MUFU.EX2 R50, R50 ;  /* 0x0000003200327308 */ /* 0x000f220000000800 */
[----:B-----5:R-:W-:Y:S01]  /*2cd0*/  FADD.FTZ R4, R46, R9 ;  /* 0x000000092e047221 */ /* 0x020fe20000010000 */
[----:B------:R-:W-:-:S06]  /*2ce0*/  FADD.FTZ R6, R60, R13 ;  /* 0x0000000d3c067221 */ /* 0x000fcc0000010000 */
[----:B------:R-:W5:Y:S01]  /*2cf0*/  MUFU.EX2 R51, R51 ;  /* 0x0000003300337308 */ /* 0x000f620000000800 */
[C---:B---3--:R-:W-:Y:S01]  /*2d00*/  FADD.FTZ R9, R47.reuse, R4 ;  /* 0x000000042f097221 */ /* 0x048fe20000010000 */
[----:B------:R-:W-:-:S06]  /*2d10*/  F2FP.F16.F32.PACK_AB R163, R47, R46 ;  /* 0x0000002e2fa3723e */ /* 0x000fcc00000000ff */
[----:B------:R-:W3:Y:S01]  /*2d20*/  MUFU.EX2 R54, R54 ;  /* 0x0000003600367308 */ /* 0x000ee20000000800 */
[----:B----4-:R-:W-:-:S07]  /*2d30*/  FADD.FTZ R4, R50, R9 ;  /* 0x0000000932047221 */ /* 0x010fce0000010000 */
[----:B------:R-:W4:Y:S01]  /*2d40*/  MUFU.EX2 R55, R55 ;  /* 0x0000003700377308 */ /* 0x000f220000000800 */
[C---:B-----5:R-:W-:Y:S01]  /*2d50*/  FADD.FTZ R9, R51.reuse, R4 ;  /* 0x0000000433097221 */ /* 0x060fe20000010000 */
[----:B------:R-:W-:-:S06]  /*2d60*/  F2FP.F16.F32.PACK_AB R165, R51, R50 ;  /* 0x0000003233a5723e */ /* 0x000fcc00000000ff */
[----:B------:R-:W5:Y:S01]  /*2d70*/  MUFU.EX2 R58, R58 ;  /* 0x0000003a003a7308 */ /* 0x000f620000000800 */
[----:B---3--:R-:W-:-:S07]  /*2d80*/  FADD.FTZ R4, R54, R9 ;  /* 0x0000000936047221 */ /* 0x008fce0000010000 */
[----:B------:R-:W3:Y:S01]  /*2d90*/  MUFU.EX2 R59, R59 ;  /* 0x0000003b003b7308 */ /* 0x000ee20000000800 */
[C---:B----4-:R-:W-:Y:S01]  /*2da0*/  FADD.FTZ R9, R55.reuse, R4 ;  /* 0x0000000437097221 */ /* 0x050fe20000010000 */
[----:B------:R-:W-:-:S06]  /*2db0*/  F2FP.F16.F32.PACK_AB R167, R55, R54 ;  /* 0x0000003637a7723e */ /* 0x000fcc00000000ff */
[----:B------:R-:W4:Y:S01]  /*2dc0*/  MUFU.EX2 R62, R62 ;  /* 0x0000003e003e7308 */ /* 0x000f220000000800 */
[----:B-----5:R-:W-:-:S07]  /*2dd0*/  FADD.FTZ R4, R58, R9 ;  /* 0x000000093a047221 */ /* 0x020fce0000010000 */
        /* <DEDUP_REMOVED lines=9> */
[C---:B---3--:R-:W-:Y:S01]  /*2e70*/  FADD.FTZ R9, R63.reuse, R4 ;  /* 0x000000043f097221 */ /* 0x048fe20000010000 */
[----:B------:R-:W-:-:S06]  /*2e80*/  F2FP.F16.F32.PACK_AB R171, R63, R62 ;  /* 0x0000003e3fab723e */ /* 0x000fcc00000000ff */
[----:B------:R-:W3:Y:S01]  /*2e90*/  MUFU.EX2 R65, R65 ;  /* 0x0000004100417308 */ /* 0x000ee20000000800 */
[----:B----4-:R-:W-:-:S07]  /*2ea0*/  FADD.FTZ R6, R64, R13 ;  /* 0x0000000d40067221 */ /* 0x010fce0000010000 */
[----:B------:R-:W4:Y:S01]  /*2eb0*/  MUFU.EX2 R67, R67 ;  /* 0x0000004300437308 */ /* 0x000f220000000800 */
[----:B-----5:R-:W-:-:S07]  /*2ec0*/  FADD.FTZ R4, R66, R9 ;  /* 0x0000000942047221 */ /* 0x020fce0000010000 */
[----:B------:R-:W5:Y:S01]  /*2ed0*/  MUFU.EX2 R68, R68 ;  /* 0x0000004400447308 */ /* 0x000f620000000800 */
[C---:B---3--:R-:W-:Y:S01]  /*2ee0*/  FADD.FTZ R13, R65.reuse, R6 ;  /* 0x00000006410d7221 */ /* 0x048fe20000010000 */
[----:B------:R-:W-:-:S06]  /*2ef0*/  F2FP.F16.F32.PACK_AB R172, R65, R64 ;  /* 0x0000004041ac723e */ /* 0x000fcc00000000ff */
[----:B------:R-:W3:Y:S01]  /*2f00*/  MUFU.EX2 R70, R70 ;  /* 0x0000004600467308 */ /* 0x000ee20000000800 */
[C---:B----4-:R-:W-:Y:S01]  /*2f10*/  FADD.FTZ R9, R67.reuse, R4 ;  /* 0x0000000443097221 */ /* 0x050fe20000010000 */
[----:B------:R-:W-:-:S06]  /*2f20*/  F2FP.F16.F32.PACK_AB R173, R67, R66 ;  /* 0x0000004243ad723e */ /* 0x000fcc00000000ff */
[----:B------:R-:W4:Y:S01]  /*2f30*/  MUFU.EX2 R11, R11 ;  /* 0x0000000b000b7308 */ /* 0x000f220000000800 */
[----:B-----5:R-:W-:-:S07]  /*2f40*/  FADD.FTZ R6, R68, R13 ;  /* 0x0000000d44067221 */ /* 0x020fce0000010000 */
[----:B------:R-:W5:Y:S01]  /*2f50*/  MUFU.EX2 R71, R71 ;  /* 0x0000004700477308 */ /* 0x000f620000000800 */
[----:B---3--:R-:W-:Y:S01]  /*2f60*/  FADD.FTZ R4, R70, R9 ;  /* 0x0000000946047221 */ /* 0x008fe20000010000 */
[C---:B----4-:R-:W-:Y:S01]  /*2f70*/  FADD.FTZ R6, R11.reuse, R6 ;  /* 0x000000060b067221 */ /* 0x050fe20000010000 */
[----:B------:R-:W-:Y:S02]  /*2f80*/  F2FP.F16.F32.PACK_AB R174, R11, R68 ;  /* 0x000000440bae723e */ /* 0x000fe400000000ff */
[C---:B-----5:R-:W-:Y:S01]  /*2f90*/  FADD.FTZ R4, R71.reuse, R4 ;  /* 0x0000000447047221 */ /* 0x060fe20000010000 */
[----:B------:R-:W-:Y:S01]  /*2fa0*/  F2FP.F16.F32.PACK_AB R175, R71, R70 ;  /* 0x0000004647af723e */ /* 0x000fe200000000ff */
[----:B--2---:R-:W-:Y:S06]  /*2fb0*/  @!P0 BRA `(.L_x_9455) ;  /* 0x0000000000048947 */ /* 0x004fec0003800000 */
[----:B------:R-:W-:Y:S01]  /*2fc0*/  BPT.TRAP 0x1 ;  /* 0x000000040000795c */ /* 0x000fe20000300000 */
.L_x_9455:
[----:B------:R2:W3:Y:S01]  /*2fd0*/  SYNCS.PHASECHK.TRANS64.TRYWAIT P2, [R5+URZ+0x22850], R10 ;  /* 0x0228500a050075a7 */ /* 0x0004e2000804017f */
[----:B------:R-:W-:Y:S05]  /*2fe0*/  @!P0 BRA `(.L_x_9456) ;  /* 0x0000000000048947 */ /* 0x000fea0003800000 */
[----:B------:R-:W-:Y:S01]  /*2ff0*/  BPT.TRAP 0x1 ;  /* 0x000000040000795c */ /* 0x000fe20000300000 */
.L_x_9456:
[----:B---3--:R-:W-:Y:S05]  /*3000*/  @P2 BRA `(.L_x_9457) ;  /* 0x0000000000082947 */ /* 0x008fea0003800000 */
[----:B------:R-:W3:Y:S02]  /*3010*/  SYNCS.PHASECHK.TRANS64.TRYWAIT P2, [R5+URZ+0x22850], R10 ;  /* 0x0228500a050075a7 */ /* 0x000ee4000804017f */
[----:B---3--:R-:W-:Y:S05]  /*3020*/  @!P2 BRA `(.L_x_9458) ;  /* 0x000000b8000ca947 */ /* 0x008fea0003800000 */
.L_x_9457:
[----:B------:R-:W-:Y:S01]  /*3030*/  R2UR UR6, R7 ;  /* 0x00000000070672ca */ /* 0x000fe200000e0000 */
[----:B------:R4:W-:Y:S01]  /*3040*/  BAR.SYNC.DEFER_BLOCKING R8, 0x100 ;  /* 0x000400080000751d */ /* 0x0009e20000010000 */
[----:B------:R-:W-:Y:S01]  /*3050*/  UISETP.GE.AND UP0, UPT, UR42, 0x61, UPT ;  /* 0x000000612a00788c */ /* 0x000fe2000bf06270 */
[----:B0123--:R-:W-:-:S04]  /*3060*/  @!P1 VIADD R5, R5, 0x22860 ;  /* 0x0002286005059836 */ /* 0x00ffc80000000000 */
[----:B------:R-:W-:Y:S01]  /*3070*/  UMOV UR7, 0x40000040 ;  /* 0x4000004000077882 */ /* 0x000fe20000000000 */
[----:B------:R-:W-:Y:S02]  /*3080*/  PLOP3.LUT P2, PT, PT, PT, UP0, 0x80, 0x0 ;  /* 0x000000000000781c */ /* 0x000fe40003f4f008 */
[----:B------:R-:W-:-:S03]  /*3090*/  @!P1 PRMT R5, RZ, 0x654, R5 ;  /* 0x00000654ff059816 */ /* 0x000fc60000000005 */
[----:B------:R-:W-:-:S04]  /*30a0*/  UIADD3 UR6, UR6, 0x400, URZ ;  /* 0x0000040006067890 */ /* 0x000fc8000fffe03f */
[----:B------:R-:W-:-:S04]  /*30b0*/  USHF.R.U32.HI UR6, URZ, 0x4, UR6 ;  /* 0x000000043f067899 */ /* 0x000fc80008011606 */
[----:B------:R-:W-:-:S04]  /*30c0*/  ULOP3.LUT UR6, UR6, 0x3fff, URZ, 0xc0, !UPT ;  /* 0x00003fff06067892 */ /* 0x000fc8000f8ec03f */
[----:B------:R-:W-:Y:S01]  /*30d0*/  ULOP3.LUT UR21, UR6, 0x3000000, URZ, 0xfc, !UPT ;  /* 0x0300000006157892 */ /* 0x000fe2000f8efc3f */
[----:B------:R-:W-:-:S03]  /*30e0*/  WARPGROUP.ARRIVE ;  /* 0x00000000000079c5 */ /* 0x000fc60000000000 */
[----:B------:R-:W-:-:S07]  /*30f0*/  UIMAD UR11, UR37, 0xc00, UR21 ;  /* 0x00000c00250b78a4 */ /* 0x000fce000f8e0215 */
        /* <DEDUP_REMOVED lines=39> */
.L_x_9468:
        /* <DEDUP_REMOVED lines=8> */
[----:B0-----:R-:W-:Y:S11]  /*33f0*/  @!P0 BRA `(.L_x_9460) ;  /* 0x0000000000048947 */ /* 0x001ff60003800000 */
[----:B------:R-:W-:Y:S01]  /*3400*/  BPT.TRAP 0x1 ;  /* 0x000000040000795c */ /* 0x000fe20000300000 */
.L_x_9460:
[----:B------:R-:W0:Y:S01]  /*3410*/  S2UR UR7, SR_CgaCtaId ;  /* 0x00000000000779c3 */ /* 0x000e220000008800 */
[----:B------:R-:W-:Y:S01]  /*3420*/  UMOV UR6, 0x400 ;  /* 0x0000040000067882 */ /* 0x000fe20000000000 */
[----:B----4-:R-:W-:-:S05]  /*3430*/  IMAD.U32 R5, RZ, RZ, UR38 ;  /* 0x00000026ff057e24 */ /* 0x010fca000f8e00ff */
[----:B------:R-:W-:Y:S01]  /*3440*/  SHF.L.U32 R5, R5, 0x1f, RZ ;  /* 0x0000001f05057819 */ /* 0x000fe200000006ff */
[----:B0-----:R-:W-:-:S04]  /*3450*/  ULEA UR6, UR7, UR6, 0x18 ;  /* 0x0000000607067291 */ /* 0x001fc8000f8ec03f */
[----:B------:R-:W-:-:S09]  /*3460*/  ULEA UR23, UR37, UR6, 0x3 ;  /* 0x0000000625177291 */ /* 0x000fd2000f8e183f */
[----:B------:R0:W1:Y:S01]  /*3470*/  SYNCS.PHASECHK.TRANS64.TRYWAIT P3, [UR23+0x22830], R5 ;  /* 0x02283005ff0075a7 */ /* 0x0000620008060157 */
[----:B------:R-:W-:Y:S05]  /*3480*/  @!P0 BRA `(.L_x_9461) ;  /* 0x0000000000048947 */ /* 0x000fea0003800000 */
[----:B------:R-:W-:Y:S01]  /*3490*/  BPT.TRAP 0x1 ;  /* 0x000000040000795c */ /* 0x000fe20000300000 */
.L_x_9461:
[----:B-1----:R-:W-:Y:S05]  /*34a0*/  @P3 BRA `(.L_x_9462) ;  /* 0x0000000000083947 */ /* 0x002fea0003800000 */
[----:B------:R-:W1:Y:S02]  /*34b0*/  SYNCS.PHASECHK.TRANS64.TRYWAIT P3, [UR23+0x22830], R5 ;  /* 0x02283005ff0075a7 */ /* 0x000e640008060157 */
[----:B-1----:R-:W-:Y:S05]  /*34c0*/  @!P3 BRA `(.L_x_9463) ;  /* 0x000000b000f8b947 */ /* 0x002fea0003800000 */
.L_x_9462:
[----:B------:R-:W-:Y:S01]  /*34d0*/  UIMAD UR6, UR37, 0x300, UR20 ;  /* 0x00000300250678a4 */ /* 0x000fe2000f8e0214 */
[----:B------:R-:W-:Y:S01]  /*34e0*/  WARPGROUP.ARRIVE ;  /* 0x00000000000079c5 */ /* 0x000fe20000000000 */
[----:B------:R-:W-:Y:S01]  /*34f0*/  UMOV UR7, 0x40000040 ;  /* 0x4000004000077882 */ /* 0x000fe20000000000 */
[----:B------:R-:W-:Y:S01]  /*3500*/  UMOV UR11, 0x40000040 ;  /* 0x40000040000b7882 */ /* 0x000fe20000000000 */
[----:B------:R-:W-:-:S03]  /*3510*/  UIADD3 UR10, UR6, 0x2, URZ ;  /* 0x00000002060a7890 */ /* 0x000fc6000fffe03f */
[----:B------:R-:W2:Y:S01]  /*3520*/  S2R R213, SR_TID.X ;  /* 0x0000000000d57919 */ /* 0x000ea20000002100 */
[----:B------:R-:W-:Y:S01]  /*3530*/  UIADD3 UR14, UR6, 0x4, URZ ;  /* 0x00000004060e7890 */ /* 0x000fe2000fffe03f */
[----:B------:R-:W-:Y:S01]  /*3540*/  UMOV UR15, 0x40000040 ;  /* 0x40000040000f7882 */ /* 0x000fe20000000000 */
[----:B------:R-:W-:Y:S01]  /*3550*/  HGMMA.64x96x16.F32 R152, gdesc[UR4], RZ, !UPT, gsb0 ;  /* 0x01600000049879f0 */ /* 0x000fe2000c0008ff */
[----:B------:R-:W-:Y:S01]  /*3560*/  UIADD3 UR18, UR6, 0x6, URZ ;  /* 0x0000000606127890 */ /* 0x000fe2000fffe03f */
[----:B------:R-:W-:Y:S01]  /*3570*/  UMOV UR19, 0x40000040 ;  /* 0x4000004000137882 */ /* 0x000fe20000000000 */
[----:B--2---:R-:W-:Y:S01]  /*3580*/  SHF.R.U32.HI R213, RZ, 0x7, R213 ;  /* 0x00000007ffd57819 */ /* 0x004fe200000116d5 */
        /* <DEDUP_REMOVED lines=11> */
[----:B-1----:R-:W-:Y:S02]  /*3640*/  FMNMX.FTZ R0, R152, R7, !PT ;  /* 0x0000000798007209 */ /* 0x002fe40007810000 */
[----:B------:R-:W-:Y:S02]  /*3650*/  FMNMX.FTZ R8, R154, R210, !PT ;  /* 0x000000d29a087209 */ /* 0x000fe40007810000 */
        /* <DEDUP_REMOVED lines=35> */
[C---:B------:R-:W-:Y:S01]  /*3890*/  FMUL.FTZ R211, R0.reuse, UR10 ;  /* 0x0000000a00d37c20 */ /* 0x040fe20008410000 */
[----:B------:R-:W-:Y:S01]  /*38a0*/  FMNMX.FTZ R3, R171, R10, !PT ;  /* 0x0000000aab037209 */ /* 0x000fe20007810000 */
[----:B------:R-:W-:Y:S02]  /*38b0*/  FADD.FTZ R7, -R0, R7 ;  /* 0x0000000700077221 */ /* 0x000fe40000010100 */
[--C-:B------:R-:W-:Y:S01]  /*38c0*/  FFMA.FTZ R12, R156, UR10, -R211.reuse ;  /* 0x0000000a9c0c7c23 */ /* 0x100fe200080108d3 */
[----:B------:R-:W-:Y:S01]  /*38d0*/  FMNMX.FTZ R10, R174, R3, !PT ;  /* 0x00000003ae0a7209 */ /* 0x000fe20007810000 */
[--C-:B------:R-:W-:Y:S01]  /*38e0*/  FFMA.FTZ R164, R164, UR10, -R211.reuse ;  /* 0x0000000aa4a47c23 */ /* 0x100fe200080108d3 */
[----:B------:R-:W-:Y:S01]  /*38f0*/  FMUL.FTZ R7, R7, UR10 ;  /* 0x0000000a07077c20 */ /* 0x000fe20008410000 */
        /* <DEDUP_REMOVED lines=11> */
[--C-:B------:R-:W-:Y:S01]  /*39b0*/  FFMA.FTZ R13, R161, UR10, -R211.reuse ;  /* 0x0000000aa10d7c23 */ /* 0x100fe200080108d3 */
[--C-:B------:R-:W-:Y:S01]  /*39c0*/  FFMA.FTZ R15, R165, UR10, -R211.reuse ;  /* 0x0000000aa50f7c23 */ /* 0x100fe200080108d3 */
[----:B-1----:R-:W-:Y:S01]  /*39d0*/  FMNMX.FTZ R12, R182, R3, !PT ;  /* 0x00000003b60c7209 */ /* 0x002fe20007810000 */
        /* <DEDUP_REMOVED lines=10> */
[----:B------:R-:W3:Y:S01]  /*3a80*/  MUFU.EX2 R152, R152 ;  /* 0x0000009800987308 */ /* 0x000ee20000000800 */
[----:B------:R-:W-:Y:S01]  /*3a90*/  FMNMX.FTZ R3, R187, R12, !PT ;  /* 0x0000000cbb037209 */ /* 0x000fe20007810000 */
[--C-:B-1----:R-:W-:Y:S01]  /*3aa0*/  FFMA.FTZ R164, R176, UR10, -R211.reuse ;  /* 0x0000000ab0a47c23 */ /* 0x102fe200080108d3 */
[--C-:B------:R-:W-:Y:S01]  /*3ab0*/  FFMA.FTZ R173, R193, UR10, -R211.reuse ;  /* 0x0000000ac1ad7c23 */ /* 0x100fe200080108d3 */
[--C-:B------:R-:W-:Y:S01]  /*3ac0*/  FFMA.FTZ R196, R196, UR10, -R211.reuse ;  /* 0x0000000ac4c47c23 */ /* 0x100fe200080108d3 */
[----:B------:R-:W-:Y:S01]  /*3ad0*/  FMNMX.FTZ R12, R190, R3, !PT ;  /* 0x00000003be0c7209 */ /* 0x000fe20007810000 */
[-C--:B--2---:R-:W-:Y:S01]  /*3ae0*/  FMUL.FTZ R24, R24, R7.reuse ;  /* 0x0000000718187220 */ /* 0x084fe20000410000 */
[-C--:B------:R-:W-:Y:S01]  /*3af0*/  FMUL.FTZ R25, R25, R7.reuse ;  /* 0x0000000719197220 */ /* 0x080fe20000410000 */
[----:B------:R-:W1:Y:S01]  /*3b00*/  MUFU.EX2 R9, R9 ;  /* 0x0000000900097308 */ /* 0x000e620000000800 */
[----:B------:R-:W-:Y:S01]  /*3b10*/  FMNMX.FTZ R3, R191, R12, !PT ;  /* 0x0000000cbf037209 */ /* 0x000fe20007810000 */
[-C--:B------:R-:W-:Y:S01]  /*3b20*/  FMUL.FTZ R28, R28, R7.reuse ;  /* 0x000000071c1c7220 */ /* 0x080fe20000410000 */
[-C--:B------:R-:W-:Y:S01]  /*3b30*/  FMUL.FTZ R29, R29, R7.reuse ;  /* 0x000000071d1d7220 */ /* 0x080fe20000410000 */
[----:B------:R-:W-:Y:S01]  /*3b40*/  FMUL.FTZ R32, R32, R7 ;  /* 0x0000000720207220 */ /* 0x000fe20000410000 */
[----:B------:R-:W-:Y:S01]  /*3b50*/  FMNMX.FTZ R12, R194, R3, !PT ;  /* 0x00000003c20c7209 */ /* 0x000fe20007810000 */
[-C--:B------:R-:W-:Y:S01]  /*3b60*/  FMUL.FTZ R33, R33, R7.reuse ;  /* 0x0000000721217220 */ /* 0x080fe20000410000 */
[-C--:B------:R-:W-:Y:S01]  /*3b70*/  FMUL.FTZ R36, R36, R7.reuse ;  /* 0x0000000724247220 */ /* 0x080fe20000410000 */
[----:B------:R-:W2:Y:S01]  /*3b80*/  MUFU.EX2 R11, R11 ;  /* 0x0000000b000b7308 */ /* 0x000ea20000000800 */
[----:B------:R-:W-:Y:S01]  /*3b90*/  FMNMX.FTZ R3, R195, R12, !PT ;  /* 0x0000000cc3037209 */ /* 0x000fe20007810000 */
[----:B---3--:R-:W-:Y:S01]  /*3ba0*/  FFMA.FTZ R6, R7, R6, R152 ;  /* 0x0000000607067223 */ /* 0x008fe20000010098 */
[-C--:B------:R-:W-:Y:S01]  /*3bb0*/  FMUL.FTZ R37, R37, R7.reuse ;  /* 0x0000000725257220 */ /* 0x080fe20000410000 */
[----:B------:R-:W-:Y:S01]  /*3bc0*/  FMUL.FTZ R40, R40, R7 ;  /* 0x0000000728287220 */ /* 0x000fe20000410000 */
[----:B------:R-:W-:Y:S01]  /*3bd0*/  FMNMX.FTZ R14, R198, R3, !PT ;  /* 0x00000003c60e7209 */ /* 0x000fe20007810000 */
[-C--:B------:R-:W-:Y:S01]  /*3be0*/  FMUL.FTZ R41, R41, R7.reuse ;  /* 0x0000000729297220 */ /* 0x080fe20000410000 */
[-C--:B------:R-:W-:Y:S01]  /*3bf0*/  FMUL.FTZ R44, R44, R7.reuse ;  /* 0x000000072c2c7220 */ /* 0x080fe20000410000 */
[----:B------:R-:W3:Y:S01]  /*3c00*/  MUFU.EX2 R156, R156 ;  /* 0x0000009c009c7308 */ /* 0x000ee20000000800 */
[----:B------:R-:W-:Y:S01]  /*3c10*/  FMNMX.FTZ R3, R199, R14, !PT ;  /* 0x0000000ec7037209 */ /* 0x000fe20007810000 */
[--C-:B------:R-:W-:Y:S01]  /*3c20*/  FFMA.FTZ R14, R180, UR10, -R211.reuse ;  /* 0x0000000ab40e7c23 */ /* 0x100fe200080108d3 */
[-C--:B------:R-:W-:Y:S01]  /*3c30*/  FMUL.FTZ R45, R45, R7.reuse ;  /* 0x000000072d2d7220 */ /* 0x080fe20000410000 */
[-C--:B------:R-:W-:Y:S01]  /*3c40*/  FMUL.FTZ R48, R48, R7.reuse ;  /* 0x0000000730307220 */ /* 0x080fe20000410000 */
[-C--:B------:R-:W-:Y:S01]  /*3c50*/  FMUL.FTZ R49, R49, R7.reuse ;  /* 0x0000000731317220 */ /* 0x080fe20000410000 */
[----:B------:R-:W4:Y:S01]  /*3c60*/  SHFL.BFLY PT, R20, R3, 0x2, 0x1f ;  /* 0x0c401f0003147f89 */ /* 0x000f2200000e0000 */
        /* <DEDUP_REMOVED lines=23> */
[----:B----4-:R-:W-:Y:S01]  /*3de0*/  FMNMX.FTZ R176, R3, R20, !PT ;  /* 0x0000001403b07209 */ /* 0x010fe20007810000 */
[--C-:B------:R-:W-:Y:S01]  /*3df0*/  FFMA.FTZ R20, R188, UR10, -R211.reuse ;  /* 0x0000000abc147c23 */ /* 0x100fe200080108d3 */
[----:B------:R-:W4:Y:S01]  /*3e00*/  MUFU.EX2 R21, R21 ;  /* 0x0000001500157308 */ /* 0x000f220000000800 */
[-C--:B------:R-:W-:Y:S01]  /*3e10*/  FMUL.FTZ R92, R92, R7.reuse ;  /* 0x000000075c5c7220 */ /* 0x080fe20000410000 */
[-C--:B------:R-:W-:Y:S01]  /*3e20*/  FMUL.FTZ R93, R93, R7.reuse ;  /* 0x000000075d5d7220 */ /* 0x080fe20000410000 */
[----:B------:R-:W1:Y:S01]  /*3e30*/  SHFL.BFLY PT, R3, R176, 0x1, 0x1f ;  /* 0x0c201f00b0037f89 */ /* 0x000e6200000e0000 */
        /* <DEDUP_REMOVED lines=29> */
[----:B------:R-:W1:Y:S01]  /*4010*/  MUFU.EX2 R157, R157 ;  /* 0x0000009d009d7308 */ /* 0x000e620000000800 */
[----:B------:R-:W-:Y:S01]  /*4020*/  FADD.FTZ R177, -R3, R210 ;  /* 0x000000d203b17221 */ /* 0x000fe20000010100 */
[-C--:B------:R-:W-:Y:S01]  /*4030*/  FMUL.FTZ R141, R141, R7.reuse ;  /* 0x000000078d8d7220 */ /* 0x080fe20000410000 */
[--C-:B------:R-:W-:Y:S01]  /*4040*/  FFMA.FTZ R214, R187, UR10, -R189.reuse ;  /* 0x0000000abbd67c23 */ /* 0x100fe200080108bd */
[--C-:B------:R-:W-:Y:S01]  /*4050*/  FFMA.FTZ R187, R190, UR10, -R189.reuse ;  /* 0x0000000abebb7c23 */ /* 0x100fe200080108bd */
[--C-:B------:R-:W-:Y:S01]  /*4060*/  FFMA.FTZ R190, R191, UR10, -R189.reuse ;  /* 0x0000000abfbe7c23 */ /* 0x100fe200080108bd */
[----:B------:R-:W-:Y:S01]  /*4070*/  FADD.FTZ R191, R9, R6 ;  /* 0x0000000609bf7221 */ /* 0x000fe20000010000 */
[----:B------:R-:W-:Y:S01]  /*4080*/  FMUL.FTZ R177, R177, UR10 ;  /* 0x0000000ab1b17c20 */ /* 0x000fe20008410000 */
[----:B------:R-:W1:Y:S01]  /*4090*/  MUFU.EX2 R14, R14 ;  /* 0x0000000e000e7308 */ /* 0x000e620000000800 */
[----:B------:R-:W-:Y:S01]  /*40a0*/  FFMA.FTZ R180, R154, UR10, -R189 ;  /* 0x0000000a9ab47c23 */ /* 0x000fe200080108bd */
[----:B------:R-:W-:Y:S01]  /*40b0*/  FADD.FTZ R6, R8, R191 ;  /* 0x000000bf08067221 */ /* 0x000fe20000010000 */
[--C-:B------:R-:W-:Y:S01]  /*40c0*/  FFMA.FTZ R155, R155, UR10, -R189.reuse ;  /* 0x0000000a9b9b7c23 */ /* 0x100fe200080108bd */
[--C-:B------:R-:W-:Y:S01]  /*40d0*/  FFMA.FTZ R184, R158, UR10, -R189.reuse ;  /* 0x0000000a9eb87c23 */ /* 0x100fe200080108bd */
[----:B------:R-:W-:Y:S01]  /*40e0*/  FFMA.FTZ R159, R159, UR10, -R189 ;  /* 0x0000000a9f9f7c23 */ /* 0x000fe200080108bd */
[----:B------:R-:W-:Y:S01]  /*40f0*/  FADD.FTZ R191, R11, R6 ;  /* 0x000000060bbf7221 */ /* 0x000fe20000010000 */
[-C--:B------:R-:W-:Y:S01]  /*4100*/  FMUL.FTZ R144, R144, R7.reuse ;  /* 0x0000000790907220 */ /* 0x080fe20000410000 */
[----:B------:R-:W1:Y:S01]  /*4110*/  MUFU.EX2 R161, R161 ;  /* 0x000000a100a17308 */ /* 0x000e620000000800 */
[-C--:B------:R-:W-:Y:S01]  /*4120*/  FMUL.FTZ R145, R145, R7.reuse ;  /* 0x0000000791917220 */ /* 0x080fe20000410000 */
[----:B---3--:R-:W-:Y:S01]  /*4130*/  FADD.FTZ R6, R156, R191 ;  /* 0x000000bf9c067221 */ /* 0x008fe20000010000 */
[-C--:B------:R-:W-:Y:S01]  /*4140*/  FMUL.FTZ R148, R148, R7.reuse ;  /* 0x0000000794947220 */ /* 0x080fe20000410000 */
[----:B------:R-:W-:Y:S01]  /*4150*/  FMUL.FTZ R149, R149, R7 ;  /* 0x0000000795957220 */ /* 0x000fe20000410000 */
[--C-:B------:R-:W-:Y:S01]  /*4160*/  FFMA.FTZ R185, R162, UR10, -R189.reuse ;  /* 0x0000000aa2b97c23 */ /* 0x100fe200080108bd */
[----:B-----5:R-:W-:Y:S01]  /*4170*/  FADD.FTZ R191, R13, R6 ;  /* 0x000000060dbf7221 */ /* 0x020fe20000010000 */
[----:B------:R-:W-:Y:S01]  /*4180*/  FFMA.FTZ R188, R163, UR10, -R189 ;  /* 0x0000000aa3bc7c23 */ /* 0x000fe200080108bd */
[----:B------:R-:W3:Y:S01]  /*4190*/  MUFU.EX2 R168, R168 ;  /* 0x000000a800a87308 */ /* 0x000ee20000000800 */
[----:B------:R-:W-:Y:S01]  /*41a0*/  F2FP.F16.F32.PACK_AB R152, R9, R152 ;  /* 0x000000980998723e */ /* 0x000fe200000000ff */
[----:B------:R-:W-:Y:S01]  /*41b0*/  FADD.FTZ R6, R10, R191 ;  /* 0x000000bf0a067221 */ /* 0x000fe20000010000 */
[--C-:B------:R-:W-:Y:S01]  /*41c0*/  FFMA.FTZ R163, R166, UR10, -R189.reuse ;  /* 0x0000000aa6a37c23 */ /* 0x100fe200080108bd */
[--C-:B------:R-:W-:Y:S01]  /*41d0*/  FFMA.FTZ R192, R167, UR10, -R189.reuse ;  /* 0x0000000aa7c07c23 */ /* 0x100fe200080108bd */
[--C-:B------:R-:W-:Y:S01]  /*41e0*/  FFMA.FTZ R167, R170, UR10, -R189.reuse ;  /* 0x0000000aaaa77c23 */ /* 0x100fe200080108bd */
[----:B0-----:R-:W-:Y:S01]  /*41f0*/  FADD.FTZ R191, R15, R6 ;  /* 0x000000060fbf7221 */ /* 0x001fe20000010000 */
[--C-:B------:R-:W-:Y:S01]  /*4200*/  FFMA.FTZ R210, R175, UR10, -R189.reuse ;  /* 0x0000000aafd27c23 */ /* 0x100fe200080108bd */
[----:B------:R-:W0:Y:S01]  /*4210*/  MUFU.EX2 R165, R165 ;  /* 0x000000a500a57308 */ /* 0x000e220000000800 */
[----:B------:R-:W-:Y:S01]  /*4220*/  FFMA.FTZ R175, R178, UR10, -R189 ;  /* 0x0000000ab2af7c23 */ /* 0x000fe200080108bd */
[----:B------:R-:W-:Y:S01]  /*4230*/  FADD.FTZ R6, R160, R191 ;  /* 0x000000bfa0067221 */ /* 0x000fe20000010000 */
[--C-:B------:R-:W-:Y:S01]  /*4240*/  FFMA.FTZ R212, R179, UR10, -R189.reuse ;  /* 0x0000000ab3d47c23 */ /* 0x100fe200080108bd */
[--C-:B------:R-:W-:Y:S01]  /*4250*/  FFMA.FTZ R179, R182, UR10, -R189.reuse ;  /* 0x0000000ab6b37c23 */ /* 0x100fe200080108bd */
[--C-:B------:R-:W-:Y:S01]  /*4260*/  FFMA.FTZ R182, R183, UR10, -R189.reuse ;  /* 0x0000000ab7b67c23 */ /* 0x100fe200080108bd */
[----:B----4-:R-:W-:Y:S01]  /*4270*/  FADD.FTZ R191, R21, R6 ;  /* 0x0000000615bf7221 */ /* 0x010fe20000010000 */
[----:B------:R-:W-:Y:S01]  /*4280*/  FFMA.FTZ R183, R186, UR10, -R189 ;  /* 0x0000000abab77c23 */ /* 0x000fe200080108bd */
[----:B------:R-:W4:Y:S01]  /*4290*/  MUFU.EX2 R20, R20 ;  /* 0x0000001400147308 */ /* 0x000f220000000800 */
[----:B------:R-:W-:-:S02]  /*42a0*/  IMAD.U32 R186, RZ, RZ, UR23 ;  /* 0x00000017ffba7e24 */ /* 0x000fc4000f8e00ff */
[----:B------:R-:W-:Y:S01]  /*42b0*/  FADD.FTZ R6, R12, R191 ;  /* 0x000000bf0c067221 */ /* 0x000fe20000010000 */
[----:B------:R-:W-:Y:S01]  /*42c0*/  IADD3 R178, -R213, 0xb, RZ ;  /* 0x0000000bd5b27810 */ /* 0x000fe20007ffe1ff */
[--C-:B------:R-:W-:Y:S01]  /*42d0*/  FFMA.FTZ R194, R194, UR10, -R189.reuse ;  /* 0x0000000ac2c27c23 */ /* 0x100fe200080108bd */
[----:B------:R-:W-:Y:S02]  /*42e0*/  @!P1 VIADD R154, R186, 0x22840 ;  /* 0x00022840ba9a9836 */ /* 0x000fe40000000000 */
[----:B------:R-:W-:Y:S01]  /*42f0*/  FADD.FTZ R191, R153, R6 ;  /* 0x0000000699bf7221 */ /* 0x000fe20000010000 */
[--C-:B------:R-:W-:Y:S01]  /*4300*/  FFMA.FTZ R195, R195, UR10, -R189.reuse ;  /* 0x0000000ac3c37c23 */ /* 0x100fe200080108bd */
[----:B------:R-:W5:Y:S01]  /*4310*/  MUFU.EX2 R169, R169 ;  /* 0x000000a900a97308 */ /* 0x000f620000000800 */
[----:B------:R-:W-:Y:S01]  /*4320*/  FFMA.FTZ R198, R198, UR10, -R189 ;  /* 0x0000000ac6c67c23 */ /* 0x000fe200080108bd */
[----:B--2---:R-:W-:Y:S01]  /*4330*/  FADD.FTZ R6, R164, R191 ;  /* 0x000000bfa4067221 */ /* 0x004fe20000010000 */
[----:B------:R-:W-:Y:S01]  /*4340*/  @!P1 PRMT R154, RZ, 0x654, R154 ;  /* 0x00000654ff9a9816 */ /* 0x000fe2000000009a */
[----:B------:R-:W-:Y:S01]  /*4350*/  FFMA.FTZ R199, R199, UR10, -R189 ;  /* 0x0000000ac7c77c23 */ /* 0x000fe200080108bd */
[----:B------:R2:W-:Y:S06]  /*4360*/  BAR.ARV R178, 0x100 ;  /* 0x000400b20000751d */ /* 0x0005ec0000002000 */
[----:B-1----:R-:W-:Y:S01]  /*4370*/  FADD.FTZ R191, R157, R6 ;  /* 0x000000069dbf7221 */ /* 0x002fe20000010000 */
[----:B------:R-:W1:Y:S01]  /*4380*/  MUFU.EX2 R172, R172 ;  /* 0x000000ac00ac7308 */ /* 0x000e620000000800 */
[----:B------:R3:W-:Y:S01]  /*4390*/  @!P1 SYNCS.ARRIVE.TRANS64.RED.A1T0 RZ, [R154+URZ], RZ ;  /* 0x000000ff9aff99a7 */ /* 0x0007e2000810043f */
[----:B------:R-:W-:Y:S01]  /*43a0*/  FFMA.FTZ R181, R197, UR10, -R211 ;  /* 0x0000000ac5b57c23 */ /* 0x000fe200080108d3 */
[----:B------:R-:W-:Y:S01]  /*43b0*/  FADD.FTZ R6, R14, R191 ;  /* 0x000000bf0e067221 */ /* 0x000fe20000010000 */
[----:B------:R-:W-:-:S02]  /*43c0*/  F2FP.F16.F32.PACK_AB R158, R15, R10 ;  /* 0x0000000a0f9e723e */ /* 0x000fc400000000ff */
[----:B------:R-:W-:Y:S01]  /*43d0*/  F2FP.F16.F32.PACK_AB R162, R153, R12 ;  /* 0x0000000c99a2723e */ /* 0x000fe200000000ff */
[----:B------:R-:W-:Y:S01]  /*43e0*/  FADD.FTZ R191, R161, R6 ;  /* 0x00000006a1bf7221 */ /* 0x000fe20000010000 */
[----:B------:R-:W2:Y:S01]  /*43f0*/  MUFU.EX2 R173, R173 ;  /* 0x000000ad00ad7308 */ /* 0x000ea20000000800 */
[----:B---3--:R-:W-:Y:S02]  /*4400*/  F2FP.F16.F32.PACK_AB R154, R11, R8 ;  /* 0x000000080b9a723e */ /* 0x008fe400000000ff */
[----:B------:R-:W-:Y:S01]  /*4410*/  FADD.FTZ R6, R168, R191 ;  /* 0x000000bfa8067221 */ /* 0x000fe20000010000 */
[----:B------:R-:W-:Y:S02]  /*4420*/  F2FP.F16.F32.PACK_AB R166, R161, R14 ;  /* 0x0000000ea1a6723e */ /* 0x000fe400000000ff */
[C---:B0-----:R-:W-:Y:S01]  /*4430*/  F2FP.F16.F32.PACK_AB R168, R165.reuse, R168 ;  /* 0x000000a8a5a8723e */ /* 0x041fe200000000ff */
[----:B------:R-:W-:Y:S01]  /*4440*/  FADD.FTZ R191, R165, R6 ;  /* 0x00000006a5bf7221 */ /* 0x000fe20000010000 */
[----:B------:R-:W0:Y:S01]  /*4450*/  MUFU.EX2 R177, R177 ;  /* 0x000000b100b17308 */ /* 0x000e220000000800 */
[----:B------:R-:W-:-:S02]  /*4460*/  F2FP.F16.F32.PACK_AB R164, R157, R164 ;  /* 0x000000a49da4723e */ /* 0x000fc400000000ff */
[----:B----4-:R-:W-:Y:S01]  /*4470*/  FADD.FTZ R6, R20, R191 ;  /* 0x000000bf14067221 */ /* 0x010fe20000010000 */
[----:B-----5:R-:W-:Y:S02]  /*4480*/  F2FP.F16.F32.PACK_AB R170, R169, R20 ;  /* 0x00000014a9aa723e */ /* 0x020fe400000000ff */
[----:B------:R-:W-:Y:S01]  /*4490*/  F2FP.F16.F32.PACK_AB R156, R13, R156 ;  /* 0x0000009c0d9c723e */ /* 0x000fe200000000ff */
[----:B------:R-:W-:Y:S01]  /*44a0*/  FADD.FTZ R7, R169, R6 ;  /* 0x00000006a9077221 */ /* 0x000fe20000010000 */
[----:B------:R-:W3:Y:S01]  /*44b0*/  MUFU.EX2 R180, R180 ;  /* 0x000000b400b47308 */ /* 0x000ee20000000800 */
[----:B------:R-:W-:Y:S02]  /*44c0*/  F2FP.F16.F32.PACK_AB R160, R21, R160 ;  /* 0x000000a015a0723e */ /* 0x000fe400000000ff */
[----:B-1----:R-:W-:Y:S01]  /*44d0*/  FADD.FTZ R6, R172, R7 ;  /* 0x00000007ac067221 */ /* 0x002fe20000010000 */
[----:B--2---:R-:W-:-:S03]  /*44e0*/  F2FP.F16.F32.PACK_AB R172, R173, R172 ;  /* 0x000000acadac723e */ /* 0x004fc600000000ff */
[----:B------:R-:W-:Y:S01]  /*44f0*/  FADD.FTZ R9, R173, R6 ;  /* 0x00000006ad097221 */ /* 0x000fe20000010000 */
[----:B------:R1:W2:Y:S01]  /*4500*/  MUFU.EX2 R176, R196 ;  /* 0x000000c400b07308 */ /* 0x0002a20000000800 */
        /* <DEDUP_REMOVED lines=9> */
[--C-:B-1----:R-:W-:Y:S01]  /*45a0*/  FFMA.FTZ R196, R171, UR10, -R189.reuse ;  /* 0x0000000aabc47c23 */ /* 0x102fe200080108bd */
[----:B------:R-:W-:Y:S01]  /*45b0*/  FFMA.FTZ R171, R174, UR10, -R189 ;  /* 0x0000000aaeab7c23 */ /* 0x000fe200080108bd */
[-C--:B------:R-:W-:Y:S01]  /*45c0*/  FMUL.FTZ R39, R39, R177.reuse ;  /* 0x000000b127277220 */ /* 0x080fe20000410000 */
[-C--:B------:R-:W-:Y:S01]  /*45d0*/  FMUL.FTZ R42, R42, R177.reuse ;  /* 0x000000b12a2a7220 */ /* 0x080fe20000410000 */
[-C--:B------:R-:W-:Y:S01]  /*45e0*/  FMUL.FTZ R43, R43, R177.reuse ;  /* 0x000000b12b2b7220 */ /* 0x080fe20000410000 */
[-C--:B------:R-:W-:Y:S01]  /*45f0*/  FMUL.FTZ R46, R46, R177.reuse ;  /* 0x000000b12e2e7220 */ /* 0x080fe20000410000 */
[----:B------:R-:W1:Y:S01]  /*4600*/  MUFU.EX2 R184, R184 ;  /* 0x000000b800b87308 */ /* 0x000e620000000800 */
        /* <DEDUP_REMOVED lines=75> */
[----:B------:R-:W-:Y:S01]  /*4ac0*/  FMUL.FTZ R151, R151, R177 ;  /* 0x000000b197977220 */ /* 0x000fe20000410000 */
[----:B------:R-:W-:-:S03]  /*4ad0*/  F2FP.F16.F32.PACK_AB R157, R188, R185 ;  /* 0x000000b9bc9d723e */ /* 0x000fc600000000ff */
        /* <DEDUP_REMOVED lines=31> */
[----:B0-----:R-:W-:Y:S01]  /*4cd0*/  FADD.FTZ R9, R7, R4 ;  /* 0x0000000407097221 */ /* 0x001fe20000010000 */
[C---:B-1----:R-:W-:Y:S01]  /*4ce0*/  FADD.FTZ R6, R181.reuse, R6 ;  /* 0x00000006b5067221 */ /* 0x042fe20000010000 */
[----:B------:R-:W-:Y:S02]  /*4cf0*/  F2FP.F16.F32.PACK_AB R174, R181, R176 ;  /* 0x000000b0b5ae723e */ /* 0x000fe400000000ff */
[C---:B--2---:R-:W-:Y:S01]  /*4d00*/  FADD.FTZ R4, R10.reuse, R9 ;  /* 0x000000090a047221 */ /* 0x044fe20000010000 */
[----:B------:R-:W-:Y:S01]  /*4d10*/  F2FP.F16.F32.PACK_AB R175, R10, R7 ;  /* 0x000000070aaf723e */ /* 0x000fe200000000ff */
[----:B------:R-:W-:Y:S06]  /*4d20*/  @!P0 BRA `(.L_x_9464) ;  /* 0x0000000000048947 */ /* 0x000fec0003800000 */
[----:B------:R-:W-:Y:S01]  /*4d30*/  BPT.TRAP 0x1 ;  /* 0x000000040000795c */ /* 0x000fe20000300000 */
.L_x_9464:
[----:B------:R0:W1:Y:S01]  /*4d40*/  SYNCS.PHASECHK.TRANS64.TRYWAIT P3, [UR23+0x22850], R5 ;  /* 0x02285005ff0075a7 */ /* 0x0000620008060157 */
[----:B------:R-:W-:Y:S05]  /*4d50*/  @!P0 BRA `(.L_x_9465) ;  /* 0x0000000000048947 */ /* 0x000fea0003800000 */
[----:B------:R-:W-:Y:S01]  /*4d60*/  BPT.TRAP 0x1 ;  /* 0x000000040000795c */ /* 0x000fe20000300000 */
.L_x_9465:
[----:B-1----:R-:W-:Y:S05]  /*4d70*/  @P3 BRA `(.L_x_9466) ;  /* 0x0000000000083947 */ /* 0x002fea0003800000 */
[----:B------:R-:W1:Y:S02]  /*4d80*/  SYNCS.PHASECHK.TRANS64.TRYWAIT P3, [UR23+0x22850], R5 ;  /* 0x02285005ff0075a7 */ /* 0x000e640008060157 */
[----:B-1----:R-:W-:Y:S05]  /*4d90*/  @!P3 BRA `(.L_x_9467) ;  /* 0x0000009800dcb947 */ /* 0x002fea0003800000 */
.L_x_9466:
[----:B------:R-:W2:Y:S01]  /*4da0*/  S2R R7, SR_TID.X ;  /* 0x0000000000077919 */ /* 0x000ea20000002100 */
[----:B------:R-:W-:Y:S01]  /*4db0*/  UIMAD UR11, UR37, 0xc00, UR21 ;  /* 0x00000c00250b78a4 */ /* 0x000fe2000f8e0215 */
[----:B-1----:R-:W-:Y:S01]  /*4dc0*/  @!P1 VIADD R186, R186, 0x22860 ;  /* 0x00022860baba9836 */ /* 0x002fe20000000000 */
[----:B------:R-:W-:Y:S01]  /*4dd0*/  UMOV UR7, 0x40000040 ;  /* 0x4000004000077882 */ /* 0x000fe20000000000 */
[----:B------:R-:W-:-:S03]  /*4de0*/  IMAD.MOV.U32 R210, RZ, RZ, R3 ;  /* 0x000000ffffd27224 */ /* 0x000fc600078e0003 */
[----:B------:R-:W-:Y:S01]  /*4df0*/  @!P1 PRMT R186, RZ, 0x654, R186 ;  /* 0x00000654ffba9816 */ /* 0x000fe200000000ba */
[----:B------:R-:W-:Y:S01]  /*4e00*/  UMOV UR6, UR11 ;  /* 0x0000000b00067c82 */ /* 0x000fe20008000000 */
[----:B--2---:R-:W-:-:S05]  /*4e10*/  SHF.R.U32.HI R7, RZ, 0x7, R7 ;  /* 0x00000007ff077819 */ /* 0x004fca0000011607 */
[----:B0-----:R-:W-:Y:S02]  /*4e20*/  VIADD R5, R7, 0x8 ;  /* 0x0000000807057836 */ /* 0x001fe40000000000 */
[----:B------:R-:W-:-:S03]  /*4e30*/  IMAD.MOV.U32 R7, RZ, RZ, R0 ;  /* 0x000000ffff077224 */ /* 0x000fc600078e0000 */
        /* <DEDUP_REMOVED lines=36> */
.L_x_9459:
[----:B0---4-:R-:W0:Y:S01]  /*5080*/  SHFL.BFLY PT, R5, R6, 0x2, 0x1f ;  /* 0x0c401f0006057f89 */ /* 0x011e2200000e0000 */
[----:B------:R-:W-:Y:S01]  /*5090*/  IMAD.MOV.U32 R9, RZ, RZ, RZ ;  /* 0x000000ffff097224 */ /* 0x000fe200078e00ff */
[----:B------:R-:W-:Y:S01]  /*50a0*/  UIADD3 UR37, UR37, 0x1, URZ ;  /* 0x0000000125257890 */ /* 0x000fe2000fffe03f */
[----:B------:R-:W-:Y:S01]  /*50b0*/  IMAD.U32 R13, RZ, RZ, UR10 ;  /* 0x0000000aff0d7e24 */ /* 0x000fe2000f8e00ff */
[----:B------:R-:W1:Y:S01]  /*50c0*/  SHFL.BFLY PT, R7, R4, 0x2, 0x1f ;  /* 0x0c401f0004077f89 */ /* 0x000e6200000e0000 */
[----:B------:R2:W-:Y:S06]  /*50d0*/  BAR.ARV R178, 0x100 ;  /* 0x000400b20000751d */ /* 0x0005ec0000002000 */
[----:B------:R-:W-:-:S02]  /*50e0*/  UISETP.NE.AND UP0, UPT, UR37, 0x2, UPT ;  /* 0x000000022500788c */ /* 0x000fc4000bf05270 */
[----:B------:R-:W-:Y:S06]  /*50f0*/  BAR.ARV 0x8, 0x180 ;  /* 0x0206000000007b1d */ /* 0x000fec0000002000 */
[----:B------:R-:W-:Y:S01]  /*5100*/  USEL UR4, URZ, 0x1, UP0 ;  /* 0x000000013f047887 */ /* 0x000fe20008000000 */
[----:B------:R-:W-:Y:S01]  /*5110*/  PLOP3.LUT P0, PT, PT, PT, PT, 0x8, 0x0 ;  /* 0x000000000000781c */ /* 0x000fe20003f0e170 */
[----:B0-----:R-:W-:Y:S01]  /*5120*/  FADD.FTZ R5, R5, R6 ;  /* 0x0000000605057221 */ /* 0x001fe20000010000 */
[----:B------:R-:W-:Y:S02]  /*5130*/  UIADD3 UR47, UR47, 0x1, URZ ;  /* 0x000000012f2f7890 */ /* 0x000fe4000fffe03f */
[----:B------:R-:W-:Y:S01]  /*5140*/  USEL UR37, UR37, URZ, UP0 ;  /* 0x0000003f25257287 */ /* 0x000fe20008000000 */
[----:B-1----:R-:W-:Y:S01]  /*5150*/  FADD.FTZ R7, R7, R4 ;  /* 0x0000000407077221 */ /* 0x002fe20000010000 */
[----:B------:R-:W0:Y:S01]  /*5160*/  SHFL.BFLY PT, R8, R5, 0x1, 0x1f ;  /* 0x0c201f0005087f89 */ /* 0x000e2200000e0000 */
[----:B------:R-:W-:Y:S01]  /*5170*/  IMAD.MOV.U32 R4, RZ, RZ, RZ ;  /* 0x000000ffff047224 */ /* 0x000fe200078e00ff */
[----:B------:R-:W-:Y:S01]  /*5180*/  ULOP3.LUT UR38, UR38, UR4, URZ, 0x3c, !UPT ;  /* 0x0000000426267292 */ /* 0x000fe2000f8e3c3f */
[----:B0-----:R-:W-:Y:S01]  /*5190*/  FADD.FTZ R10, R5, R8 ;  /* 0x00000008050a7221 */ /* 0x001fe20000010000 */
[----:B------:R-:W-:Y:S01]  /*51a0*/  IMAD.U32 R5, RZ, RZ, UR10 ;  /* 0x0000000aff057e24 */ /* 0x000fe2000f8e00ff */
[----:B------:R-:W0:Y:S03]  /*51b0*/  SHFL.BFLY PT, R8, R7, 0x1, 0x1f ;  /* 0x0c201f0007087f89 */ /* 0x000e2600000e0000 */
[----:B------:R-:W-:-:S13]  /*51c0*/  FSETP.NE.FTZ.AND P1, PT, R10, RZ, PT ;  /* 0x000000ff0a00720b */ /* 0x000fda0003f35000 */
[----:B------:R-:W1:Y:S01]  /*51d0*/  @P1 MUFU.LG2 R6, R10 ;  /* 0x0000000a00061308 */ /* 0x000e620000000c00 */
[----:B------:R-:W-:Y:S01]  /*51e0*/  @P1 FMUL.FTZ R5, R5, 0.69314718246459960938 ;  /* 0x3f31721805051820 */ /* 0x000fe20000410000 */
[----:B0-----:R-:W-:-:S06]  /*51f0*/  FADD.FTZ R11, R7, R8 ;  /* 0x00000008070b7221 */ /* 0x001fcc0000010000 */
[----:B------:R-:W0:Y:S01]  /*5200*/  @P1 MUFU.RCP R9, R10 ;  /* 0x0000000a00091308 */ /* 0x000e220000001000 */
[----:B------:R-:W-:Y:S01]  /*5210*/  IMAD.MOV.U32 R8, RZ, RZ, -0x800000 ;  /* 0xff800000ff087424 */ /* 0x000fe200078e00ff */
[----:B------:R-:W-:Y:S01]  /*5220*/  FSETP.NE.FTZ.AND P2, PT, R11, RZ, PT ;  /* 0x000000ff0b00720b */ /* 0x000fe20003f55000 */
[----:B-1----:R-:W-:-:S12]  /*5230*/  @P1 FMUL.FTZ R6, R6, 0.69314718246459960938 ;  /* 0x3f31721806061820 */ /* 0x002fd80000410000 */
[----:B------:R-:W1:Y:S01]  /*5240*/  @P2 MUFU.LG2 R7, R11 ;  /* 0x0000000b00072308 */ /* 0x000e620000000c00 */
[----:B------:R-:W-:Y:S01]  /*5250*/  @P2 FMUL.FTZ R13, R13, 0.69314718246459960938 ;  /* 0x3f3172180d0d2820 */ /* 0x000fe20000410000 */
[-C--:B0-----:R-:W-:Y:S01]  /*5260*/  FMUL.FTZ R24, R24, R9.reuse ;  /* 0x0000000918187220 */ /* 0x081fe20000410000 */
[-C--:B------:R-:W-:Y:S01]  /*5270*/  FMUL.FTZ R25, R25, R9.reuse ;  /* 0x0000000919197220 */ /* 0x080fe20000410000 */
[-C--:B------:R-:W-:Y:S01]  /*5280*/  FMUL.FTZ R28, R28, R9.reuse ;  /* 0x000000091c1c7220 */ /* 0x080fe20000410000 */
[-C--:B------:R-:W-:Y:S01]  /*5290*/  FMUL.FTZ R29, R29, R9.reuse ;  /* 0x000000091d1d7220 */ /* 0x080fe20000410000 */
[-C--:B------:R-:W-:Y:S01]  /*52a0*/  FMUL.FTZ R32, R32, R9.reuse ;  /* 0x0000000920207220 */ /* 0x080fe20000410000 */
[-C--:B------:R-:W-:Y:S01]  /*52b0*/  FMUL.FTZ R33, R33, R9.reuse ;  /* 0x0000000921217220 */ /* 0x080fe20000410000 */
[----:B------:R-:W0:Y:S01]  /*52c0*/  @P2 MUFU.RCP R4, R11 ;  /* 0x0000000b00042308 */ /* 0x000e220000001000 */
        /* <DEDUP_REMOVED lines=59> */
[----:B0-----:R-:W-:Y:S01]  /*5680*/  FMUL.FTZ R10, R83, R4 ;  /* 0x00000004530a7220 */ /* 0x001fe20000410000 */
[----:B------:R-:W-:-:S02]  /*5690*/  IMAD.MOV.U32 R9, RZ, RZ, -0x800000 ;  /* 0xff800000ff097424 */ /* 0x000fc400078e00ff */
        /* <DEDUP_REMOVED lines=64> */
[----:B--2---:R-:W-:-:S07]  /*5aa0*/  @P2 FFMA.FTZ R8, R13, R3, R20 ;  /* 0x000000030d082223 */ /* 0x004fce0000010014 */
.L_x_9448:
        /* <DEDUP_REMOVED lines=41> */
[C---:B------:R-:W-:Y:S01]  /*5d40*/  IADD3 R179, P4, R114.reuse, 0x60, RZ ;  /* 0x0000006072b37810 */ /* 0x040fe20007f9e0ff */
[--C-:B------:R-:W-:Y:S01]  /*5d50*/  IMAD.X R21, RZ, RZ, R115.reuse, P1 ;  /* 0x000000ffff157224 */ /* 0x100fe200008e0673 */
[C---:B------:R-:W-:Y:S01]  /*5d60*/  LOP3.LUT R13, R114.reuse, 0x380, RZ, 0xc0, !PT ;  /* 0x00000380720d7812 */ /* 0x040fe200078ec0ff */
        /* <DEDUP_REMOVED lines=13> */
[----:B------:R-:W-:Y:S01]  /*5e40*/  IMAD.X R79, RZ, RZ, R115, P1 ;  /* 0x000000ffff4f7224 */ /* 0x000fe200008e0673 */
[----:B------:R-:W-:-:S02]  /*5e50*/  SHF.R.U64 R13, R13, 0x3, RZ ;  /* 0x000000030d0d7819 */ /* 0x000fc400000012ff */
[----:B------:R-:W-:Y:S02]  /*5e60*/  LOP3.LUT R38, R179, 0x380, RZ, 0xc0, !PT ;  /* 0x00000380b3267812 */ /* 0x000fe400078ec0ff */
[C---:B------:R-:W-:Y:S02]  /*5e70*/  IADD3 R193, P4, R114.reuse, 0x8040, RZ ;  /* 0x0000804072c17810 */ /* 0x040fe40007f9e0ff */
[----:B------:R-:W-:Y:S02]  /*5e80*/  LOP3.LUT R46, R181, 0x380, RZ, 0xc0, !PT ;  /* 0x00000380b52e7812 */ /* 0x000fe400078ec0ff */
[C---:B------:R-:W-:Y:S01]  /*5e90*/  IADD3 R191, P0, R114.reuse, 0x8020, RZ ;  /* 0x0000802072bf7810 */ /* 0x040fe20007f1e0ff */
[--C-:B------:R-:W-:Y:S01]  /*5ea0*/  IMAD.X R99, RZ, RZ, R115.reuse, P4 ;  /* 0x000000ffff637224 */ /* 0x100fe200020e0673 */
[----:B------:R-:W-:Y:S02]  /*5eb0*/  IADD3 R197, P6, R114, 0xc000, RZ ;  /* 0x0000c00072c57810 */ /* 0x000fe40007fde0ff */
[----:B------:R-:W-:Y:S01]  /*5ec0*/  SHF.R.U64 R20, R20, 0x3, RZ ;  /* 0x0000000314147819 */ /* 0x000fe200000012ff */
[--C-:B------:R-:W-:Y:S01]  /*5ed0*/  IMAD.X R95, RZ, RZ, R115.reuse, P0 ;  /* 0x000000ffff5f7224 */ /* 0x100fe200000e0673 */
[----:B------:R-:W-:Y:S01]  /*5ee0*/  LOP3.LUT R54, R183, 0x380, RZ, 0xc0, !PT ;  /* 0x00000380b7367812 */ /* 0x000fe200078ec0ff */
[----:B------:R-:W-:Y:S01]  /*5ef0*/  IMAD.X R107, RZ, RZ, R115, P6 ;  /* 0x000000ffff6b7224 */ /* 0x000fe200030e0673 */
[----:B------:R-:W-:-:S02]  /*5f00*/  IADD3 R195, P3, R114, 0x8060, RZ ;  /* 0x0000806072c37810 */ /* 0x000fc40007f7e0ff */
[C---:B------:R-:W-:Y:S02]  /*5f10*/  IADD3 R3, P5, R114.reuse, 0xc020, RZ ;  /* 0x0000c02072037810 */ /* 0x040fe40007fbe0ff */
[C---:B------:R-:W-:Y:S01]  /*5f20*/  IADD3 R174, P2, R114.reuse, 0xc040, RZ ;  /* 0x0000c04072ae7810 */ /* 0x040fe20007f5e0ff */
[--C-:B------:R-:W-:Y:S01]  /*5f30*/  IMAD.X R103, RZ, RZ, R115.reuse, P3 ;  /* 0x000000ffff677224 */ /* 0x100fe200018e0673 */
[----:B------:R-:W-:Y:S01]  /*5f40*/  IADD3 R6, P1, R114, 0xc060, RZ ;  /* 0x0000c06072067810 */ /* 0x000fe20007f3e0ff */
[--C-:B------:R-:W-:Y:S01]  /*5f50*/  IMAD.X R111, RZ, RZ, R115.reuse, P5 ;  /* 0x000000ffff6f7224 */ /* 0x100fe200028e0673 */
[----:B------:R-:W-:Y:S02]  /*5f60*/  SHF.R.U64 R30, R30, 0x3, RZ ;  /* 0x000000031e1e7819 */ /* 0x000fe400000012ff */
[----:B------:R-:W-:Y:S01]  /*5f70*/  LOP3.LUT R62, R185, 0x380, RZ, 0xc0, !PT ;  /* 0x00000380b93e7812 */ /* 0x000fe200078ec0ff */
[--C-:B------:R-:W-:Y:S01]  /*5f80*/  IMAD.X R15, RZ, RZ, R115.reuse, P1 ;  /* 0x000000ffff0f7224 */ /* 0x100fe200008e0673 */
[----:B------:R-:W-:Y:S01]  /*5f90*/  LOP3.LUT R114, R13, R114, RZ, 0x3c, !PT ;  /* 0x000000720d727212 */ /* 0x000fe200078e3cff */
[----:B------:R-:W-:Y:S01]  /*5fa0*/  IMAD.X R13, RZ, RZ, R115, P2 ;  /* 0x000000ffff0d7224 */ /* 0x000fe200010e0673 */
[----:B------:R-:W-:-:S02]  /*5fb0*/  SHF.R.U64 R38, R38, 0x3, RZ ;  /* 0x0000000326267819 */ /* 0x000fc400000012ff */
[----:B------:R-:W-:Y:S02]  /*5fc0*/  LOP3.LUT R70, R187, 0x380, RZ, 0xc0, !PT ;  /* 0x00000380bb467812 */ /* 0x000fe400078ec0ff */
[----:B------:R-:W-:Y:S02]  /*5fd0*/  SHF.R.U64 R46, R46, 0x3, RZ ;  /* 0x000000032e2e7819 */ /* 0x000fe400000012ff */
[----:B------:R-:W-:Y:S02]  /*5fe0*/  LOP3.LUT R78, R189, 0x380, RZ, 0xc0, !PT ;  /* 0x00000380bd4e7812 */ /* 0x000fe400078ec0ff */
[----:B------:R-:W-:Y:S02]  /*5ff0*/  LOP3.LUT R98, R193, 0x380, RZ, 0xc0, !PT ;  /* 0x00000380c1627812 */ /* 0x000fe400078ec0ff */
[----:B------:R-:W-:Y:S02]  /*6000*/  LOP3.LUT R20, R20, R175, RZ, 0x3c, !PT ;  /* 0x000000af14147212 */ /* 0x000fe400078e3cff */
[----:B------:R-:W-:-:S02]  /*6010*/  SHF.R.U64 R54, R54, 0x3, RZ ;  /* 0x0000000336367819 */ /* 0x000fc400000012ff */
[----:B------:R-:W-:Y:S02]  /*6020*/  LOP3.LUT R94, R191, 0x380, RZ, 0xc0, !PT ;  /* 0x00000380bf5e7812 */ /* 0x000fe400078ec0ff */
[----:B------:R-:W-:Y:S02]  /*6030*/  LOP3.LUT R106, R197, 0x380, RZ, 0xc0, !PT ;  /* 0x00000380c56a7812 */ /* 0x000fe400078ec0ff */
[----:B------:R-:W-:Y:S02]  /*6040*/  LOP3.LUT R30, R30, R177, RZ, 0x3c, !PT ;  /* 0x000000b11e1e7212 */ /* 0x000fe400078e3cff */
[----:B------:R-:W-:Y:S02]  /*6050*/  SHF.R.U64 R62, R62, 0x3, RZ ;  /* 0x000000033e3e7819 */ /* 0x000fe400000012ff */
[----:B------:R-:W-:Y:S02]  /*6060*/  LOP3.LUT R38, R38, R179, RZ, 0x3c, !PT ;  /* 0x000000b326267212 */ /* 0x000fe400078e3cff */
[----:B------:R-:W-:-:S02]  /*6070*/  SHF.R.U64 R70, R70, 0x3, RZ ;  /* 0x0000000346467819 */ /* 0x000fc400000012ff */
[----:B------:R-:W-:Y:S02]  /*6080*/  LOP3.LUT R102, R195, 0x380, RZ, 0xc0, !PT ;  /* 0x00000380c3667812 */ /* 0x000fe400078ec0ff */
[----:B------:R-:W-:Y:S01]  /*6090*/  MOV R114, R114 ;  /* 0x0000007200727202 */ /* 0x000fe20000000f00 */
[----:B------:R-:W-:Y:S01]  /*60a0*/  BAR.SYNC.DEFER_BLOCKING 0x1, 0x100 ;  /* 0x0044000000007b1d */ /* 0x000fe20000010000 */
[----:B------:R-:W-:Y:S02]  /*60b0*/  LOP3.LUT R14, R3, 0x380, RZ, 0xc0, !PT ;  /* 0x00000380030e7812 */ /* 0x000fe400078ec0ff */
[----:B------:R-:W-:Y:S02]  /*60c0*/  LOP3.LUT R46, R46, R181, RZ, 0x3c, !PT ;  /* 0x000000b52e2e7212 */ /* 0x000fe400078e3cff */
[----:B------:R-:W-:Y:S02]  /*60d0*/  SHF.R.U64 R78, R78, 0x3, RZ ;  /* 0x000000034e4e7819 */ /* 0x000fe400000012ff */
[----:B------:R-:W-:-:S02]  /*60e0*/  SHF.R.U64 R98, R98, 0x3, RZ ;  /* 0x0000000362627819 */ /* 0x000fc400000012ff */
[----:B------:R-:W-:Y:S02]  /*60f0*/  LOP3.LUT R115, R6, 0x380, RZ, 0xc0, !PT ;  /* 0x0000038006737812 */ /* 0x000fe400078ec0ff */
[----:B------:R-:W-:Y:S02]  /*6100*/  LOP3.LUT R54, R54, R183, RZ, 0x3c, !PT ;  /* 0x000000b736367212 */ /* 0x000fe400078e3cff */
[----:B------:R-:W-:Y:S02]  /*6110*/  SHF.R.U64 R94, R94, 0x3, RZ ;  /* 0x000000035e5e7819 */ /* 0x000fe400000012ff */
[----:B------:R-:W-:Y:S02]  /*6120*/  SHF.R.U64 R106, R106, 0x3, RZ ;  /* 0x000000036a6a7819 */ /* 0x000fe400000012ff */
[----:B------:R-:W-:Y:S02]  /*6130*/  MOV R20, R20 ;  /* 0x0000001400147202 */ /* 0x000fe40000000f00 */
[----:B------:R-:W-:-:S02]  /*6140*/  LOP3.LUT R62, R62, R185, RZ, 0x3c, !PT ;  /* 0x000000b93e3e7212 */ /* 0x000fc400078e3cff */
[----:B------:R-:W-:Y:S02]  /*6150*/  LOP3.LUT R110, R174, 0x380, RZ, 0xc0, !PT ;  /* 0x00000380ae6e7812 */ /* 0x000fe400078ec0ff */
[----:B------:R-:W-:Y:S01]  /*6160*/  MOV R30, R30 ;  /* 0x0000001e001e7202 */ /* 0x000fe20000000f00 */
[----:B------:R0:W-:Y:S01]  /*6170*/  STSM.16.M88.4 [R114], R24 ;  /* 0x0000001872007844 */ /* 0x0001e20000000200 */
[----:B------:R-:W-:Y:S02]  /*6180*/  LOP3.LUT R70, R70, R187, RZ, 0x3c, !PT ;  /* 0x000000bb46467212 */ /* 0x000fe400078e3cff */
[----:B------:R-:W-:Y:S01]  /*6190*/  SHF.R.U64 R102, R102, 0x3, RZ ;  /* 0x0000000366667819 */ /* 0x000fe200000012ff */
[----:B------:R-:W-:Y:S01]  /*61a0*/  STSM.16.M88.4 [R20], R32 ;  /* 0x0000002014007844 */ /* 0x000fe20000000200 */
[----:B------:R-:W-:Y:S02]  /*61b0*/  SHF.R.U64 R14, R14, 0x3, RZ ;  /* 0x000000030e0e7819 */ /* 0x000fe400000012ff */
[----:B------:R-:W-:Y:S01]  /*61c0*/  MOV R38, R38 ;  /* 0x0000002600267202 */ /* 0x000fe20000000f00 */
[----:B------:R-:W-:Y:S01]  /*61d0*/  STSM.16.M88.4 [R30], R40 ;  /* 0x000000281e007844 */ /* 0x000fe20000000200 */
[----:B------:R-:W-:-:S02]  /*61e0*/  LOP3.LUT R78, R78, R189, RZ, 0x3c, !PT ;  /* 0x000000bd4e4e7212 */ /* 0x000fc400078e3cff */
[----:B------:R-:W-:Y:S01]  /*61f0*/  LOP3.LUT R98, R98, R193, RZ, 0x3c, !PT ;  /* 0x000000c162627212 */ /* 0x000fe200078e3cff */
[----:B------:R-:W-:Y:S01]  /*6200*/  STSM.16.M88.4 [R38], R48 ;  /* 0x0000003026007844 */ /* 0x000fe20000000200 */
[----:B------:R-:W-:Y:S02]  /*6210*/  SHF.R.U64 R115, R115, 0x3, RZ ;  /* 0x0000000373737819 */ /* 0x000fe400000012ff */
[----:B------:R-:W-:Y:S02]  /*6220*/  MOV R46, R46 ;  /* 0x0000002e002e7202 */ /* 0x000fe40000000f00 */
[----:B------:R-:W-:Y:S02]  /*6230*/  F2FP.F16.F32.PACK_AB R59, R155, R59 ;  /* 0x0000003b9b3b723e */ /* 0x000fe400000000ff */
[----:B------:R-:W-:Y:S02]  /*6240*/  F2FP.F16.F32.PACK_AB R65, R154, R66 ;  /* 0x000000429a41723e */ /* 0x000fe400000000ff */
[----:B------:R-:W-:Y:S01]  /*6250*/  F2FP.F16.F32.PACK_AB R72, R73, R72 ;  /* 0x000000484948723e */ /* 0x000fe200000000ff */
[----:B------:R-:W-:Y:S01]  /*6260*/  STSM.16.M88.4 [R46], R56 ;  /* 0x000000382e007844 */ /* 0x000fe20000000200 */
[----:B------:R-:W-:-:S02]  /*6270*/  LOP3.LUT R94, R94, R191, RZ, 0x3c, !PT ;  /* 0x000000bf5e5e7212 */ /* 0x000fc400078e3cff */
[----:B------:R-:W-:Y:S02]  /*6280*/  LOP3.LUT R106, R106, R197, RZ, 0x3c, !PT ;  /* 0x000000c56a6a7212 */ /* 0x000fe400078e3cff */
[----:B------:R-:W-:Y:S02]  /*6290*/  MOV R54, R54 ;  /* 0x0000003600367202 */ /* 0x000fe40000000f00 */
[----:B------:R-:W-:Y:S02]  /*62a0*/  F2FP.F16.F32.PACK_AB R66, R69, R68 ;  /* 0x000000444542723e */ /* 0x000fe400000000ff */
[----:B------:R-:W-:Y:S02]  /*62b0*/  F2FP.F16.F32.PACK_AB R67, R153, R67 ;  /* 0x000000439943723e */ /* 0x000fe400000000ff */
[----:B------:R-:W-:Y:S02]  /*62c0*/  F2FP.F16.F32.PACK_AB R73, R152, R74 ;  /* 0x0000004a9849723e */ /* 0x000fe400000000ff */
[----:B------:R-:W-:Y:S01]  /*62d0*/  F2FP.F16.F32.PACK_AB R80, R81, R80 ;  /* 0x000000505150723e */ /* 0x000fe200000000ff */
[----:B------:R-:W-:Y:S01]  /*62e0*/  STSM.16.M88.4 [R54], R64 ;  /* 0x0000004036007844 */ /* 0x000fe20000000200 */
[----:B------:R-:W-:-:S02]  /*62f0*/  SHF.R.U64 R29, R110, 0x3, RZ ;  /* 0x000000036e1d7819 */ /* 0x000fc400000012ff */
[----:B------:R-:W-:Y:S02]  /*6300*/  MOV R62, R62 ;  /* 0x0000003e003e7202 */ /* 0x000fe40000000f00 */
[----:B------:R-:W-:Y:S02]  /*6310*/  F2FP.F16.F32.PACK_AB R74, R77, R76 ;  /* 0x0000004c4d4a723e */ /* 0x000fe400000000ff */
[----:B------:R-:W-:Y:S01]  /*6320*/  F2FP.F16.F32.PACK_AB R75, R11, R75 ;  /* 0x0000004b0b4b723e */ /* 0x000fe200000000ff */
[----:B------:R-:W-:Y:S01]  /*6330*/  IMAD.U32 R11, RZ, RZ, UR9 ;  /* 0x00000009ff0b7e24 */ /* 0x000fe2000f8e00ff */
[----:B------:R-:W-:Y:S01]  /*6340*/  F2FP.F16.F32.PACK_AB R81, R10, R82 ;  /* 0x000000520a51723e */ /* 0x000fe200000000ff */
[----:B------:R-:W-:Y:S01]  /*6350*/  IMAD.U32 R10, RZ, RZ, UR8 ;  /* 0x00000008ff0a7e24 */ /* 0x000fe2000f8e00ff */
[----:B------:R-:W-:Y:S01]  /*6360*/  LOP3.LUT R102, R102, R195, RZ, 0x3c, !PT ;  /* 0x000000c366667212 */ /* 0x000fe200078e3cff */
[----:B------:R-:W-:Y:S01]  /*6370*/  STSM.16.M88.4 [R62], R72 ;  /* 0x000000483e007844 */ /* 0x000fe20000000200 */
[----:B------:R-:W-:Y:S01]  /*6380*/  LOP3.LUT R110, R14, R3, RZ, 0x3c, !PT ;  /* 0x000000030e6e7212 */ /* 0x000fe200078e3cff */
[----:B------:R-:W-:Y:S01]  /*6390*/  ULDC.64 UR8, c[0x0][0xc08] ;  /* 0x0003020000087ab9 */ /* 0x000fe20000000a00 */
[----:B------:R-:W-:-:S02]  /*63a0*/  MOV R70, R70 ;  /* 0x0000004600467202 */ /* 0x000fc40000000f00 */
[----:B------:R-:W-:Y:S02]  /*63b0*/  F2FP.F16.F32.PACK_AB R82, R85, R84 ;  /* 0x000000545552723e */ /* 0x000fe400000000ff */
[----:B------:R-:W-:Y:S02]  /*63c0*/  F2FP.F16.F32.PACK_AB R83, R83, R86 ;  /* 0x000000565353723e */ /* 0x000fe400000000ff */
[----:B------:R-:W-:Y:S02]  /*63d0*/  LOP3.LUT R14, R115, R6, RZ, 0x3c, !PT ;  /* 0x00000006730e7212 */ /* 0x000fe400078e3cff */
[----:B------:R-:W-:Y:S01]  /*63e0*/  MOV R78, R78 ;  /* 0x0000004e004e7202 */ /* 0x000fe20000000f00 */
[----:B------:R1:W-:Y:S01]  /*63f0*/  STSM.16.M88.4 [R70], R80 ;  /* 0x0000005046007844 */ /* 0x0003e20000000200 */
[----:B------:R-:W-:Y:S02]  /*6400*/  MOV R3, R98 ;  /* 0x0000006200037202 */ /* 0x000fe40000000f00 */
[----:B------:R-:W-:-:S02]  /*6410*/  F2FP.F16.F32.PACK_AB R84, R89, R88 ;  /* 0x000000585954723e */ /* 0x000fc400000000ff */
        /* <DEDUP_REMOVED lines=8> */
[----:B------:R-:W-:Y:S02]  /*64a0*/  LOP3.LUT R12, R29, R174, RZ, 0x3c, !PT ;  /* 0x000000ae1d0c7212 */ /* 0x000fe400078e3cff */
[----:B------:R-:W-:Y:S02]  /*64b0*/  F2FP.F16.F32.PACK_AB R112, R113, R112 ;  /* 0x000000707170723e */ /* 0x000fe400000000ff */
[----:B------:R-:W-:Y:S02]  /*64c0*/  F2FP.F16.F32.PACK_AB R120, R121, R120 ;  /* 0x000000787978723e */ /* 0x000fe400000000ff */
[----:B------:R-:W-:Y:S02]  /*64d0*/  MOV R102, R102 ;  /* 0x0000006600667202 */ /* 0x000fe40000000f00 */
[----:B0-----:R-:W-:-:S02]  /*64e0*/  F2FP.F16.F32.PACK_AB R114, R117, R116 ;  /* 0x000000747572723e */ /* 0x001fc400000000ff */
[----:B------:R-:W-:Y:S02]  /*64f0*/  F2FP.F16.F32.PACK_AB R128, R129, R128 ;  /* 0x000000808180723e */ /* 0x000fe400000000ff */
[----:B------:R-:W-:Y:S02]  /*6500*/  F2FP.F16.F32.PACK_AB R136, R137, R136 ;  /* 0x000000888988723e */ /* 0x000fe400000000ff */
[----:B------:R-:W-:Y:S02]  /*6510*/  MOV R110, R110 ;  /* 0x0000006e006e7202 */ /* 0x000fe40000000f00 */
[----:B------:R-:W-:Y:S02]  /*6520*/  F2FP.F16.F32.PACK_AB R144, R145, R144 ;  /* 0x000000909190723e */ /* 0x000fe400000000ff */
[----:B------:R-:W-:Y:S01]  /*6530*/  PLOP3.LUT P0, PT, PT, PT, UP0, 0x80, 0x0 ;  /* 0x000000000000781c */ /* 0x000fe20003f0f008 */
[----:B------:R-:W-:Y:S01]  /*6540*/  UISETP.NE.U32.AND UP1, UPT, UR8, URZ, UPT ;  /* 0x0000003f0800728c */ /* 0x000fe2000bf25070 */
[----:B------:R-:W-:Y:S01]  /*6550*/  F2FP.F16.F32.PACK_AB R97, R165, R164 ;  /* 0x000000a4a561723e */ /* 0x000fe200000000ff */
[----:B------:R-:W-:Y:S01]  /*6560*/  ULDC UR7, c[0x0][0xa88] ;  /* 0x0002a20000077ab9 */ /* 0x000fe20000000800 */
[----:B------:R-:W-:Y:S01]  /*6570*/  F2FP.F16.F32.PACK_AB R98, R101, R100 ;  /* 0x000000646562723e */ /* 0x000fe200000000ff */
[----:B------:R-:W-:Y:S01]  /*6580*/  UMOV UR4, URZ ;  /* 0x0000003f00047c82 */ /* 0x000fe20008000000 */
[----:B------:R-:W-:Y:S01]  /*6590*/  F2FP.F16.F32.PACK_AB R99, R167, R166 ;  /* 0x000000a6a763723e */ /* 0x000fe200000000ff */
[----:B-1----:R-:W0:Y:S01]  /*65a0*/  LDC R80, c[0x0][0xbe8] ;  /* 0x0002fa00ff507b82 */ /* 0x002e220000000800 */
[----:B------:R-:W-:-:S02]  /*65b0*/  F2FP.F16.F32.PACK_AB R105, R169, R168 ;  /* 0x000000a8a969723e */ /* 0x000fc400000000ff */
[----:B------:R-:W-:Y:S01]  /*65c0*/  F2FP.F16.F32.PACK_AB R106, R109, R108 ;  /* 0x0000006c6d6a723e */ /* 0x000fe200000000ff */
[----:B------:R-:W-:Y:S01]  /*65d0*/  STSM.16.M88.4 [R94], R96 ;  /* 0x000000605e007844 */ /* 0x000fe20000000200 */
[----:B------:R-:W-:Y:S02]  /*65e0*/  F2FP.F16.F32.PACK_AB R107, R171, R170 ;  /* 0x000000aaab6b723e */ /* 0x000fe400000000ff */
[----:B------:R-:W-:Y:S02]  /*65f0*/  F2FP.F16.F32.PACK_AB R113, R173, R172 ;  /* 0x000000acad71723e */ /* 0x000fe400000000ff */
[----:B------:R-:W-:Y:S01]  /*6600*/  F2FP.F16.F32.PACK_AB R115, R119, R118 ;  /* 0x000000767773723e */ /* 0x000fe200000000ff */
[----:B------:R1:W-:Y:S01]  /*6610*/  STSM.16.M88.4 [R3], R104 ;  /* 0x0000006803007844 */ /* 0x0003e20000000200 */
[----:B------:R-:W-:Y:S02]  /*6620*/  F2FP.F16.F32.PACK_AB R121, R123, R122 ;  /* 0x0000007a7b79723e */ /* 0x000fe400000000ff */
[----:B------:R-:W-:Y:S01]  /*6630*/  F2FP.F16.F32.PACK_AB R122, R125, R124 ;  /* 0x0000007c7d7a723e */ /* 0x000fe200000000ff */
[----:B------:R-:W-:Y:S01]  /*6640*/  STSM.16.M88.4 [R102], R112 ;  /* 0x0000007066007844 */ /* 0x000fe20000000200 */
[----:B------:R-:W-:-:S02]  /*6650*/  F2FP.F16.F32.PACK_AB R123, R127, R126 ;  /* 0x0000007e7f7b723e */ /* 0x000fc400000000ff */
[----:B------:R-:W-:Y:S02]  /*6660*/  F2FP.F16.F32.PACK_AB R129, R131, R130 ;  /* 0x000000828381723e */ /* 0x000fe400000000ff */
[----:B------:R-:W-:Y:S01]  /*6670*/  F2FP.F16.F32.PACK_AB R130, R133, R132 ;  /* 0x000000848582723e */ /* 0x000fe200000000ff */
[----:B------:R-:W-:Y:S01]  /*6680*/  STSM.16.M88.4 [R6], R120 ;  /* 0x0000007806007844 */ /* 0x000fe20000000200 */
[----:B------:R-:W-:Y:S02]  /*6690*/  F2FP.F16.F32.PACK_AB R131, R135, R134 ;  /* 0x000000868783723e */ /* 0x000fe400000000ff */
[----:B------:R-:W-:Y:S02]  /*66a0*/  F2FP.F16.F32.PACK_AB R137, R139, R138 ;  /* 0x0000008a8b89723e */ /* 0x000fe400000000ff */
[----:B------:R-:W-:Y:S01]  /*66b0*/  MOV R12, R12 ;  /* 0x0000000c000c7202 */ /* 0x000fe20000000f00 */
[----:B------:R-:W-:Y:S01]  /*66c0*/  STSM.16.M88.4 [R110], R128 ;  /* 0x000000806e007844 */ /* 0x000fe20000000200 */
[----:B------:R-:W-:-:S02]  /*66d0*/  F2FP.F16.F32.PACK_AB R138, R141, R140 ;  /* 0x0000008c8d8a723e */ /* 0x000fc400000000ff */
[----:B------:R-:W-:Y:S02]  /*66e0*/  F2FP.F16.F32.PACK_AB R139, R143, R142 ;  /* 0x0000008e8f8b723e */ /* 0x000fe400000000ff */
[----:B------:R-:W-:Y:S02]  /*66f0*/  F2FP.F16.F32.PACK_AB R145, R147, R146 ;  /* 0x000000929391723e */ /* 0x000fe400000000ff */
[----:B------:R-:W-:Y:S01]  /*6700*/  MOV R14, R14 ;  /* 0x0000000e000e7202 */ /* 0x000fe20000000f00 */
[----:B------:R-:W-:Y:S01]  /*6710*/  STSM.16.M88.4 [R12], R136 ;  /* 0x000000880c007844 */ /* 0x000fe20000000200 */
[----:B------:R-:W-:Y:S02]  /*6720*/  F2FP.F16.F32.PACK_AB R146, R149, R148 ;  /* 0x000000949592723e */ /* 0x000fe400000000ff */
[----:B------:R-:W-:-:S05]  /*6730*/  F2FP.F16.F32.PACK_AB R147, R151, R150 ;  /* 0x000000969793723e */ /* 0x000fca00000000ff */
[----:B------:R2:W-:Y:S01]  /*6740*/  STSM.16.M88.4 [R14], R144 ;  /* 0x000000900e007844 */ /* 0x0005e20000000200 */
[----:B------:R-:W-:Y:S06]  /*6750*/  BAR.SYNC.DEFER_BLOCKING 0x1, 0x100 ;  /* 0x0044000000007b1d */ /* 0x000fec0000010000 */
[----:B-1----:R-:W3:Y:S01]  /*6760*/  @P0 LDG.E R3, desc[UR40][R10.64] ;  /* 0x000000280a030981 */ /* 0x002ee2000c1e1900 */
[----:B------:R-:W-:Y:S01]  /*6770*/  UISETP.NE.AND.EX UP1, UPT, UR9, URZ, UPT, UP1 ;  /* 0x0000003f0900728c */ /* 0x000fe2000bf25310 */
[----:B0-----:R-:W-:Y:S01]  /*6780*/  ISETP.NE.AND P1, PT, R80, 0x1, PT ;  /* 0x000000015000780c */ /* 0x001fe20003f25270 */
[----:B--2---:R-:W-:-:S04]  /*6790*/  IMAD.U32 R14, RZ, RZ, UR44 ;  /* 0x0000002cff0e7e24 */ /* 0x004fc8000f8e00ff */
[----:B------:R-:W-:-:S05]  /*67a0*/  PLOP3.LUT P2, PT, PT, PT, UP1, 0x80, 0x0 ;  /* 0x000000000000781c */ /* 0x000fca0003f4f018 */
[----:B------:R-:W-:-:S03]  /*67b0*/  @UP1 ULEA UR8, UP2, UR46, UR8, 0x2 ;  /* 0x000000082e081291 */ /* 0x000fc6000f84103f */
[----:B------:R-:W0:Y:S01]  /*67c0*/  @P1 LDC R6, c[0x0][0xbec] ;  /* 0x0002fb00ff061b82 */ /* 0x000e220000000800 */
[----:B------:R-:W-:Y:S02]  /*67d0*/  @UP1 ULEA.HI.X UR9, UR46, UR9, UR45, 0x2, UP2 ;  /* 0x000000092e091291 */ /* 0x000fe400090f142d */
[----:B------:R-:W-:-:S04]  /*67e0*/  IMAD.U32 R20, RZ, RZ, UR8 ;  /* 0x00000008ff147e24 */ /* 0x000fc8000f8e00ff */
[----:B------:R-:W-:Y:S01]  /*67f0*/  IMAD.U32 R21, RZ, RZ, UR9 ;  /* 0x00000009ff157e24 */ /* 0x000fe2000f8e00ff */
[----:B------:R-:W1:Y:S01]  /*6800*/  @P1 LDC R13, c[0x0][0xbf0] ;  /* 0x0002fc00ff0d1b82 */ /* 0x000e620000000800 */
[----:B---3--:R-:W-:Y:S01]  /*6810*/  @P0 R2UR UR4, R3 ;  /* 0x00000000030402ca */ /* 0x008fe200000e0000 */
[----:B------:R-:W-:-:S06]  /*6820*/  IMAD.U32 R3, RZ, RZ, UR7 ;  /* 0x00000007ff037e24 */ /* 0x000fcc000f8e00ff */
[----:B------:R2:W5:Y:S01]  /*6830*/  @P2 LDG.E R3, desc[UR40][R20.64] ;  /* 0x0000002814032981 */ /* 0x000562000c1e1900 */
[----:B01----:R-:W-:Y:S07]  /*6840*/  @P2 BRA `(.L_x_9471) ;  /* 0x0000000000102947 */ /* 0x003fee0003800000 */
[----:B------:R-:W-:Y:S05]  /*6850*/  @!P0 BRA `(.L_x_9471) ;  /* 0x00000000000c8947 */ /* 0x000fea0003800000 */
[----:B------:R-:W3:Y:S04]  /*6860*/  LDG.E R12, desc[UR40][R10.64] ;  /* 0x000000280a0c7981 */ /* 0x000ee8000c1e1900 */
[----:B-----5:R-:W3:Y:S02]  /*6870*/  LDG.E R3, desc[UR40][R10.64+0x4] ;  /* 0x000004280a037981 */ /* 0x020ee4000c1e1900 */
[----:B---3--:R-:W-:-:S07]  /*6880*/  IMAD.IADD R3, R3, 0x1, -R12 ;  /* 0x0000000103037824 */ /* 0x008fce00078e0a0c */
.L_x_9471:
[----:B------:R-:W-:Y:S01]  /*6890*/  USHF.R.S32.HI UR14, URZ, 0x1f, UR43 ;  /* 0x0000001f3f0e7899 */ /* 0x000fe2000801142b */
[----:B------:R-:W-:Y:S01]  /*68a0*/  IMAD R15, R14, 0x80, R203 ;  /* 0x000000800e0f7824 */ /* 0x000fe200078e02cb */
[----:B------:R-:W-:Y:S01]  /*68b0*/  ULDC.64 UR12, c[0x0][0xb90] ;  /* 0x0002e400000c7ab9 */ /* 0x000fe20000000a00 */
[----:B------:R-:W-:Y:S01]  /*68c0*/  USHF.R.S32.HI UR11, URZ, 0x1f, UR4 ;  /* 0x0000001f3f0b7899 */ /* 0x000fe20008011404 */
[----:B------:R-:W-:Y:S01]  /*68d0*/  IMAD R11, R22, 0x40, R2 ;  /* 0x00000040160b7824 */ /* 0x000fe200078e0202 */
[----:B------:R-:W-:Y:S01]  /*68e0*/  UIMAD UR7, UR14, UR12, URZ ;  /* 0x0000000c0e0772a4 */ /* 0x000fe2000f8e023f */
[----:B------:R-:W-:Y:S01]  /*68f0*/  @P1 IMAD.HI.U32 R6, R15, R6, RZ ;  /* 0x000000060f061227 */ /* 0x000fe200078e00ff */
[----:B------:R-:W-:Y:S01]  /*6900*/  UMOV UR10, UR4 ;  /* 0x00000004000a7c82 */ /* 0x000fe20008000000 */
[----:B------:R-:W-:Y:S02]  /*6910*/  USEL UR45, UR45, URZ, !UP0 ;  /* 0x0000003f2d2d7287 */ /* 0x000fe4000c000000 */
[----:B------:R-:W-:Y:S01]  /*6920*/  UIMAD.WIDE.U32 UR8, UR43, UR12, UR10 ;  /* 0x0000000c2b0872a5 */ /* 0x000fe2000f8e000a */
[----:B------:R-:W-:Y:S01]  /*6930*/  IMAD.MOV.U32 R10, RZ, RZ, R15 ;  /* 0x000000ffff0a7224 */ /* 0x000fe200078e000f */
[----:B------:R-:W-:Y:S01]  /*6940*/  UIMAD UR7, UR43, UR13, UR7 ;  /* 0x0000000d2b0772a4 */ /* 0x000fe2000f8e0207 */
[----:B------:R-:W-:Y:S01]  /*6950*/  @P1 SHF.R.U32.HI R10, RZ, R13, R6 ;  /* 0x0000000dff0a1219 */ /* 0x000fe20000011606 */
[----:B------:R-:W-:Y:S01]  /*6960*/  USEL UR46, UR46, URZ, !UP0 ;  /* 0x0000003f2e2e7287 */ /* 0x000fe2000c000000 */
[----:B------:R-:W-:Y:S01]  /*6970*/  IMAD.WIDE R4, R11, 0x2, R4 ;  /* 0x000000020b047825 */ /* 0x000fe200078e0204 */
[----:B------:R-:W-:Y:S01]  /*6980*/  ULDC.64 UR12, c[0x0][0xb98] ;  /* 0x0002e600000c7ab9 */ /* 0x000fe20000000a00 */
[----:B------:R-:W-:Y:S01]  /*6990*/  UIADD3 UR9, UR9, UR7, URZ ;  /* 0x0000000709097290 */ /* 0x000fe2000fffe03f */
[--C-:B------:R-:W-:Y:S01]  /*69a0*/  SHF.R.S32.HI R6, RZ, 0x1f, R10.reuse ;  /* 0x0000001fff067819 */ /* 0x100fe2000001140a */
[----:B------:R-:W-:Y:S01]  /*69b0*/  UIMAD UR7, UR45, UR12, URZ ;  /* 0x0000000c2d0772a4 */ /* 0x000fe2000f8e023f */
[----:B------:R-:W-:Y:S01]  /*69c0*/  IMAD.MOV R13, RZ, RZ, -R10 ;  /* 0x000000ffff0d7224 */ /* 0x000fe200078e0a0a */
[----:B------:R-:W-:Y:S01]  /*69d0*/  UIMAD.WIDE.U32 UR8, UR46, UR12, UR8 ;  /* 0x0000000c2e0872a5 */ /* 0x000fe2000f8e0008 */
[----:B------:R-:W-:Y:S01]  /*69e0*/  IADD3 R37, P2, R4, 0x5000, RZ ;  /* 0x0000500004257810 */ /* 0x000fe20007f5e0ff */
[----:B------:R-:W-:Y:S01]  /*69f0*/  UIMAD UR7, UR46, UR13, UR7 ;  /* 0x0000000d2e0772a4 */ /* 0x000fe2000f8e0207 */
[----:B------:R-:W-:Y:S01]  /*6a00*/  IMAD R13, R80, R13, R15 ;  /* 0x0000000d500d7224 */ /* 0x000fe200078e020f */
[----:B------:R-:W-:Y:S01]  /*6a10*/  IADD3 R25, P5, R4, 0x1000, RZ ;  /* 0x0000100004197810 */ /* 0x000fe20007fbe0ff */
[----:B-----5:R-:W-:Y:S01]  /*6a20*/  IMAD R84, R3, R80, RZ ;  /* 0x0000005003547224 */ /* 0x020fe200078e02ff */
[----:B------:R-:W-:Y:S01]  /*6a30*/  IADD3 R10, P0, R10, UR8, RZ ;  /* 0x000000080a0a7c10 */ /* 0x000fe2000ff1e0ff */
[----:B------:R-:W-:Y:S01]  /*6a40*/  ULDC.64 UR12, c[0x0][0xaa0] ;  /* 0x0002a800000c7ab9 */ /* 0x000fe20000000a00 */
[----:B------:R-:W-:Y:S01]  /*6a50*/  IMAD.U32 R11, RZ, RZ, UR7 ;  /* 0x00000007ff0b7e24 */ /* 0x000fe2000f8e00ff */
[----:B------:R-:W-:-:S02]  /*6a60*/  IADD3 R29, P4, R4, 0x2000, RZ ;  /* 0x00002000041d7810 */ /* 0x000fc40007f9e0ff */
[----:B------:R-:W-:Y:S02]  /*6a70*/  IADD3 R57, P3, R4, 0x4000, RZ ;  /* 0x0000400004397810 */ /* 0x000fe40007f7e0ff */
[----:B------:R-:W-:Y:S01]  /*6a80*/  IADD3.X R11, R6, UR9, R11, P0, !PT ;  /* 0x00000009060b7c10 */ /* 0x000fe200087fe40b */
[----:B------:R-:W-:Y:S01]  /*6a90*/  ULDC.64 UR8, c[0x0][0xb88] ;  /* 0x0002e20000087ab9 */ /* 0x000fe20000000a00 */
[----:B------:R-:W-:Y:S02]  /*6aa0*/  SHF.R.S32.HI R6, RZ, 0x1f, R13 ;  /* 0x0000001fff067819 */ /* 0x000fe4000001140d */
[----:B------:R-:W-:Y:S01]  /*6ab0*/  IADD3 R33, P0, R4, 0x3000, RZ ;  /* 0x0000300004217810 */ /* 0x000fe20007f1e0ff */
[----:B------:R-:W-:Y:S01]  /*6ac0*/  IMAD.WIDE.U32 R10, R13, UR8, R10 ;  /* 0x000000080d0a7c25 */ /* 0x000fe2000f8e000a */
[----:B------:R-:W-:Y:S02]  /*6ad0*/  LOP3.LUT R36, R37, 0x380, RZ, 0xc0, !PT ;  /* 0x0000038025247812 */ /* 0x000fe400078ec0ff */
[----:B------:R-:W-:Y:S01]  /*6ae0*/  LOP3.LUT R32, R33, 0x380, RZ, 0xc0, !PT ;  /* 0x0000038021207812 */ /* 0x000fe200078ec0ff */
[----:B------:R-:W-:Y:S01]  /*6af0*/  IMAD R6, R6, UR8, RZ ;  /* 0x0000000806067c24 */ /* 0x000fe2000f8e02ff */
[----:B------:R-:W-:-:S02]  /*6b00*/  LOP3.LUT R24, R25, 0x380, RZ, 0xc0, !PT ;  /* 0x0000038019187812 */ /* 0x000fc400078ec0ff */
[----:B------:R-:W-:Y:S01]  /*6b10*/  SHF.R.U64 R32, R32, 0x3, RZ ;  /* 0x0000000320207819 */ /* 0x000fe200000012ff */
[----:B------:R-:W-:Y:S01]  /*6b20*/  IMAD R15, R13, UR9, R6 ;  /* 0x000000090d0f7c24 */ /* 0x000fe2000f8e0206 */
[----:B------:R-:W-:Y:S01]  /*6b30*/  LOP3.LUT R28, R29, 0x380, RZ, 0xc0, !PT ;  /* 0x000003801d1c7812 */ /* 0x000fe200078ec0ff */
[----:B------:R-:W-:Y:S01]  /*6b40*/  ULDC.64 UR8, c[0x0][0xb50] ;  /* 0x0002d40000087ab9 */ /* 0x000fe20000000a00 */
[----:B------:R-:W-:Y:S01]  /*6b50*/  LOP3.LUT R56, R57, 0x380, RZ, 0xc0, !PT ;  /* 0x0000038039387812 */ /* 0x000fe200078ec0ff */
[----:B------:R-:W-:Y:S01]  /*6b60*/  IMAD.IADD R11, R11, 0x1, R15 ;  /* 0x000000010b0b7824 */ /* 0x000fe200078e020f */
[----:B------:R-:W-:Y:S01]  /*6b70*/  LEA R14, P6, R10, UR8, 0x2 ;  /* 0x000000080a0e7c11 */ /* 0x000fe2000f8c10ff */
[----:B------:R-:W-:Y:S01]  /*6b80*/  IMAD.U32 R6, RZ, RZ, UR44 ;  /* 0x0000002cff067e24 */ /* 0x000fe2000f8e00ff */
[----:B------:R-:W-:Y:S01]  /*6b90*/  LOP3.LUT R32, R32, R33, RZ, 0x3c, !PT ;  /* 0x0000002120207212 */ /* 0x000fe200078e3cff */
[----:B------:R-:W-:Y:S01]  /*6ba0*/  IMAD.X R33, RZ, RZ, R5, P0 ;  /* 0x000000ffff217224 */ /* 0x000fe200000e0605 */
[----:B------:R-:W-:Y:S01]  /*6bb0*/  SHF.R.U64 R36, R36, 0x3, RZ ;  /* 0x0000000324247819 */ /* 0x000fe200000012ff */
[----:B--2---:R-:W-:Y:S01]  /*6bc0*/  SHFL.IDX PT, R20, R14, RZ, 0x1c1f ;  /* 0x001c1fff0e147589 */ /* 0x004fe200000e0000 */
[----:B------:R-:W-:Y:S01]  /*6bd0*/  SHF.R.U64 R24, R24, 0x3, RZ ;  /* 0x0000000318187819 */ /* 0x000fe200000012ff */
[----:B------:R-:W-:Y:S01]  /*6be0*/  IMAD R27, R6, 0x80, R201 ;  /* 0x00000080061b7824 */ /* 0x000fe200078e02c9 */
[----:B------:R-:W-:Y:S01]  /*6bf0*/  SHF.R.U64 R28, R28, 0x3, RZ ;  /* 0x000000031c1c7819 */ /* 0x000fe200000012ff */
[----:B------:R-:W-:Y:S01]  /*6c00*/  SHFL.IDX PT, R50, R14, 0x1, 0x1c1f ;  /* 0x003c1f000e327f89 */ /* 0x000fe200000e0000 */
[----:B------:R-:W-:Y:S01]  /*6c10*/  SHF.R.U64 R56, R56, 0x3, RZ ;  /* 0x0000000338387819 */ /* 0x000fe200000012ff */
[----:B------:R-:W-:Y:S01]  /*6c20*/  VIADD R6, R27, 0x8 ;  /* 0x000000081b067836 */ /* 0x000fe20000000000 */
[----:B------:R-:W-:-:S02]  /*6c30*/  IADD3 R61, P0, R4, 0x9000, RZ ;  /* 0x00009000043d7810 */ /* 0x000fc40007f1e0ff */
[----:B------:R-:W-:Y:S02]  /*6c40*/  LEA.HI.X R15, R10, UR9, R11, 0x2, P6 ;  /* 0x000000090a0f7c11 */ /* 0x000fe4000b0f140b */
        /* <DEDUP_REMOVED lines=9> */
[----:B------:R-:W0:Y:S01]  /*6ce0*/  SHFL.IDX PT, R21, R15, RZ, 0x1c1f ;  /* 0x001c1fff0f157589 */ /* 0x000e2200000e0000 */
[----:B------:R-:W-:-:S02]  /*6cf0*/  IADD3 R11, P2, R4, 0xb000, RZ ;  /* 0x0000b000040b7810 */ /* 0x000fc40007f5e0ff */
[C---:B------:R-:W-:Y:S01]  /*6d00*/  IADD3 R41, P6, R4.reuse, 0x6000, RZ ;  /* 0x0000600004297810 */ /* 0x040fe20007fde0ff */
[----:B------:R-:W1:Y:S01]  /*6d10*/  SHFL.IDX PT, R51, R15, 0x1, 0x1c1f ;  /* 0x003c1f000f337f89 */ /* 0x000e6200000e0000 */
        /* <DEDUP_REMOVED lines=8> */
[----:B------:R-:W-:Y:S02]  /*6da0*/  LOP3.LUT R48, R49, 0x380, RZ, 0xc0, !PT ;  /* 0x0000038031307812 */ /* 0x000fe400078ec0ff */
[----:B------:R-:W-:Y:S01]  /*6db0*/  LOP3.LUT R60, R60, R61, RZ, 0x3c, !PT ;  /* 0x0000003d3c3c7212 */ /* 0x000fe200078e3cff */
[----:B------:R-:W-:Y:S01]  /*6dc0*/  IMAD.X R61, RZ, RZ, R5, P0 ;  /* 0x000000ffff3d7224 */ /* 0x000fe200000e0605 */
[----:B------:R-:W-:-:S02]  /*6dd0*/  SHF.R.U64 R10, R10, 0x3, RZ ;  /* 0x000000030a0a7819 */ /* 0x000fc400000012ff */
[----:B------:R-:W-:Y:S02]  /*6de0*/  SHF.R.U64 R40, R40, 0x3, RZ ;  /* 0x0000000328287819 */ /* 0x000fe400000012ff */
[----:B------:R-:W-:Y:S02]  /*6df0*/  SHF.R.U64 R44, R44, 0x3, RZ ;  /* 0x000000032c2c7819 */ /* 0x000fe400000012ff */
[----:B------:R-:W-:Y:S02]  /*6e00*/  SHF.R.U64 R68, R68, 0x3, RZ ;  /* 0x0000000344447819 */ /* 0x000fe400000012ff */
[----:B------:R-:W-:Y:S02]  /*6e10*/  SHF.R.U64 R48, R48, 0x3, RZ ;  /* 0x0000000330307819 */ /* 0x000fe400000012ff */
[----:B------:R-:W-:Y:S02]  /*6e20*/  LOP3.LUT P0, RZ, R23, 0x3, RZ, 0xc0, !PT ;  /* 0x0000000317ff7812 */ /* 0x000fe4000780c0ff */
        /* <DEDUP_REMOVED lines=10> */
[----:B------:R-:W-:-:S02]  /*6ed0*/  ISETP.GE.OR P2, PT, R27, R84, P0 ;  /* 0x000000541b00720c */ /* 0x000fc40000746670 */
[----:B------:R-:W-:Y:S02]  /*6ee0*/  ISETP.GE.OR P0, PT, R6, R84, P0 ;  /* 0x000000540600720c */ /* 0x000fe40000706670 */
[C---:B------:R-:W-:Y:S02]  /*6ef0*/  IADD3 R77, P6, R4.reuse, 0xc000, RZ ;  /* 0x0000c000044d7810 */ /* 0x040fe40007fde0ff */
[C---:B------:R-:W-:Y:S02]  /*6f00*/  IADD3 R73, P5, R4.reuse, 0xd000, RZ ;  /* 0x0000d00004497810 */ /* 0x040fe40007fbe0ff */
[C---:B------:R-:W-:Y:S02]  /*6f10*/  IADD3 R65, P4, R4.reuse, 0xe000, RZ ;  /* 0x0000e00004417810 */ /* 0x040fe40007f9e0ff */
[C---:B------:R-:W-:Y:S02]  /*6f20*/  LOP3.LUT R13, R4.reuse, 0x380, RZ, 0xc0, !PT ;  /* 0x00000380040d7812 */ /* 0x040fe400078ec0ff */
[----:B------:R-:W-:Y:S01]  /*6f30*/  IADD3 R12, P3, R4, 0xf000, RZ ;  /* 0x0000f000040c7810 */ /* 0x000fe20007f7e0ff */
[----:B0-----:R0:W-:Y:S01]  /*6f40*/  @!P2 ST.E desc[UR40][R20.64], R9 ;  /* 0x000000091400a985 */ /* 0x0011e2000c101928 */
[----:B------:R-:W-:-:S02]  /*6f50*/  LOP3.LUT R76, R77, 0x380, RZ, 0xc0, !PT ;  /* 0x000003804d4c7812 */ /* 0x000fc400078ec0ff */
[----:B------:R-:W-:Y:S01]  /*6f60*/  LOP3.LUT R72, R73, 0x380, RZ, 0xc0, !PT ;  /* 0x0000038049487812 */ /* 0x000fe200078ec0ff */
[----:B-1----:R1:W-:Y:S01]  /*6f70*/  @!P0 ST.E desc[UR40][R50.64], R8 ;  /* 0x0000000832008985 */ /* 0x0023e2000c101928 */
[----:B------:R-:W-:Y:S01]  /*6f80*/  LOP3.LUT R64, R65, 0x380, RZ, 0xc0, !PT ;  /* 0x0000038041407812 */ /* 0x000fe200078ec0ff */
[----:B------:R-:W-:Y:S01]  /*6f90*/  IMAD.X R53, RZ, RZ, R5, P3 ;  /* 0x000000ffff357224 */ /* 0x000fe200018e0605 */
[----:B------:R-:W-:Y:S01]  /*6fa0*/  SHF.R.U64 R13, R13, 0x3, RZ ;  /* 0x000000030d0d7819 */ /* 0x000fe200000012ff */
[----:B------:R-:W-:Y:S01]  /*6fb0*/  UIMAD UR7, UR11, UR12, URZ ;  /* 0x0000000c0b0772a4 */ /* 0x000fe2000f8e023f */
[----:B------:R-:W-:Y:S01]  /*6fc0*/  LOP3.LUT R3, R12, 0x380, RZ, 0xc0, !PT ;  /* 0x000003800c037812 */ /* 0x000fe200078ec0ff */
[----:B------:R-:W-:Y:S01]  /*6fd0*/  UIMAD.WIDE.U32 UR8, UR4, UR12, URZ ;  /* 0x0000000c040872a5 */ /* 0x000fe2000f8e003f */
[----:B------:R-:W-:Y:S01]  /*6fe0*/  SHF.R.U64 R76, R76, 0x3, RZ ;  /* 0x000000034c4c7819 */ /* 0x000fe200000012ff */
[----:B0-----:R-:W0:Y:S01]  /*6ff0*/  @P1 LDC R21, c[0x0][0xbf0] ;  /* 0x0002fc00ff151b82 */ /* 0x001e220000000800 */
[----:B------:R-:W-:Y:S01]  /*7000*/  SHF.R.U64 R72, R72, 0x3, RZ ;  /* 0x0000000348487819 */ /* 0x000fe200000012ff */
[----:B------:R-:W-:Y:S01]  /*7010*/  ULDC.64 UR10, c[0x0][0xae8] ;  /* 0x0002ba00000a7ab9 */ /* 0x000fe20000000a00 */
[----:B------:R-:W-:Y:S01]  /*7020*/  SHF.R.U64 R64, R64, 0x3, RZ ;  /* 0x0000000340407819 */ /* 0x000fe200000012ff */
[----:B------:R-:W-:Y:S01]  /*7030*/  IMAD.U32 R20, RZ, RZ, UR44 ;  /* 0x0000002cff147e24 */ /* 0x000fe2000f8e00ff */
[----:B------:R-:W-:Y:S01]  /*7040*/  LOP3.LUT R4, R13, R4, RZ, 0x3c, !PT ;  /* 0x000000040d047212 */ /* 0x000fe200078e3cff */
[----:B------:R-:W5:Y:S01]  /*7050*/  LD.E.128 R24, desc[UR40][R24.64] ;  /* 0x0000002818187980 */ /* 0x000f62000c101d00 */
[----:B------:R-:W-:-:S02]  /*7060*/  SHF.R.U64 R3, R3, 0x3, RZ ;  /* 0x0000000303037819 */ /* 0x000fc400000012ff */
[----:B------:R-:W-:Y:S01]  /*7070*/  LOP3.LUT R76, R76, R77, RZ, 0x3c, !PT ;  /* 0x0000004d4c4c7212 */ /* 0x000fe200078e3cff */
[--C-:B------:R-:W-:Y:S01]  /*7080*/  IMAD.X R77, RZ, RZ, R5.reuse, P6 ;  /* 0x000000ffff4d7224 */ /* 0x100fe200030e0605 */
[----:B------:R-:W-:Y:S01]  /*7090*/  LOP3.LUT R72, R72, R73, RZ, 0x3c, !PT ;  /* 0x0000004948487212 */ /* 0x000fe200078e3cff */
[--C-:B------:R-:W-:Y:S01]  /*70a0*/  IMAD.X R73, RZ, RZ, R5.reuse, P5 ;  /* 0x000000ffff497224 */ /* 0x100fe200028e0605 */
[----:B------:R-:W-:Y:S01]  /*70b0*/  LOP3.LUT R64, R64, R65, RZ, 0x3c, !PT ;  /* 0x0000004140407212 */ /* 0x000fe200078e3cff */
[----:B------:R-:W-:Y:S01]  /*70c0*/  IMAD.X R65, RZ, RZ, R5, P4 ;  /* 0x000000ffff417224 */ /* 0x000fe200020e0605 */
[----:B------:R-:W-:Y:S01]  /*70d0*/  LOP3.LUT R52, R3, R12, RZ, 0x3c, !PT ;  /* 0x0000000c03347212 */ /* 0x000fe200078e3cff */
[----:B------:R-:W-:Y:S01]  /*70e0*/  UIMAD UR7, UR4, UR13, UR7 ;  /* 0x0000000d040772a4 */ /* 0x000fe2000f8e0207 */
[----:B------:R2:W5:Y:S01]  /*70f0*/  LD.E.128 R12, desc[UR40][R4.64] ;  /* 0x00000028040c7980 */ /* 0x000562000c101d00 */
[----:B------:R-:W-:Y:S02]  /*7100*/  IMAD R3, R19, 0x20, R22 ;  /* 0x0000002013037824 */ /* 0x000fe400078e0216 */
[----:B------:R-:W-:Y:S01]  /*7110*/  IMAD.U32 R87, RZ, RZ, UR44 ;  /* 0x0000002cff577e24 */ /* 0x000fe2000f8e00ff */
[----:B------:R-:W5:Y:S04]  /*7120*/  LD.E.128 R28, desc[UR40][R28.64] ;  /* 0x000000281c1c7980 */ /* 0x000f68000c101d00 */
[----:B------:R-:W5:Y:S01]  /*7130*/  LD.E.128 R32, desc[UR40][R32.64] ;  /* 0x0000002820207980 */ /* 0x000f62000c101d00 */
[----:B--2---:R-:W2:Y:S01]  /*7140*/  @P1 LDC R5, c[0x0][0xbec] ;  /* 0x0002fb00ff051b82 */ /* 0x004ea20000000800 */
[----:B------:R-:W-:-:S02]  /*7150*/  UIADD3 UR9, UR9, UR7, URZ ;  /* 0x0000000709097290 */ /* 0x000fc4000fffe03f */
[----:B------:R-:W5:Y:S01]  /*7160*/  LD.E.128 R56, desc[UR40][R56.64] ;  /* 0x0000002838387980 */ /* 0x000f62000c101d00 */
[----:B------:R-:W-:Y:S01]  /*7170*/  UIMAD UR4, UR14, UR10, URZ ;  /* 0x0000000a0e0472a4 */ /* 0x000fe2000f8e023f */
[----:B------:R-:W-:Y:S01]  /*7180*/  IMAD R20, R20, 0x80, R3 ;  /* 0x0000008014147824 */ /* 0x000fe200078e0203 */
[----:B------:R-:W-:Y:S01]  /*7190*/  UIMAD.WIDE.U32 UR8, UR43, UR10, UR8 ;  /* 0x0000000a2b0872a5 */ /* 0x000fe2000f8e0008 */
[----:B------:R-:W5:Y:S01]  /*71a0*/  LD.E.128 R36, desc[UR40][R36.64] ;  /* 0x0000002824247980 */ /* 0x000f62000c101d00 */
[----:B------:R-:W-:-:S03]  /*71b0*/  UIMAD UR4, UR43, UR11, UR4 ;  /* 0x0000000b2b0472a4 */ /* 0x000fc6000f8e0204 */
[----:B------:R-:W-:Y:S01]  /*71c0*/  ULDC.64 UR10, c[0x0][0xaf0] ;  /* 0x0002bc00000a7ab9 */ /* 0x000fe20000000a00 */
[----:B------:R-:W-:Y:S01]  /*71d0*/  UIADD3 UR9, UR9, UR4, URZ ;  /* 0x0000000409097290 */ /* 0x000fe2000fffe03f */
[----:B------:R-:W5:Y:S01]  /*71e0*/  LD.E.128 R40, desc[UR40][R40.64] ;  /* 0x0000002828287980 */ /* 0x000f62000c101d00 */
[----:B------:R-:W-:Y:S01]  /*71f0*/  UIMAD UR4, UR45, UR10, URZ ;  /* 0x0000000a2d0472a4 */ /* 0x000fe2000f8e023f */
[----:B------:R-:W-:Y:S01]  /*7200*/  IMAD.MOV.U32 R3, RZ, RZ, R20 ;  /* 0x000000ffff037224 */ /* 0x000fe200078e0014 */
[----:B------:R-:W-:Y:S01]  /*7210*/  UIMAD.WIDE.U32 UR8, UR46, UR10, UR8 ;  /* 0x0000000a2e0872a5 */ /* 0x000fe2000f8e0008 */
[----:B------:R-:W5:Y:S01]  /*7220*/  LD.E.128 R44, desc[UR40][R44.64] ;  /* 0x000000282c2c7980 */ /* 0x000f62000c101d00 */
[----:B------:R-:W-:-:S03]  /*7230*/  UIMAD UR4, UR46, UR11, UR4 ;  /* 0x0000000b2e0472a4 */ /* 0x000fc6000f8e0204 */
[----:B------:R-:W5:Y:S01]  /*7240*/  LD.E.128 R68, desc[UR40][R68.64] ;  /* 0x0000002844447980 */ /* 0x000f62000c101d00 */
[----:B--2---:R-:W-:Y:S01]  /*7250*/  @P1 IMAD.HI.U32 R4, R20, R5, RZ ;  /* 0x0000000514041227 */ /* 0x004fe200078e00ff */
[----:B------:R-:W-:Y:S02]  /*7260*/  UIADD3 UR4, UR9, UR4, URZ ;  /* 0x0000000409047290 */ /* 0x000fe4000fffe03f */
[----:B------:R-:W5:Y:S02]  /*7270*/  LD.E.128 R60, desc[UR40][R60.64] ;  /* 0x000000283c3c7980 */ /* 0x000f64000c101d00 */
[----:B0-----:R-:W-:Y:S01]  /*7280*/  @P1 SHF.R.U32.HI R3, RZ, R21, R4 ;  /* 0x00000015ff031219 */ /* 0x001fe20000011604 */
[----:B------:R-:W-:Y:S01]  /*7290*/  IMAD.U32 R4, RZ, RZ, UR8 ;  /* 0x00000008ff047e24 */ /* 0x000fe2000f8e00ff */
[----:B-1----:R-:W5:Y:S02]  /*72a0*/  LD.E.128 R48, desc[UR40][R48.64] ;  /* 0x0000002830307980 */ /* 0x002f64000c101d00 */
[--C-:B------:R-:W-:Y:S01]  /*72b0*/  SHF.R.S32.HI R6, RZ, 0x1f, R3.reuse ;  /* 0x0000001fff067819 */ /* 0x100fe20000011403 */
[----:B------:R-:W-:Y:S01]  /*72c0*/  IMAD.MOV R21, RZ, RZ, -R3 ;  /* 0x000000ffff157224 */ /* 0x000fe200078e0a03 */
[----:B------:R-:W5:Y:S01]  /*72d0*/  LD.E.128 R8, desc[UR40][R10.64] ;  /* 0x000000280a087980 */ /* 0x000f62000c101d00 */
[----:B------:R-:W-:Y:S01]  /*72e0*/  IMAD.U32 R5, RZ, RZ, UR9 ;  /* 0x00000009ff057e24 */ /* 0x000fe2000f8e00ff */
[----:B------:R-:W-:Y:S01]  /*72f0*/  ULDC.64 UR8, c[0x0][0xae0] ;  /* 0x0002b80000087ab9 */ /* 0x000fe20000000a00 */
[----:B------:R-:W-:Y:S01]  /*7300*/  IMAD.U32 R5, RZ, RZ, UR4 ;  /* 0x00000004ff057e24 */ /* 0x000fe2000f8e00ff */
[----:B------:R-:W5:Y:S01]  /*7310*/  LD.E.128 R76, desc[UR40][R76.64] ;  /* 0x000000284c4c7980 */ /* 0x000f62000c101d00 */
[----:B------:R-:W-:-:S02]  /*7320*/  IMAD R6, R6, UR8, RZ ;  /* 0x0000000806067c24 */ /* 0x000fc4000f8e02ff */
[----:B------:R-:W-:Y:S01]  /*7330*/  IMAD R21, R80, R21, R20 ;  /* 0x0000001550157224 */ /* 0x000fe200078e0214 */
[----:B------:R-:W5:Y:S01]  /*7340*/  LD.E.128 R72, desc[UR40][R72.64] ;  /* 0x0000002848487980 */ /* 0x000f62000c101d00 */
[C---:B------:R-:W-:Y:S02]  /*7350*/  IMAD R81, R3.reuse, UR9, R6 ;  /* 0x0000000903517c24 */ /* 0x040fe4000f8e0206 */
[----:B------:R-:W-:Y:S01]  /*7360*/  IMAD.WIDE.U32 R4, R3, UR8, R4 ;  /* 0x0000000803047c25 */ /* 0x000fe2000f8e0004 */
[----:B------:R-:W5:Y:S01]  /*7370*/  LD.E.128 R64, desc[UR40][R64.64] ;  /* 0x0000002840407980 */ /* 0x000f62000c101d00 */
[----:B------:R-:W-:Y:S01]  /*7380*/  SHF.R.S32.HI R3, RZ, 0x1f, R21 ;  /* 0x0000001fff037819 */ /* 0x000fe20000011415 */
[----:B------:R-:W-:Y:S02]  /*7390*/  ULDC.64 UR8, c[0x0][0xad8] ;  /* 0x0002b60000087ab9 */ /* 0x000fe40000000a00 */
[----:B------:R-:W5:Y:S01]  /*73a0*/  LD.E.128 R52, desc[UR40][R52.64] ;  /* 0x0000002834347980 */ /* 0x000f62000c101d00 */
[----:B------:R-:W-:Y:S01]  /*73b0*/  IMAD R87, R87, 0x80, R22 ;  /* 0x0000008057577824 */ /* 0x000fe200078e0216 */
[----:B------:R-:W-:Y:S01]  /*73c0*/  @!PT LDS RZ, [RZ] ;  /* 0x00000000fffff984 */ /* 0x000fe20000000800 */
[----:B------:R-:W-:Y:S01]  /*73d0*/  @!PT LDS RZ, [RZ] ;  /* 0x00000000fffff984 */ /* 0x000fe20000000800 */
[----:B------:R-:W-:Y:S01]  /*73e0*/  @!PT LDS RZ, [RZ] ;  /* 0x00000000fffff984 */ /* 0x000fe20000000800 */
[----:B------:R-:W-:Y:S01]  /*73f0*/  @!PT LDS RZ, [RZ] ;  /* 0x00000000fffff984 */ /* 0x000fe20000000800 */
[----:B------:R0:W-:Y:S06]  /*7400*/  MEMBAR.ALL.CTA ;  /* 0x0000000000007992 */ /* 0x0001ec0000008000 */
[----:B0-----:R-:W0:Y:S01]  /*7410*/  FENCE.VIEW.ASYNC.S ;  /* 0x00000000000073c6 */ /* 0x001e220000000000 */
[----:B------:R-:W-:-:S02]  /*7420*/  IMAD.IADD R5, R5, 0x1, R81 ;  /* 0x0000000105057824 */ /* 0x000fc400078e0251 */
[----:B------:R-:W-:Y:S02]  /*7430*/  IMAD R6, R3, UR8, RZ ;  /* 0x0000000803067c24 */ /* 0x000fe4000f8e02ff */
[----:B------:R-:W-:Y:S02]  /*7440*/  VIADD R3, R87, 0x20 ;  /* 0x0000002057037836 */ /* 0x000fe40000000000 */
[C---:B------:R-:W-:Y:S02]  /*7450*/  IMAD R81, R21.reuse, UR9, R6 ;  /* 0x0000000915517c24 */ /* 0x040fe4000f8e0206 */
[----:B------:R-:W-:Y:S01]  /*7460*/  IMAD.WIDE.U32 R4, R21, UR8, R4 ;  /* 0x0000000815047c25 */ /* 0x000fe2000f8e0004 */
[-C--:B------:R-:W-:Y:S01]  /*7470*/  ISETP.GE.AND P1, PT, R3, R84.reuse, PT ;  /* 0x000000540300720c */ /* 0x080fe20003f26270 */
[----:B------:R-:W-:Y:S01]  /*7480*/  ULDC.64 UR8, c[0x0][0xa80] ;  /* 0x0002a00000087ab9 */ /* 0x000fe20000000a00 */
[C---:B------:R-:W-:Y:S01]  /*7490*/  ISETP.GE.AND P2, PT, R87.reuse, R84, PT ;  /* 0x000000545700720c */ /* 0x040fe20003f46270 */
[----:B------:R-:W-:Y:S01]  /*74a0*/  VIADD R3, R87, 0x40 ;  /* 0x0000004057037836 */ /* 0x000fe20000000000 */
[----:B------:R-:W-:Y:S01]  /*74b0*/  LEA R6, P3, R4, UR8, 0x1 ;  /* 0x0000000804067c11 */ /* 0x000fe2000f8608ff */
[----:B------:R-:W-:-:S02]  /*74c0*/  IMAD.IADD R5, R5, 0x1, R81 ;  /* 0x0000000105057824 */ /* 0x000fc400078e0251 */
[----:B------:R-:W-:Y:S01]  /*74d0*/  VIADD R0, R0, 0x22820 ;  /* 0x0002282000007836 */ /* 0x000fe20000000000 */
[----:B------:R-:W-:Y:S02]  /*74e0*/  ISETP.GE.AND P0, PT, R3, R84, PT ;  /* 0x000000540300720c */ /* 0x000fe40003f06270 */
[----:B------:R-:W-:Y:S02]  /*74f0*/  LEA.HI.X R3, R4, UR9, R5, 0x1, P3 ;  /* 0x0000000904037c11 */ /* 0x000fe400098f0c05 */
[----:B------:R-:W-:Y:S01]  /*7500*/  PRMT R0, RZ, 0x654, R0 ;  /* 0x00000654ff007816 */ /* 0x000fe20000000000 */
[----:B0-----:R0:W1:Y:S01]  /*7510*/  SHFL.IDX PT, R85, R6, RZ, 0x181f ;  /* 0x00181fff06557589 */ /* 0x00106200000e0000 */
[----:B------:R-:W-:Y:S02]  /*7520*/  BSSY B1, `(.L_x_9472) ;  /* 0x0000015000017945 */ /* 0x000fe40003800000 */
[----:B------:R0:W-:Y:S01]  /*7530*/  SYNCS.ARRIVE.TRANS64.RED.A1T0 RZ, [R0+URZ], RZ ;  /* 0x000000ff00ff79a7 */ /* 0x0001e2000810043f */
[----:B------:R0:W2:Y:S01]  /*7540*/  SHFL.IDX PT, R83, R3, RZ, 0x181f ;  /* 0x00181fff03537589 */ /* 0x0000a200000e0000 */
[----:B------:R-:W-:Y:S05]  /*7550*/  @P2 BRA `(.L_x_9473) ;  /* 0x0000000000442947 */ /* 0x000fea0003800000 */
[----:B------:R-:W-:Y:S02]  /*7560*/  ULDC UR4, c[0x0][0xac8] ;  /* 0x0002b20000047ab9 */ /* 0x000fe40000000800 */
[----:B------:R-:W-:Y:S02]  /*7570*/  ISETP.GE.AND P5, PT, R2, UR4, PT ;  /* 0x0000000402007c0c */ /* 0x000fe4000bfa6270 */
[----:B------:R-:W-:Y:S02]  /*7580*/  ISETP.GE.AND P4, PT, R17, UR4, PT ;  /* 0x0000000411007c0c */ /* 0x000fe4000bf86270 */
[----:B------:R-:W-:Y:S02]  /*7590*/  ISETP.GE.AND P3, PT, R16, UR4, PT ;  /* 0x0000000410007c0c */ /* 0x000fe4000bf66270 */
[----:B------:R-:W-:-:S07]  /*75a0*/  ISETP.GE.AND P2, PT, R18, UR4, PT ;  /* 0x0000000412007c0c */ /* 0x000fce000bf46270 */
[----:B-1----:R-:W-:-:S04]  /*75b0*/  @!P5 LEA R4, P6, R2, R85, 0x1 ;  /* 0x000000550204d211 */ /* 0x002fc800078c08ff */
[----:B--2---:R-:W-:Y:S02]  /*75c0*/  @!P5 LEA.HI.X R5, R2, R83, R208, 0x1, P6 ;  /* 0x000000530205d211 */ /* 0x004fe400030f0cd0 */
[----:B------:R-:W-:-:S03]  /*75d0*/  @!P4 LEA R20, P6, R17, R85, 0x1 ;  /* 0x000000551114c211 */ /* 0x000fc600078c08ff */
[----:B-----5:R3:W-:Y:S01]  /*75e0*/  @!P5 ST.E.128 desc[UR40][R4.64], R12 ;  /* 0x0000000c0400d985 */ /* 0x0207e2000c101d28 */
[----:B------:R-:W-:Y:S02]  /*75f0*/  @!P4 LEA.HI.X R21, R17, R83, R207, 0x1, P6 ;  /* 0x000000531115c211 */ /* 0x000fe400030f0ccf */
[----:B------:R-:W-:-:S03]  /*7600*/  @!P3 LEA R80, P6, R16, R85, 0x1 ;  /* 0x000000551050b211 */ /* 0x000fc600078c08ff */
[----:B------:R3:W-:Y:S01]  /*7610*/  @!P4 ST.E.128 desc[UR40][R20.64], R56 ;  /* 0x000000381400c985 */ /* 0x0007e2000c101d28 */
[----:B------:R-:W-:Y:S02]  /*7620*/  @!P3 LEA.HI.X R81, R16, R83, R206, 0x1, P6 ;  /* 0x000000531051b211 */ /* 0x000fe400030f0cce */
[----:B------:R-:W-:-:S03]  /*7630*/  @!P2 LEA R82, P6, R18, R85, 0x1 ;  /* 0x000000551252a211 */ /* 0x000fc600078c08ff */
[----:B------:R3:W-:Y:S01]  /*7640*/  @!P3 ST.E.128 desc[UR40][R80.64], R68 ;  /* 0x000000445000b985 */ /* 0x0007e2000c101d28 */
[----:B------:R-:W-:-:S05]  /*7650*/  @!P2 LEA.HI.X R83, R18, R83, R205, 0x1, P6 ;  /* 0x000000531253a211 */ /* 0x000fca00030f0ccd */
[----:B------:R3:W-:Y:S04]  /*7660*/  @!P2 ST.E.128 desc[UR40][R82.64], R76 ;  /* 0x0000004c5200a985 */ /* 0x0007e8000c101d28 */
.L_x_9473:
[----:B------:R-:W-:Y:S05]  /*7670*/  BSYNC B1 ;  /* 0x0000000000017941 */ /* 0x000fea0003800000 */
.L_x_9472:
[----:B---3--:R3:W4:Y:S01]  /*7680*/  SHFL.IDX PT, R21, R3, 0x1, 0x181f ;  /* 0x00381f0003157f89 */ /* 0x00872200000e0000 */
[----:B------:R-:W-:Y:S03]  /*7690*/  BSSY B1, `(.L_x_9474) ;  /* 0x0000014000017945 */ /* 0x000fe60003800000 */
[----:B-----5:R3:W0:Y:S01]  /*76a0*/  SHFL.IDX PT, R15, R6, 0x1, 0x181f ;  /* 0x00381f00060f7f89 */ /* 0x02062200000e0000 */
[----:B------:R-:W-:Y:S05]  /*76b0*/  @P1 BRA `(.L_x_9475) ;  /* 0x0000000000441947 */ /* 0x000fea0003800000 */
[----:B------:R-:W-:Y:S02]  /*76c0*/  ULDC UR4, c[0x0][0xac8] ;  /* 0x0002b20000047ab9 */ /* 0x000fe40000000800 */
[----:B------:R-:W-:Y:S02]  /*76d0*/  ISETP.GE.AND P4, PT, R2, UR4, PT ;  /* 0x0000000402007c0c */ /* 0x000fe4000bf86270 */
[----:B------:R-:W-:Y:S02]  /*76e0*/  ISETP.GE.AND P3, PT, R17, UR4, PT ;  /* 0x0000000411007c0c */ /* 0x000fe4000bf66270 */
[----:B------:R-:W-:Y:S02]  /*76f0*/  ISETP.GE.AND P2, PT, R16, UR4, PT ;  /* 0x0000000410007c0c */ /* 0x000fe4000bf46270 */
[----:B------:R-:W-:-:S07]  /*7700*/  ISETP.GE.AND P1, PT, R18, UR4, PT ;  /* 0x0000000412007c0c */ /* 0x000fce000bf26270 */
[CC--:B0-----:R-:W-:Y:S02]  /*7710*/  @!P4 LEA R4, P6, R2.reuse, R15.reuse, 0x1 ;  /* 0x0000000f0204c211 */ /* 0x0c1fe400078c08ff */
[C---:B------:R-:W-:Y:S02]  /*7720*/  @!P3 LEA R12, P5, R17.reuse, R15, 0x1 ;  /* 0x0000000f110cb211 */ /* 0x040fe400078a08ff */
[----:B----4-:R-:W-:Y:S02]  /*7730*/  @!P4 LEA.HI.X R5, R2, R21, R208, 0x1, P6 ;  /* 0x000000150205c211 */ /* 0x010fe400030f0cd0 */
[----:B------:R-:W-:Y:S02]  /*7740*/  @!P2 LEA R14, P6, R16, R15, 0x1 ;  /* 0x0000000f100ea211 */ /* 0x000fe400078c08ff */
[----:B------:R-:W-:Y:S01]  /*7750*/  @!P3 LEA.HI.X R13, R17, R21, R207, 0x1, P5 ;  /* 0x00000015110db211 */ /* 0x000fe200028f0ccf */
[----:B------:R0:W-:Y:S01]  /*7760*/  @!P4 ST.E.128 desc[UR40][R4.64], R24 ;  /* 0x000000180400c985 */ /* 0x0001e2000c101d28 */
[----:B------:R-:W-:-:S02]  /*7770*/  @!P1 LEA R20, P5, R18, R15, 0x1 ;  /* 0x0000000f12149211 */ /* 0x000fc400078a08ff */
[-C--:B------:R-:W-:Y:S01]  /*7780*/  @!P2 LEA.HI.X R15, R16, R21.reuse, R206, 0x1, P6 ;  /* 0x00000015100fa211 */ /* 0x080fe200030f0cce */
[----:B------:R0:W-:Y:S01]  /*7790*/  @!P3 ST.E.128 desc[UR40][R12.64], R36 ;  /* 0x000000240c00b985 */ /* 0x0001e2000c101d28 */
[----:B------:R-:W-:-:S03]  /*77a0*/  @!P1 LEA.HI.X R21, R18, R21, R205, 0x1, P5 ;  /* 0x0000001512159211 */ /* 0x000fc600028f0ccd */
[----:B------:R0:W-:Y:S04]  /*77b0*/  @!P2 ST.E.128 desc[UR40][R14.64], R60 ;  /* 0x0000003c0e00a985 */ /* 0x0001e8000c101d28 */
[----:B------:R0:W-:Y:S02]  /*77c0*/  @!P1 ST.E.128 desc[UR40][R20.64], R72 ;  /* 0x0000004814009985 */ /* 0x0001e4000c101d28 */
.L_x_9475:
[----:B------:R-:W-:Y:S05]  /*77d0*/  BSYNC B1 ;  /* 0x0000000000017941 */ /* 0x000fea0003800000 */
.L_x_9474:
[----:B0---4-:R0:W4:Y:S01]  /*77e0*/  SHFL.IDX PT, R21, R3, 0x2, 0x181f ;  /* 0x00581f0003157f89 */ /* 0x01112200000e0000 */
        /* <DEDUP_REMOVED lines=11> */
[----:B----4-:R-:W-:Y:S02]  /*78a0*/  @!P3 LEA.HI.X R5, R2, R21, R208, 0x1, P6 ;  /* 0x000000150205b211 */ /* 0x010fe400030f0cd0 */
[----:B------:R-:W-:Y:S02]  /*78b0*/  @!P0 LEA R20, P6, R18, R13, 0x1 ;  /* 0x0000000d12148211 */ /* 0x000fe400078c08ff */
[-C--:B------:R-:W-:Y:S01]  /*78c0*/  @!P2 LEA.HI.X R13, R17, R21.reuse, R207, 0x1, P5 ;  /* 0x00000015110da211 */ /* 0x080fe200028f0ccf */
[----:B------:R0:W-:Y:S01]  /*78d0*/  @!P3 ST.E.128 desc[UR40][R4.64], R28 ;  /* 0x0000001c0400b985 */ /* 0x0001e2000c101d28 */
[----:B------:R-:W-:-:S02]  /*78e0*/  @!P1 LEA.HI.X R15, R16, R21, R206, 0x1, P4 ;  /* 0x00000015100f9211 */ /* 0x000fc400020f0cce */
[----:B------:R-:W-:Y:S01]  /*78f0*/  @!P0 LEA.HI.X R21, R18, R21, R205, 0x1, P6 ;  /* 0x0000001512158211 */ /* 0x000fe200030f0ccd */
[----:B------:R0:W-:Y:S04]  /*7900*/  @!P2 ST.E.128 desc[UR40][R12.64], R40 ;  /* 0x000000280c00a985 */ /* 0x0001e8000c101d28 */
[----:B------:R0:W-:Y:S04]  /*7910*/  @!P1 ST.E.128 desc[UR40][R14.64], R48 ;  /* 0x000000300e009985 */ /* 0x0001e8000c101d28 */
[----:B------:R0:W-:Y:S02]  /*7920*/  @!P0 ST.E.128 desc[UR40][R20.64], R64 ;  /* 0x0000004014008985 */ /* 0x0001e4000c101d28 */
.L_x_9477:
[----:B------:R-:W-:Y:S05]  /*7930*/  BSYNC B1 ;  /* 0x0000000000017941 */ /* 0x000fea0003800000 */
.L_x_9476:
[----:B------:R-:W-:Y:S01]  /*7940*/  VIADD R0, R87, 0x60 ;  /* 0x0000006057007836 */ /* 0x000fe20000000000 */
[----:B0--3--:R-:W3:Y:S04]  /*7950*/  SHFL.IDX PT, R3, R3, 0x3, 0x181f ;  /* 0x00781f0003037f89 */ /* 0x009ee800000e0000 */
[----:B------:R-:W-:Y:S01]  /*7960*/  ISETP.GE.AND P0, PT, R0, R84, PT ;  /* 0x000000540000720c */ /* 0x000fe20003f06270 */
[----:B----4-:R4:W0:-:S12]  /*7970*/  SHFL.IDX PT, R21, R6, 0x3, 0x181f ;  /* 0x00781f0006157f89 */ /* 0x01081800000e0000 */
[----:B----4-:R-:W-:Y:S05]  /*7980*/  @P0 BRA `(.L_x_9478) ;  /* 0x0000000c00bc0947 */ /* 0x010fea0003800000 */
[----:B------:R-:W-:Y:S02]  /*7990*/  ULDC UR4, c[0x0][0xac8] ;  /* 0x0002b20000047ab9 */ /* 0x000fe40000000800 */
[----:B------:R-:W-:Y:S02]  /*79a0*/  ISETP.GE.AND P3, PT, R2, UR4, PT ;  /* 0x0000000402007c0c */ /* 0x000fe4000bf66270 */
[----:B------:R-:W-:Y:S02]  /*79b0*/  ISETP.GE.AND P4, PT, R17, UR4, PT ;  /* 0x0000000411007c0c */ /* 0x000fe4000bf86270 */
[----:B------:R-:W-:-:S09]  /*79c0*/  ISETP.GE.AND P5, PT, R16, UR4, PT ;  /* 0x0000000410007c0c */ /* 0x000fd2000bfa6270 */
[-C--:B0-----:R-:W-:Y:S02]  /*79d0*/  @!P3 LEA R4, P0, R2, R21.reuse, 0x1 ;  /* 0x000000150204b211 */ /* 0x081fe400078008ff */
[CC--:B------:R-:W-:Y:S02]  /*79e0*/  @!P4 LEA R12, P1, R17.reuse, R21.reuse, 0x1 ;  /* 0x00000015110cc211 */ /* 0x0c0fe400078208ff */
[----:B------:R-:W-:Y:S02]  /*79f0*/  @!P5 LEA R14, P2, R16, R21, 0x1 ;  /* 0x00000015100ed211 */ /* 0x000fe400078408ff */
[-C--:B---3--:R-:W-:Y:S02]  /*7a00*/  @!P3 LEA.HI.X R5, R2, R3.reuse, R208, 0x1, P0 ;  /* 0x000000030205b211 */ /* 0x088fe400000f0cd0 */
[-C--:B------:R-:W-:Y:S02]  /*7a10*/  @!P4 LEA.HI.X R13, R17, R3.reuse, R207, 0x1, P1 ;  /* 0x00000003110dc211 */ /* 0x080fe400008f0ccf */
[----:B------:R-:W-:Y:S01]  /*7a20*/  @!P5 LEA.HI.X R15, R16, R3, R206, 0x1, P2 ;  /* 0x00000003100fd211 */ /* 0x000fe200010f0cce */
[----:B------:R4:W-:Y:S01]  /*7a30*/  @!P3 ST.E.128 desc[UR40][R4.64], R32 ;  /* 0x000000200400b985 */ /* 0x0009e2000c101d28 */
[----:B------:R-:W-:-:S03]  /*7a40*/  ISETP.GE.AND P0, PT, R18, UR4, PT ;  /* 0x0000000412007c0c */ /* 0x000fc6000bf06270 */
[----:B------:R4:W-:Y:S04]  /*7a50*/  @!P4 ST.E.128 desc[UR40][R12.64], R44 ;  /* 0x0000002c0c00c985 */ /* 0x0009e8000c101d28 */
[----:B------:R4:W-:Y:S06]  /*7a60*/  @!P5 ST.E.128 desc[UR40][R14.64], R8 ;  /* 0x000000080e00d985 */ /* 0x0009ec000c101d28 */
[----:B------:R-:W-:Y:S05]  /*7a70*/  @P0 BRA `(.L_x_9478) ;  /* 0x0000000c00800947 */ /* 0x000fea0003800000 */
[----:B----4-:R-:W-:-:S04]  /*7a80*/  LEA R4, P0, R18, R21, 0x1 ;  /* 0x0000001512047211 */ /* 0x010fc800078008ff */
[----:B------:R-:W-:-:S05]  /*7a90*/  LEA.HI.X R5, R18, R3, R205, 0x1, P0 ;  /* 0x0000000312057211 */ /* 0x000fca00000f0ccd */
[----:B------:R0:W-:Y:S01]  /*7aa0*/  ST.E.128 desc[UR40][R4.64], R52 ;  /* 0x0000003404007985 */ /* 0x0001e2000c101d28 */
[----:B------:R-:W-:Y:S05]  /*7ab0*/  BRA `(.L_x_9478) ;  /* 0x0000000c00707947 */ /* 0x000fea0003800000 */
.L_x_9470:
        /* <DEDUP_REMOVED lines=23> */
[----:B0-----:R-:W-:Y:S01]  /*7c30*/  ISETP.NE.AND P0, PT, R13, 0x1, PT ;  /* 0x000000010d00780c */ /* 0x001fe20003f05270 */
[----:B------:R-:W-:Y:S01]  /*7c40*/  UMOV UR4, URZ ;  /* 0x0000003f00047c82 */ /* 0x000fe20008000000 */
[----:B------:R-:W-:Y:S01]  /*7c50*/  USHF.R.S32.HI UR11, URZ, 0x1f, UR43 ;  /* 0x0000001f3f0b7899 */ /* 0x000fe2000801142b */
[----:B------:R-:W-:-:S10]  /*7c60*/  ISETP.GE.AND P1, PT, R209, 0x80, PT ;  /* 0x00000080d100780c */ /* 0x000fd40003f26270 */
[----:B------:R-:W0:Y:S01]  /*7c70*/  @P0 LDC R11, c[0x0][0xbec] ;  /* 0x0002fb00ff0b0b82 */ /* 0x000e220000000800 */
[----:B--2---:R-:W-:-:S13]  /*7c80*/  @P2 R2UR UR4, R3 ;  /* 0x00000000030422ca */ /* 0x004fda00000e0000 */
[----:B------:R-:W-:Y:S01]  /*7c90*/  USHF.R.S32.HI UR10, URZ, 0x1f, UR4 ;  /* 0x0000001f3f0a7899 */ /* 0x000fe20008011404 */
[----:B01----:R-:W-:Y:S11]  /*7ca0*/  @P3 BRA `(.L_x_9479) ;  /* 0x0000000000103947 */ /* 0x003ff60003800000 */
[----:B------:R-:W-:Y:S05]  /*7cb0*/  @!P2 BRA `(.L_x_9479) ;  /* 0x00000000000ca947 */ /* 0x000fea0003800000 */
[----:B------:R-:W2:Y:S04]  /*7cc0*/  LDG.E R3, desc[UR40][R4.64] ;  /* 0x0000002804037981 */ /* 0x000ea8000c1e1900 */
[----:B-----5:R-:W2:Y:S02]  /*7cd0*/  LDG.E R0, desc[UR40][R4.64+0x4] ;  /* 0x0000042804007981 */ /* 0x020ea4000c1e1900 */
[----:B--2---:R-:W-:-:S07]  /*7ce0*/  IMAD.IADD R0, R0, 0x1, -R3 ;  /* 0x0000000100007824 */ /* 0x004fce00078e0a03 */
.L_x_9479:
        /* <DEDUP_REMOVED lines=46> */
.L_x_9481:
[----:B------:R-:W-:Y:S05]  /*7fd0*/  BSYNC B1 ;  /* 0x0000000000017941 */ /* 0x000fea0003800000 */
.L_x_9480:
[----:B------:R-:W1:Y:S01]  /*7fe0*/  @P0 LDC R5, c[0x0][0xbf0] ;  /* 0x0002fc00ff050b82 */ /* 0x000e620000000800 */
[----:B------:R-:W-:Y:S01]  /*7ff0*/  ULDC.64 UR12, c[0x0][0xaa0] ;  /* 0x0002a800000c7ab9 */ /* 0x000fe20000000a00 */
[----:B0-----:R-:W-:Y:S01]  /*8000*/  IMAD R3, R19, 0x20, R22 ;  /* 0x0000002013037824 */ /* 0x001fe200078e0216 */
[----:B------:R-:W-:Y:S01]  /*8010*/  UIMAD UR7, UR10, UR12, URZ ;  /* 0x0000000c0a0772a4 */ /* 0x000fe2000f8e023f */
[----:B------:R-:W-:Y:S01]  /*8020*/  IMAD.U32 R8, RZ, RZ, UR44 ;  /* 0x0000002cff087e24 */ /* 0x000fe2000f8e00ff */
[----:B------:R-:W-:Y:S01]  /*8030*/  UIMAD.WIDE.U32 UR8, UR4, UR12, URZ ;  /* 0x0000000c040872a5 */ /* 0x000fe2000f8e003f */
[----:B------:R-:W-:Y:S01]  /*8040*/  IMAD.U32 R15, RZ, RZ, UR44 ;  /* 0x0000002cff0f7e24 */ /* 0x000fe2000f8e00ff */
[----:B------:R-:W-:Y:S01]  /*8050*/  UIMAD UR7, UR4, UR13, UR7 ;  /* 0x0000000d040772a4 */ /* 0x000fe2000f8e0207 */
[----:B------:R-:W-:Y:S01]  /*8060*/  IMAD R8, R8, 0x80, R3 ;  /* 0x0000008008087824 */ /* 0x000fe200078e0203 */
[----:B------:R-:W-:Y:S01]  /*8070*/  BSSY B1, `(.L_x_9482) ;  /* 0x000003e000017945 */ /* 0x000fe20003800000 */
[----:B------:R-:W-:Y:S01]  /*8080*/  ULDC.64 UR12, c[0x0][0xae8] ;  /* 0x0002ba00000c7ab9 */ /* 0x000fe20000000a00 */
[----:B------:R-:W-:Y:S01]  /*8090*/  UIADD3 UR9, UR9, UR7, URZ ;  /* 0x0000000709097290 */ /* 0x000fe2000fffe03f */
[----:B------:R-:W-:Y:S01]  /*80a0*/  @P0 IMAD.HI.U32 R4, R8, R11, RZ ;  /* 0x0000000b08040227 */ /* 0x000fe200078e00ff */
[----:B------:R-:W-:-:S02]  /*80b0*/  UIMAD UR4, UR11, UR12, URZ ;  /* 0x0000000c0b0472a4 */ /* 0x000fc4000f8e023f */
[----:B------:R-:W-:Y:S01]  /*80c0*/  UIMAD.WIDE.U32 UR8, UR43, UR12, UR8 ;  /* 0x0000000c2b0872a5 */ /* 0x000fe2000f8e0008 */
[----:B------:R-:W-:Y:S01]  /*80d0*/  IMAD.MOV.U32 R3, RZ, RZ, R8 ;  /* 0x000000ffff037224 */ /* 0x000fe200078e0008 */
[----:B------:R-:W-:Y:S01]  /*80e0*/  UIMAD UR4, UR43, UR13, UR4 ;  /* 0x0000000d2b0472a4 */ /* 0x000fe2000f8e0204 */
[----:B------:R-:W-:-:S03]  /*80f0*/  ULDC.64 UR10, c[0x0][0xaf0] ;  /* 0x0002bc00000a7ab9 */ /* 0x000fc60000000a00 */
[----:B------:R-:W-:Y:S02]  /*8100*/  UIADD3 UR9, UR9, UR4, URZ ;  /* 0x0000000409097290 */ /* 0x000fe4000fffe03f */
[----:B------:R-:W-:Y:S01]  /*8110*/  UIMAD UR4, UR45, UR10, URZ ;  /* 0x0000000a2d0472a4 */ /* 0x000fe2000f8e023f */
[----:B-1----:R-:W-:Y:S01]  /*8120*/  @P0 SHF.R.U32.HI R3, RZ, R5, R4 ;  /* 0x00000005ff030219 */ /* 0x002fe20000011604 */
[----:B------:R-:W-:Y:S02]  /*8130*/  UIMAD.WIDE.U32 UR8, UR46, UR10, UR8 ;  /* 0x0000000a2e0872a5 */ /* 0x000fe4000f8e0008 */
[----:B------:R-:W-:Y:S01]  /*8140*/  UIMAD UR4, UR46, UR11, UR4 ;  /* 0x0000000b2e0472a4 */ /* 0x000fe2000f8e0204 */
[--C-:B------:R-:W-:Y:S01]  /*8150*/  SHF.R.S32.HI R4, RZ, 0x1f, R3.reuse ;  /* 0x0000001fff047819 */ /* 0x100fe20000011403 */
[----:B------:R-:W-:Y:S01]  /*8160*/  IMAD.MOV R9, RZ, RZ, -R3 ;  /* 0x000000ffff097224 */ /* 0x000fe200078e0a03 */
[----:B------:R-:W-:Y:S01]  /*8170*/  ULDC.64 UR10, c[0x0][0xae0] ;  /* 0x0002b800000a7ab9 */ /* 0x000fe20000000a00 */
[----:B------:R-:W-:-:S02]  /*8180*/  UIADD3 UR4, UR9, UR4, URZ ;  /* 0x0000000409047290 */ /* 0x000fc4000fffe03f */
[----:B------:R-:W-:Y:S02]  /*8190*/  IMAD.U32 R5, RZ, RZ, UR9 ;  /* 0x00000009ff057e24 */ /* 0x000fe4000f8e00ff */
[----:B------:R-:W-:Y:S02]  /*81a0*/  IMAD R6, R4, UR10, RZ ;  /* 0x0000000a04067c24 */ /* 0x000fe4000f8e02ff */
[----:B------:R-:W-:Y:S01]  /*81b0*/  IMAD.U32 R4, RZ, RZ, UR8 ;  /* 0x00000008ff047e24 */ /* 0x000fe2000f8e00ff */
[----:B------:R-:W-:Y:S01]  /*81c0*/  ULDC.64 UR8, c[0x0][0xad8] ;  /* 0x0002b60000087ab9 */ /* 0x000fe20000000a00 */
[----:B------:R-:W-:Y:S02]  /*81d0*/  IMAD.U32 R5, RZ, RZ, UR4 ;  /* 0x00000004ff057e24 */ /* 0x000fe4000f8e00ff */
[----:B------:R-:W-:Y:S02]  /*81e0*/  IMAD R9, R13, R9, R8 ;  /* 0x000000090d097224 */ /* 0x000fe400078e0208 */
[----:B------:R-:W-:-:S02]  /*81f0*/  IMAD R11, R3, UR11, R6 ;  /* 0x0000000b030b7c24 */ /* 0x000fc4000f8e0206 */
        /* <DEDUP_REMOVED lines=14> */
[----:B------:R0:W1:Y:S01]  /*82e0*/  SHFL.IDX PT, R9, R6, RZ, 0x181f ;  /* 0x00181fff06097589 */ /* 0x00006200000e0000 */
[-C--:B------:R-:W-:Y:S01]  /*82f0*/  ISETP.GE.AND P1, PT, R0, R13.reuse, PT ;  /* 0x0000000d0000720c */ /* 0x080fe20003f26270 */
[----:B------:R-:W-:Y:S02]  /*8300*/  VIADD R0, R8, 0x40 ;  /* 0x0000004008007836 */ /* 0x000fe40000000000 */
[----:B------:R0:W2:Y:S03]  /*8310*/  SHFL.IDX PT, R5, R3, RZ, 0x181f ;  /* 0x00181fff03057589 */ /* 0x0000a600000e0000 */
[----:B------:R-:W-:Y:S01]  /*8320*/  ISETP.GE.AND P0, PT, R0, R13, PT ;  /* 0x0000000d0000720c */ /* 0x000fe20003f06270 */
[----:B------:R-:W-:-:S12]  /*8330*/  @P2 BRA `(.L_x_9483) ;  /* 0x0000000000442947 */ /* 0x000fd80003800000 */
        /* <DEDUP_REMOVED lines=8> */
[----:B------:R3:W-:Y:S01]  /*83c0*/  @!P5 ST.E.128 desc[UR40][R10.64], RZ ;  /* 0x000000ff0a00d985 */ /* 0x0007e2000c101d28 */
[----:B------:R-:W-:Y:S02]  /*83d0*/  @!P4 LEA.HI.X R15, R17, R5, R207, 0x1, P6 ;  /* 0x00000005110fc211 */ /* 0x000fe400030f0ccf */
[----:B------:R-:W-:-:S03]  /*83e0*/  @!P3 LEA R20, P6, R16, R9, 0x1 ;  /* 0x000000091014b211 */ /* 0x000fc600078c08ff */
[----:B------:R3:W-:Y:S01]  /*83f0*/  @!P4 ST.E.128 desc[UR40][R14.64], RZ ;  /* 0x000000ff0e00c985 */ /* 0x0007e2000c101d28 */
[----:B------:R-:W-:Y:S02]  /*8400*/  @!P3 LEA.HI.X R21, R16, R5, R206, 0x1, P6 ;  /* 0x000000051015b211 */ /* 0x000fe400030f0cce */
[----:B------:R-:W-:-:S03]  /*8410*/  @!P2 LEA R4, P6, R18, R9, 0x1 ;  /* 0x000000091204a211 */ /* 0x000fc600078c08ff */
[----:B------:R3:W-:Y:S01]  /*8420*/  @!P3 ST.E.128 desc[UR40][R20.64], RZ ;  /* 0x000000ff1400b985 */ /* 0x0007e2000c101d28 */
[----:B------:R-:W-:-:S05]  /*8430*/  @!P2 LEA.HI.X R5, R18, R5, R205, 0x1, P6 ;  /* 0x000000051205a211 */ /* 0x000fca00030f0ccd */
[----:B------:R3:W-:Y:S04]  /*8440*/  @!P2 ST.E.128 desc[UR40][R4.64], RZ ;  /* 0x000000ff0400a985 */ /* 0x0007e8000c101d28 */
.L_x_9483:
[----:B------:R-:W-:Y:S05]  /*8450*/  BSYNC B1 ;  /* 0x0000000000017941 */ /* 0x000fea0003800000 */
.L_x_9482:
[----:B--23--:R2:W3:Y:S01]  /*8460*/  SHFL.IDX PT, R5, R3, 0x1, 0x181f ;  /* 0x00381f0003057f89 */ /* 0x00c4e200000e0000 */
[----:B------:R-:W-:Y:S03]  /*8470*/  BSSY B1, `(.L_x_9484) ;  /* 0x0000014000017945 */ /* 0x000fe60003800000 */
[----:B-1----:R2:W1:Y:S01]  /*8480*/  SHFL.IDX PT, R9, R6, 0x1, 0x181f ;  /* 0x00381f0006097f89 */ /* 0x00246200000e0000 */
[----:B------:R-:W-:Y:S05]  /*8490*/  @P1 BRA `(.L_x_9485) ;  /* 0x0000000000441947 */ /* 0x000fea0003800000 */
[----:B------:R-:W-:Y:S02]  /*84a0*/  ULDC UR4, c[0x0][0xac8] ;  /* 0x0002b20000047ab9 */ /* 0x000fe40000000800 */
[----:B------:R-:W-:Y:S02]  /*84b0*/  ISETP.GE.AND P4, PT, R2, UR4, PT ;  /* 0x0000000402007c0c */ /* 0x000fe4000bf86270 */
[----:B------:R-:W-:Y:S02]  /*84c0*/  ISETP.GE.AND P3, PT, R17, UR4, PT ;  /* 0x0000000411007c0c */ /* 0x000fe4000bf66270 */
[----:B------:R-:W-:Y:S02]  /*84d0*/  ISETP.GE.AND P2, PT, R16, UR4, PT ;  /* 0x0000000410007c0c */ /* 0x000fe4000bf46270 */
[----:B------:R-:W-:-:S07]  /*84e0*/  ISETP.GE.AND P1, PT, R18, UR4, PT ;  /* 0x0000000412007c0c */ /* 0x000fce000bf26270 */
[CC--:B-1----:R-:W-:Y:S02]  /*84f0*/  @!P4 LEA R10, P6, R2.reuse, R9.reuse, 0x1 ;  /* 0x00000009020ac211 */ /* 0x0c2fe400078c08ff */
[C---:B------:R-:W-:Y:S02]  /*8500*/  @!P3 LEA R14, P5, R17.reuse, R9, 0x1 ;  /* 0x00000009110eb211 */ /* 0x040fe400078a08ff */
[----:B---3--:R-:W-:Y:S02]  /*8510*/  @!P4 LEA.HI.X R11, R2, R5, R208, 0x1, P6 ;  /* 0x00000005020bc211 */ /* 0x008fe400030f0cd0 */
[----:B------:R-:W-:Y:S02]  /*8520*/  @!P2 LEA R20, P6, R16, R9, 0x1 ;  /* 0x000000091014a211 */ /* 0x000fe400078c08ff */
[----:B------:R-:W-:Y:S01]  /*8530*/  @!P3 LEA.HI.X R15, R17, R5, R207, 0x1, P5 ;  /* 0x00000005110fb211 */ /* 0x000fe200028f0ccf */
[----:B------:R4:W-:Y:S01]  /*8540*/  @!P4 ST.E.128 desc[UR40][R10.64], RZ ;  /* 0x000000ff0a00c985 */ /* 0x0009e2000c101d28 */
[----:B------:R-:W-:-:S02]  /*8550*/  @!P1 LEA R4, P5, R18, R9, 0x1 ;  /* 0x0000000912049211 */ /* 0x000fc400078a08ff */
[-C--:B------:R-:W-:Y:S01]  /*8560*/  @!P2 LEA.HI.X R21, R16, R5.reuse, R206, 0x1, P6 ;  /* 0x000000051015a211 */ /* 0x080fe200030f0cce */
[----:B------:R4:W-:Y:S01]  /*8570*/  @!P3 ST.E.128 desc[UR40][R14.64], RZ ;  /* 0x000000ff0e00b985 */ /* 0x0009e2000c101d28 */
[----:B------:R-:W-:-:S03]  /*8580*/  @!P1 LEA.HI.X R5, R18, R5, R205, 0x1, P5 ;  /* 0x0000000512059211 */ /* 0x000fc600028f0ccd */
[----:B------:R4:W-:Y:S04]  /*8590*/  @!P2 ST.E.128 desc[UR40][R20.64], RZ ;  /* 0x000000ff1400a985 */ /* 0x0009e8000c101d28 */
[----:B------:R4:W-:Y:S02]  /*85a0*/  @!P1 ST.E.128 desc[UR40][R4.64], RZ ;  /* 0x000000ff04009985 */ /* 0x0009e4000c101d28 */
.L_x_9485:
[----:B------:R-:W-:Y:S05]  /*85b0*/  BSYNC B1 ;  /* 0x0000000000017941 */ /* 0x000fea0003800000 */
.L_x_9484:
[----:B---34-:R3:W4:Y:S01]  /*85c0*/  SHFL.IDX PT, R5, R3, 0x2, 0x181f ;  /* 0x00581f0003057f89 */ /* 0x01872200000e0000 */
        /* <DEDUP_REMOVED lines=8> */
[-C--:B-1----:R-:W-:Y:S02]  /*8650*/  @!P3 LEA R10, P6, R2, R9.reuse, 0x1 ;  /* 0x00000009020ab211 */ /* 0x082fe400078c08ff */
[CC--:B------:R-:W-:Y:S02]  /*8660*/  @!P2 LEA R14, P5, R17.reuse, R9.reuse, 0x1 ;  /* 0x00000009110ea211 */ /* 0x0c0fe400078a08ff */
[----:B------:R-:W-:Y:S02]  /*8670*/  @!P1 LEA R20, P4, R16, R9, 0x1 ;  /* 0x0000000910149211 */ /* 0x000fe400078808ff */
[----:B----4-:R-:W-:Y:S02]  /*8680*/  @!P3 LEA.HI.X R11, R2, R5, R208, 0x1, P6 ;  /* 0x00000005020bb211 */ /* 0x010fe400030f0cd0 */
[----:B------:R-:W-:Y:S02]  /*8690*/  @!P0 LEA R4, P6, R18, R9, 0x1 ;  /* 0x0000000912048211 */ /* 0x000fe400078c08ff */
[-C--:B------:R-:W-:Y:S01]  /*86a0*/  @!P2 LEA.HI.X R15, R17, R5.reuse, R207, 0x1, P5 ;  /* 0x00000005110fa211 */ /* 0x080fe200028f0ccf */
[----:B------:R1:W-:Y:S01]  /*86b0*/  @!P3 ST.E.128 desc[UR40][R10.64], RZ ;  /* 0x000000ff0a00b985 */ /* 0x0003e2000c101d28 */
[----:B------:R-:W-:-:S02]  /*86c0*/  @!P1 LEA.HI.X R21, R16, R5, R206, 0x1, P4 ;  /* 0x0000000510159211 */ /* 0x000fc400020f0cce */
[----:B------:R-:W-:Y:S01]  /*86d0*/  @!P0 LEA.HI.X R5, R18, R5, R205, 0x1, P6 ;  /* 0x0000000512058211 */ /* 0x000fe200030f0ccd */
[----:B------:R1:W-:Y:S04]  /*86e0*/  @!P2 ST.E.128 desc[UR40][R14.64], RZ ;  /* 0x000000ff0e00a985 */ /* 0x0003e8000c101d28 */
[----:B------:R1:W-:Y:S04]  /*86f0*/  @!P1 ST.E.128 desc[UR40][R20.64], RZ ;  /* 0x000000ff14009985 */ /* 0x0003e8000c101d28 */
[----:B------:R1:W-:Y:S02]  /*8700*/  @!P0 ST.E.128 desc[UR40][R4.64], RZ ;  /* 0x000000ff04008985 */ /* 0x0003e4000c101d28 */
.L_x_9487:
[----:B------:R-:W-:Y:S05]  /*8710*/  BSYNC B1 ;  /* 0x0000000000017941 */ /* 0x000fea0003800000 */
.L_x_9486:
[----:B------:R-:W-:Y:S01]  /*8720*/  VIADD R0, R8, 0x60 ;  /* 0x0000006008007836 */ /* 0x000fe20000000000 */
[----:B0-23--:R-:W0:Y:S04]  /*8730*/  SHFL.IDX PT, R3, R3, 0x3, 0x181f ;  /* 0x00781f0003037f89 */ /* 0x00de2800000e0000 */
[----:B------:R-:W-:Y:S01]  /*8740*/  ISETP.GE.AND P0, PT, R0, R13, PT ;  /* 0x0000000d0000720c */ /* 0x000fe20003f06270 */
[----:B-1--4-:R1:W2:-:S12]  /*8750*/  SHFL.IDX PT, R5, R6, 0x3, 0x181f ;  /* 0x00781f0006057f89 */ /* 0x01229800000e0000 */
[----:B-1----:R-:W-:Y:S05]  /*8760*/  @P0 BRA `(.L_x_9478) ;  /* 0x0000000000440947 */ /* 0x002fea0003800000 */
[----:B------:R-:W-:Y:S02]  /*8770*/  ULDC UR4, c[0x0][0xac8] ;  /* 0x0002b20000047ab9 */ /* 0x000fe40000000800 */
[----:B------:R-:W-:Y:S02]  /*8780*/  ISETP.GE.AND P3, PT, R2, UR4, PT ;  /* 0x0000000402007c0c */ /* 0x000fe4000bf66270 */
[----:B------:R-:W-:Y:S02]  /*8790*/  ISETP.GE.AND P2, PT, R17, UR4, PT ;  /* 0x0000000411007c0c */ /* 0x000fe4000bf46270 */
[----:B------:R-:W-:Y:S02]  /*87a0*/  ISETP.GE.AND P1, PT, R16, UR4, PT ;  /* 0x0000000410007c0c */ /* 0x000fe4000bf26270 */
[----:B------:R-:W-:-:S07]  /*87b0*/  ISETP.GE.AND P0, PT, R18, UR4, PT ;  /* 0x0000000412007c0c */ /* 0x000fce000bf06270 */
[-C--:B--2---:R-:W-:Y:S02]  /*87c0*/  @!P3 LEA R8, P6, R2, R5.reuse, 0x1 ;  /* 0x000000050208b211 */ /* 0x084fe400078c08ff */
[CC--:B------:R-:W-:Y:S02]  /*87d0*/  @!P2 LEA R10, P5, R17.reuse, R5.reuse, 0x1 ;  /* 0x00000005110aa211 */ /* 0x0c0fe400078a08ff */
[----:B------:R-:W-:Y:S02]  /*87e0*/  @!P1 LEA R12, P4, R16, R5, 0x1 ;  /* 0x00000005100c9211 */ /* 0x000fe400078808ff */
[----:B0-----:R-:W-:Y:S02]  /*87f0*/  @!P3 LEA.HI.X R9, R2, R3, R208, 0x1, P6 ;  /* 0x000000030209b211 */ /* 0x001fe400030f0cd0 */
        /* <DEDUP_REMOVED lines=8> */
.L_x_9478:
[----:B------:R-:W-:Y:S05]  /*8880*/  BSYNC B0 ;  /* 0x0000000000007941 */ /* 0x000fea0003800000 */
.L_x_9469:
[----:B------:R-:W-:Y:S02]  /*8890*/  ULDC UR4, c[0x0][0xc3c] ;  /* 0x00030f0000047ab9 */ /* 0x000fe40000000800 */
[----:B------:R-:W-:-:S13]  /*88a0*/  ISETP.GE.AND P0, PT, R7, UR4, PT ;  /* 0x0000000407007c0c */ /* 0x000fda000bf06270 */
[----:B------:R-:W-:Y:S05]  /*88b0*/  @!P0 BRA `(.L_x_9488) ;  /* 0xffffff8400688947 */ /* 0x000fea000383ffff */
[----:B------:R-:W-:Y:S05]  /*88c0*/  EXIT ;  /* 0x000000000000794d */ /* 0x000fea0003800000 */
.L_x_9445:
        /* <DEDUP_REMOVED lines=16> */
.L_x_9489:
        /* <DEDUP_REMOVED lines=42> */
.L_x_9495:
        /* <DEDUP_REMOVED lines=12> */
.L_x_9494:
[----:B------:R-:W-:Y:S05]  /*8d30*/  BSYNC B0 ;  /* 0x0000000000007941 */ /* 0x000fea0003800000 */
.L_x_9493:
        /* <DEDUP_REMOVED lines=22> */
.L_x_9491:
        /* <DEDUP_REMOVED lines=16> */
.L_x_9496:
        /* <DEDUP_REMOVED lines=25> */
.L_x_9492:
[----:B------:R-:W-:Y:S02]  /*9130*/  IMAD.MOV.U32 R17, RZ, RZ, RZ ;  /* 0x000000ffff117224 */ /* 0x000fe400078e00ff */
[----:B------:R-:W-:Y:S02]  /*9140*/  IMAD.U32 R16, RZ, RZ, UR6 ;  /* 0x00000006ff107e24 */ /* 0x000fe4000f8e00ff */
[----:B------:R-:W-:-:S07]  /*9150*/  IMAD.MOV.U32 R18, RZ, RZ, RZ ;  /* 0x000000ffff127224 */ /* 0x000fce00078e00ff */
.L_x_9497:
[----:B------:R-:W-:-:S13]  /*9160*/  ISETP.NE.AND P0, PT, R5, RZ, PT ;  /* 0x000000ff0500720c */ /* 0x000fda0003f05270 */
[----:B------:R-:W0:Y:S01]  /*9170*/  @!P0 S2R R3, SR_CgaCtaId ;  /* 0x0000000000038919 */ /* 0x000e220000008800 */
[----:B------:R-:W-:-:S04]  /*9180*/  @!P0 MOV R0, 0x400 ;  /* 0x0000040000008802 */ /* 0x000fc80000000f00 */
[----:B0-----:R-:W-:-:S05]  /*9190*/  @!P0 LEA R0, R3, R0, 0x18 ;  /* 0x0000000003008211 */ /* 0x001fca00078ec0ff */
[----:B------:R2:W-:Y:S01]  /*91a0*/  @!P0 STS.128 [R0+0x228d0], R16 ;  /* 0x0228d01000008388 */ /* 0x0005e20000000c00 */
[----:B------:R-:W-:Y:S06]  /*91b0*/  BAR.ARV 0x5, 0x180 ;  /* 0x0146000000007b1d */ /* 0x000fec0000002000 */
.L_x_9490:
        /* <DEDUP_REMOVED lines=31> */
.L_x_9600:
        /* <DEDUP_REMOVED lines=56> */
.L_x_9499:
        /* <DEDUP_REMOVED lines=12> */
.L_x_9500:
[----:B------:R-:W-:Y:S05]  /*97f0*/  @!P0 BRA `(.L_x_9501) ;  /* 0x00000000000c8947 */ /* 0x000fea0003800000 */
[----:B------:R-:W2:Y:S04]  /*9800*/  LDG.E R6, desc[UR40][R4.64] ;  /* 0x0000002804067981 */ /* 0x000ea8000c1e1900 */
[----:B------:R-:W2:Y:S02]  /*9810*/  LDG.E R4, desc[UR40][R4.64+0x4] ;  /* 0x0000042804047981 */ /* 0x000ea4000c1e1900 */
[----:B--2---:R-:W-:-:S07]  /*9820*/  IMAD.IADD R6, R4, 0x1, -R6 ;  /* 0x0000000104067824 */ /* 0x004fce00078e0a06 */
.L_x_9501:
[----:B-----5:R-:W-:Y:S01]  /*9830*/  IMAD.IADD R2, R6, 0x1, -R0 ;  /* 0x0000000106027824 */ /* 0x020fe200078e0a00 */
[----:B------:R-:W-:Y:S03]  /*9840*/  BSSY B7, `(.L_x_9502) ;  /* 0x0000417000077945 */ /* 0x000fe60003800000 */
[C---:B------:R-:W-:Y:S01]  /*9850*/  VIADD R0, R2.reuse, 0x5f ;  /* 0x0000005f02007836 */ /* 0x040fe20000000000 */
[----:B------:R2:W-:Y:S01]  /*9860*/  STL [R1+0x38], R2 ;  /* 0x0000380201007387 */ /* 0x0005e20000100800 */
[----:B------:R-:W-:Y:S02]  /*9870*/  ISETP.GT.AND P0, PT, R2, RZ, PT ;  /* 0x000000ff0200720c */ /* 0x000fe40003f04270 */
[----:B------:R-:W-:-:S05]  /*9880*/  IMAD.HI R0, R0, 0x2aaaaaab, RZ ;  /* 0x2aaaaaab00007827 */ /* 0x000fca00078e02ff */
[----:B--2---:R-:W-:-:S04]  /*9890*/  SHF.R.U32.HI R2, RZ, 0x1f, R0 ;  /* 0x0000001fff027819 */ /* 0x004fc80000011600 */
[----:B------:R-:W-:-:S05]  /*98a0*/  LEA.HI.SX32 R0, R0, R2, 0x1c ;  /* 0x0000000200007211 */ /* 0x000fca00078fe2ff */
[----:B------:R2:W-:Y:S01]  /*98b0*/  STL [R1+0x2c], R0 ;  /* 0x00002c0001007387 */ /* 0x0005e20000100800 */
[----:B------:R-:W-:Y:S05]  /*98c0*/  @P0 BRA `(.L_x_9503) ;  /* 0x0000000000440947 */ /* 0x000fea0003800000 */
[----:B------:R-:W3:Y:S02]  /*98d0*/  S2R R3, SR_TID.X ;  /* 0x0000000000037919 */ /* 0x000ee40000002100 */
[----:B---3--:R-:W-:-:S04]  /*98e0*/  LOP3.LUT R3, R3, 0x7f, RZ, 0xc0, !PT ;  /* 0x0000007f03037812 */ /* 0x008fc800078ec0ff */
[----:B------:R-:W-:-:S13]  /*98f0*/  ISETP.NE.AND P0, PT, R3, RZ, PT ;  /* 0x000000ff0300720c */ /* 0x000fda0003f05270 */
[----:B------:R-:W-:Y:S05]  /*9900*/  @P0 BRA `(.L_x_9504) ;  /* 0x0000004000280947 */ /* 0x000fea0003800000 */
[----:B------:R-:W3:Y:S01]  /*9910*/  S2R R5, SR_LANEID ;  /* 0x0000000000057919 */ /* 0x000ee20000000000 */
[----:B------:R-:W-:Y:S01]  /*9920*/  VOTEU.ANY UR4, UPT, PT ;  /* 0x0000000000047886 */ /* 0x000fe200038e0100 */
[----:B------:R-:W4:Y:S01]  /*9930*/  LDC.64 R2, c[0x0][0xc60] ;  /* 0x00031800ff027b82 */ /* 0x000f220000000a00 */
[----:B--2---:R-:W3:Y:S02]  /*9940*/  FLO.U32 R0, UR4 ;  /* 0x0000000400007d00 */ /* 0x004ee400080e0000 */
[----:B---3--:R-:W-:-:S06]  /*9950*/  ISETP.EQ.U32.AND P0, PT, R0, R5, PT ;  /* 0x000000050000720c */ /* 0x008fcc0003f02070 */
[----:B------:R-:W4:Y:S07]  /*9960*/  POPC R5, UR4 ;  /* 0x0000000400057d09 */ /* 0x000f2e0008000000 */
[----:B----4-:R-:W2:Y:S01]  /*9970*/  @P0 ATOMG.E.ADD.STRONG.GPU PT, R3, desc[UR40][R2.64], R5 ;  /* 0x00000005020309a8 */ /* 0x010ea200081ee1e8 */
[----:B------:R-:W3:Y:S02]  /*9980*/  S2R R4, SR_LTMASK ;  /* 0x0000000000047919 */ /* 0x000ee40000003900 */
[----:B---3--:R-:W-:-:S04]  /*9990*/  LOP3.LUT R4, R4, UR4, RZ, 0xc0, !PT ;  /* 0x0000000404047c12 */ /* 0x008fc8000f8ec0ff */
[----:B-1----:R-:W1:Y:S01]  /*99a0*/  POPC R7, R4 ;  /* 0x0000000400077309 */ /* 0x002e620000000000 */
[----:B--2---:R-:W1:Y:S02]  /*99b0*/  SHFL.IDX PT, R0, R3, R0, 0x1f ;  /* 0x00001f0003007589 */ /* 0x004e6400000e0000 */
[----:B-1----:R-:W-:Y:S01]  /*99c0*/  IADD3 R16, R0, UR37, R7 ;  /* 0x0000002500107c10 */ /* 0x002fe2000fffe007 */
[----:B------:R-:W-:Y:S06]  /*99d0*/  BRA `(.L_x_9504) ;  /* 0x0000003c00f47947 */ /* 0x000fec0003800000 */
.L_x_9503:
        /* <DEDUP_REMOVED lines=21> */
.L_x_9506:
[----:B------:R-:W-:Y:S05]  /*9b30*/  BSYNC B6 ;  /* 0x0000000000067941 */ /* 0x000fea0003800000 */
.L_x_9505:
        /* <DEDUP_REMOVED lines=21> */
.L_x_9509:
        /* <DEDUP_REMOVED lines=16> */
.L_x_9508:
[----:B------:R-:W-:Y:S05]  /*9d90*/  BSYNC B6 ;  /* 0x0000000000067941 */ /* 0x000fea0003800000 */
.L_x_9507:
        /* <DEDUP_REMOVED lines=26> */
.L_x_9616:
        /* <DEDUP_REMOVED lines=9> */
.L_x_9619:
        /* <DEDUP_REMOVED lines=25> */
.L_x_9513:
[----:B------:R-:W4:Y:S04]  /*a160*/  LDL R7, [R1+0x4] ;  /* 0x0000040001077983 */ /* 0x000f280000100800 */
[----:B--23--:R-:W4:Y:S04]  /*a170*/  LDL R0, [R1+0x8] ;  /* 0x0000080001007983 */ /* 0x00cf280000100800 */
[----:B------:R-:W2:Y:S01]  /*a180*/  LDL R2, [R1+0x10] ;  /* 0x0000100001027983 */ /* 0x000ea20000100800 */
[----:B----4-:R-:W-:Y:S01]  /*a190*/  IMAD R0, R0, 0x8, R7 ;  /* 0x0000000800007824 */ /* 0x010fe200078e0207 */
[----:B--2---:R-:W-:-:S04]  /*a1a0*/  SHF.L.U32 R2, R2, 0x1f, RZ ;  /* 0x0000001f02027819 */ /* 0x004fc800000006ff */
[----:B------:R-:W2:Y:S02]  /*a1b0*/  SYNCS.PHASECHK.TRANS64.TRYWAIT P0, [R0+URZ+0x22840], R2 ;  /* 0x02284002000075a7 */ /* 0x000ea4000800017f */
[----:B--2---:R-:W-:Y:S05]  /*a1c0*/  @!P0 BRA `(.L_x_9514) ;  /* 0x0000004800388947 */ /* 0x004fea0003800000 */
.L_x_9620:
        /* <DEDUP_REMOVED lines=11> */
.L_x_9515:
[----:B------:R-:W3:Y:S04]  /*a280*/  LDL R6, [R1+0x4] ;  /* 0x0000040001067983 */ /* 0x000ee80000100800 */
[----:B------:R-:W3:Y:S04]  /*a290*/  LDL R5, [R1+0x8] ;  /* 0x0000080001057983 */ /* 0x000ee80000100800 */
[----:B-1----:R-:W4:Y:S04]  /*a2a0*/  LDL R4, [R1+0x50] ;  /* 0x0000500001047983 */ /* 0x002f280000100800 */
[----:B------:R-:W5:Y:S04]  /*a2b0*/  LDL R3, [R1+0x1c] ;  /* 0x00001c0001037983 */ /* 0x000f680000100800 */
[----:B--2---:R-:W2:Y:S01]  /*a2c0*/  LDL R2, [R1] ;  /* 0x0000000001027983 */ /* 0x004ea20000100800 */
[----:B------:R-:W-:Y:S01]  /*a2d0*/  R2UR UR9, R0 ;  /* 0x00000000000972ca */ /* 0x000fe200000e0000 */
[----:B------:R-:W-:Y:S01]  /*a2e0*/  UIADD3 UR6, UP0, UR38, 0x370, URZ ;  /* 0x0000037026067890 */ /* 0x000fe2000ff1e03f */
[----:B------:R-:W-:Y:S01]  /*a2f0*/  R2UR UR12, R18 ;  /* 0x00000000120c72ca */ /* 0x000fe200000e0000 */
[----:B------:R-:W-:Y:S01]  /*a300*/  UMOV UR5, 0x14f00000 ;  /* 0x14f0000000057882 */ /* 0x000fe20000000000 */
[----:B------:R-:W-:Y:S01]  /*a310*/  PLOP3.LUT P0, PT, PT, PT, PT, 0x80, 0x0 ;  /* 0x000000000000781c */ /* 0x000fe20003f0f070 */
[----:B------:R-:W-:Y:S01]  /*a320*/  UIADD3.X UR7, URZ, UR39, URZ, UP0, !UPT ;  /* 0x000000273f077290 */ /* 0x000fe200087fe43f */
[----:B------:R-:W-:-:S07]  /*a330*/  UMOV UR10, URZ ;  /* 0x0000003f000a7c82 */ /* 0x000fce0008000000 */
[----:B------:R-:W-:Y:S01]  /*a340*/  UIADD3 UR9, UR9, 0x22830, URZ ;  /* 0x0002283009097890 */ /* 0x000fe2000fffe03f */
[----:B---3--:R-:W-:Y:S01]  /*a350*/  IMAD R0, R5, 0x3000, R6 ;  /* 0x0000300005007824 */ /* 0x008fe200078e0206 */
[----:B----4-:R-:W-:-:S04]  /*a360*/  R2UR UR11, R4 ;  /* 0x00000000040b72ca */ /* 0x010fc800000e0000 */
[----:B------:R-:W-:Y:S02]  /*a370*/  R2UR UR8, R0 ;  /* 0x00000000000872ca */ /* 0x000fe400000e0000 */
[----:B-----5:R-:W-:Y:S02]  /*a380*/  R2UR UR4, R3 ;  /* 0x00000000030472ca */ /* 0x020fe400000e0000 */
[----:B------:R-:W-:Y:S02]  /*a390*/  P2R R0, PR, RZ, 0x1 ;  /* 0x00000001ff007803 */ /* 0x000fe40000000000 */
[----:B--2---:R-:W-:-:S03]  /*a3a0*/  R2UR UR13, R2 ;  /* 0x00000000020d72ca */ /* 0x004fc600000e0000 */
[----:B------:R3:W-:Y:S04]  /*a3b0*/  STL [R1+0x18], R0 ;  /* 0x0000180001007387 */ /* 0x0007e80000100800 */
[----:B------:R-:W-:Y:S02]  /*a3c0*/  UIADD3 UR8, UR8, 0x1c400, URZ ;  /* 0x0001c40008087890 */ /* 0x000fe4000fffe03f */
[----:B------:R-:W-:-:S03]  /*a3d0*/  UIMAD UR11, UR11, 0x60, UR4 ;  /* 0x000000600b0b78a4 */ /* 0x000fc6000f8e0204 */
[----:B------:R-:W-:-:S06]  /*a3e0*/  UMOV UR4, 0x0 ;  /* 0x0000000000047882 */ /* 0x000fcc0000000000 */
[----:B------:R3:W-:Y:S02]  /*a3f0*/  UTMALDG.4D [UR8], [UR6], desc[UR4] ;  /* 0x00000408060075b4 */ /* 0x0007e40008019000 */
[----:B---3--:R-:W-:Y:S01]  /*a400*/  NOP ;  /* 0x0000000000007918 */ /* 0x008fe20000000000 */
.L_x_9511:
[----:B------:R-:W3:Y:S04]  /*a410*/  LDL R2, [R1+0x4] ;  /* 0x0000040001027983 */ /* 0x000ee80000100800 */
[----:B------:R-:W2:Y:S04]  /*a420*/  LDL.LU R3, [R1+0x30] ;  /* 0x0000300001037983 */ /* 0x000ea80000300800 */
        /* <DEDUP_REMOVED lines=41> */
.L_x_9517:
[----:B------:R-:W-:Y:S05]  /*a6c0*/  BSYNC B6 ;  /* 0x0000000000067941 */ /* 0x000fea0003800000 */
.L_x_9516:
[----:B--2---:R-:W2:Y:S01]  /*a6d0*/  LDL.LU R4, [R1+0x30] ;  /* 0x0000300001047983 */ /* 0x004ea20000300800 */
[----:B------:R-:W1:Y:S01]  /*a6e0*/  LDC R7, c[0x0][0x448] ;  /* 0x00011200ff077b82 */ /* 0x000e620000000800 */
[----:B------:R-:W-:Y:S01]  /*a6f0*/  ULDC.64 UR4, c[0x0][0x2d8] ;  /* 0x0000b60000047ab9 */ /* 0x000fe20000000a00 */
[----:B------:R-:W-:Y:S01]  /*a700*/  IMAD.SHL.U32 R17, R17, 0x80, RZ ;  /* 0x0000008011117824 */ /* 0x000fe200078e00ff */
[----:B------:R-:W2:Y:S01]  /*a710*/  LDL.LU.64 R2, [R1+0x48] ;  /* 0x0000480001027983 */ /* 0x000ea20000300a00 */
[----:B------:R-:W-:-:S03]  /*a720*/  ULDC UR6, c[0x0][0x2b8] ;  /* 0x0000ae0000067ab9 */ /* 0x000fc60000000800 */
        /* <DEDUP_REMOVED lines=21> */
[----:B------:R-:W-:-:S03]  /*a880*/  ULDC.64 UR4, c[0x0][0x2d0] ;  /* 0x0000b40000047ab9 */ /* 0x000fc60000000a00 */
[----:B------:R-:W-:Y:S01]  /*a890*/  IMAD.IADD R3, R3, 0x1, R0 ;  /* 0x0000000103037824 */ /* 0x000fe200078e0200 */
[C---:B-1----:R-:W-:Y:S01]  /*a8a0*/  LOP3.LUT R5, R4.reuse, 0x7f, RZ, 0xc0, !PT ;  /* 0x0000007f04057812 */ /* 0x042fe200078ec0ff */
[----:B------:R-:W-:-:S03]  /*a8b0*/  IMAD.SHL.U32 R4, R4, 0x10, RZ ;  /* 0x0000001004047824 */ /* 0x000fc600078e00ff */
[----:B------:R-:W-:-:S04]  /*a8c0*/  SHF.R.U32.HI R5, RZ, 0x3, R5 ;  /* 0x00000003ff057819 */ /* 0x000fc80000011605 */
[----:B------:R-:W-:Y:S02]  /*a8d0*/  LOP3.LUT R4, R5, 0x70, R4, 0xf8, !PT ;  /* 0x0000007005047812 */ /* 0x000fe400078ef804 */
[----:B------:R-:W1:Y:S02]  /*a8e0*/  @P0 LDC R5, c[0x0][0x44c] ;  /* 0x00011300ff050b82 */ /* 0x000e640000000800 */
[----:B------:R-:W-:-:S05]  /*a8f0*/  LOP3.LUT R0, R4, R17, RZ, 0xfc, !PT ;  /* 0x0000001104007212 */ /* 0x000fca00078efcff */
        /* <DEDUP_REMOVED lines=23> */
[----:B------:R-:W-:-:S04]  /*aa70*/  IMAD.IADD R3, R8, 0x1, R17 ;  /* 0x0000000108037824 */ /* 0x000fc800078e0211 */
[C---:B------:R-:W-:Y:S02]  /*aa80*/  VIADD R5, R3.reuse, 0x10 ;  /* 0x0000001003057836 */ /* 0x040fe40000000000 */
        /* <DEDUP_REMOVED lines=59> */
[----:B0-----:R-:W0:Y:S03]  /*ae40*/  SHFL.IDX PT, R6, R2, 0x6, 0x181f ;  /* 0x00d81f0002067f89 */ /* 0x001e2600000e0000 */
[----:B-1----:R-:W-:-:S05]  /*ae50*/  @!P1 LEA R5, P2, R10, R5, 0x1 ;  /* 0x000000050a059211 */ /* 0x002fca00078408ff */
[----:B0-----:R-:W-:-:S04]  /*ae60*/  @!P1 IMAD.X R6, RZ, RZ, R6, P2 ;  /* 0x000000ffff069224 */ /* 0x001fc800010e0606 */
[----:B------:R-:W-:Y:S02]  /*ae70*/  @!P1 IMAD.MOV.U32 R7, RZ, RZ, R6 ;  /* 0x000000ffff079224 */ /* 0x000fe400078e0006 */
[----:B------:R-:W-:Y:S02]  /*ae80*/  @!P1 IMAD.MOV.U32 R6, RZ, RZ, R5 ;  /* 0x000000ffff069224 */ /* 0x000fe400078e0005 */
[----:B------:R0:W1:Y:S04]  /*ae90*/  SHFL.IDX PT, R5, R2, 0x7, 0x181f ;  /* 0x00f81f0002057f89 */ /* 0x00006800000e0000 */
[----:B------:R0:W-:Y:S02]  /*aea0*/  @!P1 LDGSTS.E.BYPASS.LTC128B.128 [R9+0x1b400], desc[UR40][R6.64], !P0 ;  /* 0x1b40000006099fae */ /* 0x0001e4000c101d68 */
.L_x_9637:
        /* <DEDUP_REMOVED lines=11> */
.L_x_9519:
        /* <DEDUP_REMOVED lines=19> */
.L_x_9638:
[----:B------:R-:W-:Y:S05]  /*b090*/  BSYNC B0 ;  /* 0x0000000000007941 */ /* 0x000fea0003800000 */
.L_x_9520:
        /* <DEDUP_REMOVED lines=16> */
.L_x_9639:
[----:B------:R-:W-:Y:S05]  /*b1a0*/  BSYNC B1 ;  /* 0x0000000000017941 */ /* 0x000fea0003800000 */
.L_x_9524:
        /* <DEDUP_REMOVED lines=9> */
.L_x_9527:
[----:B------:R-:W-:Y:S05]  /*b240*/  BSYNC B1 ;  /* 0x0000000000017941 */ /* 0x000fea0003800000 */
.L_x_9526:
[----:B------:R-:W2:Y:S04]  /*b250*/  LDL R5, [R1+0x4] ;  /* 0x0000040001057983 */ /* 0x000ea80000100800 */
[----:B------:R-:W2:Y:S04]  /*b260*/  LDL R3, [R1+0x8] ;  /* 0x0000080001037983 */ /* 0x000ea80000100800 */
        /* <DEDUP_REMOVED lines=10> */
[----:B---3--:R-:W-:Y:S02]  /*b310*/  IMAD R0, R0, 0x60, R4 ;  /* 0x0000006000007824 */ /* 0x008fe400078e0204 */
[----:B------:R-:W-:-:S07]  /*b320*/  VIADD R4, R3, 0x400 ;  /* 0x0000040003047836 */ /* 0x000fce0000000000 */
.L_x_9528:
        /* <DEDUP_REMOVED lines=16> */
.L_x_9529:
        /* <DEDUP_REMOVED lines=16> */
.L_x_9530:
        /* <DEDUP_REMOVED lines=16> */
.L_x_9531:
        /* <DEDUP_REMOVED lines=11> */
.L_x_9523:
[----:B------:R-:W-:Y:S05]  /*b6e0*/  BSYNC B0 ;  /* 0x0000000000007941 */ /* 0x000fea0003800000 */
.L_x_9522:
        /* <DEDUP_REMOVED lines=51> */
.L_x_9538:
        /* <DEDUP_REMOVED lines=9> */
.L_x_9640:
[----:B------:R-:W-:Y:S05]  /*bab0*/  BSYNC B3 ;  /* 0x0000000000037941 */ /* 0x000fea0003800000 */
.L_x_9539:
        /* <DEDUP_REMOVED lines=9> */
.L_x_9542:
[----:B------:R-:W-:Y:S05]  /*bb50*/  BSYNC B3 ;  /* 0x0000000000037941 */ /* 0x000fea0003800000 */
.L_x_9541:
        /* <DEDUP_REMOVED lines=14> */
.L_x_9543:
        /* <DEDUP_REMOVED lines=14> */
.L_x_9641:
[----:B------:R-:W-:Y:S05]  /*bd20*/  BSYNC B3 ;  /* 0x0000000000037941 */ /* 0x000fea0003800000 */
.L_x_9544:
        /* <DEDUP_REMOVED lines=11> */
.L_x_9547:
[----:B------:R-:W-:Y:S05]  /*bde0*/  BSYNC B3 ;  /* 0x0000000000037941 */ /* 0x000fea0003800000 */
.L_x_9546:
        /* <DEDUP_REMOVED lines=11> */
.L_x_9548:
        /* <DEDUP_REMOVED lines=16> */
.L_x_9549:
        /* <DEDUP_REMOVED lines=16> */
.L_x_9550:
        /* <DEDUP_REMOVED lines=16> */
.L_x_9551:
        /* <DEDUP_REMOVED lines=11> */
.L_x_9537:
[----:B------:R-:W-:Y:S05]  /*c250*/  BSYNC B1 ;  /* 0x0000000000017941 */ /* 0x000fea0003800000 */
.L_x_9536:
[----:B------:R-:W2:Y:S02]  /*c260*/  LDL.LU R4, [R1+0x2c] ;  /* 0x00002c0001047983 */ /* 0x000ea40000300800 */
[----:B--2---:R-:W-:-:S07]  /*c270*/  VIADD R0, R4, 0xfffffffd ;  /* 0xfffffffd04007836 */ /* 0x004fce0000000000 */
.L_x_9535:
[----:B------:R-:W-:Y:S05]  /*c280*/  BSYNC B2 ;  /* 0x0000000000027941 */ /* 0x000fea0003800000 */
.L_x_9534:
[----:B------:R-:W2:Y:S01]  /*c290*/  LDL.LU R2, [R1+0x28] ;  /* 0x0000280001027983 */ /* 0x000ea20000300800 */
[----:B------:R-:W-:-:S05]  /*c2a0*/  IMAD.MOV R6, RZ, RZ, -R6 ;  /* 0x000000ffff067224 */ /* 0x000fca00078e0a06 */
[----:B--2---:R-:W-:-:S13]  /*c2b0*/  ISETP.NE.AND P0, PT, R2, R6, PT ;  /* 0x000000060200720c */ /* 0x004fda0003f05270 */
[----:B------:R-:W-:Y:S05]  /*c2c0*/  @!P0 BRA `(.L_x_9533) ;  /* 0x0000001400488947 */ /* 0x000fea0003800000 */
.L_x_9584:
[----:B------:R-:W2:Y:S04]  /*c2d0*/  LDL R4, [R1+0x18] ;  /* 0x0000180001047983 */ /* 0x000ea80000100800 */
[----:B------:R-:W0:Y:S04]  /*c2e0*/  LDL.LU R3, [R1+0x8] ;  /* 0x0000080001037983 */ /* 0x000e280000300800 */
[----:B------:R-:W3:Y:S01]  /*c2f0*/  LDL.LU R2, [R1+0x10] ;  /* 0x0000100001027983 */ /* 0x000ee20000300800 */
[----:B------:R-:W-:Y:S05]  /*c300*/  YIELD ;  /* 0x0000000000007946 */ /* 0x000fea0003800000 */
[----:B------:R-:W-:Y:S01]  /*c310*/  BSSY B1, `(.L_x_9552) ;  /* 0x00000a2000017945 */ /* 0x000fe20003800000 */
[----:B--2---:R-:W-:Y:S01]  /*c320*/  ISETP.NE.AND P1, PT, R4, RZ, PT ;  /* 0x000000ff0400720c */ /* 0x004fe20003f25270 */
        /* <DEDUP_REMOVED lines=31> */
.L_x_9554:
[----:B0-----:R-:W2:Y:S01]  /*c520*/  LDL R2, [R1+0x4] ;  /* 0x0000040001027983 */ /* 0x001ea20000100800 */
[----:B------:R-:W0:Y:S02]  /*c530*/  S2R R3, SR_TID.X ;  /* 0x0000000000037919 */ /* 0x000e240000002100 */
[----:B0-----:R-:W-:Y:S02]  /*c540*/  LOP3.LUT R4, R3, 0x7f, RZ, 0xc0, !PT ;  /* 0x0000007f03047812 */ /* 0x001fe400078ec0ff */
[----:B------:R-:W-:Y:S01]  /*c550*/  SHF.L.U32 R3, R6, 0x1f, RZ ;  /* 0x0000001f06037819 */ /* 0x000fe200000006ff */
[----:B------:R-:W-:Y:S01]  /*c560*/  BSSY B2, `(.L_x_9555) ;  /* 0x0000005000027945 */ /* 0x000fe20003800000 */
[----:B------:R-:W-:Y:S01]  /*c570*/  ISETP.NE.AND P1, PT, R4, RZ, PT ;  /* 0x000000ff0400720c */ /* 0x000fe20003f25270 */
[----:B--2---:R-:W-:-:S04]  /*c580*/  IMAD R2, R7, 0x8, R2 ;  /* 0x0000000807027824 */ /* 0x004fc800078e0202 */
[----:B------:R-:W0:Y:S02]  /*c590*/  SYNCS.PHASECHK.TRANS64.TRYWAIT P0, [R2+URZ+0x22840], R3 ;  /* 0x02284003020075a7 */ /* 0x000e24000800017f */
[----:B0-----:R-:W-:Y:S06]  /*c5a0*/  @!P0 BRA `(.L_x_9556) ;  /* 0x0000003000388947 */ /* 0x001fec0003800000 */
.L_x_9642:
[----:B------:R-:W-:Y:S05]  /*c5b0*/  BSYNC B2 ;  /* 0x0000000000027941 */ /* 0x000fea0003800000 */
.L_x_9555:
        /* <DEDUP_REMOVED lines=9> */
.L_x_9558:
[----:B------:R-:W-:Y:S05]  /*c650*/  BSYNC B2 ;  /* 0x0000000000027941 */ /* 0x000fea0003800000 */
.L_x_9557:
        /* <DEDUP_REMOVED lines=13> */
.L_x_9559:
        /* <DEDUP_REMOVED lines=14> */
.L_x_9643:
[----:B------:R-:W-:Y:S05]  /*c810*/  BSYNC B2 ;  /* 0x0000000000027941 */ /* 0x000fea0003800000 */
.L_x_9560:
        /* <DEDUP_REMOVED lines=11> */
.L_x_9563:
[----:B------:R-:W-:Y:S05]  /*c8d0*/  BSYNC B2 ;  /* 0x0000000000027941 */ /* 0x000fea0003800000 */
.L_x_9562:
        /* <DEDUP_REMOVED lines=10> */
.L_x_9564:
        /* <DEDUP_REMOVED lines=16> */
.L_x_9565:
        /* <DEDUP_REMOVED lines=16> */
.L_x_9566:
        /* <DEDUP_REMOVED lines=16> */
.L_x_9567:
        /* <DEDUP_REMOVED lines=11> */
.L_x_9553:
[----:B------:R-:W-:Y:S05]  /*cd30*/  BSYNC B1 ;  /* 0x0000000000017941 */ /* 0x000fea0003800000 */
.L_x_9552:
[----:B------:R-:W2:Y:S01]  /*cd40*/  LDL R5, [R1+0x18] ;  /* 0x0000180001057983 */ /* 0x000ea20000100800 */
[----:B------:R-:W-:Y:S01]  /*cd50*/  VIADD R7, R7, 0x1 ;  /* 0x0000000107077836 */ /* 0x000fe20000000000 */
[----:B------:R-:W-:Y:S04]  /*cd60*/  BSSY B1, `(.L_x_9568) ;  /* 0x00000a5000017945 */ /* 0x000fe80003800000 */
[----:B------:R-:W-:-:S04]  /*cd70*/  ISETP.NE.AND P0, PT, R7, 0x2, PT ;  /* 0x000000020700780c */ /* 0x000fc80003f05270 */
[----:B------:R-:W-:Y:S02]  /*cd80*/  SEL R2, RZ, 0x1, P0 ;  /* 0x00000001ff027807 */ /* 0x000fe40000000000 */
[----:B------:R-:W-:Y:S02]  /*cd90*/  SEL R9, R7, RZ, P0 ;  /* 0x000000ff07097207 */ /* 0x000fe40000000000 */
[----:B-----5:R-:W-:-:S05]  /*cda0*/  LOP3.LUT R8, R6, R2, RZ, 0x3c, !PT ;  /* 0x0000000206087212 */ /* 0x020fca00078e3cff */
[----:B------:R0:W-:Y:S04]  /*cdb0*/  STL [R1+0x10], R8 ;  /* 0x0000100801007387 */ /* 0x0001e80000100800 */
[----:B------:R0:W-:Y:S01]  /*cdc0*/  STL [R1+0x8], R9 ;  /* 0x0000080901007387 */ /* 0x0001e20000100800 */
[----:B--2---:R-:W-:-:S13]  /*cdd0*/  ISETP.NE.AND P2, PT, R5, RZ, PT ;  /* 0x000000ff0500720c */ /* 0x004fda0003f45270 */
[----:B0-----:R-:W-:Y:S05]  /*cde0*/  @!P2 BRA `(.L_x_9569) ;  /* 0x000000080070a947 */ /* 0x001fea0003800000 */
[----:B------:R-:W-:Y:S01]  /*cdf0*/  ULDC.64 UR4, c[0x0][0x418] ;  /* 0x0001060000047ab9 */ /* 0x000fe20000000a00 */
[----:B------:R-:W-:Y:S01]  /*ce00*/  VIADD R6, R0, 0xffffffff ;  /* 0xffffffff00067836 */ /* 0x000fe20000000000 */
        /* <DEDUP_REMOVED lines=23> */
.L_x_9570:
        /* <DEDUP_REMOVED lines=9> */
.L_x_9644:
[----:B------:R-:W-:Y:S05]  /*d010*/  BSYNC B2 ;  /* 0x0000000000027941 */ /* 0x000fea0003800000 */
.L_x_9571:
        /* <DEDUP_REMOVED lines=9> */
.L_x_9574:
[----:B------:R-:W-:Y:S05]  /*d0b0*/  BSYNC B2 ;  /* 0x0000000000027941 */ /* 0x000fea0003800000 */
.L_x_9573:
[----:B------:R-:W2:Y:S04]  /*d0c0*/  LDL R8, [R1+0x4] ;  /* 0x0000040001087983 */ /* 0x000ea80000100800 */
        /* <DEDUP_REMOVED lines=13> */
.L_x_9575:
        /* <DEDUP_REMOVED lines=14> */
.L_x_9645:
[----:B------:R-:W-:Y:S05]  /*d280*/  BSYNC B2 ;  /* 0x0000000000027941 */ /* 0x000fea0003800000 */
.L_x_9576:
        /* <DEDUP_REMOVED lines=11> */
.L_x_9579:
[----:B------:R-:W-:Y:S05]  /*d340*/  BSYNC B2 ;  /* 0x0000000000027941 */ /* 0x000fea0003800000 */
.L_x_9578:
        /* <DEDUP_REMOVED lines=11> */
.L_x_9580:
        /* <DEDUP_REMOVED lines=16> */
.L_x_9581:
        /* <DEDUP_REMOVED lines=16> */
.L_x_9582:
        /* <DEDUP_REMOVED lines=16> */
.L_x_9583:
        /* <DEDUP_REMOVED lines=11> */
.L_x_9569:
[----:B------:R-:W-:Y:S05]  /*d7b0*/  BSYNC B1 ;  /* 0x0000000000017941 */ /* 0x000fea0003800000 */
.L_x_9568:
[C---:B------:R-:W-:Y:S01]  /*d7c0*/  ISETP.GT.AND P0, PT, R0.reuse, 0x1, PT ;  /* 0x000000010000780c */ /* 0x040fe20003f04270 */
[----:B------:R-:W-:-:S12]  /*d7d0*/  VIADD R0, R0, 0xfffffffe ;  /* 0xfffffffe00007836 */ /* 0x000fd80000000000 */
[----:B------:R-:W-:Y:S05]  /*d7e0*/  @P0 BRA `(.L_x_9584) ;  /* 0xffffffe800b80947 */ /* 0x000fea000383ffff */
.L_x_9533:
[----:B------:R-:W-:Y:S05]  /*d7f0*/  BSYNC B0 ;  /* 0x0000000000007941 */ /* 0x000fea0003800000 */
.L_x_9532:
        /* <DEDUP_REMOVED lines=24> */
.L_x_9586:
[----:B------:R-:W-:Y:S05]  /*d980*/  BSYNC B0 ;  /* 0x0000000000007941 */ /* 0x000fea0003800000 */
.L_x_9585:
[----:B------:R-:W-:-:S05]  /*d990*/  SEL R0, R0, RZ, P0 ;  /* 0x000000ff00007207 */ /* 0x000fca0000000000 */
[----:B------:R2:W-:Y:S02]  /*d9a0*/  STL [R1+0x8], R0 ;  /* 0x0000080001007387 */ /* 0x0005e40000100800 */
.L_x_9504:
[----:B------:R-:W-:Y:S05]  /*d9b0*/  BSYNC B7 ;  /* 0x0000000000077941 */ /* 0x000fea0003800000 */
.L_x_9502:
        /* <DEDUP_REMOVED lines=13> */
.L_x_9587:
        /* <DEDUP_REMOVED lines=36> */
.L_x_9655:
[----:B------:R-:W-:Y:S02]  /*dcd0*/  ULDC UR4, c[0x0][0xc38] ;  /* 0x00030e0000047ab9 */ /* 0x000fe40000000800 */
[----:B------:R-:W-:-:S04]  /*dce0*/  IMAD.U32 R16, RZ, RZ, UR4 ;  /* 0x00000004ff107e24 */ /* 0x000fc8000f8e00ff */
[----:B--2---:R-:W-:-:S04]  /*dcf0*/  IMAD R6, R14, R16, RZ ;  /* 0x000000100e067224 */ /* 0x004fc800078e02ff */
[----:B------:R-:W-:-:S05]  /*dd00*/  IMAD.IADD R4, R4, 0x1, R6 ;  /* 0x0000000104047824 */ /* 0x000fca00078e0206 */
[----:B------:R-:W-:-:S13]  /*dd10*/  ISETP.GT.AND P6, PT, R4, R0, PT ;  /* 0x000000000400720c */ /* 0x000fda0003fc4270 */
[----:B------:R-:W-:Y:S05]  /*dd20*/  @P6 BRA `(.L_x_9590) ;  /* 0x00000000009c6947 */ /* 0x000fea0003800000 */
.L_x_9595:
        /* <DEDUP_REMOVED lines=14> */
.L_x_9593:
[----:B------:R-:W-:Y:S05]  /*de10*/  BSYNC B0 ;  /* 0x0000000000007941 */ /* 0x000fea0003800000 */
.L_x_9592:
        /* <DEDUP_REMOVED lines=18> */
.L_x_9663:
[----:B------:R-:W-:Y:S02]  /*df40*/  ULDC UR4, c[0x0][0xc38] ;  /* 0x00030e0000047ab9 */ /* 0x000fe40000000800 */
[----:B------:R-:W-:-:S04]  /*df50*/  IMAD.U32 R16, RZ, RZ, UR4 ;  /* 0x00000004ff107e24 */ /* 0x000fc8000f8e00ff */
[----:B--2---:R-:W-:-:S04]  /*df60*/  IMAD R6, R14, R16, RZ ;  /* 0x000000100e067224 */ /* 0x004fc800078e02ff */
[----:B------:R-:W-:-:S05]  /*df70*/  IMAD.IADD R4, R6, 0x1, R4 ;  /* 0x0000000106047824 */ /* 0x000fca00078e0204 */
[----:B------:R-:W-:-:S13]  /*df80*/  ISETP.GT.AND P6, PT, R4, R0, PT ;  /* 0x000000000400720c */ /* 0x000fda0003fc4270 */
[----:B------:R-:W-:Y:S05]  /*df90*/  @!P6 BRA `(.L_x_9595) ;  /* 0xfffffffc0064e947 */ /* 0x000fea000383ffff */
.L_x_9590:
        /* <DEDUP_REMOVED lines=8> */
.L_x_9667:
[----:B------:R-:W-:Y:S01]  /*e020*/  ISETP.NE.AND P0, PT, R5, RZ, PT ;  /* 0x000000ff0500720c */ /* 0x000fe20003f05270 */
[----:B------:R-:W-:-:S12]  /*e030*/  IMAD.MOV.U32 R14, RZ, RZ, RZ ;  /* 0x000000ffff0e7224 */ /* 0x000fd800078e00ff */
[----:B------:R-:W-:Y:S05]  /*e040*/  @!P0 BRA `(.L_x_9597) ;  /* 0x0000000000108947 */ /* 0x000fea0003800000 */
[----:B------:R-:W-:Y:S01]  /*e050*/  UMOV UR4, 0xffffffff ;  /* 0xffffffff00047882 */ /* 0x000fe20000000000 */
[----:B0-----:R-:W-:Y:S02]  /*e060*/  VIADD R12, R4, 0xffffffff ;  /* 0xffffffff040c7836 */ /* 0x001fe40000000000 */
[----:B------:R-:W-:Y:S05]  /*e070*/  BRA.DIV UR4, `(.L_x_9598) ;  /* 0x0000002204007947 */ /* 0x000fea000b800000 */
[----:B------:R4:W0:Y:S02]  /*e080*/  SHFL.IDX PT, R14, R3, R12, 0x1f ;  /* 0x00001f0c030e7589 */ /* 0x00082400000e0000 */
.L_x_9597:
        /* <DEDUP_REMOVED lines=31> */
.L_x_9591:
[----:B------:R-:W-:Y:S01]  /*e280*/  UMOV UR4, URZ ;  /* 0x0000003f00047c82 */ /* 0x000fe20008000000 */
[----:B------:R-:W-:Y:S01]  /*e290*/  UMOV UR5, URZ ;  /* 0x0000003f00057c82 */ /* 0x000fe20008000000 */
[----:B------:R-:W-:Y:S01]  /*e2a0*/  ULDC UR6, c[0x0][0xc3c] ;  /* 0x00030f0000067ab9 */ /* 0x000fe20000000800 */
[----:B------:R-:W-:Y:S02]  /*e2b0*/  IMAD.MOV.U32 R16, RZ, RZ, R0 ;  /* 0x000000ffff107224 */ /* 0x000fe400078e0000 */
[----:B------:R-:W-:Y:S02]  /*e2c0*/  IMAD.U32 R17, RZ, RZ, UR4 ;  /* 0x00000004ff117e24 */ /* 0x000fe4000f8e00ff */
[----:B------:R-:W-:Y:S02]  /*e2d0*/  IMAD.U32 R18, RZ, RZ, UR5 ;  /* 0x00000005ff127e24 */ /* 0x000fe4000f8e00ff */
[----:B------:R-:W-:-:S07]  /*e2e0*/  IMAD.U32 R19, RZ, RZ, UR6 ;  /* 0x00000006ff137e24 */ /* 0x000fce000f8e00ff */
.L_x_9599:
        /* <DEDUP_REMOVED lines=12> */
.L_x_9588:
[----:B------:R-:W-:Y:S02]  /*e3b0*/  ULDC UR4, c[0x0][0xc3c] ;  /* 0x00030f0000047ab9 */ /* 0x000fe40000000800 */
[----:B----4-:R-:W-:-:S13]  /*e3c0*/  ISETP.GE.AND P0, PT, R19, UR4, PT ;  /* 0x0000000413007c0c */ /* 0x010fda000bf06270 */
[----:B------:R-:W-:Y:S05]  /*e3d0*/  @!P0 BRA `(.L_x_9600) ;  /* 0xffffffac00f48947 */ /* 0x000fea000383ffff */
[----:B------:R-:W-:Y:S05]  /*e3e0*/  BSYNC B8 ;  /* 0x0000000000087941 */ /* 0x000fea0003800000 */
.L_x_9498:
        /* <DEDUP_REMOVED lines=12> */
.L_x_9670:
[----:B------:R-:W-:Y:S05]  /*e4b0*/  BSYNC B0 ;  /* 0x0000000000007941 */ /* 0x000fea0003800000 */
.L_x_9601:
[----:B------:R-:W-:-:S03]  /*e4c0*/  UMOV UR4, 0xffffffff ;  /* 0xffffffff00047882 */ /* 0x000fc60000000000 */
[----:B------:R-:W-:Y:S05]  /*e4d0*/  BRA.DIV UR4, `(.L_x_9603) ;  /* 0x0000001e04207947 */ /* 0x000fea000b800000 */
[----:B------:R-:W1:Y:S02]  /*e4e0*/  S2R R2, SR_TID.X ;  /* 0x0000000000027919 */ /* 0x000e640000002100 */
[----:B-1----:R-:W-:-:S04]  /*e4f0*/  SHF.R.U32.HI R2, RZ, 0x5, R2 ;  /* 0x00000005ff027819 */ /* 0x002fc80000011602 */
[----:B------:R-:W-:-:S05]  /*e500*/  LOP3.LUT R2, R2, 0x3, RZ, 0xc0, !PT ;  /* 0x0000000302027812 */ /* 0x000fca00078ec0ff */
[----:B------:R1:W2:Y:S02]  /*e510*/  SHFL.IDX PT, R14, R2, RZ, 0x1f ;  /* 0x00001fff020e7589 */ /* 0x0002a400000e0000 */
.L_x_9673:
[----:B--2---:R-:W-:Y:S01]  /*e520*/  ISETP.NE.AND P0, PT, R14, RZ, PT ;  /* 0x000000ff0e00720c */ /* 0x004fe20003f05270 */
[----:B------:R-:W-:-:S12]  /*e530*/  BSSY B0, `(.L_x_9604) ;  /* 0x0000027000007945 */ /* 0x000fd80003800000 */
[----:B------:R-:W-:Y:S05]  /*e540*/  @P0 BRA `(.L_x_9605) ;  /* 0x0000000000940947 */ /* 0x000fea0003800000 */
[----:B------:R-:W-:-:S03]  /*e550*/  UMOV UR4, 0xffffffff ;  /* 0xffffffff00047882 */ /* 0x000fc60000000000 */
[----:B------:R-:W-:Y:S05]  /*e560*/  BRA.DIV UR4, `(.L_x_9606) ;  /* 0x0000001e04307947 */ /* 0x000fea000b800000 */
[----:B------:R-:W-:-:S13]  /*e570*/  ELECT P6, URZ, PT ;  /* 0x00000000003f782f */ /* 0x000fda00038c0000 */
.L_x_9676:
[----:B------:R-:W-:Y:S05]  /*e580*/  @!P6 BRA `(.L_x_9605) ;  /* 0x000000000084e947 */ /* 0x000fea0003800000 */
[----:B------:R-:W-:-:S06]  /*e590*/  ULOP3.LUT UR4, UR36, 0x2, URZ, 0xfc, !UPT ;  /* 0x0000000224047892 */ /* 0x000fcc000f8efc3f */
[----:B-1----:R-:W-:-:S05]  /*e5a0*/  IMAD.U32 R2, RZ, RZ, UR4 ;  /* 0x00000004ff027e24 */ /* 0x002fca000f8e00ff */
[----:B------:R-:W-:-:S13]  /*e5b0*/  ISETP.NE.AND P2, PT, R2, 0x3, PT ;  /* 0x000000030200780c */ /* 0x000fda0003f45270 */
[----:B------:R-:W-:Y:S05]  /*e5c0*/  @!P2 BRA `(.L_x_9607) ;  /* 0x000000000004a947 */ /* 0x000fea0003800000 */
[----:B------:R-:W-:Y:S01]  /*e5d0*/  BPT.TRAP 0x1 ;  /* 0x000000040000795c */ /* 0x000fe20000300000 */
.L_x_9607:
        /* <DEDUP_REMOVED lines=14> */
.L_x_9677:
[----:B------:R-:W1:Y:S02]  /*e6c0*/  SYNCS.PHASECHK.TRANS64.TRYWAIT P0, [R7+URZ], R2 ;  /* 0x00000002070075a7 */ /* 0x000e64000800017f */
[----:B-1----:R-:W-:Y:S05]  /*e6d0*/  @!P0 BRA `(.L_x_9609) ;  /* 0x0000001c00088947 */ /* 0x002fea0003800000 */
.L_x_9678:
[----:B------:R-:W-:Y:S05]  /*e6e0*/  @!P2 BRA `(.L_x_9610) ;  /* 0x000000000004a947 */ /* 0x000fea0003800000 */
[----:B------:R-:W-:Y:S01]  /*e6f0*/  BPT.TRAP 0x1 ;  /* 0x000000040000795c */ /* 0x000fe20000300000 */
.L_x_9610:
[----:B------:R-:W2:Y:S01]  /*e700*/  LDL.LU R4, [R1+0x8] ;  /* 0x0000080001047983 */ /* 0x000ea20000300800 */
[----:B------:R-:W-:-:S04]  /*e710*/  VIADD R0, R0, 0x22860 ;  /* 0x0002286000007836 */ /* 0x000fc80000000000 */
[----:B--2---:R-:W-:-:S04]  /*e720*/  IMAD R4, R4, 0x8, R0 ;  /* 0x0000000804047824 */ /* 0x004fc800078e0200 */
[----:B------:R-:W2:Y:S02]  /*e730*/  SYNCS.PHASECHK.TRANS64.TRYWAIT P0, [R4+URZ], R5 ;  /* 0x00000005040075a7 */ /* 0x000ea4000800017f */
[----:B--2---:R-:W-:Y:S05]  /*e740*/  @!P0 BRA `(.L_x_9611) ;  /* 0x0000001c00008947 */ /* 0x004fea0003800000 */
.L_x_9679:
[----:B------:R-:W-:-:S07]  /*e750*/  IMAD R3, R3, 0x8, R0 ;  /* 0x0000000803037824 */ /* 0x000fce00078e0200 */
.L_x_9612:
[----:B---3--:R3:W4:Y:S02]  /*e760*/  SYNCS.PHASECHK.TRANS64.TRYWAIT P0, [R3+URZ], R2 ;  /* 0x00000002030075a7 */ /* 0x008724000800017f */
[----:B----4-:R-:W-:Y:S05]  /*e770*/  @!P0 NANOSLEEP.SYNCS 0x989680 ;  /* 0x009896800000895d */ /* 0x010fea0003900000 */
[----:B------:R-:W4:Y:S02]  /*e780*/  @!P0 SYNCS.PHASECHK.TRANS64 P0, [R3+URZ], R2 ;  /* 0x00000002030085a7 */ /* 0x000f24000800007f */
[----:B----4-:R-:W-:Y:S05]  /*e790*/  @!P0 BRA `(.L_x_9612) ;  /* 0xfffffffc00f08947 */ /* 0x010fea000383ffff */
.L_x_9605:
[----:B------:R-:W-:Y:S05]  /*e7a0*/  BSYNC B0 ;  /* 0x0000000000007941 */ /* 0x000fea0003800000 */
.L_x_9604:
[----:B------:R-:W-:Y:S05]  /*e7b0*/  EXIT ;  /* 0x000000000000794d */ /* 0x000fea0003800000 */
.L_x_9450:
[----:B0-----:R0:W1:Y:S02]  /*e7c0*/  SYNCS.PHASECHK.TRANS64.TRYWAIT P0, [R7+URZ+0x22800], R0 ;  /* 0x02280000070075a7 */ /* 0x001064000800017f */
[----:B-1----:R-:W-:Y:S05]  /*e7d0*/  @!P0 NANOSLEEP.SYNCS 0x989680 ;  /* 0x009896800000895d */ /* 0x002fea0003900000 */
[----:B------:R-:W1:Y:S02]  /*e7e0*/  @!P0 SYNCS.PHASECHK.TRANS64 P0, [R7+URZ+0x22800], R0 ;  /* 0x02280000070085a7 */ /* 0x000e64000800007f */
[----:B-1----:R-:W-:Y:S05]  /*e7f0*/  @!P0 BRA `(.L_x_9450) ;  /* 0xfffffffc00f08947 */ /* 0x002fea000383ffff */
[----:B------:R-:W-:Y:S05]  /*e800*/  BRA `(.L_x_9613) ;  /* 0xffffff3000407947 */ /* 0x000fea000383ffff */
.L_x_9454:
[----:B-1----:R1:W2:Y:S02]  /*e810*/  SYNCS.PHASECHK.TRANS64.TRYWAIT P1, [R5+URZ+0x22830], R10 ;  /* 0x0228300a050075a7 */ /* 0x0022a4000802017f */
[----:B--2---:R-:W-:Y:S05]  /*e820*/  @!P1 NANOSLEEP.SYNCS 0x989680 ;  /* 0x009896800000995d */ /* 0x004fea0003900000 */
[----:B------:R-:W2:Y:S02]  /*e830*/  @!P1 SYNCS.PHASECHK.TRANS64 P1, [R5+URZ+0x22830], R10 ;  /* 0x0228300a050095a7 */ /* 0x000ea4000802007f */
[----:B--2---:R-:W-:Y:S05]  /*e840*/  @!P1 BRA `(.L_x_9454) ;  /* 0xfffffffc00f09947 */ /* 0x004fea000383ffff */
[----:B------:R-:W-:Y:S05]  /*e850*/  BRA `(.L_x_9453) ;  /* 0xffffff30006c7947 */ /* 0x000fea000383ffff */
.L_x_9458:
[----:B---3--:R3:W4:Y:S02]  /*e860*/  SYNCS.PHASECHK.TRANS64.TRYWAIT P2, [R5+URZ+0x22850], R10 ;  /* 0x0228500a050075a7 */ /* 0x008724000804017f */
[----:B----4-:R-:W-:Y:S05]  /*e870*/  @!P2 NANOSLEEP.SYNCS 0x989680 ;  /* 0x009896800000a95d */ /* 0x010fea0003900000 */
[----:B------:R-:W4:Y:S02]  /*e880*/  @!P2 SYNCS.PHASECHK.TRANS64 P2, [R5+URZ+0x22850], R10 ;  /* 0x0228500a0500a5a7 */ /* 0x000f24000804007f */
[----:B----4-:R-:W-:Y:S05]  /*e890*/  @!P2 BRA `(.L_x_9458) ;  /* 0xfffffffc00f0a947 */ /* 0x010fea000383ffff */
[----:B------:R-:W-:Y:S05]  /*e8a0*/  BRA `(.L_x_9457) ;  /* 0xffffff4400e07947 */ /* 0x000fea000383ffff */
.L_x_9463:
[----:B-1----:R-:W-:-:S04]  /*e8b0*/  IMAD.U32 R0, RZ, RZ, UR23 ;  /* 0x00000017ff007e24 */ /* 0x002fc8000f8e00ff */
[----:B------:R1:W2:Y:S03]  /*e8c0*/  SYNCS.PHASECHK.TRANS64.TRYWAIT P3, [R0+URZ+0x22830], R5 ;  /* 0x02283005000075a7 */ /* 0x0002a6000806017f */
[----:B--2---:R-:W-:Y:S05]  /*e8d0*/  @!P3 NANOSLEEP.SYNCS 0x989680 ;  /* 0x009896800000b95d */ /* 0x004fea0003900000 */
[----:B------:R-:W2:Y:S02]  /*e8e0*/  @!P3 SYNCS.PHASECHK.TRANS64 P3, [R0+URZ+0x22830], R5 ;  /* 0x022830050000b5a7 */ /* 0x000ea4000806007f */
[----:B--2---:R-:W-:Y:S05]  /*e8f0*/  @!P3 BRA `(.L_x_9463) ;  /* 0xfffffffc00ecb947 */ /* 0x004fea000383ffff */
[----:B------:R-:W-:Y:S05]  /*e900*/  BRA `(.L_x_9462) ;  /* 0xffffff4800f07947 */ /* 0x000fea000383ffff */
.L_x_9467:
[----:B-1----:R1:W2:Y:S02]  /*e910*/  SYNCS.PHASECHK.TRANS64.TRYWAIT P3, [R186+URZ+0x22850], R5 ;  /* 0x02285005ba0075a7 */ /* 0x0022a4000806017f */
[----:B--2---:R-:W-:Y:S05]  /*e920*/  @!P3 NANOSLEEP.SYNCS 0x989680 ;  /* 0x009896800000b95d */ /* 0x004fea0003900000 */
[----:B------:R-:W2:Y:S02]  /*e930*/  @!P3 SYNCS.PHASECHK.TRANS64 P3, [R186+URZ+0x22850], R5 ;  /* 0x02285005ba00b5a7 */ /* 0x000ea4000806007f */
[----:B--2---:R-:W-:Y:S05]  /*e940*/  @!P3 BRA `(.L_x_9467) ;  /* 0xfffffffc00f0b947 */ /* 0x004fea000383ffff */
[----:B------:R-:W-:Y:S05]  /*e950*/  BRA `(.L_x_9466) ;  /* 0xffffff6400107947 */ /* 0x000fea000383ffff */
.L_x_9510:
        /* <DEDUP_REMOVED lines=11> */
.L_x_9615:
[----:B------:R-:W-:Y:S05]  /*ea10*/  BSYNC B0 ;  /* 0x0000000000007941 */ /* 0x000fea0003800000 */
.L_x_9614:
[----:B------:R-:W-:Y:S05]  /*ea20*/  BRA `(.L_x_9616) ;  /* 0xffffffb400447947 */ /* 0x000fea000383ffff */
.L_x_9512:
[----:B------:R-:W-:Y:S01]  /*ea30*/  BSSY B0, `(.L_x_9617) ;  /* 0x0000006000007945 */ /* 0x000fe20003800000 */
[----:B------:R-:W-:-:S07]  /*ea40*/  IMAD.MOV.U32 R15, RZ, RZ, -0x1 ;  /* 0xffffffffff0f7424 */ /* 0x000fce00078e00ff */
[----:B012---:R-:W-:Y:S05]  /*ea50*/  WARPSYNC.COLLECTIVE R15, `(.L_x_9618) ;  /* 0x000000000f0c7348 */ /* 0x007fea0003c00000 */
[----:B------:R-:W-:Y:S02]  /*ea60*/  ELECT P6, UR62, PT ;  /* 0x00000000003e782f */ /* 0x000fe400038c0000 */
[----:B------:R-:W-:Y:S01]  /*ea70*/  MOV R14, UR62 ;  /* 0x0000003e000e7c02 */ /* 0x000fe20008000f00 */
[----:B012---:R-:W-:Y:S10]  /*ea80*/  ENDCOLLECTIVE ;  /* 0x000000000000791b */ /* 0x007ff40003800000 */
.L_x_9618:
[----:B------:R-:W-:Y:S05]  /*ea90*/  BSYNC B0 ;  /* 0x0000000000007941 */ /* 0x000fea0003800000 */
.L_x_9617:
[----:B------:R-:W-:Y:S05]  /*eaa0*/  BRA `(.L_x_9619) ;  /* 0xffffffb400487947 */ /* 0x000fea000383ffff */
.L_x_9514:
[----:B--2---:R2:W3:Y:S02]  /*eab0*/  SYNCS.PHASECHK.TRANS64.TRYWAIT P0, [R0+URZ+0x22840], R2 ;  /* 0x02284002000075a7 */ /* 0x0044e4000800017f */
[----:B---3--:R-:W-:Y:S05]  /*eac0*/  @!P0 NANOSLEEP.SYNCS 0x989680 ;  /* 0x009896800000895d */ /* 0x008fea0003900000 */
[----:B------:R-:W3:Y:S02]  /*ead0*/  @!P0 SYNCS.PHASECHK.TRANS64 P0, [R0+URZ+0x22840], R2 ;  /* 0x02284002000085a7 */ /* 0x000ee4000800007f */
[----:B---3--:R-:W-:Y:S05]  /*eae0*/  @!P0 BRA `(.L_x_9514) ;  /* 0xfffffffc00f08947 */ /* 0x008fea000383ffff */
[----:B------:R-:W-:Y:S05]  /*eaf0*/  BRA `(.L_x_9620) ;  /* 0xffffffb400b47947 */ /* 0x000fea000383ffff */
.L_x_9518:
[----:B------:R-:W2:Y:S01]  /*eb00*/  LDL.LU R11, [R1+0x3c] ;  /* 0x00003c00010b7983 */ /* 0x000ea20000300800 */
        /* <DEDUP_REMOVED lines=11> */
.L_x_9621:
[----:B------:R-:W-:Y:S02]  /*ebc0*/  IMAD.MOV.U32 R13, RZ, RZ, R0 ;  /* 0x000000ffff0d7224 */ /* 0x000fe400078e0000 */
[----:B------:R-:W-:-:S07]  /*ebd0*/  IMAD.MOV.U32 R6, RZ, RZ, R14 ;  /* 0x000000ffff067224 */ /* 0x000fce00078e000e */
[----:B------:R-:W-:Y:S05]  /*ebe0*/  WARPSYNC.COLLECTIVE R15, `(.L_x_9622) ;  /* 0x000000000f087348 */ /* 0x000fea0003c00000 */
[----:B------:R0:W1:Y:S02]  /*ebf0*/  SHFL.IDX P6, R14, R13, R12, R11 ;  /* 0x0000000c0d0e7389 */ /* 0x00006400000c000b */
[----:B01----:R-:W-:Y:S01]  /*ec00*/  ENDCOLLECTIVE ;  /* 0x000000000000791b */ /* 0x003fe20003800000 */
.L_x_9622:
[----:B------:R-:W-:Y:S02]  /*ec10*/  IMAD.MOV.U32 R13, RZ, RZ, R2 ;  /* 0x000000ffff0d7224 */ /* 0x000fe400078e0002 */
[----:B------:R-:W-:Y:S02]  /*ec20*/  IMAD.MOV.U32 R12, RZ, RZ, 0x1 ;  /* 0x00000001ff0c7424 */ /* 0x000fe400078e00ff */
[----:B------:R-:W-:-:S07]  /*ec30*/  IMAD.MOV.U32 R7, RZ, RZ, R14 ;  /* 0x000000ffff077224 */ /* 0x000fce00078e000e */
[----:B------:R-:W-:Y:S05]  /*ec40*/  WARPSYNC.COLLECTIVE R15, `(.L_x_9623) ;  /* 0x000000000f087348 */ /* 0x000fea0003c00000 */
[----:B------:R0:W1:Y:S02]  /*ec50*/  SHFL.IDX P6, R14, R13, R12, R11 ;  /* 0x0000000c0d0e7389 */ /* 0x00006400000c000b */
[----:B01----:R-:W-:Y:S01]  /*ec60*/  ENDCOLLECTIVE ;  /* 0x000000000000791b */ /* 0x003fe20003800000 */
.L_x_9623:
        /* <DEDUP_REMOVED lines=15> */
.L_x_9624:
[----:B------:R-:W-:Y:S02]  /*ed60*/  IMAD.MOV.U32 R13, RZ, RZ, R2 ;  /* 0x000000ffff0d7224 */ /* 0x000fe400078e0002 */
[----:B------:R-:W-:Y:S02]  /*ed70*/  IMAD.MOV.U32 R12, RZ, RZ, 0x2 ;  /* 0x00000002ff0c7424 */ /* 0x000fe400078e00ff */
[----:B------:R-:W-:-:S07]  /*ed80*/  IMAD.MOV.U32 R5, RZ, RZ, R14 ;  /* 0x000000ffff057224 */ /* 0x000fce00078e000e */
[----:B------:R-:W-:Y:S05]  /*ed90*/  WARPSYNC.COLLECTIVE R15, `(.L_x_9625) ;  /* 0x000000000f087348 */ /* 0x000fea0003c00000 */
[----:B------:R0:W1:Y:S02]  /*eda0*/  SHFL.IDX P6, R14, R13, R12, R11 ;  /* 0x0000000c0d0e7389 */ /* 0x00006400000c000b */
[----:B01----:R-:W-:Y:S01]  /*edb0*/  ENDCOLLECTIVE ;  /* 0x000000000000791b */ /* 0x003fe20003800000 */
.L_x_9625:
        /* <DEDUP_REMOVED lines=15> */
.L_x_9626:
[----:B------:R-:W-:Y:S02]  /*eeb0*/  IMAD.MOV.U32 R13, RZ, RZ, R2 ;  /* 0x000000ffff0d7224 */ /* 0x000fe400078e0002 */
[----:B------:R-:W-:Y:S02]  /*eec0*/  IMAD.MOV.U32 R12, RZ, RZ, 0x3 ;  /* 0x00000003ff0c7424 */ /* 0x000fe400078e00ff */
[----:B------:R-:W-:-:S07]  /*eed0*/  IMAD.MOV.U32 R5, RZ, RZ, R14 ;  /* 0x000000ffff057224 */ /* 0x000fce00078e000e */
[----:B------:R-:W-:Y:S05]  /*eee0*/  WARPSYNC.COLLECTIVE R15, `(.L_x_9627) ;  /* 0x000000000f087348 */ /* 0x000fea0003c00000 */
[----:B------:R0:W1:Y:S02]  /*eef0*/  SHFL.IDX P6, R14, R13, R12, R11 ;  /* 0x0000000c0d0e7389 */ /* 0x00006400000c000b */
[----:B01----:R-:W-:Y:S01]  /*ef00*/  ENDCOLLECTIVE ;  /* 0x000000000000791b */ /* 0x003fe20003800000 */
.L_x_9627:
        /* <DEDUP_REMOVED lines=15> */
.L_x_9628:
[----:B------:R-:W-:Y:S02]  /*f000*/  IMAD.MOV.U32 R13, RZ, RZ, R2 ;  /* 0x000000ffff0d7224 */ /* 0x000fe400078e0002 */
[----:B------:R-:W-:Y:S02]  /*f010*/  IMAD.MOV.U32 R12, RZ, RZ, 0x4 ;  /* 0x00000004ff0c7424 */ /* 0x000fe400078e00ff */
[----:B------:R-:W-:-:S07]  /*f020*/  IMAD.MOV.U32 R5, RZ, RZ, R14 ;  /* 0x000000ffff057224 */ /* 0x000fce00078e000e */
[----:B------:R-:W-:Y:S05]  /*f030*/  WARPSYNC.COLLECTIVE R15, `(.L_x_9629) ;  /* 0x000000000f087348 */ /* 0x000fea0003c00000 */
[----:B------:R0:W1:Y:S02]  /*f040*/  SHFL.IDX P6, R14, R13, R12, R11 ;  /* 0x0000000c0d0e7389 */ /* 0x00006400000c000b */
[----:B01----:R-:W-:Y:S01]  /*f050*/  ENDCOLLECTIVE ;  /* 0x000000000000791b */ /* 0x003fe20003800000 */
.L_x_9629:
        /* <DEDUP_REMOVED lines=15> */
.L_x_9630:
[----:B------:R-:W-:Y:S02]  /*f150*/  IMAD.MOV.U32 R13, RZ, RZ, R2 ;  /* 0x000000ffff0d7224 */ /* 0x000fe400078e0002 */
[----:B------:R-:W-:Y:S02]  /*f160*/  IMAD.MOV.U32 R12, RZ, RZ, 0x5 ;  /* 0x00000005ff0c7424 */ /* 0x000fe400078e00ff */
[----:B------:R-:W-:-:S07]  /*f170*/  IMAD.MOV.U32 R5, RZ, RZ, R14 ;  /* 0x000000ffff057224 */ /* 0x000fce00078e000e */
[----:B------:R-:W-:Y:S05]  /*f180*/  WARPSYNC.COLLECTIVE R15, `(.L_x_9631) ;  /* 0x000000000f087348 */ /* 0x000fea0003c00000 */
[----:B------:R0:W1:Y:S02]  /*f190*/  SHFL.IDX P6, R14, R13, R12, R11 ;  /* 0x0000000c0d0e7389 */ /* 0x00006400000c000b */
[----:B01----:R-:W-:Y:S01]  /*f1a0*/  ENDCOLLECTIVE ;  /* 0x000000000000791b */ /* 0x003fe20003800000 */
.L_x_9631:
        /* <DEDUP_REMOVED lines=15> */
.L_x_9632:
[----:B------:R-:W-:Y:S02]  /*f2a0*/  IMAD.MOV.U32 R13, RZ, RZ, R2 ;  /* 0x000000ffff0d7224 */ /* 0x000fe400078e0002 */
[----:B------:R-:W-:Y:S02]  /*f2b0*/  IMAD.MOV.U32 R12, RZ, RZ, 0x6 ;  /* 0x00000006ff0c7424 */ /* 0x000fe400078e00ff */
[----:B------:R-:W-:-:S07]  /*f2c0*/  IMAD.MOV.U32 R5, RZ, RZ, R14 ;  /* 0x000000ffff057224 */ /* 0x000fce00078e000e */
[----:B------:R-:W-:Y:S05]  /*f2d0*/  WARPSYNC.COLLECTIVE R15, `(.L_x_9633) ;  /* 0x000000000f087348 */ /* 0x000fea0003c00000 */
[----:B------:R0:W1:Y:S02]  /*f2e0*/  SHFL.IDX P6, R14, R13, R12, R11 ;  /* 0x0000000c0d0e7389 */ /* 0x00006400000c000b */
[----:B01----:R-:W-:Y:S01]  /*f2f0*/  ENDCOLLECTIVE ;  /* 0x000000000000791b */ /* 0x003fe20003800000 */
.L_x_9633:
        /* <DEDUP_REMOVED lines=13> */
.L_x_9634:
        /* <DEDUP_REMOVED lines=8> */
.L_x_9635:
        /* <DEDUP_REMOVED lines=13> */
.L_x_9636:
[----:B------:R-:W-:Y:S01]  /*f520*/  IMAD.MOV.U32 R0, RZ, RZ, R14 ;  /* 0x000000ffff007224 */ /* 0x000fe200078e000e */
[----:B------:R-:W-:Y:S06]  /*f530*/  BRA `(.L_x_9637) ;  /* 0xffffffb8005c7947 */ /* 0x000fec000383ffff */
.L_x_9521:
[----:B0-----:R-:W2:Y:S02]  /*f540*/  LDL R2, [R1+0x4] ;  /* 0x0000040001027983 */ /* 0x001ea40000100800 */
[----:B--2---:R0:W1:Y:S02]  /*f550*/  SYNCS.PHASECHK.TRANS64.TRYWAIT P0, [R2+URZ+0x22820], R0 ;  /* 0x02282000020075a7 */ /* 0x004064000800017f */
[----:B-1----:R-:W-:Y:S05]  /*f560*/  @!P0 NANOSLEEP.SYNCS 0x989680 ;  /* 0x009896800000895d */ /* 0x002fea0003900000 */
[----:B------:R-:W1:Y:S02]  /*f570*/  @!P0 SYNCS.PHASECHK.TRANS64 P0, [R2+URZ+0x22820], R0 ;  /* 0x02282000020085a7 */ /* 0x000e64000800007f */
[----:B-1----:R-:W-:Y:S05]  /*f580*/  @!P0 BRA `(.L_x_9521) ;  /* 0xfffffffc00ec8947 */ /* 0x002fea000383ffff */
[----:B------:R-:W-:Y:S05]  /*f590*/  BRA `(.L_x_9638) ;  /* 0xffffffb800bc7947 */ /* 0x000fea000383ffff */
.L_x_9525:
[----:B0-----:R0:W1:Y:S02]  /*f5a0*/  SYNCS.PHASECHK.TRANS64.TRYWAIT P0, [R2+URZ+0x22860], R0 ;  /* 0x02286000020075a7 */ /* 0x001064000800017f */
[----:B-1----:R-:W-:Y:S05]  /*f5b0*/  @!P0 NANOSLEEP.SYNCS 0x989680 ;  /* 0x009896800000895d */ /* 0x002fea0003900000 */
[----:B------:R-:W1:Y:S02]  /*f5c0*/  @!P0 SYNCS.PHASECHK.TRANS64 P0, [R2+URZ+0x22860], R0 ;  /* 0x02286000020085a7 */ /* 0x000e64000800007f */
[----:B-1----:R-:W-:Y:S05]  /*f5d0*/  @!P0 BRA `(.L_x_9525) ;  /* 0xfffffffc00f08947 */ /* 0x002fea000383ffff */
[----:B------:R-:W-:Y:S05]  /*f5e0*/  BRA `(.L_x_9639) ;  /* 0xffffffb800ec7947 */ /* 0x000fea000383ffff */
.L_x_9540:
[----:B-1----:R1:W2:Y:S02]  /*f5f0*/  SYNCS.PHASECHK.TRANS64.TRYWAIT P0, [R3+URZ+0x22840], R2 ;  /* 0x02284002030075a7 */ /* 0x0022a4000800017f */
[----:B--2---:R-:W-:Y:S05]  /*f600*/  @!P0 NANOSLEEP.SYNCS 0x989680 ;  /* 0x009896800000895d */ /* 0x004fea0003900000 */
[----:B------:R-:W2:Y:S02]  /*f610*/  @!P0 SYNCS.PHASECHK.TRANS64 P0, [R3+URZ+0x22840], R2 ;  /* 0x02284002030085a7 */ /* 0x000ea4000800007f */
[----:B--2---:R-:W-:Y:S05]  /*f620*/  @!P0 BRA `(.L_x_9540) ;  /* 0xfffffffc00f08947 */ /* 0x004fea000383ffff */
[----:B------:R-:W-:Y:S05]  /*f630*/  BRA `(.L_x_9640) ;  /* 0xffffffc4001c7947 */ /* 0x000fea000383ffff */
.L_x_9545:
[----:B0-----:R0:W2:Y:S02]  /*f640*/  SYNCS.PHASECHK.TRANS64.TRYWAIT P0, [R3+URZ+0x22860], R2 ;  /* 0x02286002030075a7 */ /* 0x0010a4000800017f */
[----:B--2---:R-:W-:Y:S05]  /*f650*/  @!P0 NANOSLEEP.SYNCS 0x989680 ;  /* 0x009896800000895d */ /* 0x004fea0003900000 */
[----:B------:R-:W2:Y:S02]  /*f660*/  @!P0 SYNCS.PHASECHK.TRANS64 P0, [R3+URZ+0x22860], R2 ;  /* 0x02286002030085a7 */ /* 0x000ea4000800007f */
[----:B--2---:R-:W-:Y:S05]  /*f670*/  @!P0 BRA `(.L_x_9545) ;  /* 0xfffffffc00f08947 */ /* 0x004fea000383ffff */
[----:B------:R-:W-:Y:S05]  /*f680*/  BRA `(.L_x_9641) ;  /* 0xffffffc400a47947 */ /* 0x000fea000383ffff */
.L_x_9556:
[----:B0-----:R0:W1:Y:S02]  /*f690*/  SYNCS.PHASECHK.TRANS64.TRYWAIT P0, [R2+URZ+0x22840], R3 ;  /* 0x02284003020075a7 */ /* 0x001064000800017f */
[----:B-1----:R-:W-:Y:S05]  /*f6a0*/  @!P0 NANOSLEEP.SYNCS 0x989680 ;  /* 0x009896800000895d */ /* 0x002fea0003900000 */
[----:B------:R-:W1:Y:S02]  /*f6b0*/  @!P0 SYNCS.PHASECHK.TRANS64 P0, [R2+URZ+0x22840], R3 ;  /* 0x02284003020085a7 */ /* 0x000e64000800007f */
[----:B-1----:R-:W-:Y:S05]  /*f6c0*/  @!P0 BRA `(.L_x_9556) ;  /* 0xfffffffc00f08947 */ /* 0x002fea000383ffff */
[----:B------:R-:W-:Y:S05]  /*f6d0*/  BRA `(.L_x_9642) ;  /* 0xffffffcc00b47947 */ /* 0x000fea000383ffff */
.L_x_9561:
[----:B-1----:R1:W2:Y:S02]  /*f6e0*/  SYNCS.PHASECHK.TRANS64.TRYWAIT P0, [R2+URZ+0x22860], R3 ;  /* 0x02286003020075a7 */ /* 0x0022a4000800017f */
[----:B--2---:R-:W-:Y:S05]  /*f6f0*/  @!P0 NANOSLEEP.SYNCS 0x989680 ;  /* 0x009896800000895d */ /* 0x004fea0003900000 */
[----:B------:R-:W2:Y:S02]  /*f700*/  @!P0 SYNCS.PHASECHK.TRANS64 P0, [R2+URZ+0x22860], R3 ;  /* 0x02286003020085a7 */ /* 0x000ea4000800007f */
[----:B--2---:R-:W-:Y:S05]  /*f710*/  @!P0 BRA `(.L_x_9561) ;  /* 0xfffffffc00f08947 */ /* 0x004fea000383ffff */
[----:B------:R-:W-:Y:S05]  /*f720*/  BRA `(.L_x_9643) ;  /* 0xffffffd000387947 */ /* 0x000fea000383ffff */
.L_x_9572:
[----:B0-----:R0:W1:Y:S02]  /*f730*/  SYNCS.PHASECHK.TRANS64.TRYWAIT P0, [R2+URZ+0x22840], R3 ;  /* 0x02284003020075a7 */ /* 0x001064000800017f */
[----:B-1----:R-:W-:Y:S05]  /*f740*/  @!P0 NANOSLEEP.SYNCS 0x989680 ;  /* 0x009896800000895d */ /* 0x002fea0003900000 */
[----:B------:R-:W1:Y:S02]  /*f750*/  @!P0 SYNCS.PHASECHK.TRANS64 P0, [R2+URZ+0x22840], R3 ;  /* 0x02284003020085a7 */ /* 0x000e64000800007f */
[----:B-1----:R-:W-:Y:S05]  /*f760*/  @!P0 BRA `(.L_x_9572) ;  /* 0xfffffffc00f08947 */ /* 0x002fea000383ffff */
[----:B------:R-:W-:Y:S05]  /*f770*/  BRA `(.L_x_9644) ;  /* 0xffffffd800247947 */ /* 0x000fea000383ffff */
.L_x_9577:
[----:B-1----:R1:W2:Y:S02]  /*f780*/  SYNCS.PHASECHK.TRANS64.TRYWAIT P0, [R2+URZ+0x22860], R3 ;  /* 0x02286003020075a7 */ /* 0x0022a4000800017f */
[----:B--2---:R-:W-:Y:S05]  /*f790*/  @!P0 NANOSLEEP.SYNCS 0x989680 ;  /* 0x009896800000895d */ /* 0x004fea0003900000 */
[----:B------:R-:W2:Y:S02]  /*f7a0*/  @!P0 SYNCS.PHASECHK.TRANS64 P0, [R2+URZ+0x22860], R3 ;  /* 0x02286003020085a7 */ /* 0x000ea4000800007f */
[----:B--2---:R-:W-:Y:S05]  /*f7b0*/  @!P0 BRA `(.L_x_9577) ;  /* 0xfffffffc00f08947 */ /* 0x004fea000383ffff */
[----:B------:R-:W-:Y:S05]  /*f7c0*/  BRA `(.L_x_9645) ;  /* 0xffffffd800ac7947 */ /* 0x000fea000383ffff */
.L_x_9589:
        /* <DEDUP_REMOVED lines=8> */
.L_x_9647:
[----:B------:R-:W-:Y:S05]  /*f850*/  BSYNC B0 ;  /* 0x0000000000007941 */ /* 0x000fea0003800000 */
.L_x_9646:
        /* <DEDUP_REMOVED lines=9> */
.L_x_9648:
        /* <DEDUP_REMOVED lines=18> */
.L_x_9649:
[----:B------:R-:W-:Y:S01]  /*fa10*/  IMAD.MOV.U32 R12, RZ, RZ, 0x2 ;  /* 0x00000002ff0c7424 */ /* 0x000fe200078e00ff */
[----:B------:R-:W-:-:S05]  /*fa20*/  SEL R5, R14, RZ, P1 ;  /* 0x000000ff0e057207 */ /* 0x000fca0000800000 */
[----:B------:R-:W-:-:S04]  /*fa30*/  IMAD.IADD R3, R2, 0x1, R5 ;  /* 0x0000000102037824 */ /* 0x000fc800078e0205 */
[----:B------:R-:W-:-:S07]  /*fa40*/  IMAD.MOV.U32 R13, RZ, RZ, R3 ;  /* 0x000000ffff0d7224 */ /* 0x000fce00078e0003 */
[----:B------:R-:W-:Y:S05]  /*fa50*/  WARPSYNC.COLLECTIVE R15, `(.L_x_9650) ;  /* 0x000000000f087348 */ /* 0x000fea0003c00000 */
[----:B------:R0:W1:Y:S02]  /*fa60*/  SHFL.UP P6, R14, R13, R12, R11 ;  /* 0x0400000c0d0e7389 */ /* 0x00006400000c000b */
[----:B01----:R-:W-:Y:S01]  /*fa70*/  ENDCOLLECTIVE ;  /* 0x000000000000791b */ /* 0x003fe20003800000 */
.L_x_9650:
[----:B------:R-:W-:Y:S01]  /*fa80*/  IMAD.MOV.U32 R12, RZ, RZ, 0x4 ;  /* 0x00000004ff0c7424 */ /* 0x000fe200078e00ff */
[----:B------:R-:W-:-:S05]  /*fa90*/  SEL R14, R14, RZ, P2 ;  /* 0x000000ff0e0e7207 */ /* 0x000fca0001000000 */
[----:B------:R-:W-:-:S04]  /*faa0*/  IMAD.IADD R3, R3, 0x1, R14 ;  /* 0x0000000103037824 */ /* 0x000fc800078e020e */
[----:B------:R-:W-:-:S07]  /*fab0*/  IMAD.MOV.U32 R13, RZ, RZ, R3 ;  /* 0x000000ffff0d7224 */ /* 0x000fce00078e0003 */
[----:B------:R-:W-:Y:S05]  /*fac0*/  WARPSYNC.COLLECTIVE R15, `(.L_x_9651) ;  /* 0x000000000f087348 */ /* 0x000fea0003c00000 */
[----:B------:R0:W1:Y:S02]  /*fad0*/  SHFL.UP P6, R14, R13, R12, R11 ;  /* 0x0400000c0d0e7389 */ /* 0x00006400000c000b */
[----:B01----:R-:W-:Y:S01]  /*fae0*/  ENDCOLLECTIVE ;  /* 0x000000000000791b */ /* 0x003fe20003800000 */
.L_x_9651:
[----:B------:R-:W-:Y:S01]  /*faf0*/  IMAD.MOV.U32 R12, RZ, RZ, 0x8 ;  /* 0x00000008ff0c7424 */ /* 0x000fe200078e00ff */
[----:B------:R-:W-:-:S05]  /*fb00*/  SEL R14, R14, RZ, P3 ;  /* 0x000000ff0e0e7207 */ /* 0x000fca0001800000 */
[----:B------:R-:W-:-:S04]  /*fb10*/  IMAD.IADD R3, R3, 0x1, R14 ;  /* 0x0000000103037824 */ /* 0x000fc800078e020e */
[----:B------:R-:W-:-:S07]  /*fb20*/  IMAD.MOV.U32 R13, RZ, RZ, R3 ;  /* 0x000000ffff0d7224 */ /* 0x000fce00078e0003 */
[----:B------:R-:W-:Y:S05]  /*fb30*/  WARPSYNC.COLLECTIVE R15, `(.L_x_9652) ;  /* 0x000000000f087348 */ /* 0x000fea0003c00000 */
[----:B------:R0:W1:Y:S02]  /*fb40*/  SHFL.UP P6, R14, R13, R12, R11 ;  /* 0x0400000c0d0e7389 */ /* 0x00006400000c000b */
[----:B01----:R-:W-:Y:S01]  /*fb50*/  ENDCOLLECTIVE ;  /* 0x000000000000791b */ /* 0x003fe20003800000 */
.L_x_9652:
[----:B------:R-:W-:Y:S01]  /*fb60*/  IMAD.MOV.U32 R12, RZ, RZ, 0x10 ;  /* 0x00000010ff0c7424 */ /* 0x000fe200078e00ff */
[----:B------:R-:W-:-:S05]  /*fb70*/  SEL R14, R14, RZ, P4 ;  /* 0x000000ff0e0e7207 */ /* 0x000fca0002000000 */
[----:B------:R-:W-:-:S04]  /*fb80*/  IMAD.IADD R3, R3, 0x1, R14 ;  /* 0x0000000103037824 */ /* 0x000fc800078e020e */
[----:B------:R-:W-:-:S07]  /*fb90*/  IMAD.MOV.U32 R13, RZ, RZ, R3 ;  /* 0x000000ffff0d7224 */ /* 0x000fce00078e0003 */
[----:B------:R-:W-:Y:S05]  /*fba0*/  WARPSYNC.COLLECTIVE R15, `(.L_x_9653) ;  /* 0x000000000f087348 */ /* 0x000fea0003c00000 */
[----:B------:R0:W1:Y:S02]  /*fbb0*/  SHFL.UP P6, R14, R13, R12, R11 ;  /* 0x0400000c0d0e7389 */ /* 0x00006400000c000b */
[----:B01----:R-:W-:Y:S01]  /*fbc0*/  ENDCOLLECTIVE ;  /* 0x000000000000791b */ /* 0x003fe20003800000 */
.L_x_9653:
        /* <DEDUP_REMOVED lines=8> */
.L_x_9654:
[----:B------:R-:W-:Y:S05]  /*fc50*/  BRA `(.L_x_9655) ;  /* 0xffffffe0001c7947 */ /* 0x000fea000383ffff */
.L_x_9594:
        /* <DEDUP_REMOVED lines=8> */
.L_x_9657:
[----:B------:R-:W-:Y:S05]  /*fce0*/  BSYNC B0 ;  /* 0x0000000000007941 */ /* 0x000fea0003800000 */
.L_x_9656:
        /* <DEDUP_REMOVED lines=9> */
.L_x_9658:
[----:B------:R-:W-:Y:S01]  /*fd80*/  IMAD.MOV.U32 R12, RZ, RZ, 0x4 ;  /* 0x00000004ff0c7424 */ /* 0x000fe200078e00ff */
[----:B------:R-:W-:-:S05]  /*fd90*/  SEL R14, R14, RZ, P2 ;  /* 0x000000ff0e0e7207 */ /* 0x000fca0001000000 */
[----:B------:R-:W-:-:S04]  /*fda0*/  IMAD.IADD R3, R3, 0x1, R14 ;  /* 0x0000000103037824 */ /* 0x000fc800078e020e */
[----:B------:R-:W-:-:S07]  /*fdb0*/  IMAD.MOV.U32 R13, RZ, RZ, R3 ;  /* 0x000000ffff0d7224 */ /* 0x000fce00078e0003 */
[----:B------:R-:W-:Y:S05]  /*fdc0*/  WARPSYNC.COLLECTIVE R15, `(.L_x_9659) ;  /* 0x000000000f087348 */ /* 0x000fea0003c00000 */
[----:B------:R0:W1:Y:S02]  /*fdd0*/  SHFL.UP P6, R14, R13, R12, R11 ;  /* 0x0400000c0d0e7389 */ /* 0x00006400000c000b */
[----:B01----:R-:W-:Y:S01]  /*fde0*/  ENDCOLLECTIVE ;  /* 0x000000000000791b */ /* 0x003fe20003800000 */
.L_x_9659:
[----:B------:R-:W-:Y:S01]  /*fdf0*/  IMAD.MOV.U32 R12, RZ, RZ, 0x8 ;  /* 0x00000008ff0c7424 */ /* 0x000fe200078e00ff */
[----:B------:R-:W-:-:S05]  /*fe00*/  SEL R14, R14, RZ, P3 ;  /* 0x000000ff0e0e7207 */ /* 0x000fca0001800000 */
[----:B------:R-:W-:-:S04]  /*fe10*/  IMAD.IADD R3, R3, 0x1, R14 ;  /* 0x0000000103037824 */ /* 0x000fc800078e020e */
[----:B------:R-:W-:-:S07]  /*fe20*/  IMAD.MOV.U32 R13, RZ, RZ, R3 ;  /* 0x000000ffff0d7224 */ /* 0x000fce00078e0003 */
[----:B------:R-:W-:Y:S05]  /*fe30*/  WARPSYNC.COLLECTIVE R15, `(.L_x_9660) ;  /* 0x000000000f087348 */ /* 0x000fea0003c00000 */
[----:B------:R0:W1:Y:S02]  /*fe40*/  SHFL.UP P6, R14, R13, R12, R11 ;  /* 0x0400000c0d0e7389 */ /* 0x00006400000c000b */
[----:B01----:R-:W-:Y:S01]  /*fe50*/  ENDCOLLECTIVE ;  /* 0x000000000000791b */ /* 0x003fe20003800000 */
.L_x_9660:
[----:B------:R-:W-:Y:S01]  /*fe60*/  IMAD.MOV.U32 R12, RZ, RZ, 0x10 ;  /* 0x00000010ff0c7424 */ /* 0x000fe200078e00ff */
[----:B------:R-:W-:-:S05]  /*fe70*/  SEL R14, R14, RZ, P4 ;  /* 0x000000ff0e0e7207 */ /* 0x000fca0002000000 */
[----:B------:R-:W-:-:S04]  /*fe80*/  IMAD.IADD R3, R3, 0x1, R14 ;  /* 0x0000000103037824 */ /* 0x000fc800078e020e */
[----:B------:R-:W-:-:S07]  /*fe90*/  IMAD.MOV.U32 R13, RZ, RZ, R3 ;  /* 0x000000ffff0d7224 */ /* 0x000fce00078e0003 */
[----:B------:R-:W-:Y:S05]  /*fea0*/  WARPSYNC.COLLECTIVE R15, `(.L_x_9661) ;  /* 0x000000000f087348 */ /* 0x000fea0003c00000 */
[----:B------:R0:W1:Y:S02]  /*feb0*/  SHFL.UP P6, R14, R13, R12, R11 ;  /* 0x0400000c0d0e7389 */ /* 0x00006400000c000b */
[----:B01----:R-:W-:Y:S01]  /*fec0*/  ENDCOLLECTIVE ;  /* 0x000000000000791b */ /* 0x003fe20003800000 */
.L_x_9661:
        /* <DEDUP_REMOVED lines=8> */
.L_x_9662:
[----:B------:R-:W-:Y:S05]  /*ff50*/  BRA `(.L_x_9663) ;  /* 0xffffffdc00f87947 */ /* 0x000fea000383ffff */
.L_x_9596:
[----:B------:R-:W-:Y:S01]  /*ff60*/  BSSY B0, `(.L_x_9664) ;  /* 0x0000006000007945 */ /* 0x000fe20003800000 */
[----:B------:R-:W-:Y:S01]  /*ff70*/  PLOP3.LUT P6, PT, P6, PT, PT, 0x8, 0x0 ;  /* 0x000000000000781c */ /* 0x000fe200037ce170 */
[----:B------:R-:W-:-:S12]  /*ff80*/  IMAD.MOV.U32 R15, RZ, RZ, -0x1 ;  /* 0xffffffffff0f7424 */ /* 0x000fd800078e00ff */
[----:B01---5:R-:W-:Y:S05]  /*ff90*/  WARPSYNC.COLLECTIVE R15, `(.L_x_9665) ;  /* 0x000000000f087348 */ /* 0x023fea0003c00000 */
[----:B------:R-:W-:Y:S01]  /*ffa0*/  VOTE.ANY R14, PT, P6 ;  /* 0x00000000000e7806 */ /* 0x000fe200030e0100 */
[----:B01---5:R-:W-:Y:S06]  /*ffb0*/  ENDCOLLECTIVE ;  /* 0x000000000000791b */ /* 0x023fec0003800000 */
.L_x_9665:
[----:B------:R-:W-:Y:S05]  /*ffc0*/  BSYNC B0 ;  /* 0x0000000000007941 */ /* 0x000fea0003800000 */
.L_x_9664:
        /* <DEDUP_REMOVED lines=9> */
.L_x_9666:
[----:B------:R-:W-:Y:S01]  /*10060*/  IMAD.MOV.U32 R17, RZ, RZ, R14 ;  /* 0x000000ffff117224 */ /* 0x000fe200078e000e */
[----:B------:R-:W-:Y:S06]  /*10070*/  BRA `(.L_x_9667) ;  /* 0xffffffdc00e87947 */ /* 0x000fec000383ffff */
.L_x_9598:
[----:B------:R-:W-:Y:S01]  /*10080*/  BSSY B0, `(.L_x_9668) ;  /* 0x0000007000007945 */ /* 0x000fe20003800000 */
[----:B------:R-:W-:Y:S02]  /*10090*/  IMAD.MOV.U32 R13, RZ, RZ, R3 ;  /* 0x000000ffff0d7224 */ /* 0x000fe400078e0003 */
[----:B------:R-:W-:Y:S02]  /*100a0*/  IMAD.MOV.U32 R11, RZ, RZ, 0x1f ;  /* 0x0000001fff0b7424 */ /* 0x000fe400078e00ff */
[----:B------:R-:W-:-:S07]  /*100b0*/  IMAD.MOV.U32 R15, RZ, RZ, -0x1 ;  /* 0xffffffffff0f7424 */ /* 0x000fce00078e00ff */
[----:B-123-5:R-:W-:Y:S05]  /*100c0*/  WARPSYNC.COLLECTIVE R15, `(.L_x_9669) ;  /* 0x000000000f087348 */ /* 0x02efea0003c00000 */
[----:B------:R0:W4:Y:S02]  /*100d0*/  SHFL.IDX P6, R14, R13, R12, R11 ;  /* 0x0000000c0d0e7389 */ /* 0x00012400000c000b */
[----:B012345:R-:W-:Y:S01]  /*100e0*/  ENDCOLLECTIVE ;  /* 0x000000000000791b */ /* 0x03ffe20003800000 */
.L_x_9669:
[----:B------:R-:W-:Y:S05]  /*100f0*/  BSYNC B0 ;  /* 0x0000000000007941 */ /* 0x000fea0003800000 */
.L_x_9668:
[----:B------:R-:W-:Y:S05]  /*10100*/  BRA `(.L_x_9597) ;  /* 0xffffffdc00e07947 */ /* 0x000fea000383ffff */
.L_x_9602:
[----:B0-----:R0:W1:Y:S02]  /*10110*/  SYNCS.PHASECHK.TRANS64.TRYWAIT P0, [R0+URZ+0x22820], R3 ;  /* 0x02282003000075a7 */ /* 0x001064000800017f */
[----:B-1----:R-:W-:Y:S05]  /*10120*/  @!P0 NANOSLEEP.SYNCS 0x989680 ;  /* 0x009896800000895d */ /* 0x002fea0003900000 */
[----:B------:R-:W1:Y:S02]  /*10130*/  @!P0 SYNCS.PHASECHK.TRANS64 P0, [R0+URZ+0x22820], R3 ;  /* 0x02282003000085a7 */ /* 0x000e64000800007f */
[----:B-1----:R-:W-:Y:S05]  /*10140*/  @!P0 BRA `(.L_x_9602) ;  /* 0xfffffffc00f08947 */ /* 0x002fea000383ffff */
[----:B------:R-:W-:Y:S05]  /*10150*/  BRA `(.L_x_9670) ;  /* 0xffffffe000d47947 */ /* 0x000fea000383ffff */
.L_x_9603:
        /* <DEDUP_REMOVED lines=11> */
.L_x_9672:
[----:B------:R-:W-:Y:S05]  /*10210*/  BSYNC B0 ;  /* 0x0000000000007941 */ /* 0x000fea0003800000 */
.L_x_9671:
[----:B------:R-:W-:Y:S05]  /*10220*/  BRA `(.L_x_9673) ;  /* 0xffffffe000bc7947 */ /* 0x000fea000383ffff */
.L_x_9606:
[----:B------:R-:W-:Y:S01]  /*10230*/  BSSY B1, `(.L_x_9674) ;  /* 0x0000006000017945 */ /* 0x000fe20003800000 */
[----:B------:R-:W-:-:S07]  /*10240*/  IMAD.MOV.U32 R15, RZ, RZ, -0x1 ;  /* 0xffffffffff0f7424 */ /* 0x000fce00078e00ff */
[----:B01---5:R-:W-:Y:S05]  /*10250*/  WARPSYNC.COLLECTIVE R15, `(.L_x_9675) ;  /* 0x000000000f0c7348 */ /* 0x023fea0003c00000 */
[----:B------:R-:W-:Y:S02]  /*10260*/  ELECT P6, UR62, PT ;  /* 0x00000000003e782f */ /* 0x000fe400038c0000 */
[----:B------:R-:W-:Y:S01]  /*10270*/  MOV R14, UR62 ;  /* 0x0000003e000e7c02 */ /* 0x000fe20008000f00 */
[----:B01---5:R-:W-:Y:S10]  /*10280*/  ENDCOLLECTIVE ;  /* 0x000000000000791b */ /* 0x023ff40003800000 */
.L_x_9675:
[----:B------:R-:W-:Y:S05]  /*10290*/  BSYNC B1 ;  /* 0x0000000000017941 */ /* 0x000fea0003800000 */
.L_x_9674:
[----:B------:R-:W-:Y:S05]  /*102a0*/  BRA `(.L_x_9676) ;  /* 0xffffffe000b47947 */ /* 0x000fea000383ffff */
.L_x_9608:
[----:B0-----:R0:W1:Y:S02]  /*102b0*/  SYNCS.PHASECHK.TRANS64.TRYWAIT P0, [R6+URZ], R5 ;  /* 0x00000005060075a7 */ /* 0x001064000800017f */
[----:B-1----:R-:W-:Y:S05]  /*102c0*/  @!P0 NANOSLEEP.SYNCS 0x989680 ;  /* 0x009896800000895d */ /* 0x002fea0003900000 */
[----:B------:R-:W1:Y:S02]  /*102d0*/  @!P0 SYNCS.PHASECHK.TRANS64 P0, [R6+URZ], R5 ;  /* 0x00000005060085a7 */ /* 0x000e64000800007f */
[----:B-1----:R-:W-:Y:S05]  /*102e0*/  @!P0 BRA `(.L_x_9608) ;  /* 0xfffffffc00f08947 */ /* 0x002fea000383ffff */
[----:B------:R-:W-:Y:S05]  /*102f0*/  BRA `(.L_x_9677) ;  /* 0xffffffe000f07947 */ /* 0x000fea000383ffff */
.L_x_9609:
[----:B-1----:R1:W2:Y:S02]  /*10300*/  SYNCS.PHASECHK.TRANS64.TRYWAIT P0, [R7+URZ], R2 ;  /* 0x00000002070075a7 */ /* 0x0022a4000800017f */
[----:B--2---:R-:W-:Y:S05]  /*10310*/  @!P0 NANOSLEEP.SYNCS 0x989680 ;  /* 0x009896800000895d */ /* 0x004fea0003900000 */
[----:B------:R-:W2:Y:S02]  /*10320*/  @!P0 SYNCS.PHASECHK.TRANS64 P0, [R7+URZ], R2 ;  /* 0x00000002070085a7 */ /* 0x000ea4000800007f */
[----:B--2---:R-:W-:Y:S05]  /*10330*/  @!P0 BRA `(.L_x_9609) ;  /* 0xfffffffc00f08947 */ /* 0x004fea000383ffff */
[----:B------:R-:W-:Y:S05]  /*10340*/  BRA `(.L_x_9678) ;  /* 0xffffffe000e47947 */ /* 0x000fea000383ffff */
.L_x_9611:
[----:B--2---:R2:W3:Y:S02]  /*10350*/  SYNCS.PHASECHK.TRANS64.TRYWAIT P0, [R4+URZ], R5 ;  /* 0x00000005040075a7 */ /* 0x0044e4000800017f */
[----:B---3--:R-:W-:Y:S05]  /*10360*/  @!P0 NANOSLEEP.SYNCS 0x989680 ;  /* 0x009896800000895d */ /* 0x008fea0003900000 */
[----:B------:R-:W3:Y:S02]  /*10370*/  @!P0 SYNCS.PHASECHK.TRANS64 P0, [R4+URZ], R5 ;  /* 0x00000005040085a7 */ /* 0x000ee4000800007f */
[----:B---3--:R-:W-:Y:S05]  /*10380*/  @!P0 BRA `(.L_x_9611) ;  /* 0xfffffffc00f08947 */ /* 0x008fea000383ffff */
[----:B------:R-:W-:Y:S05]  /*10390*/  BRA `(.L_x_9679) ;  /* 0xffffffe000ec7947 */ /* 0x000fea000383ffff */
.L_x_9680:
        /* <DEDUP_REMOVED lines=14> */
.L_x_15136:


//--------------------- .text._ZN7cutlass13device_kernelIN5flash11enable_sm90INS1_16FlashAttnFwdSm90INS1_25CollectiveMainloopFwdSm90ILi2EN4cute5tupleIJNS5_1CILi1EEES8_S8_EEENS6_IJNS7_ILi128EEENS7_ILi96EEENS7_ILi64EEEEEELi256ENS_6half_tEfNS_4arch4Sm90ELb0ELb0ELb0ELb1ELb0ELb1ELb0ELb1ELb0ELb1ELb0ELb0EEENS1_21CollectiveEpilogueFwdINS6_IJSA_NS7_ILi256EEESB_EEES9_SE_SG_Li256ELb1ELb1ELb0ELb0EEENS1_36VarlenDynamicPersistentTileSchedulerILi128ELi96ELi256ELi128ELb0ELb1ELb1ELb0ELb1ELb1EEEEEEEEEvNT_6ParamsE --------------------------
	.section	.text._ZN7cutlass13device_kernelIN5flash11enable_sm90INS1_16FlashAttnFwdSm90INS1_25CollectiveMainloopFwdSm90ILi2EN4cute5tupleIJNS5_1CILi1EEES8_S8_EEENS6_IJNS7_ILi128EEENS7_ILi96EEENS7_ILi64EEEEEELi256ENS_6half_tEfNS_4arch4Sm90ELb0ELb0ELb0ELb1ELb0ELb1ELb0ELb1ELb0ELb1ELb0ELb0EEENS1_21CollectiveEpilogueFwdINS6_IJSA_NS7_ILi256EEESB_EEES9_SE_SG_Li256ELb1ELb1ELb0ELb0EEENS1_36VarlenDynamicPersistentTileSchedulerILi128ELi96ELi256ELi128ELb0ELb1ELb1ELb0ELb1ELb1EEEEEEEEEvNT_6ParamsE,"ax",@progbits
	.align	128
.text._ZN7cutlass13device_kernelIN5flash11enable_sm90INS1_16FlashAttnFwdSm90INS1_25CollectiveMainloopFwdSm90ILi2EN4cute5tupleIJNS5_1CILi1EEES8_S8_EEENS6_IJNS7_ILi128EEENS7_ILi96EEENS7_ILi64EEEEEELi256ENS_6half_tEfNS_4arch4Sm90ELb0ELb0ELb0ELb1ELb0ELb1ELb0ELb1ELb0ELb1ELb0ELb0EEENS1_21CollectiveEpilogueFwdINS6_IJSA_NS7_ILi256EEESB_EEES9_SE_SG_Li256ELb1ELb1ELb0ELb0EEENS1_36VarlenDynamicPersistentTileSchedulerILi128ELi96ELi256ELi128ELb0ELb1ELb1ELb0ELb1ELb1EEEEEEEEEvNT_6ParamsE:
        .type           _ZN7cutlass13device_kernelIN5flash11enable_sm90INS1_16FlashAttnFwdSm90INS1_25CollectiveMainloopFwdSm90ILi2EN4cute5tupleIJNS5_1CILi1EEES8_S8_EEENS6_IJNS7_ILi128EEENS7_ILi96EEENS7_ILi64EEEEEELi256ENS_6half_tEfNS_4arch4Sm90ELb0ELb0ELb0ELb1ELb0ELb1ELb0ELb1ELb0ELb1ELb0ELb0EEENS1_21CollectiveEpilogueFwdINS6_IJSA_NS7_ILi256EEESB_EEES9_SE_SG_Li256ELb1ELb1ELb0ELb0EEENS1_36VarlenDynamicPersistentTileSchedulerILi128ELi96ELi256ELi128ELb0ELb1ELb1ELb0ELb1ELb1EEEEEEEEEvNT_6ParamsE,@function
        .size           _ZN7cutlass13device_kernelIN5flash11enable_sm90INS1_16FlashAttnFwdSm90INS1_25CollectiveMainloopFwdSm90ILi2EN4cute5tupleIJNS5_1CILi1EEES8_S8_EEENS6_IJNS7_ILi128EEENS7_ILi96EEENS7_ILi64EEEEEELi256ENS_6half_tEfNS_4arch4Sm90ELb0ELb0ELb0ELb1ELb0ELb1ELb0ELb1ELb0ELb1ELb0ELb0EEENS1_21CollectiveEpilogueFwdINS6_IJSA_NS7_ILi256EEESB_EEES9_SE_SG_Li256ELb1ELb1ELb0ELb0EEENS1_36VarlenDynamicPersistentTileSchedulerILi128ELi96ELi256ELi128ELb0ELb1ELb1ELb0ELb1ELb1EEEEEEEEEvNT_6ParamsE,(.L_x_15137 - _ZN7cutlass13device_kernelIN5flash11enable_sm90INS1_16FlashAttnFwdSm90INS1_25CollectiveMainloopFwdSm90ILi2EN4cute5tupleIJNS5_1CILi1EEES8_S8_EEENS6_IJNS7_ILi128EEENS7_ILi96EEENS7_ILi64EEEEEELi256ENS_6half_tEfNS_4arch4Sm90ELb0ELb0ELb0ELb1ELb0ELb1ELb0ELb1ELb0ELb1ELb0ELb0EEENS1_21CollectiveEpilogueFwdINS6_IJSA_NS7_ILi256EEESB_EEES9_SE_SG_Li256ELb1ELb1ELb0ELb0EEENS1_36VarlenDynamicPersistentTileSchedulerILi128ELi96ELi256ELi128ELb0ELb1ELb1ELb0ELb1ELb1EEEEEEEEEvNT_6ParamsE)
        .other          _ZN7cutlass13device_kernelIN5flash11enable_sm90INS1_16FlashAttnFwdSm90INS1_25CollectiveMainloopFwdSm90ILi2EN4cute5tupleIJNS5_1CILi1EEES8_S8_EEENS6_IJNS7_ILi128EEENS7_ILi96EEENS7_ILi64EEEEEELi256ENS_6half_tEfNS_4arch4Sm90ELb0ELb0ELb0ELb1ELb0ELb1ELb0ELb1ELb0ELb1ELb0ELb0EEENS1_21CollectiveEpilogueFwdINS6_IJSA_NS7_ILi256EEESB_EEES9_SE_SG_Li256ELb1ELb1ELb0ELb0EEENS1_36VarlenDynamicPersistentTileSchedulerILi128ELi96ELi256ELi128ELb0ELb1ELb1ELb0ELb1ELb1EEEEEEEEEvNT_6ParamsE,@"STO_CUDA_ENTRY STV_DEFAULT"
_ZN7cutlass13device_kernelIN5flash11enable_sm90INS1_16FlashAttnFwdSm90INS1_25CollectiveMainloopFwdSm90ILi2EN4cute5tupleIJNS5_1CILi1EEES8_S8_EEENS6_IJNS7_ILi128EEENS7_ILi96EEENS7_ILi64EEEEEELi256ENS_6half_tEfNS_4arch4Sm90ELb0ELb0ELb0ELb1ELb0ELb1ELb0ELb1ELb0ELb1ELb0ELb0EEENS1_21CollectiveEpilogueFwdINS6_IJSA_NS7_ILi256EEESB_EEES9_SE_SG_Li256ELb1ELb1ELb0ELb0EEENS1_36VarlenDynamicPersistentTileSchedulerILi128ELi96ELi256ELi128ELb0ELb1ELb1ELb0ELb1ELb1EEEEEEEEEvNT_6ParamsE:
        /* <DEDUP_REMOVED lines=23> */
.L_x_9682:
[----:B------:R-:W-:Y:S05]  /*0170*/  BSYNC B0 ;  /* 0x0000000000007941 */ /* 0x000fea0003800000 */
.L_x_9681:
[----:B------:R-:W-:Y:S01]  /*0180*/  VOTEU.ANY UP0, P0 ;  /* 0x00000000003f7886 */ /* 0x000fe20000000100 */
[----:B------:R-:W0:Y:S01]  /*0190*/  SHFL.IDX PT, R2, R0, RZ, 0x1f ;  /* 0x00001fff00027589 */ /* 0x000e2200000e0000 */
[----:B------:R-:W-:Y:S01]  /*01a0*/  UMOV UR4, 0x80 ;  /* 0x0000008000047882 */ /* 0x000fe20000000000 */
[----:B------:R-:W-:Y:S01]  /*01b0*/  UMOV UR7, 0x100 ;  /* 0x0000010000077882 */ /* 0x000fe20000000000 */
[----:B------:R-:W-:Y:S01]  /*01c0*/  SHF.R.U32.HI R3, RZ, 0x7, R3 ;  /* 0x00000007ff037819 */ /* 0x000fe20000011603 */
[----:B------:R-:W1:Y:S01]  /*01d0*/  @UP0 S2UR UR8, SR_CgaCtaId ;  /* 0x00000000000809c3 */ /* 0x000e620000008800 */
[----:B------:R-:W-:Y:S01]  /*01e0*/  @UP0 UMOV UR6, 0x400 ;  /* 0x0000040000060882 */ /* 0x000fe20000000000 */
[----:B------:R-:W-:-:S04]  /*01f0*/  @UP0 UIADD3 UR4, -UR4, 0x100000, URZ ;  /* 0x0010000004040890 */ /* 0x000fc8000fffe13f */
[----:B------:R-:W-:Y:S02]  /*0200*/  @UP0 USHF.L.U32 UR5, UR4, 0xb, URZ ;  /* 0x0000000b04050899 */ /* 0x000fe4000800063f */
[----:B------:R-:W-:Y:S01]  /*0210*/  @UP0 USHF.L.U32 UR4, UR4, 0x1, URZ ;  /* 0x0000000104040899 */ /* 0x000fe2000800063f */
[----:B------:R-:W-:Y:S01]  /*0220*/  VOTEU.ANY UP1, P0 ;  /* 0x00000000003f7886 */ /* 0x000fe20000020100 */
[----:B0-----:R-:W-:Y:S02]  /*0230*/  ISETP.NE.AND P1, PT, R2, RZ, PT ;  /* 0x000000ff0200720c */ /* 0x001fe40003f25270 */
[----:B------:R0:W2:Y:S01]  /*0240*/  SHFL.IDX PT, R2, R3, RZ, 0x1f ;  /* 0x00001fff03027589 */ /* 0x0000a200000e0000 */
[----:B-1----:R-:W-:Y:S02]  /*0250*/  @UP0 ULEA UR8, UR8, UR6, 0x18 ;  /* 0x0000000608080291 */ /* 0x002fe4000f8ec03f */
[----:B------:R-:W-:-:S04]  /*0260*/  @UP0 UIADD3 UR6, -UR7, 0x100000, URZ ;  /* 0x0010000007060890 */ /* 0x000fc8000fffe13f */
[----:B------:R-:W-:Y:S02]  /*0270*/  @UP0 USHF.L.U32 UR7, UR6, 0xb, URZ ;  /* 0x0000000b06070899 */ /* 0x000fe4000800063f */
[----:B------:R-:W-:Y:S01]  /*0280*/  @UP0 USHF.L.U32 UR6, UR6, 0x1, URZ ;  /* 0x0000000106060899 */ /* 0x000fe2000800063f */
[----:B------:R-:W-:Y:S01]  /*0290*/  VOTEU.ANY UP0, P0 ;  /* 0x00000000003f7886 */ /* 0x000fe20000000100 */
[----:B------:R-:W1:Y:S04]  /*02a0*/  FENCE.VIEW.ASYNC.S ;  /* 0x00000000000073c6 */ /* 0x000e680000000000 */
[----:B-1----:R0:W1:Y:S06]  /*02b0*/  @UP0 SYNCS.EXCH.64 URZ, [UR8+0x22800], UR4 ;  /* 0x02280004083f05b2 */ /* 0x00206c0008000100 */
[----:B------:R0:W3:Y:S02]  /*02c0*/  @UP1 SYNCS.EXCH.64 URZ, [UR8+0x22820], UR6 ;  /* 0x02282006083f15b2 */ /* 0x0000e40008000100 */
[----:B0-----:R-:W-:Y:S05]  /*02d0*/  @P1 BRA `(.L_x_9683) ;  /* 0x0000000000481947 */ /* 0x001fea0003800000 */
        /* <DEDUP_REMOVED lines=16> */
[----:B------:R0:W0:Y:S01]  /*03e0*/  SYNCS.EXCH.64 URZ, [UR8+0x22848], UR6 ;  /* 0x02284806083f75b2 */ /* 0x0000220008000100 */
[----:B------:R-:W-:Y:S01]  /*03f0*/  NOP ;  /* 0x0000000000007918 */ /* 0x000fe20000000000 */
.L_x_9683:
        /* <DEDUP_REMOVED lines=22> */
.L_x_9684:
        /* <DEDUP_REMOVED lines=18> */
.L_x_9685:
        /* <DEDUP_REMOVED lines=22> */
.L_x_9686:
        /* <DEDUP_REMOVED lines=22> */
.L_x_9687:
[----:B--2---:R-:W-:Y:S01]  /*0940*/  ISETP.NE.AND P0, PT, R2, RZ, PT ;  /* 0x000000ff0200720c */ /* 0x004fe20003f05270 */
[----:B------:R-:W-:Y:S01]  /*0950*/  IMAD.MOV.U32 R2, RZ, RZ, 0x1 ;  /* 0x00000001ff027424 */ /* 0x000fe200078e00ff */
[----:B------:R-:W-:Y:S01]  /*0960*/  NOP ;  /* 0x0000000000007918 */ /* 0x000fe20000000000 */
[----:B------:R-:W-:Y:S01]  /*0970*/  ULDC.64 UR40, c[0x0][0x208] ;  /* 0x0000820000287ab9 */ /* 0x000fe20000000a00 */
[----:B------:R-:W-:Y:S02]  /*0980*/  BSSY B9, `(.L_x_9688) ;  /* 0x00015dc000097945 */ /* 0x000fe40003800000 */
[----:B------:R-:W-:-:S05]  /*0990*/  SEL R2, R2, 0x2, !P0 ;  /* 0x0000000202027807 */ /* 0x000fca0004000000 */
[----:B------:R2:W-:Y:S01]  /*09a0*/  STL [R1+0x60], R2 ;  /* 0x0000600201007387 */ /* 0x0005e20000100800 */
[----:B01-34-:R-:W-:Y:S06]  /*09b0*/  BAR.SYNC.DEFER_BLOCKING 0x0 ;  /* 0x0000000000007b1d */ /* 0x01bfec0000010000 */
[----:B------:R-:W-:Y:S05]  /*09c0*/  @!P0 BRA `(.L_x_9689) ;  /* 0x000000e8001c8947 */ /* 0x000fea0003800000 */
.L_x_9690:
        /* <DEDUP_REMOVED lines=8> */
[----:B-1----:R-:W-:-:S06]  /*0a50*/  ULEA UR4, UR5, UR4, 0x18 ;  /* 0x0000000405047291 */ /* 0x002fcc000f8ec03f */
[----:B------:R-:W-:Y:S01]  /*0a60*/  IMAD.U32 R18, RZ, RZ, UR4 ;  /* 0x00000004ff127e24 */ /* 0x000fe2000f8e00ff */
[----:B0-----:R-:W-:Y:S01]  /*0a70*/  SHF.R.U32.HI R0, RZ, 0x7, R0 ;  /* 0x00000007ff007819 */ /* 0x001fe20000011600 */
[----:B------:R-:W-:-:S03]  /*0a80*/  ULDC UR4, c[0x0][0xc3c] ;  /* 0x00030f0000047ab9 */ /* 0x000fc60000000800 */
[----:B------:R-:W-:-:S13]  /*0a90*/  ISETP.NE.AND P0, PT, R0, 0x1, PT ;  /* 0x000000010000780c */ /* 0x000fda0003f05270 */
[----:B------:R-:W-:Y:S08]  /*0aa0*/  @!P0 BAR.ARV 0x9, 0x100 ;  /* 0x0244000000008b1d */ /* 0x000ff00000002000 */
[----:B------:R-:W-:Y:S06]  /*0ab0*/  BAR.SYNC.DEFER_BLOCKING 0x5, 0x180 ;  /* 0x0146000000007b1d */ /* 0x000fec0000010000 */
[----:B------:R-:W0:Y:S02]  /*0ac0*/  LDS.128 R88, [R18+0x228d0] ;  /* 0x0228d00012587984 */ /* 0x000e240000000c00 */
[----:B------:R-:W-:Y:S06]  /*0ad0*/  BAR.ARV 0x4, 0x180 ;  /* 0x0106000000007b1d */ /* 0x000fec0000002000 */
[----:B0-----:R-:W-:-:S13]  /*0ae0*/  ISETP.GE.AND P0, PT, R91, UR4, PT ;  /* 0x000000045b007c0c */ /* 0x001fda000bf06270 */
[----:B------:R-:W-:Y:S05]  /*0af0*/  @P0 BRA `(.L_x_9691) ;  /* 0x0000015c00100947 */ /* 0x000fea0003800000 */
[----:B------:R-:W3:Y:S01]  /*0b00*/  LDL.LU R11, [R1+0x60] ;  /* 0x00006000010b7983 */ /* 0x000ee20000300800 */
[----:B------:R-:W0:Y:S02]  /*0b10*/  S2R R0, SR_TID.X ;  /* 0x0000000000007919 */ /* 0x000e240000002100 */
[----:B0-----:R-:W-:-:S05]  /*0b20*/  VIADD R10, R0, 0xffffff80 ;  /* 0xffffff80000a7836 */ /* 0x001fca0000000000 */
[----:B------:R-:W-:-:S04]  /*0b30*/  SHF.R.S32.HI R0, RZ, 0x1f, R10 ;  /* 0x0000001fff007819 */ /* 0x000fc8000001140a */
[----:B------:R-:W-:-:S04]  /*0b40*/  LEA.HI R3, R0, R10, RZ, 0x7 ;  /* 0x0000000a00037211 */ /* 0x000fc800078f38ff */
[----:B------:R-:W-:-:S05]  /*0b50*/  LOP3.LUT R230, R3, 0xffffff80, RZ, 0xc0, !PT ;  /* 0xffffff8003e67812 */ /* 0x000fca00078ec0ff */
[----:B------:R-:W-:-:S05]  /*0b60*/  IMAD.IADD R230, R10, 0x1, -R230 ;  /* 0x000000010ae67824 */ /* 0x000fca00078e0ae6 */
[----:B------:R-:W-:-:S04]  /*0b70*/  SHF.R.S32.HI R7, RZ, 0x1f, R230 ;  /* 0x0000001fff077819 */ /* 0x000fc800000114e6 */
[----:B------:R-:W-:-:S04]  /*0b80*/  LEA.HI R6, R7, R230, RZ, 0x2 ;  /* 0x000000e607067211 */ /* 0x000fc800078f10ff */
[--C-:B------:R-:W-:Y:S02]  /*0b90*/  SHF.R.S32.HI R4, RZ, 0x2, R6.reuse ;  /* 0x00000002ff047819 */ /* 0x100fe40000011406 */
[----:B------:R-:W-:Y:S02]  /*0ba0*/  SHF.R.S32.HI R5, RZ, 0x1f, R6 ;  /* 0x0000001fff057819 */ /* 0x000fe40000011406 */
[----:B------:R-:W-:Y:S02]  /*0bb0*/  SHF.R.S32.HI R234, RZ, 0x7, R3 ;  /* 0x00000007ffea7819 */ /* 0x000fe40000011403 */
[----:B------:R-:W-:Y:S02]  /*0bc0*/  LEA.HI R5, R5, R4, RZ, 0x3 ;  /* 0x0000000405057211 */ /* 0x000fe400078f18ff */
[----:B--2---:R-:W-:Y:S02]  /*0bd0*/  LEA.HI R2, R0, R10, RZ, 0x4 ;  /* 0x0000000a00027211 */ /* 0x004fe400078f20ff */
[----:B------:R-:W-:-:S02]  /*0be0*/  LOP3.LUT R9, R5, 0xfffffff8, RZ, 0xc0, !PT ;  /* 0xfffffff805097812 */ /* 0x000fc400078ec0ff */
[----:B------:R-:W-:Y:S02]  /*0bf0*/  LEA.HI R7, R7, R230, RZ, 0x5 ;  /* 0x000000e607077211 */ /* 0x000fe400078f28ff */
[----:B------:R-:W-:Y:S02]  /*0c00*/  LEA.HI R3, R3, R234, RZ, 0x1 ;  /* 0x000000ea03037211 */ /* 0x000fe400078f08ff */
[----:B------:R-:W-:Y:S01]  /*0c10*/  SHF.R.S32.HI R5, RZ, 0x4, R2 ;  /* 0x00000004ff057819 */ /* 0x000fe20000011402 */
[----:B------:R-:W-:Y:S01]  /*0c20*/  IMAD.IADD R8, R4, 0x1, -R9 ;  /* 0x0000000104087824 */ /* 0x000fe200078e0a09 */
[----:B------:R-:W-:Y:S02]  /*0c30*/  SHF.R.S32.HI R7, RZ, 0x5, R7 ;  /* 0x00000005ff077819 */ /* 0x000fe40000011407 */
[----:B------:R-:W-:Y:S02]  /*0c40*/  LOP3.LUT R3, R3, 0x3fffffe, RZ, 0xc0, !PT ;  /* 0x03fffffe03037812 */ /* 0x000fe400078ec0ff */
[----:B------:R-:W-:-:S02]  /*0c50*/  LOP3.LUT R4, R2, 0x3fffff0, RZ, 0xc0, !PT ;  /* 0x03fffff002047812 */ /* 0x000fc400078ec0ff */
[----:B------:R-:W-:Y:S01]  /*0c60*/  LEA.HI R2, R2, R5, RZ, 0x1 ;  /* 0x0000000502027211 */ /* 0x000fe200078f08ff */
[----:B------:R-:W-:Y:S01]  /*0c70*/  IMAD R8, R7, 0x10, R8 ;  /* 0x0000001007087824 */ /* 0x000fe200078e0208 */
[-C--:B------:R-:W-:Y:S01]  /*0c80*/  LEA.HI R211, R0, R10.reuse, RZ, 0x5 ;  /* 0x0000000a00d37211 */ /* 0x080fe200078f28ff */
[----:B------:R-:W-:Y:S01]  /*0c90*/  IMAD.IADD R3, R234, 0x1, -R3 ;  /* 0x00000001ea037824 */ /* 0x000fe200078e0a03 */
[----:B------:R-:W-:Y:S01]  /*0ca0*/  LOP3.LUT R2, R2, 0x1ffffffe, RZ, 0xc0, !PT ;  /* 0x1ffffffe02027812 */ /* 0x000fe200078ec0ff */
[----:B------:R-:W-:Y:S01]  /*0cb0*/  IMAD.IADD R4, R10, 0x1, -R4 ;  /* 0x000000010a047824 */ /* 0x000fe200078e0a04 */
[----:B------:R-:W-:Y:S01]  /*0cc0*/  SHF.R.S32.HI R211, RZ, 0x5, R211 ;  /* 0x00000005ffd37819 */ /* 0x000fe200000114d3 */
[----:B------:R-:W-:Y:S01]  /*0cd0*/  IMAD R235, R3, 0x40, R8 ;  /* 0x0000004003eb7824 */ /* 0x000fe200078e0208 */
[----:B------:R-:W-:Y:S01]  /*0ce0*/  LEA.HI R3, R0, R10, RZ, 0x2 ;  /* 0x0000000a00037211 */ /* 0x000fe200078f10ff */
[----:B------:R-:W-:Y:S02]  /*0cf0*/  IMAD.IADD R2, R5, 0x1, -R2 ;  /* 0x0000000105027824 */ /* 0x000fe400078e0a02 */
[----:B------:R-:W-:Y:S01]  /*0d00*/  IMAD R5, R211, 0x10, R4 ;  /* 0x00000010d3057824 */ /* 0x000fe200078e0204 */
[----:B------:R-:W-:-:S02]  /*0d10*/  LOP3.LUT R4, R3, 0xfffffffc, RZ, 0xc0, !PT ;  /* 0xfffffffc03047812 */ /* 0x000fc400078ec0ff */
[----:B------:R-:W-:-:S03]  /*0d20*/  LEA.HI R0, R0, R10, RZ, 0x3 ;  /* 0x0000000a00007211 */ /* 0x000fc600078f18ff */
[----:B------:R-:W-:Y:S01]  /*0d30*/  IMAD.IADD R4, R10, 0x1, -R4 ;  /* 0x000000010a047824 */ /* 0x000fe200078e0a04 */
[----:B------:R-:W-:Y:S02]  /*0d40*/  LOP3.LUT R216, R0, 0xfffffff8, RZ, 0xc0, !PT ;  /* 0xfffffff800d87812 */ /* 0x000fe400078ec0ff */
[----:B------:R-:W-:Y:S02]  /*0d50*/  SHF.R.S32.HI R228, RZ, 0x3, R0 ;  /* 0x00000003ffe47819 */ /* 0x000fe40000011400 */
[--C-:B------:R-:W-:Y:S02]  /*0d60*/  SHF.R.S32.HI R19, RZ, 0x2, R3.reuse ;  /* 0x00000002ff137819 */ /* 0x100fe40000011403 */
[----:B------:R-:W-:Y:S02]  /*0d70*/  LEA.HI R0, R4, R4, RZ, 0x1 ;  /* 0x0000000404007211 */ /* 0x000fe400078f08ff */
[----:B------:R-:W-:Y:S01]  /*0d80*/  SHF.R.S32.HI R8, RZ, 0x1f, R3 ;  /* 0x0000001fff087819 */ /* 0x000fe20000011403 */
[----:B------:R-:W-:Y:S01]  /*0d90*/  VIADD R222, R19, 0x40 ;  /* 0x0000004013de7836 */ /* 0x000fe20000000000 */
[----:B------:R-:W-:Y:S01]  /*0da0*/  LOP3.LUT R3, R0, 0x1ffffffe, RZ, 0xc0, !PT ;  /* 0x1ffffffe00037812 */ /* 0x000fe200078ec0ff */
[----:B------:R-:W-:-:S04]  /*0db0*/  IMAD.IADD R216, R10, 0x1, -R216 ;  /* 0x000000010ad87824 */ /* 0x000fc800078e0ad8 */
[----:B------:R-:W-:Y:S01]  /*0dc0*/  IMAD.IADD R0, R4, 0x1, -R3 ;  /* 0x0000000104007824 */ /* 0x000fe200078e0a03 */
[----:B------:R-:W-:Y:S01]  /*0dd0*/  SHF.R.S32.HI R3, RZ, 0x1f, R222 ;  /* 0x0000001fff037819 */ /* 0x000fe200000114de */
[----:B------:R-:W-:-:S03]  /*0de0*/  IMAD.SHL.U32 R209, R216, 0x8, RZ ;  /* 0x00000008d8d17824 */ /* 0x000fc600078e00ff */
[----:B------:R-:W-:Y:S01]  /*0df0*/  LEA.HI R3, R3, R222, RZ, 0x3 ;  /* 0x000000de03037211 */ /* 0x000fe200078f18ff */
[----:B------:R-:W-:-:S04]  /*0e00*/  VIADD R215, R209, 0xc0 ;  /* 0x000000c0d1d77836 */ /* 0x000fc80000000000 */
[----:B------:R-:W-:Y:S02]  /*0e10*/  IMAD.SHL.U32 R3, R3, 0x40, RZ ;  /* 0x0000004003037824 */ /* 0x000fe400078e00ff */
[----:B------:R-:W-:-:S03]  /*0e20*/  IMAD R9, R5, 0x8, R2 ;  /* 0x0000000805097824 */ /* 0x000fc600078e0202 */
[----:B------:R-:W-:Y:S02]  /*0e30*/  LOP3.LUT R212, R3, 0xfffffe00, RZ, 0xc0, !PT ;  /* 0xfffffe0003d47812 */ /* 0x000fe400078ec0ff */
[----:B------:R-:W-:Y:S01]  /*0e40*/  SHF.R.S32.HI R3, RZ, 0x1f, R215 ;  /* 0x0000001fff037819 */ /* 0x000fe200000114d7 */
[----:B------:R-:W-:Y:S02]  /*0e50*/  IMAD.SHL.U32 R3, R9, 0x8, RZ ;  /* 0x0000000809037824 */ /* 0x000fe400078e00ff */
[----:B------:R-:W-:-:S03]  /*0e60*/  IMAD.SHL.U32 R210, R222, 0x40, RZ ;  /* 0x00000040ded27824 */ /* 0x000fc600078e00ff */
[----:B------:R0:W-:Y:S01]  /*0e70*/  STL [R1+0x4], R3 ;  /* 0x0000040301007387 */ /* 0x0001e20000100800 */
[----:B------:R-:W-:Y:S01]  /*0e80*/  IMAD.SHL.U32 R16, R4, 0x8, RZ ;  /* 0x0000000804107824 */ /* 0x000fe200078e00ff */
[----:B------:R-:W-:Y:S01]  /*0e90*/  LOP3.LUT R210, R210, 0x1c0, RZ, 0xc0, !PT ;  /* 0x000001c0d2d27812 */ /* 0x000fe200078ec0ff */
[----:B------:R-:W-:Y:S01]  /*0ea0*/  IMAD.SHL.U32 R22, R4, 0x4, RZ ;  /* 0x0000000404167824 */ /* 0x000fe200078e00ff */
[----:B------:R-:W-:Y:S02]  /*0eb0*/  SHF.R.S32.HI R4, RZ, 0x1f, R209 ;  /* 0x0000001fff047819 */ /* 0x000fe400000114d1 */
[----:B------:R-:W-:Y:S01]  /*0ec0*/  LEA.HI R8, R8, R19, RZ, 0x3 ;  /* 0x0000001308087211 */ /* 0x000fe200078f18ff */
[----:B------:R-:W-:Y:S01]  /*0ed0*/  VIADD R202, R22, 0x10 ;  /* 0x0000001016ca7836 */ /* 0x000fe20000000000 */
[----:B------:R-:W-:Y:S02]  /*0ee0*/  SHF.R.U32.HI R4, RZ, 0x3, R210 ;  /* 0x00000003ff047819 */ /* 0x000fe400000116d2 */
[----:B------:R-:W-:Y:S01]  /*0ef0*/  LOP3.LUT R7, R210, 0x38, R16, 0xf8, !PT ;  /* 0x00000038d2077812 */ /* 0x000fe200078ef810 */
[C---:B------:R-:W-:Y:S01]  /*0f00*/  VIADD R214, R209.reuse, 0x40 ;  /* 0x00000040d1d67836 */ /* 0x040fe20000000000 */
[----:B------:R-:W-:Y:S01]  /*0f10*/  LOP3.LUT R8, R8, 0xfffffff8, RZ, 0xc0, !PT ;  /* 0xfffffff808087812 */ /* 0x000fe200078ec0ff */
[----:B------:R-:W-:Y:S01]  /*0f20*/  VIADD R213, R209, 0x80 ;  /* 0x00000080d1d57836 */ /* 0x000fe20000000000 */
[----:B------:R-:W-:-:S02]  /*0f30*/  LOP3.LUT R7, R212, R7, R4, 0xf6, !PT ;  /* 0x00000007d4077212 */ /* 0x000fc400078ef604 */
[----:B------:R-:W-:Y:S02]  /*0f40*/  LOP3.LUT R5, R6, 0x7ffffffc, RZ, 0xc0, !PT ;  /* 0x7ffffffc06057812 */ /* 0x000fe400078ec0ff */
[----:B------:R-:W-:Y:S01]  /*0f50*/  SHF.R.S32.HI R231, RZ, 0x1f, R202 ;  /* 0x0000001fffe77819 */ /* 0x000fe200000114ca */
[----:B------:R-:W-:Y:S01]  /*0f60*/  IMAD.MOV.U32 R223, RZ, RZ, RZ ;  /* 0x000000ffffdf7224 */ /* 0x000fe200078e00ff */
[----:B------:R-:W-:Y:S01]  /*0f70*/  SHF.R.S32.HI R6, RZ, 0x1f, R214 ;  /* 0x0000001fff067819 */ /* 0x000fe200000114d6 */
[----:B------:R-:W-:Y:S01]  /*0f80*/  IMAD.MOV.U32 R2, RZ, RZ, RZ ;  /* 0x000000ffff027224 */ /* 0x000fe200078e00ff */
[----:B------:R-:W-:Y:S02]  /*0f90*/  CS2R R200, SRZ ;  /* 0x0000000000c87805 */ /* 0x000fe4000001ff00 */
[----:B------:R-:W-:Y:S01]  /*0fa0*/  MOV R208, RZ ;  /* 0x000000ff00d07202 */ /* 0x000fe20000000f00 */
[----:B------:R-:W-:Y:S01]  /*0fb0*/  IMAD.IADD R227, R19, 0x1, -R8 ;  /* 0x0000000113e37824 */ /* 0x000fe200078e0a08 */
[----:B------:R-:W-:Y:S01]  /*0fc0*/  SHF.R.S32.HI R225, RZ, 0x1f, R19 ;  /* 0x0000001fffe17819 */ /* 0x000fe20000011413 */
[----:B------:R-:W-:Y:S01]  /*0fd0*/  IMAD.SHL.U32 R232, R202, 0x2, RZ ;  /* 0x00000002cae87824 */ /* 0x000fe200078e00ff */
[----:B------:R-:W-:Y:S01]  /*0fe0*/  SHF.R.S32.HI R17, RZ, 0x1f, R16 ;  /* 0x0000001fff117819 */ /* 0x000fe20000011410 */
[----:B------:R-:W-:Y:S01]  /*0ff0*/  IMAD R233, R7, 0x2, R18 ;  /* 0x0000000207e97824 */ /* 0x000fe200078e0212 */
[----:B------:R-:W-:Y:S01]  /*1000*/  SHF.R.S32.HI R6, RZ, 0x1f, R213 ;  /* 0x0000001fff067819 */ /* 0x000fe200000114d5 */
[----:B------:R-:W-:Y:S01]  /*1010*/  IMAD R237, R0, 0x8, R235 ;  /* 0x0000000800ed7824 */ /* 0x000fe200078e02eb */
[----:B------:R-:W-:-:S02]  /*1020*/  IADD3 R236, R230, -R5, RZ ;  /* 0x80000005e6ec7210 */ /* 0x000fc40007ffe0ff */
[----:B------:R-:W-:Y:S02]  /*1030*/  SHF.L.U64.HI R231, R202, 0x1, R231 ;  /* 0x00000001cae77819 */ /* 0x000fe400000102e7 */
[----:B0--3--:R-:W-:-:S07]  /*1040*/  LOP3.LUT R203, R11, 0x1, RZ, 0xfc, !PT ;  /* 0x000000010bcb7812 */ /* 0x009fce00078efcff */
.L_x_9824:
[----:B0-----:R-:W0:Y:S02]  /*1050*/  LDC.64 R4, c[0x0][0xc88] ;  /* 0x00032200ff047b82 */ /* 0x001e240000000a00 */
[----:B0-----:R-:W-:-:S05]  /*1060*/  IMAD.WIDE R4, R91, 0x4, R4 ;  /* 0x000000045b047825 */ /* 0x001fca00078e0204 */
[----:B--2---:R-:W2:Y:S01]  /*1070*/  LDG.E R221, desc[UR40][R4.64] ;  /* 0x0000002804dd7981 */ /* 0x004ea2000c1e1900 */
[----:B------:R-:W-:Y:S05]  /*1080*/  YIELD ;  /* 0x0000000000007946 */ /* 0x000fea0003800000 */
[----:B------:R-:W-:Y:S01]  /*1090*/  ULDC.64 UR4, c[0x0][0xa28] ;  /* 0x00028a0000047ab9 */ /* 0x000fe20000000a00 */
[----:B------:R-:W-:Y:S01]  /*10a0*/  ULDC.64 UR8, c[0x0][0xa18] ;  /* 0x0002860000087ab9 */ /* 0x000fe20000000a00 */
[----:B------:R-:W-:Y:S01]  /*10b0*/  ISETP.NE.U32.AND P1, PT, RZ, UR4, PT ;  /* 0x00000004ff007c0c */ /* 0x000fe2000bf25070 */
[----:B------:R-:W-:Y:S01]  /*10c0*/  ULDC.64 UR6, c[0x0][0xa08] ;  /* 0x0002820000067ab9 */ /* 0x000fe20000000a00 */
[----:B------:R-:W-:Y:S01]  /*10d0*/  IMAD.MOV.U32 R3, RZ, RZ, RZ ;  /* 0x000000ffff037224 */ /* 0x000fe200078e00ff */
[----:B------:R-:W-:Y:S01]  /*10e0*/  ISETP.NE.U32.AND P0, PT, RZ, UR6, PT ;  /* 0x00000006ff007c0c */ /* 0x000fe2000bf05070 */
[----:B------:R-:W-:Y:S01]  /*10f0*/  IMAD.MOV.U32 R31, RZ, RZ, RZ ;  /* 0x000000ffff1f7224 */ /* 0x000fe200078e00ff */
[----:B------:R-:W-:-:S02]  /*1100*/  ISETP.NE.AND.EX P1, PT, RZ, UR5, PT, P1 ;  /* 0x00000005ff007c0c */ /* 0x000fc4000bf25310 */
[----:B------:R-:W-:Y:S02]  /*1110*/  ISETP.NE.AND.EX P0, PT, RZ, UR7, PT, P0 ;  /* 0x00000007ff007c0c */ /* 0x000fe4000bf05300 */
[----:B--2---:R-:W-:Y:S01]  /*1120*/  SHF.R.S32.HI R229, RZ, 0x1f, R221 ;  /* 0x0000001fffe57819 */ /* 0x004fe200000114dd */
[----:B------:R-:W-:-:S08]  /*1130*/  IMAD.SHL.U32 R219, R221, 0x4, RZ ;  /* 0x00000004dddb7824 */ /* 0x000fd000078e00ff */
[C---:B------:R-:W-:Y:S02]  /*1140*/  @P1 LEA R6, P2, R221.reuse, UR4, 0x2 ;  /* 0x00000004dd061c11 */ /* 0x040fe4000f8410ff */
[C-C-:B------:R-:W-:Y:S02]  /*1150*/  SHF.L.U64.HI R220, R221.reuse, 0x2, R229.reuse ;  /* 0x00000002dddc7819 */ /* 0x140fe400000102e5 */
[----:B------:R-:W-:Y:S02]  /*1160*/  @P1 LEA.HI.X R7, R221, UR5, R229, 0x2, P2 ;  /* 0x00000005dd071c11 */ /* 0x000fe400090f14e5 */
[----:B------:R-:W-:Y:S01]  /*1170*/  ISETP.NE.U32.AND P2, PT, RZ, UR8, PT ;  /* 0x00000008ff007c0c */ /* 0x000fe2000bf45070 */
[----:B------:R-:W-:Y:S01]  /*1180*/  ULDC UR4, c[0x0][0x288] ;  /* 0x0000a20000047ab9 */ /* 0x000fe20000000800 */
[----:B------:R-:W-:Y:S01]  /*1190*/  IADD3 R8, P3, R219, UR6, RZ ;  /* 0x00000006db087c10 */ /* 0x000fe2000ff7e0ff */
[----:B------:R0:W5:Y:S01]  /*11a0*/  @P1 LDG.E R3, desc[UR40][R6.64] ;  /* 0x0000002806031981 */ /* 0x000162000c1e1900 */
[----:B------:R-:W-:Y:S01]  /*11b0*/  ISETP.NE.AND.EX P2, PT, RZ, UR9, PT, P2 ;  /* 0x00000009ff007c0c */ /* 0x000fe2000bf45320 */
[----:B------:R-:W-:Y:S01]  /*11c0*/  IMAD.U32 R39, RZ, RZ, UR4 ;  /* 0x00000004ff277e24 */ /* 0x000fe2000f8e00ff */
[----:B------:R-:W-:Y:S01]  /*11d0*/  IADD3.X R9, R220, UR7, RZ, P3, !PT ;  /* 0x00000007dc097c10 */ /* 0x000fe20009ffe4ff */
[----:B------:R-:W-:-:S04]  /*11e0*/  ULDC.64 UR4, c[0x0][0x418] ;  /* 0x0001060000047ab9 */ /* 0x000fc80000000a00 */
[----:B------:R0:W5:Y:S06]  /*11f0*/  @P0 LDG.E R31, desc[UR40][R8.64] ;  /* 0x00000028081f0981 */ /* 0x00016c000c1e1900 */
[----:B------:R-:W-:-:S04]  /*1200*/  @P2 IADD3 R4, P1, R219, UR8, RZ ;  /* 0x00000008db042c10 */ /* 0x000fc8000ff3e0ff */
[----:B------:R-:W-:-:S05]  /*1210*/  @P2 IADD3.X R5, R220, UR9, RZ, P1, !PT ;  /* 0x00000009dc052c10 */ /* 0x000fca0008ffe4ff */
[----:B------:R0:W5:Y:S01]  /*1220*/  @P2 LDG.E R39, desc[UR40][R4.64] ;  /* 0x0000002804272981 */ /* 0x000162000c1e1900 */
[----:B------:R-:W-:-:S03]  /*1230*/  UISETP.NE.U32.AND UP0, UPT, UR4, URZ, UPT ;  /* 0x0000003f0400728c */ /* 0x000fc6000bf05070 */
[----:B------:R-:W-:Y:S01]  /*1240*/  ULDC UR4, c[0x0][0x424] ;  /* 0x0001090000047ab9 */ /* 0x000fe20000000800 */
[----:B------:R-:W-:-:S03]  /*1250*/  UISETP.NE.AND.EX UP0, UPT, UR5, URZ, UPT, UP0 ;  /* 0x0000003f0500728c */ /* 0x000fc6000bf05300 */
[----:B------:R-:W-:Y:S01]  /*1260*/  ULDC UR5, c[0x0][0x2f0] ;  /* 0x0000bc0000057ab9 */ /* 0x000fe20000000800 */
[----:B------:R-:W-:-:S04]  /*1270*/  USEL UR4, UR4, 0x1, UP0 ;  /* 0x0000000104047887 */ /* 0x000fc80008000000 */
[----:B------:R-:W-:-:S03]  /*1280*/  UIMAD UR4, UR4, UR5, URZ ;  /* 0x00000005040472a4 */ /* 0x000fc6000f8e023f */
[----:B------:R-:W-:Y:S02]  /*1290*/  ULDC UR5, c[0x0][0x348] ;  /* 0x0000d20000057ab9 */ /* 0x000fe40000000800 */
[----:B------:R-:W-:Y:S02]  /*12a0*/  IMAD.U32 R60, RZ, RZ, UR5 ;  /* 0x00000005ff3c7e24 */ /* 0x000fe4000f8e00ff */
[----:B------:R-:W-:Y:S02]  /*12b0*/  IMAD.U32 R28, RZ, RZ, UR4 ;  /* 0x00000004ff1c7e24 */ /* 0x000fe4000f8e00ff */
[----:B------:R-:W-:Y:S01]  /*12c0*/  IMAD.MOV.U32 R29, RZ, RZ, R221 ;  /* 0x000000ffff1d7224 */ /* 0x000fe200078e00dd */
[----:B0--34-:R-:W-:Y:S06]  /*12d0*/  @P2 BRA `(.L_x_9692) ;  /* 0x0000000000242947 */ /* 0x019fec0003800000 */
        /* <DEDUP_REMOVED lines=9> */
.L_x_9692:
[----:B------:R-:W-:Y:S01]  /*1370*/  ULDC.64 UR4, c[0x0][0xa20] ;  /* 0x0002880000047ab9 */ /* 0x000fe20000000a00 */
[----:B------:R-:W-:Y:S01]  /*1380*/  IMAD.MOV.U32 R224, RZ, RZ, R89 ;  /* 0x000000ffffe07224 */ /* 0x000fe200078e0059 */
[----:B------:R-:W-:Y:S01]  /*1390*/  ISETP.NE.U32.AND P1, PT, RZ, UR4, PT ;  /* 0x00000004ff007c0c */ /* 0x000fe2000bf25070 */
[----:B------:R-:W-:-:S03]  /*13a0*/  IMAD.MOV.U32 R218, RZ, RZ, R90 ;  /* 0x000000ffffda7224 */ /* 0x000fc600078e005a */
[----:B------:R-:W-:-:S13]  /*13b0*/  ISETP.NE.AND.EX P1, PT, RZ, UR5, PT, P1 ;  /* 0x00000005ff007c0c */ /* 0x000fda000bf25310 */
[----:B------:R-:W-:Y:S05]  /*13c0*/  @!P1 BRA `(.L_x_9693) ;  /* 0x0000000000109947 */ /* 0x000fea0003800000 */
[----:B------:R-:W-:-:S04]  /*13d0*/  IADD3 R4, P0, R219, UR4, RZ ;  /* 0x00000004db047c10 */ /* 0x000fc8000ff1e0ff */
[----:B------:R-:W-:-:S05]  /*13e0*/  IADD3.X R5, R220, UR5, RZ, P0, !PT ;  /* 0x00000005dc057c10 */ /* 0x000fca00087fe4ff */
[----:B------:R0:W5:Y:S01]  /*13f0*/  LDG.E R28, desc[UR40][R4.64] ;  /* 0x00000028041c7981 */ /* 0x000162000c1e1900 */
[----:B------:R-:W-:Y:S05]  /*1400*/  BRA `(.L_x_9694) ;  /* 0x0000000000107947 */ /* 0x000fea0003800000 */
.L_x_9693:
[----:B------:R-:W-:Y:S05]  /*1410*/  @!P0 BRA `(.L_x_9694) ;  /* 0x00000000000c8947 */ /* 0x000fea0003800000 */
[----:B------:R-:W2:Y:S04]  /*1420*/  LDG.E R5, desc[UR40][R8.64] ;  /* 0x0000002808057981 */ /* 0x000ea8000c1e1900 */
[----:B------:R-:W2:Y:S02]  /*1430*/  LDG.E R28, desc[UR40][R8.64+0x4] ;  /* 0x00000428081c7981 */ /* 0x000ea4000c1e1900 */
[----:B--2---:R-:W-:-:S07]  /*1440*/  IMAD.IADD R28, R28, 0x1, -R5 ;  /* 0x000000011c1c7824 */ /* 0x004fce00078e0a05 */
.L_x_9694:
[----:B------:R-:W-:Y:S02]  /*1450*/  ULDC.64 UR4, c[0x0][0xa10] ;  /* 0x0002840000047ab9 */ /* 0x000fe40000000a00 */
[----:B------:R-:W-:-:S04]  /*1460*/  ISETP.NE.U32.AND P0, PT, RZ, UR4, PT ;  /* 0x00000004ff007c0c */ /* 0x000fc8000bf05070 */
[----:B------:R-:W-:Y:S01]  /*1470*/  ISETP.NE.AND.EX P0, PT, RZ, UR5, PT, P0 ;  /* 0x00000005ff007c0c */ /* 0x000fe2000bf05300 */
[----:B------:R-:W-:-:S12]  /*1480*/  ULDC.64 UR4, c[0x0][0xa30] ;  /* 0x00028c0000047ab9 */ /* 0x000fd80000000a00 */
[----:B0-----:R-:W0:Y:S02]  /*1490*/  @P0 LDC.64 R4, c[0x0][0xa10] ;  /* 0x00028400ff040b82 */ /* 0x001e240000000a00 */
[----:B0-----:R-:W-:-:S05]  /*14a0*/  @P0 IMAD.WIDE R4, R29, 0x4, R4 ;  /* 0x000000041d040825 */ /* 0x001fca00078e0204 */
[----:B------:R-:W2:Y:S04]  /*14b0*/  @P0 LDG.E R0, desc[UR40][R4.64] ;  /* 0x0000002804000981 */ /* 0x000ea8000c1e1900 */
[----:B------:R0:W2:Y:S01]  /*14c0*/  @P0 LDG.E R9, desc[UR40][R4.64+0x4] ;  /* 0x0000042804090981 */ /* 0x0000a2000c1e1900 */
[----:B-----5:R-:W-:Y:S01]  /*14d0*/  IADD3 R3, -R3, R28, RZ ;  /* 0x0000001c03037210 */ /* 0x020fe20007ffe1ff */
[----:B------:R-:W-:Y:S01]  /*14e0*/  IMAD.MOV.U32 R38, RZ, RZ, R28 ;  /* 0x000000ffff267224 */ /* 0x000fe200078e001c */
[----:B------:R-:W-:-:S04]  /*14f0*/  ISETP.NE.U32.AND P1, PT, RZ, UR4, PT ;  /* 0x00000004ff007c0c */ /* 0x000fc8000bf25070 */
[----:B------:R-:W-:Y:S01]  /*1500*/  ISETP.NE.AND.EX P1, PT, RZ, UR5, PT, P1 ;  /* 0x00000005ff007c0c */ /* 0x000fe2000bf25310 */
[----:B0-----:R-:W-:-:S05]  /*1510*/  IMAD.MOV R4, RZ, RZ, -R3 ;  /* 0x000000ffff047224 */ /* 0x001fca00078e0a03 */
[----:B------:R-:W-:-:S07]  /*1520*/  VIMNMX R4, RZ, R4, !PT ;  /* 0x00000004ff047248 */ /* 0x000fce0007fe0100 */
[----:B------:R-:W-:-:S04]  /*1530*/  @P1 IADD3 R6, P2, R219, UR4, RZ ;  /* 0x00000004db061c10 */ /* 0x000fc8000ff5e0ff */
[----:B------:R-:W-:-:S05]  /*1540*/  @P1 IADD3.X R7, R220, UR5, RZ, P2, !PT ;  /* 0x00000005dc071c10 */ /* 0x000fca00097fe4ff */
[----:B------:R0:W5:Y:S01]  /*1550*/  @P1 LDG.E R38, desc[UR40][R6.64] ;  /* 0x0000002806261981 */ /* 0x000162000c1e1900 */
[----:B--2---:R-:W-:-:S04]  /*1560*/  @P0 IMAD.IADD R60, R9, 0x1, -R0 ;  /* 0x00000001093c0824 */ /* 0x004fc800078e0a00 */
[----:B------:R-:W-:-:S04]  /*1570*/  IMAD.IADD R172, R3, 0x1, R60 ;  /* 0x0000000103ac7824 */ /* 0x000fc800078e023c */
[----:B------:R-:W-:-:S04]  /*1580*/  VIADD R0, R172, 0x5f ;  /* 0x0000005fac007836 */ /* 0x000fc80000000000 */
[----:B------:R-:W-:-:S05]  /*1590*/  IMAD.HI R0, R0, 0x2aaaaaab, RZ ;  /* 0x2aaaaaab00007827 */ /* 0x000fca00078e02ff */
[----:B------:R-:W-:-:S04]  /*15a0*/  SHF.R.U32.HI R173, RZ, 0x1f, R0 ;  /* 0x0000001fffad7819 */ /* 0x000fc80000011600 */
[----:B------:R-:W-:-:S05]  /*15b0*/  LEA.HI.SX32 R173, R0, R173, 0x1c ;  /* 0x000000ad00ad7211 */ /* 0x000fca00078fe2ff */
[----:B------:R-:W-:-:S05]  /*15c0*/  IMAD R3, R173, 0x60, -R3 ;  /* 0x00000060ad037824 */ /* 0x000fca00078e0a03 */
[----:B------:R-:W-:-:S04]  /*15d0*/  VIMNMX R3, R3, R60, PT ;  /* 0x0000003c03037248 */ /* 0x000fc80003fe0100 */
[----:B------:R-:W-:Y:S01]  /*15e0*/  ISETP.GT.AND P0, PT, R3, R4, PT ;  /* 0x000000040300720c */ /* 0x000fe20003f04270 */
[----:B------:R-:W-:-:S05]  /*15f0*/  IMAD.WIDE.U32 R4, R4, -0x55555555, RZ ;  /* 0xaaaaaaab04047825 */ /* 0x000fca00078e00ff */
[----:B------:R-:W-:-:S05]  /*1600*/  SHF.R.U32.HI R27, RZ, 0x6, R5 ;  /* 0x00000006ff1b7819 */ /* 0x000fca0000011605 */
[----:B------:R-:W-:Y:S02]  /*1610*/  IMAD.MOV.U32 R26, RZ, RZ, R27 ;  /* 0x000000ffff1a7224 */ /* 0x000fe400078e001b */
[----:B------:R-:W-:-:S04]  /*1620*/  @P0 VIADD R0, R3, 0x5f ;  /* 0x0000005f03000836 */ /* 0x000fc80000000000 */
[----:B------:R-:W-:-:S05]  /*1630*/  @P0 IMAD.HI R0, R0, 0x2aaaaaab, RZ ;  /* 0x2aaaaaab00000827 */ /* 0x000fca00078e02ff */
[----:B------:R-:W-:-:S04]  /*1640*/  @P0 SHF.R.U32.HI R3, RZ, 0x1f, R0 ;  /* 0x0000001fff030819 */ /* 0x000fc80000011600 */
[----:B------:R-:W-:Y:S02]  /*1650*/  @P0 LEA.HI.SX32 R26, R0, R3, 0x1c ;  /* 0x00000003001a0211 */ /* 0x000fe400078fe2ff */
        /* <DEDUP_REMOVED lines=22> */
[----:B-1---5:R-:W-:Y:S05]  /*17c0*/  CALL.ABS.NOINC R14 ;  /* 0x000000000e007343 */ /* 0x022fea0003c00000 */
.L_x_9697:
[----:B------:R-:W-:Y:S05]  /*17d0*/  BSYNC B6 ;  /* 0x0000000000067941 */ /* 0x000fea0003800000 */
.L_x_9696:
        /* <DEDUP_REMOVED lines=20> */
.L_x_9699:
[----:B------:R-:W-:Y:S05]  /*1920*/  BSYNC B6 ;  /* 0x0000000000067941 */ /* 0x000fea0003800000 */
.L_x_9698:
[----:B------:R-:W-:Y:S01]  /*1930*/  ULDC.64 UR4, c[0x0][0x9f8] ;  /* 0x00027e0000047ab9 */ /* 0x000fe20000000a00 */
[----:B------:R-:W0:Y:S01]  /*1940*/  S2R R32, SR_TID.X ;  /* 0x0000000000207919 */ /* 0x000e220000002100 */
[----:B------:R-:W-:Y:S01]  /*1950*/  ISETP.NE.U32.AND P0, PT, RZ, UR4, PT ;  /* 0x00000004ff007c0c */ /* 0x000fe2000bf05070 */
[----:B------:R-:W1:Y:S01]  /*1960*/  LDC.64 R8, c[0x0][0x300] ;  /* 0x0000c000ff087b82 */ /* 0x000e620000000a00 */
[----:B------:R-:W-:Y:S01]  /*1970*/  IMAD.IADD R58, R31, 0x1, R28 ;  /* 0x000000011f3a7824 */ /* 0x000fe200078e021c */
[----:B------:R-:W-:Y:S01]  /*1980*/  ULDC.64 UR6, c[0x0][0xa08] ;  /* 0x0002820000067ab9 */ /* 0x000fe20000000a00 */
[----:B------:R-:W-:Y:S02]  /*1990*/  ISETP.NE.AND.EX P0, PT, RZ, UR5, PT, P0 ;  /* 0x00000005ff007c0c */ /* 0x000fe4000bf05300 */
[----:B------:R-:W-:Y:S01]  /*19a0*/  SHF.R.S32.HI R11, RZ, 0x1f, R90 ;  /* 0x0000001fff0b7819 */ /* 0x000fe2000001145a */
[----:B------:R-:W-:Y:S02]  /*19b0*/  VIADD R62, R16, 0x20 ;  /* 0x00000020103e7836 */ /* 0x000fe40000000000 */
[----:B------:R-:W2:Y:S08]  /*19c0*/  LDC.64 R56, c[0x0][0x3f8] ;  /* 0x0000fe00ff387b82 */ /* 0x000eb00000000a00 */
[----:B------:R-:W-:Y:S01]  /*19d0*/  @P0 IADD3 R4, P1, R219, UR4, RZ ;  /* 0x00000004db040c10 */ /* 0x000fe2000ff3e0ff */
[----:B------:R-:W3:Y:S03]  /*19e0*/  LDC R43, c[0x0][0x3f4] ;  /* 0x0000fd00ff2b7b82 */ /* 0x000ee60000000800 */
[----:B------:R-:W-:Y:S01]  /*19f0*/  @P0 IADD3.X R5, R220, UR5, RZ, P1, !PT ;  /* 0x00000005dc050c10 */ /* 0x000fe20008ffe4ff */
[----:B------:R-:W-:-:S04]  /*1a00*/  ULDC.64 UR4, c[0x0][0x308] ;  /* 0x0000c20000047ab9 */ /* 0x000fc80000000a00 */
[----:B------:R4:W3:Y:S01]  /*1a10*/  @P0 LDG.E R29, desc[UR40][R4.64] ;  /* 0x00000028041d0981 */ /* 0x0008e2000c1e1900 */
[----:B------:R-:W-:Y:S01]  /*1a20*/  SHF.R.S32.HI R40, RZ, 0x1f, R58 ;  /* 0x0000001fff287819 */ /* 0x000fe2000001143a */
[-C--:B-1----:R-:W-:Y:S01]  /*1a30*/  IMAD.WIDE.U32 R6, R58, R8.reuse, RZ ;  /* 0x000000083a067225 */ /* 0x082fe200078e00ff */
[----:B------:R-:W-:Y:S01]  /*1a40*/  ISETP.NE.U32.AND P0, PT, RZ, UR6, PT ;  /* 0x00000006ff007c0c */ /* 0x000fe2000bf05070 */
[----:B------:R-:W1:Y:S01]  /*1a50*/  LDC.64 R14, c[0x0][0x408] ;  /* 0x00010200ff0e7b82 */ /* 0x000e620000000a00 */
[----:B0-----:R-:W-:Y:S01]  /*1a60*/  SHF.R.U32.HI R42, RZ, 0x7, R32 ;  /* 0x00000007ff2a7819 */ /* 0x001fe20000011620 */
[-C--:B------:R-:W-:Y:S01]  /*1a70*/  IMAD R0, R40, R8.reuse, RZ ;  /* 0x0000000828007224 */ /* 0x080fe200078e02ff */
[----:B------:R-:W-:Y:S01]  /*1a80*/  ISETP.NE.AND.EX P0, PT, RZ, UR7, PT, P0 ;  /* 0x00000007ff007c0c */ /* 0x000fe2000bf05300 */
[----:B------:R-:W-:Y:S01]  /*1a90*/  IMAD R10, R225, R8, RZ ;  /* 0x00000008e10a7224 */ /* 0x000fe200078e02ff */
[----:B------:R-:W-:Y:S01]  /*1aa0*/  ISETP.NE.AND P6, PT, R42, 0x1, PT ;  /* 0x000000012a00780c */ /* 0x000fe20003fc5270 */
[----:B------:R-:W-:Y:S01]  /*1ab0*/  IMAD R3, R58, R9, R0 ;  /* 0x000000093a037224 */ /* 0x000fe200078e0200 */
[C---:B------:R-:W-:Y:S01]  /*1ac0*/  IADD3 R12, R16.reuse, 0xc0, RZ ;  /* 0x000000c0100c7810 */ /* 0x040fe20007ffe0ff */
[----:B------:R-:W-:Y:S01]  /*1ad0*/  VIADD R63, R16, 0x40 ;  /* 0x00000040103f7836 */ /* 0x000fe20000000000 */
[----:B------:R-:W-:Y:S01]  /*1ae0*/  SHF.L.U32 R71, R227, 0x6, RZ ;  /* 0x00000006e3477819 */ /* 0x000fe200000006ff */
[----:B------:R-:W-:Y:S01]  /*1af0*/  IMAD.IADD R7, R7, 0x1, R3 ;  /* 0x0000000107077824 */ /* 0x000fe200078e0203 */
[----:B------:R-:W-:Y:S01]  /*1b00*/  SHF.L.U64.HI R67, R8, 0x6, R9 ;  /* 0x0000000608437819 */ /* 0x000fe20000010209 */
[----:B------:R-:W-:Y:S01]  /*1b10*/  IMAD R3, R11, UR4, RZ ;  /* 0x000000040b037c24 */ /* 0x000fe2000f8e02ff */
[----:B------:R-:W-:Y:S01]  /*1b20*/  LOP3.LUT R71, R71, 0x1c0, RZ, 0xc0, !PT ;  /* 0x000001c047477812 */ /* 0x000fe200078ec0ff */
[----:B----4-:R-:W-:Y:S01]  /*1b30*/  IMAD.WIDE.U32 R4, R90, UR4, R6 ;  /* 0x000000045a047c25 */ /* 0x010fe2000f8e0006 */
[----:B--2---:R-:W-:-:S02]  /*1b40*/  SHF.L.U64.HI R72, R56, 0x6, R57 ;  /* 0x0000000638487819 */ /* 0x004fc40000010239 */
[----:B------:R-:W-:Y:S01]  /*1b50*/  SHF.R.U32.HI R74, RZ, 0x3, R71 ;  /* 0x00000003ff4a7819 */ /* 0x000fe20000011647 */
[----:B------:R-:W-:Y:S01]  /*1b60*/  IMAD R3, R90, UR5, R3 ;  /* 0x000000055a037c24 */ /* 0x000fe2000f8e0203 */
[----:B------:R-:W-:Y:S01]  /*1b70*/  ULDC.64 UR4, c[0x0][0x310] ;  /* 0x0000c40000047ab9 */ /* 0x000fe20000000a00 */
[----:B------:R-:W-:Y:S01]  /*1b80*/  IMAD.WIDE.U32 R6, R19, R8, R16 ;  /* 0x0000000813067225 */ /* 0x000fe200078e0010 */
[----:B------:R-:W-:-:S03]  /*1b90*/  SHF.R.S32.HI R75, RZ, 0x1f, R222 ;  /* 0x0000001fff4b7819 */ /* 0x000fc600000114de */
[----:B------:R-:W-:Y:S01]  /*1ba0*/  IMAD.IADD R5, R5, 0x1, R3 ;  /* 0x0000000105057824 */ /* 0x000fe200078e0203 */
[----:B-1----:R-:W-:Y:S01]  /*1bb0*/  SHF.L.U64.HI R69, R14, 0x6, R15 ;  /* 0x000000060e457819 */ /* 0x002fe2000001020f */
[C---:B------:R-:W-:Y:S02]  /*1bc0*/  VIADD R64, R16.reuse, 0x60 ;  /* 0x0000006010407836 */ /* 0x040fe40000000000 */
[C---:B------:R-:W-:Y:S02]  /*1bd0*/  VIADD R65, R16.reuse, 0x80 ;  /* 0x0000008010417836 */ /* 0x040fe40000000000 */
[C---:B------:R-:W-:Y:S02]  /*1be0*/  VIADD R66, R16.reuse, 0xa0 ;  /* 0x000000a010427836 */ /* 0x040fe40000000000 */
[----:B------:R-:W-:Y:S02]  /*1bf0*/  VIADD R23, R16, 0xe0 ;  /* 0x000000e010177836 */ /* 0x000fe40000000000 */
[----:B------:R-:W-:-:S02]  /*1c00*/  IMAD R28, R225, R56, RZ ;  /* 0x00000038e11c7224 */ /* 0x000fc400078e02ff */
[----:B------:R-:W-:Y:S02]  /*1c10*/  IMAD.MOV.U32 R77, RZ, RZ, 0x20 ;  /* 0x00000020ff4d7424 */ /* 0x000fe400078e00ff */
[----:B------:R-:W-:Y:S02]  /*1c20*/  IMAD R35, R19, R57, R28 ;  /* 0x0000003913237224 */ /* 0x000fe400078e021c */
[----:B------:R-:W-:Y:S01]  /*1c30*/  VIADD R76, R42, 0x8 ;  /* 0x000000082a4c7836 */ /* 0x000fe20000000000 */
[----:B------:R-:W-:Y:S01]  /*1c40*/  SHF.R.U32.HI R42, RZ, 0x3, R210 ;  /* 0x00000003ff2a7819 */ /* 0x000fe200000116d2 */
[----:B------:R-:W-:Y:S02]  /*1c50*/  IMAD.SHL.U32 R68, R8, 0x40, RZ ;  /* 0x0000004008447824 */ /* 0x000fe400078e00ff */
[----:B------:R-:W-:Y:S02]  /*1c60*/  IMAD R81, R15, 0x60, RZ ;  /* 0x000000600f517824 */ /* 0x000fe400078e02ff */
[----:B------:R-:W-:-:S02]  /*1c70*/  IMAD.SHL.U32 R70, R14, 0x40, RZ ;  /* 0x000000400e467824 */ /* 0x000fc400078e00ff */
[----:B------:R-:W-:Y:S02]  /*1c80*/  IMAD.SHL.U32 R73, R56, 0x40, RZ ;  /* 0x0000004038497824 */ /* 0x000fe400078e00ff */
[----:B---3--:R-:W-:Y:S01]  /*1c90*/  IMAD.SHL.U32 R78, R43, 0x2, RZ ;  /* 0x000000022b4e7824 */ /* 0x008fe200078e00ff */
[----:B------:R-:W-:Y:S02]  /*1ca0*/  SHF.R.S32.HI R0, RZ, 0x1f, R29 ;  /* 0x0000001fff007819 */ /* 0x000fe4000001141d */
[----:B------:R-:W-:Y:S01]  /*1cb0*/  SEL R21, R29, RZ, !P0 ;  /* 0x000000ff1d157207 */ /* 0x000fe20004000000 */
[----:B------:R-:W-:Y:S01]  /*1cc0*/  IMAD.WIDE.U32 R28, R19, R56, R16 ;  /* 0x00000038131c7225 */ /* 0x000fe200078e0010 */
[----:B------:R-:W-:-:S03]  /*1cd0*/  SEL R20, R0, RZ, !P0 ;  /* 0x000000ff00147207 */ /* 0x000fc60004000000 */
[----:B------:R-:W-:-:S04]  /*1ce0*/  IMAD.WIDE.U32 R4, R21, UR4, R4 ;  /* 0x0000000415047c25 */ /* 0x000fc8000f8e0004 */
[----:B------:R-:W-:Y:S01]  /*1cf0*/  IMAD R0, R20, UR4, RZ ;  /* 0x0000000414007c24 */ /* 0x000fe2000f8e02ff */
[----:B------:R-:W-:Y:S01]  /*1d00*/  IADD3 R61, P0, R4, R6, RZ ;  /* 0x00000006043d7210 */ /* 0x000fe20007f1e0ff */
[----:B------:R-:W-:Y:S02]  /*1d10*/  IMAD.IADD R29, R35, 0x1, R29 ;  /* 0x00000001231d7824 */ /* 0x000fe400078e021d */
[----:B------:R-:W-:Y:S01]  /*1d20*/  IMAD R3, R21, UR5, R0 ;  /* 0x0000000515037c24 */ /* 0x000fe2000f8e0200 */
[----:B------:R-:W-:Y:S05]  /*1d30*/  @!P6 WARPSYNC.ALL ;  /* 0x000000000000e948 */ /* 0x000fea0003800000 */
[----:B------:R-:W-:Y:S01]  /*1d40*/  ULDC UR4, c[0x0][0x320] ;  /* 0x0000c80000047ab9 */ /* 0x000fe20000000800 */
[----:B------:R-:W-:Y:S01]  /*1d50*/  IMAD R0, R19, R9, R10 ;  /* 0x0000000913007224 */ /* 0x000fe200078e020a */
[----:B------:R-:W-:Y:S01]  /*1d60*/  @!P6 BAR.SYNC.DEFER_BLOCKING 0x9, 0x100 ;  /* 0x024400000000eb1d */ /* 0x000fe20000010000 */
[----:B------:R-:W-:Y:S01]  /*1d70*/  IMAD.IADD R3, R5, 0x1, R3 ;  /* 0x0000000105037824 */ /* 0x000fe200078e0203 */
[----:B------:R-:W-:Y:S01]  /*1d80*/  ISETP.GE.AND P1, PT, R62, UR4, PT ;  /* 0x000000043e007c0c */ /* 0x000fe2000bf26270 */
[----:B-----5:R-:W-:Y:S01]  /*1d90*/  IMAD.WIDE.U32 R36, R38, R56, R28 ;  /* 0x0000003826247225 */ /* 0x020fe200078e001c */
[----:B------:R-:W-:-:S02]  /*1da0*/  ISETP.GE.AND P2, PT, R12, UR4, PT ;  /* 0x000000040c007c0c */ /* 0x000fc4000bf46270 */
[----:B------:R-:W-:Y:S01]  /*1db0*/  SEL R6, RZ, 0xffffffff, P1 ;  /* 0xffffffffff067807 */ /* 0x000fe20000800000 */
[----:B------:R-:W-:Y:S01]  /*1dc0*/  ULDC.64 UR6, c[0x0][0x330] ;  /* 0x0000cc0000067ab9 */ /* 0x000fe20000000a00 */
[----:B------:R-:W-:Y:S01]  /*1dd0*/  IADD3.X R0, R3, R7, R0, P0, !PT ;  /* 0x0000000703007210 */ /* 0x000fe200007fe400 */
[----:B------:R-:W-:Y:S01]  /*1de0*/  IMAD R7, R11, UR6, RZ ;  /* 0x000000060b077c24 */ /* 0x000fe2000f8e02ff */
[----:B------:R-:W-:Y:S01]  /*1df0*/  ISETP.GE.AND P0, PT, R16, UR4, PT ;  /* 0x0000000410007c0c */ /* 0x000fe2000bf06270 */
[----:B------:R-:W-:Y:S01]  /*1e00*/  IMAD.SHL.U32 R11, R6, 0x2, RZ ;  /* 0x00000002060b7824 */ /* 0x000fe200078e00ff */
[----:B------:R-:W-:Y:S01]  /*1e10*/  ISETP.GE.AND P1, PT, R64, UR4, PT ;  /* 0x0000000440007c0c */ /* 0x000fe2000bf26270 */
[C---:B------:R-:W-:Y:S01]  /*1e20*/  IMAD R13, R90.reuse, UR7, R7 ;  /* 0x000000075a0d7c24 */ /* 0x040fe2000f8e0207 */
[----:B------:R-:W-:Y:S01]  /*1e30*/  SEL R10, RZ, 0x1, P0 ;  /* 0x00000001ff0a7807 */ /* 0x000fe20000000000 */
[----:B------:R-:W-:Y:S01]  /*1e40*/  IMAD.WIDE.U32 R6, R90, UR6, R16 ;  /* 0x000000065a067c25 */ /* 0x000fe2000f8e0010 */
[----:B------:R-:W-:-:S02]  /*1e50*/  ISETP.GE.AND P0, PT, R63, UR4, PT ;  /* 0x000000043f007c0c */ /* 0x000fc4000bf06270 */
[----:B------:R-:W-:Y:S01]  /*1e60*/  LOP3.LUT R10, R11, 0x2, R10, 0xe2, !PT ;  /* 0x000000020b0a7812 */ /* 0x000fe200078ee20a */
[----:B------:R-:W-:Y:S01]  /*1e70*/  IMAD.IADD R7, R7, 0x1, R13 ;  /* 0x0000000107077824 */ /* 0x000fe200078e020d */
[----:B------:R-:W-:Y:S02]  /*1e80*/  SEL R11, RZ, 0x4, P0 ;  /* 0x00000004ff0b7807 */ /* 0x000fe40000000000 */
[----:B------:R-:W-:Y:S02]  /*1e90*/  SEL R12, RZ, 0x8, P1 ;  /* 0x00000008ff0c7807 */ /* 0x000fe40000800000 */
[----:B------:R-:W-:Y:S02]  /*1ea0*/  ISETP.GE.AND P0, PT, R65, UR4, PT ;  /* 0x0000000441007c0c */ /* 0x000fe4000bf06270 */
[----:B------:R-:W-:Y:S02]  /*1eb0*/  ISETP.GE.AND P1, PT, R66, UR4, PT ;  /* 0x0000000442007c0c */ /* 0x000fe4000bf26270 */
[----:B------:R-:W-:-:S02]  /*1ec0*/  LOP3.LUT R10, R12, R10, R11, 0xfe, !PT ;  /* 0x0000000a0c0a7212 */ /* 0x000fc400078efe0b */
[----:B------:R-:W-:Y:S02]  /*1ed0*/  SEL R11, RZ, 0x10, P0 ;  /* 0x00000010ff0b7807 */ /* 0x000fe40000000000 */
[----:B------:R-:W-:Y:S02]  /*1ee0*/  SEL R12, RZ, 0x20, P1 ;  /* 0x00000020ff0c7807 */ /* 0x000fe40000800000 */
[----:B------:R-:W-:Y:S01]  /*1ef0*/  ISETP.GE.AND P3, PT, R23, UR4, PT ;  /* 0x0000000417007c0c */ /* 0x000fe2000bf66270 */
[----:B------:R-:W-:Y:S01]  /*1f00*/  ULDC.64 UR4, c[0x0][0x338] ;  /* 0x0000ce0000047ab9 */ /* 0x000fe20000000a00 */
[----:B------:R-:W-:Y:S01]  /*1f10*/  LOP3.LUT R11, R12, R10, R11, 0xfe, !PT ;  /* 0x0000000a0c0b7212 */ /* 0x000fe200078efe0b */
[----:B------:R-:W-:Y:S01]  /*1f20*/  IMAD R12, R20, UR4, RZ ;  /* 0x00000004140c7c24 */ /* 0x000fe2000f8e02ff */
[----:B------:R-:W-:Y:S01]  /*1f30*/  SEL R10, RZ, 0x40, P2 ;  /* 0x00000040ff0a7807 */ /* 0x000fe20001000000 */
[C---:B------:R-:W-:Y:S01]  /*1f40*/  IMAD.WIDE.U32 R6, R21.reuse, UR4, R6 ;  /* 0x0000000415067c25 */ /* 0x040fe2000f8e0006 */
[----:B------:R-:W-:Y:S01]  /*1f50*/  ISETP.GE.AND P0, PT, R16, R43, PT ;  /* 0x0000002b1000720c */ /* 0x000fe20003f06270 */
[----:B------:R-:W-:Y:S01]  /*1f60*/  ULDC UR4, c[0x0][0x2f4] ;  /* 0x0000bd0000047ab9 */ /* 0x000fe20000000800 */
[----:B------:R-:W-:Y:S01]  /*1f70*/  SHF.R.S32.HI R23, RZ, 0x1f, R22 ;  /* 0x0000001fff177819 */ /* 0x000fe20000011416 */
[----:B------:R-:W-:Y:S01]  /*1f80*/  IMAD R41, R21, UR5, R12 ;  /* 0x0000000515297c24 */ /* 0x000fe2000f8e020c */
[----:B------:R-:W-:Y:S01]  /*1f90*/  LOP3.LUT R96, R11, R10, RZ, 0xfc, !PT ;  /* 0x0000000a0b607212 */ /* 0x000fe200078efcff */
[-C--:B------:R-:W-:Y:S01]  /*1fa0*/  IMAD R10, R225, R14.reuse, RZ ;  /* 0x0000000ee10a7224 */ /* 0x080fe200078e02ff */
[----:B------:R-:W-:Y:S01]  /*1fb0*/  SEL R33, R43, RZ, P0 ;  /* 0x000000ff2b217207 */ /* 0x000fe20000000000 */
[----:B------:R-:W-:Y:S01]  /*1fc0*/  IMAD.WIDE.U32 R12, R19, R14, R22 ;  /* 0x0000000e130c7225 */ /* 0x000fe200078e0016 */
[----:B------:R-:W-:-:S02]  /*1fd0*/  LOP3.LUT R29, R71, 0x18, R16, 0xf8, !PT ;  /* 0x00000018471d7812 */ /* 0x000fc400078ef810 */
[----:B------:R-:W-:Y:S01]  /*1fe0*/  LOP3.LUT P1, RZ, R227, 0x4, RZ, 0xc0, !PT ;  /* 0x00000004e3ff7812 */ /* 0x000fe2000782c0ff */
[----:B------:R-:W-:Y:S01]  /*1ff0*/  IMAD R31, R19, R15, R10 ;  /* 0x0000000f131f7224 */ /* 0x000fe200078e020a */
[----:B------:R-:W-:Y:S01]  /*2000*/  LOP3.LUT R28, R29, R74, RZ, 0x3c, !PT ;  /* 0x0000004a1d1c7212 */ /* 0x000fe200078e3cff */
[C---:B------:R-:W-:Y:S01]  /*2010*/  IMAD.WIDE.U32 R20, R19.reuse, R14, R16 ;  /* 0x0000000e13147225 */ /* 0x040fe200078e0010 */
[----:B------:R-:W-:Y:S02]  /*2020*/  IADD3 R58, P2, R19, R58, RZ ;  /* 0x0000003a133a7210 */ /* 0x000fe40007f5e0ff */
[----:B------:R-:W-:Y:S01]  /*2030*/  SEL R77, R77, 0xffffffe0, !P1 ;  /* 0xffffffe04d4d7807 */ /* 0x000fe20004800000 */
[----:B------:R-:W-:Y:S01]  /*2040*/  IMAD.WIDE.U32 R10, R19, R56, R22 ;  /* 0x00000038130a7225 */ /* 0x000fe200078e0016 */
[----:B------:R-:W-:Y:S02]  /*2050*/  SEL R95, RZ, 0xffffff80, P3 ;  /* 0xffffff80ff5f7807 */ /* 0x000fe40001800000 */
[C---:B------:R-:W-:Y:S01]  /*2060*/  ISETP.GE.AND P1, PT, R16.reuse, UR4, PT ;  /* 0x0000000410007c0c */ /* 0x040fe2000bf26270 */
[----:B------:R-:W-:Y:S01]  /*2070*/  IMAD.IADD R33, R16, 0x1, R33 ;  /* 0x0000000110217824 */ /* 0x000fe200078e0221 */
[C---:B------:R-:W-:Y:S01]  /*2080*/  LOP3.LUT R95, R96.reuse, 0x80, R95, 0xc8, !PT ;  /* 0x00000080605f7812 */ /* 0x040fe200078ec85f */
[----:B------:R-:W-:Y:S01]  /*2090*/  IMAD.IADD R13, R13, 0x1, R31 ;  /* 0x000000010d0d7824 */ /* 0x000fe200078e021f */
[----:B------:R-:W-:Y:S01]  /*20a0*/  LOP3.LUT R96, R96, 0x40, RZ, 0xc0, !PT ;  /* 0x0000004060607812 */ /* 0x000fe200078ec0ff */
[----:B------:R-:W-:Y:S01]  /*20b0*/  IMAD.IADD R31, R31, 0x1, R21 ;  /* 0x000000011f1f7824 */ /* 0x000fe200078e0215 */
[----:B------:R-:W-:Y:S01]  /*20c0*/  SHF.R.S32.HI R32, RZ, 0x1f, R33 ;  /* 0x0000001fff207819 */ /* 0x000fe20000011421 */
[----:B------:R-:W-:Y:S01]  /*20d0*/  IMAD.IADD R21, R11, 0x1, R35 ;  /* 0x000000010b157824 */ /* 0x000fe200078e0223 */
[----:B------:R-:W-:Y:S01]  /*20e0*/  SHF.R.S32.HI R11, RZ, 0x1f, R38 ;  /* 0x0000001fff0b7819 */ /* 0x000fe20000011426 */
[----:B------:R-:W-:Y:S01]  /*20f0*/  IMAD.MOV.U32 R30, RZ, RZ, R20 ;  /* 0x000000ffff1e7224 */ /* 0x000fe200078e0014 */
[----:B------:R-:W-:Y:S01]  /*2100*/  LEA.HI R32, R32, R33, RZ, 0x3 ;  /* 0x0000002120207211 */ /* 0x000fe200078f18ff */
[----:B------:R-:W-:-:S02]  /*2110*/  IMAD.MOV.U32 R20, RZ, RZ, R10 ;  /* 0x000000ffff147224 */ /* 0x000fc400078e000a */
[----:B------:R-:W-:Y:S01]  /*2120*/  IMAD R10, R11, R14, RZ ;  /* 0x0000000e0b0a7224 */ /* 0x000fe200078e02ff */
[----:B------:R-:W-:Y:S01]  /*2130*/  LOP3.LUT R29, R71, 0x38, R32, 0xf8, !PT ;  /* 0x00000038471d7812 */ /* 0x000fe200078ef820 */
[----:B------:R-:W-:Y:S01]  /*2140*/  IMAD R79, R211, 0x200, R28 ;  /* 0x00000200d34f7824 */ /* 0x000fe200078e021c */
[----:B------:R-:W-:Y:S01]  /*2150*/  LOP3.LUT R28, R210, 0x38, R32, 0xf8, !PT ;  /* 0x00000038d21c7812 */ /* 0x000fe200078ef820 */
[----:B------:R-:W-:Y:S01]  /*2160*/  IMAD R34, R11, R56, RZ ;  /* 0x000000380b227224 */ /* 0x000fe200078e02ff */
[----:B------:R-:W-:Y:S01]  /*2170*/  LOP3.LUT R90, R32, 0xfffffff8, RZ, 0xc0, !PT ;  /* 0xfffffff8205a7812 */ /* 0x000fe200078ec0ff */
[----:B------:R-:W-:Y:S01]  /*2180*/  IMAD R85, R38, R15, R10 ;  /* 0x0000000f26557224 */ /* 0x000fe200078e020a */
[----:B------:R-:W-:Y:S01]  /*2190*/  LOP3.LUT R93, R28, R42, RZ, 0x3c, !PT ;  /* 0x0000002a1c5d7212 */ /* 0x000fe200078e3cff */
[C---:B------:R-:W-:Y:S01]  /*21a0*/  IMAD.WIDE.U32 R10, R38.reuse, R14, R12 ;  /* 0x0000000e260a7225 */ /* 0x040fe200078e000c */
[----:B------:R-:W-:Y:S02]  /*21b0*/  LOP3.LUT R92, R29, R74, RZ, 0x3c, !PT ;  /* 0x0000004a1d5c7212 */ /* 0x000fe400078e3cff */
[----:B------:R-:W-:Y:S01]  /*21c0*/  SHF.R.S32.HI R88, RZ, 0x3, R32 ;  /* 0x00000003ff587819 */ /* 0x000fe20000011420 */
[----:B------:R-:W-:Y:S01]  /*21d0*/  IMAD.WIDE.U32 R12, R38, R14, R30 ;  /* 0x0000000e260c7225 */ /* 0x000fe200078e001e */
[----:B------:R-:W-:-:S02]  /*21e0*/  SHF.R.S32.HI R91, RZ, 0x1f, R90 ;  /* 0x0000001fff5b7819 */ /* 0x000fc4000001145a */
[----:B------:R-:W-:Y:S01]  /*21f0*/  LEA R92, R211, R92, 0x9 ;  /* 0x0000005cd35c7211 */ /* 0x000fe200078e48ff */
[----:B------:R-:W-:Y:S02]  /*2200*/  IMAD R33, R9, 0x60, RZ ;  /* 0x0000006009217824 */ /* 0x000fe400078e02ff */
[C---:B------:R-:W-:Y:S02]  /*2210*/  IMAD R87, R38.reuse, R57, R34 ;  /* 0x0000003926577224 */ /* 0x040fe400078e0222 */
[----:B------:R-:W-:Y:S02]  /*2220*/  IMAD R31, R57, 0x60, RZ ;  /* 0x00000060391f7824 */ /* 0x000fe400078e02ff */
[----:B------:R-:W-:-:S04]  /*2230*/  IMAD.WIDE.U32 R20, R38, R56, R20 ;  /* 0x0000003826147225 */ /* 0x000fc800078e0014 */
[----:B------:R-:W-:-:S04]  /*2240*/  IMAD.WIDE.U32 R8, R8, 0x60, RZ ;  /* 0x0000006008087825 */ /* 0x000fc800078e00ff */
[----:B------:R-:W-:-:S04]  /*2250*/  IMAD.WIDE.U32 R14, R14, 0x60, RZ ;  /* 0x000000600e0e7825 */ /* 0x000fc800078e00ff */
[----:B------:R-:W-:-:S04]  /*2260*/  IMAD.WIDE.U32 R56, R56, 0x60, RZ ;  /* 0x0000006038387825 */ /* 0x000fc800078e00ff */
[----:B------:R-:W-:Y:S01]  /*2270*/  IMAD.X R59, R225, 0x1, R40, P2 ;  /* 0x00000001e13b7824 */ /* 0x000fe200010e0628 */
[----:B------:R-:W-:Y:S01]  /*2280*/  ISETP.GE.AND P2, PT, R62, UR4, PT ;  /* 0x000000043e007c0c */ /* 0x000fe2000bf46270 */
[----:B------:R-:W-:Y:S02]  /*2290*/  IMAD.IADD R84, R11, 0x1, R85 ;  /* 0x000000010b547824 */ /* 0x000fe400078e0255 */
[----:B------:R-:W-:Y:S02]  /*22a0*/  IMAD.IADD R86, R21, 0x1, R87 ;  /* 0x0000000115567824 */ /* 0x000fe400078e0257 */
[----:B------:R-:W-:Y:S02]  /*22b0*/  IMAD.IADD R80, R9, 0x1, R33 ;  /* 0x0000000109507824 */ /* 0x000fe400078e0221 */
[----:B------:R-:W-:Y:S02]  /*22c0*/  IMAD.IADD R81, R15, 0x1, R81 ;  /* 0x000000010f517824 */ /* 0x000fe400078e0251 */
[----:B------:R-:W-:-:S02]  /*22d0*/  IMAD.IADD R82, R57, 0x1, R31 ;  /* 0x0000000139527824 */ /* 0x000fc400078e021f */
[----:B------:R-:W-:Y:S02]  /*22e0*/  IMAD.IADD R83, R77, 0x1, R79 ;  /* 0x000000014d537824 */ /* 0x000fe400078e024f */
[----:B------:R-:W-:Y:S02]  /*22f0*/  IMAD.IADD R85, R85, 0x1, R13 ;  /* 0x0000000155557824 */ /* 0x000fe400078e020d */
[----:B------:R-:W-:Y:S02]  /*2300*/  IMAD.IADD R87, R87, 0x1, R37 ;  /* 0x0000000157577824 */ /* 0x000fe400078e0225 */
[----:B------:R-:W-:Y:S02]  /*2310*/  IMAD.IADD R93, R212, 0x1, R93 ;  /* 0x00000001d45d7824 */ /* 0x000fe400078e025d */
[----:B------:R-:W-:-:S07]  /*2320*/  IMAD.IADD R94, R7, 0x1, R41 ;  /* 0x00000001075e7824 */ /* 0x000fce00078e0229 */
.L_x_9747:
[----:B------:R-:W0:Y:S01]  /*2330*/  LDC.64 R100, c[0x0][0x2e8] ;  /* 0x0000ba00ff647b82 */ /* 0x000e220000000a00 */
[----:B------:R-:W-:Y:S01]  /*2340*/  VIADD R45, R26, 0xffffffff ;  /* 0xffffffff1a2d7836 */ /* 0x000fe20000000000 */
[----:B------:R-:W-:Y:S05]  /*2350*/  YIELD ;  /* 0x0000000000007946 */ /* 0x000fea0003800000 */
[----:B------:R-:W-:Y:S01]  /*2360*/  SHF.R.S32.HI R35, RZ, 0x1f, R45 ;  /* 0x0000001fff237819 */ /* 0x000fe2000001142d */
[----:B------:R-:W1:Y:S01]  /*2370*/  LDC R105, c[0x0][0x3f4] ;  /* 0x0000fd00ff697b82 */ /* 0x000e620000000800 */
[-C--:B------:R-:W-:Y:S01]  /*2380*/  IMAD R29, R80, R45.reuse, RZ ;  /* 0x0000002d501d7224 */ /* 0x080fe200078e02ff */
[----:B------:R-:W-:Y:S01]  /*2390*/  BSSY B0, `(.L_x_9700) ;  /* 0x00002a3000007945 */ /* 0x000fe20003800000 */
[----:B------:R-:W-:-:S04]  /*23a0*/  IMAD.WIDE.U32 R102, R8, R45, RZ ;  /* 0x0000002d08667225 */ /* 0x000fc800078e00ff */
[----:B------:R-:W-:Y:S01]  /*23b0*/  IMAD R31, R35, R8, R29 ;  /* 0x00000008231f7224 */ /* 0x000fe200078e021d */
[CC--:B------:R-:W-:Y:S01]  /*23c0*/  IADD3 R26, P3, P4, R61.reuse, R102.reuse, R68 ;  /* 0x000000663d1a7210 */ /* 0x0c0fe20007c7e044 */
[C---:B------:R-:W-:Y:S01]  /*23d0*/  IMAD R106, R2.reuse, 0x1800, R79 ;  /* 0x00001800026a7824 */ /* 0x040fe200078e024f */
[----:B------:R-:W-:Y:S01]  /*23e0*/  IADD3 R29, P5, R61, R102, RZ ;  /* 0x000000663d1d7210 */ /* 0x000fe20007fbe0ff */
[----:B------:R-:W-:Y:S02]  /*23f0*/  IMAD.IADD R107, R103, 0x1, R31 ;  /* 0x00000001676b7824 */ /* 0x000fe400078e021f */
[----:B------:R-:W-:Y:S02]  /*2400*/  IMAD R104, R2, 0x1800, R83 ;  /* 0x0000180002687824 */ /* 0x000fe400078e0253 */
[----:B------:R-:W-:Y:S01]  /*2410*/  IMAD.X R30, R107, 0x1, R0, P5 ;  /* 0x000000016b1e7824 */ /* 0x000fe200028e0600 */
[----:B------:R-:W-:Y:S01]  /*2420*/  IADD3.X R28, R0, R107, R67, P3, P4 ;  /* 0x0000006b001c7210 */ /* 0x000fe20001fe8443 */
[--C-:B------:R-:W-:Y:S01]  /*2430*/  IMAD R106, R106, 0x2, R25.reuse ;  /* 0x000000026a6a7824 */ /* 0x100fe200078e0219 */
[-C--:B0-----:R-:W-:Y:S01]  /*2440*/  LEA R40, P3, R26, R100.reuse, 0x1 ;  /* 0x000000641a287211 */ /* 0x081fe200078608ff */
[----:B------:R-:W-:Y:S01]  /*2450*/  IMAD R104, R104, 0x2, R25 ;  /* 0x0000000268687824 */ /* 0x000fe200078e0219 */
[----:B------:R-:W-:-:S02]  /*2460*/  LEA R42, P5, R29, R100, 0x1 ;  /* 0x000000641d2a7211 */ /* 0x000fc400078a08ff */
[----:B------:R-:W-:Y:S01]  /*2470*/  LEA.HI.X R41, R26, R101, R28, 0x1, P3 ;  /* 0x000000651a297211 */ /* 0x000fe200018f0c1c */
[----:B------:R-:W-:Y:S01]  /*2480*/  IMAD.MOV.U32 R26, RZ, RZ, R45 ;  /* 0x000000ffff1a7224 */ /* 0x000fe200078e002d */
[----:B-1----:R-:W-:Y:S02]  /*2490*/  ISETP.GE.AND P3, PT, R105, 0x1, PT ;  /* 0x000000016900780c */ /* 0x002fe40003f66270 */
[----:B------:R-:W-:Y:S02]  /*24a0*/  ISETP.GT.AND P4, PT, R45, R27, PT ;  /* 0x0000001b2d00720c */ /* 0x000fe40003f84270 */
[----:B------:R-:W-:Y:S02]  /*24b0*/  LEA.HI.X R43, R29, R101, R30, 0x1, P5 ;  /* 0x000000651d2b7211 */ /* 0x000fe400028f0c1e */
[----:B------:R-:W-:-:S07]  /*24c0*/  P2R R98, PR, RZ, 0x10 ;  /* 0x00000010ff627803 */ /* 0x000fce0000000000 */
[----:B----4-:R-:W-:Y:S05]  /*24d0*/  @!P3 BRA `(.L_x_9701) ;  /* 0x0000002400d4b947 */ /* 0x010fea0003800000 */
        /* <DEDUP_REMOVED lines=19> */
[----:B------:R-:W-:-:S03]  /*2610*/  CS2R R54, SRZ ;  /* 0x0000000000367805 */ /* 0x000fc6000001ff00 */
[----:B------:R-:W-:Y:S05]  /*2620*/  @P4 BRA `(.L_x_9704) ;  /* 0x0000000000504947 */ /* 0x000fea0003800000 */
[----:B------:R-:W-:Y:S01]  /*2630*/  IADD3 R33, P3, R20, R28, RZ ;  /* 0x0000001c14217210 */ /* 0x000fe20007f7e0ff */
[----:B------:R-:W-:Y:S01]  /*2640*/  ULDC.64 UR4, c[0x0][0x3e8] ;  /* 0x0000fa0000047ab9 */ /* 0x000fe20000000a00 */
[----:B------:R-:W-:Y:S02]  /*2650*/  CS2R R52, SRZ ;  /* 0x0000000000347805 */ /* 0x000fe4000001ff00 */
[----:B------:R-:W-:Y:S01]  /*2660*/  CS2R R54, SRZ ;  /* 0x0000000000367805 */ /* 0x000fe2000001ff00 */
[----:B------:R-:W-:Y:S01]  /*2670*/  IMAD.X R44, R97, 0x1, R86, P3 ;  /* 0x00000001612c7824 */ /* 0x000fe200018e0656 */
[----:B------:R-:W-:-:S04]  /*2680*/  LEA R32, P3, R33, UR4, 0x1 ;  /* 0x0000000421207c11 */ /* 0x000fc8000f8608ff */
[----:B------:R-:W-:Y:S01]  /*2690*/  LEA.HI.X R33, R33, UR5, R44, 0x1, P3 ;  /* 0x0000000521217c11 */ /* 0x000fe200098f0c2c */
[----:B------:R-:W-:Y:S01]  /*26a0*/  ULDC.64 UR4, c[0x0][0x400] ;  /* 0x0001000000047ab9 */ /* 0x000fe20000000a00 */
[----:B------:R-:W-:-:S05]  /*26b0*/  IADD3 R45, P3, R10, R30, RZ ;  /* 0x0000001e0a2d7210 */ /* 0x000fca0007f7e0ff */
[----:B------:R-:W-:Y:S01]  /*26c0*/  IMAD.X R46, R108, 0x1, R84, P3 ;  /* 0x000000016c2e7824 */ /* 0x000fe200018e0654 */
[----:B------:R-:W-:-:S04]  /*26d0*/  LEA R44, P3, R45, UR4, 0x1 ;  /* 0x000000042d2c7c11 */ /* 0x000fc8000f8608ff */
[----:B------:R-:W-:Y:S02]  /*26e0*/  LEA.HI.X R45, R45, UR5, R46, 0x1, P3 ;  /* 0x000000052d2d7c11 */ /* 0x000fe400098f0c2e */
        /* <DEDUP_REMOVED lines=8> */
.L_x_9704:
[----:B------:R-:W-:Y:S05]  /*2770*/  BSYNC B1 ;  /* 0x0000000000017941 */ /* 0x000fea0003800000 */
.L_x_9703:
[----:B------:R-:W-:Y:S01]  /*2780*/  ISETP.GE.AND P5, PT, R222, R99, PT ;  /* 0x00000063de00720c */ /* 0x000fe20003fa6270 */
[----:B------:R-:W-:Y:S01]  /*2790*/  BSSY B1, `(.L_x_9705) ;  /* 0x000001b000017945 */ /* 0x000fe20003800000 */
[----:B0-----:R-:W-:Y:S02]  /*27a0*/  CS2R R44, SRZ ;  /* 0x00000000002c7805 */ /* 0x001fe4000001ff00 */
[----:B------:R-:W-:Y:S01]  /*27b0*/  CS2R R32, SRZ ;  /* 0x0000000000207805 */ /* 0x000fe2000001ff00 */
[----:B-----5:R-:W-:Y:S01]  /*27c0*/  IMAD.MOV.U32 R100, RZ, RZ, R50 ;  /* 0x000000ffff647224 */ /* 0x020fe200078e0032 */
[----:B------:R-:W-:Y:S01]  /*27d0*/  CS2R R46, SRZ ;  /* 0x00000000002e7805 */ /* 0x000fe2000001ff00 */
[----:B------:R-:W-:-:S06]  /*27e0*/  IMAD.MOV.U32 R101, RZ, RZ, R51 ;  /* 0x000000ffff657224 */ /* 0x000fcc00078e0033 */
[----:B------:R-:W-:Y:S05]  /*27f0*/  @P5 BRA `(.L_x_9706) ;  /* 0x0000000000505947 */ /* 0x000fea0003800000 */
[----:B------:R-:W-:Y:S01]  /*2800*/  IADD3 R29, P3, P6, R20, R28, R73 ;  /* 0x0000001c141d7210 */ /* 0x000fe20007e7e049 */
[----:B------:R-:W-:Y:S01]  /*2810*/  ULDC.64 UR4, c[0x0][0x3e8] ;  /* 0x0000fa0000047ab9 */ /* 0x000fe20000000a00 */
[----:B------:R-:W-:Y:S02]  /*2820*/  CS2R R44, SRZ ;  /* 0x00000000002c7805 */ /* 0x000fe4000001ff00 */
[----:B------:R-:W-:Y:S02]  /*2830*/  CS2R R46, SRZ ;  /* 0x00000000002e7805 */ /* 0x000fe4000001ff00 */
[----:B------:R-:W-:Y:S02]  /*2840*/  IADD3.X R34, R86, R97, R72, P3, P6 ;  /* 0x0000006156227210 */ /* 0x000fe40001fec448 */
[----:B------:R-:W-:-:S04]  /*2850*/  IADD3 R31, P3, P6, R10, R30, R70 ;  /* 0x0000001e0a1f7210 */ /* 0x000fc80007e7e046 */
[----:B------:R-:W-:Y:S02]  /*2860*/  IADD3.X R32, R84, R108, R69, P3, P6 ;  /* 0x0000006c54207210 */ /* 0x000fe40001fec445 */
[----:B------:R-:W-:-:S04]  /*2870*/  LEA R28, P3, R29, UR4, 0x1 ;  /* 0x000000041d1c7c11 */ /* 0x000fc8000f8608ff */
[----:B------:R-:W-:Y:S01]  /*2880*/  LEA.HI.X R29, R29, UR5, R34, 0x1, P3 ;  /* 0x000000051d1d7c11 */ /* 0x000fe200098f0c22 */
[----:B------:R-:W-:Y:S02]  /*2890*/  ULDC.64 UR4, c[0x0][0x400] ;  /* 0x0001000000047ab9 */ /* 0x000fe40000000a00 */
        /* <DEDUP_REMOVED lines=10> */
.L_x_9706:
[----:B------:R-:W-:Y:S05]  /*2940*/  BSYNC B1 ;  /* 0x0000000000017941 */ /* 0x000fea0003800000 */
.L_x_9705:
[----:B0-----:R-:W-:Y:S01]  /*2950*/  IMAD.MOV.U32 R28, RZ, RZ, R52 ;  /* 0x000000ffff1c7224 */ /* 0x001fe200078e0034 */
[----:B------:R-:W-:Y:S01]  /*2960*/  MOV R29, R53 ;  /* 0x00000035001d7202 */ /* 0x000fe20000000f00 */
[----:B------:R-:W-:Y:S01]  /*2970*/  IMAD.MOV.U32 R30, RZ, RZ, R54 ;  /* 0x000000ffff1e7224 */ /* 0x000fe200078e0036 */
[----:B------:R-:W-:Y:S01]  /*2980*/  ISETP.NE.AND P3, PT, R203, 0x3, PT ;  /* 0x00000003cb00780c */ /* 0x000fe20003f65270 */
[----:B------:R-:W-:Y:S01]  /*2990*/  IMAD.MOV.U32 R31, RZ, RZ, R55 ;  /* 0x000000ffff1f7224 */ /* 0x000fe200078e0037 */
[----:B------:R-:W-:Y:S01]  /*29a0*/  PRMT R111, R28, 0x5410, R29 ;  /* 0x000054101c6f7816 */ /* 0x000fe2000000001d */
[----:B------:R-:W-:Y:S01]  /*29b0*/  IMAD.MOV.U32 R28, RZ, RZ, R48 ;  /* 0x000000ffff1c7224 */ /* 0x000fe200078e0030 */
[----:B------:R-:W-:Y:S01]  /*29c0*/  PRMT R115, R100, 0x5410, R101 ;  /* 0x0000541064737816 */ /* 0x000fe20000000065 */
[----:B------:R-:W-:Y:S01]  /*29d0*/  IMAD.MOV.U32 R29, RZ, RZ, R49 ;  /* 0x000000ffff1d7224 */ /* 0x000fe200078e0031 */
[----:B------:R-:W-:Y:S01]  /*29e0*/  PRMT R118, R30, 0x5410, R31 ;  /* 0x000054101e767816 */ /* 0x000fe2000000001f */
[----:B-----5:R-:W-:-:S02]  /*29f0*/  IMAD.MOV.U32 R30, RZ, RZ, R44 ;  /* 0x000000ffff1e7224 */ /* 0x020fc400078e002c */
[----:B------:R-:W-:Y:S01]  /*2a00*/  IMAD.MOV.U32 R31, RZ, RZ, R45 ;  /* 0x000000ffff1f7224 */ /* 0x000fe200078e002d */
        /* <DEDUP_REMOVED lines=15> */
.L_x_9707:
[----:B------:R-:W-:Y:S01]  /*2b00*/  IMAD R97, R2, 0x8, R18 ;  /* 0x0000000802617824 */ /* 0x000fe200078e0212 */
[----:B------:R-:W-:Y:S01]  /*2b10*/  SHF.L.U32 R108, R201, 0x1f, RZ ;  /* 0x0000001fc96c7819 */ /* 0x000fe200000006ff */
[----:B------:R-:W-:Y:S03]  /*2b20*/  BSSY B1, `(.L_x_9708) ;  /* 0x0000003000017945 */ /* 0x000fe60003800000 */
[----:B------:R-:W0:Y:S02]  /*2b30*/  SYNCS.PHASECHK.TRANS64.TRYWAIT P6, [R97+URZ+0x22890], R108 ;  /* 0x0228906c610075a7 */ /* 0x000e2400080c017f */
[----:B0-----:R-:W-:Y:S05]  /*2b40*/  @!P6 BRA `(.L_x_9709) ;  /* 0x0000013c0004e947 */ /* 0x001fea0003800000 */
.L_x_9985:
[----:B------:R-:W-:Y:S05]  /*2b50*/  BSYNC B1 ;  /* 0x0000000000017941 */ /* 0x000fea0003800000 */
.L_x_9708:
[----:B------:R-:W-:Y:S04]  /*2b60*/  BSSY B1, `(.L_x_9710) ;  /* 0x0000064000017945 */ /* 0x000fe80003800000 */
[----:B------:R-:W-:Y:S05]  /*2b70*/  @P4 BRA `(.L_x_9711) ;  /* 0x0000000400884947 */ /* 0x000fea0003800000 */
[----:B------:R-:W-:Y:S04]  /*2b80*/  BSSY B2, `(.L_x_9712) ;  /* 0x0000031000027945 */ /* 0x000fe80003800000 */
[----:B------:R-:W-:Y:S05]  /*2b90*/  @P1 BRA `(.L_x_9713) ;  /* 0x0000000000bc1947 */ /* 0x000fea0003800000 */
[----:B------:R1:W2:Y:S01]  /*2ba0*/  LDS.128 R28, [R106] ;  /* 0x000000006a1c7984 */ /* 0x0002a20000000c00 */
[----:B------:R-:W-:Y:S01]  /*2bb0*/  ISETP.GE.AND P4, PT, R22, R105, PT ;  /* 0x000000691600720c */ /* 0x000fe20003f86270 */
[----:B------:R-:W-:-:S12]  /*2bc0*/  BSSY B3, `(.L_x_9714) ;  /* 0x000002b000037945 */ /* 0x000fd80003800000 */
[----:B-1----:R-:W-:Y:S05]  /*2bd0*/  @P4 BRA `(.L_x_9715) ;  /* 0x0000000000a44947 */ /* 0x002fea0003800000 */
        /* <DEDUP_REMOVED lines=16> */
[----:B------:R-:W-:Y:S01]  /*2ce0*/  FFMA.FTZ R114, R29, R54, -R114 ;  /* 0x000000361d727223 */ /* 0x000fe20000010872 */
[----:B------:R-:W-:Y:S01]  /*2cf0*/  FMUL.FTZ R112, R31, R112 ;  /* 0x000000701f707220 */ /* 0x000fe20000410000 */
[----:B------:R-:W-:Y:S01]  /*2d00*/  FFMA.FTZ R109, R30, R54, R55 ;  /* 0x000000361e6d7223 */ /* 0x000fe20000010037 */
        /* <DEDUP_REMOVED lines=9> */
[--C-:B------:R-:W-:Y:S02]  /*2da0*/  HADD2.F32 R31, -RZ, R111.reuse.H0_H0 ;  /* 0x2000006fff1f7230 */ /* 0x100fe40000004100 */
[----:B------:R-:W-:Y:S01]  /*2db0*/  FMUL.FTZ R54, R28, R54 ;  /* 0x000000361c367220 */ /* 0x000fe20000410000 */
[----:B------:R-:W-:Y:S02]  /*2dc0*/  HADD2.F32 R53, -RZ, R111.H1_H1 ;  /* 0x3000006fff357230 */ /* 0x000fe40000004100 */
[-C--:B------:R-:W-:Y:S01]  /*2dd0*/  FMUL.FTZ R111, R30, R55.reuse ;  /* 0x000000371e6f7220 */ /* 0x080fe20000410000 */
        /* <DEDUP_REMOVED lines=9> */
.L_x_9715:
[----:B------:R-:W-:Y:S05]  /*2e70*/  BSYNC B3 ;  /* 0x0000000000037941 */ /* 0x000fea0003800000 */
.L_x_9714:
[----:B--2---:R1:W-:Y:S02]  /*2e80*/  STG.E.128 desc[UR40][R42.64], R28 ;  /* 0x0000001c2a007986 */ /* 0x0043e4000c101d28 */
.L_x_9713:
[----:B------:R-:W-:Y:S05]  /*2e90*/  BSYNC B2 ;  /* 0x0000000000027941 */ /* 0x000fea0003800000 */
.L_x_9712:
[----:B------:R-:W-:Y:S05]  /*2ea0*/  @P2 BRA `(.L_x_9711) ;  /* 0x0000000000bc2947 */ /* 0x000fea0003800000 */
[----:B-1----:R1:W2:Y:S01]  /*2eb0*/  LDS.128 R28, [R104] ;  /* 0x00000000681c7984 */ /* 0x0022a20000000c00 */
        /* <DEDUP_REMOVED lines=12> */
[CC--:B------:R-:W-:Y:S01]  /*2f80*/  FMUL.FTZ R110, R30.reuse, R51.reuse ;  /* 0x000000331e6e7220 */ /* 0x0c0fe20000410000 */
[----:B------:R-:W-:Y:S02]  /*2f90*/  HADD2.F32 R54, -RZ, R54.H0_H0 ;  /* 0x20000036ff367230 */ /* 0x000fe40000004100 */
[C---:B------:R-:W-:Y:S01]  /*2fa0*/  FMUL.FTZ R51, R29.reuse, R51 ;  /* 0x000000331d337220 */ /* 0x040fe20000410000 */
[--C-:B------:R-:W-:Y:S02]  /*2fb0*/  HADD2.F32 R49, -RZ, R31.reuse.H1_H1 ;  /* 0x3000001fff317230 */ /* 0x100fe40000004100 */
[-C--:B------:R-:W-:Y:S01]  /*2fc0*/  FFMA.FTZ R110, R29, R50.reuse, -R110 ;  /* 0x000000321d6e7223 */ /* 0x080fe2000001086e */
[----:B------:R-:W-:Y:S02]  /*2fd0*/  HADD2.F32 R31, -RZ, R31.H0_H0 ;  /* 0x2000001fff1f7230 */ /* 0x000fe40000004100 */
[----:B------:R-:W-:Y:S01]  /*2fe0*/  FFMA.FTZ R55, R30, R50, R51 ;  /* 0x000000321e377223 */ /* 0x000fe20000010033 */
[----:B------:R-:W-:-:S02]  /*2ff0*/  HADD2.F32 R52, -RZ, R52.H0_H0 ;  /* 0x20000034ff347230 */ /* 0x000fc40000004100 */
[-C--:B------:R-:W-:Y:S01]  /*3000*/  FMUL.FTZ R112, R49, R54.reuse ;  /* 0x0000003631707220 */ /* 0x080fe20000410000 */
[--C-:B------:R-:W-:Y:S02]  /*3010*/  HADD2.F32 R50, -RZ, R117.reuse.H0_H0 ;  /* 0x20000075ff327230 */ /* 0x100fe40000004100 */
[C---:B------:R-:W-:Y:S01]  /*3020*/  FMUL.FTZ R54, R31.reuse, R54 ;  /* 0x000000361f367220 */ /* 0x040fe20000410000 */
[----:B------:R-:W-:Y:S02]  /*3030*/  HADD2.F32 R51, -RZ, R117.H1_H1 ;  /* 0x30000075ff337230 */ /* 0x000fe40000004100 */
[-C--:B------:R-:W-:Y:S01]  /*3040*/  FFMA.FTZ R112, R31, R52.reuse, -R112 ;  /* 0x000000341f707223 */ /* 0x080fe20000010870 */
[----:B------:R-:W-:Y:S02]  /*3050*/  HADD2.F32 R29, -RZ, R28.H1_H1 ;  /* 0x3000001cff1d7230 */ /* 0x000fe40000004100 */
[----:B------:R-:W-:Y:S01]  /*3060*/  FFMA.FTZ R109, R49, R52, R54 ;  /* 0x00000034316d7223 */ /* 0x000fe20000010036 */
[----:B------:R-:W-:-:S02]  /*3070*/  HADD2.F32 R30, -RZ, R48.H1_H1 ;  /* 0x30000030ff1e7230 */ /* 0x000fc40000004100 */
[----:B------:R-:W-:Y:S02]  /*3080*/  HADD2.F32 R28, -RZ, R28.H0_H0 ;  /* 0x2000001cff1c7230 */ /* 0x000fe40000004100 */
[CC--:B------:R-:W-:Y:S01]  /*3090*/  FMUL.FTZ R53, R29.reuse, R50.reuse ;  /* 0x000000321d357220 */ /* 0x0c0fe20000410000 */
[----:B------:R-:W-:Y:S02]  /*30a0*/  HADD2.F32 R48, -RZ, R48.H0_H0 ;  /* 0x20000030ff307230 */ /* 0x000fe40000004100 */
        /* <DEDUP_REMOVED lines=13> */
.L_x_9717:
[----:B------:R-:W-:Y:S05]  /*3180*/  BSYNC B2 ;  /* 0x0000000000027941 */ /* 0x000fea0003800000 */
.L_x_9716:
[----:B--2---:R2:W-:Y:S02]  /*3190*/  STG.E.128 desc[UR40][R42.64+0x40], R28 ;  /* 0x0000401c2a007986 */ /* 0x0045e4000c101d28 */
.L_x_9711:
[----:B------:R-:W-:Y:S05]  /*31a0*/  BSYNC B1 ;  /* 0x0000000000017941 */ /* 0x000fea0003800000 */
.L_x_9710:
[----:B------:R-:W-:Y:S05]  /*31b0*/  @P5 BRA `(.L_x_9718) ;  /* 0x0000001c00005947 */ /* 0x000fea0003800000 */
[----:B------:R-:W-:Y:S04]  /*31c0*/  BSSY B1, `(.L_x_9719) ;  /* 0x0000031000017945 */ /* 0x000fe80003800000 */
[----:B------:R-:W-:Y:S05]  /*31d0*/  @P1 BRA `(.L_x_9720) ;  /* 0x0000000000bc1947 */ /* 0x000fea0003800000 */
[----:B-12---:R1:W2:Y:S01]  /*31e0*/  LDS.128 R28, [R106+0x2000] ;  /* 0x002000006a1c7984 */ /* 0x0062a20000000c00 */
[----:B------:R-:W-:Y:S01]  /*31f0*/  ISETP.GE.AND P4, PT, R22, R105, PT ;  /* 0x000000691600720c */ /* 0x000fe20003f86270 */
[----:B------:R-:W-:-:S12]  /*3200*/  BSSY B2, `(.L_x_9721) ;  /* 0x000002b000027945 */ /* 0x000fd80003800000 */
[----:B-1----:R-:W-:Y:S05]  /*3210*/  @P4 BRA `(.L_x_9722) ;  /* 0x0000000000a44947 */ /* 0x002fea0003800000 */
        /* <DEDUP_REMOVED lines=10> */
[----:B------:R-:W-:-:S02]  /*32c0*/  HADD2.F32 R30, -RZ, R29.H1_H1 ;  /* 0x3000001dff1e7230 */ /* 0x000fc40000004100 */
[----:B------:R-:W-:Y:S02]  /*32d0*/  HADD2.F32 R48, -RZ, R48.H0_H0 ;  /* 0x20000030ff307230 */ /* 0x000fe40000004100 */
[----:B------:R-:W-:Y:S02]  /*32e0*/  HADD2.F32 R29, -RZ, R29.H0_H0 ;  /* 0x2000001dff1d7230 */ /* 0x000fe40000004100 */
[-C--:B------:R-:W-:Y:S01]  /*32f0*/  FMUL.FTZ R50, R30, R45.reuse ;  /* 0x0000002d1e327220 */ /* 0x080fe20000410000 */
[-C--:B------:R-:W-:Y:S01]  /*3300*/  FMUL.FTZ R52, R43, R48.reuse ;  /* 0x000000302b347220 */ /* 0x080fe20000410000 */
[----:B------:R-:W-:Y:S01]  /*3310*/  FMUL.FTZ R48, R31, R48 ;  /* 0x000000301f307220 */ /* 0x000fe20000410000 */
[C---:B------:R-:W-:Y:S01]  /*3320*/  FMUL.FTZ R45, R29.reuse, R45 ;  /* 0x0000002d1d2d7220 */ /* 0x040fe20000410000 */
[----:B------:R-:W-:Y:S01]  /*3330*/  FFMA.FTZ R50, R29, R44, -R50 ;  /* 0x0000002c1d327223 */ /* 0x000fe20000010832 */
[----:B------:R-:W-:Y:S01]  /*3340*/  FFMA.FTZ R52, R31, R46, -R52 ;  /* 0x0000002e1f347223 */ /* 0x000fe20000010834 */
[----:B------:R-:W-:-:S02]  /*3350*/  HADD2.F32 R31, -RZ, R103.H1_H1 ;  /* 0x30000067ff1f7230 */ /* 0x000fc40000004100 */
[----:B------:R-:W-:Y:S01]  /*3360*/  FFMA.FTZ R49, R30, R44, R45 ;  /* 0x0000002c1e317223 */ /* 0x000fe2000001002d */
[----:B------:R-:W-:Y:S02]  /*3370*/  HADD2.F32 R45, -RZ, R102.H1_H1 ;  /* 0x30000066ff2d7230 */ /* 0x000fe40000004100 */
[----:B------:R-:W-:Y:S01]  /*3380*/  FFMA.FTZ R53, R43, R46, R48 ;  /* 0x0000002e2b357223 */ /* 0x000fe20000010030 */
[----:B------:R-:W-:Y:S02]  /*3390*/  HADD2.F32 R29, -RZ, R28.H1_H1 ;  /* 0x3000001cff1d7230 */ /* 0x000fe40000004100 */
[----:B------:R-:W-:Y:S02]  /*33a0*/  HADD2.F32 R30, -RZ, R42.H1_H1 ;  /* 0x3000002aff1e7230 */ /* 0x000fe40000004100 */
[----:B------:R-:W-:Y:S02]  /*33b0*/  HADD2.F32 R103, -RZ, R103.H0_H0 ;  /* 0x20000067ff677230 */ /* 0x000fe40000004100 */
[----:B------:R-:W-:-:S02]  /*33c0*/  HADD2.F32 R28, -RZ, R28.H0_H0 ;  /* 0x2000001cff1c7230 */ /* 0x000fc40000004100 */
[----:B------:R-:W-:Y:S01]  /*33d0*/  FMUL.FTZ R51, R30, R45 ;  /* 0x0000002d1e337220 */ /* 0x000fe20000410000 */
[----:B------:R-:W-:Y:S02]  /*33e0*/  HADD2.F32 R42, -RZ, R42.H0_H0 ;  /* 0x2000002aff2a7230 */ /* 0x000fe40000004100 */
[CC--:B------:R-:W-:Y:S01]  /*33f0*/  FMUL.FTZ R47, R29.reuse, R103.reuse ;  /* 0x000000671d2f7220 */ /* 0x0c0fe20000410000 */
[----:B------:R-:W-:Y:S02]  /*3400*/  HADD2.F32 R43, -RZ, R102.H0_H0 ;  /* 0x20000066ff2b7230 */ /* 0x000fe40000004100 */
[----:B------:R-:W-:Y:S01]  /*3410*/  FMUL.FTZ R44, R28, R103 ;  /* 0x000000671c2c7220 */ /* 0x000fe20000410000 */
[----:B------:R-:W-:Y:S01]  /*3420*/  FMUL.FTZ R45, R42, R45 ;  /* 0x0000002d2a2d7220 */ /* 0x000fe20000410000 */
[-C--:B------:R-:W-:Y:S02]  /*3430*/  FFMA.FTZ R47, R28, R31.reuse, -R47 ;  /* 0x0000001f1c2f7223 */ /* 0x080fe4000001082f */
[----:B------:R-:W-:Y:S01]  /*3440*/  FFMA.FTZ R44, R29, R31, R44 ;  /* 0x0000001f1d2c7223 */ /* 0x000fe2000001002c */
[-C--:B------:R-:W-:Y:S01]  /*3450*/  FFMA.FTZ R51, R42, R43.reuse, -R51 ;  /* 0x0000002b2a337223 */ /* 0x080fe20000010833 */
[----:B------:R-:W-:Y:S01]  /*3460*/  FFMA.FTZ R30, R30, R43, R45 ;  /* 0x0000002b1e1e7223 */ /* 0x000fe2000001002d */
[----:B------:R-:W-:-:S02]  /*3470*/  F2FP.F16.F32.PACK_AB R29, R49, R50 ;  /* 0x00000032311d723e */ /* 0x000fc400000000ff */
[----:B------:R-:W-:Y:S02]  /*3480*/  F2FP.F16.F32.PACK_AB R31, R53, R52 ;  /* 0x00000034351f723e */ /* 0x000fe400000000ff */
[----:B------:R-:W-:Y:S02]  /*3490*/  F2FP.F16.F32.PACK_AB R28, R44, R47 ;  /* 0x0000002f2c1c723e */ /* 0x000fe400000000ff */
[----:B------:R-:W-:-:S07]  /*34a0*/  F2FP.F16.F32.PACK_AB R30, R30, R51 ;  /* 0x000000331e1e723e */ /* 0x000fce00000000ff */
.L_x_9722:
[----:B------:R-:W-:Y:S05]  /*34b0*/  BSYNC B2 ;  /* 0x0000000000027941 */ /* 0x000fea0003800000 */
.L_x_9721:
[----:B--2---:R3:W-:Y:S02]  /*34c0*/  STG.E.128 desc[UR40][R40.64], R28 ;  /* 0x0000001c28007986 */ /* 0x0047e4000c101d28 */
.L_x_9720:
[----:B------:R-:W-:Y:S05]  /*34d0*/  BSYNC B1 ;  /* 0x0000000000017941 */ /* 0x000fea0003800000 */
.L_x_9719:
[----:B------:R-:W-:Y:S05]  /*34e0*/  @P2 BRA `(.L_x_9718) ;  /* 0x0000001800342947 */ /* 0x000fea0003800000 */
[----:B-123--:R1:W2:Y:S01]  /*34f0*/  LDS.128 R28, [R104+0x2000] ;  /* 0x00200000681c7984 */ /* 0x00e2a20000000c00 */
        /* <DEDUP_REMOVED lines=44> */
.L_x_9724:
[----:B------:R-:W-:Y:S05]  /*37c0*/  BSYNC B1 ;  /* 0x0000000000017941 */ /* 0x000fea0003800000 */
.L_x_9723:
[----:B--2---:R1:W-:Y:S01]  /*37d0*/  STG.E.128 desc[UR40][R40.64+0x40], R28 ;  /* 0x0000401c28007986 */ /* 0x0043e2000c101d28 */
[----:B------:R-:W-:Y:S05]  /*37e0*/  BRA `(.L_x_9718) ;  /* 0x0000001400747947 */ /* 0x000fea0003800000 */
.L_x_9702:
[----:B------:R-:W-:Y:S02]  /*37f0*/  ISETP.GE.AND P3, PT, R222, R99, PT ;  /* 0x00000063de00720c */ /* 0x000fe40003f66270 */
[----:B------:R-:W-:Y:S02]  /*3800*/  CS2R R34, SRZ ;  /* 0x0000000000227805 */ /* 0x000fe4000001ff00 */
[----:B------:R-:W-:Y:S02]  /*3810*/  CS2R R32, SRZ ;  /* 0x0000000000207805 */ /* 0x000fe4000001ff00 */
[----:B------:R-:W-:-:S13]  /*3820*/  ISETP.GE.OR P3, PT, R16, R105, P3 ;  /* 0x000000691000720c */ /* 0x000fda0001f66670 */
[----:B------:R-:W-:Y:S01]  /*3830*/  @!P3 IADD3 R40, P4, P5, R36, R28, R73 ;  /* 0x0000001c2428b210 */ /* 0x000fe20007d9e049 */
[----:B------:R-:W0:Y:S03]  /*3840*/  @!P3 LDC.64 R50, c[0x0][0x3e8] ;  /* 0x0000fa00ff32bb82 */ /* 0x000e260000000a00 */
[----:B------:R-:W-:Y:S02]  /*3850*/  @!P3 IADD3.X R41, R87, R97, R72, P4, P5 ;  /* 0x000000615729b210 */ /* 0x000fe400027ea448 */
[----:B------:R-:W-:-:S03]  /*3860*/  @!P3 IADD3 R44, P4, P5, R12, R30, R70 ;  /* 0x0000001e0c2cb210 */ /* 0x000fc60007d9e046 */
[----:B------:R-:W1:Y:S01]  /*3870*/  @!P3 LDC.64 R48, c[0x0][0x400] ;  /* 0x00010000ff30bb82 */ /* 0x000e620000000a00 */
[----:B------:R-:W-:Y:S02]  /*3880*/  @!P3 IADD3.X R45, R85, R108, R69, P4, P5 ;  /* 0x0000006c552db210 */ /* 0x000fe400027ea445 */
[----:B------:R-:W-:-:S04]  /*3890*/  ISETP.GE.AND P4, PT, R19, R99, PT ;  /* 0x000000631300720c */ /* 0x000fc80003f86270 */
[----:B------:R-:W-:-:S13]  /*38a0*/  ISETP.GE.OR P4, PT, R16, R105, P4 ;  /* 0x000000691000720c */ /* 0x000fda0002786670 */
[----:B------:R-:W2:Y:S01]  /*38b0*/  @!P4 LDC.64 R52, c[0x0][0x3e8] ;  /* 0x0000fa00ff34cb82 */ /* 0x000ea20000000a00 */
[----:B------:R-:W-:-:S05]  /*38c0*/  @!P4 IADD3 R28, P5, R36, R28, RZ ;  /* 0x0000001c241cc210 */ /* 0x000fca0007fbe0ff */
[----:B------:R-:W-:Y:S02]  /*38d0*/  @!P4 IMAD.X R29, R97, 0x1, R87, P5 ;  /* 0x00000001611dc824 */ /* 0x000fe400028e0657 */
[----:B------:R-:W3:Y:S01]  /*38e0*/  @!P4 LDC.64 R54, c[0x0][0x400] ;  /* 0x00010000ff36cb82 */ /* 0x000ee20000000a00 */
[----:B--2---:R-:W-:-:S04]  /*38f0*/  @!P4 LEA R52, P5, R28, R52, 0x1 ;  /* 0x000000341c34c211 */ /* 0x004fc800078a08ff */
[----:B------:R-:W-:Y:S02]  /*3900*/  @!P4 LEA.HI.X R53, R28, R53, R29, 0x1, P5 ;  /* 0x000000351c35c211 */ /* 0x000fe400028f0c1d */
[----:B------:R-:W-:-:S05]  /*3910*/  @!P4 IADD3 R30, P5, R12, R30, RZ ;  /* 0x0000001e0c1ec210 */ /* 0x000fca0007fbe0ff */
[----:B------:R-:W-:Y:S01]  /*3920*/  @!P4 IMAD.X R28, R108, 0x1, R85, P5 ;  /* 0x000000016c1cc824 */ /* 0x000fe200028e0655 */
[----:B---3--:R-:W-:-:S04]  /*3930*/  @!P4 LEA R54, P5, R30, R54, 0x1 ;  /* 0x000000361e36c211 */ /* 0x008fc800078a08ff */
[----:B------:R-:W-:Y:S02]  /*3940*/  @!P4 LEA.HI.X R55, R30, R55, R28, 0x1, P5 ;  /* 0x000000371e37c211 */ /* 0x000fe400028f0c1c */
[----:B------:R-:W-:Y:S02]  /*3950*/  CS2R R30, SRZ ;  /* 0x00000000001e7805 */ /* 0x000fe4000001ff00 */
[----:B------:R-:W-:Y:S01]  /*3960*/  CS2R R28, SRZ ;  /* 0x00000000001c7805 */ /* 0x000fe2000001ff00 */
[----:B------:R-:W2:Y:S05]  /*3970*/  @!P4 LDG.E.128 R32, desc[UR40][R54.64] ;  /* 0x000000283620c981 */ /* 0x000eaa000c1e1d00 */
[----:B------:R-:W3:Y:S01]  /*3980*/  @!P4 LDG.E.128 R28, desc[UR40][R52.64] ;  /* 0x00000028341cc981 */ /* 0x000ee2000c1e1d00 */
[----:B0-----:R-:W-:-:S02]  /*3990*/  @!P3 LEA R50, P4, R40, R50, 0x1 ;  /* 0x000000322832b211 */ /* 0x001fc400078808ff */
[----:B------:R-:W-:Y:S02]  /*39a0*/  CS2R R42, SRZ ;  /* 0x00000000002a7805 */ /* 0x000fe4000001ff00 */
[----:B------:R-:W-:Y:S02]  /*39b0*/  @!P3 LEA.HI.X R51, R40, R51, R41, 0x1, P4 ;  /* 0x000000332833b211 */ /* 0x000fe400020f0c29 */
[----:B------:R-:W-:Y:S02]  /*39c0*/  CS2R R40, SRZ ;  /* 0x0000000000287805 */ /* 0x000fe4000001ff00 */
[C---:B-1----:R-:W-:Y:S02]  /*39d0*/  @!P3 LEA R48, P4, R44.reuse, R48, 0x1 ;  /* 0x000000302c30b211 */ /* 0x042fe400078808ff */
[----:B------:R-:W-:Y:S02]  /*39e0*/  CS2R R46, SRZ ;  /* 0x00000000002e7805 */ /* 0x000fe4000001ff00 */
[----:B------:R-:W-:Y:S01]  /*39f0*/  @!P3 LEA.HI.X R49, R44, R49, R45, 0x1, P4 ;  /* 0x000000312c31b211 */ /* 0x000fe200020f0c2d */
[----:B------:R2:W4:Y:S01]  /*3a00*/  @!P3 LDG.E.128 R40, desc[UR40][R50.64] ;  /* 0x000000283228b981 */ /* 0x000522000c1e1d00 */
[----:B------:R-:W-:-:S06]  /*3a10*/  CS2R R44, SRZ ;  /* 0x00000000002c7805 */ /* 0x000fcc000001ff00 */
[----:B------:R0:W5:Y:S01]  /*3a20*/  @!P3 LDG.E.128 R44, desc[UR40][R48.64] ;  /* 0x00000028302cb981 */ /* 0x000162000c1e1d00 */
[----:B------:R-:W-:Y:S02]  /*3a30*/  ISETP.NE.AND P3, PT, R203, 0x3, PT ;  /* 0x00000003cb00780c */ /* 0x000fe40003f65270 */
[----:B------:R-:W-:Y:S01]  /*3a40*/  ISETP.GE.AND P4, PT, R16, R105, PT ;  /* 0x000000691000720c */ /* 0x000fe20003f86270 */
[----:B--2---:R-:W-:Y:S02]  /*3a50*/  IMAD.MOV.U32 R50, RZ, RZ, R34 ;  /* 0x000000ffff327224 */ /* 0x004fe400078e0022 */
[----:B---3--:R-:W-:Y:S02]  /*3a60*/  IMAD.MOV.U32 R52, RZ, RZ, R30 ;  /* 0x000000ffff347224 */ /* 0x008fe400078e001e */
[----:B------:R-:W-:Y:S02]  /*3a70*/  IMAD.MOV.U32 R53, RZ, RZ, R31 ;  /* 0x000000ffff357224 */ /* 0x000fe400078e001f */
[----:B------:R-:W-:-:S02]  /*3a80*/  IMAD.MOV.U32 R54, RZ, RZ, R28 ;  /* 0x000000ffff367224 */ /* 0x000fc400078e001c */
[----:B------:R-:W-:Y:S01]  /*3a90*/  IMAD.MOV.U32 R55, RZ, RZ, R29 ;  /* 0x000000ffff377224 */ /* 0x000fe200078e001d */
[----:B------:R-:W-:Y:S01]  /*3aa0*/  PRMT R119, R52, 0x7610, R119 ;  /* 0x0000761034777816 */ /* 0x000fe20000000077 */
[----:B0-----:R-:W-:Y:S01]  /*3ab0*/  IMAD.MOV.U32 R48, RZ, RZ, R35 ;  /* 0x000000ffff307224 */ /* 0x001fe200078e0023 */
[----:B------:R-:W-:Y:S01]  /*3ac0*/  PRMT R125, R53, 0x7610, R125 ;  /* 0x00007610357d7816 */ /* 0x000fe2000000007d */
[----:B------:R-:W-:Y:S01]  /*3ad0*/  IMAD.MOV.U32 R49, RZ, RZ, R32 ;  /* 0x000000ffff317224 */ /* 0x000fe200078e0020 */
[----:B------:R-:W-:Y:S01]  /*3ae0*/  PRMT R131, R54, 0x7610, R131 ;  /* 0x0000761036837816 */ /* 0x000fe20000000083 */
[----:B------:R-:W-:Y:S01]  /*3af0*/  IMAD.MOV.U32 R51, RZ, RZ, R33 ;  /* 0x000000ffff337224 */ /* 0x000fe200078e0021 */
[----:B------:R-:W-:Y:S02]  /*3b00*/  PRMT R121, R55, 0x7610, R121 ;  /* 0x0000761037797816 */ /* 0x000fe40000000079 */
[----:B------:R-:W-:Y:S01]  /*3b10*/  PRMT R119, R119, 0x5410, R50 ;  /* 0x0000541077777816 */ /* 0x000fe20000000032 */
[----:B----4-:R-:W-:Y:S01]  /*3b20*/  IMAD.MOV.U32 R50, RZ, RZ, R40 ;  /* 0x000000ffff327224 */ /* 0x010fe200078e0028 */
[----:B------:R-:W-:Y:S01]  /*3b30*/  PRMT R125, R125, 0x5410, R48 ;  /* 0x000054107d7d7816 */ /* 0x000fe20000000030 */
[----:B------:R-:W-:Y:S01]  /*3b40*/  IMAD.MOV.U32 R48, RZ, RZ, R42 ;  /* 0x000000ffff307224 */ /* 0x000fe200078e002a */
[----:B------:R-:W-:Y:S01]  /*3b50*/  PRMT R131, R131, 0x5410, R49 ;  /* 0x0000541083837816 */ /* 0x000fe20000000031 */
[----:B------:R-:W-:Y:S01]  /*3b60*/  IMAD.MOV.U32 R49, RZ, RZ, R43 ;  /* 0x000000ffff317224 */ /* 0x000fe200078e002b */
[----:B------:R-:W-:Y:S01]  /*3b70*/  PRMT R121, R121, 0x5410, R51 ;  /* 0x0000541079797816 */ /* 0x000fe20000000033 */
[----:B------:R-:W-:-:S03]  /*3b80*/  IMAD.MOV.U32 R51, RZ, RZ, R41 ;  /* 0x000000ffff337224 */ /* 0x000fc600078e0029 */
[----:B------:R-:W-:Y:S01]  /*3b90*/  PRMT R115, R48, 0x5410, R49 ;  /* 0x0000541030737816 */ /* 0x000fe20000000031 */
[----:B-----5:R-:W-:Y:S01]  /*3ba0*/  IMAD.MOV.U32 R49, RZ, RZ, R47 ;  /* 0x000000ffff317224 */ /* 0x020fe200078e002f */
[----:B------:R-:W-:Y:S01]  /*3bb0*/  PRMT R116, R50, 0x5410, R51 ;  /* 0x0000541032747816 */ /* 0x000fe20000000033 */
[----:B------:R-:W-:Y:S01]  /*3bc0*/  IMAD.MOV.U32 R50, RZ, RZ, R44 ;  /* 0x000000ffff327224 */ /* 0x000fe200078e002c */
[----:B------:R-:W-:Y:S01]  /*3bd0*/  MOV R48, R46 ;  /* 0x0000002e00307202 */ /* 0x000fe20000000f00 */
[----:B------:R-:W-:-:S03]  /*3be0*/  IMAD.MOV.U32 R51, RZ, RZ, R45 ;  /* 0x000000ffff337224 */ /* 0x000fc600078e002d */
[----:B------:R-:W-:Y:S02]  /*3bf0*/  PRMT R117, R48, 0x5410, R49 ;  /* 0x0000541030757816 */ /* 0x000fe40000000031 */
[----:B------:R-:W-:Y:S01]  /*3c00*/  PRMT R118, R50, 0x5410, R51 ;  /* 0x0000541032767816 */ /* 0x000fe20000000033 */
[----:B------:R-:W-:Y:S06]  /*3c10*/  @!P3 BRA `(.L_x_9725) ;  /* 0x000000000004b947 */ /* 0x000fec0003800000 */
[----:B------:R-:W-:Y:S01]  /*3c20*/  BPT.TRAP 0x1 ;  /* 0x000000040000795c */ /* 0x000fe20000300000 */
.L_x_9725:
[----:B------:R-:W-:Y:S01]  /*3c30*/  IMAD R97, R2, 0x8, R18 ;  /* 0x0000000802617824 */ /* 0x000fe200078e0212 */
[----:B------:R-:W-:Y:S01]  /*3c40*/  SHF.L.U32 R108, R201, 0x1f, RZ ;  /* 0x0000001fc96c7819 */ /* 0x000fe200000006ff */
[----:B------:R-:W0:Y:S01]  /*3c50*/  LDC R109, c[0x0][0x2f4] ;  /* 0x0000bd00ff6d7b82 */ /* 0x000e220000000800 */
[----:B------:R-:W-:Y:S01]  /*3c60*/  BSSY B1, `(.L_x_9726) ;  /* 0x0000006000017945 */ /* 0x000fe20003800000 */
[----:B------:R-:W-:Y:S01]  /*3c70*/  IMAD.MOV.U32 R103, RZ, RZ, R107 ;  /* 0x000000ffff677224 */ /* 0x000fe200078e006b */
[----:B------:R-:W1:Y:S05]  /*3c80*/  SYNCS.PHASECHK.TRANS64.TRYWAIT P5, [R97+URZ+0x22890], R108 ;  /* 0x0228906c610075a7 */ /* 0x000e6a00080a017f */
[----:B------:R-:W2:Y:S01]  /*3c90*/  LDC.64 R104, c[0x0][0x300] ;  /* 0x0000c000ff687b82 */ /* 0x000ea20000000a00 */
[----:B0-----:R-:W-:Y:S01]  /*3ca0*/  IMAD.IADD R111, R109, 0x1, -R78 ;  /* 0x000000016d6f7824 */ /* 0x001fe200078e0a4e */
[----:B-1----:R-:W-:Y:S06]  /*3cb0*/  @!P5 BRA `(.L_x_9727) ;  /* 0x0000012800bcd947 */ /* 0x002fec0003800000 */
.L_x_9986:
[----:B------:R-:W-:Y:S05]  /*3cc0*/  BSYNC B1 ;  /* 0x0000000000017941 */ /* 0x000fea0003800000 */
.L_x_9726:
[----:B------:R-:W-:Y:S01]  /*3cd0*/  ISETP.GE.OR P5, PT, R19, R99, P1 ;  /* 0x000000631300720c */ /* 0x000fe20000fa6670 */
[----:B------:R-:W-:-:S12]  /*3ce0*/  BSSY B1, `(.L_x_9728) ;  /* 0x0000078000017945 */ /* 0x000fd80003800000 */
[----:B------:R-:W-:Y:S05]  /*3cf0*/  @P5 BRA `(.L_x_9729) ;  /* 0x0000000400d85947 */ /* 0x000fea0003800000 */
[-C--:B--2---:R-:W-:Y:S01]  /*3d00*/  IMAD R48, R225, R104.reuse, RZ ;  /* 0x00000068e1307224 */ /* 0x084fe200078e02ff */
[----:B------:R-:W-:Y:S01]  /*3d10*/  BSSY B2, `(.L_x_9730) ;  /* 0x0000068000027945 */ /* 0x000fe20003800000 */
[----:B------:R-:W-:-:S04]  /*3d20*/  IMAD.WIDE.U32 R106, R19, R104, R102 ;  /* 0x00000068136a7225 */ /* 0x000fc800078e0066 */
[----:B------:R-:W-:Y:S01]  /*3d30*/  IMAD R49, R19, R105, R48 ;  /* 0x0000006913317224 */ /* 0x000fe200078e0230 */
[----:B------:R-:W-:Y:S02]  /*3d40*/  SEL R48, R78, R111, !P0 ;  /* 0x0000006f4e307207 */ /* 0x000fe40004000000 */
[----:B------:R-:W-:Y:S01]  /*3d50*/  IADD3 R110, P5, P6, R4, R106, R90 ;  /* 0x0000006a046e7210 */ /* 0x000fe20007ebe05a */
[----:B------:R-:W-:Y:S01]  /*3d60*/  IMAD.IADD R114, R49, 0x1, R107 ;  /* 0x0000000131727824 */ /* 0x000fe200078e026b */
[----:B------:R-:W-:-:S04]  /*3d70*/  SHF.R.S32.HI R49, RZ, 0x1f, R48 ;  /* 0x0000001fff317819 */ /* 0x000fc80000011430 */
[----:B------:R-:W-:Y:S02]  /*3d80*/  LEA.HI R49, R49, R48, RZ, 0x4 ;  /* 0x0000003031317211 */ /* 0x000fe400078f20ff */
[----:B------:R-:W-:Y:S02]  /*3d90*/  IADD3.X R112, R3, R114, R91, P5, P6 ;  /* 0x0000007203707210 */ /* 0x000fe40002fec45b */
[----:B------:R-:W-:-:S05]  /*3da0*/  LEA.HI.SX32 R49, R49, R88, 0x1c ;  /* 0x0000005831317211 */ /* 0x000fca00078fe2ff */
[----:B------:R-:W-:-:S05]  /*3db0*/  IMAD.SHL.U32 R113, R49, 0x8, RZ ;  /* 0x0000000831717824 */ /* 0x000fca00078e00ff */
[----:B------:R-:W-:-:S04]  /*3dc0*/  LOP3.LUT R49, R71, 0x38, R113, 0xf8, !PT ;  /* 0x0000003847317812 */ /* 0x000fc800078ef871 */
[----:B------:R-:W-:Y:S01]  /*3dd0*/  LOP3.LUT R48, R49, R74, RZ, 0x3c, !PT ;  /* 0x0000004a31307212 */ /* 0x000fe200078e3cff */
[----:B------:R-:W-:-:S04]  /*3de0*/  IMAD R49, R2, 0x1800, R92 ;  /* 0x0000180002317824 */ /* 0x000fc800078e025c */
[----:B------:R-:W-:Y:S02]  /*3df0*/  IMAD R51, R211, 0x200, R48 ;  /* 0x00000200d3337824 */ /* 0x000fe400078e0230 */
[----:B------:R-:W-:Y:S02]  /*3e00*/  IMAD R49, R49, 0x2, R18 ;  /* 0x0000000231317824 */ /* 0x000fe400078e0212 */
[----:B------:R-:W-:-:S04]  /*3e10*/  IMAD R51, R2, 0x1800, R51 ;  /* 0x0000180002337824 */ /* 0x000fc800078e0233 */
[----:B------:R-:W-:Y:S02]  /*3e20*/  IMAD R52, R51, 0x2, R18 ;  /* 0x0000000233347824 */ /* 0x000fe400078e0212 */
[----:B------:R-:W1:Y:S04]  /*3e30*/  LDS.128 R48, [R49+0x1c400] ;  /* 0x01c4000031307984 */ /* 0x000e680000000c00 */
[----:B------:R-:W2:Y:S01]  /*3e40*/  LDS.128 R52, [R52+0x1c400] ;  /* 0x01c4000034347984 */ /* 0x000ea20000000c00 */
[----:B------:R-:W-:Y:S05]  /*3e50*/  @P4 BRA `(.L_x_9731) ;  /* 0x00000004004c4947 */ /* 0x000fea0003800000 */
[--C-:B------:R-:W-:Y:S02]  /*3e60*/  SHF.R.U64 R129, R32, 0x10, R33.reuse ;  /* 0x0000001020817819 */ /* 0x100fe40000001221 */
[----:B------:R-:W-:Y:S01]  /*3e70*/  SHF.R.U32.HI R32, RZ, 0x10, R33 ;  /* 0x00000010ff207819 */ /* 0x000fe20000011621 */
[----:B------:R-:W-:Y:S01]  /*3e80*/  HADD2.F32 R33, -RZ, R121.H1_H1 ;  /* 0x30000079ff217230 */ /* 0x000fe20000004100 */
[--C-:B------:R-:W-:Y:S02]  /*3e90*/  SHF.R.U64 R130, R28, 0x10, R29.reuse ;  /* 0x000000101c827819 */ /* 0x100fe4000000121d */
[----:B------:R-:W-:Y:S01]  /*3ea0*/  SHF.R.U32.HI R120, RZ, 0x10, R29 ;  /* 0x00000010ff787819 */ /* 0x000fe2000001161d */
[----:B-1----:R-:W-:Y:S01]  /*3eb0*/  HADD2.F32 R29, -RZ, R49.H0_H0 ;  /* 0x20000031ff1d7230 */ /* 0x002fe20000004100 */
[----:B------:R-:W-:Y:S01]  /*3ec0*/  SHF.R.U64 R28, R30, 0x10, R31 ;  /* 0x000000101e1c7819 */ /* 0x000fe2000000121f */
[--C-:B--2---:R-:W-:Y:S01]  /*3ed0*/  HADD2.F32 R30, -RZ, R53.reuse.H0_H0 ;  /* 0x20000035ff1e7230 */ /* 0x104fe20000004100 */
[----:B------:R-:W-:Y:S01]  /*3ee0*/  SHF.R.U64 R128, R34, 0x10, R35 ;  /* 0x0000001022807819 */ /* 0x000fe20000001223 */
[----:B------:R-:W-:Y:S01]  /*3ef0*/  HADD2.F32 R53, -RZ, R53.H1_H1 ;  /* 0x30000035ff357230 */ /* 0x000fe20000004100 */
[----:B------:R-:W-:Y:S01]  /*3f00*/  SHF.R.U32.HI R124, RZ, 0x10, R31 ;  /* 0x00000010ff7c7819 */ /* 0x000fe2000001161f */
[----:B------:R-:W-:Y:S01]  /*3f10*/  HADD2.F32 R34, -RZ, R32.H0_H0 ;  /* 0x20000020ff227230 */ /* 0x000fe20000004100 */
[----:B------:R-:W-:Y:S01]  /*3f20*/  SHF.R.U32.HI R35, RZ, 0x10, R35 ;  /* 0x00000010ff237819 */ /* 0x000fe20000011623 */
[----:B------:R-:W-:-:S02]  /*3f30*/  HADD2.F32 R49, -RZ, R49.H1_H1 ;  /* 0x30000031ff317230 */ /* 0x000fc40000004100 */
[----:B------:R-:W-:Y:S02]  /*3f40*/  HADD2.F32 R32, -RZ, R120.H0_H0 ;  /* 0x20000078ff207230 */ /* 0x000fe40000004100 */
[CC--:B------:R-:W-:Y:S01]  /*3f50*/  FMUL.FTZ R120, R30.reuse, R33.reuse ;  /* 0x000000211e787220 */ /* 0x0c0fe20000410000 */
[----:B------:R-:W-:Y:S02]  /*3f60*/  HADD2.F32 R31, -RZ, R121.H0_H0 ;  /* 0x20000079ff1f7230 */ /* 0x000fe40000004100 */
[----:B------:R-:W-:Y:S01]  /*3f70*/  FMUL.FTZ R33, R29, R33 ;  /* 0x000000211d217220 */ /* 0x000fe20000410000 */
[-C--:B------:R-:W-:Y:S01]  /*3f80*/  FMUL.FTZ R122, R53, R34.reuse ;  /* 0x00000022357a7220 */ /* 0x080fe20000410000 */
[C---:B------:R-:W-:Y:S02]  /*3f90*/  FMUL.FTZ R34, R49.reuse, R34 ;  /* 0x0000002231227220 */ /* 0x040fe40000410000 */
[-C--:B------:R-:W-:Y:S01]  /*3fa0*/  FFMA.FTZ R121, R30, R31.reuse, R33 ;  /* 0x0000001f1e797223 */ /* 0x080fe20000010021 */
[-C--:B------:R-:W-:Y:S01]  /*3fb0*/  FFMA.FTZ R123, R49, R32.reuse, -R122 ;  /* 0x00000020317b7223 */ /* 0x080fe2000001087a */
[----:B------:R-:W-:Y:S01]  /*3fc0*/  FFMA.FTZ R120, R29, R31, -R120 ;  /* 0x0000001f1d787223 */ /* 0x000fe20000010878 */
[----:B------:R-:W-:Y:S01]  /*3fd0*/  FFMA.FTZ R122, R53, R32, R34 ;  /* 0x00000020357a7223 */ /* 0x000fe20000010022 */
[----:B------:R-:W-:-:S02]  /*3fe0*/  HADD2.F32 R33, -RZ, R125.H1_H1 ;  /* 0x3000007dff217230 */ /* 0x000fc40000004100 */
[--C-:B------:R-:W-:Y:S01]  /*3ff0*/  HADD2.F32 R30, -RZ, R55.reuse.H0_H0 ;  /* 0x20000037ff1e7230 */ /* 0x100fe20000004100 */
[----:B------:R-:W-:Y:S01]  /*4000*/  F2FP.F16.F32.PACK_AB R120, R123, R120 ;  /* 0x000000787b78723e */ /* 0x000fe200000000ff */
[----:B------:R-:W-:Y:S01]  /*4010*/  HADD2.F32 R55, -RZ, R55.H1_H1 ;  /* 0x30000037ff377230 */ /* 0x000fe20000004100 */
[----:B------:R-:W-:Y:S01]  /*4020*/  F2FP.F16.F32.PACK_AB R121, R122, R121 ;  /* 0x000000797a79723e */ /* 0x000fe200000000ff */
[----:B------:R-:W-:Y:S02]  /*4030*/  HADD2.F32 R29, -RZ, R51.H0_H0 ;  /* 0x20000033ff1d7230 */ /* 0x000fe40000004100 */
[----:B------:R-:W-:Y:S02]  /*4040*/  HADD2.F32 R34, -RZ, R35.H0_H0 ;  /* 0x20000023ff227230 */ /* 0x000fe40000004100 */
[----:B------:R-:W-:Y:S02]  /*4050*/  HADD2.F32 R51, -RZ, R51.H1_H1 ;  /* 0x30000033ff337230 */ /* 0x000fe40000004100 */
[----:B------:R-:W-:-:S02]  /*4060*/  HADD2.F32 R32, -RZ, R124.H0_H0 ;  /* 0x2000007cff207230 */ /* 0x000fc40000004100 */
[CC--:B------:R-:W-:Y:S01]  /*4070*/  FMUL.FTZ R124, R30.reuse, R33.reuse ;  /* 0x000000211e7c7220 */ /* 0x0c0fe20000410000 */
[----:B------:R-:W-:Y:S02]  /*4080*/  HADD2.F32 R31, -RZ, R125.H0_H0 ;  /* 0x2000007dff1f7230 */ /* 0x000fe40000004100 */
[----:B------:R-:W-:Y:S01]  /*4090*/  FMUL.FTZ R33, R29, R33 ;  /* 0x000000211d217220 */ /* 0x000fe20000410000 */
[-C--:B------:R-:W-:Y:S01]  /*40a0*/  FMUL.FTZ R126, R55, R34.reuse ;  /* 0x00000022377e7220 */ /* 0x080fe20000410000 */
[C---:B------:R-:W-:Y:S01]  /*40b0*/  FMUL.FTZ R34, R51.reuse, R34 ;  /* 0x0000002233227220 */ /* 0x040fe20000410000 */
[----:B------:R-:W-:Y:S02]  /*40c0*/  HADD2.F32 R35, -RZ, R129.H0_H0 ;  /* 0x20000081ff237230 */ /* 0x000fe40000004100 */
[-C--:B------:R-:W-:Y:S01]  /*40d0*/  FFMA.FTZ R125, R30, R31.reuse, R33 ;  /* 0x0000001f1e7d7223 */ /* 0x080fe20000010021 */
[-C--:B------:R-:W-:Y:S01]  /*40e0*/  FFMA.FTZ R127, R51, R32.reuse, -R126 ;  /* 0x00000020337f7223 */ /* 0x080fe2000001087e */
[----:B------:R-:W-:Y:S01]  /*40f0*/  FFMA.FTZ R124, R29, R31, -R124 ;  /* 0x0000001f1d7c7223 */ /* 0x000fe2000001087c */
[----:B------:R-:W-:Y:S01]  /*4100*/  FFMA.FTZ R126, R55, R32, R34 ;  /* 0x00000020377e7223 */ /* 0x000fe20000010022 */
[----:B------:R-:W-:-:S02]  /*4110*/  HADD2.F32 R30, -RZ, R52.H0_H0 ;  /* 0x20000034ff1e7230 */ /* 0x000fc40000004100 */
[--C-:B------:R-:W-:Y:S01]  /*4120*/  HADD2.F32 R32, -RZ, R131.reuse.H1_H1 ;  /* 0x30000083ff207230 */ /* 0x100fe20000004100 */
        /* <DEDUP_REMOVED lines=11> */
[-C--:B------:R-:W-:Y:S01]  /*41e0*/  FFMA.FTZ R34, R29, R31.reuse, -R34 ;  /* 0x0000001f1d227223 */ /* 0x080fe20000010822 */
[----:B------:R-:W-:Y:S02]  /*41f0*/  FFMA.FTZ R49, R30, R31, R49 ;  /* 0x0000001f1e317223 */ /* 0x000fe40000010031 */
[-C--:B------:R-:W-:Y:S01]  /*4200*/  FFMA.FTZ R52, R52, R33.reuse, R35 ;  /* 0x0000002134347223 */ /* 0x080fe20000010023 */
[----:B------:R-:W-:Y:S02]  /*4210*/  HADD2.F32 R31, -RZ, R119.H0_H0 ;  /* 0x20000077ff1f7230 */ /* 0x000fe40000004100 */
[----:B------:R-:W-:Y:S01]  /*4220*/  FFMA.FTZ R51, R48, R33, -R51 ;  /* 0x0000002130337223 */ /* 0x000fe20000010833 */
[----:B------:R-:W-:-:S02]  /*4230*/  HADD2.F32 R30, -RZ, R54.H0_H0 ;  /* 0x20000036ff1e7230 */ /* 0x000fc40000004100 */
[----:B------:R-:W-:Y:S01]  /*4240*/  HADD2.F32 R119, -RZ, R119.H1_H1 ;  /* 0x30000077ff777230 */ /* 0x000fe20000004100 */
[----:B------:R-:W-:Y:S01]  /*4250*/  F2FP.F16.F32.PACK_AB R52, R52, R49 ;  /* 0x000000313434723e */ /* 0x000fe200000000ff */
[----:B------:R-:W-:Y:S01]  /*4260*/  HADD2.F32 R35, -RZ, R128.H0_H0 ;  /* 0x20000080ff237230 */ /* 0x000fe20000004100 */
[----:B------:R-:W-:Y:S01]  /*4270*/  F2FP.F16.F32.PACK_AB R48, R51, R34 ;  /* 0x000000223330723e */ /* 0x000fe200000000ff */
[----:B------:R-:W-:Y:S02]  /*4280*/  HADD2.F32 R29, -RZ, R50.H0_H0 ;  /* 0x20000032ff1d7230 */ /* 0x000fe40000004100 */
[----:B------:R-:W-:Y:S02]  /*4290*/  HADD2.F32 R54, -RZ, R54.H1_H1 ;  /* 0x30000036ff367230 */ /* 0x000fe40000004100 */
[----:B------:R-:W-:Y:S02]  /*42a0*/  HADD2.F32 R50, -RZ, R50.H1_H1 ;  /* 0x30000032ff327230 */ /* 0x000fe40000004100 */
[----:B------:R-:W-:-:S02]  /*42b0*/  HADD2.F32 R33, -RZ, R28.H0_H0 ;  /* 0x2000001cff217230 */ /* 0x000fc40000004100 */
[----:B------:R-:W-:Y:S01]  /*42c0*/  FMUL.FTZ R28, R30, R119 ;  /* 0x000000771e1c7220 */ /* 0x000fe20000410000 */
[----:B------:R-:W-:Y:S01]  /*42d0*/  FMUL.FTZ R53, R54, R35 ;  /* 0x0000002336357220 */ /* 0x000fe20000410000 */
[C---:B------:R-:W-:Y:S01]  /*42e0*/  FMUL.FTZ R119, R29.reuse, R119 ;  /* 0x000000771d777220 */ /* 0x040fe20000410000 */
[C---:B------:R-:W-:Y:S01]  /*42f0*/  FMUL.FTZ R35, R50.reuse, R35 ;  /* 0x0000002332237220 */ /* 0x040fe20000410000 */
[----:B------:R-:W-:Y:S01]  /*4300*/  FFMA.FTZ R28, R29, R31, -R28 ;  /* 0x0000001f1d1c7223 */ /* 0x000fe2000001081c */
[----:B------:R-:W-:Y:S01]  /*4310*/  FFMA.FTZ R53, R50, R33, -R53 ;  /* 0x0000002132357223 */ /* 0x000fe20000010835 */
[----:B------:R-:W-:Y:S01]  /*4320*/  FFMA.FTZ R119, R30, R31, R119 ;  /* 0x0000001f1e777223 */ /* 0x000fe20000010077 */
[----:B------:R-:W-:Y:S01]  /*4330*/  FFMA.FTZ R54, R54, R33, R35 ;  /* 0x0000002136367223 */ /* 0x000fe20000010023 */
[----:B------:R-:W-:Y:S02]  /*4340*/  IMAD.MOV.U32 R49, RZ, RZ, R120 ;  /* 0x000000ffff317224 */ /* 0x000fe400078e0078 */
[----:B------:R-:W-:Y:S01]  /*4350*/  F2FP.F16.F32.PACK_AB R50, R53, R28 ;  /* 0x0000001c3532723e */ /* 0x000fe200000000ff */
[----:B------:R-:W-:Y:S01]  /*4360*/  IMAD.MOV.U32 R53, RZ, RZ, R121 ;  /* 0x000000ffff357224 */ /* 0x000fe200078e0079 */
[----:B------:R-:W-:Y:S01]  /*4370*/  F2FP.F16.F32.PACK_AB R54, R54, R119 ;  /* 0x000000773636723e */ /* 0x000fe200000000ff */
[----:B------:R-:W-:-:S07]  /*4380*/  IMAD.MOV.U32 R51, RZ, RZ, R124 ;  /* 0x000000ffff337224 */ /* 0x000fce00078e007c */
.L_x_9731:
[----:B------:R-:W-:Y:S05]  /*4390*/  BSYNC B2 ;  /* 0x0000000000027941 */ /* 0x000fea0003800000 */
.L_x_9730:
[----:B------:R-:W-:Y:S02]  /*43a0*/  ISETP.GE.AND P5, PT, R113, R109, PT ;  /* 0x0000006d7100720c */ /* 0x000fe40003fa6270 */
[----:B------:R-:W-:-:S11]  /*43b0*/  P2R R29, PR, RZ, 0x1 ;  /* 0x00000001ff1d7803 */ /* 0x000fd60000000000 */
[--C-:B------:R-:W-:Y:S02]  /*43c0*/  @!P5 SHF.R.S32.HI R28, RZ, 0x1f, R113.reuse ;  /* 0x0000001fff1cd819 */ /* 0x100fe40000011471 */
[----:B------:R-:W-:-:S04]  /*43d0*/  @!P5 IADD3 R106, P0, P6, R4, R106, R113 ;  /* 0x0000006a046ad210 */ /* 0x000fc80007e1e071 */
[----:B------:R-:W-:Y:S02]  /*43e0*/  @!P5 IADD3.X R114, R3, R114, R28, P0, P6 ;  /* 0x000000720372d210 */ /* 0x000fe400007ec41c */
[CC--:B------:R-:W-:Y:S02]  /*43f0*/  LEA R28, P6, R110.reuse, R100.reuse, 0x1 ;  /* 0x000000646e1c7211 */ /* 0x0c0fe400078c08ff */
[----:B------:R-:W-:Y:S02]  /*4400*/  ISETP.NE.AND P0, PT, R29, RZ, PT ;  /* 0x000000ff1d00720c */ /* 0x000fe40003f05270 */
[----:B------:R-:W-:Y:S02]  /*4410*/  LEA.HI.X R29, R110, R101, R112, 0x1, P6 ;  /* 0x000000656e1d7211 */ /* 0x000fe400030f0c70 */
[----:B------:R-:W-:-:S03]  /*4420*/  @!P5 LEA R30, P6, R106, R100, 0x1 ;  /* 0x000000646a1ed211 */ /* 0x000fc600078c08ff */
[----:B-1----:R1:W-:Y:S01]  /*4430*/  STG.E.128 desc[UR40][R28.64], R48 ;  /* 0x000000301c007986 */ /* 0x0023e2000c101d28 */
[----:B------:R-:W-:-:S05]  /*4440*/  @!P5 LEA.HI.X R31, R106, R101, R114, 0x1, P6 ;  /* 0x000000656a1fd211 */ /* 0x000fca00030f0c72 */
[----:B--2---:R1:W-:Y:S04]  /*4450*/  @!P5 STG.E.128 desc[UR40][R30.64], R52 ;  /* 0x000000341e00d986 */ /* 0x0043e8000c101d28 */
.L_x_9729:
[----:B------:R-:W-:Y:S05]  /*4460*/  BSYNC B1 ;  /* 0x0000000000017941 */ /* 0x000fea0003800000 */
.L_x_9728:
[C---:B------:R-:W-:Y:S01]  /*4470*/  ISETP.GE.OR P5, PT, R222.reuse, R99, P1 ;  /* 0x00000063de00720c */ /* 0x040fe20000fa6670 */
[-C--:B-12---:R-:W-:Y:S02]  /*4480*/  IMAD R28, R75, R104.reuse, RZ ;  /* 0x000000684b1c7224 */ /* 0x086fe400078e02ff */
[----:B------:R-:W-:-:S04]  /*4490*/  IMAD.WIDE.U32 R102, R222, R104, R102 ;  /* 0x00000068de667225 */ /* 0x000fc800078e0066 */
[----:B------:R-:W-:-:S06]  /*44a0*/  IMAD R105, R222, R105, R28 ;  /* 0x00000069de697224 */ /* 0x000fcc00078e021c */
[----:B------:R-:W-:Y:S05]  /*44b0*/  @P5 BRA `(.L_x_9718) ;  /* 0x0000000800405947 */ /* 0x000fea0003800000 */
[----:B------:R-:W-:Y:S01]  /*44c0*/  IMAD.IADD R50, R103, 0x1, R105 ;  /* 0x0000000167327824 */ /* 0x000fe200078e0269 */
[----:B------:R-:W-:Y:S01]  /*44d0*/  IADD3 R28, P5, P6, R4, R102, R90 ;  /* 0x00000066041c7210 */ /* 0x000fe20007ebe05a */
[----:B------:R-:W-:Y:S01]  /*44e0*/  BSSY B1, `(.L_x_9732) ;  /* 0x000006a000017945 */ /* 0x000fe20003800000 */
[----:B------:R-:W-:Y:S02]  /*44f0*/  SEL R111, R78, R111, !P0 ;  /* 0x0000006f4e6f7207 */ /* 0x000fe40004000000 */
[----:B------:R-:W-:Y:S02]  /*4500*/  IADD3.X R29, R3, R50, R91, P5, P6 ;  /* 0x00000032031d7210 */ /* 0x000fe40002fec45b */
[C---:B------:R-:W-:Y:S02]  /*4510*/  LEA R48, P5, R28.reuse, R100, 0x1 ;  /* 0x000000641c307211 */ /* 0x040fe400078a08ff */
[----:B------:R-:W-:Y:S02]  /*4520*/  SHF.R.U32.HI R30, RZ, 0x3, R210 ;  /* 0x00000003ff1e7819 */ /* 0x000fe400000116d2 */
[----:B------:R-:W-:-:S02]  /*4530*/  LEA.HI.X R49, R28, R101, R29, 0x1, P5 ;  /* 0x000000651c317211 */ /* 0x000fc400028f0c1d */
[----:B------:R-:W-:-:S04]  /*4540*/  SHF.R.S32.HI R28, RZ, 0x1f, R111 ;  /* 0x0000001fff1c7819 */ /* 0x000fc8000001146f */
[----:B------:R-:W-:-:S04]  /*4550*/  LEA.HI R111, R28, R111, RZ, 0x4 ;  /* 0x0000006f1c6f7211 */ /* 0x000fc800078f20ff */
[----:B------:R-:W-:-:S04]  /*4560*/  LEA.HI.SX32 R51, R111, R88, 0x1c ;  /* 0x000000586f337211 */ /* 0x000fc800078fe2ff */
[----:B------:R-:W-:-:S04]  /*4570*/  SHF.L.U32 R51, R51, 0x3, RZ ;  /* 0x0000000333337819 */ /* 0x000fc800000006ff */
[----:B------:R-:W-:-:S04]  /*4580*/  LOP3.LUT R28, R210, 0x38, R51, 0xf8, !PT ;  /* 0x00000038d21c7812 */ /* 0x000fc800078ef833 */
[----:B------:R-:W-:-:S05]  /*4590*/  LOP3.LUT R29, R28, R30, RZ, 0x3c, !PT ;  /* 0x0000001e1c1d7212 */ /* 0x000fca00078e3cff */
[----:B------:R-:W-:Y:S02]  /*45a0*/  IMAD.IADD R31, R212, 0x1, R29 ;  /* 0x00000001d41f7824 */ /* 0x000fe400078e021d */
[C---:B------:R-:W-:Y:S02]  /*45b0*/  IMAD R29, R2.reuse, 0x1800, R93 ;  /* 0x00001800021d7824 */ /* 0x040fe400078e025d */
[----:B------:R-:W-:Y:S02]  /*45c0*/  IMAD R31, R2, 0x1800, R31 ;  /* 0x00001800021f7824 */ /* 0x000fe400078e021f */
[--C-:B------:R-:W-:Y:S02]  /*45d0*/  IMAD R29, R29, 0x2, R18.reuse ;  /* 0x000000021d1d7824 */ /* 0x100fe400078e0212 */
[----:B------:R-:W-:-:S04]  /*45e0*/  IMAD R32, R31, 0x2, R18 ;  /* 0x000000021f207824 */ /* 0x000fc800078e0212 */
[----:B------:R-:W1:Y:S04]  /*45f0*/  LDS.128 R28, [R29+0x1c400] ;  /* 0x01c400001d1c7984 */ /* 0x000e680000000c00 */
[----:B------:R-:W2:Y:S01]  /*4600*/  LDS.128 R32, [R32+0x1c400] ;  /* 0x01c4000020207984 */ /* 0x000ea20000000c00 */
[----:B------:R-:W-:Y:S05]  /*4610*/  @P4 BRA `(.L_x_9733) ;  /* 0x0000000400584947 */ /* 0x000fea0003800000 */
[--C-:B------:R-:W-:Y:S02]  /*4620*/  SHF.R.U64 R107, R44, 0x10, R45.reuse ;  /* 0x000000102c6b7819 */ /* 0x100fe4000000122d */
[----:B------:R-:W-:Y:S01]  /*4630*/  SHF.R.U32.HI R44, RZ, 0x10, R45 ;  /* 0x00000010ff2c7819 */ /* 0x000fe2000001162d */
[----:B------:R-:W-:Y:S01]  /*4640*/  HADD2.F32 R45, -RZ, R118.H1_H1 ;  /* 0x30000076ff2d7230 */ /* 0x000fe20000004100 */
[--C-:B------:R-:W-:Y:S01]  /*4650*/  SHF.R.U64 R111, R40, 0x10, R41.reuse ;  /* 0x00000010286f7819 */ /* 0x100fe20000001229 */
[----:B--2---:R-:W-:Y:S01]  /*4660*/  IMAD.MOV.U32 R40, RZ, RZ, R32 ;  /* 0x000000ffff287224 */ /* 0x004fe200078e0020 */
[----:B------:R-:W-:Y:S01]  /*4670*/  SHF.R.U32.HI R52, RZ, 0x10, R41 ;  /* 0x00000010ff347819 */ /* 0x000fe20000011629 */
[----:B------:R-:W-:Y:S01]  /*4680*/  IMAD.MOV.U32 R41, RZ, RZ, R34 ;  /* 0x000000ffff297224 */ /* 0x000fe200078e0022 */
[----:B------:R-:W-:Y:S01]  /*4690*/  SHF.R.U64 R110, R42, 0x10, R43 ;  /* 0x000000102a6e7819 */ /* 0x000fe2000000122b */
[----:B-1----:R-:W-:Y:S01]  /*46a0*/  IMAD.MOV.U32 R32, RZ, RZ, R30 ;  /* 0x000000ffff207224 */ /* 0x002fe200078e001e */
[----:B------:R-:W-:Y:S01]  /*46b0*/  SHF.R.U64 R106, R46, 0x10, R47 ;  /* 0x000000102e6a7819 */ /* 0x000fe2000000122f */
[--C-:B------:R-:W-:Y:S01]  /*46c0*/  HADD2.F32 R34, -RZ, R33.reuse.H0_H0 ;  /* 0x20000021ff227230 */ /* 0x100fe20000004100 */
[----:B------:R-:W-:Y:S01]  /*46d0*/  SHF.R.U32.HI R54, RZ, 0x10, R43 ;  /* 0x00000010ff367819 */ /* 0x000fe2000001162b */
[----:B------:R-:W-:Y:S01]  /*46e0*/  HADD2.F32 R33, -RZ, R33.H1_H1 ;  /* 0x30000021ff217230 */ /* 0x000fe20000004100 */
[----:B------:R-:W-:Y:S01]  /*46f0*/  SHF.R.U32.HI R53, RZ, 0x10, R47 ;  /* 0x00000010ff357819 */ /* 0x000fe2000001162f */
[----:B------:R-:W-:-:S02]  /*4700*/  HADD2.F32 R30, -RZ, R29.H0_H0 ;  /* 0x2000001dff1e7230 */ /* 0x000fc40000004100 */
[-C--:B------:R-:W-:Y:S01]  /*4710*/  FMUL.FTZ R47, R34, R45.reuse ;  /* 0x0000002d222f7220 */ /* 0x080fe20000410000 */
[----:B------:R-:W-:Y:S02]  /*4720*/  HADD2.F32 R44, -RZ, R44.H0_H0 ;  /* 0x2000002cff2c7230 */ /* 0x000fe40000004100 */
[----:B------:R-:W-:Y:S02]  /*4730*/  HADD2.F32 R29, -RZ, R29.H1_H1 ;  /* 0x3000001dff1d7230 */ /* 0x000fe40000004100 */
[----:B------:R-:W-:Y:S01]  /*4740*/  FMUL.FTZ R45, R30, R45 ;  /* 0x0000002d1e2d7220 */ /* 0x000fe20000410000 */
        /* <DEDUP_REMOVED lines=8> */
[-C--:B------:R-:W-:Y:S01]  /*47d0*/  FFMA.FTZ R47, R30, R43.reuse, -R47 ;  /* 0x0000002b1e2f7223 */ /* 0x080fe2000001082f */
[----:B------:R-:W-:Y:S02]  /*47e0*/  HADD2.F32 R42, -RZ, R117.H1_H1 ;  /* 0x30000075ff2a7230 */ /* 0x000fe40000004100 */
[----:B------:R-:W-:Y:S01]  /*47f0*/  FFMA.FTZ R45, R34, R43, R45 ;  /* 0x0000002b222d7223 */ /* 0x000fe2000001002d */
[----:B------:R-:W-:Y:S02]  /*4800*/  HADD2.F32 R30, -RZ, R35.H0_H0 ;  /* 0x20000023ff1e7230 */ /* 0x000fe40000004100 */
[----:B------:R-:W-:-:S02]  /*4810*/  HADD2.F32 R33, -RZ, R115.H1_H1 ;  /* 0x30000073ff217230 */ /* 0x000fc40000004100 */
[-C--:B------:R-:W-:Y:S01]  /*4820*/  FMUL.FTZ R43, R29, R42.reuse ;  /* 0x0000002a1d2b7220 */ /* 0x080fe20000410000 */
[----:B------:R-:W-:Y:S01]  /*4830*/  HADD2.F32 R35, -RZ, R35.H1_H1 ;  /* 0x30000023ff237230 */ /* 0x000fe20000004100 */
[----:B------:R-:W-:Y:S01]  /*4840*/  F2FP.F16.F32.PACK_AB R45, R52, R45 ;  /* 0x0000002d342d723e */ /* 0x000fe200000000ff */
[----:B------:R-:W-:Y:S02]  /*4850*/  HADD2.F32 R44, -RZ, R53.H0_H0 ;  /* 0x20000035ff2c7230 */ /* 0x000fe40000004100 */
[C---:B------:R-:W-:Y:S01]  /*4860*/  FFMA.FTZ R55, R30.reuse, R33, R43 ;  /* 0x000000211e377223 */ /* 0x040fe2000001002b */
[----:B------:R-:W-:Y:S02]  /*4870*/  HADD2.F32 R34, -RZ, R54.H0_H0 ;  /* 0x20000036ff227230 */ /* 0x000fe40000004100 */
[----:B------:R-:W-:Y:S01]  /*4880*/  FMUL.FTZ R54, R30, R42 ;  /* 0x0000002a1e367220 */ /* 0x000fe20000410000 */
[----:B------:R-:W-:Y:S02]  /*4890*/  HADD2.F32 R31, -RZ, R31.H1_H1 ;  /* 0x3000001fff1f7230 */ /* 0x000fe40000004100 */
[----:B------:R-:W-:Y:S01]  /*48a0*/  FMUL.FTZ R42, R35, R44 ;  /* 0x0000002c232a7220 */ /* 0x000fe20000410000 */
[----:B------:R-:W-:-:S02]  /*48b0*/  HADD2.F32 R30, -RZ, R40.H0_H0 ;  /* 0x20000028ff1e7230 */ /* 0x000fc40000004100 */
[----:B------:R-:W-:Y:S01]  /*48c0*/  FFMA.FTZ R54, R29, R33, -R54 ;  /* 0x000000211d367223 */ /* 0x000fe20000010836 */
[----:B------:R-:W-:Y:S02]  /*48d0*/  HADD2.F32 R33, -RZ, R107.H0_H0 ;  /* 0x2000006bff217230 */ /* 0x000fe40000004100 */
[C---:B------:R-:W-:Y:S01]  /*48e0*/  FMUL.FTZ R44, R31.reuse, R44 ;  /* 0x0000002c1f2c7220 */ /* 0x040fe20000410000 */
[----:B------:R-:W-:Y:S02]  /*48f0*/  HADD2.F32 R29, -RZ, R28.H0_H0 ;  /* 0x2000001cff1d7230 */ /* 0x000fe40000004100 */
[-C--:B------:R-:W-:Y:S01]  /*4900*/  FFMA.FTZ R105, R31, R34.reuse, -R42 ;  /* 0x000000221f697223 */ /* 0x080fe2000001082a */
[----:B------:R-:W-:Y:S02]  /*4910*/  HADD2.F32 R40, -RZ, R40.H1_H1 ;  /* 0x30000028ff287230 */ /* 0x000fe40000004100 */
[----:B------:R-:W-:Y:S01]  /*4920*/  FFMA.FTZ R104, R35, R34, R44 ;  /* 0x0000002223687223 */ /* 0x000fe2000001002c */
[----:B------:R-:W-:-:S02]  /*4930*/  HADD2.F32 R28, -RZ, R28.H1_H1 ;  /* 0x3000001cff1c7230 */ /* 0x000fc40000004100 */
[-C--:B------:R-:W-:Y:S01]  /*4940*/  FMUL.FTZ R34, R30, R118.reuse ;  /* 0x000000761e227220 */ /* 0x080fe20000410000 */
[----:B------:R-:W-:Y:S02]  /*4950*/  HADD2.F32 R116, -RZ, R116.H0_H0 ;  /* 0x20000074ff747230 */ /* 0x000fe40000004100 */
[-C--:B------:R-:W-:Y:S01]  /*4960*/  FMUL.FTZ R43, R40, R33.reuse ;  /* 0x00000021282b7220 */ /* 0x080fe20000410000 */
[----:B------:R-:W-:Y:S02]  /*4970*/  HADD2.F32 R31, -RZ, R111.H0_H0 ;  /* 0x2000006fff1f7230 */ /* 0x000fe40000004100 */
[C---:B------:R-:W-:Y:S01]  /*4980*/  FMUL.FTZ R33, R28.reuse, R33 ;  /* 0x000000211c217220 */ /* 0x040fe20000410000 */
[C---:B------:R-:W-:Y:S01]  /*4990*/  FMUL.FTZ R35, R29.reuse, R118 ;  /* 0x000000761d237220 */ /* 0x040fe20000410000 */
[----:B------:R-:W-:Y:S01]  /*49a0*/  FFMA.FTZ R34, R29, R116, -R34 ;  /* 0x000000741d227223 */ /* 0x000fe20000010822 */
[----:B------:R-:W-:Y:S02]  /*49b0*/  HADD2.F32 R29, -RZ, R41.H0_H0 ;  /* 0x20000029ff1d7230 */ /* 0x000fe40000004100 */
[-C--:B------:R-:W-:Y:S01]  /*49c0*/  FFMA.FTZ R43, R28, R31.reuse, -R43 ;  /* 0x0000001f1c2b7223 */ /* 0x080fe2000001082b */
[----:B------:R-:W-:Y:S01]  /*49d0*/  FFMA.FTZ R40, R40, R31, R33 ;  /* 0x0000001f28287223 */ /* 0x000fe20000010021 */
[----:B------:R-:W-:-:S02]  /*49e0*/  HADD2.F32 R28, -RZ, R32.H0_H0 ;  /* 0x20000020ff1c7230 */ /* 0x000fc40000004100 */
[----:B------:R-:W-:Y:S01]  /*49f0*/  FFMA.FTZ R35, R30, R116, R35 ;  /* 0x000000741e237223 */ /* 0x000fe20000010023 */
[----:B------:R-:W-:Y:S01]  /*4a00*/  HADD2.F32 R117, -RZ, R117.H0_H0 ;  /* 0x20000075ff757230 */ /* 0x000fe20000004100 */
[----:B------:R-:W-:Y:S01]  /*4a10*/  F2FP.F16.F32.PACK_AB R55, R104, R55 ;  /* 0x000000376837723e */ /* 0x000fe200000000ff */
[----:B------:R-:W-:Y:S02]  /*4a20*/  HADD2.F32 R31, -RZ, R106.H0_H0 ;  /* 0x2000006aff1f7230 */ /* 0x000fe40000004100 */
        /* <DEDUP_REMOVED lines=20> */
[----:B------:R-:W-:-:S07]  /*4b70*/  F2FP.F16.F32.PACK_AB R34, R41, R42 ;  /* 0x0000002a2922723e */ /* 0x000fce00000000ff */
.L_x_9733:
[----:B------:R-:W-:Y:S05]  /*4b80*/  BSYNC B1 ;  /* 0x0000000000017941 */ /* 0x000fea0003800000 */
.L_x_9732:
[----:B-1----:R4:W-:Y:S01]  /*4b90*/  STG.E.128 desc[UR40][R48.64], R28 ;  /* 0x0000001c30007986 */ /* 0x0029e2000c101d28 */
[----:B------:R-:W-:-:S13]  /*4ba0*/  ISETP.GE.AND P4, PT, R51, R109, PT ;  /* 0x0000006d3300720c */ /* 0x000fda0003f86270 */
[----:B------:R-:W-:Y:S05]  /*4bb0*/  @P4 BRA `(.L_x_9718) ;  /* 0x0000000000804947 */ /* 0x000fea0003800000 */
[--C-:B----4-:R-:W-:Y:S02]  /*4bc0*/  SHF.R.S32.HI R28, RZ, 0x1f, R51.reuse ;  /* 0x0000001fff1c7819 */ /* 0x110fe40000011433 */
[----:B------:R-:W-:-:S04]  /*4bd0*/  IADD3 R51, P4, P5, R4, R102, R51 ;  /* 0x0000006604337210 */ /* 0x000fc80007d9e033 */
[----:B------:R-:W-:Y:S02]  /*4be0*/  IADD3.X R50, R3, R50, R28, P4, P5 ;  /* 0x0000003203327210 */ /* 0x000fe400027ea41c */
[----:B------:R-:W-:-:S04]  /*4bf0*/  LEA R100, P4, R51, R100, 0x1 ;  /* 0x0000006433647211 */ /* 0x000fc800078808ff */
[----:B------:R-:W-:-:S05]  /*4c00*/  LEA.HI.X R101, R51, R101, R50, 0x1, P4 ;  /* 0x0000006533657211 */ /* 0x000fca00020f0c32 */
[----:B--2---:R1:W-:Y:S01]  /*4c10*/  STG.E.128 desc[UR40][R100.64], R32 ;  /* 0x0000002064007986 */ /* 0x0043e2000c101d28 */
[----:B------:R-:W-:Y:S05]  /*4c20*/  BRA `(.L_x_9718) ;  /* 0x0000000000647947 */ /* 0x000fea0003800000 */
.L_x_9701:
[----:B------:R-:W-:-:S13]  /*4c30*/  ISETP.NE.AND P3, PT, R203, 0x3, PT ;  /* 0x00000003cb00780c */ /* 0x000fda0003f65270 */
[----:B------:R-:W-:Y:S05]  /*4c40*/  @!P3 BRA `(.L_x_9734) ;  /* 0x000000000004b947 */ /* 0x000fea0003800000 */
[----:B------:R-:W-:Y:S01]  /*4c50*/  BPT.TRAP 0x1 ;  /* 0x000000040000795c */ /* 0x000fe20000300000 */
.L_x_9734:
[----:B------:R-:W-:Y:S01]  /*4c60*/  IMAD R97, R2, 0x8, R18 ;  /* 0x0000000802617824 */ /* 0x000fe200078e0212 */
[----:B------:R-:W-:Y:S01]  /*4c70*/  SHF.L.U32 R108, R201, 0x1f, RZ ;  /* 0x0000001fc96c7819 */ /* 0x000fe200000006ff */
[----:B------:R-:W-:Y:S01]  /*4c80*/  IMAD R99, R26, -0x60, R60 ;  /* 0xffffffa01a637824 */ /* 0x000fe200078e023c */
[----:B------:R-:W-:Y:S02]  /*4c90*/  BSSY B1, `(.L_x_9735) ;  /* 0x0000004000017945 */ /* 0x000fe40003800000 */
[----:B------:R-:W0:Y:S02]  /*4ca0*/  SYNCS.PHASECHK.TRANS64.TRYWAIT P4, [R97+URZ+0x22890], R108 ;  /* 0x0228906c610075a7 */ /* 0x000e24000808017f */
[----:B------:R-:W-:Y:S01]  /*4cb0*/  VIMNMX R99, R99, 0x60, PT ;  /* 0x0000006063637848 */ /* 0x000fe20003fe0100 */
[----:B0-----:R-:W-:Y:S06]  /*4cc0*/  @!P4 BRA `(.L_x_9736) ;  /* 0x0000011800ccc947 */ /* 0x001fec0003800000 */
.L_x_9987:
[----:B------:R-:W-:Y:S05]  /*4cd0*/  BSYNC B1 ;  /* 0x0000000000017941 */ /* 0x000fea0003800000 */
.L_x_9735:
[-C--:B------:R-:W-:Y:S01]  /*4ce0*/  ISETP.GE.AND P5, PT, R19, R99.reuse, PT ;  /* 0x000000631300720c */ /* 0x080fe20003fa6270 */
[----:B------:R-:W-:Y:S01]  /*4cf0*/  BSSY B1, `(.L_x_9737) ;  /* 0x0000007000017945 */ /* 0x000fe20003800000 */
[----:B------:R-:W-:-:S11]  /*4d00*/  ISETP.GE.AND P4, PT, R222, R99, PT ;  /* 0x00000063de00720c */ /* 0x000fd60003f86270 */
[----:B------:R-:W-:Y:S05]  /*4d10*/  @P5 BRA `(.L_x_9738) ;  /* 0x0000000000105947 */ /* 0x000fea0003800000 */
[----:B------:R-:W1:Y:S04]  /*4d20*/  @!P1 LDS.128 R28, [R106] ;  /* 0x000000006a1c9984 */ /* 0x000e680000000c00 */
[----:B------:R-:W2:Y:S04]  /*4d30*/  @!P2 LDS.128 R32, [R104] ;  /* 0x000000006820a984 */ /* 0x000ea80000000c00 */
[----:B-1----:R1:W-:Y:S04]  /*4d40*/  @!P1 STG.E.128 desc[UR40][R42.64], R28 ;  /* 0x0000001c2a009986 */ /* 0x0023e8000c101d28 */
[----:B--2---:R1:W-:Y:S02]  /*4d50*/  @!P2 STG.E.128 desc[UR40][R42.64+0x40], R32 ;  /* 0x000040202a00a986 */ /* 0x0043e4000c101d28 */
.L_x_9738:
[----:B------:R-:W-:Y:S05]  /*4d60*/  BSYNC B1 ;  /* 0x0000000000017941 */ /* 0x000fea0003800000 */
.L_x_9737:
[----:B------:R-:W-:Y:S05]  /*4d70*/  @P4 BRA `(.L_x_9718) ;  /* 0x0000000000104947 */ /* 0x000fea0003800000 */
[----:B-1----:R-:W1:Y:S04]  /*4d80*/  @!P1 LDS.128 R28, [R106+0x2000] ;  /* 0x002000006a1c9984 */ /* 0x002e680000000c00 */
[----:B------:R-:W2:Y:S04]  /*4d90*/  @!P2 LDS.128 R32, [R104+0x2000] ;  /* 0x002000006820a984 */ /* 0x000ea80000000c00 */
[----:B-1----:R3:W-:Y:S04]  /*4da0*/  @!P1 STG.E.128 desc[UR40][R40.64], R28 ;  /* 0x0000001c28009986 */ /* 0x0027e8000c101d28 */
[----:B--2---:R3:W-:Y:S02]  /*4db0*/  @!P2 STG.E.128 desc[UR40][R40.64+0x40], R32 ;  /* 0x000040202800a986 */ /* 0x0047e4000c101d28 */
.L_x_9718:
[----:B------:R-:W-:Y:S05]  /*4dc0*/  BSYNC B0 ;  /* 0x0000000000007941 */ /* 0x000fea0003800000 */
.L_x_9700:
[----:B-1234-:R-:W1:Y:S01]  /*4dd0*/  S2R R28, SR_TID.X ;  /* 0x00000000001c7919 */ /* 0x01ee620000002100 */
        /* <DEDUP_REMOVED lines=16> */
.L_x_9740:
[----:B------:R-:W-:Y:S05]  /*4ee0*/  BSYNC B0 ;  /* 0x0000000000007941 */ /* 0x000fea0003800000 */
.L_x_9739:
[----:B------:R-:W2:Y:S01]  /*4ef0*/  SYNCS.PHASECHK.TRANS64.TRYWAIT P3, [R97+URZ+0x228b0], R108 ;  /* 0x0228b06c610075a7 */ /* 0x000ea2000806017f */
[----:B------:R-:W-:Y:S01]  /*4f00*/  ULDC UR43, c[0x0][0x320] ;  /* 0x0000c800002b7ab9 */ /* 0x000fe20000000800 */
[----:B------:R-:W-:Y:S01]  /*4f10*/  ULDC.64 UR38, c[0x0][0x328] ;  /* 0x0000ca0000267ab9 */ /* 0x000fe20000000a00 */
[----:B------:R-:W-:Y:S01]  /*4f20*/  ULDC.64 UR36, c[0x0][0x318] ;  /* 0x0000c60000247ab9 */ /* 0x000fe20000000a00 */
[----:B------:R-:W-:Y:S01]  /*4f30*/  BSSY B0, `(.L_x_9741) ;  /* 0x0000003000007945 */ /* 0x000fe20003800000 */
[----:B-1----:R-:W-:-:S03]  /*4f40*/  IMAD R28, R2, 0x6000, R79 ;  /* 0x00006000021c7824 */ /* 0x002fc600078e024f */
[----:B--2---:R-:W-:Y:S05]  /*4f50*/  @!P3 BRA `(.L_x_9742) ;  /* 0x00000118003cb947 */ /* 0x004fea0003800000 */
.L_x_9988:
[----:B------:R-:W-:Y:S05]  /*4f60*/  BSYNC B0 ;  /* 0x0000000000007941 */ /* 0x000fea0003800000 */
.L_x_9741:
[----:B------:R-:W-:Y:S01]  /*4f70*/  ISETP.GE.AND P3, PT, R19, R99, PT ;  /* 0x000000631300720c */ /* 0x000fe20003f66270 */
[----:B------:R-:W-:Y:S01]  /*4f80*/  IMAD.IADD R29, R77, 0x1, R28 ;  /* 0x000000014d1d7824 */ /* 0x000fe200078e021c */
[----:B------:R-:W-:Y:S01]  /*4f90*/  BSSY B0, `(.L_x_9743) ;  /* 0x0000025000007945 */ /* 0x000fe20003800000 */
[----:B------:R-:W-:Y:S02]  /*4fa0*/  IMAD R40, R28, 0x2, R24 ;  /* 0x000000021c287824 */ /* 0x000fe400078e0218 */
[----:B------:R-:W-:-:S04]  /*4fb0*/  IMAD.WIDE R32, R26, 0x60, R58 ;  /* 0x000000601a207825 */ /* 0x000fc800078e023a */
[----:B------:R-:W-:-:S04]  /*4fc0*/  IMAD R41, R29, 0x2, R24 ;  /* 0x000000021d297824 */ /* 0x000fc800078e0218 */
[----:B------:R-:W-:Y:S05]  /*4fd0*/  @P3 BRA `(.L_x_9744) ;  /* 0x0000000000803947 */ /* 0x000fea0003800000 */
[----:B------:R-:W-:Y:S01]  /*4fe0*/  MOV R29, R94 ;  /* 0x0000005e001d7202 */ /* 0x000fe20000000f00 */
[----:B------:R-:W-:Y:S02]  /*4ff0*/  IMAD R31, R33, UR38, RZ ;  /* 0x00000026211f7c24 */ /* 0x000fe4000f8e02ff */
[----:B------:R-:W-:Y:S02]  /*5000*/  IMAD.MOV.U32 R28, RZ, RZ, R6 ;  /* 0x000000ffff1c7224 */ /* 0x000fe400078e0006 */
[C---:B------:R-:W-:Y:S02]  /*5010*/  IMAD R31, R32.reuse, UR39, R31 ;  /* 0x00000027201f7c24 */ /* 0x040fe4000f8e021f */
[----:B------:R-:W-:-:S04]  /*5020*/  IMAD.WIDE.U32 R28, R32, UR38, R28 ;  /* 0x00000026201c7c25 */ /* 0x000fc8000f8e001c */
[----:B------:R-:W-:Y:S01]  /*5030*/  IMAD.IADD R29, R29, 0x1, R31 ;  /* 0x000000011d1d7824 */ /* 0x000fe200078e021f */
[----:B------:R-:W-:-:S04]  /*5040*/  LEA R34, P3, R28, UR36, 0x1 ;  /* 0x000000241c227c11 */ /* 0x000fc8000f8608ff */
[----:B------:R-:W-:Y:S02]  /*5050*/  LEA.HI.X R35, R28, UR37, R29, 0x1, P3 ;  /* 0x000000251c237c11 */ /* 0x000fe400098f0c1d */
[----:B------:R-:W-:-:S13]  /*5060*/  ISETP.GE.AND P3, PT, R16, UR43, PT ;  /* 0x0000002b10007c0c */ /* 0x000fda000bf66270 */
[----:B------:R-:W2:Y:S04]  /*5070*/  @!P3 LDS.128 R28, [R40] ;  /* 0x00000000281cb984 */ /* 0x000ea80000000c00 */
[----:B--2---:R-:W-:Y:S01]  /*5080*/  @!P3 STG.E.128 desc[UR40][R34.64], R28 ;  /* 0x0000001c2200b986 */ /* 0x004fe2000c101d28 */
[----:B------:R-:W-:-:S13]  /*5090*/  ISETP.GE.AND P3, PT, R62, UR43, PT ;  /* 0x0000002b3e007c0c */ /* 0x000fda000bf66270 */
[----:B------:R-:W2:Y:S04]  /*50a0*/  @!P3 LDS.128 R28, [R41] ;  /* 0x00000000291cb984 */ /* 0x000ea80000000c00 */
[----:B--2---:R-:W-:Y:S01]  /*50b0*/  @!P3 STG.E.128 desc[UR40][R34.64+0x40], R28 ;  /* 0x0000401c2200b986 */ /* 0x004fe2000c101d28 */
[----:B------:R-:W-:-:S13]  /*50c0*/  ISETP.GE.AND P3, PT, R63, UR43, PT ;  /* 0x0000002b3f007c0c */ /* 0x000fda000bf66270 */
[----:B------:R-:W2:Y:S04]  /*50d0*/  @!P3 LDS.128 R28, [R40+0x3000] ;  /* 0x00300000281cb984 */ /* 0x000ea80000000c00 */
        /* <DEDUP_REMOVED lines=10> */
[----:B------:R-:W-:-:S13]  /*5180*/  ISETP.NE.AND P3, PT, R96, RZ, PT ;  /* 0x000000ff6000720c */ /* 0x000fda0003f65270 */
[----:B------:R-:W2:Y:S04]  /*5190*/  @P3 LDS.128 R28, [R40+0x9000] ;  /* 0x00900000281c3984 */ /* 0x000ea80000000c00 */
[----:B--2---:R-:W-:Y:S01]  /*51a0*/  @P3 STG.E.128 desc[UR40][R34.64+0x180], R28 ;  /* 0x0001801c22003986 */ /* 0x004fe2000c101d28 */
[----:B------:R-:W-:-:S13]  /*51b0*/  ISETP.NE.AND P3, PT, R95, RZ, PT ;  /* 0x000000ff5f00720c */ /* 0x000fda0003f65270 */
[----:B------:R-:W2:Y:S04]  /*51c0*/  @P3 LDS.128 R28, [R41+0x9000] ;  /* 0x00900000291c3984 */ /* 0x000ea80000000c00 */
[----:B--2---:R2:W-:Y:S02]  /*51d0*/  @P3 STG.E.128 desc[UR40][R34.64+0x1c0], R28 ;  /* 0x0001c01c22003986 */ /* 0x0045e4000c101d28 */
.L_x_9744:
[----:B------:R-:W-:Y:S05]  /*51e0*/  BSYNC B0 ;  /* 0x0000000000007941 */ /* 0x000fea0003800000 */
.L_x_9743:
[----:B------:R-:W-:Y:S01]  /*51f0*/  ISETP.GE.AND P3, PT, R222, R99, PT ;  /* 0x00000063de00720c */ /* 0x000fe20003f66270 */
[----:B------:R-:W-:-:S12]  /*5200*/  BSSY B0, `(.L_x_9745) ;  /* 0x0000024000007945 */ /* 0x000fd80003800000 */
[----:B------:R-:W-:Y:S05]  /*5210*/  @P3 BRA `(.L_x_9746) ;  /* 0x0000000000883947 */ /* 0x000fea0003800000 */
[----:B--2---:R-:W-:Y:S01]  /*5220*/  IADD3 R31, P3, R32, 0x40, RZ ;  /* 0x00000040201f7810 */ /* 0x004fe20007f7e0ff */
[----:B------:R-:W-:Y:S02]  /*5230*/  IMAD.MOV.U32 R28, RZ, RZ, R6 ;  /* 0x000000ffff1c7224 */ /* 0x000fe400078e0006 */
[----:B------:R-:W-:Y:S02]  /*5240*/  IMAD.MOV.U32 R29, RZ, RZ, R94 ;  /* 0x000000ffff1d7224 */ /* 0x000fe400078e005e */
[----:B------:R-:W-:Y:S02]  /*5250*/  IMAD.X R32, RZ, RZ, R33, P3 ;  /* 0x000000ffff207224 */ /* 0x000fe400018e0621 */
[----:B------:R-:W-:-:S04]  /*5260*/  IMAD.WIDE.U32 R28, R31, UR38, R28 ;  /* 0x000000261f1c7c25 */ /* 0x000fc8000f8e001c */
[----:B------:R-:W-:-:S04]  /*5270*/  IMAD R32, R32, UR38, RZ ;  /* 0x0000002620207c24 */ /* 0x000fc8000f8e02ff */
[----:B------:R-:W-:Y:S01]  /*5280*/  IMAD R31, R31, UR39, R32 ;  /* 0x000000271f1f7c24 */ /* 0x000fe2000f8e0220 */
[----:B------:R-:W-:-:S03]  /*5290*/  LEA R32, P3, R28, UR36, 0x1 ;  /* 0x000000241c207c11 */ /* 0x000fc6000f8608ff */
[----:B------:R-:W-:-:S05]  /*52a0*/  IMAD.IADD R29, R29, 0x1, R31 ;  /* 0x000000011d1d7824 */ /* 0x000fca00078e021f */
[----:B------:R-:W-:Y:S02]  /*52b0*/  LEA.HI.X R33, R28, UR37, R29, 0x1, P3 ;  /* 0x000000251c217c11 */ /* 0x000fe400098f0c1d */
        /* <DEDUP_REMOVED lines=23> */
[----:B--2---:R3:W-:Y:S02]  /*5430*/  @P3 STG.E.128 desc[UR40][R32.64+0x1c0], R28 ;  /* 0x0001c01c20003986 */ /* 0x0047e4000c101d28 */
.L_x_9746:
[----:B------:R-:W-:Y:S05]  /*5440*/  BSYNC B0 ;  /* 0x0000000000007941 */ /* 0x000fea0003800000 */
.L_x_9745:
[----:B------:R-:W-:Y:S01]  /*5450*/  @!PT LDS RZ, [RZ] ;  /* 0x00000000fffff984 */ /* 0x000fe20000000800 */
[----:B------:R-:W-:Y:S01]  /*5460*/  @!PT LDS RZ, [RZ] ;  /* 0x00000000fffff984 */ /* 0x000fe20000000800 */
[----:B------:R-:W-:Y:S01]  /*5470*/  @!PT LDS RZ, [RZ] ;  /* 0x00000000fffff984 */ /* 0x000fe20000000800 */
[----:B------:R-:W-:Y:S01]  /*5480*/  @!PT LDS RZ, [RZ] ;  /* 0x00000000fffff984 */ /* 0x000fe20000000800 */
[----:B------:R4:W-:Y:S06]  /*5490*/  MEMBAR.ALL.CTA ;  /* 0x0000000000007992 */ /* 0x0009ec0000008000 */
[----:B----4-:R-:W4:Y:S02]  /*54a0*/  FENCE.VIEW.ASYNC.S ;  /* 0x00000000000073c6 */ /* 0x010f240000000000 */
[----:B----4-:R4:W-:Y:S01]  /*54b0*/  BAR.SYNC.DEFER_BLOCKING R76, 0x80 ;  /* 0x0002004c0000751d */ /* 0x0109e20000010000 */
[----:B------:R-:W-:Y:S01]  /*54c0*/  ISETP.NE.AND P5, PT, R98, RZ, PT ;  /* 0x000000ff6200720c */ /* 0x000fe20003fa5270 */
[----:B------:R-:W-:-:S02]  /*54d0*/  VIADD R2, R2, 0x1 ;  /* 0x0000000102027836 */ /* 0x000fc40000000000 */
[----:B01----:R-:W-:-:S03]  /*54e0*/  @!P4 VIADD R97, R97, 0x228c0 ;  /* 0x000228c06161c836 */ /* 0x003fc60000000000 */
[C---:B------:R-:W-:Y:S02]  /*54f0*/  ISETP.NE.AND P3, PT, R2.reuse, 0x2, PT ;  /* 0x000000020200780c */ /* 0x040fe40003f65270 */
[----:B------:R-:W-:Y:S02]  /*5500*/  @!P4 PRMT R97, RZ, 0x654, R97 ;  /* 0x00000654ff61c816 */ /* 0x000fe40000000061 */
[----:B--23--:R-:W-:Y:S02]  /*5510*/  SEL R28, RZ, 0x1, P3 ;  /* 0x00000001ff1c7807 */ /* 0x00cfe40001800000 */
[----:B------:R-:W-:Y:S02]  /*5520*/  SEL R2, R2, RZ, P3 ;  /* 0x000000ff02027207 */ /* 0x000fe40001800000 */
[----:B------:R-:W-:Y:S01]  /*5530*/  LOP3.LUT R201, R201, R28, RZ, 0x3c, !PT ;  /* 0x0000001cc9c97212 */ /* 0x000fe200078e3cff */
[----:B------:R4:W-:Y:S01]  /*5540*/  @!P4 SYNCS.ARRIVE.TRANS64.RED.A1T0 RZ, [R97+URZ], RZ ;  /* 0x000000ff61ffc9a7 */ /* 0x0009e2000810043f */
[----:B------:R-:W-:Y:S05]  /*5550*/  @P5 BRA `(.L_x_9747) ;  /* 0xffffffcc00745947 */ /* 0x000fea000383ffff */
[----:B------:R-:W0:Y:S01]  /*5560*/  S2R R29, SR_TID.X ;  /* 0x00000000001d7919 */ /* 0x000e220000002100 */
[----:B------:R-:W-:Y:S02]  /*5570*/  PLOP3.LUT P0, PT, PT, PT, PT, 0x8, 0x0 ;  /* 0x000000000000781c */ /* 0x000fe40003f0e170 */
[----:B0-----:R-:W-:-:S04]  /*5580*/  SHF.R.U32.HI R29, RZ, 0x7, R29 ;  /* 0x00000007ff1d7819 */ /* 0x001fc8000001161d */
[----:B------:R-:W-:-:S13]  /*5590*/  ISETP.NE.AND P5, PT, R29, 0x1, PT ;  /* 0x000000011d00780c */ /* 0x000fda0003fa5270 */
[----:B------:R-:W-:Y:S06]  /*55a0*/  @!P5 BAR.ARV 0x9, 0x100 ;  /* 0x024400000000db1d */ /* 0x000fec0000002000 */
.L_x_9695:
[----:B------:R-:W-:Y:S02]  /*55b0*/  ISETP.GE.AND P2, PT, R172, 0x1, PT ;  /* 0x00000001ac00780c */ /* 0x000fe40003f46270 */
[----:B------:R-:W-:Y:S02]  /*55c0*/  CS2R R4, SRZ ;  /* 0x0000000000047805 */ /* 0x000fe4000001ff00 */
[----:B------:R-:W-:Y:S02]  /*55d0*/  PLOP3.LUT P1, PT, PT, PT, PT, 0x80, 0x0 ;  /* 0x000000000000781c */ /* 0x000fe40003f2f070 */
        /* <DEDUP_REMOVED lines=24> */
[----:B----4-:R-:W-:-:S02]  /*5760*/  CS2R R96, SRZ ;  /* 0x0000000000607805 */ /* 0x010fc4000001ff00 */
        /* <DEDUP_REMOVED lines=42> */
[----:B------:R-:W0:Y:S01]  /*5a10*/  FENCE.VIEW.ASYNC.G ;  /* 0x00000000000073c6 */ /* 0x000e220000000100 */
[----:B------:R-:W-:Y:S05]  /*5a20*/  WARPSYNC.ALL ;  /* 0x0000000000007948 */ /* 0x000fea0003800000 */
[----:B0-----:R-:W-:Y:S06]  /*5a30*/  BAR.ARV 0xc, 0x180 ;  /* 0x0306000000007b1d */ /* 0x001fec0000002000 */
.L_x_9748:
[----:B------:R-:W-:Y:S01]  /*5a40*/  CS2R R24, SRZ ;  /* 0x0000000000187805 */ /* 0x000fe2000001ff00 */
[----:B------:R-:W-:Y:S06]  /*5a50*/  @!P2 BRA `(.L_x_9749) ;  /* 0x000000680070a947 */ /* 0x000fec0003800000 */
[----:B------:R-:W-:-:S03]  /*5a60*/  UMOV UR4, 0xffffffff ;  /* 0xffffffff00047882 */ /* 0x000fc60000000000 */
[----:B------:R-:W-:Y:S05]  /*5a70*/  BRA.DIV UR4, `(.L_x_9750) ;  /* 0x0000010e04887947 */ /* 0x000fea000b800000 */
[----:B------:R0:W1:Y:S02]  /*5a80*/  SHFL.IDX PT, R14, R234, RZ, 0x1f ;  /* 0x00001fffea0e7589 */ /* 0x00006400000e0000 */
.L_x_9991:
[----:B-1----:R-:W-:Y:S01]  /*5a90*/  LEA.HI R0, R14, R14, RZ, 0x1 ;  /* 0x0000000e0e007211 */ /* 0x002fe200078f08ff */
[----:B------:R-:W-:Y:S01]  /*5aa0*/  VIADD R24, R18, 0x18400 ;  /* 0x0001840012187836 */ /* 0x000fe20000000000 */
[----:B------:R-:W-:Y:S02]  /*5ab0*/  BSSY B6, `(.L_x_9751) ;  /* 0x0000018000067945 */ /* 0x000fe40003800000 */
[----:B------:R-:W-:Y:S02]  /*5ac0*/  LOP3.LUT R3, R0, 0x1e, RZ, 0xc0, !PT ;  /* 0x0000001e00037812 */ /* 0x000fe400078ec0ff */
[----:B------:R-:W-:-:S03]  /*5ad0*/  LOP3.LUT P0, RZ, R24, 0x1bf, RZ, 0xc0, !PT ;  /* 0x000001bf18ff7812 */ /* 0x000fc6000780c0ff */
[----:B------:R-:W-:-:S05]  /*5ae0*/  IMAD.IADD R3, R14, 0x1, -R3 ;  /* 0x000000010e037824 */ /* 0x000fca00078e0a03 */
[----:B------:R-:W-:-:S04]  /*5af0*/  LEA R3, R3, R24, 0xd ;  /* 0x0000001803037211 */ /* 0x000fc800078e68ff */
[----:B------:R-:W-:-:S04]  /*5b00*/  SHF.R.U32.HI R3, RZ, 0x4, R3 ;  /* 0x00000004ff037819 */ /* 0x000fc80000011603 */
        /* <DEDUP_REMOVED lines=18> */
.L_x_9752:
[----:B------:R-:W-:Y:S05]  /*5c30*/  BSYNC B6 ;  /* 0x0000000000067941 */ /* 0x000fea0003800000 */
.L_x_9751:
        /* <DEDUP_REMOVED lines=12> */
.L_x_9756:
[----:B--2---:R2:W3:Y:S02]  /*5d00*/  SYNCS.PHASECHK.TRANS64.TRYWAIT P0, [R18+URZ+0x22800], R3 ;  /* 0x02280003120075a7 */ /* 0x0044e4000800017f */
[----:B---3--:R-:W-:Y:S05]  /*5d10*/  @!P0 NANOSLEEP.SYNCS 0x989680 ;  /* 0x009896800000895d */ /* 0x008fea0003900000 */
[----:B------:R-:W3:Y:S02]  /*5d20*/  @!P0 SYNCS.PHASECHK.TRANS64 P0, [R18+URZ+0x22800], R3 ;  /* 0x02280003120085a7 */ /* 0x000ee4000800007f */
[----:B---3--:R-:W-:Y:S05]  /*5d30*/  @!P0 BRA `(.L_x_9756) ;  /* 0xfffffffc00f08947 */ /* 0x008fea000383ffff */
.L_x_9755:
[----:B------:R-:W-:Y:S05]  /*5d40*/  BSYNC B0 ;  /* 0x0000000000007941 */ /* 0x000fea0003800000 */
.L_x_9754:
[----:B------:R-:W-:Y:S05]  /*5d50*/  BRA `(.L_x_9757) ;  /* 0x00000020007c7947 */ /* 0x000fea0003800000 */
.L_x_9753:
[----:B-----5:R-:W-:Y:S01]  /*5d60*/  SHF.R.S32.HI R0, RZ, 0x1f, R38 ;  /* 0x0000001fff007819 */ /* 0x020fe20000011426 */
[----:B------:R-:W-:Y:S01]  /*5d70*/  ULDC.64 UR4, c[0x0][0x3f8] ;  /* 0x0000fe0000047ab9 */ /* 0x000fe20000000a00 */
[----:B------:R-:W-:Y:S01]  /*5d80*/  ULDC.64 UR6, c[0x0][0x408] ;  /* 0x0001020000067ab9 */ /* 0x000fe20000000a00 */
[----:B------:R-:W-:Y:S01]  /*5d90*/  LOP3.LUT P0, RZ, R24, 0x3ff, RZ, 0xc0, !PT ;  /* 0x000003ff18ff7812 */ /* 0x000fe2000780c0ff */
[----:B------:R-:W-:Y:S01]  /*5da0*/  IMAD.WIDE.U32 R4, R38, UR4, RZ ;  /* 0x0000000426047c25 */ /* 0x000fe2000f8e00ff */
[----:B------:R-:W-:Y:S03]  /*5db0*/  BSSY B6, `(.L_x_9758) ;  /* 0x000001f000067945 */ /* 0x000fe60003800000 */
        /* <DEDUP_REMOVED lines=27> */
[----:B-1----:R-:W-:-:S07]  /*5f70*/  IMAD.MOV.U32 R13, RZ, RZ, RZ ;  /* 0x000000ffff0d7224 */ /* 0x002fce00078e00ff */
[----:B------:R-:W-:-:S07]  /*5f80*/  LEPC R20, `(.L_x_9759) ;  /* 0x000000001014794e */ /* 0x000fce0000000000 */
[----:B0-2---:R-:W-:Y:S05]  /*5f90*/  CALL.ABS.NOINC R14 ;  /* 0x000000000e007343 */ /* 0x005fea0003c00000 */
.L_x_9759:
[----:B------:R-:W-:Y:S05]  /*5fa0*/  BSYNC B6 ;  /* 0x0000000000067941 */ /* 0x000fea0003800000 */
.L_x_9758:
        /* <DEDUP_REMOVED lines=11> */
.L_x_9997:
        /* <DEDUP_REMOVED lines=16> */
[----:B------:R-:W-:Y:S01]  /*6160*/  CS2R R12, SRZ ;  /* 0x00000000000c7805 */ /* 0x000fe2000001ff00 */
        /* <DEDUP_REMOVED lines=21> */
.L_x_9764:
[----:B------:R-:W-:Y:S05]  /*62c0*/  BSYNC B1 ;  /* 0x0000000000017941 */ /* 0x000fea0003800000 */
.L_x_9763:
[----:B0-----:R-:W-:Y:S01]  /*62d0*/  SHF.L.U32 R15, R29, 0x1f, RZ ;  /* 0x0000001f1d0f7819 */ /* 0x001fe200000006ff */
[----:B-----5:R-:W-:Y:S01]  /*62e0*/  IMAD.MOV.U32 R31, RZ, RZ, R10 ;  /* 0x000000ffff1f7224 */ /* 0x020fe200078e000a */
[----:B------:R-:W-:Y:S01]  /*62f0*/  LOP3.LUT P1, RZ, R227, 0x4, RZ, 0xc0, !PT ;  /* 0x00000004e3ff7812 */ /* 0x000fe2000782c0ff */
[--C-:B------:R-:W-:Y:S01]  /*6300*/  IMAD.MOV.U32 R14, RZ, RZ, R11.reuse ;  /* 0x000000ffff0e7224 */ /* 0x100fe200078e000b */
[----:B------:R-:W0:Y:S01]  /*6310*/  SYNCS.PHASECHK.TRANS64.TRYWAIT P0, [R18+URZ+0x22800], R15 ;  /* 0x0228000f120075a7 */ /* 0x000e22000800017f */
[----:B---3--:R-:W-:Y:S01]  /*6320*/  LEA R3, R211, R30, 0x9 ;  /* 0x0000001ed3037211 */ /* 0x008fe200078e48ff */
[----:B------:R-:W-:Y:S01]  /*6330*/  IMAD.MOV.U32 R29, RZ, RZ, R6 ;  /* 0x000000ffff1d7224 */ /* 0x000fe200078e0006 */
[--C-:B------:R-:W-:Y:S01]  /*6340*/  SHF.R.U64 R33, R10, 0x10, R11.reuse ;  /* 0x000000100a217819 */ /* 0x100fe2000000120b */
[----:B------:R-:W-:Y:S01]  /*6350*/  IMAD.MOV.U32 R32, RZ, RZ, R12 ;  /* 0x000000ffff207224 */ /* 0x000fe200078e000c */
[----:B------:R-:W-:Y:S01]  /*6360*/  SHF.R.U32.HI R20, RZ, 0x10, R11 ;  /* 0x00000010ff147819 */ /* 0x000fe2000001160b */
[----:B------:R-:W-:Y:S01]  /*6370*/  IMAD R3, R3, 0x2, R18 ;  /* 0x0000000203037824 */ /* 0x000fe200078e0212 */
[----:B------:R-:W-:Y:S01]  /*6380*/  SHF.R.U64 R35, R6, 0x10, R7 ;  /* 0x0000001006237819 */ /* 0x000fe20000001207 */
[--C-:B------:R-:W-:Y:S01]  /*6390*/  IMAD.MOV.U32 R11, RZ, RZ, R13.reuse ;  /* 0x000000ffff0b7224 */ /* 0x100fe200078e000d */
[----:B------:R-:W-:Y:S01]  /*63a0*/  SHF.R.U64 R34, R12, 0x10, R13 ;  /* 0x000000100c227819 */ /* 0x000fe2000000120d */
[----:B------:R-:W-:Y:S01]  /*63b0*/  IMAD.MOV.U32 R10, RZ, RZ, R7 ;  /* 0x000000ffff0a7224 */ /* 0x000fe200078e0007 */
[----:B------:R-:W-:Y:S01]  /*63c0*/  SHF.R.U32.HI R12, RZ, 0x10, R13 ;  /* 0x00000010ff0c7819 */ /* 0x000fe2000001160d */
[----:B------:R-:W-:Y:S01]  /*63d0*/  IMAD.MOV.U32 R30, RZ, RZ, R8 ;  /* 0x000000ffff1e7224 */ /* 0x000fe200078e0008 */
[----:B------:R-:W-:Y:S01]  /*63e0*/  SHF.R.U32.HI R7, RZ, 0x10, R7 ;  /* 0x00000010ff077819 */ /* 0x000fe20000011607 */
[----:B----4-:R-:W-:Y:S01]  /*63f0*/  VIADD R4, R3, 0x18400 ;  /* 0x0001840003047836 */ /* 0x010fe20000000000 */
[----:B-1----:R-:W-:Y:S01]  /*6400*/  VIMNMX R27, R5, 0x80, PT ;  /* 0x00000080051b7848 */ /* 0x002fe20003fe0100 */
[--C-:B------:R-:W-:Y:S01]  /*6410*/  IMAD.MOV.U32 R6, RZ, RZ, R9.reuse ;  /* 0x000000ffff067224 */ /* 0x100fe200078e0009 */
[----:B------:R-:W-:Y:S01]  /*6420*/  BSSY B1, `(.L_x_9765) ;  /* 0x000000e000017945 */ /* 0x000fe20003800000 */
[----:B--2---:R-:W-:Y:S01]  /*6430*/  VIADD R0, R3, 0x18440 ;  /* 0x0001844003007836 */ /* 0x004fe20000000000 */
        /* <DEDUP_REMOVED lines=12> */
.L_x_9998:
[----:B------:R-:W-:Y:S05]  /*6500*/  BSYNC B1 ;  /* 0x0000000000017941 */ /* 0x000fea0003800000 */
.L_x_9765:
        /* <DEDUP_REMOVED lines=46> */
.L_x_9770:
[----:B------:R-:W-:Y:S05]  /*67f0*/  BSYNC B2 ;  /* 0x0000000000027941 */ /* 0x000fea0003800000 */
.L_x_9769:
        /* <DEDUP_REMOVED lines=39> */
.L_x_9768:
[----:B------:R-:W-:Y:S05]  /*6a70*/  BSYNC B1 ;  /* 0x0000000000017941 */ /* 0x000fea0003800000 */
.L_x_9767:
        /* <DEDUP_REMOVED lines=45> */
.L_x_9773:
[----:B------:R-:W-:Y:S05]  /*6d50*/  BSYNC B1 ;  /* 0x0000000000017941 */ /* 0x000fea0003800000 */
.L_x_9772:
[----:B------:R-:W-:Y:S05]  /*6d60*/  @P1 BRA `(.L_x_9771) ;  /* 0x0000001000541947 */ /* 0x000fea0003800000 */
[----:B-1----:R-:W1:Y:S01]  /*6d70*/  LDS.128 R4, [R0+0x2000] ;  /* 0x0020000000047984 */ /* 0x002e620000000c00 */
[----:B0-----:R-:W-:Y:S02]  /*6d80*/  HADD2.F32 R15, -RZ, R30.H0_H0 ;  /* 0x2000001eff0f7230 */ /* 0x001fe40000004100 */
[----:B------:R-:W-:Y:S02]  /*6d90*/  HADD2.F32 R13, -RZ, R32.H0_H0 ;  /* 0x20000020ff0d7230 */ /* 0x000fe40000004100 */
[----:B------:R-:W-:Y:S02]  /*6da0*/  HADD2.F32 R20, -RZ, R36.H0_H0 ;  /* 0x20000024ff147230 */ /* 0x000fe40000004100 */
[----:B------:R-:W-:Y:S02]  /*6db0*/  HADD2.F32 R14, -RZ, R34.H0_H0 ;  /* 0x20000022ff0e7230 */ /* 0x000fe40000004100 */
[----:B------:R-:W-:Y:S02]  /*6dc0*/  HADD2.F32 R24, -RZ, R36.H1_H1 ;  /* 0x30000024ff187230 */ /* 0x000fe40000004100 */
[----:B-1----:R-:W-:-:S02]  /*6dd0*/  HADD2.F32 R3, -RZ, R4.H0_H0 ;  /* 0x20000004ff037230 */ /* 0x002fc40000004100 */
[----:B------:R-:W-:Y:S02]  /*6de0*/  HADD2.F32 R4, -RZ, R4.H1_H1 ;  /* 0x30000004ff047230 */ /* 0x000fe40000004100 */
        /* <DEDUP_REMOVED lines=9> */
[----:B------:R-:W-:Y:S02]  /*6e80*/  HADD2.F32 R6, -RZ, R6.H1_H1 ;  /* 0x30000006ff067230 */ /* 0x000fe40000004100 */
[C---:B------:R-:W-:Y:S01]  /*6e90*/  FMUL.FTZ R5, R14.reuse, R5 ;  /* 0x000000050e057220 */ /* 0x040fe20000410000 */
[----:B------:R-:W-:Y:S02]  /*6ea0*/  HADD2.F32 R7, -RZ, R7.H1_H1 ;  /* 0x30000007ff077230 */ /* 0x000fe40000004100 */
[-C--:B------:R-:W-:Y:S01]  /*6eb0*/  FFMA.FTZ R11, R14, R8.reuse, -R11 ;  /* 0x000000080e0b7223 */ /* 0x080fe2000001080b */
[----:B------:R-:W-:Y:S02]  /*6ec0*/  HADD2.F32 R15, -RZ, R30.H1_H1 ;  /* 0x3000001eff0f7230 */ /* 0x000fe40000004100 */
[----:B------:R-:W-:Y:S01]  /*6ed0*/  FFMA.FTZ R8, R20, R8, R5 ;  /* 0x0000000814087223 */ /* 0x000fe20000010005 */
[----:B------:R-:W-:-:S02]  /*6ee0*/  HADD2.F32 R13, -RZ, R32.H1_H1 ;  /* 0x30000020ff0d7230 */ /* 0x000fc40000004100 */
[-C--:B------:R-:W-:Y:S01]  /*6ef0*/  FMUL.FTZ R5, R24, R7.reuse ;  /* 0x0000000718057220 */ /* 0x080fe20000410000 */
[----:B------:R-:W-:Y:S02]  /*6f00*/  HADD2.F32 R14, -RZ, R34.H1_H1 ;  /* 0x30000022ff0e7230 */ /* 0x000fe40000004100 */
[----:B------:R-:W-:Y:S01]  /*6f10*/  FMUL.FTZ R4, R15, R6 ;  /* 0x000000060f047220 */ /* 0x000fe20000410000 */
[----:B------:R-:W-:Y:S01]  /*6f20*/  F2FP.F16.F32.PACK_AB R12, R3, R12 ;  /* 0x0000000c030c723e */ /* 0x000fe200000000ff */
[C---:B------:R-:W-:Y:S01]  /*6f30*/  FMUL.FTZ R6, R13.reuse, R6 ;  /* 0x000000060d067220 */ /* 0x040fe20000410000 */
        /* <DEDUP_REMOVED lines=10> */
.L_x_9761:
[----:B------:R-:W-:-:S03]  /*6fe0*/  UMOV UR4, 0xffffffff ;  /* 0xffffffff00047882 */ /* 0x000fc60000000000 */
[----:B------:R-:W-:Y:S05]  /*6ff0*/  BRA.DIV UR4, `(.L_x_9774) ;  /* 0x000000fa04d47947 */ /* 0x000fea000b800000 */
[----:B------:R1:W2:Y:S04]  /*7000*/  SHFL.IDX PT, R0, R25, RZ, 0x1c1f ;  /* 0x001c1fff19007589 */ /* 0x0002a800000e0000 */
[----:B------:R1:W3:Y:S04]  /*7010*/  SHFL.IDX PT, R3, R24, RZ, 0x1c1f ;  /* 0x001c1fff18037589 */ /* 0x0002e800000e0000 */
[----:B------:R1:W4:Y:S04]  /*7020*/  SHFL.IDX PT, R4, R27, RZ, 0x1c1f ;  /* 0x001c1fff1b047589 */ /* 0x00032800000e0000 */
[----:B------:R1:W0:Y:S02]  /*7030*/  SHFL.IDX PT, R14, R26, RZ, 0x1c1f ;  /* 0x001c1fff1a0e7589 */ /* 0x00022400000e0000 */
.L_x_10004:
[----:B------:R-:W-:Y:S01]  /*7040*/  ULDC UR4, c[0x0][0x448] ;  /* 0x0001120000047ab9 */ /* 0x000fe20000000800 */
[----:B------:R-:W-:Y:S01]  /*7050*/  LEA.HI R7, R223, R223, RZ, 0x1 ;  /* 0x000000dfdf077211 */ /* 0x000fe200078f08ff */
[----:B------:R-:W-:Y:S01]  /*7060*/  IMAD R6, R39, UR4, RZ ;  /* 0x0000000427067c24 */ /* 0x000fe2000f8e02ff */
[----:B------:R-:W-:Y:S01]  /*7070*/  BSSY B1, `(.L_x_9775) ;  /* 0x0000017000017945 */ /* 0x000fe20003800000 */
[----:B------:R-:W-:Y:S02]  /*7080*/  CS2R R10, SRZ ;  /* 0x00000000000a7805 */ /* 0x000fe4000001ff00 */
[----:B------:R-:W-:Y:S02]  /*7090*/  LOP3.LUT R8, R7, 0xfffffffe, RZ, 0xc0, !PT ;  /* 0xfffffffe07087812 */ /* 0x000fe400078ec0ff */
[----:B-1----:R-:W-:Y:S02]  /*70a0*/  CS2R R24, SRZ ;  /* 0x0000000000187805 */ /* 0x002fe4000001ff00 */
[----:B------:R-:W-:Y:S01]  /*70b0*/  ISETP.GE.AND P0, PT, R5, R6, PT ;  /* 0x000000060500720c */ /* 0x000fe20003f06270 */
[----:B------:R-:W-:Y:S01]  /*70c0*/  IMAD R5, R89, -0x80, R6 ;  /* 0xffffff8059057824 */ /* 0x000fe200078e0206 */
[----:B------:R-:W-:Y:S01]  /*70d0*/  CS2R R26, SRZ ;  /* 0x00000000001a7805 */ /* 0x000fe2000001ff00 */
[----:B------:R-:W-:Y:S01]  /*70e0*/  IMAD.IADD R13, R223, 0x1, -R8 ;  /* 0x00000001df0d7824 */ /* 0x000fe200078e0a08 */
[----:B------:R-:W-:-:S04]  /*70f0*/  CS2R R8, SRZ ;  /* 0x0000000000087805 */ /* 0x000fc8000001ff00 */
[----:B------:R-:W-:-:S05]  /*7100*/  SHF.L.U32 R13, R13, 0x1f, RZ ;  /* 0x0000001f0d0d7819 */ /* 0x000fca00000006ff */
[----:B------:R-:W-:Y:S05]  /*7110*/  @P0 BRA `(.L_x_9776) ;  /* 0x0000000000300947 */ /* 0x000fea0003800000 */
[----:B------:R-:W-:Y:S01]  /*7120*/  ULDC UR4, c[0x0][0x3f4] ;  /* 0x0000fd0000047ab9 */ /* 0x000fe20000000800 */
[C---:B------:R-:W-:Y:S01]  /*7130*/  IMAD.SHL.U32 R15, R16.reuse, 0x2, RZ ;  /* 0x00000002100f7824 */ /* 0x040fe200078e00ff */
[C---:B------:R-:W-:Y:S02]  /*7140*/  ISETP.GE.AND P2, PT, R16.reuse, UR4, PT ;  /* 0x0000000410007c0c */ /* 0x040fe4000bf46270 */
[----:B------:R-:W-:Y:S02]  /*7150*/  SHF.L.U64.HI R9, R16, 0x1, R17 ;  /* 0x0000000110097819 */ /* 0x000fe40000010211 */
[-C--:B---3--:R-:W-:Y:S02]  /*7160*/  IADD3 R6, P0, R3, R15.reuse, RZ ;  /* 0x0000000f03067210 */ /* 0x088fe40007f1e0ff */
[----:B0-----:R-:W-:-:S03]  /*7170*/  IADD3 R14, P1, R14, R15, RZ ;  /* 0x0000000f0e0e7210 */ /* 0x001fc60007f3e0ff */
[--C-:B--2---:R-:W-:Y:S02]  /*7180*/  IMAD.X R7, R0, 0x1, R9.reuse, P0 ;  /* 0x0000000100077824 */ /* 0x104fe400000e0609 */
[----:B----4-:R-:W-:Y:S01]  /*7190*/  IMAD.X R15, R4, 0x1, R9, P1 ;  /* 0x00000001040f7824 */ /* 0x010fe200008e0609 */
[----:B------:R-:W-:Y:S01]  /*71a0*/  CS2R R8, SRZ ;  /* 0x0000000000087805 */ /* 0x000fe2000001ff00 */
[----:B------:R-:W-:Y:S06]  /*71b0*/  @P2 BRA `(.L_x_9776) ;  /* 0x0000000000082947 */ /* 0x000fec0003800000 */
[----:B------:R1:W5:Y:S04]  /*71c0*/  LD.E.128 R8, desc[UR40][R6.64] ;  /* 0x0000002806087980 */ /* 0x000368000c101d00 */
[----:B------:R1:W5:Y:S02]  /*71d0*/  LD.E.128 R24, desc[UR40][R14.64] ;  /* 0x000000280e187980 */ /* 0x000364000c101d00 */
.L_x_9776:
[----:B------:R-:W-:Y:S05]  /*71e0*/  BSYNC B1 ;  /* 0x0000000000017941 */ /* 0x000fea0003800000 */
.L_x_9775:
[----:B------:R-:W0:Y:S01]  /*71f0*/  SYNCS.PHASECHK.TRANS64.TRYWAIT P1, [R18+URZ+0x22800], R13 ;  /* 0x0228000d120075a7 */ /* 0x000e22000802017f */
[----:B-----5:R-:W-:Y:S01]  /*7200*/  IMAD.MOV.U32 R38, RZ, RZ, R8 ;  /* 0x000000ffff267224 */ /* 0x020fe200078e0008 */
[----:B------:R-:W-:Y:S01]  /*7210*/  SHF.R.U64 R42, R8, 0x10, R9 ;  /* 0x00000010082a7819 */ /* 0x000fe20000001209 */
[----:B------:R-:W-:Y:S01]  /*7220*/  IMAD.MOV.U32 R39, RZ, RZ, R10 ;  /* 0x000000ffff277224 */ /* 0x000fe200078e000a */
[----:B--2---:R-:W-:Y:S01]  /*7230*/  MOV R0, R9 ;  /* 0x0000000900007202 */ /* 0x004fe20000000f00 */
[----:B----4-:R-:W-:Y:S01]  /*7240*/  IMAD.MOV.U32 R4, RZ, RZ, R11 ;  /* 0x000000ffff047224 */ /* 0x010fe200078e000b */
[----:B------:R-:W-:Y:S01]  /*7250*/  SHF.R.U32.HI R8, RZ, 0x10, R9 ;  /* 0x00000010ff087819 */ /* 0x000fe20000011609 */
[----:B------:R-:W-:Y:S01]  /*7260*/  IMAD.MOV.U32 R40, RZ, RZ, R24 ;  /* 0x000000ffff287224 */ /* 0x000fe200078e0018 */
[----:B------:R-:W-:Y:S01]  /*7270*/  SHF.R.U64 R43, R10, 0x10, R11 ;  /* 0x000000100a2b7819 */ /* 0x000fe2000000120b */
[----:B-1----:R-:W-:Y:S01]  /*7280*/  IMAD.MOV.U32 R6, RZ, RZ, R25 ;  /* 0x000000ffff067224 */ /* 0x002fe200078e0019 */
[----:B------:R-:W-:Y:S01]  /*7290*/  SHF.R.U32.HI R9, RZ, 0x10, R11 ;  /* 0x00000010ff097819 */ /* 0x000fe2000001160b */
[----:B------:R-:W-:Y:S01]  /*72a0*/  IMAD.MOV.U32 R41, RZ, RZ, R26 ;  /* 0x000000ffff297224 */ /* 0x000fe200078e001a */
[----:B------:R-:W-:Y:S01]  /*72b0*/  VIMNMX R5, R5, 0x80, PT ;  /* 0x0000008005057848 */ /* 0x000fe20003fe0100 */
[----:B------:R-:W-:Y:S01]  /*72c0*/  IMAD.MOV.U32 R7, RZ, RZ, R27 ;  /* 0x000000ffff077224 */ /* 0x000fe200078e001b */
[--C-:B------:R-:W-:Y:S01]  /*72d0*/  SHF.R.U64 R44, R24, 0x10, R25.reuse ;  /* 0x00000010182c7819 */ /* 0x100fe20000001219 */
[----:B------:R-:W-:Y:S01]  /*72e0*/  BSSY B1, `(.L_x_9777) ;  /* 0x0000012000017945 */ /* 0x000fe20003800000 */
[----:B---3--:R-:W1:Y:S01]  /*72f0*/  LDC R3, c[0x0][0x3f4] ;  /* 0x0000fd00ff037b82 */ /* 0x008e620000000800 */
[----:B------:R-:W-:-:S02]  /*7300*/  SHF.R.U32.HI R10, RZ, 0x10, R25 ;  /* 0x00000010ff0a7819 */ /* 0x000fc40000011619 */
        /* <DEDUP_REMOVED lines=10> */
[C---:B-1----:R-:W-:Y:S01]  /*73b0*/  ISETP.GE.AND P0, PT, R16.reuse, R3, PT ;  /* 0x000000031000720c */ /* 0x042fe20003f06270 */
[----:B------:R-:W-:-:S03]  /*73c0*/  IMAD.IADD R0, R16, 0x1, R3 ;  /* 0x0000000110007824 */ /* 0x000fc600078e0203 */
[-C--:B------:R-:W-:Y:S02]  /*73d0*/  ISETP.GE.OR P2, PT, R19, R5.reuse, P0 ;  /* 0x000000051300720c */ /* 0x080fe40000746670 */
[----:B------:R-:W-:Y:S01]  /*73e0*/  ISETP.GE.OR P0, PT, R222, R5, P0 ;  /* 0x00000005de00720c */ /* 0x000fe20000706670 */
[----:B0-----:R-:W-:-:S12]  /*73f0*/  @!P1 BRA `(.L_x_9778) ;  /* 0x000000f800449947 */ /* 0x001fd80003800000 */
.L_x_10005:
[----:B------:R-:W-:Y:S05]  /*7400*/  BSYNC B1 ;  /* 0x0000000000017941 */ /* 0x000fea0003800000 */
.L_x_9777:
[----:B------:R-:W-:Y:S01]  /*7410*/  BSSY B1, `(.L_x_9779) ;  /* 0x0000059000017945 */ /* 0x000fe20003800000 */
[----:B------:R-:W-:-:S03]  /*7420*/  LOP3.LUT R3, R0, 0x38, RZ, 0xc0, !PT ;  /* 0x0000003800037812 */ /* 0x000fc600078ec0ff */
[----:B------:R-:W-:Y:S05]  /*7430*/  @P2 BRA `(.L_x_9780) ;  /* 0x0000000400582947 */ /* 0x000fea0003800000 */
[----:B------:R-:W-:Y:S02]  /*7440*/  IMAD.SHL.U32 R0, R227, 0x40, RZ ;  /* 0x00000040e3007824 */ /* 0x000fe400078e00ff */
[----:B------:R-:W-:Y:S02]  /*7450*/  HADD2.F32 R26, -RZ, R40.H0_H0 ;  /* 0x20000028ff1a7230 */ /* 0x000fe40000004100 */
[----:B------:R-:W-:Y:S01]  /*7460*/  HADD2.F32 R25, -RZ, R38.H0_H0 ;  /* 0x20000026ff197230 */ /* 0x000fe20000004100 */
[----:B------:R-:W-:Y:S01]  /*7470*/  LOP3.LUT R4, R0, 0x1c0, RZ, 0xc0, !PT ;  /* 0x000001c000047812 */ /* 0x000fe200078ec0ff */
[----:B------:R-:W-:-:S03]  /*7480*/  HADD2.F32 R27, -RZ, R44.H0_H0 ;  /* 0x2000002cff1b7230 */ /* 0x000fc60000004100 */
[----:B------:R-:W-:Y:S02]  /*7490*/  LOP3.LUT R0, R4, 0x38, R16, 0xf8, !PT ;  /* 0x0000003804007812 */ /* 0x000fe400078ef810 */
[----:B------:R-:W-:-:S04]  /*74a0*/  SHF.R.U32.HI R7, RZ, 0x3, R4 ;  /* 0x00000003ff077819 */ /* 0x000fc80000011604 */
[----:B------:R-:W-:-:S05]  /*74b0*/  LOP3.LUT R0, R0, R7, RZ, 0x3c, !PT ;  /* 0x0000000700007212 */ /* 0x000fca00078e3cff */
[----:B------:R-:W-:Y:S01]  /*74c0*/  IMAD R5, R211, 0x200, R0 ;  /* 0x00000200d3057824 */ /* 0x000fe200078e0200 */
[----:B------:R-:W-:-:S03]  /*74d0*/  LOP3.LUT R0, R7, R3, R4, 0x1e, !PT ;  /* 0x0000000307007212 */ /* 0x000fc600078e1e04 */
[----:B------:R-:W-:Y:S02]  /*74e0*/  IMAD R36, R5, 0x2, R18 ;  /* 0x0000000205247824 */ /* 0x000fe400078e0212 */
[----:B------:R-:W-:-:S03]  /*74f0*/  IMAD R9, R211, 0x200, R0 ;  /* 0x00000200d3097824 */ /* 0x000fc600078e0200 */
[----:B------:R-:W1:Y:S01]  /*7500*/  LDS.128 R4, [R36+0x18400] ;  /* 0x0184000024047984 */ /* 0x000e620000000c00 */
[----:B------:R-:W-:-:S05]  /*7510*/  IMAD R37, R9, 0x2, R18 ;  /* 0x0000000209257824 */ /* 0x000fca00078e0212 */
[----:B------:R-:W2:Y:S01]  /*7520*/  LDS.128 R8, [R37+0x18400] ;  /* 0x0184000025087984 */ /* 0x000ea20000000c00 */
[--C-:B-1----:R-:W-:Y:S02]  /*7530*/  HADD2.F32 R0, -RZ, R4.reuse.H0_H0 ;  /* 0x20000004ff007230 */ /* 0x102fe40000004100 */
[----:B------:R-:W-:Y:S02]  /*7540*/  HADD2.F32 R4, -RZ, R4.H1_H1 ;  /* 0x30000004ff047230 */ /* 0x000fe40000004100 */
[----:B------:R-:W-:Y:S02]  /*7550*/  HADD2.F32 R12, -RZ, R5.H0_H0 ;  /* 0x20000005ff0c7230 */ /* 0x000fe40000004100 */
[--C-:B--2---:R-:W-:Y:S02]  /*7560*/  HADD2.F32 R15, -RZ, R8.reuse.H0_H0 ;  /* 0x20000008ff0f7230 */ /* 0x104fe40000004100 */
[----:B------:R-:W-:Y:S02]  /*7570*/  HADD2.F32 R8, -RZ, R8.H1_H1 ;  /* 0x30000008ff087230 */ /* 0x000fe40000004100 */
[----:B------:R-:W-:-:S02]  /*7580*/  HADD2.F32 R20, -RZ, R9.H0_H0 ;  /* 0x20000009ff147230 */ /* 0x000fc40000004100 */
[CC--:B------:R-:W-:Y:S01]  /*7590*/  FMUL.FTZ R29, R15.reuse, R26.reuse ;  /* 0x0000001a0f1d7220 */ /* 0x0c0fe20000410000 */
[----:B------:R-:W-:Y:S01]  /*75a0*/  FMUL.FTZ R31, R15, R25 ;  /* 0x000000190f1f7220 */ /* 0x000fe20000410000 */
[----:B------:R-:W-:Y:S02]  /*75b0*/  HADD2.F32 R15, -RZ, R42.H0_H0 ;  /* 0x2000002aff0f7230 */ /* 0x000fe40000004100 */
[----:B------:R-:W-:Y:S01]  /*75c0*/  FMUL.FTZ R33, R8, R27 ;  /* 0x0000001b08217220 */ /* 0x000fe20000410000 */
[C---:B------:R-:W-:Y:S01]  /*75d0*/  FFMA.FTZ R30, R0.reuse, R25, -R29 ;  /* 0x00000019001e7223 */ /* 0x040fe2000001081d */
[----:B------:R-:W-:Y:S02]  /*75e0*/  HADD2.F32 R29, -RZ, R40.H1_H1 ;  /* 0x30000028ff1d7230 */ /* 0x000fe40000004100 */
[----:B------:R-:W-:Y:S01]  /*75f0*/  FFMA.FTZ R31, R0, R26, R31 ;  /* 0x0000001a001f7223 */ /* 0x000fe2000001001f */
[----:B------:R-:W-:Y:S02]  /*7600*/  HADD2.F32 R25, -RZ, R38.H1_H1 ;  /* 0x30000026ff197230 */ /* 0x000fe40000004100 */
[-C--:B------:R-:W-:Y:S01]  /*7610*/  FMUL.FTZ R35, R8, R15.reuse ;  /* 0x0000000f08237220 */ /* 0x080fe20000410000 */
[----:B------:R-:W-:Y:S01]  /*7620*/  FFMA.FTZ R33, R4, R15, -R33 ;  /* 0x0000000f04217223 */ /* 0x000fe20000010821 */
[----:B------:R-:W-:-:S02]  /*7630*/  HADD2.F32 R9, -RZ, R9.H1_H1 ;  /* 0x30000009ff097230 */ /* 0x000fc40000004100 */
        /* <DEDUP_REMOVED lines=18> */
[--C-:B0-----:R-:W-:Y:S02]  /*7760*/  HADD2.F32 R13, -RZ, R6.reuse.H0_H0 ;  /* 0x20000006ff0d7230 */ /* 0x101fe40000004100 */
[----:B------:R-:W-:Y:S01]  /*7770*/  FFMA.FTZ R21, R5, R8, R34 ;  /* 0x0000000805157223 */ /* 0x000fe20000010022 */
[----:B------:R-:W-:Y:S02]  /*7780*/  HADD2.F32 R9, -RZ, R43.H0_H0 ;  /* 0x2000002bff097230 */ /* 0x000fe40000004100 */
[C---:B------:R-:W-:Y:S01]  /*7790*/  FMUL.FTZ R5, R10.reuse, R15 ;  /* 0x0000000f0a057220 */ /* 0x040fe20000410000 */
[----:B------:R-:W-:Y:S02]  /*77a0*/  HADD2.F32 R6, -RZ, R6.H1_H1 ;  /* 0x30000006ff067230 */ /* 0x000fe40000004100 */
[C---:B------:R-:W-:Y:S01]  /*77b0*/  FFMA.FTZ R27, R13.reuse, R4, -R0 ;  /* 0x000000040d1b7223 */ /* 0x040fe20000010800 */
[----:B------:R-:W-:Y:S01]  /*77c0*/  FFMA.FTZ R29, R13, R12, R29 ;  /* 0x0000000c0d1d7223 */ /* 0x000fe2000001001d */
[----:B------:R-:W-:Y:S01]  /*77d0*/  FMUL.FTZ R13, R10, R9 ;  /* 0x000000090a0d7220 */ /* 0x000fe20000410000 */
[----:B------:R-:W-:-:S02]  /*77e0*/  HADD2.F32 R24, -RZ, R11.H0_H0 ;  /* 0x2000000bff187230 */ /* 0x000fc40000004100 */
[C---:B------:R-:W-:Y:S01]  /*77f0*/  FFMA.FTZ R10, R6.reuse, R9, -R5 ;  /* 0x00000009060a7223 */ /* 0x040fe20000010805 */
[----:B------:R-:W-:Y:S02]  /*7800*/  HADD2.F32 R9, -RZ, R41.H1_H1 ;  /* 0x30000029ff097230 */ /* 0x000fe40000004100 */
[----:B------:R-:W-:Y:S01]  /*7810*/  FFMA.FTZ R12, R6, R15, R13 ;  /* 0x0000000f060c7223 */ /* 0x000fe2000001000d */
[----:B------:R-:W-:Y:S01]  /*7820*/  HADD2.F32 R11, -RZ, R11.H1_H1 ;  /* 0x3000000bff0b7230 */ /* 0x000fe20000004100 */
[----:B------:R-:W-:Y:S01]  /*7830*/  F2FP.F16.F32.PACK_AB R8, R20, R31 ;  /* 0x0000001f1408723e */ /* 0x000fe200000000ff */
[----:B------:R-:W-:Y:S02]  /*7840*/  HADD2.F32 R5, -RZ, R39.H1_H1 ;  /* 0x30000027ff057230 */ /* 0x000fe40000004100 */
[----:B------:R-:W-:Y:S01]  /*7850*/  FMUL.FTZ R13, R24, R9 ;  /* 0x00000009180d7220 */ /* 0x000fe20000410000 */
[----:B------:R-:W-:Y:S02]  /*7860*/  HADD2.F32 R4, -RZ, R45.H1_H1 ;  /* 0x3000002dff047230 */ /* 0x000fe40000004100 */
[----:B------:R-:W-:-:S02]  /*7870*/  HADD2.F32 R0, -RZ, R43.H1_H1 ;  /* 0x3000002bff007230 */ /* 0x000fc40000004100 */
[-C--:B------:R-:W-:Y:S01]  /*7880*/  FMUL.FTZ R24, R24, R5.reuse ;  /* 0x0000000518187220 */ /* 0x080fe20000410000 */
        /* <DEDUP_REMOVED lines=17> */
.L_x_9780:
[----:B------:R-:W-:Y:S05]  /*79a0*/  BSYNC B1 ;  /* 0x0000000000017941 */ /* 0x000fea0003800000 */
.L_x_9779:
[----:B------:R-:W-:Y:S05]  /*79b0*/  @P0 BRA `(.L_x_9771) ;  /* 0x0000000400400947 */ /* 0x000fea0003800000 */
[--C-:B------:R-:W-:Y:S01]  /*79c0*/  SHF.R.U32.HI R0, RZ, 0x3, R210.reuse ;  /* 0x00000003ff007819 */ /* 0x100fe200000116d2 */
[----:B-1----:R-:W1:Y:S01]  /*79d0*/  LDS.128 R4, [R233+0x18400] ;  /* 0x01840000e9047984 */ /* 0x002e620000000c00 */
[----:B------:R-:W-:Y:S02]  /*79e0*/  HADD2.F32 R30, -RZ, R40.H0_H0 ;  /* 0x20000028ff1e7230 */ /* 0x000fe40000004100 */
[----:B------:R-:W-:Y:S01]  /*79f0*/  LOP3.LUT R3, R0, R3, R210, 0x1e, !PT ;  /* 0x0000000300037212 */ /* 0x000fe200078e1ed2 */
[----:B------:R-:W-:Y:S02]  /*7a00*/  HADD2.F32 R26, -RZ, R38.H0_H0 ;  /* 0x20000026ff1a7230 */ /* 0x000fe40000004100 */
[----:B------:R-:W-:Y:S02]  /*7a10*/  HADD2.F32 R32, -RZ, R44.H0_H0 ;  /* 0x2000002cff207230 */ /* 0x000fe40000004100 */
[----:B------:R-:W-:Y:S02]  /*7a20*/  IMAD.IADD R3, R212, 0x1, R3 ;  /* 0x00000001d4037824 */ /* 0x000fe400078e0203 */
[----:B------:R-:W-:-:S02]  /*7a30*/  HADD2.F32 R34, -RZ, R40.H1_H1 ;  /* 0x30000028ff227230 */ /* 0x000fc40000004100 */
[----:B------:R-:W-:Y:S02]  /*7a40*/  IMAD R3, R3, 0x2, R18 ;  /* 0x0000000203037824 */ /* 0x000fe400078e0212 */
[----:B------:R-:W-:Y:S02]  /*7a50*/  HADD2.F32 R35, -RZ, R44.H1_H1 ;  /* 0x3000002cff237230 */ /* 0x000fe40000004100 */
[----:B------:R-:W-:Y:S01]  /*7a60*/  HADD2.F32 R37, -RZ, R41.H0_H0 ;  /* 0x20000029ff257230 */ /* 0x000fe20000004100 */
[----:B------:R-:W2:Y:S01]  /*7a70*/  LDS.128 R8, [R3+0x18400] ;  /* 0x0184000003087984 */ /* 0x000ea20000000c00 */
[----:B------:R-:W-:Y:S02]  /*7a80*/  HADD2.F32 R33, -RZ, R39.H0_H0 ;  /* 0x20000027ff217230 */ /* 0x000fe40000004100 */
[--C-:B-1----:R-:W-:Y:S02]  /*7a90*/  HADD2.F32 R0, -RZ, R4.reuse.H0_H0 ;  /* 0x20000004ff007230 */ /* 0x102fe40000004100 */
[----:B------:R-:W-:-:S02]  /*7aa0*/  HADD2.F32 R4, -RZ, R4.H1_H1 ;  /* 0x30000004ff047230 */ /* 0x000fc40000004100 */
[--C-:B------:R-:W-:Y:S02]  /*7ab0*/  HADD2.F32 R12, -RZ, R5.reuse.H0_H0 ;  /* 0x20000005ff0c7230 */ /* 0x100fe40000004100 */
[----:B------:R-:W-:Y:S02]  /*7ac0*/  HADD2.F32 R5, -RZ, R5.H1_H1 ;  /* 0x30000005ff057230 */ /* 0x000fe40000004100 */
[--C-:B0-----:R-:W-:Y:S02]  /*7ad0*/  HADD2.F32 R13, -RZ, R6.reuse.H0_H0 ;  /* 0x20000006ff0d7230 */ /* 0x101fe40000004100 */
[----:B------:R-:W-:Y:S02]  /*7ae0*/  HADD2.F32 R6, -RZ, R6.H1_H1 ;  /* 0x30000006ff067230 */ /* 0x000fe40000004100 */
[--C-:B------:R-:W-:Y:S02]  /*7af0*/  HADD2.F32 R14, -RZ, R7.reuse.H0_H0 ;  /* 0x20000007ff0e7230 */ /* 0x100fe40000004100 */
[----:B------:R-:W-:-:S02]  /*7b00*/  HADD2.F32 R7, -RZ, R7.H1_H1 ;  /* 0x30000007ff077230 */ /* 0x000fc40000004100 */
[--C-:B--2---:R-:W-:Y:S02]  /*7b10*/  HADD2.F32 R15, -RZ, R8.reuse.H0_H0 ;  /* 0x20000008ff0f7230 */ /* 0x104fe40000004100 */
        /* <DEDUP_REMOVED lines=58> */
.L_x_9771:
[----:B------:R-:W-:Y:S05]  /*7ec0*/  BSYNC B0 ;  /* 0x0000000000007941 */ /* 0x000fea0003800000 */
.L_x_9760:
        /* <DEDUP_REMOVED lines=8> */
.L_x_9757:
[----:B--23--:R-:W2:Y:S01]  /*7f50*/  S2R R0, SR_TID.X ;  /* 0x0000000000007919 */ /* 0x00cea20000002100 */
[----:B------:R-:W-:Y:S01]  /*7f60*/  ISETP.NE.AND P0, PT, R203, 0x3, PT ;  /* 0x00000003cb00780c */ /* 0x000fe20003f05270 */
[----:B------:R-:W-:Y:S05]  /*7f70*/  WARPSYNC.ALL ;  /* 0x0000000000007948 */ /* 0x000fea0003800000 */
[----:B--2---:R-:W-:-:S05]  /*7f80*/  SHF.R.U32.HI R0, RZ, 0x7, R0 ;  /* 0x00000007ff007819 */ /* 0x004fca0000011600 */
[----:B------:R-:W-:-:S05]  /*7f90*/  VIADD R21, R0, 0x8 ;  /* 0x0000000800157836 */ /* 0x000fca0000000000 */
[----:B------:R2:W-:Y:S06]  /*7fa0*/  BAR.SYNC.DEFER_BLOCKING R21, 0x100 ;  /* 0x000400150000751d */ /* 0x0005ec0000010000 */
[----:B------:R-:W-:Y:S05]  /*7fb0*/  @!P0 BRA `(.L_x_9781) ;  /* 0x0000000000048947 */ /* 0x000fea0003800000 */
[----:B------:R-:W-:Y:S01]  /*7fc0*/  BPT.TRAP 0x1 ;  /* 0x000000040000795c */ /* 0x000fe20000300000 */
.L_x_9781:
[----:B------:R-:W-:Y:S02]  /*7fd0*/  LEA R20, R200, R18, 0x3 ;  /* 0x00000012c8147211 */ /* 0x000fe400078e18ff */
[----:B0-----:R-:W-:-:S04]  /*7fe0*/  SHF.L.U32 R15, R208, 0x1f, RZ ;  /* 0x0000001fd00f7819 */ /* 0x001fc800000006ff */
[----:B------:R0:W3:Y:S01]  /*7ff0*/  SYNCS.PHASECHK.TRANS64.TRYWAIT P1, [R20+URZ+0x22830], R15 ;  /* 0x0228300f140075a7 */ /* 0x0000e2000802017f */
[----:B------:R-:W-:Y:S05]  /*8000*/  @!P0 BRA `(.L_x_9782) ;  /* 0x0000000000048947 */ /* 0x000fea0003800000 */
[----:B------:R-:W-:Y:S01]  /*8010*/  BPT.TRAP 0x1 ;  /* 0x000000040000795c */ /* 0x000fe20000300000 */
.L_x_9782:
[----:B------:R-:W-:Y:S01]  /*8020*/  VIADD R0, R18, 0x1c400 ;  /* 0x0001c40012007836 */ /* 0x000fe20000000000 */
[----:B-1----:R-:W-:Y:S01]  /*8030*/  LOP3.LUT R4, R28, 0x10000, RZ, 0xfc, !PT ;  /* 0x000100001c047812 */ /* 0x002fe200078efcff */
[----:B------:R-:W-:-:S03]  /*8040*/  IMAD.MOV.U32 R5, RZ, RZ, 0x40000040 ;  /* 0x40000040ff057424 */ /* 0x000fc600078e00ff */
[----:B------:R-:W-:-:S04]  /*8050*/  SHF.R.U32.HI R0, RZ, 0x4, R0 ;  /* 0x00000004ff007819 */ /* 0x000fc80000011600 */
[----:B------:R-:W-:-:S04]  /*8060*/  LOP3.LUT R0, R0, 0x3fff, RZ, 0xc0, !PT ;  /* 0x00003fff00007812 */ /* 0x000fc800078ec0ff */
[----:B------:R-:W-:Y:S01]  /*8070*/  LOP3.LUT R0, R0, 0x10000, RZ, 0xfc, !PT ;  /* 0x0001000000007812 */ /* 0x000fe200078efcff */
[----:B---3--:R-:W-:Y:S06]  /*8080*/  @P1 BRA `(.L_x_9783) ;  /* 0x0000000000081947 */ /* 0x008fec0003800000 */
[----:B------:R-:W1:Y:S02]  /*8090*/  SYNCS.PHASECHK.TRANS64.TRYWAIT P1, [R20+URZ+0x22830], R15 ;  /* 0x0228300f140075a7 */ /* 0x000e64000802017f */
[----:B-1----:R-:W-:Y:S05]  /*80a0*/  @!P1 BRA `(.L_x_9784) ;  /* 0x000000ec002c9947 */ /* 0x002fea0003800000 */
.L_x_9783:
[----:B------:R-:W-:Y:S01]  /*80b0*/  IMAD R12, R200, 0x300, R0 ;  /* 0x00000300c80c7824 */ /* 0x000fe200078e0200 */
        /* <DEDUP_REMOVED lines=10> */
[----:B------:R-:W3:Y:S01]  /*8160*/  S2R R73, SR_TID.X ;  /* 0x0000000000497919 */ /* 0x000ee20000002100 */
[----:B------:R-:W-:-:S02]  /*8170*/  IMAD.MOV.U32 R7, RZ, RZ, 0x40000040 ;  /* 0x40000040ff077424 */ /* 0x000fc400078e00ff */
[----:B------:R-:W-:Y:S02]  /*8180*/  VIADD R8, R4, 0x4 ;  /* 0x0000000404087836 */ /* 0x000fe40000000000 */
[----:B------:R-:W-:Y:S02]  /*8190*/  IMAD.MOV.U32 R9, RZ, RZ, 0x40000040 ;  /* 0x40000040ff097424 */ /* 0x000fe400078e00ff */
[----:B------:R-:W-:Y:S02]  /*81a0*/  IMAD.MOV.U32 R13, RZ, RZ, 0x40000040 ;  /* 0x40000040ff0d7424 */ /* 0x000fe400078e00ff */
[----:B------:R-:W-:Y:S02]  /*81b0*/  IMAD R3, R173, -0x60, R172 ;  /* 0xffffffa0ad037824 */ /* 0x000fe400078e02ac */
[----:B------:R-:W-:Y:S01]  /*81c0*/  HGMMA.64x96x16.F32 R24, gdesc[UR4], RZ, !UPT, gsb0 ;  /* 0x01600000041879f0 */ /* 0x000fe2000c0008ff */
[----:B------:R-:W-:Y:S02]  /*81d0*/  R2UR UR4, R10 ;  /* 0x000000000a0472ca */ /* 0x000fe400000e0000 */
[----:B------:R-:W-:-:S02]  /*81e0*/  R2UR UR5, R11 ;  /* 0x000000000b0572ca */ /* 0x000fc400000e0000 */
[----:B------:R-:W-:Y:S01]  /*81f0*/  R2UR UR6, R6 ;  /* 0x00000000060672ca */ /* 0x000fe200000e0000 */
[C---:B------:R-:W-:Y:S01]  /*8200*/  VIADD R6, R12.reuse, 0x4 ;  /* 0x000000040c067836 */ /* 0x040fe20000000000 */
[----:B------:R-:W-:Y:S01]  /*8210*/  R2UR UR7, R7 ;  /* 0x00000000070772ca */ /* 0x000fe200000e0000 */
[----:B------:R-:W-:Y:S01]  /*8220*/  IMAD.MOV.U32 R7, RZ, RZ, 0x40000040 ;  /* 0x40000040ff077424 */ /* 0x000fe200078e00ff */
[----:B------:R-:W-:Y:S01]  /*8230*/  IADD3 R3, R3, 0x60, RZ ;  /* 0x0000006003037810 */ /* 0x000fe20007ffe0ff */
[----:B------:R-:W-:-:S04]  /*8240*/  VIADD R12, R12, 0x6 ;  /* 0x000000060c0c7836 */ /* 0x000fc80000000000 */
[----:B------:R-:W-:-:S05]  /*8250*/  IMAD R3, R236, -0x2, R3 ;  /* 0xfffffffeec037824 */ /* 0x000fca00078e0203 */
[C---:B------:R-:W-:Y:S02]  /*8260*/  ISETP.GT.AND P2, PT, R3.reuse, RZ, PT ;  /* 0x000000ff0300720c */ /* 0x040fe40003f44270 */
[C---:B------:R-:W-:Y:S02]  /*8270*/  ISETP.GT.AND P3, PT, R3.reuse, 0x1, PT ;  /* 0x000000010300780c */ /* 0x040fe40003f64270 */
[C---:B------:R-:W-:Y:S02]  /*8280*/  ISETP.GT.AND P4, PT, R3.reuse, 0x8, PT ;  /* 0x000000080300780c */ /* 0x040fe40003f84270 */
[C---:B------:R-:W-:Y:S02]  /*8290*/  ISETP.GT.AND P5, PT, R3.reuse, 0x9, PT ;  /* 0x000000090300780c */ /* 0x040fe40003fa4270 */
[----:B------:R-:W-:Y:S02]  /*82a0*/  ISETP.GT.AND P1, PT, R3, 0x10, PT ;  /* 0x000000100300780c */ /* 0x000fe40003f24270 */
[----:B---3--:R-:W-:Y:S01]  /*82b0*/  LOP3.LUT R73, R73, 0x7f, RZ, 0xc0, !PT ;  /* 0x0000007f49497812 */ /* 0x008fe200078ec0ff */
[----:B------:R-:W-:-:S02]  /*82c0*/  WARPGROUP.DEPBAR.LE gsb0, 0x0 ;  /* 0x00008000000079c5 */ /* 0x000fc40000010000 */
[----:B------:R-:W-:-:S06]  /*82d0*/  WARPGROUP.ARRIVE ;  /* 0x00000000000079c5 */ /* 0x000fcc0000000000 */
[----:B------:R-:W-:Y:S01]  /*82e0*/  HGMMA.64x96x16.F32 R24, gdesc[UR4], R24, gsb0 ;  /* 0x01600000041879f0 */ /* 0x000fe20008000818 */
        /* <DEDUP_REMOVED lines=8> */
[----:B------:R-:W-:Y:S01]  /*8370*/  HGMMA.64x96x16.F32 R24, gdesc[UR4], R24, gsb0 ;  /* 0x01600000041879f0 */ /* 0x000fe20008000818 */
[----:B------:R-:W-:Y:S02]  /*8380*/  R2UR UR4, R6 ;  /* 0x00000000060472ca */ /* 0x000fe400000e0000 */
[----:B------:R-:W-:Y:S02]  /*8390*/  R2UR UR5, R7 ;  /* 0x00000000070572ca */ /* 0x000fe400000e0000 */
[----:B------:R-:W-:Y:S02]  /*83a0*/  R2UR UR6, R12 ;  /* 0x000000000c0672ca */ /* 0x000fe400000e0000 */
[----:B------:R-:W-:Y:S01]  /*83b0*/  R2UR UR7, R13 ;  /* 0x000000000d0772ca */ /* 0x000fe200000e0000 */
[----:B------:R-:W-:Y:S02]  /*83c0*/  WARPGROUP.DEPBAR.LE gsb0, 0x0 ;  /* 0x00008000000079c5 */ /* 0x000fe40000010000 */
[----:B------:R-:W-:-:S10]  /*83d0*/  WARPGROUP.ARRIVE ;  /* 0x00000000000079c5 */ /* 0x000fd40000000000 */
[----:B------:R-:W-:Y:S01]  /*83e0*/  HGMMA.64x96x16.F32 R24, gdesc[UR4], R24, gsb0 ;  /* 0x01600000041879f0 */ /* 0x000fe20008000818 */
        /* <DEDUP_REMOVED lines=81> */
[----:B------:R-:W-:Y:S01]  /*8900*/  ISETP.GT.AND P5, PT, R3, 0x59, PT ;  /* 0x000000590300780c */ /* 0x000fe20003fa4270 */
[----:B------:R-:W-:Y:S01]  /*8910*/  IMAD.U32 R3, RZ, RZ, UR4 ;  /* 0x00000004ff037e24 */ /* 0x000fe2000f8e00ff */
[----:B------:R-:W-:Y:S02]  /*8920*/  FSEL R108, R68, -INF , P4 ;  /* 0xff800000446c7808 */ /* 0x000fe40002000000 */
[----:B------:R-:W-:-:S02]  /*8930*/  FMNMX.FTZ R13, R106, R13, !PT ;  /* 0x0000000d6a0d7209 */ /* 0x000fc40007810000 */
[----:B------:R-:W-:Y:S02]  /*8940*/  FSEL R110, R69, -INF , P5 ;  /* 0xff800000456e7808 */ /* 0x000fe40002800000 */
[----:B------:R-:W-:Y:S02]  /*8950*/  FMNMX.FTZ R13, R108, R13, !PT ;  /* 0x0000000d6c0d7209 */ /* 0x000fe40007810000 */
[----:B------:R-:W-:Y:S02]  /*8960*/  FSEL R64, R63, -INF , P1 ;  /* 0xff8000003f407808 */ /* 0x000fe40000800000 */
[----:B------:R-:W-:Y:S02]  /*8970*/  FMNMX.FTZ R29, R110, R13, !PT ;  /* 0x0000000d6e1d7209 */ /* 0x000fe40007810000 */
[----:B------:R-:W-:Y:S02]  /*8980*/  FSEL R66, R66, -INF , P2 ;  /* 0xff80000042427808 */ /* 0x000fe40001000000 */
[----:B------:R-:W-:Y:S01]  /*8990*/  FSEL R68, R67, -INF , P3 ;  /* 0xff80000043447808 */ /* 0x000fe20001800000 */
[----:B------:R-:W3:Y:S01]  /*89a0*/  SHFL.BFLY PT, R12, R29, 0x2, 0x1f ;  /* 0x0c401f001d0c7f89 */ /* 0x000ee200000e0000 */
[----:B------:R-:W-:-:S02]  /*89b0*/  FSEL R70, R70, -INF , P4 ;  /* 0xff80000046467808 */ /* 0x000fc40002000000 */
[----:B---3--:R-:W-:-:S05]  /*89c0*/  FMNMX.FTZ R31, R29, R12, !PT ;  /* 0x0000000c1d1f7209 */ /* 0x008fca0007810000 */
[----:B------:R-:W3:Y:S02]  /*89d0*/  SHFL.BFLY PT, R12, R31, 0x1, 0x1f ;  /* 0x0c201f001f0c7f89 */ /* 0x000ee400000e0000 */
[----:B---3--:R-:W-:-:S04]  /*89e0*/  FMNMX.FTZ R12, R31, R12, !PT ;  /* 0x0000000c1f0c7209 */ /* 0x008fc80007810000 */
[C---:B------:R-:W-:Y:S01]  /*89f0*/  FSETP.NEU.FTZ.AND P6, PT, R12.reuse, -INF , PT ;  /* 0xff8000000c00780b */ /* 0x040fe20003fdd000 */
[----:B------:R-:W-:-:S05]  /*8a00*/  FMUL.FTZ R13, R12, R3 ;  /* 0x000000030c0d7220 */ /* 0x000fca0000410000 */
[----:B------:R-:W-:Y:S02]  /*8a10*/  FSEL R35, R13, RZ, P6 ;  /* 0x000000ff0d237208 */ /* 0x000fe40003000000 */
[----:B------:R-:W-:-:S03]  /*8a20*/  FMNMX.FTZ R13, R26, R27, !PT ;  /* 0x0000001b1a0d7209 */ /* 0x000fc60007810000 */
[--C-:B------:R-:W-:Y:S01]  /*8a30*/  FFMA.FTZ R31, R25, R3, -R35.reuse ;  /* 0x00000003191f7223 */ /* 0x100fe20000010823 */
[----:B------:R-:W-:Y:S01]  /*8a40*/  FMNMX.FTZ R13, R30, R13, !PT ;  /* 0x0000000d1e0d7209 */ /* 0x000fe20007810000 */
[-CC-:B------:R-:W-:Y:S01]  /*8a50*/  FFMA.FTZ R204, R72, R3.reuse, -R35.reuse ;  /* 0x0000000348cc7223 */ /* 0x180fe20000010823 */
[----:B------:R-:W-:Y:S01]  /*8a60*/  FSEL R72, R71, -INF , P5 ;  /* 0xff80000047487808 */ /* 0x000fe20002800000 */
        /* <DEDUP_REMOVED lines=29> */
[----:B------:R-:W-:Y:S01]  /*8c40*/  FMNMX.FTZ R29, R46, R29, !PT ;  /* 0x0000001d2e1d7209 */ /* 0x000fe20007810000 */
[----:B---3--:R-:W-:Y:S01]  /*8c50*/  FADD.FTZ R51, R204, R13 ;  /* 0x0000000dcc337221 */ /* 0x008fe20000010000 */
[-CC-:B------:R-:W-:Y:S01]  /*8c60*/  FFMA.FTZ R104, R104, R3.reuse, -R35.reuse ;  /* 0x0000000368687223 */ /* 0x180fe20000010823 */
[--C-:B------:R-:W-:Y:S01]  /*8c70*/  FFMA.FTZ R106, R106, R3, -R35.reuse ;  /* 0x000000036a6a7223 */ /* 0x100fe20000010823 */
[----:B------:R-:W-:Y:S01]  /*8c80*/  FMNMX.FTZ R29, R36, R29, !PT ;  /* 0x0000001d241d7209 */ /* 0x000fe20007810000 */
[--C-:B------:R-:W-:Y:S01]  /*8c90*/  FFMA.FTZ R108, R108, R3, -R35.reuse ;  /* 0x000000036c6c7223 */ /* 0x100fe20000010823 */
[----:B------:R-:W-:Y:S01]  /*8ca0*/  F2FP.F16.F32.PACK_AB R204, R13, R204 ;  /* 0x000000cc0dcc723e */ /* 0x000fe200000000ff */
[----:B------:R-:W-:Y:S01]  /*8cb0*/  MUFU.EX2 R152, R152 ;  /* 0x0000009800987308 */ /* 0x000fe20000000800 */
[----:B------:R-:W-:Y:S01]  /*8cc0*/  FMNMX.FTZ R29, R50, R29, !PT ;  /* 0x0000001d321d7209 */ /* 0x000fe20007810000 */
[----:B------:R-:W-:-:S03]  /*8cd0*/  FFMA.FTZ R35, R110, R3, -R35 ;  /* 0x000000036e237223 */ /* 0x000fc60000010823 */
        /* <DEDUP_REMOVED lines=16> */
[----:B------:R-:W-:Y:S02]  /*8de0*/  MUFU.EX2 R90, R90 ;  /* 0x0000005a005a7308 */ /* 0x000fe40000000800 */
[----:B------:R-:W3:Y:S06]  /*8df0*/  SHFL.BFLY PT, R74, R33, 0x2, 0x1f ;  /* 0x0c401f00214a7f89 */ /* 0x000eec00000e0000 */
[----:B------:R-:W4:Y:S08]  /*8e00*/  MUFU.EX2 R39, R92 ;  /* 0x0000005c00277308 */ /* 0x000f300000000800 */
[----:B------:R-:W-:Y:S08]  /*8e10*/  MUFU.EX2 R94, R94 ;  /* 0x0000005e005e7308 */ /* 0x000ff00000000800 */
[----:B------:R-:W0:Y:S01]  /*8e20*/  MUFU.EX2 R41, R96 ;  /* 0x0000006000297308 */ /* 0x000e220000000800 */
[----:B----4-:R-:W-:-:S02]  /*8e30*/  F2FP.F16.F32.PACK_AB R158, R39, R90 ;  /* 0x0000005a279e723e */ /* 0x010fc400000000ff */
[----:B---3--:R-:W-:-:S05]  /*8e40*/  FMNMX.FTZ R74, R33, R74, !PT ;  /* 0x0000004a214a7209 */ /* 0x008fca0007810000 */
[----:B------:R-:W3:Y:S01]  /*8e50*/  SHFL.BFLY PT, R33, R74, 0x1, 0x1f ;  /* 0x0c201f004a217f89 */ /* 0x000ee200000e0000 */
[----:B------:R-:W-:Y:S08]  /*8e60*/  MUFU.EX2 R52, R52 ;  /* 0x0000003400347308 */ /* 0x000ff00000000800 */
[----:B------:R-:W4:Y:S01]  /*8e70*/  MUFU.EX2 R43, R98 ;  /* 0x00000062002b7308 */ /* 0x000f220000000800 */
[----:B0-----:R-:W-:-:S07]  /*8e80*/  F2FP.F16.F32.PACK_AB R160, R41, R94 ;  /* 0x0000005e29a0723e */ /* 0x001fce00000000ff */
[----:B------:R-:W-:Y:S01]  /*8e90*/  MUFU.EX2 R56, R56 ;  /* 0x0000003800387308 */ /* 0x000fe20000000800 */
[----:B---3--:R-:W-:-:S07]  /*8ea0*/  FMNMX.FTZ R176, R74, R33, !PT ;  /* 0x000000214ab07209 */ /* 0x008fce0007810000 */
[----:B------:R-:W0:Y:S01]  /*8eb0*/  MUFU.EX2 R45, R100 ;  /* 0x00000064002d7308 */ /* 0x000e220000000800 */
[----:B----4-:R-:W-:Y:S02]  /*8ec0*/  F2FP.F16.F32.PACK_AB R162, R43, R52 ;  /* 0x000000342ba2723e */ /* 0x010fe400000000ff */
[C---:B------:R-:W-:Y:S01]  /*8ed0*/  FSETP.NEU.FTZ.AND P1, PT, R176.reuse, -INF , PT ;  /* 0xff800000b000780b */ /* 0x040fe20003f3d000 */
[----:B------:R-:W-:-:S04]  /*8ee0*/  FMUL.FTZ R49, R176, R3 ;  /* 0x00000003b0317220 */ /* 0x000fc80000410000 */
[----:B------:R-:W-:Y:S01]  /*8ef0*/  MUFU.EX2 R60, R60 ;  /* 0x0000003c003c7308 */ /* 0x000fe20000000800 */
[----:B------:R-:W-:Y:S02]  /*8f00*/  FSEL R49, R49, RZ, P1 ;  /* 0x000000ff31317208 */ /* 0x000fe40000800000 */
[----:B------:R-:W-:Y:S02]  /*8f10*/  ISETP.NE.AND P1, PT, R73, RZ, PT ;  /* 0x000000ff4900720c */ /* 0x000fe40003f25270 */
[----:B------:R-:W3:Y:S01]  /*8f20*/  S2R R73, SR_TID.X ;  /* 0x0000000000497919 */ /* 0x000ee20000002100 */
        /* <DEDUP_REMOVED lines=26> */
[----:B------:R-:W-:Y:S01]  /*90d0*/  FFMA.FTZ R49, R72, R3, -R49 ;  /* 0x0000000348317223 */ /* 0x000fe20000010831 */
[----:B0-----:R-:W-:-:S03]  /*90e0*/  F2FP.F16.F32.PACK_AB R164, R45, R56 ;  /* 0x000000382da4723e */ /* 0x001fc600000000ff */
[----:B------:R0:W2:Y:S01]  /*90f0*/  MUFU.EX2 R207, R14 ;  /* 0x0000000e00cf7308 */ /* 0x0000a20000000800 */
[----:B---3--:R-:W-:Y:S02]  /*9100*/  SHF.R.U32.HI R73, RZ, 0x7, R73 ;  /* 0x00000007ff497819 */ /* 0x008fe40000011649 */
[----:B----4-:R-:W-:Y:S02]  /*9110*/  F2FP.F16.F32.PACK_AB R205, R27, R26 ;  /* 0x0000001a1bcd723e */ /* 0x010fe400000000ff */
[----:B------:R-:W-:-:S03]  /*9120*/  IADD3 R175, -R73, 0xb, RZ ;  /* 0x0000000b49af7810 */ /* 0x000fc60007ffe1ff */
[----:B------:R-:W3:Y:S01]  /*9130*/  MUFU.EX2 R34, R34 ;  /* 0x0000002200227308 */ /* 0x000ee20000000800 */
[----:B0-----:R-:W-:Y:S01]  /*9140*/  FADD.FTZ R14, R206, R51 ;  /* 0x00000033ce0e7221 */ /* 0x001fe20000010000 */
[----:B------:R-:W-:-:S03]  /*9150*/  F2FP.F16.F32.PACK_AB R206, R25, R206 ;  /* 0x000000ce19ce723e */ /* 0x000fc600000000ff */
[----:B------:R-:W-:-:S03]  /*9160*/  FADD.FTZ R51, R25, R14 ;  /* 0x0000000e19337221 */ /* 0x000fc60000010000 */
[----:B------:R0:W4:Y:S01]  /*9170*/  MUFU.EX2 R153, R24 ;  /* 0x0000001800997308 */ /* 0x0001220000000800 */
[----:B------:R-:W-:Y:S01]  /*9180*/  FADD.FTZ R14, R152, R51 ;  /* 0x00000033980e7221 */ /* 0x000fe20000010000 */
[----:B------:R-:W-:Y:S01]  /*9190*/  FADD.FTZ R51, R26, R27 ;  /* 0x0000001b1a337221 */ /* 0x000fe20000010000 */
[C---:B------:R-:W-:Y:S02]  /*91a0*/  F2FP.F16.F32.PACK_AB R152, R29.reuse, R152 ;  /* 0x000000981d98723e */ /* 0x040fe400000000ff */
[----:B------:R-:W-:Y:S01]  /*91b0*/  FADD.FTZ R53, R29, R14 ;  /* 0x0000000e1d357221 */ /* 0x000fe20000010000 */
[----:B-1----:R-:W-:Y:S02]  /*91c0*/  FADD.FTZ R14, R30, R51 ;  /* 0x000000331e0e7221 */ /* 0x002fe40000010000 */
[----:B------:R-:W1:Y:S01]  /*91d0*/  MUFU.EX2 R38, R38 ;  /* 0x0000002600267308 */ /* 0x000e620000000800 */
[----:B0-----:R-:W-:Y:S01]  /*91e0*/  FADD.FTZ R24, R154, R53 ;  /* 0x000000359a187221 */ /* 0x001fe20000010000 */
[----:B--2---:R-:W-:Y:S01]  /*91f0*/  FADD.FTZ R51, R207, R14 ;  /* 0x0000000ecf337221 */ /* 0x004fe20000010000 */
[----:B------:R-:W-:Y:S01]  /*9200*/  @!P1 VIADD R14, R20, 0x22840 ;  /* 0x00022840140e9836 */ /* 0x000fe20000000000 */
[C---:B------:R-:W-:Y:S01]  /*9210*/  F2FP.F16.F32.PACK_AB R154, R31.reuse, R154 ;  /* 0x0000009a1f9a723e */ /* 0x040fe200000000ff */
[----:B------:R-:W-:Y:S01]  /*9220*/  FADD.FTZ R53, R31, R24 ;  /* 0x000000181f357221 */ /* 0x000fe20000010000 */
[----:B---3--:R-:W-:Y:S01]  /*9230*/  FADD.FTZ R24, R34, R51 ;  /* 0x0000003322187221 */ /* 0x008fe20000010000 */
[----:B------:R-:W-:Y:S01]  /*9240*/  F2FP.F16.F32.PACK_AB R207, R207, R30 ;  /* 0x0000001ecfcf723e */ /* 0x000fe200000000ff */
[----:B------:R0:W2:Y:S01]  /*9250*/  MUFU.EX2 R155, R28 ;  /* 0x0000001c009b7308 */ /* 0x0000a20000000800 */
[----:B------:R-:W-:Y:S01]  /*9260*/  @!P1 PRMT R14, RZ, 0x654, R14 ;  /* 0x00000654ff0e9816 */ /* 0x000fe2000000000e */
[----:B----4-:R-:W-:Y:S01]  /*9270*/  FADD.FTZ R51, R153, R24 ;  /* 0x0000001899337221 */ /* 0x010fe20000010000 */
[----:B------:R3:W-:Y:S06]  /*9280*/  BAR.ARV R175, 0x100 ;  /* 0x000400af0000751d */ /* 0x0007ec0000002000 */
[----:B------:R-:W4:Y:S01]  /*9290*/  MUFU.EX2 R42, R42 ;  /* 0x0000002a002a7308 */ /* 0x000f220000000800 */
[----:B0-----:R-:W-:Y:S01]  /*92a0*/  FADD.FTZ R28, R156, R53 ;  /* 0x000000359c1c7221 */ /* 0x001fe20000010000 */
[----:B-1----:R-:W-:Y:S01]  /*92b0*/  FADD.FTZ R24, R38, R51 ;  /* 0x0000003326187221 */ /* 0x002fe20000010000 */
[----:B------:R4:W-:Y:S01]  /*92c0*/  @!P1 SYNCS.ARRIVE.TRANS64.RED.A1T0 RZ, [R14+URZ], RZ ;  /* 0x000000ff0eff99a7 */ /* 0x0009e2000810043f */
[C---:B------:R-:W-:Y:S01]  /*92d0*/  F2FP.F16.F32.PACK_AB R156, R37.reuse, R156 ;  /* 0x0000009c259c723e */ /* 0x040fe200000000ff */
[----:B------:R-:W-:Y:S01]  /*92e0*/  FADD.FTZ R53, R37, R28 ;  /* 0x0000001c25357221 */ /* 0x000fe20000010000 */
[----:B------:R-:W-:-:S02]  /*92f0*/  F2FP.F16.F32.PACK_AB R153, R153, R34 ;  /* 0x000000229999723e */ /* 0x000fc400000000ff */
[----:B------:R-:W0:Y:S01]  /*9300*/  MUFU.EX2 R157, R32 ;  /* 0x00000020009d7308 */ /* 0x000e220000000800 */
[----:B------:R-:W-:Y:S01]  /*9310*/  FADD.FTZ R28, R90, R53 ;  /* 0x000000355a1c7221 */ /* 0x000fe20000010000 */
[C---:B--2---:R-:W-:Y:S01]  /*9320*/  FADD.FTZ R51, R155.reuse, R24 ;  /* 0x000000189b337221 */ /* 0x044fe20000010000 */
[----:B------:R-:W-:Y:S02]  /*9330*/  F2FP.F16.F32.PACK_AB R155, R155, R38 ;  /* 0x000000269b9b723e */ /* 0x000fe400000000ff */
[----:B------:R-:W-:-:S03]  /*9340*/  FADD.FTZ R53, R39, R28 ;  /* 0x0000001c27357221 */ /* 0x000fc60000010000 */
[----:B------:R-:W1:Y:S01]  /*9350*/  MUFU.EX2 R46, R46 ;  /* 0x0000002e002e7308 */ /* 0x000e620000000800 */
[----:B----4-:R-:W-:Y:S01]  /*9360*/  FADD.FTZ R14, R42, R51 ;  /* 0x000000332a0e7221 */ /* 0x010fe20000010000 */
[----:B------:R-:W-:-:S04]  /*9370*/  FADD.FTZ R24, R94, R53 ;  /* 0x000000355e187221 */ /* 0x000fc80000010000 */
        /* <DEDUP_REMOVED lines=50> */
[----:B--2---:R-:W-:Y:S01]  /*96a0*/  FADD.FTZ R14, R70, R25 ;  /* 0x00000019460e7221 */ /* 0x004fe20000010000 */
[C---:B0-----:R-:W-:Y:S01]  /*96b0*/  FADD.FTZ R13, R35.reuse, R24 ;  /* 0x00000018230d7221 */ /* 0x041fe20000010000 */
[----:B------:R-:W-:Y:S02]  /*96c0*/  F2FP.F16.F32.PACK_AB R170, R35, R108 ;  /* 0x0000006c23aa723e */ /* 0x000fe400000000ff */
[C---:B-1----:R-:W-:Y:S01]  /*96d0*/  FADD.FTZ R14, R49.reuse, R14 ;  /* 0x0000000e310e7221 */ /* 0x042fe20000010000 */
[----:B------:R-:W-:Y:S01]  /*96e0*/  F2FP.F16.F32.PACK_AB R171, R49, R70 ;  /* 0x0000004631ab723e */ /* 0x000fe200000000ff */
[----:B---3--:R-:W-:Y:S06]  /*96f0*/  @!P0 BRA `(.L_x_9785) ;  /* 0x0000000000048947 */ /* 0x008fec0003800000 */
[----:B------:R-:W-:Y:S01]  /*9700*/  BPT.TRAP 0x1 ;  /* 0x000000040000795c */ /* 0x000fe20000300000 */
.L_x_9785:
[----:B------:R0:W1:Y:S01]  /*9710*/  SYNCS.PHASECHK.TRANS64.TRYWAIT P2, [R20+URZ+0x22850], R15 ;  /* 0x0228500f140075a7 */ /* 0x000062000804017f */
[----:B------:R-:W-:Y:S05]  /*9720*/  @!P0 BRA `(.L_x_9786) ;  /* 0x0000000000048947 */ /* 0x000fea0003800000 */
[----:B------:R-:W-:Y:S01]  /*9730*/  BPT.TRAP 0x1 ;  /* 0x000000040000795c */ /* 0x000fe20000300000 */
.L_x_9786:
[----:B------:R-:W-:Y:S04]  /*9740*/  BSSY B0, `(.L_x_9787) ;  /* 0x0000004000007945 */ /* 0x000fe80003800000 */
[----:B-1----:R-:W-:Y:S05]  /*9750*/  @P2 BRA `(.L_x_9788) ;  /* 0x0000000000082947 */ /* 0x002fea0003800000 */
[----:B------:R-:W1:Y:S02]  /*9760*/  SYNCS.PHASECHK.TRANS64.TRYWAIT P2, [R20+URZ+0x22850], R15 ;  /* 0x0228500f140075a7 */ /* 0x000e64000804017f */
[----:B-1----:R-:W-:Y:S05]  /*9770*/  @!P2 BRA `(.L_x_9789) ;  /* 0x000000d4008ca947 */ /* 0x002fea0003800000 */
.L_x_9788:
[----:B------:R-:W-:Y:S05]  /*9780*/  BSYNC B0 ;  /* 0x0000000000007941 */ /* 0x000fea0003800000 */
.L_x_9787:
[----:B------:R-:W-:Y:S05]  /*9790*/  WARPSYNC.ALL ;  /* 0x0000000000007948 */ /* 0x000fea0003800000 */
[----:B01----:R-:W-:Y:S01]  /*97a0*/  VIADD R15, R18, 0x400 ;  /* 0x00000400120f7836 */ /* 0x003fe20000000000 */
[----:B------:R0:W-:Y:S01]  /*97b0*/  BAR.SYNC.DEFER_BLOCKING R21, 0x100 ;  /* 0x000400150000751d */ /* 0x0001e20000010000 */
[----:B------:R-:W-:Y:S01]  /*97c0*/  IMAD.MOV.U32 R179, RZ, RZ, 0x40000040 ;  /* 0x40000040ffb37424 */ /* 0x000fe200078e00ff */
[----:B------:R-:W-:Y:S01]  /*97d0*/  ISETP.GE.AND P2, PT, R172, 0x61, PT ;  /* 0x00000061ac00780c */ /* 0x000fe20003f46270 */
[----:B------:R-:W-:Y:S01]  /*97e0*/  IMAD.MOV.U32 R181, RZ, RZ, 0x40000040 ;  /* 0x40000040ffb57424 */ /* 0x000fe200078e00ff */
[----:B------:R-:W-:Y:S01]  /*97f0*/  SHF.R.U32.HI R15, RZ, 0x4, R15 ;  /* 0x00000004ff0f7819 */ /* 0x000fe2000001160f */
[----:B------:R-:W-:Y:S01]  /*9800*/  @!P1 VIADD R20, R20, 0x22860 ;  /* 0x0002286014149836 */ /* 0x000fe20000000000 */
[----:B------:R-:W-:Y:S01]  /*9810*/  R2UR UR7, R179 ;  /* 0x00000000b30772ca */ /* 0x000fe200000e0000 */
[----:B------:R-:W-:Y:S01]  /*9820*/  IMAD.MOV.U32 R179, RZ, RZ, 0x40000040 ;  /* 0x40000040ffb37424 */ /* 0x000fe200078e00ff */
[----:B------:R-:W-:Y:S01]  /*9830*/  LOP3.LUT R15, R15, 0x3fff, RZ, 0xc0, !PT ;  /* 0x00003fff0f0f7812 */ /* 0x000fe200078ec0ff */
[----:B------:R-:W-:Y:S01]  /*9840*/  ULDC UR42, c[0x0][0x988] ;  /* 0x00026200002a7ab9 */ /* 0x000fe20000000800 */
[----:B------:R-:W-:-:S02]  /*9850*/  @!P1 PRMT R20, RZ, 0x654, R20 ;  /* 0x00000654ff149816 */ /* 0x000fc40000000014 */
[----:B------:R-:W-:-:S05]  /*9860*/  LOP3.LUT R15, R15, 0x3000000, RZ, 0xfc, !PT ;  /* 0x030000000f0f7812 */ /* 0x000fca00078efcff */
[----:B------:R-:W-:-:S04]  /*9870*/  IMAD R178, R200, 0xc00, R15 ;  /* 0x00000c00c8b27824 */ /* 0x000fc800078e020f */
[C---:B------:R-:W-:Y:S01]  /*9880*/  VIADD R180, R178.reuse, 0x80 ;  /* 0x00000080b2b47836 */ /* 0x040fe20000000000 */
[----:B------:R-:W-:Y:S01]  /*9890*/  R2UR UR6, R178 ;  /* 0x00000000b20672ca */ /* 0x000fe200000e0000 */
[----:B------:R-:W-:-:S12]  /*98a0*/  WARPGROUP.ARRIVE ;  /* 0x00000000000079c5 */ /* 0x000fd80000000000 */
[----:B------:R-:W-:Y:S01]  /*98b0*/  HGMMA.64x256x16.F32 R24, R204, gdesc[UR4].tnspB, RZ, !UPT, gsb0 ;  /* 0x43e00004cc187df0 */ /* 0x000fe2000c0008ff */
[----:B------:R-:W-:Y:S02]  /*98c0*/  R2UR UR6, R180 ;  /* 0x00000000b40672ca */ /* 0x000fe400000e0000 */
[----:B------:R-:W-:Y:S01]  /*98d0*/  R2UR UR7, R181 ;  /* 0x00000000b50772ca */ /* 0x000fe200000e0000 */
[----:B------:R-:W-:Y:S02]  /*98e0*/  WARPGROUP.DEPBAR.LE gsb0, 0x0 ;  /* 0x00008000000079c5 */ /* 0x000fe40000010000 */
[----:B------:R-:W-:-:S15]  /*98f0*/  WARPGROUP.ARRIVE ;  /* 0x00000000000079c5 */ /* 0x000fde0000000000 */
[----:B------:R-:W-:-:S07]  /*9900*/  NOP ;  /* 0x0000000000007918 */ /* 0x000fce0000000000 */
[----:B------:R-:W-:Y:S03]  /*9910*/  HGMMA.64x256x16.F32 R24, R152, gdesc[UR4].tnspB, R24, gsb0 ;  /* 0x43e0000498187df0 */ /* 0x000fe60008000818 */
[----:B------:R-:W-:Y:S02]  /*9920*/  WARPGROUP.DEPBAR.LE gsb0, 0x0 ;  /* 0x00008000000079c5 */ /* 0x000fe40000010000 */
[----:B------:R-:W-:Y:S01]  /*9930*/  VIADD R152, R178, 0x100 ;  /* 0x00000100b2987836 */ /* 0x000fe20000000000 */
        /* <DEDUP_REMOVED lines=8> */
[C---:B------:R-:W-:Y:S01]  /*99c0*/  VIADD R152, R178.reuse, 0x200 ;  /* 0x00000200b2987836 */ /* 0x040fe20000000000 */
[----:B------:R-:W-:Y:S01]  /*99d0*/  R2UR UR7, R153 ;  /* 0x00000000990772ca */ /* 0x000fe200000e0000 */
[----:B------:R-:W-:Y:S02]  /*99e0*/  IMAD.MOV.U32 R153, RZ, RZ, 0x40000040 ;  /* 0x40000040ff997424 */ /* 0x000fe400078e00ff */
[----:B------:R-:W-:Y:S01]  /*99f0*/  VIADD R178, R178, 0x280 ;  /* 0x00000280b2b27836 */ /* 0x000fe20000000000 */
        /* <DEDUP_REMOVED lines=17> */
[----:B------:R0:W-:Y:S01]  /*9b10*/  @!P1 SYNCS.ARRIVE.TRANS64.RED.A1T0 RZ, [R20+URZ], RZ ;  /* 0x000000ff14ff99a7 */ /* 0x0001e2000810043f */
[----:B------:R-:W-:Y:S05]  /*9b20*/  @!P2 BRA `(.L_x_9790) ;  /* 0x0000001c00b4a947 */ /* 0x000fea0003800000 */
[----:B0-----:R-:W-:Y:S01]  /*9b30*/  IADD3 R20, R173, -0x2, RZ ;  /* 0xfffffffead147810 */ /* 0x001fe20007ffe0ff */
[----:B------:R-:W-:Y:S02]  /*9b40*/  IMAD.MOV.U32 R205, RZ, RZ, R176 ;  /* 0x000000ffffcd7224 */ /* 0x000fe400078e00b0 */
[----:B------:R-:W-:-:S07]  /*9b50*/  IMAD.MOV.U32 R206, RZ, RZ, R12 ;  /* 0x000000ffffce7224 */ /* 0x000fce00078e000c */
.L_x_9800:
[----:B------:R-:W-:Y:S01]  /*9b60*/  VIADD R200, R200, 0x1 ;  /* 0x00000001c8c87836 */ /* 0x000fe20000000000 */
[----:B------:R-:W-:Y:S05]  /*9b70*/  YIELD ;  /* 0x0000000000007946 */ /* 0x000fea0003800000 */
[----:B------:R-:W-:Y:S02]  /*9b80*/  ISETP.NE.AND P3, PT, R200, 0x2, PT ;  /* 0x00000002c800780c */ /* 0x000fe40003f65270 */
[C---:B------:R-:W-:Y:S01]  /*9b90*/  ISETP.GT.AND P2, PT, R20.reuse, RZ, PT ;  /* 0x000000ff1400720c */ /* 0x040fe20003f44270 */
[----:B------:R-:W-:Y:S01]  /*9ba0*/  VIADD R20, R20, 0xffffffff ;  /* 0xffffffff14147836 */ /* 0x000fe20000000000 */
[----:B------:R-:W-:-:S02]  /*9bb0*/  SEL R3, RZ, 0x1, P3 ;  /* 0x00000001ff037807 */ /* 0x000fc40001800000 */
[----:B------:R-:W-:Y:S02]  /*9bc0*/  SEL R200, R200, RZ, P3 ;  /* 0x000000ffc8c87207 */ /* 0x000fe40001800000 */
[----:B------:R-:W-:Y:S01]  /*9bd0*/  LOP3.LUT R208, R208, R3, RZ, 0x3c, !PT ;  /* 0x00000003d0d07212 */ /* 0x000fe200078e3cff */
[----:B-1----:R-:W-:Y:S06]  /*9be0*/  @!P0 BRA `(.L_x_9791) ;  /* 0x0000000000048947 */ /* 0x002fec0003800000 */
[----:B------:R-:W-:Y:S01]  /*9bf0*/  BPT.TRAP 0x1 ;  /* 0x000000040000795c */ /* 0x000fe20000300000 */
.L_x_9791:
[----:B------:R-:W-:Y:S01]  /*9c00*/  IMAD R21, R200, 0x8, R18 ;  /* 0x00000008c8157824 */ /* 0x000fe200078e0212 */
[----:B------:R-:W-:-:S04]  /*9c10*/  SHF.L.U32 R217, R208, 0x1f, RZ ;  /* 0x0000001fd0d97819 */ /* 0x000fc800000006ff */
[----:B------:R0:W1:Y:S01]  /*9c20*/  SYNCS.PHASECHK.TRANS64.TRYWAIT P3, [R21+URZ+0x22830], R217 ;  /* 0x022830d9150075a7 */ /* 0x000062000806017f */
[----:B------:R-:W-:Y:S05]  /*9c30*/  @!P0 BRA `(.L_x_9792) ;  /* 0x0000000000048947 */ /* 0x000fea0003800000 */
[----:B------:R-:W-:Y:S01]  /*9c40*/  BPT.TRAP 0x1 ;  /* 0x000000040000795c */ /* 0x000fe20000300000 */
.L_x_9792:
[----:B------:R-:W-:Y:S02]  /*9c50*/  IMAD R156, R200, 0x300, R0 ;  /* 0x00000300c89c7824 */ /* 0x000fe400078e0200 */
[----:B------:R-:W-:Y:S01]  /*9c60*/  IMAD.MOV.U32 R157, RZ, RZ, 0x40000040 ;  /* 0x40000040ff9d7424 */ /* 0x000fe200078e00ff */
[----:B-1----:R-:W-:Y:S06]  /*9c70*/  @P3 BRA `(.L_x_9793) ;  /* 0x0000000000083947 */ /* 0x002fec0003800000 */
[----:B------:R-:W1:Y:S02]  /*9c80*/  SYNCS.PHASECHK.TRANS64.TRYWAIT P3, [R21+URZ+0x22830], R217 ;  /* 0x022830d9150075a7 */ /* 0x000e64000806017f */
[----:B-1----:R-:W-:Y:S05]  /*9c90*/  @!P3 BRA `(.L_x_9794) ;  /* 0x000000d00058b947 */ /* 0x002fea0003800000 */
.L_x_9793:
[----:B------:R-:W-:Y:S05]  /*9ca0*/  WARPSYNC.ALL ;  /* 0x0000000000007948 */ /* 0x000fea0003800000 */
        /* <DEDUP_REMOVED lines=20> */
[----:B------:R-:W-:Y:S01]  /*9df0*/  HGMMA.64x96x16.F32 R152, gdesc[UR4], RZ, !UPT, gsb0 ;  /* 0x01600000049879f0 */ /* 0x000fe2000c0008ff */
[----:B------:R-:W-:-:S02]  /*9e00*/  R2UR UR13, R9 ;  /* 0x00000000090d72ca */ /* 0x000fc400000e0000 */
[----:B------:R-:W-:Y:S02]  /*9e10*/  R2UR UR16, R6 ;  /* 0x00000000061072ca */ /* 0x000fe400000e0000 */
[----:B------:R-:W-:Y:S01]  /*9e20*/  R2UR UR17, R7 ;  /* 0x00000000071172ca */ /* 0x000fe200000e0000 */
        /* <DEDUP_REMOVED lines=43> */
[-C--:B------:R-:W-:Y:S01]  /*a0e0*/  FMUL.FTZ R206, R206, R3.reuse ;  /* 0x00000003cece7220 */ /* 0x080fe20000410000 */
        /* <DEDUP_REMOVED lines=24> */
[----:B------:R-:W-:-:S03]  /*a270*/  FFMA.FTZ R197, R197, R3, -R204 ;  /* 0x00000003c5c57223 */ /* 0x000fc600000108cc */
[----:B------:R-:W4:Y:S01]  /*a280*/  MUFU.EX2 R156, R156 ;  /* 0x0000009c009c7308 */ /* 0x000f220000000800 */
[----:B--2---:R-:W-:Y:S01]  /*a290*/  FFMA.FTZ R13, R206, R13, R152 ;  /* 0x0000000dce0d7223 */ /* 0x004fe20000010098 */
[-C--:B------:R-:W-:Y:S01]  /*a2a0*/  FMUL.FTZ R24, R24, R206.reuse ;  /* 0x000000ce18187220 */ /* 0x080fe20000410000 */
[-C--:B------:R-:W-:Y:S01]  /*a2b0*/  FMUL.FTZ R25, R25, R206.reuse ;  /* 0x000000ce19197220 */ /* 0x080fe20000410000 */
[-C--:B------:R-:W-:Y:S01]  /*a2c0*/  FMUL.FTZ R28, R28, R206.reuse ;  /* 0x000000ce1c1c7220 */ /* 0x080fe20000410000 */
[-C--:B------:R-:W-:Y:S01]  /*a2d0*/  FMUL.FTZ R29, R29, R206.reuse ;  /* 0x000000ce1d1d7220 */ /* 0x080fe20000410000 */
[-C--:B------:R-:W-:Y:S01]  /*a2e0*/  FMUL.FTZ R32, R32, R206.reuse ;  /* 0x000000ce20207220 */ /* 0x080fe20000410000 */
[----:B------:R-:W-:Y:S01]  /*a2f0*/  FMUL.FTZ R33, R33, R206 ;  /* 0x000000ce21217220 */ /* 0x000fe20000410000 */
[----:B------:R-:W2:Y:S01]  /*a300*/  MUFU.EX2 R157, R157 ;  /* 0x0000009d009d7308 */ /* 0x000ea20000000800 */
[C---:B---3--:R-:W-:Y:S01]  /*a310*/  F2FP.F16.F32.PACK_AB R204, R153.reuse, R152 ;  /* 0x0000009899cc723e */ /* 0x048fe200000000ff */
[----:B------:R-:W-:Y:S01]  /*a320*/  FADD.FTZ R13, R153, R13 ;  /* 0x0000000d990d7221 */ /* 0x000fe20000010000 */
        /* <DEDUP_REMOVED lines=77> */
[----:B------:R-:W-:Y:S01]  /*a800*/  FMUL.FTZ R149, R149, R206 ;  /* 0x000000ce95957220 */ /* 0x000fe20000410000 */
[----:B----4-:R-:W-:Y:S01]  /*a810*/  FADD.FTZ R13, R156, R13 ;  /* 0x0000000d9c0d7221 */ /* 0x010fe20000010000 */
[C---:B--2---:R-:W-:Y:S01]  /*a820*/  F2FP.F16.F32.PACK_AB R206, R157.reuse, R156 ;  /* 0x0000009c9dce723e */ /* 0x044fe200000000ff */
[----:B------:R-:W-:Y:S01]  /*a830*/  MUFU.EX2 R161, R161 ;  /* 0x000000a100a17308 */ /* 0x000fe20000000800 */
[----:B------:R-:W-:Y:S01]  /*a840*/  FMNMX.FTZ R152, R194, R152, !PT ;  /* 0x00000098c2987209 */ /* 0x000fe20007810000 */
[----:B------:R-:W-:-:S03]  /*a850*/  FADD.FTZ R13, R157, R13 ;  /* 0x0000000d9d0d7221 */ /* 0x000fc60000010000 */
[----:B------:R-:W-:-:S03]  /*a860*/  FMNMX.FTZ R152, R195, R152, !PT ;  /* 0x00000098c3987209 */ /* 0x000fc60007810000 */
[----:B------:R-:W-:Y:S01]  /*a870*/  MUFU.EX2 R164, R164 ;  /* 0x000000a400a47308 */ /* 0x000fe20000000800 */
[----:B------:R-:W-:-:S04]  /*a880*/  FMNMX.FTZ R152, R198, R152, !PT ;  /* 0x00000098c6987209 */ /* 0x000fc80007810000 */
[----:B------:R-:W-:-:S03]  /*a890*/  FMNMX.FTZ R153, R199, R152, !PT ;  /* 0x00000098c7997209 */ /* 0x000fc60007810000 */
[----:B------:R-:W2:Y:S02]  /*a8a0*/  MUFU.EX2 R152, R160 ;  /* 0x000000a000987308 */ /* 0x000ea40000000800 */
[----:B------:R-:W3:Y:S06]  /*a8b0*/  SHFL.BFLY PT, R156, R153, 0x2, 0x1f ;  /* 0x0c401f00999c7f89 */ /* 0x000eec00000e0000 */
[----:B------:R-:W-:Y:S08]  /*a8c0*/  MUFU.EX2 R160, R176 ;  /* 0x000000b000a07308 */ /* 0x000ff00000000800 */
[----:B------:R-:W4:Y:S01]  /*a8d0*/  MUFU.EX2 R165, R165 ;  /* 0x000000a500a57308 */ /* 0x000f220000000800 */
[----:B--2---:R-:W-:Y:S01]  /*a8e0*/  FADD.FTZ R13, R152, R13 ;  /* 0x0000000d980d7221 */ /* 0x004fe20000010000 */
[----:B------:R-:W-:-:S03]  /*a8f0*/  F2FP.F16.F32.PACK_AB R152, R161, R152 ;  /* 0x00000098a198723e */ /* 0x000fc600000000ff */
[----:B------:R-:W-:-:S03]  /*a900*/  FADD.FTZ R13, R161, R13 ;  /* 0x0000000da10d7221 */ /* 0x000fc60000010000 */
[----:B------:R-:W-:Y:S01]  /*a910*/  MUFU.EX2 R169, R169 ;  /* 0x000000a900a97308 */ /* 0x000fe20000000800 */
[----:B------:R-:W-:Y:S01]  /*a920*/  FADD.FTZ R13, R164, R13 ;  /* 0x0000000da40d7221 */ /* 0x000fe20000010000 */
[----:B---3--:R-:W-:-:S05]  /*a930*/  FMNMX.FTZ R153, R153, R156, !PT ;  /* 0x0000009c99997209 */ /* 0x008fca0007810000 */
[----:B------:R-:W2:Y:S01]  /*a940*/  SHFL.BFLY PT, R157, R153, 0x1, 0x1f ;  /* 0x0c201f00999d7f89 */ /* 0x000ea200000e0000 */
[----:B------:R-:W3:Y:S01]  /*a950*/  MUFU.EX2 R156, R168 ;  /* 0x000000a8009c7308 */ /* 0x000ee20000000800 */
[----:B----4-:R-:W-:-:S07]  /*a960*/  FADD.FTZ R13, R165, R13 ;  /* 0x0000000da50d7221 */ /* 0x010fce0000010000 */
[----:B------:R-:W4:Y:S08]  /*a970*/  MUFU.EX2 R172, R172 ;  /* 0x000000ac00ac7308 */ /* 0x000f300000000800 */
[----:B------:R-:W-:Y:S01]  /*a980*/  MUFU.EX2 R173, R173 ;  /* 0x000000ad00ad7308 */ /* 0x000fe20000000800 */
[----:B---3--:R-:W-:Y:S01]  /*a990*/  FADD.FTZ R13, R156, R13 ;  /* 0x0000000d9c0d7221 */ /* 0x008fe20000010000 */
[----:B------:R-:W-:-:S03]  /*a9a0*/  F2FP.F16.F32.PACK_AB R156, R169, R156 ;  /* 0x0000009ca99c723e */ /* 0x000fc600000000ff */
[----:B------:R-:W-:Y:S01]  /*a9b0*/  FADD.FTZ R13, R169, R13 ;  /* 0x0000000da90d7221 */ /* 0x000fe20000010000 */
[----:B--2---:R-:W-:Y:S02]  /*a9c0*/  FMNMX.FTZ R176, R153, R157, !PT ;  /* 0x0000009d99b07209 */ /* 0x004fe40007810000 */
[----:B------:R2:W-:Y:S01]  /*a9d0*/  MUFU.EX2 R168, R192 ;  /* 0x000000c000a87308 */ /* 0x0005e20000000800 */
[----:B----4-:R-:W-:Y:S02]  /*a9e0*/  FADD.FTZ R13, R172, R13 ;  /* 0x0000000dac0d7221 */ /* 0x010fe40000010000 */
[C---:B------:R-:W-:Y:S01]  /*a9f0*/  FADD.FTZ R153, -R176.reuse, R205 ;  /* 0x000000cdb0997221 */ /* 0x040fe20000010100 */
[----:B------:R-:W-:-:S03]  /*aa00*/  FMUL.FTZ R226, R176, R3 ;  /* 0x00000003b0e27220 */ /* 0x000fc60000410000 */
[-C--:B------:R-:W-:Y:S01]  /*aa10*/  FMUL.FTZ R153, R153, R3.reuse ;  /* 0x0000000399997220 */ /* 0x080fe20000410000 */
        /* <DEDUP_REMOVED lines=8> */
[-CC-:B--2---:R-:W-:Y:S01]  /*aaa0*/  FFMA.FTZ R192, R175, R3.reuse, -R226.reuse ;  /* 0x00000003afc07223 */ /* 0x184fe200000108e2 */
[-CC-:B------:R-:W-:Y:S01]  /*aab0*/  FFMA.FTZ R166, R166, R3.reuse, -R226.reuse ;  /* 0x00000003a6a67223 */ /* 0x180fe200000108e2 */
[----:B------:R-:W2:Y:S01]  /*aac0*/  S2R R175, SR_TID.X ;  /* 0x0000000000af7919 */ /* 0x000ea20000002100 */
        /* <DEDUP_REMOVED lines=17> */
[----:B------:R5:W0:Y:S01]  /*abe0*/  MUFU.EX2 R207, R158 ;  /* 0x0000009e00cf7308 */ /* 0x000a220000000800 */
[----:B---3--:R-:W-:Y:S01]  /*abf0*/  FFMA.FTZ R14, R153, R14, R205 ;  /* 0x0000000e990e7223 */ /* 0x008fe200000100cd */
[----:B------:R-:W-:Y:S01]  /*ac00*/  FADD.FTZ R13, R173, R13 ;  /* 0x0000000dad0d7221 */ /* 0x000fe20000010000 */
[----:B------:R-:W-:-:S02]  /*ac10*/  @!P1 VIADD R154, R21, 0x22840 ;  /* 0x00022840159a9836 */ /* 0x000fc40000000000 */
[-C--:B------:R-:W-:Y:S01]  /*ac20*/  FMUL.FTZ R26, R26, R153.reuse ;  /* 0x000000991a1a7220 */ /* 0x080fe20000410000 */
[-C--:B------:R-:W-:Y:S01]  /*ac30*/  FMUL.FTZ R27, R27, R153.reuse ;  /* 0x000000991b1b7220 */ /* 0x080fe20000410000 */
[----:B------:R-:W-:Y:S01]  /*ac40*/  FADD.FTZ R13, R160, R13 ;  /* 0x0000000da00d7221 */ /* 0x000fe20000010000 */
[-C--:B------:R-:W-:Y:S01]  /*ac50*/  FMUL.FTZ R30, R30, R153.reuse ;  /* 0x000000991e1e7220 */ /* 0x080fe20000410000 */
[----:B------:R-:W3:Y:S01]  /*ac60*/  MUFU.EX2 R159, R159 ;  /* 0x0000009f009f7308 */ /* 0x000ee20000000800 */
[----:B----4-:R-:W-:Y:S01]  /*ac70*/  FADD.FTZ R14, R155, R14 ;  /* 0x0000000e9b0e7221 */ /* 0x010fe20000010000 */
[----:B------:R-:W-:Y:S01]  /*ac80*/  @!P1 PRMT R154, RZ, 0x654, R154 ;  /* 0x00000654ff9a9816 */ /* 0x000fe2000000009a */
[-C--:B------:R-:W-:Y:S01]  /*ac90*/  FMUL.FTZ R31, R31, R153.reuse ;  /* 0x000000991f1f7220 */ /* 0x080fe20000410000 */
[----:B-----5:R-:W-:Y:S01]  /*aca0*/  F2FP.F16.F32.PACK_AB R158, R173, R172 ;  /* 0x000000acad9e723e */ /* 0x020fe200000000ff */
[-C--:B------:R-:W-:Y:S01]  /*acb0*/  FMUL.FTZ R34, R34, R153.reuse ;  /* 0x0000009922227220 */ /* 0x080fe20000410000 */
[----:B--2---:R-:W-:Y:S01]  /*acc0*/  SHF.R.U32.HI R175, RZ, 0x7, R175 ;  /* 0x00000007ffaf7819 */ /* 0x004fe200000116af */
[-C--:B------:R-:W-:Y:S01]  /*acd0*/  FMUL.FTZ R35, R35, R153.reuse ;  /* 0x0000009923237220 */ /* 0x080fe20000410000 */
[----:B------:R-:W-:Y:S01]  /*ace0*/  MUFU.EX2 R170, R197 ;  /* 0x000000c500aa7308 */ /* 0x000fe20000000800 */
[----:B0-----:R-:W-:Y:S01]  /*acf0*/  FADD.FTZ R14, R207, R14 ;  /* 0x0000000ecf0e7221 */ /* 0x001fe20000010000 */
[----:B------:R-:W-:Y:S01]  /*ad00*/  IADD3 R175, -R175, 0xb, RZ ;  /* 0x0000000bafaf7810 */ /* 0x000fe20007ffe1ff */
[-C--:B------:R-:W-:Y:S01]  /*ad10*/  FMUL.FTZ R38, R38, R153.reuse ;  /* 0x0000009926267220 */ /* 0x080fe20000410000 */
[-C--:B------:R-:W-:Y:S01]  /*ad20*/  FMUL.FTZ R39, R39, R153.reuse ;  /* 0x0000009927277220 */ /* 0x080fe20000410000 */
[-C--:B------:R-:W-:Y:S01]  /*ad30*/  FMUL.FTZ R42, R42, R153.reuse ;  /* 0x000000992a2a7220 */ /* 0x080fe20000410000 */
[-C--:B------:R-:W-:Y:S01]  /*ad40*/  FMUL.FTZ R43, R43, R153.reuse ;  /* 0x000000992b2b7220 */ /* 0x080fe20000410000 */
[----:B------:R0:W-:Y:S06]  /*ad50*/  BAR.ARV R175, 0x100 ;  /* 0x000400af0000751d */ /* 0x0001ec0000002000 */
[----:B------:R-:W2:Y:S01]  /*ad60*/  MUFU.EX2 R197, R162 ;  /* 0x000000a200c57308 */ /* 0x000ea20000000800 */
[----:B---3--:R-:W-:Y:S01]  /*ad70*/  FADD.FTZ R14, R159, R14 ;  /* 0x0000000e9f0e7221 */ /* 0x008fe20000010000 */
[----:B------:R3:W-:Y:S01]  /*ad80*/  @!P1 SYNCS.ARRIVE.TRANS64.RED.A1T0 RZ, [R154+URZ], RZ ;  /* 0x000000ff9aff99a7 */ /* 0x0007e2000810043f */
[-C--:B------:R-:W-:Y:S01]  /*ad90*/  FMUL.FTZ R46, R46, R153.reuse ;  /* 0x000000992e2e7220 */ /* 0x080fe20000410000 */
[-C--:B------:R-:W-:Y:S01]  /*ada0*/  FMUL.FTZ R47, R47, R153.reuse ;  /* 0x000000992f2f7220 */ /* 0x080fe20000410000 */
[-C--:B------:R-:W-:Y:S01]  /*adb0*/  FMUL.FTZ R50, R50, R153.reuse ;  /* 0x0000009932327220 */ /* 0x080fe20000410000 */
[-C--:B------:R-:W-:Y:S01]  /*adc0*/  FMUL.FTZ R51, R51, R153.reuse ;  /* 0x0000009933337220 */ /* 0x080fe20000410000 */
[-C--:B------:R-:W-:Y:S01]  /*add0*/  FMUL.FTZ R54, R54, R153.reuse ;  /* 0x0000009936367220 */ /* 0x080fe20000410000 */
[----:B------:R-:W4:Y:S01]  /*ade0*/  MUFU.EX2 R163, R163 ;  /* 0x000000a300a37308 */ /* 0x000f220000000800 */
[-C--:B------:R-:W-:Y:S01]  /*adf0*/  FMUL.FTZ R55, R55, R153.reuse ;  /* 0x0000009937377220 */ /* 0x080fe20000410000 */
[----:B---3--:R-:W-:Y:S01]  /*ae00*/  F2FP.F16.F32.PACK_AB R154, R165, R164 ;  /* 0x000000a4a59a723e */ /* 0x008fe200000000ff */
        /* <DEDUP_REMOVED lines=63> */
[----:B------:R-:W-:Y:S01]  /*b200*/  FMUL.FTZ R151, R151, R153 ;  /* 0x0000009997977220 */ /* 0x000fe20000410000 */
[----:B------:R-:W-:-:S02]  /*b210*/  F2FP.F16.F32.PACK_AB R207, R159, R207 ;  /* 0x000000cf9fcf723e */ /* 0x000fc400000000ff */
[----:B------:R-:W-:Y:S02]  /*b220*/  F2FP.F16.F32.PACK_AB R205, R155, R205 ;  /* 0x000000cd9bcd723e */ /* 0x000fe400000000ff */
[----:B------:R-:W-:Y:S01]  /*b230*/  F2FP.F16.F32.PACK_AB R155, R167, R226 ;  /* 0x000000e2a79b723e */ /* 0x000fe200000000ff */
[----:B------:R-:W4:Y:S01]  /*b240*/  MUFU.EX2 R185, R185 ;  /* 0x000000b900b97308 */ /* 0x000f220000000800 */
[----:B---3--:R-:W-:Y:S01]  /*b250*/  FADD.FTZ R13, R184, R13 ;  /* 0x0000000db80d7221 */ /* 0x008fe20000010000 */
[----:B------:R-:W-:Y:S02]  /*b260*/  F2FP.F16.F32.PACK_AB R160, R177, R160 ;  /* 0x000000a0b1a0723e */ /* 0x000fe400000000ff */
[----:B------:R-:W-:-:S04]  /*b270*/  F2FP.F16.F32.PACK_AB R162, R181, R180 ;  /* 0x000000b4b5a2723e */ /* 0x000fc800000000ff */
[----:B------:R-:W3:Y:S01]  /*b280*/  MUFU.EX2 R174, R174 ;  /* 0x000000ae00ae7308 */ /* 0x000ee20000000800 */
[C---:B--2---:R-:W-:Y:S01]  /*b290*/  FADD.FTZ R169, R171.reuse, R14 ;  /* 0x0000000eaba97221 */ /* 0x044fe20000010000 */
[----:B------:R-:W-:-:S06]  /*b2a0*/  F2FP.F16.F32.PACK_AB R157, R171, R157 ;  /* 0x0000009dab9d723e */ /* 0x000fcc00000000ff */
[----:B------:R-:W2:Y:S01]  /*b2b0*/  MUFU.EX2 R188, R188 ;  /* 0x000000bc00bc7308 */ /* 0x000ea20000000800 */
[C---:B----4-:R-:W-:Y:S01]  /*b2c0*/  FADD.FTZ R13, R185.reuse, R13 ;  /* 0x0000000db90d7221 */ /* 0x050fe20000010000 */
[----:B------:R-:W-:-:S06]  /*b2d0*/  F2FP.F16.F32.PACK_AB R164, R185, R184 ;  /* 0x000000b8b9a4723e */ /* 0x000fcc00000000ff */
[----:B------:R-:W4:Y:S01]  /*b2e0*/  MUFU.EX2 R192, R192 ;  /* 0x000000c000c07308 */ /* 0x000f220000000800 */
[----:B---3--:R-:W-:-:S07]  /*b2f0*/  FADD.FTZ R169, R174, R169 ;  /* 0x000000a9aea97221 */ /* 0x008fce0000010000 */
[----:B------:R-:W3:Y:S01]  /*b300*/  MUFU.EX2 R189, R189 ;  /* 0x000000bd00bd7308 */ /* 0x000ee20000000800 */
[----:B--2---:R-:W-:-:S07]  /*b310*/  FADD.FTZ R13, R188, R13 ;  /* 0x0000000dbc0d7221 */ /* 0x004fce0000010000 */
[----:B------:R-:W2:Y:S01]  /*b320*/  MUFU.EX2 R161, R178 ;  /* 0x000000b200a17308 */ /* 0x000ea20000000800 */
[----:B----4-:R-:W-:-:S07]  /*b330*/  FADD.FTZ R14, R192, R169 ;  /* 0x000000a9c00e7221 */ /* 0x010fce0000010000 */
[----:B------:R-:W4:Y:S01]  /*b340*/  MUFU.EX2 R179, R179 ;  /* 0x000000b300b37308 */ /* 0x000f220000000800 */
[C---:B---3--:R-:W-:Y:S01]  /*b350*/  FADD.FTZ R13, R189.reuse, R13 ;  /* 0x0000000dbd0d7221 */ /* 0x048fe20000010000 */
[----:B------:R-:W-:-:S03]  /*b360*/  F2FP.F16.F32.PACK_AB R166, R189, R188 ;  /* 0x000000bcbda6723e */ /* 0x000fc600000000ff */
[----:B------:R-:W-:-:S03]  /*b370*/  FADD.FTZ R172, R168, R13 ;  /* 0x0000000da8ac7221 */ /* 0x000fc60000010000 */
[----:B------:R-:W3:Y:S01]  /*b380*/  MUFU.EX2 R193, R193 ;  /* 0x000000c100c17308 */ /* 0x000ee20000000800 */
[----:B--2---:R-:W-:-:S07]  /*b390*/  FADD.FTZ R14, R161, R14 ;  /* 0x0000000ea10e7221 */ /* 0x004fce0000010000 */
[----:B------:R-:W2:Y:S01]  /*b3a0*/  MUFU.EX2 R182, R182 ;  /* 0x000000b600b67308 */ /* 0x000ea20000000800 */
[C---:B----4-:R-:W-:Y:S01]  /*b3b0*/  FADD.FTZ R153, R179.reuse, R14 ;  /* 0x0000000eb3997221 */ /* 0x050fe20000010000 */
[----:B------:R-:W-:-:S06]  /*b3c0*/  F2FP.F16.F32.PACK_AB R161, R179, R161 ;  /* 0x000000a1b3a1723e */ /* 0x000fcc00000000ff */
[----:B------:R-:W4:Y:S01]  /*b3d0*/  MUFU.EX2 R183, R183 ;  /* 0x000000b700b77308 */ /* 0x000f220000000800 */
[C---:B---3--:R-:W-:Y:S01]  /*b3e0*/  FADD.FTZ R13, R193.reuse, R172 ;  /* 0x000000acc10d7221 */ /* 0x048fe20000010000 */
[----:B------:R-:W-:-:S06]  /*b3f0*/  F2FP.F16.F32.PACK_AB R168, R193, R168 ;  /* 0x000000a8c1a8723e */ /* 0x000fcc00000000ff */
[----:B------:R-:W3:Y:S01]  /*b400*/  MUFU.EX2 R165, R186 ;  /* 0x000000ba00a57308 */ /* 0x000ee20000000800 */
[----:B--2---:R-:W-:Y:S01]  /*b410*/  FADD.FTZ R172, R182, R153 ;  /* 0x00000099b6ac7221 */ /* 0x004fe20000010000 */
[----:B------:R-:W-:-:S06]  /*b420*/  F2FP.F16.F32.PACK_AB R153, R163, R197 ;  /* 0x000000c5a399723e */ /* 0x000fcc00000000ff */
[----:B------:R-:W2:Y:S01]  /*b430*/  MUFU.EX2 R187, R187 ;  /* 0x000000bb00bb7308 */ /* 0x000ea20000000800 */
[----:B----4-:R-:W-:-:S07]  /*b440*/  FADD.FTZ R172, R183, R172 ;  /* 0x000000acb7ac7221 */ /* 0x010fce0000010000 */
[----:B------:R-:W4:Y:S01]  /*b450*/  MUFU.EX2 R190, R190 ;  /* 0x000000be00be7308 */ /* 0x000f220000000800 */
[----:B---3--:R-:W-:-:S07]  /*b460*/  FADD.FTZ R172, R165, R172 ;  /* 0x000000aca5ac7221 */ /* 0x008fce0000010000 */
[----:B------:R-:W3:Y:S01]  /*b470*/  MUFU.EX2 R191, R191 ;  /* 0x000000bf00bf7308 */ /* 0x000ee20000000800 */
[C---:B--2---:R-:W-:Y:S01]  /*b480*/  FADD.FTZ R159, R187.reuse, R172 ;  /* 0x000000acbb9f7221 */ /* 0x044fe20000010000 */
[----:B------:R-:W-:-:S06]  /*b490*/  F2FP.F16.F32.PACK_AB R165, R187, R165 ;  /* 0x000000a5bba5723e */ /* 0x000fcc00000000ff */
[----:B------:R-:W2:Y:S01]  /*b4a0*/  MUFU.EX2 R169, R194 ;  /* 0x000000c200a97308 */ /* 0x000ea20000000800 */
[----:B----4-:R-:W-:Y:S01]  /*b4b0*/  FADD.FTZ R172, R190, R159 ;  /* 0x0000009fbeac7221 */ /* 0x010fe20000010000 */
[----:B------:R-:W-:-:S06]  /*b4c0*/  F2FP.F16.F32.PACK_AB R159, R192, R174 ;  /* 0x000000aec09f723e */ /* 0x000fcc00000000ff */
[----:B------:R-:W4:Y:S01]  /*b4d0*/  MUFU.EX2 R14, R195 ;  /* 0x000000c3000e7308 */ /* 0x000f220000000800 */
[----:B---3--:R-:W-:-:S07]  /*b4e0*/  FADD.FTZ R172, R191, R172 ;  /* 0x000000acbfac7221 */ /* 0x008fce0000010000 */
[----:B------:R-:W3:Y:S01]  /*b4f0*/  MUFU.EX2 R196, R196 ;  /* 0x000000c400c47308 */ /* 0x000ee20000000800 */
[----:B--2---:R-:W-:-:S07]  /*b500*/  FADD.FTZ R163, R169, R172 ;  /* 0x000000aca9a37221 */ /* 0x004fce0000010000 */
[----:B------:R-:W2:Y:S01]  /*b510*/  MUFU.EX2 R198, R198 ;  /* 0x000000c600c67308 */ /* 0x000ea20000000800 */
[C---:B----4-:R-:W-:Y:S01]  /*b520*/  FADD.FTZ R167, R14.reuse, R163 ;  /* 0x000000a30ea77221 */ /* 0x050fe20000010000 */
[----:B------:R-:W-:Y:S02]  /*b530*/  F2FP.F16.F32.PACK_AB R169, R14, R169 ;  /* 0x000000a90ea9723e */ /* 0x000fe400000000ff */
[----:B------:R-:W-:-:S04]  /*b540*/  F2FP.F16.F32.PACK_AB R163, R183, R182 ;  /* 0x000000b6b7a3723e */ /* 0x000fc800000000ff */
[----:B------:R-:W4:Y:S01]  /*b550*/  MUFU.EX2 R199, R199 ;  /* 0x000000c700c77308 */ /* 0x000f220000000800 */
[----:B---3--:R-:W-:-:S04]  /*b560*/  FADD.FTZ R13, R196, R13 ;  /* 0x0000000dc40d7221 */ /* 0x008fc80000010000 */
[C---:B------:R-:W-:Y:S01]  /*b570*/  FADD.FTZ R13, R170.reuse, R13 ;  /* 0x0000000daa0d7221 */ /* 0x040fe20000010000 */
[----:B------:R-:W-:Y:S01]  /*b580*/  F2FP.F16.F32.PACK_AB R170, R170, R196 ;  /* 0x000000c4aaaa723e */ /* 0x000fe200000000ff */
[----:B--2---:R-:W-:Y:S01]  /*b590*/  FADD.FTZ R172, R198, R167 ;  /* 0x000000a7c6ac7221 */ /* 0x004fe20000010000 */
[----:B------:R-:W-:-:S03]  /*b5a0*/  F2FP.F16.F32.PACK_AB R167, R191, R190 ;  /* 0x000000bebfa7723e */ /* 0x000fc600000000ff */
[C---:B----4-:R-:W-:Y:S01]  /*b5b0*/  FADD.FTZ R14, R199.reuse, R172 ;  /* 0x000000acc70e7221 */ /* 0x050fe20000010000 */
[----:B------:R-:W-:Y:S01]  /*b5c0*/  F2FP.F16.F32.PACK_AB R171, R199, R198 ;  /* 0x000000c6c7ab723e */ /* 0x000fe200000000ff */
[----:B0-----:R-:W-:Y:S06]  /*b5d0*/  @!P0 BRA `(.L_x_9795) ;  /* 0x0000000000048947 */ /* 0x001fec0003800000 */
[----:B------:R-:W-:Y:S01]  /*b5e0*/  BPT.TRAP 0x1 ;  /* 0x000000040000795c */ /* 0x000fe20000300000 */
.L_x_9795:
[----:B------:R0:W2:Y:S01]  /*b5f0*/  SYNCS.PHASECHK.TRANS64.TRYWAIT P3, [R21+URZ+0x22850], R217 ;  /* 0x022850d9150075a7 */ /* 0x0000a2000806017f */
[----:B------:R-:W-:Y:S05]  /*b600*/  @!P0 BRA `(.L_x_9796) ;  /* 0x0000000000048947 */ /* 0x000fea0003800000 */
[----:B------:R-:W-:Y:S01]  /*b610*/  BPT.TRAP 0x1 ;  /* 0x000000040000795c */ /* 0x000fe20000300000 */
.L_x_9796:
[----:B------:R-:W-:Y:S04]  /*b620*/  BSSY B0, `(.L_x_9797) ;  /* 0x0000004000007945 */ /* 0x000fe80003800000 */
[----:B--2---:R-:W-:Y:S05]  /*b630*/  @P3 BRA `(.L_x_9798) ;  /* 0x0000000000083947 */ /* 0x004fea0003800000 */
[----:B------:R-:W2:Y:S02]  /*b640*/  SYNCS.PHASECHK.TRANS64.TRYWAIT P3, [R21+URZ+0x22850], R217 ;  /* 0x022850d9150075a7 */ /* 0x000ea4000806017f */
[----:B--2---:R-:W-:Y:S05]  /*b650*/  @!P3 BRA `(.L_x_9799) ;  /* 0x000000b400fcb947 */ /* 0x004fea0003800000 */
.L_x_9798:
[----:B------:R-:W-:Y:S05]  /*b660*/  BSYNC B0 ;  /* 0x0000000000007941 */ /* 0x000fea0003800000 */
.L_x_9797:
[----:B------:R-:W3:Y:S01]  /*b670*/  S2R R174, SR_TID.X ;  /* 0x0000000000ae7919 */ /* 0x000ee20000002100 */
[----:B------:R-:W-:Y:S01]  /*b680*/  IMAD.MOV.U32 R173, RZ, RZ, 0x40000040 ;  /* 0x40000040ffad7424 */ /* 0x000fe200078e00ff */
[----:B------:R-:W-:Y:S05]  /*b690*/  WARPSYNC.ALL ;  /* 0x0000000000007948 */ /* 0x000fea0003800000 */
[----:B------:R-:W-:Y:S01]  /*b6a0*/  R2UR UR7, R173 ;  /* 0x00000000ad0772ca */ /* 0x000fe200000e0000 */
[----:B------:R-:W-:Y:S02]  /*b6b0*/  IMAD R172, R200, 0xc00, R15 ;  /* 0x00000c00c8ac7824 */ /* 0x000fe400078e020f */
[----:B------:R-:W-:-:S02]  /*b6c0*/  IMAD.MOV.U32 R179, RZ, RZ, 0x40000040 ;  /* 0x40000040ffb37424 */ /* 0x000fc400078e00ff */
[C---:B------:R-:W-:Y:S01]  /*b6d0*/  VIADD R178, R172.reuse, 0x80 ;  /* 0x00000080acb27836 */ /* 0x040fe20000000000 */
[----:B------:R-:W-:Y:S01]  /*b6e0*/  R2UR UR6, R172 ;  /* 0x00000000ac0672ca */ /* 0x000fe200000e0000 */
[----:B012---:R-:W-:-:S05]  /*b6f0*/  @!P1 VIADD R21, R21, 0x22860 ;  /* 0x0002286015159836 */ /* 0x007fca0000000000 */
[----:B------:R-:W-:Y:S02]  /*b700*/  @!P1 PRMT R21, RZ, 0x654, R21 ;  /* 0x00000654ff159816 */ /* 0x000fe40000000015 */
[----:B---3--:R-:W-:-:S04]  /*b710*/  SHF.R.U32.HI R174, RZ, 0x7, R174 ;  /* 0x00000007ffae7819 */ /* 0x008fc800000116ae */
[----:B------:R-:W-:-:S05]  /*b720*/  IADD3 R173, R174, 0x8, RZ ;  /* 0x00000008aead7810 */ /* 0x000fca0007ffe0ff */
[----:B------:R0:W-:Y:S02]  /*b730*/  BAR.SYNC.DEFER_BLOCKING R173, 0x100 ;  /* 0x000400ad0000751d */ /* 0x0001e40000010000 */
[----:B0-----:R-:W-:-:S04]  /*b740*/  IMAD.MOV.U32 R173, RZ, RZ, 0x40000040 ;  /* 0x40000040ffad7424 */ /* 0x001fc800078e00ff */
[----:B------:R-:W-:-:S06]  /*b750*/  WARPGROUP.ARRIVE ;  /* 0x00000000000079c5 */ /* 0x000fcc0000000000 */
[----:B------:R-:W-:Y:S01]  /*b760*/  HGMMA.64x256x16.F32 R24, R204, gdesc[UR4].tnspB, R24, gsb0 ;  /* 0x43e00004cc187df0 */ /* 0x000fe20008000818 */
[----:B------:R-:W-:Y:S02]  /*b770*/  R2UR UR6, R178 ;  /* 0x00000000b20672ca */ /* 0x000fe400000e0000 */
[----:B------:R-:W-:Y:S01]  /*b780*/  R2UR UR7, R179 ;  /* 0x00000000b30772ca */ /* 0x000fe200000e0000 */
[----:B------:R-:W-:Y:S02]  /*b790*/  WARPGROUP.DEPBAR.LE gsb0, 0x0 ;  /* 0x00008000000079c5 */ /* 0x000fe40000010000 */
[----:B------:R-:W-:Y:S01]  /*b7a0*/  WARPGROUP.ARRIVE ;  /* 0x00000000000079c5 */ /* 0x000fe20000000000 */
[----:B------:R-:W-:Y:S02]  /*b7b0*/  IMAD.MOV.U32 R205, RZ, RZ, R176 ;  /* 0x000000ffffcd7224 */ /* 0x000fe400078e00b0 */
[----:B------:R-:W-:-:S15]  /*b7c0*/  IMAD.MOV.U32 R206, RZ, RZ, R12 ;  /* 0x000000ffffce7224 */ /* 0x000fde00078e000c */
[----:B------:R-:W-:-:S04]  /*b7d0*/  NOP ;  /* 0x0000000000007918 */ /* 0x000fc80000000000 */
        /* <DEDUP_REMOVED lines=33> */
[----:B------:R-:W-:Y:S05]  /*b9f0*/  @P2 BRA `(.L_x_9800) ;  /* 0xffffffe000582947 */ /* 0x000fea000383ffff */
.L_x_9790:
[----:B------:R-:W-:Y:S05]  /*ba00*/  WARPSYNC.ALL ;  /* 0x0000000000007948 */ /* 0x000fea0003800000 */
[----:B------:R-:W2:Y:S01]  /*ba10*/  SHFL.BFLY PT, R0, R13, 0x2, 0x1f ;  /* 0x0c401f000d007f89 */ /* 0x000ea200000e0000 */
[----:B------:R-:W-:Y:S01]  /*ba20*/  VIADD R200, R200, 0x1 ;  /* 0x00000001c8c87836 */ /* 0x000fe20000000000 */
[----:B------:R3:W-:Y:S08]  /*ba30*/  BAR.ARV R175, 0x100 ;  /* 0x000400af0000751d */ /* 0x0007f00000002000 */
[----:B------:R-:W-:Y:S06]  /*ba40*/  BAR.ARV 0x8, 0x180 ;  /* 0x0206000000007b1d */ /* 0x000fec0000002000 */
[C---:B------:R-:W-:Y:S01]  /*ba50*/  ISETP.NE.AND P0, PT, R200.reuse, 0x2, PT ;  /* 0x00000002c800780c */ /* 0x040fe20003f05270 */
[----:B------:R-:W-:Y:S01]  /*ba60*/  IMAD.MOV.U32 R6, RZ, RZ, -0x800000 ;  /* 0xff800000ff067424 */ /* 0x000fe200078e00ff */
[----:B------:R-:W4:Y:S01]  /*ba70*/  SHFL.BFLY PT, R5, R14, 0x2, 0x1f ;  /* 0x0c401f000e057f89 */ /* 0x000f2200000e0000 */
[----:B------:R-:W-:Y:S01]  /*ba80*/  PLOP3.LUT P1, PT, PT, PT, PT, 0x8, 0x0 ;  /* 0x000000000000781c */ /* 0x000fe20003f2e170 */
[----:B------:R-:W-:Y:S01]  /*ba90*/  VIADD R223, R223, 0x1 ;  /* 0x00000001dfdf7836 */ /* 0x000fe20000000000 */
[----:B------:R-:W-:Y:S01]  /*baa0*/  SEL R200, R200, RZ, P0 ;  /* 0x000000ffc8c87207 */ /* 0x000fe20000000000 */
[----:B--2---:R-:W-:-:S05]  /*bab0*/  FADD.FTZ R0, R0, R13 ;  /* 0x0000000d00007221 */ /* 0x004fca0000010000 */
[----:B------:R-:W2:Y:S01]  /*bac0*/  SHFL.BFLY PT, R7, R0, 0x1, 0x1f ;  /* 0x0c201f0000077f89 */ /* 0x000ea200000e0000 */
[----:B----4-:R-:W-:Y:S01]  /*bad0*/  FADD.FTZ R4, R5, R14 ;  /* 0x0000000e05047221 */ /* 0x010fe20000010000 */
[----:B------:R-:W-:-:S04]  /*bae0*/  IMAD.MOV.U32 R5, RZ, RZ, RZ ;  /* 0x000000ffff057224 */ /* 0x000fc800078e00ff */
[----:B------:R-:W4:Y:S01]  /*baf0*/  SHFL.BFLY PT, R9, R4, 0x1, 0x1f ;  /* 0x0c201f0004097f89 */ /* 0x000f2200000e0000 */
[----:B--2---:R-:W-:Y:S01]  /*bb00*/  FADD.FTZ R7, R0, R7 ;  /* 0x0000000700077221 */ /* 0x004fe20000010000 */
[----:B------:R-:W-:-:S04]  /*bb10*/  MOV R0, RZ ;  /* 0x000000ff00007202 */ /* 0x000fc80000000f00 */
[----:B------:R-:W-:-:S13]  /*bb20*/  FSETP.NE.FTZ.AND P2, PT, R7, RZ, PT ;  /* 0x000000ff0700720b */ /* 0x000fda0003f55000 */
[----:B------:R-:W2:Y:S01]  /*bb30*/  @P2 MUFU.RCP R5, R7 ;  /* 0x0000000700052308 */ /* 0x000ea20000001000 */
[----:B------:R-:W-:Y:S01]  /*bb40*/  @P2 FMUL.FTZ R18, R3, 0.69314718246459960938 ;  /* 0x3f31721803122820 */ /* 0x000fe20000410000 */
[----:B----4-:R-:W-:Y:S01]  /*bb50*/  FADD.FTZ R8, R4, R9 ;  /* 0x0000000904087221 */ /* 0x010fe20000010000 */
[----:B------:R-:W-:-:S04]  /*bb60*/  SEL R9, RZ, 0x1, P0 ;  /* 0x00000001ff097807 */ /* 0x000fc80000000000 */
[----:B------:R-:W-:Y:S01]  /*bb70*/  FSETP.NE.FTZ.AND P3, PT, R8, RZ, PT ;  /* 0x000000ff0800720b */ /* 0x000fe20003f75000 */
[----:B01----:R-:W0:Y:S01]  /*bb80*/  @P2 MUFU.LG2 R21, R7 ;  /* 0x0000000700152308 */ /* 0x003e220000000c00 */
[----:B------:R-:W-:Y:S01]  /*bb90*/  LOP3.LUT R208, R208, R9, RZ, 0x3c, !PT ;  /* 0x00000009d0d07212 */ /* 0x000fe200078e3cff */
[-C--:B--2---:R-:W-:Y:S01]  /*bba0*/  FMUL.FTZ R167, R88, R5.reuse ;  /* 0x0000000558a77220 */ /* 0x084fe20000410000 */
[-C--:B------:R-:W-:Y:S01]  /*bbb0*/  FMUL.FTZ R161, R64, R5.reuse ;  /* 0x0000000540a17220 */ /* 0x080fe20000410000 */
[----:B------:R-:W-:-:S08]  /*bbc0*/  FMUL.FTZ R160, R60, R5 ;  /* 0x000000053ca07220 */ /* 0x000fd00000410000 */
[----:B------:R-:W1:Y:S01]  /*bbd0*/  @P3 MUFU.RCP R0, R8 ;  /* 0x0000000800003308 */ /* 0x000e620000001000 */
[----:B------:R-:W-:Y:S01]  /*bbe0*/  @P3 FMUL.FTZ R20, R3, 0.69314718246459960938 ;  /* 0x3f31721803143820 */ /* 0x000fe20000410000 */
[-C--:B------:R-:W-:Y:S01]  /*bbf0*/  FMUL.FTZ R159, R56, R5.reuse ;  /* 0x00000005389f7220 */ /* 0x080fe20000410000 */
[-C--:B------:R-:W-:Y:S01]  /*bc00*/  FMUL.FTZ R24, R24, R5.reuse ;  /* 0x0000000518187220 */ /* 0x080fe20000410000 */
[-C--:B------:R-:W-:Y:S01]  /*bc10*/  FMUL.FTZ R25, R25, R5.reuse ;  /* 0x0000000519197220 */ /* 0x080fe20000410000 */
[----:B0-----:R-:W-:Y:S01]  /*bc20*/  @P2 FMUL.FTZ R21, R21, 0.69314718246459960938 ;  /* 0x3f31721815152820 */ /* 0x001fe20000410000 */
        /* <DEDUP_REMOVED lines=126> */
[----:B------:R-:W-:-:S07]  /*c410*/  @P3 FFMA.FTZ R5, R20, R176, R39 ;  /* 0x000000b014053223 */ /* 0x000fce0000010027 */
.L_x_9749:
[----:B------:R-:W-:Y:S05]  /*c420*/  WARPSYNC.ALL ;  /* 0x0000000000007948 */ /* 0x000fea0003800000 */
        /* <DEDUP_REMOVED lines=9> */
[----:B------:R-:W2:Y:S01]  /*c4c0*/  LDL R12, [R1+0x4] ;  /* 0x00000400010c7983 */ /* 0x000ea20000100800 */
[----:B------:R-:W-:Y:S05]  /*c4d0*/  WARPSYNC.ALL ;  /* 0x0000000000007948 */ /* 0x000fea0003800000 */
[----:B------:R-:W3:Y:S01]  /*c4e0*/  S2R R39, SR_SWINHI ;  /* 0x0000000000277919 */ /* 0x000ee20000002f00 */
[----:B------:R-:W-:Y:S01]  /*c4f0*/  F2FP.F16.F32.PACK_AB R24, R25, R24 ;  /* 0x000000181918723e */ /* 0x000fe200000000ff */
[----:B------:R-:W-:Y:S01]  /*c500*/  ULDC.64 UR4, c[0x0][0xc00] ;  /* 0x0003000000047ab9 */ /* 0x000fe20000000a00 */
        /* <DEDUP_REMOVED lines=15> */
[----:B------:R-:W-:Y:S02]  /*c600*/  MOV R20, R18 ;  /* 0x0000001200147202 */ /* 0x000fe40000000f00 */
[----:B---3--:R-:W-:Y:S02]  /*c610*/  MOV R21, R39 ;  /* 0x0000002700157202 */ /* 0x008fe40000000f00 */
        /* <DEDUP_REMOVED lines=21> */
[----:B------:R-:W3:Y:S08]  /*c770*/  LDC R0, c[0x0][0xbe8] ;  /* 0x0002fa00ff007b82 */ /* 0x000ef00000000800 */
[----:B------:R-:W-:Y:S01]  /*c780*/  BAR.SYNC.DEFER_BLOCKING 0x1, 0x100 ;  /* 0x0044000000007b1d */ /* 0x000fe20000010000 */
[----:B--2---:R-:W-:-:S03]  /*c790*/  IMAD.WIDE R142, R12, 0x2, R20 ;  /* 0x000000020c8e7825 */ /* 0x004fc600078e0214 */
[C---:B------:R-:W-:Y:S02]  /*c7a0*/  IADD3 R12, P1, R142.reuse, 0x20, RZ ;  /* 0x000000208e0c7810 */ /* 0x040fe40007f3e0ff */
[C---:B-----5:R-:W-:Y:S02]  /*c7b0*/  IADD3 R38, P2, R142.reuse, 0x40, RZ ;  /* 0x000000408e267810 */ /* 0x060fe40007f5e0ff */
[----:B------:R-:W-:Y:S01]  /*c7c0*/  IADD3 R46, P3, R142, 0x60, RZ ;  /* 0x000000608e2e7810 */ /* 0x000fe20007f7e0ff */
[--C-:B------:R-:W-:Y:S01]  /*c7d0*/  IMAD.X R55, RZ, RZ, R143.reuse, P1 ;  /* 0x000000ffff377224 */ /* 0x100fe200008e068f */
[----:B------:R-:W-:Y:S01]  /*c7e0*/  LOP3.LUT R173, R12, 0x380, RZ, 0xc0, !PT ;  /* 0x000003800cad7812 */ /* 0x000fe200078ec0ff */
[--C-:B------:R-:W-:Y:S01]  /*c7f0*/  IMAD.X R95, RZ, RZ, R143.reuse, P2 ;  /* 0x000000ffff5f7224 */ /* 0x100fe200010e068f */
[----:B------:R-:W-:Y:S01]  /*c800*/  LOP3.LUT R54, R38, 0x380, RZ, 0xc0, !PT ;  /* 0x0000038026367812 */ /* 0x000fe200078ec0ff */
[----:B------:R-:W-:Y:S01]  /*c810*/  IMAD.X R99, RZ, RZ, R143, P3 ;  /* 0x000000ffff637224 */ /* 0x000fe200018e068f */
[----:B------:R-:W-:-:S02]  /*c820*/  LOP3.LUT R94, R46, 0x380, RZ, 0xc0, !PT ;  /* 0x000003802e5e7812 */ /* 0x000fc400078ec0ff */
[----:B------:R-:W-:Y:S02]  /*c830*/  SHF.R.U64 R173, R173, 0x3, RZ ;  /* 0x00000003adad7819 */ /* 0x000fe400000012ff */
[----:B-1----:R-:W-:Y:S02]  /*c840*/  IADD3 R88, P4, R142, 0x4000, RZ ;  /* 0x000040008e587810 */ /* 0x002fe40007f9e0ff */
[----:B------:R-:W-:Y:S02]  /*c850*/  SHF.R.U64 R181, R54, 0x3, RZ ;  /* 0x0000000336b57819 */ /* 0x000fe400000012ff */
[----:B------:R-:W-:Y:S01]  /*c860*/  IADD3 R106, P5, R142, 0x4020, RZ ;  /* 0x000040208e6a7810 */ /* 0x000fe20007fbe0ff */
[--C-:B------:R-:W-:Y:S01]  /*c870*/  IMAD.X R103, RZ, RZ, R143.reuse, P4 ;  /* 0x000000ffff677224 */ /* 0x100fe200020e068f */
[----:B------:R-:W-:Y:S02]  /*c880*/  SHF.R.U64 R183, R94, 0x3, RZ ;  /* 0x000000035eb77819 */ /* 0x000fe400000012ff */
[----:B------:R-:W-:Y:S01]  /*c890*/  IADD3 R110, P0, R142, 0x4040, RZ ;  /* 0x000040408e6e7810 */ /* 0x000fe20007f1e0ff */
[----:B------:R-:W-:Y:S01]  /*c8a0*/  IMAD.X R107, RZ, RZ, R143, P5 ;  /* 0x000000ffff6b7224 */ /* 0x000fe200028e068f */
[----:B------:R-:W-:-:S02]  /*c8b0*/  LOP3.LUT R54, R173, R12, RZ, 0x3c, !PT ;  /* 0x0000000cad367212 */ /* 0x000fc400078e3cff */
[----:B------:R-:W-:Y:S01]  /*c8c0*/  IADD3 R118, P2, R142, 0x8000, RZ ;  /* 0x000080008e767810 */ /* 0x000fe20007f5e0ff */
[--C-:B------:R-:W-:Y:S01]  /*c8d0*/  IMAD.X R111, RZ, RZ, R143.reuse, P0 ;  /* 0x000000ffff6f7224 */ /* 0x100fe200000e068f */
[----:B------:R-:W-:Y:S02]  /*c8e0*/  LOP3.LUT R94, R181, R38, RZ, 0x3c, !PT ;  /* 0x00000026b55e7212 */ /* 0x000fe400078e3cff */
[----:B------:R-:W-:Y:S01]  /*c8f0*/  LOP3.LUT R173, R88, 0x380, RZ, 0xc0, !PT ;  /* 0x0000038058ad7812 */ /* 0x000fe200078ec0ff */
[----:B------:R-:W-:Y:S01]  /*c900*/  IMAD.X R119, RZ, RZ, R143, P2 ;  /* 0x000000ffff777224 */ /* 0x000fe200010e068f */
[----:B------:R-:W-:Y:S02]  /*c910*/  LOP3.LUT R181, R106, 0x380, RZ, 0xc0, !PT ;  /* 0x000003806ab57812 */ /* 0x000fe400078ec0ff */
[----:B------:R-:W-:Y:S02]  /*c920*/  LOP3.LUT R47, R142, 0x380, RZ, 0xc0, !PT ;  /* 0x000003808e2f7812 */ /* 0x000fe400078ec0ff */
[----:B------:R-:W-:-:S02]  /*c930*/  LOP3.LUT R98, R183, R46, RZ, 0x3c, !PT ;  /* 0x0000002eb7627212 */ /* 0x000fc400078e3cff */
[C---:B------:R-:W-:Y:S02]  /*c940*/  IADD3 R114, P1, R142.reuse, 0x4060, RZ ;  /* 0x000040608e727810 */ /* 0x040fe40007f3e0ff */
[----:B------:R-:W-:Y:S02]  /*c950*/  IADD3 R122, P3, R142, 0x8020, RZ ;  /* 0x000080208e7a7810 */ /* 0x000fe40007f7e0ff */
[----:B------:R-:W-:Y:S01]  /*c960*/  LOP3.LUT R183, R110, 0x380, RZ, 0xc0, !PT ;  /* 0x000003806eb77812 */ /* 0x000fe200078ec0ff */
[--C-:B------:R-:W-:Y:S01]  /*c970*/  IMAD.X R115, RZ, RZ, R143.reuse, P1 ;  /* 0x000000ffff737224 */ /* 0x100fe200008e068f */
[----:B------:R-:W-:Y:S01]  /*c980*/  SHF.R.U64 R173, R173, 0x3, RZ ;  /* 0x00000003adad7819 */ /* 0x000fe200000012ff */
[----:B------:R-:W-:Y:S01]  /*c990*/  IMAD.X R123, RZ, RZ, R143, P3 ;  /* 0x000000ffff7b7224 */ /* 0x000fe200018e068f */
[----:B------:R-:W-:Y:S02]  /*c9a0*/  SHF.R.U64 R181, R181, 0x3, RZ ;  /* 0x00000003b5b57819 */ /* 0x000fe400000012ff */
[----:B------:R-:W-:-:S02]  /*c9b0*/  IADD3 R151, P2, R142, 0xc040, RZ ;  /* 0x0000c0408e977810 */ /* 0x000fc40007f5e0ff */
[----:B------:R-:W-:Y:S02]  /*c9c0*/  SHF.R.U64 R47, R47, 0x3, RZ ;  /* 0x000000032f2f7819 */ /* 0x000fe400000012ff */
[----:B------:R-:W-:Y:S01]  /*c9d0*/  SHF.R.U64 R183, R183, 0x3, RZ ;  /* 0x00000003b7b77819 */ /* 0x000fe200000012ff */
[--C-:B------:R-:W-:Y:S01]  /*c9e0*/  IMAD.X R39, RZ, RZ, R143.reuse, P2 ;  /* 0x000000ffff277224 */ /* 0x100fe200010e068f */
[----:B------:R-:W-:Y:S02]  /*c9f0*/  IADD3 R126, P4, R142, 0x8040, RZ ;  /* 0x000080408e7e7810 */ /* 0x000fe40007f9e0ff */
[----:B------:R-:W-:Y:S02]  /*ca00*/  LOP3.LUT R185, R114, 0x380, RZ, 0xc0, !PT ;  /* 0x0000038072b97812 */ /* 0x000fe400078ec0ff */
[----:B------:R-:W-:Y:S01]  /*ca10*/  LOP3.LUT R102, R173, R88, RZ, 0x3c, !PT ;  /* 0x00000058ad667212 */ /* 0x000fe200078e3cff */
[----:B------:R-:W-:Y:S01]  /*ca20*/  IMAD.X R127, RZ, RZ, R143, P4 ;  /* 0x000000ffff7f7224 */ /* 0x000fe200020e068f */
[----:B------:R-:W-:-:S02]  /*ca30*/  IADD3 R130, P5, R142, 0x8060, RZ ;  /* 0x000080608e827810 */ /* 0x000fc40007fbe0ff */
[C---:B------:R-:W-:Y:S02]  /*ca40*/  IADD3 R134, P0, R142.reuse, 0xc000, RZ ;  /* 0x0000c0008e867810 */ /* 0x040fe40007f1e0ff */
[C---:B------:R-:W-:Y:S01]  /*ca50*/  IADD3 R138, P1, R142.reuse, 0xc020, RZ ;  /* 0x0000c0208e8a7810 */ /* 0x040fe20007f3e0ff */
[--C-:B------:R-:W-:Y:S01]  /*ca60*/  IMAD.X R131, RZ, RZ, R143.reuse, P5 ;  /* 0x000000ffff837224 */ /* 0x100fe200028e068f */
[----:B------:R-:W-:Y:S02]  /*ca70*/  IADD3 R172, P3, R142, 0xc060, RZ ;  /* 0x0000c0608eac7810 */ /* 0x000fe40007f7e0ff */
[----:B------:R-:W-:Y:S01]  /*ca80*/  LOP3.LUT R106, R181, R106, RZ, 0x3c, !PT ;  /* 0x0000006ab56a7212 */ /* 0x000fe200078e3cff */
[--C-:B------:R-:W-:Y:S01]  /*ca90*/  IMAD.X R139, RZ, RZ, R143.reuse, P1 ;  /* 0x000000ffff8b7224 */ /* 0x100fe200008e068f */
[----:B------:R-:W-:Y:S02]  /*caa0*/  LOP3.LUT R173, R118, 0x380, RZ, 0xc0, !PT ;  /* 0x0000038076ad7812 */ /* 0x000fe400078ec0ff */
[----:B------:R-:W-:Y:S01]  /*cab0*/  LOP3.LUT R142, R47, R142, RZ, 0x3c, !PT ;  /* 0x0000008e2f8e7212 */ /* 0x000fe200078e3cff */
[----:B------:R-:W-:Y:S01]  /*cac0*/  IMAD.X R47, RZ, RZ, R143, P3 ;  /* 0x000000ffff2f7224 */ /* 0x000fe200018e068f */
[----:B------:R-:W-:-:S02]  /*cad0*/  LOP3.LUT R181, R122, 0x380, RZ, 0xc0, !PT ;  /* 0x000003807ab57812 */ /* 0x000fc400078ec0ff */
[----:B------:R-:W-:Y:S02]  /*cae0*/  LOP3.LUT R12, R151, 0x380, RZ, 0xc0, !PT ;  /* 0x00000380970c7812 */ /* 0x000fe400078ec0ff */
[----:B------:R-:W-:Y:S02]  /*caf0*/  LOP3.LUT R110, R183, R110, RZ, 0x3c, !PT ;  /* 0x0000006eb76e7212 */ /* 0x000fe400078e3cff */
[----:B------:R-:W-:Y:S02]  /*cb00*/  SHF.R.U64 R185, R185, 0x3, RZ ;  /* 0x00000003b9b97819 */ /* 0x000fe400000012ff */
[----:B------:R-:W-:Y:S02]  /*cb10*/  LOP3.LUT R183, R126, 0x380, RZ, 0xc0, !PT ;  /* 0x000003807eb77812 */ /* 0x000fe400078ec0ff */
[----:B------:R-:W-:Y:S02]  /*cb20*/  SHF.R.U64 R173, R173, 0x3, RZ ;  /* 0x00000003adad7819 */ /* 0x000fe400000012ff */
[----:B------:R-:W-:-:S02]  /*cb30*/  SHF.R.U64 R181, R181, 0x3, RZ ;  /* 0x00000003b5b57819 */ /* 0x000fc400000012ff */
[----:B------:R-:W-:Y:S02]  /*cb40*/  SHF.R.U64 R12, R12, 0x3, RZ ;  /* 0x000000030c0c7819 */ /* 0x000fe400000012ff */
[----:B------:R-:W-:Y:S02]  /*cb50*/  MOV R142, R142 ;  /* 0x0000008e008e7202 */ /* 0x000fe40000000f00 */
[----:B------:R-:W-:Y:S02]  /*cb60*/  MOV R55, R54 ;  /* 0x0000003600377202 */ /* 0x000fe40000000f00 */
[----:B------:R-:W-:Y:S01]  /*cb70*/  LOP3.LUT R114, R185, R114, RZ, 0x3c, !PT ;  /* 0x00000072b9727212 */ /* 0x000fe200078e3cff */
[----:B------:R1:W-:Y:S01]  /*cb80*/  STSM.16.M88.4 [R142], R24 ;  /* 0x000000188e007844 */ /* 0x0003e20000000200 */
[----:B------:R-:W-:Y:S02]  /*cb90*/  SHF.R.U64 R183, R183, 0x3, RZ ;  /* 0x00000003b7b77819 */ /* 0x000fe400000012ff */
[----:B------:R-:W-:Y:S01]  /*cba0*/  MOV R94, R94 ;  /* 0x0000005e005e7202 */ /* 0x000fe20000000f00 */
[----:B------:R2:W-:Y:S01]  /*cbb0*/  STSM.16.M88.4 [R55], R32 ;  /* 0x0000002037007844 */ /* 0x0005e20000000200 */
[----:B------:R-:W-:-:S02]  /*cbc0*/  LOP3.LUT R185, R130, 0x380, RZ, 0xc0, !PT ;  /* 0x0000038082b97812 */ /* 0x000fc400078ec0ff */
[----:B------:R-:W-:Y:S01]  /*cbd0*/  LOP3.LUT R118, R173, R118, RZ, 0x3c, !PT ;  /* 0x00000076ad767212 */ /* 0x000fe200078e3cff */
[----:B------:R-:W-:Y:S01]  /*cbe0*/  STSM.16.M88.4 [R94], R40 ;  /* 0x000000285e007844 */ /* 0x000fe20000000200 */
[----:B------:R-:W-:Y:S02]  /*cbf0*/  MOV R98, R98 ;  /* 0x0000006200627202 */ /* 0x000fe40000000f00 */
[----:B------:R-:W-:Y:S02]  /*cc00*/  LOP3.LUT R122, R181, R122, RZ, 0x3c, !PT ;  /* 0x0000007ab57a7212 */ /* 0x000fe400078e3cff */
[----:B------:R-:W-:Y:S01]  /*cc10*/  LOP3.LUT R173, R134, 0x380, RZ, 0xc0, !PT ;  /* 0x0000038086ad7812 */ /* 0x000fe200078ec0ff */
[----:B------:R-:W-:Y:S01]  /*cc20*/  STSM.16.M88.4 [R98], R48 ;  /* 0x0000003062007844 */ /* 0x000fe20000000200 */
[----:B------:R-:W-:Y:S02]  /*cc30*/  LOP3.LUT R38, R12, R151, RZ, 0x3c, !PT ;  /* 0x000000970c267212 */ /* 0x000fe400078e3cff */
[----:B------:R-:W-:-:S02]  /*cc40*/  MOV R102, R102 ;  /* 0x0000006600667202 */ /* 0x000fc40000000f00 */
[----:B------:R-:W-:Y:S02]  /*cc50*/  LOP3.LUT R181, R138, 0x380, RZ, 0xc0, !PT ;  /* 0x000003808ab57812 */ /* 0x000fe400078ec0ff */
[----:B------:R-:W-:Y:S01]  /*cc60*/  MOV R106, R106 ;  /* 0x0000006a006a7202 */ /* 0x000fe20000000f00 */
[----:B------:R4:W-:Y:S01]  /*cc70*/  STSM.16.M88.4 [R102], R8 ;  /* 0x0000000866007844 */ /* 0x0009e20000000200 */
[----:B------:R-:W-:Y:S02]  /*cc80*/  F2FP.F16.F32.PACK_AB R12, R65, R161 ;  /* 0x000000a1410c723e */ /* 0x000fe400000000ff */
[----:B------:R-:W-:Y:S02]  /*cc90*/  LOP3.LUT R126, R183, R126, RZ, 0x3c, !PT ;  /* 0x0000007eb77e7212 */ /* 0x000fe400078e3cff */
[----:B------:R-:W-:Y:S01]  /*cca0*/  MOV R110, R110 ;  /* 0x0000006e006e7202 */ /* 0x000fe20000000f00 */
[----:B------:R0:W-:Y:S01]  /*ccb0*/  STSM.16.M88.4 [R106], R12 ;  /* 0x0000000c6a007844 */ /* 0x0001e20000000200 */
[----:B-1----:R-:W-:-:S02]  /*ccc0*/  F2FP.F16.F32.PACK_AB R24, R73, R163 ;  /* 0x000000a34918723e */ /* 0x002fc400000000ff */
[----:B------:R-:W-:Y:S02]  /*ccd0*/  F2FP.F16.F32.PACK_AB R25, R75, R74 ;  /* 0x0000004a4b19723e */ /* 0x000fe400000000ff */
[----:B------:R-:W-:Y:S02]  /*cce0*/  F2FP.F16.F32.PACK_AB R26, R77, R164 ;  /* 0x000000a44d1a723e */ /* 0x000fe400000000ff */
[----:B------:R-:W-:Y:S02]  /*ccf0*/  F2FP.F16.F32.PACK_AB R27, R79, R78 ;  /* 0x0000004e4f1b723e */ /* 0x000fe400000000ff */
[----:B------:R-:W-:Y:S02]  /*cd00*/  SHF.R.U64 R185, R185, 0x3, RZ ;  /* 0x00000003b9b97819 */ /* 0x000fe400000012ff */
[----:B------:R-:W-:Y:S01]  /*cd10*/  LOP3.LUT R183, R172, 0x380, RZ, 0xc0, !PT ;  /* 0x00000380acb77812 */ /* 0x000fe200078ec0ff */
[----:B------:R1:W-:Y:S01]  /*cd20*/  STSM.16.M88.4 [R110], R24 ;  /* 0x000000186e007844 */ /* 0x0003e20000000200 */
[----:B------:R-:W-:-:S02]  /*cd30*/  MOV R114, R114 ;  /* 0x0000007200727202 */ /* 0x000fc40000000f00 */
[----:B------:R-:W-:Y:S02]  /*cd40*/  SHF.R.U64 R173, R173, 0x3, RZ ;  /* 0x00000003adad7819 */ /* 0x000fe400000012ff */
[----:B------:R-:W-:Y:S01]  /*cd50*/  MOV R118, R118 ;  /* 0x0000007600767202 */ /* 0x000fe20000000f00 */
[----:B------:R-:W-:Y:S01]  /*cd60*/  STSM.16.M88.4 [R114], R28 ;  /* 0x0000001c72007844 */ /* 0x000fe20000000200 */
[----:B------:R-:W-:Y:S02]  /*cd70*/  MOV R44, R38 ;  /* 0x00000026002c7202 */ /* 0x000fe40000000f00 */
[----:B--2---:R-:W-:Y:S02]  /*cd80*/  F2FP.F16.F32.PACK_AB R32, R4, R167 ;  /* 0x000000a70420723e */ /* 0x004fe400000000ff */
[----:B------:R-:W-:Y:S02]  /*cd90*/  F2FP.F16.F32.PACK_AB R33, R58, R3 ;  /* 0x000000033a21723e */ /* 0x000fe400000000ff */
[----:B------:R-:W-:-:S02]  /*cda0*/  F2FP.F16.F32.PACK_AB R34, R93, R168 ;  /* 0x000000a85d22723e */ /* 0x000fc400000000ff */
[----:B------:R-:W-:Y:S02]  /*cdb0*/  F2FP.F16.F32.PACK_AB R35, R66, R62 ;  /* 0x0000003e4223723e */ /* 0x000fe400000000ff */
[----:B------:R-:W-:Y:S02]  /*cdc0*/  SHF.R.U64 R181, R181, 0x3, RZ ;  /* 0x00000003b5b57819 */ /* 0x000fe400000012ff */
[----:B------:R-:W-:Y:S01]  /*cdd0*/  MOV R122, R122 ;  /* 0x0000007a007a7202 */ /* 0x000fe20000000f00 */
[----:B------:R-:W-:Y:S01]  /*cde0*/  STSM.16.M88.4 [R118], R32 ;  /* 0x0000002076007844 */ /* 0x000fe20000000200 */
[----:B------:R-:W-:Y:S02]  /*cdf0*/  F2FP.F16.F32.PACK_AB R38, R101, R170 ;  /* 0x000000aa6526723e */ /* 0x000fe400000000ff */
[----:B------:R-:W-:Y:S01]  /*ce00*/  F2FP.F16.F32.PACK_AB R39, R76, R72 ;  /* 0x000000484c27723e */ /* 0x000fe200000000ff */
[----:B------:R-:W-:Y:S01]  /*ce10*/  IMAD.MOV.U32 R76, RZ, RZ, RZ ;  /* 0x000000ffff4c7224 */ /* 0x000fe200078e00ff */
[----:B------:R-:W-:-:S02]  /*ce20*/  MOV R126, R126 ;  /* 0x0000007e007e7202 */ /* 0x000fc40000000f00 */
[----:B----4-:R-:W-:Y:S01]  /*ce30*/  F2FP.F16.F32.PACK_AB R8, R105, R171 ;  /* 0x000000ab6908723e */ /* 0x010fe200000000ff */
[----:B------:R-:W-:Y:S01]  /*ce40*/  STSM.16.M88.4 [R122], R36 ;  /* 0x000000247a007844 */ /* 0x000fe20000000200 */
[----:B------:R-:W-:Y:S02]  /*ce50*/  F2FP.F16.F32.PACK_AB R9, R84, R80 ;  /* 0x000000505409723e */ /* 0x000fe400000000ff */
[----:B------:R-:W-:Y:S02]  /*ce60*/  F2FP.F16.F32.PACK_AB R10, R109, R174 ;  /* 0x000000ae6d0a723e */ /* 0x000fe400000000ff */
[----:B------:R-:W-:Y:S02]  /*ce70*/  F2FP.F16.F32.PACK_AB R11, R92, R87 ;  /* 0x000000575c0b723e */ /* 0x000fe400000000ff */
[----:B------:R-:W-:Y:S02]  /*ce80*/  LOP3.LUT R130, R185, R130, RZ, 0x3c, !PT ;  /* 0x00000082b9827212 */ /* 0x000fe400078e3cff */
[----:B------:R-:W-:Y:S01]  /*ce90*/  SHF.R.U64 R183, R183, 0x3, RZ ;  /* 0x00000003b7b77819 */ /* 0x000fe200000012ff */
[----:B------:R2:W-:Y:S01]  /*cea0*/  STSM.16.M88.4 [R126], R8 ;  /* 0x000000087e007844 */ /* 0x0005e20000000200 */
[----:B------:R-:W-:-:S02]  /*ceb0*/  IADD3.X R135, RZ, R143, RZ, P0, !PT ;  /* 0x0000008fff877210 */ /* 0x000fc400007fe4ff */
[----:B------:R-:W-:Y:S02]  /*cec0*/  LOP3.LUT R134, R173, R134, RZ, 0x3c, !PT ;  /* 0x00000086ad867212 */ /* 0x000fe400078e3cff */
[----:B------:R-:W-:Y:S02]  /*ced0*/  LOP3.LUT R138, R181, R138, RZ, 0x3c, !PT ;  /* 0x0000008ab58a7212 */ /* 0x000fe400078e3cff */
[----:B------:R-:W-:Y:S02]  /*cee0*/  LOP3.LUT R46, R183, R172, RZ, 0x3c, !PT ;  /* 0x000000acb72e7212 */ /* 0x000fe400078e3cff */
[----:B------:R-:W-:Y:S02]  /*cef0*/  MOV R130, R130 ;  /* 0x0000008200827202 */ /* 0x000fe40000000f00 */
[----:B0-----:R-:W-:Y:S02]  /*cf00*/  F2FP.F16.F32.PACK_AB R12, R113, R175 ;  /* 0x000000af710c723e */ /* 0x001fe400000000ff */
[----:B------:R-:W-:-:S02]  /*cf10*/  F2FP.F16.F32.PACK_AB R13, R100, R96 ;  /* 0x00000060640d723e */ /* 0x000fc400000000ff */
[----:B------:R-:W-:Y:S02]  /*cf20*/  F2FP.F16.F32.PACK_AB R14, R117, R177 ;  /* 0x000000b1750e723e */ /* 0x000fe400000000ff */
[----:B------:R-:W-:Y:S02]  /*cf30*/  F2FP.F16.F32.PACK_AB R15, R108, R104 ;  /* 0x000000686c0f723e */ /* 0x000fe400000000ff */
[----:B------:R-:W-:Y:S02]  /*cf40*/  MOV R134, R134 ;  /* 0x0000008600867202 */ /* 0x000fe40000000f00 */
[----:B-1----:R-:W-:Y:S01]  /*cf50*/  F2FP.F16.F32.PACK_AB R24, R121, R178 ;  /* 0x000000b27918723e */ /* 0x002fe200000000ff */
[----:B------:R-:W-:Y:S01]  /*cf60*/  STSM.16.M88.4 [R130], R12 ;  /* 0x0000000c82007844 */ /* 0x000fe20000000200 */
[----:B------:R-:W-:Y:S02]  /*cf70*/  F2FP.F16.F32.PACK_AB R25, R116, R112 ;  /* 0x000000707419723e */ /* 0x000fe400000000ff */
[----:B------:R-:W-:-:S02]  /*cf80*/  F2FP.F16.F32.PACK_AB R26, R125, R179 ;  /* 0x000000b37d1a723e */ /* 0x000fc400000000ff */
[----:B------:R-:W-:Y:S02]  /*cf90*/  F2FP.F16.F32.PACK_AB R27, R124, R120 ;  /* 0x000000787c1b723e */ /* 0x000fe400000000ff */
[----:B------:R-:W-:Y:S02]  /*cfa0*/  ISETP.NE.U32.AND P0, PT, RZ, UR4, PT ;  /* 0x00000004ff007c0c */ /* 0x000fe4000bf05070 */
[----:B--2---:R-:W-:Y:S01]  /*cfb0*/  IADD3 R10, P1, R219, UR4, RZ ;  /* 0x00000004db0a7c10 */ /* 0x004fe2000ff3e0ff */
[----:B------:R0:W-:Y:S01]  /*cfc0*/  STSM.16.M88.4 [R134], R24 ;  /* 0x0000001886007844 */ /* 0x0001e20000000200 */
[----:B------:R-:W-:Y:S02]  /*cfd0*/  MOV R54, R138 ;  /* 0x0000008a00367202 */ /* 0x000fe40000000f00 */
[----:B------:R-:W-:Y:S02]  /*cfe0*/  F2FP.F16.F32.PACK_AB R181, R152, R128 ;  /* 0x0000008098b5723e */ /* 0x000fe400000000ff */
[----:B------:R-:W-:-:S02]  /*cff0*/  F2FP.F16.F32.PACK_AB R183, R154, R153 ;  /* 0x000000999ab7723e */ /* 0x000fc400000000ff */
[----:B------:R-:W-:Y:S02]  /*d000*/  F2FP.F16.F32.PACK_AB R138, R141, R140 ;  /* 0x0000008c8d8a723e */ /* 0x000fe400000000ff */
[----:B------:R-:W-:Y:S01]  /*d010*/  F2FP.F16.F32.PACK_AB R139, R158, R157 ;  /* 0x0000009d9e8b723e */ /* 0x000fe200000000ff */
[----:B------:R1:W-:Y:S01]  /*d020*/  STSM.16.M88.4 [R54], R180 ;  /* 0x000000b436007844 */ /* 0x0003e20000000200 */
[----:B------:R-:W-:Y:S02]  /*d030*/  MOV R46, R46 ;  /* 0x0000002e002e7202 */ /* 0x000fe40000000f00 */
[----:B------:R-:W-:Y:S01]  /*d040*/  ISETP.NE.AND.EX P0, PT, RZ, UR5, PT, P0 ;  /* 0x00000005ff007c0c */ /* 0x000fe2000bf05300 */
[----:B------:R1:W-:Y:S01]  /*d050*/  STSM.16.M88.4 [R44], R136 ;  /* 0x000000882c007844 */ /* 0x0003e20000000200 */
[----:B------:R-:W-:Y:S01]  /*d060*/  IADD3.X R11, R220, UR5, RZ, P1, !PT ;  /* 0x00000005dc0b7c10 */ /* 0x000fe20008ffe4ff */
[----:B------:R-:W-:Y:S02]  /*d070*/  ULDC.64 UR4, c[0x0][0xc08] ;  /* 0x0003020000047ab9 */ /* 0x000fe40000000a00 */
[----:B------:R-:W-:Y:S01]  /*d080*/  ISETP.NE.U32.AND P2, PT, RZ, UR4, PT ;  /* 0x00000004ff007c0c */ /* 0x000fe2000bf45070 */
[----:B------:R1:W-:Y:S01]  /*d090*/  STSM.16.M88.4 [R46], R144 ;  /* 0x000000902e007844 */ /* 0x0003e20000000200 */
[----:B------:R-:W-:Y:S02]  /*d0a0*/  BAR.SYNC.DEFER_BLOCKING 0x1, 0x100 ;  /* 0x0044000000007b1d */ /* 0x000fe40000010000 */
[----:B------:R-:W-:-:S13]  /*d0b0*/  ISETP.NE.AND.EX P2, PT, RZ, UR5, PT, P2 ;  /* 0x00000005ff007c0c */ /* 0x000fda000bf45320 */
[----:B------:R-:W-:Y:S01]  /*d0c0*/  @P2 IADD3 R8, P3, R219, UR4, RZ ;  /* 0x00000004db082c10 */ /* 0x000fe2000ff7e0ff */
[----:B------:R-:W-:Y:S02]  /*d0d0*/  ULDC UR4, c[0x0][0xa88] ;  /* 0x0002a20000047ab9 */ /* 0x000fe40000000800 */
[----:B------:R-:W-:Y:S01]  /*d0e0*/  IMAD.U32 R7, RZ, RZ, UR4 ;  /* 0x00000004ff077e24 */ /* 0x000fe2000f8e00ff */
[----:B------:R-:W-:Y:S01]  /*d0f0*/  @P2 IADD3.X R9, R220, UR5, RZ, P3, !PT ;  /* 0x00000005dc092c10 */ /* 0x000fe20009ffe4ff */
[----:B------:R1:W5:Y:S01]  /*d100*/  @P0 LDG.E R76, desc[UR40][R10.64] ;  /* 0x000000280a4c0981 */ /* 0x000362000c1e1900 */
[----:B---3--:R-:W-:Y:S01]  /*d110*/  ISETP.NE.AND P1, PT, R0, 0x1, PT ;  /* 0x000000010000780c */ /* 0x008fe20003f25270 */
[----:B0-----:R-:W-:Y:S02]  /*d120*/  IMAD R27, R224, 0x80, R237 ;  /* 0x00000080e01b7824 */ /* 0x001fe400078e02ed */
[----:B------:R1:W5:Y:S10]  /*d130*/  @P2 LDG.E R7, desc[UR40][R8.64] ;  /* 0x0000002808072981 */ /* 0x000374000c1e1900 */
[----:B------:R-:W0:Y:S08]  /*d140*/  @P1 LDC R4, c[0x0][0xbec] ;  /* 0x0002fb00ff041b82 */ /* 0x000e300000000800 */
[----:B------:R-:W2:Y:S01]  /*d150*/  @P1 LDC R15, c[0x0][0xbf0] ;  /* 0x0002fc00ff0f1b82 */ /* 0x000ea20000000800 */
[----:B-1----:R-:W-:Y:S05]  /*d160*/  @P2 BRA `(.L_x_9803) ;  /* 0x0000000000102947 */ /* 0x002fea0003800000 */
[----:B------:R-:W-:Y:S05]  /*d170*/  @!P0 BRA `(.L_x_9803) ;  /* 0x00000000000c8947 */ /* 0x000fea0003800000 */
[----:B------:R-:W3:Y:S04]  /*d180*/  LDG.E R8, desc[UR40][R10.64] ;  /* 0x000000280a087981 */ /* 0x000ee8000c1e1900 */
[----:B-----5:R-:W3:Y:S02]  /*d190*/  LDG.E R7, desc[UR40][R10.64+0x4] ;  /* 0x000004280a077981 */ /* 0x020ee4000c1e1900 */
[----:B---3--:R-:W-:-:S07]  /*d1a0*/  IMAD.IADD R7, R7, 0x1, -R8 ;  /* 0x0000000107077824 */ /* 0x008fce00078e0a08 */
.L_x_9803:
[----:B------:R-:W-:Y:S01]  /*d1b0*/  SHF.R.S32.HI R3, RZ, 0x1f, R218 ;  /* 0x0000001fff037819 */ /* 0x000fe200000114da */
[----:B0-----:R-:W-:Y:S01]  /*d1c0*/  @P1 IMAD.HI.U32 R4, R27, R4, RZ ;  /* 0x000000041b041227 */ /* 0x001fe200078e00ff */
[----:B------:R-:W-:Y:S01]  /*d1d0*/  ULDC.64 UR4, c[0x0][0xb90] ;  /* 0x0002e40000047ab9 */ /* 0x000fe20000000a00 */
[----:B-----5:R-:W-:Y:S01]  /*d1e0*/  SHF.R.S32.HI R77, RZ, 0x1f, R76 ;  /* 0x0000001fff4d7819 */ /* 0x020fe2000001144c */
[----:B------:R-:W0:Y:S01]  /*d1f0*/  @P1 LDC R80, c[0x0][0xbec] ;  /* 0x0002fb00ff501b82 */ /* 0x000e220000000800 */
[----:B------:R-:W-:Y:S01]  /*d200*/  IMAD R13, R3, UR4, RZ ;  /* 0x00000004030d7c24 */ /* 0x000fe2000f8e02ff */
[----:B------:R-:W-:Y:S01]  /*d210*/  SEL R229, R229, RZ, !P0 ;  /* 0x000000ffe5e57207 */ /* 0x000fe20004000000 */
[----:B------:R-:W-:Y:S01]  /*d220*/  IMAD.MOV.U32 R11, RZ, RZ, R27 ;  /* 0x000000ffff0b7224 */ /* 0x000fe200078e001b */
[----:B--2---:R-:W-:Y:S01]  /*d230*/  @P1 SHF.R.U32.HI R11, RZ, R15, R4 ;  /* 0x0000000fff0b1219 */ /* 0x004fe20000011604 */
[----:B------:R-:W-:Y:S01]  /*d240*/  IMAD.WIDE.U32 R8, R218, UR4, R76 ;  /* 0x00000004da087c25 */ /* 0x000fe2000f8e004c */
[----:B------:R-:W-:-:S02]  /*d250*/  SEL R221, R221, RZ, !P0 ;  /* 0x000000ffdddd7207 */ /* 0x000fc40004000000 */
[----:B------:R-:W1:Y:S01]  /*d260*/  @P1 LDC R79, c[0x0][0xbf0] ;  /* 0x0002fc00ff4f1b82 */ /* 0x000e620000000800 */
[----:B------:R-:W-:Y:S01]  /*d270*/  IMAD R13, R218, UR5, R13 ;  /* 0x00000005da0d7c24 */ /* 0x000fe2000f8e020d */
[----:B------:R-:W-:Y:S01]  /*d280*/  ULDC.64 UR4, c[0x0][0xb98] ;  /* 0x0002e60000047ab9 */ /* 0x000fe20000000a00 */
[----:B------:R-:W-:Y:S02]  /*d290*/  IMAD.MOV R25, RZ, RZ, -R11 ;  /* 0x000000ffff197224 */ /* 0x000fe400078e0a0b */
[----:B------:R-:W-:Y:S02]  /*d2a0*/  IMAD.IADD R9, R9, 0x1, R13 ;  /* 0x0000000109097824 */ /* 0x000fe400078e020d */
[----:B------:R-:W-:Y:S02]  /*d2b0*/  IMAD R15, R228, 0x40, R209 ;  /* 0x00000040e40f7824 */ /* 0x000fe400078e02d1 */
[----:B------:R-:W-:Y:S02]  /*d2c0*/  IMAD R13, R0, R25, R27 ;  /* 0x00000019000d7224 */ /* 0x000fe400078e021b */
[----:B------:R-:W-:-:S02]  /*d2d0*/  IMAD R4, R229, UR4, RZ ;  /* 0x00000004e5047c24 */ /* 0x000fc4000f8e02ff */
[----:B------:R-:W-:-:S04]  /*d2e0*/  IMAD.WIDE.U32 R8, R221, UR4, R8 ;  /* 0x00000004dd087c25 */ /* 0x000fc8000f8e0008 */
[----:B------:R-:W-:Y:S01]  /*d2f0*/  IMAD.WIDE R20, R15, 0x2, R20 ;  /* 0x000000020f147825 */ /* 0x000fe200078e0214 */
[----:B------:R-:W-:Y:S02]  /*d300*/  SHF.R.S32.HI R15, RZ, 0x1f, R11 ;  /* 0x0000001fff0f7819 */ /* 0x000fe4000001140b */
[----:B------:R-:W-:Y:S01]  /*d310*/  IADD3 R10, P0, R11, R8, RZ ;  /* 0x000000080b0a7210 */ /* 0x000fe20007f1e0ff */
[----:B------:R-:W-:Y:S01]  /*d320*/  IMAD R12, R221, UR5, R4 ;  /* 0x00000005dd0c7c24 */ /* 0x000fe2000f8e0204 */
[----:B------:R-:W-:Y:S01]  /*d330*/  SHF.R.S32.HI R4, RZ, 0x1f, R13 ;  /* 0x0000001fff047819 */ /* 0x000fe2000001140d */
[----:B------:R-:W-:Y:S01]  /*d340*/  ULDC.64 UR4, c[0x0][0xb88] ;  /* 0x0002e20000047ab9 */ /* 0x000fe20000000a00 */
[----:B------:R-:W-:Y:S01]  /*d350*/  IADD3 R25, P2, R20, 0x1000, RZ ;  /* 0x0000100014197810 */ /* 0x000fe20007f5e0ff */
[----:B------:R-:W-:Y:S01]  /*d360*/  IMAD R78, R7, R0, RZ ;  /* 0x00000000074e7224 */ /* 0x000fe200078e02ff */
[----:B------:R-:W-:Y:S01]  /*d370*/  IADD3.X R11, R15, R9, R12, P0, !PT ;  /* 0x000000090f0b7210 */ /* 0x000fe200007fe40c */
[----:B------:R-:W-:Y:S01]  /*d380*/  IMAD R4, R4, UR4, RZ ;  /* 0x0000000404047c24 */ /* 0x000fe2000f8e02ff */
[----:B------:R-:W-:-:S02]  /*d390*/  LOP3.LUT R8, R25, 0x380, RZ, 0xc0, !PT ;  /* 0x0000038019087812 */ /* 0x000fc400078ec0ff */
[----:B------:R-:W-:Y:S01]  /*d3a0*/  IADD3 R33, P4, R20, 0x5000, RZ ;  /* 0x0000500014217810 */ /* 0x000fe20007f9e0ff */
[C---:B------:R-:W-:Y:S01]  /*d3b0*/  IMAD R9, R13.reuse, UR5, R4 ;  /* 0x000000050d097c24 */ /* 0x040fe2000f8e0204 */
[----:B------:R-:W-:Y:S01]  /*d3c0*/  SHF.R.U64 R8, R8, 0x3, RZ ;  /* 0x0000000308087819 */ /* 0x000fe200000012ff */
[----:B------:R-:W-:Y:S01]  /*d3d0*/  IMAD.WIDE.U32 R10, R13, UR4, R10 ;  /* 0x000000040d0a7c25 */ /* 0x000fe2000f8e000a */
[----:B------:R-:W-:Y:S01]  /*d3e0*/  IADD3 R13, P3, R20, 0x2000, RZ ;  /* 0x00002000140d7810 */ /* 0x000fe20007f7e0ff */
[----:B------:R-:W-:Y:S01]  /*d3f0*/  ULDC.64 UR4, c[0x0][0xb50] ;  /* 0x0002d40000047ab9 */ /* 0x000fe20000000a00 */
[----:B------:R-:W-:Y:S01]  /*d400*/  LOP3.LUT R8, R8, R25, RZ, 0x3c, !PT ;  /* 0x0000001908087212 */ /* 0x000fe200078e3cff */
[----:B------:R-:W-:Y:S01]  /*d410*/  IMAD.IADD R9, R11, 0x1, R9 ;  /* 0x000000010b097824 */ /* 0x000fe200078e0209 */
[----:B------:R-:W-:Y:S01]  /*d420*/  LEA R4, P0, R10, UR4, 0x2 ;  /* 0x000000040a047c11 */ /* 0x000fe2000f8010ff */
[----:B------:R-:W-:Y:S01]  /*d430*/  IMAD R11, R224, 0x80, R235 ;  /* 0x00000080e00b7824 */ /* 0x000fe200078e02eb */
[----:B------:R-:W-:-:S02]  /*d440*/  LOP3.LUT R12, R13, 0x380, RZ, 0xc0, !PT ;  /* 0x000003800d0c7812 */ /* 0x000fc400078ec0ff */
[----:B------:R-:W-:Y:S01]  /*d450*/  LEA.HI.X R10, R10, UR5, R9, 0x2, P0 ;  /* 0x000000050a0a7c11 */ /* 0x000fe200080f1409 */
[--C-:B------:R-:W-:Y:S01]  /*d460*/  IMAD.X R9, RZ, RZ, R21.reuse, P2 ;  /* 0x000000ffff097224 */ /* 0x100fe200010e0615 */
[----:B------:R-:W-:Y:S01]  /*d470*/  SHF.R.U64 R12, R12, 0x3, RZ ;  /* 0x000000030c0c7819 */ /* 0x000fe200000012ff */
[----:B------:R-:W-:Y:S01]  /*d480*/  SHFL.IDX PT, R50, R4, RZ, 0x1c1f ;  /* 0x001c1fff04327589 */ /* 0x000fe200000e0000 */
[----:B------:R-:W-:Y:S01]  /*d490*/  IADD3 R29, P0, R20, 0x4000, RZ ;  /* 0x00004000141d7810 */ /* 0x000fe20007f1e0ff */
[----:B------:R-:W-:Y:S01]  /*d4a0*/  VIADD R7, R11, 0x8 ;  /* 0x000000080b077836 */ /* 0x000fe20000000000 */
[----:B------:R-:W-:Y:S01]  /*d4b0*/  LOP3.LUT R12, R12, R13, RZ, 0x3c, !PT ;  /* 0x0000000d0c0c7212 */ /* 0x000fe200078e3cff */
[----:B------:R-:W-:Y:S01]  /*d4c0*/  IMAD.X R13, RZ, RZ, R21, P3 ;  /* 0x000000ffff0d7224 */ /* 0x000fe200018e0615 */
[----:B------:R-:W-:Y:S01]  /*d4d0*/  LOP3.LUT R28, R29, 0x380, RZ, 0xc0, !PT ;  /* 0x000003801d1c7812 */ /* 0x000fe200078ec0ff */
[----:B------:R-:W2:Y:S01]  /*d4e0*/  SHFL.IDX PT, R51, R10, RZ, 0x1c1f ;  /* 0x001c1fff0a337589 */ /* 0x000ea200000e0000 */
[C---:B------:R-:W-:Y:S01]  /*d4f0*/  IADD3 R37, P2, R20.reuse, 0x6000, RZ ;  /* 0x0000600014257810 */ /* 0x040fe20007f5e0ff */
[----:B------:R-:W-:Y:S01]  /*d500*/  ULDC.64 UR4, c[0x0][0xaa0] ;  /* 0x0002a80000047ab9 */ /* 0x000fe20000000a00 */
[C---:B------:R-:W-:Y:S01]  /*d510*/  IADD3 R41, P3, R20.reuse, 0x7000, RZ ;  /* 0x0000700014297810 */ /* 0x040fe20007f7e0ff */
[----:B------:R3:W-:Y:S01]  /*d520*/  SHFL.IDX PT, R54, R4, 0x1, 0x1c1f ;  /* 0x003c1f0004367f89 */ /* 0x0007e200000e0000 */
[----:B------:R-:W-:-:S02]  /*d530*/  IADD3 R25, P5, R20, 0x3000, RZ ;  /* 0x0000300014197810 */ /* 0x000fc40007fbe0ff */
[----:B------:R-:W-:Y:S01]  /*d540*/  SHF.R.U64 R28, R28, 0x3, RZ ;  /* 0x000000031c1c7819 */ /* 0x000fe200000012ff */
[----:B------:R-:W4:Y:S01]  /*d550*/  SHFL.IDX PT, R55, R10, 0x1, 0x1c1f ;  /* 0x003c1f000a377f89 */ /* 0x000f2200000e0000 */
[----:B------:R-:W-:Y:S02]  /*d560*/  LOP3.LUT R36, R37, 0x380, RZ, 0xc0, !PT ;  /* 0x0000038025247812 */ /* 0x000fe400078ec0ff */
[----:B------:R-:W-:Y:S02]  /*d570*/  LOP3.LUT R40, R41, 0x380, RZ, 0xc0, !PT ;  /* 0x0000038029287812 */ /* 0x000fe400078ec0ff */
[----:B------:R-:W-:Y:S02]  /*d580*/  LOP3.LUT R24, R25, 0x380, RZ, 0xc0, !PT ;  /* 0x0000038019187812 */ /* 0x000fe400078ec0ff */
[----:B------:R-:W-:Y:S02]  /*d590*/  LOP3.LUT R32, R33, 0x380, RZ, 0xc0, !PT ;  /* 0x0000038021207812 */ /* 0x000fe400078ec0ff */
[----:B------:R-:W-:-:S02]  /*d5a0*/  LOP3.LUT R28, R28, R29, RZ, 0x3c, !PT ;  /* 0x0000001d1c1c7212 */ /* 0x000fc400078e3cff */
[----:B------:R-:W-:Y:S02]  /*d5b0*/  SHF.R.U64 R36, R36, 0x3, RZ ;  /* 0x0000000324247819 */ /* 0x000fe400000012ff */
[----:B------:R-:W-:Y:S02]  /*d5c0*/  IADD3.X R29, RZ, R21, RZ, P0, !PT ;  /* 0x00000015ff1d7210 */ /* 0x000fe400007fe4ff */
[----:B------:R-:W-:Y:S02]  /*d5d0*/  SHF.R.U64 R40, R40, 0x3, RZ ;  /* 0x0000000328287819 */ /* 0x000fe400000012ff */
[----:B------:R-:W-:Y:S02]  /*d5e0*/  SHF.R.U64 R24, R24, 0x3, RZ ;  /* 0x0000000318187819 */ /* 0x000fe400000012ff */
[----:B------:R-:W-:Y:S02]  /*d5f0*/  SHF.R.U64 R32, R32, 0x3, RZ ;  /* 0x0000000320207819 */ /* 0x000fe400000012ff */
[----:B------:R-:W-:-:S02]  /*d600*/  IADD3 R49, P0, R20, 0x9000, RZ ;  /* 0x0000900014317810 */ /* 0x000fc40007f1e0ff */
        /* <DEDUP_REMOVED lines=8> */
[----:B------:R-:W-:Y:S02]  /*d690*/  LOP3.LUT R48, R49, 0x380, RZ, 0xc0, !PT ;  /* 0x0000038031307812 */ /* 0x000fe400078ec0ff */
[----:B------:R-:W-:-:S02]  /*d6a0*/  IADD3 R57, P2, R20, 0xb000, RZ ;  /* 0x0000b00014397810 */ /* 0x000fc40007f5e0ff */
[C---:B------:R-:W-:Y:S02]  /*d6b0*/  IADD3 R61, P3, R20.reuse, 0xc000, RZ ;  /* 0x0000c000143d7810 */ /* 0x040fe40007f7e0ff */
[C---:B------:R-:W-:Y:S02]  /*d6c0*/  IADD3 R45, P5, R20.reuse, 0x8000, RZ ;  /* 0x00008000142d7810 */ /* 0x040fe40007fbe0ff */
[----:B------:R-:W-:Y:S02]  /*d6d0*/  IADD3 R53, P4, R20, 0xa000, RZ ;  /* 0x0000a00014357810 */ /* 0x000fe40007f9e0ff */
[----:B------:R-:W-:Y:S02]  /*d6e0*/  SHF.R.U64 R48, R48, 0x3, RZ ;  /* 0x0000000330307819 */ /* 0x000fe400000012ff */
        /* <DEDUP_REMOVED lines=20> */
[C---:B------:R-:W-:Y:S02]  /*d830*/  IADD3 R11, P3, R20.reuse, 0xf000, RZ ;  /* 0x0000f000140b7810 */ /* 0x040fe40007f7e0ff */
[----:B------:R-:W-:Y:S02]  /*d840*/  ISETP.GE.OR P0, PT, R7, R78, P0 ;  /* 0x0000004e0700720c */ /* 0x000fe40000706670 */
[C---:B------:R-:W-:Y:S01]  /*d850*/  IADD3 R65, P5, R20.reuse, 0xd000, RZ ;  /* 0x0000d00014417810 */ /* 0x040fe20007fbe0ff */
[----:B------:R-:W-:Y:S01]  /*d860*/  IMAD.X R73, RZ, RZ, R21, P3 ;  /* 0x000000ffff497224 */ /* 0x000fe200018e0615 */
[C---:B------:R-:W-:Y:S02]  /*d870*/  IADD3 R69, P4, R20.reuse, 0xe000, RZ ;  /* 0x0000e00014457810 */ /* 0x040fe40007f9e0ff */
[----:B------:R-:W-:Y:S02]  /*d880*/  LOP3.LUT R15, R20, 0x380, RZ, 0xc0, !PT ;  /* 0x00000380140f7812 */ /* 0x000fe400078ec0ff */
[----:B---3--:R-:W-:Y:S01]  /*d890*/  LOP3.LUT R4, R11, 0x380, RZ, 0xc0, !PT ;  /* 0x000003800b047812 */ /* 0x008fe200078ec0ff */
[----:B--2---:R-:W-:Y:S01]  /*d8a0*/  @!P2 ST.E desc[UR40][R50.64], R6 ;  /* 0x000000063200a985 */ /* 0x004fe2000c101928 */
[----:B------:R-:W-:-:S02]  /*d8b0*/  LOP3.LUT R64, R65, 0x380, RZ, 0xc0, !PT ;  /* 0x0000038041407812 */ /* 0x000fc400078ec0ff */
[----:B------:R-:W-:Y:S01]  /*d8c0*/  LOP3.LUT R68, R69, 0x380, RZ, 0xc0, !PT ;  /* 0x0000038045447812 */ /* 0x000fe200078ec0ff */
[----:B----4-:R2:W-:Y:S01]  /*d8d0*/  @!P0 ST.E desc[UR40][R54.64], R5 ;  /* 0x0000000536008985 */ /* 0x0105e2000c101928 */
[----:B------:R-:W-:Y:S02]  /*d8e0*/  SHF.R.U64 R15, R15, 0x3, RZ ;  /* 0x000000030f0f7819 */ /* 0x000fe400000012ff */
[----:B------:R-:W-:Y:S01]  /*d8f0*/  SHF.R.U64 R4, R4, 0x3, RZ ;  /* 0x0000000304047819 */ /* 0x000fe200000012ff */
[----:B------:R-:W5:Y:S01]  /*d900*/  LD.E.128 R24, desc[UR40][R24.64] ;  /* 0x0000002818187980 */ /* 0x000f62000c101d00 */
[----:B------:R-:W-:Y:S02]  /*d910*/  SHF.R.U64 R64, R64, 0x3, RZ ;  /* 0x0000000340407819 */ /* 0x000fe400000012ff */
[----:B------:R-:W-:Y:S01]  /*d920*/  SHF.R.U64 R68, R68, 0x3, RZ ;  /* 0x0000000344447819 */ /* 0x000fe200000012ff */
[----:B------:R-:W5:Y:S01]  /*d930*/  LD.E.128 R28, desc[UR40][R28.64] ;  /* 0x000000281c1c7980 */ /* 0x000f62000c101d00 */
[----:B------:R-:W-:-:S02]  /*d940*/  LOP3.LUT R20, R15, R20, RZ, 0x3c, !PT ;  /* 0x000000140f147212 */ /* 0x000fc400078e3cff */
[----:B------:R-:W-:Y:S01]  /*d950*/  LOP3.LUT R64, R64, R65, RZ, 0x3c, !PT ;  /* 0x0000004140407212 */ /* 0x000fe200078e3cff */
[--C-:B------:R-:W-:Y:S01]  /*d960*/  IMAD.X R65, RZ, RZ, R21.reuse, P5 ;  /* 0x000000ffff417224 */ /* 0x100fe200028e0615 */
[----:B------:R-:W-:Y:S01]  /*d970*/  LOP3.LUT R68, R68, R69, RZ, 0x3c, !PT ;  /* 0x0000004544447212 */ /* 0x000fe200078e3cff */
[----:B------:R-:W-:Y:S01]  /*d980*/  IMAD.X R69, RZ, RZ, R21, P4 ;  /* 0x000000ffff457224 */ /* 0x000fe200020e0615 */
[----:B------:R-:W-:Y:S01]  /*d990*/  LOP3.LUT R72, R4, R11, RZ, 0x3c, !PT ;  /* 0x0000000b04487212 */ /* 0x000fe200078e3cff */
[----:B------:R-:W5:Y:S04]  /*d9a0*/  LD.E.128 R12, desc[UR40][R12.64] ;  /* 0x000000280c0c7980 */ /* 0x000f68000c101d00 */
[----:B--2---:R2:W5:Y:S04]  /*d9b0*/  LD.E.128 R4, desc[UR40][R20.64] ;  /* 0x0000002814047980 */ /* 0x004568000c101d00 */
[----:B------:R-:W5:Y:S04]  /*d9c0*/  LD.E.128 R8, desc[UR40][R8.64] ;  /* 0x0000002808087980 */ /* 0x000f68000c101d00 */
[----:B------:R-:W5:Y:S01]  /*d9d0*/  LD.E.128 R32, desc[UR40][R32.64] ;  /* 0x0000002820207980 */ /* 0x000f62000c101d00 */
[----:B--2---:R-:W-:-:S03]  /*d9e0*/  IMAD R21, R77, UR4, RZ ;  /* 0x000000044d157c24 */ /* 0x004fc6000f8e02ff */
[----:B------:R-:W5:Y:S01]  /*d9f0*/  LD.E.128 R36, desc[UR40][R36.64] ;  /* 0x0000002824247980 */ /* 0x000f62000c101d00 */
[C---:B------:R-:W-:Y:S02]  /*da00*/  IMAD R77, R76.reuse, UR5, R21 ;  /* 0x000000054c4d7c24 */ /* 0x040fe4000f8e0215 */
[----:B------:R-:W-:Y:S01]  /*da10*/  IMAD.WIDE.U32 R20, R76, UR4, RZ ;  /* 0x000000044c147c25 */ /* 0x000fe2000f8e00ff */
[----:B------:R-:W-:Y:S01]  /*da20*/  ULDC.64 UR4, c[0x0][0xae8] ;  /* 0x0002ba0000047ab9 */ /* 0x000fe20000000a00 */
[----:B------:R-:W5:Y:S02]  /*da30*/  LD.E.128 R40, desc[UR40][R40.64] ;  /* 0x0000002828287980 */ /* 0x000f64000c101d00 */
[----:B------:R-:W-:Y:S02]  /*da40*/  IMAD.IADD R21, R21, 0x1, R77 ;  /* 0x0000000115157824 */ /* 0x000fe400078e024d */
[----:B------:R-:W-:Y:S01]  /*da50*/  IMAD R77, R216, 0x20, R228 ;  /* 0x00000020d84d7824 */ /* 0x000fe200078e02e4 */
[----:B------:R-:W5:Y:S01]  /*da60*/  LD.E.128 R44, desc[UR40][R44.64] ;  /* 0x000000282c2c7980 */ /* 0x000f62000c101d00 */
[----:B------:R-:W-:-:S03]  /*da70*/  IMAD R3, R3, UR4, RZ ;  /* 0x0000000403037c24 */ /* 0x000fc6000f8e02ff */
[----:B------:R-:W-:Y:S01]  /*da80*/  LEA R81, R224, R77, 0x7 ;  /* 0x0000004de0517211 */ /* 0x000fe200078e38ff */
[C---:B------:R-:W-:Y:S01]  /*da90*/  IMAD R3, R218.reuse, UR5, R3 ;  /* 0x00000005da037c24 */ /* 0x040fe2000f8e0203 */
[----:B------:R-:W5:Y:S01]  /*daa0*/  LD.E.128 R48, desc[UR40][R48.64] ;  /* 0x0000002830307980 */ /* 0x000f62000c101d00 */
[----:B------:R-:W-:Y:S01]  /*dab0*/  IMAD.WIDE.U32 R20, R218, UR4, R20 ;  /* 0x00000004da147c25 */ /* 0x000fe2000f8e0014 */
[----:B------:R-:W-:Y:S02]  /*dac0*/  ULDC.64 UR4, c[0x0][0xaf0] ;  /* 0x0002bc0000047ab9 */ /* 0x000fe40000000a00 */
[----:B------:R-:W5:Y:S01]  /*dad0*/  LD.E.128 R52, desc[UR40][R52.64] ;  /* 0x0000002834347980 */ /* 0x000f62000c101d00 */
[----:B0-----:R-:W-:-:S03]  /*dae0*/  @P1 IMAD.HI.U32 R76, R81, R80, RZ ;  /* 0x00000050514c1227 */ /* 0x001fc600078e00ff */
[----:B------:R-:W5:Y:S01]  /*daf0*/  LD.E.128 R56, desc[UR40][R56.64] ;  /* 0x0000002838387980 */ /* 0x000f62000c101d00 */
[----:B------:R-:W-:Y:S02]  /*db00*/  IMAD.IADD R21, R21, 0x1, R3 ;  /* 0x0000000115157824 */ /* 0x000fe400078e0203 */
[----:B------:R-:W-:Y:S01]  /*db10*/  IMAD.MOV.U32 R3, RZ, RZ, R81 ;  /* 0x000000ffff037224 */ /* 0x000fe200078e0051 */
[----:B-1----:R-:W-:Y:S01]  /*db20*/  @P1 SHF.R.U32.HI R3, RZ, R79, R76 ;  /* 0x0000004fff031219 */ /* 0x002fe2000001164c */
[----:B------:R-:W-:Y:S01]  /*db30*/  IMAD R80, R229, UR4, RZ ;  /* 0x00000004e5507c24 */ /* 0x000fe2000f8e02ff */
[----:B------:R-:W5:Y:S01]  /*db40*/  LD.E.128 R60, desc[UR40][R60.64] ;  /* 0x000000283c3c7980 */ /* 0x000f62000c101d00 */
[C---:B------:R-:W-:Y:S01]  /*db50*/  IMAD.WIDE.U32 R20, R221.reuse, UR4, R20 ;  /* 0x00000004dd147c25 */ /* 0x040fe2000f8e0014 */
[--C-:B------:R-:W-:Y:S02]  /*db60*/  SHF.R.S32.HI R76, RZ, 0x1f, R3.reuse ;  /* 0x0000001fff4c7819 */ /* 0x100fe40000011403 */
[----:B------:R-:W5:Y:S01]  /*db70*/  LD.E.128 R64, desc[UR40][R64.64] ;  /* 0x0000002840407980 */ /* 0x000f62000c101d00 */
[----:B------:R-:W-:Y:S01]  /*db80*/  IMAD R77, R221, UR5, R80 ;  /* 0x00000005dd4d7c24 */ /* 0x000fe2000f8e0250 */
[----:B------:R-:W-:Y:S01]  /*db90*/  ULDC.64 UR4, c[0x0][0xae0] ;  /* 0x0002b80000047ab9 */ /* 0x000fe20000000a00 */
[----:B------:R-:W-:Y:S01]  /*dba0*/  IMAD.MOV R79, RZ, RZ, -R3 ;  /* 0x000000ffff4f7224 */ /* 0x000fe200078e0a03 */
[----:B------:R-:W5:Y:S01]  /*dbb0*/  LD.E.128 R68, desc[UR40][R68.64] ;  /* 0x0000002844447980 */ /* 0x000f62000c101d00 */
[----:B------:R-:W-:-:S02]  /*dbc0*/  IMAD.IADD R21, R21, 0x1, R77 ;  /* 0x0000000115157824 */ /* 0x000fc400078e024d */
[----:B------:R-:W-:Y:S01]  /*dbd0*/  IMAD R77, R0, R79, R81 ;  /* 0x0000004f004d7224 */ /* 0x000fe200078e0251 */
[----:B------:R-:W5:Y:S01]  /*dbe0*/  LD.E.128 R72, desc[UR40][R72.64] ;  /* 0x0000002848487980 */ /* 0x000f62000c101d00 */
[----:B------:R-:W-:Y:S01]  /*dbf0*/  IMAD R76, R76, UR4, RZ ;  /* 0x000000044c4c7c24 */ /* 0x000fe2000f8e02ff */
[----:B------:R-:W-:Y:S01]  /*dc00*/  @!PT LDS RZ, [RZ] ;  /* 0x00000000fffff984 */ /* 0x000fe20000000800 */
[----:B------:R-:W-:Y:S01]  /*dc10*/  @!PT LDS RZ, [RZ] ;  /* 0x00000000fffff984 */ /* 0x000fe20000000800 */
[----:B------:R-:W-:Y:S01]  /*dc20*/  @!PT LDS RZ, [RZ] ;  /* 0x00000000fffff984 */ /* 0x000fe20000000800 */
[----:B------:R-:W-:Y:S01]  /*dc30*/  @!PT LDS RZ, [RZ] ;  /* 0x00000000fffff984 */ /* 0x000fe20000000800 */
[----:B------:R0:W-:Y:S06]  /*dc40*/  MEMBAR.ALL.CTA ;  /* 0x0000000000007992 */ /* 0x0001ec0000008000 */
[----:B0-----:R-:W0:Y:S01]  /*dc50*/  FENCE.VIEW.ASYNC.S ;  /* 0x00000000000073c6 */ /* 0x001e220000000000 */
[----:B------:R-:W-:Y:S01]  /*dc60*/  SHF.R.S32.HI R0, RZ, 0x1f, R77 ;  /* 0x0000001fff007819 */ /* 0x000fe2000001144d */
[----:B------:R-:W-:-:S02]  /*dc70*/  IMAD R79, R3, UR5, R76 ;  /* 0x00000005034f7c24 */ /* 0x000fc4000f8e024c */
[----:B------:R-:W-:Y:S01]  /*dc80*/  IMAD.WIDE.U32 R20, R3, UR4, R20 ;  /* 0x0000000403147c25 */ /* 0x000fe2000f8e0014 */
[----:B------:R-:W-:-:S03]  /*dc90*/  ULDC.64 UR4, c[0x0][0xad8] ;  /* 0x0002b60000047ab9 */ /* 0x000fc60000000a00 */
[----:B------:R-:W-:Y:S02]  /*dca0*/  IMAD.IADD R21, R21, 0x1, R79 ;  /* 0x0000000115157824 */ /* 0x000fe400078e024f */
[----:B------:R-:W-:Y:S02]  /*dcb0*/  IMAD R0, R0, UR4, RZ ;  /* 0x0000000400007c24 */ /* 0x000fe4000f8e02ff */
[----:B------:R-:W-:Y:S02]  /*dcc0*/  IMAD R85, R224, 0x80, R228 ;  /* 0x00000080e0557824 */ /* 0x000fe400078e02e4 */
[C---:B------:R-:W-:Y:S02]  /*dcd0*/  IMAD R79, R77.reuse, UR5, R0 ;  /* 0x000000054d4f7c24 */ /* 0x040fe4000f8e0200 */
[----:B------:R-:W-:Y:S01]  /*dce0*/  IMAD.WIDE.U32 R20, R77, UR4, R20 ;  /* 0x000000044d147c25 */ /* 0x000fe2000f8e0014 */
[----:B------:R-:W-:Y:S01]  /*dcf0*/  ISETP.GE.AND P2, PT, R85, R78, PT ;  /* 0x0000004e5500720c */ /* 0x000fe20003f46270 */
[----:B------:R-:W-:-:S02]  /*dd00*/  ULDC.64 UR4, c[0x0][0xa80] ;  /* 0x0002a00000047ab9 */ /* 0x000fc40000000a00 */
[----:B------:R-:W-:Y:S02]  /*dd10*/  VIADD R0, R18, 0x22820 ;  /* 0x0002282012007836 */ /* 0x000fe40000000000 */
[----:B------:R-:W-:Y:S01]  /*dd20*/  IMAD.IADD R21, R21, 0x1, R79 ;  /* 0x0000000115157824 */ /* 0x000fe200078e024f */
[C---:B------:R-:W-:Y:S01]  /*dd30*/  LEA R79, P3, R20.reuse, UR4, 0x1 ;  /* 0x00000004144f7c11 */ /* 0x040fe2000f8608ff */
[----:B------:R-:W-:Y:S01]  /*dd40*/  VIADD R3, R85, 0x20 ;  /* 0x0000002055037836 */ /* 0x000fe20000000000 */
[----:B------:R-:W-:Y:S02]  /*dd50*/  PRMT R0, RZ, 0x654, R0 ;  /* 0x00000654ff007816 */ /* 0x000fe40000000000 */
[----:B------:R-:W-:Y:S02]  /*dd60*/  LEA.HI.X R84, R20, UR5, R21, 0x1, P3 ;  /* 0x0000000514547c11 */ /* 0x000fe400098f0c15 */
[----:B------:R-:W-:Y:S01]  /*dd70*/  ISETP.GE.AND P1, PT, R3, R78, PT ;  /* 0x0000004e0300720c */ /* 0x000fe20003f26270 */
[----:B------:R-:W-:Y:S01]  /*dd80*/  VIADD R3, R85, 0x40 ;  /* 0x0000004055037836 */ /* 0x000fe20000000000 */
[----:B0-----:R0:W-:Y:S01]  /*dd90*/  SYNCS.ARRIVE.TRANS64.RED.A1T0 RZ, [R0+URZ], RZ ;  /* 0x000000ff00ff79a7 */ /* 0x0011e2000810043f */
[----:B------:R1:W2:Y:S01]  /*dda0*/  SHFL.IDX PT, R82, R79, RZ, 0x181f ;  /* 0x00181fff4f527589 */ /* 0x0002a200000e0000 */
[----:B------:R-:W-:Y:S01]  /*ddb0*/  BSSY B1, `(.L_x_9804) ;  /* 0x0000019000017945 */ /* 0x000fe20003800000 */
[----:B------:R-:W-:-:S02]  /*ddc0*/  SHF.R.S32.HI R86, RZ, 0x1f, R215 ;  /* 0x0000001fff567819 */ /* 0x000fc400000114d7 */
[----:B------:R-:W-:Y:S01]  /*ddd0*/  ISETP.GE.AND P0, PT, R3, R78, PT ;  /* 0x0000004e0300720c */ /* 0x000fe20003f06270 */
[----:B0-----:R1:W0:Y:S01]  /*dde0*/  SHFL.IDX PT, R0, R84, RZ, 0x181f ;  /* 0x00181fff54007589 */ /* 0x00122200000e0000 */
[----:B------:R-:W-:Y:S02]  /*ddf0*/  SHF.R.S32.HI R87, RZ, 0x1f, R213 ;  /* 0x0000001fff577819 */ /* 0x000fe400000114d5 */
[----:B------:R-:W-:Y:S02]  /*de00*/  SHF.R.S32.HI R88, RZ, 0x1f, R214 ;  /* 0x0000001fff587819 */ /* 0x000fe400000114d6 */
[----:B------:R-:W-:Y:S01]  /*de10*/  SHF.R.S32.HI R92, RZ, 0x1f, R209 ;  /* 0x0000001fff5c7819 */ /* 0x000fe200000114d1 */
[----:B------:R-:W-:Y:S06]  /*de20*/  @P2 BRA `(.L_x_9805) ;  /* 0x0000000000442947 */ /* 0x000fec0003800000 */
[----:B------:R-:W-:Y:S02]  /*de30*/  ULDC UR4, c[0x0][0xac8] ;  /* 0x0002b20000047ab9 */ /* 0x000fe40000000800 */
[----:B------:R-:W-:Y:S02]  /*de40*/  ISETP.GE.AND P2, PT, R209, UR4, PT ;  /* 0x00000004d1007c0c */ /* 0x000fe4000bf46270 */
[----:B------:R-:W-:Y:S02]  /*de50*/  ISETP.GE.AND P3, PT, R214, UR4, PT ;  /* 0x00000004d6007c0c */ /* 0x000fe4000bf66270 */
[----:B------:R-:W-:-:S09]  /*de60*/  ISETP.GE.AND P4, PT, R213, UR4, PT ;  /* 0x00000004d5007c0c */ /* 0x000fd2000bf86270 */
[----:B--2---:R-:W-:-:S04]  /*de70*/  @!P2 LEA R20, P5, R209, R82, 0x1 ;  /* 0x00000052d114a211 */ /* 0x004fc800078a08ff */
[----:B0-----:R-:W-:Y:S02]  /*de80*/  @!P2 LEA.HI.X R21, R209, R0, R92, 0x1, P5 ;  /* 0x00000000d115a211 */ /* 0x001fe400028f0c5c */
[----:B------:R-:W-:-:S03]  /*de90*/  ISETP.GE.AND P5, PT, R215, UR4, PT ;  /* 0x00000004d7007c0c */ /* 0x000fc6000bfa6270 */
[----:B-----5:R3:W-:Y:S01]  /*dea0*/  @!P2 ST.E.128 desc[UR40][R20.64], R4 ;  /* 0x000000041400a985 */ /* 0x0207e2000c101d28 */
[----:B------:R-:W-:-:S04]  /*deb0*/  @!P3 LEA R76, P2, R214, R82, 0x1 ;  /* 0x00000052d64cb211 */ /* 0x000fc800078408ff */
        /* <DEDUP_REMOVED lines=8> */
.L_x_9805:
[----:B------:R-:W-:Y:S05]  /*df40*/  BSYNC B1 ;  /* 0x0000000000017941 */ /* 0x000fea0003800000 */
.L_x_9804:
[----:B0-----:R0:W4:Y:S01]  /*df50*/  SHFL.IDX PT, R0, R84, 0x1, 0x181f ;  /* 0x00381f0054007f89 */ /* 0x00112200000e0000 */
[----:B------:R-:W-:Y:S03]  /*df60*/  BSSY B1, `(.L_x_9806) ;  /* 0x0000014000017945 */ /* 0x000fe60003800000 */
[----:B---3-5:R0:W3:Y:S01]  /*df70*/  SHFL.IDX PT, R28, R79, 0x1, 0x181f ;  /* 0x00381f004f1c7f89 */ /* 0x0280e200000e0000 */
[----:B------:R-:W-:Y:S05]  /*df80*/  @P1 BRA `(.L_x_9807) ;  /* 0x0000000000441947 */ /* 0x000fea0003800000 */
[----:B------:R-:W-:Y:S02]  /*df90*/  ULDC UR4, c[0x0][0xac8] ;  /* 0x0002b20000047ab9 */ /* 0x000fe40000000800 */
[----:B------:R-:W-:Y:S02]  /*dfa0*/  ISETP.GE.AND P4, PT, R209, UR4, PT ;  /* 0x00000004d1007c0c */ /* 0x000fe4000bf86270 */
[----:B------:R-:W-:Y:S02]  /*dfb0*/  ISETP.GE.AND P3, PT, R214, UR4, PT ;  /* 0x00000004d6007c0c */ /* 0x000fe4000bf66270 */
[----:B------:R-:W-:Y:S02]  /*dfc0*/  ISETP.GE.AND P2, PT, R213, UR4, PT ;  /* 0x00000004d5007c0c */ /* 0x000fe4000bf46270 */
[----:B------:R-:W-:-:S07]  /*dfd0*/  ISETP.GE.AND P1, PT, R215, UR4, PT ;  /* 0x00000004d7007c0c */ /* 0x000fce000bf26270 */
[----:B---3--:R-:W-:-:S04]  /*dfe0*/  @!P4 LEA R4, P5, R209, R28, 0x1 ;  /* 0x0000001cd104c211 */ /* 0x008fc800078a08ff */
[----:B----4-:R-:W-:Y:S02]  /*dff0*/  @!P4 LEA.HI.X R5, R209, R0, R92, 0x1, P5 ;  /* 0x00000000d105c211 */ /* 0x010fe400028f0c5c */
[----:B------:R-:W-:-:S03]  /*e000*/  @!P3 LEA R6, P5, R214, R28, 0x1 ;  /* 0x0000001cd606b211 */ /* 0x000fc600078a08ff */
[----:B------:R3:W-:Y:S01]  /*e010*/  @!P4 ST.E.128 desc[UR40][R4.64], R8 ;  /* 0x000000080400c985 */ /* 0x0007e2000c101d28 */
        /* <DEDUP_REMOVED lines=8> */
.L_x_9807:
[----:B------:R-:W-:Y:S05]  /*e0a0*/  BSYNC B1 ;  /* 0x0000000000017941 */ /* 0x000fea0003800000 */
.L_x_9806:
[----:B----4-:R4:W0:Y:S01]  /*e0b0*/  SHFL.IDX PT, R0, R84, 0x2, 0x181f ;  /* 0x00581f0054007f89 */ /* 0x01082200000e0000 */
[----:B------:R-:W-:Y:S03]  /*e0c0*/  BSSY B1, `(.L_x_9808) ;  /* 0x0000014000017945 */ /* 0x000fe60003800000 */
[----:B---3--:R4:W3:Y:S01]  /*e0d0*/  SHFL.IDX PT, R10, R79, 0x2, 0x181f ;  /* 0x00581f004f0a7f89 */ /* 0x0088e200000e0000 */
[----:B------:R-:W-:Y:S05]  /*e0e0*/  @P0 BRA `(.L_x_9809) ;  /* 0x0000000000440947 */ /* 0x000fea0003800000 */
[----:B------:R-:W-:Y:S02]  /*e0f0*/  ULDC UR4, c[0x0][0xac8] ;  /* 0x0002b20000047ab9 */ /* 0x000fe40000000800 */
[----:B------:R-:W-:Y:S02]  /*e100*/  ISETP.GE.AND P3, PT, R209, UR4, PT ;  /* 0x00000004d1007c0c */ /* 0x000fe4000bf66270 */
[----:B------:R-:W-:Y:S02]  /*e110*/  ISETP.GE.AND P2, PT, R214, UR4, PT ;  /* 0x00000004d6007c0c */ /* 0x000fe4000bf46270 */
[----:B------:R-:W-:Y:S02]  /*e120*/  ISETP.GE.AND P1, PT, R213, UR4, PT ;  /* 0x00000004d5007c0c */ /* 0x000fe4000bf26270 */
[----:B------:R-:W-:-:S07]  /*e130*/  ISETP.GE.AND P0, PT, R215, UR4, PT ;  /* 0x00000004d7007c0c */ /* 0x000fce000bf06270 */
[CC--:B---3--:R-:W-:Y:S02]  /*e140*/  @!P3 LEA R4, P5, R209.reuse, R10.reuse, 0x1 ;  /* 0x0000000ad104b211 */ /* 0x0c8fe400078a08ff */
[C---:B------:R-:W-:Y:S02]  /*e150*/  @!P2 LEA R6, P4, R214.reuse, R10, 0x1 ;  /* 0x0000000ad606a211 */ /* 0x040fe400078808ff */
[----:B0-----:R-:W-:Y:S02]  /*e160*/  @!P3 LEA.HI.X R5, R209, R0, R92, 0x1, P5 ;  /* 0x00000000d105b211 */ /* 0x001fe400028f0c5c */
        /* <DEDUP_REMOVED lines=9> */
.L_x_9809:
[----:B------:R-:W-:Y:S05]  /*e200*/  BSYNC B1 ;  /* 0x0000000000017941 */ /* 0x000fea0003800000 */
.L_x_9808:
[----:B------:R-:W-:Y:S01]  /*e210*/  VIADD R3, R85, 0x60 ;  /* 0x0000006055037836 */ /* 0x000fe20000000000 */
[----:B01--4-:R-:W4:Y:S04]  /*e220*/  SHFL.IDX PT, R84, R84, 0x3, 0x181f ;  /* 0x00781f0054547f89 */ /* 0x013f2800000e0000 */
[----:B------:R-:W-:Y:S01]  /*e230*/  ISETP.GE.AND P0, PT, R3, R78, PT ;  /* 0x0000004e0300720c */ /* 0x000fe20003f06270 */
[----:B------:R0:W1:-:S12]  /*e240*/  SHFL.IDX PT, R0, R79, 0x3, 0x181f ;  /* 0x00781f004f007f89 */ /* 0x00005800000e0000 */
[----:B0-----:R-:W-:Y:S05]  /*e250*/  @P0 BRA `(.L_x_9810) ;  /* 0x0000000c00e40947 */ /* 0x001fea0003800000 */
[----:B------:R-:W-:Y:S02]  /*e260*/  ULDC UR4, c[0x0][0xac8] ;  /* 0x0002b20000047ab9 */ /* 0x000fe40000000800 */
[----:B------:R-:W-:Y:S02]  /*e270*/  ISETP.GE.AND P3, PT, R209, UR4, PT ;  /* 0x00000004d1007c0c */ /* 0x000fe4000bf66270 */
[----:B------:R-:W-:Y:S02]  /*e280*/  ISETP.GE.AND P4, PT, R214, UR4, PT ;  /* 0x00000004d6007c0c */ /* 0x000fe4000bf86270 */
[----:B------:R-:W-:-:S09]  /*e290*/  ISETP.GE.AND P5, PT, R213, UR4, PT ;  /* 0x00000004d5007c0c */ /* 0x000fd2000bfa6270 */
[-C--:B-1----:R-:W-:Y:S02]  /*e2a0*/  @!P3 LEA R4, P0, R209, R0.reuse, 0x1 ;  /* 0x00000000d104b211 */ /* 0x082fe400078008ff */
[CC--:B------:R-:W-:Y:S02]  /*e2b0*/  @!P4 LEA R6, P1, R214.reuse, R0.reuse, 0x1 ;  /* 0x00000000d606c211 */ /* 0x0c0fe400078208ff */
[----:B------:R-:W-:Y:S02]  /*e2c0*/  @!P5 LEA R8, P2, R213, R0, 0x1 ;  /* 0x00000000d508d211 */ /* 0x000fe400078408ff */
[-C--:B----4-:R-:W-:Y:S02]  /*e2d0*/  @!P3 LEA.HI.X R5, R209, R84.reuse, R92, 0x1, P0 ;  /* 0x00000054d105b211 */ /* 0x090fe400000f0c5c */
[-C--:B------:R-:W-:Y:S02]  /*e2e0*/  @!P4 LEA.HI.X R7, R214, R84.reuse, R88, 0x1, P1 ;  /* 0x00000054d607c211 */ /* 0x080fe400008f0c58 */
[----:B------:R-:W-:Y:S01]  /*e2f0*/  @!P5 LEA.HI.X R9, R213, R84, R87, 0x1, P2 ;  /* 0x00000054d509d211 */ /* 0x000fe200010f0c57 */
[----:B------:R0:W-:Y:S01]  /*e300*/  @!P3 ST.E.128 desc[UR40][R4.64], R24 ;  /* 0x000000180400b985 */ /* 0x0001e2000c101d28 */
[----:B------:R-:W-:-:S03]  /*e310*/  ISETP.GE.AND P0, PT, R215, UR4, PT ;  /* 0x00000004d7007c0c */ /* 0x000fc6000bf06270 */
[----:B------:R0:W-:Y:S04]  /*e320*/  @!P4 ST.E.128 desc[UR40][R6.64], R40 ;  /* 0x000000280600c985 */ /* 0x0001e8000c101d28 */
[----:B------:R0:W-:Y:S06]  /*e330*/  @!P5 ST.E.128 desc[UR40][R8.64], R56 ;  /* 0x000000380800d985 */ /* 0x0001ec000c101d28 */
[----:B------:R-:W-:Y:S05]  /*e340*/  @P0 BRA `(.L_x_9810) ;  /* 0x0000000c00a80947 */ /* 0x000fea0003800000 */
[----:B0-----:R-:W-:-:S04]  /*e350*/  LEA R4, P0, R215, R0, 0x1 ;  /* 0x00000000d7047211 */ /* 0x001fc800078008ff */
[----:B------:R-:W-:-:S05]  /*e360*/  LEA.HI.X R5, R215, R84, R86, 0x1, P0 ;  /* 0x00000054d7057211 */ /* 0x000fca00000f0c56 */
[----:B------:R0:W-:Y:S01]  /*e370*/  ST.E.128 desc[UR40][R4.64], R72 ;  /* 0x0000004804007985 */ /* 0x0001e2000c101d28 */
[----:B------:R-:W-:Y:S05]  /*e380*/  BRA `(.L_x_9810) ;  /* 0x0000000c00987947 */ /* 0x000fea0003800000 */
.L_x_9802:
        /* <DEDUP_REMOVED lines=10> */
[----:B------:R3:W5:Y:S01]  /*e430*/  @P0 LDG.E R0, desc[UR40][R4.64] ;  /* 0x0000002804000981 */ /* 0x000762000c1e1900 */
[----:B------:R-:W4:Y:S08]  /*e440*/  S2R R3, SR_TID.X ;  /* 0x0000000000037919 */ /* 0x000f300000002100 */
[----:B------:R-:W-:Y:S01]  /*e450*/  @P1 IADD3 R6, P2, R219, UR4, RZ ;  /* 0x00000004db061c10 */ /* 0x000fe2000ff5e0ff */
[----:B------:R-:W-:-:S02]  /*e460*/  ULDC UR4, c[0x0][0xa88] ;  /* 0x0002a20000047ab9 */ /* 0x000fc40000000800 */
[----:B------:R-:W-:Y:S01]  /*e470*/  IMAD.U32 R8, RZ, RZ, UR4 ;  /* 0x00000004ff087e24 */ /* 0x000fe2000f8e00ff */
[----:B------:R-:W-:-:S05]  /*e480*/  @P1 IADD3.X R7, R220, UR5, RZ, P2, !PT ;  /* 0x00000005dc071c10 */ /* 0x000fca00097fe4ff */
[----:B------:R3:W5:Y:S01]  /*e490*/  @P1 LDG.E R8, desc[UR40][R6.64] ;  /* 0x0000002806081981 */ /* 0x000762000c1e1900 */
[----:B--2---:R-:W-:-:S13]  /*e4a0*/  ISETP.NE.AND P2, PT, R21, 0x1, PT ;  /* 0x000000011500780c */ /* 0x004fda0003f45270 */
[----:B------:R-:W2:Y:S01]  /*e4b0*/  @P2 LDC R15, c[0x0][0xbec] ;  /* 0x0002fb00ff0f2b82 */ /* 0x000ea20000000800 */
[----:B----4-:R-:W-:-:S05]  /*e4c0*/  VIADD R3, R3, 0xffffff80 ;  /* 0xffffff8003037836 */ /* 0x010fca0000000000 */
[----:B------:R-:W-:Y:S01]  /*e4d0*/  ISETP.GE.AND P3, PT, R3, 0x80, PT ;  /* 0x000000800300780c */ /* 0x000fe20003f66270 */
[----:B---3--:R-:W-:-:S12]  /*e4e0*/  @P1 BRA `(.L_x_9811) ;  /* 0x0000000000101947 */ /* 0x008fd80003800000 */
[----:B------:R-:W-:Y:S05]  /*e4f0*/  @!P0 BRA `(.L_x_9811) ;  /* 0x00000000000c8947 */ /* 0x000fea0003800000 */
[----:B------:R-:W3:Y:S04]  /*e500*/  LDG.E R3, desc[UR40][R4.64] ;  /* 0x0000002804037981 */ /* 0x000ee8000c1e1900 */
[----:B-----5:R-:W3:Y:S02]  /*e510*/  LDG.E R8, desc[UR40][R4.64+0x4] ;  /* 0x0000042804087981 */ /* 0x020ee4000c1e1900 */
[----:B---3--:R-:W-:-:S07]  /*e520*/  IMAD.IADD R8, R8, 0x1, -R3 ;  /* 0x0000000108087824 */ /* 0x008fce00078e0a03 */
.L_x_9811:
[----:B------:R-:W-:Y:S01]  /*e530*/  BSSY B1, `(.L_x_9812) ;  /* 0x000002e000017945 */ /* 0x000fe20003800000 */
[----:B------:R-:W-:Y:S02]  /*e540*/  SHF.R.S32.HI R10, RZ, 0x1f, R218 ;  /* 0x0000001fff0a7819 */ /* 0x000fe400000114da */
[----:B------:R-:W-:Y:S02]  /*e550*/  SEL R221, R221, RZ, !P0 ;  /* 0x000000ffdddd7207 */ /* 0x000fe40004000000 */
[----:B------:R-:W-:Y:S02]  /*e560*/  SEL R229, R229, RZ, !P0 ;  /* 0x000000ffe5e57207 */ /* 0x000fe40004000000 */
[----:B-----5:R-:W-:Y:S01]  /*e570*/  SHF.R.S32.HI R11, RZ, 0x1f, R0 ;  /* 0x0000001fff0b7819 */ /* 0x020fe20000011400 */
[----:B------:R-:W-:Y:S06]  /*e580*/  @P3 BRA `(.L_x_9813) ;  /* 0x0000000000a03947 */ /* 0x000fec0003800000 */
[----:B------:R-:W3:Y:S01]  /*e590*/  S2R R3, SR_TID.X ;  /* 0x0000000000037919 */ /* 0x000ee20000002100 */
[----:B------:R-:W4:Y:S02]  /*e5a0*/  LDC R12, c[0x0][0xbe8] ;  /* 0x0002fa00ff0c7b82 */ /* 0x000f240000000800 */
[----:B----4-:R-:W-:Y:S01]  /*e5b0*/  IMAD R4, R8, R12, RZ ;  /* 0x0000000c08047224 */ /* 0x010fe200078e02ff */
[----:B---3--:R-:W-:-:S05]  /*e5c0*/  LEA R3, R224, R3, 0x7 ;  /* 0x00000003e0037211 */ /* 0x008fca00078e38ff */
        /* <DEDUP_REMOVED lines=10> */
[----:B------:R-:W3:Y:S01]  /*e670*/  @P0 LDC R6, c[0x0][0xbec] ;  /* 0x0002fb00ff060b82 */ /* 0x000ee20000000800 */
[----:B------:R-:W-:Y:S01]  /*e680*/  IMAD R7, R218, UR5, R7 ;  /* 0x00000005da077c24 */ /* 0x000fe2000f8e0207 */
[----:B------:R-:W-:-:S03]  /*e690*/  ULDC.64 UR4, c[0x0][0xb98] ;  /* 0x0002e60000047ab9 */ /* 0x000fc60000000a00 */
[----:B------:R-:W-:-:S03]  /*e6a0*/  IMAD.IADD R5, R5, 0x1, R7 ;  /* 0x0000000105057824 */ /* 0x000fc600078e0207 */
[----:B------:R-:W4:Y:S01]  /*e6b0*/  @P0 LDC R13, c[0x0][0xbf0] ;  /* 0x0002fc00ff0d0b82 */ /* 0x000f220000000800 */
[----:B------:R-:W-:-:S04]  /*e6c0*/  IMAD.WIDE.U32 R4, R221, UR4, R4 ;  /* 0x00000004dd047c25 */ /* 0x000fc8000f8e0004 */
[----:B---3--:R-:W-:-:S05]  /*e6d0*/  @P0 IMAD.HI.U32 R6, R9, R6, RZ ;  /* 0x0000000609060227 */ /* 0x008fca00078e00ff */
        /* <DEDUP_REMOVED lines=19> */
.L_x_9813:
[----:B------:R-:W-:Y:S05]  /*e810*/  BSYNC B1 ;  /* 0x0000000000017941 */ /* 0x000fea0003800000 */
.L_x_9812:
[----:B------:R-:W4:Y:S01]  /*e820*/  @P2 LDC R9, c[0x0][0xbf0] ;  /* 0x0002fc00ff092b82 */ /* 0x000f220000000800 */
[----:B------:R-:W-:Y:S01]  /*e830*/  ULDC.64 UR4, c[0x0][0xaa0] ;  /* 0x0002a80000047ab9 */ /* 0x000fe20000000a00 */
[----:B---3--:R-:W-:Y:S02]  /*e840*/  IMAD R7, R216, 0x20, R228 ;  /* 0x00000020d8077824 */ /* 0x008fe400078e02e4 */
[----:B------:R-:W-:Y:S02]  /*e850*/  IMAD R3, R11, UR4, RZ ;  /* 0x000000040b037c24 */ /* 0x000fe4000f8e02ff */
[----:B------:R-:W-:-:S04]  /*e860*/  IMAD.WIDE.U32 R4, R0, UR4, RZ ;  /* 0x0000000400047c25 */ /* 0x000fc8000f8e00ff */
[----:B------:R-:W-:Y:S01]  /*e870*/  IMAD R3, R0, UR5, R3 ;  /* 0x0000000500037c24 */ /* 0x000fe2000f8e0203 */
[----:B------:R-:W-:-:S03]  /*e880*/  ULDC.64 UR4, c[0x0][0xae8] ;  /* 0x0002ba0000047ab9 */ /* 0x000fc60000000a00 */
[----:B------:R-:W-:Y:S02]  /*e890*/  IMAD.IADD R5, R5, 0x1, R3 ;  /* 0x0000000105057824 */ /* 0x000fe400078e0203 */
[----:B------:R-:W-:Y:S02]  /*e8a0*/  IMAD R3, R10, UR4, RZ ;  /* 0x000000040a037c24 */ /* 0x000fe4000f8e02ff */
[----:B------:R-:W-:Y:S02]  /*e8b0*/  IMAD R10, R224, 0x80, R7 ;  /* 0x00000080e00a7824 */ /* 0x000fe400078e0207 */
[----:B------:R-:W-:Y:S02]  /*e8c0*/  IMAD R7, R218, UR5, R3 ;  /* 0x00000005da077c24 */ /* 0x000fe4000f8e0203 */
[----:B--2---:R-:W-:-:S04]  /*e8d0*/  @P2 IMAD.HI.U32 R0, R10, R15, RZ ;  /* 0x0000000f0a002227 */ /* 0x004fc800078e00ff */
[----:B------:R-:W-:Y:S01]  /*e8e0*/  IMAD.WIDE.U32 R4, R218, UR4, R4 ;  /* 0x00000004da047c25 */ /* 0x000fe2000f8e0004 */
[----:B------:R-:W-:-:S03]  /*e8f0*/  ULDC.64 UR4, c[0x0][0xaf0] ;  /* 0x0002bc0000047ab9 */ /* 0x000fc60000000a00 */
[----:B------:R-:W-:Y:S01]  /*e900*/  IMAD.MOV.U32 R3, RZ, RZ, R10 ;  /* 0x000000ffff037224 */ /* 0x000fe200078e000a */
[----:B----4-:R-:W-:Y:S01]  /*e910*/  @P2 SHF.R.U32.HI R3, RZ, R9, R0 ;  /* 0x00000009ff032219 */ /* 0x010fe20000011600 */
[----:B------:R-:W-:Y:S02]  /*e920*/  IMAD.IADD R5, R5, 0x1, R7 ;  /* 0x0000000105057824 */ /* 0x000fe400078e0207 */
[----:B------:R-:W-:Y:S01]  /*e930*/  IMAD R6, R229, UR4, RZ ;  /* 0x00000004e5067c24 */ /* 0x000fe2000f8e02ff */
[--C-:B------:R-:W-:Y:S01]  /*e940*/  SHF.R.S32.HI R0, RZ, 0x1f, R3.reuse ;  /* 0x0000001fff007819 */ /* 0x100fe20000011403 */
[----:B------:R-:W-:Y:S02]  /*e950*/  IMAD.MOV R7, RZ, RZ, -R3 ;  /* 0x000000ffff077224 */ /* 0x000fe400078e0a03 */
[C---:B------:R-:W-:Y:S02]  /*e960*/  IMAD R9, R221.reuse, UR5, R6 ;  /* 0x00000005dd097c24 */ /* 0x040fe4000f8e0206 */
[----:B------:R-:W-:Y:S01]  /*e970*/  IMAD.WIDE.U32 R4, R221, UR4, R4 ;  /* 0x00000004dd047c25 */ /* 0x000fe2000f8e0004 */
[----:B------:R-:W-:-:S03]  /*e980*/  ULDC.64 UR4, c[0x0][0xae0] ;  /* 0x0002b80000047ab9 */ /* 0x000fc60000000a00 */
[----:B------:R-:W-:Y:S02]  /*e990*/  IMAD R7, R21, R7, R10 ;  /* 0x0000000715077224 */ /* 0x000fe400078e020a */
[----:B------:R-:W-:Y:S02]  /*e9a0*/  IMAD R6, R0, UR4, RZ ;  /* 0x0000000400067c24 */ /* 0x000fe4000f8e02ff */
[----:B------:R-:W-:Y:S01]  /*e9b0*/  IMAD.IADD R5, R5, 0x1, R9 ;  /* 0x0000000105057824 */ /* 0x000fe200078e0209 */
[----:B------:R-:W-:Y:S01]  /*e9c0*/  SHF.R.S32.HI R0, RZ, 0x1f, R7 ;  /* 0x0000001fff007819 */ /* 0x000fe20000011407 */
[C---:B------:R-:W-:Y:S02]  /*e9d0*/  IMAD R9, R3.reuse, UR5, R6 ;  /* 0x0000000503097c24 */ /* 0x040fe4000f8e0206 */
[----:B------:R-:W-:Y:S01]  /*e9e0*/  IMAD.WIDE.U32 R4, R3, UR4, R4 ;  /* 0x0000000403047c25 */ /* 0x000fe2000f8e0004 */
[----:B------:R-:W-:-:S03]  /*e9f0*/  ULDC.64 UR4, c[0x0][0xad8] ;  /* 0x0002b60000047ab9 */ /* 0x000fc60000000a00 */
[----:B------:R-:W-:Y:S01]  /*ea00*/  IMAD R0, R0, UR4, RZ ;  /* 0x0000000400007c24 */ /* 0x000fe2000f8e02ff */
[----:B------:R-:W-:-:S03]  /*ea10*/  IADD3 R5, R5, R9, RZ ;  /* 0x0000000905057210 */ /* 0x000fc60007ffe0ff */
[C---:B------:R-:W-:Y:S02]  /*ea20*/  IMAD R3, R7.reuse, UR5, R0 ;  /* 0x0000000507037c24 */ /* 0x040fe4000f8e0200 */
[----:B------:R-:W-:Y:S01]  /*ea30*/  IMAD.WIDE.U32 R4, R7, UR4, R4 ;  /* 0x0000000407047c25 */ /* 0x000fe2000f8e0004 */
[----:B------:R-:W-:-:S03]  /*ea40*/  ULDC.64 UR4, c[0x0][0xa80] ;  /* 0x0002a00000047ab9 */ /* 0x000fc60000000a00 */
[----:B------:R-:W-:Y:S01]  /*ea50*/  IMAD.IADD R5, R5, 0x1, R3 ;  /* 0x0000000105057824 */ /* 0x000fe200078e0203 */
[----:B------:R-:W-:Y:S01]  /*ea60*/  LEA R3, P0, R4, UR4, 0x1 ;  /* 0x0000000404037c11 */ /* 0x000fe2000f8008ff */
[----:B------:R-:W-:-:S03]  /*ea70*/  UMOV UR4, 0xffffffff ;  /* 0xffffffff00047882 */ /* 0x000fc60000000000 */
[----:B------:R-:W-:Y:S01]  /*ea80*/  LEA.HI.X R4, R4, UR5, R5, 0x1, P0 ;  /* 0x0000000504047c11 */ /* 0x000fe200080f0c05 */
[----:B------:R-:W-:Y:S08]  /*ea90*/  BRA.DIV UR4, `(.L_x_9814) ;  /* 0x0000008604007947 */ /* 0x000ff0000b800000 */
[----:B------:R2:W3:Y:S04]  /*eaa0*/  SHFL.IDX PT, R0, R4, RZ, 0x181f ;  /* 0x00181fff04007589 */ /* 0x0004e800000e0000 */
[----:B------:R2:W4:Y:S02]  /*eab0*/  SHFL.IDX PT, R14, R3, RZ, 0x181f ;  /* 0x00181fff030e7589 */ /* 0x00052400000e0000 */
.L_x_10008:
[----:B------:R-:W-:Y:S01]  /*eac0*/  IMAD R8, R8, R21, RZ ;  /* 0x0000001508087224 */ /* 0x000fe200078e02ff */
[----:B------:R-:W-:Y:S01]  /*ead0*/  BSSY B1, `(.L_x_9815) ;  /* 0x0000019000017945 */ /* 0x000fe20003800000 */
[----:B------:R-:W-:-:S05]  /*eae0*/  IMAD R7, R224, 0x80, R228 ;  /* 0x00000080e0077824 */ /* 0x000fca00078e02e4 */
[----:B------:R-:W-:-:S13]  /*eaf0*/  ISETP.GE.AND P0, PT, R7, R8, PT ;  /* 0x000000080700720c */ /* 0x000fda0003f06270 */
[----:B------:R-:W-:Y:S05]  /*eb00*/  @P0 BRA `(.L_x_9816) ;  /* 0x0000000000540947 */ /* 0x000fea0003800000 */
[----:B------:R-:W-:Y:S01]  /*eb10*/  ULDC UR4, c[0x0][0xac8] ;  /* 0x0002b20000047ab9 */ /* 0x000fe20000000800 */
[----:B------:R-:W-:Y:S02]  /*eb20*/  SHF.R.S32.HI R5, RZ, 0x1f, R209 ;  /* 0x0000001fff057819 */ /* 0x000fe400000114d1 */
[----:B------:R-:W-:Y:S02]  /*eb30*/  ISETP.GE.AND P3, PT, R209, UR4, PT ;  /* 0x00000004d1007c0c */ /* 0x000fe4000bf66270 */
[----:B------:R-:W-:Y:S02]  /*eb40*/  ISETP.GE.AND P2, PT, R214, UR4, PT ;  /* 0x00000004d6007c0c */ /* 0x000fe4000bf46270 */
[----:B------:R-:W-:Y:S02]  /*eb50*/  ISETP.GE.AND P1, PT, R213, UR4, PT ;  /* 0x00000004d5007c0c */ /* 0x000fe4000bf26270 */
[----:B------:R-:W-:Y:S02]  /*eb60*/  ISETP.GE.AND P0, PT, R215, UR4, PT ;  /* 0x00000004d7007c0c */ /* 0x000fe4000bf06270 */
[----:B------:R-:W-:-:S02]  /*eb70*/  SHF.R.S32.HI R9, RZ, 0x1f, R214 ;  /* 0x0000001fff097819 */ /* 0x000fc400000114d6 */
[----:B------:R-:W-:-:S03]  /*eb80*/  SHF.R.S32.HI R6, RZ, 0x1f, R213 ;  /* 0x0000001fff067819 */ /* 0x000fc600000114d5 */
[CC--:B----4-:R-:W-:Y:S02]  /*eb90*/  @!P3 LEA R10, P5, R209.reuse, R14.reuse, 0x1 ;  /* 0x0000000ed10ab211 */ /* 0x0d0fe400078a08ff */
[C---:B------:R-:W-:Y:S02]  /*eba0*/  @!P2 LEA R12, P4, R214.reuse, R14, 0x1 ;  /* 0x0000000ed60ca211 */ /* 0x040fe400078808ff */
[----:B---3--:R-:W-:Y:S02]  /*ebb0*/  @!P3 LEA.HI.X R11, R209, R0, R5, 0x1, P5 ;  /* 0x00000000d10bb211 */ /* 0x008fe400028f0c05 */
[----:B------:R-:W-:Y:S02]  /*ebc0*/  @!P1 LEA R20, P5, R213, R14, 0x1 ;  /* 0x0000000ed5149211 */ /* 0x000fe400078a08ff */
[----:B------:R-:W-:Y:S01]  /*ebd0*/  @!P2 LEA.HI.X R13, R214, R0, R9, 0x1, P4 ;  /* 0x00000000d60da211 */ /* 0x000fe200020f0c09 */
[----:B------:R3:W-:Y:S01]  /*ebe0*/  @!P3 ST.E.128 desc[UR40][R10.64], RZ ;  /* 0x000000ff0a00b985 */ /* 0x0007e2000c101d28 */
[----:B------:R-:W-:-:S02]  /*ebf0*/  SHF.R.S32.HI R5, RZ, 0x1f, R215 ;  /* 0x0000001fff057819 */ /* 0x000fc400000114d7 */
[----:B------:R-:W-:Y:S01]  /*ec00*/  @!P0 LEA R14, P4, R215, R14, 0x1 ;  /* 0x0000000ed70e8211 */ /* 0x000fe200078808ff */
[----:B------:R3:W-:Y:S01]  /*ec10*/  @!P2 ST.E.128 desc[UR40][R12.64], RZ ;  /* 0x000000ff0c00a985 */ /* 0x0007e2000c101d28 */
[-C--:B------:R-:W-:Y:S02]  /*ec20*/  @!P1 LEA.HI.X R21, R213, R0.reuse, R6, 0x1, P5 ;  /* 0x00000000d5159211 */ /* 0x080fe400028f0c06 */
[----:B------:R-:W-:-:S03]  /*ec30*/  @!P0 LEA.HI.X R15, R215, R0, R5, 0x1, P4 ;  /* 0x00000000d70f8211 */ /* 0x000fc600020f0c05 */
[----:B------:R3:W-:Y:S04]  /*ec40*/  @!P1 ST.E.128 desc[UR40][R20.64], RZ ;  /* 0x000000ff14009985 */ /* 0x0007e8000c101d28 */
[----:B------:R3:W-:Y:S02]  /*ec50*/  @!P0 ST.E.128 desc[UR40][R14.64], RZ ;  /* 0x000000ff0e008985 */ /* 0x0007e4000c101d28 */
.L_x_9816:
[----:B------:R-:W-:Y:S05]  /*ec60*/  BSYNC B1 ;  /* 0x0000000000017941 */ /* 0x000fea0003800000 */
.L_x_9815:
[----:B------:R-:W-:-:S03]  /*ec70*/  UMOV UR4, 0xffffffff ;  /* 0xffffffff00047882 */ /* 0x000fc60000000000 */
[----:B------:R-:W-:Y:S05]  /*ec80*/  BRA.DIV UR4, `(.L_x_9817) ;  /* 0x0000008204b87947 */ /* 0x000fea000b800000 */
[----:B---3--:R3:W0:Y:S04]  /*ec90*/  SHFL.IDX PT, R0, R4, 0x1, 0x181f ;  /* 0x00381f0004007f89 */ /* 0x00862800000e0000 */
[----:B----4-:R3:W4:Y:S02]  /*eca0*/  SHFL.IDX PT, R14, R3, 0x1, 0x181f ;  /* 0x00381f00030e7f89 */ /* 0x01072400000e0000 */
.L_x_10012:
[----:B------:R-:W-:Y:S01]  /*ecb0*/  VIADD R5, R7, 0x20 ;  /* 0x0000002007057836 */ /* 0x000fe20000000000 */
[----:B------:R-:W-:Y:S04]  /*ecc0*/  BSSY B1, `(.L_x_9818) ;  /* 0x0000018000017945 */ /* 0x000fe80003800000 */
        /* <DEDUP_REMOVED lines=12> */
[----:B0-----:R-:W-:Y:S02]  /*ed90*/  @!P3 LEA.HI.X R11, R209, R0, R6, 0x1, P5 ;  /* 0x00000000d10bb211 */ /* 0x001fe400028f0c06 */
        /* <DEDUP_REMOVED lines=10> */
.L_x_9819:
[----:B------:R-:W-:Y:S05]  /*ee40*/  BSYNC B1 ;  /* 0x0000000000017941 */ /* 0x000fea0003800000 */
.L_x_9818:
[----:B------:R-:W-:-:S03]  /*ee50*/  UMOV UR4, 0xffffffff ;  /* 0xffffffff00047882 */ /* 0x000fc60000000000 */
[----:B------:R-:W-:Y:S05]  /*ee60*/  BRA.DIV UR4, `(.L_x_9820) ;  /* 0x0000008204887947 */ /* 0x000fea000b800000 */
[----:B0-----:R0:W0:Y:S04]  /*ee70*/  SHFL.IDX PT, R0, R4, 0x2, 0x181f ;  /* 0x00581f0004007f89 */ /* 0x00102800000e0000 */
[----:B----4-:R4:W0:Y:S02]  /*ee80*/  SHFL.IDX PT, R14, R3, 0x2, 0x181f ;  /* 0x00581f00030e7f89 */ /* 0x01082400000e0000 */
.L_x_10016:
        /* <DEDUP_REMOVED lines=12> */
[CC--:B0-----:R-:W-:Y:S02]  /*ef50*/  @!P3 LEA R10, P5, R209.reuse, R14.reuse, 0x1 ;  /* 0x0000000ed10ab211 */ /* 0x0c1fe400078a08ff */
[C---:B------:R-:W-:Y:S02]  /*ef60*/  @!P2 LEA R12, P4, R214.reuse, R14, 0x1 ;  /* 0x0000000ed60ca211 */ /* 0x040fe400078808ff */
[----:B------:R-:W-:Y:S02]  /*ef70*/  @!P3 LEA.HI.X R11, R209, R0, R6, 0x1, P5 ;  /* 0x00000000d10bb211 */ /* 0x000fe400028f0c06 */
        /* <DEDUP_REMOVED lines=10> */
.L_x_9822:
[----:B------:R-:W-:Y:S05]  /*f020*/  BSYNC B1 ;  /* 0x0000000000017941 */ /* 0x000fea0003800000 */
.L_x_9821:
[----:B------:R-:W-:-:S03]  /*f030*/  UMOV UR4, 0xffffffff ;  /* 0xffffffff00047882 */ /* 0x000fc60000000000 */
[----:B------:R-:W-:Y:S05]  /*f040*/  BRA.DIV UR4, `(.L_x_9823) ;  /* 0x0000008204587947 */ /* 0x000fea000b800000 */
[----:B0-----:R0:W0:Y:S04]  /*f050*/  SHFL.IDX PT, R0, R4, 0x3, 0x181f ;  /* 0x00781f0004007f89 */ /* 0x00102800000e0000 */
[----:B------:R0:W0:Y:S02]  /*f060*/  SHFL.IDX PT, R14, R3, 0x3, 0x181f ;  /* 0x00781f00030e7f89 */ /* 0x00002400000e0000 */
.L_x_10020:
[----:B0-234-:R-:W-:-:S05]  /*f070*/  VIADD R3, R7, 0x60 ;  /* 0x0000006007037836 */ /* 0x01dfca0000000000 */
        /* <DEDUP_REMOVED lines=9> */
[----:B------:R-:W-:Y:S02]  /*f110*/  SHF.R.S32.HI R11, RZ, 0x1f, R213 ;  /* 0x0000001fff0b7819 */ /* 0x000fe400000114d5 */
[----:B------:R-:W-:Y:S02]  /*f120*/  SHF.R.S32.HI R10, RZ, 0x1f, R215 ;  /* 0x0000001fff0a7819 */ /* 0x000fe400000114d7 */
[CC--:B------:R-:W-:Y:S02]  /*f130*/  @!P3 LEA R4, P5, R209.reuse, R14.reuse, 0x1 ;  /* 0x0000000ed104b211 */ /* 0x0c0fe400078a08ff */
[----:B------:R-:W-:Y:S02]  /*f140*/  @!P2 LEA R6, P4, R214, R14, 0x1 ;  /* 0x0000000ed606a211 */ /* 0x000fe400078808ff */
[----:B------:R-:W-:Y:S02]  /*f150*/  @!P3 LEA.HI.X R5, R209, R0, R9, 0x1, P5 ;  /* 0x00000000d105b211 */ /* 0x000fe400028f0c09 */
[----:B------:R-:W-:-:S02]  /*f160*/  @!P1 LEA R8, P5, R213, R14, 0x1 ;  /* 0x0000000ed5089211 */ /* 0x000fc400078a08ff */
[----:B------:R-:W-:Y:S01]  /*f170*/  @!P2 LEA.HI.X R7, R214, R0, R12, 0x1, P4 ;  /* 0x00000000d607a211 */ /* 0x000fe200020f0c0c */
[----:B------:R0:W-:Y:S01]  /*f180*/  @!P3 ST.E.128 desc[UR40][R4.64], RZ ;  /* 0x000000ff0400b985 */ /* 0x0001e2000c101d28 */
[----:B------:R-:W-:Y:S02]  /*f190*/  @!P0 LEA R14, P4, R215, R14, 0x1 ;  /* 0x0000000ed70e8211 */ /* 0x000fe400078808ff */
[-C--:B------:R-:W-:Y:S01]  /*f1a0*/  @!P1 LEA.HI.X R9, R213, R0.reuse, R11, 0x1, P5 ;  /* 0x00000000d5099211 */ /* 0x080fe200028f0c0b */
[----:B------:R0:W-:Y:S01]  /*f1b0*/  @!P2 ST.E.128 desc[UR40][R6.64], RZ ;  /* 0x000000ff0600a985 */ /* 0x0001e2000c101d28 */
[----:B------:R-:W-:-:S03]  /*f1c0*/  @!P0 LEA.HI.X R15, R215, R0, R10, 0x1, P4 ;  /* 0x00000000d70f8211 */ /* 0x000fc600020f0c0a */
[----:B------:R0:W-:Y:S04]  /*f1d0*/  @!P1 ST.E.128 desc[UR40][R8.64], RZ ;  /* 0x000000ff08009985 */ /* 0x0001e8000c101d28 */
[----:B------:R0:W-:Y:S02]  /*f1e0*/  @!P0 ST.E.128 desc[UR40][R14.64], RZ ;  /* 0x000000ff0e008985 */ /* 0x0001e4000c101d28 */
.L_x_9810:
[----:B------:R-:W-:Y:S05]  /*f1f0*/  BSYNC B0 ;  /* 0x0000000000007941 */ /* 0x000fea0003800000 */
.L_x_9801:
[----:B------:R-:W-:Y:S02]  /*f200*/  ULDC UR4, c[0x0][0xc3c] ;  /* 0x00030f0000047ab9 */ /* 0x000fe40000000800 */
[----:B-1----:R-:W-:-:S13]  /*f210*/  ISETP.GE.AND P0, PT, R91, UR4, PT ;  /* 0x000000045b007c0c */ /* 0x002fda000bf06270 */
[----:B------:R-:W-:Y:S05]  /*f220*/  @!P0 BRA `(.L_x_9824) ;  /* 0xffffff1c00888947 */ /* 0x000fea000383ffff */
[----:B------:R-:W-:Y:S05]  /*f230*/  BRA `(.L_x_9691) ;  /* 0x0000007400407947 */ /* 0x000fea0003800000 */
.L_x_9689:
[----:B------:R-:W-:-:S08]  /*f240*/  NOP ;  /* 0x0000000000007918 */ /* 0x000fd00000000000 */
[----:B--2---:R-:W0:-:S00]  /*f250*/  USETMAXREG.DEALLOC.CTAPOOL 0x18 ;  /* 0x00000018000079c8 */ /* 0x004e0000080e0500 */
        /* <DEDUP_REMOVED lines=16> */
.L_x_9825:
        /* <DEDUP_REMOVED lines=42> */
.L_x_9831:
[----:B------:R-:W-:Y:S01]  /*f600*/  UIADD3 UR4, UR4, 0x1f, URZ ;  /* 0x0000001f04047890 */ /* 0x000fe2000fffe03f */
[----:B------:R-:W-:-:S05]  /*f610*/  IMAD.U32 R19, RZ, RZ, UR7 ;  /* 0x00000007ff137e24 */ /* 0x000fca000f8e00ff */
[----:B0-----:R-:W-:-:S13]  /*f620*/  ISETP.LE.AND P6, PT, R6, UR4, PT ;  /* 0x0000000406007c0c */ /* 0x001fda000bfc3270 */
[----:B------:R-:W-:Y:S05]  /*f630*/  @P6 BRA `(.L_x_9828) ;  /* 0x0000000400206947 */ /* 0x000fea0003800000 */
[----:B------:R-:W-:Y:S01]  /*f640*/  IADD3 R7, R5, UR4, RZ ;  /* 0x0000000405077c10 */ /* 0x000fe2000fffe0ff */
[----:B------:R-:W-:Y:S01]  /*f650*/  BSSY B0, `(.L_x_9829) ;  /* 0x0000007000007945 */ /* 0x000fe20003800000 */
[----:B------:R-:W-:Y:S02]  /*f660*/  IMAD.MOV.U32 R0, RZ, RZ, RZ ;  /* 0x000000ffff007224 */ /* 0x000fe400078e00ff */
[----:B------:R-:W-:-:S13]  /*f670*/  ISETP.GE.OR P6, PT, R7, R6, !P0 ;  /* 0x000000060700720c */ /* 0x000fda00047c6670 */
[----:B------:R-:W-:Y:S05]  /*f680*/  @P6 BRA `(.L_x_9830) ;  /* 0x00000000000c6947 */ /* 0x000fea0003800000 */
[----:B------:R-:W0:Y:S02]  /*f690*/  LDC.64 R2, c[0x0][0xc80] ;  /* 0x00032000ff027b82 */ /* 0x000e240000000a00 */
[----:B0-----:R-:W-:-:S05]  /*f6a0*/  IMAD.WIDE R2, R7, 0x4, R2 ;  /* 0x0000000407027825 */ /* 0x001fca00078e0202 */
[----:B------:R0:W5:Y:S02]  /*f6b0*/  LDG.E R0, desc[UR40][R2.64] ;  /* 0x0000002802007981 */ /* 0x000164000c1e1900 */
.L_x_9830:
[----:B------:R-:W-:Y:S05]  /*f6c0*/  BSYNC B0 ;  /* 0x0000000000007941 */ /* 0x000fea0003800000 */
.L_x_9829:
        /* <DEDUP_REMOVED lines=22> */
.L_x_9827:
        /* <DEDUP_REMOVED lines=16> */
.L_x_9832:
        /* <DEDUP_REMOVED lines=12> */
[-C--:B------:R-:W-:Y:S01]  /*f9f0*/  @!P1 IADD3 R3, R3, -R4.reuse, RZ ;  /* 0x8000000403039210 */ /* 0x080fe20007ffe0ff */
        /* <DEDUP_REMOVED lines=12> */
.L_x_9828:
[----:B------:R-:W-:Y:S02]  /*fac0*/  IMAD.MOV.U32 R17, RZ, RZ, RZ ;  /* 0x000000ffff117224 */ /* 0x000fe400078e00ff */
[----:B------:R-:W-:Y:S02]  /*fad0*/  IMAD.U32 R16, RZ, RZ, UR6 ;  /* 0x00000006ff107e24 */ /* 0x000fe4000f8e00ff */
[----:B------:R-:W-:-:S07]  /*fae0*/  IMAD.MOV.U32 R18, RZ, RZ, RZ ;  /* 0x000000ffff127224 */ /* 0x000fce00078e00ff */
.L_x_9833:
[----:B------:R-:W-:-:S13]  /*faf0*/  ISETP.NE.AND P0, PT, R5, RZ, PT ;  /* 0x000000ff0500720c */ /* 0x000fda0003f05270 */
[----:B------:R-:W0:Y:S01]  /*fb00*/  @!P0 S2R R3, SR_CgaCtaId ;  /* 0x0000000000038919 */ /* 0x000e220000008800 */
[----:B------:R-:W-:-:S04]  /*fb10*/  @!P0 MOV R0, 0x400 ;  /* 0x0000040000008802 */ /* 0x000fc80000000f00 */
[----:B0-----:R-:W-:-:S05]  /*fb20*/  @!P0 LEA R0, R3, R0, 0x18 ;  /* 0x0000000003008211 */ /* 0x001fca00078ec0ff */
[----:B------:R2:W-:Y:S01]  /*fb30*/  @!P0 STS.128 [R0+0x228d0], R16 ;  /* 0x0228d01000008388 */ /* 0x0005e20000000c00 */
[----:B------:R-:W-:Y:S06]  /*fb40*/  BAR.ARV 0x5, 0x180 ;  /* 0x0146000000007b1d */ /* 0x000fec0000002000 */
.L_x_9826:
        /* <DEDUP_REMOVED lines=25> */
[----:B------:R-:W-:Y:S01]  /*fce0*/  MOV R0, 0x1 ;  /* 0x0000000100007802 */ /* 0x000fe20000000f00 */
[----:B------:R0:W-:Y:S04]  /*fcf0*/  STL [R1+0x4], R4 ;  /* 0x0000040401007387 */ /* 0x0001e80000100800 */
[----:B------:R0:W-:Y:S04]  /*fd00*/  STL [R1+0x2c], R2 ;  /* 0x00002c0201007387 */ /* 0x0001e80000100800 */
[----:B------:R0:W-:Y:S04]  /*fd10*/  STL [R1+0x8], RZ ;  /* 0x000008ff01007387 */ /* 0x0001e80000100800 */
[----:B------:R0:W-:Y:S04]  /*fd20*/  STL [R1+0x14], R0 ;  /* 0x0000140001007387 */ /* 0x0001e80000100800 */
[----:B------:R0:W-:Y:S04]  /*fd30*/  STL [R1+0xc], RZ ;  /* 0x00000cff01007387 */ /* 0x0001e80000100800 */
[----:B------:R0:W-:Y:S04]  /*fd40*/  STL [R1+0x18], R0 ;  /* 0x0000180001007387 */ /* 0x0001e80000100800 */
[----:B------:R0:W-:Y:S02]  /*fd50*/  STL [R1+0x3c], RZ ;  /* 0x00003cff01007387 */ /* 0x0001e40000100800 */
.L_x_9974:
[----:B0-2---:R-:W0:Y:S02]  /*fd60*/  LDC.64 R2, c[0x0][0xc88] ;  /* 0x00032200ff027b82 */ /* 0x005e240000000a00 */
[----:B0-----:R-:W-:-:S05]  /*fd70*/  IMAD.WIDE R2, R19, 0x4, R2 ;  /* 0x0000000413027825 */ /* 0x001fca00078e0202 */
[----:B------:R-:W2:Y:S01]  /*fd80*/  LDG.E R15, desc[UR40][R2.64] ;  /* 0x00000028020f7981 */ /* 0x000ea2000c1e1900 */
[----:B------:R-:W-:Y:S05]  /*fd90*/  YIELD ;  /* 0x0000000000007946 */ /* 0x000fea0003800000 */
[----:B------:R-:W-:Y:S01]  /*fda0*/  ULDC.64 UR4, c[0x0][0xa28] ;  /* 0x00028a0000047ab9 */ /* 0x000fe20000000a00 */
[----:B---3--:R-:W-:Y:S01]  /*fdb0*/  IMAD.MOV.U32 R0, RZ, RZ, RZ ;  /* 0x000000ffff007224 */ /* 0x008fe200078e00ff */
        /* <DEDUP_REMOVED lines=14> */
[----:B-1---5:R1:W5:Y:S01]  /*fea0*/  @P0 LDG.E R0, desc[UR40][R2.64] ;  /* 0x0000002802000981 */ /* 0x022362000c1e1900 */
        /* <DEDUP_REMOVED lines=43> */
.L_x_9835:
        /* <DEDUP_REMOVED lines=12> */
.L_x_9836:
[----:B------:R-:W-:Y:S05]  /*10220*/  @!P0 BRA `(.L_x_9837) ;  /* 0x00000000000c8947 */ /* 0x000fea0003800000 */
[----:B------:R-:W2:Y:S04]  /*10230*/  LDG.E R4, desc[UR40][R8.64] ;  /* 0x0000002808047981 */ /* 0x000ea8000c1e1900 */
[----:B------:R-:W2:Y:S02]  /*10240*/  LDG.E R2, desc[UR40][R8.64+0x4] ;  /* 0x0000042808027981 */ /* 0x000ea4000c1e1900 */
[----:B--2---:R-:W-:-:S07]  /*10250*/  IMAD.IADD R2, R2, 0x1, -R4 ;  /* 0x0000000102027824 */ /* 0x004fce00078e0a04 */
.L_x_9837:
[----:B-----5:R-:W-:Y:S02]  /*10260*/  IMAD.IADD R0, R2, 0x1, -R0 ;  /* 0x0000000102007824 */ /* 0x020fe400078e0a00 */
[----:B------:R-:W2:Y:S04]  /*10270*/  @P1 LDG.E R2, desc[UR40][R6.64] ;  /* 0x0000002806021981 */ /* 0x000ea8000c1e1900 */
[----:B------:R-:W2:Y:S01]  /*10280*/  @P1 LDG.E R6, desc[UR40][R6.64+0x4] ;  /* 0x0000042806061981 */ /* 0x000ea2000c1e1900 */
[----:B------:R-:W-:Y:S01]  /*10290*/  BSSY B0, `(.L_x_9838) ;  /* 0x0000150000007945 */ /* 0x000fe20003800000 */
[----:B--2---:R-:W-:-:S04]  /*102a0*/  @P1 IMAD.IADD R10, R6, 0x1, -R2 ;  /* 0x00000001060a1824 */ /* 0x004fc800078e0a02 */
[----:B0-----:R-:W-:-:S04]  /*102b0*/  IMAD.IADD R4, R0, 0x1, R10 ;  /* 0x0000000100047824 */ /* 0x001fc800078e020a */
[----:B------:R-:W-:Y:S01]  /*102c0*/  VIADD R2, R4, 0x5f ;  /* 0x0000005f04027836 */ /* 0x000fe20000000000 */
[----:B------:R0:W-:Y:S03]  /*102d0*/  STL [R1+0x50], R4 ;  /* 0x0000500401007387 */ /* 0x0001e60000100800 */
[----:B------:R-:W-:-:S05]  /*102e0*/  IMAD.HI R2, R2, 0x2aaaaaab, RZ ;  /* 0x2aaaaaab02027827 */ /* 0x000fca00078e02ff */
[----:B0-----:R-:W-:-:S04]  /*102f0*/  SHF.R.U32.HI R4, RZ, 0x1f, R2 ;  /* 0x0000001fff047819 */ /* 0x001fc80000011602 */
[----:B------:R-:W-:-:S05]  /*10300*/  LEA.HI.SX32 R5, R2, R4, 0x1c ;  /* 0x0000000402057211 */ /* 0x000fca00078fe2ff */
[----:B------:R-:W-:Y:S01]  /*10310*/  IMAD R2, R5, 0x60, -R0 ;  /* 0x0000006005027824 */ /* 0x000fe200078e0a00 */
[----:B------:R-:W-:Y:S01]  /*10320*/  IADD3 R0, -R0, RZ, RZ ;  /* 0x000000ff00007210 */ /* 0x000fe20007ffe1ff */
[----:B------:R0:W-:Y:S03]  /*10330*/  STL [R1+0x30], R5 ;  /* 0x0000300501007387 */ /* 0x0001e60000100800 */
[----:B------:R-:W-:Y:S02]  /*10340*/  VIMNMX R10, R2, R10, PT ;  /* 0x0000000a020a7248 */ /* 0x000fe40003fe0100 */
[----:B------:R-:W-:-:S04]  /*10350*/  VIMNMX R0, RZ, R0, !PT ;  /* 0x00000000ff007248 */ /* 0x000fc80007fe0100 */
[----:B------:R-:W-:Y:S01]  /*10360*/  ISETP.GT.AND P0, PT, R10, R0, PT ;  /* 0x000000000a00720c */ /* 0x000fe20003f04270 */
[----:B0-----:R-:W-:-:S05]  /*10370*/  IMAD.WIDE.U32 R4, R0, -0x55555555, RZ ;  /* 0xaaaaaaab00047825 */ /* 0x001fca00078e00ff */
        /* <DEDUP_REMOVED lines=16> */
.L_x_10023:
[----:B-1----:R-:W-:Y:S02]  /*10480*/  ISETP.NE.AND P0, PT, R14, RZ, PT ;  /* 0x000000ff0e00720c */ /* 0x002fe40003f05270 */
[----:B------:R-:W-:-:S11]  /*10490*/  PLOP3.LUT P6, PT, PT, PT, PT, 0x8, 0x0 ;  /* 0x000000000000781c */ /* 0x000fd60003fce170 */
[----:B------:R-:W-:Y:S05]  /*104a0*/  @P0 BRA `(.L_x_9841) ;  /* 0x00000000000c0947 */ /* 0x000fea0003800000 */
[----:B------:R-:W-:-:S03]  /*104b0*/  UMOV UR4, 0xffffffff ;  /* 0xffffffff00047882 */ /* 0x000fc60000000000 */
[----:B------:R-:W-:Y:S05]  /*104c0*/  BRA.DIV UR4, `(.L_x_9842) ;  /* 0x0000006e04b47947 */ /* 0x000fea000b800000 */
[----:B------:R-:W-:-:S13]  /*104d0*/  ELECT P6, URZ, PT ;  /* 0x00000000003f782f */ /* 0x000fda00038c0000 */
.L_x_9841:
        /* <DEDUP_REMOVED lines=10> */
.L_x_10026:
[----:B------:R-:W-:Y:S05]  /*10580*/  BSYNC B1 ;  /* 0x0000000000017941 */ /* 0x000fea0003800000 */
.L_x_9843:
[----:B------:R-:W-:Y:S04]  /*10590*/  BSSY B1, `(.L_x_9845) ;  /* 0x0000083000017945 */ /* 0x000fe80003800000 */
[----:B------:R-:W-:Y:S05]  /*105a0*/  @!P6 BRA `(.L_x_9846) ;  /* 0x000000080004e947 */ /* 0x000fea0003800000 */
[----:B------:R-:W2:Y:S04]  /*105b0*/  LDL R6, [R1+0x4] ;  /* 0x0000040001067983 */ /* 0x000ea80000100800 */
[----:B------:R-:W3:Y:S01]  /*105c0*/  LDL R7, [R1+0xc] ;  /* 0x00000c0001077983 */ /* 0x000ee20000100800 */
[----:B0-----:R-:W0:Y:S01]  /*105d0*/  S2R R5, SR_TID.X ;  /* 0x0000000000057919 */ /* 0x001e220000002100 */
        /* <DEDUP_REMOVED lines=9> */
.L_x_10027:
[----:B------:R-:W-:Y:S05]  /*10670*/  BSYNC B2 ;  /* 0x0000000000027941 */ /* 0x000fea0003800000 */
.L_x_9847:
        /* <DEDUP_REMOVED lines=9> */
.L_x_9850:
[----:B------:R-:W-:Y:S05]  /*10710*/  BSYNC B2 ;  /* 0x0000000000027941 */ /* 0x000fea0003800000 */
.L_x_9849:
        /* <DEDUP_REMOVED lines=14> */
.L_x_9851:
        /* <DEDUP_REMOVED lines=13> */
.L_x_10028:
[----:B------:R-:W-:Y:S05]  /*108d0*/  BSYNC B2 ;  /* 0x0000000000027941 */ /* 0x000fea0003800000 */
.L_x_9852:
        /* <DEDUP_REMOVED lines=11> */
.L_x_9855:
[----:B------:R-:W-:Y:S05]  /*10990*/  BSYNC B2 ;  /* 0x0000000000027941 */ /* 0x000fea0003800000 */
.L_x_9854:
[----:B------:R-:W2:Y:S04]  /*109a0*/  LDL R7, [R1+0x4] ;  /* 0x0000040001077983 */ /* 0x000ea80000100800 */
[----:B------:R-:W2:Y:S01]  /*109b0*/  LDL R6, [R1+0xc] ;  /* 0x00000c0001067983 */ /* 0x000ea20000100800 */
[----:B------:R-:W-:Y:S01]  /*109c0*/  R2UR UR10, R12 ;  /* 0x000000000c0a72ca */ /* 0x000fe200000e0000 */
[----:B------:R-:W-:Y:S01]  /*109d0*/  UIADD3 UR4, UP0, UR38, 0x670, URZ ;  /* 0x0000067026047890 */ /* 0x000fe2000ff1e03f */
[----:B------:R-:W-:Y:S02]  /*109e0*/  R2UR UR6, R10 ;  /* 0x000000000a0672ca */ /* 0x000fe400000e0000 */
[----:B------:R-:W-:Y:S01]  /*109f0*/  R2UR UR7, R11 ;  /* 0x000000000b0772ca */ /* 0x000fe200000e0000 */
[----:B------:R-:W-:Y:S01]  /*10a00*/  UIADD3.X UR5, URZ, UR39, URZ, UP0, !UPT ;  /* 0x000000273f057290 */ /* 0x000fe200087fe43f */
[----:B------:R-:W-:-:S02]  /*10a10*/  PLOP3.LUT P0, PT, PT, PT, PT, 0x80, 0x0 ;  /* 0x000000000000781c */ /* 0x000fc40003f0f070 */
[----:B01----:R-:W-:Y:S01]  /*10a20*/  IADD3 R4, R4, 0x228b0, RZ ;  /* 0x000228b004047810 */ /* 0x003fe20007ffe0ff */
[----:B--2---:R-:W-:-:S04]  /*10a30*/  IMAD R7, R6, 0xc000, R7 ;  /* 0x0000c00006077824 */ /* 0x004fc800078e0207 */
[----:B------:R-:W-:-:S07]  /*10a40*/  VIADD R6, R7, 0x400 ;  /* 0x0000040007067836 */ /* 0x000fce0000000000 */
.L_x_9856:
        /* <DEDUP_REMOVED lines=15> */
.L_x_9857:
        /* <DEDUP_REMOVED lines=15> */
.L_x_9858:
        /* <DEDUP_REMOVED lines=15> */
.L_x_9859:
        /* <DEDUP_REMOVED lines=10> */
.L_x_9846:
[----:B------:R-:W-:Y:S05]  /*10dc0*/  BSYNC B1 ;  /* 0x0000000000017941 */ /* 0x000fea0003800000 */
.L_x_9845:
        /* <DEDUP_REMOVED lines=13> */
.L_x_9875:
        /* <DEDUP_REMOVED lines=14> */
.L_x_10029:
[----:B------:R-:W-:Y:S05]  /*10f80*/  BSYNC B2 ;  /* 0x0000000000027941 */ /* 0x000fea0003800000 */
.L_x_9862:
        /* <DEDUP_REMOVED lines=9> */
.L_x_9865:
[----:B------:R-:W-:Y:S05]  /*11020*/  BSYNC B2 ;  /* 0x0000000000027941 */ /* 0x000fea0003800000 */
.L_x_9864:
        /* <DEDUP_REMOVED lines=13> */
.L_x_9866:
        /* <DEDUP_REMOVED lines=13> */
.L_x_10030:
[----:B------:R-:W-:Y:S05]  /*111d0*/  BSYNC B2 ;  /* 0x0000000000027941 */ /* 0x000fea0003800000 */
.L_x_9867:
        /* <DEDUP_REMOVED lines=11> */
.L_x_9870:
[----:B------:R-:W-:Y:S05]  /*11290*/  BSYNC B2 ;  /* 0x0000000000027941 */ /* 0x000fea0003800000 */
.L_x_9869:
[----:B------:R-:W2:Y:S04]  /*112a0*/  LDL R7, [R1+0x4] ;  /* 0x0000040001077983 */ /* 0x000ea80000100800 */
[----:B01----:R-:W2:Y:S01]  /*112b0*/  LDL R6, [R1+0xc] ;  /* 0x00000c0001067983 */ /* 0x003ea20000100800 */
[----:B------:R-:W-:Y:S01]  /*112c0*/  R2UR UR10, R12 ;  /* 0x000000000c0a72ca */ /* 0x000fe200000e0000 */
[----:B------:R-:W-:Y:S01]  /*112d0*/  UIADD3 UR4, UP0, UR38, 0x670, URZ ;  /* 0x0000067026047890 */ /* 0x000fe2000ff1e03f */
[----:B------:R-:W-:Y:S02]  /*112e0*/  R2UR UR6, R10 ;  /* 0x000000000a0672ca */ /* 0x000fe400000e0000 */
[----:B------:R-:W-:Y:S01]  /*112f0*/  R2UR UR7, R11 ;  /* 0x000000000b0772ca */ /* 0x000fe200000e0000 */
[----:B------:R-:W-:Y:S01]  /*11300*/  UIADD3.X UR5, URZ, UR39, URZ, UP0, !UPT ;  /* 0x000000273f057290 */ /* 0x000fe200087fe43f */
[----:B------:R-:W-:-:S02]  /*11310*/  PLOP3.LUT P1, PT, PT, PT, PT, 0x80, 0x0 ;  /* 0x000000000000781c */ /* 0x000fc40003f2f070 */
[----:B------:R-:W-:Y:S01]  /*11320*/  IADD3 R5, R5, 0x228b0, RZ ;  /* 0x000228b005057810 */ /* 0x000fe20007ffe0ff */
[----:B--2---:R-:W-:-:S04]  /*11330*/  IMAD R6, R6, 0xc000, R7 ;  /* 0x0000c00006067824 */ /* 0x004fc800078e0207 */
[----:B------:R-:W-:-:S07]  /*11340*/  VIADD R7, R6, 0x400 ;  /* 0x0000040006077836 */ /* 0x000fce0000000000 */
.L_x_9871:
        /* <DEDUP_REMOVED lines=15> */
.L_x_9872:
        /* <DEDUP_REMOVED lines=15> */
.L_x_9873:
        /* <DEDUP_REMOVED lines=15> */
.L_x_9874:
        /* <DEDUP_REMOVED lines=10> */
.L_x_9861:
[----:B------:R-:W-:Y:S05]  /*116c0*/  BSYNC B1 ;  /* 0x0000000000017941 */ /* 0x000fea0003800000 */
.L_x_9860:
        /* <DEDUP_REMOVED lines=12> */
.L_x_9839:
[----:B------:R-:W-:Y:S05]  /*11790*/  BSYNC B0 ;  /* 0x0000000000007941 */ /* 0x000fea0003800000 */
.L_x_9838:
        /* <DEDUP_REMOVED lines=11> */
[----:B------:R-:W-:Y:S02]  /*11850*/  VOTEU.ANY UR4, UPT, PT ;  /* 0x0000000000047886 */ /* 0x000fe400038e0100 */
        /* <DEDUP_REMOVED lines=9> */
[----:B0-----:R-:W-:Y:S01]  /*118f0*/  IADD3 R16, R0, UR36, R7 ;  /* 0x0000002400107c10 */ /* 0x001fe2000fffe007 */
[----:B------:R-:W-:Y:S06]  /*11900*/  BRA `(.L_x_9878) ;  /* 0x0000004000147947 */ /* 0x000fec0003800000 */
.L_x_9877:
        /* <DEDUP_REMOVED lines=11> */
[----:B------:R-:W0:Y:S01]  /*119c0*/  LDC.64 R2, c[0x4][R2] ;  /* 0x0100000002027b82 */ /* 0x000e220000000a00 */
[----:B------:R-:W-:Y:S02]  /*119d0*/  IMAD.U32 R5, RZ, RZ, UR7 ;  /* 0x00000007ff057e24 */ /* 0x000fe4000f8e00ff */
[----:B------:R-:W-:Y:S02]  /*119e0*/  IMAD.U32 R6, RZ, RZ, UR8 ;  /* 0x00000008ff067e24 */ /* 0x000fe4000f8e00ff */
[----:B------:R-:W-:-:S02]  /*119f0*/  IMAD.U32 R7, RZ, RZ, UR9 ;  /* 0x00000009ff077e24 */ /* 0x000fc4000f8e00ff */
[----:B------:R-:W-:Y:S02]  /*11a00*/  IMAD.U32 R10, RZ, RZ, UR4 ;  /* 0x00000004ff0a7e24 */ /* 0x000fe4000f8e00ff */
[----:B------:R-:W-:Y:S02]  /*11a10*/  IMAD.U32 R11, RZ, RZ, UR5 ;  /* 0x00000005ff0b7e24 */ /* 0x000fe4000f8e00ff */
[----:B------:R-:W-:Y:S02]  /*11a20*/  IMAD.MOV.U32 R8, RZ, RZ, 0x70 ;  /* 0x00000070ff087424 */ /* 0x000fe400078e00ff */
[----:B------:R-:W-:-:S07]  /*11a30*/  IMAD.MOV.U32 R13, RZ, RZ, RZ ;  /* 0x000000ffff0d7224 */ /* 0x000fce00078e00ff */
[----:B------:R-:W-:-:S07]  /*11a40*/  LEPC R20, `(.L_x_9880) ;  /* 0x000000001014794e */ /* 0x000fce0000000000 */
[----:B0-----:R-:W-:Y:S05]  /*11a50*/  CALL.ABS.NOINC R2 ;  /* 0x0000000002007343 */ /* 0x001fea0003c00000 */
.L_x_9880:
[----:B------:R-:W-:Y:S05]  /*11a60*/  BSYNC B6 ;  /* 0x0000000000067941 */ /* 0x000fea0003800000 */
.L_x_9879:
        /* <DEDUP_REMOVED lines=21> */
.L_x_9883:
[----:B------:R-:W-:Y:S01]  /*11bc0*/  MOV R2, 0x0 ;  /* 0x0000000000027802 */ /* 0x000fe20000000f00 */
[----:B------:R-:W-:Y:S01]  /*11bd0*/  ULDC.64 UR4, c[0x4][0x118] ;  /* 0x0100460000047ab9 */ /* 0x000fe20000000a00 */
[----:B------:R-:W-:Y:S01]  /*11be0*/  ULDC.64 UR6, c[0x4][0x120] ;  /* 0x0100480000067ab9 */ /* 0x000fe20000000a00 */
[----:B------:R-:W-:Y:S01]  /*11bf0*/  ULDC.64 UR8, c[0x4][0x18] ;  /* 0x0100060000087ab9 */ /* 0x000fe20000000a00 */
[----:B------:R-:W-:Y:S01]  /*11c00*/  IMAD.U32 R4, RZ, RZ, UR4 ;  /* 0x00000004ff047e24 */ /* 0x000fe2000f8e00ff */
[----:B------:R-:W-:Y:S01]  /*11c10*/  MOV R7, UR7 ;  /* 0x0000000700077c02 */ /* 0x000fe20008000f00 */
[----:B------:R-:W0:Y:S01]  /*11c20*/  LDC.64 R2, c[0x4][R2] ;  /* 0x0100000002027b82 */ /* 0x000e220000000a00 */
[----:B------:R-:W-:Y:S02]  /*11c30*/  IMAD.U32 R5, RZ, RZ, UR5 ;  /* 0x00000005ff057e24 */ /* 0x000fe4000f8e00ff */
[----:B------:R-:W-:Y:S02]  /*11c40*/  IMAD.U32 R6, RZ, RZ, UR6 ;  /* 0x00000006ff067e24 */ /* 0x000fe4000f8e00ff */
[----:B------:R-:W-:-:S02]  /*11c50*/  IMAD.U32 R10, RZ, RZ, UR8 ;  /* 0x00000008ff0a7e24 */ /* 0x000fc4000f8e00ff */
[----:B------:R-:W-:Y:S02]  /*11c60*/  IMAD.U32 R11, RZ, RZ, UR9 ;  /* 0x00000009ff0b7e24 */ /* 0x000fe4000f8e00ff */
[----:B------:R-:W-:Y:S02]  /*11c70*/  IMAD.MOV.U32 R8, RZ, RZ, 0x70 ;  /* 0x00000070ff087424 */ /* 0x000fe400078e00ff */
[----:B------:R-:W-:Y:S02]  /*11c80*/  IMAD.MOV.U32 R12, RZ, RZ, 0x1 ;  /* 0x00000001ff0c7424 */ /* 0x000fe400078e00ff */
[----:B------:R-:W-:-:S07]  /*11c90*/  IMAD.MOV.U32 R13, RZ, RZ, RZ ;  /* 0x000000ffff0d7224 */ /* 0x000fce00078e00ff */
[----:B------:R-:W-:-:S07]  /*11ca0*/  LEPC R20, `(.L_x_9882) ;  /* 0x000000001014794e */ /* 0x000fce0000000000 */
[----:B0-----:R-:W-:Y:S05]  /*11cb0*/  CALL.ABS.NOINC R2 ;  /* 0x0000000002007343 */ /* 0x001fea0003c00000 */
.L_x_9882:
[----:B------:R-:W-:Y:S05]  /*11cc0*/  BSYNC B6 ;  /* 0x0000000000067941 */ /* 0x000fea0003800000 */
.L_x_9881:
        /* <DEDUP_REMOVED lines=26> */
.L_x_10033:
        /* <DEDUP_REMOVED lines=11> */
.L_x_10036:
        /* <DEDUP_REMOVED lines=25> */
.L_x_9887:
[----:B------:R-:W2:Y:S04]  /*120b0*/  LDL R7, [R1+0x4] ;  /* 0x0000040001077983 */ /* 0x000ea80000100800 */
[----:B01----:R-:W2:Y:S04]  /*120c0*/  LDL R0, [R1+0x8] ;  /* 0x0000080001007983 */ /* 0x003ea80000100800 */
[----:B------:R-:W3:Y:S01]  /*120d0*/  LDL R2, [R1+0x14] ;  /* 0x0000140001027983 */ /* 0x000ee20000100800 */
[----:B--2---:R-:W-:Y:S01]  /*120e0*/  IMAD R0, R0, 0x8, R7 ;  /* 0x0000000800007824 */ /* 0x004fe200078e0207 */
[----:B---3--:R-:W-:-:S04]  /*120f0*/  SHF.L.U32 R2, R2, 0x1f, RZ ;  /* 0x0000001f02027819 */ /* 0x008fc800000006ff */
[----:B------:R-:W0:Y:S02]  /*12100*/  SYNCS.PHASECHK.TRANS64.TRYWAIT P0, [R0+URZ+0x22840], R2 ;  /* 0x02284002000075a7 */ /* 0x000e24000800017f */
[----:B0-----:R-:W-:Y:S05]  /*12110*/  @!P0 BRA `(.L_x_9888) ;  /* 0x00000054007c8947 */ /* 0x001fea0003800000 */
.L_x_10037:
        /* <DEDUP_REMOVED lines=11> */
.L_x_9889:
[----:B------:R-:W2:Y:S04]  /*121d0*/  LDL R7, [R1+0x4] ;  /* 0x0000040001077983 */ /* 0x000ea80000100800 */
[----:B------:R-:W2:Y:S04]  /*121e0*/  LDL R6, [R1+0x8] ;  /* 0x0000080001067983 */ /* 0x000ea80000100800 */
[----:B------:R-:W3:Y:S04]  /*121f0*/  LDL R5, [R1+0x5c] ;  /* 0x00005c0001057983 */ /* 0x000ee80000100800 */
[----:B------:R-:W4:Y:S04]  /*12200*/  LDL R4, [R1+0x24] ;  /* 0x0000240001047983 */ /* 0x000f280000100800 */
[----:B------:R-:W5:Y:S04]  /*12210*/  LDL R3, [R1] ;  /* 0x0000000001037983 */ /* 0x000f680000100800 */
[----:B0-----:R-:W5:Y:S01]  /*12220*/  LDL.LU R2, [R1+0x1c] ;  /* 0x00001c0001027983 */ /* 0x001f620000300800 */
[----:B------:R-:W-:Y:S01]  /*12230*/  R2UR UR9, R0 ;  /* 0x00000000000972ca */ /* 0x000fe200000e0000 */
[----:B------:R-:W-:Y:S01]  /*12240*/  UIADD3 UR6, UP0, UR38, 0x370, URZ ;  /* 0x0000037026067890 */ /* 0x000fe2000ff1e03f */
[----:B------:R-:W-:Y:S01]  /*12250*/  PLOP3.LUT P0, PT, PT, PT, PT, 0x80, 0x0 ;  /* 0x000000000000781c */ /* 0x000fe20003f0f070 */
[----:B------:R-:W-:Y:S01]  /*12260*/  UMOV UR5, 0x14f00000 ;  /* 0x14f0000000057882 */ /* 0x000fe20000000000 */
[----:B------:R-:W-:Y:S01]  /*12270*/  R2UR UR12, R18 ;  /* 0x00000000120c72ca */ /* 0x000fe200000e0000 */
[----:B------:R-:W-:Y:S01]  /*12280*/  UIADD3.X UR7, URZ, UR39, URZ, UP0, !UPT ;  /* 0x000000273f077290 */ /* 0x000fe200087fe43f */
[----:B------:R-:W-:-:S07]  /*12290*/  UMOV UR10, URZ ;  /* 0x0000003f000a7c82 */ /* 0x000fce0008000000 */
        /* <DEDUP_REMOVED lines=9> */
[----:B------:R-:W-:-:S03]  /*12330*/  UIMAD UR11, UR11, 0x60, UR4 ;  /* 0x000000600b0b78a4 */ /* 0x000fc6000f8e0204 */
[----:B------:R-:W-:Y:S01]  /*12340*/  UMOV UR4, 0x0 ;  /* 0x0000000000047882 */ /* 0x000fe20000000000 */
[----:B------:R1:W-:Y:S05]  /*12350*/  STL [R1+0x1c], R2 ;  /* 0x00001c0201007387 */ /* 0x0003ea0000100800 */
[----:B------:R1:W-:Y:S01]  /*12360*/  UTMALDG.4D [UR8], [UR6], desc[UR4] ;  /* 0x00000408060075b4 */ /* 0x0003e20008019000 */
[----:B------:R-:W-:Y:S02]  /*12370*/  NOP ;  /* 0x0000000000007918 */ /* 0x000fe40000000000 */
.L_x_9885:
[----:B-1----:R-:W2:Y:S04]  /*12380*/  LDL R2, [R1+0x4] ;  /* 0x0000040001027983 */ /* 0x002ea80000100800 */
        /* <DEDUP_REMOVED lines=30> */
[----:B------:R-:W-:Y:S01]  /*12570*/  MOV R4, UR4 ;  /* 0x0000000400047c02 */ /* 0x000fe20008000f00 */
[----:B------:R-:W-:Y:S01]  /*12580*/  IMAD.U32 R5, RZ, RZ, UR5 ;  /* 0x00000005ff057e24 */ /* 0x000fe2000f8e00ff */
        /* <DEDUP_REMOVED lines=10> */
.L_x_9891:
[----:B------:R-:W-:Y:S05]  /*12630*/  BSYNC B6 ;  /* 0x0000000000067941 */ /* 0x000fea0003800000 */
.L_x_9890:
[----:B-1----:R-:W2:Y:S01]  /*12640*/  LDL.LU R4, [R1+0x38] ;  /* 0x0000380001047983 */ /* 0x002ea20000300800 */
[----:B------:R-:W0:Y:S01]  /*12650*/  LDC R7, c[0x0][0x448] ;  /* 0x00011200ff077b82 */ /* 0x000e220000000800 */
        /* <DEDUP_REMOVED lines=8> */
[----:B0-----:R-:W-:Y:S01]  /*126e0*/  ISETP.NE.AND P0, PT, R7, 0x1, PT ;  /* 0x000000010700780c */ /* 0x001fe20003f05270 */
[----:B------:R-:W0:Y:S02]  /*126f0*/  S2R R8, SR_TID.X ;  /* 0x0000000000087919 */ /* 0x000e240000002100 */
[----:B0-----:R-:W-:-:S05]  /*12700*/  IMAD.SHL.U32 R9, R8, 0x8, RZ ;  /* 0x0000000808097824 */ /* 0x001fca00078e00ff */
        /* <DEDUP_REMOVED lines=22> */
[----:B--2---:R-:W-:-:S04]  /*12870*/  @P0 SHF.R.U32.HI R4, RZ, R6, R5 ;  /* 0x00000006ff040219 */ /* 0x004fc80000011605 */
[----:B------:R-:W-:-:S05]  /*12880*/  IADD3 R5, -R4, RZ, RZ ;  /* 0x000000ff04057210 */ /* 0x000fca0007ffe1ff */
        /* <DEDUP_REMOVED lines=17> */
[----:B-1----:R-:W-:Y:S09]  /*129a0*/  BRA.DIV UR4, `(.L_x_9892) ;  /* 0x0000004e046c7947 */ /* 0x002ff2000b800000 */
[----:B------:R-:W2:Y:S01]  /*129b0*/  LDL.LU R6, [R1+0x54] ;  /* 0x0000540001067983 */ /* 0x000ea20000300800 */
[----:B------:R-:W0:Y:S02]  /*129c0*/  S2R R5, SR_TID.X ;  /* 0x0000000000057919 */ /* 0x000e240000002100 */
[----:B0-----:R-:W-:-:S04]  /*129d0*/  LOP3.LUT R5, R5, 0x7f, RZ, 0xc0, !PT ;  /* 0x0000007f05057812 */ /* 0x001fc800078ec0ff */
[----:B------:R-:W-:-:S05]  /*129e0*/  SHF.R.U32.HI R5, RZ, 0x3, R5 ;  /* 0x00000003ff057819 */ /* 0x000fca0000011605 */
[----:B------:R-:W-:-:S04]  /*129f0*/  IMAD.IADD R2, R5, 0x1, R17 ;  /* 0x0000000105027824 */ /* 0x000fc800078e0211 */
[----:B------:R-:W-:Y:S02]  /*12a00*/  VIADD R5, R2, 0x10 ;  /* 0x0000001002057836 */ /* 0x000fe40000000000 */
[----:B--2---:R-:W-:Y:S02]  /*12a10*/  IMAD R3, R6, R7, RZ ;  /* 0x0000000706037224 */ /* 0x004fe400078e02ff */
[----:B------:R-:W0:Y:S04]  /*12a20*/  SHFL.IDX PT, R7, R4, RZ, 0x181f ;  /* 0x00181fff04077589 */ /* 0x000e2800000e0000 */
[----:B------:R-:W1:Y:S01]  /*12a30*/  SHFL.IDX PT, R6, R0, RZ, 0x181f ;  /* 0x00181fff00067589 */ /* 0x000e6200000e0000 */
        /* <DEDUP_REMOVED lines=29> */
[----:B-1----:R-:W-:-:S04]  /*12c10*/  @!P1 LEA R5, P2, R9, R5, 0x1 ;  /* 0x0000000509059211 */ /* 0x002fc800078408ff */
[----:B0-----:R-:W-:-:S05]  /*12c20*/  @!P1 IADD3.X R6, RZ, R6, RZ, P2, !PT ;  /* 0x00000006ff069210 */ /* 0x001fca00017fe4ff */
        /* <DEDUP_REMOVED lines=28> */
[----:B------:R-:W-:Y:S01]  /*12df0*/  @!P1 IMAD.MOV.U32 R6, RZ, RZ, R5 ;  /* 0x000000ffff069224 */ /* 0x000fe200078e0005 */
[----:B------:R-:W0:Y:S04]  /*12e00*/  SHFL.IDX PT, R0, R0, 0x7, 0x181f ;  /* 0x00f81f0000007f89 */ /* 0x000e2800000e0000 */
[----:B------:R1:W-:Y:S04]  /*12e10*/  @!P1 LDGSTS.E.BYPASS.LTC128B.128 [R10+0x1b400], desc[UR40][R6.64], !P0 ;  /* 0x1b400000060a9fae */ /* 0x0003e8000c101d68 */
[----:B------:R-:W2:Y:S02]  /*12e20*/  SHFL.IDX PT, R4, R4, 0x7, 0x181f ;  /* 0x00f81f0004047f89 */ /* 0x000ea400000e0000 */
.L_x_10054:
[----:B------:R3:W5:Y:S01]  /*12e30*/  LDL R9, [R1+0x4] ;  /* 0x0000040001097983 */ /* 0x0007620000100800 */
[----:B------:R-:W4:Y:S01]  /*12e40*/  S2R R5, SR_TID.X ;  /* 0x0000000000057919 */ /* 0x000f220000002100 */
[----:B------:R-:W-:-:S05]  /*12e50*/  VIADD R2, R2, 0x70 ;  /* 0x0000007002027836 */ /* 0x000fca0000000000 */
[----:B------:R-:W-:Y:S02]  /*12e60*/  ISETP.GE.AND P1, PT, R2, R3, PT ;  /* 0x000000030200720c */ /* 0x000fe40003f26270 */
[----:B----4-:R-:W-:-:S04]  /*12e70*/  SHF.L.U32 R5, R5, 0x3, RZ ;  /* 0x0000000305057819 */ /* 0x010fc800000006ff */
[----:B------:R-:W-:-:S07]  /*12e80*/  LOP3.LUT R5, R5, 0x38, RZ, 0xc0, !PT ;  /* 0x0000003805057812 */ /* 0x000fce00078ec0ff */
[----:B--2---:R-:W-:-:S05]  /*12e90*/  @!P1 LEA R2, P2, R5, R4, 0x1 ;  /* 0x0000000405029211 */ /* 0x004fca00078408ff */
[----:B0-----:R-:W-:-:S05]  /*12ea0*/  @!P1 IMAD.X R3, RZ, RZ, R0, P2 ;  /* 0x000000ffff039224 */ /* 0x001fca00010e0600 */
[----:B------:R-:W-:Y:S01]  /*12eb0*/  @!PT LDS RZ, [RZ] ;  /* 0x00000000fffff984 */ /* 0x000fe20000000800 */
[----:B------:R-:W-:Y:S01]  /*12ec0*/  @!PT LDS RZ, [RZ] ;  /* 0x00000000fffff984 */ /* 0x000fe20000000800 */
[----:B------:R-:W-:Y:S01]  /*12ed0*/  @!PT LDS RZ, [RZ] ;  /* 0x00000000fffff984 */ /* 0x000fe20000000800 */
[----:B------:R3:W-:Y:S01]  /*12ee0*/  @!P1 LDGSTS.E.BYPASS.LTC128B.128 [R10+0x1bc00], desc[UR40][R2.64], !P0 ;  /* 0x1bc00000020a9fae */ /* 0x0007e2000c101d68 */
[----:B------:R-:W-:Y:S01]  /*12ef0*/  PLOP3.LUT P0, PT, PT, PT, PT, 0x80, 0x0 ;  /* 0x000000000000781c */ /* 0x000fe20003f0f070 */
[----:B------:R-:W-:-:S12]  /*12f00*/  NOP ;  /* 0x0000000000007918 */ /* 0x000fd80000000000 */
.L_x_9893:
[----:B---3--:R-:W2:Y:S01]  /*12f10*/  LDL R2, [R1+0x4] ;  /* 0x0000040001027983 */ /* 0x008ea20000100800 */
        /* <DEDUP_REMOVED lines=18> */
.L_x_10055:
[----:B------:R-:W-:Y:S05]  /*13040*/  BSYNC B0 ;  /* 0x0000000000007941 */ /* 0x000fea0003800000 */
.L_x_9894:
[----:B0-----:R-:W2:Y:S01]  /*13050*/  LDL R2, [R1+0x1c] ;  /* 0x00001c0001027983 */ /* 0x001ea20000100800 */
[----:B------:R-:W-:Y:S01]  /*13060*/  BSSY B0, `(.L_x_9896) ;  /* 0x0000063000007945 */ /* 0x000fe20003800000 */
[----:B--2---:R-:W-:-:S13]  /*13070*/  LOP3.LUT P0, RZ, R2, 0x1, RZ, 0xc0, !PT ;  /* 0x0000000102ff7812 */ /* 0x004fda000780c0ff */
        /* <DEDUP_REMOVED lines=13> */
.L_x_10056:
[----:B------:R-:W-:Y:S05]  /*13150*/  BSYNC B1 ;  /* 0x0000000000017941 */ /* 0x000fea0003800000 */
.L_x_9898:
        /* <DEDUP_REMOVED lines=9> */
.L_x_9901:
[----:B------:R-:W-:Y:S05]  /*131f0*/  BSYNC B1 ;  /* 0x0000000000017941 */ /* 0x000fea0003800000 */
.L_x_9900:
        /* <DEDUP_REMOVED lines=14> */
.L_x_9902:
        /* <DEDUP_REMOVED lines=16> */
.L_x_9903:
        /* <DEDUP_REMOVED lines=16> */
.L_x_9904:
        /* <DEDUP_REMOVED lines=16> */
.L_x_9905:
        /* <DEDUP_REMOVED lines=11> */
.L_x_9897:
[----:B------:R-:W-:Y:S05]  /*13690*/  BSYNC B0 ;  /* 0x0000000000007941 */ /* 0x000fea0003800000 */
.L_x_9896:
[----:B------:R-:W2:Y:S01]  /*136a0*/  LDL.LU R4, [R1+0x50] ;  /* 0x0000500001047983 */ /* 0x000ea20000300800 */
[----:B------:R-:W-:Y:S01]  /*136b0*/  BSSY B0, `(.L_x_9906) ;  /* 0x000020f000007945 */ /* 0x000fe20003800000 */
[----:B--2---:R-:W-:-:S13]  /*136c0*/  ISETP.GE.AND P0, PT, R4, 0x61, PT ;  /* 0x000000610400780c */ /* 0x004fda0003f06270 */
[----:B------:R-:W-:Y:S05]  /*136d0*/  @!P0 BRA `(.L_x_9907) ;  /* 0x0000002000308947 */ /* 0x000fea0003800000 */
[----:B------:R-:W1:Y:S01]  /*136e0*/  LDL R4, [R1+0x30] ;  /* 0x0000300001047983 */ /* 0x000e620000100800 */
[----:B------:R-:W-:Y:S01]  /*136f0*/  IMAD.MOV.U32 R0, RZ, RZ, 0x1 ;  /* 0x00000001ff007424 */ /* 0x000fe200078e00ff */
[----:B------:R-:W-:Y:S01]  /*13700*/  BSSY B2, `(.L_x_9908) ;  /* 0x00000b3000027945 */ /* 0x000fe20003800000 */
[----:B-1----:R-:W-:-:S05]  /*13710*/  IMAD.MOV R6, RZ, RZ, -R4 ;  /* 0x000000ffff067224 */ /* 0x002fca00078e0a04 */
[----:B------:R-:W-:-:S04]  /*13720*/  VIADDMNMX R6, R6, R0, 0xffffffff, !PT ;  /* 0xffffffff06067446 */ /* 0x000fc80007800100 */
[----:B------:R-:W-:-:S04]  /*13730*/  IADD3 R0, R4, R6, RZ ;  /* 0x0000000604007210 */ /* 0x000fc80007ffe0ff */
        /* <DEDUP_REMOVED lines=24> */
[----:B-----5:R-:W3:Y:S01]  /*138c0*/  LDL R9, [R1+0x10] ;  /* 0x0000100001097983 */ /* 0x020ee20000100800 */
        /* <DEDUP_REMOVED lines=16> */
.L_x_9912:
[----:B-1----:R-:W2:Y:S01]  /*139d0*/  LDL R2, [R1+0x4] ;  /* 0x0000040001027983 */ /* 0x002ea20000100800 */
[----:B------:R-:W-:Y:S01]  /*139e0*/  SHF.L.U32 R5, R7, 0x1f, RZ ;  /* 0x0000001f07057819 */ /* 0x000fe200000006ff */
[----:B------:R-:W1:Y:S01]  /*139f0*/  S2R R3, SR_TID.X ;  /* 0x0000000000037919 */ /* 0x000e620000002100 */
[----:B------:R-:W-:Y:S01]  /*13a00*/  BSSY B3, `(.L_x_9913) ;  /* 0x0000006000037945 */ /* 0x000fe20003800000 */
[----:B-1----:R-:W-:-:S04]  /*13a10*/  LOP3.LUT R3, R3, 0x7f, RZ, 0xc0, !PT ;  /* 0x0000007f03037812 */ /* 0x002fc800078ec0ff */
[----:B------:R-:W-:Y:S01]  /*13a20*/  ISETP.NE.AND P1, PT, R3, RZ, PT ;  /* 0x000000ff0300720c */ /* 0x000fe20003f25270 */
[----:B--2---:R-:W-:-:S04]  /*13a30*/  IMAD R2, R8, 0x8, R2 ;  /* 0x0000000808027824 */ /* 0x004fc800078e0202 */
[----:B------:R-:W1:Y:S02]  /*13a40*/  SYNCS.PHASECHK.TRANS64.TRYWAIT P0, [R2+URZ+0x22840], R5 ;  /* 0x02284005020075a7 */ /* 0x000e64000800017f */
[----:B-1----:R-:W-:Y:S06]  /*13a50*/  @!P0 BRA `(.L_x_9914) ;  /* 0x0000004800048947 */ /* 0x002fec0003800000 */
.L_x_10057:
[----:B------:R-:W-:Y:S05]  /*13a60*/  BSYNC B3 ;  /* 0x0000000000037941 */ /* 0x000fea0003800000 */
.L_x_9913:
        /* <DEDUP_REMOVED lines=9> */
.L_x_9916:
[----:B------:R-:W-:Y:S05]  /*13b00*/  BSYNC B3 ;  /* 0x0000000000037941 */ /* 0x000fea0003800000 */
.L_x_9915:
        /* <DEDUP_REMOVED lines=14> */
.L_x_9917:
        /* <DEDUP_REMOVED lines=14> */
.L_x_10058:
[----:B------:R-:W-:Y:S05]  /*13cd0*/  BSYNC B3 ;  /* 0x0000000000037941 */ /* 0x000fea0003800000 */
.L_x_9918:
[----:B------:R-:W-:Y:S01]  /*13ce0*/  BSSY B3, `(.L_x_9920) ;  /* 0x000000b000037945 */ /* 0x000fe20003800000 */
[----:B------:R-:W-:Y:S02]  /*13cf0*/  IMAD.MOV.U32 R8, RZ, RZ, 0x0 ;  /* 0x00000000ff087424 */ /* 0x000fe400078e00ff */
[----:B-----5:R-:W-:Y:S01]  /*13d00*/  IMAD.MOV.U32 R9, RZ, RZ, 0x14f00000 ;  /* 0x14f00000ff097424 */ /* 0x020fe200078e00ff */
        /* <DEDUP_REMOVED lines=8> */
.L_x_9921:
[----:B------:R-:W-:Y:S05]  /*13d90*/  BSYNC B3 ;  /* 0x0000000000037941 */ /* 0x000fea0003800000 */
.L_x_9920:
        /* <DEDUP_REMOVED lines=9> */
[----:B--2---:R-:W-:-:S05]  /*13e30*/  IMAD R3, R3, 0xc000, R4 ;  /* 0x0000c00003037824 */ /* 0x004fca00078e0204 */
[----:B------:R-:W-:-:S07]  /*13e40*/  IADD3 R4, R3, 0x400, RZ ;  /* 0x0000040003047810 */ /* 0x000fce0007ffe0ff */
.L_x_9922:
        /* <DEDUP_REMOVED lines=16> */
.L_x_9923:
        /* <DEDUP_REMOVED lines=16> */
.L_x_9924:
        /* <DEDUP_REMOVED lines=16> */
.L_x_9925:
        /* <DEDUP_REMOVED lines=11> */
.L_x_9911:
[----:B------:R-:W-:Y:S05]  /*14200*/  BSYNC B1 ;  /* 0x0000000000017941 */ /* 0x000fea0003800000 */
.L_x_9910:
[----:B------:R-:W2:Y:S02]  /*14210*/  LDL.LU R4, [R1+0x30] ;  /* 0x0000300001047983 */ /* 0x000ea40000300800 */
[----:B--2---:R-:W-:-:S07]  /*14220*/  VIADD R0, R4, 0xfffffffd ;  /* 0xfffffffd04007836 */ /* 0x004fce0000000000 */
.L_x_9909:
[----:B------:R-:W-:Y:S05]  /*14230*/  BSYNC B2 ;  /* 0x0000000000027941 */ /* 0x000fea0003800000 */
.L_x_9908:
[----:B------:R-:W2:Y:S01]  /*14240*/  LDL.LU R2, [R1+0x34] ;  /* 0x0000340001027983 */ /* 0x000ea20000300800 */
[----:B------:R-:W-:-:S05]  /*14250*/  IMAD.MOV R6, RZ, RZ, -R6 ;  /* 0x000000ffff067224 */ /* 0x000fca00078e0a06 */
[----:B--2---:R-:W-:-:S13]  /*14260*/  ISETP.NE.AND P0, PT, R2, R6, PT ;  /* 0x000000060200720c */ /* 0x004fda0003f05270 */
[----:B------:R-:W-:Y:S05]  /*14270*/  @!P0 BRA `(.L_x_9907) ;  /* 0x0000001400488947 */ /* 0x000fea0003800000 */
.L_x_9958:
        /* <DEDUP_REMOVED lines=17> */
[----:B-----5:R-:W2:Y:S01]  /*14390*/  LDL R9, [R1+0x20] ;  /* 0x0000200001097983 */ /* 0x020ea20000100800 */
        /* <DEDUP_REMOVED lines=19> */
.L_x_9928:
[----:B0-----:R-:W2:Y:S01]  /*144d0*/  LDL R2, [R1+0x4] ;  /* 0x0000040001027983 */ /* 0x001ea20000100800 */
[----:B------:R-:W0:Y:S02]  /*144e0*/  S2R R3, SR_TID.X ;  /* 0x0000000000037919 */ /* 0x000e240000002100 */
[----:B0-----:R-:W-:Y:S01]  /*144f0*/  LOP3.LUT R4, R3, 0x7f, RZ, 0xc0, !PT ;  /* 0x0000007f03047812 */ /* 0x001fe200078ec0ff */
[----:B------:R-:W-:Y:S03]  /*14500*/  BSSY B2, `(.L_x_9929) ;  /* 0x0000006000027945 */ /* 0x000fe60003800000 */
[----:B------:R-:W-:Y:S01]  /*14510*/  ISETP.NE.AND P1, PT, R4, RZ, PT ;  /* 0x000000ff0400720c */ /* 0x000fe20003f25270 */
[----:B--2---:R-:W-:Y:S01]  /*14520*/  IMAD R3, R7, 0x8, R2 ;  /* 0x0000000807037824 */ /* 0x004fe200078e0202 */
[----:B------:R-:W-:-:S04]  /*14530*/  SHF.L.U32 R2, R6, 0x1f, RZ ;  /* 0x0000001f06027819 */ /* 0x000fc800000006ff */
[----:B------:R-:W0:Y:S02]  /*14540*/  SYNCS.PHASECHK.TRANS64.TRYWAIT P0, [R3+URZ+0x22840], R2 ;  /* 0x02284002030075a7 */ /* 0x000e24000800017f */
[----:B0-----:R-:W-:Y:S05]  /*14550*/  @!P0 BRA `(.L_x_9930) ;  /* 0x0000003c006c8947 */ /* 0x001fea0003800000 */
.L_x_10059:
[----:B------:R-:W-:Y:S05]  /*14560*/  BSYNC B2 ;  /* 0x0000000000027941 */ /* 0x000fea0003800000 */
.L_x_9929:
        /* <DEDUP_REMOVED lines=9> */
.L_x_9932:
[----:B------:R-:W-:Y:S05]  /*14600*/  BSYNC B2 ;  /* 0x0000000000027941 */ /* 0x000fea0003800000 */
.L_x_9931:
        /* <DEDUP_REMOVED lines=10> */
[----:B---3--:R-:W-:Y:S01]  /*146b0*/  IMAD R4, R8, 0x60, R4 ;  /* 0x0000006008047824 */ /* 0x008fe200078e0204 */
[----:B------:R-:W-:Y:S01]  /*146c0*/  IADD3 R8, R3, 0x22830, RZ ;  /* 0x0002283003087810 */ /* 0x000fe20007ffe0ff */
[----:B------:R-:W-:-:S09]  /*146d0*/  VIADD R5, R5, 0x1c400 ;  /* 0x0001c40005057836 */ /* 0x000fd20000000000 */
.L_x_9933:
[----:B-----5:R-:W2:Y:S01]  /*146e0*/  LDL R9, [R1] ;  /* 0x0000000001097983 */ /* 0x020ea20000100800 */
        /* <DEDUP_REMOVED lines=13> */
.L_x_10060:
[----:B------:R-:W-:Y:S05]  /*147c0*/  BSYNC B2 ;  /* 0x0000000000027941 */ /* 0x000fea0003800000 */
.L_x_9934:
        /* <DEDUP_REMOVED lines=11> */
.L_x_9937:
[----:B------:R-:W-:Y:S05]  /*14880*/  BSYNC B2 ;  /* 0x0000000000027941 */ /* 0x000fea0003800000 */
.L_x_9936:
        /* <DEDUP_REMOVED lines=10> */
.L_x_9938:
        /* <DEDUP_REMOVED lines=16> */
.L_x_9939:
        /* <DEDUP_REMOVED lines=16> */
.L_x_9940:
        /* <DEDUP_REMOVED lines=16> */
.L_x_9941:
        /* <DEDUP_REMOVED lines=11> */
.L_x_9927:
[----:B------:R-:W-:Y:S05]  /*14ce0*/  BSYNC B1 ;  /* 0x0000000000017941 */ /* 0x000fea0003800000 */
.L_x_9926:
[----:B------:R-:W2:Y:S01]  /*14cf0*/  LDL R5, [R1+0x1c] ;  /* 0x00001c0001057983 */ /* 0x000ea20000100800 */
[----:B------:R-:W-:Y:S01]  /*14d00*/  VIADD R7, R7, 0x1 ;  /* 0x0000000107077836 */ /* 0x000fe20000000000 */
[----:B------:R-:W-:Y:S04]  /*14d10*/  BSSY B1, `(.L_x_9942) ;  /* 0x00000a5000017945 */ /* 0x000fe80003800000 */
[----:B------:R-:W-:-:S04]  /*14d20*/  ISETP.NE.AND P0, PT, R7, 0x2, PT ;  /* 0x000000020700780c */ /* 0x000fc80003f05270 */
[----:B------:R-:W-:Y:S02]  /*14d30*/  SEL R2, RZ, 0x1, P0 ;  /* 0x00000001ff027807 */ /* 0x000fe40000000000 */
[----:B-----5:R-:W-:Y:S02]  /*14d40*/  SEL R9, R7, RZ, P0 ;  /* 0x000000ff07097207 */ /* 0x020fe40000000000 */
[----:B------:R-:W-:-:S05]  /*14d50*/  LOP3.LUT R8, R6, R2, RZ, 0x3c, !PT ;  /* 0x0000000206087212 */ /* 0x000fca00078e3cff */
[----:B------:R0:W-:Y:S04]  /*14d60*/  STL [R1+0x14], R8 ;  /* 0x0000140801007387 */ /* 0x0001e80000100800 */
[----:B------:R0:W-:Y:S01]  /*14d70*/  STL [R1+0x8], R9 ;  /* 0x0000080901007387 */ /* 0x0001e20000100800 */
[----:B--2---:R-:W-:-:S13]  /*14d80*/  LOP3.LUT P2, RZ, R5, 0x1, RZ, 0xc0, !PT ;  /* 0x0000000105ff7812 */ /* 0x004fda000784c0ff */
        /* <DEDUP_REMOVED lines=26> */
.L_x_9944:
        /* <DEDUP_REMOVED lines=9> */
.L_x_10061:
[----:B------:R-:W-:Y:S05]  /*14fc0*/  BSYNC B2 ;  /* 0x0000000000027941 */ /* 0x000fea0003800000 */
.L_x_9945:
[----:B------:R-:W-:Y:S04]  /*14fd0*/  BSSY B2, `(.L_x_9947) ;  /* 0x0000009000027945 */ /* 0x000fe80003800000 */
[----:B------:R-:W-:Y:S05]  /*14fe0*/  @P1 BRA `(.L_x_9948) ;  /* 0x00000000001c1947 */ /* 0x000fea0003800000 */
[----:B------:R-:W1:Y:S02]  /*14ff0*/  S2R R4, SR_TID.X ;  /* 0x0000000000047919 */ /* 0x000e640000002100 */
[----:B-1----:R-:W-:Y:S02]  /*15000*/  LOP3.LUT R5, R4, 0x1f, RZ, 0xc0, !PT ;  /* 0x0000001f04057812 */ /* 0x002fe400078ec0ff */
[----:B------:R-:W-:Y:S02]  /*15010*/  MOV R4, 0x3000 ;  /* 0x0000300000047802 */ /* 0x000fe40000000f00 */
[----:B------:R-:W-:Y:S02]  /*15020*/  ISETP.NE.AND P0, PT, R5, RZ, PT ;  /* 0x000000ff0500720c */ /* 0x000fe40003f05270 */
[----:B------:R1:W-:Y:S11]  /*15030*/  SYNCS.ARRIVE.TRANS64 RZ, [R3+URZ+0x22830], R4 ;  /* 0x0228300403ff79a7 */ /* 0x0003f6000800003f */
[----:B-1----:R-:W-:Y:S05]  /*15040*/  @!P0 BRA `(.L_x_9948) ;  /* 0x0000000000048947 */ /* 0x002fea0003800000 */
[----:B------:R-:W-:Y:S01]  /*15050*/  BPT.TRAP 0x1 ;  /* 0x000000040000795c */ /* 0x000fe20000300000 */
.L_x_9948:
[----:B------:R-:W-:Y:S05]  /*15060*/  BSYNC B2 ;  /* 0x0000000000027941 */ /* 0x000fea0003800000 */
.L_x_9947:
        /* <DEDUP_REMOVED lines=14> */
.L_x_9949:
        /* <DEDUP_REMOVED lines=14> */
.L_x_10062:
[----:B------:R-:W-:Y:S05]  /*15230*/  BSYNC B2 ;  /* 0x0000000000027941 */ /* 0x000fea0003800000 */
.L_x_9950:
        /* <DEDUP_REMOVED lines=11> */
.L_x_9953:
[----:B------:R-:W-:Y:S05]  /*152f0*/  BSYNC B2 ;  /* 0x0000000000027941 */ /* 0x000fea0003800000 */
.L_x_9952:
        /* <DEDUP_REMOVED lines=11> */
.L_x_9954:
        /* <DEDUP_REMOVED lines=16> */
.L_x_9955:
        /* <DEDUP_REMOVED lines=16> */
.L_x_9956:
        /* <DEDUP_REMOVED lines=16> */
.L_x_9957:
        /* <DEDUP_REMOVED lines=11> */
.L_x_9943:
[----:B------:R-:W-:Y:S05]  /*15760*/  BSYNC B1 ;  /* 0x0000000000017941 */ /* 0x000fea0003800000 */
.L_x_9942:
[C---:B------:R-:W-:Y:S01]  /*15770*/  ISETP.GT.AND P0, PT, R0.reuse, 0x1, PT ;  /* 0x000000010000780c */ /* 0x040fe20003f04270 */
[----:B------:R-:W-:-:S12]  /*15780*/  VIADD R0, R0, 0xfffffffe ;  /* 0xfffffffe00007836 */ /* 0x000fd80000000000 */
[----:B------:R-:W-:Y:S05]  /*15790*/  @P0 BRA `(.L_x_9958) ;  /* 0xffffffe800b80947 */ /* 0x000fea000383ffff */
.L_x_9907:
[----:B------:R-:W-:Y:S05]  /*157a0*/  BSYNC B0 ;  /* 0x0000000000007941 */ /* 0x000fea0003800000 */
.L_x_9906:
[----:B------:R-:W2:Y:S04]  /*157b0*/  LDL.LU R4, [R1+0x8] ;  /* 0x0000080001047983 */ /* 0x000ea80000300800 */
[----:B------:R-:W3:Y:S01]  /*157c0*/  LDL.LU R3, [R1+0x14] ;  /* 0x0000140001037983 */ /* 0x000ee20000300800 */
[----:B------:R-:W4:Y:S01]  /*157d0*/  S2R R2, SR_TID.X ;  /* 0x0000000000027919 */ /* 0x000f220000002100 */
[----:B------:R-:W-:Y:S01]  /*157e0*/  BSSY B0, `(.L_x_9959) ;  /* 0x0000015000007945 */ /* 0x000fe20003800000 */
[----:B----4-:R-:W-:-:S04]  /*157f0*/  LOP3.LUT R2, R2, 0x7f, RZ, 0xc0, !PT ;  /* 0x0000007f02027812 */ /* 0x010fc800078ec0ff */
[----:B------:R-:W-:Y:S01]  /*15800*/  ISETP.NE.AND P1, PT, R2, RZ, PT ;  /* 0x000000ff0200720c */ /* 0x000fe20003f25270 */
[----:B--2---:R-:W-:-:S05]  /*15810*/  VIADD R0, R4, 0x1 ;  /* 0x0000000104007836 */ /* 0x004fca0000000000 */
[----:B------:R-:W-:-:S04]  /*15820*/  ISETP.NE.AND P0, PT, R0, 0x2, PT ;  /* 0x000000020000780c */ /* 0x000fc80003f05270 */
[----:B------:R-:W-:-:S04]  /*15830*/  SEL R2, RZ, 0x1, P0 ;  /* 0x00000001ff027807 */ /* 0x000fc80000000000 */
[----:B---3--:R-:W-:-:S05]  /*15840*/  LOP3.LUT R3, R3, R2, RZ, 0x3c, !PT ;  /* 0x0000000203037212 */ /* 0x008fca00078e3cff */
[----:B------:R2:W-:Y:S01]  /*15850*/  STL [R1+0x14], R3 ;  /* 0x0000140301007387 */ /* 0x0005e20000100800 */
[----:B------:R-:W-:Y:S05]  /*15860*/  @P1 BRA `(.L_x_9960) ;  /* 0x0000000000301947 */ /* 0x000fea0003800000 */
[----:B--2---:R-:W2:Y:S01]  /*15870*/  S2R R3, SR_LANEID ;  /* 0x0000000000037919 */ /* 0x004ea20000000000 */
[----:B------:R-:W-:Y:S02]  /*15880*/  VOTEU.ANY UR4, UPT, PT ;  /* 0x0000000000047886 */ /* 0x000fe400038e0100 */
[----:B------:R-:W2:Y:S08]  /*15890*/  FLO.U32 R4, UR4 ;  /* 0x0000000400047d00 */ /* 0x000eb000080e0000 */
[----:B------:R-:W3:Y:S01]  /*158a0*/  POPC R5, UR4 ;  /* 0x0000000400057d09 */ /* 0x000ee20008000000 */
[----:B--2---:R-:W-:-:S02]  /*158b0*/  ISETP.EQ.U32.AND P1, PT, R4, R3, PT ;  /* 0x000000030400720c */ /* 0x004fc40003f22070 */
[----:B------:R-:W3:Y:S11]  /*158c0*/  LDC.64 R2, c[0x0][0xc60] ;  /* 0x00031800ff027b82 */ /* 0x000ef60000000a00 */
[----:B---3--:R-:W2:Y:S01]  /*158d0*/  @P1 ATOMG.E.ADD.STRONG.GPU PT, R3, desc[UR40][R2.64], R5 ;  /* 0x00000005020319a8 */ /* 0x008ea200081ee1e8 */
[----:B-1----:R-:W1:Y:S02]  /*158e0*/  S2R R6, SR_LTMASK ;  /* 0x0000000000067919 */ /* 0x002e640000003900 */
[----:B-1----:R-:W-:-:S04]  /*158f0*/  LOP3.LUT R6, R6, UR4, RZ, 0xc0, !PT ;  /* 0x0000000406067c12 */ /* 0x002fc8000f8ec0ff */
[----:B0-----:R-:W0:Y:S01]  /*15900*/  POPC R7, R6 ;  /* 0x0000000600077309 */ /* 0x001e220000000000 */
[----:B--2---:R-:W0:Y:S02]  /*15910*/  SHFL.IDX PT, R4, R3, R4, 0x1f ;  /* 0x00001f0403047589 */ /* 0x004e2400000e0000 */
[----:B0-----:R-:W-:-:S07]  /*15920*/  IADD3 R16, R4, UR36, R7 ;  /* 0x0000002404107c10 */ /* 0x001fce000fffe007 */
.L_x_9960:
[----:B------:R-:W-:Y:S05]  /*15930*/  BSYNC B0 ;  /* 0x0000000000007941 */ /* 0x000fea0003800000 */
.L_x_9959:
[----:B------:R-:W-:-:S05]  /*15940*/  SEL R0, R0, RZ, P0 ;  /* 0x000000ff00007207 */ /* 0x000fca0000000000 */
[----:B------:R3:W-:Y:S02]  /*15950*/  STL [R1+0x8], R0 ;  /* 0x0000080001007387 */ /* 0x0007e40000100800 */
.L_x_9878:
[----:B------:R-:W-:Y:S05]  /*15960*/  BSYNC B7 ;  /* 0x0000000000077941 */ /* 0x000fea0003800000 */
.L_x_9876:
        /* <DEDUP_REMOVED lines=13> */
.L_x_9961:
[----:B------:R-:W0:Y:S01]  /*15a40*/  S2R R0, SR_TID.X ;  /* 0x0000000000007919 */ /* 0x000e220000002100 */
[----:B------:R-:W-:Y:S01]  /*15a50*/  UMOV UR4, 0xffffffff ;  /* 0xffffffff00047882 */ /* 0x000fe20000000000 */
[----:B01----:R-:W-:-:S04]  /*15a60*/  LOP3.LUT R7, R0, 0x1f, RZ, 0xc0, !PT ;  /* 0x0000001f00077812 */ /* 0x003fc800078ec0ff */
[----:B------:R-:W-:Y:S01]  /*15a70*/  ISETP.NE.AND P0, PT, R7, 0x1f, PT ;  /* 0x0000001f0700780c */ /* 0x000fe20003f05270 */
[----:B------:R-:W-:-:S12]  /*15a80*/  BRA.DIV UR4, `(.L_x_9963) ;  /* 0x0000002a04707947 */ /* 0x000fd8000b800000 */
[----:B------:R-:W-:Y:S01]  /*15a90*/  IADD3 R5, R19, R7, RZ ;  /* 0x0000000713057210 */ /* 0x000fe20007ffe0ff */
[----:B------:R-:W-:-:S03]  /*15aa0*/  ULDC UR4, c[0x0][0xc3c] ;  /* 0x00030f0000047ab9 */ /* 0x000fc60000000800 */
[----:B------:R-:W-:-:S13]  /*15ab0*/  ISETP.GE.OR P1, PT, R5, UR4, !P0 ;  /* 0x0000000405007c0c */ /* 0x000fda000c726670 */
[----:B--2---:R-:W0:Y:S02]  /*15ac0*/  @!P1 LDC.64 R2, c[0x0][0xc80] ;  /* 0x00032000ff029b82 */ /* 0x004e240000000a00 */
        /* <DEDUP_REMOVED lines=27> */
.L_x_10072:
[----:B------:R-:W-:Y:S02]  /*15c80*/  ULDC UR4, c[0x0][0xc38] ;  /* 0x00030e0000047ab9 */ /* 0x000fe40000000800 */
[----:B0-----:R-:W-:-:S04]  /*15c90*/  IMAD.U32 R16, RZ, RZ, UR4 ;  /* 0x00000004ff107e24 */ /* 0x001fc8000f8e00ff */
[----:B--2---:R-:W-:-:S04]  /*15ca0*/  IMAD R6, R6, R16, RZ ;  /* 0x0000001006067224 */ /* 0x004fc800078e02ff */
[----:B------:R-:W-:-:S05]  /*15cb0*/  IMAD.IADD R4, R4, 0x1, R6 ;  /* 0x0000000104047824 */ /* 0x000fca00078e0206 */
[----:B-1----:R-:W-:-:S13]  /*15cc0*/  ISETP.GT.AND P6, PT, R4, R0, PT ;  /* 0x000000000400720c */ /* 0x002fda0003fc4270 */
[----:B------:R-:W-:Y:S05]  /*15cd0*/  @P6 BRA `(.L_x_9964) ;  /* 0x00000000009c6947 */ /* 0x000fea0003800000 */
.L_x_9969:
        /* <DEDUP_REMOVED lines=14> */
.L_x_9967:
[----:B------:R-:W-:Y:S05]  /*15dc0*/  BSYNC B0 ;  /* 0x0000000000007941 */ /* 0x000fea0003800000 */
.L_x_9966:
        /* <DEDUP_REMOVED lines=17> */
[----:B------:R0:W1:Y:S02]  /*15ee0*/  SHFL.IDX PT, R6, R3, 0x1f, 0x1f ;  /* 0x03e01f0003067f89 */ /* 0x00006400000e0000 */
.L_x_10080:
[----:B------:R-:W-:Y:S02]  /*15ef0*/  ULDC UR4, c[0x0][0xc38] ;  /* 0x00030e0000047ab9 */ /* 0x000fe40000000800 */
[----:B------:R-:W-:-:S04]  /*15f00*/  IMAD.U32 R16, RZ, RZ, UR4 ;  /* 0x00000004ff107e24 */ /* 0x000fc8000f8e00ff */
[----:B-1----:R-:W-:-:S04]  /*15f10*/  IMAD R6, R6, R16, RZ ;  /* 0x0000001006067224 */ /* 0x002fc800078e02ff */
[----:B------:R-:W-:-:S05]  /*15f20*/  IMAD.IADD R4, R6, 0x1, R4 ;  /* 0x0000000106047824 */ /* 0x000fca00078e0204 */
[----:B------:R-:W-:-:S13]  /*15f30*/  ISETP.GT.AND P6, PT, R4, R0, PT ;  /* 0x000000000400720c */ /* 0x000fda0003fc4270 */
[----:B------:R-:W-:Y:S05]  /*15f40*/  @!P6 BRA `(.L_x_9969) ;  /* 0xfffffffc0064e947 */ /* 0x000fea000383ffff */
.L_x_9964:
        /* <DEDUP_REMOVED lines=8> */
.L_x_10084:
[----:B------:R-:W-:Y:S01]  /*15fd0*/  ISETP.NE.AND P0, PT, R5, RZ, PT ;  /* 0x000000ff0500720c */ /* 0x000fe20003f05270 */
[----:B-1----:R-:W-:-:S12]  /*15fe0*/  IMAD.MOV.U32 R2, RZ, RZ, RZ ;  /* 0x000000ffff027224 */ /* 0x002fd800078e00ff */
[----:B------:R-:W-:Y:S05]  /*15ff0*/  @!P0 BRA `(.L_x_9971) ;  /* 0x0000000000108947 */ /* 0x000fea0003800000 */
[----:B------:R-:W-:Y:S01]  /*16000*/  UMOV UR4, 0xffffffff ;  /* 0xffffffff00047882 */ /* 0x000fe20000000000 */
[----:B------:R-:W-:Y:S02]  /*16010*/  VIADD R12, R4, 0xffffffff ;  /* 0xffffffff040c7836 */ /* 0x000fe40000000000 */
[----:B------:R-:W-:Y:S05]  /*16020*/  BRA.DIV UR4, `(.L_x_9972) ;  /* 0x0000002e04607947 */ /* 0x000fea000b800000 */
[----:B------:R1:W3:Y:S02]  /*16030*/  SHFL.IDX PT, R2, R3, R12, 0x1f ;  /* 0x00001f0c03027589 */ /* 0x0002e400000e0000 */
.L_x_9971:
        /* <DEDUP_REMOVED lines=31> */
.L_x_9965:
[----:B------:R-:W-:Y:S01]  /*16230*/  UMOV UR4, URZ ;  /* 0x0000003f00047c82 */ /* 0x000fe20008000000 */
[----:B------:R-:W-:Y:S01]  /*16240*/  UMOV UR5, URZ ;  /* 0x0000003f00057c82 */ /* 0x000fe20008000000 */
[----:B------:R-:W-:Y:S01]  /*16250*/  ULDC UR6, c[0x0][0xc3c] ;  /* 0x00030f0000067ab9 */ /* 0x000fe20000000800 */
[----:B------:R-:W-:Y:S02]  /*16260*/  IMAD.MOV.U32 R16, RZ, RZ, R0 ;  /* 0x000000ffff107224 */ /* 0x000fe400078e0000 */
[----:B------:R-:W-:Y:S02]  /*16270*/  IMAD.U32 R17, RZ, RZ, UR4 ;  /* 0x00000004ff117e24 */ /* 0x000fe4000f8e00ff */
[----:B------:R-:W-:Y:S02]  /*16280*/  IMAD.U32 R18, RZ, RZ, UR5 ;  /* 0x00000005ff127e24 */ /* 0x000fe4000f8e00ff */
[----:B------:R-:W-:-:S07]  /*16290*/  IMAD.U32 R19, RZ, RZ, UR6 ;  /* 0x00000006ff137e24 */ /* 0x000fce000f8e00ff */
.L_x_9973:
        /* <DEDUP_REMOVED lines=12> */
.L_x_9962:
[----:B------:R-:W-:Y:S02]  /*16360*/  ULDC UR4, c[0x0][0xc3c] ;  /* 0x00030f0000047ab9 */ /* 0x000fe40000000800 */
[----:B----4-:R-:W-:-:S13]  /*16370*/  ISETP.GE.AND P0, PT, R19, UR4, PT ;  /* 0x0000000413007c0c */ /* 0x010fda000bf06270 */
[----:B------:R-:W-:Y:S05]  /*16380*/  @!P0 BRA `(.L_x_9974) ;  /* 0xffffff9800748947 */ /* 0x000fea000383ffff */
[----:B------:R-:W-:Y:S05]  /*16390*/  BSYNC B8 ;  /* 0x0000000000087941 */ /* 0x000fea0003800000 */
.L_x_9834:
[----:B---3--:R-:W3:Y:S01]  /*163a0*/  LDL.LU R0, [R1+0x3c] ;  /* 0x00003c0001007983 */ /* 0x008ee20000300800 */
[----:B------:R-:W-:Y:S01]  /*163b0*/  BSSY B0, `(.L_x_9975) ;  /* 0x000000b000007945 */ /* 0x000fe20003800000 */
[----:B------:R-:W4:Y:S01]  /*163c0*/  S2R R5, SR_CgaCtaId ;  /* 0x0000000000057919 */ /* 0x000f220000008800 */
[----:B---3--:R-:W-:-:S05]  /*163d0*/  VIADD R0, R0, 0x1 ;  /* 0x0000000100007836 */ /* 0x008fca0000000000 */
[----:B0-----:R-:W-:-:S04]  /*163e0*/  LEA.HI R2, R0, R0, RZ, 0x1 ;  /* 0x0000000000027211 */ /* 0x001fc800078f08ff */
[----:B--2---:R-:W-:-:S05]  /*163f0*/  LOP3.LUT R3, R2, 0xfffffffe, RZ, 0xc0, !PT ;  /* 0xfffffffe02037812 */ /* 0x004fca00078ec0ff */
[----:B------:R-:W-:Y:S01]  /*16400*/  IMAD.IADD R3, R0, 0x1, -R3 ;  /* 0x0000000100037824 */ /* 0x000fe200078e0a03 */
[----:B------:R-:W-:-:S04]  /*16410*/  MOV R0, 0x400 ;  /* 0x0000040000007802 */ /* 0x000fc80000000f00 */
[----:B----4-:R-:W-:Y:S02]  /*16420*/  LEA R0, R5, R0, 0x18 ;  /* 0x0000000005007211 */ /* 0x010fe400078ec0ff */
[----:B------:R-:W-:-:S04]  /*16430*/  SHF.L.U32 R3, R3, 0x1f, RZ ;  /* 0x0000001f03037819 */ /* 0x000fc800000006ff */
[----:B------:R-:W0:Y:S02]  /*16440*/  SYNCS.PHASECHK.TRANS64.TRYWAIT P0, [R0+URZ+0x22820], R3 ;  /* 0x02282003000075a7 */ /* 0x000e24000800017f */
[----:B0-----:R-:W-:Y:S05]  /*16450*/  @!P0 BRA `(.L_x_9976) ;  /* 0x00000028007c8947 */ /* 0x001fea0003800000 */
.L_x_10087:
[----:B------:R-:W-:Y:S05]  /*16460*/  BSYNC B0 ;  /* 0x0000000000007941 */ /* 0x000fea0003800000 */
.L_x_9975:
[----:B------:R-:W-:-:S03]  /*16470*/  UMOV UR4, 0xffffffff ;  /* 0xffffffff00047882 */ /* 0x000fc60000000000 */
[----:B------:R-:W-:Y:S05]  /*16480*/  BRA.DIV UR4, `(.L_x_9977) ;  /* 0x0000002a04847947 */ /* 0x000fea000b800000 */
[----:B------:R-:W2:Y:S02]  /*16490*/  S2R R2, SR_TID.X ;  /* 0x0000000000027919 */ /* 0x000ea40000002100 */
[----:B--2---:R-:W-:-:S04]  /*164a0*/  SHF.R.U32.HI R2, RZ, 0x5, R2 ;  /* 0x00000005ff027819 */ /* 0x004fc80000011602 */
[----:B------:R-:W-:-:S05]  /*164b0*/  LOP3.LUT R2, R2, 0x3, RZ, 0xc0, !PT ;  /* 0x0000000302027812 */ /* 0x000fca00078ec0ff */
[----:B------:R2:W3:Y:S02]  /*164c0*/  SHFL.IDX PT, R14, R2, RZ, 0x1f ;  /* 0x00001fff020e7589 */ /* 0x0004e400000e0000 */
.L_x_10090:
[----:B---3--:R-:W-:-:S13]  /*164d0*/  ISETP.NE.AND P0, PT, R14, RZ, PT ;  /* 0x000000ff0e00720c */ /* 0x008fda0003f05270 */
[----:B------:R-:W-:Y:S05]  /*164e0*/  @P0 BRA `(.L_x_9691) ;  /* 0x0000000000940947 */ /* 0x000fea0003800000 */
[----:B------:R-:W-:-:S03]  /*164f0*/  UMOV UR4, 0xffffffff ;  /* 0xffffffff00047882 */ /* 0x000fc60000000000 */
[----:B------:R-:W-:Y:S05]  /*16500*/  BRA.DIV UR4, `(.L_x_9978) ;  /* 0x0000002a04987947 */ /* 0x000fea000b800000 */
[----:B------:R-:W-:-:S13]  /*16510*/  ELECT P6, URZ, PT ;  /* 0x00000000003f782f */ /* 0x000fda00038c0000 */
.L_x_10093:
[----:B------:R-:W-:Y:S05]  /*16520*/  @!P6 BRA `(.L_x_9691) ;  /* 0x000000000084e947 */ /* 0x000fea0003800000 */
[----:B--2---:R-:W2:Y:S02]  /*16530*/  LDL.LU R2, [R1+0x60] ;  /* 0x0000600001027983 */ /* 0x004ea40000300800 */
[----:B--2---:R-:W-:-:S04]  /*16540*/  LOP3.LUT R2, R2, 0x2, RZ, 0xfc, !PT ;  /* 0x0000000202027812 */ /* 0x004fc800078efcff */
[----:B------:R-:W-:-:S13]  /*16550*/  ISETP.NE.AND P2, PT, R2, 0x3, PT ;  /* 0x000000030200780c */ /* 0x000fda0003f45270 */
[----:B------:R-:W-:Y:S05]  /*16560*/  @!P2 BRA `(.L_x_9979) ;  /* 0x000000000004a947 */ /* 0x000fea0003800000 */
[----:B------:R-:W-:Y:S01]  /*16570*/  BPT.TRAP 0x1 ;  /* 0x000000040000795c */ /* 0x000fe20000300000 */
.L_x_9979:
[----:B0-----:R-:W2:Y:S04]  /*16580*/  LDL R3, [R1+0x8] ;  /* 0x0000080001037983 */ /* 0x001ea80000100800 */
[----:B-1----:R-:W3:Y:S01]  /*16590*/  LDL.LU R7, [R1+0x14] ;  /* 0x0000140001077983 */ /* 0x002ee20000300800 */
        /* <DEDUP_REMOVED lines=12> */
.L_x_10094:
[----:B------:R-:W1:Y:S02]  /*16660*/  SYNCS.PHASECHK.TRANS64.TRYWAIT P0, [R7+URZ], R2 ;  /* 0x00000002070075a7 */ /* 0x000e64000800017f */
[----:B-1----:R-:W-:Y:S05]  /*16670*/  @!P0 BRA `(.L_x_9981) ;  /* 0x0000002800708947 */ /* 0x002fea0003800000 */
.L_x_10095:
[----:B------:R-:W-:Y:S05]  /*16680*/  @!P2 BRA `(.L_x_9982) ;  /* 0x000000000004a947 */ /* 0x000fea0003800000 */
[----:B------:R-:W-:Y:S01]  /*16690*/  BPT.TRAP 0x1 ;  /* 0x000000040000795c */ /* 0x000fe20000300000 */
.L_x_9982:
[----:B------:R-:W2:Y:S01]  /*166a0*/  LDL.LU R4, [R1+0x8] ;  /* 0x0000080001047983 */ /* 0x000ea20000300800 */
[----:B------:R-:W-:-:S05]  /*166b0*/  IADD3 R0, R0, 0x22860, RZ ;  /* 0x0002286000007810 */ /* 0x000fca0007ffe0ff */
[----:B--2---:R-:W-:-:S04]  /*166c0*/  IMAD R4, R4, 0x8, R0 ;  /* 0x0000000804047824 */ /* 0x004fc800078e0200 */
[----:B------:R-:W2:Y:S02]  /*166d0*/  SYNCS.PHASECHK.TRANS64.TRYWAIT P0, [R4+URZ], R5 ;  /* 0x00000005040075a7 */ /* 0x000ea4000800017f */
[----:B--2---:R-:W-:Y:S05]  /*166e0*/  @!P0 BRA `(.L_x_9983) ;  /* 0x0000002800688947 */ /* 0x004fea0003800000 */
.L_x_10096:
[----:B------:R-:W-:-:S07]  /*166f0*/  IMAD R3, R3, 0x8, R0 ;  /* 0x0000000803037824 */ /* 0x000fce00078e0200 */
.L_x_9984:
[----:B---3--:R3:W4:Y:S02]  /*16700*/  SYNCS.PHASECHK.TRANS64.TRYWAIT P0, [R3+URZ], R2 ;  /* 0x00000002030075a7 */ /* 0x008724000800017f */
[----:B----4-:R-:W-:Y:S05]  /*16710*/  @!P0 NANOSLEEP.SYNCS 0x989680 ;  /* 0x009896800000895d */ /* 0x010fea0003900000 */
[----:B------:R-:W4:Y:S02]  /*16720*/  @!P0 SYNCS.PHASECHK.TRANS64 P0, [R3+URZ], R2 ;  /* 0x00000002030085a7 */ /* 0x000f24000800007f */
[----:B----4-:R-:W-:Y:S05]  /*16730*/  @!P0 BRA `(.L_x_9984) ;  /* 0xfffffffc00f08947 */ /* 0x010fea000383ffff */
.L_x_9691:
[----:B------:R-:W-:Y:S05]  /*16740*/  BSYNC B9 ;  /* 0x0000000000097941 */ /* 0x000fea0003800000 */
.L_x_9688:
[----:B------:R-:W-:Y:S05]  /*16750*/  EXIT ;  /* 0x000000000000794d */ /* 0x000fea0003800000 */
.L_x_9709:
[----:B0-----:R0:W1:Y:S02]  /*16760*/  SYNCS.PHASECHK.TRANS64.TRYWAIT P6, [R97+URZ+0x22890], R108 ;  /* 0x0228906c610075a7 */ /* 0x00106400080c017f */
[----:B-1----:R-:W-:Y:S05]  /*16770*/  @!P6 NANOSLEEP.SYNCS 0x989680 ;  /* 0x009896800000e95d */ /* 0x002fea0003900000 */
[----:B------:R-:W1:Y:S02]  /*16780*/  @!P6 SYNCS.PHASECHK.TRANS64 P6, [R97+URZ+0x22890], R108 ;  /* 0x0228906c6100e5a7 */ /* 0x000e6400080c007f */
[----:B-1----:R-:W-:Y:S05]  /*16790*/  @!P6 BRA `(.L_x_9709) ;  /* 0xfffffffc00f0e947 */ /* 0x002fea000383ffff */
[----:B------:R-:W-:Y:S05]  /*167a0*/  BRA `(.L_x_9985) ;  /* 0xfffffec000e87947 */ /* 0x000fea000383ffff */
.L_x_9727:
[----:B0-----:R0:W1:Y:S02]  /*167b0*/  SYNCS.PHASECHK.TRANS64.TRYWAIT P5, [R97+URZ+0x22890], R108 ;  /* 0x0228906c610075a7 */ /* 0x00106400080a017f */
[----:B-1----:R-:W-:Y:S05]  /*167c0*/  @!P5 NANOSLEEP.SYNCS 0x989680 ;  /* 0x009896800000d95d */ /* 0x002fea0003900000 */
[----:B------:R-:W1:Y:S02]  /*167d0*/  @!P5 SYNCS.PHASECHK.TRANS64 P5, [R97+URZ+0x22890], R108 ;  /* 0x0228906c6100d5a7 */ /* 0x000e6400080a007f */
[----:B-1----:R-:W-:Y:S05]  /*167e0*/  @!P5 BRA `(.L_x_9727) ;  /* 0xfffffffc00f0d947 */ /* 0x002fea000383ffff */
[----:B------:R-:W-:Y:S05]  /*167f0*/  BRA `(.L_x_9986) ;  /* 0xfffffed400307947 */ /* 0x000fea000383ffff */
.L_x_9736:
[----:B0-----:R0:W1:Y:S02]  /*16800*/  SYNCS.PHASECHK.TRANS64.TRYWAIT P4, [R97+URZ+0x22890], R108 ;  /* 0x0228906c610075a7 */ /* 0x001064000808017f */
[----:B-1----:R-:W-:Y:S05]  /*16810*/  @!P4 NANOSLEEP.SYNCS 0x989680 ;  /* 0x009896800000c95d */ /* 0x002fea0003900000 */
[----:B------:R-:W1:Y:S02]  /*16820*/  @!P4 SYNCS.PHASECHK.TRANS64 P4, [R97+URZ+0x22890], R108 ;  /* 0x0228906c6100c5a7 */ /* 0x000e64000808007f */
[----:B-1----:R-:W-:Y:S05]  /*16830*/  @!P4 BRA `(.L_x_9736) ;  /* 0xfffffffc00f0c947 */ /* 0x002fea000383ffff */
[----:B------:R-:W-:Y:S05]  /*16840*/  BRA `(.L_x_9987) ;  /* 0xfffffee400207947 */ /* 0x000fea000383ffff */
.L_x_9742:
[----:B-1----:R1:W2:Y:S02]  /*16850*/  SYNCS.PHASECHK.TRANS64.TRYWAIT P3, [R97+URZ+0x228b0], R108 ;  /* 0x0228b06c610075a7 */ /* 0x0022a4000806017f */
[----:B--2---:R-:W-:Y:S05]  /*16860*/  @!P3 NANOSLEEP.SYNCS 0x989680 ;  /* 0x009896800000b95d */ /* 0x004fea0003900000 */
[----:B------:R-:W2:Y:S02]  /*16870*/  @!P3 SYNCS.PHASECHK.TRANS64 P3, [R97+URZ+0x228b0], R108 ;  /* 0x0228b06c6100b5a7 */ /* 0x000ea4000806007f */
[----:B--2---:R-:W-:Y:S05]  /*16880*/  @!P3 BRA `(.L_x_9742) ;  /* 0xfffffffc00f0b947 */ /* 0x004fea000383ffff */
[----:B------:R-:W-:Y:S05]  /*16890*/  BRA `(.L_x_9988) ;  /* 0xfffffee400b07947 */ /* 0x000fea000383ffff */
.L_x_9750:
        /* <DEDUP_REMOVED lines=8> */
.L_x_9990:
[----:B------:R-:W-:Y:S05]  /*16920*/  BSYNC B0 ;  /* 0x0000000000007941 */ /* 0x000fea0003800000 */
.L_x_9989:
[----:B------:R-:W-:Y:S05]  /*16930*/  BRA `(.L_x_9991) ;  /* 0xfffffef000547947 */ /* 0x000fea000383ffff */
.L_x_9762:
        /* <DEDUP_REMOVED lines=8> */
.L_x_9993:
[----:B------:R-:W-:Y:S05]  /*169c0*/  BSYNC B1 ;  /* 0x0000000000017941 */ /* 0x000fea0003800000 */
.L_x_9992:
        /* <DEDUP_REMOVED lines=8> */
.L_x_9994:
[----:B------:R-:W-:Y:S02]  /*16a50*/  IMAD.MOV.U32 R13, RZ, RZ, R27 ;  /* 0x000000ffff0d7224 */ /* 0x000fe400078e001b */
[----:B------:R-:W-:-:S07]  /*16a60*/  IMAD.MOV.U32 R3, RZ, RZ, R14 ;  /* 0x000000ffff037224 */ /* 0x000fce00078e000e */
[----:B------:R-:W-:Y:S05]  /*16a70*/  WARPSYNC.COLLECTIVE R15, `(.L_x_9995) ;  /* 0x000000000f087348 */ /* 0x000fea0003c00000 */
[----:B------:R0:W1:Y:S02]  /*16a80*/  SHFL.IDX P6, R14, R13, R12, R11 ;  /* 0x0000000c0d0e7389 */ /* 0x00006400000c000b */
[----:B01----:R-:W-:Y:S01]  /*16a90*/  ENDCOLLECTIVE ;  /* 0x000000000000791b */ /* 0x003fe20003800000 */
.L_x_9995:
[----:B------:R-:W-:Y:S02]  /*16aa0*/  IMAD.MOV.U32 R13, RZ, RZ, R26 ;  /* 0x000000ffff0d7224 */ /* 0x000fe400078e001a */
[----:B------:R-:W-:-:S07]  /*16ab0*/  IMAD.MOV.U32 R4, RZ, RZ, R14 ;  /* 0x000000ffff047224 */ /* 0x000fce00078e000e */
[----:B------:R-:W-:Y:S05]  /*16ac0*/  WARPSYNC.COLLECTIVE R15, `(.L_x_9996) ;  /* 0x000000000f087348 */ /* 0x000fea0003c00000 */
[----:B------:R0:W1:Y:S02]  /*16ad0*/  SHFL.IDX P6, R14, R13, R12, R11 ;  /* 0x0000000c0d0e7389 */ /* 0x00006400000c000b */
[----:B01----:R-:W-:Y:S01]  /*16ae0*/  ENDCOLLECTIVE ;  /* 0x000000000000791b */ /* 0x003fe20003800000 */
.L_x_9996:
[----:B------:R-:W-:Y:S05]  /*16af0*/  BRA `(.L_x_9997) ;  /* 0xfffffef400587947 */ /* 0x000fea000383ffff */
.L_x_9766:
[----:B0-----:R0:W1:Y:S02]  /*16b00*/  SYNCS.PHASECHK.TRANS64.TRYWAIT P0, [R18+URZ+0x22800], R15 ;  /* 0x0228000f120075a7 */ /* 0x001064000800017f */
[----:B-1----:R-:W-:Y:S05]  /*16b10*/  @!P0 NANOSLEEP.SYNCS 0x989680 ;  /* 0x009896800000895d */ /* 0x002fea0003900000 */
[----:B------:R-:W1:Y:S02]  /*16b20*/  @!P0 SYNCS.PHASECHK.TRANS64 P0, [R18+URZ+0x22800], R15 ;  /* 0x0228000f120085a7 */ /* 0x000e64000800007f */
[----:B-1----:R-:W-:Y:S05]  /*16b30*/  @!P0 BRA `(.L_x_9766) ;  /* 0xfffffffc00f08947 */ /* 0x002fea000383ffff */
[----:B------:R-:W-:Y:S05]  /*16b40*/  BRA `(.L_x_9998) ;  /* 0xfffffef8006c7947 */ /* 0x000fea000383ffff */
.L_x_9774:
        /* <DEDUP_REMOVED lines=8> */
.L_x_10000:
[----:B------:R-:W-:Y:S05]  /*16bd0*/  BSYNC B1 ;  /* 0x0000000000017941 */ /* 0x000fea0003800000 */
.L_x_9999:
        /* <DEDUP_REMOVED lines=8> */
.L_x_10001:
[----:B------:R-:W-:Y:S01]  /*16c60*/  MOV R13, R27 ;  /* 0x0000001b000d7202 */ /* 0x000fe20000000f00 */
[----:B------:R-:W-:-:S07]  /*16c70*/  IMAD.MOV.U32 R3, RZ, RZ, R14 ;  /* 0x000000ffff037224 */ /* 0x000fce00078e000e */
[----:B------:R-:W-:Y:S05]  /*16c80*/  WARPSYNC.COLLECTIVE R15, `(.L_x_10002) ;  /* 0x000000000f087348 */ /* 0x000fea0003c00000 */
[----:B------:R0:W1:Y:S02]  /*16c90*/  SHFL.IDX P6, R14, R13, R12, R11 ;  /* 0x0000000c0d0e7389 */ /* 0x00006400000c000b */
[----:B01----:R-:W-:Y:S01]  /*16ca0*/  ENDCOLLECTIVE ;  /* 0x000000000000791b */ /* 0x003fe20003800000 */
.L_x_10002:
[----:B------:R-:W-:Y:S02]  /*16cb0*/  IMAD.MOV.U32 R13, RZ, RZ, R26 ;  /* 0x000000ffff0d7224 */ /* 0x000fe400078e001a */
[----:B------:R-:W-:-:S07]  /*16cc0*/  IMAD.MOV.U32 R4, RZ, RZ, R14 ;  /* 0x000000ffff047224 */ /* 0x000fce00078e000e */
[----:B------:R-:W-:Y:S05]  /*16cd0*/  WARPSYNC.COLLECTIVE R15, `(.L_x_10003) ;  /* 0x000000000f087348 */ /* 0x000fea0003c00000 */
[----:B------:R0:W1:Y:S02]  /*16ce0*/  SHFL.IDX P6, R14, R13, R12, R11 ;  /* 0x0000000c0d0e7389 */ /* 0x00006400000c000b */
[----:B01----:R-:W-:Y:S01]  /*16cf0*/  ENDCOLLECTIVE ;  /* 0x000000000000791b */ /* 0x003fe20003800000 */
.L_x_10003:
[----:B------:R-:W-:Y:S05]  /*16d00*/  BRA `(.L_x_10004) ;  /* 0xffffff0000cc7947 */ /* 0x000fea000383ffff */
.L_x_9778:
[----:B0-----:R0:W1:Y:S02]  /*16d10*/  SYNCS.PHASECHK.TRANS64.TRYWAIT P1, [R18+URZ+0x22800], R13 ;  /* 0x0228000d120075a7 */ /* 0x001064000802017f */
[----:B-1----:R-:W-:Y:S05]  /*16d20*/  @!P1 NANOSLEEP.SYNCS 0x989680 ;  /* 0x009896800000995d */ /* 0x002fea0003900000 */
[----:B------:R-:W1:Y:S02]  /*16d30*/  @!P1 SYNCS.PHASECHK.TRANS64 P1, [R18+URZ+0x22800], R13 ;  /* 0x0228000d120095a7 */ /* 0x000e64000802007f */
[----:B-1----:R-:W-:Y:S05]  /*16d40*/  @!P1 BRA `(.L_x_9778) ;  /* 0xfffffffc00f09947 */ /* 0x002fea000383ffff */
[----:B------:R-:W-:Y:S05]  /*16d50*/  BRA `(.L_x_10005) ;  /* 0xffffff0400a87947 */ /* 0x000fea000383ffff */
.L_x_9784:
[----:B-1----:R1:W3:Y:S02]  /*16d60*/  SYNCS.PHASECHK.TRANS64.TRYWAIT P1, [R20+URZ+0x22830], R15 ;  /* 0x0228300f140075a7 */ /* 0x0022e4000802017f */
[----:B---3--:R-:W-:Y:S05]  /*16d70*/  @!P1 NANOSLEEP.SYNCS 0x989680 ;  /* 0x009896800000995d */ /* 0x008fea0003900000 */
[----:B------:R-:W3:Y:S02]  /*16d80*/  @!P1 SYNCS.PHASECHK.TRANS64 P1, [R20+URZ+0x22830], R15 ;  /* 0x0228300f140095a7 */ /* 0x000ee4000802007f */
[----:B---3--:R-:W-:Y:S05]  /*16d90*/  @!P1 BRA `(.L_x_9784) ;  /* 0xfffffffc00f09947 */ /* 0x008fea000383ffff */
[----:B------:R-:W-:Y:S05]  /*16da0*/  BRA `(.L_x_9783) ;  /* 0xffffff1000c07947 */ /* 0x000fea000383ffff */
.L_x_9789:
[----:B-1----:R1:W2:Y:S02]  /*16db0*/  SYNCS.PHASECHK.TRANS64.TRYWAIT P2, [R20+URZ+0x22850], R15 ;  /* 0x0228500f140075a7 */ /* 0x0022a4000804017f */
[----:B--2---:R-:W-:Y:S05]  /*16dc0*/  @!P2 NANOSLEEP.SYNCS 0x989680 ;  /* 0x009896800000a95d */ /* 0x004fea0003900000 */
[----:B------:R-:W2:Y:S02]  /*16dd0*/  @!P2 SYNCS.PHASECHK.TRANS64 P2, [R20+URZ+0x22850], R15 ;  /* 0x0228500f1400a5a7 */ /* 0x000ea4000804007f */
[----:B--2---:R-:W-:Y:S05]  /*16de0*/  @!P2 BRA `(.L_x_9789) ;  /* 0xfffffffc00f0a947 */ /* 0x004fea000383ffff */
[----:B------:R-:W-:Y:S05]  /*16df0*/  BRA `(.L_x_9788) ;  /* 0xffffff2800607947 */ /* 0x000fea000383ffff */
.L_x_9794:
[----:B-1----:R1:W2:Y:S02]  /*16e00*/  SYNCS.PHASECHK.TRANS64.TRYWAIT P3, [R21+URZ+0x22830], R217 ;  /* 0x022830d9150075a7 */ /* 0x0022a4000806017f */
[----:B--2---:R-:W-:Y:S05]  /*16e10*/  @!P3 NANOSLEEP.SYNCS 0x989680 ;  /* 0x009896800000b95d */ /* 0x004fea0003900000 */
[----:B------:R-:W2:Y:S02]  /*16e20*/  @!P3 SYNCS.PHASECHK.TRANS64 P3, [R21+URZ+0x22830], R217 ;  /* 0x022830d91500b5a7 */ /* 0x000ea4000806007f */
[----:B--2---:R-:W-:Y:S05]  /*16e30*/  @!P3 BRA `(.L_x_9794) ;  /* 0xfffffffc00f0b947 */ /* 0x004fea000383ffff */
[----:B------:R-:W-:Y:S05]  /*16e40*/  BRA `(.L_x_9793) ;  /* 0xffffff2c00947947 */ /* 0x000fea000383ffff */
.L_x_9799:
[----:B--2---:R2:W3:Y:S02]  /*16e50*/  SYNCS.PHASECHK.TRANS64.TRYWAIT P3, [R21+URZ+0x22850], R217 ;  /* 0x022850d9150075a7 */ /* 0x0044e4000806017f */
[----:B---3--:R-:W-:Y:S05]  /*16e60*/  @!P3 NANOSLEEP.SYNCS 0x989680 ;  /* 0x009896800000b95d */ /* 0x008fea0003900000 */
[----:B------:R-:W3:Y:S02]  /*16e70*/  @!P3 SYNCS.PHASECHK.TRANS64 P3, [R21+URZ+0x22850], R217 ;  /* 0x022850d91500b5a7 */ /* 0x000ee4000806007f */
[----:B---3--:R-:W-:Y:S05]  /*16e80*/  @!P3 BRA `(.L_x_9799) ;  /* 0xfffffffc00f0b947 */ /* 0x008fea000383ffff */
[----:B------:R-:W-:Y:S05]  /*16e90*/  BRA `(.L_x_9798) ;  /* 0xffffff4400f07947 */ /* 0x000fea000383ffff */
.L_x_9814:
[----:B------:R-:W-:Y:S02]  /*16ea0*/  IMAD.MOV.U32 R13, RZ, RZ, R4 ;  /* 0x000000ffff0d7224 */ /* 0x000fe400078e0004 */
[----:B------:R-:W-:Y:S02]  /*16eb0*/  IMAD.MOV.U32 R12, RZ, RZ, RZ ;  /* 0x000000ffff0c7224 */ /* 0x000fe400078e00ff */
[----:B------:R-:W-:Y:S02]  /*16ec0*/  IMAD.MOV.U32 R11, RZ, RZ, 0x181f ;  /* 0x0000181fff0b7424 */ /* 0x000fe400078e00ff */
[----:B------:R-:W-:-:S07]  /*16ed0*/  IMAD.MOV.U32 R15, RZ, RZ, -0x1 ;  /* 0xffffffffff0f7424 */ /* 0x000fce00078e00ff */
[----:B01----:R-:W-:Y:S05]  /*16ee0*/  WARPSYNC.COLLECTIVE R15, `(.L_x_10006) ;  /* 0x000000000f087348 */ /* 0x003fea0003c00000 */
[----:B------:R2:W3:Y:S02]  /*16ef0*/  SHFL.IDX P6, R14, R13, R12, R11 ;  /* 0x0000000c0d0e7389 */ /* 0x0004e400000c000b */
[----:B0123--:R-:W-:Y:S01]  /*16f00*/  ENDCOLLECTIVE ;  /* 0x000000000000791b */ /* 0x00ffe20003800000 */
.L_x_10006:
[----:B------:R-:W-:Y:S02]  /*16f10*/  IMAD.MOV.U32 R13, RZ, RZ, R3 ;  /* 0x000000ffff0d7224 */ /* 0x000fe400078e0003 */
[----:B------:R-:W-:-:S07]  /*16f20*/  IMAD.MOV.U32 R0, RZ, RZ, R14 ;  /* 0x000000ffff007224 */ /* 0x000fce00078e000e */
[----:B------:R-:W-:Y:S05]  /*16f30*/  WARPSYNC.COLLECTIVE R15, `(.L_x_10007) ;  /* 0x000000000f087348 */ /* 0x000fea0003c00000 */
[----:B------:R0:W1:Y:S02]  /*16f40*/  SHFL.IDX P6, R14, R13, R12, R11 ;  /* 0x0000000c0d0e7389 */ /* 0x00006400000c000b */
[----:B01----:R-:W-:Y:S01]  /*16f50*/  ENDCOLLECTIVE ;  /* 0x000000000000791b */ /* 0x003fe20003800000 */
.L_x_10007:
[----:B------:R-:W-:Y:S05]  /*16f60*/  BRA `(.L_x_10008) ;  /* 0xffffff7800d47947 */ /* 0x000fea000383ffff */
.L_x_9817:
[----:B------:R-:W-:Y:S01]  /*16f70*/  BSSY B1, `(.L_x_10009) ;  /* 0x0000008000017945 */ /* 0x000fe20003800000 */
[----:B---3--:R-:W-:Y:S02]  /*16f80*/  IMAD.MOV.U32 R13, RZ, RZ, R4 ;  /* 0x000000ffff0d7224 */ /* 0x008fe400078e0004 */
[----:B------:R-:W-:Y:S02]  /*16f90*/  IMAD.MOV.U32 R12, RZ, RZ, 0x1 ;  /* 0x00000001ff0c7424 */ /* 0x000fe400078e00ff */
[----:B------:R-:W-:Y:S02]  /*16fa0*/  IMAD.MOV.U32 R11, RZ, RZ, 0x181f ;  /* 0x0000181fff0b7424 */ /* 0x000fe400078e00ff */
[----:B------:R-:W-:-:S07]  /*16fb0*/  IMAD.MOV.U32 R15, RZ, RZ, -0x1 ;  /* 0xffffffffff0f7424 */ /* 0x000fce00078e00ff */
[----:B012-4-:R-:W-:Y:S05]  /*16fc0*/  WARPSYNC.COLLECTIVE R15, `(.L_x_10010) ;  /* 0x000000000f087348 */ /* 0x017fea0003c00000 */
[----:B----4-:R3:W4:Y:S02]  /*16fd0*/  SHFL.IDX P6, R14, R13, R12, R11 ;  /* 0x0000000c0d0e7389 */ /* 0x01072400000c000b */
[----:B01234-:R-:W-:Y:S01]  /*16fe0*/  ENDCOLLECTIVE ;  /* 0x000000000000791b */ /* 0x01ffe20003800000 */
.L_x_10010:
[----:B------:R-:W-:Y:S05]  /*16ff0*/  BSYNC B1 ;  /* 0x0000000000017941 */ /* 0x000fea0003800000 */
.L_x_10009:
        /* <DEDUP_REMOVED lines=8> */
.L_x_10011:
[----:B------:R-:W-:Y:S05]  /*17080*/  BRA `(.L_x_10012) ;  /* 0xffffff7c00087947 */ /* 0x000fea000383ffff */
.L_x_9820:
[----:B------:R-:W-:Y:S01]  /*17090*/  BSSY B1, `(.L_x_10013) ;  /* 0x0000008000017945 */ /* 0x000fe20003800000 */
[----:B0-----:R-:W-:Y:S02]  /*170a0*/  IMAD.MOV.U32 R13, RZ, RZ, R4 ;  /* 0x000000ffff0d7224 */ /* 0x001fe400078e0004 */
[----:B------:R-:W-:Y:S02]  /*170b0*/  IMAD.MOV.U32 R12, RZ, RZ, 0x2 ;  /* 0x00000002ff0c7424 */ /* 0x000fe400078e00ff */
[----:B------:R-:W-:Y:S02]  /*170c0*/  IMAD.MOV.U32 R11, RZ, RZ, 0x181f ;  /* 0x0000181fff0b7424 */ /* 0x000fe400078e00ff */
[----:B------:R-:W-:-:S07]  /*170d0*/  IMAD.MOV.U32 R15, RZ, RZ, -0x1 ;  /* 0xffffffffff0f7424 */ /* 0x000fce00078e00ff */
[----:B-1234-:R-:W-:Y:S05]  /*170e0*/  WARPSYNC.COLLECTIVE R15, `(.L_x_10014) ;  /* 0x000000000f087348 */ /* 0x01efea0003c00000 */
[----:B----4-:R0:W4:Y:S02]  /*170f0*/  SHFL.IDX P6, R14, R13, R12, R11 ;  /* 0x0000000c0d0e7389 */ /* 0x01012400000c000b */
[----:B01234-:R-:W-:Y:S01]  /*17100*/  ENDCOLLECTIVE ;  /* 0x000000000000791b */ /* 0x01ffe20003800000 */
.L_x_10014:
[----:B------:R-:W-:Y:S05]  /*17110*/  BSYNC B1 ;  /* 0x0000000000017941 */ /* 0x000fea0003800000 */
.L_x_10013:
        /* <DEDUP_REMOVED lines=8> */
.L_x_10015:
[----:B------:R-:W-:Y:S05]  /*171a0*/  BRA `(.L_x_10016) ;  /* 0xffffff7c00387947 */ /* 0x000fea000383ffff */
.L_x_9823:
[----:B------:R-:W-:Y:S01]  /*171b0*/  BSSY B1, `(.L_x_10017) ;  /* 0x0000008000017945 */ /* 0x000fe20003800000 */
[----:B0-----:R-:W-:Y:S01]  /*171c0*/  IMAD.MOV.U32 R13, RZ, RZ, R4 ;  /* 0x000000ffff0d7224 */ /* 0x001fe200078e0004 */
[----:B------:R-:W-:Y:S01]  /*171d0*/  MOV R15, 0xffffffff ;  /* 0xffffffff000f7802 */ /* 0x000fe20000000f00 */
[----:B------:R-:W-:Y:S02]  /*171e0*/  IMAD.MOV.U32 R12, RZ, RZ, 0x3 ;  /* 0x00000003ff0c7424 */ /* 0x000fe400078e00ff */
[----:B------:R-:W-:-:S07]  /*171f0*/  IMAD.MOV.U32 R11, RZ, RZ, 0x181f ;  /* 0x0000181fff0b7424 */ /* 0x000fce00078e00ff */
[----:B-1234-:R-:W-:Y:S05]  /*17200*/  WARPSYNC.COLLECTIVE R15, `(.L_x_10018) ;  /* 0x000000000f087348 */ /* 0x01efea0003c00000 */
[----:B------:R0:W0:Y:S02]  /*17210*/  SHFL.IDX P6, R14, R13, R12, R11 ;  /* 0x0000000c0d0e7389 */ /* 0x00002400000c000b */
[----:B01234-:R-:W-:Y:S01]  /*17220*/  ENDCOLLECTIVE ;  /* 0x000000000000791b */ /* 0x01ffe20003800000 */
.L_x_10018:
[----:B------:R-:W-:Y:S05]  /*17230*/  BSYNC B1 ;  /* 0x0000000000017941 */ /* 0x000fea0003800000 */
.L_x_10017:
        /* <DEDUP_REMOVED lines=8> */
.L_x_10019:
[----:B------:R-:W-:Y:S05]  /*172c0*/  BRA `(.L_x_10020) ;  /* 0xffffff7c00687947 */ /* 0x000fea000383ffff */
.L_x_9840:
        /* <DEDUP_REMOVED lines=11> */
.L_x_10022:
[----:B------:R-:W-:Y:S05]  /*17380*/  BSYNC B1 ;  /* 0x0000000000017941 */ /* 0x000fea0003800000 */
.L_x_10021:
[----:B------:R-:W-:Y:S05]  /*17390*/  BRA `(.L_x_10023) ;  /* 0xffffff9000387947 */ /* 0x000fea000383ffff */
.L_x_9842:
[----:B------:R-:W-:Y:S01]  /*173a0*/  BSSY B1, `(.L_x_10024) ;  /* 0x0000006000017945 */ /* 0x000fe20003800000 */
[----:B------:R-:W-:-:S07]  /*173b0*/  IMAD.MOV.U32 R15, RZ, RZ, -0x1 ;  /* 0xffffffffff0f7424 */ /* 0x000fce00078e00ff */
[----:B0-----:R-:W-:Y:S05]  /*173c0*/  WARPSYNC.COLLECTIVE R15, `(.L_x_10025) ;  /* 0x000000000f0c7348 */ /* 0x001fea0003c00000 */
[----:B------:R-:W-:Y:S02]  /*173d0*/  ELECT P6, UR62, PT ;  /* 0x00000000003e782f */ /* 0x000fe400038c0000 */
[----:B------:R-:W-:Y:S01]  /*173e0*/  MOV R14, UR62 ;  /* 0x0000003e000e7c02 */ /* 0x000fe20008000f00 */
[----:B0-----:R-:W-:Y:S10]  /*173f0*/  ENDCOLLECTIVE ;  /* 0x000000000000791b */ /* 0x001ff40003800000 */
.L_x_10025:
[----:B------:R-:W-:Y:S05]  /*17400*/  BSYNC B1 ;  /* 0x0000000000017941 */ /* 0x000fea0003800000 */
.L_x_10024:
[----:B------:R-:W-:Y:S05]  /*17410*/  BRA `(.L_x_9841) ;  /* 0xffffff9000307947 */ /* 0x000fea000383ffff */
.L_x_9844:
[----:B0-----:R-:W2:Y:S02]  /*17420*/  LDL R5, [R1+0x4] ;  /* 0x0000040001057983 */ /* 0x001ea40000100800 */
[----:B--2---:R0:W1:Y:S02]  /*17430*/  SYNCS.PHASECHK.TRANS64.TRYWAIT P0, [R5+URZ+0x22820], R4 ;  /* 0x02282004050075a7 */ /* 0x004064000800017f */
[----:B-1----:R-:W-:Y:S05]  /*17440*/  @!P0 NANOSLEEP.SYNCS 0x989680 ;  /* 0x009896800000895d */ /* 0x002fea0003900000 */
[----:B------:R-:W1:Y:S02]  /*17450*/  @!P0 SYNCS.PHASECHK.TRANS64 P0, [R5+URZ+0x22820], R4 ;  /* 0x02282004050085a7 */ /* 0x000e64000800007f */
[----:B-1----:R-:W-:Y:S05]  /*17460*/  @!P0 BRA `(.L_x_9844) ;  /* 0xfffffffc00ec8947 */ /* 0x002fea000383ffff */
[----:B------:R-:W-:Y:S05]  /*17470*/  BRA `(.L_x_10026) ;  /* 0xffffff9000407947 */ /* 0x000fea000383ffff */
.L_x_9848:
[----:B0-----:R0:W1:Y:S02]  /*17480*/  SYNCS.PHASECHK.TRANS64.TRYWAIT P0, [R4+URZ+0x228a0], R9 ;  /* 0x0228a009040075a7 */ /* 0x001064000800017f */
[----:B-1----:R-:W-:Y:S05]  /*17490*/  @!P0 NANOSLEEP.SYNCS 0x989680 ;  /* 0x009896800000895d */ /* 0x002fea0003900000 */
[----:B------:R-:W1:Y:S02]  /*174a0*/  @!P0 SYNCS.PHASECHK.TRANS64 P0, [R4+URZ+0x228a0], R9 ;  /* 0x0228a009040085a7 */ /* 0x000e64000800007f */
[----:B-1----:R-:W-:Y:S05]  /*174b0*/  @!P0 BRA `(.L_x_9848) ;  /* 0xfffffffc00f08947 */ /* 0x002fea000383ffff */
[----:B------:R-:W-:Y:S05]  /*174c0*/  BRA `(.L_x_10027) ;  /* 0xffffff9000687947 */ /* 0x000fea000383ffff */
.L_x_9853:
[----:B-1----:R1:W2:Y:S02]  /*174d0*/  SYNCS.PHASECHK.TRANS64.TRYWAIT P0, [R4+URZ+0x228c0], R9 ;  /* 0x0228c009040075a7 */ /* 0x0022a4000800017f */
[----:B--2---:R-:W-:Y:S05]  /*174e0*/  @!P0 NANOSLEEP.SYNCS 0x989680 ;  /* 0x009896800000895d */ /* 0x004fea0003900000 */
[----:B------:R-:W2:Y:S02]  /*174f0*/  @!P0 SYNCS.PHASECHK.TRANS64 P0, [R4+URZ+0x228c0], R9 ;  /* 0x0228c009040085a7 */ /* 0x000ea4000800007f */
[----:B--2---:R-:W-:Y:S05]  /*17500*/  @!P0 BRA `(.L_x_9853) ;  /* 0xfffffffc00f08947 */ /* 0x004fea000383ffff */
[----:B------:R-:W-:Y:S05]  /*17510*/  BRA `(.L_x_10028) ;  /* 0xffffff9000ec7947 */ /* 0x000fea000383ffff */
.L_x_9863:
[----:B0-----:R0:W1:Y:S02]  /*17520*/  SYNCS.PHASECHK.TRANS64.TRYWAIT P1, [R5+URZ+0x228a0], R6 ;  /* 0x0228a006050075a7 */ /* 0x001064000802017f */
[----:B-1----:R-:W-:Y:S05]  /*17530*/  @!P1 NANOSLEEP.SYNCS 0x989680 ;  /* 0x009896800000995d */ /* 0x002fea0003900000 */
[----:B------:R-:W1:Y:S02]  /*17540*/  @!P1 SYNCS.PHASECHK.TRANS64 P1, [R5+URZ+0x228a0], R6 ;  /* 0x0228a006050095a7 */ /* 0x000e64000802007f */
[----:B-1----:R-:W-:Y:S05]  /*17550*/  @!P1 BRA `(.L_x_9863) ;  /* 0xfffffffc00f09947 */ /* 0x002fea000383ffff */
[----:B------:R-:W-:Y:S05]  /*17560*/  BRA `(.L_x_10029) ;  /* 0xffffff9800847947 */ /* 0x000fea000383ffff */
.L_x_9868:
[----:B-1----:R1:W2:Y:S02]  /*17570*/  SYNCS.PHASECHK.TRANS64.TRYWAIT P1, [R5+URZ+0x228c0], R6 ;  /* 0x0228c006050075a7 */ /* 0x0022a4000802017f */
[----:B--2---:R-:W-:Y:S05]  /*17580*/  @!P1 NANOSLEEP.SYNCS 0x989680 ;  /* 0x009896800000995d */ /* 0x004fea0003900000 */
[----:B------:R-:W2:Y:S02]  /*17590*/  @!P1 SYNCS.PHASECHK.TRANS64 P1, [R5+URZ+0x228c0], R6 ;  /* 0x0228c006050095a7 */ /* 0x000ea4000802007f */
[----:B--2---:R-:W-:Y:S05]  /*175a0*/  @!P1 BRA `(.L_x_9868) ;  /* 0xfffffffc00f09947 */ /* 0x004fea000383ffff */
[----:B------:R-:W-:Y:S05]  /*175b0*/  BRA `(.L_x_10030) ;  /* 0xffffff9c00047947 */ /* 0x000fea000383ffff */
.L_x_9884:
        /* <DEDUP_REMOVED lines=11> */
.L_x_10032:
[----:B------:R-:W-:Y:S05]  /*17670*/  BSYNC B0 ;  /* 0x0000000000007941 */ /* 0x000fea0003800000 */
.L_x_10031:
[----:B------:R-:W-:Y:S05]  /*17680*/  BRA `(.L_x_10033) ;  /* 0xffffffa400f87947 */ /* 0x000fea000383ffff */
.L_x_9886:
[----:B------:R-:W-:Y:S01]  /*17690*/  BSSY B0, `(.L_x_10034) ;  /* 0x0000006000007945 */ /* 0x000fe20003800000 */
[----:B------:R-:W-:-:S07]  /*176a0*/  MOV R15, 0xffffffff ;  /* 0xffffffff000f7802 */ /* 0x000fce0000000f00 */
[----:B0-----:R-:W-:Y:S05]  /*176b0*/  WARPSYNC.COLLECTIVE R15, `(.L_x_10035) ;  /* 0x000000000f0c7348 */ /* 0x001fea0003c00000 */
[----:B------:R-:W-:Y:S02]  /*176c0*/  ELECT P6, UR62, PT ;  /* 0x00000000003e782f */ /* 0x000fe400038c0000 */
[----:B------:R-:W-:Y:S01]  /*176d0*/  MOV R14, UR62 ;  /* 0x0000003e000e7c02 */ /* 0x000fe20008000f00 */
[----:B0-----:R-:W-:Y:S10]  /*176e0*/  ENDCOLLECTIVE ;  /* 0x000000000000791b */ /* 0x001ff40003800000 */
.L_x_10035:
[----:B------:R-:W-:Y:S05]  /*176f0*/  BSYNC B0 ;  /* 0x0000000000007941 */ /* 0x000fea0003800000 */
.L_x_10034:
[----:B------:R-:W-:Y:S05]  /*17700*/  BRA `(.L_x_10036) ;  /* 0xffffffa800047947 */ /* 0x000fea000383ffff */
.L_x_9888:
[----:B0-----:R0:W1:Y:S02]  /*17710*/  SYNCS.PHASECHK.TRANS64.TRYWAIT P0, [R0+URZ+0x22840], R2 ;  /* 0x02284002000075a7 */ /* 0x001064000800017f */
[----:B-1----:R-:W-:Y:S05]  /*17720*/  @!P0 NANOSLEEP.SYNCS 0x989680 ;  /* 0x009896800000895d */ /* 0x002fea0003900000 */
[----:B------:R-:W1:Y:S02]  /*17730*/  @!P0 SYNCS.PHASECHK.TRANS64 P0, [R0+URZ+0x22840], R2 ;  /* 0x02284002000085a7 */ /* 0x000e64000800007f */
[----:B-1----:R-:W-:Y:S05]  /*17740*/  @!P0 BRA `(.L_x_9888) ;  /* 0xfffffffc00f08947 */ /* 0x002fea000383ffff */
[----:B------:R-:W-:Y:S05]  /*17750*/  BRA `(.L_x_10037) ;  /* 0xffffffa800707947 */ /* 0x000fea000383ffff */
.L_x_9892:
[----:B------:R-:W2:Y:S01]  /*17760*/  LDL.LU R11, [R1+0x54] ;  /* 0x00005400010b7983 */ /* 0x000ea20000300800 */
[----:B------:R-:W-:Y:S01]  /*17770*/  IMAD.MOV.U32 R13, RZ, RZ, R0 ;  /* 0x000000ffff0d7224 */ /* 0x000fe200078e0000 */
[----:B------:R-:W-:Y:S01]  /*17780*/  LOP3.LUT R8, R8, 0x7f, RZ, 0xc0, !PT ;  /* 0x0000007f08087812 */ /* 0x000fe200078ec0ff */
[----:B------:R-:W-:Y:S02]  /*17790*/  IMAD.MOV.U32 R12, RZ, RZ, RZ ;  /* 0x000000ffff0c7224 */ /* 0x000fe400078e00ff */
[----:B------:R-:W-:Y:S01]  /*177a0*/  IMAD.MOV.U32 R15, RZ, RZ, -0x1 ;  /* 0xffffffffff0f7424 */ /* 0x000fe200078e00ff */
[----:B------:R-:W-:-:S05]  /*177b0*/  SHF.R.U32.HI R5, RZ, 0x3, R8 ;  /* 0x00000003ff057819 */ /* 0x000fca0000011608 */
[----:B------:R-:W-:-:S04]  /*177c0*/  IMAD.IADD R2, R5, 0x1, R17 ;  /* 0x0000000105027824 */ /* 0x000fc800078e0211 */
[C---:B------:R-:W-:Y:S01]  /*177d0*/  VIADD R5, R2.reuse, 0x10 ;  /* 0x0000001002057836 */ /* 0x040fe20000000000 */
[----:B------:R-:W-:Y:S01]  /*177e0*/  IADD3 R8, R2, 0x60, RZ ;  /* 0x0000006002087810 */ /* 0x000fe20007ffe0ff */
[----:B--2---:R-:W-:Y:S02]  /*177f0*/  IMAD R3, R11, R7, RZ ;  /* 0x000000070b037224 */ /* 0x004fe400078e02ff */
[----:B------:R-:W-:-:S03]  /*17800*/  IMAD.MOV.U32 R11, RZ, RZ, 0x181f ;  /* 0x0000181fff0b7424 */ /* 0x000fc600078e00ff */
[----:B------:R-:W-:-:S13]  /*17810*/  ISETP.GE.AND P1, PT, R2, R3, PT ;  /* 0x000000030200720c */ /* 0x000fda0003f26270 */
[----:B-----5:R-:W-:Y:S05]  /*17820*/  WARPSYNC.COLLECTIVE R15, `(.L_x_10038) ;  /* 0x000000000f087348 */ /* 0x020fea0003c00000 */
[----:B------:R0:W1:Y:S02]  /*17830*/  SHFL.IDX P6, R14, R13, R12, R11 ;  /* 0x0000000c0d0e7389 */ /* 0x00006400000c000b */
[----:B01---5:R-:W-:Y:S01]  /*17840*/  ENDCOLLECTIVE ;  /* 0x000000000000791b */ /* 0x023fe20003800000 */
.L_x_10038:
[----:B------:R-:W-:Y:S02]  /*17850*/  IMAD.MOV.U32 R13, RZ, RZ, R4 ;  /* 0x000000ffff0d7224 */ /* 0x000fe400078e0004 */
[----:B------:R-:W-:-:S07]  /*17860*/  IMAD.MOV.U32 R6, RZ, RZ, R14 ;  /* 0x000000ffff067224 */ /* 0x000fce00078e000e */
[----:B------:R-:W-:Y:S05]  /*17870*/  WARPSYNC.COLLECTIVE R15, `(.L_x_10039) ;  /* 0x000000000f087348 */ /* 0x000fea0003c00000 */
[----:B------:R0:W1:Y:S02]  /*17880*/  SHFL.IDX P6, R14, R13, R12, R11 ;  /* 0x0000000c0d0e7389 */ /* 0x00006400000c000b */
[----:B01----:R-:W-:Y:S01]  /*17890*/  ENDCOLLECTIVE ;  /* 0x000000000000791b */ /* 0x003fe20003800000 */
.L_x_10039:
[----:B------:R-:W-:Y:S02]  /*178a0*/  IMAD.MOV.U32 R13, RZ, RZ, R0 ;  /* 0x000000ffff0d7224 */ /* 0x000fe400078e0000 */
[----:B------:R-:W-:Y:S02]  /*178b0*/  IMAD.MOV.U32 R12, RZ, RZ, 0x1 ;  /* 0x00000001ff0c7424 */ /* 0x000fe400078e00ff */
[----:B------:R-:W-:-:S07]  /*178c0*/  IMAD.MOV.U32 R7, RZ, RZ, R14 ;  /* 0x000000ffff077224 */ /* 0x000fce00078e000e */
[----:B------:R-:W-:Y:S05]  /*178d0*/  WARPSYNC.COLLECTIVE R15, `(.L_x_10040) ;  /* 0x000000000f087348 */ /* 0x000fea0003c00000 */
[----:B------:R0:W1:Y:S02]  /*178e0*/  SHFL.IDX P6, R14, R13, R12, R11 ;  /* 0x0000000c0d0e7389 */ /* 0x00006400000c000b */
[----:B01----:R-:W-:Y:S01]  /*178f0*/  ENDCOLLECTIVE ;  /* 0x000000000000791b */ /* 0x003fe20003800000 */
.L_x_10040:
        /* <DEDUP_REMOVED lines=15> */
.L_x_10041:
[----:B------:R-:W-:Y:S02]  /*179f0*/  IMAD.MOV.U32 R13, RZ, RZ, R0 ;  /* 0x000000ffff0d7224 */ /* 0x000fe400078e0000 */
[----:B------:R-:W-:Y:S01]  /*17a00*/  IMAD.MOV.U32 R12, RZ, RZ, 0x2 ;  /* 0x00000002ff0c7424 */ /* 0x000fe200078e00ff */
[----:B------:R-:W-:-:S07]  /*17a10*/  MOV R5, R14 ;  /* 0x0000000e00057202 */ /* 0x000fce0000000f00 */
[----:B------:R-:W-:Y:S05]  /*17a20*/  WARPSYNC.COLLECTIVE R15, `(.L_x_10042) ;  /* 0x000000000f087348 */ /* 0x000fea0003c00000 */
[----:B------:R0:W1:Y:S02]  /*17a30*/  SHFL.IDX P6, R14, R13, R12, R11 ;  /* 0x0000000c0d0e7389 */ /* 0x00006400000c000b */
[----:B01----:R-:W-:Y:S01]  /*17a40*/  ENDCOLLECTIVE ;  /* 0x000000000000791b */ /* 0x003fe20003800000 */
.L_x_10042:
        /* <DEDUP_REMOVED lines=15> */
.L_x_10043:
[----:B------:R-:W-:Y:S01]  /*17b40*/  IMAD.MOV.U32 R13, RZ, RZ, R0 ;  /* 0x000000ffff0d7224 */ /* 0x000fe200078e0000 */
[----:B------:R-:W-:Y:S01]  /*17b50*/  MOV R12, 0x3 ;  /* 0x00000003000c7802 */ /* 0x000fe20000000f00 */
[----:B------:R-:W-:-:S07]  /*17b60*/  IMAD.MOV.U32 R5, RZ, RZ, R14 ;  /* 0x000000ffff057224 */ /* 0x000fce00078e000e */
[----:B------:R-:W-:Y:S05]  /*17b70*/  WARPSYNC.COLLECTIVE R15, `(.L_x_10044) ;  /* 0x000000000f087348 */ /* 0x000fea0003c00000 */
[----:B------:R0:W1:Y:S02]  /*17b80*/  SHFL.IDX P6, R14, R13, R12, R11 ;  /* 0x0000000c0d0e7389 */ /* 0x00006400000c000b */
[----:B01----:R-:W-:Y:S01]  /*17b90*/  ENDCOLLECTIVE ;  /* 0x000000000000791b */ /* 0x003fe20003800000 */
.L_x_10044:
        /* <DEDUP_REMOVED lines=15> */
.L_x_10045:
[----:B------:R-:W-:Y:S02]  /*17c90*/  IMAD.MOV.U32 R13, RZ, RZ, R0 ;  /* 0x000000ffff0d7224 */ /* 0x000fe400078e0000 */
[----:B------:R-:W-:Y:S02]  /*17ca0*/  IMAD.MOV.U32 R12, RZ, RZ, 0x4 ;  /* 0x00000004ff0c7424 */ /* 0x000fe400078e00ff */
[----:B------:R-:W-:-:S07]  /*17cb0*/  IMAD.MOV.U32 R5, RZ, RZ, R14 ;  /* 0x000000ffff057224 */ /* 0x000fce00078e000e */
[----:B------:R-:W-:Y:S05]  /*17cc0*/  WARPSYNC.COLLECTIVE R15, `(.L_x_10046) ;  /* 0x000000000f087348 */ /* 0x000fea0003c00000 */
[----:B------:R0:W1:Y:S02]  /*17cd0*/  SHFL.IDX P6, R14, R13, R12, R11 ;  /* 0x0000000c0d0e7389 */ /* 0x00006400000c000b */
[----:B01----:R-:W-:Y:S01]  /*17ce0*/  ENDCOLLECTIVE ;  /* 0x000000000000791b */ /* 0x003fe20003800000 */
.L_x_10046:
        /* <DEDUP_REMOVED lines=15> */
.L_x_10047:
[----:B------:R-:W-:Y:S02]  /*17de0*/  IMAD.MOV.U32 R13, RZ, RZ, R0 ;  /* 0x000000ffff0d7224 */ /* 0x000fe400078e0000 */
[----:B------:R-:W-:Y:S02]  /*17df0*/  IMAD.MOV.U32 R12, RZ, RZ, 0x5 ;  /* 0x00000005ff0c7424 */ /* 0x000fe400078e00ff */
[----:B------:R-:W-:-:S07]  /*17e00*/  IMAD.MOV.U32 R5, RZ, RZ, R14 ;  /* 0x000000ffff057224 */ /* 0x000fce00078e000e */
[----:B------:R-:W-:Y:S05]  /*17e10*/  WARPSYNC.COLLECTIVE R15, `(.L_x_10048) ;  /* 0x000000000f087348 */ /* 0x000fea0003c00000 */
[----:B------:R0:W1:Y:S02]  /*17e20*/  SHFL.IDX P6, R14, R13, R12, R11 ;  /* 0x0000000c0d0e7389 */ /* 0x00006400000c000b */
[----:B01----:R-:W-:Y:S01]  /*17e30*/  ENDCOLLECTIVE ;  /* 0x000000000000791b */ /* 0x003fe20003800000 */
.L_x_10048:
[----:B------:R-:W-:-:S05]  /*17e40*/  @!P1 LEA R5, P2, R9, R5, 0x1 ;  /* 0x0000000509059211 */ /* 0x000fca00078408ff */
[----:B------:R-:W-:-:S04]  /*17e50*/  @!P1 IMAD.X R6, RZ, RZ, R6, P2 ;  /* 0x000000ffff069224 */ /* 0x000fc800010e0606 */
[----:B------:R-:W-:Y:S01]  /*17e60*/  @!P1 IMAD.MOV.U32 R7, RZ, RZ, R6 ;  /* 0x000000ffff079224 */ /* 0x000fe200078e0006 */
[----:B------:R-:W-:Y:S01]  /*17e70*/  @!P1 MOV R6, R5 ;  /* 0x0000000500069202 */ /* 0x000fe20000000f00 */
[----:B------:R-:W-:Y:S02]  /*17e80*/  IMAD.MOV.U32 R13, RZ, RZ, R4 ;  /* 0x000000ffff0d7224 */ /* 0x000fe400078e0004 */
[----:B------:R-:W-:Y:S02]  /*17e90*/  VIADD R5, R2, 0x50 ;  /* 0x0000005002057836 */ /* 0x000fe40000000000 */
[----:B------:R-:W-:Y:S01]  /*17ea0*/  @!PT LDS RZ, [RZ] ;  /* 0x00000000fffff984 */ /* 0x000fe20000000800 */
[----:B------:R-:W-:Y:S01]  /*17eb0*/  @!PT LDS RZ, [RZ] ;  /* 0x00000000fffff984 */ /* 0x000fe20000000800 */
[----:B------:R-:W-:Y:S01]  /*17ec0*/  @!PT LDS RZ, [RZ] ;  /* 0x00000000fffff984 */ /* 0x000fe20000000800 */
[----:B------:R0:W-:Y:S03]  /*17ed0*/  @!P1 LDGSTS.E.BYPASS.LTC128B.128 [R10+0x1a400], desc[UR40][R6.64], !P0 ;  /* 0x1a400000060a9fae */ /* 0x0001e6000c101d68 */
[----:B------:R-:W-:Y:S01]  /*17ee0*/  ISETP.GE.AND P1, PT, R5, R3, PT ;  /* 0x000000030500720c */ /* 0x000fe20003f26270 */
[----:B0-----:R-:W-:-:S12]  /*17ef0*/  IMAD.MOV.U32 R6, RZ, RZ, R14 ;  /* 0x000000ffff067224 */ /* 0x001fd800078e000e */
[----:B------:R-:W-:Y:S05]  /*17f00*/  WARPSYNC.COLLECTIVE R15, `(.L_x_10049) ;  /* 0x000000000f087348 */ /* 0x000fea0003c00000 */
[----:B------:R0:W1:Y:S02]  /*17f10*/  SHFL.IDX P6, R14, R13, R12, R11 ;  /* 0x0000000c0d0e7389 */ /* 0x00006400000c000b */
[----:B01----:R-:W-:Y:S01]  /*17f20*/  ENDCOLLECTIVE ;  /* 0x000000000000791b */ /* 0x003fe20003800000 */
.L_x_10049:
[----:B------:R-:W-:Y:S02]  /*17f30*/  IMAD.MOV.U32 R13, RZ, RZ, R0 ;  /* 0x000000ffff0d7224 */ /* 0x000fe400078e0000 */
[----:B------:R-:W-:Y:S02]  /*17f40*/  IMAD.MOV.U32 R12, RZ, RZ, 0x6 ;  /* 0x00000006ff0c7424 */ /* 0x000fe400078e00ff */
[----:B------:R-:W-:-:S07]  /*17f50*/  IMAD.MOV.U32 R5, RZ, RZ, R14 ;  /* 0x000000ffff057224 */ /* 0x000fce00078e000e */
[----:B------:R-:W-:Y:S05]  /*17f60*/  WARPSYNC.COLLECTIVE R15, `(.L_x_10050) ;  /* 0x000000000f087348 */ /* 0x000fea0003c00000 */
[----:B------:R0:W1:Y:S02]  /*17f70*/  SHFL.IDX P6, R14, R13, R12, R11 ;  /* 0x0000000c0d0e7389 */ /* 0x00006400000c000b */
[----:B01----:R-:W-:Y:S01]  /*17f80*/  ENDCOLLECTIVE ;  /* 0x000000000000791b */ /* 0x003fe20003800000 */
.L_x_10050:
        /* <DEDUP_REMOVED lines=14> */
.L_x_10051:
[----:B------:R-:W-:Y:S02]  /*18070*/  IMAD.MOV.U32 R13, RZ, RZ, R0 ;  /* 0x000000ffff0d7224 */ /* 0x000fe400078e0000 */
[----:B------:R-:W-:Y:S02]  /*18080*/  IMAD.MOV.U32 R12, RZ, RZ, 0x7 ;  /* 0x00000007ff0c7424 */ /* 0x000fe400078e00ff */
[----:B------:R-:W-:-:S07]  /*18090*/  IMAD.MOV.U32 R5, RZ, RZ, R14 ;  /* 0x000000ffff057224 */ /* 0x000fce00078e000e */
[----:B------:R-:W-:Y:S05]  /*180a0*/  WARPSYNC.COLLECTIVE R15, `(.L_x_10052) ;  /* 0x000000000f087348 */ /* 0x000fea0003c00000 */
[----:B------:R0:W1:Y:S02]  /*180b0*/  SHFL.IDX P6, R14, R13, R12, R11 ;  /* 0x0000000c0d0e7389 */ /* 0x00006400000c000b */
[----:B01----:R-:W-:Y:S01]  /*180c0*/  ENDCOLLECTIVE ;  /* 0x000000000000791b */ /* 0x003fe20003800000 */
.L_x_10052:
        /* <DEDUP_REMOVED lines=13> */
.L_x_10053:
[----:B------:R-:W-:Y:S01]  /*181a0*/  IMAD.MOV.U32 R4, RZ, RZ, R14 ;  /* 0x000000ffff047224 */ /* 0x000fe200078e000e */
[----:B------:R-:W-:Y:S06]  /*181b0*/  BRA `(.L_x_10054) ;  /* 0xffffffac001c7947 */ /* 0x000fec000383ffff */
.L_x_9895:
[----:B0-----:R-:W2:Y:S02]  /*181c0*/  LDL R2, [R1+0x4] ;  /* 0x0000040001027983 */ /* 0x001ea40000100800 */
[----:B--2---:R0:W2:Y:S02]  /*181d0*/  SYNCS.PHASECHK.TRANS64.TRYWAIT P0, [R2+URZ+0x22820], R0 ;  /* 0x02282000020075a7 */ /* 0x0040a4000800017f */
[----:B--2---:R-:W-:Y:S05]  /*181e0*/  @!P0 NANOSLEEP.SYNCS 0x989680 ;  /* 0x009896800000895d */ /* 0x004fea0003900000 */
[----:B------:R-:W2:Y:S02]  /*181f0*/  @!P0 SYNCS.PHASECHK.TRANS64 P0, [R2+URZ+0x22820], R0 ;  /* 0x02282000020085a7 */ /* 0x000ea4000800007f */
[----:B--2---:R-:W-:Y:S05]  /*18200*/  @!P0 BRA `(.L_x_9895) ;  /* 0xfffffffc00ec8947 */ /* 0x004fea000383ffff */
[----:B------:R-:W-:Y:S05]  /*18210*/  BRA `(.L_x_10055) ;  /* 0xffffffac00887947 */ /* 0x000fea000383ffff */
.L_x_9899:
[----:B0-----:R0:W2:Y:S02]  /*18220*/  SYNCS.PHASECHK.TRANS64.TRYWAIT P0, [R2+URZ+0x22860], R0 ;  /* 0x02286000020075a7 */ /* 0x0010a4000800017f */
[----:B--2---:R-:W-:Y:S05]  /*18230*/  @!P0 NANOSLEEP.SYNCS 0x989680 ;  /* 0x009896800000895d */ /* 0x004fea0003900000 */
[----:B------:R-:W2:Y:S02]  /*18240*/  @!P0 SYNCS.PHASECHK.TRANS64 P0, [R2+URZ+0x22860], R0 ;  /* 0x02286000020085a7 */ /* 0x000ea4000800007f */
[----:B--2---:R-:W-:Y:S05]  /*18250*/  @!P0 BRA `(.L_x_9899) ;  /* 0xfffffffc00f08947 */ /* 0x004fea000383ffff */
[----:B------:R-:W-:Y:S05]  /*18260*/  BRA `(.L_x_10056) ;  /* 0xffffffac00b87947 */ /* 0x000fea000383ffff */
.L_x_9914:
[----:B-1----:R1:W2:Y:S02]  /*18270*/  SYNCS.PHASECHK.TRANS64.TRYWAIT P0, [R2+URZ+0x22840], R5 ;  /* 0x02284005020075a7 */ /* 0x0022a4000800017f */
[----:B--2---:R-:W-:Y:S05]  /*18280*/  @!P0 NANOSLEEP.SYNCS 0x989680 ;  /* 0x009896800000895d */ /* 0x004fea0003900000 */
[----:B------:R-:W2:Y:S02]  /*18290*/  @!P0 SYNCS.PHASECHK.TRANS64 P0, [R2+URZ+0x22840], R5 ;  /* 0x02284005020085a7 */ /* 0x000ea4000800007f */
[----:B--2---:R-:W-:Y:S05]  /*182a0*/  @!P0 BRA `(.L_x_9914) ;  /* 0xfffffffc00f08947 */ /* 0x004fea000383ffff */
[----:B------:R-:W-:Y:S05]  /*182b0*/  BRA `(.L_x_10057) ;  /* 0xffffffb400e87947 */ /* 0x000fea000383ffff */
.L_x_9919:
[----:B0-----:R0:W2:Y:S02]  /*182c0*/  SYNCS.PHASECHK.TRANS64.TRYWAIT P0, [R2+URZ+0x22860], R5 ;  /* 0x02286005020075a7 */ /* 0x0010a4000800017f */
[----:B--2---:R-:W-:Y:S05]  /*182d0*/  @!P0 NANOSLEEP.SYNCS 0x989680 ;  /* 0x009896800000895d */ /* 0x004fea0003900000 */
[----:B------:R-:W2:Y:S02]  /*182e0*/  @!P0 SYNCS.PHASECHK.TRANS64 P0, [R2+URZ+0x22860], R5 ;  /* 0x02286005020085a7 */ /* 0x000ea4000800007f */
[----:B--2---:R-:W-:Y:S05]  /*182f0*/  @!P0 BRA `(.L_x_9919) ;  /* 0xfffffffc00f08947 */ /* 0x004fea000383ffff */
[----:B------:R-:W-:Y:S05]  /*18300*/  BRA `(.L_x_10058) ;  /* 0xffffffb800707947 */ /* 0x000fea000383ffff */
.L_x_9930:
[----:B0-----:R0:W1:Y:S02]  /*18310*/  SYNCS.PHASECHK.TRANS64.TRYWAIT P0, [R3+URZ+0x22840], R2 ;  /* 0x02284002030075a7 */ /* 0x001064000800017f */
[----:B-1----:R-:W-:Y:S05]  /*18320*/  @!P0 NANOSLEEP.SYNCS 0x989680 ;  /* 0x009896800000895d */ /* 0x002fea0003900000 */
[----:B------:R-:W1:Y:S02]  /*18330*/  @!P0 SYNCS.PHASECHK.TRANS64 P0, [R3+URZ+0x22840], R2 ;  /* 0x02284002030085a7 */ /* 0x000e64000800007f */
[----:B-1----:R-:W-:Y:S05]  /*18340*/  @!P0 BRA `(.L_x_9930) ;  /* 0xfffffffc00f08947 */ /* 0x002fea000383ffff */
[----:B------:R-:W-:Y:S05]  /*18350*/  BRA `(.L_x_10059) ;  /* 0xffffffc000807947 */ /* 0x000fea000383ffff */
.L_x_9935:
[----:B-1----:R1:W2:Y:S02]  /*18360*/  SYNCS.PHASECHK.TRANS64.TRYWAIT P0, [R3+URZ+0x22860], R2 ;  /* 0x02286002030075a7 */ /* 0x0022a4000800017f */
[----:B--2---:R-:W-:Y:S05]  /*18370*/  @!P0 NANOSLEEP.SYNCS 0x989680 ;  /* 0x009896800000895d */ /* 0x004fea0003900000 */
[----:B------:R-:W2:Y:S02]  /*18380*/  @!P0 SYNCS.PHASECHK.TRANS64 P0, [R3+URZ+0x22860], R2 ;  /* 0x02286002030085a7 */ /* 0x000ea4000800007f */
[----:B--2---:R-:W-:Y:S05]  /*18390*/  @!P0 BRA `(.L_x_9935) ;  /* 0xfffffffc00f08947 */ /* 0x004fea000383ffff */
[----:B------:R-:W-:Y:S05]  /*183a0*/  BRA `(.L_x_10060) ;  /* 0xffffffc400047947 */ /* 0x000fea000383ffff */
.L_x_9946:
[----:B0-----:R0:W1:Y:S02]  /*183b0*/  SYNCS.PHASECHK.TRANS64.TRYWAIT P0, [R3+URZ+0x22840], R2 ;  /* 0x02284002030075a7 */ /* 0x001064000800017f */
[----:B-1----:R-:W-:Y:S05]  /*183c0*/  @!P0 NANOSLEEP.SYNCS 0x989680 ;  /* 0x009896800000895d */ /* 0x002fea0003900000 */
[----:B------:R-:W1:Y:S02]  /*183d0*/  @!P0 SYNCS.PHASECHK.TRANS64 P0, [R3+URZ+0x22840], R2 ;  /* 0x02284002030085a7 */ /* 0x000e64000800007f */
[----:B-1----:R-:W-:Y:S05]  /*183e0*/  @!P0 BRA `(.L_x_9946) ;  /* 0xfffffffc00f08947 */ /* 0x002fea000383ffff */
[----:B------:R-:W-:Y:S05]  /*183f0*/  BRA `(.L_x_10061) ;  /* 0xffffffc800f07947 */ /* 0x000fea000383ffff */
.L_x_9951:
[----:B-1----:R1:W2:Y:S02]  /*18400*/  SYNCS.PHASECHK.TRANS64.TRYWAIT P0, [R3+URZ+0x22860], R2 ;  /* 0x02286002030075a7 */ /* 0x0022a4000800017f */
[----:B--2---:R-:W-:Y:S05]  /*18410*/  @!P0 NANOSLEEP.SYNCS 0x989680 ;  /* 0x009896800000895d */ /* 0x004fea0003900000 */
[----:B------:R-:W2:Y:S02]  /*18420*/  @!P0 SYNCS.PHASECHK.TRANS64 P0, [R3+URZ+0x22860], R2 ;  /* 0x02286002030085a7 */ /* 0x000ea4000800007f */
[----:B--2---:R-:W-:Y:S05]  /*18430*/  @!P0 BRA `(.L_x_9951) ;  /* 0xfffffffc00f08947 */ /* 0x004fea000383ffff */
[----:B------:R-:W-:Y:S05]  /*18440*/  BRA `(.L_x_10062) ;  /* 0xffffffcc00787947 */ /* 0x000fea000383ffff */
.L_x_9963:
[----:B------:R-:W-:Y:S01]  /*18450*/  BSSY B0, `(.L_x_10063) ;  /* 0x0000008000007945 */ /* 0x000fe20003800000 */
[----:B------:R-:W-:Y:S02]  /*18460*/  IMAD.MOV.U32 R13, RZ, RZ, R16 ;  /* 0x000000ffff0d7224 */ /* 0x000fe400078e0010 */
[----:B------:R-:W-:Y:S02]  /*18470*/  IMAD.MOV.U32 R12, RZ, RZ, RZ ;  /* 0x000000ffff0c7224 */ /* 0x000fe400078e00ff */
[----:B------:R-:W-:Y:S02]  /*18480*/  IMAD.MOV.U32 R11, RZ, RZ, 0x1f ;  /* 0x0000001fff0b7424 */ /* 0x000fe400078e00ff */
[----:B------:R-:W-:-:S07]  /*18490*/  IMAD.MOV.U32 R15, RZ, RZ, -0x1 ;  /* 0xffffffffff0f7424 */ /* 0x000fce00078e00ff */
[----:B--2--5:R-:W-:Y:S05]  /*184a0*/  WARPSYNC.COLLECTIVE R15, `(.L_x_10064) ;  /* 0x000000000f087348 */ /* 0x024fea0003c00000 */
[----:B------:R0:W1:Y:S02]  /*184b0*/  SHFL.IDX P6, R14, R13, R12, R11 ;  /* 0x0000000c0d0e7389 */ /* 0x00006400000c000b */
[----:B012--5:R-:W-:Y:S01]  /*184c0*/  ENDCOLLECTIVE ;  /* 0x000000000000791b */ /* 0x027fe20003800000 */
.L_x_10064:
[----:B------:R-:W-:Y:S05]  /*184d0*/  BSYNC B0 ;  /* 0x0000000000007941 */ /* 0x000fea0003800000 */
.L_x_10063:
[----:B------:R-:W-:Y:S01]  /*184e0*/  IMAD.MOV.U32 R13, RZ, RZ, R16 ;  /* 0x000000ffff0d7224 */ /* 0x000fe200078e0010 */
[----:B------:R-:W-:Y:S01]  /*184f0*/  MOV R12, 0x1 ;  /* 0x00000001000c7802 */ /* 0x000fe20000000f00 */
[----:B------:R-:W-:Y:S02]  /*18500*/  IMAD.MOV.U32 R11, RZ, RZ, 0x1f ;  /* 0x0000001fff0b7424 */ /* 0x000fe400078e00ff */
[----:B------:R-:W-:Y:S02]  /*18510*/  IMAD.MOV.U32 R15, RZ, RZ, -0x1 ;  /* 0xffffffffff0f7424 */ /* 0x000fe400078e00ff */
[----:B------:R-:W-:Y:S02]  /*18520*/  IMAD.IADD R5, R19, 0x1, R7 ;  /* 0x0000000113057824 */ /* 0x000fe400078e0207 */
[----:B------:R-:W-:-:S07]  /*18530*/  IMAD.MOV.U32 R0, RZ, RZ, R14 ;  /* 0x000000ffff007224 */ /* 0x000fce00078e000e */
[----:B------:R-:W-:Y:S05]  /*18540*/  WARPSYNC.COLLECTIVE R15, `(.L_x_10065) ;  /* 0x000000000f087348 */ /* 0x000fea0003c00000 */
[----:B------:R0:W1:Y:S02]  /*18550*/  SHFL.IDX P6, R14, R13, R12, R11 ;  /* 0x0000000c0d0e7389 */ /* 0x00006400000c000b */
[----:B01----:R-:W-:Y:S01]  /*18560*/  ENDCOLLECTIVE ;  /* 0x000000000000791b */ /* 0x003fe20003800000 */
.L_x_10065:
        /* <DEDUP_REMOVED lines=18> */
.L_x_10066:
        /* <DEDUP_REMOVED lines=8> */
.L_x_10067:
        /* <DEDUP_REMOVED lines=8> */
.L_x_10068:
        /* <DEDUP_REMOVED lines=8> */
.L_x_10069:
        /* <DEDUP_REMOVED lines=8> */
.L_x_10070:
        /* <DEDUP_REMOVED lines=9> */
.L_x_10071:
[----:B------:R-:W-:Y:S01]  /*18920*/  MOV R6, R14 ;  /* 0x0000000e00067202 */ /* 0x000fe20000000f00 */
[----:B------:R-:W-:Y:S06]  /*18930*/  BRA `(.L_x_10072) ;  /* 0xffffffd000d07947 */ /* 0x000fec000383ffff */
.L_x_9968:
        /* <DEDUP_REMOVED lines=8> */
.L_x_10074:
[----:B------:R-:W-:Y:S05]  /*189c0*/  BSYNC B0 ;  /* 0x0000000000007941 */ /* 0x000fea0003800000 */
.L_x_10073:
        /* <DEDUP_REMOVED lines=9> */
.L_x_10075:
        /* <DEDUP_REMOVED lines=8> */
.L_x_10076:
        /* <DEDUP_REMOVED lines=8> */
.L_x_10077:
        /* <DEDUP_REMOVED lines=8> */
.L_x_10078:
        /* <DEDUP_REMOVED lines=9> */
.L_x_10079:
[----:B------:R-:W-:Y:S01]  /*18c70*/  IMAD.MOV.U32 R6, RZ, RZ, R14 ;  /* 0x000000ffff067224 */ /* 0x000fe200078e000e */
[----:B------:R-:W-:Y:S06]  /*18c80*/  BRA `(.L_x_10080) ;  /* 0xffffffd000987947 */ /* 0x000fec000383ffff */
.L_x_9970:
[----:B------:R-:W-:Y:S01]  /*18c90*/  BSSY B0, `(.L_x_10081) ;  /* 0x0000006000007945 */ /* 0x000fe20003800000 */
[----:B------:R-:W-:Y:S01]  /*18ca0*/  PLOP3.LUT P6, PT, P6, PT, PT, 0x8, 0x0 ;  /* 0x000000000000781c */ /* 0x000fe200037ce170 */
[----:B------:R-:W-:-:S12]  /*18cb0*/  IMAD.MOV.U32 R15, RZ, RZ, -0x1 ;  /* 0xffffffffff0f7424 */ /* 0x000fd800078e00ff */
[----:B0----5:R-:W-:Y:S05]  /*18cc0*/  WARPSYNC.COLLECTIVE R15, `(.L_x_10082) ;  /* 0x000000000f087348 */ /* 0x021fea0003c00000 */
[----:B------:R-:W-:Y:S01]  /*18cd0*/  VOTE.ANY R14, PT, P6 ;  /* 0x00000000000e7806 */ /* 0x000fe200030e0100 */
[----:B0----5:R-:W-:Y:S06]  /*18ce0*/  ENDCOLLECTIVE ;  /* 0x000000000000791b */ /* 0x021fec0003800000 */
.L_x_10082:
[----:B------:R-:W-:Y:S05]  /*18cf0*/  BSYNC B0 ;  /* 0x0000000000007941 */ /* 0x000fea0003800000 */
.L_x_10081:
[----:B------:R-:W-:Y:S01]  /*18d00*/  IMAD.MOV.U32 R5, RZ, RZ, R14 ;  /* 0x000000ffff057224 */ /* 0x000fe200078e000e */
[----:B------:R-:W-:Y:S01]  /*18d10*/  MOV R13, R2 ;  /* 0x00000002000d7202 */ /* 0x000fe20000000f00 */
[----:B------:R-:W-:Y:S02]  /*18d20*/  IMAD.MOV.U32 R11, RZ, RZ, 0x1f ;  /* 0x0000001fff0b7424 */ /* 0x000fe400078e00ff */
[----:B------:R-:W0:Y:S01]  /*18d30*/  POPC R4, R5 ;  /* 0x0000000500047309 */ /* 0x000e220000000000 */
[----:B------:R-:W-:Y:S02]  /*18d40*/  IMAD.MOV.U32 R15, RZ, RZ, -0x1 ;  /* 0xffffffffff0f7424 */ /* 0x000fe400078e00ff */
[----:B0-----:R-:W-:-:S07]  /*18d50*/  IMAD.MOV.U32 R12, RZ, RZ, R4 ;  /* 0x000000ffff0c7224 */ /* 0x001fce00078e0004 */
[----:B------:R-:W-:Y:S05]  /*18d60*/  WARPSYNC.COLLECTIVE R15, `(.L_x_10083) ;  /* 0x000000000f087348 */ /* 0x000fea0003c00000 */
[----:B------:R0:W1:Y:S02]  /*18d70*/  SHFL.IDX P6, R14, R13, R12, R11 ;  /* 0x0000000c0d0e7389 */ /* 0x00006400000c000b */
[----:B01----:R-:W-:Y:S01]  /*18d80*/  ENDCOLLECTIVE ;  /* 0x000000000000791b */ /* 0x003fe20003800000 */
.L_x_10083:
[----:B------:R-:W-:Y:S01]  /*18d90*/  IMAD.MOV.U32 R17, RZ, RZ, R14 ;  /* 0x000000ffff117224 */ /* 0x000fe200078e000e */
[----:B------:R-:W-:Y:S06]  /*18da0*/  BRA `(.L_x_10084) ;  /* 0xffffffd000887947 */ /* 0x000fec000383ffff */
.L_x_9972:
[----:B------:R-:W-:Y:S01]  /*18db0*/  BSSY B0, `(.L_x_10085) ;  /* 0x0000007000007945 */ /* 0x000fe20003800000 */
[----:B------:R-:W-:Y:S02]  /*18dc0*/  IMAD.MOV.U32 R13, RZ, RZ, R3 ;  /* 0x000000ffff0d7224 */ /* 0x000fe400078e0003 */
[----:B------:R-:W-:Y:S02]  /*18dd0*/  IMAD.MOV.U32 R11, RZ, RZ, 0x1f ;  /* 0x0000001fff0b7424 */ /* 0x000fe400078e00ff */
[----:B------:R-:W-:-:S07]  /*18de0*/  IMAD.MOV.U32 R15, RZ, RZ, -0x1 ;  /* 0xffffffffff0f7424 */ /* 0x000fce00078e00ff */
[----:B0-2--5:R-:W-:Y:S05]  /*18df0*/  WARPSYNC.COLLECTIVE R15, `(.L_x_10086) ;  /* 0x000000000f087348 */ /* 0x025fea0003c00000 */
[----:B------:R1:W3:Y:S02]  /*18e00*/  SHFL.IDX P6, R14, R13, R12, R11 ;  /* 0x0000000c0d0e7389 */ /* 0x0002e400000c000b */
[----:B0123-5:R-:W-:Y:S01]  /*18e10*/  ENDCOLLECTIVE ;  /* 0x000000000000791b */ /* 0x02ffe20003800000 */
.L_x_10086:
[----:B------:R-:W-:Y:S05]  /*18e20*/  BSYNC B0 ;  /* 0x0000000000007941 */ /* 0x000fea0003800000 */
.L_x_10085:
[----:B------:R-:W-:Y:S01]  /*18e30*/  IMAD.MOV.U32 R2, RZ, RZ, R14 ;  /* 0x000000ffff027224 */ /* 0x000fe200078e000e */
[----:B------:R-:W-:Y:S06]  /*18e40*/  BRA `(.L_x_9971) ;  /* 0xffffffd0007c7947 */ /* 0x000fec000383ffff */
.L_x_9976:
[----:B0-----:R0:W2:Y:S02]  /*18e50*/  SYNCS.PHASECHK.TRANS64.TRYWAIT P0, [R0+URZ+0x22820], R3 ;  /* 0x02282003000075a7 */ /* 0x0010a4000800017f */
[----:B--2---:R-:W-:Y:S05]  /*18e60*/  @!P0 NANOSLEEP.SYNCS 0x989680 ;  /* 0x009896800000895d */ /* 0x004fea0003900000 */
[----:B------:R-:W2:Y:S02]  /*18e70*/  @!P0 SYNCS.PHASECHK.TRANS64 P0, [R0+URZ+0x22820], R3 ;  /* 0x02282003000085a7 */ /* 0x000ea4000800007f */
[----:B--2---:R-:W-:Y:S05]  /*18e80*/  @!P0 BRA `(.L_x_9976) ;  /* 0xfffffffc00f08947 */ /* 0x004fea000383ffff */
[----:B------:R-:W-:Y:S05]  /*18e90*/  BRA `(.L_x_10087) ;  /* 0xffffffd400707947 */ /* 0x000fea000383ffff */
.L_x_9977:
        /* <DEDUP_REMOVED lines=11> */
.L_x_10089:
[----:B------:R-:W-:Y:S05]  /*18f50*/  BSYNC B0 ;  /* 0x0000000000007941 */ /* 0x000fea0003800000 */
.L_x_10088:
[----:B------:R-:W-:Y:S05]  /*18f60*/  BRA `(.L_x_10090) ;  /* 0xffffffd400587947 */ /* 0x000fea000383ffff */
.L_x_9978:
[----:B------:R-:W-:Y:S01]  /*18f70*/  BSSY B0, `(.L_x_10091) ;  /* 0x0000006000007945 */ /* 0x000fe20003800000 */
[----:B------:R-:W-:-:S07]  /*18f80*/  IMAD.MOV.U32 R15, RZ, RZ, -0x1 ;  /* 0xffffffffff0f7424 */ /* 0x000fce00078e00ff */
[----:B012--5:R-:W-:Y:S05]  /*18f90*/  WARPSYNC.COLLECTIVE R15, `(.L_x_10092) ;  /* 0x000000000f0c7348 */ /* 0x027fea0003c00000 */
[----:B------:R-:W-:Y:S02]  /*18fa0*/  ELECT P6, UR62, PT ;  /* 0x00000000003e782f */ /* 0x000fe400038c0000 */
[----:B------:R-:W-:Y:S01]  /*18fb0*/  MOV R14, UR62 ;  /* 0x0000003e000e7c02 */ /* 0x000fe20008000f00 */
[----:B012--5:R-:W-:Y:S10]  /*18fc0*/  ENDCOLLECTIVE ;  /* 0x000000000000791b */ /* 0x027ff40003800000 */
.L_x_10092:
[----:B------:R-:W-:Y:S05]  /*18fd0*/  BSYNC B0 ;  /* 0x0000000000007941 */ /* 0x000fea0003800000 */
.L_x_10091:
[----:B------:R-:W-:Y:S05]  /*18fe0*/  BRA `(.L_x_10093) ;  /* 0xffffffd4004c7947 */ /* 0x000fea000383ffff */
.L_x_9980:
[----:B0-----:R0:W1:Y:S02]  /*18ff0*/  SYNCS.PHASECHK.TRANS64.TRYWAIT P0, [R6+URZ], R5 ;  /* 0x00000005060075a7 */ /* 0x001064000800017f */
[----:B-1----:R-:W-:Y:S05]  /*19000*/  @!P0 NANOSLEEP.SYNCS 0x989680 ;  /* 0x009896800000895d */ /* 0x002fea0003900000 */
[----:B------:R-:W1:Y:S02]  /*19010*/  @!P0 SYNCS.PHASECHK.TRANS64 P0, [R6+URZ], R5 ;  /* 0x00000005060085a7 */ /* 0x000e64000800007f */
[----:B-1----:R-:W-:Y:S05]  /*19020*/  @!P0 BRA `(.L_x_9980) ;  /* 0xfffffffc00f08947 */ /* 0x002fea000383ffff */
[----:B------:R-:W-:Y:S05]  /*19030*/  BRA `(.L_x_10094) ;  /* 0xffffffd400887947 */ /* 0x000fea000383ffff */
.L_x_9981:
[----:B-1----:R1:W2:Y:S02]  /*19040*/  SYNCS.PHASECHK.TRANS64.TRYWAIT P0, [R7+URZ], R2 ;  /* 0x00000002070075a7 */ /* 0x0022a4000800017f */
[----:B--2---:R-:W-:Y:S05]  /*19050*/  @!P0 NANOSLEEP.SYNCS 0x989680 ;  /* 0x009896800000895d */ /* 0x004fea0003900000 */
[----:B------:R-:W2:Y:S02]  /*19060*/  @!P0 SYNCS.PHASECHK.TRANS64 P0, [R7+URZ], R2 ;  /* 0x00000002070085a7 */ /* 0x000ea4000800007f */
[----:B--2---:R-:W-:Y:S05]  /*19070*/  @!P0 BRA `(.L_x_9981) ;  /* 0xfffffffc00f08947 */ /* 0x004fea000383ffff */
[----:B------:R-:W-:Y:S05]  /*19080*/  BRA `(.L_x_10095) ;  /* 0xffffffd4007c7947 */ /* 0x000fea000383ffff */
.L_x_9983:
[----:B--2---:R2:W3:Y:S02]  /*19090*/  SYNCS.PHASECHK.TRANS64.TRYWAIT P0, [R4+URZ], R5 ;  /* 0x00000005040075a7 */ /* 0x0044e4000800017f */
[----:B---3--:R-:W-:Y:S05]  /*190a0*/  @!P0 NANOSLEEP.SYNCS 0x989680 ;  /* 0x009896800000895d */ /* 0x008fea0003900000 */
[----:B------:R-:W3:Y:S02]  /*190b0*/  @!P0 SYNCS.PHASECHK.TRANS64 P0, [R4+URZ], R5 ;  /* 0x00000005040085a7 */ /* 0x000ee4000800007f */
[----:B---3--:R-:W-:Y:S05]  /*190c0*/  @!P0 BRA `(.L_x_9983) ;  /* 0xfffffffc00f08947 */ /* 0x008fea000383ffff */
[----:B------:R-:W-:Y:S05]  /*190d0*/  BRA `(.L_x_10096) ;  /* 0xffffffd400847947 */ /* 0x000fea000383ffff */
.L_x_10097:
        /* <DEDUP_REMOVED lines=10> */
.L_x_15137:


//--------------------- .text._ZN7cutlass13device_kernelIN5flash11enable_sm90INS1_16FlashAttnFwdSm90INS1_25CollectiveMainloopFwdSm90ILi2EN4cute5tupleIJNS5_1CILi1EEES8_S8_EEENS6_IJNS7_ILi128EEENS7_ILi96EEENS7_ILi64EEEEEELi256ENS_6half_tEfNS_4arch4Sm90ELb0ELb0ELb0ELb1ELb0ELb0ELb1ELb1ELb0ELb1ELb0ELb0EEENS1_21CollectiveEpilogueFwdINS6_IJSA_NS7_ILi256EEESB_EEES9_SE_SG_Li256ELb1ELb1ELb0ELb0EEENS1_36VarlenDynamicPersistentTileSchedulerILi128ELi96ELi256ELi128ELb0ELb1ELb1ELb0ELb1ELb1EEEEEEEEEvNT_6ParamsE --------------------------
	.section	.text._ZN7cutlass13device_kernelIN5flash11enable_sm90INS1_16FlashAttnFwdSm90INS1_25CollectiveMainloopFwdSm90ILi2EN4cute5tupleIJNS5_1CILi1EEES8_S8_EEENS6_IJNS7_ILi128EEENS7_ILi96EEENS7_ILi64EEEEEELi256ENS_6half_tEfNS_4arch4Sm90ELb0ELb0ELb0ELb1ELb0ELb0ELb1ELb1ELb0ELb1ELb0ELb0EEENS1_21CollectiveEpilogueFwdINS6_IJSA_NS7_ILi256EEESB_EEES9_SE_SG_Li256ELb1ELb1ELb0ELb0EEENS1_36VarlenDynamicPersistentTileSchedulerILi128ELi96ELi256ELi128ELb0ELb1ELb1ELb0ELb1ELb1EEEEEEEEEvNT_6ParamsE,"ax",@progbits
	.align	128
.text._ZN7cutlass13device_kernelIN5flash11enable_sm90INS1_16FlashAttnFwdSm90INS1_25CollectiveMainloopFwdSm90ILi2EN4cute5tupleIJNS5_1CILi1EEES8_S8_EEENS6_IJNS7_ILi128EEENS7_ILi96EEENS7_ILi64EEEEEELi256ENS_6half_tEfNS_4arch4Sm90ELb0ELb0ELb0ELb1ELb0ELb0ELb1ELb1ELb0ELb1ELb0ELb0EEENS1_21CollectiveEpilogueFwdINS6_IJSA_NS7_ILi256EEESB_EEES9_SE_SG_Li256ELb1ELb1ELb0ELb0EEENS1_36VarlenDynamicPersistentTileSchedulerILi128ELi96ELi256ELi128ELb0ELb1ELb1ELb0ELb1ELb1EEEEEEEEEvNT_6ParamsE:
        .type           _ZN7cutlass13device_kernelIN5flash11enable_sm90INS1_16FlashAttnFwdSm90INS1_25CollectiveMainloopFwdSm90ILi2EN4cute5tupleIJNS5_1CILi1EEES8_S8_EEENS6_IJNS7_ILi128EEENS7_ILi96EEENS7_ILi64EEEEEELi256ENS_6half_tEfNS_4arch4Sm90ELb0ELb0ELb0ELb1ELb0ELb0ELb1ELb1ELb0ELb1ELb0ELb0EEENS1_21CollectiveEpilogueFwdINS6_IJSA_NS7_ILi256EEESB_EEES9_SE_SG_Li256ELb1ELb1ELb0ELb0EEENS1_36VarlenDynamicPersistentTileSchedulerILi128ELi96ELi256ELi128ELb0ELb1ELb1ELb0ELb1ELb1EEEEEEEEEvNT_6ParamsE,@function
        .size           _ZN7cutlass13device_kernelIN5flash11enable_sm90INS1_16FlashAttnFwdSm90INS1_25CollectiveMainloopFwdSm90ILi2EN4cute5tupleIJNS5_1CILi1EEES8_S8_EEENS6_IJNS7_ILi128EEENS7_ILi96EEENS7_ILi64EEEEEELi256ENS_6half_tEfNS_4arch4Sm90ELb0ELb0ELb0ELb1ELb0ELb0ELb1ELb1ELb0ELb1ELb0ELb0EEENS1_21CollectiveEpilogueFwdINS6_IJSA_NS7_ILi256EEESB_EEES9_SE_SG_Li256ELb1ELb1ELb0ELb0EEENS1_36VarlenDynamicPersistentTileSchedulerILi128ELi96ELi256ELi128ELb0ELb1ELb1ELb0ELb1ELb1EEEEEEEEEvNT_6ParamsE,(.L_x_15138 - _ZN7cutlass13device_kernelIN5flash11enable_sm90INS1_16FlashAttnFwdSm90INS1_25CollectiveMainloopFwdSm90ILi2EN4cute5tupleIJNS5_1CILi1EEES8_S8_EEENS6_IJNS7_ILi128EEENS7_ILi96EEENS7_ILi64EEEEEELi256ENS_6half_tEfNS_4arch4Sm90ELb0ELb0ELb0ELb1ELb0ELb0ELb1ELb1ELb0ELb1ELb0ELb0EEENS1_21CollectiveEpilogueFwdINS6_IJSA_NS7_ILi256EEESB_EEES9_SE_SG_Li256ELb1ELb1ELb0ELb0EEENS1_36VarlenDynamicPersistentTileSchedulerILi128ELi96ELi256ELi128ELb0ELb1ELb1ELb0ELb1ELb1EEEEEEEEEvNT_6ParamsE)
        .other          _ZN7cutlass13device_kernelIN5flash11enable_sm90INS1_16FlashAttnFwdSm90INS1_25CollectiveMainloopFwdSm90ILi2EN4cute5tupleIJNS5_1CILi1EEES8_S8_EEENS6_IJNS7_ILi128EEENS7_ILi96EEENS7_ILi64EEEEEELi256ENS_6half_tEfNS_4arch4Sm90ELb0ELb0ELb0ELb1ELb0ELb0ELb1ELb1ELb0ELb1ELb0ELb0EEENS1_21CollectiveEpilogueFwdINS6_IJSA_NS7_ILi256EEESB_EEES9_SE_SG_Li256ELb1ELb1ELb0ELb0EEENS1_36VarlenDynamicPersistentTileSchedulerILi128ELi96ELi256ELi128ELb0ELb1ELb1ELb0ELb1ELb1EEEEEEEEEvNT_6ParamsE,@"STO_CUDA_ENTRY STV_DEFAULT"
_ZN7cutlass13device_kernelIN5flash11enable_sm90INS1_16FlashAttnFwdSm90INS1_25CollectiveMainloopFwdSm90ILi2EN4cute5tupleIJNS5_1CILi1EEES8_S8_EEENS6_IJNS7_ILi128EEENS7_ILi96EEENS7_ILi64EEEEEELi256ENS_6half_tEfNS_4arch4Sm90ELb0ELb0ELb0ELb1ELb0ELb0ELb1ELb1ELb0ELb1ELb0ELb0EEENS1_21CollectiveEpilogueFwdINS6_IJSA_NS7_ILi256EEESB_EEES9_SE_SG_Li256ELb1ELb1ELb0ELb0EEENS1_36VarlenDynamicPersistentTileSchedulerILi128ELi96ELi256ELi128ELb0ELb1ELb1ELb0ELb1ELb1EEEEEEEEEvNT_6ParamsE:
        /* <DEDUP_REMOVED lines=18> */
.L_x_10099:
[----:B------:R-:W-:Y:S05]  /*0120*/  BSYNC B0 ;  /* 0x0000000000007941 */ /* 0x000fea0003800000 */
.L_x_10098:
        /* <DEDUP_REMOVED lines=43> */
.L_x_10100:
        /* <DEDUP_REMOVED lines=22> */
.L_x_10101:
        /* <DEDUP_REMOVED lines=18> */
.L_x_10102:
        /* <DEDUP_REMOVED lines=22> */
.L_x_10103:
        /* <DEDUP_REMOVED lines=22> */
.L_x_10104:
[----:B0-----:R-:W-:Y:S01]  /*0920*/  UMOV UR4, 0x1 ;  /* 0x0000000100047882 */ /* 0x001fe20000000000 */
[----:B------:R-:W-:Y:S01]  /*0930*/  PLOP3.LUT P0, PT, PT, PT, UP0, 0x80, 0x0 ;  /* 0x000000000000781c */ /* 0x000fe20003f0f008 */
[----:B------:R-:W-:Y:S01]  /*0940*/  USEL UR4, UR4, 0x2, !UP0 ;  /* 0x0000000204047887 */ /* 0x000fe2000c000000 */
[----:B------:R-:W-:Y:S01]  /*0950*/  NOP ;  /* 0x0000000000007918 */ /* 0x000fe20000000000 */
[----:B------:R-:W-:-:S04]  /*0960*/  ULDC.64 UR38, c[0x0][0x208] ;  /* 0x0000820000267ab9 */ /* 0x000fc80000000a00 */
[----:B------:R-:W-:-:S05]  /*0970*/  IMAD.U32 R2, RZ, RZ, UR4 ;  /* 0x00000004ff027e24 */ /* 0x000fca000f8e00ff */
[----:B------:R0:W-:Y:S01]  /*0980*/  STL [R1+0x74], R2 ;  /* 0x0000740201007387 */ /* 0x0001e20000100800 */
[----:B-123--:R-:W-:Y:S06]  /*0990*/  BAR.SYNC.DEFER_BLOCKING 0x0 ;  /* 0x0000000000007b1d */ /* 0x00efec0000010000 */
[----:B------:R-:W-:Y:S05]  /*09a0*/  @!P0 BRA `(.L_x_10105) ;  /* 0x0000008c00c88947 */ /* 0x000fea0003800000 */
.L_x_10106:
[----:B------:R-:W-:-:S08]  /*09b0*/  NOP ;  /* 0x0000000000007918 */ /* 0x000fd00000000000 */
[----:B------:R-:W1:Y:S02]  /*09c0*/  USETMAXREG.TRY_ALLOC.CTAPOOL UP0, 0xf0 ;  /* 0x000000f0000079c8 */ /* 0x000e640008000600 */
[----:B-1----:R-:W-:-:S13]  /*09d0*/  PLOP3.LUT P0, PT, PT, PT, UP0, 0x80, 0x0 ;  /* 0x000000000000781c */ /* 0x002fda0003f0f008 */
[----:B------:R-:W-:Y:S05]  /*09e0*/  @!P0 BRA `(.L_x_10106) ;  /* 0xfffffffc00f08947 */ /* 0x000fea000383ffff */
[----:B------:R-:W1:Y:S01]  /*09f0*/  S2R R0, SR_TID.X ;  /* 0x0000000000007919 */ /* 0x000e620000002100 */
[----:B------:R-:W2:Y:S01]  /*0a00*/  S2UR UR5, SR_CgaCtaId ;  /* 0x00000000000579c3 */ /* 0x000ea20000008800 */
[----:B------:R-:W-:-:S07]  /*0a10*/  UMOV UR4, 0x400 ;  /* 0x0000040000047882 */ /* 0x000fce0000000000 */
[----:B------:R-:W-:Y:S06]  /*0a20*/  BAR.ARV 0x8, 0x180 ;  /* 0x0206000000007b1d */ /* 0x000fec0000002000 */
[----:B--2---:R-:W-:Y:S01]  /*0a30*/  ULEA UR4, UR5, UR4, 0x18 ;  /* 0x0000000405047291 */ /* 0x004fe2000f8ec03f */
[----:B-1----:R-:W-:-:S04]  /*0a40*/  SHF.R.U32.HI R0, RZ, 0x7, R0 ;  /* 0x00000007ff007819 */ /* 0x002fc80000011600 */
[----:B------:R-:W-:-:S13]  /*0a50*/  ISETP.NE.AND P0, PT, R0, 0x1, PT ;  /* 0x000000010000780c */ /* 0x000fda0003f05270 */
[----:B------:R-:W-:Y:S08]  /*0a60*/  @!P0 BAR.ARV 0x9, 0x100 ;  /* 0x0244000000008b1d */ /* 0x000ff00000002000 */
[----:B------:R-:W-:Y:S06]  /*0a70*/  BAR.SYNC.DEFER_BLOCKING 0x5, 0x180 ;  /* 0x0146000000007b1d */ /* 0x000fec0000010000 */
[----:B------:R-:W1:Y:S01]  /*0a80*/  LDS.128 R12, [UR4+0x324d0] ;  /* 0x0324d004ff0c7984 */ /* 0x000e620008000c00 */
[----:B------:R-:W-:Y:S01]  /*0a90*/  ULDC UR4, c[0x0][0xd3c] ;  /* 0x00034f0000047ab9 */ /* 0x000fe20000000800 */
[----:B------:R-:W-:Y:S06]  /*0aa0*/  BAR.ARV 0x4, 0x180 ;  /* 0x0106000000007b1d */ /* 0x000fec0000002000 */
[----:B-1----:R-:W-:-:S13]  /*0ab0*/  ISETP.GE.AND P0, PT, R15, UR4, PT ;  /* 0x000000040f007c0c */ /* 0x002fda000bf06270 */
[----:B------:R-:W-:Y:S05]  /*0ac0*/  @P0 EXIT ;  /* 0x000000000000094d */ /* 0x000fea0003800000 */
[----:B0-----:R-:W2:Y:S01]  /*0ad0*/  LDL R2, [R1+0x74] ;  /* 0x0000740001027983 */ /* 0x001ea20000100800 */
[----:B------:R-:W-:Y:S01]  /*0ae0*/  R2UR UR5, R13 ;  /* 0x000000000d0572ca */ /* 0x000fe200000e0000 */
[----:B------:R-:W-:Y:S01]  /*0af0*/  UMOV UR37, URZ ;  /* 0x0000003f00257c82 */ /* 0x000fe20008000000 */
[----:B------:R-:W-:Y:S01]  /*0b00*/  R2UR UR6, R14 ;  /* 0x000000000e0672ca */ /* 0x000fe200000e0000 */
[----:B------:R-:W0:Y:S01]  /*0b10*/  S2R R0, SR_TID.X ;  /* 0x0000000000007919 */ /* 0x000e220000002100 */
[----:B------:R-:W-:Y:S01]  /*0b20*/  UMOV UR36, URZ ;  /* 0x0000003f00247c82 */ /* 0x000fe20008000000 */
[----:B0-----:R-:W-:-:S05]  /*0b30*/  VIADD R231, R0, 0xffffff80 ;  /* 0xffffff8000e77836 */ /* 0x001fca0000000000 */
[----:B------:R-:W-:-:S04]  /*0b40*/  SHF.R.S32.HI R0, RZ, 0x1f, R231 ;  /* 0x0000001fff007819 */ /* 0x000fc800000114e7 */
[CC--:B------:R-:W-:Y:S02]  /*0b50*/  LEA.HI R3, R0.reuse, R231.reuse, RZ, 0x4 ;  /* 0x000000e700037211 */ /* 0x0c0fe400078f20ff */
[CC--:B------:R-:W-:Y:S02]  /*0b60*/  LEA.HI R4, R0.reuse, R231.reuse, RZ, 0x5 ;  /* 0x000000e700047211 */ /* 0x0c0fe400078f28ff */
[----:B------:R-:W-:Y:S02]  /*0b70*/  SHF.R.S32.HI R6, RZ, 0x4, R3 ;  /* 0x00000004ff067819 */ /* 0x000fe40000011403 */
[----:B------:R-:W-:Y:S01]  /*0b80*/  LEA.HI R11, R0, R231, RZ, 0x2 ;  /* 0x000000e7000b7211 */ /* 0x000fe200078f10ff */
[----:B------:R-:W-:Y:S01]  /*0b90*/  IMAD.SHL.U32 R5, R4, 0x20, RZ ;  /* 0x0000002004057824 */ /* 0x000fe200078e00ff */
[C---:B------:R-:W-:Y:S02]  /*0ba0*/  LOP3.LUT R4, R3.reuse, 0x3fffff0, RZ, 0xc0, !PT ;  /* 0x03fffff003047812 */ /* 0x040fe400078ec0ff */
[----:B------:R-:W-:-:S02]  /*0bb0*/  LEA.HI R3, R3, R6, RZ, 0x1 ;  /* 0x0000000603037211 */ /* 0x000fc400078f08ff */
[----:B------:R-:W-:Y:S01]  /*0bc0*/  LOP3.LUT R5, R5, 0xfffffc00, RZ, 0xc0, !PT ;  /* 0xfffffc0005057812 */ /* 0x000fe200078ec0ff */
[----:B------:R-:W-:Y:S01]  /*0bd0*/  IMAD.IADD R4, R231, 0x1, -R4 ;  /* 0x00000001e7047824 */ /* 0x000fe200078e0a04 */
[----:B------:R-:W-:-:S03]  /*0be0*/  LOP3.LUT R3, R3, 0x1ffffffe, RZ, 0xc0, !PT ;  /* 0x1ffffffe03037812 */ /* 0x000fc600078ec0ff */
[----:B------:R-:W-:Y:S02]  /*0bf0*/  IMAD R4, R4, 0x40, R5 ;  /* 0x0000004004047824 */ /* 0x000fe400078e0205 */
[----:B------:R-:W-:Y:S01]  /*0c00*/  IMAD.IADD R3, R6, 0x1, -R3 ;  /* 0x0000000106037824 */ /* 0x000fe200078e0a03 */
[----:B------:R-:W-:-:S03]  /*0c10*/  LOP3.LUT R6, R11, 0xfffffffc, RZ, 0xc0, !PT ;  /* 0xfffffffc0b067812 */ /* 0x000fc600078ec0ff */
[----:B------:R-:W-:Y:S02]  /*0c20*/  IMAD R225, R3, 0x8, R4 ;  /* 0x0000000803e17824 */ /* 0x000fe400078e0204 */
[----:B------:R-:W-:Y:S01]  /*0c30*/  IMAD.IADD R5, R231, 0x1, -R6 ;  /* 0x00000001e7057824 */ /* 0x000fe200078e0a06 */
[----:B--2---:R-:W-:Y:S02]  /*0c40*/  R2UR UR4, R2 ;  /* 0x00000000020472ca */ /* 0x004fe400000e0000 */
[CC--:B------:R-:W-:Y:S02]  /*0c50*/  LEA.HI R2, R0.reuse, R231.reuse, RZ, 0x7 ;  /* 0x000000e700027211 */ /* 0x0c0fe400078f38ff */
[----:B------:R-:W-:Y:S02]  /*0c60*/  LEA.HI R0, R0, R231, RZ, 0x3 ;  /* 0x000000e700007211 */ /* 0x000fe400078f18ff */
[----:B------:R-:W-:Y:S02]  /*0c70*/  LOP3.LUT R220, R2, 0xffffff80, RZ, 0xc0, !PT ;  /* 0xffffff8002dc7812 */ /* 0x000fe400078ec0ff */
[----:B------:R-:W-:-:S02]  /*0c80*/  SHF.R.S32.HI R221, RZ, 0x7, R2 ;  /* 0x00000007ffdd7819 */ /* 0x000fc40000011402 */
[----:B------:R-:W-:Y:S01]  /*0c90*/  SHF.R.S32.HI R204, RZ, 0x3, R0 ;  /* 0x00000003ffcc7819 */ /* 0x000fe20000011400 */
[----:B------:R-:W-:Y:S01]  /*0ca0*/  IMAD.IADD R220, R231, 0x1, -R220 ;  /* 0x00000001e7dc7824 */ /* 0x000fe200078e0adc */
[----:B------:R-:W-:Y:S01]  /*0cb0*/  LEA.HI R2, R2, R221, RZ, 0x1 ;  /* 0x000000dd02027211 */ /* 0x000fe200078f08ff */
[----:B------:R-:W-:-:S03]  /*0cc0*/  ULOP3.LUT UR4, UR4, 0x1, URZ, 0xfc, !UPT ;  /* 0x0000000104047892 */ /* 0x000fc6000f8efc3f */
[----:B------:R-:W-:Y:S02]  /*0cd0*/  SHF.R.S32.HI R7, RZ, 0x1f, R220 ;  /* 0x0000001fff077819 */ /* 0x000fe400000114dc */
[----:B------:R-:W-:Y:S01]  /*0ce0*/  LOP3.LUT R6, R2, 0x3fffffe, RZ, 0xc0, !PT ;  /* 0x03fffffe02067812 */ /* 0x000fe200078ec0ff */
[----:B------:R-:W-:Y:S01]  /*0cf0*/  IMAD.U32 R226, RZ, RZ, UR4 ;  /* 0x00000004ffe27e24 */ /* 0x000fe2000f8e00ff */
[CC--:B------:R-:W-:Y:S01]  /*0d00*/  LEA.HI R8, R7.reuse, R220.reuse, RZ, 0x2 ;  /* 0x000000dc07087211 */ /* 0x0c0fe200078f10ff */
[----:B------:R-:W-:Y:S01]  /*0d10*/  UMOV UR4, URZ ;  /* 0x0000003f00047c82 */ /* 0x000fe20008000000 */
[----:B------:R-:W-:Y:S01]  /*0d20*/  LEA.HI R7, R7, R220, RZ, 0x5 ;  /* 0x000000dc07077211 */ /* 0x000fe200078f28ff */
[----:B------:R-:W-:Y:S01]  /*0d30*/  IMAD.IADD R6, R221, 0x1, -R6 ;  /* 0x00000001dd067824 */ /* 0x000fe200078e0a06 */
[--C-:B------:R-:W-:Y:S01]  /*0d40*/  SHF.R.S32.HI R9, RZ, 0x2, R8.reuse ;  /* 0x00000002ff097819 */ /* 0x100fe20000011408 */
[----:B------:R-:W-:Y:S01]  /*0d50*/  IMAD.U32 R219, RZ, RZ, UR4 ;  /* 0x00000004ffdb7e24 */ /* 0x000fe2000f8e00ff */
[----:B------:R-:W-:-:S02]  /*0d60*/  SHF.R.S32.HI R10, RZ, 0x1f, R8 ;  /* 0x0000001fff0a7819 */ /* 0x000fc40000011408 */
[----:B------:R-:W-:Y:S02]  /*0d70*/  LOP3.LUT R2, R0, 0xfffffff8, RZ, 0xc0, !PT ;  /* 0xfffffff800027812 */ /* 0x000fe400078ec0ff */
[----:B------:R-:W-:Y:S02]  /*0d80*/  LEA.HI R10, R10, R9, RZ, 0x3 ;  /* 0x000000090a0a7211 */ /* 0x000fe400078f18ff */
[----:B------:R-:W-:Y:S01]  /*0d90*/  SHF.R.S32.HI R7, RZ, 0x5, R7 ;  /* 0x00000005ff077819 */ /* 0x000fe20000011407 */
[----:B------:R-:W-:Y:S01]  /*0da0*/  IMAD.IADD R201, R231, 0x1, -R2 ;  /* 0x00000001e7c97824 */ /* 0x000fe200078e0a02 */
[----:B------:R-:W-:Y:S02]  /*0db0*/  LOP3.LUT R10, R10, 0xfffffff8, RZ, 0xc0, !PT ;  /* 0xfffffff80a0a7812 */ /* 0x000fe400078ec0ff */
[----:B------:R-:W-:Y:S01]  /*0dc0*/  LOP3.LUT R223, R8, 0x7ffffffc, RZ, 0xc0, !PT ;  /* 0x7ffffffc08df7812 */ /* 0x000fe200078ec0ff */
[----:B------:R-:W-:Y:S02]  /*0dd0*/  IMAD.SHL.U32 R2, R201, 0x8, RZ ;  /* 0x00000008c9027824 */ /* 0x000fe400078e00ff */
[----:B------:R-:W-:Y:S01]  /*0de0*/  IMAD.IADD R10, R9, 0x1, -R10 ;  /* 0x00000001090a7824 */ /* 0x000fe200078e0a0a */
[----:B------:R-:W-:Y:S01]  /*0df0*/  LEA.HI R9, R5, R5, RZ, 0x1 ;  /* 0x0000000505097211 */ /* 0x000fe200078f08ff */
[C---:B------:R-:W-:Y:S01]  /*0e00*/  VIADD R23, R2.reuse, 0x40 ;  /* 0x0000004002177836 */ /* 0x040fe20000000000 */
[----:B------:R-:W-:Y:S01]  /*0e10*/  SHF.R.S32.HI R230, RZ, 0x1f, R2 ;  /* 0x0000001fffe67819 */ /* 0x000fe20000011402 */
[----:B------:R-:W-:Y:S01]  /*0e20*/  IMAD R7, R7, 0x10, R10 ;  /* 0x0000001007077824 */ /* 0x000fe200078e020a */
[----:B------:R-:W-:Y:S01]  /*0e30*/  LOP3.LUT R10, R9, 0x1ffffffe, RZ, 0xc0, !PT ;  /* 0x1ffffffe090a7812 */ /* 0x000fe200078ec0ff */
[C---:B------:R-:W-:Y:S01]  /*0e40*/  VIADD R22, R2.reuse, 0x80 ;  /* 0x0000008002167836 */ /* 0x040fe20000000000 */
[----:B------:R-:W-:Y:S01]  /*0e50*/  SHF.R.S32.HI R229, RZ, 0x1f, R23 ;  /* 0x0000001fffe57819 */ /* 0x000fe20000011417 */
[----:B------:R-:W-:-:S02]  /*0e60*/  VIADD R200, R2, 0xc0 ;  /* 0x000000c002c87836 */ /* 0x000fc40000000000 */
[----:B------:R-:W-:Y:S01]  /*0e70*/  IMAD.IADD R5, R5, 0x1, -R10 ;  /* 0x0000000105057824 */ /* 0x000fe200078e0a0a */
[----:B------:R-:W-:Y:S01]  /*0e80*/  SHF.R.S32.HI R228, RZ, 0x1f, R22 ;  /* 0x0000001fffe47819 */ /* 0x000fe20000011416 */
[----:B------:R-:W-:Y:S01]  /*0e90*/  IMAD R222, R6, 0x40, R7 ;  /* 0x0000004006de7824 */ /* 0x000fe200078e0207 */
[----:B------:R-:W-:Y:S01]  /*0ea0*/  SHF.R.S32.HI R227, RZ, 0x1f, R200 ;  /* 0x0000001fffe37819 */ /* 0x000fe200000114c8 */
[----:B------:R-:W-:Y:S02]  /*0eb0*/  IMAD.MOV.U32 R7, RZ, RZ, R15 ;  /* 0x000000ffff077224 */ /* 0x000fe400078e000f */
[----:B------:R-:W-:Y:S02]  /*0ec0*/  IMAD.IADD R223, R220, 0x1, -R223 ;  /* 0x00000001dcdf7824 */ /* 0x000fe400078e0adf */
[----:B------:R-:W-:-:S07]  /*0ed0*/  IMAD R224, R5, 0x8, R222 ;  /* 0x0000000805e07824 */ /* 0x000fce00078e02de */
.L_x_10149:
[----:B0-23--:R-:W0:Y:S01]  /*0ee0*/  LDC.64 R4, c[0x0][0xd88] ;  /* 0x00036200ff047b82 */ /* 0x00de220000000a00 */
        /* <DEDUP_REMOVED lines=14> */
[----:B------:R-:W-:Y:S02]  /*0fd0*/  IMAD.U32 R218, RZ, RZ, UR12 ;  /* 0x0000000cffda7e24 */ /* 0x000fe4000f8e00ff */
[----:B------:R-:W-:Y:S02]  /*0fe0*/  IMAD.U32 R6, RZ, RZ, UR8 ;  /* 0x00000008ff067e24 */ /* 0x000fe4000f8e00ff */
[----:B------:R-:W-:Y:S01]  /*0ff0*/  IMAD.U32 R7, RZ, RZ, UR9 ;  /* 0x00000009ff077e24 */ /* 0x000fe2000f8e00ff */
[----:B------:R-:W-:Y:S02]  /*1000*/  ULDC.64 UR8, c[0x0][0xb18] ;  /* 0x0002c60000087ab9 */ /* 0x000fe40000000a00 */
[----:B------:R-:W-:Y:S02]  /*1010*/  UISETP.NE.U32.AND UP1, UPT, UR8, URZ, UPT ;  /* 0x0000003f0800728c */ /* 0x000fe4000bf25070 */
[----:B------:R-:W-:Y:S01]  /*1020*/  UISETP.NE.U32.AND UP0, UPT, UR10, URZ, UPT ;  /* 0x0000003f0a00728c */ /* 0x000fe2000bf05070 */
[----:B------:R0:W5:Y:S01]  /*1030*/  @P0 LDG.E R3, desc[UR38][R6.64] ;  /* 0x0000002606030981 */ /* 0x000162000c1e1900 */
[----:B------:R-:W-:-:S02]  /*1040*/  UISETP.NE.AND.EX UP1, UPT, UR9, URZ, UPT, UP1 ;  /* 0x0000003f0900728c */ /* 0x000fc4000bf25310 */
        /* <DEDUP_REMOVED lines=10> */
[----:B------:R-:W-:Y:S02]  /*10f0*/  IMAD.U32 R202, RZ, RZ, UR5 ;  /* 0x00000005ffca7e24 */ /* 0x000fe4000f8e00ff */
[----:B------:R-:W-:Y:S01]  /*1100*/  IMAD.U32 R203, RZ, RZ, UR6 ;  /* 0x00000006ffcb7e24 */ /* 0x000fe2000f8e00ff */
[----:B-1--4-:R-:W-:Y:S06]  /*1110*/  @P0 BRA `(.L_x_10107) ;  /* 0x00000000002c0947 */ /* 0x012fec0003800000 */
        /* <DEDUP_REMOVED lines=11> */
.L_x_10107:
[----:B-----5:R-:W-:Y:S01]  /*11d0*/  IMAD.IADD R156, R156, 0x1, -R3 ;  /* 0x000000019c9c7824 */ /* 0x020fe200078e0a03 */
[----:B------:R-:W-:Y:S02]  /*11e0*/  PLOP3.LUT P0, PT, PT, PT, PT, 0x80, 0x0 ;  /* 0x000000000000781c */ /* 0x000fe40003f0f070 */
[----:B------:R-:W-:Y:S01]  /*11f0*/  CS2R R8, SRZ ;  /* 0x0000000000087805 */ /* 0x000fe2000001ff00 */
[----:B------:R-:W-:Y:S01]  /*1200*/  IMAD.MOV.U32 R150, RZ, RZ, RZ ;  /* 0x000000ffff967224 */ /* 0x000fe200078e00ff */
[----:B------:R-:W-:Y:S02]  /*1210*/  CS2R R148, SRZ ;  /* 0x0000000000947805 */ /* 0x000fe4000001ff00 */
[C---:B------:R-:W-:Y:S01]  /*1220*/  ISETP.GE.AND P1, PT, R156.reuse, 0x1, PT ;  /* 0x000000019c00780c */ /* 0x040fe20003f26270 */
[----:B------:R-:W-:Y:S01]  /*1230*/  VIADD R0, R156, 0x5f ;  /* 0x0000005f9c007836 */ /* 0x000fe20000000000 */
[----:B------:R-:W-:Y:S02]  /*1240*/  CS2R R146, SRZ ;  /* 0x0000000000927805 */ /* 0x000fe4000001ff00 */
[----:B------:R-:W-:-:S02]  /*1250*/  CS2R R144, SRZ ;  /* 0x0000000000907805 */ /* 0x000fc4000001ff00 */
[----:B------:R-:W-:Y:S01]  /*1260*/  CS2R R142, SRZ ;  /* 0x00000000008e7805 */ /* 0x000fe2000001ff00 */
[----:B------:R-:W-:Y:S01]  /*1270*/  IMAD.HI R0, R0, 0x2aaaaaab, RZ ;  /* 0x2aaaaaab00007827 */ /* 0x000fe200078e02ff */
[----:B------:R-:W-:Y:S02]  /*1280*/  CS2R R140, SRZ ;  /* 0x00000000008c7805 */ /* 0x000fe4000001ff00 */
[----:B------:R-:W-:Y:S02]  /*1290*/  CS2R R138, SRZ ;  /* 0x00000000008a7805 */ /* 0x000fe4000001ff00 */
[----:B------:R-:W-:Y:S02]  /*12a0*/  CS2R R136, SRZ ;  /* 0x0000000000887805 */ /* 0x000fe4000001ff00 */
[----:B------:R-:W-:Y:S02]  /*12b0*/  CS2R R134, SRZ ;  /* 0x0000000000867805 */ /* 0x000fe4000001ff00 */
[----:B------:R-:W-:-:S02]  /*12c0*/  SHF.R.U32.HI R3, RZ, 0x1f, R0 ;  /* 0x0000001fff037819 */ /* 0x000fc40000011600 */
[----:B------:R-:W-:Y:S02]  /*12d0*/  CS2R R132, SRZ ;  /* 0x0000000000847805 */ /* 0x000fe4000001ff00 */
[----:B------:R-:W-:Y:S02]  /*12e0*/  CS2R R130, SRZ ;  /* 0x0000000000827805 */ /* 0x000fe4000001ff00 */
[----:B------:R-:W-:Y:S02]  /*12f0*/  CS2R R128, SRZ ;  /* 0x0000000000807805 */ /* 0x000fe4000001ff00 */
[----:B------:R-:W-:Y:S01]  /*1300*/  LEA.HI.SX32 R206, R0, R3, 0x1c ;  /* 0x0000000300ce7211 */ /* 0x000fe200078fe2ff */
        /* <DEDUP_REMOVED lines=55> */
[----:B------:R-:W-:Y:S06]  /*1680*/  @!P1 BRA `(.L_x_10108) ;  /* 0x0000005000d89947 */ /* 0x000fec0003800000 */
[----:B0-----:R-:W0:Y:S01]  /*1690*/  S2R R4, SR_CgaCtaId ;  /* 0x0000000000047919 */ /* 0x001e220000008800 */
[----:B------:R-:W-:Y:S01]  /*16a0*/  MOV R3, 0x400 ;  /* 0x0000040000037802 */ /* 0x000fe20000000f00 */
[----:B------:R-:W1:Y:S03]  /*16b0*/  SHFL.IDX PT, R0, R221, RZ, 0x1f ;  /* 0x00001fffdd007589 */ /* 0x000e6600000e0000 */
[----:B0-----:R-:W-:Y:S02]  /*16c0*/  LEA R4, R4, R3, 0x18 ;  /* 0x0000000304047211 */ /* 0x001fe400078ec0ff */
[----:B-1----:R-:W-:-:S03]  /*16d0*/  LEA.HI R3, R0, R0, RZ, 0x1 ;  /* 0x0000000000037211 */ /* 0x002fc600078f08ff */
[----:B------:R-:W-:Y:S01]  /*16e0*/  VIADD R4, R4, 0x18400 ;  /* 0x0001840004047836 */ /* 0x000fe20000000000 */
[----:B------:R-:W-:-:S04]  /*16f0*/  LOP3.LUT R3, R3, 0xffffe, RZ, 0xc0, !PT ;  /* 0x000ffffe03037812 */ /* 0x000fc800078ec0ff */
[----:B------:R-:W-:Y:S01]  /*1700*/  LOP3.LUT P0, RZ, R4, 0x1bf, RZ, 0xc0, !PT ;  /* 0x000001bf04ff7812 */ /* 0x000fe2000780c0ff */
[----:B------:R-:W-:-:S12]  /*1710*/  IMAD.IADD R16, R0, 0x1, -R3 ;  /* 0x0000000100107824 */ /* 0x000fd800078e0a03 */
        /* <DEDUP_REMOVED lines=17> */
.L_x_10109:
[----:B------:R-:W0:Y:S01]  /*1830*/  S2R R3, SR_CgaCtaId ;  /* 0x0000000000037919 */ /* 0x000e220000008800 */
[----:B------:R-:W-:Y:S02]  /*1840*/  R2UR UR5, R219 ;  /* 0x00000000db0572ca */ /* 0x000fe400000e0000 */
[----:B------:R-:W-:Y:S01]  /*1850*/  MOV R0, 0x400 ;  /* 0x0000040000007802 */ /* 0x000fe20000000f00 */
[----:B------:R-:W1:Y:S10]  /*1860*/  S2R R17, SR_TID.X ;  /* 0x0000000000117919 */ /* 0x000e740000002100 */
[----:B------:R-:W-:-:S04]  /*1870*/  ULEA.HI UR4, UR5, UR5, URZ, 0x1 ;  /* 0x0000000505047291 */ /* 0x000fc8000f8f083f */
        /* <DEDUP_REMOVED lines=9> */
.L_x_10280:
[----:B------:R-:W-:Y:S05]  /*1910*/  WARPSYNC.ALL ;  /* 0x0000000000007948 */ /* 0x000fea0003800000 */
[----:B------:R-:W-:Y:S01]  /*1920*/  R2UR UR4, R226 ;  /* 0x00000000e20472ca */ /* 0x000fe200000e0000 */
[----:B------:R1:W-:-:S12]  /*1930*/  BAR.SYNC.DEFER_BLOCKING R215, 0x100 ;  /* 0x000400d70000751d */ /* 0x0003d80000010000 */
[----:B------:R-:W-:-:S05]  /*1940*/  IMAD.U32 R3, RZ, RZ, UR4 ;  /* 0x00000004ff037e24 */ /* 0x000fca000f8e00ff */
[----:B------:R-:W-:-:S13]  /*1950*/  ISETP.NE.AND P0, PT, R3, 0x3, PT ;  /* 0x000000030300780c */ /* 0x000fda0003f05270 */
[----:B-1----:R-:W-:Y:S05]  /*1960*/  @!P0 BRA `(.L_x_10111) ;  /* 0x0000000000048947 */ /* 0x002fea0003800000 */
[----:B------:R-:W-:Y:S01]  /*1970*/  BPT.TRAP 0x1 ;  /* 0x000000040000795c */ /* 0x000fe20000300000 */
.L_x_10111:
[----:B------:R-:W-:Y:S02]  /*1980*/  IMAD.U32 R4, RZ, RZ, UR36 ;  /* 0x00000024ff047e24 */ /* 0x000fe4000f8e00ff */
[----:B------:R-:W-:Y:S02]  /*1990*/  IMAD.U32 R6, RZ, RZ, UR37 ;  /* 0x00000025ff067e24 */ /* 0x000fe4000f8e00ff */
[----:B------:R-:W-:-:S03]  /*19a0*/  IMAD R3, R4, 0x8, R5 ;  /* 0x0000000804037824 */ /* 0x000fc600078e0205 */
[----:B------:R-:W-:-:S04]  /*19b0*/  SHF.L.U32 R4, R6, 0x1f, RZ ;  /* 0x0000001f06047819 */ /* 0x000fc800000006ff */
[----:B------:R1:W2:Y:S01]  /*19c0*/  SYNCS.PHASECHK.TRANS64.TRYWAIT P1, [R3+URZ+0x32430], R4 ;  /* 0x03243004030075a7 */ /* 0x0002a2000802017f */
[----:B------:R-:W-:Y:S05]  /*19d0*/  @!P0 BRA `(.L_x_10112) ;  /* 0x0000000000048947 */ /* 0x000fea0003800000 */
[----:B------:R-:W-:Y:S01]  /*19e0*/  BPT.TRAP 0x1 ;  /* 0x000000040000795c */ /* 0x000fe20000300000 */
.L_x_10112:
[----:B------:R-:W-:Y:S01]  /*19f0*/  IMAD R16, R16, 0x2000, R5 ;  /* 0x0000200010107824 */ /* 0x000fe200078e0205 */
[----:B--2---:R-:W-:Y:S06]  /*1a00*/  @P1 BRA `(.L_x_10113) ;  /* 0x0000000000081947 */ /* 0x004fec0003800000 */
[----:B------:R-:W2:Y:S02]  /*1a10*/  SYNCS.PHASECHK.TRANS64.TRYWAIT P1, [R3+URZ+0x32430], R4 ;  /* 0x03243004030075a7 */ /* 0x000ea4000802017f */
[----:B--2---:R-:W-:Y:S05]  /*1a20*/  @!P1 BRA `(.L_x_10114) ;  /* 0x000000e800d49947 */ /* 0x004fea0003800000 */
.L_x_10113:
[----:B------:R-:W-:Y:S01]  /*1a30*/  R2UR UR4, R5 ;  /* 0x00000000050472ca */ /* 0x000fe200000e0000 */
[----:B------:R-:W-:Y:S01]  /*1a40*/  WARPGROUP.ARRIVE ;  /* 0x00000000000079c5 */ /* 0x000fe20000000000 */
[----:B------:R-:W-:Y:S01]  /*1a50*/  R2UR UR5, R16 ;  /* 0x00000000100572ca */ /* 0x000fe200000e0000 */
[----:B------:R-:W-:Y:S01]  /*1a60*/  UMOV UR13, 0x40000040 ;  /* 0x40000040000d7882 */ /* 0x000fe20000000000 */
[----:B------:R-:W-:Y:S01]  /*1a70*/  UMOV UR15, 0x40000040 ;  /* 0x40000040000f7882 */ /* 0x000fe20000000000 */
[----:B------:R-:W-:-:S08]  /*1a80*/  IMAD.U32 R21, RZ, RZ, UR13 ;  /* 0x0000000dff157e24 */ /* 0x000fd0000f8e00ff */
[----:B------:R-:W-:Y:S02]  /*1a90*/  UIADD3 UR4, UR4, 0x1c400, URZ ;  /* 0x0001c40004047890 */ /* 0x000fe4000fffe03f */
[----:B------:R-:W-:Y:S02]  /*1aa0*/  UIADD3 UR6, UR5, 0x18400, URZ ;  /* 0x0001840005067890 */ /* 0x000fe4000fffe03f */
[----:B------:R-:W-:Y:S02]  /*1ab0*/  USHF.R.U32.HI UR4, URZ, 0x4, UR4 ;  /* 0x000000043f047899 */ /* 0x000fe40008011604 */
[----:B------:R-:W-:Y:S02]  /*1ac0*/  USHF.R.U32.HI UR6, URZ, 0x4, UR6 ;  /* 0x000000043f067899 */ /* 0x000fe40008011606 */
[----:B------:R-:W-:Y:S02]  /*1ad0*/  ULOP3.LUT UR4, UR4, 0x3fff, URZ, 0xc0, !UPT ;  /* 0x00003fff04047892 */ /* 0x000fe4000f8ec03f */
[----:B------:R-:W-:-:S02]  /*1ae0*/  ULOP3.LUT UR6, UR6, 0x3fff, URZ, 0xc0, !UPT ;  /* 0x00003fff06067892 */ /* 0x000fc4000f8ec03f */
[----:B------:R-:W-:Y:S02]  /*1af0*/  ULOP3.LUT UR60, UR4, 0x10000, URZ, 0xfc, !UPT ;  /* 0x00010000043c7892 */ /* 0x000fe4000f8efc3f */
[----:B------:R-:W-:Y:S02]  /*1b00*/  ULOP3.LUT UR8, UR6, 0x10000, URZ, 0xfc, !UPT ;  /* 0x0001000006087892 */ /* 0x000fe4000f8efc3f */
[----:B------:R-:W-:Y:S02]  /*1b10*/  UIMAD UR4, UR36, 0x300, UR60 ;  /* 0x00000300240478a4 */ /* 0x000fe4000f8e023c */
[----:B------:R-:W-:Y:S02]  /*1b20*/  UIADD3 UR6, UR8, 0x2, URZ ;  /* 0x0000000208067890 */ /* 0x000fe4000fffe03f */
[----:B------:R-:W-:Y:S01]  /*1b30*/  UIADD3 UR7, UR4, 0x2, URZ ;  /* 0x0000000204077890 */ /* 0x000fe2000fffe03f */
[----:B------:R-:W-:Y:S02]  /*1b40*/  UMOV UR12, UR8 ;  /* 0x00000008000c7c82 */ /* 0x000fe40008000000 */
[----:B------:R-:W-:Y:S01]  /*1b50*/  UMOV UR14, UR4 ;  /* 0x00000004000e7c82 */ /* 0x000fe20008000000 */
[----:B------:R-:W-:Y:S01]  /*1b60*/  IMAD.U32 R20, RZ, RZ, UR12 ;  /* 0x0000000cff147e24 */ /* 0x000fe2000f8e00ff */
[----:B------:R-:W-:Y:S01]  /*1b70*/  HGMMA.64x96x16.F32 R24, gdesc[UR12], RZ, !UPT, gsb0 ;  /* 0x016000000c1879f0 */ /* 0x000fe2000c0008ff */
[----:B------:R-:W-:Y:S01]  /*1b80*/  UMOV UR12, UR6 ;  /* 0x00000006000c7c82 */ /* 0x000fe20008000000 */
[----:B------:R-:W-:Y:S01]  /*1b90*/  UMOV UR13, 0x40000040 ;  /* 0x40000040000d7882 */ /* 0x000fe20000000000 */
[----:B------:R-:W-:Y:S01]  /*1ba0*/  UMOV UR14, UR7 ;  /* 0x00000007000e7c82 */ /* 0x000fe20008000000 */
[----:B------:R-:W-:Y:S01]  /*1bb0*/  UMOV UR15, 0x40000040 ;  /* 0x40000040000f7882 */ /* 0x000fe20000000000 */
[----:B------:R-:W-:Y:S01]  /*1bc0*/  UIADD3 UR6, UR8, 0x4, URZ ;  /* 0x0000000408067890 */ /* 0x000fe2000fffe03f */
[----:B------:R-:W-:Y:S01]  /*1bd0*/  IMAD.U32 R18, RZ, RZ, UR12 ;  /* 0x0000000cff127e24 */ /* 0x000fe2000f8e00ff */
[----:B------:R-:W-:Y:S01]  /*1be0*/  UIADD3 UR7, UR4, 0x4, URZ ;  /* 0x0000000404077890 */ /* 0x000fe2000fffe03f */
[----:B------:R-:W-:Y:S01]  /*1bf0*/  IMAD.U32 R19, RZ, RZ, UR13 ;  /* 0x0000000dff137e24 */ /* 0x000fe2000f8e00ff */
[----:B------:R-:W-:Y:S01]  /*1c00*/  UIADD3 UR4, UR4, 0x6, URZ ;  /* 0x0000000604047890 */ /* 0x000fe2000fffe03f */
[----:B------:R-:W-:-:S02]  /*1c10*/  WARPGROUP.DEPBAR.LE gsb0, 0x0 ;  /* 0x00008000000079c5 */ /* 0x000fc40000010000 */
[----:B------:R-:W-:-:S06]  /*1c20*/  WARPGROUP.ARRIVE ;  /* 0x00000000000079c5 */ /* 0x000fcc0000000000 */
[----:B------:R-:W-:Y:S01]  /*1c30*/  HGMMA.64x96x16.F32 R24, gdesc[UR12], R24, gsb0 ;  /* 0x016000000c1879f0 */ /* 0x000fe20008000818 */
[----:B------:R-:W-:Y:S01]  /*1c40*/  UMOV UR12, UR6 ;  /* 0x00000006000c7c82 */ /* 0x000fe20008000000 */
[----:B------:R-:W-:Y:S01]  /*1c50*/  UMOV UR13, 0x40000040 ;  /* 0x40000040000d7882 */ /* 0x000fe20000000000 */
[----:B------:R-:W-:Y:S01]  /*1c60*/  UMOV UR14, UR7 ;  /* 0x00000007000e7c82 */ /* 0x000fe20008000000 */
[----:B------:R-:W-:Y:S01]  /*1c70*/  UMOV UR15, 0x40000040 ;  /* 0x40000040000f7882 */ /* 0x000fe20000000000 */
[----:B------:R-:W-:Y:S01]  /*1c80*/  UIADD3 UR6, UR8, 0x6, URZ ;  /* 0x0000000608067890 */ /* 0x000fe2000fffe03f */
[----:B------:R-:W-:Y:S02]  /*1c90*/  IMAD.U32 R16, RZ, RZ, UR12 ;  /* 0x0000000cff107e24 */ /* 0x000fe4000f8e00ff */
[----:B------:R-:W-:Y:S01]  /*1ca0*/  IMAD.U32 R17, RZ, RZ, UR13 ;  /* 0x0000000dff117e24 */ /* 0x000fe2000f8e00ff */
[----:B------:R-:W-:Y:S02]  /*1cb0*/  WARPGROUP.DEPBAR.LE gsb0, 0x0 ;  /* 0x00008000000079c5 */ /* 0x000fe40000010000 */
[----:B------:R-:W-:-:S06]  /*1cc0*/  WARPGROUP.ARRIVE ;  /* 0x00000000000079c5 */ /* 0x000fcc0000000000 */
[----:B------:R-:W-:Y:S01]  /*1cd0*/  HGMMA.64x96x16.F32 R24, gdesc[UR12], R24, gsb0 ;  /* 0x016000000c1879f0 */ /* 0x000fe20008000818 */
[----:B------:R-:W-:Y:S01]  /*1ce0*/  UMOV UR12, UR6 ;  /* 0x00000006000c7c82 */ /* 0x000fe20008000000 */
[----:B------:R-:W-:Y:S01]  /*1cf0*/  UMOV UR13, 0x40000040 ;  /* 0x40000040000d7882 */ /* 0x000fe20000000000 */
[----:B------:R-:W-:Y:S01]  /*1d00*/  UMOV UR14, UR4 ;  /* 0x00000004000e7c82 */ /* 0x000fe20008000000 */
[----:B------:R-:W-:Y:S01]  /*1d10*/  UMOV UR15, 0x40000040 ;  /* 0x40000040000f7882 */ /* 0x000fe20000000000 */
[----:B------:R-:W-:Y:S02]  /*1d20*/  IMAD.U32 R14, RZ, RZ, UR12 ;  /* 0x0000000cff0e7e24 */ /* 0x000fe4000f8e00ff */
[----:B------:R-:W-:Y:S01]  /*1d30*/  IMAD.U32 R15, RZ, RZ, UR13 ;  /* 0x0000000dff0f7e24 */ /* 0x000fe2000f8e00ff */
[----:B------:R-:W-:Y:S02]  /*1d40*/  WARPGROUP.DEPBAR.LE gsb0, 0x0 ;  /* 0x00008000000079c5 */ /* 0x000fe40000010000 */
[----:B------:R-:W-:-:S06]  /*1d50*/  WARPGROUP.ARRIVE ;  /* 0x00000000000079c5 */ /* 0x000fcc0000000000 */
[----:B------:R-:W-:Y:S03]  /*1d60*/  HGMMA.64x96x16.F32 R24, gdesc[UR12], R24, gsb0 ;  /* 0x016000000c1879f0 */ /* 0x000fe60008000818 */
[----:B------:R-:W-:Y:S02]  /*1d70*/  WARPGROUP.DEPBAR.LE gsb0, 0x0 ;  /* 0x00008000000079c5 */ /* 0x000fe40000010000 */
[----:B------:R-:W3:Y:S02]  /*1d80*/  SYNCS.PHASECHK.TRANS64.TRYWAIT P1, [R5+URZ+0x32410], R0 ;  /* 0x03241000050075a7 */ /* 0x000ee4000802017f */
[----:B---3--:R-:W-:Y:S05]  /*1d90*/  @!P1 BRA `(.L_x_10115) ;  /* 0x000000e8000c9947 */ /* 0x008fea0003800000 */
.L_x_10281:
[----:B------:R-:W-:Y:S05]  /*1da0*/  @!P0 BRA `(.L_x_10116) ;  /* 0x0000000000048947 */ /* 0x000fea0003800000 */
[----:B------:R-:W-:Y:S01]  /*1db0*/  BPT.TRAP 0x1 ;  /* 0x000000040000795c */ /* 0x000fe20000300000 */
.L_x_10116:
[----:B------:R4:W0:Y:S01]  /*1dc0*/  SYNCS.PHASECHK.TRANS64.TRYWAIT P1, [R3+URZ+0x32450], R4 ;  /* 0x03245004030075a7 */ /* 0x000822000802017f */
[----:B------:R-:W-:Y:S05]  /*1dd0*/  @!P0 BRA `(.L_x_10117) ;  /* 0x0000000000048947 */ /* 0x000fea0003800000 */
[----:B------:R-:W-:Y:S01]  /*1de0*/  BPT.TRAP 0x1 ;  /* 0x000000040000795c */ /* 0x000fe20000300000 */
.L_x_10117:
[----:B0-----:R-:W-:Y:S05]  /*1df0*/  @P1 BRA `(.L_x_10118) ;  /* 0x0000000000081947 */ /* 0x001fea0003800000 */
[----:B------:R-:W0:Y:S02]  /*1e00*/  SYNCS.PHASECHK.TRANS64.TRYWAIT P1, [R3+URZ+0x32450], R4 ;  /* 0x03245004030075a7 */ /* 0x000e24000802017f */
[----:B0-----:R-:W-:Y:S05]  /*1e10*/  @!P1 BRA `(.L_x_10119) ;  /* 0x000000e800009947 */ /* 0x001fea0003800000 */
.L_x_10118:
[----:B------:R-:W-:Y:S01]  /*1e20*/  R2UR UR4, R5 ;  /* 0x00000000050472ca */ /* 0x000fe200000e0000 */
[----:B------:R-:W-:Y:S01]  /*1e30*/  UIADD3 UR5, UR5, 0x22400, URZ ;  /* 0x0002240005057890 */ /* 0x000fe2000fffe03f */
[----:B------:R-:W-:Y:S01]  /*1e40*/  WARPGROUP.ARRIVE ;  /* 0x00000000000079c5 */ /* 0x000fe20000000000 */
[----:B------:R-:W-:Y:S01]  /*1e50*/  UMOV UR9, 0x40000040 ;  /* 0x4000004000097882 */ /* 0x000fe20000000000 */
[----:B------:R-:W-:Y:S01]  /*1e60*/  UMOV UR11, 0x40000040 ;  /* 0x40000040000b7882 */ /* 0x000fe20000000000 */
[----:B------:R-:W-:Y:S01]  /*1e70*/  USHF.R.U32.HI UR5, URZ, 0x4, UR5 ;  /* 0x000000043f057899 */ /* 0x000fe20008011605 */
[----:B---3--:R-:W-:Y:S01]  /*1e80*/  IMAD.U32 R5, RZ, RZ, UR9 ;  /* 0x00000009ff057e24 */ /* 0x008fe2000f8e00ff */
[----:B------:R-:W-:Y:S01]  /*1e90*/  UMOV UR13, 0x40000040 ;  /* 0x40000040000d7882 */ /* 0x000fe20000000000 */
[----:B------:R-:W-:Y:S01]  /*1ea0*/  UMOV UR15, 0x40000040 ;  /* 0x40000040000f7882 */ /* 0x000fe20000000000 */
[----:B------:R-:W-:Y:S01]  /*1eb0*/  IMAD.U32 R7, RZ, RZ, UR13 ;  /* 0x0000000dff077e24 */ /* 0x000fe2000f8e00ff */
[----:B------:R-:W-:Y:S01]  /*1ec0*/  UMOV UR17, 0x40000040 ;  /* 0x4000004000117882 */ /* 0x000fe20000000000 */
[----:B------:R-:W-:Y:S01]  /*1ed0*/  UMOV UR19, 0x40000040 ;  /* 0x4000004000137882 */ /* 0x000fe20000000000 */
[----:B------:R-:W-:Y:S01]  /*1ee0*/  UMOV UR21, 0x40000040 ;  /* 0x4000004000157882 */ /* 0x000fe20000000000 */
[----:B------:R-:W-:Y:S01]  /*1ef0*/  UIADD3 UR4, UR4, 0x400, URZ ;  /* 0x0000040004047890 */ /* 0x000fe2000fffe03f */
[----:B------:R-:W-:Y:S01]  /*1f00*/  IMAD R0, R206, -0x60, R156 ;  /* 0xffffffa0ce007824 */ /* 0x000fe200078e029c */
[----:B------:R-:W-:Y:S01]  /*1f10*/  UMOV UR23, 0x40000040 ;  /* 0x4000004000177882 */ /* 0x000fe20000000000 */
[----:B------:R-:W-:Y:S01]  /*1f20*/  UMOV UR25, 0x40000040 ;  /* 0x4000004000197882 */ /* 0x000fe20000000000 */
[----:B------:R-:W-:Y:S01]  /*1f30*/  USHF.R.U32.HI UR4, URZ, 0x4, UR4 ;  /* 0x000000043f047899 */ /* 0x000fe20008011604 */
[----:B------:R-:W-:Y:S01]  /*1f40*/  VIADD R0, R0, 0x60 ;  /* 0x0000006000007836 */ /* 0x000fe20000000000 */
[----:B------:R-:W-:Y:S01]  /*1f50*/  UMOV UR27, 0x40000040 ;  /* 0x40000040001b7882 */ /* 0x000fe20000000000 */
[----:B------:R-:W-:Y:S01]  /*1f60*/  UMOV UR29, 0x40000040 ;  /* 0x40000040001d7882 */ /* 0x000fe20000000000 */
[----:B------:R-:W-:Y:S01]  /*1f70*/  ULOP3.LUT UR6, UR4, 0x3fff, URZ, 0xc0, !UPT ;  /* 0x00003fff04067892 */ /* 0x000fe2000f8ec03f */
[----:B------:R-:W-:Y:S01]  /*1f80*/  IMAD R0, R223, -0x2, R0 ;  /* 0xfffffffedf007824 */ /* 0x000fe200078e0200 */
[----:B------:R-:W-:Y:S01]  /*1f90*/  ULOP3.LUT UR4, UR5, 0x3fff, URZ, 0xc0, !UPT ;  /* 0x00003fff05047892 */ /* 0x000fe2000f8ec03f */
[----:B------:R-:W0:Y:S01]  /*1fa0*/  S2R R72, SR_TID.X ;  /* 0x0000000000487919 */ /* 0x000e220000002100 */
[----:B------:R-:W-:-:S02]  /*1fb0*/  ULOP3.LUT UR7, UR6, 0x10000, URZ, 0xfc, !UPT ;  /* 0x0001000006077892 */ /* 0x000fc4000f8efc3f */
[----:B------:R-:W-:Y:S01]  /*1fc0*/  ULOP3.LUT UR4, UR4, 0x10000, URZ, 0xfc, !UPT ;  /* 0x0001000004047892 */ /* 0x000fe2000f8efc3f */
[C---:B------:R-:W-:Y:S01]  /*1fd0*/  ISETP.GT.AND P2, PT, R0.reuse, RZ, PT ;  /* 0x000000ff0000720c */ /* 0x040fe20003f44270 */
[----:B------:R-:W-:Y:S01]  /*1fe0*/  UIMAD UR5, UR36, 0xc00, UR7 ;  /* 0x00000c00240578a4 */ /* 0x000fe2000f8e0207 */
[C---:B------:R-:W-:Y:S01]  /*1ff0*/  ISETP.GT.AND P1, PT, R0.reuse, 0x1, PT ;  /* 0x000000010000780c */ /* 0x040fe20003f24270 */
[----:B------:R-:W-:Y:S01]  /*2000*/  UIADD3 UR16, UR4, 0x404, URZ ;  /* 0x0000040404107890 */ /* 0x000fe2000fffe03f */
[C---:B------:R-:W-:Y:S01]  /*2010*/  ISETP.GT.AND P4, PT, R0.reuse, 0x10, PT ;  /* 0x000000100000780c */ /* 0x040fe20003f84270 */
[----:B------:R-:W-:Y:S01]  /*2020*/  UIADD3 UR18, UR5, 0x304, URZ ;  /* 0x0000030405127890 */ /* 0x000fe2000fffe03f */
[C---:B------:R-:W-:Y:S01]  /*2030*/  ISETP.GT.AND P6, PT, R0.reuse, 0x8, PT ;  /* 0x000000080000780c */ /* 0x040fe20003fc4270 */
[----:B------:R-:W-:Y:S01]  /*2040*/  UMOV UR8, UR4 ;  /* 0x0000000400087c82 */ /* 0x000fe20008000000 */
[----:B------:R-:W-:Y:S01]  /*2050*/  UMOV UR10, UR5 ;  /* 0x00000005000a7c82 */ /* 0x000fe20008000000 */
[----:B-12-4-:R-:W-:Y:S01]  /*2060*/  IMAD.U32 R4, RZ, RZ, UR8 ;  /* 0x00000008ff047e24 */ /* 0x016fe2000f8e00ff */
[----:B------:R-:W-:Y:S01]  /*2070*/  HGMMA.64x96x16.F32 R24, gdesc[UR8], R24, gsb0 ;  /* 0x01600000081879f0 */ /* 0x000fe20008000818 */
[----:B------:R-:W-:Y:S01]  /*2080*/  UIADD3 UR8, UR4, 0x2, URZ ;  /* 0x0000000204087890 */ /* 0x000fe2000fffe03f */
[C---:B------:R-:W-:Y:S01]  /*2090*/  ISETP.GT.AND P5, PT, R0.reuse, 0x9, PT ;  /* 0x000000090000780c */ /* 0x040fe20003fa4270 */
[----:B------:R-:W-:Y:S01]  /*20a0*/  UIADD3 UR9, UR5, 0x2, URZ ;  /* 0x0000000205097890 */ /* 0x000fe2000fffe03f */
[----:B------:R-:W-:Y:S01]  /*20b0*/  ISETP.GT.AND P3, PT, R0, 0x11, PT ;  /* 0x000000110000780c */ /* 0x000fe20003f64270 */
[----:B------:R-:W-:Y:S01]  /*20c0*/  UIADD3 UR10, UR5, 0x300, URZ ;  /* 0x00000300050a7890 */ /* 0x000fe2000fffe03f */
[----:B------:R-:W-:-:S02]  /*20d0*/  UMOV UR11, 0x40000040 ;  /* 0x40000040000b7882 */ /* 0x000fc40000000000 */
[----:B------:R-:W-:Y:S01]  /*20e0*/  UMOV UR12, UR8 ;  /* 0x00000008000c7c82 */ /* 0x000fe20008000000 */
[----:B------:R-:W-:Y:S01]  /*20f0*/  UIADD3 UR8, UR4, 0x4, URZ ;  /* 0x0000000404087890 */ /* 0x000fe2000fffe03f */
[----:B------:R-:W-:Y:S01]  /*2100*/  IMAD.U32 R6, RZ, RZ, UR12 ;  /* 0x0000000cff067e24 */ /* 0x000fe2000f8e00ff */
[----:B------:R-:W-:Y:S01]  /*2110*/  UMOV UR14, UR9 ;  /* 0x00000009000e7c82 */ /* 0x000fe20008000000 */
[----:B------:R-:W-:Y:S02]  /*2120*/  UIADD3 UR9, UR5, 0x4, URZ ;  /* 0x0000000405097890 */ /* 0x000fe4000fffe03f */
[----:B------:R-:W-:Y:S02]  /*2130*/  UIADD3 UR20, UR4, 0x406, URZ ;  /* 0x0000040604147890 */ /* 0x000fe4000fffe03f */
[----:B------:R-:W-:Y:S02]  /*2140*/  UIADD3 UR22, UR5, 0x306, URZ ;  /* 0x0000030605167890 */ /* 0x000fe4000fffe03f */
[----:B------:R-:W-:-:S02]  /*2150*/  UIADD3 UR24, UR4, 0x800, URZ ;  /* 0x0000080004187890 */ /* 0x000fc4000fffe03f */
[----:B------:R-:W-:Y:S02]  /*2160*/  UIADD3 UR26, UR5, 0x600, URZ ;  /* 0x00000600051a7890 */ /* 0x000fe4000fffe03f */
[----:B------:R-:W-:Y:S02]  /*2170*/  UIADD3 UR28, UR4, 0x802, URZ ;  /* 0x00000802041c7890 */ /* 0x000fe4000fffe03f */
[----:B------:R-:W-:Y:S01]  /*2180*/  UIADD3 UR30, UR5, 0x602, URZ ;  /* 0x00000602051e7890 */ /* 0x000fe2000fffe03f */
        /* <DEDUP_REMOVED lines=21> */
[----:B------:R-:W-:Y:S01]  /*22e0*/  UMOV UR57, 0x40000040 ;  /* 0x4000004000397882 */ /* 0x000fe20000000000 */
[----:B------:R-:W-:Y:S01]  /*22f0*/  UMOV UR59, 0x40000040 ;  /* 0x40000040003b7882 */ /* 0x000fe20000000000 */
[----:B------:R-:W-:Y:S01]  /*2300*/  ULOP3.LUT UR6, UR6, 0x3000000, URZ, 0xfc, !UPT ;  /* 0x0300000006067892 */ /* 0x000fe2000f8efc3f */
        /* <DEDUP_REMOVED lines=21> */
[----:B------:R-:W-:Y:S01]  /*2460*/  UMOV UR9, 0x40000040 ;  /* 0x4000004000097882 */ /* 0x000fe20000000000 */
[----:B------:R-:W-:Y:S01]  /*2470*/  IMAD.U32 R11, RZ, RZ, UR13 ;  /* 0x0000000dff0b7e24 */ /* 0x000fe2000f8e00ff */
[----:B------:R-:W-:Y:S02]  /*2480*/  WARPGROUP.DEPBAR.LE gsb0, 0x0 ;  /* 0x00008000000079c5 */ /* 0x000fe40000010000 */
[----:B------:R-:W-:-:S06]  /*2490*/  WARPGROUP.ARRIVE ;  /* 0x00000000000079c5 */ /* 0x000fcc0000000000 */
[----:B------:R-:W-:Y:S01]  /*24a0*/  HGMMA.64x96x16.F32 R24, gdesc[UR12], R24, gsb0 ;  /* 0x016000000c1879f0 */ /* 0x000fe20008000818 */
[----:B------:R-:W-:Y:S02]  /*24b0*/  UIADD3 UR12, UR4, 0x402, URZ ;  /* 0x00000402040c7890 */ /* 0x000fe4000fffe03f */
[----:B------:R-:W-:Y:S01]  /*24c0*/  UIADD3 UR14, UR5, 0x302, URZ ;  /* 0x00000302050e7890 */ /* 0x000fe2000fffe03f */
[----:B------:R-:W-:Y:S01]  /*24d0*/  UMOV UR13, 0x40000040 ;  /* 0x40000040000d7882 */ /* 0x000fe20000000000 */
[----:B------:R-:W-:Y:S01]  /*24e0*/  UMOV UR15, 0x40000040 ;  /* 0x40000040000f7882 */ /* 0x000fe20000000000 */
[----:B------:R-:W-:Y:S02]  /*24f0*/  UIADD3 UR4, UR4, 0xc06, URZ ;  /* 0x00000c0604047890 */ /* 0x000fe4000fffe03f */
[----:B------:R-:W-:-:S05]  /*2500*/  UIADD3 UR5, UR5, 0x906, URZ ;  /* 0x0000090605057890 */ /* 0x000fca000fffe03f */
[----:B------:R-:W-:Y:S01]  /*2510*/  UMOV UR56, UR4 ;  /* 0x0000000400387c82 */ /* 0x000fe20008000000 */
[----:B------:R-:W-:Y:S01]  /*2520*/  UIMAD UR4, UR36, 0xc00, UR6 ;  /* 0x00000c00240478a4 */ /* 0x000fe2000f8e0206 */
[----:B------:R-:W-:Y:S01]  /*2530*/  IMAD.U32 R12, RZ, RZ, UR56 ;  /* 0x00000038ff0c7e24 */ /* 0x000fe2000f8e00ff */
[----:B------:R-:W-:Y:S01]  /*2540*/  UMOV UR58, UR5 ;  /* 0x00000005003a7c82 */ /* 0x000fe20008000000 */
[----:B------:R-:W-:Y:S01]  /*2550*/  ULDC UR5, c[0x0][0xa80] ;  /* 0x0002a00000057ab9 */ /* 0x000fe20000000800 */
[----:B------:R-:W-:Y:S02]  /*2560*/  WARPGROUP.DEPBAR.LE gsb0, 0x0 ;  /* 0x00008000000079c5 */ /* 0x000fe40000010000 */
[----:B------:R-:W-:-:S06]  /*2570*/  WARPGROUP.ARRIVE ;  /* 0x00000000000079c5 */ /* 0x000fcc0000000000 */
[----:B------:R-:W-:Y:S01]  /*2580*/  HGMMA.64x96x16.F32 R24, gdesc[UR8], R24, gsb0 ;  /* 0x01600000081879f0 */ /* 0x000fe20008000818 */
[----:B------:R-:W-:Y:S01]  /*2590*/  UMOV UR10, UR4 ;  /* 0x00000004000a7c82 */ /* 0x000fe20008000000 */
[----:B------:R-:W-:Y:S01]  /*25a0*/  UMOV UR11, 0x40000040 ;  /* 0x40000040000b7882 */ /* 0x000fe20000000000 */
        /* <DEDUP_REMOVED lines=37> */
[----:B------:R-:W-:-:S02]  /*2800*/  FSEL R159, R32, -INF , P4 ;  /* 0xff800000209f7808 */ /* 0x000fc40002000000 */
        /* <DEDUP_REMOVED lines=99> */
[----:B------:R-:W-:Y:S02]  /*2e40*/  FMNMX.FTZ R32, R211, R32, !PT ;  /* 0x00000020d3207209 */ /* 0x000fe40007810000 */
[----:B------:R-:W-:Y:S02]  /*2e50*/  FMNMX.FTZ R0, R190, R31, !PT ;  /* 0x0000001fbe007209 */ /* 0x000fe40007810000 */
[----:B------:R-:W-:-:S02]  /*2e60*/  FSEL R208, R67, -INF , P5 ;  /* 0xff80000043d07808 */ /* 0x000fc40002800000 */
[----:B------:R-:W-:Y:S01]  /*2e70*/  FMNMX.FTZ R31, R205, R32, !PT ;  /* 0x00000020cd1f7209 */ /* 0x000fe20007810000 */
[----:B------:R-:W1:Y:S01]  /*2e80*/  SHFL.BFLY PT, R33, R0, 0x2, 0x1f ;  /* 0x0c401f0000217f89 */ /* 0x000e6200000e0000 */
[----:B------:R-:W-:Y:S02]  /*2e90*/  FSEL R210, R70, -INF , P4 ;  /* 0xff80000046d27808 */ /* 0x000fe40002000000 */
[----:B------:R-:W-:Y:S02]  /*2ea0*/  FMNMX.FTZ R31, R208, R31, !PT ;  /* 0x0000001fd01f7209 */ /* 0x000fe40007810000 */
[----:B------:R-:W-:Y:S02]  /*2eb0*/  FSEL R214, R71, -INF , P3 ;  /* 0xff80000047d67808 */ /* 0x000fe40001800000 */
[----:B------:R-:W-:Y:S02]  /*2ec0*/  FMNMX.FTZ R31, R210, R31, !PT ;  /* 0x0000001fd21f7209 */ /* 0x000fe40007810000 */
[----:B------:R-:W-:-:S02]  /*2ed0*/  ISETP.GE.AND P2, PT, R156, 0x61, PT ;  /* 0x000000619c00780c */ /* 0x000fc40003f46270 */
[----:B------:R-:W-:-:S05]  /*2ee0*/  FMNMX.FTZ R31, R214, R31, !PT ;  /* 0x0000001fd61f7209 */ /* 0x000fca0007810000 */
[----:B------:R-:W2:Y:S01]  /*2ef0*/  SHFL.BFLY PT, R34, R31, 0x2, 0x1f ;  /* 0x0c401f001f227f89 */ /* 0x000ea200000e0000 */
[----:B-1----:R-:W-:-:S05]  /*2f00*/  FMNMX.FTZ R33, R0, R33, !PT ;  /* 0x0000002100217209 */ /* 0x002fca0007810000 */
[----:B------:R-:W1:Y:S01]  /*2f10*/  SHFL.BFLY PT, R32, R33, 0x1, 0x1f ;  /* 0x0c201f0021207f89 */ /* 0x000e6200000e0000 */
[----:B--2---:R-:W-:-:S05]  /*2f20*/  FMNMX.FTZ R34, R31, R34, !PT ;  /* 0x000000221f227209 */ /* 0x004fca0007810000 */
[----:B------:R-:W2:Y:S01]  /*2f30*/  SHFL.BFLY PT, R209, R34, 0x1, 0x1f ;  /* 0x0c201f0022d17f89 */ /* 0x000ea200000e0000 */
[----:B-1----:R-:W-:-:S04]  /*2f40*/  FMNMX.FTZ R0, R33, R32, !PT ;  /* 0x0000002021007209 */ /* 0x002fc80007810000 */
[C---:B------:R-:W-:Y:S01]  /*2f50*/  FSETP.NEU.FTZ.AND P1, PT, R0.reuse, -INF , PT ;  /* 0xff8000000000780b */ /* 0x040fe20003f3d000 */
[----:B------:R-:W-:-:S05]  /*2f60*/  FMUL.FTZ R212, R0, UR5 ;  /* 0x0000000500d47c20 */ /* 0x000fca0008410000 */
[----:B------:R-:W-:-:S05]  /*2f70*/  FSEL R212, R212, RZ, P1 ;  /* 0x000000ffd4d47208 */ /* 0x000fca0000800000 */
[--C-:B------:R-:W-:Y:S01]  /*2f80*/  FFMA.FTZ R192, R73, UR5, -R212.reuse ;  /* 0x0000000549c07c23 */ /* 0x100fe200080108d4 */
[----:B--2---:R-:W-:Y:S01]  /*2f90*/  FMNMX.FTZ R209, R34, R209, !PT ;  /* 0x000000d122d17209 */ /* 0x004fe20007810000 */
[--C-:B------:R-:W-:Y:S01]  /*2fa0*/  FFMA.FTZ R193, R25, UR5, -R212.reuse ;  /* 0x0000000519c17c23 */ /* 0x100fe200080108d4 */
[--C-:B------:R-:W-:Y:S01]  /*2fb0*/  FFMA.FTZ R194, R27, UR5, -R212.reuse ;  /* 0x000000051bc27c23 */ /* 0x100fe200080108d4 */
[--C-:B------:R-:W-:Y:S01]  /*2fc0*/  FFMA.FTZ R195, R29, UR5, -R212.reuse ;  /* 0x000000051dc37c23 */ /* 0x100fe200080108d4 */
[C---:B------:R-:W-:Y:S01]  /*2fd0*/  FSETP.NEU.FTZ.AND P1, PT, R209.reuse, -INF , PT ;  /* 0xff800000d100780b */ /* 0x040fe20003f3d000 */
[----:B------:R-:W-:Y:S01]  /*2fe0*/  FMUL.FTZ R213, R209, UR5 ;  /* 0x00000005d1d57c20 */ /* 0x000fe20008410000 */
[----:B------:R-:W-:Y:S01]  /*2ff0*/  MUFU.EX2 R192, R192 ;  /* 0x000000c000c07308 */ /* 0x000fe20000000800 */
[--C-:B------:R-:W-:Y:S01]  /*3000*/  FFMA.FTZ R159, R159, UR5, -R212.reuse ;  /* 0x000000059f9f7c23 */ /* 0x100fe200080108d4 */
[--C-:B------:R-:W-:Y:S01]  /*3010*/  FFMA.FTZ R161, R161, UR5, -R212.reuse ;  /* 0x00000005a1a17c23 */ /* 0x100fe200080108d4 */
[--C-:B------:R-:W-:Y:S01]  /*3020*/  FFMA.FTZ R164, R164, UR5, -R212.reuse ;  /* 0x00000005a4a47c23 */ /* 0x100fe200080108d4 */
[----:B------:R-:W-:Y:S01]  /*3030*/  FSEL R213, R213, RZ, P1 ;  /* 0x000000ffd5d57208 */ /* 0x000fe20000800000 */
[--C-:B------:R-:W-:Y:S01]  /*3040*/  FFMA.FTZ R168, R168, UR5, -R212.reuse ;  /* 0x00000005a8a87c23 */ /* 0x100fe200080108d4 */
[----:B0-----:R-:W-:Y:S01]  /*3050*/  LOP3.LUT P1, RZ, R72, 0x7f, RZ, 0xc0, !PT ;  /* 0x0000007f48ff7812 */ /* 0x001fe2000782c0ff */
[----:B------:R-:W-:Y:S01]  /*3060*/  FFMA.FTZ R165, R165, UR5, -R212 ;  /* 0x00000005a5a57c23 */ /* 0x000fe200080108d4 */
[----:B------:R-:W-:Y:S01]  /*3070*/  SHF.R.U32.HI R72, RZ, 0x7, R72 ;  /* 0x00000007ff487819 */ /* 0x000fe20000011648 */
[--C-:B------:R-:W-:Y:S01]  /*3080*/  FFMA.FTZ R197, R24, UR5, -R213.reuse ;  /* 0x0000000518c57c23 */ /* 0x100fe200080108d5 */
[--C-:B------:R-:W-:Y:S01]  /*3090*/  FFMA.FTZ R196, R26, UR5, -R213.reuse ;  /* 0x000000051ac47c23 */ /* 0x100fe200080108d5 */
[--C-:B------:R-:W-:Y:S01]  /*30a0*/  FFMA.FTZ R198, R30, UR5, -R213.reuse ;  /* 0x000000051ec67c23 */ /* 0x100fe200080108d5 */
[----:B------:R-:W-:Y:S01]  /*30b0*/  IADD3 R158, -R72, 0xb, RZ ;  /* 0x0000000b489e7810 */ /* 0x000fe20007ffe1ff */
[--C-:B------:R-:W-:Y:S01]  /*30c0*/  FFMA.FTZ R199, R28, UR5, -R213.reuse ;  /* 0x000000051cc77c23 */ /* 0x100fe200080108d5 */
[----:B------:R-:W0:Y:S01]  /*30d0*/  MUFU.EX2 R193, R193 ;  /* 0x000000c100c17308 */ /* 0x000e220000000800 */
[--C-:B------:R-:W-:Y:S01]  /*30e0*/  FFMA.FTZ R157, R157, UR5, -R213.reuse ;  /* 0x000000059d9d7c23 */ /* 0x100fe200080108d5 */
[--C-:B------:R-:W-:Y:S01]  /*30f0*/  FFMA.FTZ R160, R160, UR5, -R213.reuse ;  /* 0x00000005a0a07c23 */ /* 0x100fe200080108d5 */
[--C-:B------:R-:W-:Y:S01]  /*3100*/  FFMA.FTZ R162, R162, UR5, -R213.reuse ;  /* 0x00000005a2a27c23 */ /* 0x100fe200080108d5 */
[----:B------:R-:W-:Y:S01]  /*3110*/  FFMA.FTZ R166, R166, UR5, -R213 ;  /* 0x00000005a6a67c23 */ /* 0x000fe200080108d5 */
[----:B------:R-:W-:-:S02]  /*3120*/  @!P1 VIADD R24, R3, 0x32440 ;  /* 0x0003244003189836 */ /* 0x000fc40000000000 */
[--C-:B------:R-:W-:Y:S01]  /*3130*/  FFMA.FTZ R169, R169, UR5, -R212.reuse ;  /* 0x00000005a9a97c23 */ /* 0x100fe200080108d4 */
[--C-:B------:R-:W-:Y:S01]  /*3140*/  FFMA.FTZ R172, R172, UR5, -R212.reuse ;  /* 0x00000005acac7c23 */ /* 0x100fe200080108d4 */
[----:B------:R-:W-:Y:S01]  /*3150*/  MUFU.EX2 R194, R194 ;  /* 0x000000c200c27308 */ /* 0x000fe20000000800 */
[----:B------:R-:W-:Y:S01]  /*3160*/  FFMA.FTZ R176, R176, UR5, -R212 ;  /* 0x00000005b0b07c23 */ /* 0x000fe200080108d4 */
[----:B------:R-:W-:Y:S01]  /*3170*/  @!P1 PRMT R24, RZ, 0x654, R24 ;  /* 0x00000654ff189816 */ /* 0x000fe20000000018 */
[----:B------:R1:W-:Y:S06]  /*3180*/  BAR.ARV R158, 0x100 ;  /* 0x0004009e0000751d */ /* 0x0003ec0000002000 */
[----:B------:R2:W-:Y:S01]  /*3190*/  @!P1 SYNCS.ARRIVE.TRANS64.RED.A1T0 RZ, [R24+URZ], RZ ;  /* 0x000000ff18ff99a7 */ /* 0x0005e2000810043f */
[----:B------:R-:W3:Y:S01]  /*31a0*/  MUFU.EX2 R195, R195 ;  /* 0x000000c300c37308 */ /* 0x000ee20000000800 */
[----:B------:R4:W-:Y:S01]  /*31b0*/  BAR.SYNC.DEFER_BLOCKING R215, 0x100 ;  /* 0x000400d70000751d */ /* 0x0009e20000010000 */
[----:B0-----:R-:W-:Y:S01]  /*31c0*/  F2FP.F16.F32.PACK_AB R152, R193, R192 ;  /* 0x000000c0c198723e */ /* 0x001fe200000000ff */
        /* <DEDUP_REMOVED lines=14> */
[----:B---3--:R-:W-:Y:S01]  /*32b0*/  F2FP.F16.F32.PACK_AB R154, R195, R194 ;  /* 0x000000c2c39a723e */ /* 0x008fe200000000ff */
[--C-:B----4-:R-:W-:Y:S01]  /*32c0*/  FFMA.FTZ R215, R182, UR5, -R212.reuse ;  /* 0x00000005b6d77c23 */ /* 0x110fe200080108d4 */
        /* <DEDUP_REMOVED lines=14> */
[----:B0-----:R-:W-:Y:S01]  /*33b0*/  F2FP.F16.F32.PACK_AB R153, R197, R196 ;  /* 0x000000c4c599723e */ /* 0x001fe200000000ff */
[----:B------:R-:W-:Y:S01]  /*33c0*/  FFMA.FTZ R180, R180, UR5, -R212 ;  /* 0x00000005b4b47c23 */ /* 0x000fe200080108d4 */
[--C-:B------:R-:W-:Y:S01]  /*33d0*/  FFMA.FTZ R208, R210, UR5, -R213.reuse ;  /* 0x00000005d2d07c23 */ /* 0x100fe200080108d5 */
[----:B------:R-:W-:Y:S01]  /*33e0*/  FFMA.FTZ R211, R214, UR5, -R213 ;  /* 0x00000005d6d37c23 */ /* 0x000fe200080108d5 */
[----:B------:R-:W-:Y:S01]  /*33f0*/  FADD.FTZ R193, R192, R193 ;  /* 0x000000c1c0c17221 */ /* 0x000fe20000010000 */
[----:B------:R-:W-:Y:S01]  /*3400*/  FADD.FTZ R197, R196, R197 ;  /* 0x000000c5c4c57221 */ /* 0x000fe20000010000 */
[----:B------:R-:W-:Y:S01]  /*3410*/  @!P1 VIADD R3, R3, 0x32460 ;  /* 0x0003246003039836 */ /* 0x000fe20000000000 */
[----:B------:R-:W0:Y:S01]  /*3420*/  MUFU.EX2 R159, R159 ;  /* 0x0000009f009f7308 */ /* 0x000e220000000800 */
[----:B------:R-:W-:-:S03]  /*3430*/  FADD.FTZ R194, R194, R193 ;  /* 0x000000c1c2c27221 */ /* 0x000fc60000010000 */
[----:B------:R-:W-:Y:S01]  /*3440*/  @!P1 PRMT R3, RZ, 0x654, R3 ;  /* 0x00000654ff039816 */ /* 0x000fe20000000003 */
[----:B------:R-:W-:-:S03]  /*3450*/  FADD.FTZ R194, R195, R194 ;  /* 0x000000c2c3c27221 */ /* 0x000fc60000010000 */
[----:B------:R-:W4:Y:S01]  /*3460*/  MUFU.EX2 R161, R161 ;  /* 0x000000a100a17308 */ /* 0x000f220000000800 */
[----:B---3--:R-:W-:Y:S01]  /*3470*/  F2FP.F16.F32.PACK_AB R155, R199, R198 ;  /* 0x000000c6c79b723e */ /* 0x008fe200000000ff */
[----:B------:R-:W-:-:S03]  /*3480*/  FADD.FTZ R198, R198, R197 ;  /* 0x000000c5c6c67221 */ /* 0x000fc60000010000 */
[----:B--2---:R-:W-:Y:S01]  /*3490*/  WARPGROUP.ARRIVE ;  /* 0x00000000000079c5 */ /* 0x004fe20000000000 */
[----:B------:R-:W-:Y:S02]  /*34a0*/  FADD.FTZ R198, R199, R198 ;  /* 0x000000c6c7c67221 */ /* 0x000fe40000010000 */
[----:B------:R-:W-:Y:S01]  /*34b0*/  MUFU.EX2 R164, R164 ;  /* 0x000000a400a47308 */ /* 0x000fe20000000800 */
[----:B0-----:R-:W-:Y:S02]  /*34c0*/  FADD.FTZ R194, R159, R194 ;  /* 0x000000c29fc27221 */ /* 0x001fe40000010000 */
[----:B------:R-:W-:Y:S01]  /*34d0*/  HGMMA.64x256x16.F32 R24, R152, gdesc[UR8].tnspB, RZ, !UPT, gsb0 ;  /* 0x43e0000898187df0 */ /* 0x000fe2000c0008ff */
[----:B------:R-:W-:Y:S01]  /*34e0*/  UIADD3 UR10, UR4, 0x80, URZ ;  /* 0x00000080040a7890 */ /* 0x000fe2000fffe03f */
[----:B------:R-:W-:-:S03]  /*34f0*/  UMOV UR11, 0x40000040 ;  /* 0x40000040000b7882 */ /* 0x000fc60000000000 */
[----:B------:R-:W-:Y:S08]  /*3500*/  MUFU.EX2 R168, R168 ;  /* 0x000000a800a87308 */ /* 0x000ff00000000800 */
[----:B------:R-:W-:Y:S08]  /*3510*/  MUFU.EX2 R157, R157 ;  /* 0x0000009d009d7308 */ /* 0x000ff00000000800 */
[----:B------:R-:W0:Y:S08]  /*3520*/  MUFU.EX2 R160, R160 ;  /* 0x000000a000a07308 */ /* 0x000e300000000800 */
[----:B------:R-:W-:Y:S08]  /*3530*/  MUFU.EX2 R162, R162 ;  /* 0x000000a200a27308 */ /* 0x000ff00000000800 */
[----:B------:R-:W2:Y:S08]  /*3540*/  MUFU.EX2 R166, R166 ;  /* 0x000000a600a67308 */ /* 0x000eb00000000800 */
[----:B------:R-:W3:Y:S08]  /*3550*/  MUFU.EX2 R165, R165 ;  /* 0x000000a500a57308 */ /* 0x000ef00000000800 */
[----:B------:R-:W-:Y:S08]  /*3560*/  MUFU.EX2 R169, R169 ;  /* 0x000000a900a97308 */ /* 0x000ff00000000800 */
[----:B------:R-:W-:Y:S08]  /*3570*/  MUFU.EX2 R172, R172 ;  /* 0x000000ac00ac7308 */ /* 0x000ff00000000800 */
[----:B------:R-:W-:Y:S08]  /*3580*/  MUFU.EX2 R176, R176 ;  /* 0x000000b000b07308 */ /* 0x000ff00000000800 */
[----:B------:R-:W5:Y:S08]  /*3590*/  MUFU.EX2 R163, R163 ;  /* 0x000000a300a37308 */ /* 0x000f700000000800 */
[----:B------:R-:W1:Y:S08]  /*35a0*/  MUFU.EX2 R167, R167 ;  /* 0x000000a700a77308 */ /* 0x000e700000000800 */
[----:B------:R-:W-:Y:S08]  /*35b0*/  MUFU.EX2 R170, R170 ;  /* 0x000000aa00aa7308 */ /* 0x000ff00000000800 */
[----:B------:R-:W1:Y:S08]  /*35c0*/  MUFU.EX2 R174, R174 ;  /* 0x000000ae00ae7308 */ /* 0x000e700000000800 */
[----:B------:R-:W1:Y:S08]  /*35d0*/  MUFU.EX2 R173, R173 ;  /* 0x000000ad00ad7308 */ /* 0x000e700000000800 */
[----:B------:R-:W-:Y:S08]  /*35e0*/  MUFU.EX2 R177, R177 ;  /* 0x000000b100b17308 */ /* 0x000ff00000000800 */
[----:B------:R-:W-:Y:S08]  /*35f0*/  MUFU.EX2 R181, R181 ;  /* 0x000000b500b57308 */ /* 0x000ff00000000800 */
[----:B------:R-:W-:Y:S08]  /*3600*/  MUFU.EX2 R183, R183 ;  /* 0x000000b700b77308 */ /* 0x000ff00000000800 */
[----:B------:R-:W1:Y:S08]  /*3610*/  MUFU.EX2 R171, R171 ;  /* 0x000000ab00ab7308 */ /* 0x000e700000000800 */
[----:B------:R-:W1:Y:S08]  /*3620*/  MUFU.EX2 R175, R175 ;  /* 0x000000af00af7308 */ /* 0x000e700000000800 */
[----:B------:R-:W1:Y:S08]  /*3630*/  MUFU.EX2 R179, R179 ;  /* 0x000000b300b37308 */ /* 0x000e700000000800 */
        /* <DEDUP_REMOVED lines=15> */
[C---:B----4-:R-:W-:Y:S01]  /*3730*/  F2FP.F16.F32.PACK_AB R152, R161.reuse, R159 ;  /* 0x0000009fa198723e */ /* 0x050fe200000000ff */
[----:B------:R-:W-:Y:S01]  /*3740*/  FADD.FTZ R161, R161, R194 ;  /* 0x000000c2a1a17221 */ /* 0x000fe20000010000 */
[----:B0-----:R-:W-:Y:S01]  /*3750*/  F2FP.F16.F32.PACK_AB R153, R160, R157 ;  /* 0x0000009da099723e */ /* 0x001fe200000000ff */
[----:B------:R-:W-:Y:S01]  /*3760*/  FADD.FTZ R157, R157, R198 ;  /* 0x000000c69d9d7221 */ /* 0x000fe20000010000 */
[----:B------:R-:W-:Y:S01]  /*3770*/  F2FP.F16.F32.PACK_AB R154, R168, R164 ;  /* 0x000000a4a89a723e */ /* 0x000fe200000000ff */
[----:B------:R-:W0:Y:S01]  /*3780*/  MUFU.EX2 R205, R205 ;  /* 0x000000cd00cd7308 */ /* 0x000e220000000800 */
[----:B--2---:R-:W-:Y:S01]  /*3790*/  F2FP.F16.F32.PACK_AB R155, R166, R162 ;  /* 0x000000a2a69b723e */ /* 0x004fe200000000ff */
        /* <DEDUP_REMOVED lines=9> */
[----:B---3--:R-:W-:Y:S01]  /*3830*/  FADD.FTZ R168, R165, R168 ;  /* 0x000000a8a5a87221 */ /* 0x008fe20000010000 */
[----:B------:R-:W-:Y:S01]  /*3840*/  UMOV UR11, 0x40000040 ;  /* 0x40000040000b7882 */ /* 0x000fe20000000000 */
[----:B-----5:R-:W-:Y:S01]  /*3850*/  FADD.FTZ R166, R163, R166 ;  /* 0x000000a6a3a67221 */ /* 0x020fe20000010000 */
[----:B------:R-:W2:Y:S01]  /*3860*/  MUFU.EX2 R211, R211 ;  /* 0x000000d300d37308 */ /* 0x000ea20000000800 */
[----:B------:R-:W-:-:S02]  /*3870*/  WARPGROUP.DEPBAR.LE gsb0, 0x0 ;  /* 0x00008000000079c5 */ /* 0x000fc40000010000 */
[C---:B------:R-:W-:Y:S01]  /*3880*/  F2FP.F16.F32.PACK_AB R152, R169.reuse, R165 ;  /* 0x000000a5a998723e */ /* 0x040fe200000000ff */
[----:B------:R-:W-:Y:S01]  /*3890*/  FADD.FTZ R169, R169, R168 ;  /* 0x000000a8a9a97221 */ /* 0x000fe20000010000 */
[C---:B-1----:R-:W-:Y:S01]  /*38a0*/  F2FP.F16.F32.PACK_AB R153, R167.reuse, R163 ;  /* 0x000000a3a799723e */ /* 0x042fe200000000ff */
        /* <DEDUP_REMOVED lines=9> */
[----:B------:R-:W-:-:S05]  /*3940*/  FADD.FTZ R174, R171, R174 ;  /* 0x000000aeabae7221 */ /* 0x000fca0000010000 */
[----:B------:R-:W-:Y:S01]  /*3950*/  HGMMA.64x256x16.F32 R24, R152, gdesc[UR8].tnspB, R24, gsb0 ;  /* 0x43e0000898187df0 */ /* 0x000fe20008000818 */
[----:B------:R-:W-:Y:S01]  /*3960*/  UIADD3 UR10, UR4, 0x180, URZ ;  /* 0x00000180040a7890 */ /* 0x000fe2000fffe03f */
[----:B------:R-:W-:Y:S01]  /*3970*/  FADD.FTZ R176, R177, R176 ;  /* 0x000000b0b1b07221 */ /* 0x000fe20000010000 */
[----:B------:R-:W-:Y:S01]  /*3980*/  UMOV UR11, 0x40000040 ;  /* 0x40000040000b7882 */ /* 0x000fe20000000000 */
[----:B------:R-:W-:Y:S02]  /*3990*/  FADD.FTZ R174, R175, R174 ;  /* 0x000000aeafae7221 */ /* 0x000fe40000010000 */
[----:B------:R-:W-:Y:S02]  /*39a0*/  FADD.FTZ R176, R181, R176 ;  /* 0x000000b0b5b07221 */ /* 0x000fe40000010000 */
[----:B------:R-:W-:Y:S01]  /*39b0*/  FADD.FTZ R174, R179, R174 ;  /* 0x000000aeb3ae7221 */ /* 0x000fe20000010000 */
[----:B------:R-:W-:Y:S02]  /*39c0*/  WARPGROUP.DEPBAR.LE gsb0, 0x0 ;  /* 0x00008000000079c5 */ /* 0x000fe40000010000 */
[----:B------:R-:W-:-:S02]  /*39d0*/  F2FP.F16.F32.PACK_AB R152, R177, R173 ;  /* 0x000000adb198723e */ /* 0x000fc400000000ff */
[----:B------:R-:W-:Y:S02]  /*39e0*/  F2FP.F16.F32.PACK_AB R153, R175, R171 ;  /* 0x000000abaf99723e */ /* 0x000fe400000000ff */
[C---:B------:R-:W-:Y:S01]  /*39f0*/  F2FP.F16.F32.PACK_AB R154, R183.reuse, R181 ;  /* 0x000000b5b79a723e */ /* 0x040fe200000000ff */
[----:B------:R-:W-:Y:S01]  /*3a00*/  FADD.FTZ R183, R183, R176 ;  /* 0x000000b0b7b77221 */ /* 0x000fe20000010000 */
[C---:B------:R-:W-:Y:S01]  /*3a10*/  F2FP.F16.F32.PACK_AB R155, R187.reuse, R179 ;  /* 0x000000b3bb9b723e */ /* 0x040fe200000000ff */
[----:B------:R-:W-:-:S03]  /*3a20*/  FADD.FTZ R187, R187, R174 ;  /* 0x000000aebbbb7221 */ /* 0x000fc60000010000 */
[----:B------:R-:W-:-:S07]  /*3a30*/  WARPGROUP.ARRIVE ;  /* 0x00000000000079c5 */ /* 0x000fce0000000000 */
        /* <DEDUP_REMOVED lines=31> */
[----:B------:R-:W-:-:S04]  /*3c30*/  FADD.FTZ R208, R208, R205 ;  /* 0x000000cdd0d07221 */ /* 0x000fc80000010000 */
[----:B------:R-:W-:-:S08]  /*3c40*/  FADD.FTZ R205, R211, R208 ;  /* 0x000000d0d3cd7221 */ /* 0x000fd00000010000 */
[----:B------:R-:W-:Y:S03]  /*3c50*/  HGMMA.64x256x16.F32 R24, R152, gdesc[UR8].tnspB, R24, gsb0 ;  /* 0x43e0000898187df0 */ /* 0x000fe60008000818 */
[----:B------:R-:W-:Y:S02]  /*3c60*/  WARPGROUP.DEPBAR.LE gsb0, 0x0 ;  /* 0x00008000000079c5 */ /* 0x000fe40000010000 */
[----:B------:R0:W-:Y:S02]  /*3c70*/  @!P1 SYNCS.ARRIVE.TRANS64.RED.A1T0 RZ, [R3+URZ], RZ ;  /* 0x000000ff03ff99a7 */ /* 0x0001e4000810043f */
[----:B0-----:R-:W-:Y:S01]  /*3c80*/  FADD.FTZ R3, R189, R186 ;  /* 0x000000babd037221 */ /* 0x001fe20000010000 */
[----:B------:R-:W-:Y:S06]  /*3c90*/  @!P2 BRA `(.L_x_10120) ;  /* 0x0000002000c0a947 */ /* 0x000fec0003800000 */
[----:B------:R-:W-:Y:S02]  /*3ca0*/  VIADD R206, R206, 0xfffffffe ;  /* 0xfffffffecece7836 */ /* 0x000fe40000000000 */
[----:B------:R-:W-:Y:S02]  /*3cb0*/  IMAD.MOV.U32 R211, RZ, RZ, R209 ;  /* 0x000000ffffd37224 */ /* 0x000fe400078e00d1 */
[----:B------:R-:W-:-:S07]  /*3cc0*/  IMAD.MOV.U32 R207, RZ, RZ, R0 ;  /* 0x000000ffffcf7224 */ /* 0x000fce00078e0000 */
.L_x_10129:
[----:B------:R-:W-:Y:S01]  /*3cd0*/  UIADD3 UR36, UR36, 0x1, URZ ;  /* 0x0000000124247890 */ /* 0x000fe2000fffe03f */
[C---:B------:R-:W-:Y:S01]  /*3ce0*/  ISETP.GT.AND P2, PT, R206.reuse, RZ, PT ;  /* 0x000000ffce00720c */ /* 0x040fe20003f44270 */
[----:B------:R-:W-:Y:S02]  /*3cf0*/  VIADD R206, R206, 0xffffffff ;  /* 0xffffffffcece7836 */ /* 0x000fe40000000000 */
[----:B------:R-:W-:-:S04]  /*3d00*/  UISETP.NE.AND UP0, UPT, UR36, 0x2, UPT ;  /* 0x000000022400788c */ /* 0x000fc8000bf05270 */
[----:B------:R-:W-:Y:S02]  /*3d10*/  USEL UR4, URZ, 0x1, UP0 ;  /* 0x000000013f047887 */ /* 0x000fe40008000000 */
[----:B------:R-:W-:Y:S02]  /*3d20*/  USEL UR36, UR36, URZ, UP0 ;  /* 0x0000003f24247287 */ /* 0x000fe40008000000 */
[----:B------:R-:W-:Y:S01]  /*3d30*/  ULOP3.LUT UR37, UR37, UR4, URZ, 0x3c, !UPT ;  /* 0x0000000425257292 */ /* 0x000fe2000f8e3c3f */
[----:B------:R-:W-:Y:S11]  /*3d40*/  @!P0 BRA `(.L_x_10121) ;  /* 0x0000000000048947 */ /* 0x000ff60003800000 */
[----:B------:R-:W-:Y:S01]  /*3d50*/  BPT.TRAP 0x1 ;  /* 0x000000040000795c */ /* 0x000fe20000300000 */
.L_x_10121:
        /* <DEDUP_REMOVED lines=9> */
.L_x_10122:
[----:B-1----:R-:W-:Y:S05]  /*3df0*/  @P3 BRA `(.L_x_10123) ;  /* 0x0000000000083947 */ /* 0x002fea0003800000 */
[----:B------:R-:W1:Y:S02]  /*3e00*/  SYNCS.PHASECHK.TRANS64.TRYWAIT P3, [UR4+0x32430], R0 ;  /* 0x03243000ff0075a7 */ /* 0x000e640008060144 */
[----:B-1----:R-:W-:Y:S05]  /*3e10*/  @!P3 BRA `(.L_x_10124) ;  /* 0x000000c80014b947 */ /* 0x002fea0003800000 */
.L_x_10123:
[----:B------:R-:W-:Y:S01]  /*3e20*/  R2UR UR56, R20 ;  /* 0x00000000143872ca */ /* 0x000fe200000e0000 */
[----:B------:R-:W-:Y:S01]  /*3e30*/  UIMAD UR5, UR36, 0x300, UR60 ;  /* 0x00000300240578a4 */ /* 0x000fe2000f8e023c */
[----:B------:R-:W-:Y:S01]  /*3e40*/  R2UR UR57, R21 ;  /* 0x00000000153972ca */ /* 0x000fe200000e0000 */
[----:B-1----:R-:W-:Y:S01]  /*3e50*/  WARPGROUP.ARRIVE ;  /* 0x00000000000079c5 */ /* 0x002fe20000000000 */
[----:B------:R-:W-:-:S04]  /*3e60*/  UMOV UR59, 0x40000040 ;  /* 0x40000040003b7882 */ /* 0x000fc80000000000 */
[----:B------:R-:W-:-:S07]  /*3e70*/  UMOV UR58, UR5 ;  /* 0x00000005003a7c82 */ /* 0x000fce0008000000 */
[----:B------:R-:W-:Y:S01]  /*3e80*/  HGMMA.64x96x16.F32 R152, gdesc[UR56], RZ, !UPT, gsb0 ;  /* 0x01600000389879f0 */ /* 0x000fe2000c0008ff */
[----:B------:R-:W-:Y:S01]  /*3e90*/  R2UR UR56, R18 ;  /* 0x00000000123872ca */ /* 0x000fe200000e0000 */
[----:B------:R-:W-:Y:S01]  /*3ea0*/  UIADD3 UR58, UR5, 0x2, URZ ;  /* 0x00000002053a7890 */ /* 0x000fe2000fffe03f */
[----:B------:R-:W-:Y:S01]  /*3eb0*/  R2UR UR57, R19 ;  /* 0x00000000133972ca */ /* 0x000fe200000e0000 */
[----:B------:R-:W-:Y:S01]  /*3ec0*/  UMOV UR59, 0x40000040 ;  /* 0x40000040003b7882 */ /* 0x000fe20000000000 */
[----:B------:R-:W-:Y:S02]  /*3ed0*/  WARPGROUP.DEPBAR.LE gsb0, 0x0 ;  /* 0x00008000000079c5 */ /* 0x000fe40000010000 */
[----:B------:R-:W-:-:S09]  /*3ee0*/  WARPGROUP.ARRIVE ;  /* 0x00000000000079c5 */ /* 0x000fd20000000000 */
[----:B------:R-:W-:Y:S01]  /*3ef0*/  HGMMA.64x96x16.F32 R152, gdesc[UR56], R152, gsb0 ;  /* 0x01600000389879f0 */ /* 0x000fe20008000898 */
        /* <DEDUP_REMOVED lines=13> */
[----:B------:R-:W-:Y:S03]  /*3fd0*/  HGMMA.64x96x16.F32 R152, gdesc[UR56], R152, gsb0 ;  /* 0x01600000389879f0 */ /* 0x000fe60008000898 */
[----:B------:R-:W-:Y:S02]  /*3fe0*/  WARPGROUP.DEPBAR.LE gsb0, 0x0 ;  /* 0x00008000000079c5 */ /* 0x000fe40000010000 */
[----:B------:R-:W-:Y:S05]  /*3ff0*/  @!P0 BRA `(.L_x_10125) ;  /* 0x0000000000048947 */ /* 0x000fea0003800000 */
[----:B------:R-:W-:Y:S01]  /*4000*/  BPT.TRAP 0x1 ;  /* 0x000000040000795c */ /* 0x000fe20000300000 */
.L_x_10125:
[----:B------:R1:W2:Y:S01]  /*4010*/  SYNCS.PHASECHK.TRANS64.TRYWAIT P3, [UR4+0x32450], R0 ;  /* 0x03245000ff0075a7 */ /* 0x0002a20008060144 */
[----:B------:R-:W-:Y:S05]  /*4020*/  @!P0 BRA `(.L_x_10126) ;  /* 0x0000000000048947 */ /* 0x000fea0003800000 */
[----:B------:R-:W-:Y:S01]  /*4030*/  BPT.TRAP 0x1 ;  /* 0x000000040000795c */ /* 0x000fe20000300000 */
.L_x_10126:
[----:B--2---:R-:W-:Y:S05]  /*4040*/  @P3 BRA `(.L_x_10127) ;  /* 0x0000000000083947 */ /* 0x004fea0003800000 */
[----:B------:R-:W2:Y:S02]  /*4050*/  SYNCS.PHASECHK.TRANS64.TRYWAIT P3, [UR4+0x32450], R0 ;  /* 0x03245000ff0075a7 */ /* 0x000ea40008060144 */
[----:B--2---:R-:W-:Y:S05]  /*4060*/  @!P3 BRA `(.L_x_10128) ;  /* 0x000000c40098b947 */ /* 0x004fea0003800000 */
.L_x_10127:
[----:B------:R-:W-:Y:S01]  /*4070*/  R2UR UR56, R4 ;  /* 0x00000000043872ca */ /* 0x000fe200000e0000 */
[----:B------:R-:W-:Y:S01]  /*4080*/  UIMAD UR5, UR36, 0xc00, UR7 ;  /* 0x00000c00240578a4 */ /* 0x000fe2000f8e0207 */
[----:B------:R-:W-:Y:S01]  /*4090*/  R2UR UR57, R5 ;  /* 0x00000000053972ca */ /* 0x000fe200000e0000 */
[----:B------:R-:W-:Y:S01]  /*40a0*/  WARPGROUP.ARRIVE ;  /* 0x00000000000079c5 */ /* 0x000fe20000000000 */
[----:B------:R-:W-:Y:S01]  /*40b0*/  UMOV UR59, 0x40000040 ;  /* 0x40000040003b7882 */ /* 0x000fe20000000000 */
[----:B------:R-:W-:-:S04]  /*40c0*/  UIADD3 UR10, UR5, 0x300, URZ ;  /* 0x00000300050a7890 */ /* 0x000fc8000fffe03f */
[----:B------:R-:W3:Y:S01]  /*40d0*/  S2R R216, SR_TID.X ;  /* 0x0000000000d87919 */ /* 0x000ee20000002100 */
[----:B------:R-:W-:Y:S01]  /*40e0*/  UMOV UR11, 0x40000040 ;  /* 0x40000040000b7882 */ /* 0x000fe20000000000 */
[----:B------:R-:W-:Y:S01]  /*40f0*/  UMOV UR58, UR5 ;  /* 0x00000005003a7c82 */ /* 0x000fe20008000000 */
[----:B------:R-:W-:Y:S01]  /*4100*/  UIADD3 UR14, UR5, 0x302, URZ ;  /* 0x00000302050e7890 */ /* 0x000fe2000fffe03f */
[----:B------:R-:W-:Y:S01]  /*4110*/  UMOV UR15, 0x40000040 ;  /* 0x40000040000f7882 */ /* 0x000fe20000000000 */
[----:B------:R-:W-:Y:S01]  /*4120*/  UIADD3 UR18, UR5, 0x304, URZ ;  /* 0x0000030405127890 */ /* 0x000fe2000fffe03f */
[----:B------:R-:W-:Y:S01]  /*4130*/  UMOV UR19, 0x40000040 ;  /* 0x4000004000137882 */ /* 0x000fe20000000000 */
[----:B------:R-:W-:Y:S01]  /*4140*/  HGMMA.64x96x16.F32 R152, gdesc[UR56], R152, gsb0 ;  /* 0x01600000389879f0 */ /* 0x000fe20008000898 */
[----:B------:R-:W-:Y:S01]  /*4150*/  R2UR UR56, R6 ;  /* 0x00000000063872ca */ /* 0x000fe200000e0000 */
[----:B------:R-:W-:Y:S01]  /*4160*/  UIADD3 UR58, UR5, 0x2, URZ ;  /* 0x00000002053a7890 */ /* 0x000fe2000fffe03f */
[----:B------:R-:W-:Y:S01]  /*4170*/  R2UR UR57, R7 ;  /* 0x00000000073972ca */ /* 0x000fe200000e0000 */
[----:B------:R-:W-:Y:S01]  /*4180*/  UMOV UR59, 0x40000040 ;  /* 0x40000040003b7882 */ /* 0x000fe20000000000 */
[----:B------:R-:W-:Y:S01]  /*4190*/  UIADD3 UR22, UR5, 0x306, URZ ;  /* 0x0000030605167890 */ /* 0x000fe2000fffe03f */
        /* <DEDUP_REMOVED lines=12> */
[----:B---3--:R-:W-:Y:S01]  /*4260*/  SHF.R.U32.HI R232, RZ, 0x7, R216 ;  /* 0x00000007ffe87819 */ /* 0x008fe200000116d8 */
[----:B------:R-:W-:Y:S01]  /*4270*/  UMOV UR51, 0x40000040 ;  /* 0x4000004000337882 */ /* 0x000fe20000000000 */
[----:B------:R-:W-:Y:S01]  /*4280*/  UIADD3 UR54, UR5, 0x904, URZ ;  /* 0x0000090405367890 */ /* 0x000fe2000fffe03f */
[----:B------:R-:W-:Y:S01]  /*4290*/  UMOV UR55, 0x40000040 ;  /* 0x4000004000377882 */ /* 0x000fe20000000000 */
[----:B------:R-:W-:-:S02]  /*42a0*/  WARPGROUP.DEPBAR.LE gsb0, 0x0 ;  /* 0x00008000000079c5 */ /* 0x000fc40000010000 */
[----:B------:R-:W-:-:S06]  /*42b0*/  WARPGROUP.ARRIVE ;  /* 0x00000000000079c5 */ /* 0x000fcc0000000000 */
        /* <DEDUP_REMOVED lines=19> */
[----:B------:R-:W-:Y:S01]  /*43f0*/  ULDC UR5, c[0x0][0xa80] ;  /* 0x0002a00000057ab9 */ /* 0x000fe20000000800 */
[----:B------:R-:W-:Y:S02]  /*4400*/  WARPGROUP.DEPBAR.LE gsb0, 0x0 ;  /* 0x00008000000079c5 */ /* 0x000fe40000010000 */
[----:B------:R-:W-:-:S06]  /*4410*/  WARPGROUP.ARRIVE ;  /* 0x00000000000079c5 */ /* 0x000fcc0000000000 */
[----:B------:R-:W-:Y:S01]  /*4420*/  HGMMA.64x96x16.F32 R152, gdesc[UR8], R152, gsb0 ;  /* 0x01600000089879f0 */ /* 0x000fe20008000898 */
[----:B------:R-:W-:Y:S02]  /*4430*/  UMOV UR11, 0x40000040 ;  /* 0x40000040000b7882 */ /* 0x000fe40000000000 */
        /* <DEDUP_REMOVED lines=104> */
[----:B-1----:R-:W-:Y:S01]  /*4ac0*/  FMNMX.FTZ R209, R209, R214, !PT ;  /* 0x000000d6d1d17209 */ /* 0x002fe20007810000 */
[----:B------:R-:W-:Y:S01]  /*4ad0*/  IMAD.U32 R214, RZ, RZ, UR4 ;  /* 0x00000004ffd67e24 */ /* 0x000fe2000f8e00ff */
[----:B------:R-:W0:Y:S01]  /*4ae0*/  MUFU.EX2 R207, R207 ;  /* 0x000000cf00cf7308 */ /* 0x000e220000000800 */
[----:B------:R-:W-:Y:S01]  /*4af0*/  UIMAD UR4, UR36, 0xc00, UR6 ;  /* 0x00000c00240478a4 */ /* 0x000fe2000f8e0206 */
[--C-:B------:R-:W-:Y:S01]  /*4b00*/  FFMA.FTZ R173, R173, UR5, -R212.reuse ;  /* 0x00000005adad7c23 */ /* 0x100fe200080108d4 */
[C---:B------:R-:W-:Y:S01]  /*4b10*/  FADD.FTZ R152, -R209.reuse, R211 ;  /* 0x000000d3d1987221 */ /* 0x040fe20000010100 */
[----:B------:R-:W-:Y:S01]  /*4b20*/  FMUL.FTZ R217, R209, UR5 ;  /* 0x00000005d1d97c20 */ /* 0x000fe20008410000 */
[--C-:B------:R-:W-:Y:S01]  /*4b30*/  FFMA.FTZ R176, R176, UR5, -R212.reuse ;  /* 0x00000005b0b07c23 */ /* 0x100fe200080108d4 */
[----:B------:R-:W-:Y:S01]  /*4b40*/  FFMA.FTZ R177, R177, UR5, -R212 ;  /* 0x00000005b1b17c23 */ /* 0x000fe200080108d4 */
[----:B------:R-:W-:Y:S01]  /*4b50*/  FMUL.FTZ R157, R152, UR5 ;  /* 0x00000005989d7c20 */ /* 0x000fe20008410000 */
[----:B------:R-:W-:-:S02]  /*4b60*/  @!P1 VIADD R152, R214, 0x32440 ;  /* 0x00032440d6989836 */ /* 0x000fc40000000000 */
[--C-:B------:R-:W-:Y:S01]  /*4b70*/  FFMA.FTZ R216, R158, UR5, -R217.reuse ;  /* 0x000000059ed87c23 */ /* 0x100fe200080108d9 */
[----:B------:R-:W-:Y:S01]  /*4b80*/  IADD3 R158, -R232, 0xb, RZ ;  /* 0x0000000be89e7810 */ /* 0x000fe20007ffe1ff */
[----:B------:R1:W-:Y:S01]  /*4b90*/  MUFU.EX2 R211, R153 ;  /* 0x0000009900d37308 */ /* 0x0003e20000000800 */
[--C-:B------:R-:W-:Y:S01]  /*4ba0*/  FFMA.FTZ R213, R154, UR5, -R217.reuse ;  /* 0x000000059ad57c23 */ /* 0x100fe200080108d9 */
[----:B------:R-:W-:Y:S01]  /*4bb0*/  @!P1 PRMT R152, RZ, 0x654, R152 ;  /* 0x00000654ff989816 */ /* 0x000fe20000000098 */
[--C-:B------:R-:W-:Y:S01]  /*4bc0*/  FFMA.FTZ R215, R155, UR5, -R217.reuse ;  /* 0x000000059bd77c23 */ /* 0x100fe200080108d9 */
[--C-:B------:R-:W-:Y:S01]  /*4bd0*/  FFMA.FTZ R159, R159, UR5, -R217.reuse ;  /* 0x000000059f9f7c23 */ /* 0x100fe200080108d9 */
[----:B------:R2:W-:Y:S06]  /*4be0*/  BAR.ARV R158, 0x100 ;  /* 0x0004009e0000751d */ /* 0x0005ec0000002000 */
[----:B-1----:R-:W-:Y:S01]  /*4bf0*/  VIADD R153, R232, 0x8 ;  /* 0x00000008e8997836 */ /* 0x002fe20000000000 */
[----:B------:R1:W-:Y:S01]  /*4c00*/  @!P1 SYNCS.ARRIVE.TRANS64.RED.A1T0 RZ, [R152+URZ], RZ ;  /* 0x000000ff98ff99a7 */ /* 0x0003e2000810043f */
[----:B------:R-:W3:Y:S01]  /*4c10*/  MUFU.EX2 R157, R157 ;  /* 0x0000009d009d7308 */ /* 0x000ee20000000800 */
[-C--:B0-----:R-:W-:Y:S01]  /*4c20*/  FMUL.FTZ R24, R24, R207.reuse ;  /* 0x000000cf18187220 */ /* 0x081fe20000410000 */
        /* <DEDUP_REMOVED lines=134> */
[----:B-1----:R-:W-:Y:S01]  /*5490*/  F2FP.F16.F32.PACK_AB R152, R210, R208 ;  /* 0x000000d0d298723e */ /* 0x002fe200000000ff */
[----:B------:R-:W-:Y:S01]  /*54a0*/  UMOV UR10, UR4 ;  /* 0x00000004000a7c82 */ /* 0x000fe20008000000 */
[----:B0-----:R-:W-:Y:S01]  /*54b0*/  F2FP.F16.F32.PACK_AB R154, R211, R156 ;  /* 0x0000009cd39a723e */ /* 0x001fe200000000ff */
[--C-:B------:R-:W-:Y:S01]  /*54c0*/  FFMA.FTZ R162, R162, UR5, -R217.reuse ;  /* 0x00000005a2a27c23 */ /* 0x100fe200080108d9 */
[----:B----4-:R-:W-:Y:S01]  /*54d0*/  F2FP.F16.F32.PACK_AB R153, R215, R213 ;  /* 0x000000d5d799723e */ /* 0x010fe200000000ff */
[--C-:B------:R-:W-:Y:S01]  /*54e0*/  FFMA.FTZ R163, R163, UR5, -R217.reuse ;  /* 0x00000005a3a37c23 */ /* 0x100fe200080108d9 */
[----:B-----5:R-:W-:Y:S01]  /*54f0*/  F2FP.F16.F32.PACK_AB R155, R159, R216 ;  /* 0x000000d89f9b723e */ /* 0x020fe200000000ff */
[--C-:B------:R-:W-:Y:S01]  /*5500*/  FFMA.FTZ R166, R166, UR5, -R217.reuse ;  /* 0x00000005a6a67c23 */ /* 0x100fe200080108d9 */
[--C-:B------:R-:W-:Y:S01]  /*5510*/  FFMA.FTZ R167, R167, UR5, -R217.reuse ;  /* 0x00000005a7a77c23 */ /* 0x100fe200080108d9 */
[----:B------:R-:W-:Y:S01]  /*5520*/  MUFU.EX2 R160, R160 ;  /* 0x000000a000a07308 */ /* 0x000fe20000000800 */
        /* <DEDUP_REMOVED lines=25> */
[--C-:B------:R-:W-:Y:S01]  /*56c0*/  FFMA.FTZ R192, R192, UR5, -R212.reuse ;  /* 0x00000005c0c07c23 */ /* 0x100fe200080108d4 */
[--C-:B------:R-:W-:Y:S01]  /*56d0*/  FFMA.FTZ R193, R193, UR5, -R212.reuse ;  /* 0x00000005c1c17c23 */ /* 0x100fe200080108d4 */
[--C-:B------:R-:W-:Y:S01]  /*56e0*/  FFMA.FTZ R196, R196, UR5, -R212.reuse ;  /* 0x00000005c4c47c23 */ /* 0x100fe200080108d4 */
[----:B------:R-:W-:Y:S01]  /*56f0*/  FFMA.FTZ R197, R197, UR5, -R212 ;  /* 0x00000005c5c57c23 */ /* 0x000fe200080108d4 */
[--C-:B------:R-:W-:Y:S01]  /*5700*/  FFMA.FTZ R194, R194, UR5, -R217.reuse ;  /* 0x00000005c2c27c23 */ /* 0x100fe200080108d9 */
[--C-:B------:R-:W-:Y:S01]  /*5710*/  FFMA.FTZ R195, R195, UR5, -R217.reuse ;  /* 0x00000005c3c37c23 */ /* 0x100fe200080108d9 */
[----:B------:R-:W-:Y:S01]  /*5720*/  MUFU.EX2 R162, R162 ;  /* 0x000000a200a27308 */ /* 0x000fe20000000800 */
[--C-:B------:R-:W-:Y:S01]  /*5730*/  FFMA.FTZ R198, R198, UR5, -R217.reuse ;  /* 0x00000005c6c67c23 */ /* 0x100fe200080108d9 */
[----:B------:R-:W-:Y:S01]  /*5740*/  FFMA.FTZ R199, R199, UR5, -R217 ;  /* 0x00000005c7c77c23 */ /* 0x000fe200080108d9 */
[----:B------:R-:W-:Y:S01]  /*5750*/  FFMA.FTZ R3, R207, R3, R208 ;  /* 0x00000003cf037223 */ /* 0x000fe200000100d0 */
[----:B------:R-:W-:-:S02]  /*5760*/  @!P1 VIADD R214, R214, 0x32460 ;  /* 0x00032460d6d69836 */ /* 0x000fc40000000000 */
[----:B------:R-:W-:Y:S02]  /*5770*/  IMAD.MOV.U32 R207, RZ, RZ, R0 ;  /* 0x000000ffffcf7224 */ /* 0x000fe400078e0000 */
[----:B------:R-:W-:Y:S01]  /*5780*/  FADD.FTZ R3, R210, R3 ;  /* 0x00000003d2037221 */ /* 0x000fe20000010000 */
[----:B------:R-:W3:Y:S01]  /*5790*/  MUFU.EX2 R163, R163 ;  /* 0x000000a300a37308 */ /* 0x000ee20000000800 */
[----:B------:R-:W-:Y:S02]  /*57a0*/  @!P1 PRMT R214, RZ, 0x654, R214 ;  /* 0x00000654ffd69816 */ /* 0x000fe400000000d6 */
[----:B------:R-:W-:-:S04]  /*57b0*/  FADD.FTZ R156, R156, R3 ;  /* 0x000000039c9c7221 */ /* 0x000fc80000010000 */
[----:B------:R-:W-:Y:S01]  /*57c0*/  FADD.FTZ R211, R211, R156 ;  /* 0x0000009cd3d37221 */ /* 0x000fe20000010000 */
[----:B------:R-:W-:Y:S08]  /*57d0*/  MUFU.EX2 R166, R166 ;  /* 0x000000a600a67308 */ /* 0x000ff00000000800 */
[----:B------:R-:W4:Y:S08]  /*57e0*/  MUFU.EX2 R167, R167 ;  /* 0x000000a700a77308 */ /* 0x000f300000000800 */
[----:B------:R-:W-:Y:S08]  /*57f0*/  MUFU.EX2 R168, R168 ;  /* 0x000000a800a87308 */ /* 0x000ff00000000800 */
[----:B------:R-:W5:Y:S08]  /*5800*/  MUFU.EX2 R169, R169 ;  /* 0x000000a900a97308 */ /* 0x000f700000000800 */
[----:B------:R-:W-:Y:S08]  /*5810*/  MUFU.EX2 R172, R172 ;  /* 0x000000ac00ac7308 */ /* 0x000ff00000000800 */
[----:B------:R-:W2:Y:S08]  /*5820*/  MUFU.EX2 R173, R173 ;  /* 0x000000ad00ad7308 */ /* 0x000eb00000000800 */
        /* <DEDUP_REMOVED lines=22> */
[----:B------:R-:W-:Y:S01]  /*5990*/  MUFU.EX2 R196, R196 ;  /* 0x000000c400c47308 */ /* 0x000fe20000000800 */
[----:B------:R-:W-:-:S02]  /*59a0*/  WARPGROUP.DEPBAR.LE gsb0, 0x0 ;  /* 0x00008000000079c5 */ /* 0x000fc40000010000 */
[----:B0-----:R-:W-:-:S05]  /*59b0*/  F2FP.F16.F32.PACK_AB R152, R161, R160 ;  /* 0x000000a0a198723e */ /* 0x001fca00000000ff */
[----:B------:R-:W0:Y:S01]  /*59c0*/  MUFU.EX2 R197, R197 ;  /* 0x000000c500c57308 */ /* 0x000e220000000800 */
[----:B-1----:R-:W-:Y:S01]  /*59d0*/  F2FP.F16.F32.PACK_AB R154, R165, R164 ;  /* 0x000000a4a59a723e */ /* 0x002fe200000000ff */
[----:B------:R-:W-:Y:S01]  /*59e0*/  FADD.FTZ R160, R160, R211 ;  /* 0x000000d3a0a07221 */ /* 0x000fe20000010000 */
[----:B---3--:R-:W-:Y:S01]  /*59f0*/  F2FP.F16.F32.PACK_AB R153, R163, R162 ;  /* 0x000000a2a399723e */ /* 0x008fe200000000ff */
[----:B------:R-:W-:Y:S01]  /*5a00*/  IMAD.MOV.U32 R211, RZ, RZ, R209 ;  /* 0x000000ffffd37224 */ /* 0x000fe200078e00d1 */
[----:B----4-:R-:W-:Y:S01]  /*5a10*/  F2FP.F16.F32.PACK_AB R155, R167, R166 ;  /* 0x000000a6a79b723e */ /* 0x010fe200000000ff */
[----:B------:R-:W-:Y:S02]  /*5a20*/  FADD.FTZ R161, R161, R160 ;  /* 0x000000a0a1a17221 */ /* 0x000fe40000010000 */
[----:B------:R-:W-:Y:S01]  /*5a30*/  MUFU.EX2 R194, R194 ;  /* 0x000000c200c27308 */ /* 0x000fe20000000800 */
[----:B------:R-:W-:Y:S01]  /*5a40*/  WARPGROUP.ARRIVE ;  /* 0x00000000000079c5 */ /* 0x000fe20000000000 */
[----:B------:R-:W-:-:S04]  /*5a50*/  FADD.FTZ R164, R164, R161 ;  /* 0x000000a1a4a47221 */ /* 0x000fc80000010000 */
[----:B------:R-:W-:Y:S01]  /*5a60*/  FADD.FTZ R165, R165, R164 ;  /* 0x000000a4a5a57221 */ /* 0x000fe20000010000 */
[----:B------:R-:W-:Y:S01]  /*5a70*/  HGMMA.64x256x16.F32 R24, R152, gdesc[UR8].tnspB, R24, gsb0 ;  /* 0x43e0000898187df0 */ /* 0x000fe20008000818 */
[----:B------:R-:W-:Y:S01]  /*5a80*/  UIADD3 UR10, UR4, 0x100, URZ ;  /* 0x00000100040a7890 */ /* 0x000fe2000fffe03f */
[----:B------:R-:W1:Y:S01]  /*5a90*/  MUFU.EX2 R195, R195 ;  /* 0x000000c300c37308 */ /* 0x000e620000000800 */
[----:B------:R-:W-:-:S07]  /*5aa0*/  UMOV UR11, 0x40000040 ;  /* 0x40000040000b7882 */ /* 0x000fce0000000000 */
[----:B------:R-:W-:Y:S08]  /*5ab0*/  MUFU.EX2 R198, R198 ;  /* 0x000000c600c67308 */ /* 0x000ff00000000800 */
[----:B------:R-:W3:Y:S01]  /*5ac0*/  MUFU.EX2 R199, R199 ;  /* 0x000000c700c77308 */ /* 0x000ee20000000800 */
[----:B------:R-:W-:Y:S02]  /*5ad0*/  WARPGROUP.DEPBAR.LE gsb0, 0x0 ;  /* 0x00008000000079c5 */ /* 0x000fe40000010000 */
[----:B-----5:R-:W-:Y:S01]  /*5ae0*/  F2FP.F16.F32.PACK_AB R152, R169, R168 ;  /* 0x000000a8a998723e */ /* 0x020fe200000000ff */
[----:B------:R-:W-:Y:S01]  /*5af0*/  FADD.FTZ R168, R168, R165 ;  /* 0x000000a5a8a87221 */ /* 0x000fe20000010000 */
[----:B--2---:R-:W-:-:S02]  /*5b00*/  F2FP.F16.F32.PACK_AB R154, R173, R172 ;  /* 0x000000acad9a723e */ /* 0x004fc400000000ff */
[----:B------:R-:W-:Y:S01]  /*5b10*/  F2FP.F16.F32.PACK_AB R153, R171, R170 ;  /* 0x000000aaab99723e */ /* 0x000fe200000000ff */
[----:B------:R-:W-:Y:S01]  /*5b20*/  FADD.FTZ R169, R169, R168 ;  /* 0x000000a8a9a97221 */ /* 0x000fe20000010000 */
[----:B------:R-:W-:-:S03]  /*5b30*/  F2FP.F16.F32.PACK_AB R155, R175, R174 ;  /* 0x000000aeaf9b723e */ /* 0x000fc600000000ff */
[----:B------:R-:W-:Y:S01]  /*5b40*/  FADD.FTZ R172, R172, R169 ;  /* 0x000000a9acac7221 */ /* 0x000fe20000010000 */
[----:B------:R-:W-:-:S03]  /*5b50*/  WARPGROUP.ARRIVE ;  /* 0x00000000000079c5 */ /* 0x000fc60000000000 */
[----:B------:R-:W-:-:S03]  /*5b60*/  FADD.FTZ R173, R173, R172 ;  /* 0x000000acadad7221 */ /* 0x000fc60000010000 */
[----:B------:R-:W-:Y:S01]  /*5b70*/  HGMMA.64x256x16.F32 R24, R152, gdesc[UR8].tnspB, R24, gsb0 ;  /* 0x43e0000898187df0 */ /* 0x000fe20008000818 */
[----:B------:R-:W-:Y:S01]  /*5b80*/  UIADD3 UR10, UR4, 0x180, URZ ;  /* 0x00000180040a7890 */ /* 0x000fe2000fffe03f */
[----:B------:R-:W-:Y:S01]  /*5b90*/  UMOV UR11, 0x40000040 ;  /* 0x40000040000b7882 */ /* 0x000fe20000000000 */
[----:B------:R-:W-:Y:S02]  /*5ba0*/  WARPGROUP.DEPBAR.LE gsb0, 0x0 ;  /* 0x00008000000079c5 */ /* 0x000fe40000010000 */
[----:B------:R-:W-:Y:S01]  /*5bb0*/  F2FP.F16.F32.PACK_AB R152, R177, R176 ;  /* 0x000000b0b198723e */ /* 0x000fe200000000ff */
[----:B------:R-:W-:Y:S01]  /*5bc0*/  FADD.FTZ R176, R176, R173 ;  /* 0x000000adb0b07221 */ /* 0x000fe20000010000 */
[----:B------:R-:W-:Y:S02]  /*5bd0*/  F2FP.F16.F32.PACK_AB R154, R181, R180 ;  /* 0x000000b4b59a723e */ /* 0x000fe400000000ff */
[----:B------:R-:W-:Y:S01]  /*5be0*/  F2FP.F16.F32.PACK_AB R153, R179, R178 ;  /* 0x000000b2b399723e */ /* 0x000fe200000000ff */
[----:B------:R-:W-:Y:S01]  /*5bf0*/  FADD.FTZ R177, R177, R176 ;  /* 0x000000b0b1b17221 */ /* 0x000fe20000010000 */
[----:B------:R-:W-:-:S03]  /*5c00*/  F2FP.F16.F32.PACK_AB R155, R183, R182 ;  /* 0x000000b6b79b723e */ /* 0x000fc600000000ff */
[----:B------:R-:W-:Y:S01]  /*5c10*/  FADD.FTZ R180, R180, R177 ;  /* 0x000000b1b4b47221 */ /* 0x000fe20000010000 */
[----:B------:R-:W-:-:S03]  /*5c20*/  WARPGROUP.ARRIVE ;  /* 0x00000000000079c5 */ /* 0x000fc60000000000 */
[----:B------:R-:W-:-:S10]  /*5c30*/  FADD.FTZ R181, R181, R180 ;  /* 0x000000b4b5b57221 */ /* 0x000fd40000010000 */
        /* <DEDUP_REMOVED lines=19> */
[----:B0-----:R-:W-:Y:S02]  /*5d70*/  F2FP.F16.F32.PACK_AB R154, R197, R196 ;  /* 0x000000c4c59a723e */ /* 0x001fe400000000ff */
[----:B-1----:R-:W-:Y:S01]  /*5d80*/  F2FP.F16.F32.PACK_AB R153, R195, R194 ;  /* 0x000000c2c399723e */ /* 0x002fe200000000ff */
[----:B------:R-:W-:Y:S01]  /*5d90*/  FADD.FTZ R193, R193, R192 ;  /* 0x000000c0c1c17221 */ /* 0x000fe20000010000 */
[----:B---3--:R-:W-:-:S03]  /*5da0*/  F2FP.F16.F32.PACK_AB R155, R199, R198 ;  /* 0x000000c6c79b723e */ /* 0x008fc600000000ff */
[----:B------:R-:W-:Y:S01]  /*5db0*/  FADD.FTZ R196, R196, R193 ;  /* 0x000000c1c4c47221 */ /* 0x000fe20000010000 */
[----:B------:R-:W-:-:S03]  /*5dc0*/  WARPGROUP.ARRIVE ;  /* 0x00000000000079c5 */ /* 0x000fc60000000000 */
[----:B------:R-:W-:-:S10]  /*5dd0*/  FADD.FTZ R3, R197, R196 ;  /* 0x000000c4c5037221 */ /* 0x000fd40000010000 */
[----:B------:R-:W-:Y:S03]  /*5de0*/  HGMMA.64x256x16.F32 R24, R152, gdesc[UR8].tnspB, R24, gsb0 ;  /* 0x43e0000898187df0 */ /* 0x000fe60008000818 */
[----:B------:R-:W-:Y:S02]  /*5df0*/  WARPGROUP.DEPBAR.LE gsb0, 0x0 ;  /* 0x00008000000079c5 */ /* 0x000fe40000010000 */
[----:B------:R-:W-:Y:S01]  /*5e00*/  FFMA.FTZ R152, R157, R205, R213 ;  /* 0x000000cd9d987223 */ /* 0x000fe200000100d5 */
[----:B------:R0:W-:Y:S03]  /*5e10*/  @!P1 SYNCS.ARRIVE.TRANS64.RED.A1T0 RZ, [R214+URZ], RZ ;  /* 0x000000ffd6ff99a7 */ /* 0x0001e6000810043f */
        /* <DEDUP_REMOVED lines=23> */
[----:B0-----:R-:W-:Y:S06]  /*5f90*/  @P2 BRA `(.L_x_10129) ;  /* 0xffffffdc004c2947 */ /* 0x001fec000383ffff */
.L_x_10120:
[----:B------:R-:W0:Y:S01]  /*5fa0*/  SHFL.BFLY PT, R4, R3, 0x2, 0x1f ;  /* 0x0c401f0003047f89 */ /* 0x000e2200000e0000 */
[----:B------:R-:W-:Y:S01]  /*5fb0*/  IMAD.MOV.U32 R7, RZ, RZ, RZ ;  /* 0x000000ffff077224 */ /* 0x000fe200078e00ff */
[----:B------:R-:W-:Y:S01]  /*5fc0*/  R2UR UR4, R219 ;  /* 0x00000000db0472ca */ /* 0x000fe200000e0000 */
[----:B------:R-:W-:Y:S01]  /*5fd0*/  UIADD3 UR36, UR36, 0x1, URZ ;  /* 0x0000000124247890 */ /* 0x000fe2000fffe03f */
[----:B------:R-:W1:Y:S01]  /*5fe0*/  SHFL.BFLY PT, R6, R205, 0x2, 0x1f ;  /* 0x0c401f00cd067f89 */ /* 0x000e6200000e0000 */
[----:B------:R-:W-:Y:S01]  /*5ff0*/  IMAD.MOV.U32 R9, RZ, RZ, -0x800000 ;  /* 0xff800000ff097424 */ /* 0x000fe200078e00ff */
[----:B------:R2:W-:Y:S06]  /*6000*/  BAR.ARV R158, 0x100 ;  /* 0x0004009e0000751d */ /* 0x0005ec0000002000 */
[----:B------:R-:W-:Y:S01]  /*6010*/  UISETP.NE.AND UP0, UPT, UR36, 0x2, UPT ;  /* 0x000000022400788c */ /* 0x000fe2000bf05270 */
[----:B------:R-:W-:Y:S01]  /*6020*/  IMAD.MOV.U32 R8, RZ, RZ, -0x800000 ;  /* 0xff800000ff087424 */ /* 0x000fe200078e00ff */
[----:B------:R-:W-:Y:S06]  /*6030*/  BAR.ARV 0x8, 0x180 ;  /* 0x0206000000007b1d */ /* 0x000fec0000002000 */
[----:B------:R-:W-:Y:S01]  /*6040*/  UIADD3 UR4, UR4, 0x1, URZ ;  /* 0x0000000104047890 */ /* 0x000fe2000fffe03f */
[----:B------:R-:W-:Y:S01]  /*6050*/  PLOP3.LUT P0, PT, PT, PT, PT, 0x8, 0x0 ;  /* 0x000000000000781c */ /* 0x000fe20003f0e170 */
[----:B0-----:R-:W-:Y:S01]  /*6060*/  FADD.FTZ R4, R4, R3 ;  /* 0x0000000304047221 */ /* 0x001fe20000010000 */
[----:B------:R-:W-:Y:S01]  /*6070*/  IMAD.MOV.U32 R3, RZ, RZ, RZ ;  /* 0x000000ffff037224 */ /* 0x000fe200078e00ff */
[----:B------:R-:W-:Y:S01]  /*6080*/  USEL UR36, UR36, URZ, UP0 ;  /* 0x0000003f24247287 */ /* 0x000fe20008000000 */
[----:B-1----:R-:W-:-:S02]  /*6090*/  FADD.FTZ R6, R6, R205 ;  /* 0x000000cd06067221 */ /* 0x002fc40000010000 */
[----:B------:R-:W0:Y:S01]  /*60a0*/  SHFL.BFLY PT, R5, R4, 0x1, 0x1f ;  /* 0x0c201f0004057f89 */ /* 0x000e2200000e0000 */
[----:B------:R-:W-:Y:S01]  /*60b0*/  IMAD.U32 R219, RZ, RZ, UR4 ;  /* 0x00000004ffdb7e24 */ /* 0x000fe2000f8e00ff */
[----:B------:R-:W-:-:S04]  /*60c0*/  USEL UR4, URZ, 0x1, UP0 ;  /* 0x000000013f047887 */ /* 0x000fc80008000000 */
[----:B------:R-:W-:Y:S01]  /*60d0*/  ULOP3.LUT UR37, UR37, UR4, URZ, 0x3c, !UPT ;  /* 0x0000000425257292 */ /* 0x000fe2000f8e3c3f */
[----:B0-----:R-:W-:Y:S02]  /*60e0*/  FADD.FTZ R10, R4, R5 ;  /* 0x00000005040a7221 */ /* 0x001fe40000010000 */
[----:B------:R-:W0:Y:S03]  /*60f0*/  SHFL.BFLY PT, R5, R6, 0x1, 0x1f ;  /* 0x0c201f0006057f89 */ /* 0x000e2600000e0000 */
[----:B------:R-:W-:-:S13]  /*6100*/  FSETP.NE.FTZ.AND P1, PT, R10, RZ, PT ;  /* 0x000000ff0a00720b */ /* 0x000fda0003f35000 */
[----:B------:R-:W1:Y:S01]  /*6110*/  @P1 MUFU.RCP R7, R10 ;  /* 0x0000000a00071308 */ /* 0x000e620000001000 */
[----:B0-----:R-:W-:-:S07]  /*6120*/  FADD.FTZ R11, R6, R5 ;  /* 0x00000005060b7221 */ /* 0x001fce0000010000 */
[----:B------:R-:W0:Y:S01]  /*6130*/  @P1 MUFU.LG2 R4, R10 ;  /* 0x0000000a00041308 */ /* 0x000e220000000c00 */
[----:B------:R-:W-:Y:S01]  /*6140*/  IMAD.U32 R5, RZ, RZ, UR5 ;  /* 0x00000005ff057e24 */ /* 0x000fe2000f8e00ff */
[----:B------:R-:W-:-:S03]  /*6150*/  FSETP.NE.FTZ.AND P2, PT, R11, RZ, PT ;  /* 0x000000ff0b00720b */ /* 0x000fc60003f55000 */
[----:B------:R-:W-:Y:S01]  /*6160*/  @P1 FMUL.FTZ R5, R5, 0.69314718246459960938 ;  /* 0x3f31721805051820 */ /* 0x000fe20000410000 */
        /* <DEDUP_REMOVED lines=17> */
[----:B------:R-:W3:Y:S01]  /*6280*/  @P2 MUFU.RCP R3, R11 ;  /* 0x0000000b00032308 */ /* 0x000ee20000001000 */
        /* <DEDUP_REMOVED lines=48> */
[----:B------:R-:W-:-:S02]  /*6590*/  IMAD.U32 R7, RZ, RZ, UR5 ;  /* 0x00000005ff077e24 */ /* 0x000fc4000f8e00ff */
[----:B0-----:R-:W-:Y:S01]  /*65a0*/  @P1 FMUL.FTZ R4, R4, 0.69314718246459960938 ;  /* 0x3f31721804041820 */ /* 0x001fe20000410000 */
[----:B-1----:R-:W-:Y:S01]  /*65b0*/  @P2 FMUL.FTZ R6, R6, 0.69314718246459960938 ;  /* 0x3f31721806062820 */ /* 0x002fe20000410000 */
[-C--:B---3--:R-:W-:Y:S01]  /*65c0*/  FMUL.FTZ R10, R83, R3.reuse ;  /* 0x00000003530a7220 */ /* 0x088fe20000410000 */
[----:B------:R-:W-:Y:S01]  /*65d0*/  @P2 FMUL.FTZ R7, R7, 0.69314718246459960938 ;  /* 0x3f31721807072820 */ /* 0x000fe20000410000 */
        /* <DEDUP_REMOVED lines=65> */
.L_x_10108:
[----:B0-----:R-:W0:Y:S01]  /*69f0*/  S2R R5, SR_CgaCtaId ;  /* 0x0000000000057919 */ /* 0x001e220000008800 */
        /* <DEDUP_REMOVED lines=59> */
[----:B------:R-:W-:Y:S02]  /*6db0*/  LOP3.LUT R30, R177, 0x380, RZ, 0xc0, !PT ;  /* 0x00000380b11e7812 */ /* 0x000fe400078ec0ff */
[----:B------:R-:W-:Y:S02]  /*6dc0*/  IADD3 R187, P0, R106, 0x8020, RZ ;  /* 0x000080206abb7810 */ /* 0x000fe40007f1e0ff */
[----:B------:R-:W-:Y:S02]  /*6dd0*/  SHF.R.U64 R16, R16, 0x3, RZ ;  /* 0x0000000310107819 */ /* 0x000fe400000012ff */
[----:B------:R-:W-:Y:S01]  /*6de0*/  LOP3.LUT R38, R179, 0x380, RZ, 0xc0, !PT ;  /* 0x00000380b3267812 */ /* 0x000fe200078ec0ff */
[----:B------:R-:W-:Y:S01]  /*6df0*/  IMAD.X R71, RZ, RZ, R107, P0 ;  /* 0x000000ffff477224 */ /* 0x000fe200000e066b */
[----:B------:R-:W-:-:S02]  /*6e00*/  IADD3 R189, P4, R106, 0x8040, RZ ;  /* 0x000080406abd7810 */ /* 0x000fc40007f9e0ff */
[----:B------:R-:W-:Y:S02]  /*6e10*/  SHF.R.U64 R18, R18, 0x3, RZ ;  /* 0x0000000312127819 */ /* 0x000fe400000012ff */
[----:B------:R-:W-:Y:S01]  /*6e20*/  LOP3.LUT R46, R181, 0x380, RZ, 0xc0, !PT ;  /* 0x00000380b52e7812 */ /* 0x000fe200078ec0ff */
[--C-:B------:R-:W-:Y:S01]  /*6e30*/  IMAD.X R79, RZ, RZ, R107.reuse, P4 ;  /* 0x000000ffff4f7224 */ /* 0x100fe200020e066b */
[C---:B------:R-:W-:Y:S02]  /*6e40*/  IADD3 R191, P3, R106.reuse, 0x8060, RZ ;  /* 0x000080606abf7810 */ /* 0x040fe40007f7e0ff */
[C---:B------:R-:W-:Y:S02]  /*6e50*/  IADD3 R193, P6, R106.reuse, 0xc000, RZ ;  /* 0x0000c0006ac17810 */ /* 0x040fe40007fde0ff */
[C---:B------:R-:W-:Y:S01]  /*6e60*/  IADD3 R6, P5, R106.reuse, 0xc020, RZ ;  /* 0x0000c0206a067810 */ /* 0x040fe20007fbe0ff */
[--C-:B------:R-:W-:Y:S01]  /*6e70*/  IMAD.X R95, RZ, RZ, R107.reuse, P3 ;  /* 0x000000ffff5f7224 */ /* 0x100fe200018e066b */
[C---:B------:R-:W-:Y:S01]  /*6e80*/  IADD3 R156, P2, R106.reuse, 0xc040, RZ ;  /* 0x0000c0406a9c7810 */ /* 0x040fe20007f5e0ff */
[--C-:B------:R-:W-:Y:S01]  /*6e90*/  IMAD.X R99, RZ, RZ, R107.reuse, P6 ;  /* 0x000000ffff637224 */ /* 0x100fe200030e066b */
[----:B------:R-:W-:Y:S01]  /*6ea0*/  IADD3 R151, P1, R106, 0xc060, RZ ;  /* 0x0000c0606a977810 */ /* 0x000fe20007f3e0ff */
[----:B------:R-:W-:Y:S01]  /*6eb0*/  IMAD.X R103, RZ, RZ, R107, P5 ;  /* 0x000000ffff677224 */ /* 0x000fe200028e066b */
[----:B------:R-:W-:-:S02]  /*6ec0*/  SHF.R.U64 R20, R20, 0x3, RZ ;  /* 0x0000000314147819 */ /* 0x000fc400000012ff */
[----:B------:R-:W-:Y:S01]  /*6ed0*/  LOP3.LUT R54, R183, 0x380, RZ, 0xc0, !PT ;  /* 0x00000380b7367812 */ /* 0x000fe200078ec0ff */
[--C-:B------:R-:W-:Y:S01]  /*6ee0*/  IMAD.X R15, RZ, RZ, R107.reuse, P1 ;  /* 0x000000ffff0f7224 */ /* 0x100fe200008e066b */
[----:B------:R-:W-:Y:S01]  /*6ef0*/  LOP3.LUT R106, R13, R106, RZ, 0x3c, !PT ;  /* 0x0000006a0d6a7212 */ /* 0x000fe200078e3cff */
[----:B------:R-:W-:Y:S01]  /*6f00*/  IMAD.X R13, RZ, RZ, R107, P2 ;  /* 0x000000ffff0d7224 */ /* 0x000fe200010e066b */
[----:B------:R-:W-:Y:S02]  /*6f10*/  SHF.R.U64 R30, R30, 0x3, RZ ;  /* 0x000000031e1e7819 */ /* 0x000fe400000012ff */
[----:B------:R-:W-:Y:S02]  /*6f20*/  LOP3.LUT R62, R185, 0x380, RZ, 0xc0, !PT ;  /* 0x00000380b93e7812 */ /* 0x000fe400078ec0ff */
[----:B------:R-:W-:Y:S02]  /*6f30*/  LOP3.LUT R16, R16, R171, RZ, 0x3c, !PT ;  /* 0x000000ab10107212 */ /* 0x000fe400078e3cff */
[----:B------:R-:W-:-:S02]  /*6f40*/  SHF.R.U64 R38, R38, 0x3, RZ ;  /* 0x0000000326267819 */ /* 0x000fc400000012ff */
        /* <DEDUP_REMOVED lines=10> */
[----:B------:R-:W-:Y:S01]  /*6ff0*/  MOV R106, R106 ;  /* 0x0000006a006a7202 */ /* 0x000fe20000000f00 */
[----:B------:R-:W-:Y:S01]  /*7000*/  BAR.SYNC.DEFER_BLOCKING 0x1, 0x100 ;  /* 0x0044000000007b1d */ /* 0x000fe20000010000 */
[----:B------:R-:W-:-:S02]  /*7010*/  LOP3.LUT R38, R38, R179, RZ, 0x3c, !PT ;  /* 0x000000b326267212 */ /* 0x000fc400078e3cff */
[----:B------:R-:W-:Y:S02]  /*7020*/  SHF.R.U64 R70, R70, 0x3, RZ ;  /* 0x0000000346467819 */ /* 0x000fe400000012ff */
[----:B------:R-:W-:Y:S02]  /*7030*/  LOP3.LUT R14, R6, 0x380, RZ, 0xc0, !PT ;  /* 0x00000380060e7812 */ /* 0x000fe400078ec0ff */
[----:B------:R-:W-:Y:S02]  /*7040*/  LOP3.LUT R107, R156, 0x380, RZ, 0xc0, !PT ;  /* 0x000003809c6b7812 */ /* 0x000fe400078ec0ff */
[----:B------:R-:W-:Y:S02]  /*7050*/  MOV R16, R16 ;  /* 0x0000001000107202 */ /* 0x000fe40000000f00 */
[----:B------:R-:W-:Y:S02]  /*7060*/  LOP3.LUT R46, R46, R181, RZ, 0x3c, !PT ;  /* 0x000000b52e2e7212 */ /* 0x000fe400078e3cff */
[----:B------:R-:W-:-:S02]  /*7070*/  SHF.R.U64 R78, R78, 0x3, RZ ;  /* 0x000000034e4e7819 */ /* 0x000fc400000012ff */
[----:B------:R-:W-:Y:S02]  /*7080*/  MOV R18, R18 ;  /* 0x0000001200127202 */ /* 0x000fe40000000f00 */
[----:B------:R-:W-:Y:S02]  /*7090*/  LOP3.LUT R54, R54, R183, RZ, 0x3c, !PT ;  /* 0x000000b736367212 */ /* 0x000fe400078e3cff */
[----:B------:R-:W-:Y:S02]  /*70a0*/  SHF.R.U64 R94, R94, 0x3, RZ ;  /* 0x000000035e5e7819 */ /* 0x000fe400000012ff */
[----:B------:R-:W-:Y:S02]  /*70b0*/  LOP3.LUT R102, R151, 0x380, RZ, 0xc0, !PT ;  /* 0x0000038097667812 */ /* 0x000fe400078ec0ff */
[----:B------:R-:W-:Y:S01]  /*70c0*/  MOV R20, R20 ;  /* 0x0000001400147202 */ /* 0x000fe20000000f00 */
[----:B------:R0:W-:Y:S01]  /*70d0*/  STSM.16.M88.4 [R106], R24 ;  /* 0x000000186a007844 */ /* 0x0001e20000000200 */
[----:B------:R-:W-:-:S02]  /*70e0*/  LOP3.LUT R62, R62, R185, RZ, 0x3c, !PT ;  /* 0x000000b93e3e7212 */ /* 0x000fc400078e3cff */
[----:B------:R-:W-:Y:S01]  /*70f0*/  SHF.R.U64 R98, R98, 0x3, RZ ;  /* 0x0000000362627819 */ /* 0x000fe200000012ff */
[----:B------:R1:W-:Y:S01]  /*7100*/  STSM.16.M88.4 [R16], R32 ;  /* 0x0000002010007844 */ /* 0x0003e20000000200 */
[----:B------:R-:W-:Y:S02]  /*7110*/  MOV R30, R30 ;  /* 0x0000001e001e7202 */ /* 0x000fe40000000f00 */
[----:B------:R-:W-:Y:S01]  /*7120*/  F2FP.F16.F32.PACK_AB R59, R155, R59 ;  /* 0x0000003b9b3b723e */ /* 0x000fe200000000ff */
[----:B------:R2:W-:Y:S01]  /*7130*/  STSM.16.M88.4 [R18], R40 ;  /* 0x0000002812007844 */ /* 0x0005e20000000200 */
[----:B------:R-:W-:Y:S02]  /*7140*/  F2FP.F16.F32.PACK_AB R65, R154, R66 ;  /* 0x000000429a41723e */ /* 0x000fe400000000ff */
[----:B------:R-:W-:Y:S01]  /*7150*/  F2FP.F16.F32.PACK_AB R72, R73, R72 ;  /* 0x000000484948723e */ /* 0x000fe200000000ff */
[----:B------:R2:W-:Y:S01]  /*7160*/  STSM.16.M88.4 [R20], R48 ;  /* 0x0000003014007844 */ /* 0x0005e20000000200 */
[----:B------:R-:W-:-:S02]  /*7170*/  LOP3.LUT R70, R70, R187, RZ, 0x3c, !PT ;  /* 0x000000bb46467212 */ /* 0x000fc400078e3cff */
[----:B------:R-:W-:Y:S01]  /*7180*/  SHF.R.U64 R29, R14, 0x3, RZ ;  /* 0x000000030e1d7819 */ /* 0x000fe200000012ff */
[----:B------:R2:W-:Y:S01]  /*7190*/  STSM.16.M88.4 [R30], R56 ;  /* 0x000000381e007844 */ /* 0x0005e20000000200 */
[----:B------:R-:W-:Y:S02]  /*71a0*/  SHF.R.U64 R107, R107, 0x3, RZ ;  /* 0x000000036b6b7819 */ /* 0x000fe400000012ff */
[----:B------:R-:W-:Y:S02]  /*71b0*/  MOV R38, R38 ;  /* 0x0000002600267202 */ /* 0x000fe40000000f00 */
[----:B------:R-:W-:Y:S02]  /*71c0*/  F2FP.F16.F32.PACK_AB R66, R69, R68 ;  /* 0x000000444542723e */ /* 0x000fe400000000ff */
[----:B------:R-:W-:Y:S02]  /*71d0*/  F2FP.F16.F32.PACK_AB R67, R153, R67 ;  /* 0x000000439943723e */ /* 0x000fe400000000ff */
[----:B------:R-:W-:-:S02]  /*71e0*/  F2FP.F16.F32.PACK_AB R73, R152, R74 ;  /* 0x0000004a9849723e */ /* 0x000fc400000000ff */
[----:B------:R-:W-:Y:S01]  /*71f0*/  F2FP.F16.F32.PACK_AB R80, R81, R80 ;  /* 0x000000505150723e */ /* 0x000fe200000000ff */
[----:B------:R2:W-:Y:S01]  /*7200*/  STSM.16.M88.4 [R38], R64 ;  /* 0x0000004026007844 */ /* 0x0005e20000000200 */
[----:B------:R-:W-:Y:S02]  /*7210*/  LOP3.LUT R78, R78, R189, RZ, 0x3c, !PT ;  /* 0x000000bd4e4e7212 */ /* 0x000fe400078e3cff */
[----:B------:R-:W-:Y:S02]  /*7220*/  MOV R46, R46 ;  /* 0x0000002e002e7202 */ /* 0x000fe40000000f00 */
[----:B------:R-:W-:Y:S02]  /*7230*/  F2FP.F16.F32.PACK_AB R74, R77, R76 ;  /* 0x0000004c4d4a723e */ /* 0x000fe400000000ff */
[----:B------:R-:W-:Y:S01]  /*7240*/  F2FP.F16.F32.PACK_AB R75, R11, R75 ;  /* 0x0000004b0b4b723e */ /* 0x000fe200000000ff */
[----:B------:R-:W-:Y:S01]  /*7250*/  IMAD.U32 R11, RZ, RZ, UR9 ;  /* 0x00000009ff0b7e24 */ /* 0x000fe2000f8e00ff */
[----:B------:R-:W-:Y:S01]  /*7260*/  F2FP.F16.F32.PACK_AB R81, R10, R82 ;  /* 0x000000520a51723e */ /* 0x000fe200000000ff */
[----:B------:R-:W-:Y:S01]  /*7270*/  IMAD.U32 R10, RZ, RZ, UR8 ;  /* 0x00000008ff0a7e24 */ /* 0x000fe2000f8e00ff */
[----:B------:R-:W-:Y:S01]  /*7280*/  LOP3.LUT R94, R94, R191, RZ, 0x3c, !PT ;  /* 0x000000bf5e5e7212 */ /* 0x000fe200078e3cff */
[----:B------:R2:W-:Y:S01]  /*7290*/  STSM.16.M88.4 [R46], R72 ;  /* 0x000000482e007844 */ /* 0x0005e20000000200 */
[----:B------:R-:W-:Y:S01]  /*72a0*/  SHF.R.U64 R14, R102, 0x3, RZ ;  /* 0x00000003660e7819 */ /* 0x000fe200000012ff */
[----:B------:R-:W-:Y:S01]  /*72b0*/  ULDC.64 UR8, c[0x0][0xd08] ;  /* 0x0003420000087ab9 */ /* 0x000fe20000000a00 */
[----:B------:R-:W-:-:S02]  /*72c0*/  MOV R54, R54 ;  /* 0x0000003600367202 */ /* 0x000fc40000000f00 */
        /* <DEDUP_REMOVED lines=10> */
[----:B------:R-:W-:Y:S01]  /*7370*/  R2UR UR4, R218 ;  /* 0x00000000da0472ca */ /* 0x000fe200000e0000 */
[----:B------:R-:W-:Y:S01]  /*7380*/  ULDC UR7, c[0x0][0xb88] ;  /* 0x0002e20000077ab9 */ /* 0x000fe20000000800 */
[----:B------:R-:W-:Y:S01]  /*7390*/  F2FP.F16.F32.PACK_AB R82, R85, R84 ;  /* 0x000000545552723e */ /* 0x000fe200000000ff */
[----:B------:R-:W3:Y:S01]  /*73a0*/  LDC R76, c[0x0][0xce8] ;  /* 0x00033a00ff4c7b82 */ /* 0x000ee20000000800 */
[----:B------:R-:W-:-:S02]  /*73b0*/  LOP3.LUT R98, R98, R193, RZ, 0x3c, !PT ;  /* 0x000000c162627212 */ /* 0x000fc400078e3cff */
[----:B------:R-:W-:Y:S01]  /*73c0*/  MOV R62, R62 ;  /* 0x0000003e003e7202 */ /* 0x000fe20000000f00 */
[----:B------:R2:W-:Y:S01]  /*73d0*/  STSM.16.M88.4 [R54], R80 ;  /* 0x0000005036007844 */ /* 0x0005e20000000200 */
[----:B------:R-:W-:Y:S02]  /*73e0*/  F2FP.F16.F32.PACK_AB R84, R89, R88 ;  /* 0x000000585954723e */ /* 0x000fe400000000ff */
[----:B------:R-:W-:Y:S02]  /*73f0*/  F2FP.F16.F32.PACK_AB R85, R91, R90 ;  /* 0x0000005a5b55723e */ /* 0x000fe400000000ff */
[----:B------:R-:W-:Y:S02]  /*7400*/  F2FP.F16.F32.PACK_AB R86, R93, R92 ;  /* 0x0000005c5d56723e */ /* 0x000fe400000000ff */
[----:B------:R-:W-:Y:S02]  /*7410*/  LOP3.LUT R102, R29, R6, RZ, 0x3c, !PT ;  /* 0x000000061d667212 */ /* 0x000fe400078e3cff */
[----:B------:R-:W-:Y:S01]  /*7420*/  LOP3.LUT R12, R107, R156, RZ, 0x3c, !PT ;  /* 0x0000009c6b0c7212 */ /* 0x000fe200078e3cff */
[----:B------:R2:W-:Y:S01]  /*7430*/  STSM.16.M88.4 [R62], R84 ;  /* 0x000000543e007844 */ /* 0x0005e20000000200 */
[----:B------:R-:W-:-:S02]  /*7440*/  MOV R70, R70 ;  /* 0x0000004600467202 */ /* 0x000fc40000000f00 */
[----:B------:R-:W-:Y:S02]  /*7450*/  F2FP.F16.F32.PACK_AB R164, R97, R96 ;  /* 0x0000006061a4723e */ /* 0x000fe400000000ff */
[----:B------:R-:W-:Y:S02]  /*7460*/  F2FP.F16.F32.PACK_AB R166, R101, R100 ;  /* 0x0000006465a6723e */ /* 0x000fe400000000ff */
[----:B------:R-:W-:Y:S02]  /*7470*/  MOV R78, R78 ;  /* 0x0000004e004e7202 */ /* 0x000fe40000000f00 */
[----:B------:R-:W-:Y:S01]  /*7480*/  F2FP.F16.F32.PACK_AB R105, R170, R169 ;  /* 0x000000a9aa69723e */ /* 0x000fe200000000ff */
[----:B------:R2:W-:Y:S01]  /*7490*/  STSM.16.M88.4 [R70], R164 ;  /* 0x000000a446007844 */ /* 0x0005e20000000200 */
[----:B0-----:R-:W-:Y:S02]  /*74a0*/  F2FP.F16.F32.PACK_AB R106, R109, R108 ;  /* 0x0000006c6d6a723e */ /* 0x001fe400000000ff */
[----:B------:R-:W-:-:S02]  /*74b0*/  F2FP.F16.F32.PACK_AB R107, R111, R110 ;  /* 0x0000006e6f6b723e */ /* 0x000fc400000000ff */
[----:B------:R-:W-:Y:S02]  /*74c0*/  F2FP.F16.F32.PACK_AB R113, R115, R114 ;  /* 0x000000727371723e */ /* 0x000fe400000000ff */
[----:B------:R-:W-:Y:S01]  /*74d0*/  LOP3.LUT R14, R14, R151, RZ, 0x3c, !PT ;  /* 0x000000970e0e7212 */ /* 0x000fe200078e3cff */
[----:B------:R2:W-:Y:S01]  /*74e0*/  STSM.16.M88.4 [R78], R104 ;  /* 0x000000684e007844 */ /* 0x0005e20000000200 */
[----:B------:R-:W-:Y:S02]  /*74f0*/  MOV R94, R94 ;  /* 0x0000005e005e7202 */ /* 0x000fe40000000f00 */
[----:B------:R-:W-:Y:S02]  /*7500*/  F2FP.F16.F32.PACK_AB R114, R117, R116 ;  /* 0x000000747572723e */ /* 0x000fe400000000ff */
[----:B------:R-:W-:Y:S02]  /*7510*/  F2FP.F16.F32.PACK_AB R115, R119, R118 ;  /* 0x000000767773723e */ /* 0x000fe400000000ff */
[----:B------:R-:W-:-:S02]  /*7520*/  F2FP.F16.F32.PACK_AB R121, R123, R122 ;  /* 0x0000007a7b79723e */ /* 0x000fc400000000ff */
[----:B------:R-:W-:Y:S01]  /*7530*/  MOV R98, R98 ;  /* 0x0000006200627202 */ /* 0x000fe20000000f00 */
[----:B------:R2:W-:Y:S01]  /*7540*/  STSM.16.M88.4 [R94], R112 ;  /* 0x000000705e007844 */ /* 0x0005e20000000200 */
[----:B------:R-:W-:Y:S02]  /*7550*/  F2FP.F16.F32.PACK_AB R122, R125, R124 ;  /* 0x0000007c7d7a723e */ /* 0x000fe400000000ff */
[----:B------:R-:W-:Y:S02]  /*7560*/  F2FP.F16.F32.PACK_AB R123, R127, R126 ;  /* 0x0000007e7f7b723e */ /* 0x000fe400000000ff */
[----:B------:R-:W-:Y:S02]  /*7570*/  F2FP.F16.F32.PACK_AB R129, R131, R130 ;  /* 0x000000828381723e */ /* 0x000fe400000000ff */
[----:B------:R-:W-:Y:S01]  /*7580*/  MOV R102, R102 ;  /* 0x0000006600667202 */ /* 0x000fe20000000f00 */
[----:B------:R2:W-:Y:S01]  /*7590*/  STSM.16.M88.4 [R98], R120 ;  /* 0x0000007862007844 */ /* 0x0005e20000000200 */
        /* <DEDUP_REMOVED lines=8> */
[----:B------:R-:W-:Y:S01]  /*7620*/  MOV R14, R14 ;  /* 0x0000000e000e7202 */ /* 0x000fe20000000f00 */
[----:B------:R2:W-:Y:S01]  /*7630*/  STSM.16.M88.4 [R12], R136 ;  /* 0x000000880c007844 */ /* 0x0005e20000000200 */
[----:B------:R-:W-:Y:S02]  /*7640*/  F2FP.F16.F32.PACK_AB R146, R149, R148 ;  /* 0x000000949592723e */ /* 0x000fe400000000ff */
[----:B------:R-:W-:Y:S02]  /*7650*/  F2FP.F16.F32.PACK_AB R147, R3, R150 ;  /* 0x000000960393723e */ /* 0x000fe400000000ff */
[----:B------:R-:W-:Y:S02]  /*7660*/  PLOP3.LUT P0, PT, PT, PT, UP0, 0x80, 0x0 ;  /* 0x000000000000781c */ /* 0x000fe40003f0f008 */
[----:B------:R-:W-:Y:S01]  /*7670*/  R2UR UR10, R202 ;  /* 0x00000000ca0a72ca */ /* 0x000fe200000e0000 */
[----:B------:R2:W-:Y:S01]  /*7680*/  STSM.16.M88.4 [R14], R144 ;  /* 0x000000900e007844 */ /* 0x0005e20000000200 */
[----:B------:R-:W-:Y:S09]  /*7690*/  BAR.SYNC.DEFER_BLOCKING 0x1, 0x100 ;  /* 0x0044000000007b1d */ /* 0x000ff20000010000 */
[----:B------:R-:W4:Y:S01]  /*76a0*/  @P0 LDG.E R3, desc[UR38][R10.64] ;  /* 0x000000260a030981 */ /* 0x000f22000c1e1900 */
[----:B------:R-:W-:Y:S01]  /*76b0*/  UISETP.NE.U32.AND UP1, UPT, UR8, URZ, UPT ;  /* 0x0000003f0800728c */ /* 0x000fe2000bf25070 */
[----:B---3--:R-:W-:Y:S01]  /*76c0*/  ISETP.NE.AND P1, PT, R76, 0x1, PT ;  /* 0x000000014c00780c */ /* 0x008fe20003f25270 */
[----:B------:R-:W-:-:S02]  /*76d0*/  IMAD.U32 R15, RZ, RZ, UR10 ;  /* 0x0000000aff0f7e24 */ /* 0x000fc4000f8e00ff */
[----:B------:R-:W-:-:S06]  /*76e0*/  UISETP.NE.AND.EX UP1, UPT, UR9, URZ, UPT, UP1 ;  /* 0x0000003f0900728c */ /* 0x000fcc000bf25310 */
[----:B------:R-:W-:-:S04]  /*76f0*/  PLOP3.LUT P2, PT, PT, PT, UP1, 0x80, 0x0 ;  /* 0x000000000000781c */ /* 0x000fc80003f4f018 */
[----:B------:R-:W0:Y:S01]  /*7700*/  @P1 LDC R6, c[0x0][0xcec] ;  /* 0x00033b00ff061b82 */ /* 0x000e220000000800 */
[----:B------:R-:W-:-:S04]  /*7710*/  @UP1 ULEA UR8, UP2, UR61, UR8, 0x2 ;  /* 0x000000083d081291 */ /* 0x000fc8000f84103f */
[----:B------:R-:W-:Y:S02]  /*7720*/  @UP1 ULEA.HI.X UR9, UR61, UR9, UR4, 0x2, UP2 ;  /* 0x000000093d091291 */ /* 0x000fe400090f1404 */
[----:B-1----:R-:W-:Y:S01]  /*7730*/  IMAD.U32 R16, RZ, RZ, UR8 ;  /* 0x00000008ff107e24 */ /* 0x002fe2000f8e00ff */
[----:B------:R-:W-:Y:S01]  /*7740*/  UMOV UR4, URZ ;  /* 0x0000003f00047c82 */ /* 0x000fe20008000000 */
[----:B------:R-:W1:Y:S02]  /*7750*/  @P1 LDC R13, c[0x0][0xcf0] ;  /* 0x00033c00ff0d1b82 */ /* 0x000e640000000800 */
[----:B------:R-:W-:Y:S01]  /*7760*/  IMAD.U32 R17, RZ, RZ, UR9 ;  /* 0x00000009ff117e24 */ /* 0x000fe2000f8e00ff */
[----:B----4-:R-:W-:Y:S01]  /*7770*/  @P0 R2UR UR4, R3 ;  /* 0x00000000030402ca */ /* 0x010fe200000e0000 */
[----:B------:R-:W-:-:S06]  /*7780*/  IMAD.U32 R3, RZ, RZ, UR7 ;  /* 0x00000007ff037e24 */ /* 0x000fcc000f8e00ff */
[----:B------:R2:W5:Y:S01]  /*7790*/  @P2 LDG.E R3, desc[UR38][R16.64] ;  /* 0x0000002610032981 */ /* 0x000562000c1e1900 */
[----:B01----:R-:W-:Y:S07]  /*77a0*/  @P2 BRA `(.L_x_10132) ;  /* 0x0000000000102947 */ /* 0x003fee0003800000 */
[----:B------:R-:W-:Y:S05]  /*77b0*/  @!P0 BRA `(.L_x_10132) ;  /* 0x00000000000c8947 */ /* 0x000fea0003800000 */
[----:B--2---:R-:W2:Y:S04]  /*77c0*/  LDG.E R12, desc[UR38][R10.64] ;  /* 0x000000260a0c7981 */ /* 0x004ea8000c1e1900 */
[----:B-----5:R-:W2:Y:S02]  /*77d0*/  LDG.E R3, desc[UR38][R10.64+0x4] ;  /* 0x000004260a037981 */ /* 0x020ea4000c1e1900 */
[----:B--2---:R-:W-:-:S07]  /*77e0*/  IMAD.IADD R3, R3, 0x1, -R12 ;  /* 0x0000000103037824 */ /* 0x004fce00078e0a0c */
.L_x_10132:
[----:B------:R-:W-:Y:S01]  /*77f0*/  R2UR UR17, R203 ;  /* 0x00000000cb1172ca */ /* 0x000fe200000e0000 */
[----:B------:R-:W-:Y:S01]  /*7800*/  ULDC.64 UR12, c[0x0][0xc90] ;  /* 0x00032400000c7ab9 */ /* 0x000fe20000000a00 */
[----:B------:R-:W-:Y:S01]  /*7810*/  R2UR UR15, R218 ;  /* 0x00000000da0f72ca */ /* 0x000fe200000e0000 */
[----:B------:R-:W-:Y:S01]  /*7820*/  USHF.R.S32.HI UR11, URZ, 0x1f, UR4 ;  /* 0x0000001f3f0b7899 */ /* 0x000fe20008011404 */
[----:B------:R-:W-:Y:S01]  /*7830*/  IMAD R15, R15, 0x80, R224 ;  /* 0x000000800f0f7824 */ /* 0x000fe200078e02e0 */
[----:B------:R-:W-:Y:S01]  /*7840*/  UMOV UR10, UR4 ;  /* 0x00000004000a7c82 */ /* 0x000fe20008000000 */
[----:B------:R-:W-:Y:S01]  /*7850*/  USEL UR61, UR61, URZ, !UP0 ;  /* 0x0000003f3d3d7287 */ /* 0x000fe2000c000000 */
[----:B------:R-:W-:Y:S01]  /*7860*/  IMAD R11, R204, 0x40, R2 ;  /* 0x00000040cc0b7824 */ /* 0x000fe200078e0202 */
[----:B------:R-:W-:Y:S01]  /*7870*/  R2UR UR16, R202 ;  /* 0x00000000ca1072ca */ /* 0x000fe200000e0000 */
[----:B------:R-:W-:-:S04]  /*7880*/  @P1 IMAD.HI.U32 R6, R15, R6, RZ ;  /* 0x000000060f061227 */ /* 0x000fc800078e00ff */
[----:B------:R-:W-:Y:S01]  /*7890*/  USHF.R.S32.HI UR14, URZ, 0x1f, UR17 ;  /* 0x0000001f3f0e7899 */ /* 0x000fe20008011411 */
[----:B------:R-:W-:Y:S01]  /*78a0*/  IMAD.MOV.U32 R10, RZ, RZ, R15 ;  /* 0x000000ffff0a7224 */ /* 0x000fe200078e000f */
[----:B------:R-:W-:Y:S01]  /*78b0*/  UIMAD.WIDE.U32 UR8, UR17, UR12, UR10 ;  /* 0x0000000c110872a5 */ /* 0x000fe2000f8e000a */
[----:B------:R-:W-:Y:S01]  /*78c0*/  @P1 SHF.R.U32.HI R10, RZ, R13, R6 ;  /* 0x0000000dff0a1219 */ /* 0x000fe20000011606 */
[----:B------:R-:W-:Y:S01]  /*78d0*/  UIMAD UR7, UR14, UR12, URZ ;  /* 0x0000000c0e0772a4 */ /* 0x000fe2000f8e023f */
[----:B------:R-:W-:Y:S01]  /*78e0*/  IMAD.WIDE R4, R11, 0x2, R4 ;  /* 0x000000020b047825 */ /* 0x000fe200078e0204 */
[----:B------:R-:W-:Y:S01]  /*78f0*/  USEL UR15, UR15, URZ, !UP0 ;  /* 0x0000003f0f0f7287 */ /* 0x000fe2000c000000 */
[--C-:B------:R-:W-:Y:S01]  /*7900*/  SHF.R.S32.HI R6, RZ, 0x1f, R10.reuse ;  /* 0x0000001fff067819 */ /* 0x100fe2000001140a */
[----:B------:R-:W-:Y:S01]  /*7910*/  UIMAD UR7, UR17, UR13, UR7 ;  /* 0x0000000d110772a4 */ /* 0x000fe2000f8e0207 */
[----:B------:R-:W-:Y:S01]  /*7920*/  IMAD.MOV R13, RZ, RZ, -R10 ;  /* 0x000000ffff0d7224 */ /* 0x000fe200078e0a0a */
[----:B------:R-:W-:Y:S01]  /*7930*/  IADD3 R37, P2, R4, 0x5000, RZ ;  /* 0x0000500004257810 */ /* 0x000fe20007f5e0ff */
[----:B------:R-:W-:Y:S01]  /*7940*/  ULDC.64 UR12, c[0x0][0xc98] ;  /* 0x00032600000c7ab9 */ /* 0x000fe20000000a00 */
[----:B------:R-:W-:Y:S01]  /*7950*/  UIADD3 UR9, UR9, UR7, URZ ;  /* 0x0000000709097290 */ /* 0x000fe2000fffe03f */
[----:B------:R-:W-:Y:S01]  /*7960*/  IMAD R13, R76, R13, R15 ;  /* 0x0000000d4c0d7224 */ /* 0x000fe200078e020f */
[----:B------:R-:W-:Y:S01]  /*7970*/  UIMAD UR7, UR15, UR12, URZ ;  /* 0x0000000c0f0772a4 */ /* 0x000fe2000f8e023f */
[C---:B--2---:R-:W-:Y:S01]  /*7980*/  IADD3 R17, P5, R4.reuse, 0x1000, RZ ;  /* 0x0000100004117810 */ /* 0x044fe20007fbe0ff */
[----:B------:R-:W-:Y:S01]  /*7990*/  UIMAD.WIDE.U32 UR8, UR61, UR12, UR8 ;  /* 0x0000000c3d0872a5 */ /* 0x000fe2000f8e0008 */
[C---:B------:R-:W-:Y:S01]  /*79a0*/  IADD3 R25, P4, R4.reuse, 0x2000, RZ ;  /* 0x0000200004197810 */ /* 0x040fe20007f9e0ff */
[----:B------:R-:W-:Y:S01]  /*79b0*/  UIMAD UR7, UR61, UR13, UR7 ;  /* 0x0000000d3d0772a4 */ /* 0x000fe2000f8e0207 */
[----:B------:R-:W-:Y:S01]  /*79c0*/  IADD3 R33, P3, R4, 0x4000, RZ ;  /* 0x0000400004217810 */ /* 0x000fe20007f7e0ff */
[----:B------:R-:W-:Y:S01]  /*79d0*/  IMAD.U32 R19, RZ, RZ, UR16 ;  /* 0x00000010ff137e24 */ /* 0x000fe2000f8e00ff */
[----:B------:R-:W-:Y:S01]  /*79e0*/  LOP3.LUT R36, R37, 0x380, RZ, 0xc0, !PT ;  /* 0x0000038025247812 */ /* 0x000fe200078ec0ff */
[----:B-----5:R-:W-:Y:S01]  /*79f0*/  IMAD R80, R3, R76, RZ ;  /* 0x0000004c03507224 */ /* 0x020fe200078e02ff */
[----:B------:R-:W-:Y:S01]  /*7a00*/  IADD3 R10, P0, R10, UR8, RZ ;  /* 0x000000080a0a7c10 */ /* 0x000fe2000ff1e0ff */
[----:B------:R-:W-:Y:S01]  /*7a10*/  IMAD.U32 R11, RZ, RZ, UR7 ;  /* 0x00000007ff0b7e24 */ /* 0x000fe2000f8e00ff */
[----:B------:R-:W-:Y:S01]  /*7a20*/  LOP3.LUT R16, R17, 0x380, RZ, 0xc0, !PT ;  /* 0x0000038011107812 */ /* 0x000fe200078ec0ff */
[----:B------:R-:W-:Y:S01]  /*7a30*/  IMAD R19, R19, 0x80, R222 ;  /* 0x0000008013137824 */ /* 0x000fe200078e02de */
[----:B------:R-:W-:Y:S01]  /*7a40*/  LOP3.LUT R24, R25, 0x380, RZ, 0xc0, !PT ;  /* 0x0000038019187812 */ /* 0x000fe200078ec0ff */
[----:B------:R-:W-:Y:S01]  /*7a50*/  ULDC.64 UR12, c[0x0][0xba0] ;  /* 0x0002e800000c7ab9 */ /* 0x000fe20000000a00 */
[----:B------:R-:W-:Y:S01]  /*7a60*/  IADD3.X R11, R6, UR9, R11, P0, !PT ;  /* 0x00000009060b7c10 */ /* 0x000fe200087fe40b */
[----:B------:R-:W-:Y:S01]  /*7a70*/  ULDC.64 UR8, c[0x0][0xc88] ;  /* 0x0003220000087ab9 */ /* 0x000fe20000000a00 */
[----:B------:R-:W-:-:S02]  /*7a80*/  SHF.R.S32.HI R6, RZ, 0x1f, R13 ;  /* 0x0000001fff067819 */ /* 0x000fc4000001140d */
[----:B------:R-:W-:Y:S01]  /*7a90*/  IADD3 R29, P0, R4, 0x3000, RZ ;  /* 0x00003000041d7810 */ /* 0x000fe20007f1e0ff */
[----:B------:R-:W-:Y:S01]  /*7aa0*/  IMAD.WIDE.U32 R10, R13, UR8, R10 ;  /* 0x000000080d0a7c25 */ /* 0x000fe2000f8e000a */
[----:B------:R-:W-:Y:S02]  /*7ab0*/  LOP3.LUT R32, R33, 0x380, RZ, 0xc0, !PT ;  /* 0x0000038021207812 */ /* 0x000fe400078ec0ff */
[----:B------:R-:W-:Y:S01]  /*7ac0*/  LOP3.LUT R28, R29, 0x380, RZ, 0xc0, !PT ;  /* 0x000003801d1c7812 */ /* 0x000fe200078ec0ff */
[----:B------:R-:W-:Y:S01]  /*7ad0*/  IMAD R6, R6, UR8, RZ ;  /* 0x0000000806067c24 */ /* 0x000fe2000f8e02ff */
[----:B------:R-:W-:Y:S02]  /*7ae0*/  SHF.R.U64 R36, R36, 0x3, RZ ;  /* 0x0000000324247819 */ /* 0x000fe400000012ff */
[----:B------:R-:W-:Y:S01]  /*7af0*/  SHF.R.U64 R28, R28, 0x3, RZ ;  /* 0x000000031c1c7819 */ /* 0x000fe200000012ff */
[----:B------:R-:W-:Y:S01]  /*7b00*/  IMAD R15, R13, UR9, R6 ;  /* 0x000000090d0f7c24 */ /* 0x000fe2000f8e0206 */
[----:B------:R-:W-:Y:S01]  /*7b10*/  ULDC.64 UR8, c[0x0][0xc50] ;  /* 0x0003140000087ab9 */ /* 0x000fe20000000a00 */
[----:B------:R-:W-:Y:S01]  /*7b20*/  SHF.R.U64 R16, R16, 0x3, RZ ;  /* 0x0000000310107819 */ /* 0x000fe200000012ff */
[----:B------:R-:W-:Y:S01]  /*7b30*/  VIADD R6, R19, 0x8 ;  /* 0x0000000813067836 */ /* 0x000fe20000000000 */
[----:B------:R-:W-:Y:S01]  /*7b40*/  LEA R14, P6, R10, UR8, 0x2 ;  /* 0x000000080a0e7c11 */ /* 0x000fe2000f8c10ff */
[----:B------:R-:W-:Y:S01]  /*7b50*/  IMAD.IADD R11, R11, 0x1, R15 ;  /* 0x000000010b0b7824 */ /* 0x000fe200078e020f */
[----:B------:R-:W-:Y:S01]  /*7b60*/  LOP3.LUT R28, R28, R29, RZ, 0x3c, !PT ;  /* 0x0000001d1c1c7212 */ /* 0x000fe200078e3cff */
[----:B------:R-:W-:Y:S01]  /*7b70*/  IMAD.X R29, RZ, RZ, R5, P0 ;  /* 0x000000ffff1d7224 */ /* 0x000fe200000e0605 */
[----:B------:R-:W-:Y:S01]  /*7b80*/  SHF.R.U64 R24, R24, 0x3, RZ ;  /* 0x0000000318187819 */ /* 0x000fe200000012ff */
[----:B------:R-:W-:Y:S01]  /*7b90*/  SHFL.IDX PT, R20, R14, RZ, 0x1c1f ;  /* 0x001c1fff0e147589 */ /* 0x000fe200000e0000 */
[----:B------:R-:W-:-:S02]  /*7ba0*/  SHF.R.U64 R32, R32, 0x3, RZ ;  /* 0x0000000320207819 */ /* 0x000fc400000012ff */
[----:B------:R-:W-:Y:S01]  /*7bb0*/  IADD3 R57, P0, R4, 0x9000, RZ ;  /* 0x0000900004397810 */ /* 0x000fe20007f1e0ff */
[----:B------:R-:W-:Y:S01]  /*7bc0*/  SHFL.IDX PT, R50, R14, 0x1, 0x1c1f ;  /* 0x003c1f000e327f89 */ /* 0x000fe200000e0000 */
        /* <DEDUP_REMOVED lines=163> */
.L_x_10134:
[----:B------:R-:W-:Y:S05]  /*8600*/  BSYNC B1 ;  /* 0x0000000000017941 */ /* 0x000fea0003800000 */
.L_x_10133:
        /* <DEDUP_REMOVED lines=21> */
.L_x_10136:
[----:B------:R-:W-:Y:S05]  /*8760*/  BSYNC B1 ;  /* 0x0000000000017941 */ /* 0x000fea0003800000 */
.L_x_10135:
[----:B0-----:R0:W0:Y:S01]  /*8770*/  SHFL.IDX PT, R17, R3, 0x2, 0x181f ;  /* 0x00581f0003117f89 */ /* 0x00102200000e0000 */
        /* <DEDUP_REMOVED lines=11> */
[----:B------:R-:W-:Y:S02]  /*8830*/  @!P3 LEA.HI.X R5, R2, R17, R230, 0x1, P6 ;  /* 0x000000110205b211 */ /* 0x000fe400030f0ce6 */
        /* <DEDUP_REMOVED lines=8> */
.L_x_10138:
[----:B------:R-:W-:Y:S05]  /*88c0*/  BSYNC B1 ;  /* 0x0000000000017941 */ /* 0x000fea0003800000 */
.L_x_10137:
[----:B------:R-:W-:Y:S01]  /*88d0*/  VIADD R0, R83, 0x60 ;  /* 0x0000006053007836 */ /* 0x000fe20000000000 */
[----:B0--3--:R-:W0:Y:S04]  /*88e0*/  SHFL.IDX PT, R3, R3, 0x3, 0x181f ;  /* 0x00781f0003037f89 */ /* 0x009e2800000e0000 */
[----:B------:R-:W-:Y:S01]  /*88f0*/  ISETP.GE.AND P0, PT, R0, R80, PT ;  /* 0x000000500000720c */ /* 0x000fe20003f06270 */
[----:B------:R3:W0:-:S12]  /*8900*/  SHFL.IDX PT, R13, R6, 0x3, 0x181f ;  /* 0x00781f00060d7f89 */ /* 0x00061800000e0000 */
[----:B---3--:R-:W-:Y:S05]  /*8910*/  @P0 BRA `(.L_x_10139) ;  /* 0x0000000c00d80947 */ /* 0x008fea0003800000 */
[----:B------:R-:W-:Y:S02]  /*8920*/  ULDC UR4, c[0x0][0xbc8] ;  /* 0x0002f20000047ab9 */ /* 0x000fe40000000800 */
[----:B------:R-:W-:Y:S02]  /*8930*/  ISETP.GE.AND P3, PT, R2, UR4, PT ;  /* 0x0000000402007c0c */ /* 0x000fe4000bf66270 */
[----:B------:R-:W-:Y:S02]  /*8940*/  ISETP.GE.AND P4, PT, R23, UR4, PT ;  /* 0x0000000417007c0c */ /* 0x000fe4000bf86270 */
[----:B------:R-:W-:-:S09]  /*8950*/  ISETP.GE.AND P5, PT, R22, UR4, PT ;  /* 0x0000000416007c0c */ /* 0x000fd2000bfa6270 */
[-C--:B0-----:R-:W-:Y:S02]  /*8960*/  @!P3 LEA R4, P0, R2, R13.reuse, 0x1 ;  /* 0x0000000d0204b211 */ /* 0x081fe400078008ff */
[CC--:B------:R-:W-:Y:S02]  /*8970*/  @!P4 LEA R8, P1, R23.reuse, R13.reuse, 0x1 ;  /* 0x0000000d1708c211 */ /* 0x0c0fe400078208ff */
[----:B------:R-:W-:Y:S02]  /*8980*/  @!P5 LEA R10, P2, R22, R13, 0x1 ;  /* 0x0000000d160ad211 */ /* 0x000fe400078408ff */
[-C--:B------:R-:W-:Y:S02]  /*8990*/  @!P3 LEA.HI.X R5, R2, R3.reuse, R230, 0x1, P0 ;  /* 0x000000030205b211 */ /* 0x080fe400000f0ce6 */
[-C--:B------:R-:W-:Y:S02]  /*89a0*/  @!P4 LEA.HI.X R9, R23, R3.reuse, R229, 0x1, P1 ;  /* 0x000000031709c211 */ /* 0x080fe400008f0ce5 */
[----:B------:R-:W-:Y:S01]  /*89b0*/  @!P5 LEA.HI.X R11, R22, R3, R228, 0x1, P2 ;  /* 0x00000003160bd211 */ /* 0x000fe200010f0ce4 */
[----:B------:R3:W-:Y:S01]  /*89c0*/  @!P3 ST.E.128 desc[UR38][R4.64], R28 ;  /* 0x0000001c0400b985 */ /* 0x0007e2000c101d26 */
[----:B------:R-:W-:-:S03]  /*89d0*/  ISETP.GE.AND P0, PT, R200, UR4, PT ;  /* 0x00000004c8007c0c */ /* 0x000fc6000bf06270 */
[----:B------:R3:W-:Y:S04]  /*89e0*/  @!P4 ST.E.128 desc[UR38][R8.64], R44 ;  /* 0x0000002c0800c985 */ /* 0x0007e8000c101d26 */
[----:B------:R3:W-:Y:S06]  /*89f0*/  @!P5 ST.E.128 desc[UR38][R10.64], R48 ;  /* 0x000000300a00d985 */ /* 0x0007ec000c101d26 */
[----:B------:R-:W-:Y:S05]  /*8a00*/  @P0 BRA `(.L_x_10139) ;  /* 0x0000000c009c0947 */ /* 0x000fea0003800000 */
[----:B---3--:R-:W-:-:S04]  /*8a10*/  LEA R4, P0, R200, R13, 0x1 ;  /* 0x0000000dc8047211 */ /* 0x008fc800078008ff */
[----:B------:R-:W-:-:S05]  /*8a20*/  LEA.HI.X R5, R200, R3, R227, 0x1, P0 ;  /* 0x00000003c8057211 */ /* 0x000fca00000f0ce3 */
[----:B------:R0:W-:Y:S01]  /*8a30*/  ST.E.128 desc[UR38][R4.64], R52 ;  /* 0x0000003404007985 */ /* 0x0001e2000c101d26 */
[----:B------:R-:W-:Y:S05]  /*8a40*/  BRA `(.L_x_10139) ;  /* 0x0000000c008c7947 */ /* 0x000fea0003800000 */
.L_x_10131:
[----:B------:R-:W-:Y:S01]  /*8a50*/  R2UR UR4, R218 ;  /* 0x00000000da0472ca */ /* 0x000fe200000e0000 */
[----:B------:R-:W-:Y:S01]  /*8a60*/  ULDC.64 UR10, c[0x0][0xd00] ;  /* 0x00034000000a7ab9 */ /* 0x000fe20000000a00 */
[----:B------:R-:W-:Y:S01]  /*8a70*/  USHF.L.U32 UR8, UR61, 0x2, URZ ;  /* 0x000000023d087899 */ /* 0x000fe2000800063f */
[----:B------:R-:W0:Y:S01]  /*8a80*/  LDC R13, c[0x0][0xce8] ;  /* 0x00033a00ff0d7b82 */ /* 0x000e220000000800 */
[----:B------:R-:W-:Y:S01]  /*8a90*/  UISETP.NE.U32.AND UP0, UPT, UR10, URZ, UPT ;  /* 0x0000003f0a00728c */ /* 0x000fe2000bf05070 */
[----:B------:R-:W-:-:S03]  /*8aa0*/  R2UR UR12, R203 ;  /* 0x00000000cb0c72ca */ /* 0x000fc600000e0000 */
[----:B------:R-:W-:-:S05]  /*8ab0*/  UISETP.NE.AND.EX UP0, UPT, UR11, URZ, UPT, UP0 ;  /* 0x0000003f0b00728c */ /* 0x000fca000bf05300 */
[----:B------:R-:W-:Y:S01]  /*8ac0*/  USHF.L.U64.HI UR9, UR61, 0x2, UR4 ;  /* 0x000000023d097899 */ /* 0x000fe20008010204 */
[----:B------:R-:W-:Y:S01]  /*8ad0*/  PLOP3.LUT P2, PT, PT, PT, UP0, 0x80, 0x0 ;  /* 0x000000000000781c */ /* 0x000fe20003f4f008 */
[----:B------:R-:W-:-:S04]  /*8ae0*/  UIADD3 UR4, UP1, UR8, UR10, URZ ;  /* 0x0000000a08047290 */ /* 0x000fc8000ff3e03f */
[----:B------:R-:W-:Y:S02]  /*8af0*/  UIADD3.X UR7, UR9, UR11, URZ, UP1, !UPT ;  /* 0x0000000b09077290 */ /* 0x000fe40008ffe43f */
[----:B------:R-:W-:Y:S01]  /*8b00*/  IMAD.U32 R4, RZ, RZ, UR4 ;  /* 0x00000004ff047e24 */ /* 0x000fe2000f8e00ff */
[----:B------:R-:W-:Y:S02]  /*8b10*/  ULDC.64 UR10, c[0x0][0xd08] ;  /* 0x00034200000a7ab9 */ /* 0x000fe40000000a00 */
[----:B------:R-:W-:Y:S01]  /*8b20*/  UISETP.NE.U32.AND UP1, UPT, UR10, URZ, UPT ;  /* 0x0000003f0a00728c */ /* 0x000fe2000bf25070 */
[----:B------:R-:W-:-:S03]  /*8b30*/  IMAD.U32 R5, RZ, RZ, UR7 ;  /* 0x00000007ff057e24 */ /* 0x000fc6000f8e00ff */
[----:B------:R-:W-:Y:S02]  /*8b40*/  UISETP.NE.AND.EX UP1, UPT, UR11, URZ, UPT, UP1 ;  /* 0x0000003f0b00728c */ /* 0x000fe4000bf25310 */
[----:B------:R-:W2:Y:S01]  /*8b50*/  @P2 LDG.E R3, desc[UR38][R4.64] ;  /* 0x0000002604032981 */ /* 0x000ea2000c1e1900 */
[----:B------:R-:W-:Y:S02]  /*8b60*/  ULDC UR4, c[0x0][0xb88] ;  /* 0x0002e20000047ab9 */ /* 0x000fe40000000800 */
[----:B------:R-:W-:Y:S01]  /*8b70*/  IMAD.U32 R0, RZ, RZ, UR4 ;  /* 0x00000004ff007e24 */ /* 0x000fe2000f8e00ff */
[----:B------:R-:W-:-:S05]  /*8b80*/  PLOP3.LUT P3, PT, PT, PT, UP1, 0x80, 0x0 ;  /* 0x000000000000781c */ /* 0x000fca0003f6f018 */
        /* <DEDUP_REMOVED lines=17> */
.L_x_10140:
        /* <DEDUP_REMOVED lines=19> */
[----:B------:R-:W-:-:S08]  /*8dd0*/  UMOV UR9, UR10 ;  /* 0x0000000a00097c82 */ /* 0x000fd00008000000 */
        /* <DEDUP_REMOVED lines=29> */
.L_x_10142:
[----:B------:R-:W-:Y:S05]  /*8fb0*/  BSYNC B1 ;  /* 0x0000000000017941 */ /* 0x000fea0003800000 */
.L_x_10141:
        /* <DEDUP_REMOVED lines=73> */
.L_x_10144:
[----:B------:R-:W-:Y:S05]  /*9450*/  BSYNC B1 ;  /* 0x0000000000017941 */ /* 0x000fea0003800000 */
.L_x_10143:
        /* <DEDUP_REMOVED lines=21> */
.L_x_10146:
[----:B------:R-:W-:Y:S05]  /*95b0*/  BSYNC B1 ;  /* 0x0000000000017941 */ /* 0x000fea0003800000 */
.L_x_10145:
        /* <DEDUP_REMOVED lines=21> */
.L_x_10148:
[----:B------:R-:W-:Y:S05]  /*9710*/  BSYNC B1 ;  /* 0x0000000000017941 */ /* 0x000fea0003800000 */
.L_x_10147:
        /* <DEDUP_REMOVED lines=22> */
.L_x_10139:
[----:B------:R-:W-:Y:S05]  /*9880*/  BSYNC B0 ;  /* 0x0000000000007941 */ /* 0x000fea0003800000 */
.L_x_10130:
[----:B------:R-:W-:Y:S02]  /*9890*/  ULDC UR4, c[0x0][0xd3c] ;  /* 0x00034f0000047ab9 */ /* 0x000fe40000000800 */
[----:B------:R-:W-:-:S13]  /*98a0*/  ISETP.GE.AND P0, PT, R7, UR4, PT ;  /* 0x0000000407007c0c */ /* 0x000fda000bf06270 */
[----:B------:R-:W-:Y:S05]  /*98b0*/  @!P0 BRA `(.L_x_10149) ;  /* 0xffffff7400888947 */ /* 0x000fea000383ffff */
[----:B------:R-:W-:Y:S05]  /*98c0*/  EXIT ;  /* 0x000000000000794d */ /* 0x000fea0003800000 */
.L_x_10105:
        /* <DEDUP_REMOVED lines=18> */
.L_x_10150:
        /* <DEDUP_REMOVED lines=42> */
.L_x_10156:
        /* <DEDUP_REMOVED lines=12> */
.L_x_10155:
[----:B------:R-:W-:Y:S05]  /*9d50*/  BSYNC B0 ;  /* 0x0000000000007941 */ /* 0x000fea0003800000 */
.L_x_10154:
        /* <DEDUP_REMOVED lines=22> */
.L_x_10152:
        /* <DEDUP_REMOVED lines=16> */
.L_x_10157:
        /* <DEDUP_REMOVED lines=25> */
.L_x_10153:
[----:B------:R-:W-:Y:S02]  /*a150*/  IMAD.MOV.U32 R17, RZ, RZ, RZ ;  /* 0x000000ffff117224 */ /* 0x000fe400078e00ff */
[----:B------:R-:W-:Y:S02]  /*a160*/  IMAD.U32 R16, RZ, RZ, UR6 ;  /* 0x00000006ff107e24 */ /* 0x000fe4000f8e00ff */
[----:B------:R-:W-:-:S07]  /*a170*/  IMAD.MOV.U32 R18, RZ, RZ, RZ ;  /* 0x000000ffff127224 */ /* 0x000fce00078e00ff */
.L_x_10158:
[----:B------:R-:W-:-:S13]  /*a180*/  ISETP.NE.AND P0, PT, R5, RZ, PT ;  /* 0x000000ff0500720c */ /* 0x000fda0003f05270 */
[----:B------:R-:W0:Y:S01]  /*a190*/  @!P0 S2R R3, SR_CgaCtaId ;  /* 0x0000000000038919 */ /* 0x000e220000008800 */
[----:B------:R-:W-:-:S04]  /*a1a0*/  @!P0 MOV R0, 0x400 ;  /* 0x0000040000008802 */ /* 0x000fc80000000f00 */
[----:B0-----:R-:W-:-:S05]  /*a1b0*/  @!P0 LEA R0, R3, R0, 0x18 ;  /* 0x0000000003008211 */ /* 0x001fca00078ec0ff */
[----:B------:R0:W-:Y:S01]  /*a1c0*/  @!P0 STS.128 [R0+0x324d0], R16 ;  /* 0x0324d01000008388 */ /* 0x0001e20000000c00 */
[----:B------:R-:W-:Y:S06]  /*a1d0*/  BAR.ARV 0x5, 0x180 ;  /* 0x0146000000007b1d */ /* 0x000fec0000002000 */
.L_x_10151:
        /* <DEDUP_REMOVED lines=28> */
[----:B------:R0:W-:Y:S04]  /*a3a0*/  STL [R1+0x10], R3 ;  /* 0x0000100301007387 */ /* 0x0001e80000100800 */
[----:B------:R-:W-:Y:S04]  /*a3b0*/  STL [R1+0x6c], RZ ;  /* 0x00006cff01007387 */ /* 0x000fe80000100800 */
[----:B------:R1:W-:Y:S01]  /*a3c0*/  STL [R1+0x18], R2 ;  /* 0x0000180201007387 */ /* 0x0003e20000100800 */
[----:B0-----:R-:W-:-:S03]  /*a3d0*/  LOP3.LUT R3, R0, 0x40, RZ, 0xfc, !PT ;  /* 0x0000004000037812 */ /* 0x001fc600078efcff */
[----:B------:R0:W-:Y:S01]  /*a3e0*/  STL [R1+0x8], RZ ;  /* 0x000008ff01007387 */ /* 0x0001e20000100800 */
[C---:B-1----:R-:W-:Y:S02]  /*a3f0*/  LOP3.LUT R2, R0.reuse, 0x80, RZ, 0xfc, !PT ;  /* 0x0000008000027812 */ /* 0x042fe400078efcff */
[----:B------:R-:W-:-:S07]  /*a400*/  LOP3.LUT R0, R0, 0xc0, RZ, 0xfc, !PT ;  /* 0x000000c000007812 */ /* 0x000fce00078efcff */
.L_x_10267:
[----:B01----:R-:W1:Y:S02]  /*a410*/  LDC.64 R2, c[0x0][0xd88] ;  /* 0x00036200ff027b82 */ /* 0x003e640000000a00 */
[----:B-1----:R-:W-:-:S05]  /*a420*/  IMAD.WIDE R2, R19, 0x4, R2 ;  /* 0x0000000413027825 */ /* 0x002fca00078e0202 */
        /* <DEDUP_REMOVED lines=27> */
[----:B--2---:R-:W-:-:S02]  /*a5e0*/  IADD3 R2, P3, R10, UR4, RZ ;  /* 0x000000040a027c10 */ /* 0x004fc4000ff7e0ff */
[----:B-1----:R-:W-:Y:S02]  /*a5f0*/  IADD3 R4, P4, R10, UR8, RZ ;  /* 0x000000080a047c10 */ /* 0x002fe4000ff9e0ff */
        /* <DEDUP_REMOVED lines=8> */
[----:B-1----:R-:W-:-:S04]  /*a680*/  @P2 IADD3 R6, P3, R10, UR6, RZ ;  /* 0x000000060a062c10 */ /* 0x002fc8000ff7e0ff */
        /* <DEDUP_REMOVED lines=8> */
[----:B-1----:R-:W-:Y:S01]  /*a710*/  IMAD.U32 R6, RZ, RZ, UR4 ;  /* 0x00000004ff067e24 */ /* 0x002fe2000f8e00ff */
[----:B--2---:R1:W-:Y:S01]  /*a720*/  STL [R1+0x38], R12 ;  /* 0x0000380c01007387 */ /* 0x0043e20000100800 */
[----:B------:R-:W-:Y:S05]  /*a730*/  @P2 BRA `(.L_x_10160) ;  /* 0x0000000000142947 */ /* 0x000fea0003800000 */
[----:B------:R-:W-:Y:S05]  /*a740*/  @!P1 BRA `(.L_x_10160) ;  /* 0x0000000000109947 */ /* 0x000fea0003800000 */
[----:B------:R-:W2:Y:S04]  /*a750*/  LDG.E R7, desc[UR38][R2.64] ;  /* 0x0000002602077981 */ /* 0x000ea8000c1e1900 */
[----:B------:R-:W2:Y:S02]  /*a760*/  LDG.E R2, desc[UR38][R2.64+0x4] ;  /* 0x0000042602027981 */ /* 0x000ea4000c1e1900 */
[----:B--2---:R-:W-:-:S05]  /*a770*/  IMAD.IADD R2, R2, 0x1, -R7 ;  /* 0x0000000102027824 */ /* 0x004fca00078e0a07 */
[----:B------:R2:W-:Y:S02]  /*a780*/  STL [R1+0x38], R2 ;  /* 0x0000380201007387 */ /* 0x0005e40000100800 */
.L_x_10160:
[----:B--2---:R-:W-:Y:S01]  /*a790*/  IMAD.MOV.U32 R2, RZ, RZ, R11 ;  /* 0x000000ffff027224 */ /* 0x004fe200078e000b */
        /* <DEDUP_REMOVED lines=11> */
.L_x_10161:
[----:B------:R-:W-:Y:S05]  /*a850*/  @!P0 BRA `(.L_x_10162) ;  /* 0x00000000000c8947 */ /* 0x000fea0003800000 */
[----:B------:R-:W2:Y:S04]  /*a860*/  LDG.E R6, desc[UR38][R4.64] ;  /* 0x0000002604067981 */ /* 0x000ea8000c1e1900 */
[----:B------:R-:W2:Y:S02]  /*a870*/  LDG.E R4, desc[UR38][R4.64+0x4] ;  /* 0x0000042604047981 */ /* 0x000ea4000c1e1900 */
[----:B--2---:R-:W-:-:S07]  /*a880*/  IMAD.IADD R6, R4, 0x1, -R6 ;  /* 0x0000000104067824 */ /* 0x004fce00078e0a06 */
.L_x_10162:
[----:B-----5:R-:W-:Y:S01]  /*a890*/  IMAD.IADD R2, R6, 0x1, -R0 ;  /* 0x0000000106027824 */ /* 0x020fe200078e0a00 */
[----:B------:R-:W-:Y:S03]  /*a8a0*/  BSSY B7, `(.L_x_10163) ;  /* 0x00004e6000077945 */ /* 0x000fe60003800000 */
[C---:B------:R-:W-:Y:S01]  /*a8b0*/  VIADD R0, R2.reuse, 0x5f ;  /* 0x0000005f02007836 */ /* 0x040fe20000000000 */
[----:B------:R3:W-:Y:S01]  /*a8c0*/  STL [R1+0x48], R2 ;  /* 0x0000480201007387 */ /* 0x0007e20000100800 */
[----:B------:R-:W-:Y:S02]  /*a8d0*/  ISETP.GT.AND P0, PT, R2, RZ, PT ;  /* 0x000000ff0200720c */ /* 0x000fe40003f04270 */
[----:B------:R-:W-:-:S05]  /*a8e0*/  IMAD.HI R0, R0, 0x2aaaaaab, RZ ;  /* 0x2aaaaaab00007827 */ /* 0x000fca00078e02ff */
[----:B---3--:R-:W-:-:S04]  /*a8f0*/  SHF.R.U32.HI R2, RZ, 0x1f, R0 ;  /* 0x0000001fff027819 */ /* 0x008fc80000011600 */
[----:B------:R-:W-:-:S05]  /*a900*/  LEA.HI.SX32 R0, R0, R2, 0x1c ;  /* 0x0000000200007211 */ /* 0x000fca00078fe2ff */
[----:B------:R3:W-:Y:S01]  /*a910*/  STL [R1+0x30], R0 ;  /* 0x0000300001007387 */ /* 0x0007e20000100800 */
[----:B------:R-:W-:Y:S05]  /*a920*/  @P0 BRA `(.L_x_10164) ;  /* 0x0000000000440947 */ /* 0x000fea0003800000 */
[----:B------:R-:W4:Y:S02]  /*a930*/  S2R R3, SR_TID.X ;  /* 0x0000000000037919 */ /* 0x000f240000002100 */
[----:B----4-:R-:W-:-:S04]  /*a940*/  LOP3.LUT R3, R3, 0x7f, RZ, 0xc0, !PT ;  /* 0x0000007f03037812 */ /* 0x010fc800078ec0ff */
[----:B------:R-:W-:-:S13]  /*a950*/  ISETP.NE.AND P0, PT, R3, RZ, PT ;  /* 0x000000ff0300720c */ /* 0x000fda0003f05270 */
[----:B------:R-:W-:Y:S05]  /*a960*/  @P0 BRA `(.L_x_10165) ;  /* 0x0000004c00640947 */ /* 0x000fea0003800000 */
[----:B------:R-:W4:Y:S01]  /*a970*/  S2R R3, SR_LANEID ;  /* 0x0000000000037919 */ /* 0x000f220000000000 */
[----:B------:R-:W-:Y:S01]  /*a980*/  VOTEU.ANY UR4, UPT, PT ;  /* 0x0000000000047886 */ /* 0x000fe200038e0100 */
[----:B------:R-:W5:Y:S01]  /*a990*/  LDC.64 R4, c[0x0][0xd60] ;  /* 0x00035800ff047b82 */ /* 0x000f620000000a00 */
[----:B---3--:R-:W4:Y:S08]  /*a9a0*/  FLO.U32 R0, UR4 ;  /* 0x0000000400007d00 */ /* 0x008f3000080e0000 */
[----:B------:R-:W5:Y:S01]  /*a9b0*/  POPC R2, UR4 ;  /* 0x0000000400027d09 */ /* 0x000f620008000000 */
[----:B----4-:R-:W-:-:S13]  /*a9c0*/  ISETP.EQ.U32.AND P0, PT, R0, R3, PT ;  /* 0x000000030000720c */ /* 0x010fda0003f02070 */
[----:B-----5:R-:W3:Y:S01]  /*a9d0*/  @P0 ATOMG.E.ADD.STRONG.GPU PT, R5, desc[UR38][R4.64], R2 ;  /* 0x00000002040509a8 */ /* 0x020ee200081ee1e6 */
[----:B------:R-:W4:Y:S02]  /*a9e0*/  S2R R3, SR_LTMASK ;  /* 0x0000000000037919 */ /* 0x000f240000003900 */
[----:B----4-:R-:W-:-:S06]  /*a9f0*/  LOP3.LUT R3, R3, UR4, RZ, 0xc0, !PT ;  /* 0x0000000403037c12 */ /* 0x010fcc000f8ec0ff */
[----:B------:R-:W4:Y:S01]  /*aa00*/  POPC R3, R3 ;  /* 0x0000000300037309 */ /* 0x000f220000000000 */
[----:B---3--:R-:W4:Y:S02]  /*aa10*/  SHFL.IDX PT, R0, R5, R0, 0x1f ;  /* 0x00001f0005007589 */ /* 0x008f2400000e0000 */
[----:B----4-:R-:W-:Y:S01]  /*aa20*/  IADD3 R16, R0, UR40, R3 ;  /* 0x0000002800107c10 */ /* 0x010fe2000fffe003 */
[----:B------:R-:W-:Y:S06]  /*aa30*/  BRA `(.L_x_10165) ;  /* 0x0000004c00307947 */ /* 0x000fec0003800000 */
.L_x_10164:
[----:B---3--:R-:W3:Y:S01]  /*aa40*/  LDL R0, [R1+0x4] ;  /* 0x0000040001007983 */ /* 0x008ee20000100800 */
        /* <DEDUP_REMOVED lines=16> */
[----:B-1----:R-:W-:Y:S02]  /*ab50*/  IMAD.MOV.U32 R12, RZ, RZ, 0x1 ;  /* 0x00000001ff0c7424 */ /* 0x002fe400078e00ff */
[----:B------:R-:W-:-:S07]  /*ab60*/  IMAD.MOV.U32 R13, RZ, RZ, RZ ;  /* 0x000000ffff0d7224 */ /* 0x000fce00078e00ff */
[----:B------:R-:W-:-:S07]  /*ab70*/  LEPC R20, `(.L_x_10167) ;  /* 0x000000001014794e */ /* 0x000fce0000000000 */
[----:B0--3--:R-:W-:Y:S05]  /*ab80*/  CALL.ABS.NOINC R2 ;  /* 0x0000000002007343 */ /* 0x009fea0003c00000 */
.L_x_10167:
[----:B------:R-:W-:Y:S05]  /*ab90*/  BSYNC B6 ;  /* 0x0000000000067941 */ /* 0x000fea0003800000 */
.L_x_10166:
        /* <DEDUP_REMOVED lines=17> */
[----:B-1----:R-:W-:Y:S02]  /*acb0*/  IMAD.MOV.U32 R12, RZ, RZ, 0x1 ;  /* 0x00000001ff0c7424 */ /* 0x002fe400078e00ff */
[----:B---3--:R-:W-:-:S07]  /*acc0*/  IMAD.MOV.U32 R13, RZ, RZ, RZ ;  /* 0x000000ffff0d7224 */ /* 0x008fce00078e00ff */
[----:B------:R-:W-:-:S07]  /*acd0*/  LEPC R20, `(.L_x_10170) ;  /* 0x000000001014794e */ /* 0x000fce0000000000 */
[----:B0---4-:R-:W-:Y:S05]  /*ace0*/  CALL.ABS.NOINC R2 ;  /* 0x0000000002007343 */ /* 0x011fea0003c00000 */
.L_x_10170:
        /* <DEDUP_REMOVED lines=16> */
.L_x_10169:
[----:B------:R-:W-:Y:S05]  /*adf0*/  BSYNC B6 ;  /* 0x0000000000067941 */ /* 0x000fea0003800000 */
.L_x_10168:
        /* <DEDUP_REMOVED lines=10> */
[----:B--2---:R2:W3:Y:S01]  /*aea0*/  @P0 LDG.E R7, desc[UR38][R2.64] ;  /* 0x0000002602070981 */ /* 0x0044e2000c1e1900 */
[----:B-----5:R-:W-:Y:S01]  /*aeb0*/  VIADD R9, R0, 0xffffffff ;  /* 0xffffffff00097836 */ /* 0x020fe20000000000 */
[----:B--2---:R-:W2:Y:S01]  /*aec0*/  LDC.64 R2, c[0x0][0x418] ;  /* 0x00010600ff027b82 */ /* 0x004ea20000000a00 */
[----:B---3--:R-:W-:Y:S01]  /*aed0*/  SHF.R.S32.HI R8, RZ, 0x1f, R7 ;  /* 0x0000001fff087819 */ /* 0x008fe20000011407 */
[----:B------:R3:W-:Y:S04]  /*aee0*/  @P0 STL [R1+0xc], R7 ;  /* 0x00000c0701000387 */ /* 0x0007e80000100800 */
[----:B------:R3:W-:Y:S04]  /*aef0*/  STL [R1+0x2c], R9 ;  /* 0x00002c0901007387 */ /* 0x0007e80000100800 */
        /* <DEDUP_REMOVED lines=10> */
.L_x_10284:
[----:B--2---:R-:W2:Y:S01]  /*afa0*/  LDL.LU R4, [R1+0x14] ;  /* 0x0000140001047983 */ /* 0x004ea20000300800 */
[----:B------:R-:W-:Y:S02]  /*afb0*/  PLOP3.LUT P1, PT, PT, PT, PT, 0x8, 0x0 ;  /* 0x000000000000781c */ /* 0x000fe40003f2e170 */
[----:B---3--:R-:W-:Y:S01]  /*afc0*/  ISETP.NE.AND P0, PT, R14, RZ, PT ;  /* 0x000000ff0e00720c */ /* 0x008fe20003f05270 */
        /* <DEDUP_REMOVED lines=8> */
.L_x_10287:
[----:B------:R-:W-:Y:S05]  /*b050*/  @!P6 BRA `(.L_x_10172) ;  /* 0x000000040014e947 */ /* 0x000fea0003800000 */
[----:B------:R2:W-:Y:S01]  /*b060*/  STL [R1+0x70], R9 ;  /* 0x0000700901007387 */ /* 0x0005e20000100800 */
[----:B------:R-:W-:-:S04]  /*b070*/  ISETP.NE.U32.AND P0, PT, R2, RZ, PT ;  /* 0x000000ff0200720c */ /* 0x000fc80003f05070 */
[----:B------:R-:W-:-:S13]  /*b080*/  ISETP.NE.AND.EX P0, PT, R3, RZ, PT, P0 ;  /* 0x000000ff0300720c */ /* 0x000fda0003f05300 */
[----:B--2---:R-:W-:Y:S05]  /*b090*/  @!P0 BRA `(.L_x_10174) ;  /* 0x0000000000508947 */ /* 0x004fea0003800000 */
[----:B------:R-:W2:Y:S01]  /*b0a0*/  LDC R6, c[0x0][0x43c] ;  /* 0x00010f00ff067b82 */ /* 0x000ea20000000800 */
[----:B---3--:R-:W-:Y:S01]  /*b0b0*/  IMAD.MOV.U32 R0, RZ, RZ, R9 ;  /* 0x000000ffff007224 */ /* 0x008fe200078e0009 */
[----:B------:R-:W-:Y:S01]  /*b0c0*/  ULDC.64 UR4, c[0x0][0x428] ;  /* 0x00010a0000047ab9 */ /* 0x000fe20000000a00 */
[----:B--2---:R-:W-:-:S13]  /*b0d0*/  ISETP.NE.AND P0, PT, R6, 0x1, PT ;  /* 0x000000010600780c */ /* 0x004fda0003f05270 */
        /* <DEDUP_REMOVED lines=14> */
[----:B------:R-:W2:Y:S04]  /*b1c0*/  LDG.E R0, desc[UR38][R2.64] ;  /* 0x0000002602007981 */ /* 0x000ea8000c1e1900 */
[----:B--2---:R2:W-:Y:S02]  /*b1d0*/  STL [R1], R0 ;  /* 0x0000000001007387 */ /* 0x0045e40000100800 */
.L_x_10174:
[----:B------:R-:W4:Y:S04]  /*b1e0*/  LDL R7, [R1+0x4] ;  /* 0x0000040001077983 */ /* 0x000f280000100800 */
[----:B--23--:R-:W4:Y:S04]  /*b1f0*/  LDL R0, [R1+0x8] ;  /* 0x0000080001007983 */ /* 0x00cf280000100800 */
[----:B------:R-:W2:Y:S01]  /*b200*/  LDL R2, [R1+0x18] ;  /* 0x0000180001027983 */ /* 0x000ea20000100800 */
[----:B----4-:R-:W-:Y:S01]  /*b210*/  IMAD R0, R0, 0x8, R7 ;  /* 0x0000000800007824 */ /* 0x010fe200078e0207 */
[----:B--2---:R-:W-:-:S04]  /*b220*/  SHF.L.U32 R2, R2, 0x1f, RZ ;  /* 0x0000001f02027819 */ /* 0x004fc800000006ff */
[----:B------:R-:W2:Y:S02]  /*b230*/  SYNCS.PHASECHK.TRANS64.TRYWAIT P0, [R0+URZ+0x32440], R2 ;  /* 0x03244002000075a7 */ /* 0x000ea4000800017f */
[----:B--2---:R-:W-:Y:S05]  /*b240*/  @!P0 BRA `(.L_x_10175) ;  /* 0x00000054008c8947 */ /* 0x004fea0003800000 */
.L_x_10288:
        /* <DEDUP_REMOVED lines=11> */
.L_x_10176:
[----:B------:R-:W3:Y:S04]  /*b300*/  LDL R7, [R1+0x4] ;  /* 0x0000040001077983 */ /* 0x000ee80000100800 */
[----:B------:R-:W3:Y:S04]  /*b310*/  LDL R6, [R1+0x8] ;  /* 0x0000080001067983 */ /* 0x000ee80000100800 */
[----:B------:R-:W4:Y:S04]  /*b320*/  LDL R5, [R1+0x70] ;  /* 0x0000700001057983 */ /* 0x000f280000100800 */
[----:B------:R-:W5:Y:S04]  /*b330*/  LDL R4, [R1+0x20] ;  /* 0x0000200001047983 */ /* 0x000f680000100800 */
[----:B------:R-:W5:Y:S04]  /*b340*/  LDL R3, [R1] ;  /* 0x0000000001037983 */ /* 0x000f680000100800 */
[----:B--2---:R-:W2:Y:S01]  /*b350*/  LDL.LU R2, [R1+0x14] ;  /* 0x0000140001027983 */ /* 0x004ea20000300800 */
        /* <DEDUP_REMOVED lines=8> */
[----:B---3--:R-:W-:Y:S01]  /*b3e0*/  IMAD R0, R6, 0x3000, R7 ;  /* 0x0000300006007824 */ /* 0x008fe200078e0207 */
[----:B----4-:R-:W-:-:S04]  /*b3f0*/  R2UR UR11, R5 ;  /* 0x00000000050b72ca */ /* 0x010fc800000e0000 */
[----:B------:R-:W-:Y:S02]  /*b400*/  R2UR UR8, R0 ;  /* 0x00000000000872ca */ /* 0x000fe400000e0000 */
[----:B-----5:R-:W-:Y:S02]  /*b410*/  R2UR UR4, R4 ;  /* 0x00000000040472ca */ /* 0x020fe400000e0000 */
[----:B------:R-:W-:Y:S02]  /*b420*/  R2UR UR13, R3 ;  /* 0x00000000030d72ca */ /* 0x000fe400000e0000 */
[----:B--2---:R-:W-:-:S07]  /*b430*/  LOP3.LUT R2, R2, 0xfffffffe, RZ, 0xc0, !PT ;  /* 0xfffffffe02027812 */ /* 0x004fce00078ec0ff */
[----:B------:R-:W-:Y:S01]  /*b440*/  UIADD3 UR8, UR8, 0x1c400, URZ ;  /* 0x0001c40008087890 */ /* 0x000fe2000fffe03f */
[----:B------:R-:W-:Y:S01]  /*b450*/  @P0 LOP3.LUT R2, R2, 0x1, RZ, 0xfc, !PT ;  /* 0x0000000102020812 */ /* 0x000fe200078efcff */
[----:B------:R-:W-:-:S03]  /*b460*/  UIMAD UR11, UR11, 0x60, UR4 ;  /* 0x000000600b0b78a4 */ /* 0x000fc6000f8e0204 */
[----:B------:R-:W-:Y:S01]  /*b470*/  UMOV UR4, 0x0 ;  /* 0x0000000000047882 */ /* 0x000fe20000000000 */
[----:B------:R2:W-:Y:S05]  /*b480*/  STL [R1+0x14], R2 ;  /* 0x0000140201007387 */ /* 0x0005ea0000100800 */
[----:B------:R2:W-:Y:S01]  /*b490*/  UTMALDG.4D [UR8], [UR6], desc[UR4] ;  /* 0x00000408060075b4 */ /* 0x0005e20008019000 */
[----:B------:R-:W-:Y:S02]  /*b4a0*/  NOP ;  /* 0x0000000000007918 */ /* 0x000fe40000000000 */
.L_x_10172:
        /* <DEDUP_REMOVED lines=33> */
[----:B-1----:R-:W-:Y:S02]  /*b6c0*/  IMAD.MOV.U32 R12, RZ, RZ, 0x1 ;  /* 0x00000001ff0c7424 */ /* 0x002fe400078e00ff */
[----:B------:R-:W-:-:S07]  /*b6d0*/  IMAD.MOV.U32 R13, RZ, RZ, RZ ;  /* 0x000000ffff0d7224 */ /* 0x000fce00078e00ff */
[----:B------:R-:W-:-:S07]  /*b6e0*/  LEPC R20, `(.L_x_10178) ;  /* 0x000000001014794e */ /* 0x000fce0000000000 */
[----:B0-2---:R-:W-:Y:S05]  /*b6f0*/  CALL.ABS.NOINC R2 ;  /* 0x0000000002007343 */ /* 0x005fea0003c00000 */
.L_x_10178:
[----:B------:R-:W-:Y:S05]  /*b700*/  BSYNC B6 ;  /* 0x0000000000067941 */ /* 0x000fea0003800000 */
.L_x_10177:
[----:B------:R-:W3:Y:S01]  /*b710*/  LDL R4, [R1+0x40] ;  /* 0x0000400001047983 */ /* 0x000ee20000100800 */
[----:B------:R-:W4:Y:S03]  /*b720*/  LDC R6, c[0x0][0x448] ;  /* 0x00011200ff067b82 */ /* 0x000f260000000800 */
[----:B------:R-:W3:Y:S04]  /*b730*/  LDL R10, [R1+0x28] ;  /* 0x00002800010a7983 */ /* 0x000ee80000100800 */
[----:B------:R-:W3:Y:S01]  /*b740*/  LDL R9, [R1+0x50] ;  /* 0x0000500001097983 */ /* 0x000ee20000100800 */
[----:B--2---:R-:W2:Y:S01]  /*b750*/  S2R R2, SR_TID.X ;  /* 0x0000000000027919 */ /* 0x004ea20000002100 */
[----:B------:R-:W0:Y:S02]  /*b760*/  S2R R0, SR_TID.X ;  /* 0x0000000000007919 */ /* 0x000e240000002100 */
[----:B------:R-:W3:Y:S04]  /*b770*/  LDL R8, [R1+0x58] ;  /* 0x0000580001087983 */ /* 0x000ee80000100800 */
[----:B------:R-:W3:Y:S01]  /*b780*/  LDL R7, [R1+0x34] ;  /* 0x0000340001077983 */ /* 0x000ee20000100800 */
[----:B----4-:R-:W-:Y:S01]  /*b790*/  ISETP.NE.AND P0, PT, R6, 0x1, PT ;  /* 0x000000010600780c */ /* 0x010fe20003f05270 */
[----:B------:R-:W-:Y:S01]  /*b7a0*/  IMAD.SHL.U32 R17, R17, 0x80, RZ ;  /* 0x0000008011117824 */ /* 0x000fe200078e00ff */
[----:B------:R-:W-:Y:S01]  /*b7b0*/  ULDC.64 UR4, c[0x0][0x298] ;  /* 0x0000a60000047ab9 */ /* 0x000fe20000000a00 */
[----:B------:R-:W-:-:S10]  /*b7c0*/  ULDC.64 UR6, c[0x0][0x280] ;  /* 0x0000a00000067ab9 */ /* 0x000fd40000000a00 */
[----:B------:R-:W4:Y:S01]  /*b7d0*/  @P0 LDC R3, c[0x0][0x450] ;  /* 0x00011400ff030b82 */ /* 0x000f220000000800 */
[----:B--2---:R-:W-:-:S04]  /*b7e0*/  LOP3.LUT R2, R2, 0x7f, RZ, 0xc0, !PT ;  /* 0x0000007f02027812 */ /* 0x004fc800078ec0ff */
[----:B------:R-:W-:Y:S01]  /*b7f0*/  SHF.R.U32.HI R2, RZ, 0x3, R2 ;  /* 0x00000003ff027819 */ /* 0x000fe20000011602 */
[----:B0-----:R-:W-:-:S05]  /*b800*/  IMAD.SHL.U32 R0, R0, 0x10, RZ ;  /* 0x0000001000007824 */ /* 0x001fca00078e00ff */
[----:B------:R-:W-:Y:S02]  /*b810*/  LOP3.LUT R0, R2, 0x70, R0, 0xf8, !PT ;  /* 0x0000007002007812 */ /* 0x000fe400078ef800 */
[----:B------:R-:W0:Y:S02]  /*b820*/  @P0 LDC R2, c[0x0][0x44c] ;  /* 0x00011300ff020b82 */ /* 0x000e240000000800 */
[----:B------:R-:W-:-:S05]  /*b830*/  LOP3.LUT R5, R0, R17, RZ, 0xfc, !PT ;  /* 0x0000001100057212 */ /* 0x000fca00078efcff */
        /* <DEDUP_REMOVED lines=27> */
[----:B--2---:R-:W2:Y:S01]  /*b9f0*/  S2R R5, SR_TID.X ;  /* 0x0000000000057919 */ /* 0x004ea20000002100 */
[----:B------:R-:W-:Y:S02]  /*ba00*/  IMAD.IADD R3, R3, 0x1, R4 ;  /* 0x0000000103037824 */ /* 0x000fe400078e0204 */
[----:B------:R-:W-:-:S05]  /*ba10*/  SHF.R.S32.HI R4, RZ, 0x1f, R0 ;  /* 0x0000001fff047819 */ /* 0x000fca0000011400 */
[----:B------:R-:W-:Y:S02]  /*ba20*/  IMAD R4, R4, UR4, RZ ;  /* 0x0000000404047c24 */ /* 0x000fe4000f8e02ff */
[----:B------:R-:W-:Y:S01]  /*ba30*/  IMAD.WIDE.U32 R2, R0, UR4, R2 ;  /* 0x0000000400027c25 */ /* 0x000fe2000f8e0002 */
[----:B------:R-:W-:-:S03]  /*ba40*/  ULDC UR4, c[0x0][0x2b8] ;  /* 0x0000ae0000047ab9 */ /* 0x000fc60000000800 */
[----:B------:R-:W-:Y:S01]  /*ba50*/  IMAD R4, R0, UR5, R4 ;  /* 0x0000000500047c24 */ /* 0x000fe2000f8e0204 */
[----:B------:R-:W-:-:S03]  /*ba60*/  LEA R0, P1, R2, UR6, 0x1 ;  /* 0x0000000602007c11 */ /* 0x000fc6000f8208ff */
[----:B------:R-:W-:Y:S02]  /*ba70*/  IMAD.IADD R4, R3, 0x1, R4 ;  /* 0x0000000103047824 */ /* 0x000fe400078e0204 */
[----:B--2---:R-:W-:-:S05]  /*ba80*/  IMAD.SHL.U32 R10, R5, 0x8, RZ ;  /* 0x00000008050a7824 */ /* 0x004fca00078e00ff */
[----:B------:R-:W-:Y:S02]  /*ba90*/  LOP3.LUT R10, R10, 0x38, RZ, 0xc0, !PT ;  /* 0x000000380a0a7812 */ /* 0x000fe400078ec0ff */
[----:B------:R-:W-:Y:S02]  /*baa0*/  LOP3.LUT R5, R5, 0x7f, RZ, 0xc0, !PT ;  /* 0x0000007f05057812 */ /* 0x000fe400078ec0ff */
[----:B------:R-:W-:Y:S01]  /*bab0*/  ISETP.GE.AND P0, PT, R10, UR4, PT ;  /* 0x000000040a007c0c */ /* 0x000fe2000bf06270 */
[----:B------:R-:W-:Y:S01]  /*bac0*/  UMOV UR4, 0xffffffff ;  /* 0xffffffff00047882 */ /* 0x000fe20000000000 */
[----:B------:R-:W-:Y:S02]  /*bad0*/  LEA.HI.X R2, R2, UR7, R4, 0x1, P1 ;  /* 0x0000000702027c11 */ /* 0x000fe400088f0c04 */
[----:B------:R-:W-:Y:S01]  /*bae0*/  SHF.R.U32.HI R8, RZ, 0x3, R5 ;  /* 0x00000003ff087819 */ /* 0x000fe20000011605 */
[----:B0-----:R-:W-:Y:S08]  /*baf0*/  BRA.DIV UR4, `(.L_x_10179) ;  /* 0x0000004e04747947 */ /* 0x001ff0000b800000 */
[----:B------:R-:W2:Y:S01]  /*bb00*/  LDL R7, [R1+0x38] ;  /* 0x0000380001077983 */ /* 0x000ea20000100800 */
[----:B------:R-:W-:-:S03]  /*bb10*/  IMAD.IADD R17, R8, 0x1, R17 ;  /* 0x0000000108117824 */ /* 0x000fc600078e0211 */
[----:B------:R-:W0:Y:S01]  /*bb20*/  SHFL.IDX PT, R5, R0, RZ, 0x181f ;  /* 0x00181fff00057589 */ /* 0x000e2200000e0000 */
[----:B------:R-:W-:-:S03]  /*bb30*/  VIADD R8, R17, 0x10 ;  /* 0x0000001011087836 */ /* 0x000fc60000000000 */
[----:B------:R-:W3:Y:S04]  /*bb40*/  SHFL.IDX PT, R4, R2, RZ, 0x181f ;  /* 0x00181fff02047589 */ /* 0x000ee800000e0000 */
[----:B------:R4:W-:Y:S01]  /*bb50*/  STL [R1+0x3c], R8 ;  /* 0x00003c0801007387 */ /* 0x0009e20000100800 */
[----:B--2---:R-:W-:-:S03]  /*bb60*/  IMAD R3, R7, R6, RZ ;  /* 0x0000000607037224 */ /* 0x004fc600078e02ff */
[----:B------:R-:W2:Y:S02]  /*bb70*/  SHFL.IDX PT, R6, R0, 0x1, 0x181f ;  /* 0x00381f0000067f89 */ /* 0x000ea400000e0000 */
[CC--:B------:R-:W-:Y:S02]  /*bb80*/  ISETP.GE.AND P1, PT, R17.reuse, R3.reuse, PT ;  /* 0x000000031100720c */ /* 0x0c0fe40003f26270 */
[----:B------:R-:W1:Y:S01]  /*bb90*/  SHFL.IDX PT, R7, R2, 0x1, 0x181f ;  /* 0x00381f0002077f89 */ /* 0x000e6200000e0000 */
[----:B------:R-:W-:Y:S01]  /*bba0*/  ISETP.GE.AND P2, PT, R8, R3, PT ;  /* 0x000000030800720c */ /* 0x000fe20003f46270 */
[----:B----4-:R-:W-:-:S05]  /*bbb0*/  VIADD R8, R17, 0x20 ;  /* 0x0000002011087836 */ /* 0x010fca0000000000 */
[----:B------:R-:W-:Y:S04]  /*bbc0*/  STL [R1+0x4c], R8 ;  /* 0x00004c0801007387 */ /* 0x000fe80000100800 */
[----:B0-----:R-:W-:-:S05]  /*bbd0*/  @!P1 LEA R5, P3, R10, R5, 0x1 ;  /* 0x000000050a059211 */ /* 0x001fca00078608ff */
[----:B---3--:R-:W-:-:S05]  /*bbe0*/  @!P1 IMAD.X R4, RZ, RZ, R4, P3 ;  /* 0x000000ffff049224 */ /* 0x008fca00018e0604 */
[----:B------:R-:W-:-:S04]  /*bbf0*/  @!P1 LOP3.LUT R5, R5, R4, RZ, 0x3c, !PT ;  /* 0x0000000405059212 */ /* 0x000fc800078e3cff */
[----:B------:R-:W-:-:S04]  /*bc00*/  @!P1 LOP3.LUT R4, R5, R4, RZ, 0x3c, !PT ;  /* 0x0000000405049212 */ /* 0x000fc800078e3cff */
[----:B------:R-:W-:-:S05]  /*bc10*/  @!P1 LOP3.LUT R5, R5, R4, RZ, 0x3c, !PT ;  /* 0x0000000405059212 */ /* 0x000fca00078e3cff */
[----:B-----5:R2:W-:Y:S02]  /*bc20*/  @!P1 LDGSTS.E.BYPASS.LTC128B.128 [R9+0x18400], desc[UR38][R4.64], !P0 ;  /* 0x1840000004099fae */ /* 0x0205e4000c101d66 */
[----:B--2---:R-:W-:Y:S02]  /*bc30*/  @!P2 LEA R5, P1, R10, R6, 0x1 ;  /* 0x000000060a05a211 */ /* 0x004fe400078208ff */
[----:B------:R-:W-:Y:S03]  /*bc40*/  SHFL.IDX PT, R6, R2, 0x2, 0x181f ;  /* 0x00581f0002067f89 */ /* 0x000fe600000e0000 */
[----:B-1----:R-:W-:Y:S01]  /*bc50*/  @!P2 IMAD.X R4, RZ, RZ, R7, P1 ;  /* 0x000000ffff04a224 */ /* 0x002fe200008e0607 */
[----:B------:R-:W-:Y:S01]  /*bc60*/  ISETP.GE.AND P1, PT, R8, R3, PT ;  /* 0x000000030800720c */ /* 0x000fe20003f26270 */
[----:B------:R-:W-:-:S03]  /*bc70*/  VIADD R7, R17, 0x30 ;  /* 0x0000003011077836 */ /* 0x000fc60000000000 */
[-C--:B------:R-:W-:Y:S02]  /*bc80*/  @!P2 LOP3.LUT R5, R5, R4.reuse, RZ, 0x3c, !PT ;  /* 0x000000040505a212 */ /* 0x080fe400078e3cff */
[----:B------:R-:W-:Y:S02]  /*bc90*/  STL [R1+0x54], R7 ;  /* 0x0000540701007387 */ /* 0x000fe40000100800 */
        /* <DEDUP_REMOVED lines=54> */
.L_x_10305:
        /* <DEDUP_REMOVED lines=12> */
.L_x_10180:
[----:B-1----:R-:W2:Y:S01]  /*c0c0*/  LDL R2, [R1+0x4] ;  /* 0x0000040001027983 */ /* 0x002ea20000100800 */
[----:B------:R-:W-:Y:S02]  /*c0d0*/  PLOP3.LUT P1, PT, P1, P0, PT, 0xa2, 0x0 ;  /* 0x000000000000781c */ /* 0x000fe40000f21472 */
[----:B--2---:R-:W-:-:S08]  /*c0e0*/  @P0 R2UR P1, UR4, R2 ;  /* 0x00000000020402ca */ /* 0x004fd00000020000 */
[----:B------:R-:W-:-:S05]  /*c0f0*/  @P0 PLOP3.LUT P0, PT, P1, PT, PT, 0x80, 0x0 ;  /* 0x000000000000081c */ /* 0x000fca0000f0f070 */
[----:B------:R-:W-:Y:S01]  /*c100*/  @!P1 SYNCS.ARRIVE.TRANS64.RED.A0T1 RZ, [UR4+0x32400], RZ ;  /* 0x032400ffffff99a7 */ /* 0x000fe20008200404 */
[----:B------:R-:W-:Y:S07]  /*c110*/  @!P1 ARRIVES.LDGSTSBAR.64.TRANSCNT [UR4+0x32400] ;  /* 0x03240000ff0099b0 */ /* 0x000fee0008000a84 */
[----:B------:R-:W-:Y:S05]  /*c120*/  @P0 BRA.U.ANY `(.L_x_10180) ;  /* 0xfffffffd00e40947 */ /* 0x000fea000393ffff */
[----:B------:R-:W-:Y:S01]  /*c130*/  NOP ;  /* 0x0000000000007918 */ /* 0x000fe20000000000 */
[----:B------:R-:W2:Y:S01]  /*c140*/  LDL.LU R0, [R1+0x40] ;  /* 0x0000400001007983 */ /* 0x000ea20000300800 */
[----:B------:R0:W-:Y:S01]  /*c150*/  SYNCS.ARRIVE.TRANS64.A1T0 RZ, [R2+URZ+0x32400], RZ ;  /* 0x032400ff02ff79a7 */ /* 0x0001e2000810003f */
[----:B------:R-:W-:Y:S02]  /*c160*/  ULDC.64 UR4, c[0x0][0x398] ;  /* 0x0000e60000047ab9 */ /* 0x000fe40000000a00 */
        /* <DEDUP_REMOVED lines=27> */
.L_x_10182:
[----:B------:R-:W-:Y:S05]  /*c320*/  BSYNC B6 ;  /* 0x0000000000067941 */ /* 0x000fea0003800000 */
.L_x_10181:
[----:B------:R-:W2:Y:S01]  /*c330*/  LDL.LU R6, [R1+0x28] ;  /* 0x0000280001067983 */ /* 0x000ea20000300800 */
[----:B------:R-:W-:Y:S01]  /*c340*/  ULDC.64 UR4, c[0x0][0x3d8] ;  /* 0x0000f60000047ab9 */ /* 0x000fe20000000a00 */
[----:B------:R-:W-:Y:S02]  /*c350*/  ULDC.64 UR6, c[0x0][0x390] ;  /* 0x0000e40000067ab9 */ /* 0x000fe40000000a00 */
[----:B0-----:R-:W2:Y:S04]  /*c360*/  LDL.LU.64 R2, [R1+0x40] ;  /* 0x0000400001027983 */ /* 0x001ea80000300a00 */
[----:B------:R-:W3:Y:S04]  /*c370*/  LDL.LU R0, [R1+0x50] ;  /* 0x0000500001007983 */ /* 0x000ee80000300800 */
[----:B------:R-:W4:Y:S04]  /*c380*/  LDL.LU R5, [R1+0x58] ;  /* 0x0000580001057983 */ /* 0x000f280000300800 */
[----:B------:R-:W4:Y:S04]  /*c390*/  LDL.LU R4, [R1+0x34] ;  /* 0x0000340001047983 */ /* 0x000f280000300800 */
[----:B------:R-:W4:Y:S01]  /*c3a0*/  LDL.LU R7, [R1+0x24] ;  /* 0x0000240001077983 */ /* 0x000f220000300800 */
[----:B-----5:R-:W0:Y:S01]  /*c3b0*/  S2R R8, SR_TID.X ;  /* 0x0000000000087919 */ /* 0x020e220000002100 */
[----:B--2---:R-:W-:-:S02]  /*c3c0*/  IMAD.MOV.U32 R3, RZ, RZ, R6 ;  /* 0x000000ffff037224 */ /* 0x004fc400078e0006 */
[----:B------:R-:W1:Y:S01]  /*c3d0*/  LDC R6, c[0x0][0x448] ;  /* 0x00011200ff067b82 */ /* 0x000e620000000800 */
[----:B---3--:R-:W-:Y:S02]  /*c3e0*/  IMAD R0, R0, UR4, RZ ;  /* 0x0000000400007c24 */ /* 0x008fe4000f8e02ff */
[----:B------:R-:W-:-:S04]  /*c3f0*/  IMAD.WIDE.U32 R2, R18, UR4, R2 ;  /* 0x0000000412027c25 */ /* 0x000fc8000f8e0002 */
[----:B------:R-:W-:Y:S01]  /*c400*/  IMAD R0, R18, UR5, R0 ;  /* 0x0000000512007c24 */ /* 0x000fe2000f8e0200 */
[----:B------:R-:W-:-:S03]  /*c410*/  ULDC.64 UR4, c[0x0][0x3e0] ;  /* 0x0000f80000047ab9 */ /* 0x000fc60000000a00 */
[----:B------:R-:W-:Y:S02]  /*c420*/  IMAD.IADD R3, R3, 0x1, R0 ;  /* 0x0000000103037824 */ /* 0x000fe400078e0200 */
[----:B----4-:R-:W-:Y:S01]  /*c430*/  IMAD R0, R5, UR4, RZ ;  /* 0x0000000405007c24 */ /* 0x010fe2000f8e02ff */
[----:B-1----:R-:W-:Y:S01]  /*c440*/  ISETP.NE.AND P0, PT, R6, 0x1, PT ;  /* 0x000000010600780c */ /* 0x002fe20003f05270 */
[----:B------:R-:W-:-:S04]  /*c450*/  IMAD.WIDE.U32 R2, R4, UR4, R2 ;  /* 0x0000000404027c25 */ /* 0x000fc8000f8e0002 */
[----:B------:R-:W-:Y:S01]  /*c460*/  IMAD R0, R4, UR5, R0 ;  /* 0x0000000504007c24 */ /* 0x000fe2000f8e0200 */
[----:B------:R-:W-:-:S07]  /*c470*/  ULDC.64 UR4, c[0x0][0x3d0] ;  /* 0x0000f40000047ab9 */ /* 0x000fce0000000a00 */
[----:B------:R-:W1:Y:S08]  /*c480*/  @P0 LDC R4, c[0x0][0x44c] ;  /* 0x00011300ff040b82 */ /* 0x000e700000000800 */
[----:B------:R-:W2:Y:S01]  /*c490*/  @P0 LDC R5, c[0x0][0x450] ;  /* 0x00011400ff050b82 */ /* 0x000ea20000000800 */
[----:B------:R-:W-:Y:S02]  /*c4a0*/  IMAD.IADD R3, R3, 0x1, R0 ;  /* 0x0000000103037824 */ /* 0x000fe400078e0200 */
[----:B------:R-:W-:-:S02]  /*c4b0*/  IMAD.MOV.U32 R0, RZ, RZ, R7 ;  /* 0x000000ffff007224 */ /* 0x000fc400078e0007 */
[----:B-1----:R-:W-:-:S05]  /*c4c0*/  @P0 IMAD.HI.U32 R4, R7, R4, RZ ;  /* 0x0000000407040227 */ /* 0x002fca00078e00ff */
[----:B--2---:R-:W-:-:S04]  /*c4d0*/  @P0 SHF.R.U32.HI R0, RZ, R5, R4 ;  /* 0x00000005ff000219 */ /* 0x004fc80000011604 */
[--C-:B------:R-:W-:Y:S01]  /*c4e0*/  SHF.R.S32.HI R5, RZ, 0x1f, R0.reuse ;  /* 0x0000001fff057819 */ /* 0x100fe20000011400 */
[----:B------:R-:W-:-:S04]  /*c4f0*/  IMAD.MOV R4, RZ, RZ, -R0 ;  /* 0x000000ffff047224 */ /* 0x000fc800078e0a00 */
[----:B------:R-:W-:Y:S02]  /*c500*/  IMAD R5, R5, UR4, RZ ;  /* 0x0000000405057c24 */ /* 0x000fe4000f8e02ff */
[----:B------:R-:W-:-:S04]  /*c510*/  IMAD.WIDE.U32 R2, R0, UR4, R2 ;  /* 0x0000000400027c25 */ /* 0x000fc8000f8e0002 */
[----:B------:R-:W-:Y:S02]  /*c520*/  IMAD R4, R6, R4, R7 ;  /* 0x0000000406047224 */ /* 0x000fe400078e0207 */
[----:B------:R-:W-:Y:S01]  /*c530*/  IMAD R0, R0, UR5, R5 ;  /* 0x0000000500007c24 */ /* 0x000fe2000f8e0205 */
[----:B------:R-:W-:Y:S01]  /*c540*/  ULDC.64 UR4, c[0x0][0x3c8] ;  /* 0x0000f20000047ab9 */ /* 0x000fe20000000a00 */
[C---:B0-----:R-:W-:Y:S02]  /*c550*/  IMAD.SHL.U32 R7, R8.reuse, 0x8, RZ ;  /* 0x0000000808077824 */ /* 0x041fe400078e00ff */
[----:B------:R-:W-:Y:S01]  /*c560*/  IMAD.IADD R3, R3, 0x1, R0 ;  /* 0x0000000103037824 */ /* 0x000fe200078e0200 */
[----:B------:R-:W-:Y:S01]  /*c570*/  SHF.R.S32.HI R0, RZ, 0x1f, R4 ;  /* 0x0000001fff007819 */ /* 0x000fe20000011404 */
[----:B------:R-:W-:-:S04]  /*c580*/  IMAD.SHL.U32 R8, R8, 0x8, RZ ;  /* 0x0000000808087824 */ /* 0x000fc800078e00ff */
[----:B------:R-:W-:Y:S01]  /*c590*/  IMAD R0, R0, UR4, RZ ;  /* 0x0000000400007c24 */ /* 0x000fe2000f8e02ff */
[----:B------:R-:W-:Y:S01]  /*c5a0*/  LOP3.LUT R8, R8, 0x38, RZ, 0xc0, !PT ;  /* 0x0000003808087812 */ /* 0x000fe200078ec0ff */
[----:B------:R-:W-:Y:S01]  /*c5b0*/  IMAD.WIDE.U32 R2, R4, UR4, R2 ;  /* 0x0000000404027c25 */ /* 0x000fe2000f8e0002 */
[----:B------:R-:W-:Y:S01]  /*c5c0*/  LOP3.LUT R7, R7, 0x38, RZ, 0xc0, !PT ;  /* 0x0000003807077812 */ /* 0x000fe200078ec0ff */
[----:B------:R-:W-:Y:S01]  /*c5d0*/  ULDC UR4, c[0x0][0x3b8] ;  /* 0x0000ee0000047ab9 */ /* 0x000fe20000000800 */
[----:B------:R-:W-:Y:S01]  /*c5e0*/  LOP3.LUT R10, R8, 0x40, RZ, 0xfc, !PT ;  /* 0x00000040080a7812 */ /* 0x000fe200078efcff */
[----:B------:R-:W-:Y:S01]  /*c5f0*/  IMAD R0, R4, UR5, R0 ;  /* 0x0000000504007c24 */ /* 0x000fe2000f8e0200 */
[C---:B------:R-:W-:Y:S02]  /*c600*/  LOP3.LUT R9, R8.reuse, 0x80, RZ, 0xfc, !PT ;  /* 0x0000008008097812 */ /* 0x040fe400078efcff */
[----:B------:R-:W-:Y:S01]  /*c610*/  LOP3.LUT R8, R8, 0xc0, RZ, 0xfc, !PT ;  /* 0x000000c008087812 */ /* 0x000fe200078efcff */
[----:B------:R-:W-:Y:S01]  /*c620*/  IMAD.IADD R0, R3, 0x1, R0 ;  /* 0x0000000103007824 */ /* 0x000fe200078e0200 */
[----:B------:R-:W-:-:S02]  /*c630*/  LEA R4, P4, R2, UR6, 0x1 ;  /* 0x0000000602047c11 */ /* 0x000fc4000f8808ff */
[----:B------:R-:W-:Y:S02]  /*c640*/  ISETP.GE.AND P3, PT, R7, UR4, PT ;  /* 0x0000000407007c0c */ /* 0x000fe4000bf66270 */
[----:B------:R-:W-:Y:S02]  /*c650*/  ISETP.GE.AND P2, PT, R10, UR4, PT ;  /* 0x000000040a007c0c */ /* 0x000fe4000bf46270 */
[----:B------:R-:W-:Y:S02]  /*c660*/  ISETP.GE.AND P1, PT, R9, UR4, PT ;  /* 0x0000000409007c0c */ /* 0x000fe4000bf26270 */
[----:B------:R-:W-:Y:S01]  /*c670*/  ISETP.GE.AND P0, PT, R8, UR4, PT ;  /* 0x0000000408007c0c */ /* 0x000fe2000bf06270 */
[----:B------:R-:W-:Y:S01]  /*c680*/  UMOV UR4, 0xffffffff ;  /* 0xffffffff00047882 */ /* 0x000fe20000000000 */
[----:B------:R-:W-:Y:S02]  /*c690*/  LEA.HI.X R0, R2, UR7, R0, 0x1, P4 ;  /* 0x0000000702007c11 */ /* 0x000fe4000a0f0c00 */
[----:B------:R-:W-:Y:S09]  /*c6a0*/  BRA.DIV UR4, `(.L_x_10183) ;  /* 0x0000004e04487947 */ /* 0x000ff2000b800000 */
[----:B------:R-:W2:Y:S04]  /*c6b0*/  LDL.LU R9, [R1+0x38] ;  /* 0x0000380001097983 */ /* 0x000ea80000300800 */
[----:B------:R-:W3:Y:S04]  /*c6c0*/  LDL.LU R3, [R1+0x3c] ;  /* 0x00003c0001037983 */ /* 0x000ee80000300800 */
[----:B------:R-:W4:Y:S04]  /*c6d0*/  LDL.LU R10, [R1+0x4c] ;  /* 0x00004c00010a7983 */ /* 0x000f280000300800 */
[----:B------:R-:W5:Y:S04]  /*c6e0*/  LDL R8, [R1+0x10] ;  /* 0x0000100001087983 */ /* 0x000f680000100800 */
[----:B------:R-:W-:Y:S01]  /*c6f0*/  SHFL.IDX PT, R2, R0, RZ, 0x181f ;  /* 0x00181fff00027589 */ /* 0x000fe200000e0000 */
[----:B--2---:R-:W-:-:S03]  /*c700*/  IMAD R5, R9, R6, RZ ;  /* 0x0000000609057224 */ /* 0x004fc600078e02ff */
[----:B------:R-:W2:Y:S02]  /*c710*/  LDL.LU R9, [R1+0x54] ;  /* 0x0000540001097983 */ /* 0x000ea40000300800 */
[-C--:B---3--:R-:W-:Y:S02]  /*c720*/  ISETP.GE.AND P4, PT, R3, R5.reuse, PT ;  /* 0x000000050300720c */ /* 0x088fe40003f86270 */
[----:B------:R-:W3:Y:S01]  /*c730*/  LDL.LU R11, [R1+0x5c] ;  /* 0x00005c00010b7983 */ /* 0x000ee20000300800 */
[----:B------:R-:W-:-:S03]  /*c740*/  ISETP.GE.AND P5, PT, R17, R5, PT ;  /* 0x000000051100720c */ /* 0x000fc60003fa6270 */
[----:B------:R-:W0:Y:S10]  /*c750*/  SHFL.IDX PT, R3, R4, RZ, 0x181f ;  /* 0x00181fff04037589 */ /* 0x000e3400000e0000 */
[----:B0-----:R-:W-:-:S05]  /*c760*/  @!P5 LEA R3, P6, R7, R3, 0x1 ;  /* 0x000000030703d211 */ /* 0x001fca00078c08ff */
[----:B------:R-:W-:-:S05]  /*c770*/  @!P5 IMAD.X R2, RZ, RZ, R2, P6 ;  /* 0x000000ffff02d224 */ /* 0x000fca00030e0602 */
[----:B------:R-:W-:-:S04]  /*c780*/  @!P5 LOP3.LUT R3, R3, R2, RZ, 0x3c, !PT ;  /* 0x000000020303d212 */ /* 0x000fc800078e3cff */
[----:B------:R-:W-:-:S04]  /*c790*/  @!P5 LOP3.LUT R2, R3, R2, RZ, 0x3c, !PT ;  /* 0x000000020302d212 */ /* 0x000fc800078e3cff */
[----:B------:R-:W-:-:S05]  /*c7a0*/  @!P5 LOP3.LUT R3, R3, R2, RZ, 0x3c, !PT ;  /* 0x000000020303d212 */ /* 0x000fca00078e3cff */
[----:B------:R-:W-:Y:S01]  /*c7b0*/  @!PT LDS RZ, [RZ] ;  /* 0x00000000fffff984 */ /* 0x000fe20000000800 */
[----:B-----5:R-:W-:Y:S04]  /*c7c0*/  @!P5 LDGSTS.E.BYPASS.LTC128B.128 [R8+0x22400], desc[UR38][R2.64], !P3 ;  /* 0x224000000208dfae */ /* 0x020fe8000d901d66 */
[----:B------:R-:W-:Y:S04]  /*c7d0*/  @!P5 LDGSTS.E.BYPASS.LTC128B.128 [R8+0x26400], desc[UR38][R2.64+0x80], !P2 ;  /* 0x264000800208dfae */ /* 0x000fe8000d101d66 */
[----:B------:R-:W-:Y:S04]  /*c7e0*/  @!P5 LDGSTS.E.BYPASS.LTC128B.128 [R8+0x2a400], desc[UR38][R2.64+0x100], !P1 ;  /* 0x2a4001000208dfae */ /* 0x000fe8000c901d66 */
[----:B------:R0:W-:Y:S04]  /*c7f0*/  @!P5 LDGSTS.E.BYPASS.LTC128B.128 [R8+0x2e400], desc[UR38][R2.64+0x180], !P0 ;  /* 0x2e4001800208dfae */ /* 0x0001e8000c101d66 */
        /* <DEDUP_REMOVED lines=10> */
[----:B0-----:R-:W0:Y:S04]  /*c8a0*/  SHFL.IDX PT, R2, R4, 0x2, 0x181f ;  /* 0x00581f0004027f89 */ /* 0x001e2800000e0000 */
[----:B------:R-:W1:Y:S02]  /*c8b0*/  SHFL.IDX PT, R6, R0, 0x2, 0x181f ;  /* 0x00581f0000067f89 */ /* 0x000e6400000e0000 */
[----:B0-----:R-:W-:-:S05]  /*c8c0*/  @!P4 LEA R2, P6, R7, R2, 0x1 ;  /* 0x000000020702c211 */ /* 0x001fca00078c08ff */
[----:B-1----:R-:W-:-:S05]  /*c8d0*/  @!P4 IMAD.X R3, RZ, RZ, R6, P6 ;  /* 0x000000ffff03c224 */ /* 0x002fca00030e0606 */
        /* <DEDUP_REMOVED lines=9> */
[----:B-1----:R-:W-:-:S05]  /*c970*/  @!P4 IMAD.X R3, RZ, RZ, R6, P6 ;  /* 0x000000ffff03c224 */ /* 0x002fca00030e0606 */
[----:B------:R-:W-:Y:S04]  /*c980*/  @!P4 LDGSTS.E.BYPASS.LTC128B.128 [R8+0x23c00], desc[UR38][R2.64], !P3 ;  /* 0x23c000000208cfae */ /* 0x000fe8000d901d66 */
[----:B------:R-:W-:Y:S04]  /*c990*/  @!P4 LDGSTS.E.BYPASS.LTC128B.128 [R8+0x27c00], desc[UR38][R2.64+0x80], !P2 ;  /* 0x27c000800208cfae */ /* 0x000fe8000d101d66 */
[----:B------:R-:W-:Y:S04]  /*c9a0*/  @!P4 LDGSTS.E.BYPASS.LTC128B.128 [R8+0x2bc00], desc[UR38][R2.64+0x100], !P1 ;  /* 0x2bc001000208cfae */ /* 0x000fe8000c901d66 */
[----:B------:R0:W-:Y:S04]  /*c9b0*/  @!P4 LDGSTS.E.BYPASS.LTC128B.128 [R8+0x2fc00], desc[UR38][R2.64+0x180], !P0 ;  /* 0x2fc001800208cfae */ /* 0x0001e8000c101d66 */
[----:B------:R-:W-:Y:S04]  /*c9c0*/  SHFL.IDX PT, R6, R0, 0x4, 0x181f ;  /* 0x00981f0000067f89 */ /* 0x000fe800000e0000 */
[----:B0-----:R-:W0:Y:S01]  /*c9d0*/  SHFL.IDX PT, R2, R4, 0x4, 0x181f ;  /* 0x00981f0004027f89 */ /* 0x001e2200000e0000 */
[----:B---3--:R-:W-:-:S13]  /*c9e0*/  ISETP.GE.AND P4, PT, R11, R5, PT ;  /* 0x000000050b00720c */ /* 0x008fda0003f86270 */
[----:B0-----:R-:W-:-:S05]  /*c9f0*/  @!P4 LEA R2, P6, R7, R2, 0x1 ;  /* 0x000000020702c211 */ /* 0x001fca00078c08ff */
[----:B------:R-:W-:-:S05]  /*ca00*/  @!P4 IMAD.X R3, RZ, RZ, R6, P6 ;  /* 0x000000ffff03c224 */ /* 0x000fca00030e0606 */
[----:B------:R-:W-:Y:S04]  /*ca10*/  @!P4 LDGSTS.E.BYPASS.LTC128B.128 [R8+0x24400], desc[UR38][R2.64], !P3 ;  /* 0x244000000208cfae */ /* 0x000fe8000d901d66 */
[----:B------:R-:W-:Y:S04]  /*ca20*/  @!P4 LDGSTS.E.BYPASS.LTC128B.128 [R8+0x28400], desc[UR38][R2.64+0x80], !P2 ;  /* 0x284000800208cfae */ /* 0x000fe8000d101d66 */
[----:B------:R-:W-:Y:S04]  /*ca30*/  @!P4 LDGSTS.E.BYPASS.LTC128B.128 [R8+0x2c400], desc[UR38][R2.64+0x100], !P1 ;  /* 0x2c4001000208cfae */ /* 0x000fe8000c901d66 */
[----:B------:R0:W-:Y:S04]  /*ca40*/  @!P4 LDGSTS.E.BYPASS.LTC128B.128 [R8+0x30400], desc[UR38][R2.64+0x180], !P0 ;  /* 0x304001800208cfae */ /* 0x0001e8000c101d66 */
[----:B------:R-:W-:Y:S04]  /*ca50*/  SHFL.IDX PT, R6, R0, 0x5, 0x181f ;  /* 0x00b81f0000067f89 */ /* 0x000fe800000e0000 */
[----:B0-----:R-:W0:Y:S01]  /*ca60*/  SHFL.IDX PT, R2, R4, 0x5, 0x181f ;  /* 0x00b81f0004027f89 */ /* 0x001e2200000e0000 */
[----:B----4-:R-:W-:-:S13]  /*ca70*/  ISETP.GE.AND P4, PT, R10, R5, PT ;  /* 0x000000050a00720c */ /* 0x010fda0003f86270 */
        /* <DEDUP_REMOVED lines=8> */
[----:B--2---:R-:W-:-:S13]  /*cb00*/  ISETP.GE.AND P4, PT, R9, R5, PT ;  /* 0x000000050900720c */ /* 0x004fda0003f86270 */
[----:B0-----:R-:W-:-:S05]  /*cb10*/  @!P4 LEA R2, P5, R7, R2, 0x1 ;  /* 0x000000020702c211 */ /* 0x001fca00078a08ff */
[----:B------:R-:W-:-:S05]  /*cb20*/  @!P4 IMAD.X R3, RZ, RZ, R6, P5 ;  /* 0x000000ffff03c224 */ /* 0x000fca00028e0606 */
[----:B------:R-:W-:Y:S04]  /*cb30*/  @!P4 LDGSTS.E.BYPASS.LTC128B.128 [R8+0x25400], desc[UR38][R2.64], !P3 ;  /* 0x254000000208cfae */ /* 0x000fe8000d901d66 */
[----:B------:R-:W-:Y:S04]  /*cb40*/  @!P4 LDGSTS.E.BYPASS.LTC128B.128 [R8+0x29400], desc[UR38][R2.64+0x80], !P2 ;  /* 0x294000800208cfae */ /* 0x000fe8000d101d66 */
[----:B------:R-:W-:Y:S04]  /*cb50*/  @!P4 LDGSTS.E.BYPASS.LTC128B.128 [R8+0x2d400], desc[UR38][R2.64+0x100], !P1 ;  /* 0x2d4001000208cfae */ /* 0x000fe8000c901d66 */
[----:B------:R0:W-:Y:S04]  /*cb60*/  @!P4 LDGSTS.E.BYPASS.LTC128B.128 [R8+0x31400], desc[UR38][R2.64+0x180], !P0 ;  /* 0x314001800208cfae */ /* 0x0001e8000c101d66 */
[----:B------:R1:W2:Y:S04]  /*cb70*/  SHFL.IDX PT, R6, R0, 0x7, 0x181f ;  /* 0x00f81f0000067f89 */ /* 0x0002a800000e0000 */
[----:B0-----:R1:W0:Y:S02]  /*cb80*/  SHFL.IDX PT, R2, R4, 0x7, 0x181f ;  /* 0x00f81f0004027f89 */ /* 0x00122400000e0000 */
.L_x_10323:
[----:B-1----:R-:W3:Y:S01]  /*cb90*/  LDL.LU R0, [R1+0x68] ;  /* 0x0000680001007983 */ /* 0x002ee20000300800 */
[----:B------:R-:W-:Y:S01]  /*cba0*/  BSSY B0, `(.L_x_10184) ;  /* 0x000000d000007945 */ /* 0x000fe20003800000 */
[----:B---3--:R-:W-:-:S13]  /*cbb0*/  ISETP.GE.AND P4, PT, R0, R5, PT ;  /* 0x000000050000720c */ /* 0x008fda0003f86270 */
        /* <DEDUP_REMOVED lines=9> */
[----:B------:R1:W-:Y:S04]  /*cc50*/  LDGSTS.E.BYPASS.LTC128B.128 [R0+0x2dc00], desc[UR38][R2.64+0x100], !P1 ;  /* 0x2dc0010002007fae */ /* 0x0003e8000c901d66 */
[----:B------:R1:W-:Y:S02]  /*cc60*/  LDGSTS.E.BYPASS.LTC128B.128 [R0+0x31c00], desc[UR38][R2.64+0x180], !P0 ;  /* 0x31c0018002007fae */ /* 0x0003e4000c101d66 */
.L_x_10185:
[----:B------:R-:W-:Y:S05]  /*cc70*/  BSYNC B0 ;  /* 0x0000000000007941 */ /* 0x000fea0003800000 */
.L_x_10184:
[----:B------:R3:W5:Y:S01]  /*cc80*/  LDL R7, [R1+0x4] ;  /* 0x0000040001077983 */ /* 0x0007620000100800 */
[----:B------:R-:W-:Y:S01]  /*cc90*/  PLOP3.LUT P0, PT, PT, PT, PT, 0x80, 0x0 ;  /* 0x000000000000781c */ /* 0x000fe20003f0f070 */
[----:B------:R-:W-:-:S12]  /*cca0*/  NOP ;  /* 0x0000000000007918 */ /* 0x000fd80000000000 */
.L_x_10186:
        /* <DEDUP_REMOVED lines=19> */
.L_x_10324:
[----:B------:R-:W-:Y:S05]  /*cde0*/  BSYNC B0 ;  /* 0x0000000000007941 */ /* 0x000fea0003800000 */
.L_x_10187:
[----:B0-----:R-:W4:Y:S01]  /*cdf0*/  LDL R2, [R1+0x14] ;  /* 0x0000140001027983 */ /* 0x001f220000100800 */
[----:B------:R-:W-:Y:S01]  /*ce00*/  BSSY B0, `(.L_x_10189) ;  /* 0x0000063000007945 */ /* 0x000fe20003800000 */
[----:B----4-:R-:W-:-:S13]  /*ce10*/  LOP3.LUT P0, RZ, R2, 0x1, RZ, 0xc0, !PT ;  /* 0x0000000102ff7812 */ /* 0x010fda000780c0ff */
[----:B------:R-:W-:Y:S05]  /*ce20*/  @!P0 BRA `(.L_x_10190) ;  /* 0x0000000400808947 */ /* 0x000fea0003800000 */
[----:B------:R-:W4:Y:S04]  /*ce30*/  LDL R2, [R1+0x4] ;  /* 0x0000040001027983 */ /* 0x000f280000100800 */
[----:B------:R-:W2:Y:S01]  /*ce40*/  LDL R4, [R1+0x18] ;  /* 0x0000180001047983 */ /* 0x000ea20000100800 */
[----:B------:R-:W0:Y:S01]  /*ce50*/  S2R R3, SR_TID.X ;  /* 0x0000000000037919 */ /* 0x000e220000002100 */
[----:B----4-:R-:W-:Y:S02]  /*ce60*/  IMAD.MOV.U32 R5, RZ, RZ, R2 ;  /* 0x000000ffff057224 */ /* 0x010fe400078e0002 */
[----:B------:R-:W4:Y:S01]  /*ce70*/  LDL R2, [R1+0x8] ;  /* 0x0000080001027983 */ /* 0x000f220000100800 */
[----:B--2---:R-:W-:Y:S01]  /*ce80*/  SHF.L.U32 R0, R4, 0x1f, RZ ;  /* 0x0000001f04007819 */ /* 0x004fe200000006ff */
[----:B------:R-:W-:Y:S01]  /*ce90*/  BSSY B1, `(.L_x_10191) ;  /* 0x0000006000017945 */ /* 0x000fe20003800000 */
[----:B0-----:R-:W-:-:S04]  /*cea0*/  LOP3.LUT R3, R3, 0x7f, RZ, 0xc0, !PT ;  /* 0x0000007f03037812 */ /* 0x001fc800078ec0ff */
[----:B------:R-:W-:Y:S01]  /*ceb0*/  ISETP.NE.AND P1, PT, R3, RZ, PT ;  /* 0x000000ff0300720c */ /* 0x000fe20003f25270 */
[----:B----4-:R-:W-:-:S04]  /*cec0*/  IMAD R2, R2, 0x8, R5 ;  /* 0x0000000802027824 */ /* 0x010fc800078e0205 */
[----:B------:R-:W0:Y:S02]  /*ced0*/  SYNCS.PHASECHK.TRANS64.TRYWAIT P0, [R2+URZ+0x32460], R0 ;  /* 0x03246000020075a7 */ /* 0x000e24000800017f */
[----:B0-----:R-:W-:Y:S06]  /*cee0*/  @!P0 BRA `(.L_x_10192) ;  /* 0x0000005000a08947 */ /* 0x001fec0003800000 */
.L_x_10325:
[----:B------:R-:W-:Y:S05]  /*cef0*/  BSYNC B1 ;  /* 0x0000000000017941 */ /* 0x000fea0003800000 */
.L_x_10191:
        /* <DEDUP_REMOVED lines=9> */
.L_x_10194:
[----:B------:R-:W-:Y:S05]  /*cf90*/  BSYNC B1 ;  /* 0x0000000000017941 */ /* 0x000fea0003800000 */
.L_x_10193:
[----:B------:R-:W2:Y:S04]  /*cfa0*/  LDL R5, [R1+0x4] ;  /* 0x0000040001057983 */ /* 0x000ea80000100800 */
[----:B------:R-:W2:Y:S04]  /*cfb0*/  LDL R3, [R1+0x8] ;  /* 0x0000080001037983 */ /* 0x000ea80000100800 */
        /* <DEDUP_REMOVED lines=10> */
[----:B----4-:R-:W-:Y:S02]  /*d060*/  IMAD R0, R0, 0x60, R4 ;  /* 0x0000006000007824 */ /* 0x010fe400078e0204 */
[----:B------:R-:W-:-:S07]  /*d070*/  VIADD R4, R3, 0x400 ;  /* 0x0000040003047836 */ /* 0x000fce0000000000 */
.L_x_10195:
        /* <DEDUP_REMOVED lines=16> */
.L_x_10196:
        /* <DEDUP_REMOVED lines=16> */
.L_x_10197:
        /* <DEDUP_REMOVED lines=16> */
.L_x_10198:
        /* <DEDUP_REMOVED lines=11> */
.L_x_10190:
[----:B------:R-:W-:Y:S05]  /*d430*/  BSYNC B0 ;  /* 0x0000000000007941 */ /* 0x000fea0003800000 */
.L_x_10189:
[----:B------:R-:W4:Y:S01]  /*d440*/  LDL.LU R4, [R1+0x48] ;  /* 0x0000480001047983 */ /* 0x000f220000300800 */
[----:B------:R-:W-:Y:S01]  /*d450*/  BSSY B0, `(.L_x_10199) ;  /* 0x000020f000007945 */ /* 0x000fe20003800000 */
[----:B----4-:R-:W-:-:S13]  /*d460*/  ISETP.GE.AND P0, PT, R4, 0x61, PT ;  /* 0x000000610400780c */ /* 0x010fda0003f06270 */
        /* <DEDUP_REMOVED lines=12> */
[----:B------:R-:W4:Y:S04]  /*d530*/  LDL.LU R4, [R1+0x8] ;  /* 0x0000080001047983 */ /* 0x000f280000300800 */
[----:B-----5:R-:W3:Y:S01]  /*d540*/  LDL.LU R7, [R1+0x18] ;  /* 0x0000180001077983 */ /* 0x020ee20000300800 */
[----:B------:R-:W-:Y:S01]  /*d550*/  BSSY B1, `(.L_x_10203) ;  /* 0x00000a5000017945 */ /* 0x000fe20003800000 */
[----:B--2---:R-:W-:Y:S01]  /*d560*/  LOP3.LUT P2, RZ, R5, 0x1, RZ, 0xc0, !PT ;  /* 0x0000000105ff7812 */ /* 0x004fe2000784c0ff */
[----:B----4-:R-:W-:-:S05]  /*d570*/  VIADD R2, R4, 0x1 ;  /* 0x0000000104027836 */ /* 0x010fca0000000000 */
[----:B------:R-:W-:-:S04]  /*d580*/  ISETP.NE.AND P0, PT, R2, 0x2, PT ;  /* 0x000000020200780c */ /* 0x000fc80003f05270 */
[----:B------:R-:W-:Y:S02]  /*d590*/  SEL R3, RZ, 0x1, P0 ;  /* 0x00000001ff037807 */ /* 0x000fe40000000000 */
[----:B------:R-:W-:Y:S02]  /*d5a0*/  SEL R8, R2, RZ, P0 ;  /* 0x000000ff02087207 */ /* 0x000fe40000000000 */
[----:B---3--:R-:W-:-:S05]  /*d5b0*/  LOP3.LUT R7, R7, R3, RZ, 0x3c, !PT ;  /* 0x0000000307077212 */ /* 0x008fca00078e3cff */
        /* <DEDUP_REMOVED lines=27> */
.L_x_10205:
        /* <DEDUP_REMOVED lines=9> */
.L_x_10326:
[----:B------:R-:W-:Y:S05]  /*d800*/  BSYNC B3 ;  /* 0x0000000000037941 */ /* 0x000fea0003800000 */
.L_x_10206:
        /* <DEDUP_REMOVED lines=9> */
.L_x_10209:
[----:B------:R-:W-:Y:S05]  /*d8a0*/  BSYNC B3 ;  /* 0x0000000000037941 */ /* 0x000fea0003800000 */
.L_x_10208:
        /* <DEDUP_REMOVED lines=14> */
.L_x_10210:
        /* <DEDUP_REMOVED lines=14> */
.L_x_10327:
[----:B------:R-:W-:Y:S05]  /*da70*/  BSYNC B3 ;  /* 0x0000000000037941 */ /* 0x000fea0003800000 */
.L_x_10211:
        /* <DEDUP_REMOVED lines=11> */
.L_x_10214:
[----:B------:R-:W-:Y:S05]  /*db30*/  BSYNC B3 ;  /* 0x0000000000037941 */ /* 0x000fea0003800000 */
.L_x_10213:
        /* <DEDUP_REMOVED lines=11> */
.L_x_10215:
        /* <DEDUP_REMOVED lines=16> */
.L_x_10216:
        /* <DEDUP_REMOVED lines=16> */
.L_x_10217:
        /* <DEDUP_REMOVED lines=16> */
.L_x_10218:
        /* <DEDUP_REMOVED lines=11> */
.L_x_10204:
[----:B------:R-:W-:Y:S05]  /*dfa0*/  BSYNC B1 ;  /* 0x0000000000017941 */ /* 0x000fea0003800000 */
.L_x_10203:
[----:B------:R-:W2:Y:S02]  /*dfb0*/  LDL.LU R4, [R1+0x30] ;  /* 0x0000300001047983 */ /* 0x000ea40000300800 */
[----:B--2---:R-:W-:-:S07]  /*dfc0*/  VIADD R0, R4, 0xfffffffd ;  /* 0xfffffffd04007836 */ /* 0x004fce0000000000 */
.L_x_10202:
[----:B------:R-:W-:Y:S05]  /*dfd0*/  BSYNC B2 ;  /* 0x0000000000027941 */ /* 0x000fea0003800000 */
.L_x_10201:
[----:B------:R-:W2:Y:S01]  /*dfe0*/  LDL.LU R2, [R1+0x2c] ;  /* 0x00002c0001027983 */ /* 0x000ea20000300800 */
[----:B------:R-:W-:-:S05]  /*dff0*/  IMAD.MOV R6, RZ, RZ, -R6 ;  /* 0x000000ffff067224 */ /* 0x000fca00078e0a06 */
[----:B--2---:R-:W-:-:S13]  /*e000*/  ISETP.NE.AND P0, PT, R2, R6, PT ;  /* 0x000000060200720c */ /* 0x004fda0003f05270 */
[----:B------:R-:W-:Y:S05]  /*e010*/  @!P0 BRA `(.L_x_10200) ;  /* 0x0000001400488947 */ /* 0x000fea0003800000 */
.L_x_10251:
[----:B------:R-:W2:Y:S04]  /*e020*/  LDL R4, [R1+0x14] ;  /* 0x0000140001047983 */ /* 0x000ea80000100800 */
[----:B0-----:R-:W0:Y:S04]  /*e030*/  LDL.LU R3, [R1+0x8] ;  /* 0x0000080001037983 */ /* 0x001e280000300800 */
[----:B------:R-:W4:Y:S01]  /*e040*/  LDL.LU R2, [R1+0x18] ;  /* 0x0000180001027983 */ /* 0x000f220000300800 */
[----:B------:R-:W-:Y:S05]  /*e050*/  YIELD ;  /* 0x0000000000007946 */ /* 0x000fea0003800000 */
[----:B------:R-:W-:Y:S01]  /*e060*/  BSSY B1, `(.L_x_10219) ;  /* 0x00000a2000017945 */ /* 0x000fe20003800000 */
[----:B--2---:R-:W-:Y:S01]  /*e070*/  LOP3.LUT P1, RZ, R4, 0x1, RZ, 0xc0, !PT ;  /* 0x0000000104ff7812 */ /* 0x004fe2000782c0ff */
[----:B0----5:R-:W-:-:S05]  /*e080*/  VIADD R7, R3, 0x1 ;  /* 0x0000000103077836 */ /* 0x021fca0000000000 */
        /* <DEDUP_REMOVED lines=28> */
[----:B------:R-:W2:Y:S04]  /*e250*/  LDG.E R2, desc[UR38][R4.64] ;  /* 0x0000002604027981 */ /* 0x000ea8000c1e1900 */
[----:B--2---:R0:W-:Y:S02]  /*e260*/  STL [R1], R2 ;  /* 0x0000000201007387 */ /* 0x0041e40000100800 */
.L_x_10221:
        /* <DEDUP_REMOVED lines=9> */
.L_x_10328:
[----:B------:R-:W-:Y:S05]  /*e300*/  BSYNC B2 ;  /* 0x0000000000027941 */ /* 0x000fea0003800000 */
.L_x_10222:
        /* <DEDUP_REMOVED lines=9> */
.L_x_10225:
[----:B------:R-:W-:Y:S05]  /*e3a0*/  BSYNC B2 ;  /* 0x0000000000027941 */ /* 0x000fea0003800000 */
.L_x_10224:
[----:B------:R-:W2:Y:S04]  /*e3b0*/  LDL R3, [R1+0x4] ;  /* 0x0000040001037983 */ /* 0x000ea80000100800 */
        /* <DEDUP_REMOVED lines=9> */
[----:B----4-:R-:W-:Y:S02]  /*e450*/  IMAD R8, R8, 0x60, R5 ;  /* 0x0000006008087824 */ /* 0x010fe400078e0205 */
[----:B------:R-:W-:Y:S02]  /*e460*/  VIADD R3, R3, 0x1c400 ;  /* 0x0001c40003037836 */ /* 0x000fe40000000000 */
[----:B------:R-:W-:-:S07]  /*e470*/  VIADD R5, R4, 0x32430 ;  /* 0x0003243004057836 */ /* 0x000fce0000000000 */
.L_x_10226:
        /* <DEDUP_REMOVED lines=14> */
.L_x_10329:
[----:B------:R-:W-:Y:S05]  /*e560*/  BSYNC B2 ;  /* 0x0000000000027941 */ /* 0x000fea0003800000 */
.L_x_10227:
        /* <DEDUP_REMOVED lines=11> */
.L_x_10230:
[----:B------:R-:W-:Y:S05]  /*e620*/  BSYNC B2 ;  /* 0x0000000000027941 */ /* 0x000fea0003800000 */
.L_x_10229:
        /* <DEDUP_REMOVED lines=10> */
.L_x_10231:
        /* <DEDUP_REMOVED lines=16> */
.L_x_10232:
        /* <DEDUP_REMOVED lines=16> */
.L_x_10233:
        /* <DEDUP_REMOVED lines=16> */
.L_x_10234:
        /* <DEDUP_REMOVED lines=11> */
.L_x_10220:
[----:B------:R-:W-:Y:S05]  /*ea80*/  BSYNC B1 ;  /* 0x0000000000017941 */ /* 0x000fea0003800000 */
.L_x_10219:
        /* <DEDUP_REMOVED lines=36> */
.L_x_10237:
        /* <DEDUP_REMOVED lines=9> */
.L_x_10330:
[----:B------:R-:W-:Y:S05]  /*ed60*/  BSYNC B2 ;  /* 0x0000000000027941 */ /* 0x000fea0003800000 */
.L_x_10238:
        /* <DEDUP_REMOVED lines=9> */
.L_x_10241:
[----:B------:R-:W-:Y:S05]  /*ee00*/  BSYNC B2 ;  /* 0x0000000000027941 */ /* 0x000fea0003800000 */
.L_x_10240:
[----:B0-----:R-:W2:Y:S04]  /*ee10*/  LDL R8, [R1+0x4] ;  /* 0x0000040001087983 */ /* 0x001ea80000100800 */
        /* <DEDUP_REMOVED lines=13> */
.L_x_10242:
        /* <DEDUP_REMOVED lines=14> */
.L_x_10331:
[----:B------:R-:W-:Y:S05]  /*efd0*/  BSYNC B2 ;  /* 0x0000000000027941 */ /* 0x000fea0003800000 */
.L_x_10243:
        /* <DEDUP_REMOVED lines=11> */
.L_x_10246:
[----:B------:R-:W-:Y:S05]  /*f090*/  BSYNC B2 ;  /* 0x0000000000027941 */ /* 0x000fea0003800000 */
.L_x_10245:
        /* <DEDUP_REMOVED lines=11> */
.L_x_10247:
        /* <DEDUP_REMOVED lines=16> */
.L_x_10248:
        /* <DEDUP_REMOVED lines=16> */
.L_x_10249:
        /* <DEDUP_REMOVED lines=16> */
.L_x_10250:
        /* <DEDUP_REMOVED lines=11> */
.L_x_10236:
[----:B------:R-:W-:Y:S05]  /*f500*/  BSYNC B1 ;  /* 0x0000000000017941 */ /* 0x000fea0003800000 */
.L_x_10235:
[C---:B------:R-:W-:Y:S01]  /*f510*/  ISETP.GT.AND P0, PT, R0.reuse, 0x1, PT ;  /* 0x000000010000780c */ /* 0x040fe20003f04270 */
[----:B------:R-:W-:-:S12]  /*f520*/  VIADD R0, R0, 0xfffffffe ;  /* 0xfffffffe00007836 */ /* 0x000fd80000000000 */
[----:B------:R-:W-:Y:S05]  /*f530*/  @P0 BRA `(.L_x_10251) ;  /* 0xffffffe800b80947 */ /* 0x000fea000383ffff */
.L_x_10200:
[----:B------:R-:W-:Y:S05]  /*f540*/  BSYNC B0 ;  /* 0x0000000000007941 */ /* 0x000fea0003800000 */
.L_x_10199:
[----:B------:R-:W4:Y:S04]  /*f550*/  LDL.LU R4, [R1+0x8] ;  /* 0x0000080001047983 */ /* 0x000f280000300800 */
[----:B------:R-:W2:Y:S01]  /*f560*/  LDL.LU R3, [R1+0x18] ;  /* 0x0000180001037983 */ /* 0x000ea20000300800 */
[----:B------:R-:W1:Y:S01]  /*f570*/  S2R R2, SR_TID.X ;  /* 0x0000000000027919 */ /* 0x000e620000002100 */
[----:B------:R-:W-:Y:S01]  /*f580*/  BSSY B0, `(.L_x_10252) ;  /* 0x0000015000007945 */ /* 0x000fe20003800000 */
[----:B-1----:R-:W-:-:S04]  /*f590*/  LOP3.LUT R2, R2, 0x7f, RZ, 0xc0, !PT ;  /* 0x0000007f02027812 */ /* 0x002fc800078ec0ff */
[----:B------:R-:W-:Y:S01]  /*f5a0*/  ISETP.NE.AND P1, PT, R2, RZ, PT ;  /* 0x000000ff0200720c */ /* 0x000fe20003f25270 */
[----:B----4-:R-:W-:-:S05]  /*f5b0*/  VIADD R0, R4, 0x1 ;  /* 0x0000000104007836 */ /* 0x010fca0000000000 */
[----:B------:R-:W-:-:S04]  /*f5c0*/  ISETP.NE.AND P0, PT, R0, 0x2, PT ;  /* 0x000000020000780c */ /* 0x000fc80003f05270 */
[----:B------:R-:W-:-:S04]  /*f5d0*/  SEL R2, RZ, 0x1, P0 ;  /* 0x00000001ff027807 */ /* 0x000fc80000000000 */
[----:B--2---:R-:W-:-:S05]  /*f5e0*/  LOP3.LUT R3, R3, R2, RZ, 0x3c, !PT ;  /* 0x0000000203037212 */ /* 0x004fca00078e3cff */
[----:B------:R1:W-:Y:S01]  /*f5f0*/  STL [R1+0x18], R3 ;  /* 0x0000180301007387 */ /* 0x0003e20000100800 */
[----:B------:R-:W-:Y:S05]  /*f600*/  @P1 BRA `(.L_x_10253) ;  /* 0x0000000000301947 */ /* 0x000fea0003800000 */
[----:B-1----:R-:W1:Y:S01]  /*f610*/  S2R R3, SR_LANEID ;  /* 0x0000000000037919 */ /* 0x002e620000000000 */
[----:B------:R-:W-:Y:S01]  /*f620*/  VOTEU.ANY UR4, UPT, PT ;  /* 0x0000000000047886 */ /* 0x000fe200038e0100 */
[----:B------:R-:W2:Y:S01]  /*f630*/  LDC.64 R4, c[0x0][0xd60] ;  /* 0x00035800ff047b82 */ /* 0x000ea20000000a00 */
[----:B------:R-:W1:Y:S02]  /*f640*/  FLO.U32 R2, UR4 ;  /* 0x0000000400027d00 */ /* 0x000e6400080e0000 */
[----:B-1----:R-:W-:-:S06]  /*f650*/  ISETP.EQ.U32.AND P1, PT, R2, R3, PT ;  /* 0x000000030200720c */ /* 0x002fcc0003f22070 */
[----:B------:R-:W2:Y:S07]  /*f660*/  POPC R3, UR4 ;  /* 0x0000000400037d09 */ /* 0x000eae0008000000 */
[----:B--2---:R-:W2:Y:S01]  /*f670*/  @P1 ATOMG.E.ADD.STRONG.GPU PT, R3, desc[UR38][R4.64], R3 ;  /* 0x00000003040319a8 */ /* 0x004ea200081ee1e6 */
[----:B------:R-:W1:Y:S02]  /*f680*/  S2R R6, SR_LTMASK ;  /* 0x0000000000067919 */ /* 0x000e640000003900 */
[----:B-1----:R-:W-:-:S04]  /*f690*/  LOP3.LUT R6, R6, UR4, RZ, 0xc0, !PT ;  /* 0x0000000406067c12 */ /* 0x002fc8000f8ec0ff */
[----:B0----5:R-:W0:Y:S01]  /*f6a0*/  POPC R7, R6 ;  /* 0x0000000600077309 */ /* 0x021e220000000000 */
[----:B--2---:R-:W0:Y:S02]  /*f6b0*/  SHFL.IDX PT, R2, R3, R2, 0x1f ;  /* 0x00001f0203027589 */ /* 0x004e2400000e0000 */
[----:B0-----:R-:W-:-:S07]  /*f6c0*/  IADD3 R16, R2, UR40, R7 ;  /* 0x0000002802107c10 */ /* 0x001fce000fffe007 */
.L_x_10253:
[----:B------:R-:W-:Y:S05]  /*f6d0*/  BSYNC B0 ;  /* 0x0000000000007941 */ /* 0x000fea0003800000 */
.L_x_10252:
[----:B------:R-:W-:-:S05]  /*f6e0*/  SEL R0, R0, RZ, P0 ;  /* 0x000000ff00007207 */ /* 0x000fca0000000000 */
[----:B------:R2:W-:Y:S02]  /*f6f0*/  STL [R1+0x8], R0 ;  /* 0x0000080001007387 */ /* 0x0005e40000100800 */
.L_x_10165:
[----:B------:R-:W-:Y:S05]  /*f700*/  BSYNC B7 ;  /* 0x0000000000077941 */ /* 0x000fea0003800000 */
.L_x_10163:
[----:B--23--:R-:W2:Y:S02]  /*f710*/  LDL R0, [R1+0x14] ;  /* 0x0000140001007983 */ /* 0x00cea40000100800 */
        /* <DEDUP_REMOVED lines=12> */
.L_x_10254:
[----:B------:R-:W0:Y:S01]  /*f7e0*/  S2R R0, SR_TID.X ;  /* 0x0000000000007919 */ /* 0x000e220000002100 */
[----:B------:R-:W-:Y:S01]  /*f7f0*/  UMOV UR4, 0xffffffff ;  /* 0xffffffff00047882 */ /* 0x000fe20000000000 */
[----:B0----5:R-:W-:-:S04]  /*f800*/  LOP3.LUT R7, R0, 0x1f, RZ, 0xc0, !PT ;  /* 0x0000001f00077812 */ /* 0x021fc800078ec0ff */
        /* <DEDUP_REMOVED lines=33> */
.L_x_10341:
[----:B------:R-:W-:Y:S02]  /*fa20*/  ULDC UR4, c[0x0][0xd38] ;  /* 0x00034e0000047ab9 */ /* 0x000fe40000000800 */
[----:B------:R-:W-:-:S04]  /*fa30*/  IMAD.U32 R16, RZ, RZ, UR4 ;  /* 0x00000004ff107e24 */ /* 0x000fc8000f8e00ff */
[----:B-1----:R-:W-:-:S04]  /*fa40*/  IMAD R6, R6, R16, RZ ;  /* 0x0000001006067224 */ /* 0x002fc800078e02ff */
[----:B------:R-:W-:-:S05]  /*fa50*/  IMAD.IADD R4, R4, 0x1, R6 ;  /* 0x0000000104047824 */ /* 0x000fca00078e0206 */
[----:B------:R-:W-:-:S13]  /*fa60*/  ISETP.GT.AND P6, PT, R4, R0, PT ;  /* 0x000000000400720c */ /* 0x000fda0003fc4270 */
[----:B------:R-:W-:Y:S05]  /*fa70*/  @P6 BRA `(.L_x_10257) ;  /* 0x00000000009c6947 */ /* 0x000fea0003800000 */
.L_x_10262:
        /* <DEDUP_REMOVED lines=14> */
.L_x_10260:
[----:B------:R-:W-:Y:S05]  /*fb60*/  BSYNC B0 ;  /* 0x0000000000007941 */ /* 0x000fea0003800000 */
.L_x_10259:
        /* <DEDUP_REMOVED lines=18> */
.L_x_10349:
[----:B------:R-:W-:Y:S02]  /*fc90*/  ULDC UR4, c[0x0][0xd38] ;  /* 0x00034e0000047ab9 */ /* 0x000fe40000000800 */
[----:B------:R-:W-:-:S04]  /*fca0*/  IMAD.U32 R16, RZ, RZ, UR4 ;  /* 0x00000004ff107e24 */ /* 0x000fc8000f8e00ff */
[----:B-1----:R-:W-:-:S04]  /*fcb0*/  IMAD R6, R6, R16, RZ ;  /* 0x0000001006067224 */ /* 0x002fc800078e02ff */
[----:B------:R-:W-:-:S05]  /*fcc0*/  IMAD.IADD R4, R6, 0x1, R4 ;  /* 0x0000000106047824 */ /* 0x000fca00078e0204 */
[----:B------:R-:W-:-:S13]  /*fcd0*/  ISETP.GT.AND P6, PT, R4, R0, PT ;  /* 0x000000000400720c */ /* 0x000fda0003fc4270 */
[----:B------:R-:W-:Y:S05]  /*fce0*/  @!P6 BRA `(.L_x_10262) ;  /* 0xfffffffc0064e947 */ /* 0x000fea000383ffff */
.L_x_10257:
        /* <DEDUP_REMOVED lines=8> */
.L_x_10353:
[----:B------:R-:W-:Y:S01]  /*fd70*/  ISETP.NE.AND P0, PT, R5, RZ, PT ;  /* 0x000000ff0500720c */ /* 0x000fe20003f05270 */
[----:B-1----:R-:W-:-:S12]  /*fd80*/  IMAD.MOV.U32 R2, RZ, RZ, RZ ;  /* 0x000000ffff027224 */ /* 0x002fd800078e00ff */
[----:B------:R-:W-:Y:S05]  /*fd90*/  @!P0 BRA `(.L_x_10264) ;  /* 0x0000000000108947 */ /* 0x000fea0003800000 */
[----:B------:R-:W-:Y:S01]  /*fda0*/  UMOV UR4, 0xffffffff ;  /* 0xffffffff00047882 */ /* 0x000fe20000000000 */
[----:B------:R-:W-:Y:S02]  /*fdb0*/  VIADD R12, R4, 0xffffffff ;  /* 0xffffffff040c7836 */ /* 0x000fe40000000000 */
[----:B------:R-:W-:Y:S05]  /*fdc0*/  BRA.DIV UR4, `(.L_x_10265) ;  /* 0x0000002e04d07947 */ /* 0x000fea000b800000 */
[----:B------:R1:W3:Y:S02]  /*fdd0*/  SHFL.IDX PT, R2, R3, R12, 0x1f ;  /* 0x00001f0c03027589 */ /* 0x0002e400000e0000 */
.L_x_10264:
        /* <DEDUP_REMOVED lines=31> */
.L_x_10258:
[----:B------:R-:W-:Y:S01]  /*ffd0*/  UMOV UR4, URZ ;  /* 0x0000003f00047c82 */ /* 0x000fe20008000000 */
[----:B------:R-:W-:Y:S01]  /*ffe0*/  UMOV UR5, URZ ;  /* 0x0000003f00057c82 */ /* 0x000fe20008000000 */
[----:B------:R-:W-:Y:S01]  /*fff0*/  ULDC UR6, c[0x0][0xd3c] ;  /* 0x00034f0000067ab9 */ /* 0x000fe20000000800 */
[----:B------:R-:W-:Y:S02]  /*10000*/  IMAD.MOV.U32 R16, RZ, RZ, R0 ;  /* 0x000000ffff107224 */ /* 0x000fe400078e0000 */
[----:B------:R-:W-:Y:S02]  /*10010*/  IMAD.U32 R17, RZ, RZ, UR4 ;  /* 0x00000004ff117e24 */ /* 0x000fe4000f8e00ff */
[----:B------:R-:W-:Y:S02]  /*10020*/  IMAD.U32 R18, RZ, RZ, UR5 ;  /* 0x00000005ff127e24 */ /* 0x000fe4000f8e00ff */
[----:B------:R-:W-:-:S07]  /*10030*/  IMAD.U32 R19, RZ, RZ, UR6 ;  /* 0x00000006ff137e24 */ /* 0x000fce000f8e00ff */
.L_x_10266:
[----:B0-----:R0:W2:Y:S01]  /*10040*/  LDL R3, [R1+0x4] ;  /* 0x0000040001037983 */ /* 0x0010a20000100800 */
        /* <DEDUP_REMOVED lines=11> */
.L_x_10255:
[----:B------:R-:W-:Y:S02]  /*10100*/  ULDC UR4, c[0x0][0xd3c] ;  /* 0x00034f0000047ab9 */ /* 0x000fe40000000800 */
[----:B---3--:R-:W-:-:S13]  /*10110*/  ISETP.GE.AND P0, PT, R19, UR4, PT ;  /* 0x0000000413007c0c */ /* 0x008fda000bf06270 */
[----:B------:R-:W-:Y:S05]  /*10120*/  @!P0 BRA `(.L_x_10267) ;  /* 0xffffffa000b88947 */ /* 0x000fea000383ffff */
[----:B------:R-:W-:Y:S05]  /*10130*/  BSYNC B8 ;  /* 0x0000000000087941 */ /* 0x000fea0003800000 */
.L_x_10159:
[----:B--2---:R-:W2:Y:S01]  /*10140*/  LDL.LU R0, [R1+0x6c] ;  /* 0x00006c0001007983 */ /* 0x004ea20000300800 */
[----:B------:R-:W-:Y:S01]  /*10150*/  BSSY B0, `(.L_x_10268) ;  /* 0x000000b000007945 */ /* 0x000fe20003800000 */
[----:B------:R-:W3:Y:S01]  /*10160*/  S2R R5, SR_CgaCtaId ;  /* 0x0000000000057919 */ /* 0x000ee20000008800 */
[----:B--2---:R-:W-:-:S05]  /*10170*/  VIADD R0, R0, 0x1 ;  /* 0x0000000100007836 */ /* 0x004fca0000000000 */
[----:B------:R-:W-:-:S04]  /*10180*/  LEA.HI R2, R0, R0, RZ, 0x1 ;  /* 0x0000000000027211 */ /* 0x000fc800078f08ff */
[----:B01----:R-:W-:-:S05]  /*10190*/  LOP3.LUT R3, R2, 0xfffffffe, RZ, 0xc0, !PT ;  /* 0xfffffffe02037812 */ /* 0x003fca00078ec0ff */
[----:B------:R-:W-:Y:S01]  /*101a0*/  IMAD.IADD R3, R0, 0x1, -R3 ;  /* 0x0000000100037824 */ /* 0x000fe200078e0a03 */
[----:B------:R-:W-:-:S04]  /*101b0*/  MOV R0, 0x400 ;  /* 0x0000040000007802 */ /* 0x000fc80000000f00 */
[----:B---3--:R-:W-:Y:S02]  /*101c0*/  LEA R0, R5, R0, 0x18 ;  /* 0x0000000005007211 */ /* 0x008fe400078ec0ff */
[----:B------:R-:W-:-:S04]  /*101d0*/  SHF.L.U32 R3, R3, 0x1f, RZ ;  /* 0x0000001f03037819 */ /* 0x000fc800000006ff */
[----:B------:R-:W0:Y:S02]  /*101e0*/  SYNCS.PHASECHK.TRANS64.TRYWAIT P0, [R0+URZ+0x32420], R3 ;  /* 0x03242003000075a7 */ /* 0x000e24000800017f */
[----:B0-----:R-:W-:Y:S05]  /*101f0*/  @!P0 BRA `(.L_x_10269) ;  /* 0x0000002800ec8947 */ /* 0x001fea0003800000 */
.L_x_10356:
[----:B------:R-:W-:Y:S05]  /*10200*/  BSYNC B0 ;  /* 0x0000000000007941 */ /* 0x000fea0003800000 */
.L_x_10268:
[----:B------:R-:W-:-:S03]  /*10210*/  UMOV UR4, 0xffffffff ;  /* 0xffffffff00047882 */ /* 0x000fc60000000000 */
[----:B------:R-:W-:Y:S05]  /*10220*/  BRA.DIV UR4, `(.L_x_10270) ;  /* 0x0000002a04f47947 */ /* 0x000fea000b800000 */
[----:B------:R-:W1:Y:S02]  /*10230*/  S2R R2, SR_TID.X ;  /* 0x0000000000027919 */ /* 0x000e640000002100 */
[----:B-1----:R-:W-:-:S04]  /*10240*/  SHF.R.U32.HI R2, RZ, 0x5, R2 ;  /* 0x00000005ff027819 */ /* 0x002fc80000011602 */
[----:B------:R-:W-:-:S05]  /*10250*/  LOP3.LUT R2, R2, 0x3, RZ, 0xc0, !PT ;  /* 0x0000000302027812 */ /* 0x000fca00078ec0ff */
[----:B------:R1:W2:Y:S02]  /*10260*/  SHFL.IDX PT, R14, R2, RZ, 0x1f ;  /* 0x00001fff020e7589 */ /* 0x0002a400000e0000 */
.L_x_10359:
[----:B--2---:R-:W-:Y:S01]  /*10270*/  ISETP.NE.AND P0, PT, R14, RZ, PT ;  /* 0x000000ff0e00720c */ /* 0x004fe20003f05270 */
[----:B------:R-:W-:-:S12]  /*10280*/  BSSY B0, `(.L_x_10271) ;  /* 0x0000029000007945 */ /* 0x000fd80003800000 */
[----:B------:R-:W-:Y:S05]  /*10290*/  @P0 BRA `(.L_x_10272) ;  /* 0x00000000009c0947 */ /* 0x000fea0003800000 */
[----:B------:R-:W-:-:S03]  /*102a0*/  UMOV UR4, 0xffffffff ;  /* 0xffffffff00047882 */ /* 0x000fc60000000000 */
[----:B------:R-:W-:Y:S05]  /*102b0*/  BRA.DIV UR4, `(.L_x_10273) ;  /* 0x0000002e04047947 */ /* 0x000fea000b800000 */
[----:B------:R-:W-:-:S13]  /*102c0*/  ELECT P6, URZ, PT ;  /* 0x00000000003f782f */ /* 0x000fda00038c0000 */
.L_x_10362:
        /* <DEDUP_REMOVED lines=8> */
.L_x_10274:
[----:B0-----:R-:W2:Y:S04]  /*10350*/  LDL R3, [R1+0x8] ;  /* 0x0000080001037983 */ /* 0x001ea80000100800 */
[----:B-----5:R-:W3:Y:S01]  /*10360*/  LDL.LU R7, [R1+0x18] ;  /* 0x0000180001077983 */ /* 0x020ee20000300800 */
        /* <DEDUP_REMOVED lines=12> */
.L_x_10363:
[----:B------:R-:W1:Y:S02]  /*10430*/  SYNCS.PHASECHK.TRANS64.TRYWAIT P0, [R7+URZ], R2 ;  /* 0x00000002070075a7 */ /* 0x000e64000800017f */
[----:B-1----:R-:W-:Y:S05]  /*10440*/  @!P0 BRA `(.L_x_10276) ;  /* 0x0000002800d48947 */ /* 0x002fea0003800000 */
.L_x_10364:
[----:B------:R-:W-:Y:S05]  /*10450*/  @!P2 BRA `(.L_x_10277) ;  /* 0x000000000004a947 */ /* 0x000fea0003800000 */
[----:B------:R-:W-:Y:S01]  /*10460*/  BPT.TRAP 0x1 ;  /* 0x000000040000795c */ /* 0x000fe20000300000 */
.L_x_10277:
[----:B------:R-:W2:Y:S01]  /*10470*/  LDL.LU R4, [R1+0x8] ;  /* 0x0000080001047983 */ /* 0x000ea20000300800 */
[----:B------:R-:W-:-:S04]  /*10480*/  VIADD R0, R0, 0x32460 ;  /* 0x0003246000007836 */ /* 0x000fc80000000000 */
[----:B--2---:R-:W-:-:S04]  /*10490*/  IMAD R4, R4, 0x8, R0 ;  /* 0x0000000804047824 */ /* 0x004fc800078e0200 */
[----:B------:R-:W2:Y:S02]  /*104a0*/  SYNCS.PHASECHK.TRANS64.TRYWAIT P0, [R4+URZ], R5 ;  /* 0x00000005040075a7 */ /* 0x000ea4000800017f */
[----:B--2---:R-:W-:Y:S05]  /*104b0*/  @!P0 BRA `(.L_x_10278) ;  /* 0x0000002800cc8947 */ /* 0x004fea0003800000 */
.L_x_10365:
[----:B------:R-:W-:-:S07]  /*104c0*/  IMAD R3, R3, 0x8, R0 ;  /* 0x0000000803037824 */ /* 0x000fce00078e0200 */
.L_x_10279:
[----:B---3--:R3:W4:Y:S02]  /*104d0*/  SYNCS.PHASECHK.TRANS64.TRYWAIT P0, [R3+URZ], R2 ;  /* 0x00000002030075a7 */ /* 0x008724000800017f */
[----:B----4-:R-:W-:Y:S05]  /*104e0*/  @!P0 NANOSLEEP.SYNCS 0x989680 ;  /* 0x009896800000895d */ /* 0x010fea0003900000 */
[----:B------:R-:W4:Y:S02]  /*104f0*/  @!P0 SYNCS.PHASECHK.TRANS64 P0, [R3+URZ], R2 ;  /* 0x00000002030085a7 */ /* 0x000f24000800007f */
[----:B----4-:R-:W-:Y:S05]  /*10500*/  @!P0 BRA `(.L_x_10279) ;  /* 0xfffffffc00f08947 */ /* 0x010fea000383ffff */
.L_x_10272:
[----:B------:R-:W-:Y:S05]  /*10510*/  BSYNC B0 ;  /* 0x0000000000007941 */ /* 0x000fea0003800000 */
.L_x_10271:
[----:B------:R-:W-:Y:S05]  /*10520*/  EXIT ;  /* 0x000000000000794d */ /* 0x000fea0003800000 */
.L_x_10110:
[----:B0-----:R0:W1:Y:S02]  /*10530*/  SYNCS.PHASECHK.TRANS64.TRYWAIT P0, [R5+URZ+0x32400], R0 ;  /* 0x03240000050075a7 */ /* 0x001064000800017f */
[----:B-1----:R-:W-:Y:S05]  /*10540*/  @!P0 NANOSLEEP.SYNCS 0x989680 ;  /* 0x009896800000895d */ /* 0x002fea0003900000 */
[----:B------:R-:W1:Y:S02]  /*10550*/  @!P0 SYNCS.PHASECHK.TRANS64 P0, [R5+URZ+0x32400], R0 ;  /* 0x03240000050085a7 */ /* 0x000e64000800007f */
[----:B-1----:R-:W-:Y:S05]  /*10560*/  @!P0 BRA `(.L_x_10110) ;  /* 0xfffffffc00f08947 */ /* 0x002fea000383ffff */
[----:B------:R-:W-:Y:S05]  /*10570*/  BRA `(.L_x_10280) ;  /* 0xffffff1000e47947 */ /* 0x000fea000383ffff */
.L_x_10114:
[----:B--2---:R2:W3:Y:S02]  /*10580*/  SYNCS.PHASECHK.TRANS64.TRYWAIT P1, [R3+URZ+0x32430], R4 ;  /* 0x03243004030075a7 */ /* 0x0044e4000802017f */
[----:B---3--:R-:W-:Y:S05]  /*10590*/  @!P1 NANOSLEEP.SYNCS 0x989680 ;  /* 0x009896800000995d */ /* 0x008fea0003900000 */
[----:B------:R-:W3:Y:S02]  /*105a0*/  @!P1 SYNCS.PHASECHK.TRANS64 P1, [R3+URZ+0x32430], R4 ;  /* 0x03243004030095a7 */ /* 0x000ee4000802007f */
[----:B---3--:R-:W-:Y:S05]  /*105b0*/  @!P1 BRA `(.L_x_10114) ;  /* 0xfffffffc00f09947 */ /* 0x008fea000383ffff */
[----:B------:R-:W-:Y:S05]  /*105c0*/  BRA `(.L_x_10113) ;  /* 0xffffff1400187947 */ /* 0x000fea000383ffff */
.L_x_10115:
[----:B---3--:R3:W4:Y:S02]  /*105d0*/  SYNCS.PHASECHK.TRANS64.TRYWAIT P1, [R5+URZ+0x32410], R0 ;  /* 0x03241000050075a7 */ /* 0x008724000802017f */
[----:B----4-:R-:W-:Y:S05]  /*105e0*/  @!P1 NANOSLEEP.SYNCS 0x989680 ;  /* 0x009896800000995d */ /* 0x010fea0003900000 */
[----:B------:R-:W4:Y:S02]  /*105f0*/  @!P1 SYNCS.PHASECHK.TRANS64 P1, [R5+URZ+0x32410], R0 ;  /* 0x03241000050095a7 */ /* 0x000f24000802007f */
[----:B----4-:R-:W-:Y:S05]  /*10600*/  @!P1 BRA `(.L_x_10115) ;  /* 0xfffffffc00f09947 */ /* 0x010fea000383ffff */
[----:B------:R-:W-:Y:S05]  /*10610*/  BRA `(.L_x_10281) ;  /* 0xffffff1400e07947 */ /* 0x000fea000383ffff */
.L_x_10119:
[----:B------:R0:W0:Y:S02]  /*10620*/  SYNCS.PHASECHK.TRANS64.TRYWAIT P1, [R3+URZ+0x32450], R4 ;  /* 0x03245004030075a7 */ /* 0x000024000802017f */
[----:B0-----:R-:W-:Y:S05]  /*10630*/  @!P1 NANOSLEEP.SYNCS 0x989680 ;  /* 0x009896800000995d */ /* 0x001fea0003900000 */
[----:B------:R-:W0:Y:S02]  /*10640*/  @!P1 SYNCS.PHASECHK.TRANS64 P1, [R3+URZ+0x32450], R4 ;  /* 0x03245004030095a7 */ /* 0x000e24000802007f */
[----:B0-----:R-:W-:Y:S05]  /*10650*/  @!P1 BRA `(.L_x_10119) ;  /* 0xfffffffc00f09947 */ /* 0x001fea000383ffff */
[----:B------:R-:W-:Y:S05]  /*10660*/  BRA `(.L_x_10118) ;  /* 0xffffff1400ec7947 */ /* 0x000fea000383ffff */
.L_x_10124:
[----:B-1----:R-:W-:-:S04]  /*10670*/  IMAD.U32 R153, RZ, RZ, UR4 ;  /* 0x00000004ff997e24 */ /* 0x002fc8000f8e00ff */
[----:B------:R1:W2:Y:S03]  /*10680*/  SYNCS.PHASECHK.TRANS64.TRYWAIT P3, [R153+URZ+0x32430], R0 ;  /* 0x03243000990075a7 */ /* 0x0002a6000806017f */
[----:B--2---:R-:W-:Y:S05]  /*10690*/  @!P3 NANOSLEEP.SYNCS 0x989680 ;  /* 0x009896800000b95d */ /* 0x004fea0003900000 */
[----:B------:R-:W2:Y:S02]  /*106a0*/  @!P3 SYNCS.PHASECHK.TRANS64 P3, [R153+URZ+0x32430], R0 ;  /* 0x032430009900b5a7 */ /* 0x000ea4000806007f */
[----:B--2---:R-:W-:Y:S05]  /*106b0*/  @!P3 BRA `(.L_x_10124) ;  /* 0xfffffffc00ecb947 */ /* 0x004fea000383ffff */
[----:B------:R-:W-:Y:S05]  /*106c0*/  BRA `(.L_x_10123) ;  /* 0xffffff3400d47947 */ /* 0x000fea000383ffff */
.L_x_10128:
[----:B--2---:R-:W-:-:S04]  /*106d0*/  IMAD.U32 R209, RZ, RZ, UR4 ;  /* 0x00000004ffd17e24 */ /* 0x004fc8000f8e00ff */
[----:B------:R2:W3:Y:S03]  /*106e0*/  SYNCS.PHASECHK.TRANS64.TRYWAIT P3, [R209+URZ+0x32450], R0 ;  /* 0x03245000d10075a7 */ /* 0x0004e6000806017f */
[----:B---3--:R-:W-:Y:S05]  /*106f0*/  @!P3 NANOSLEEP.SYNCS 0x989680 ;  /* 0x009896800000b95d */ /* 0x008fea0003900000 */
[----:B------:R-:W3:Y:S02]  /*10700*/  @!P3 SYNCS.PHASECHK.TRANS64 P3, [R209+URZ+0x32450], R0 ;  /* 0x03245000d100b5a7 */ /* 0x000ee4000806007f */
[----:B---3--:R-:W-:Y:S05]  /*10710*/  @!P3 BRA `(.L_x_10128) ;  /* 0xfffffffc00ecb947 */ /* 0x008fea000383ffff */
[----:B------:R-:W-:Y:S05]  /*10720*/  BRA `(.L_x_10127) ;  /* 0xffffff3800507947 */ /* 0x000fea000383ffff */
.L_x_10171:
[----:B------:R-:W2:Y:S01]  /*10730*/  S2R R4, SR_TID.X ;  /* 0x0000000000047919 */ /* 0x000ea20000002100 */
[----:B------:R-:W-:Y:S01]  /*10740*/  BSSY B0, `(.L_x_10282) ;  /* 0x000000a000007945 */ /* 0x000fe20003800000 */
[----:B-1----:R-:W-:Y:S02]  /*10750*/  IMAD.MOV.U32 R12, RZ, RZ, RZ ;  /* 0x000000ffff0c7224 */ /* 0x002fe400078e00ff */
[----:B------:R-:W-:Y:S02]  /*10760*/  IMAD.MOV.U32 R11, RZ, RZ, 0x1f ;  /* 0x0000001fff0b7424 */ /* 0x000fe400078e00ff */
[----:B------:R-:W-:Y:S01]  /*10770*/  IMAD.MOV.U32 R15, RZ, RZ, -0x1 ;  /* 0xffffffffff0f7424 */ /* 0x000fe200078e00ff */
[----:B--2---:R-:W-:-:S04]  /*10780*/  SHF.R.U32.HI R4, RZ, 0x5, R4 ;  /* 0x00000005ff047819 */ /* 0x004fc80000011604 */
[----:B------:R-:W-:-:S05]  /*10790*/  LOP3.LUT R4, R4, 0x3, RZ, 0xc0, !PT ;  /* 0x0000000304047812 */ /* 0x000fca00078ec0ff */
[----:B------:R-:W-:-:S07]  /*107a0*/  IMAD.MOV.U32 R13, RZ, RZ, R4 ;  /* 0x000000ffff0d7224 */ /* 0x000fce00078e0004 */
[----:B0-----:R-:W-:Y:S05]  /*107b0*/  WARPSYNC.COLLECTIVE R15, `(.L_x_10283) ;  /* 0x000000000f087348 */ /* 0x001fea0003c00000 */
[----:B------:R1:W2:Y:S02]  /*107c0*/  SHFL.IDX P6, R14, R13, R12, R11 ;  /* 0x0000000c0d0e7389 */ /* 0x0002a400000c000b */
[----:B012---:R-:W-:Y:S01]  /*107d0*/  ENDCOLLECTIVE ;  /* 0x000000000000791b */ /* 0x007fe20003800000 */
.L_x_10283:
[----:B------:R-:W-:Y:S05]  /*107e0*/  BSYNC B0 ;  /* 0x0000000000007941 */ /* 0x000fea0003800000 */
.L_x_10282:
[----:B------:R-:W-:Y:S05]  /*107f0*/  BRA `(.L_x_10284) ;  /* 0xffffffa400e87947 */ /* 0x000fea000383ffff */
.L_x_10173:
[----:B------:R-:W-:Y:S01]  /*10800*/  BSSY B0, `(.L_x_10285) ;  /* 0x0000006000007945 */ /* 0x000fe20003800000 */
[----:B------:R-:W-:-:S07]  /*10810*/  IMAD.MOV.U32 R15, RZ, RZ, -0x1 ;  /* 0xffffffffff0f7424 */ /* 0x000fce00078e00ff */
[----:B01-3--:R-:W-:Y:S05]  /*10820*/  WARPSYNC.COLLECTIVE R15, `(.L_x_10286) ;  /* 0x000000000f0c7348 */ /* 0x00bfea0003c00000 */
[----:B------:R-:W-:Y:S02]  /*10830*/  ELECT P6, UR62, PT ;  /* 0x00000000003e782f */ /* 0x000fe400038c0000 */
[----:B------:R-:W-:Y:S01]  /*10840*/  MOV R14, UR62 ;  /* 0x0000003e000e7c02 */ /* 0x000fe20008000f00 */
[----:B01-3--:R-:W-:Y:S10]  /*10850*/  ENDCOLLECTIVE ;  /* 0x000000000000791b */ /* 0x00bff40003800000 */
.L_x_10286:
[----:B------:R-:W-:Y:S05]  /*10860*/  BSYNC B0 ;  /* 0x0000000000007941 */ /* 0x000fea0003800000 */
.L_x_10285:
[----:B------:R-:W-:Y:S05]  /*10870*/  BRA `(.L_x_10287) ;  /* 0xffffffa400f47947 */ /* 0x000fea000383ffff */
.L_x_10175:
[----:B--2---:R2:W3:Y:S02]  /*10880*/  SYNCS.PHASECHK.TRANS64.TRYWAIT P0, [R0+URZ+0x32440], R2 ;  /* 0x03244002000075a7 */ /* 0x0044e4000800017f */
[----:B---3--:R-:W-:Y:S05]  /*10890*/  @!P0 NANOSLEEP.SYNCS 0x989680 ;  /* 0x009896800000895d */ /* 0x008fea0003900000 */
[----:B------:R-:W3:Y:S02]  /*108a0*/  @!P0 SYNCS.PHASECHK.TRANS64 P0, [R0+URZ+0x32440], R2 ;  /* 0x03244002000085a7 */ /* 0x000ee4000800007f */
[----:B---3--:R-:W-:Y:S05]  /*108b0*/  @!P0 BRA `(.L_x_10175) ;  /* 0xfffffffc00f08947 */ /* 0x008fea000383ffff */
[----:B------:R-:W-:Y:S05]  /*108c0*/  BRA `(.L_x_10288) ;  /* 0xffffffa800607947 */ /* 0x000fea000383ffff */
.L_x_10179:
[----:B------:R0:W5:Y:S01]  /*108d0*/  LDL R7, [R1+0x38] ;  /* 0x0000380001077983 */ /* 0x0001620000100800 */
[----:B------:R-:W-:Y:S02]  /*108e0*/  IMAD.MOV.U32 R13, RZ, RZ, R2 ;  /* 0x000000ffff0d7224 */ /* 0x000fe400078e0002 */
[----:B-1----:R-:W-:Y:S02]  /*108f0*/  IMAD.MOV.U32 R12, RZ, RZ, RZ ;  /* 0x000000ffff0c7224 */ /* 0x002fe400078e00ff */
[----:B------:R-:W-:Y:S02]  /*10900*/  IMAD.MOV.U32 R11, RZ, RZ, 0x181f ;  /* 0x0000181fff0b7424 */ /* 0x000fe400078e00ff */
[----:B------:R-:W-:Y:S02]  /*10910*/  IMAD.MOV.U32 R15, RZ, RZ, -0x1 ;  /* 0xffffffffff0f7424 */ /* 0x000fe400078e00ff */
[----:B0-----:R-:W-:-:S07]  /*10920*/  IMAD.IADD R17, R8, 0x1, R17 ;  /* 0x0000000108117824 */ /* 0x001fce00078e0211 */
[----:B-----5:R-:W-:Y:S05]  /*10930*/  WARPSYNC.COLLECTIVE R15, `(.L_x_10289) ;  /* 0x000000000f087348 */ /* 0x020fea0003c00000 */
[----:B------:R0:W1:Y:S02]  /*10940*/  SHFL.IDX P6, R14, R13, R12, R11 ;  /* 0x0000000c0d0e7389 */ /* 0x00006400000c000b */
[----:B01---5:R-:W-:Y:S01]  /*10950*/  ENDCOLLECTIVE ;  /* 0x000000000000791b */ /* 0x023fe20003800000 */
.L_x_10289:
[----:B------:R-:W-:-:S05]  /*10960*/  VIADD R8, R17, 0x10 ;  /* 0x0000001011087836 */ /* 0x000fca0000000000 */
[----:B------:R0:W-:Y:S01]  /*10970*/  STL [R1+0x3c], R8 ;  /* 0x00003c0801007387 */ /* 0x0001e20000100800 */
[----:B------:R-:W-:Y:S02]  /*10980*/  IMAD.MOV.U32 R13, RZ, RZ, R0 ;  /* 0x000000ffff0d7224 */ /* 0x000fe400078e0000 */
[----:B------:R-:W-:-:S07]  /*10990*/  IMAD.MOV.U32 R4, RZ, RZ, R14 ;  /* 0x000000ffff047224 */ /* 0x000fce00078e000e */
[----:B0-----:R-:W-:Y:S05]  /*109a0*/  WARPSYNC.COLLECTIVE R15, `(.L_x_10290) ;  /* 0x000000000f087348 */ /* 0x001fea0003c00000 */
[----:B------:R1:W2:Y:S02]  /*109b0*/  SHFL.IDX P6, R14, R13, R12, R11 ;  /* 0x0000000c0d0e7389 */ /* 0x0002a400000c000b */
[----:B012---:R-:W-:Y:S01]  /*109c0*/  ENDCOLLECTIVE ;  /* 0x000000000000791b */ /* 0x007fe20003800000 */
.L_x_10290:
[----:B------:R-:W-:Y:S02]  /*109d0*/  IMAD.MOV.U32 R13, RZ, RZ, R2 ;  /* 0x000000ffff0d7224 */ /* 0x000fe400078e0002 */
[----:B------:R-:W-:Y:S02]  /*109e0*/  IMAD.MOV.U32 R12, RZ, RZ, 0x1 ;  /* 0x00000001ff0c7424 */ /* 0x000fe400078e00ff */
[----:B------:R-:W-:-:S07]  /*109f0*/  IMAD.MOV.U32 R5, RZ, RZ, R14 ;  /* 0x000000ffff057224 */ /* 0x000fce00078e000e */
[----:B------:R-:W-:Y:S05]  /*10a00*/  WARPSYNC.COLLECTIVE R15, `(.L_x_10291) ;  /* 0x000000000f087348 */ /* 0x000fea0003c00000 */
[----:B------:R0:W1:Y:S02]  /*10a10*/  SHFL.IDX P6, R14, R13, R12, R11 ;  /* 0x0000000c0d0e7389 */ /* 0x00006400000c000b */
[----:B01----:R-:W-:Y:S01]  /*10a20*/  ENDCOLLECTIVE ;  /* 0x000000000000791b */ /* 0x003fe20003800000 */
.L_x_10291:
[----:B------:R-:W-:Y:S02]  /*10a30*/  IMAD.MOV.U32 R13, RZ, RZ, R0 ;  /* 0x000000ffff0d7224 */ /* 0x000fe400078e0000 */
[----:B------:R-:W-:Y:S02]  /*10a40*/  IMAD R3, R7, R6, RZ ;  /* 0x0000000607037224 */ /* 0x000fe400078e02ff */
[----:B------:R-:W-:-:S07]  /*10a50*/  IMAD.MOV.U32 R7, RZ, RZ, R14 ;  /* 0x000000ffff077224 */ /* 0x000fce00078e000e */
[----:B------:R-:W-:Y:S05]  /*10a60*/  WARPSYNC.COLLECTIVE R15, `(.L_x_10292) ;  /* 0x000000000f087348 */ /* 0x000fea0003c00000 */
[----:B------:R0:W1:Y:S02]  /*10a70*/  SHFL.IDX P6, R14, R13, R12, R11 ;  /* 0x0000000c0d0e7389 */ /* 0x00006400000c000b */
[----:B01----:R-:W-:Y:S01]  /*10a80*/  ENDCOLLECTIVE ;  /* 0x000000000000791b */ /* 0x003fe20003800000 */
.L_x_10292:
[CC--:B------:R-:W-:Y:S02]  /*10a90*/  ISETP.GE.AND P1, PT, R17.reuse, R3.reuse, PT ;  /* 0x000000031100720c */ /* 0x0c0fe40003f26270 */
[----:B------:R-:W-:Y:S01]  /*10aa0*/  ISETP.GE.AND P2, PT, R8, R3, PT ;  /* 0x000000030800720c */ /* 0x000fe20003f46270 */
[----:B------:R-:W-:-:S05]  /*10ab0*/  VIADD R8, R17, 0x20 ;  /* 0x0000002011087836 */ /* 0x000fca0000000000 */
[----:B------:R0:W-:Y:S01]  /*10ac0*/  STL [R1+0x4c], R8 ;  /* 0x00004c0801007387 */ /* 0x0001e20000100800 */
[----:B------:R-:W-:-:S04]  /*10ad0*/  IMAD.MOV.U32 R13, RZ, RZ, R2 ;  /* 0x000000ffff0d7224 */ /* 0x000fc800078e0002 */
[----:B------:R-:W-:Y:S01]  /*10ae0*/  @!P1 LEA R5, P3, R10, R5, 0x1 ;  /* 0x000000050a059211 */ /* 0x000fe200078608ff */
[----:B------:R-:W-:-:S04]  /*10af0*/  IMAD.MOV.U32 R12, RZ, RZ, 0x2 ;  /* 0x00000002ff0c7424 */ /* 0x000fc800078e00ff */
[----:B------:R-:W-:Y:S02]  /*10b00*/  @!P1 IMAD.X R4, RZ, RZ, R4, P3 ;  /* 0x000000ffff049224 */ /* 0x000fe400018e0604 */
[----:B------:R-:W-:-:S03]  /*10b10*/  IMAD.MOV.U32 R6, RZ, RZ, R14 ;  /* 0x000000ffff067224 */ /* 0x000fc600078e000e */
[----:B0-----:R-:W-:-:S07]  /*10b20*/  @!P1 LOP3.LUT R5, R5, R4, RZ, 0x3c, !PT ;  /* 0x0000000405059212 */ /* 0x001fce00078e3cff */
[----:B------:R-:W-:Y:S05]  /*10b30*/  WARPSYNC.COLLECTIVE R15, `(.L_x_10293) ;  /* 0x000000000f087348 */ /* 0x000fea0003c00000 */
[----:B------:R0:W1:Y:S02]  /*10b40*/  SHFL.IDX P6, R14, R13, R12, R11 ;  /* 0x0000000c0d0e7389 */ /* 0x00006400000c000b */
[----:B01----:R-:W-:Y:S01]  /*10b50*/  ENDCOLLECTIVE ;  /* 0x000000000000791b */ /* 0x003fe20003800000 */
.L_x_10293:
[----:B------:R-:W-:-:S04]  /*10b60*/  @!P1 LOP3.LUT R4, R5, R4, RZ, 0x3c, !PT ;  /* 0x0000000405049212 */ /* 0x000fc800078e3cff */
[----:B------:R-:W-:-:S05]  /*10b70*/  @!P1 LOP3.LUT R5, R5, R4, RZ, 0x3c, !PT ;  /* 0x0000000405059212 */ /* 0x000fca00078e3cff */
[----:B------:R-:W-:Y:S01]  /*10b80*/  @!PT LDS RZ, [RZ] ;  /* 0x00000000fffff984 */ /* 0x000fe20000000800 */
[----:B------:R-:W-:Y:S01]  /*10b90*/  @!PT LDS RZ, [RZ] ;  /* 0x00000000fffff984 */ /* 0x000fe20000000800 */
[----:B------:R-:W-:Y:S01]  /*10ba0*/  @!PT LDS RZ, [RZ] ;  /* 0x00000000fffff984 */ /* 0x000fe20000000800 */
[----:B------:R0:W-:Y:S01]  /*10bb0*/  @!P1 LDGSTS.E.BYPASS.LTC128B.128 [R9+0x18400], desc[UR38][R4.64], !P0 ;  /* 0x1840000004099fae */ /* 0x0001e2000c101d66 */
[----:B------:R-:W-:Y:S01]  /*10bc0*/  IMAD.MOV.U32 R13, RZ, RZ, R0 ;  /* 0x000000ffff0d7224 */ /* 0x000fe200078e0000 */
[----:B0-----:R-:W-:Y:S01]  /*10bd0*/  @!P2 LEA R5, P1, R10, R6, 0x1 ;  /* 0x000000060a05a211 */ /* 0x001fe200078208ff */
[----:B------:R-:W-:-:S12]  /*10be0*/  IMAD.MOV.U32 R6, RZ, RZ, R14 ;  /* 0x000000ffff067224 */ /* 0x000fd800078e000e */
[----:B------:R-:W-:Y:S05]  /*10bf0*/  WARPSYNC.COLLECTIVE R15, `(.L_x_10294) ;  /* 0x000000000f087348 */ /* 0x000fea0003c00000 */
[----:B------:R0:W1:Y:S02]  /*10c00*/  SHFL.IDX P6, R14, R13, R12, R11 ;  /* 0x0000000c0d0e7389 */ /* 0x00006400000c000b */
[----:B01----:R-:W-:Y:S01]  /*10c10*/  ENDCOLLECTIVE ;  /* 0x000000000000791b */ /* 0x003fe20003800000 */
.L_x_10294:
[----:B------:R-:W-:Y:S01]  /*10c20*/  @!P2 IMAD.X R4, RZ, RZ, R7, P1 ;  /* 0x000000ffff04a224 */ /* 0x000fe200008e0607 */
[----:B------:R-:W-:Y:S01]  /*10c30*/  ISETP.GE.AND P1, PT, R8, R3, PT ;  /* 0x000000030800720c */ /* 0x000fe20003f26270 */
[----:B------:R-:W-:-:S03]  /*10c40*/  VIADD R7, R17, 0x30 ;  /* 0x0000003011077836 */ /* 0x000fc60000000000 */
[-C--:B------:R-:W-:Y:S02]  /*10c50*/  @!P2 LOP3.LUT R5, R5, R4.reuse, RZ, 0x3c, !PT ;  /* 0x000000040505a212 */ /* 0x080fe400078e3cff */
[----:B------:R0:W-:Y:S02]  /*10c60*/  STL [R1+0x54], R7 ;  /* 0x0000540701007387 */ /* 0x0001e40000100800 */
[----:B------:R-:W-:Y:S01]  /*10c70*/  @!P2 LOP3.LUT R4, R5, R4, RZ, 0x3c, !PT ;  /* 0x000000040504a212 */ /* 0x000fe200078e3cff */
[----:B------:R-:W-:-:S03]  /*10c80*/  IMAD.MOV.U32 R13, RZ, RZ, R2 ;  /* 0x000000ffff0d7224 */ /* 0x000fc600078e0002 */
[----:B------:R-:W-:Y:S01]  /*10c90*/  @!P2 LOP3.LUT R5, R5, R4, RZ, 0x3c, !PT ;  /* 0x000000040505a212 */ /* 0x000fe200078e3cff */
[----:B------:R-:W-:-:S04]  /*10ca0*/  IMAD.MOV.U32 R12, RZ, RZ, 0x3 ;  /* 0x00000003ff0c7424 */ /* 0x000fc800078e00ff */
[----:B------:R-:W-:Y:S01]  /*10cb0*/  @!PT LDS RZ, [RZ] ;  /* 0x00000000fffff984 */ /* 0x000fe20000000800 */
[----:B------:R-:W-:Y:S01]  /*10cc0*/  @!PT LDS RZ, [RZ] ;  /* 0x00000000fffff984 */ /* 0x000fe20000000800 */
[----:B------:R-:W-:Y:S01]  /*10cd0*/  @!PT LDS RZ, [RZ] ;  /* 0x00000000fffff984 */ /* 0x000fe20000000800 */
[----:B------:R1:W-:Y:S02]  /*10ce0*/  @!P2 LDGSTS.E.BYPASS.LTC128B.128 [R9+0x18c00], desc[UR38][R4.64], !P0 ;  /* 0x18c000000409afae */ /* 0x0003e4000c101d66 */
[----:B01----:R-:W-:-:S07]  /*10cf0*/  IMAD.MOV.U32 R4, RZ, RZ, R14 ;  /* 0x000000ffff047224 */ /* 0x003fce00078e000e */
[----:B------:R-:W-:Y:S05]  /*10d00*/  WARPSYNC.COLLECTIVE R15, `(.L_x_10295) ;  /* 0x000000000f087348 */ /* 0x000fea0003c00000 */
[----:B------:R0:W1:Y:S02]  /*10d10*/  SHFL.IDX P6, R14, R13, R12, R11 ;  /* 0x0000000c0d0e7389 */ /* 0x00006400000c000b */
[----:B01----:R-:W-:Y:S01]  /*10d20*/  ENDCOLLECTIVE ;  /* 0x000000000000791b */ /* 0x003fe20003800000 */
.L_x_10295:
        /* <DEDUP_REMOVED lines=10> */
.L_x_10296:
        /* <DEDUP_REMOVED lines=13> */
.L_x_10297:
        /* <DEDUP_REMOVED lines=10> */
.L_x_10298:
        /* <DEDUP_REMOVED lines=13> */
.L_x_10299:
        /* <DEDUP_REMOVED lines=10> */
.L_x_10300:
        /* <DEDUP_REMOVED lines=13> */
.L_x_10301:
        /* <DEDUP_REMOVED lines=10> */
.L_x_10302:
        /* <DEDUP_REMOVED lines=11> */
.L_x_10303:
        /* <DEDUP_REMOVED lines=14> */
.L_x_10304:
[----:B------:R-:W-:Y:S01]  /*113b0*/  IMAD.MOV.U32 R0, RZ, RZ, R14 ;  /* 0x000000ffff007224 */ /* 0x000fe200078e000e */
[----:B------:R-:W-:Y:S06]  /*113c0*/  BRA `(.L_x_10305) ;  /* 0xffffffac000c7947 */ /* 0x000fec000383ffff */
.L_x_10183:
[----:B------:R-:W2:Y:S04]  /*113d0*/  LDL.LU R5, [R1+0x38] ;  /* 0x0000380001057983 */ /* 0x000ea80000300800 */
[----:B------:R-:W3:Y:S04]  /*113e0*/  LDL.LU R14, [R1+0x3c] ;  /* 0x00003c00010e7983 */ /* 0x000ee80000300800 */
[----:B------:R-:W4:Y:S04]  /*113f0*/  LDL.LU R13, [R1+0x4c] ;  /* 0x00004c00010d7983 */ /* 0x000f280000300800 */
[----:B------:R-:W5:Y:S04]  /*11400*/  LDL.LU R12, [R1+0x54] ;  /* 0x00005400010c7983 */ /* 0x000f680000300800 */
[----:B------:R-:W5:Y:S04]  /*11410*/  LDL.LU R11, [R1+0x5c] ;  /* 0x00005c00010b7983 */ /* 0x000f680000300800 */
[----:B------:R-:W5:Y:S04]  /*11420*/  LDL.LU R10, [R1+0x60] ;  /* 0x00006000010a7983 */ /* 0x000f680000300800 */
[----:B------:R-:W5:Y:S04]  /*11430*/  LDL.LU R9, [R1+0x64] ;  /* 0x0000640001097983 */ /* 0x000f680000300800 */
[----:B------:R-:W5:Y:S01]  /*11440*/  LDL.LU R8, [R1+0x14] ;  /* 0x0000140001087983 */ /* 0x000f620000300800 */
[----:B------:R-:W-:Y:S01]  /*11450*/  BSSY B0, `(.L_x_10306) ;  /* 0x000001b000007945 */ /* 0x000fe20003800000 */
[----:B------:R-:W-:-:S02]  /*11460*/  IMAD.MOV.U32 R15, RZ, RZ, -0x1 ;  /* 0xffffffffff0f7424 */ /* 0x000fc400078e00ff */
[----:B--2---:R-:W-:-:S05]  /*11470*/  IMAD R5, R5, R6, RZ ;  /* 0x0000000605057224 */ /* 0x004fca00078e02ff */
[-C--:B------:R-:W-:Y:S02]  /*11480*/  ISETP.GE.AND P4, PT, R17, R5.reuse, PT ;  /* 0x000000051100720c */ /* 0x080fe40003f86270 */
[-C--:B---3--:R-:W-:Y:S02]  /*11490*/  ISETP.GE.AND P5, PT, R14, R5.reuse, PT ;  /* 0x000000050e00720c */ /* 0x088fe40003fa6270 */
[----:B----4-:R-:W-:Y:S01]  /*114a0*/  ISETP.GE.AND P6, PT, R13, R5, PT ;  /* 0x000000050d00720c */ /* 0x010fe20003fc6270 */
[----:B------:R-:W-:Y:S01]  /*114b0*/  IMAD.MOV.U32 R13, RZ, RZ, R0 ;  /* 0x000000ffff0d7224 */ /* 0x000fe200078e0000 */
[----:B-----5:R-:W-:-:S07]  /*114c0*/  LOP3.LUT R8, R8, 0xffffffef, RZ, 0xc0, !PT ;  /* 0xffffffef08087812 */ /* 0x020fce00078ec0ff */
[----:B------:R-:W-:Y:S02]  /*114d0*/  @P4 LOP3.LUT R8, R8, 0x10, RZ, 0xfc, !PT ;  /* 0x0000001008084812 */ /* 0x000fe400078efcff */
[----:B------:R-:W-:Y:S01]  /*114e0*/  ISETP.GE.AND P4, PT, R12, R5, PT ;  /* 0x000000050c00720c */ /* 0x000fe20003f86270 */
[----:B------:R-:W-:Y:S01]  /*114f0*/  IMAD.MOV.U32 R12, RZ, RZ, RZ ;  /* 0x000000ffff0c7224 */ /* 0x000fe200078e00ff */
[----:B------:R-:W-:-:S04]  /*11500*/  LOP3.LUT R8, R8, 0xfffffff7, RZ, 0xc0, !PT ;  /* 0xfffffff708087812 */ /* 0x000fc800078ec0ff */
[----:B------:R-:W-:Y:S02]  /*11510*/  @P5 LOP3.LUT R8, R8, 0x8, RZ, 0xfc, !PT ;  /* 0x0000000808085812 */ /* 0x000fe400078efcff */
[----:B------:R-:W-:Y:S01]  /*11520*/  ISETP.GE.AND P5, PT, R11, R5, PT ;  /* 0x000000050b00720c */ /* 0x000fe20003fa6270 */
[----:B------:R-:W-:Y:S01]  /*11530*/  IMAD.MOV.U32 R11, RZ, RZ, 0x181f ;  /* 0x0000181fff0b7424 */ /* 0x000fe200078e00ff */
[----:B------:R-:W-:-:S04]  /*11540*/  LOP3.LUT R8, R8, 0xfffffffb, RZ, 0xc0, !PT ;  /* 0xfffffffb08087812 */ /* 0x000fc800078ec0ff */
[----:B------:R-:W-:Y:S02]  /*11550*/  @P6 LOP3.LUT R8, R8, 0x4, RZ, 0xfc, !PT ;  /* 0x0000000408086812 */ /* 0x000fe400078efcff */
[----:B------:R-:W-:Y:S02]  /*11560*/  ISETP.GE.AND P6, PT, R10, R5, PT ;  /* 0x000000050a00720c */ /* 0x000fe40003fc6270 */
[----:B------:R-:W-:-:S04]  /*11570*/  LOP3.LUT R8, R8, 0xfffffffd, RZ, 0xc0, !PT ;  /* 0xfffffffd08087812 */ /* 0x000fc800078ec0ff */
[----:B------:R-:W-:Y:S02]  /*11580*/  @P4 LOP3.LUT R8, R8, 0x2, RZ, 0xfc, !PT ;  /* 0x0000000208084812 */ /* 0x000fe400078efcff */
[----:B------:R-:W-:Y:S02]  /*11590*/  ISETP.GE.AND P4, PT, R9, R5, PT ;  /* 0x000000050900720c */ /* 0x000fe40003f86270 */
[----:B------:R-:W-:-:S04]  /*115a0*/  LOP3.LUT R8, R8, 0xffffffdf, RZ, 0xc0, !PT ;  /* 0xffffffdf08087812 */ /* 0x000fc800078ec0ff */
[----:B------:R-:W-:-:S05]  /*115b0*/  @P6 LOP3.LUT R8, R8, 0x20, RZ, 0xfc, !PT ;  /* 0x0000002008086812 */ /* 0x000fca00078efcff */
[----:B------:R0:W-:Y:S02]  /*115c0*/  STL [R1+0x14], R8 ;  /* 0x0000140801007387 */ /* 0x0001e40000100800 */
[----:B0-----:R-:W-:Y:S05]  /*115d0*/  WARPSYNC.COLLECTIVE R15, `(.L_x_10307) ;  /* 0x000000000f087348 */ /* 0x001fea0003c00000 */
[----:B------:R1:W2:Y:S02]  /*115e0*/  SHFL.IDX P6, R14, R13, R12, R11 ;  /* 0x0000000c0d0e7389 */ /* 0x0002a400000c000b */
[----:B012---:R-:W-:Y:S01]  /*115f0*/  ENDCOLLECTIVE ;  /* 0x000000000000791b */ /* 0x007fe20003800000 */
.L_x_10307:
[----:B------:R-:W-:Y:S05]  /*11600*/  BSYNC B0 ;  /* 0x0000000000007941 */ /* 0x000fea0003800000 */
.L_x_10306:
[----:B------:R-:W-:Y:S02]  /*11610*/  IMAD.MOV.U32 R9, RZ, RZ, R8 ;  /* 0x000000ffff097224 */ /* 0x000fe400078e0008 */
[----:B------:R0:W5:Y:S01]  /*11620*/  LDL R8, [R1+0x10] ;  /* 0x0000100001087983 */ /* 0x0001620000100800 */
[----:B------:R-:W-:Y:S02]  /*11630*/  IMAD.MOV.U32 R13, RZ, RZ, R4 ;  /* 0x000000ffff0d7224 */ /* 0x000fe400078e0004 */
[----:B------:R-:W-:Y:S01]  /*11640*/  IMAD.MOV.U32 R12, RZ, RZ, RZ ;  /* 0x000000ffff0c7224 */ /* 0x000fe200078e00ff */
[----:B------:R-:W-:Y:S01]  /*11650*/  LOP3.LUT R9, R9, 0xfffffeff, RZ, 0xc0, !PT ;  /* 0xfffffeff09097812 */ /* 0x000fe200078ec0ff */
[----:B------:R-:W-:Y:S02]  /*11660*/  IMAD.MOV.U32 R11, RZ, RZ, 0x181f ;  /* 0x0000181fff0b7424 */ /* 0x000fe400078e00ff */
[----:B------:R-:W-:Y:S01]  /*11670*/  IMAD.MOV.U32 R15, RZ, RZ, -0x1 ;  /* 0xffffffffff0f7424 */ /* 0x000fe200078e00ff */
[----:B------:R-:W-:Y:S01]  /*11680*/  @P5 LOP3.LUT R9, R9, 0x100, RZ, 0xfc, !PT ;  /* 0x0000010009095812 */ /* 0x000fe200078efcff */
[----:B0-----:R-:W-:-:S07]  /*11690*/  IMAD.MOV.U32 R2, RZ, RZ, R14 ;  /* 0x000000ffff027224 */ /* 0x001fce00078e000e */
[----:B-----5:R-:W-:Y:S05]  /*116a0*/  WARPSYNC.COLLECTIVE R15, `(.L_x_10308) ;  /* 0x000000000f087348 */ /* 0x020fea0003c00000 */
[----:B------:R0:W1:Y:S02]  /*116b0*/  SHFL.IDX P6, R14, R13, R12, R11 ;  /* 0x0000000c0d0e7389 */ /* 0x00006400000c000b */
[----:B01---5:R-:W-:Y:S01]  /*116c0*/  ENDCOLLECTIVE ;  /* 0x000000000000791b */ /* 0x023fe20003800000 */
.L_x_10308:
[C---:B------:R-:W-:Y:S02]  /*116d0*/  LOP3.LUT P5, RZ, R9.reuse, 0x10, RZ, 0xc0, !PT ;  /* 0x0000001009ff7812 */ /* 0x040fe400078ac0ff */
[----:B------:R-:W-:-:S04]  /*116e0*/  LOP3.LUT R9, R9, 0xffffff7f, RZ, 0xc0, !PT ;  /* 0xffffff7f09097812 */ /* 0x000fc800078ec0ff */
[----:B------:R-:W-:-:S04]  /*116f0*/  @P4 LOP3.LUT R9, R9, 0x80, RZ, 0xfc, !PT ;  /* 0x0000008009094812 */ /* 0x000fc800078efcff */
[----:B------:R-:W-:Y:S01]  /*11700*/  LOP3.LUT P4, RZ, R9, 0x8, RZ, 0xc0, !PT ;  /* 0x0000000809ff7812 */ /* 0x000fe2000788c0ff */
[----:B------:R0:W-:Y:S01]  /*11710*/  STL [R1+0x14], R9 ;  /* 0x0000140901007387 */ /* 0x0001e20000100800 */
[----:B------:R-:W-:Y:S02]  /*11720*/  IMAD.MOV.U32 R13, RZ, RZ, R0 ;  /* 0x000000ffff0d7224 */ /* 0x000fe400078e0000 */
[----:B------:R-:W-:Y:S02]  /*11730*/  IMAD.MOV.U32 R12, RZ, RZ, 0x1 ;  /* 0x00000001ff0c7424 */ /* 0x000fe400078e00ff */
[----:B------:R-:W-:-:S05]  /*11740*/  IMAD.MOV.U32 R3, RZ, RZ, R14 ;  /* 0x000000ffff037224 */ /* 0x000fca00078e000e */
[----:B------:R-:W-:-:S05]  /*11750*/  @!P5 LEA R3, P6, R7, R3, 0x1 ;  /* 0x000000030703d211 */ /* 0x000fca00078c08ff */
[----:B------:R-:W-:-:S05]  /*11760*/  @!P5 IMAD.X R2, RZ, RZ, R2, P6 ;  /* 0x000000ffff02d224 */ /* 0x000fca00030e0602 */
[----:B0-----:R-:W-:-:S07]  /*11770*/  @!P5 LOP3.LUT R3, R3, R2, RZ, 0x3c, !PT ;  /* 0x000000020303d212 */ /* 0x001fce00078e3cff */
[----:B------:R-:W-:Y:S05]  /*11780*/  WARPSYNC.COLLECTIVE R15, `(.L_x_10309) ;  /* 0x000000000f087348 */ /* 0x000fea0003c00000 */
[----:B------:R0:W1:Y:S02]  /*11790*/  SHFL.IDX P6, R14, R13, R12, R11 ;  /* 0x0000000c0d0e7389 */ /* 0x00006400000c000b */
[----:B01----:R-:W-:Y:S01]  /*117a0*/  ENDCOLLECTIVE ;  /* 0x000000000000791b */ /* 0x003fe20003800000 */
.L_x_10309:
[----:B------:R-:W-:-:S04]  /*117b0*/  @!P5 LOP3.LUT R2, R3, R2, RZ, 0x3c, !PT ;  /* 0x000000020302d212 */ /* 0x000fc800078e3cff */
[----:B------:R-:W-:Y:S01]  /*117c0*/  @!P5 LOP3.LUT R3, R3, R2, RZ, 0x3c, !PT ;  /* 0x000000020303d212 */ /* 0x000fe200078e3cff */
[----:B------:R-:W-:Y:S02]  /*117d0*/  IMAD.MOV.U32 R13, RZ, RZ, R4 ;  /* 0x000000ffff0d7224 */ /* 0x000fe400078e0004 */
[----:B------:R-:W-:-:S07]  /*117e0*/  IMAD.MOV.U32 R6, RZ, RZ, R14 ;  /* 0x000000ffff067224 */ /* 0x000fce00078e000e */
[----:B------:R-:W-:Y:S05]  /*117f0*/  WARPSYNC.COLLECTIVE R15, `(.L_x_10310) ;  /* 0x000000000f087348 */ /* 0x000fea0003c00000 */
[----:B------:R0:W1:Y:S02]  /*11800*/  SHFL.IDX P6, R14, R13, R12, R11 ;  /* 0x0000000c0d0e7389 */ /* 0x00006400000c000b */
[----:B01----:R-:W-:Y:S01]  /*11810*/  ENDCOLLECTIVE ;  /* 0x000000000000791b */ /* 0x003fe20003800000 */
.L_x_10310:
[----:B------:R-:W-:Y:S02]  /*11820*/  IMAD.MOV.U32 R13, RZ, RZ, R0 ;  /* 0x000000ffff0d7224 */ /* 0x000fe400078e0000 */
[----:B------:R-:W-:Y:S01]  /*11830*/  IMAD.MOV.U32 R12, RZ, RZ, 0x2 ;  /* 0x00000002ff0c7424 */ /* 0x000fe200078e00ff */
[----:B------:R-:W-:Y:S01]  /*11840*/  @!PT LDS RZ, [RZ] ;  /* 0x00000000fffff984 */ /* 0x000fe20000000800 */
[----:B------:R-:W-:Y:S01]  /*11850*/  @!PT LDS RZ, [RZ] ;  /* 0x00000000fffff984 */ /* 0x000fe20000000800 */
[----:B------:R-:W-:Y:S01]  /*11860*/  @!PT LDS RZ, [RZ] ;  /* 0x00000000fffff984 */ /* 0x000fe20000000800 */
[----:B------:R-:W-:Y:S04]  /*11870*/  @!P5 LDGSTS.E.BYPASS.LTC128B.128 [R8+0x22400], desc[UR38][R2.64], !P3 ;  /* 0x224000000208dfae */ /* 0x000fe8000d901d66 */
[----:B------:R-:W-:Y:S04]  /*11880*/  @!P5 LDGSTS.E.BYPASS.LTC128B.128 [R8+0x26400], desc[UR38][R2.64+0x80], !P2 ;  /* 0x264000800208dfae */ /* 0x000fe8000d101d66 */
[----:B------:R-:W-:Y:S04]  /*11890*/  @!P5 LDGSTS.E.BYPASS.LTC128B.128 [R8+0x2a400], desc[UR38][R2.64+0x100], !P1 ;  /* 0x2a4001000208dfae */ /* 0x000fe8000c901d66 */
[----:B------:R0:W-:Y:S01]  /*118a0*/  @!P5 LDGSTS.E.BYPASS.LTC128B.128 [R8+0x2e400], desc[UR38][R2.64+0x180], !P0 ;  /* 0x2e4001800208dfae */ /* 0x0001e2000c101d66 */
[----:B------:R-:W-:Y:S01]  /*118b0*/  LOP3.LUT P5, RZ, R9, 0x4, RZ, 0xc0, !PT ;  /* 0x0000000409ff7812 */ /* 0x000fe200078ac0ff */
[----:B0-----:R-:W-:-:S05]  /*118c0*/  IMAD.MOV.U32 R2, RZ, RZ, R14 ;  /* 0x000000ffff027224 */ /* 0x001fca00078e000e */
[----:B------:R-:W-:-:S05]  /*118d0*/  @!P4 LEA R2, P6, R7, R2, 0x1 ;  /* 0x000000020702c211 */ /* 0x000fca00078c08ff */
[----:B------:R-:W-:-:S05]  /*118e0*/  @!P4 IMAD.X R3, RZ, RZ, R6, P6 ;  /* 0x000000ffff03c224 */ /* 0x000fca00030e0606 */
[----:B------:R0:W-:Y:S03]  /*118f0*/  @!P4 LDGSTS.E.BYPASS.LTC128B.128 [R8+0x22c00], desc[UR38][R2.64], !P3 ;  /* 0x22c000000208cfae */ /* 0x0001e6000d901d66 */
[----:B0-----:R-:W-:Y:S05]  /*11900*/  WARPSYNC.COLLECTIVE R15, `(.L_x_10311) ;  /* 0x000000000f087348 */ /* 0x001fea0003c00000 */
[----:B------:R1:W2:Y:S02]  /*11910*/  SHFL.IDX P6, R14, R13, R12, R11 ;  /* 0x0000000c0d0e7389 */ /* 0x0002a400000c000b */
[----:B012---:R-:W-:Y:S01]  /*11920*/  ENDCOLLECTIVE ;  /* 0x000000000000791b */ /* 0x007fe20003800000 */
.L_x_10311:
        /* <DEDUP_REMOVED lines=12> */
.L_x_10312:
        /* <DEDUP_REMOVED lines=12> */
.L_x_10313:
        /* <DEDUP_REMOVED lines=12> */
.L_x_10314:
        /* <DEDUP_REMOVED lines=12> */
.L_x_10315:
        /* <DEDUP_REMOVED lines=12> */
.L_x_10316:
        /* <DEDUP_REMOVED lines=12> */
.L_x_10317:
        /* <DEDUP_REMOVED lines=11> */
.L_x_10318:
[----:B------:R-:W-:Y:S02]  /*11e60*/  IMAD.MOV.U32 R13, RZ, RZ, R0 ;  /* 0x000000ffff0d7224 */ /* 0x000fe400078e0000 */
[----:B------:R-:W-:Y:S01]  /*11e70*/  IMAD.MOV.U32 R12, RZ, RZ, 0x6 ;  /* 0x00000006ff0c7424 */ /* 0x000fe200078e00ff */
[----:B------:R-:W-:Y:S01]  /*11e80*/  LOP3.LUT P6, RZ, R9, 0x20, RZ, 0xc0, !PT ;  /* 0x0000002009ff7812 */ /* 0x000fe200078cc0ff */
[----:B------:R-:W-:-:S12]  /*11e90*/  IMAD.MOV.U32 R2, RZ, RZ, R14 ;  /* 0x000000ffff027224 */ /* 0x000fd800078e000e */
[----:B------:R-:W-:-:S05]  /*11ea0*/  @!P6 LEA R2, P5, R7, R2, 0x1 ;  /* 0x000000020702e211 */ /* 0x000fca00078a08ff */
[----:B------:R-:W-:-:S05]  /*11eb0*/  @!P6 IMAD.X R3, RZ, RZ, R6, P5 ;  /* 0x000000ffff03e224 */ /* 0x000fca00028e0606 */
        /* <DEDUP_REMOVED lines=10> */
.L_x_10319:
[----:B------:R-:W-:Y:S02]  /*11f60*/  IMAD.MOV.U32 R13, RZ, RZ, R4 ;  /* 0x000000ffff0d7224 */ /* 0x000fe400078e0004 */
[----:B------:R-:W-:-:S07]  /*11f70*/  IMAD.MOV.U32 R6, RZ, RZ, R14 ;  /* 0x000000ffff067224 */ /* 0x000fce00078e000e */
[----:B------:R-:W-:Y:S05]  /*11f80*/  WARPSYNC.COLLECTIVE R15, `(.L_x_10320) ;  /* 0x000000000f087348 */ /* 0x000fea0003c00000 */
[----:B------:R0:W1:Y:S02]  /*11f90*/  SHFL.IDX P6, R14, R13, R12, R11 ;  /* 0x0000000c0d0e7389 */ /* 0x00006400000c000b */
[----:B01----:R-:W-:Y:S01]  /*11fa0*/  ENDCOLLECTIVE ;  /* 0x000000000000791b */ /* 0x003fe20003800000 */
.L_x_10320:
[----:B------:R-:W-:Y:S02]  /*11fb0*/  IMAD.MOV.U32 R13, RZ, RZ, R0 ;  /* 0x000000ffff0d7224 */ /* 0x000fe400078e0000 */
[----:B------:R-:W-:Y:S02]  /*11fc0*/  IMAD.MOV.U32 R12, RZ, RZ, 0x7 ;  /* 0x00000007ff0c7424 */ /* 0x000fe400078e00ff */
[----:B------:R-:W-:-:S07]  /*11fd0*/  IMAD.MOV.U32 R2, RZ, RZ, R14 ;  /* 0x000000ffff027224 */ /* 0x000fce00078e000e */
[----:B------:R-:W-:Y:S05]  /*11fe0*/  WARPSYNC.COLLECTIVE R15, `(.L_x_10321) ;  /* 0x000000000f087348 */ /* 0x000fea0003c00000 */
[----:B------:R0:W1:Y:S02]  /*11ff0*/  SHFL.IDX P6, R14, R13, R12, R11 ;  /* 0x0000000c0d0e7389 */ /* 0x00006400000c000b */
[----:B01----:R-:W-:Y:S01]  /*12000*/  ENDCOLLECTIVE ;  /* 0x000000000000791b */ /* 0x003fe20003800000 */
.L_x_10321:
[----:B------:R-:W-:-:S05]  /*12010*/  @!P4 LEA R2, P5, R7, R2, 0x1 ;  /* 0x000000020702c211 */ /* 0x000fca00078a08ff */
[----:B------:R-:W-:-:S05]  /*12020*/  @!P4 IMAD.X R3, RZ, RZ, R6, P5 ;  /* 0x000000ffff03c224 */ /* 0x000fca00028e0606 */
[----:B------:R-:W-:Y:S01]  /*12030*/  @!PT LDS RZ, [RZ] ;  /* 0x00000000fffff984 */ /* 0x000fe20000000800 */
[----:B------:R-:W-:Y:S01]  /*12040*/  @!PT LDS RZ, [RZ] ;  /* 0x00000000fffff984 */ /* 0x000fe20000000800 */
[----:B------:R-:W-:Y:S01]  /*12050*/  @!PT LDS RZ, [RZ] ;  /* 0x00000000fffff984 */ /* 0x000fe20000000800 */
[----:B------:R0:W-:Y:S01]  /*12060*/  @!P4 LDGSTS.E.BYPASS.LTC128B.128 [R8+0x25400], desc[UR38][R2.64], !P3 ;  /* 0x254000000208cfae */ /* 0x0001e2000d901d66 */
[----:B------:R-:W-:-:S03]  /*12070*/  IMAD.MOV.U32 R13, RZ, RZ, R4 ;  /* 0x000000ffff0d7224 */ /* 0x000fc600078e0004 */
[----:B------:R0:W-:Y:S04]  /*12080*/  @!P4 LDGSTS.E.BYPASS.LTC128B.128 [R8+0x29400], desc[UR38][R2.64+0x80], !P2 ;  /* 0x294000800208cfae */ /* 0x0001e8000d101d66 */
[----:B------:R0:W-:Y:S01]  /*12090*/  @!P4 LDGSTS.E.BYPASS.LTC128B.128 [R8+0x2d400], desc[UR38][R2.64+0x100], !P1 ;  /* 0x2d4001000208cfae */ /* 0x0001e2000c901d66 */
[----:B------:R-:W-:-:S03]  /*120a0*/  IMAD.MOV.U32 R6, RZ, RZ, R14 ;  /* 0x000000ffff067224 */ /* 0x000fc600078e000e */
[----:B------:R0:W-:Y:S04]  /*120b0*/  @!P4 LDGSTS.E.BYPASS.LTC128B.128 [R8+0x31400], desc[UR38][R2.64+0x180], !P0 ;  /* 0x314001800208cfae */ /* 0x0001e8000c101d66 */
[----:B0-----:R-:W-:Y:S05]  /*120c0*/  WARPSYNC.COLLECTIVE R15, `(.L_x_10322) ;  /* 0x000000000f087348 */ /* 0x001fea0003c00000 */
[----:B------:R1:W2:Y:S02]  /*120d0*/  SHFL.IDX P6, R14, R13, R12, R11 ;  /* 0x0000000c0d0e7389 */ /* 0x0002a400000c000b */
[----:B012---:R-:W-:Y:S01]  /*120e0*/  ENDCOLLECTIVE ;  /* 0x000000000000791b */ /* 0x007fe20003800000 */
.L_x_10322:
[----:B------:R-:W-:Y:S01]  /*120f0*/  IMAD.MOV.U32 R2, RZ, RZ, R14 ;  /* 0x000000ffff027224 */ /* 0x000fe200078e000e */
[----:B------:R-:W-:Y:S06]  /*12100*/  BRA `(.L_x_10323) ;  /* 0xffffffa800a07947 */ /* 0x000fec000383ffff */
.L_x_10188:
[----:B0-----:R-:W4:Y:S02]  /*12110*/  LDL R2, [R1+0x4] ;  /* 0x0000040001027983 */ /* 0x001f240000100800 */
[----:B----4-:R0:W1:Y:S02]  /*12120*/  SYNCS.PHASECHK.TRANS64.TRYWAIT P0, [R2+URZ+0x32420], R0 ;  /* 0x03242000020075a7 */ /* 0x010064000800017f */
[----:B-1----:R-:W-:Y:S05]  /*12130*/  @!P0 NANOSLEEP.SYNCS 0x989680 ;  /* 0x009896800000895d */ /* 0x002fea0003900000 */
[----:B------:R-:W1:Y:S02]  /*12140*/  @!P0 SYNCS.PHASECHK.TRANS64 P0, [R2+URZ+0x32420], R0 ;  /* 0x03242000020085a7 */ /* 0x000e64000800007f */
[----:B-1----:R-:W-:Y:S05]  /*12150*/  @!P0 BRA `(.L_x_10188) ;  /* 0xfffffffc00ec8947 */ /* 0x002fea000383ffff */
[----:B------:R-:W-:Y:S05]  /*12160*/  BRA `(.L_x_10324) ;  /* 0xffffffac001c7947 */ /* 0x000fea000383ffff */
.L_x_10192:
[----:B0-----:R0:W1:Y:S02]  /*12170*/  SYNCS.PHASECHK.TRANS64.TRYWAIT P0, [R2+URZ+0x32460], R0 ;  /* 0x03246000020075a7 */ /* 0x001064000800017f */
[----:B-1----:R-:W-:Y:S05]  /*12180*/  @!P0 NANOSLEEP.SYNCS 0x989680 ;  /* 0x009896800000895d */ /* 0x002fea0003900000 */
[----:B------:R-:W1:Y:S02]  /*12190*/  @!P0 SYNCS.PHASECHK.TRANS64 P0, [R2+URZ+0x32460], R0 ;  /* 0x03246000020085a7 */ /* 0x000e64000800007f */
[----:B-1----:R-:W-:Y:S05]  /*121a0*/  @!P0 BRA `(.L_x_10192) ;  /* 0xfffffffc00f08947 */ /* 0x002fea000383ffff */
[----:B------:R-:W-:Y:S05]  /*121b0*/  BRA `(.L_x_10325) ;  /* 0xffffffac004c7947 */ /* 0x000fea000383ffff */
.L_x_10207:
[----:B-1----:R1:W2:Y:S02]  /*121c0*/  SYNCS.PHASECHK.TRANS64.TRYWAIT P0, [R3+URZ+0x32440], R2 ;  /* 0x03244002030075a7 */ /* 0x0022a4000800017f */
[----:B--2---:R-:W-:Y:S05]  /*121d0*/  @!P0 NANOSLEEP.SYNCS 0x989680 ;  /* 0x009896800000895d */ /* 0x004fea0003900000 */
[----:B------:R-:W2:Y:S02]  /*121e0*/  @!P0 SYNCS.PHASECHK.TRANS64 P0, [R3+URZ+0x32440], R2 ;  /* 0x03244002030085a7 */ /* 0x000ea4000800007f */
[----:B--2---:R-:W-:Y:S05]  /*121f0*/  @!P0 BRA `(.L_x_10207) ;  /* 0xfffffffc00f08947 */ /* 0x004fea000383ffff */
[----:B------:R-:W-:Y:S05]  /*12200*/  BRA `(.L_x_10326) ;  /* 0xffffffb4007c7947 */ /* 0x000fea000383ffff */
.L_x_10212:
[----:B0-----:R0:W2:Y:S02]  /*12210*/  SYNCS.PHASECHK.TRANS64.TRYWAIT P0, [R3+URZ+0x32460], R2 ;  /* 0x03246002030075a7 */ /* 0x0010a4000800017f */
[----:B--2---:R-:W-:Y:S05]  /*12220*/  @!P0 NANOSLEEP.SYNCS 0x989680 ;  /* 0x009896800000895d */ /* 0x004fea0003900000 */
[----:B------:R-:W2:Y:S02]  /*12230*/  @!P0 SYNCS.PHASECHK.TRANS64 P0, [R3+URZ+0x32460], R2 ;  /* 0x03246002030085a7 */ /* 0x000ea4000800007f */
[----:B--2---:R-:W-:Y:S05]  /*12240*/  @!P0 BRA `(.L_x_10212) ;  /* 0xfffffffc00f08947 */ /* 0x004fea000383ffff */
[----:B------:R-:W-:Y:S05]  /*12250*/  BRA `(.L_x_10327) ;  /* 0xffffffb800047947 */ /* 0x000fea000383ffff */
.L_x_10223:
[----:B0-----:R0:W1:Y:S02]  /*12260*/  SYNCS.PHASECHK.TRANS64.TRYWAIT P0, [R4+URZ+0x32440], R2 ;  /* 0x03244002040075a7 */ /* 0x001064000800017f */
[----:B-1----:R-:W-:Y:S05]  /*12270*/  @!P0 NANOSLEEP.SYNCS 0x989680 ;  /* 0x009896800000895d */ /* 0x002fea0003900000 */
[----:B------:R-:W1:Y:S02]  /*12280*/  @!P0 SYNCS.PHASECHK.TRANS64 P0, [R4+URZ+0x32440], R2 ;  /* 0x03244002040085a7 */ /* 0x000e64000800007f */
[----:B-1----:R-:W-:Y:S05]  /*12290*/  @!P0 BRA `(.L_x_10223) ;  /* 0xfffffffc00f08947 */ /* 0x002fea000383ffff */
[----:B------:R-:W-:Y:S05]  /*122a0*/  BRA `(.L_x_10328) ;  /* 0xffffffc000147947 */ /* 0x000fea000383ffff */
.L_x_10228:
[----:B-1----:R1:W2:Y:S02]  /*122b0*/  SYNCS.PHASECHK.TRANS64.TRYWAIT P0, [R4+URZ+0x32460], R2 ;  /* 0x03246002040075a7 */ /* 0x0022a4000800017f */
[----:B--2---:R-:W-:Y:S05]  /*122c0*/  @!P0 NANOSLEEP.SYNCS 0x989680 ;  /* 0x009896800000895d */ /* 0x004fea0003900000 */
[----:B------:R-:W2:Y:S02]  /*122d0*/  @!P0 SYNCS.PHASECHK.TRANS64 P0, [R4+URZ+0x32460], R2 ;  /* 0x03246002040085a7 */ /* 0x000ea4000800007f */
[----:B--2---:R-:W-:Y:S05]  /*122e0*/  @!P0 BRA `(.L_x_10228) ;  /* 0xfffffffc00f08947 */ /* 0x004fea000383ffff */
[----:B------:R-:W-:Y:S05]  /*122f0*/  BRA `(.L_x_10329) ;  /* 0xffffffc000987947 */ /* 0x000fea000383ffff */
.L_x_10239:
[----:B-1----:R1:W2:Y:S02]  /*12300*/  SYNCS.PHASECHK.TRANS64.TRYWAIT P0, [R4+URZ+0x32440], R2 ;  /* 0x03244002040075a7 */ /* 0x0022a4000800017f */
[----:B--2---:R-:W-:Y:S05]  /*12310*/  @!P0 NANOSLEEP.SYNCS 0x989680 ;  /* 0x009896800000895d */ /* 0x004fea0003900000 */
[----:B------:R-:W2:Y:S02]  /*12320*/  @!P0 SYNCS.PHASECHK.TRANS64 P0, [R4+URZ+0x32440], R2 ;  /* 0x03244002040085a7 */ /* 0x000ea4000800007f */
[----:B--2---:R-:W-:Y:S05]  /*12330*/  @!P0 BRA `(.L_x_10239) ;  /* 0xfffffffc00f08947 */ /* 0x004fea000383ffff */
[----:B------:R-:W-:Y:S05]  /*12340*/  BRA `(.L_x_10330) ;  /* 0xffffffc800847947 */ /* 0x000fea000383ffff */
.L_x_10244:
[----:B0-----:R0:W2:Y:S02]  /*12350*/  SYNCS.PHASECHK.TRANS64.TRYWAIT P0, [R4+URZ+0x32460], R2 ;  /* 0x03246002040075a7 */ /* 0x0010a4000800017f */
[----:B--2---:R-:W-:Y:S05]  /*12360*/  @!P0 NANOSLEEP.SYNCS 0x989680 ;  /* 0x009896800000895d */ /* 0x004fea0003900000 */
[----:B------:R-:W2:Y:S02]  /*12370*/  @!P0 SYNCS.PHASECHK.TRANS64 P0, [R4+URZ+0x32460], R2 ;  /* 0x03246002040085a7 */ /* 0x000ea4000800007f */
[----:B--2---:R-:W-:Y:S05]  /*12380*/  @!P0 BRA `(.L_x_10244) ;  /* 0xfffffffc00f08947 */ /* 0x004fea000383ffff */
[----:B------:R-:W-:Y:S05]  /*12390*/  BRA `(.L_x_10331) ;  /* 0xffffffcc000c7947 */ /* 0x000fea000383ffff */
.L_x_10256:
[----:B------:R-:W-:Y:S01]  /*123a0*/  BSSY B0, `(.L_x_10332) ;  /* 0x0000008000007945 */ /* 0x000fe20003800000 */
[----:B------:R-:W-:Y:S02]  /*123b0*/  IMAD.MOV.U32 R13, RZ, RZ, R16 ;  /* 0x000000ffff0d7224 */ /* 0x000fe400078e0010 */
[----:B-1----:R-:W-:Y:S02]  /*123c0*/  IMAD.MOV.U32 R12, RZ, RZ, RZ ;  /* 0x000000ffff0c7224 */ /* 0x002fe400078e00ff */
[----:B------:R-:W-:Y:S02]  /*123d0*/  IMAD.MOV.U32 R11, RZ, RZ, 0x1f ;  /* 0x0000001fff0b7424 */ /* 0x000fe400078e00ff */
[----:B------:R-:W-:-:S07]  /*123e0*/  IMAD.MOV.U32 R15, RZ, RZ, -0x1 ;  /* 0xffffffffff0f7424 */ /* 0x000fce00078e00ff */
[----:B------:R-:W-:Y:S05]  /*123f0*/  WARPSYNC.COLLECTIVE R15, `(.L_x_10333) ;  /* 0x000000000f087348 */ /* 0x000fea0003c00000 */
[----:B------:R0:W1:Y:S02]  /*12400*/  SHFL.IDX P6, R14, R13, R12, R11 ;  /* 0x0000000c0d0e7389 */ /* 0x00006400000c000b */
[----:B01----:R-:W-:Y:S01]  /*12410*/  ENDCOLLECTIVE ;  /* 0x000000000000791b */ /* 0x003fe20003800000 */
.L_x_10333:
[----:B------:R-:W-:Y:S05]  /*12420*/  BSYNC B0 ;  /* 0x0000000000007941 */ /* 0x000fea0003800000 */
.L_x_10332:
        /* <DEDUP_REMOVED lines=9> */
.L_x_10334:
        /* <DEDUP_REMOVED lines=18> */
.L_x_10335:
        /* <DEDUP_REMOVED lines=8> */
.L_x_10336:
        /* <DEDUP_REMOVED lines=8> */
.L_x_10337:
        /* <DEDUP_REMOVED lines=8> */
.L_x_10338:
        /* <DEDUP_REMOVED lines=8> */
.L_x_10339:
        /* <DEDUP_REMOVED lines=9> */
.L_x_10340:
[----:B------:R-:W-:Y:S01]  /*12870*/  IMAD.MOV.U32 R6, RZ, RZ, R14 ;  /* 0x000000ffff067224 */ /* 0x000fe200078e000e */
[----:B------:R-:W-:Y:S06]  /*12880*/  BRA `(.L_x_10341) ;  /* 0xffffffd000647947 */ /* 0x000fec000383ffff */
.L_x_10261:
        /* <DEDUP_REMOVED lines=8> */
.L_x_10343:
[----:B------:R-:W-:Y:S05]  /*12910*/  BSYNC B0 ;  /* 0x0000000000007941 */ /* 0x000fea0003800000 */
.L_x_10342:
        /* <DEDUP_REMOVED lines=10> */
.L_x_10344:
        /* <DEDUP_REMOVED lines=8> */
.L_x_10345:
        /* <DEDUP_REMOVED lines=8> */
.L_x_10346:
        /* <DEDUP_REMOVED lines=8> */
.L_x_10347:
        /* <DEDUP_REMOVED lines=9> */
.L_x_10348:
[----:B------:R-:W-:Y:S01]  /*12bd0*/  IMAD.MOV.U32 R6, RZ, RZ, R14 ;  /* 0x000000ffff067224 */ /* 0x000fe200078e000e */
[----:B------:R-:W-:Y:S06]  /*12be0*/  BRA `(.L_x_10349) ;  /* 0xffffffd000287947 */ /* 0x000fec000383ffff */
.L_x_10263:
[----:B------:R-:W-:Y:S01]  /*12bf0*/  BSSY B0, `(.L_x_10350) ;  /* 0x0000006000007945 */ /* 0x000fe20003800000 */
[----:B------:R-:W-:Y:S01]  /*12c00*/  PLOP3.LUT P6, PT, P6, PT, PT, 0x8, 0x0 ;  /* 0x000000000000781c */ /* 0x000fe200037ce170 */
[----:B------:R-:W-:-:S12]  /*12c10*/  IMAD.MOV.U32 R15, RZ, RZ, -0x1 ;  /* 0xffffffffff0f7424 */ /* 0x000fd800078e00ff */
[----:B0-----:R-:W-:Y:S05]  /*12c20*/  WARPSYNC.COLLECTIVE R15, `(.L_x_10351) ;  /* 0x000000000f087348 */ /* 0x001fea0003c00000 */
[----:B------:R-:W-:Y:S01]  /*12c30*/  VOTE.ANY R14, PT, P6 ;  /* 0x00000000000e7806 */ /* 0x000fe200030e0100 */
[----:B0-----:R-:W-:Y:S06]  /*12c40*/  ENDCOLLECTIVE ;  /* 0x000000000000791b */ /* 0x001fec0003800000 */
.L_x_10351:
[----:B------:R-:W-:Y:S05]  /*12c50*/  BSYNC B0 ;  /* 0x0000000000007941 */ /* 0x000fea0003800000 */
.L_x_10350:
        /* <DEDUP_REMOVED lines=9> */
.L_x_10352:
[----:B------:R-:W-:Y:S01]  /*12cf0*/  IMAD.MOV.U32 R17, RZ, RZ, R14 ;  /* 0x000000ffff117224 */ /* 0x000fe200078e000e */
[----:B------:R-:W-:Y:S06]  /*12d00*/  BRA `(.L_x_10353) ;  /* 0xffffffd000187947 */ /* 0x000fec000383ffff */
.L_x_10265:
[----:B------:R-:W-:Y:S01]  /*12d10*/  BSSY B0, `(.L_x_10354) ;  /* 0x0000007000007945 */ /* 0x000fe20003800000 */
[----:B------:R-:W-:Y:S02]  /*12d20*/  IMAD.MOV.U32 R13, RZ, RZ, R3 ;  /* 0x000000ffff0d7224 */ /* 0x000fe400078e0003 */
[----:B------:R-:W-:Y:S02]  /*12d30*/  IMAD.MOV.U32 R11, RZ, RZ, 0x1f ;  /* 0x0000001fff0b7424 */ /* 0x000fe400078e00ff */
[----:B------:R-:W-:-:S07]  /*12d40*/  IMAD.MOV.U32 R15, RZ, RZ, -0x1 ;  /* 0xffffffffff0f7424 */ /* 0x000fce00078e00ff */
[----:B0-2---:R-:W-:Y:S05]  /*12d50*/  WARPSYNC.COLLECTIVE R15, `(.L_x_10355) ;  /* 0x000000000f087348 */ /* 0x005fea0003c00000 */
[----:B------:R1:W3:Y:S02]  /*12d60*/  SHFL.IDX P6, R14, R13, R12, R11 ;  /* 0x0000000c0d0e7389 */ /* 0x0002e400000c000b */
[----:B0123--:R-:W-:Y:S01]  /*12d70*/  ENDCOLLECTIVE ;  /* 0x000000000000791b */ /* 0x00ffe20003800000 */
.L_x_10355:
[----:B------:R-:W-:Y:S05]  /*12d80*/  BSYNC B0 ;  /* 0x0000000000007941 */ /* 0x000fea0003800000 */
.L_x_10354:
[----:B------:R-:W-:Y:S01]  /*12d90*/  IMAD.MOV.U32 R2, RZ, RZ, R14 ;  /* 0x000000ffff027224 */ /* 0x000fe200078e000e */
[----:B------:R-:W-:Y:S06]  /*12da0*/  BRA `(.L_x_10264) ;  /* 0xffffffd0000c7947 */ /* 0x000fec000383ffff */
.L_x_10269:
[----:B0-----:R0:W1:Y:S02]  /*12db0*/  SYNCS.PHASECHK.TRANS64.TRYWAIT P0, [R0+URZ+0x32420], R3 ;  /* 0x03242003000075a7 */ /* 0x001064000800017f */
[----:B-1----:R-:W-:Y:S05]  /*12dc0*/  @!P0 NANOSLEEP.SYNCS 0x989680 ;  /* 0x009896800000895d */ /* 0x002fea0003900000 */
[----:B------:R-:W1:Y:S02]  /*12dd0*/  @!P0 SYNCS.PHASECHK.TRANS64 P0, [R0+URZ+0x32420], R3 ;  /* 0x03242003000085a7 */ /* 0x000e64000800007f */
[----:B-1----:R-:W-:Y:S05]  /*12de0*/  @!P0 BRA `(.L_x_10269) ;  /* 0xfffffffc00f08947 */ /* 0x002fea000383ffff */
[----:B------:R-:W-:Y:S05]  /*12df0*/  BRA `(.L_x_10356) ;  /* 0xffffffd400007947 */ /* 0x000fea000383ffff */
.L_x_10270:
        /* <DEDUP_REMOVED lines=11> */
.L_x_10358:
[----:B------:R-:W-:Y:S05]  /*12eb0*/  BSYNC B0 ;  /* 0x0000000000007941 */ /* 0x000fea0003800000 */
.L_x_10357:
[----:B------:R-:W-:Y:S05]  /*12ec0*/  BRA `(.L_x_10359) ;  /* 0xffffffd000e87947 */ /* 0x000fea000383ffff */
.L_x_10273:
[----:B------:R-:W-:Y:S01]  /*12ed0*/  BSSY B1, `(.L_x_10360) ;  /* 0x0000006000017945 */ /* 0x000fe20003800000 */
[----:B------:R-:W-:-:S07]  /*12ee0*/  IMAD.MOV.U32 R15, RZ, RZ, -0x1 ;  /* 0xffffffffff0f7424 */ /* 0x000fce00078e00ff */
[----:B01---5:R-:W-:Y:S05]  /*12ef0*/  WARPSYNC.COLLECTIVE R15, `(.L_x_10361) ;  /* 0x000000000f0c7348 */ /* 0x023fea0003c00000 */
[----:B------:R-:W-:Y:S02]  /*12f00*/  ELECT P6, UR62, PT ;  /* 0x00000000003e782f */ /* 0x000fe400038c0000 */
[----:B------:R-:W-:Y:S01]  /*12f10*/  MOV R14, UR62 ;  /* 0x0000003e000e7c02 */ /* 0x000fe20008000f00 */
[----:B01---5:R-:W-:Y:S10]  /*12f20*/  ENDCOLLECTIVE ;  /* 0x000000000000791b */ /* 0x023ff40003800000 */
.L_x_10361:
[----:B------:R-:W-:Y:S05]  /*12f30*/  BSYNC B1 ;  /* 0x0000000000017941 */ /* 0x000fea0003800000 */
.L_x_10360:
[----:B------:R-:W-:Y:S05]  /*12f40*/  BRA `(.L_x_10362) ;  /* 0xffffffd000e07947 */ /* 0x000fea000383ffff */
.L_x_10275:
[----:B0-----:R0:W1:Y:S02]  /*12f50*/  SYNCS.PHASECHK.TRANS64.TRYWAIT P0, [R6+URZ], R5 ;  /* 0x00000005060075a7 */ /* 0x001064000800017f */
[----:B-1----:R-:W-:Y:S05]  /*12f60*/  @!P0 NANOSLEEP.SYNCS 0x989680 ;  /* 0x009896800000895d */ /* 0x002fea0003900000 */
[----:B------:R-:W1:Y:S02]  /*12f70*/  @!P0 SYNCS.PHASECHK.TRANS64 P0, [R6+URZ], R5 ;  /* 0x00000005060085a7 */ /* 0x000e64000800007f */
[----:B-1----:R-:W-:Y:S05]  /*12f80*/  @!P0 BRA `(.L_x_10275) ;  /* 0xfffffffc00f08947 */ /* 0x002fea000383ffff */
[----:B------:R-:W-:Y:S05]  /*12f90*/  BRA `(.L_x_10363) ;  /* 0xffffffd400247947 */ /* 0x000fea000383ffff */
.L_x_10276:
[----:B-1----:R1:W2:Y:S02]  /*12fa0*/  SYNCS.PHASECHK.TRANS64.TRYWAIT P0, [R7+URZ], R2 ;  /* 0x00000002070075a7 */ /* 0x0022a4000800017f */
[----:B--2---:R-:W-:Y:S05]  /*12fb0*/  @!P0 NANOSLEEP.SYNCS 0x989680 ;  /* 0x009896800000895d */ /* 0x004fea0003900000 */
[----:B------:R-:W2:Y:S02]  /*12fc0*/  @!P0 SYNCS.PHASECHK.TRANS64 P0, [R7+URZ], R2 ;  /* 0x00000002070085a7 */ /* 0x000ea4000800007f */
[----:B--2---:R-:W-:Y:S05]  /*12fd0*/  @!P0 BRA `(.L_x_10276) ;  /* 0xfffffffc00f08947 */ /* 0x004fea000383ffff */
[----:B------:R-:W-:Y:S05]  /*12fe0*/  BRA `(.L_x_10364) ;  /* 0xffffffd400187947 */ /* 0x000fea000383ffff */
.L_x_10278:
[----:B--2---:R2:W3:Y:S02]  /*12ff0*/  SYNCS.PHASECHK.TRANS64.TRYWAIT P0, [R4+URZ], R5 ;  /* 0x00000005040075a7 */ /* 0x0044e4000800017f */
[----:B---3--:R-:W-:Y:S05]  /*13000*/  @!P0 NANOSLEEP.SYNCS 0x989680 ;  /* 0x009896800000895d */ /* 0x008fea0003900000 */
[----:B------:R-:W3:Y:S02]  /*13010*/  @!P0 SYNCS.PHASECHK.TRANS64 P0, [R4+URZ], R5 ;  /* 0x00000005040085a7 */ /* 0x000ee4000800007f */
[----:B---3--:R-:W-:Y:S05]  /*13020*/  @!P0 BRA `(.L_x_10278) ;  /* 0xfffffffc00f08947 */ /* 0x008fea000383ffff */
[----:B------:R-:W-:Y:S05]  /*13030*/  BRA `(.L_x_10365) ;  /* 0xffffffd400207947 */ /* 0x000fea000383ffff */
.L_x_10366:
        /* <DEDUP_REMOVED lines=12> */
.L_x_15138:


//--------------------- .text._ZN7cutlass13device_kernelIN5flash11enable_sm90INS1_16FlashAttnFwdSm90INS1_25CollectiveMainloopFwdSm90ILi2EN4cute5tupleIJNS5_1CILi1EEES8_S8_EEENS6_IJNS7_ILi128EEENS7_ILi96EEENS7_ILi64EEEEEELi256ENS_6half_tEfNS_4arch4Sm90ELb0ELb0ELb0ELb1ELb0ELb1ELb1ELb1ELb0ELb1ELb0ELb0EEENS1_21CollectiveEpilogueFwdINS6_IJSA_NS7_ILi256EEESB_EEES9_SE_SG_Li256ELb1ELb1ELb0ELb0EEENS1_36VarlenDynamicPersistentTileSchedulerILi128ELi96ELi256ELi128ELb0ELb1ELb1ELb0ELb1ELb1EEEEEEEEEvNT_6ParamsE --------------------------
	.section	.text._ZN7cutlass13device_kernelIN5flash11enable_sm90INS1_16FlashAttnFwdSm90INS1_25CollectiveMainloopFwdSm90ILi2EN4cute5tupleIJNS5_1CILi1EEES8_S8_EEENS6_IJNS7_ILi128EEENS7_ILi96EEENS7_ILi64EEEEEELi256ENS_6half_tEfNS_4arch4Sm90ELb0ELb0ELb0ELb1ELb0ELb1ELb1ELb1ELb0ELb1ELb0ELb0EEENS1_21CollectiveEpilogueFwdINS6_IJSA_NS7_ILi256EEESB_EEES9_SE_SG_Li256ELb1ELb1ELb0ELb0EEENS1_36VarlenDynamicPersistentTileSchedulerILi128ELi96ELi256ELi128ELb0ELb1ELb1ELb0ELb1ELb1EEEEEEEEEvNT_6ParamsE,"ax",@progbits
	.align	128
.text._ZN7cutlass13device_kernelIN5flash11enable_sm90INS1_16FlashAttnFwdSm90INS1_25CollectiveMainloopFwdSm90ILi2EN4cute5tupleIJNS5_1CILi1EEES8_S8_EEENS6_IJNS7_ILi128EEENS7_ILi96EEENS7_ILi64EEEEEELi256ENS_6half_tEfNS_4arch4Sm90ELb0ELb0ELb0ELb1ELb0ELb1ELb1ELb1ELb0ELb1ELb0ELb0EEENS1_21CollectiveEpilogueFwdINS6_IJSA_NS7_ILi256EEESB_EEES9_SE_SG_Li256ELb1ELb1ELb0ELb0EEENS1_36VarlenDynamicPersistentTileSchedulerILi128ELi96ELi256ELi128ELb0ELb1ELb1ELb0ELb1ELb1EEEEEEEEEvNT_6ParamsE:
        .type           _ZN7cutlass13device_kernelIN5flash11enable_sm90INS1_16FlashAttnFwdSm90INS1_25CollectiveMainloopFwdSm90ILi2EN4cute5tupleIJNS5_1CILi1EEES8_S8_EEENS6_IJNS7_ILi128EEENS7_ILi96EEENS7_ILi64EEEEEELi256ENS_6half_tEfNS_4arch4Sm90ELb0ELb0ELb0ELb1ELb0ELb1ELb1ELb1ELb0ELb1ELb0ELb0EEENS1_21CollectiveEpilogueFwdINS6_IJSA_NS7_ILi256EEESB_EEES9_SE_SG_Li256ELb1ELb1ELb0ELb0EEENS1_36VarlenDynamicPersistentTileSchedulerILi128ELi96ELi256ELi128ELb0ELb1ELb1ELb0ELb1ELb1EEEEEEEEEvNT_6ParamsE,@function
        .size           _ZN7cutlass13device_kernelIN5flash11enable_sm90INS1_16FlashAttnFwdSm90INS1_25CollectiveMainloopFwdSm90ILi2EN4cute5tupleIJNS5_1CILi1EEES8_S8_EEENS6_IJNS7_ILi128EEENS7_ILi96EEENS7_ILi64EEEEEELi256ENS_6half_tEfNS_4arch4Sm90ELb0ELb0ELb0ELb1ELb0ELb1ELb1ELb1ELb0ELb1ELb0ELb0EEENS1_21CollectiveEpilogueFwdINS6_IJSA_NS7_ILi256EEESB_EEES9_SE_SG_Li256ELb1ELb1ELb0ELb0EEENS1_36VarlenDynamicPersistentTileSchedulerILi128ELi96ELi256ELi128ELb0ELb1ELb1ELb0ELb1ELb1EEEEEEEEEvNT_6ParamsE,(.L_x_15139 - _ZN7cutlass13device_kernelIN5flash11enable_sm90INS1_16FlashAttnFwdSm90INS1_25CollectiveMainloopFwdSm90ILi2EN4cute5tupleIJNS5_1CILi1EEES8_S8_EEENS6_IJNS7_ILi128EEENS7_ILi96EEENS7_ILi64EEEEEELi256ENS_6half_tEfNS_4arch4Sm90ELb0ELb0ELb0ELb1ELb0ELb1ELb1ELb1ELb0ELb1ELb0ELb0EEENS1_21CollectiveEpilogueFwdINS6_IJSA_NS7_ILi256EEESB_EEES9_SE_SG_Li256ELb1ELb1ELb0ELb0EEENS1_36VarlenDynamicPersistentTileSchedulerILi128ELi96ELi256ELi128ELb0ELb1ELb1ELb0ELb1ELb1EEEEEEEEEvNT_6ParamsE)
        .other          _ZN7cutlass13device_kernelIN5flash11enable_sm90INS1_16FlashAttnFwdSm90INS1_25CollectiveMainloopFwdSm90ILi2EN4cute5tupleIJNS5_1CILi1EEES8_S8_EEENS6_IJNS7_ILi128EEENS7_ILi96EEENS7_ILi64EEEEEELi256ENS_6half_tEfNS_4arch4Sm90ELb0ELb0ELb0ELb1ELb0ELb1ELb1ELb1ELb0ELb1ELb0ELb0EEENS1_21CollectiveEpilogueFwdINS6_IJSA_NS7_ILi256EEESB_EEES9_SE_SG_Li256ELb1ELb1ELb0ELb0EEENS1_36VarlenDynamicPersistentTileSchedulerILi128ELi96ELi256ELi128ELb0ELb1ELb1ELb0ELb1ELb1EEEEEEEEEvNT_6ParamsE,@"STO_CUDA_ENTRY STV_DEFAULT"
_ZN7cutlass13device_kernelIN5flash11enable_sm90INS1_16FlashAttnFwdSm90INS1_25CollectiveMainloopFwdSm90ILi2EN4cute5tupleIJNS5_1CILi1EEES8_S8_EEENS6_IJNS7_ILi128EEENS7_ILi96EEENS7_ILi64EEEEEELi256ENS_6half_tEfNS_4arch4Sm90ELb0ELb0ELb0ELb1ELb0ELb1ELb1ELb1ELb0ELb1ELb0ELb0EEENS1_21CollectiveEpilogueFwdINS6_IJSA_NS7_ILi256EEESB_EEES9_SE_SG_Li256ELb1ELb1ELb0ELb0EEENS1_36VarlenDynamicPersistentTileSchedulerILi128ELi96ELi256ELi128ELb0ELb1ELb1ELb0ELb1ELb1EEEEEEEEEvNT_6ParamsE:
        /* <DEDUP_REMOVED lines=23> */
.L_x_10368:
[----:B------:R-:W-:Y:S05]  /*0170*/  BSYNC B0 ;  /* 0x0000000000007941 */ /* 0x000fea0003800000 */
.L_x_10367:
        /* <DEDUP_REMOVED lines=10> */
[----:B------:R-:W-:Y:S01]  /*0220*/  SHF.R.U32.HI R3, RZ, 0x7, R3 ;  /* 0x00000007ff037819 */ /* 0x000fe20000011603 */
[----:B------:R-:W-:Y:S01]  /*0230*/  VOTEU.ANY UP2, P0 ;  /* 0x00000000003f7886 */ /* 0x000fe20000040100 */
[----:B0-----:R-:W-:-:S03]  /*0240*/  ISETP.NE.AND P1, PT, R2, RZ, PT ;  /* 0x000000ff0200720c */ /* 0x001fc60003f25270 */
[----:B------:R0:W2:Y:S01]  /*0250*/  SHFL.IDX PT, R2, R3, RZ, 0x1f ;  /* 0x00001fff03027589 */ /* 0x0000a200000e0000 */
[----:B-1----:R-:W-:Y:S02]  /*0260*/  @UP0 ULEA UR8, UR8, UR6, 0x18 ;  /* 0x0000000608080291 */ /* 0x002fe4000f8ec03f */
[----:B------:R-:W-:-:S04]  /*0270*/  @UP0 UIADD3 UR6, -UR7, 0x100000, URZ ;  /* 0x0010000007060890 */ /* 0x000fc8000fffe13f */
[----:B------:R-:W-:Y:S02]  /*0280*/  @UP0 USHF.L.U32 UR7, UR6, 0xb, URZ ;  /* 0x0000000b06070899 */ /* 0x000fe4000800063f */
[----:B------:R-:W-:Y:S01]  /*0290*/  @UP0 USHF.L.U32 UR6, UR6, 0x1, URZ ;  /* 0x0000000106060899 */ /* 0x000fe2000800063f */
[----:B------:R-:W-:Y:S01]  /*02a0*/  VOTEU.ANY UP0, P0 ;  /* 0x00000000003f7886 */ /* 0x000fe20000000100 */
[----:B------:R-:W1:Y:S04]  /*02b0*/  FENCE.VIEW.ASYNC.S ;  /* 0x00000000000073c6 */ /* 0x000e680000000000 */
[----:B-1----:R0:W1:Y:S01]  /*02c0*/  @UP0 SYNCS.EXCH.64 URZ, [UR8+0x32400], UR4 ;  /* 0x03240004083f05b2 */ /* 0x0020620008000100 */
[----:B------:R0:W3:Y:S05]  /*02d0*/  @UP1 SYNCS.EXCH.64 URZ, [UR8+0x32410], UR4 ;  /* 0x03241004083f15b2 */ /* 0x0000ea0008000100 */
[----:B------:R0:W4:Y:S02]  /*02e0*/  @UP2 SYNCS.EXCH.64 URZ, [UR8+0x32420], UR6 ;  /* 0x03242006083f25b2 */ /* 0x0001240008000100 */
        /* <DEDUP_REMOVED lines=19> */
.L_x_10369:
        /* <DEDUP_REMOVED lines=22> */
.L_x_10370:
        /* <DEDUP_REMOVED lines=18> */
.L_x_10371:
        /* <DEDUP_REMOVED lines=22> */
.L_x_10372:
        /* <DEDUP_REMOVED lines=22> */
.L_x_10373:
        /* <DEDUP_REMOVED lines=9> */
.L_x_10376:
        /* <DEDUP_REMOVED lines=62> */
[----:B------:R-:W-:-:S02]  /*0dd0*/  IMAD.SHL.U32 R16, R4, 0x8, RZ ;  /* 0x0000000804107824 */ /* 0x000fc400078e00ff */
[C---:B------:R-:W-:Y:S02]  /*0de0*/  IMAD.SHL.U32 R22, R4.reuse, 0x4, RZ ;  /* 0x0000000404167824 */ /* 0x040fe400078e00ff */
[----:B------:R-:W-:Y:S01]  /*0df0*/  IMAD.IADD R0, R4, 0x1, -R3 ;  /* 0x0000000104007824 */ /* 0x000fe200078e0a03 */
[----:B------:R-:W-:Y:S01]  /*0e00*/  SHF.R.S32.HI R4, RZ, 0x1f, R221 ;  /* 0x0000001fff047819 */ /* 0x000fe200000114dd */
[----:B------:R-:W-:-:S03]  /*0e10*/  IMAD.IADD R216, R10, 0x1, -R216 ;  /* 0x000000010ad87824 */ /* 0x000fc600078e0ad8 */
[----:B------:R-:W-:Y:S01]  /*0e20*/  LEA.HI R4, R4, R221, RZ, 0x3 ;  /* 0x000000dd04047211 */ /* 0x000fe200078f18ff */
[----:B------:R-:W-:-:S04]  /*0e30*/  IMAD.SHL.U32 R209, R216, 0x8, RZ ;  /* 0x00000008d8d17824 */ /* 0x000fc800078e00ff */
[----:B------:R-:W-:Y:S02]  /*0e40*/  IMAD.SHL.U32 R4, R4, 0x40, RZ ;  /* 0x0000004004047824 */ /* 0x000fe400078e00ff */
[----:B------:R-:W-:Y:S02]  /*0e50*/  VIADD R215, R209, 0xc0 ;  /* 0x000000c0d1d77836 */ /* 0x000fe40000000000 */
[----:B------:R-:W-:Y:S01]  /*0e60*/  IMAD R7, R5, 0x8, R2 ;  /* 0x0000000805077824 */ /* 0x000fe200078e0202 */
[----:B------:R-:W-:Y:S02]  /*0e70*/  LOP3.LUT R212, R4, 0xfffffe00, RZ, 0xc0, !PT ;  /* 0xfffffe0004d47812 */ /* 0x000fe400078ec0ff */
[----:B------:R-:W-:Y:S01]  /*0e80*/  SHF.R.S32.HI R4, RZ, 0x1f, R215 ;  /* 0x0000001fff047819 */ /* 0x000fe200000114d7 */
[----:B------:R-:W-:Y:S01]  /*0e90*/  IMAD.SHL.U32 R4, R7, 0x8, RZ ;  /* 0x0000000807047824 */ /* 0x000fe200078e00ff */
[----:B------:R-:W-:Y:S01]  /*0ea0*/  LEA.HI R8, R8, R19, RZ, 0x3 ;  /* 0x0000001308087211 */ /* 0x000fe200078f18ff */
[----:B------:R-:W-:-:S03]  /*0eb0*/  IMAD.SHL.U32 R210, R221, 0x40, RZ ;  /* 0x00000040ddd27824 */ /* 0x000fc600078e00ff */
[----:B------:R0:W-:Y:S01]  /*0ec0*/  STL [R1+0x7c], R4 ;  /* 0x00007c0401007387 */ /* 0x0001e20000100800 */
[----:B------:R-:W-:Y:S02]  /*0ed0*/  LOP3.LUT R8, R8, 0xfffffff8, RZ, 0xc0, !PT ;  /* 0xfffffff808087812 */ /* 0x000fe400078ec0ff */
[----:B------:R-:W-:Y:S01]  /*0ee0*/  LOP3.LUT R210, R210, 0x1c0, RZ, 0xc0, !PT ;  /* 0x000001c0d2d27812 */ /* 0x000fe200078ec0ff */
[----:B------:R-:W-:Y:S01]  /*0ef0*/  VIADD R202, R22, 0x10 ;  /* 0x0000001016ca7836 */ /* 0x000fe20000000000 */
[----:B------:R-:W-:Y:S01]  /*0f00*/  SHF.R.S32.HI R3, RZ, 0x1f, R209 ;  /* 0x0000001fff037819 */ /* 0x000fe200000114d1 */
[----:B------:R-:W-:Y:S01]  /*0f10*/  IMAD.IADD R227, R19, 0x1, -R8 ;  /* 0x0000000113e37824 */ /* 0x000fe200078e0a08 */
[----:B------:R-:W-:Y:S02]  /*0f20*/  SHF.R.U32.HI R8, RZ, 0x3, R210 ;  /* 0x00000003ff087819 */ /* 0x000fe400000116d2 */
[----:B------:R-:W-:Y:S01]  /*0f30*/  LOP3.LUT R3, R210, 0x38, R16, 0xf8, !PT ;  /* 0x00000038d2037812 */ /* 0x000fe200078ef810 */
[C---:B------:R-:W-:Y:S01]  /*0f40*/  VIADD R214, R209.reuse, 0x40 ;  /* 0x00000040d1d67836 */ /* 0x040fe20000000000 */
[----:B------:R-:W-:Y:S01]  /*0f50*/  LOP3.LUT R5, R6, 0x7ffffffc, RZ, 0xc0, !PT ;  /* 0x7ffffffc06057812 */ /* 0x000fe200078ec0ff */
[----:B------:R-:W-:Y:S01]  /*0f60*/  VIADD R213, R209, 0x80 ;  /* 0x00000080d1d57836 */ /* 0x000fe20000000000 */
[----:B------:R-:W-:-:S02]  /*0f70*/  LOP3.LUT R3, R212, R3, R8, 0xf6, !PT ;  /* 0x00000003d4037212 */ /* 0x000fc400078ef608 */
[----:B------:R-:W-:Y:S01]  /*0f80*/  SHF.R.S32.HI R231, RZ, 0x1f, R202 ;  /* 0x0000001fffe77819 */ /* 0x000fe200000114ca */
[----:B------:R-:W-:Y:S01]  /*0f90*/  IMAD.MOV.U32 R2, RZ, RZ, RZ ;  /* 0x000000ffff027224 */ /* 0x000fe200078e00ff */
[----:B------:R-:W-:Y:S02]  /*0fa0*/  SHF.R.S32.HI R6, RZ, 0x1f, R214 ;  /* 0x0000001fff067819 */ /* 0x000fe400000114d6 */
[----:B------:R-:W-:Y:S01]  /*0fb0*/  CS2R R200, SRZ ;  /* 0x0000000000c87805 */ /* 0x000fe2000001ff00 */
[----:B------:R-:W-:Y:S01]  /*0fc0*/  IMAD.MOV.U32 R208, RZ, RZ, RZ ;  /* 0x000000ffffd07224 */ /* 0x000fe200078e00ff */
[----:B------:R-:W-:Y:S01]  /*0fd0*/  SHF.R.S32.HI R225, RZ, 0x1f, R19 ;  /* 0x0000001fffe17819 */ /* 0x000fe20000011413 */
[----:B------:R-:W-:Y:S01]  /*0fe0*/  IMAD.MOV.U32 R222, RZ, RZ, RZ ;  /* 0x000000ffffde7224 */ /* 0x000fe200078e00ff */
[----:B------:R-:W-:Y:S01]  /*0ff0*/  SHF.R.S32.HI R17, RZ, 0x1f, R16 ;  /* 0x0000001fff117819 */ /* 0x000fe20000011410 */
[----:B------:R-:W-:Y:S01]  /*1000*/  IMAD.SHL.U32 R232, R202, 0x2, RZ ;  /* 0x00000002cae87824 */ /* 0x000fe200078e00ff */
[----:B------:R-:W-:Y:S01]  /*1010*/  SHF.R.S32.HI R6, RZ, 0x1f, R213 ;  /* 0x0000001fff067819 */ /* 0x000fe200000114d5 */
[----:B------:R-:W-:Y:S01]  /*1020*/  IMAD.IADD R236, R230, 0x1, -R5 ;  /* 0x00000001e6ec7824 */ /* 0x000fe200078e0a05 */
[----:B------:R-:W-:Y:S01]  /*1030*/  SHF.L.U64.HI R231, R202, 0x1, R231 ;  /* 0x00000001cae77819 */ /* 0x000fe200000102e7 */
[----:B------:R-:W-:-:S02]  /*1040*/  IMAD R233, R3, 0x2, R18 ;  /* 0x0000000203e97824 */ /* 0x000fc400078e0212 */
[----:B------:R-:W-:Y:S01]  /*1050*/  IMAD R237, R0, 0x8, R235 ;  /* 0x0000000800ed7824 */ /* 0x000fe200078e02eb */
[----:B0--3--:R-:W-:-:S07]  /*1060*/  LOP3.LUT R203, R11, 0x1, RZ, 0xfc, !PT ;  /* 0x000000010bcb7812 */ /* 0x009fce00078efcff */
.L_x_10512:
        /* <DEDUP_REMOVED lines=38> */
[----:B------:R-:W-:Y:S01]  /*12d0*/  IMAD.U32 R32, RZ, RZ, UR4 ;  /* 0x00000004ff207e24 */ /* 0x000fe2000f8e00ff */
[----:B------:R-:W-:Y:S01]  /*12e0*/  MOV R35, R220 ;  /* 0x000000dc00237202 */ /* 0x000fe20000000f00 */
        /* <DEDUP_REMOVED lines=10> */
.L_x_10378:
        /* <DEDUP_REMOVED lines=10> */
.L_x_10379:
[----:B------:R-:W-:Y:S05]  /*1430*/  @!P0 BRA `(.L_x_10380) ;  /* 0x00000000000c8947 */ /* 0x000fea0003800000 */
[----:B------:R-:W2:Y:S04]  /*1440*/  LDG.E R5, desc[UR60][R8.64] ;  /* 0x0000003c08057981 */ /* 0x000ea8000c1e1900 */
[----:B------:R-:W2:Y:S02]  /*1450*/  LDG.E R32, desc[UR60][R8.64+0x4] ;  /* 0x0000043c08207981 */ /* 0x000ea4000c1e1900 */
[----:B--2---:R-:W-:-:S07]  /*1460*/  IMAD.IADD R32, R32, 0x1, -R5 ;  /* 0x0000000120207824 */ /* 0x004fce00078e0a05 */
.L_x_10380:
        /* <DEDUP_REMOVED lines=8> */
[----:B------:R0:W2:Y:S01]  /*14f0*/  @P0 LDG.E R9, desc[UR60][R4.64+0x4] ;  /* 0x0000043c04090981 */ /* 0x0000a2000c1e1900 */
[----:B------:R-:W-:Y:S01]  /*1500*/  ISETP.NE.U32.AND P1, PT, RZ, UR4, PT ;  /* 0x00000004ff007c0c */ /* 0x000fe2000bf25070 */
[----:B------:R-:W-:-:S03]  /*1510*/  IMAD.MOV.U32 R28, RZ, RZ, R32 ;  /* 0x000000ffff1c7224 */ /* 0x000fc600078e0020 */
        /* <DEDUP_REMOVED lines=45> */
.L_x_10383:
[----:B------:R-:W-:Y:S05]  /*17f0*/  BSYNC B6 ;  /* 0x0000000000067941 */ /* 0x000fea0003800000 */
.L_x_10382:
        /* <DEDUP_REMOVED lines=20> */
.L_x_10385:
[----:B------:R-:W-:Y:S05]  /*1940*/  BSYNC B6 ;  /* 0x0000000000067941 */ /* 0x000fea0003800000 */
.L_x_10384:
[----:B------:R-:W-:Y:S01]  /*1950*/  ULDC.64 UR4, c[0x0][0xaf0] ;  /* 0x0002bc0000047ab9 */ /* 0x000fe20000000a00 */
[----:B------:R-:W0:Y:S01]  /*1960*/  S2R R20, SR_TID.X ;  /* 0x0000000000147919 */ /* 0x000e220000002100 */
[----:B------:R-:W-:Y:S01]  /*1970*/  ISETP.NE.U32.AND P0, PT, RZ, UR4, PT ;  /* 0x00000004ff007c0c */ /* 0x000fe2000bf05070 */
[----:B------:R-:W1:Y:S01]  /*1980*/  LDC.64 R30, c[0x0][0x300] ;  /* 0x0000c000ff1e7b82 */ /* 0x000e620000000a00 */
[----:B------:R-:W-:Y:S01]  /*1990*/  IMAD.IADD R70, R37, 0x1, R32 ;  /* 0x0000000125467824 */ /* 0x000fe200078e0220 */
[----:B------:R-:W-:Y:S01]  /*19a0*/  SHF.R.S32.HI R9, RZ, 0x1f, R34 ;  /* 0x0000001fff097819 */ /* 0x000fe20000011422 */
[----:B------:R-:W-:Y:S01]  /*19b0*/  ULDC.64 UR6, c[0x0][0xb00] ;  /* 0x0002c00000067ab9 */ /* 0x000fe20000000a00 */
[----:B------:R-:W-:Y:S01]  /*19c0*/  ISETP.NE.AND.EX P0, PT, RZ, UR5, PT, P0 ;  /* 0x00000005ff007c0c */ /* 0x000fe2000bf05300 */
[C---:B------:R-:W-:Y:S02]  /*19d0*/  VIADD R74, R16.reuse, 0x40 ;  /* 0x00000040104a7836 */ /* 0x040fe40000000000 */
[C---:B------:R-:W-:Y:S01]  /*19e0*/  VIADD R73, R16.reuse, 0x60 ;  /* 0x0000006010497836 */ /* 0x040fe20000000000 */
[----:B------:R-:W2:Y:S01]  /*19f0*/  LDC.64 R68, c[0x0][0x3f8] ;  /* 0x0000fe00ff447b82 */ /* 0x000ea20000000a00 */
[C---:B------:R-:W-:Y:S01]  /*1a00*/  IADD3 R10, R16.reuse, 0xc0, RZ ;  /* 0x000000c0100a7810 */ /* 0x040fe20007ffe0ff */
[----:B------:R-:W-:-:S06]  /*1a10*/  VIADD R72, R16, 0x80 ;  /* 0x0000008010487836 */ /* 0x000fcc0000000000 */
[----:B------:R-:W3:Y:S01]  /*1a20*/  LDC R47, c[0x0][0x3f4] ;  /* 0x0000fd00ff2f7b82 */ /* 0x000ee20000000800 */
[----:B------:R-:W-:-:S04]  /*1a30*/  @P0 IADD3 R4, P1, R218, UR4, RZ ;  /* 0x00000004da040c10 */ /* 0x000fc8000ff3e0ff */
[----:B------:R-:W-:Y:S01]  /*1a40*/  @P0 IADD3.X R5, R219, UR5, RZ, P1, !PT ;  /* 0x00000005db050c10 */ /* 0x000fe20008ffe4ff */
[----:B------:R-:W-:Y:S02]  /*1a50*/  ULDC.64 UR4, c[0x0][0x308] ;  /* 0x0000c20000047ab9 */ /* 0x000fe40000000a00 */
[----:B------:R-:W4:Y:S02]  /*1a60*/  LDC.64 R38, c[0x0][0x408] ;  /* 0x00010200ff267b82 */ /* 0x000f240000000a00 */
[----:B------:R0:W3:Y:S01]  /*1a70*/  @P0 LDG.E R35, desc[UR60][R4.64] ;  /* 0x0000003c04230981 */ /* 0x0000e2000c1e1900 */
[----:B------:R-:W-:Y:S01]  /*1a80*/  SHF.R.S32.HI R42, RZ, 0x1f, R70 ;  /* 0x0000001fff2a7819 */ /* 0x000fe20000011446 */
[-C--:B-1----:R-:W-:Y:S01]  /*1a90*/  IMAD.WIDE.U32 R6, R70, R30.reuse, RZ ;  /* 0x0000001e46067225 */ /* 0x082fe200078e00ff */
[----:B------:R-:W-:Y:S02]  /*1aa0*/  ISETP.NE.U32.AND P0, PT, RZ, UR6, PT ;  /* 0x00000006ff007c0c */ /* 0x000fe4000bf05070 */
[----:B0-----:R-:W-:Y:S01]  /*1ab0*/  SHF.R.U32.HI R44, RZ, 0x7, R20 ;  /* 0x00000007ff2c7819 */ /* 0x001fe20000011614 */
[-C--:B------:R-:W-:Y:S01]  /*1ac0*/  IMAD R0, R42, R30.reuse, RZ ;  /* 0x0000001e2a007224 */ /* 0x080fe200078e02ff */
[----:B------:R-:W-:Y:S01]  /*1ad0*/  ISETP.NE.AND.EX P0, PT, RZ, UR7, PT, P0 ;  /* 0x00000007ff007c0c */ /* 0x000fe2000bf05300 */
[----:B------:R-:W-:Y:S01]  /*1ae0*/  IMAD R8, R225, R30, RZ ;  /* 0x0000001ee1087224 */ /* 0x000fe200078e02ff */
[----:B------:R-:W-:Y:S01]  /*1af0*/  ISETP.NE.AND P6, PT, R44, 0x1, PT ;  /* 0x000000012c00780c */ /* 0x000fe20003fc5270 */
[----:B------:R-:W-:Y:S01]  /*1b00*/  IMAD R3, R70, R31, R0 ;  /* 0x0000001f46037224 */ /* 0x000fe200078e0200 */
[----:B------:R-:W-:Y:S01]  /*1b10*/  SHF.R.S32.HI R23, RZ, 0x1f, R22 ;  /* 0x0000001fff177819 */ /* 0x000fe20000011416 */
[----:B------:R-:W-:Y:S01]  /*1b20*/  VIADD R32, R16, 0xa0 ;  /* 0x000000a010207836 */ /* 0x000fe20000000000 */
[----:B------:R-:W-:Y:S01]  /*1b30*/  SHF.R.S32.HI R96, RZ, 0x1f, R221 ;  /* 0x0000001fff607819 */ /* 0x000fe200000114dd */
[----:B------:R-:W-:-:S02]  /*1b40*/  IMAD.IADD R7, R7, 0x1, R3 ;  /* 0x0000000107077824 */ /* 0x000fc400078e0203 */
[----:B------:R-:W-:Y:S02]  /*1b50*/  IMAD R3, R9, UR4, RZ ;  /* 0x0000000409037c24 */ /* 0x000fe4000f8e02ff */
[----:B------:R-:W-:-:S04]  /*1b60*/  IMAD.WIDE.U32 R4, R34, UR4, R6 ;  /* 0x0000000422047c25 */ /* 0x000fc8000f8e0006 */
[----:B------:R-:W-:Y:S01]  /*1b70*/  IMAD R3, R34, UR5, R3 ;  /* 0x0000000522037c24 */ /* 0x000fe2000f8e0203 */
[----:B------:R-:W-:Y:S01]  /*1b80*/  ULDC.64 UR4, c[0x0][0x310] ;  /* 0x0000c40000047ab9 */ /* 0x000fe20000000a00 */
[----:B------:R-:W-:-:S04]  /*1b90*/  IMAD.WIDE.U32 R6, R19, R30, R16 ;  /* 0x0000001e13067225 */ /* 0x000fc800078e0010 */
[----:B------:R-:W-:Y:S02]  /*1ba0*/  IMAD.IADD R5, R5, 0x1, R3 ;  /* 0x0000000105057824 */ /* 0x000fe400078e0203 */
[----:B------:R-:W-:Y:S02]  /*1bb0*/  VIADD R13, R16, 0xe0 ;  /* 0x000000e0100d7836 */ /* 0x000fe40000000000 */
[----:B--2---:R-:W-:-:S04]  /*1bc0*/  IMAD.WIDE.U32 R64, R19, R68, R22 ;  /* 0x0000004413407225 */ /* 0x004fc800078e0016 */
[----:B------:R-:W-:Y:S02]  /*1bd0*/  IMAD.MOV.U32 R75, RZ, RZ, 0x20 ;  /* 0x00000020ff4b7424 */ /* 0x000fe400078e00ff */
[----:B------:R-:W-:Y:S01]  /*1be0*/  VIADD R98, R44, 0x8 ;  /* 0x000000082c627836 */ /* 0x000fe20000000000 */
[----:B------:R-:W-:Y:S01]  /*1bf0*/  SHF.R.U32.HI R44, RZ, 0x3, R210 ;  /* 0x00000003ff2c7819 */ /* 0x000fe200000116d2 */
[----:B------:R-:W-:Y:S02]  /*1c00*/  IMAD R43, R31, 0x60, RZ ;  /* 0x000000601f2b7824 */ /* 0x000fe400078e02ff */
[----:B----4-:R-:W-:Y:S02]  /*1c10*/  IMAD R79, R39, 0x60, RZ ;  /* 0x00000060274f7824 */ /* 0x010fe400078e02ff */
[----:B------:R-:W-:Y:S02]  /*1c20*/  IMAD R45, R69, 0x60, RZ ;  /* 0x00000060452d7824 */ /* 0x000fe400078e02ff */
[----:B---3--:R-:W-:Y:S01]  /*1c30*/  IMAD.SHL.U32 R76, R47, 0x2, RZ ;  /* 0x000000022f4c7824 */ /* 0x008fe200078e00ff */
[----:B------:R-:W-:-:S02]  /*1c40*/  SHF.R.S32.HI R0, RZ, 0x1f, R35 ;  /* 0x0000001fff007819 */ /* 0x000fc40000011423 */
[----:B------:R-:W-:Y:S02]  /*1c50*/  SEL R21, R35, RZ, !P0 ;  /* 0x000000ff23157207 */ /* 0x000fe40004000000 */
[----:B------:R-:W-:Y:S02]  /*1c60*/  SEL R12, R0, RZ, !P0 ;  /* 0x000000ff000c7207 */ /* 0x000fe40004000000 */
[----:B-----5:R-:W-:Y:S01]  /*1c70*/  SHF.R.S32.HI R35, RZ, 0x1f, R28 ;  /* 0x0000001fff237819 */ /* 0x020fe2000001141c */
[----:B------:R-:W-:-:S04]  /*1c80*/  IMAD.WIDE.U32 R14, R21, UR4, R4 ;  /* 0x00000004150e7c25 */ /* 0x000fc8000f8e0004 */
[----:B------:R-:W-:Y:S01]  /*1c90*/  IMAD R0, R12, UR4, RZ ;  /* 0x000000040c007c24 */ /* 0x000fe2000f8e02ff */
[----:B------:R-:W-:Y:S01]  /*1ca0*/  IADD3 R4, P0, R14, R6, RZ ;  /* 0x000000060e047210 */ /* 0x000fe20007f1e0ff */
[----:B------:R-:W-:Y:S02]  /*1cb0*/  VIADD R5, R16, 0x20 ;  /* 0x0000002010057836 */ /* 0x000fe40000000000 */
[----:B------:R-:W-:Y:S01]  /*1cc0*/  IMAD R3, R21, UR5, R0 ;  /* 0x0000000515037c24 */ /* 0x000fe2000f8e0200 */
[----:B------:R-:W-:Y:S05]  /*1cd0*/  @!P6 WARPSYNC.ALL ;  /* 0x000000000000e948 */ /* 0x000fea0003800000 */
[----:B------:R-:W-:Y:S01]  /*1ce0*/  ULDC UR4, c[0x0][0x320] ;  /* 0x0000c80000047ab9 */ /* 0x000fe20000000800 */
[----:B------:R-:W-:Y:S01]  /*1cf0*/  IMAD R0, R19, R31, R8 ;  /* 0x0000001f13007224 */ /* 0x000fe200078e0208 */
[----:B------:R-:W-:Y:S01]  /*1d00*/  @!P6 BAR.SYNC.DEFER_BLOCKING 0x9, 0x100 ;  /* 0x024400000000eb1d */ /* 0x000fe20000010000 */
[----:B------:R-:W-:Y:S01]  /*1d10*/  IMAD.IADD R3, R15, 0x1, R3 ;  /* 0x000000010f037824 */ /* 0x000fe200078e0203 */
[----:B------:R-:W-:Y:S01]  /*1d20*/  ISETP.GE.AND P1, PT, R5, UR4, PT ;  /* 0x0000000405007c0c */ /* 0x000fe2000bf26270 */
[----:B------:R-:W-:Y:S01]  /*1d30*/  IMAD R40, R35, R68, RZ ;  /* 0x0000004423287224 */ /* 0x000fe200078e02ff */
        /* <DEDUP_REMOVED lines=14> */
[----:B------:R-:W-:Y:S01]  /*1e20*/  SEL R9, RZ, 0x4, P0 ;  /* 0x00000004ff097807 */ /* 0x000fe20000000000 */
[----:B------:R-:W-:Y:S01]  /*1e30*/  IMAD R85, R28, R69, R40 ;  /* 0x000000451c557224 */ /* 0x000fe200078e0228 */
        /* <DEDUP_REMOVED lines=11> */
[----:B------:R-:W-:Y:S01]  /*1ef0*/  IMAD.SHL.U32 R12, R30, 0x40, RZ ;  /* 0x000000401e0c7824 */ /* 0x000fe200078e00ff */
[----:B------:R-:W-:Y:S01]  /*1f00*/  ISETP.GE.AND P0, PT, R16, R47, PT ;  /* 0x0000002f1000720c */ /* 0x000fe20003f06270 */
[----:B------:R-:W-:Y:S01]  /*1f10*/  IMAD R91, R21, UR5, R10 ;  /* 0x00000005155b7c24 */ /* 0x000fe2000f8e020a */
[----:B------:R-:W-:Y:S01]  /*1f20*/  LOP3.LUT R93, R9, R8, RZ, 0xfc, !PT ;  /* 0x00000008095d7212 */ /* 0x000fe200078efcff */
[----:B------:R-:W-:Y:S01]  /*1f30*/  IMAD R8, R225, R68, RZ ;  /* 0x00000044e1087224 */ /* 0x000fe200078e02ff */
[----:B------:R-:W-:Y:S01]  /*1f40*/  SEL R13, R47, RZ, P0 ;  /* 0x000000ff2f0d7207 */ /* 0x000fe20000000000 */
[----:B------:R-:W-:Y:S01]  /*1f50*/  IMAD.WIDE.U32 R20, R21, UR4, R6 ;  /* 0x0000000415147c25 */ /* 0x000fe2000f8e0006 */
[----:B------:R-:W-:Y:S01]  /*1f60*/  IADD3 R70, P2, R19, R70, RZ ;  /* 0x0000004613467210 */ /* 0x000fe20007f5e0ff */
[----:B------:R-:W-:Y:S01]  /*1f70*/  ULDC UR4, c[0x0][0x2f4] ;  /* 0x0000bd0000047ab9 */ /* 0x000fe20000000800 */
[----:B------:R-:W-:Y:S01]  /*1f80*/  LOP3.LUT P1, RZ, R227, 0x4, RZ, 0xc0, !PT ;  /* 0x00000004e3ff7812 */ /* 0x000fe2000782c0ff */
[----:B------:R-:W-:Y:S01]  /*1f90*/  IMAD R67, R19, R69, R8 ;  /* 0x0000004513437224 */ /* 0x000fe200078e0208 */
[----:B------:R-:W-:Y:S01]  /*1fa0*/  SEL R92, RZ, 0xffffff80, P3 ;  /* 0xffffff80ff5c7807 */ /* 0x000fe20001800000 */
[----:B------:R-:W-:Y:S01]  /*1fb0*/  IMAD R6, R225, R38, RZ ;  /* 0x00000026e1067224 */ /* 0x000fe200078e02ff */
[----:B------:R-:W-:Y:S01]  /*1fc0*/  SEL R75, R75, 0xffffffe0, !P1 ;  /* 0xffffffe04b4b7807 */ /* 0x000fe20004800000 */
[----:B------:R-:W-:Y:S01]  /*1fd0*/  IMAD.WIDE.U32 R8, R19, R68, R16 ;  /* 0x0000004413087225 */ /* 0x000fe200078e0010 */
[----:B------:R-:W-:-:S02]  /*1fe0*/  LOP3.LUT R92, R93, 0x80, R92, 0xc8, !PT ;  /* 0x000000805d5c7812 */ /* 0x000fc400078ec85c */
[----:B------:R-:W-:Y:S01]  /*1ff0*/  ISETP.GE.AND P1, PT, R16, UR4, PT ;  /* 0x0000000410007c0c */ /* 0x000fe2000bf26270 */
[----:B------:R-:W-:Y:S01]  /*2000*/  IMAD.IADD R65, R65, 0x1, R67 ;  /* 0x0000000141417824 */ /* 0x000fe200078e0243 */
[----:B------:R-:W-:Y:S01]  /*2010*/  LOP3.LUT R93, R93, 0x40, RZ, 0xc0, !PT ;  /* 0x000000405d5d7812 */ /* 0x000fe200078ec0ff */
[----:B------:R-:W-:Y:S02]  /*2020*/  IMAD R37, R19, R39, R6 ;  /* 0x0000002713257224 */ /* 0x000fe400078e0206 */
[----:B------:R-:W-:Y:S02]  /*2030*/  IMAD.IADD R67, R67, 0x1, R9 ;  /* 0x0000000143437824 */ /* 0x000fe400078e0209 */
[----:B------:R-:W-:-:S04]  /*2040*/  IMAD.WIDE.U32 R6, R19, R38, R22 ;  /* 0x0000002613067225 */ /* 0x000fc800078e0016 */
[----:B------:R-:W-:Y:S02]  /*2050*/  IMAD.SHL.U32 R9, R227, 0x40, RZ ;  /* 0x00000040e3097824 */ /* 0x000fe400078e00ff */
[----:B------:R-:W-:-:S03]  /*2060*/  IMAD.WIDE.U32 R10, R19, R38, R16 ;  /* 0x00000026130a7225 */ /* 0x000fc600078e0010 */
[----:B------:R-:W-:Y:S01]  /*2070*/  LOP3.LUT R9, R9, 0x1c0, RZ, 0xc0, !PT ;  /* 0x000001c009097812 */ /* 0x000fe200078ec0ff */
[----:B------:R-:W-:Y:S02]  /*2080*/  IMAD.IADD R13, R16, 0x1, R13 ;  /* 0x00000001100d7824 */ /* 0x000fe400078e020d */
[----:B------:R-:W-:Y:S01]  /*2090*/  IMAD.IADD R7, R7, 0x1, R37 ;  /* 0x0000000107077824 */ /* 0x000fe200078e0225 */
[----:B------:R-:W-:Y:S01]  /*20a0*/  LOP3.LUT R41, R9, 0x18, R16, 0xf8, !PT ;  /* 0x0000001809297812 */ /* 0x000fe200078ef810 */
[----:B------:R-:W-:Y:S01]  /*20b0*/  IMAD.MOV.U32 R36, RZ, RZ, R10 ;  /* 0x000000ffff247224 */ /* 0x000fe200078e000a */
[----:B------:R-:W-:Y:S01]  /*20c0*/  SHF.R.S32.HI R10, RZ, 0x1f, R13 ;  /* 0x0000001fff0a7819 */ /* 0x000fe2000001140d */
[----:B------:R-:W-:Y:S02]  /*20d0*/  IMAD.MOV.U32 R66, RZ, RZ, R8 ;  /* 0x000000ffff427224 */ /* 0x000fe400078e0008 */
[-C--:B------:R-:W-:Y:S01]  /*20e0*/  IMAD R8, R35, R38.reuse, RZ ;  /* 0x0000002623087224 */ /* 0x080fe200078e02ff */
[----:B------:R-:W-:Y:S01]  /*20f0*/  LEA.HI R87, R10, R13, RZ, 0x3 ;  /* 0x0000000d0a577211 */ /* 0x000fe200078f18ff */
[----:B------:R-:W-:Y:S01]  /*2100*/  IMAD.WIDE.U32 R34, R28, R38, R6 ;  /* 0x000000261c227225 */ /* 0x000fe200078e0006 */
[----:B------:R-:W-:-:S02]  /*2110*/  SHF.R.U32.HI R6, RZ, 0x3, R9 ;  /* 0x00000003ff067819 */ /* 0x000fc40000011609 */
[----:B------:R-:W-:Y:S01]  /*2120*/  SHF.L.U64.HI R13, R30, 0x6, R31 ;  /* 0x000000061e0d7819 */ /* 0x000fe2000001021f */
[----:B------:R-:W-:Y:S01]  /*2130*/  IMAD.X R71, R225, 0x1, R42, P2 ;  /* 0x00000001e1477824 */ /* 0x000fe200010e062a */
[-C--:B------:R-:W-:Y:S01]  /*2140*/  LOP3.LUT R40, R41, R6.reuse, RZ, 0x3c, !PT ;  /* 0x0000000629287212 */ /* 0x080fe200078e3cff */
[----:B------:R-:W-:Y:S01]  /*2150*/  IMAD.IADD R37, R37, 0x1, R11 ;  /* 0x0000000125257824 */ /* 0x000fe200078e020b */
[--C-:B------:R-:W-:Y:S01]  /*2160*/  LOP3.LUT R41, R9, 0x38, R87.reuse, 0xf8, !PT ;  /* 0x0000003809297812 */ /* 0x100fe200078ef857 */
[----:B------:R-:W-:Y:S01]  /*2170*/  IMAD R83, R28, R39, R8 ;  /* 0x000000271c537224 */ /* 0x000fe200078e0208 */
[----:B------:R-:W-:Y:S01]  /*2180*/  LOP3.LUT R42, R210, 0x38, R87, 0xf8, !PT ;  /* 0x00000038d22a7812 */ /* 0x000fe200078ef857 */
[----:B------:R-:W-:Y:S01]  /*2190*/  IMAD R77, R211, 0x200, R40 ;  /* 0x00000200d34d7824 */ /* 0x000fe200078e0228 */
[----:B------:R-:W-:Y:S01]  /*21a0*/  LOP3.LUT R40, R41, R6, RZ, 0x3c, !PT ;  /* 0x0000000629287212 */ /* 0x000fe200078e3cff */
[C---:B------:R-:W-:Y:S01]  /*21b0*/  IMAD.SHL.U32 R10, R38.reuse, 0x40, RZ ;  /* 0x00000040260a7824 */ /* 0x040fe200078e00ff */
[----:B------:R-:W-:Y:S01]  /*21c0*/  SHF.L.U64.HI R11, R38, 0x6, R39 ;  /* 0x00000006260b7819 */ /* 0x000fe20000010227 */
[----:B------:R-:W-:Y:S01]  /*21d0*/  IMAD.WIDE.U32 R36, R28, R38, R36 ;  /* 0x000000261c247225 */ /* 0x000fe200078e0024 */
[----:B------:R-:W-:-:S02]  /*21e0*/  SHF.L.U64.HI R8, R68, 0x6, R69 ;  /* 0x0000000644087819 */ /* 0x000fc40000010245 */
[----:B------:R-:W-:Y:S01]  /*21f0*/  SHF.R.S32.HI R86, RZ, 0x3, R87 ;  /* 0x00000003ff567819 */ /* 0x000fe20000011457 */
[----:B------:R-:W-:Y:S01]  /*2200*/  IMAD.SHL.U32 R7, R68, 0x40, RZ ;  /* 0x0000004044077824 */ /* 0x000fe200078e00ff */
[----:B------:R-:W-:Y:S01]  /*2210*/  LOP3.LUT R41, R42, R44, RZ, 0x3c, !PT ;  /* 0x0000002c2a297212 */ /* 0x000fe200078e3cff */
[CC--:B------:R-:W-:Y:S01]  /*2220*/  IMAD.WIDE.U32 R64, R28.reuse, R68.reuse, R64 ;  /* 0x000000441c407225 */ /* 0x0c0fe200078e0040 */
[----:B------:R-:W-:Y:S02]  /*2230*/  LOP3.LUT R87, R87, 0xfffffff8, RZ, 0xc0, !PT ;  /* 0xfffffff857577812 */ /* 0x000fe400078ec0ff */
[----:B------:R-:W-:Y:S01]  /*2240*/  ISETP.GE.AND P2, PT, R5, UR4, PT ;  /* 0x0000000405007c0c */ /* 0x000fe2000bf46270 */
[----:B------:R-:W-:Y:S01]  /*2250*/  IMAD.WIDE.U32 R66, R28, R68, R66 ;  /* 0x000000441c427225 */ /* 0x000fe200078e0042 */
[----:B------:R-:W-:-:S03]  /*2260*/  SHF.R.S32.HI R88, RZ, 0x1f, R87 ;  /* 0x0000001fff587819 */ /* 0x000fc60000011457 */
[----:B------:R-:W-:-:S04]  /*2270*/  IMAD.WIDE.U32 R30, R30, 0x60, RZ ;  /* 0x000000601e1e7825 */ /* 0x000fc800078e00ff */
[----:B------:R-:W-:-:S04]  /*2280*/  IMAD.WIDE.U32 R38, R38, 0x60, RZ ;  /* 0x0000006026267825 */ /* 0x000fc800078e00ff */
[----:B------:R-:W-:-:S04]  /*2290*/  IMAD.WIDE.U32 R68, R68, 0x60, RZ ;  /* 0x0000006044447825 */ /* 0x000fc800078e00ff */
[----:B------:R-:W-:Y:S02]  /*22a0*/  IMAD.IADD R82, R35, 0x1, R83 ;  /* 0x0000000123527824 */ /* 0x000fe400078e0253 */
[----:B------:R-:W-:Y:S02]  /*22b0*/  IMAD.IADD R84, R65, 0x1, R85 ;  /* 0x0000000141547824 */ /* 0x000fe400078e0255 */
[----:B------:R-:W-:Y:S02]  /*22c0*/  IMAD.IADD R78, R31, 0x1, R43 ;  /* 0x000000011f4e7824 */ /* 0x000fe400078e022b */
[----:B------:R-:W-:Y:S02]  /*22d0*/  IMAD.IADD R79, R39, 0x1, R79 ;  /* 0x00000001274f7824 */ /* 0x000fe400078e024f */
[----:B------:R-:W-:Y:S02]  /*22e0*/  IMAD.IADD R80, R69, 0x1, R45 ;  /* 0x0000000145507824 */ /* 0x000fe400078e022d */
[----:B------:R-:W-:-:S02]  /*22f0*/  IMAD.IADD R81, R75, 0x1, R77 ;  /* 0x000000014b517824 */ /* 0x000fc400078e024d */
[----:B------:R-:W-:Y:S02]  /*2300*/  IMAD.IADD R83, R83, 0x1, R37 ;  /* 0x0000000153537824 */ /* 0x000fe400078e0225 */
[----:B------:R-:W-:Y:S02]  /*2310*/  IMAD.IADD R85, R85, 0x1, R67 ;  /* 0x0000000155557824 */ /* 0x000fe400078e0243 */
[----:B------:R-:W-:Y:S02]  /*2320*/  IMAD R89, R211, 0x200, R40 ;  /* 0x00000200d3597824 */ /* 0x000fe400078e0228 */
[----:B------:R-:W-:Y:S02]  /*2330*/  IMAD.IADD R90, R212, 0x1, R41 ;  /* 0x00000001d45a7824 */ /* 0x000fe400078e0229 */
[----:B------:R-:W-:-:S07]  /*2340*/  IMAD.IADD R91, R21, 0x1, R91 ;  /* 0x00000001155b7824 */ /* 0x000fce00078e025b */
.L_x_10433:
        /* <DEDUP_REMOVED lines=9> */
[-C--:B------:R-:W-:Y:S01]  /*23e0*/  IADD3 R26, P3, P4, R4, R102.reuse, R12 ;  /* 0x00000066041a7210 */ /* 0x080fe20007c7e00c */
[----:B------:R-:W-:Y:S01]  /*23f0*/  IMAD R104, R2, 0x1800, R81 ;  /* 0x0000180002687824 */ /* 0x000fe200078e0251 */
[----:B------:R-:W-:Y:S01]  /*2400*/  IADD3 R41, P5, R4, R102, RZ ;  /* 0x0000006604297210 */ /* 0x000fe20007fbe0ff */
[----:B------:R-:W-:Y:S02]  /*2410*/  IMAD.IADD R59, R103, 0x1, R59 ;  /* 0x00000001673b7824 */ /* 0x000fe400078e023b */
[----:B------:R-:W-:Y:S01]  /*2420*/  IMAD R106, R2, 0x1800, R77 ;  /* 0x00001800026a7824 */ /* 0x000fe200078e024d */
[----:B------:R-:W-:Y:S01]  /*2430*/  LEA R104, R104, R25, 0x1 ;  /* 0x0000001968687211 */ /* 0x000fe200078e08ff */
[----:B------:R-:W-:Y:S01]  /*2440*/  IMAD.X R42, R59, 0x1, R0, P5 ;  /* 0x000000013b2a7824 */ /* 0x000fe200028e0600 */
[----:B------:R-:W-:Y:S01]  /*2450*/  IADD3.X R40, R0, R59, R13, P3, P4 ;  /* 0x0000003b00287210 */ /* 0x000fe20001fe840d */
[----:B------:R-:W-:Y:S01]  /*2460*/  IMAD R106, R106, 0x2, R25 ;  /* 0x000000026a6a7824 */ /* 0x000fe200078e0219 */
[----:B0-----:R-:W-:-:S02]  /*2470*/  LEA R48, P3, R26, R100, 0x1 ;  /* 0x000000641a307211 */ /* 0x001fc400078608ff */
[----:B------:R-:W-:Y:S02]  /*2480*/  LEA R50, P5, R41, R100, 0x1 ;  /* 0x0000006429327211 */ /* 0x000fe400078a08ff */
        /* <DEDUP_REMOVED lines=48> */
.L_x_10390:
[----:B------:R-:W-:Y:S05]  /*2790*/  BSYNC B1 ;  /* 0x0000000000017941 */ /* 0x000fea0003800000 */
.L_x_10389:
        /* <DEDUP_REMOVED lines=28> */
.L_x_10392:
[----:B------:R-:W-:Y:S05]  /*2960*/  BSYNC B1 ;  /* 0x0000000000017941 */ /* 0x000fea0003800000 */
.L_x_10391:
[----:B0-----:R-:W-:Y:S01]  /*2970*/  IMAD.MOV.U32 R40, RZ, RZ, R60 ;  /* 0x000000ffff287224 */ /* 0x001fe200078e003c */
[----:B------:R-:W-:Y:S01]  /*2980*/  ISETP.NE.AND P3, PT, R203, 0x3, PT ;  /* 0x00000003cb00780c */ /* 0x000fe20003f65270 */
[----:B------:R-:W-:Y:S01]  /*2990*/  IMAD.MOV.U32 R41, RZ, RZ, R61 ;  /* 0x000000ffff297224 */ /* 0x000fe200078e003d */
[----:B------:R-:W-:Y:S01]  /*29a0*/  PRMT R107, R101, 0x5410, R100 ;  /* 0x00005410656b7816 */ /* 0x000fe20000000064 */
[----:B------:R-:W-:Y:S02]  /*29b0*/  IMAD.MOV.U32 R42, RZ, RZ, R62 ;  /* 0x000000ffff2a7224 */ /* 0x000fe400078e003e */
[----:B------:R-:W-:Y:S01]  /*29c0*/  IMAD.MOV.U32 R43, RZ, RZ, R63 ;  /* 0x000000ffff2b7224 */ /* 0x000fe200078e003f */
[----:B------:R-:W-:Y:S01]  /*29d0*/  PRMT R115, R40, 0x5410, R41 ;  /* 0x0000541028737816 */ /* 0x000fe20000000029 */
[----:B------:R-:W-:Y:S02]  /*29e0*/  IMAD.MOV.U32 R40, RZ, RZ, R56 ;  /* 0x000000ffff287224 */ /* 0x000fe400078e0038 */
[----:B------:R-:W-:Y:S01]  /*29f0*/  IMAD.MOV.U32 R41, RZ, RZ, R57 ;  /* 0x000000ffff297224 */ /* 0x000fe200078e0039 */
[----:B------:R-:W-:Y:S01]  /*2a00*/  PRMT R118, R42, 0x5410, R43 ;  /* 0x000054102a767816 */ /* 0x000fe2000000002b */
[----:B-----5:R-:W-:-:S02]  /*2a10*/  IMAD.MOV.U32 R42, RZ, RZ, R52 ;  /* 0x000000ffff2a7224 */ /* 0x020fc400078e0034 */
        /* <DEDUP_REMOVED lines=14> */
.L_x_10393:
[----:B------:R-:W-:Y:S01]  /*2b00*/  IMAD R94, R2, 0x8, R18 ;  /* 0x00000008025e7824 */ /* 0x000fe200078e0212 */
[----:B------:R-:W-:Y:S01]  /*2b10*/  SHF.L.U32 R108, R201, 0x1f, RZ ;  /* 0x0000001fc96c7819 */ /* 0x000fe200000006ff */
[----:B------:R-:W-:Y:S03]  /*2b20*/  BSSY B1, `(.L_x_10394) ;  /* 0x0000003000017945 */ /* 0x000fe60003800000 */
[----:B------:R-:W0:Y:S02]  /*2b30*/  SYNCS.PHASECHK.TRANS64.TRYWAIT P6, [R94+URZ+0x32490], R108 ;  /* 0x0324906c5e0075a7 */ /* 0x000e2400080c017f */
[----:B0-----:R-:W-:Y:S05]  /*2b40*/  @!P6 BRA `(.L_x_10395) ;  /* 0x0000015c00ece947 */ /* 0x001fea0003800000 */
.L_x_10679:
[----:B------:R-:W-:Y:S05]  /*2b50*/  BSYNC B1 ;  /* 0x0000000000017941 */ /* 0x000fea0003800000 */
.L_x_10394:
        /* <DEDUP_REMOVED lines=49> */
.L_x_10401:
[----:B------:R-:W-:Y:S05]  /*2e70*/  BSYNC B3 ;  /* 0x0000000000037941 */ /* 0x000fea0003800000 */
.L_x_10400:
[----:B--2---:R1:W-:Y:S02]  /*2e80*/  STG.E.128 desc[UR60][R50.64], R40 ;  /* 0x0000002832007986 */ /* 0x0043e4000c101d3c */
.L_x_10399:
[----:B------:R-:W-:Y:S05]  /*2e90*/  BSYNC B2 ;  /* 0x0000000000027941 */ /* 0x000fea0003800000 */
.L_x_10398:
        /* <DEDUP_REMOVED lines=13> */
[--C-:B------:R-:W-:Y:S02]  /*2f70*/  HADD2.F32 R57, -RZ, R43.reuse.H1_H1 ;  /* 0x3000002bff397230 */ /* 0x100fe40000004100 */
[----:B------:R-:W-:Y:S01]  /*2f80*/  FMUL.FTZ R110, R42, R59 ;  /* 0x0000003b2a6e7220 */ /* 0x000fe20000410000 */
[----:B------:R-:W-:Y:S02]  /*2f90*/  HADD2.F32 R43, -RZ, R43.H0_H0 ;  /* 0x2000002bff2b7230 */ /* 0x000fe40000004100 */
[----:B------:R-:W-:Y:S02]  /*2fa0*/  HADD2.F32 R41, -RZ, R41.H0_H0 ;  /* 0x20000029ff297230 */ /* 0x000fe40000004100 */
[-C--:B------:R-:W-:Y:S01]  /*2fb0*/  FMUL.FTZ R112, R57, R62.reuse ;  /* 0x0000003e39707220 */ /* 0x080fe20000410000 */
[----:B------:R-:W-:Y:S02]  /*2fc0*/  HADD2.F32 R58, -RZ, R58.H0_H0 ;  /* 0x2000003aff3a7230 */ /* 0x000fe40000004100 */
[----:B------:R-:W-:Y:S01]  /*2fd0*/  FMUL.FTZ R62, R43, R62 ;  /* 0x0000003e2b3e7220 */ /* 0x000fe20000410000 */
[----:B------:R-:W-:-:S02]  /*2fe0*/  HADD2.F32 R60, -RZ, R60.H0_H0 ;  /* 0x2000003cff3c7230 */ /* 0x000fc40000004100 */
[C---:B------:R-:W-:Y:S01]  /*2ff0*/  FMUL.FTZ R59, R41.reuse, R59 ;  /* 0x0000003b293b7220 */ /* 0x040fe20000410000 */
[----:B------:R-:W-:Y:S01]  /*3000*/  FFMA.FTZ R110, R41, R58, -R110 ;  /* 0x0000003a296e7223 */ /* 0x000fe2000001086e */
[--C-:B------:R-:W-:Y:S02]  /*3010*/  HADD2.F32 R41, -RZ, R40.reuse.H1_H1 ;  /* 0x30000028ff297230 */ /* 0x100fe40000004100 */
[----:B------:R-:W-:Y:S01]  /*3020*/  FFMA.FTZ R63, R57, R60, R62 ;  /* 0x0000003c393f7223 */ /* 0x000fe2000001003e */
[----:B------:R-:W-:Y:S01]  /*3030*/  FFMA.FTZ R61, R42, R58, R59 ;  /* 0x0000003a2a3d7223 */ /* 0x000fe2000001003b */
[--C-:B------:R-:W-:Y:S02]  /*3040*/  HADD2.F32 R57, -RZ, R109.reuse.H0_H0 ;  /* 0x2000006dff397230 */ /* 0x100fe40000004100 */
[----:B------:R-:W-:Y:S01]  /*3050*/  FFMA.FTZ R112, R43, R60, -R112 ;  /* 0x0000003c2b707223 */ /* 0x000fe20000010870 */
[----:B------:R-:W-:Y:S02]  /*3060*/  HADD2.F32 R40, -RZ, R40.H0_H0 ;  /* 0x20000028ff287230 */ /* 0x000fe40000004100 */
[----:B------:R-:W-:-:S02]  /*3070*/  HADD2.F32 R109, -RZ, R109.H1_H1 ;  /* 0x3000006dff6d7230 */ /* 0x000fc40000004100 */
[CC--:B------:R-:W-:Y:S01]  /*3080*/  FMUL.FTZ R59, R41.reuse, R57.reuse ;  /* 0x00000039293b7220 */ /* 0x0c0fe20000410000 */
[--C-:B------:R-:W-:Y:S02]  /*3090*/  HADD2.F32 R42, -RZ, R56.reuse.H1_H1 ;  /* 0x30000038ff2a7230 */ /* 0x100fe40000004100 */
[----:B------:R-:W-:Y:S01]  /*30a0*/  FMUL.FTZ R58, R40, R57 ;  /* 0x00000039283a7220 */ /* 0x000fe20000410000 */
[----:B------:R-:W-:Y:S02]  /*30b0*/  HADD2.F32 R56, -RZ, R56.H0_H0 ;  /* 0x20000038ff387230 */ /* 0x000fe40000004100 */
        /* <DEDUP_REMOVED lines=12> */
.L_x_10403:
[----:B------:R-:W-:Y:S05]  /*3180*/  BSYNC B2 ;  /* 0x0000000000027941 */ /* 0x000fea0003800000 */
.L_x_10402:
[----:B--2---:R2:W-:Y:S02]  /*3190*/  STG.E.128 desc[UR60][R50.64+0x40], R40 ;  /* 0x0000402832007986 */ /* 0x0045e4000c101d3c */
.L_x_10397:
[----:B------:R-:W-:Y:S05]  /*31a0*/  BSYNC B1 ;  /* 0x0000000000017941 */ /* 0x000fea0003800000 */
.L_x_10396:
        /* <DEDUP_REMOVED lines=48> */
.L_x_10408:
[----:B------:R-:W-:Y:S05]  /*34b0*/  BSYNC B2 ;  /* 0x0000000000027941 */ /* 0x000fea0003800000 */
.L_x_10407:
[----:B--2---:R3:W-:Y:S02]  /*34c0*/  STG.E.128 desc[UR60][R48.64], R40 ;  /* 0x0000002830007986 */ /* 0x0047e4000c101d3c */
.L_x_10406:
[----:B------:R-:W-:Y:S05]  /*34d0*/  BSYNC B1 ;  /* 0x0000000000017941 */ /* 0x000fea0003800000 */
.L_x_10405:
        /* <DEDUP_REMOVED lines=46> */
.L_x_10410:
[----:B------:R-:W-:Y:S05]  /*37c0*/  BSYNC B1 ;  /* 0x0000000000017941 */ /* 0x000fea0003800000 */
.L_x_10409:
[----:B--2---:R1:W-:Y:S01]  /*37d0*/  STG.E.128 desc[UR60][R48.64+0x40], R40 ;  /* 0x0000402830007986 */ /* 0x0043e2000c101d3c */
[----:B------:R-:W-:Y:S05]  /*37e0*/  BRA `(.L_x_10404) ;  /* 0x00000014006c7947 */ /* 0x000fea0003800000 */
.L_x_10388:
        /* <DEDUP_REMOVED lines=24> */
[----:B------:R2:W3:Y:S05]  /*3970*/  @!P4 LDG.E.128 R44, desc[UR60][R50.64] ;  /* 0x0000003c322cc981 */ /* 0x0004ea000c1e1d00 */
[----:B------:R4:W5:Y:S01]  /*3980*/  @!P4 LDG.E.128 R40, desc[UR60][R48.64] ;  /* 0x0000003c3028c981 */ /* 0x000962000c1e1d00 */
[----:B0-----:R-:W-:-:S04]  /*3990*/  @!P3 LEA R52, P4, R58, R52, 0x1 ;  /* 0x000000343a34b211 */ /* 0x001fc800078808ff */
[----:B------:R-:W-:Y:S02]  /*39a0*/  @!P3 LEA.HI.X R53, R58, R53, R60, 0x1, P4 ;  /* 0x000000353a35b211 */ /* 0x000fe400020f0c3c */
[----:B--2---:R-:W-:Y:S02]  /*39b0*/  CS2R R50, SRZ ;  /* 0x0000000000327805 */ /* 0x004fe4000001ff00 */
[C---:B-1----:R-:W-:Y:S02]  /*39c0*/  @!P3 LEA R56, P4, R54.reuse, R56, 0x1 ;  /* 0x000000383638b211 */ /* 0x042fe400078808ff */
[----:B----4-:R-:W-:Y:S02]  /*39d0*/  CS2R R48, SRZ ;  /* 0x0000000000307805 */ /* 0x010fe4000001ff00 */
[----:B------:R-:W-:Y:S02]  /*39e0*/  @!P3 LEA.HI.X R57, R54, R57, R55, 0x1, P4 ;  /* 0x000000393639b211 */ /* 0x000fe400020f0c37 */
[----:B------:R-:W-:-:S02]  /*39f0*/  CS2R R54, SRZ ;  /* 0x0000000000367805 */ /* 0x000fc4000001ff00 */
[----:B------:R0:W2:Y:S02]  /*3a00*/  @!P3 LDG.E.128 R48, desc[UR60][R52.64] ;  /* 0x0000003c3430b981 */ /* 0x0000a4000c1e1d00 */
[----:B0-----:R-:W-:-:S06]  /*3a10*/  CS2R R52, SRZ ;  /* 0x0000000000347805 */ /* 0x001fcc000001ff00 */
[----:B------:R3:W4:Y:S01]  /*3a20*/  @!P3 LDG.E.128 R52, desc[UR60][R56.64] ;  /* 0x0000003c3834b981 */ /* 0x000722000c1e1d00 */
[----:B------:R-:W-:Y:S02]  /*3a30*/  ISETP.NE.AND P3, PT, R203, 0x3, PT ;  /* 0x00000003cb00780c */ /* 0x000fe40003f65270 */
[----:B------:R-:W-:Y:S01]  /*3a40*/  ISETP.GE.AND P4, PT, R16, R105, PT ;  /* 0x000000691000720c */ /* 0x000fe20003f86270 */
[----:B-----5:R-:W-:Y:S02]  /*3a50*/  IMAD.MOV.U32 R60, RZ, RZ, R43 ;  /* 0x000000ffff3c7224 */ /* 0x020fe400078e002b */
        /* <DEDUP_REMOVED lines=8> */
[----:B------:R-:W-:Y:S01]  /*3ae0*/  IMAD.MOV.U32 R60, RZ, RZ, R45 ;  /* 0x000000ffff3c7224 */ /* 0x000fe200078e002d */
[----:B------:R-:W-:Y:S01]  /*3af0*/  PRMT R122, R62, 0x7610, R122 ;  /* 0x000076103e7a7816 */ /* 0x000fe2000000007a */
[----:B------:R-:W-:Y:S01]  /*3b00*/  IMAD.MOV.U32 R58, RZ, RZ, R46 ;  /* 0x000000ffff3a7224 */ /* 0x000fe200078e002e */
[----:B------:R-:W-:Y:S01]  /*3b10*/  PRMT R126, R126, 0x5410, R56 ;  /* 0x000054107e7e7816 */ /* 0x000fe20000000038 */
[----:B--2---:R-:W-:Y:S01]  /*3b20*/  IMAD.MOV.U32 R56, RZ, RZ, R50 ;  /* 0x000000ffff387224 */ /* 0x004fe200078e0032 */
[----:B------:R-:W-:Y:S01]  /*3b30*/  PRMT R121, R121, 0x5410, R57 ;  /* 0x0000541079797816 */ /* 0x000fe20000000039 */
[----:B------:R-:W-:Y:S01]  /*3b40*/  IMAD.MOV.U32 R57, RZ, RZ, R51 ;  /* 0x000000ffff397224 */ /* 0x000fe200078e0033 */
[----:B------:R-:W-:Y:S01]  /*3b50*/  PRMT R122, R122, 0x5410, R60 ;  /* 0x000054107a7a7816 */ /* 0x000fe2000000003c */
[----:B------:R-:W-:Y:S01]  /*3b60*/  IMAD.MOV.U32 R60, RZ, RZ, R49 ;  /* 0x000000ffff3c7224 */ /* 0x000fe200078e0031 */
[----:B------:R-:W-:-:S02]  /*3b70*/  PRMT R120, R58, 0x7610, R120 ;  /* 0x000076103a787816 */ /* 0x000fc40000000078 */
[----:B------:R-:W-:Y:S02]  /*3b80*/  MOV R58, R48 ;  /* 0x00000030003a7202 */ /* 0x000fe40000000f00 */
[----:B------:R-:W-:Y:S02]  /*3b90*/  PRMT R115, R56, 0x5410, R57 ;  /* 0x0000541038737816 */ /* 0x000fe40000000039 */
[----:B------:R-:W-:Y:S01]  /*3ba0*/  PRMT R116, R58, 0x5410, R60 ;  /* 0x000054103a747816 */ /* 0x000fe2000000003c */
[----:B----4-:R-:W-:Y:S02]  /*3bb0*/  IMAD.MOV.U32 R56, RZ, RZ, R54 ;  /* 0x000000ffff387224 */ /* 0x010fe400078e0036 */
[----:B------:R-:W-:Y:S02]  /*3bc0*/  IMAD.MOV.U32 R57, RZ, RZ, R55 ;  /* 0x000000ffff397224 */ /* 0x000fe400078e0037 */
[----:B------:R-:W-:Y:S02]  /*3bd0*/  IMAD.MOV.U32 R58, RZ, RZ, R52 ;  /* 0x000000ffff3a7224 */ /* 0x000fe400078e0034 */
[----:B------:R-:W-:Y:S01]  /*3be0*/  IMAD.MOV.U32 R60, RZ, RZ, R53 ;  /* 0x000000ffff3c7224 */ /* 0x000fe200078e0035 */
[----:B------:R-:W-:-:S04]  /*3bf0*/  PRMT R117, R56, 0x5410, R57 ;  /* 0x0000541038757816 */ /* 0x000fc80000000039 */
[----:B------:R-:W-:Y:S01]  /*3c00*/  PRMT R118, R58, 0x5410, R60 ;  /* 0x000054103a767816 */ /* 0x000fe2000000003c */
[----:B------:R-:W-:Y:S06]  /*3c10*/  @!P3 BRA `(.L_x_10411) ;  /* 0x000000000004b947 */ /* 0x000fec0003800000 */
[----:B------:R-:W-:Y:S01]  /*3c20*/  BPT.TRAP 0x1 ;  /* 0x000000040000795c */ /* 0x000fe20000300000 */
.L_x_10411:
        /* <DEDUP_REMOVED lines=9> */
.L_x_10680:
[----:B------:R-:W-:Y:S05]  /*3cc0*/  BSYNC B1 ;  /* 0x0000000000017941 */ /* 0x000fea0003800000 */
.L_x_10412:
        /* <DEDUP_REMOVED lines=26> */
[----:B------:R-:W-:Y:S02]  /*3e70*/  SHF.R.U32.HI R45, RZ, 0x10, R45 ;  /* 0x00000010ff2d7819 */ /* 0x000fe4000001162d */
[--C-:B------:R-:W-:Y:S02]  /*3e80*/  SHF.R.U64 R119, R40, 0x10, R41.reuse ;  /* 0x0000001028777819 */ /* 0x100fe40000001229 */
[----:B------:R-:W-:Y:S02]  /*3e90*/  SHF.R.U32.HI R123, RZ, 0x10, R41 ;  /* 0x00000010ff7b7819 */ /* 0x000fe40000011629 */
[--C-:B------:R-:W-:Y:S01]  /*3ea0*/  SHF.R.U64 R40, R42, 0x10, R43.reuse ;  /* 0x000000102a287819 */ /* 0x100fe2000000122b */
[----:B-1----:R-:W-:Y:S01]  /*3eb0*/  HADD2.F32 R42, -RZ, R57.H0_H0 ;  /* 0x20000039ff2a7230 */ /* 0x002fe20000004100 */
[----:B------:R-:W-:Y:S01]  /*3ec0*/  SHF.R.U32.HI R125, RZ, 0x10, R43 ;  /* 0x00000010ff7d7819 */ /* 0x000fe2000001162b */
[--C-:B--2---:R-:W-:Y:S01]  /*3ed0*/  HADD2.F32 R43, -RZ, R61.reuse.H0_H0 ;  /* 0x2000003dff2b7230 */ /* 0x104fe20000004100 */
[--C-:B------:R-:W-:Y:S01]  /*3ee0*/  SHF.R.U64 R41, R46, 0x10, R47.reuse ;  /* 0x000000102e297819 */ /* 0x100fe2000000122f */
[----:B------:R-:W-:Y:S01]  /*3ef0*/  HADD2.F32 R46, -RZ, R61.H1_H1 ;  /* 0x3000003dff2e7230 */ /* 0x000fe20000004100 */
[----:B------:R-:W-:Y:S01]  /*3f00*/  SHF.R.U32.HI R128, RZ, 0x10, R47 ;  /* 0x00000010ff807819 */ /* 0x000fe2000001162f */
[----:B------:R-:W-:-:S02]  /*3f10*/  HADD2.F32 R47, -RZ, R122.H0_H0 ;  /* 0x2000007aff2f7230 */ /* 0x000fc40000004100 */
[----:B------:R-:W-:Y:S02]  /*3f20*/  HADD2.F32 R61, -RZ, R45.H0_H0 ;  /* 0x2000002dff3d7230 */ /* 0x000fe40000004100 */
[----:B------:R-:W-:Y:S02]  /*3f30*/  HADD2.F32 R122, -RZ, R122.H1_H1 ;  /* 0x3000007aff7a7230 */ /* 0x000fe40000004100 */
[----:B------:R-:W-:Y:S02]  /*3f40*/  HADD2.F32 R45, -RZ, R57.H1_H1 ;  /* 0x30000039ff2d7230 */ /* 0x000fe40000004100 */
[-C--:B------:R-:W-:Y:S01]  /*3f50*/  FMUL.FTZ R124, R46, R61.reuse ;  /* 0x0000003d2e7c7220 */ /* 0x080fe20000410000 */
[----:B------:R-:W-:Y:S02]  /*3f60*/  HADD2.F32 R57, -RZ, R123.H0_H0 ;  /* 0x2000007bff397230 */ /* 0x000fe40000004100 */
[-C--:B------:R-:W-:Y:S01]  /*3f70*/  FMUL.FTZ R123, R43, R122.reuse ;  /* 0x0000007a2b7b7220 */ /* 0x080fe20000410000 */
[----:B------:R-:W-:Y:S01]  /*3f80*/  FMUL.FTZ R122, R42, R122 ;  /* 0x0000007a2a7a7220 */ /* 0x000fe20000410000 */
[----:B------:R-:W-:Y:S01]  /*3f90*/  FMUL.FTZ R61, R45, R61 ;  /* 0x0000003d2d3d7220 */ /* 0x000fe20000410000 */
[----:B------:R-:W-:-:S02]  /*3fa0*/  HADD2.F32 R128, -RZ, R128.H0_H0 ;  /* 0x20000080ff807230 */ /* 0x000fc40000004100 */
[----:B------:R-:W-:Y:S01]  /*3fb0*/  FFMA.FTZ R45, R45, R57, -R124 ;  /* 0x000000392d2d7223 */ /* 0x000fe2000001087c */
[----:B------:R-:W-:Y:S01]  /*3fc0*/  FFMA.FTZ R42, R42, R47, -R123 ;  /* 0x0000002f2a2a7223 */ /* 0x000fe2000001087b */
[----:B------:R-:W-:Y:S01]  /*3fd0*/  FFMA.FTZ R46, R46, R57, R61 ;  /* 0x000000392e2e7223 */ /* 0x000fe2000001003d */
[----:B------:R-:W-:Y:S01]  /*3fe0*/  FFMA.FTZ R43, R43, R47, R122 ;  /* 0x0000002f2b2b7223 */ /* 0x000fe2000001007a */
[--C-:B------:R-:W-:Y:S02]  /*3ff0*/  HADD2.F32 R57, -RZ, R63.reuse.H0_H0 ;  /* 0x2000003fff397230 */ /* 0x100fe40000004100 */
[----:B------:R-:W-:Y:S01]  /*4000*/  HADD2.F32 R63, -RZ, R63.H1_H1 ;  /* 0x3000003fff3f7230 */ /* 0x000fe20000004100 */
[----:B------:R-:W-:Y:S01]  /*4010*/  F2FP.F16.F32.PACK_AB R42, R45, R42 ;  /* 0x0000002a2d2a723e */ /* 0x000fe200000000ff */
[--C-:B------:R-:W-:Y:S02]  /*4020*/  HADD2.F32 R47, -RZ, R59.reuse.H0_H0 ;  /* 0x2000003bff2f7230 */ /* 0x100fe40000004100 */
[----:B------:R-:W-:-:S02]  /*4030*/  HADD2.F32 R59, -RZ, R59.H1_H1 ;  /* 0x3000003bff3b7230 */ /* 0x000fc40000004100 */
[-C--:B------:R-:W-:Y:S01]  /*4040*/  FMUL.FTZ R132, R63, R128.reuse ;  /* 0x000000803f847220 */ /* 0x080fe20000410000 */
[--C-:B------:R-:W-:Y:S02]  /*4050*/  HADD2.F32 R122, -RZ, R126.reuse.H0_H0 ;  /* 0x2000007eff7a7230 */ /* 0x100fe40000004100 */
[----:B------:R-:W-:Y:S02]  /*4060*/  HADD2.F32 R124, -RZ, R125.H0_H0 ;  /* 0x2000007dff7c7230 */ /* 0x000fe40000004100 */
[----:B------:R-:W-:Y:S01]  /*4070*/  FMUL.FTZ R128, R59, R128 ;  /* 0x000000803b807220 */ /* 0x000fe20000410000 */
[----:B------:R-:W-:Y:S02]  /*4080*/  HADD2.F32 R126, -RZ, R126.H1_H1 ;  /* 0x3000007eff7e7230 */ /* 0x000fe40000004100 */
[----:B------:R-:W-:Y:S02]  /*4090*/  HADD2.F32 R61, -RZ, R121.H0_H0 ;  /* 0x20000079ff3d7230 */ /* 0x000fe40000004100 */
[-C--:B------:R-:W-:Y:S01]  /*40a0*/  FFMA.FTZ R128, R63, R124.reuse, R128 ;  /* 0x0000007c3f807223 */ /* 0x080fe20000010080 */
[----:B------:R-:W-:Y:S01]  /*40b0*/  FFMA.FTZ R132, R59, R124, -R132 ;  /* 0x0000007c3b847223 */ /* 0x000fe20000010884 */
[----:B------:R-:W-:Y:S01]  /*40c0*/  FMUL.FTZ R130, R57, R126 ;  /* 0x0000007e39827220 */ /* 0x000fe20000410000 */
[----:B------:R-:W-:-:S02]  /*40d0*/  HADD2.F32 R63, -RZ, R44.H0_H0 ;  /* 0x2000002cff3f7230 */ /* 0x000fc40000004100 */
[C---:B------:R-:W-:Y:S01]  /*40e0*/  FMUL.FTZ R126, R47.reuse, R126 ;  /* 0x0000007e2f7e7220 */ /* 0x040fe20000410000 */
[----:B------:R-:W-:Y:S02]  /*40f0*/  HADD2.F32 R121, -RZ, R121.H1_H1 ;  /* 0x30000079ff797230 */ /* 0x000fe40000004100 */
[-C--:B------:R-:W-:Y:S01]  /*4100*/  FFMA.FTZ R47, R47, R122.reuse, -R130 ;  /* 0x0000007a2f2f7223 */ /* 0x080fe20000010882 */
[----:B------:R-:W-:Y:S02]  /*4110*/  HADD2.F32 R59, -RZ, R60.H0_H0 ;  /* 0x2000003cff3b7230 */ /* 0x000fe40000004100 */
[----:B------:R-:W-:Y:S01]  /*4120*/  FFMA.FTZ R57, R57, R122, R126 ;  /* 0x0000007a39397223 */ /* 0x000fe2000001007e */
[----:B------:R-:W-:Y:S02]  /*4130*/  HADD2.F32 R44, -RZ, R56.H0_H0 ;  /* 0x20000038ff2c7230 */ /* 0x000fe40000004100 */
[----:B------:R-:W-:Y:S02]  /*4140*/  HADD2.F32 R60, -RZ, R60.H1_H1 ;  /* 0x3000003cff3c7230 */ /* 0x000fe40000004100 */
[----:B------:R-:W-:Y:S01]  /*4150*/  FMUL.FTZ R123, R59, R121 ;  /* 0x000000793b7b7220 */ /* 0x000fe20000410000 */
[----:B------:R-:W-:-:S02]  /*4160*/  HADD2.F32 R56, -RZ, R56.H1_H1 ;  /* 0x30000038ff387230 */ /* 0x000fc40000004100 */
[----:B------:R-:W-:Y:S01]  /*4170*/  FMUL.FTZ R122, R44, R121 ;  /* 0x000000792c7a7220 */ /* 0x000fe20000410000 */
[----:B------:R-:W-:Y:S02]  /*4180*/  HADD2.F32 R119, -RZ, R119.H0_H0 ;  /* 0x20000077ff777230 */ /* 0x000fe40000004100 */
[----:B------:R-:W-:Y:S01]  /*4190*/  FMUL.FTZ R121, R60, R63 ;  /* 0x0000003f3c797220 */ /* 0x000fe20000410000 */
[-C--:B------:R-:W-:Y:S01]  /*41a0*/  FFMA.FTZ R123, R44, R61.reuse, -R123 ;  /* 0x0000003d2c7b7223 */ /* 0x080fe2000001087b */
[----:B------:R-:W-:Y:S01]  /*41b0*/  FFMA.FTZ R122, R59, R61, R122 ;  /* 0x0000003d3b7a7223 */ /* 0x000fe2000001007a */
[C---:B------:R-:W-:Y:S01]  /*41c0*/  FMUL.FTZ R63, R56.reuse, R63 ;  /* 0x0000003f383f7220 */ /* 0x040fe20000410000 */
[----:B------:R-:W-:Y:S01]  /*41d0*/  FFMA.FTZ R124, R56, R119, -R121 ;  /* 0x00000077387c7223 */ /* 0x000fe20000010879 */
[----:B------:R-:W-:Y:S01]  /*41e0*/  HADD2.F32 R61, -RZ, R41.H0_H0 ;  /* 0x20000029ff3d7230 */ /* 0x000fe20000004100 */
[----:B------:R-:W-:Y:S01]  /*41f0*/  F2FP.F16.F32.PACK_AB R128, R128, R57 ;  /* 0x000000398080723e */ /* 0x000fe200000000ff */
[----:B------:R-:W-:-:S02]  /*4200*/  HADD2.F32 R44, -RZ, R62.H0_H0 ;  /* 0x2000003eff2c7230 */ /* 0x000fc40000004100 */
[----:B------:R-:W-:Y:S01]  /*4210*/  FFMA.FTZ R63, R60, R119, R63 ;  /* 0x000000773c3f7223 */ /* 0x000fe2000001003f */
[----:B------:R-:W-:Y:S02]  /*4220*/  HADD2.F32 R56, -RZ, R120.H1_H1 ;  /* 0x30000078ff387230 */ /* 0x000fe40000004100 */
[----:B------:R-:W-:Y:S02]  /*4230*/  HADD2.F32 R41, -RZ, R58.H0_H0 ;  /* 0x2000003aff297230 */ /* 0x000fe40000004100 */
[----:B------:R-:W-:Y:S01]  /*4240*/  HADD2.F32 R62, -RZ, R62.H1_H1 ;  /* 0x3000003eff3e7230 */ /* 0x000fe20000004100 */
[----:B------:R-:W-:Y:S01]  /*4250*/  F2FP.F16.F32.PACK_AB R60, R63, R122 ;  /* 0x0000007a3f3c723e */ /* 0x000fe200000000ff */
[----:B------:R-:W-:Y:S02]  /*4260*/  HADD2.F32 R120, -RZ, R120.H0_H0 ;  /* 0x20000078ff787230 */ /* 0x000fe40000004100 */
[----:B------:R-:W-:Y:S02]  /*4270*/  HADD2.F32 R58, -RZ, R58.H1_H1 ;  /* 0x3000003aff3a7230 */ /* 0x000fe40000004100 */
[----:B------:R-:W-:Y:S01]  /*4280*/  FMUL.FTZ R121, R62, R61 ;  /* 0x0000003d3e797220 */ /* 0x000fe20000410000 */
[----:B------:R-:W-:-:S02]  /*4290*/  HADD2.F32 R59, -RZ, R40.H0_H0 ;  /* 0x20000028ff3b7230 */ /* 0x000fc40000004100 */
[-C--:B------:R-:W-:Y:S01]  /*42a0*/  FMUL.FTZ R40, R44, R120.reuse ;  /* 0x000000782c287220 */ /* 0x080fe20000410000 */
[C---:B------:R-:W-:Y:S01]  /*42b0*/  FMUL.FTZ R119, R41.reuse, R120 ;  /* 0x0000007829777220 */ /* 0x040fe20000410000 */
[----:B------:R-:W-:Y:S01]  /*42c0*/  FMUL.FTZ R61, R58, R61 ;  /* 0x0000003d3a3d7220 */ /* 0x000fe20000410000 */
[----:B------:R-:W-:Y:S02]  /*42d0*/  IMAD.MOV.U32 R57, RZ, RZ, R42 ;  /* 0x000000ffff397224 */ /* 0x000fe400078e002a */
        /* <DEDUP_REMOVED lines=10> */
.L_x_10417:
[----:B------:R-:W-:Y:S05]  /*4380*/  BSYNC B2 ;  /* 0x0000000000027941 */ /* 0x000fea0003800000 */
.L_x_10416:
        /* <DEDUP_REMOVED lines=12> */
.L_x_10415:
[----:B------:R-:W-:Y:S05]  /*4450*/  BSYNC B1 ;  /* 0x0000000000017941 */ /* 0x000fea0003800000 */
.L_x_10414:
        /* <DEDUP_REMOVED lines=15> */
[----:B------:R-:W-:-:S05]  /*4550*/  LEA.HI.SX32 R59, R111, R86, 0x1c ;  /* 0x000000566f3b7211 */ /* 0x000fca00078fe2ff */
[----:B------:R-:W-:-:S05]  /*4560*/  IMAD.SHL.U32 R59, R59, 0x8, RZ ;  /* 0x000000083b3b7824 */ /* 0x000fca00078e00ff */
        /* <DEDUP_REMOVED lines=10> */
[----:B------:R-:W-:Y:S02]  /*4610*/  SHF.R.U64 R60, R48, 0x10, R49 ;  /* 0x00000010303c7819 */ /* 0x000fe40000001231 */
[----:B------:R-:W-:Y:S02]  /*4620*/  SHF.R.U32.HI R62, RZ, 0x10, R53 ;  /* 0x00000010ff3e7819 */ /* 0x000fe40000011635 */
[--C-:B------:R-:W-:Y:S01]  /*4630*/  SHF.R.U64 R48, R50, 0x10, R51.reuse ;  /* 0x0000001032307819 */ /* 0x100fe20000001233 */
[----:B--2---:R-:W-:Y:S01]  /*4640*/  IMAD.MOV.U32 R50, RZ, RZ, R44 ;  /* 0x000000ffff327224 */ /* 0x004fe200078e002c */
[----:B------:R-:W-:Y:S01]  /*4650*/  SHF.R.U32.HI R105, RZ, 0x10, R51 ;  /* 0x00000010ff697819 */ /* 0x000fe20000011633 */
[----:B------:R-:W-:Y:S01]  /*4660*/  IMAD.MOV.U32 R51, RZ, RZ, R46 ;  /* 0x000000ffff337224 */ /* 0x000fe200078e002e */
[----:B------:R-:W-:Y:S01]  /*4670*/  SHF.R.U64 R107, R52, 0x10, R53 ;  /* 0x00000010346b7819 */ /* 0x000fe20000001235 */
[----:B-1----:R-:W-:Y:S01]  /*4680*/  IMAD.MOV.U32 R44, RZ, RZ, R43 ;  /* 0x000000ffff2c7224 */ /* 0x002fe200078e002b */
[----:B------:R-:W-:Y:S01]  /*4690*/  SHF.R.U32.HI R61, RZ, 0x10, R49 ;  /* 0x00000010ff3d7819 */ /* 0x000fe20000011631 */
[----:B------:R-:W-:Y:S01]  /*46a0*/  HADD2.F32 R53, -RZ, R118.H1_H1 ;  /* 0x30000076ff357230 */ /* 0x000fe20000004100 */
[--C-:B------:R-:W-:Y:S01]  /*46b0*/  SHF.R.U64 R49, R54, 0x10, R55.reuse ;  /* 0x0000001036317819 */ /* 0x100fe20000001237 */
[----:B------:R-:W-:Y:S01]  /*46c0*/  HADD2.F32 R46, -RZ, R45.H0_H0 ;  /* 0x2000002dff2e7230 */ /* 0x000fe20000004100 */
[----:B------:R-:W-:Y:S01]  /*46d0*/  SHF.R.U32.HI R63, RZ, 0x10, R55 ;  /* 0x00000010ff3f7819 */ /* 0x000fe20000011637 */
[----:B------:R-:W-:-:S02]  /*46e0*/  HADD2.F32 R43, -RZ, R41.H0_H0 ;  /* 0x20000029ff2b7230 */ /* 0x000fc40000004100 */
[----:B------:R-:W-:Y:S02]  /*46f0*/  HADD2.F32 R45, -RZ, R45.H1_H1 ;  /* 0x3000002dff2d7230 */ /* 0x000fe40000004100 */
[-C--:B------:R-:W-:Y:S01]  /*4700*/  FMUL.FTZ R104, R46, R53.reuse ;  /* 0x000000352e687220 */ /* 0x080fe20000410000 */
[----:B------:R-:W-:Y:S02]  /*4710*/  HADD2.F32 R62, -RZ, R62.H0_H0 ;  /* 0x2000003eff3e7230 */ /* 0x000fe40000004100 */
[----:B------:R-:W-:Y:S01]  /*4720*/  FMUL.FTZ R53, R43, R53 ;  /* 0x000000352b357220 */ /* 0x000fe20000410000 */
[----:B------:R-:W-:Y:S02]  /*4730*/  HADD2.F32 R52, -RZ, R116.H1_H1 ;  /* 0x30000074ff347230 */ /* 0x000fe40000004100 */
[----:B------:R-:W-:Y:S02]  /*4740*/  HADD2.F32 R41, -RZ, R41.H1_H1 ;  /* 0x30000029ff297230 */ /* 0x000fe40000004100 */
[----:B------:R-:W-:Y:S01]  /*4750*/  FMUL.FTZ R106, R45, R62 ;  /* 0x0000003e2d6a7220 */ /* 0x000fe20000410000 */
[----:B------:R-:W-:-:S02]  /*4760*/  HADD2.F32 R54, -RZ, R61.H0_H0 ;  /* 0x2000003dff367230 */ /* 0x000fc40000004100 */
[-C--:B------:R-:W-:Y:S01]  /*4770*/  FFMA.FTZ R104, R43, R52.reuse, -R104 ;  /* 0x000000342b687223 */ /* 0x080fe20000010868 */
[----:B------:R-:W-:Y:S01]  /*4780*/  FFMA.FTZ R55, R46, R52, R53 ;  /* 0x000000342e377223 */ /* 0x000fe20000010035 */
[C---:B------:R-:W-:Y:S01]  /*4790*/  FMUL.FTZ R62, R41.reuse, R62 ;  /* 0x0000003e293e7220 */ /* 0x040fe20000410000 */
[----:B------:R-:W-:Y:S02]  /*47a0*/  HADD2.F32 R52, -RZ, R117.H1_H1 ;  /* 0x30000075ff347230 */ /* 0x000fe40000004100 */
[-C--:B------:R-:W-:Y:S01]  /*47b0*/  FFMA.FTZ R61, R41, R54.reuse, -R106 ;  /* 0x00000036293d7223 */ /* 0x080fe2000001086a */
[----:B------:R-:W-:Y:S02]  /*47c0*/  HADD2.F32 R43, -RZ, R47.H0_H0 ;  /* 0x2000002fff2b7230 */ /* 0x000fe40000004100 */
[----:B------:R-:W-:Y:S01]  /*47d0*/  FFMA.FTZ R62, R45, R54, R62 ;  /* 0x000000362d3e7223 */ /* 0x000fe2000001003e */
[----:B------:R-:W-:Y:S02]  /*47e0*/  HADD2.F32 R41, -RZ, R44.H0_H0 ;  /* 0x2000002cff297230 */ /* 0x000fe40000004100 */
[----:B------:R-:W-:-:S02]  /*47f0*/  HADD2.F32 R53, -RZ, R63.H0_H0 ;  /* 0x2000003fff357230 */ /* 0x000fc40000004100 */
[-C--:B------:R-:W-:Y:S01]  /*4800*/  FMUL.FTZ R54, R43, R52.reuse ;  /* 0x000000342b367220 */ /* 0x080fe20000410000 */
[----:B------:R-:W-:Y:S02]  /*4810*/  HADD2.F32 R44, -RZ, R44.H1_H1 ;  /* 0x3000002cff2c7230 */ /* 0x000fe40000004100 */
[----:B------:R-:W-:Y:S01]  /*4820*/  FMUL.FTZ R52, R41, R52 ;  /* 0x0000003429347220 */ /* 0x000fe20000410000 */
[----:B------:R-:W-:Y:S02]  /*4830*/  HADD2.F32 R46, -RZ, R115.H1_H1 ;  /* 0x30000073ff2e7230 */ /* 0x000fe40000004100 */
[----:B------:R-:W-:Y:S02]  /*4840*/  HADD2.F32 R47, -RZ, R47.H1_H1 ;  /* 0x3000002fff2f7230 */ /* 0x000fe40000004100 */
[----:B------:R-:W-:Y:S01]  /*4850*/  FMUL.FTZ R106, R44, R53 ;  /* 0x000000352c6a7220 */ /* 0x000fe20000410000 */
[----:B------:R-:W-:Y:S02]  /*4860*/  HADD2.F32 R45, -RZ, R105.H0_H0 ;  /* 0x20000069ff2d7230 */ /* 0x000fe40000004100 */
[----:B------:R-:W-:Y:S01]  /*4870*/  FFMA.FTZ R52, R43, R46, R52 ;  /* 0x0000002e2b347223 */ /* 0x000fe20000010034 */
[----:B------:R-:W-:-:S02]  /*4880*/  HADD2.F32 R118, -RZ, R118.H0_H0 ;  /* 0x20000076ff767230 */ /* 0x000fc40000004100 */
[C---:B------:R-:W-:Y:S01]  /*4890*/  FMUL.FTZ R63, R47.reuse, R53 ;  /* 0x000000352f3f7220 */ /* 0x040fe20000410000 */
[--C-:B------:R-:W-:Y:S02]  /*48a0*/  HADD2.F32 R43, -RZ, R50.reuse.H0_H0 ;  /* 0x20000032ff2b7230 */ /* 0x100fe40000004100 */
[-C--:B------:R-:W-:Y:S01]  /*48b0*/  FFMA.FTZ R105, R47, R45.reuse, R106 ;  /* 0x0000002d2f697223 */ /* 0x080fe2000001006a */
[----:B------:R-:W-:Y:S02]  /*48c0*/  HADD2.F32 R47, -RZ, R107.H0_H0 ;  /* 0x2000006bff2f7230 */ /* 0x000fe40000004100 */
[----:B------:R-:W-:Y:S01]  /*48d0*/  FFMA.FTZ R54, R41, R46, -R54 ;  /* 0x0000002e29367223 */ /* 0x000fe20000010836 */
[----:B------:R-:W-:Y:S02]  /*48e0*/  HADD2.F32 R50, -RZ, R50.H1_H1 ;  /* 0x30000032ff327230 */ /* 0x000fe40000004100 */
[----:B------:R-:W-:Y:S01]  /*48f0*/  FFMA.FTZ R63, R44, R45, -R63 ;  /* 0x0000002d2c3f7223 */ /* 0x000fe2000001083f */
[----:B------:R-:W-:-:S02]  /*4900*/  HADD2.F32 R116, -RZ, R116.H0_H0 ;  /* 0x20000074ff747230 */ /* 0x000fc40000004100 */
        /* <DEDUP_REMOVED lines=15> */
[--C-:B------:R-:W-:Y:S02]  /*4a00*/  HADD2.F32 R40, -RZ, R42.reuse.H0_H0 ;  /* 0x2000002aff287230 */ /* 0x100fe40000004100 */
[----:B------:R-:W-:Y:S01]  /*4a10*/  FMUL.FTZ R43, R41, R117 ;  /* 0x00000075292b7220 */ /* 0x000fe20000410000 */
[----:B------:R-:W-:Y:S01]  /*4a20*/  HADD2.F32 R51, -RZ, R51.H1_H1 ;  /* 0x30000033ff337230 */ /* 0x000fe20000004100 */
[----:B------:R-:W-:Y:S01]  /*4a30*/  F2FP.F16.F32.PACK_AB R52, R105, R52 ;  /* 0x000000346934723e */ /* 0x000fe200000000ff */
[----:B------:R-:W-:-:S02]  /*4a40*/  HADD2.F32 R42, -RZ, R42.H1_H1 ;  /* 0x3000002aff2a7230 */ /* 0x000fc40000004100 */
        /* <DEDUP_REMOVED lines=10> */
[----:B------:R-:W-:Y:S01]  /*4af0*/  F2FP.F16.F32.PACK_AB R44, R47, R118 ;  /* 0x000000762f2c723e */ /* 0x000fe200000000ff */
[----:B------:R-:W-:Y:S01]  /*4b00*/  IMAD.MOV.U32 R47, RZ, RZ, R52 ;  /* 0x000000ffff2f7224 */ /* 0x000fe200078e0034 */
[----:B------:R-:W-:Y:S01]  /*4b10*/  F2FP.F16.F32.PACK_AB R42, R42, R43 ;  /* 0x0000002b2a2a723e */ /* 0x000fe200000000ff */
[----:B------:R-:W-:Y:S01]  /*4b20*/  IMAD.MOV.U32 R43, RZ, RZ, R54 ;  /* 0x000000ffff2b7224 */ /* 0x000fe200078e0036 */
[----:B------:R-:W-:Y:S02]  /*4b30*/  F2FP.F16.F32.PACK_AB R41, R61, R104 ;  /* 0x000000683d29723e */ /* 0x000fe400000000ff */
[----:B------:R-:W-:Y:S02]  /*4b40*/  F2FP.F16.F32.PACK_AB R45, R62, R55 ;  /* 0x000000373e2d723e */ /* 0x000fe400000000ff */
[----:B------:R-:W-:-:S07]  /*4b50*/  F2FP.F16.F32.PACK_AB R46, R51, R46 ;  /* 0x0000002e332e723e */ /* 0x000fce00000000ff */
.L_x_10419:
[----:B------:R-:W-:Y:S05]  /*4b60*/  BSYNC B1 ;  /* 0x0000000000017941 */ /* 0x000fea0003800000 */
.L_x_10418:
        /* <DEDUP_REMOVED lines=10> */
.L_x_10387:
[----:B------:R-:W-:-:S13]  /*4c10*/  ISETP.NE.AND P3, PT, R203, 0x3, PT ;  /* 0x00000003cb00780c */ /* 0x000fda0003f65270 */
[----:B------:R-:W-:Y:S05]  /*4c20*/  @!P3 BRA `(.L_x_10420) ;  /* 0x000000000004b947 */ /* 0x000fea0003800000 */
[----:B------:R-:W-:Y:S01]  /*4c30*/  BPT.TRAP 0x1 ;  /* 0x000000040000795c */ /* 0x000fe20000300000 */
.L_x_10420:
[----:B------:R-:W-:Y:S01]  /*4c40*/  IMAD R94, R2, 0x8, R18 ;  /* 0x00000008025e7824 */ /* 0x000fe200078e0212 */
[----:B------:R-:W-:Y:S01]  /*4c50*/  SHF.L.U32 R108, R201, 0x1f, RZ ;  /* 0x0000001fc96c7819 */ /* 0x000fe200000006ff */
[----:B------:R-:W-:Y:S01]  /*4c60*/  IMAD R99, R26, -0x60, R29 ;  /* 0xffffffa01a637824 */ /* 0x000fe200078e021d */
[----:B------:R-:W-:Y:S02]  /*4c70*/  BSSY B1, `(.L_x_10421) ;  /* 0x0000004000017945 */ /* 0x000fe40003800000 */
[----:B------:R-:W0:Y:S02]  /*4c80*/  SYNCS.PHASECHK.TRANS64.TRYWAIT P4, [R94+URZ+0x32490], R108 ;  /* 0x0324906c5e0075a7 */ /* 0x000e24000808017f */
[----:B------:R-:W-:Y:S01]  /*4c90*/  VIMNMX R99, R99, 0x60, PT ;  /* 0x0000006063637848 */ /* 0x000fe20003fe0100 */
[----:B0-----:R-:W-:Y:S06]  /*4ca0*/  @!P4 BRA `(.L_x_10422) ;  /* 0x0000013c00bcc947 */ /* 0x001fec0003800000 */
.L_x_10681:
[----:B------:R-:W-:Y:S05]  /*4cb0*/  BSYNC B1 ;  /* 0x0000000000017941 */ /* 0x000fea0003800000 */
.L_x_10421:
        /* <DEDUP_REMOVED lines=8> */
.L_x_10424:
[----:B------:R-:W-:Y:S05]  /*4d40*/  BSYNC B1 ;  /* 0x0000000000017941 */ /* 0x000fea0003800000 */
.L_x_10423:
[----:B------:R-:W-:Y:S05]  /*4d50*/  @P4 BRA `(.L_x_10404) ;  /* 0x0000000000104947 */ /* 0x000fea0003800000 */
[----:B-1----:R-:W1:Y:S04]  /*4d60*/  @!P1 LDS.128 R40, [R106+0x2000] ;  /* 0x002000006a289984 */ /* 0x002e680000000c00 */
[----:B------:R-:W2:Y:S04]  /*4d70*/  @!P2 LDS.128 R44, [R104+0x2000] ;  /* 0x00200000682ca984 */ /* 0x000ea80000000c00 */
[----:B-1----:R3:W-:Y:S04]  /*4d80*/  @!P1 STG.E.128 desc[UR60][R48.64], R40 ;  /* 0x0000002830009986 */ /* 0x0027e8000c101d3c */
[----:B--2---:R3:W-:Y:S02]  /*4d90*/  @!P2 STG.E.128 desc[UR60][R48.64+0x40], R44 ;  /* 0x0000402c3000a986 */ /* 0x0047e4000c101d3c */
.L_x_10404:
[----:B------:R-:W-:Y:S05]  /*4da0*/  BSYNC B0 ;  /* 0x0000000000007941 */ /* 0x000fea0003800000 */
.L_x_10386:
        /* <DEDUP_REMOVED lines=17> */
.L_x_10426:
[----:B------:R-:W-:Y:S05]  /*4ec0*/  BSYNC B0 ;  /* 0x0000000000007941 */ /* 0x000fea0003800000 */
.L_x_10425:
[----:B------:R-:W2:Y:S01]  /*4ed0*/  SYNCS.PHASECHK.TRANS64.TRYWAIT P3, [R94+URZ+0x324b0], R108 ;  /* 0x0324b06c5e0075a7 */ /* 0x000ea2000806017f */
[----:B------:R-:W-:Y:S01]  /*4ee0*/  ULDC.64 UR56, c[0x0][0x328] ;  /* 0x0000ca0000387ab9 */ /* 0x000fe20000000a00 */
[----:B------:R-:W-:Y:S01]  /*4ef0*/  ULDC.64 UR58, c[0x0][0x318] ;  /* 0x0000c600003a7ab9 */ /* 0x000fe20000000a00 */
[----:B------:R-:W-:Y:S01]  /*4f00*/  BSSY B0, `(.L_x_10427) ;  /* 0x0000003000007945 */ /* 0x000fe20003800000 */
[----:B-1----:R-:W-:-:S03]  /*4f10*/  IMAD R40, R2, 0x6000, R77 ;  /* 0x0000600002287824 */ /* 0x002fc600078e024d */
[----:B--2---:R-:W-:Y:S05]  /*4f20*/  @!P3 BRA `(.L_x_10428) ;  /* 0x0000013c0030b947 */ /* 0x004fea0003800000 */
.L_x_10682:
[----:B------:R-:W-:Y:S05]  /*4f30*/  BSYNC B0 ;  /* 0x0000000000007941 */ /* 0x000fea0003800000 */
.L_x_10427:
[----:B------:R-:W-:Y:S01]  /*4f40*/  ISETP.GE.AND P3, PT, R19, R99, PT ;  /* 0x000000631300720c */ /* 0x000fe20003f66270 */
[----:B------:R-:W-:Y:S01]  /*4f50*/  IMAD.IADD R41, R75, 0x1, R40 ;  /* 0x000000014b297824 */ /* 0x000fe200078e0228 */
[----:B------:R-:W-:Y:S01]  /*4f60*/  BSSY B0, `(.L_x_10429) ;  /* 0x0000026000007945 */ /* 0x000fe20003800000 */
[----:B------:R-:W-:Y:S02]  /*4f70*/  IMAD R48, R40, 0x2, R24 ;  /* 0x0000000228307824 */ /* 0x000fe400078e0218 */
[----:B------:R-:W-:-:S04]  /*4f80*/  IMAD.WIDE R44, R26, 0x60, R70 ;  /* 0x000000601a2c7825 */ /* 0x000fc800078e0246 */
[----:B------:R-:W-:-:S04]  /*4f90*/  IMAD R49, R41, 0x2, R24 ;  /* 0x0000000229317824 */ /* 0x000fc800078e0218 */
[----:B------:R-:W-:Y:S05]  /*4fa0*/  @P3 BRA `(.L_x_10430) ;  /* 0x0000000000843947 */ /* 0x000fea0003800000 */
[----:B------:R-:W-:Y:S01]  /*4fb0*/  IMAD R43, R45, UR56, RZ ;  /* 0x000000382d2b7c24 */ /* 0x000fe2000f8e02ff */
[----:B------:R-:W-:Y:S01]  /*4fc0*/  ULDC UR4, c[0x0][0x320] ;  /* 0x0000c80000047ab9 */ /* 0x000fe20000000800 */
[----:B------:R-:W-:Y:S02]  /*4fd0*/  IMAD.MOV.U32 R40, RZ, RZ, R20 ;  /* 0x000000ffff287224 */ /* 0x000fe400078e0014 */
        /* <DEDUP_REMOVED lines=30> */
.L_x_10430:
[----:B------:R-:W-:Y:S05]  /*51c0*/  BSYNC B0 ;  /* 0x0000000000007941 */ /* 0x000fea0003800000 */
.L_x_10429:
[----:B------:R-:W-:Y:S01]  /*51d0*/  ISETP.GE.AND P3, PT, R221, R99, PT ;  /* 0x00000063dd00720c */ /* 0x000fe20003f66270 */
[----:B------:R-:W-:-:S12]  /*51e0*/  BSSY B0, `(.L_x_10431) ;  /* 0x0000025000007945 */ /* 0x000fd80003800000 */
[----:B------:R-:W-:Y:S05]  /*51f0*/  @P3 BRA `(.L_x_10432) ;  /* 0x00000000008c3947 */ /* 0x000fea0003800000 */
[----:B--2---:R-:W-:Y:S01]  /*5200*/  IADD3 R43, P3, R44, 0x40, RZ ;  /* 0x000000402c2b7810 */ /* 0x004fe20007f7e0ff */
[----:B------:R-:W-:Y:S01]  /*5210*/  IMAD.MOV.U32 R40, RZ, RZ, R20 ;  /* 0x000000ffff287224 */ /* 0x000fe200078e0014 */
[----:B------:R-:W-:Y:S01]  /*5220*/  ULDC UR4, c[0x0][0x320] ;  /* 0x0000c80000047ab9 */ /* 0x000fe20000000800 */
        /* <DEDUP_REMOVED lines=32> */
.L_x_10432:
[----:B------:R-:W-:Y:S05]  /*5430*/  BSYNC B0 ;  /* 0x0000000000007941 */ /* 0x000fea0003800000 */
.L_x_10431:
        /* <DEDUP_REMOVED lines=8> */
[----:B01----:R-:W-:Y:S01]  /*54c0*/  @!P4 VIADD R94, R94, 0x324c0 ;  /* 0x000324c05e5ec836 */ /* 0x003fe20000000000 */
[----:B------:R-:W-:-:S04]  /*54d0*/  IADD3 R2, R2, 0x1, RZ ;  /* 0x0000000102027810 */ /* 0x000fc80007ffe0ff */
        /* <DEDUP_REMOVED lines=12> */
.L_x_10381:
[----:B------:R-:W-:Y:S02]  /*55a0*/  ISETP.GE.AND P2, PT, R198, 0x1, PT ;  /* 0x00000001c600780c */ /* 0x000fe40003f46270 */
[----:B------:R-:W-:Y:S02]  /*55b0*/  CS2R R6, SRZ ;  /* 0x0000000000067805 */ /* 0x000fe4000001ff00 */
[----:B------:R-:W-:Y:S02]  /*55c0*/  PLOP3.LUT P1, PT, PT, PT, PT, 0x80, 0x0 ;  /* 0x000000000000781c */ /* 0x000fe40003f2f070 */
[----:B------:R-:W-:Y:S01]  /*55d0*/  CS2R R4, SRZ ;  /* 0x0000000000047805 */ /* 0x000fe2000001ff00 */
[----:B------:R-:W-:Y:S01]  /*55e0*/  IMAD.MOV.U32 R150, RZ, RZ, RZ ;  /* 0x000000ffff967224 */ /* 0x000fe200078e00ff */
        /* <DEDUP_REMOVED lines=63> */
[----:B------:R-:W-:Y:S02]  /*59e0*/  IMAD.MOV.U32 R27, RZ, RZ, RZ ;  /* 0x000000ffff1b7224 */ /* 0x000fe400078e00ff */
[----:B------:R-:W-:Y:S01]  /*59f0*/  IMAD.MOV.U32 R9, RZ, RZ, RZ ;  /* 0x000000ffff097224 */ /* 0x000fe200078e00ff */
[----:B------:R-:W-:Y:S06]  /*5a00*/  @P0 BRA `(.L_x_10434) ;  /* 0x00000000000c0947 */ /* 0x000fec0003800000 */
[----:B------:R-:W0:Y:S01]  /*5a10*/  FENCE.VIEW.ASYNC.G ;  /* 0x00000000000073c6 */ /* 0x000e220000000100 */
[----:B------:R-:W-:Y:S05]  /*5a20*/  WARPSYNC.ALL ;  /* 0x0000000000007948 */ /* 0x000fea0003800000 */
[----:B0-----:R-:W-:Y:S06]  /*5a30*/  BAR.ARV 0xc, 0x180 ;  /* 0x0306000000007b1d */ /* 0x001fec0000002000 */
.L_x_10434:
[----:B------:R-:W-:Y:S01]  /*5a40*/  CS2R R24, SRZ ;  /* 0x0000000000187805 */ /* 0x000fe2000001ff00 */
[----:B------:R-:W-:Y:S06]  /*5a50*/  @!P2 BRA `(.L_x_10435) ;  /* 0x0000007c00dca947 */ /* 0x000fec0003800000 */
[----:B------:R-:W-:-:S03]  /*5a60*/  UMOV UR4, 0xffffffff ;  /* 0xffffffff00047882 */ /* 0x000fc60000000000 */
[----:B------:R-:W-:Y:S05]  /*5a70*/  BRA.DIV UR4, `(.L_x_10436) ;  /* 0x0000013204707947 */ /* 0x000fea000b800000 */
[----:B------:R0:W1:Y:S02]  /*5a80*/  SHFL.IDX PT, R14, R234, RZ, 0x1f ;  /* 0x00001fffea0e7589 */ /* 0x00006400000e0000 */
.L_x_10685:
[----:B------:R-:W-:Y:S01]  /*5a90*/  VIADD R24, R18, 0x18400 ;  /* 0x0001840012187836 */ /* 0x000fe20000000000 */
[----:B-1----:R-:W-:Y:S01]  /*5aa0*/  LEA.HI R0, R14, R14, RZ, 0x1 ;  /* 0x0000000e0e007211 */ /* 0x002fe200078f08ff */
[----:B------:R-:W-:Y:S03]  /*5ab0*/  BSSY B6, `(.L_x_10437) ;  /* 0x0000015000067945 */ /* 0x000fe60003800000 */
[----:B------:R-:W-:Y:S02]  /*5ac0*/  LOP3.LUT P0, RZ, R24, 0x1bf, RZ, 0xc0, !PT ;  /* 0x000001bf18ff7812 */ /* 0x000fe4000780c0ff */
[----:B------:R-:W-:-:S05]  /*5ad0*/  LOP3.LUT R29, R0, 0xffffe, RZ, 0xc0, !PT ;  /* 0x000ffffe001d7812 */ /* 0x000fca00078ec0ff */
[----:B------:R-:W-:-:S06]  /*5ae0*/  IMAD.IADD R29, R14, 0x1, -R29 ;  /* 0x000000010e1d7824 */ /* 0x000fcc00078e0a1d */
        /* <DEDUP_REMOVED lines=17> */
.L_x_10438:
[----:B------:R-:W-:Y:S05]  /*5c00*/  BSYNC B6 ;  /* 0x0000000000067941 */ /* 0x000fea0003800000 */
.L_x_10437:
        /* <DEDUP_REMOVED lines=12> */
.L_x_10442:
[----:B--2---:R2:W3:Y:S02]  /*5cd0*/  SYNCS.PHASECHK.TRANS64.TRYWAIT P0, [R18+URZ+0x32400], R3 ;  /* 0x03240003120075a7 */ /* 0x0044e4000800017f */
[----:B---3--:R-:W-:Y:S05]  /*5ce0*/  @!P0 NANOSLEEP.SYNCS 0x989680 ;  /* 0x009896800000895d */ /* 0x008fea0003900000 */
[----:B------:R-:W3:Y:S02]  /*5cf0*/  @!P0 SYNCS.PHASECHK.TRANS64 P0, [R18+URZ+0x32400], R3 ;  /* 0x03240003120085a7 */ /* 0x000ee4000800007f */
[----:B---3--:R-:W-:Y:S05]  /*5d00*/  @!P0 BRA `(.L_x_10442) ;  /* 0xfffffffc00f08947 */ /* 0x008fea000383ffff */
.L_x_10441:
[----:B------:R-:W-:Y:S05]  /*5d10*/  BSYNC B0 ;  /* 0x0000000000007941 */ /* 0x000fea0003800000 */
.L_x_10440:
[----:B------:R-:W-:Y:S05]  /*5d20*/  BRA `(.L_x_10443) ;  /* 0x00000020007c7947 */ /* 0x000fea0003800000 */
.L_x_10439:
        /* <DEDUP_REMOVED lines=36> */
.L_x_10445:
[----:B------:R-:W-:Y:S05]  /*5f70*/  BSYNC B6 ;  /* 0x0000000000067941 */ /* 0x000fea0003800000 */
.L_x_10444:
        /* <DEDUP_REMOVED lines=11> */
.L_x_10691:
        /* <DEDUP_REMOVED lines=30> */
[----:B------:R-:W-:Y:S02]  /*6210*/  CS2R R6, SRZ ;  /* 0x0000000000067805 */ /* 0x000fe4000001ff00 */
[----:B------:R-:W-:Y:S01]  /*6220*/  @!P3 IADD3.X R31, R4, R231, RZ, P1, !PT ;  /* 0x000000e7041fb210 */ /* 0x000fe20000ffe4ff */
[----:B------:R-:W-:Y:S01]  /*6230*/  @!P2 IMAD.WIDE R14, R22, 0x2, R14 ;  /* 0x00000002160ea825 */ /* 0x000fe200078e020e */
[----:B------:R0:W5:Y:S03]  /*6240*/  @!P2 LD.E.64 R10, desc[UR60][R24.64] ;  /* 0x0000003c180aa980 */ /* 0x000166000c101b00 */
[----:B------:R-:W-:Y:S01]  /*6250*/  @!P3 IMAD.X R27, R0, 0x1, R231, P0 ;  /* 0x00000001001bb824 */ /* 0x000fe200000e06e7 */
[----:B------:R0:W5:Y:S04]  /*6260*/  @!P2 LD.E.64 R6, desc[UR60][R14.64] ;  /* 0x0000003c0e06a980 */ /* 0x000168000c101b00 */
[----:B------:R0:W5:Y:S04]  /*6270*/  @!P3 LD.E.64 R20, desc[UR60][R26.64] ;  /* 0x0000003c1a14b980 */ /* 0x000168000c101b00 */
[----:B------:R0:W5:Y:S02]  /*6280*/  @!P3 LD.E.64 R8, desc[UR60][R30.64] ;  /* 0x0000003c1e08b980 */ /* 0x000164000c101b00 */
.L_x_10450:
[----:B------:R-:W-:Y:S05]  /*6290*/  BSYNC B1 ;  /* 0x0000000000017941 */ /* 0x000fea0003800000 */
.L_x_10449:
[----:B------:R-:W-:Y:S01]  /*62a0*/  SHF.L.U32 R13, R12, 0x1f, RZ ;  /* 0x0000001f0c0d7819 */ /* 0x000fe200000006ff */
[----:B---3--:R-:W-:Y:S01]  /*62b0*/  IMAD R3, R211, 0x200, R28 ;  /* 0x00000200d3037824 */ /* 0x008fe200078e021c */
[----:B------:R-:W-:Y:S01]  /*62c0*/  LOP3.LUT P1, RZ, R227, 0x4, RZ, 0xc0, !PT ;  /* 0x00000004e3ff7812 */ /* 0x000fe2000782c0ff */
[----:B-----5:R-:W-:Y:S01]  /*62d0*/  IMAD.MOV.U32 R32, RZ, RZ, R10 ;  /* 0x000000ffff207224 */ /* 0x020fe200078e000a */
[----:B------:R-:W3:Y:S01]  /*62e0*/  SYNCS.PHASECHK.TRANS64.TRYWAIT P0, [R18+URZ+0x32400], R13 ;  /* 0x0324000d120075a7 */ /* 0x000ee2000800017f */
[----:B------:R-:W-:Y:S01]  /*62f0*/  IMAD R3, R3, 0x2, R18 ;  /* 0x0000000203037824 */ /* 0x000fe200078e0212 */
[--C-:B------:R-:W-:Y:S01]  /*6300*/  SHF.R.U64 R34, R10, 0x10, R11.reuse ;  /* 0x000000100a227819 */ /* 0x100fe2000000120b */
[--C-:B0-----:R-:W-:Y:S01]  /*6310*/  IMAD.MOV.U32 R14, RZ, RZ, R11.reuse ;  /* 0x000000ffff0e7224 */ /* 0x101fe200078e000b */
        /* <DEDUP_REMOVED lines=26> */
[----:B---3--:R-:W-:Y:S06]  /*64c0*/  @!P0 BRA `(.L_x_10452) ;  /* 0x0000012800748947 */ /* 0x008fec0003800000 */
.L_x_10692:
[----:B------:R-:W-:Y:S05]  /*64d0*/  BSYNC B1 ;  /* 0x0000000000017941 */ /* 0x000fea0003800000 */
.L_x_10451:
        /* <DEDUP_REMOVED lines=46> */
.L_x_10456:
[----:B------:R-:W-:Y:S05]  /*67c0*/  BSYNC B2 ;  /* 0x0000000000027941 */ /* 0x000fea0003800000 */
.L_x_10455:
        /* <DEDUP_REMOVED lines=39> */
.L_x_10454:
[----:B------:R-:W-:Y:S05]  /*6a40*/  BSYNC B1 ;  /* 0x0000000000017941 */ /* 0x000fea0003800000 */
.L_x_10453:
        /* <DEDUP_REMOVED lines=9> */
[--C-:B------:R-:W-:Y:S02]  /*6ae0*/  HADD2.F32 R24, -RZ, R27.reuse.H0_H0 ;  /* 0x2000001bff187230 */ /* 0x100fe40000004100 */
        /* <DEDUP_REMOVED lines=35> */
.L_x_10459:
[----:B------:R-:W-:Y:S05]  /*6d20*/  BSYNC B1 ;  /* 0x0000000000017941 */ /* 0x000fea0003800000 */
.L_x_10458:
        /* <DEDUP_REMOVED lines=40> */
.L_x_10447:
[----:B------:R-:W-:-:S03]  /*6fb0*/  UMOV UR4, 0xffffffff ;  /* 0xffffffff00047882 */ /* 0x000fc60000000000 */
[----:B------:R-:W-:Y:S05]  /*6fc0*/  BRA.DIV UR4, `(.L_x_10460) ;  /* 0x0000011e04c87947 */ /* 0x000fea000b800000 */
[----:B------:R1:W2:Y:S04]  /*6fd0*/  SHFL.IDX PT, R0, R25, RZ, 0x1c1f ;  /* 0x001c1fff19007589 */ /* 0x0002a800000e0000 */
[----:B------:R1:W3:Y:S04]  /*6fe0*/  SHFL.IDX PT, R3, R24, RZ, 0x1c1f ;  /* 0x001c1fff18037589 */ /* 0x0002e800000e0000 */
[----:B------:R1:W4:Y:S04]  /*6ff0*/  SHFL.IDX PT, R20, R27, RZ, 0x1c1f ;  /* 0x001c1fff1b147589 */ /* 0x00032800000e0000 */
[----:B------:R1:W0:Y:S02]  /*7000*/  SHFL.IDX PT, R14, R26, RZ, 0x1c1f ;  /* 0x001c1fff1a0e7589 */ /* 0x00022400000e0000 */
.L_x_10698:
[----:B------:R-:W-:Y:S01]  /*7010*/  ULDC UR4, c[0x0][0x448] ;  /* 0x0001120000047ab9 */ /* 0x000fe20000000800 */
[----:B------:R-:W-:Y:S01]  /*7020*/  LEA.HI R6, R222, R222, RZ, 0x1 ;  /* 0x000000dede067211 */ /* 0x000fe200078f08ff */
[----:B------:R-:W-:Y:S01]  /*7030*/  IMAD R4, R97, UR4, RZ ;  /* 0x0000000461047c24 */ /* 0x000fe2000f8e02ff */
[----:B------:R-:W-:Y:S01]  /*7040*/  BSSY B1, `(.L_x_10461) ;  /* 0x0000017000017945 */ /* 0x000fe20003800000 */
[----:B------:R-:W-:Y:S02]  /*7050*/  CS2R R8, SRZ ;  /* 0x0000000000087805 */ /* 0x000fe4000001ff00 */
[----:B------:R-:W-:Y:S01]  /*7060*/  LOP3.LUT R7, R6, 0xfffffffe, RZ, 0xc0, !PT ;  /* 0xfffffffe06077812 */ /* 0x000fe200078ec0ff */
[----:B------:R-:W-:Y:S01]  /*7070*/  IMAD R13, R33, -0x80, R4 ;  /* 0xffffff80210d7824 */ /* 0x000fe200078e0204 */
[----:B------:R-:W-:Y:S02]  /*7080*/  ISETP.GE.AND P0, PT, R5, R4, PT ;  /* 0x000000040500720c */ /* 0x000fe40003f06270 */
[----:B------:R-:W-:-:S02]  /*7090*/  CS2R R4, SRZ ;  /* 0x0000000000047805 */ /* 0x000fc4000001ff00 */
[----:B------:R-:W-:Y:S01]  /*70a0*/  CS2R R10, SRZ ;  /* 0x00000000000a7805 */ /* 0x000fe2000001ff00 */
[----:B------:R-:W-:Y:S01]  /*70b0*/  IMAD.IADD R12, R222, 0x1, -R7 ;  /* 0x00000001de0c7824 */ /* 0x000fe200078e0a07 */
[----:B------:R-:W-:-:S04]  /*70c0*/  CS2R R6, SRZ ;  /* 0x0000000000067805 */ /* 0x000fc8000001ff00 */
[----:B------:R-:W-:-:S03]  /*70d0*/  SHF.L.U32 R21, R12, 0x1f, RZ ;  /* 0x0000001f0c157819 */ /* 0x000fc600000006ff */
[----:B------:R-:W-:Y:S05]  /*70e0*/  @P0 BRA `(.L_x_10462) ;  /* 0x0000000000300947 */ /* 0x000fea0003800000 */
[----:B------:R-:W-:Y:S01]  /*70f0*/  ULDC UR4, c[0x0][0x3f4] ;  /* 0x0000fd0000047ab9 */ /* 0x000fe20000000800 */
[C---:B------:R-:W-:Y:S01]  /*7100*/  IMAD.SHL.U32 R15, R16.reuse, 0x2, RZ ;  /* 0x00000002100f7824 */ /* 0x040fe200078e00ff */
[C---:B------:R-:W-:Y:S02]  /*7110*/  ISETP.GE.AND P2, PT, R16.reuse, UR4, PT ;  /* 0x0000000410007c0c */ /* 0x040fe4000bf46270 */
[----:B------:R-:W-:Y:S02]  /*7120*/  SHF.L.U64.HI R5, R16, 0x1, R17 ;  /* 0x0000000110057819 */ /* 0x000fe40000010211 */
[-C--:B-1-3--:R-:W-:Y:S02]  /*7130*/  IADD3 R24, P0, R3, R15.reuse, RZ ;  /* 0x0000000f03187210 */ /* 0x08afe40007f1e0ff */
[----:B0-----:R-:W-:-:S03]  /*7140*/  IADD3 R14, P1, R14, R15, RZ ;  /* 0x0000000f0e0e7210 */ /* 0x001fc60007f3e0ff */
[--C-:B--2---:R-:W-:Y:S02]  /*7150*/  IMAD.X R25, R0, 0x1, R5.reuse, P0 ;  /* 0x0000000100197824 */ /* 0x104fe400000e0605 */
[----:B----4-:R-:W-:Y:S01]  /*7160*/  IMAD.X R15, R20, 0x1, R5, P1 ;  /* 0x00000001140f7824 */ /* 0x010fe200008e0605 */
[----:B------:R-:W-:Y:S01]  /*7170*/  CS2R R4, SRZ ;  /* 0x0000000000047805 */ /* 0x000fe2000001ff00 */
[----:B------:R-:W-:Y:S06]  /*7180*/  @P2 BRA `(.L_x_10462) ;  /* 0x0000000000082947 */ /* 0x000fec0003800000 */
[----:B------:R0:W5:Y:S04]  /*7190*/  LD.E.128 R4, desc[UR60][R24.64] ;  /* 0x0000003c18047980 */ /* 0x000168000c101d00 */
[----:B------:R0:W5:Y:S02]  /*71a0*/  LD.E.128 R8, desc[UR60][R14.64] ;  /* 0x0000003c0e087980 */ /* 0x000164000c101d00 */
.L_x_10462:
[----:B------:R-:W-:Y:S05]  /*71b0*/  BSYNC B1 ;  /* 0x0000000000017941 */ /* 0x000fea0003800000 */
.L_x_10461:
[----:B------:R-:W1:Y:S01]  /*71c0*/  SYNCS.PHASECHK.TRANS64.TRYWAIT P1, [R18+URZ+0x32400], R21 ;  /* 0x03240015120075a7 */ /* 0x000e62000802017f */
[----:B-----5:R-:W-:Y:S01]  /*71d0*/  IMAD.MOV.U32 R38, RZ, RZ, R4 ;  /* 0x000000ffff267224 */ /* 0x020fe200078e0004 */
[--C-:B------:R-:W-:Y:S01]  /*71e0*/  SHF.R.U64 R43, R4, 0x10, R5.reuse ;  /* 0x00000010042b7819 */ /* 0x100fe20000001205 */
[--C-:B--2---:R-:W-:Y:S01]  /*71f0*/  IMAD.MOV.U32 R0, RZ, RZ, R5.reuse ;  /* 0x000000ffff007224 */ /* 0x104fe200078e0005 */
[----:B0-----:R-:W-:Y:S01]  /*7200*/  SHF.R.U32.HI R14, RZ, 0x10, R5 ;  /* 0x00000010ff0e7819 */ /* 0x001fe20000011605 */
[----:B------:R-:W-:Y:S01]  /*7210*/  IMAD.MOV.U32 R40, RZ, RZ, R6 ;  /* 0x000000ffff287224 */ /* 0x000fe200078e0006 */
[--C-:B------:R-:W-:Y:S01]  /*7220*/  SHF.R.U64 R44, R6, 0x10, R7.reuse ;  /* 0x00000010062c7819 */ /* 0x100fe20000001207 */
[----:B------:R-:W-:Y:S01]  /*7230*/  IMAD.MOV.U32 R41, RZ, RZ, R8 ;  /* 0x000000ffff297224 */ /* 0x000fe200078e0008 */
[----:B------:R-:W-:Y:S01]  /*7240*/  PRMT R38, R38, 0x5410, R0 ;  /* 0x0000541026267816 */ /* 0x000fe20000000000 */
[----:B------:R-:W-:Y:S01]  /*7250*/  IMAD.MOV.U32 R4, RZ, RZ, R7 ;  /* 0x000000ffff047224 */ /* 0x000fe200078e0007 */
[--C-:B------:R-:W-:Y:S01]  /*7260*/  SHF.R.U64 R45, R8, 0x10, R9.reuse ;  /* 0x00000010082d7819 */ /* 0x100fe20000001209 */
[--C-:B------:R-:W-:Y:S01]  /*7270*/  IMAD.MOV.U32 R5, RZ, RZ, R9.reuse ;  /* 0x000000ffff057224 */ /* 0x100fe200078e0009 */
[----:B------:R-:W-:Y:S01]  /*7280*/  VIMNMX R0, R13, 0x80, PT ;  /* 0x000000800d007848 */ /* 0x000fe20003fe0100 */
[----:B------:R-:W-:Y:S01]  /*7290*/  IMAD.MOV.U32 R42, RZ, RZ, R10 ;  /* 0x000000ffff2a7224 */ /* 0x000fe200078e000a */
[----:B------:R-:W-:Y:S01]  /*72a0*/  SHF.R.U32.HI R8, RZ, 0x10, R9 ;  /* 0x00000010ff087819 */ /* 0x000fe20000011609 */
[----:B------:R-:W-:Y:S01]  /*72b0*/  IMAD.MOV.U32 R6, RZ, RZ, R11 ;  /* 0x000000ffff067224 */ /* 0x000fe200078e000b */
[----:B---3--:R-:W0:Y:S01]  /*72c0*/  LDC R3, c[0x0][0x3f4] ;  /* 0x0000fd00ff037b82 */ /* 0x008e220000000800 */
[----:B------:R-:W-:Y:S01]  /*72d0*/  SHF.R.U32.HI R7, RZ, 0x10, R7 ;  /* 0x00000010ff077819 */ /* 0x000fe20000011607 */
        /* <DEDUP_REMOVED lines=15> */
.L_x_10699:
[----:B------:R-:W-:Y:S05]  /*73d0*/  BSYNC B1 ;  /* 0x0000000000017941 */ /* 0x000fea0003800000 */
.L_x_10463:
        /* <DEDUP_REMOVED lines=17> */
[----:B------:R-:W4:Y:S01]  /*74f0*/  LDS.128 R8, [R36+0x18400] ;  /* 0x0184000024087984 */ /* 0x000f220000000c00 */
[--C-:B-1----:R-:W-:Y:S02]  /*7500*/  HADD2.F32 R0, -RZ, R4.reuse.H0_H0 ;  /* 0x20000004ff007230 */ /* 0x102fe40000004100 */
[----:B------:R-:W-:Y:S02]  /*7510*/  HADD2.F32 R13, -RZ, R5.H0_H0 ;  /* 0x20000005ff0d7230 */ /* 0x000fe40000004100 */
[----:B------:R-:W-:Y:S02]  /*7520*/  HADD2.F32 R4, -RZ, R4.H1_H1 ;  /* 0x30000004ff047230 */ /* 0x000fe40000004100 */
[--C-:B----4-:R-:W-:Y:S02]  /*7530*/  HADD2.F32 R20, -RZ, R8.reuse.H0_H0 ;  /* 0x20000008ff147230 */ /* 0x110fe40000004100 */
[----:B0-----:R-:W-:Y:S02]  /*7540*/  HADD2.F32 R21, -RZ, R9.H0_H0 ;  /* 0x20000009ff157230 */ /* 0x001fe40000004100 */
[----:B------:R-:W-:-:S02]  /*7550*/  HADD2.F32 R8, -RZ, R8.H1_H1 ;  /* 0x30000008ff087230 */ /* 0x000fc40000004100 */
[C---:B------:R-:W-:Y:S01]  /*7560*/  FMUL.FTZ R35, R20.reuse, R31 ;  /* 0x0000001f14237220 */ /* 0x040fe20000410000 */
[-C--:B------:R-:W-:Y:S01]  /*7570*/  FMUL.FTZ R37, R20, R27.reuse ;  /* 0x0000001b14257220 */ /* 0x080fe20000410000 */
[----:B------:R-:W-:Y:S02]  /*7580*/  HADD2.F32 R20, -RZ, R41.H1_H1 ;  /* 0x30000029ff147230 */ /* 0x000fe40000004100 */
[C---:B------:R-:W-:Y:S01]  /*7590*/  FFMA.FTZ R35, R0.reuse, R27, -R35 ;  /* 0x0000001b00237223 */ /* 0x040fe20000010823 */
[----:B------:R-:W-:Y:S01]  /*75a0*/  FFMA.FTZ R37, R0, R31, R37 ;  /* 0x0000001f00257223 */ /* 0x000fe20000010025 */
[----:B------:R-:W-:Y:S02]  /*75b0*/  HADD2.F32 R0, -RZ, R38.H1_H1 ;  /* 0x30000026ff007230 */ /* 0x000fe40000004100 */
[----:B------:R-:W-:Y:S01]  /*75c0*/  FMUL.FTZ R30, R21, R20 ;  /* 0x00000014151e7220 */ /* 0x000fe20000410000 */
[----:B------:R-:W-:Y:S02]  /*75d0*/  HADD2.F32 R27, -RZ, R43.H0_H0 ;  /* 0x2000002bff1b7230 */ /* 0x000fe40000004100 */
[----:B------:R-:W-:Y:S01]  /*75e0*/  FMUL.FTZ R39, R8, R33 ;  /* 0x0000002108277220 */ /* 0x000fe20000410000 */
[----:B------:R-:W-:-:S02]  /*75f0*/  HADD2.F32 R9, -RZ, R9.H1_H1 ;  /* 0x30000009ff097230 */ /* 0x000fc40000004100 */
[-C--:B------:R-:W-:Y:S01]  /*7600*/  FMUL.FTZ R21, R21, R0.reuse ;  /* 0x0000000015157220 */ /* 0x080fe20000410000 */
[C---:B------:R-:W-:Y:S01]  /*7610*/  FFMA.FTZ R30, R13.reuse, R0, -R30 ;  /* 0x000000000d1e7223 */ /* 0x040fe2000001081e */
[-C--:B------:R-:W-:Y:S01]  /*7620*/  FMUL.FTZ R31, R8, R27.reuse ;  /* 0x0000001b081f7220 */ /* 0x080fe20000410000 */
[----:B------:R-:W-:Y:S02]  /*7630*/  HADD2.F32 R8, -RZ, R45.H1_H1 ;  /* 0x3000002dff087230 */ /* 0x000fe40000004100 */
[----:B------:R-:W-:Y:S01]  /*7640*/  FFMA.FTZ R20, R13, R20, R21 ;  /* 0x000000140d147223 */ /* 0x000fe20000010015 */
[----:B------:R-:W-:Y:S02]  /*7650*/  HADD2.F32 R0, -RZ, R43.H1_H1 ;  /* 0x3000002bff007230 */ /* 0x000fe40000004100 */
[C---:B------:R-:W-:Y:S01]  /*7660*/  FFMA.FTZ R26, R4.reuse, R27, -R39 ;  /* 0x0000001b041a7223 */ /* 0x040fe20000010827 */
[----:B------:R-:W-:Y:S02]  /*7670*/  HADD2.F32 R24, -RZ, R10.H0_H0 ;  /* 0x2000000aff187230 */ /* 0x000fe40000004100 */
[----:B------:R-:W-:Y:S01]  /*7680*/  FFMA.FTZ R28, R4, R33, R31 ;  /* 0x00000021041c7223 */ /* 0x000fe2000001001f */
[----:B------:R-:W-:-:S02]  /*7690*/  HADD2.F32 R21, -RZ, R42.H0_H0 ;  /* 0x2000002aff157230 */ /* 0x000fc40000004100 */
[C---:B------:R-:W-:Y:S01]  /*76a0*/  FMUL.FTZ R4, R9.reuse, R8 ;  /* 0x0000000809047220 */ /* 0x040fe20000410000 */
[----:B------:R-:W-:Y:S02]  /*76b0*/  HADD2.F32 R5, -RZ, R5.H1_H1 ;  /* 0x30000005ff057230 */ /* 0x000fe40000004100 */
[-C--:B------:R-:W-:Y:S01]  /*76c0*/  FMUL.FTZ R32, R9, R0.reuse ;  /* 0x0000000009207220 */ /* 0x080fe20000410000 */
[----:B------:R-:W-:Y:S02]  /*76d0*/  HADD2.F32 R14, -RZ, R6.H0_H0 ;  /* 0x20000006ff0e7230 */ /* 0x000fe40000004100 */
[----:B------:R-:W-:Y:S01]  /*76e0*/  FMUL.FTZ R39, R24, R21 ;  /* 0x0000001518277220 */ /* 0x000fe20000410000 */
[----:B------:R-:W-:Y:S02]  /*76f0*/  HADD2.F32 R13, -RZ, R40.H0_H0 ;  /* 0x20000028ff0d7230 */ /* 0x000fe40000004100 */
[----:B------:R-:W-:Y:S01]  /*7700*/  FFMA.FTZ R31, R5, R0, -R4 ;  /* 0x00000000051f7223 */ /* 0x000fe20000010804 */
[----:B------:R-:W-:-:S02]  /*7710*/  HADD2.F32 R10, -RZ, R10.H1_H1 ;  /* 0x3000000aff0a7230 */ /* 0x000fc40000004100 */
[----:B------:R-:W-:Y:S01]  /*7720*/  FFMA.FTZ R33, R5, R8, R32 ;  /* 0x0000000805217223 */ /* 0x000fe20000010020 */
        /* <DEDUP_REMOVED lines=8> */
[----:B------:R-:W-:Y:S02]  /*77b0*/  HADD2.F32 R8, -RZ, R42.H1_H1 ;  /* 0x3000002aff087230 */ /* 0x000fe40000004100 */
[----:B------:R-:W-:Y:S01]  /*77c0*/  FFMA.FTZ R24, R14, R21, R24 ;  /* 0x000000150e187223 */ /* 0x000fe20000010018 */
[----:B------:R-:W-:Y:S02]  /*77d0*/  HADD2.F32 R0, -RZ, R40.H1_H1 ;  /* 0x30000028ff007230 */ /* 0x000fe40000004100 */
[C---:B------:R-:W-:Y:S01]  /*77e0*/  FFMA.FTZ R14, R6.reuse, R9, -R5 ;  /* 0x00000009060e7223 */ /* 0x040fe20000010805 */
[----:B------:R-:W-:Y:S02]  /*77f0*/  HADD2.F32 R11, -RZ, R11.H1_H1 ;  /* 0x3000000bff0b7230 */ /* 0x000fe40000004100 */
[----:B------:R-:W-:Y:S01]  /*7800*/  FFMA.FTZ R13, R6, R27, R13 ;  /* 0x0000001b060d7223 */ /* 0x000fe2000001000d */
[----:B------:R-:W-:-:S02]  /*7810*/  HADD2.F32 R10, -RZ, R46.H1_H1 ;  /* 0x3000002eff0a7230 */ /* 0x000fc40000004100 */
[C---:B------:R-:W-:Y:S01]  /*7820*/  FMUL.FTZ R6, R25.reuse, R8 ;  /* 0x0000000819067220 */ /* 0x040fe20000410000 */
[----:B------:R-:W-:Y:S02]  /*7830*/  HADD2.F32 R4, -RZ, R44.H1_H1 ;  /* 0x3000002cff047230 */ /* 0x000fe40000004100 */
[----:B------:R-:W-:Y:S01]  /*7840*/  FMUL.FTZ R25, R25, R0 ;  /* 0x0000000019197220 */ /* 0x000fe20000410000 */
[--C-:B------:R-:W-:Y:S02]  /*7850*/  HADD2.F32 R15, -RZ, R7.reuse.H0_H0 ;  /* 0x20000007ff0f7230 */ /* 0x100fe40000004100 */
        /* <DEDUP_REMOVED lines=17> */
.L_x_10466:
[----:B------:R-:W-:Y:S05]  /*7970*/  BSYNC B1 ;  /* 0x0000000000017941 */ /* 0x000fea0003800000 */
.L_x_10465:
        /* <DEDUP_REMOVED lines=11> */
[----:B------:R-:W-:Y:S01]  /*7a30*/  HADD2.F32 R41, -RZ, R45.H1_H1 ;  /* 0x3000002dff297230 */ /* 0x000fe20000004100 */
[----:B------:R-:W4:Y:S01]  /*7a40*/  LDS.128 R8, [R3+0x18400] ;  /* 0x0184000003087984 */ /* 0x000f220000000c00 */
[----:B------:R-:W-:Y:S02]  /*7a50*/  HADD2.F32 R34, -RZ, R46.H0_H0 ;  /* 0x2000002eff227230 */ /* 0x000fe40000004100 */
[----:B------:R-:W-:Y:S02]  /*7a60*/  HADD2.F32 R32, -RZ, R42.H0_H0 ;  /* 0x2000002aff207230 */ /* 0x000fe40000004100 */
[----:B-1----:R-:W-:-:S02]  /*7a70*/  HADD2.F32 R0, -RZ, R4.H0_H0 ;  /* 0x20000004ff007230 */ /* 0x002fc40000004100 */
[----:B------:R-:W-:Y:S02]  /*7a80*/  HADD2.F32 R4, -RZ, R4.H1_H1 ;  /* 0x30000004ff047230 */ /* 0x000fe40000004100 */
[--C-:B------:R-:W-:Y:S02]  /*7a90*/  HADD2.F32 R13, -RZ, R5.reuse.H0_H0 ;  /* 0x20000005ff0d7230 */ /* 0x100fe40000004100 */
[----:B------:R-:W-:Y:S02]  /*7aa0*/  HADD2.F32 R5, -RZ, R5.H1_H1 ;  /* 0x30000005ff057230 */ /* 0x000fe40000004100 */
[--C-:B------:R-:W-:Y:S02]  /*7ab0*/  HADD2.F32 R14, -RZ, R6.reuse.H0_H0 ;  /* 0x20000006ff0e7230 */ /* 0x100fe40000004100 */
[----:B------:R-:W-:Y:S02]  /*7ac0*/  HADD2.F32 R6, -RZ, R6.H1_H1 ;  /* 0x30000006ff067230 */ /* 0x000fe40000004100 */
[----:B------:R-:W-:-:S02]  /*7ad0*/  HADD2.F32 R15, -RZ, R7.H0_H0 ;  /* 0x20000007ff0f7230 */ /* 0x000fc40000004100 */
[----:B------:R-:W-:Y:S02]  /*7ae0*/  HADD2.F32 R7, -RZ, R7.H1_H1 ;  /* 0x30000007ff077230 */ /* 0x000fe40000004100 */
[--C-:B----4-:R-:W-:Y:S02]  /*7af0*/  HADD2.F32 R20, -RZ, R8.reuse.H0_H0 ;  /* 0x20000008ff147230 */ /* 0x110fe40000004100 */
[----:B------:R-:W-:Y:S02]  /*7b00*/  HADD2.F32 R8, -RZ, R8.H1_H1 ;  /* 0x30000008ff087230 */ /* 0x000fe40000004100 */
[----:B0-----:R-:W-:Y:S02]  /*7b10*/  HADD2.F32 R21, -RZ, R9.H0_H0 ;  /* 0x20000009ff157230 */ /* 0x001fe40000004100 */
        /* <DEDUP_REMOVED lines=55> */
.L_x_10457:
[----:B------:R-:W-:Y:S05]  /*7e90*/  BSYNC B0 ;  /* 0x0000000000007941 */ /* 0x000fea0003800000 */
.L_x_10446:
        /* <DEDUP_REMOVED lines=8> */
.L_x_10443:
        /* <DEDUP_REMOVED lines=8> */
.L_x_10467:
[----:B-1----:R-:W-:Y:S01]  /*7fa0*/  IMAD R4, R200, 0x8, R18 ;  /* 0x00000008c8047824 */ /* 0x002fe200078e0212 */
[----:B------:R-:W-:-:S04]  /*7fb0*/  SHF.L.U32 R3, R208, 0x1f, RZ ;  /* 0x0000001fd0037819 */ /* 0x000fc800000006ff */
[----:B------:R1:W3:Y:S01]  /*7fc0*/  SYNCS.PHASECHK.TRANS64.TRYWAIT P1, [R4+URZ+0x32430], R3 ;  /* 0x03243003040075a7 */ /* 0x0002e2000802017f */
[----:B------:R-:W-:Y:S05]  /*7fd0*/  @!P0 BRA `(.L_x_10468) ;  /* 0x0000000000048947 */ /* 0x000fea0003800000 */
[----:B------:R-:W-:Y:S01]  /*7fe0*/  BPT.TRAP 0x1 ;  /* 0x000000040000795c */ /* 0x000fe20000300000 */
.L_x_10468:
[----:B------:R-:W-:-:S05]  /*7ff0*/  VIADD R0, R18, 0x1c400 ;  /* 0x0001c40012007836 */ /* 0x000fca0000000000 */
[----:B------:R-:W-:-:S04]  /*8000*/  SHF.R.U32.HI R0, RZ, 0x4, R0 ;  /* 0x00000004ff007819 */ /* 0x000fc80000011600 */
[----:B------:R-:W-:Y:S01]  /*8010*/  LOP3.LUT R0, R0, 0x3fff, RZ, 0xc0, !PT ;  /* 0x00003fff00007812 */ /* 0x000fe200078ec0ff */
[----:B---3--:R-:W-:Y:S06]  /*8020*/  @P1 BRA `(.L_x_10469) ;  /* 0x0000000000081947 */ /* 0x008fec0003800000 */
[----:B------:R-:W3:Y:S02]  /*8030*/  SYNCS.PHASECHK.TRANS64.TRYWAIT P1, [R4+URZ+0x32430], R3 ;  /* 0x03243003040075a7 */ /* 0x000ee4000802017f */
[----:B---3--:R-:W-:Y:S05]  /*8040*/  @!P1 BRA `(.L_x_10470) ;  /* 0x00000110002c9947 */ /* 0x008fea0003800000 */
.L_x_10469:
[----:B------:R-:W-:Y:S05]  /*8050*/  WARPSYNC.ALL ;  /* 0x0000000000007948 */ /* 0x000fea0003800000 */
[----:B----4-:R-:W-:Y:S01]  /*8060*/  LOP3.LUT R20, R0, 0x10000, RZ, 0xfc, !PT ;  /* 0x0001000000147812 */ /* 0x010fe200078efcff */
[----:B------:R-:W-:Y:S01]  /*8070*/  IMAD R29, R29, 0x2000, R18 ;  /* 0x000020001d1d7824 */ /* 0x000fe200078e0212 */
[----:B------:R-:W-:-:S03]  /*8080*/  UMOV UR9, 0x40000040 ;  /* 0x4000004000097882 */ /* 0x000fc60000000000 */
[----:B------:R-:W-:Y:S01]  /*8090*/  IMAD R6, R200, 0x300, R20 ;  /* 0x00000300c8067824 */ /* 0x000fe200078e0214 */
[----:B------:R-:W-:Y:S01]  /*80a0*/  SHF.L.U32 R5, R12, 0x1f, RZ ;  /* 0x0000001f0c057819 */ /* 0x000fe200000006ff */
[----:B------:R-:W-:Y:S01]  /*80b0*/  IMAD.MOV.U32 R7, RZ, RZ, 0x40000040 ;  /* 0x40000040ff077424 */ /* 0x000fe200078e00ff */
[----:B------:R-:W-:Y:S01]  /*80c0*/  R2UR UR4, R29 ;  /* 0x000000001d0472ca */ /* 0x000fe200000e0000 */
[C---:B------:R-:W-:Y:S01]  /*80d0*/  VIADD R8, R6.reuse, 0x2 ;  /* 0x0000000206087836 */ /* 0x040fe20000000000 */
[----:B------:R-:W-:Y:S01]  /*80e0*/  R2UR UR10, R6 ;  /* 0x00000000060a72ca */ /* 0x000fe200000e0000 */
[----:B-----5:R-:W-:Y:S01]  /*80f0*/  WARPGROUP.ARRIVE ;  /* 0x00000000000079c5 */ /* 0x020fe20000000000 */
[----:B------:R-:W-:Y:S01]  /*8100*/  R2UR UR11, R7 ;  /* 0x00000000070b72ca */ /* 0x000fe200000e0000 */
[----:B------:R-:W-:Y:S01]  /*8110*/  IMAD.MOV.U32 R9, RZ, RZ, 0x40000040 ;  /* 0x40000040ff097424 */ /* 0x000fe200078e00ff */
[----:B------:R-:W-:Y:S01]  /*8120*/  BSSY B0, `(.L_x_10471) ;  /* 0x0000032000007945 */ /* 0x000fe20003800000 */
[----:B------:R-:W-:-:S02]  /*8130*/  IMAD.U32 R11, RZ, RZ, UR9 ;  /* 0x00000009ff0b7e24 */ /* 0x000fc4000f8e00ff */
[----:B------:R-:W-:-:S04]  /*8140*/  IMAD.MOV.U32 R7, RZ, RZ, 0x40000040 ;  /* 0x40000040ff077424 */ /* 0x000fc800078e00ff */
[----:B------:R-:W-:-:S04]  /*8150*/  UIADD3 UR5, UR4, 0x18400, URZ ;  /* 0x0001840004057890 */ /* 0x000fc8000fffe03f */
[----:B------:R-:W-:-:S04]  /*8160*/  USHF.R.U32.HI UR5, URZ, 0x4, UR5 ;  /* 0x000000043f057899 */ /* 0x000fc80008011605 */
[----:B------:R-:W-:-:S04]  /*8170*/  ULOP3.LUT UR5, UR5, 0x3fff, URZ, 0xc0, !UPT ;  /* 0x00003fff05057892 */ /* 0x000fc8000f8ec03f */
[----:B------:R-:W-:-:S04]  /*8180*/  ULOP3.LUT UR6, UR5, 0x10000, URZ, 0xfc, !UPT ;  /* 0x0001000005067892 */ /* 0x000fc8000f8efc3f */
[----:B------:R-:W-:-:S03]  /*8190*/  UIADD3 UR5, UR6, 0x2, URZ ;  /* 0x0000000206057890 */ /* 0x000fc6000fffe03f */
[----:B------:R-:W-:Y:S02]  /*81a0*/  UMOV UR8, UR6 ;  /* 0x0000000600087c82 */ /* 0x000fe40008000000 */
[----:B------:R-:W-:Y:S01]  /*81b0*/  HGMMA.64x96x16.F32 R24, gdesc[UR8], RZ, !UPT, gsb0 ;  /* 0x01600000081879f0 */ /* 0x000fe2000c0008ff */
[----:B------:R-:W-:Y:S01]  /*81c0*/  R2UR UR10, R8 ;  /* 0x00000000080a72ca */ /* 0x000fe200000e0000 */
[----:B------:R-:W-:Y:S01]  /*81d0*/  UMOV UR9, 0x40000040 ;  /* 0x4000004000097882 */ /* 0x000fe20000000000 */
[----:B------:R-:W-:Y:S01]  /*81e0*/  R2UR UR11, R9 ;  /* 0x00000000090b72ca */ /* 0x000fe200000e0000 */
[C---:B------:R-:W-:Y:S01]  /*81f0*/  VIADD R8, R6.reuse, 0x4 ;  /* 0x0000000406087836 */ /* 0x040fe20000000000 */
[----:B------:R-:W-:Y:S01]  /*8200*/  MOV R10, UR8 ;  /* 0x00000008000a7c02 */ /* 0x000fe20008000f00 */
[----:B------:R-:W-:Y:S01]  /*8210*/  UMOV UR8, UR5 ;  /* 0x0000000500087c82 */ /* 0x000fe20008000000 */
[----:B------:R-:W-:Y:S01]  /*8220*/  IMAD.MOV.U32 R9, RZ, RZ, 0x40000040 ;  /* 0x40000040ff097424 */ /* 0x000fe200078e00ff */
[----:B------:R-:W-:Y:S01]  /*8230*/  UIADD3 UR5, UR6, 0x4, URZ ;  /* 0x0000000406057890 */ /* 0x000fe2000fffe03f */
[----:B------:R-:W-:Y:S01]  /*8240*/  VIADD R6, R6, 0x6 ;  /* 0x0000000606067836 */ /* 0x000fe20000000000 */
[----:B------:R4:W-:Y:S02]  /*8250*/  STL.64 [R1+0x70], R10 ;  /* 0x0000700a01007387 */ /* 0x0009e40000100a00 */
[----:B----4-:R-:W-:-:S02]  /*8260*/  IMAD.U32 R10, RZ, RZ, UR8 ;  /* 0x00000008ff0a7e24 */ /* 0x010fc4000f8e00ff */
        /* <DEDUP_REMOVED lines=9> */
[----:B------:R-:W-:Y:S01]  /*8300*/  UIADD3 UR5, UR6, 0x6, URZ ;  /* 0x0000000606057890 */ /* 0x000fe2000fffe03f */
[----:B------:R-:W-:Y:S02]  /*8310*/  IMAD.U32 R8, RZ, RZ, UR8 ;  /* 0x00000008ff087e24 */ /* 0x000fe4000f8e00ff */
        /* <DEDUP_REMOVED lines=9> */
[----:B------:R-:W-:Y:S02]  /*83b0*/  IMAD.U32 R6, RZ, RZ, UR8 ;  /* 0x00000008ff067e24 */ /* 0x000fe4000f8e00ff */
[----:B------:R-:W-:-:S05]  /*83c0*/  IMAD.U32 R7, RZ, RZ, UR9 ;  /* 0x00000009ff077e24 */ /* 0x000fca000f8e00ff */
[----:B------:R4:W-:Y:S01]  /*83d0*/  STL.64 [R1+0x58], R6 ;  /* 0x0000580601007387 */ /* 0x0009e20000100a00 */
[----:B------:R-:W-:Y:S02]  /*83e0*/  WARPGROUP.DEPBAR.LE gsb0, 0x0 ;  /* 0x00008000000079c5 */ /* 0x000fe40000010000 */
[----:B------:R-:W-:-:S06]  /*83f0*/  WARPGROUP.ARRIVE ;  /* 0x00000000000079c5 */ /* 0x000fcc0000000000 */
[----:B------:R-:W-:Y:S03]  /*8400*/  HGMMA.64x96x16.F32 R24, gdesc[UR8], R24, gsb0 ;  /* 0x01600000081879f0 */ /* 0x000fe60008000818 */
[----:B------:R-:W-:Y:S02]  /*8410*/  WARPGROUP.DEPBAR.LE gsb0, 0x0 ;  /* 0x00008000000079c5 */ /* 0x000fe40000010000 */
[----:B------:R-:W0:Y:S02]  /*8420*/  SYNCS.PHASECHK.TRANS64.TRYWAIT P1, [R18+URZ+0x32410], R5 ;  /* 0x03241005120075a7 */ /* 0x000e24000802017f */
[----:B0---4-:R-:W-:Y:S05]  /*8430*/  @!P1 BRA `(.L_x_10472) ;  /* 0x0000010c00449947 */ /* 0x011fea0003800000 */
.L_x_10700:
[----:B------:R-:W-:Y:S05]  /*8440*/  BSYNC B0 ;  /* 0x0000000000007941 */ /* 0x000fea0003800000 */
.L_x_10471:
[----:B------:R-:W-:Y:S05]  /*8450*/  @!P0 BRA `(.L_x_10473) ;  /* 0x0000000000048947 */ /* 0x000fea0003800000 */
[----:B------:R-:W-:Y:S01]  /*8460*/  BPT.TRAP 0x1 ;  /* 0x000000040000795c */ /* 0x000fe20000300000 */
.L_x_10473:
[----:B------:R4:W0:Y:S01]  /*8470*/  SYNCS.PHASECHK.TRANS64.TRYWAIT P2, [R4+URZ+0x32450], R3 ;  /* 0x03245003040075a7 */ /* 0x000822000804017f */
[----:B------:R-:W-:Y:S05]  /*8480*/  @!P0 BRA `(.L_x_10474) ;  /* 0x0000000000048947 */ /* 0x000fea0003800000 */
[----:B------:R-:W-:Y:S01]  /*8490*/  BPT.TRAP 0x1 ;  /* 0x000000040000795c */ /* 0x000fe20000300000 */
.L_x_10474:
[----:B------:R-:W5:Y:S01]  /*84a0*/  S2R R0, SR_TID.X ;  /* 0x0000000000007919 */ /* 0x000f620000002100 */
[----:B------:R-:W-:Y:S01]  /*84b0*/  BSSY B0, `(.L_x_10475) ;  /* 0x0000006000007945 */ /* 0x000fe20003800000 */
[----:B-----5:R-:W-:-:S04]  /*84c0*/  LOP3.LUT R0, R0, 0x7f, RZ, 0xc0, !PT ;  /* 0x0000007f00007812 */ /* 0x020fc800078ec0ff */
[----:B------:R-:W-:Y:S01]  /*84d0*/  ISETP.NE.AND P1, PT, R0, RZ, PT ;  /* 0x000000ff0000720c */ /* 0x000fe20003f25270 */
[----:B0-----:R-:W-:-:S12]  /*84e0*/  @P2 BRA `(.L_x_10476) ;  /* 0x0000000000082947 */ /* 0x001fd80003800000 */
[----:B------:R-:W0:Y:S02]  /*84f0*/  SYNCS.PHASECHK.TRANS64.TRYWAIT P2, [R4+URZ+0x32450], R3 ;  /* 0x03245003040075a7 */ /* 0x000e24000804017f */
[----:B0-----:R-:W-:Y:S05]  /*8500*/  @!P2 BRA `(.L_x_10477) ;  /* 0x0000010c0024a947 */ /* 0x001fea0003800000 */
.L_x_10476:
[----:B------:R-:W-:Y:S05]  /*8510*/  BSYNC B0 ;  /* 0x0000000000007941 */ /* 0x000fea0003800000 */
.L_x_10475:
[----:B------:R-:W-:Y:S05]  /*8520*/  WARPSYNC.ALL ;  /* 0x0000000000007948 */ /* 0x000fea0003800000 */
[----:B------:R-:W-:Y:S01]  /*8530*/  VIADD R15, R18, 0x400 ;  /* 0x00000400120f7836 */ /* 0x000fe20000000000 */
[----:B------:R-:W-:Y:S01]  /*8540*/  UIADD3 UR4, UR4, 0x22400, URZ ;  /* 0x0002240004047890 */ /* 0x000fe2000fffe03f */
[----:B------:R-:W-:Y:S01]  /*8550*/  IMAD.MOV.U32 R7, RZ, RZ, 0x40000040 ;  /* 0x40000040ff077424 */ /* 0x000fe200078e00ff */
[----:B------:R-:W-:Y:S01]  /*8560*/  WARPGROUP.ARRIVE ;  /* 0x00000000000079c5 */ /* 0x000fe20000000000 */
[----:B------:R-:W-:Y:S01]  /*8570*/  UMOV UR9, 0x40000040 ;  /* 0x4000004000097882 */ /* 0x000fe20000000000 */
[----:B------:R-:W-:Y:S01]  /*8580*/  SHF.R.U32.HI R15, RZ, 0x4, R15 ;  /* 0x00000004ff0f7819 */ /* 0x000fe2000001160f */
[----:B------:R-:W-:Y:S01]  /*8590*/  USHF.R.U32.HI UR4, URZ, 0x4, UR4 ;  /* 0x000000043f047899 */ /* 0x000fe20008011604 */
[----:B------:R-:W-:Y:S01]  /*85a0*/  R2UR UR11, R7 ;  /* 0x00000000070b72ca */ /* 0x000fe200000e0000 */
[----:B------:R-:W-:Y:S01]  /*85b0*/  IMAD.MOV.U32 R9, RZ, RZ, 0x40000040 ;  /* 0x40000040ff097424 */ /* 0x000fe200078e00ff */
[----:B------:R-:W-:Y:S01]  /*85c0*/  LOP3.LUT R15, R15, 0x3fff, RZ, 0xc0, !PT ;  /* 0x00003fff0f0f7812 */ /* 0x000fe200078ec0ff */
[----:B------:R-:W-:Y:S01]  /*85d0*/  ULOP3.LUT UR4, UR4, 0x3fff, URZ, 0xc0, !UPT ;  /* 0x00003fff04047892 */ /* 0x000fe2000f8ec03f */
[----:B------:R-:W-:Y:S01]  /*85e0*/  IMAD.U32 R11, RZ, RZ, UR9 ;  /* 0x00000009ff0b7e24 */ /* 0x000fe2000f8e00ff */
        /* <DEDUP_REMOVED lines=12> */
[----:B------:R-:W-:Y:S01]  /*86b0*/  IMAD.U32 R10, RZ, RZ, UR8 ;  /* 0x00000008ff0a7e24 */ /* 0x000fe2000f8e00ff */
[----:B------:R-:W-:Y:S01]  /*86c0*/  UIADD3 UR52, UR4, 0x806, URZ ;  /* 0x0000080604347890 */ /* 0x000fe2000fffe03f */
[----:B------:R-:W-:Y:S01]  /*86d0*/  IMAD R0, R226, -0x60, R198 ;  /* 0xffffffa0e2007824 */ /* 0x000fe200078e02c6 */
[----:B------:R-:W-:Y:S01]  /*86e0*/  UIADD3 UR48, UR4, 0xc00, URZ ;  /* 0x00000c0004307890 */ /* 0x000fe2000fffe03f */
[----:B------:R-:W0:Y:S01]  /*86f0*/  S2R R73, SR_TID.X ;  /* 0x0000000000497919 */ /* 0x000e220000002100 */
[----:B------:R-:W-:Y:S01]  /*8700*/  UIADD3 UR44, UR4, 0xc02, URZ ;  /* 0x00000c02042c7890 */ /* 0x000fe2000fffe03f */
[----:B-1-34-:R-:W-:Y:S01]  /*8710*/  VIADD R3, R0, 0x60 ;  /* 0x0000006000037836 */ /* 0x01afe20000000000 */
[----:B------:R-:W-:Y:S01]  /*8720*/  UIADD3 UR40, UR4, 0xc04, URZ ;  /* 0x00000c0404287890 */ /* 0x000fe2000fffe03f */
[----:B------:R1:W-:Y:S01]  /*8730*/  STL.64 [R1+0x50], R10 ;  /* 0x0000500a01007387 */ /* 0x0003e20000100a00 */
[----:B------:R-:W-:Y:S01]  /*8740*/  UMOV UR41, 0x40000040 ;  /* 0x4000004000297882 */ /* 0x000fe20000000000 */
[----:B------:R-:W-:Y:S01]  /*8750*/  UIADD3 UR36, UR4, 0xc06, URZ ;  /* 0x00000c0604247890 */ /* 0x000fe2000fffe03f */
[----:B------:R-:W-:Y:S01]  /*8760*/  IMAD R3, R236, -0x2, R3 ;  /* 0xfffffffeec037824 */ /* 0x000fe200078e0203 */
        /* <DEDUP_REMOVED lines=8> */
[----:B------:R-:W-:Y:S01]  /*87f0*/  UMOV UR37, 0x40000040 ;  /* 0x4000004000257882 */ /* 0x000fe20000000000 */
[----:B-1----:R-:W-:Y:S01]  /*8800*/  IMAD.U32 R10, RZ, RZ, UR8 ;  /* 0x00000008ff0a7e24 */ /* 0x002fe2000f8e00ff */
[C---:B------:R-:W-:Y:S01]  /*8810*/  ISETP.GT.AND P3, PT, R3.reuse, RZ, PT ;  /* 0x000000ff0300720c */ /* 0x040fe20003f64270 */
[----:B------:R-:W-:Y:S01]  /*8820*/  IMAD.U32 R11, RZ, RZ, UR9 ;  /* 0x00000009ff0b7e24 */ /* 0x000fe2000f8e00ff */
[----:B------:R-:W-:-:S02]  /*8830*/  ISETP.GT.AND P5, PT, R3, 0x1, PT ;  /* 0x000000010300780c */ /* 0x000fc40003fa4270 */
[C---:B------:R-:W-:Y:S02]  /*8840*/  ISETP.GT.AND P4, PT, R3.reuse, 0x8, PT ;  /* 0x000000080300780c */ /* 0x040fe40003f84270 */
[----:B------:R1:W-:Y:S01]  /*8850*/  STL.64 [R1+0x48], R10 ;  /* 0x0000480a01007387 */ /* 0x0003e20000100a00 */
[----:B------:R-:W-:Y:S02]  /*8860*/  ISETP.GT.AND P2, PT, R3, 0x9, PT ;  /* 0x000000090300780c */ /* 0x000fe40003f44270 */
[----:B------:R-:W-:Y:S02]  /*8870*/  LOP3.LUT R15, R15, 0x3000000, RZ, 0xfc, !PT ;  /* 0x030000000f0f7812 */ /* 0x000fe400078efcff */
[----:B0-----:R-:W-:Y:S01]  /*8880*/  SHF.R.U32.HI R73, RZ, 0x7, R73 ;  /* 0x00000007ff497819 */ /* 0x001fe20000011649 */
        /* <DEDUP_REMOVED lines=23> */
[----:B0-----:R-:W-:Y:S02]  /*8a00*/  IMAD.U32 R10, RZ, RZ, UR8 ;  /* 0x00000008ff0a7e24 */ /* 0x001fe4000f8e00ff */
        /* <DEDUP_REMOVED lines=77> */
[----:B0-----:R-:W-:Y:S01]  /*8ee0*/  IMAD.U32 R10, RZ, RZ, UR8 ;  /* 0x00000008ff0a7e24 */ /* 0x001fe2000f8e00ff */
[----:B------:R-:W-:Y:S01]  /*8ef0*/  ULDC UR4, c[0x0][0xa80] ;  /* 0x0002a00000047ab9 */ /* 0x000fe20000000800 */
        /* <DEDUP_REMOVED lines=10> */
[----:B------:R-:W-:Y:S02]  /*8fa0*/  IMAD.MOV.U32 R9, RZ, RZ, 0x40000040 ;  /* 0x40000040ff097424 */ /* 0x000fe400078e00ff */
[----:B0-----:R-:W-:Y:S01]  /*8fb0*/  IMAD.U32 R10, RZ, RZ, UR8 ;  /* 0x00000008ff0a7e24 */ /* 0x001fe2000f8e00ff */
[----:B------:R-:W-:Y:S01]  /*8fc0*/  R2UR UR54, R8 ;  /* 0x00000000083672ca */ /* 0x000fe200000e0000 */
[----:B------:R-:W-:Y:S01]  /*8fd0*/  VIADD R8, R6, 0x900 ;  /* 0x0000090006087836 */ /* 0x000fe20000000000 */
[----:B------:R-:W-:Y:S01]  /*8fe0*/  R2UR UR55, R9 ;  /* 0x00000000093772ca */ /* 0x000fe200000e0000 */
[----:B------:R-:W-:-:S02]  /*8ff0*/  IMAD.MOV.U32 R9, RZ, RZ, 0x40000040 ;  /* 0x40000040ff097424 */ /* 0x000fc400078e00ff */
[----:B------:R-:W-:Y:S01]  /*9000*/  IMAD.U32 R11, RZ, RZ, UR9 ;  /* 0x00000009ff0b7e24 */ /* 0x000fe2000f8e00ff */
[----:B------:R-:W-:Y:S01]  /*9010*/  R2UR UR50, R8 ;  /* 0x00000000083272ca */ /* 0x000fe200000e0000 */
[----:B------:R-:W-:Y:S01]  /*9020*/  VIADD R8, R6, 0x902 ;  /* 0x0000090206087836 */ /* 0x000fe20000000000 */
[----:B------:R-:W-:Y:S01]  /*9030*/  R2UR UR51, R9 ;  /* 0x00000000093372ca */ /* 0x000fe200000e0000 */
[----:B------:R-:W-:Y:S01]  /*9040*/  IMAD.MOV.U32 R9, RZ, RZ, 0x40000040 ;  /* 0x40000040ff097424 */ /* 0x000fe200078e00ff */
[----:B------:R0:W-:Y:S02]  /*9050*/  STL.64 [R1], R10 ;  /* 0x0000000a01007387 */ /* 0x0001e40000100a00 */
[----:B------:R-:W-:Y:S01]  /*9060*/  R2UR UR46, R8 ;  /* 0x00000000082e72ca */ /* 0x000fe200000e0000 */
[----:B------:R-:W-:Y:S01]  /*9070*/  VIADD R8, R6, 0x904 ;  /* 0x0000090406087836 */ /* 0x000fe20000000000 */
[----:B------:R-:W-:Y:S01]  /*9080*/  R2UR UR47, R9 ;  /* 0x00000000092f72ca */ /* 0x000fe200000e0000 */
[----:B------:R-:W-:-:S02]  /*9090*/  IMAD.MOV.U32 R9, RZ, RZ, 0x40000040 ;  /* 0x40000040ff097424 */ /* 0x000fc400078e00ff */
[----:B------:R-:W-:Y:S01]  /*90a0*/  VIADD R6, R6, 0x906 ;  /* 0x0000090606067836 */ /* 0x000fe20000000000 */
[----:B------:R-:W-:Y:S02]  /*90b0*/  R2UR UR42, R8 ;  /* 0x00000000082a72ca */ /* 0x000fe400000e0000 */
        /* <DEDUP_REMOVED lines=25> */
[----:B0-----:R-:W-:Y:S02]  /*9250*/  FSEL R11, R26, -INF , P3 ;  /* 0xff8000001a0b7808 */ /* 0x001fe40001800000 */
        /* <DEDUP_REMOVED lines=15> */
[----:B------:R-:W-:Y:S02]  /*9350*/  FMNMX.FTZ R0, R11, R27, !PT ;  /* 0x0000001b0b007209 */ /* 0x000fe40007810000 */
[----:B------:R-:W-:-:S02]  /*9360*/  FSEL R154, R34, -INF , P3 ;  /* 0xff800000229a7808 */ /* 0x000fc40001800000 */
[----:B------:R-:W-:Y:S02]  /*9370*/  FSEL R10, R37, -INF , P2 ;  /* 0xff800000250a7808 */ /* 0x000fe40001000000 */
[----:B------:R-:W-:Y:S02]  /*9380*/  FMNMX.FTZ R25, R7, R26, !PT ;  /* 0x0000001a07197209 */ /* 0x000fe40007810000 */
[----:B------:R-:W-:Y:S02]  /*9390*/  ISETP.GT.AND P3, PT, R3, 0x20, PT ;  /* 0x000000200300780c */ /* 0x000fe40003f64270 */
[----:B------:R-:W-:Y:S02]  /*93a0*/  FMNMX.FTZ R0, R13, R0, !PT ;  /* 0x000000000d007209 */ /* 0x000fe40007810000 */
[----:B------:R-:W-:Y:S02]  /*93b0*/  FSEL R153, R35, -INF , P5 ;  /* 0xff80000023997808 */ /* 0x000fe40002800000 */
[----:B------:R-:W-:-:S02]  /*93c0*/  FMNMX.FTZ R26, R10, R25, !PT ;  /* 0x000000190a1a7209 */ /* 0x000fc40007810000 */
[----:B------:R-:W-:Y:S02]  /*93d0*/  ISETP.GT.AND P5, PT, R3, 0x21, PT ;  /* 0x000000210300780c */ /* 0x000fe40003fa4270 */
[----:B------:R-:W-:Y:S02]  /*93e0*/  FSEL R171, R40, -INF , P3 ;  /* 0xff80000028ab7808 */ /* 0x000fe40001800000 */
[----:B------:R-:W-:Y:S02]  /*93f0*/  FMNMX.FTZ R25, R31, R0, !PT ;  /* 0x000000001f197209 */ /* 0x000fe40007810000 */
[----:B------:R-:W-:Y:S02]  /*9400*/  FSEL R152, R38, -INF , P4 ;  /* 0xff80000026987808 */ /* 0x000fe40002000000 */
[----:B------:R-:W-:Y:S02]  /*9410*/  ISETP.GT.AND P4, PT, R3, 0x28, PT ;  /* 0x000000280300780c */ /* 0x000fe40003f84270 */
[----:B------:R-:W-:-:S02]  /*9420*/  FSEL R170, R41, -INF , P5 ;  /* 0xff80000029aa7808 */ /* 0x000fc40002800000 */
[----:B------:R-:W-:Y:S02]  /*9430*/  FMNMX.FTZ R29, R171, R26, !PT ;  /* 0x0000001aab1d7209 */ /* 0x000fe40007810000 */
[----:B------:R-:W-:Y:S02]  /*9440*/  FMNMX.FTZ R0, R154, R25, !PT ;  /* 0x000000199a007209 */ /* 0x000fe40007810000 */
[----:B------:R-:W-:Y:S02]  /*9450*/  FSEL R9, R39, -INF , P2 ;  /* 0xff80000027097808 */ /* 0x000fe40001000000 */
[----:B------:R-:W-:Y:S02]  /*9460*/  ISETP.GT.AND P2, PT, R3, 0x29, PT ;  /* 0x000000290300780c */ /* 0x000fe40003f44270 */
[----:B------:R-:W-:Y:S02]  /*9470*/  FSEL R14, R44, -INF , P4 ;  /* 0xff8000002c0e7808 */ /* 0x000fe40002000000 */
[----:B------:R-:W-:-:S02]  /*9480*/  FMNMX.FTZ R29, R170, R29, !PT ;  /* 0x0000001daa1d7209 */ /* 0x000fc40007810000 */
[----:B------:R-:W-:Y:S02]  /*9490*/  FMNMX.FTZ R25, R153, R0, !PT ;  /* 0x0000000099197209 */ /* 0x000fe40007810000 */
[----:B------:R-:W-:Y:S02]  /*94a0*/  FSEL R180, R42, -INF , P3 ;  /* 0xff8000002ab47808 */ /* 0x000fe40001800000 */
[----:B------:R-:W-:Y:S02]  /*94b0*/  ISETP.GT.AND P3, PT, R3, 0x30, PT ;  /* 0x000000300300780c */ /* 0x000fe40003f64270 */
[----:B------:R-:W-:Y:S02]  /*94c0*/  FSEL R156, R45, -INF , P2 ;  /* 0xff8000002d9c7808 */ /* 0x000fe40001000000 */
[----:B------:R-:W-:Y:S02]  /*94d0*/  FMNMX.FTZ R29, R14, R29, !PT ;  /* 0x0000001d0e1d7209 */ /* 0x000fe40007810000 */
[----:B------:R-:W-:-:S02]  /*94e0*/  FMNMX.FTZ R0, R152, R25, !PT ;  /* 0x0000001998007209 */ /* 0x000fc40007810000 */
[----:B------:R-:W-:Y:S02]  /*94f0*/  FSEL R173, R43, -INF , P5 ;  /* 0xff8000002bad7808 */ /* 0x000fe40002800000 */
[----:B------:R-:W-:Y:S02]  /*9500*/  ISETP.GT.AND P5, PT, R3, 0x31, PT ;  /* 0x000000310300780c */ /* 0x000fe40003fa4270 */
[----:B------:R-:W-:Y:S02]  /*9510*/  FSEL R179, R48, -INF , P3 ;  /* 0xff80000030b37808 */ /* 0x000fe40001800000 */
[----:B------:R-:W-:Y:S02]  /*9520*/  FMNMX.FTZ R26, R156, R29, !PT ;  /* 0x0000001d9c1a7209 */ /* 0x000fe40007810000 */
[----:B------:R-:W-:Y:S02]  /*9530*/  FMNMX.FTZ R25, R9, R0, !PT ;  /* 0x0000000009197209 */ /* 0x000fe40007810000 */
[----:B------:R-:W-:-:S02]  /*9540*/  FSEL R174, R46, -INF , P4 ;  /* 0xff8000002eae7808 */ /* 0x000fc40002000000 */
[----:B------:R-:W-:Y:S02]  /*9550*/  ISETP.GT.AND P4, PT, R3, 0x38, PT ;  /* 0x000000380300780c */ /* 0x000fe40003f84270 */
[----:B------:R-:W-:Y:S02]  /*9560*/  FSEL R176, R49, -INF , P5 ;  /* 0xff80000031b07808 */ /* 0x000fe40002800000 */
[----:B------:R-:W-:Y:S02]  /*9570*/  FMNMX.FTZ R29, R179, R26, !PT ;  /* 0x0000001ab31d7209 */ /* 0x000fe40007810000 */
[----:B------:R-:W-:Y:S02]  /*9580*/  FMNMX.FTZ R0, R180, R25, !PT ;  /* 0x00000019b4007209 */ /* 0x000fe40007810000 */
[----:B------:R-:W-:Y:S02]  /*9590*/  FSEL R175, R47, -INF , P2 ;  /* 0xff8000002faf7808 */ /* 0x000fe40001000000 */
[----:B------:R-:W-:-:S02]  /*95a0*/  ISETP.GT.AND P2, PT, R3, 0x39, PT ;  /* 0x000000390300780c */ /* 0x000fc40003f44270 */
[----:B------:R-:W-:Y:S02]  /*95b0*/  FSEL R177, R52, -INF , P4 ;  /* 0xff80000034b17808 */ /* 0x000fe40002000000 */
[----:B------:R-:W-:Y:S02]  /*95c0*/  FMNMX.FTZ R26, R176, R29, !PT ;  /* 0x0000001db01a7209 */ /* 0x000fe40007810000 */
        /* <DEDUP_REMOVED lines=32> */
[----:B------:R-:W-:Y:S02]  /*97d0*/  FSEL R192, R63, -INF , P2 ;  /* 0xff8000003fc07808 */ /* 0x000fe40001000000 */
[----:B------:R-:W-:-:S02]  /*97e0*/  ISETP.GT.AND P4, PT, R3, 0x58, PT ;  /* 0x000000580300780c */ /* 0x000fc40003f84270 */
[----:B------:R-:W-:Y:S02]  /*97f0*/  ISETP.GT.AND P2, PT, R3, 0x59, PT ;  /* 0x000000590300780c */ /* 0x000fe40003f44270 */
[----:B------:R-:W-:Y:S02]  /*9800*/  FSEL R186, R65, -INF , P5 ;  /* 0xff80000041ba7808 */ /* 0x000fe40002800000 */
[----:B------:R-:W-:Y:S02]  /*9810*/  FMNMX.FTZ R29, R194, R29, !PT ;  /* 0x0000001dc21d7209 */ /* 0x000fe40007810000 */
[----:B------:R-:W-:Y:S02]  /*9820*/  FMNMX.FTZ R3, R197, R0, !PT ;  /* 0x00000000c5037209 */ /* 0x000fe40007810000 */
[----:B------:R-:W-:Y:S02]  /*9830*/  FSEL R185, R68, -INF , P4 ;  /* 0xff80000044b97808 */ /* 0x000fe40002000000 */
[----:B------:R-:W-:-:S02]  /*9840*/  FMNMX.FTZ R26, R186, R29, !PT ;  /* 0x0000001dba1a7209 */ /* 0x000fc40007810000 */
[----:B------:R-:W-:Y:S02]  /*9850*/  FMNMX.FTZ R0, R196, R3, !PT ;  /* 0x00000003c4007209 */ /* 0x000fe40007810000 */
[----:B------:R-:W-:Y:S02]  /*9860*/  FSEL R184, R69, -INF , P2 ;  /* 0xff80000045b87808 */ /* 0x000fe40001000000 */
[----:B------:R-:W-:Y:S02]  /*9870*/  FMNMX.FTZ R25, R185, R26, !PT ;  /* 0x0000001ab9197209 */ /* 0x000fe40007810000 */
[----:B------:R-:W-:Y:S02]  /*9880*/  FMNMX.FTZ R3, R195, R0, !PT ;  /* 0x00000000c3037209 */ /* 0x000fe40007810000 */
[----:B------:R-:W-:Y:S02]  /*9890*/  FMNMX.FTZ R25, R184, R25, !PT ;  /* 0x00000019b8197209 */ /* 0x000fe40007810000 */
[----:B------:R-:W-:-:S02]  /*98a0*/  FSEL R183, R66, -INF , P3 ;  /* 0xff80000042b77808 */ /* 0x000fc40001800000 */
[----:B------:R-:W-:Y:S01]  /*98b0*/  FMNMX.FTZ R0, R192, R3, !PT ;  /* 0x00000003c0007209 */ /* 0x000fe20007810000 */
[----:B------:R-:W0:Y:S01]  /*98c0*/  SHFL.BFLY PT, R30, R25, 0x2, 0x1f ;  /* 0x0c401f00191e7f89 */ /* 0x000e2200000e0000 */
[----:B------:R-:W-:Y:S02]  /*98d0*/  FSEL R157, R67, -INF , P5 ;  /* 0xff800000439d7808 */ /* 0x000fe40002800000 */
[----:B------:R-:W-:Y:S02]  /*98e0*/  FMNMX.FTZ R0, R183, R0, !PT ;  /* 0x00000000b7007209 */ /* 0x000fe40007810000 */
[----:B------:R-:W-:Y:S02]  /*98f0*/  FSEL R158, R70, -INF , P4 ;  /* 0xff800000469e7808 */ /* 0x000fe40002000000 */
[----:B------:R-:W-:Y:S02]  /*9900*/  FMNMX.FTZ R3, R157, R0, !PT ;  /* 0x000000009d037209 */ /* 0x000fe40007810000 */
[----:B------:R-:W-:-:S02]  /*9910*/  FSEL R161, R71, -INF , P2 ;  /* 0xff80000047a17808 */ /* 0x000fc40001000000 */
[----:B------:R-:W-:-:S04]  /*9920*/  FMNMX.FTZ R0, R158, R3, !PT ;  /* 0x000000039e007209 */ /* 0x000fc80007810000 */
[----:B------:R-:W-:Y:S01]  /*9930*/  FMNMX.FTZ R26, R161, R0, !PT ;  /* 0x00000000a11a7209 */ /* 0x000fe20007810000 */
[----:B------:R-:W-:-:S04]  /*9940*/  IMAD.U32 R0, RZ, RZ, UR4 ;  /* 0x00000004ff007e24 */ /* 0x000fc8000f8e00ff */
[----:B------:R-:W1:Y:S01]  /*9950*/  SHFL.BFLY PT, R29, R26, 0x2, 0x1f ;  /* 0x0c401f001a1d7f89 */ /* 0x000e6200000e0000 */
[----:B0-----:R-:W-:-:S05]  /*9960*/  FMNMX.FTZ R30, R25, R30, !PT ;  /* 0x0000001e191e7209 */ /* 0x001fca0007810000 */
[----:B------:R-:W0:Y:S01]  /*9970*/  SHFL.BFLY PT, R3, R30, 0x1, 0x1f ;  /* 0x0c201f001e037f89 */ /* 0x000e2200000e0000 */
[----:B-1----:R-:W-:-:S05]  /*9980*/  FMNMX.FTZ R29, R26, R29, !PT ;  /* 0x0000001d1a1d7209 */ /* 0x002fca0007810000 */
[----:B------:R-:W1:Y:S01]  /*9990*/  SHFL.BFLY PT, R32, R29, 0x1, 0x1f ;  /* 0x0c201f001d207f89 */ /* 0x000e6200000e0000 */
[----:B0-----:R-:W-:-:S04]  /*99a0*/  FMNMX.FTZ R3, R30, R3, !PT ;  /* 0x000000031e037209 */ /* 0x001fc80007810000 */
[C---:B------:R-:W-:Y:S01]  /*99b0*/  FSETP.NEU.FTZ.AND P2, PT, R3.reuse, -INF , PT ;  /* 0xff8000000300780b */ /* 0x040fe20003f5d000 */
[----:B------:R-:W-:-:S05]  /*99c0*/  FMUL.FTZ R159, R3, R0 ;  /* 0x00000000039f7220 */ /* 0x000fca0000410000 */
[----:B------:R-:W-:-:S05]  /*99d0*/  FSEL R159, R159, RZ, P2 ;  /* 0x000000ff9f9f7208 */ /* 0x000fca0001000000 */
[-CC-:B------:R-:W-:Y:S01]  /*99e0*/  FFMA.FTZ R25, R8, R0.reuse, -R159.reuse ;  /* 0x0000000008197223 */ /* 0x180fe2000001089f */
[-CC-:B------:R-:W-:Y:S01]  /*99f0*/  FFMA.FTZ R26, R12, R0.reuse, -R159.reuse ;  /* 0x000000000c1a7223 */ /* 0x180fe2000001089f */
[----:B------:R-:W-:Y:S02]  /*9a00*/  @!P1 VIADD R12, R4, 0x32440 ;  /* 0x00032440040c9836 */ /* 0x000fe40000000000 */
[--C-:B------:R-:W-:Y:S01]  /*9a10*/  FFMA.FTZ R162, R24, R0, -R159.reuse ;  /* 0x0000000018a27223 */ /* 0x100fe2000001089f */
[----:B------:R0:W-:Y:S01]  /*9a20*/  MUFU.EX2 R204, R25 ;  /* 0x0000001900cc7308 */ /* 0x0001e20000000800 */
[----:B-1----:R-:W-:Y:S01]  /*9a30*/  FMNMX.FTZ R8, R29, R32, !PT ;  /* 0x000000201d087209 */ /* 0x002fe20007810000 */
[-C--:B------:R-:W-:Y:S01]  /*9a40*/  FFMA.FTZ R28, R28, R0.reuse, -R159 ;  /* 0x000000001c1c7223 */ /* 0x080fe2000001089f */
[----:B------:R-:W-:Y:S01]  /*9a50*/  @!P1 PRMT R24, RZ, 0x654, R12 ;  /* 0x00000654ff189816 */ /* 0x000fe2000000000c */
[----:B------:R-:W-:Y:S01]  /*9a60*/  IMAD R12, R200, 0xc00, R15 ;  /* 0x00000c00c80c7824 */ /* 0x000fe200078e020f */
[C---:B------:R-:W-:Y:S01]  /*9a70*/  FSETP.NEU.FTZ.AND P2, PT, R8.reuse, -INF , PT ;  /* 0xff8000000800780b */ /* 0x040fe20003f5d000 */
[-C--:B------:R-:W-:Y:S01]  /*9a80*/  FMUL.FTZ R160, R8, R0.reuse ;  /* 0x0000000008a07220 */ /* 0x080fe20000410000 */
[----:B------:R-:W-:Y:S01]  /*9a90*/  IMAD.MOV.U32 R29, RZ, RZ, 0x40000040 ;  /* 0x40000040ff1d7424 */ /* 0x000fe200078e00ff */
[----:B------:R1:W3:Y:S01]  /*9aa0*/  MUFU.EX2 R33, R26 ;  /* 0x0000001a00217308 */ /* 0x0002e20000000800 */
[----:B------:R-:W-:Y:S01]  /*9ab0*/  R2UR UR6, R12 ;  /* 0x000000000c0672ca */ /* 0x000fe200000e0000 */
[-CC-:B------:R-:W-:Y:S01]  /*9ac0*/  FFMA.FTZ R164, R5, R0.reuse, -R159.reuse ;  /* 0x0000000005a47223 */ /* 0x180fe2000001089f */
[----:B------:R-:W-:Y:S01]  /*9ad0*/  FSEL R160, R160, RZ, P2 ;  /* 0x000000ffa0a07208 */ /* 0x000fe20001000000 */
[----:B------:R-:W-:Y:S01]  /*9ae0*/  FFMA.FTZ R165, R6, R0, -R159 ;  /* 0x0000000006a57223 */ /* 0x000fe2000001089f */
[----:B------:R-:W-:Y:S01]  /*9af0*/  R2UR UR11, R29 ;  /* 0x000000001d0b72ca */ /* 0x000fe200000e0000 */
[----:B------:R-:W-:-:S02]  /*9b00*/  IMAD.MOV.U32 R29, RZ, RZ, 0x40000040 ;  /* 0x40000040ff1d7424 */ /* 0x000fc400078e00ff */
[-C--:B------:R-:W-:Y:S01]  /*9b10*/  FFMA.FTZ R166, R7, R0.reuse, -R159 ;  /* 0x0000000007a67223 */ /* 0x080fe2000001089f */
[-CC-:B0-----:R-:W-:Y:S01]  /*9b20*/  FFMA.FTZ R25, R11, R0.reuse, -R160.reuse ;  /* 0x000000000b197223 */ /* 0x181fe200000108a0 */
[----:B------:R-:W-:Y:S01]  /*9b30*/  IADD3 R11, -R73, 0xb, RZ ;  /* 0x0000000b490b7810 */ /* 0x000fe20007ffe1ff */
[-CC-:B------:R-:W-:Y:S01]  /*9b40*/  FFMA.FTZ R30, R27, R0.reuse, -R160.reuse ;  /* 0x000000001b1e7223 */ /* 0x180fe200000108a0 */
[-CC-:B------:R-:W-:Y:S01]  /*9b50*/  FFMA.FTZ R163, R13, R0.reuse, -R160.reuse ;  /* 0x000000000da37223 */ /* 0x180fe200000108a0 */
[----:B------:R-:W-:Y:S02]  /*9b60*/  IMAD.MOV.U32 R13, RZ, RZ, 0x40000040 ;  /* 0x40000040ff0d7424 */ /* 0x000fe400078e00ff */
[----:B------:R-:W-:Y:S01]  /*9b70*/  FFMA.FTZ R31, R31, R0, -R160 ;  /* 0x000000001f1f7223 */ /* 0x000fe200000108a0 */
[----:B------:R0:W-:Y:S06]  /*9b80*/  BAR.ARV R11, 0x100 ;  /* 0x0004000b0000751d */ /* 0x0001ec0000002000 */
[----:B------:R4:W-:Y:S01]  /*9b90*/  @!P1 SYNCS.ARRIVE.TRANS64.RED.A1T0 RZ, [R24+URZ], RZ ;  /* 0x000000ff18ff99a7 */ /* 0x0009e2000810043f */
[----:B------:R5:W-:Y:S01]  /*9ba0*/  MUFU.EX2 R205, R25 ;  /* 0x0000001900cd7308 */ /* 0x000be20000000800 */
[----:B------:R-:W-:Y:S01]  /*9bb0*/  R2UR UR7, R13 ;  /* 0x000000000d0772ca */ /* 0x000fe200000e0000 */
[----:B-1----:R-:W-:-:S02]  /*9bc0*/  VIADD R26, R12, 0x100 ;  /* 0x000001000c1a7836 */ /* 0x002fc40000000000 */
[----:B---3--:R-:W-:Y:S01]  /*9bd0*/  FADD.FTZ R224, R204, R33 ;  /* 0x00000021cce07221 */ /* 0x008fe20000010000 */
[----:B------:R-:W-:Y:S01]  /*9be0*/  IMAD.MOV.U32 R27, RZ, RZ, 0x40000040 ;  /* 0x40000040ff1b7424 */ /* 0x000fe200078e00ff */
[----:B------:R-:W-:Y:S01]  /*9bf0*/  F2FP.F16.F32.PACK_AB R204, R33, R204 ;  /* 0x000000cc21cc723e */ /* 0x000fe200000000ff */
[-CC-:B------:R-:W-:Y:S01]  /*9c00*/  FFMA.FTZ R5, R10, R0.reuse, -R159.reuse ;  /* 0x000000000a057223 */ /* 0x180fe2000001089f */
[----:B----4-:R-:W-:Y:S01]  /*9c10*/  VIADD R24, R12, 0x180 ;  /* 0x000001800c187836 */ /* 0x010fe20000000000 */
[----:B------:R-:W1:Y:S01]  /*9c20*/  MUFU.EX2 R30, R30 ;  /* 0x0000001e001e7308 */ /* 0x000e620000000800 */
[----:B-----5:R-:W-:Y:S01]  /*9c30*/  MOV R25, 0x40000040 ;  /* 0x4000004000197802 */ /* 0x020fe20000000f00 */
[-CC-:B------:R-:W-:Y:S01]  /*9c40*/  FFMA.FTZ R169, R154, R0.reuse, -R160.reuse ;  /* 0x000000009aa97223 */ /* 0x180fe200000108a0 */
[----:B------:R-:W-:Y:S01]  /*9c50*/  R2UR UR14, R26 ;  /* 0x000000001a0e72ca */ /* 0x000fe200000e0000 */
[-CC-:B------:R-:W-:Y:S01]  /*9c60*/  FFMA.FTZ R168, R153, R0.reuse, -R160.reuse ;  /* 0x0000000099a87223 */ /* 0x180fe200000108a0 */
[----:B------:R-:W-:Y:S01]  /*9c70*/  R2UR UR15, R27 ;  /* 0x000000001b0f72ca */ /* 0x000fe200000e0000 */
[-CC-:B------:R-:W-:Y:S01]  /*9c80*/  FFMA.FTZ R167, R152, R0.reuse, -R160.reuse ;  /* 0x0000000098a77223 */ /* 0x180fe200000108a0 */
[----:B------:R-:W-:Y:S01]  /*9c90*/  R2UR UR18, R24 ;  /* 0x00000000181272ca */ /* 0x000fe200000e0000 */
[----:B------:R3:W4:Y:S01]  /*9ca0*/  MUFU.EX2 R35, R28 ;  /* 0x0000001c00237308 */ /* 0x0007220000000800 */
[----:B------:R-:W-:Y:S01]  /*9cb0*/  R2UR UR19, R25 ;  /* 0x00000000191372ca */ /* 0x000fe200000e0000 */
[-C--:B------:R-:W-:Y:S01]  /*9cc0*/  FFMA.FTZ R9, R9, R0.reuse, -R160 ;  /* 0x0000000009097223 */ /* 0x080fe200000108a0 */
[----:B------:R-:W-:Y:S01]  /*9cd0*/  R2UR UR23, R29 ;  /* 0x000000001d1772ca */ /* 0x000fe200000e0000 */
[-CC-:B------:R-:W-:Y:S01]  /*9ce0*/  FFMA.FTZ R172, R14, R0.reuse, -R159.reuse ;  /* 0x000000000eac7223 */ /* 0x180fe2000001089f */
[-CC-:B------:R-:W-:Y:S01]  /*9cf0*/  FFMA.FTZ R10, R156, R0.reuse, -R159.reuse ;  /* 0x000000009c0a7223 */ /* 0x180fe2000001089f */
[-CC-:B------:R-:W-:Y:S01]  /*9d00*/  FFMA.FTZ R171, R171, R0.reuse, -R159.reuse ;  /* 0x00000000abab7223 */ /* 0x180fe2000001089f */
[----:B------:R-:W-:Y:S01]  /*9d10*/  FFMA.FTZ R170, R170, R0, -R159 ;  /* 0x00000000aaaa7223 */ /* 0x000fe2000001089f */
[----:B------:R-:W5:Y:S01]  /*9d20*/  MUFU.EX2 R162, R162 ;  /* 0x000000a200a27308 */ /* 0x000f620000000800 */
[----:B---3--:R-:W-:-:S02]  /*9d30*/  VIADD R28, R12, 0x80 ;  /* 0x000000800c1c7836 */ /* 0x008fc40000000000 */
[----:B-1----:R-:W-:Y:S01]  /*9d40*/  FADD.FTZ R199, R205, R30 ;  /* 0x0000001ecdc77221 */ /* 0x002fe20000010000 */
[----:B------:R-:W-:Y:S01]  /*9d50*/  F2FP.F16.F32.PACK_AB R205, R30, R205 ;  /* 0x000000cd1ecd723e */ /* 0x000fe200000000ff */
[-CC-:B------:R-:W-:Y:S01]  /*9d60*/  FFMA.FTZ R156, R180, R0.reuse, -R160.reuse ;  /* 0x00000000b49c7223 */ /* 0x180fe200000108a0 */
[-C--:B------:R-:W-:Y:S01]  /*9d70*/  FFMA.FTZ R173, R173, R0.reuse, -R160 ;  /* 0x00000000adad7223 */ /* 0x080fe200000108a0 */
[----:B------:R-:W-:Y:S01]  /*9d80*/  R2UR UR10, R28 ;  /* 0x000000001c0a72ca */ /* 0x000fe200000e0000 */
[----:B------:R-:W-:Y:S01]  /*9d90*/  VIADD R28, R12, 0x200 ;  /* 0x000002000c1c7836 */ /* 0x000fe20000000000 */
[----:B------:R-:W-:Y:S01]  /*9da0*/  MUFU.EX2 R163, R163 ;  /* 0x000000a300a37308 */ /* 0x000fe20000000800 */
[----:B----4-:R-:W-:Y:S01]  /*9db0*/  FADD.FTZ R224, R35, R224 ;  /* 0x000000e023e07221 */ /* 0x010fe20000010000 */
[-CC-:B------:R-:W-:Y:S01]  /*9dc0*/  FFMA.FTZ R174, R174, R0.reuse, -R160.reuse ;  /* 0x00000000aeae7223 */ /* 0x180fe200000108a0 */
[-CC-:B------:R-:W-:Y:S01]  /*9dd0*/  FFMA.FTZ R14, R175, R0.reuse, -R160.reuse ;  /* 0x00000000af0e7223 */ /* 0x180fe200000108a0 */
[----:B------:R-:W-:Y:S01]  /*9de0*/  R2UR UR22, R28 ;  /* 0x000000001c1672ca */ /* 0x000fe200000e0000 */
[-CC-:B------:R-:W-:Y:S01]  /*9df0*/  FFMA.FTZ R175, R179, R0.reuse, -R159.reuse ;  /* 0x00000000b3af7223 */ /* 0x180fe2000001089f */
[-CC-:B------:R-:W-:Y:S01]  /*9e00*/  FFMA.FTZ R176, R176, R0.reuse, -R159.reuse ;  /* 0x00000000b0b07223 */ /* 0x180fe2000001089f */
[-CC-:B------:R-:W-:Y:S01]  /*9e10*/  FFMA.FTZ R177, R177, R0.reuse, -R159.reuse ;  /* 0x00000000b1b17223 */ /* 0x180fe2000001089f */
[----:B------:R-:W1:Y:S01]  /*9e20*/  MUFU.EX2 R13, R31 ;  /* 0x0000001f000d7308 */ /* 0x000e620000000800 */
[----:B-----5:R-:W-:Y:S01]  /*9e30*/  F2FP.F16.F32.PACK_AB R206, R162, R35 ;  /* 0x00000023a2ce723e */ /* 0x020fe200000000ff */
[-C--:B------:R-:W-:Y:S01]  /*9e40*/  FFMA.FTZ R178, R178, R0.reuse, -R159 ;  /* 0x00000000b2b27223 */ /* 0x080fe2000001089f */
[-CC-:B------:R-:W-:Y:S01]  /*9e50*/  FFMA.FTZ R179, R191, R0.reuse, -R160.reuse ;  /* 0x00000000bfb37223 */ /* 0x180fe200000108a0 */
[-CC-:B------:R-:W-:Y:S01]  /*9e60*/  FFMA.FTZ R180, R190, R0.reuse, -R160.reuse ;  /* 0x00000000beb47223 */ /* 0x180fe200000108a0 */
[-CC-:B------:R-:W-:Y:S01]  /*9e70*/  FFMA.FTZ R181, R181, R0.reuse, -R160.reuse ;  /* 0x00000000b5b57223 */ /* 0x180fe200000108a0 */
[----:B------:R-:W-:Y:S01]  /*9e80*/  FFMA.FTZ R182, R182, R0, -R160 ;  /* 0x00000000b6b67223 */ /* 0x000fe200000108a0 */
[----:B------:R-:W-:Y:S01]  /*9e90*/  VIADD R6, R12, 0x280 ;  /* 0x000002800c067836 */ /* 0x000fe20000000000 */
[----:B------:R-:W3:Y:S01]  /*9ea0*/  MUFU.EX2 R164, R164 ;  /* 0x000000a400a47308 */ /* 0x000ee20000000800 */
[----:B------:R-:W-:-:S02]  /*9eb0*/  IMAD.MOV.U32 R7, RZ, RZ, 0x40000040 ;  /* 0x40000040ff077424 */ /* 0x000fc400078e00ff */
[----:B------:R-:W-:Y:S01]  /*9ec0*/  FADD.FTZ R191, R162, R224 ;  /* 0x000000e0a2bf7221 */ /* 0x000fe20000010000 */
[-CC-:B------:R-:W-:Y:S01]  /*9ed0*/  FFMA.FTZ R12, R188, R0.reuse, -R159.reuse ;  /* 0x00000000bc0c7223 */ /* 0x180fe2000001089f */
[-CC-:B------:R-:W-:Y:S01]  /*9ee0*/  FFMA.FTZ R162, R197, R0.reuse, -R160.reuse ;  /* 0x00000000c5a27223 */ /* 0x180fe200000108a0 */
[-CC-:B------:R-:W-:Y:S01]  /*9ef0*/  FFMA.FTZ R194, R194, R0.reuse, -R159.reuse ;  /* 0x00000000c2c27223 */ /* 0x180fe2000001089f */
[-CC-:B------:R-:W-:Y:S01]  /*9f00*/  FFMA.FTZ R186, R186, R0.reuse, -R159.reuse ;  /* 0x00000000baba7223 */ /* 0x180fe2000001089f */
[-C--:B------:R-:W-:Y:S01]  /*9f10*/  FFMA.FTZ R185, R185, R0.reuse, -R159 ;  /* 0x00000000b9b97223 */ /* 0x080fe2000001089f */
[----:B------:R-:W4:Y:S01]  /*9f20*/  MUFU.EX2 R165, R165 ;  /* 0x000000a500a57308 */ /* 0x000f220000000800 */
[----:B-1----:R-:W-:Y:S01]  /*9f30*/  F2FP.F16.F32.PACK_AB R207, R13, R163 ;  /* 0x000000a30dcf723e */ /* 0x002fe200000000ff */
[----:B------:R-:W-:Y:S01]  /*9f40*/  FADD.FTZ R163, R163, R199 ;  /* 0x000000c7a3a37221 */ /* 0x000fe20000010000 */
[-CC-:B------:R-:W-:Y:S01]  /*9f50*/  FFMA.FTZ R183, R183, R0.reuse, -R160.reuse ;  /* 0x00000000b7b77223 */ /* 0x180fe200000108a0 */
[-CC-:B------:R-:W-:Y:S01]  /*9f60*/  FFMA.FTZ R157, R157, R0.reuse, -R160.reuse ;  /* 0x000000009d9d7223 */ /* 0x180fe200000108a0 */
[-CC-:B------:R-:W-:Y:S01]  /*9f70*/  FFMA.FTZ R158, R158, R0.reuse, -R160.reuse ;  /* 0x000000009e9e7223 */ /* 0x180fe200000108a0 */
[----:B------:R-:W-:Y:S01]  /*9f80*/  FADD.FTZ R190, R13, R163 ;  /* 0x000000a30dbe7221 */ /* 0x000fe20000010000 */
[-C--:B------:R-:W-:Y:S01]  /*9f90*/  FFMA.FTZ R13, R187, R0.reuse, -R159 ;  /* 0x00000000bb0d7223 */ /* 0x080fe2000001089f */
[----:B------:R-:W1:Y:S01]  /*9fa0*/  MUFU.EX2 R166, R166 ;  /* 0x000000a600a67308 */ /* 0x000e620000000800 */
[----:B---3--:R-:W-:Y:S01]  /*9fb0*/  FADD.FTZ R191, R164, R191 ;  /* 0x000000bfa4bf7221 */ /* 0x008fe20000010000 */
[-CC-:B------:R-:W-:Y:S01]  /*9fc0*/  FFMA.FTZ R163, R196, R0.reuse, -R160.reuse ;  /* 0x00000000c4a37223 */ /* 0x180fe200000108a0 */
[----:B------:R-:W-:Y:S01]  /*9fd0*/  FFMA.FTZ R187, R195, R0, -R160 ;  /* 0x00000000c3bb7223 */ /* 0x000fe200000108a0 */
[----:B------:R-:W-:Y:S01]  /*9fe0*/  ISETP.GE.AND P2, PT, R198, 0x61, PT ;  /* 0x00000061c600780c */ /* 0x000fe20003f46270 */
[----:B------:R-:W-:-:S03]  /*9ff0*/  @!P1 VIADD R4, R4, 0x32460 ;  /* 0x0003246004049836 */ /* 0x000fc60000000000 */
[----:B------:R-:W3:Y:S01]  /*a000*/  MUFU.EX2 R5, R5 ;  /* 0x0000000500057308 */ /* 0x000ee20000000800 */
[----:B----4-:R-:W-:Y:S01]  /*a010*/  F2FP.F16.F32.PACK_AB R152, R165, R164 ;  /* 0x000000a4a598723e */ /* 0x010fe200000000ff */
[-CC-:B------:R-:W-:Y:S01]  /*a020*/  FFMA.FTZ R164, R192, R0.reuse, -R160.reuse ;  /* 0x00000000c0a47223 */ /* 0x180fe200000108a0 */
[----:B------:R-:W-:Y:S01]  /*a030*/  FFMA.FTZ R160, R161, R0, -R160 ;  /* 0x00000000a1a07223 */ /* 0x000fe200000108a0 */
[----:B------:R-:W-:Y:S01]  /*a040*/  FADD.FTZ R191, R165, R191 ;  /* 0x000000bfa5bf7221 */ /* 0x000fe20000010000 */
[----:B------:R-:W-:-:S03]  /*a050*/  @!P1 PRMT R4, RZ, 0x654, R4 ;  /* 0x00000654ff049816 */ /* 0x000fc60000000004 */
[----:B------:R-:W4:Y:S01]  /*a060*/  MUFU.EX2 R169, R169 ;  /* 0x000000a900a97308 */ /* 0x000f220000000800 */
[----:B-1----:R-:W-:-:S07]  /*a070*/  FADD.FTZ R191, R166, R191 ;  /* 0x000000bfa6bf7221 */ /* 0x002fce0000010000 */
[----:B------:R-:W1:Y:S01]  /*a080*/  MUFU.EX2 R168, R168 ;  /* 0x000000a800a87308 */ /* 0x000e620000000800 */
[C---:B---3--:R-:W-:Y:S01]  /*a090*/  F2FP.F16.F32.PACK_AB R154, R5.reuse, R166 ;  /* 0x000000a6059a723e */ /* 0x048fe200000000ff */
[----:B------:R-:W-:-:S06]  /*a0a0*/  FADD.FTZ R191, R5, R191 ;  /* 0x000000bf05bf7221 */ /* 0x000fcc0000010000 */
[----:B------:R-:W3:Y:S01]  /*a0b0*/  MUFU.EX2 R167, R167 ;  /* 0x000000a700a77308 */ /* 0x000ee20000000800 */
[----:B----4-:R-:W-:-:S07]  /*a0c0*/  FADD.FTZ R190, R169, R190 ;  /* 0x000000bea9be7221 */ /* 0x010fce0000010000 */
[----:B------:R-:W4:Y:S01]  /*a0d0*/  MUFU.EX2 R9, R9 ;  /* 0x0000000900097308 */ /* 0x000f220000000800 */
[C---:B-1----:R-:W-:Y:S01]  /*a0e0*/  F2FP.F16.F32.PACK_AB R153, R168.reuse, R169 ;  /* 0x000000a9a899723e */ /* 0x042fe200000000ff */
[----:B------:R-:W-:-:S06]  /*a0f0*/  FADD.FTZ R190, R168, R190 ;  /* 0x000000bea8be7221 */ /* 0x000fcc0000010000 */
[----:B------:R-:W1:Y:S01]  /*a100*/  MUFU.EX2 R171, R171 ;  /* 0x000000ab00ab7308 */ /* 0x000e620000000800 */
[----:B---3--:R-:W-:-:S07]  /*a110*/  FADD.FTZ R190, R167, R190 ;  /* 0x000000bea7be7221 */ /* 0x008fce0000010000 */
[----:B------:R-:W3:Y:S01]  /*a120*/  MUFU.EX2 R170, R170 ;  /* 0x000000aa00aa7308 */ /* 0x000ee20000000800 */
[C---:B----4-:R-:W-:Y:S01]  /*a130*/  F2FP.F16.F32.PACK_AB R155, R9.reuse, R167 ;  /* 0x000000a7099b723e */ /* 0x050fe200000000ff */
[----:B------:R-:W-:-:S06]  /*a140*/  FADD.FTZ R190, R9, R190 ;  /* 0x000000be09be7221 */ /* 0x000fcc0000010000 */
[----:B------:R-:W-:Y:S01]  /*a150*/  MUFU.EX2 R172, R172 ;  /* 0x000000ac00ac7308 */ /* 0x000fe20000000800 */
[----:B-1----:R-:W-:-:S07]  /*a160*/  FADD.FTZ R191, R171, R191 ;  /* 0x000000bfabbf7221 */ /* 0x002fce0000010000 */
[----:B------:R-:W-:Y:S01]  /*a170*/  MUFU.EX2 R10, R10 ;  /* 0x0000000a000a7308 */ /* 0x000fe20000000800 */
[----:B---3--:R-:W-:-:S07]  /*a180*/  FADD.FTZ R191, R170, R191 ;  /* 0x000000bfaabf7221 */ /* 0x008fce0000010000 */
[----:B------:R-:W1:Y:S08]  /*a190*/  MUFU.EX2 R156, R156 ;  /* 0x0000009c009c7308 */ /* 0x000e700000000800 */
[----:B------:R-:W3:Y:S08]  /*a1a0*/  MUFU.EX2 R173, R173 ;  /* 0x000000ad00ad7308 */ /* 0x000ef00000000800 */
[----:B------:R-:W-:Y:S01]  /*a1b0*/  MUFU.EX2 R174, R174 ;  /* 0x000000ae00ae7308 */ /* 0x000fe20000000800 */
[----:B-1----:R-:W-:-:S07]  /*a1c0*/  FADD.FTZ R190, R156, R190 ;  /* 0x000000be9cbe7221 */ /* 0x002fce0000010000 */
[----:B------:R-:W1:Y:S01]  /*a1d0*/  MUFU.EX2 R14, R14 ;  /* 0x0000000e000e7308 */ /* 0x000e620000000800 */
[----:B---3--:R-:W-:-:S07]  /*a1e0*/  FADD.FTZ R190, R173, R190 ;  /* 0x000000beadbe7221 */ /* 0x008fce0000010000 */
[----:B------:R-:W3:Y:S08]  /*a1f0*/  MUFU.EX2 R175, R175 ;  /* 0x000000af00af7308 */ /* 0x000ef00000000800 */
[----:B------:R-:W-:Y:S08]  /*a200*/  MUFU.EX2 R176, R176 ;  /* 0x000000b000b07308 */ /* 0x000ff00000000800 */
[----:B------:R-:W-:Y:S08]  /*a210*/  MUFU.EX2 R177, R177 ;  /* 0x000000b100b17308 */ /* 0x000ff00000000800 */
[----:B------:R-:W-:Y:S08]  /*a220*/  MUFU.EX2 R178, R178 ;  /* 0x000000b200b27308 */ /* 0x000ff00000000800 */
[----:B------:R-:W4:Y:S08]  /*a230*/  MUFU.EX2 R179, R179 ;  /* 0x000000b300b37308 */ /* 0x000f300000000800 */
[----:B------:R-:W5:Y:S08]  /*a240*/  MUFU.EX2 R180, R180 ;  /* 0x000000b400b47308 */ /* 0x000f700000000800 */
[----:B------:R-:W-:Y:S08]  /*a250*/  MUFU.EX2 R181, R181 ;  /* 0x000000b500b57308 */ /* 0x000ff00000000800 */
[----:B------:R-:W0:Y:S08]  /*a260*/  MUFU.EX2 R182, R182 ;  /* 0x000000b600b67308 */ /* 0x000e300000000800 */
        /* <DEDUP_REMOVED lines=13> */
[----:B------:R2:W-:Y:S06]  /*a340*/  BAR.SYNC.DEFER_BLOCKING R72, 0x100 ;  /* 0x000400480000751d */ /* 0x0005ec0000010000 */
[----:B--2---:R-:W-:-:S06]  /*a350*/  WARPGROUP.ARRIVE ;  /* 0x00000000000079c5 */ /* 0x004fcc0000000000 */
[----:B------:R-:W-:Y:S01]  /*a360*/  HGMMA.64x256x16.F32 R24, R204, gdesc[UR4].tnspB, RZ, !UPT, gsb0 ;  /* 0x43e00004cc187df0 */ /* 0x000fe2000c0008ff */
[----:B------:R-:W-:Y:S01]  /*a370*/  R2UR UR6, R6 ;  /* 0x00000000060672ca */ /* 0x000fe200000e0000 */
[-CC-:B------:R-:W-:Y:S01]  /*a380*/  FFMA.FTZ R6, R193, R0.reuse, -R159.reuse ;  /* 0x00000000c1067223 */ /* 0x180fe2000001089f */
[----:B------:R-:W-:Y:S01]  /*a390*/  R2UR UR7, R7 ;  /* 0x00000000070772ca */ /* 0x000fe200000e0000 */
[-CC-:B------:R-:W-:Y:S01]  /*a3a0*/  FFMA.FTZ R7, R189, R0.reuse, -R159.reuse ;  /* 0x00000000bd077223 */ /* 0x180fe2000001089f */
[----:B------:R-:W-:-:S03]  /*a3b0*/  FFMA.FTZ R159, R184, R0, -R159 ;  /* 0x00000000b89f7223 */ /* 0x000fc6000001089f */
[----:B------:R-:W-:Y:S08]  /*a3c0*/  MUFU.EX2 R6, R6 ;  /* 0x0000000600067308 */ /* 0x000ff00000000800 */
[----:B------:R-:W2:Y:S08]  /*a3d0*/  MUFU.EX2 R7, R7 ;  /* 0x0000000700077308 */ /* 0x000eb00000000800 */
[----:B------:R-:W2:Y:S01]  /*a3e0*/  MUFU.EX2 R159, R159 ;  /* 0x0000009f009f7308 */ /* 0x000ea20000000800 */
[----:B------:R-:W-:-:S02]  /*a3f0*/  WARPGROUP.DEPBAR.LE gsb0, 0x0 ;  /* 0x00008000000079c5 */ /* 0x000fc40000010000 */
[----:B------:R-:W-:-:S06]  /*a400*/  WARPGROUP.ARRIVE ;  /* 0x00000000000079c5 */ /* 0x000fcc0000000000 */
[----:B------:R-:W-:Y:S03]  /*a410*/  HGMMA.64x256x16.F32 R24, R152, gdesc[UR8].tnspB, R24, gsb0 ;  /* 0x43e0000898187df0 */ /* 0x000fe60008000818 */
[----:B------:R-:W-:Y:S02]  /*a420*/  WARPGROUP.DEPBAR.LE gsb0, 0x0 ;  /* 0x00008000000079c5 */ /* 0x000fe40000010000 */
[----:B------:R-:W-:Y:S02]  /*a430*/  F2FP.F16.F32.PACK_AB R152, R170, R171 ;  /* 0x000000abaa98723e */ /* 0x000fe400000000ff */
[----:B------:R-:W-:Y:S02]  /*a440*/  F2FP.F16.F32.PACK_AB R153, R173, R156 ;  /* 0x0000009cad99723e */ /* 0x000fe400000000ff */
[----:B------:R-:W-:Y:S01]  /*a450*/  F2FP.F16.F32.PACK_AB R154, R10, R172 ;  /* 0x000000ac0a9a723e */ /* 0x000fe200000000ff */
[----:B------:R-:W-:Y:S01]  /*a460*/  FADD.FTZ R172, R172, R191 ;  /* 0x000000bfacac7221 */ /* 0x000fe20000010000 */
[----:B-1----:R-:W-:Y:S01]  /*a470*/  F2FP.F16.F32.PACK_AB R155, R14, R174 ;  /* 0x000000ae0e9b723e */ /* 0x002fe200000000ff */
[----:B------:R-:W-:-:S02]  /*a480*/  FADD.FTZ R174, R174, R190 ;  /* 0x000000beaeae7221 */ /* 0x000fc40000010000 */
[----:B------:R-:W-:Y:S01]  /*a490*/  FADD.FTZ R172, R10, R172 ;  /* 0x000000ac0aac7221 */ /* 0x000fe20000010000 */
[----:B------:R-:W-:Y:S01]  /*a4a0*/  WARPGROUP.ARRIVE ;  /* 0x00000000000079c5 */ /* 0x000fe20000000000 */
[----:B------:R-:W-:Y:S02]  /*a4b0*/  FADD.FTZ R174, R14, R174 ;  /* 0x000000ae0eae7221 */ /* 0x000fe40000010000 */
[----:B---3--:R-:W-:Y:S02]  /*a4c0*/  FADD.FTZ R172, R175, R172 ;  /* 0x000000acafac7221 */ /* 0x008fe40000010000 */
[----:B----4-:R-:W-:-:S08]  /*a4d0*/  FADD.FTZ R174, R179, R174 ;  /* 0x000000aeb3ae7221 */ /* 0x010fd00000010000 */
[----:B------:R-:W-:Y:S01]  /*a4e0*/  HGMMA.64x256x16.F32 R24, R152, gdesc[UR12].tnspB, R24, gsb0 ;  /* 0x43e0000c98187df0 */ /* 0x000fe20008000818 */
[----:B------:R-:W-:Y:S01]  /*a4f0*/  FADD.FTZ R172, R176, R172 ;  /* 0x000000acb0ac7221 */ /* 0x000fe20000010000 */
[----:B-----5:R-:W-:-:S03]  /*a500*/  FADD.FTZ R174, R180, R174 ;  /* 0x000000aeb4ae7221 */ /* 0x020fc60000010000 */
[----:B------:R-:W-:-:S04]  /*a510*/  FADD.FTZ R172, R177, R172 ;  /* 0x000000acb1ac7221 */ /* 0x000fc80000010000 */
[----:B------:R-:W-:Y:S01]  /*a520*/  FADD.FTZ R5, R178, R172 ;  /* 0x000000acb2057221 */ /* 0x000fe20000010000 */
[----:B------:R-:W-:Y:S02]  /*a530*/  WARPGROUP.DEPBAR.LE gsb0, 0x0 ;  /* 0x00008000000079c5 */ /* 0x000fe40000010000 */
[----:B------:R-:W-:Y:S02]  /*a540*/  F2FP.F16.F32.PACK_AB R152, R176, R175 ;  /* 0x000000afb098723e */ /* 0x000fe400000000ff */
[----:B------:R-:W-:Y:S02]  /*a550*/  F2FP.F16.F32.PACK_AB R153, R180, R179 ;  /* 0x000000b3b499723e */ /* 0x000fe400000000ff */
[----:B------:R-:W-:Y:S02]  /*a560*/  F2FP.F16.F32.PACK_AB R154, R178, R177 ;  /* 0x000000b1b29a723e */ /* 0x000fe400000000ff */
[----:B0-----:R-:W-:Y:S01]  /*a570*/  F2FP.F16.F32.PACK_AB R155, R182, R181 ;  /* 0x000000b5b69b723e */ /* 0x001fe200000000ff */
[----:B------:R-:W-:-:S03]  /*a580*/  FADD.FTZ R181, R181, R174 ;  /* 0x000000aeb5b57221 */ /* 0x000fc60000010000 */
[----:B------:R-:W-:Y:S01]  /*a590*/  WARPGROUP.ARRIVE ;  /* 0x00000000000079c5 */ /* 0x000fe20000000000 */
[----:B------:R-:W-:-:S05]  /*a5a0*/  FADD.FTZ R181, R182, R181 ;  /* 0x000000b5b6b57221 */ /* 0x000fca0000010000 */
[----:B------:R-:W-:Y:S03]  /*a5b0*/  HGMMA.64x256x16.F32 R24, R152, gdesc[UR16].tnspB, R24, gsb0 ;  /* 0x43e0001098187df0 */ /* 0x000fe60008000818 */
[----:B------:R-:W-:Y:S02]  /*a5c0*/  WARPGROUP.DEPBAR.LE gsb0, 0x0 ;  /* 0x00008000000079c5 */ /* 0x000fe40000010000 */
[----:B--2---:R-:W-:Y:S01]  /*a5d0*/  F2FP.F16.F32.PACK_AB R152, R7, R6 ;  /* 0x000000060798723e */ /* 0x004fe200000000ff */
        /* <DEDUP_REMOVED lines=13> */
[----:B------:R-:W-:Y:S01]  /*a6b0*/  FADD.FTZ R13, R194, R13 ;  /* 0x0000000dc20d7221 */ /* 0x000fe20000010000 */
[----:B------:R-:W-:Y:S01]  /*a6c0*/  FADD.FTZ R164, R183, R164 ;  /* 0x000000a4b7a47221 */ /* 0x000fe20000010000 */
[----:B------:R-:W-:Y:S02]  /*a6d0*/  WARPGROUP.DEPBAR.LE gsb0, 0x0 ;  /* 0x00008000000079c5 */ /* 0x000fe40000010000 */
[C---:B------:R-:W-:Y:S01]  /*a6e0*/  F2FP.F16.F32.PACK_AB R152, R186.reuse, R194 ;  /* 0x000000c2ba98723e */ /* 0x040fe200000000ff */
[----:B------:R-:W-:Y:S01]  /*a6f0*/  FADD.FTZ R186, R186, R13 ;  /* 0x0000000dbaba7221 */ /* 0x000fe20000010000 */
[C---:B------:R-:W-:Y:S01]  /*a700*/  F2FP.F16.F32.PACK_AB R153, R157.reuse, R183 ;  /* 0x000000b79d99723e */ /* 0x040fe200000000ff */
[----:B------:R-:W-:Y:S01]  /*a710*/  FADD.FTZ R157, R157, R164 ;  /* 0x000000a49d9d7221 */ /* 0x000fe20000010000 */
[----:B------:R-:W-:Y:S01]  /*a720*/  F2FP.F16.F32.PACK_AB R154, R159, R185 ;  /* 0x000000b99f9a723e */ /* 0x000fe200000000ff */
[----:B------:R-:W-:Y:S01]  /*a730*/  FADD.FTZ R186, R185, R186 ;  /* 0x000000bab9ba7221 */ /* 0x000fe20000010000 */
[----:B------:R-:W-:Y:S01]  /*a740*/  F2FP.F16.F32.PACK_AB R155, R160, R158 ;  /* 0x0000009ea09b723e */ /* 0x000fe200000000ff */
[----:B------:R-:W-:-:S02]  /*a750*/  FADD.FTZ R157, R158, R157 ;  /* 0x0000009d9e9d7221 */ /* 0x000fc40000010000 */
[----:B------:R-:W-:Y:S01]  /*a760*/  FADD.FTZ R12, R159, R186 ;  /* 0x000000ba9f0c7221 */ /* 0x000fe20000010000 */
[----:B------:R-:W-:Y:S01]  /*a770*/  WARPGROUP.ARRIVE ;  /* 0x00000000000079c5 */ /* 0x000fe20000000000 */
[----:B------:R-:W-:-:S12]  /*a780*/  FADD.FTZ R13, R160, R157 ;  /* 0x0000009da00d7221 */ /* 0x000fd80000010000 */
[----:B------:R-:W-:Y:S03]  /*a790*/  HGMMA.64x256x16.F32 R24, R152, gdesc[UR4].tnspB, R24, gsb0 ;  /* 0x43e0000498187df0 */ /* 0x000fe60008000818 */
[----:B------:R-:W-:Y:S02]  /*a7a0*/  WARPGROUP.DEPBAR.LE gsb0, 0x0 ;  /* 0x00008000000079c5 */ /* 0x000fe40000010000 */
[----:B------:R0:W-:Y:S01]  /*a7b0*/  @!P1 SYNCS.ARRIVE.TRANS64.RED.A1T0 RZ, [R4+URZ], RZ ;  /* 0x000000ff04ff99a7 */ /* 0x0001e2000810043f */
[----:B------:R-:W-:Y:S05]  /*a7c0*/  @!P2 BRA `(.L_x_10478) ;  /* 0x0000002400f8a947 */ /* 0x000fea0003800000 */
[----:B0-----:R-:W-:Y:S02]  /*a7d0*/  VIADD R4, R226, 0xfffffffe ;  /* 0xfffffffee2047836 */ /* 0x001fe40000000000 */
[----:B------:R-:W-:Y:S02]  /*a7e0*/  IMAD.MOV.U32 R6, RZ, RZ, R8 ;  /* 0x000000ffff067224 */ /* 0x000fe400078e0008 */
[----:B------:R-:W-:-:S07]  /*a7f0*/  IMAD.MOV.U32 R7, RZ, RZ, R3 ;  /* 0x000000ffff077224 */ /* 0x000fce00078e0003 */
.L_x_10488:
        /* <DEDUP_REMOVED lines=8> */
[----:B-1---5:R-:W-:Y:S06]  /*a880*/  @!P0 BRA `(.L_x_10479) ;  /* 0x0000000000048947 */ /* 0x022fec0003800000 */
[----:B------:R-:W-:Y:S01]  /*a890*/  BPT.TRAP 0x1 ;  /* 0x000000040000795c */ /* 0x000fe20000300000 */
.L_x_10479:
[----:B------:R-:W-:Y:S01]  /*a8a0*/  IMAD R5, R200, 0x8, R18 ;  /* 0x00000008c8057824 */ /* 0x000fe200078e0212 */
[----:B------:R-:W-:-:S04]  /*a8b0*/  SHF.L.U32 R0, R208, 0x1f, RZ ;  /* 0x0000001fd0007819 */ /* 0x000fc800000006ff */
[----:B------:R0:W1:Y:S01]  /*a8c0*/  SYNCS.PHASECHK.TRANS64.TRYWAIT P3, [R5+URZ+0x32430], R0 ;  /* 0x03243000050075a7 */ /* 0x000062000806017f */
[----:B------:R-:W-:Y:S05]  /*a8d0*/  @!P0 BRA `(.L_x_10480) ;  /* 0x0000000000048947 */ /* 0x000fea0003800000 */
[----:B------:R-:W-:Y:S01]  /*a8e0*/  BPT.TRAP 0x1 ;  /* 0x000000040000795c */ /* 0x000fe20000300000 */
.L_x_10480:
[----:B------:R-:W-:Y:S02]  /*a8f0*/  IMAD R152, R200, 0x300, R20 ;  /* 0x00000300c8987824 */ /* 0x000fe400078e0214 */
[----:B------:R-:W-:Y:S01]  /*a900*/  IMAD.MOV.U32 R153, RZ, RZ, 0x40000040 ;  /* 0x40000040ff997424 */ /* 0x000fe200078e00ff */
[----:B-1----:R-:W-:Y:S06]  /*a910*/  @P3 BRA `(.L_x_10481) ;  /* 0x0000000000083947 */ /* 0x002fec0003800000 */
[----:B------:R-:W1:Y:S02]  /*a920*/  SYNCS.PHASECHK.TRANS64.TRYWAIT P3, [R5+URZ+0x32430], R0 ;  /* 0x03243000050075a7 */ /* 0x000e64000806017f */
[----:B-1----:R-:W-:Y:S05]  /*a930*/  @!P3 BRA `(.L_x_10482) ;  /* 0x000000e8002cb947 */ /* 0x002fea0003800000 */
.L_x_10481:
[----:B------:R-:W2:Y:S01]  /*a940*/  LDL.64 R154, [R1+0x70] ;  /* 0x00007000019a7983 */ /* 0x000ea20000100a00 */
[----:B------:R-:W-:Y:S02]  /*a950*/  VIADD R10, R152, 0x2 ;  /* 0x00000002980a7836 */ /* 0x000fe40000000000 */
[----:B------:R-:W-:Y:S01]  /*a960*/  IMAD.MOV.U32 R11, RZ, RZ, 0x40000040 ;  /* 0x40000040ff0b7424 */ /* 0x000fe200078e00ff */
[----:B------:R-:W-:Y:S05]  /*a970*/  WARPSYNC.ALL ;  /* 0x0000000000007948 */ /* 0x000fea0003800000 */
[----:B------:R-:W-:Y:S01]  /*a980*/  R2UR UR14, R10 ;  /* 0x000000000a0e72ca */ /* 0x000fe200000e0000 */
[----:B------:R-:W3:Y:S01]  /*a990*/  LDL.64 R206, [R1+0x60] ;  /* 0x0000600001ce7983 */ /* 0x000ee20000100a00 */
[----:B------:R-:W-:-:S03]  /*a9a0*/  R2UR UR15, R11 ;  /* 0x000000000b0f72ca */ /* 0x000fc600000e0000 */
[----:B------:R-:W4:Y:S01]  /*a9b0*/  LDL.64 R10, [R1+0x68] ;  /* 0x00006800010a7983 */ /* 0x000f220000100a00 */
[----:B------:R-:W-:-:S03]  /*a9c0*/  R2UR UR18, R152 ;  /* 0x00000000981272ca */ /* 0x000fc600000e0000 */
[----:B------:R-:W5:Y:S01]  /*a9d0*/  LDL.64 R204, [R1+0x58] ;  /* 0x0000580001cc7983 */ /* 0x000f620000100a00 */
[----:B------:R-:W-:Y:S01]  /*a9e0*/  R2UR UR19, R153 ;  /* 0x00000000991372ca */ /* 0x000fe200000e0000 */
[C---:B------:R-:W-:Y:S02]  /*a9f0*/  VIADD R8, R152.reuse, 0x4 ;  /* 0x0000000498087836 */ /* 0x040fe40000000000 */
[----:B------:R-:W-:Y:S02]  /*aa00*/  VIADD R152, R152, 0x6 ;  /* 0x0000000698987836 */ /* 0x000fe40000000000 */
[----:B------:R-:W-:-:S03]  /*aa10*/  IMAD.MOV.U32 R153, RZ, RZ, 0x40000040 ;  /* 0x40000040ff997424 */ /* 0x000fc600078e00ff */
[----:B------:R-:W-:Y:S02]  /*aa20*/  R2UR UR6, R152 ;  /* 0x00000000980672ca */ /* 0x000fe400000e0000 */
[----:B------:R-:W-:Y:S01]  /*aa30*/  R2UR UR7, R153 ;  /* 0x00000000990772ca */ /* 0x000fe200000e0000 */
[----:B------:R-:W-:Y:S01]  /*aa40*/  IMAD.MOV.U32 R9, RZ, RZ, 0x40000040 ;  /* 0x40000040ff097424 */ /* 0x000fe200078e00ff */
[----:B------:R-:W-:-:S04]  /*aa50*/  R2UR UR10, R8 ;  /* 0x00000000080a72ca */ /* 0x000fc800000e0000 */
[----:B------:R-:W-:Y:S02]  /*aa60*/  R2UR UR11, R9 ;  /* 0x00000000090b72ca */ /* 0x000fe400000e0000 */
[----:B--2---:R-:W-:Y:S02]  /*aa70*/  R2UR UR16, R154 ;  /* 0x000000009a1072ca */ /* 0x004fe400000e0000 */
[----:B------:R-:W-:Y:S02]  /*aa80*/  R2UR UR17, R155 ;  /* 0x000000009b1172ca */ /* 0x000fe400000e0000 */
[----:B------:R-:W-:-:S11]  /*aa90*/  WARPGROUP.ARRIVE ;  /* 0x00000000000079c5 */ /* 0x000fd60000000000 */
[----:B------:R-:W-:Y:S01]  /*aaa0*/  HGMMA.64x96x16.F32 R152, gdesc[UR16], RZ, !UPT, gsb0 ;  /* 0x01600000109879f0 */ /* 0x000fe2000c0008ff */
[----:B----4-:R-:W-:Y:S02]  /*aab0*/  R2UR UR12, R10 ;  /* 0x000000000a0c72ca */ /* 0x010fe400000e0000 */
[----:B------:R-:W-:Y:S02]  /*aac0*/  R2UR UR13, R11 ;  /* 0x000000000b0d72ca */ /* 0x000fe400000e0000 */
[----:B---3--:R-:W-:Y:S02]  /*aad0*/  R2UR UR8, R206 ;  /* 0x00000000ce0872ca */ /* 0x008fe400000e0000 */
[----:B------:R-:W-:Y:S01]  /*aae0*/  R2UR UR9, R207 ;  /* 0x00000000cf0972ca */ /* 0x000fe200000e0000 */
[----:B------:R-:W-:Y:S02]  /*aaf0*/  WARPGROUP.DEPBAR.LE gsb0, 0x0 ;  /* 0x00008000000079c5 */ /* 0x000fe40000010000 */
[----:B------:R-:W-:-:S06]  /*ab00*/  WARPGROUP.ARRIVE ;  /* 0x00000000000079c5 */ /* 0x000fcc0000000000 */
[----:B------:R-:W-:Y:S01]  /*ab10*/  HGMMA.64x96x16.F32 R152, gdesc[UR12], R152, gsb0 ;  /* 0x016000000c9879f0 */ /* 0x000fe20008000898 */
[----:B-----5:R-:W-:Y:S02]  /*ab20*/  R2UR UR4, R204 ;  /* 0x00000000cc0472ca */ /* 0x020fe400000e0000 */
        /* <DEDUP_REMOVED lines=10> */
.L_x_10483:
[----:B------:R2:W3:Y:S01]  /*abd0*/  SYNCS.PHASECHK.TRANS64.TRYWAIT P3, [R5+URZ+0x32450], R0 ;  /* 0x03245000050075a7 */ /* 0x0004e2000806017f */
[----:B------:R-:W-:Y:S05]  /*abe0*/  @!P0 BRA `(.L_x_10484) ;  /* 0x0000000000048947 */ /* 0x000fea0003800000 */
[----:B------:R-:W-:Y:S01]  /*abf0*/  BPT.TRAP 0x1 ;  /* 0x000000040000795c */ /* 0x000fe20000300000 */
.L_x_10484:
[----:B------:R-:W-:Y:S04]  /*ac00*/  BSSY B0, `(.L_x_10485) ;  /* 0x0000004000007945 */ /* 0x000fe80003800000 */
[----:B---3--:R-:W-:Y:S05]  /*ac10*/  @P3 BRA `(.L_x_10486) ;  /* 0x0000000000083947 */ /* 0x008fea0003800000 */
[----:B------:R-:W3:Y:S02]  /*ac20*/  SYNCS.PHASECHK.TRANS64.TRYWAIT P3, [R5+URZ+0x32450], R0 ;  /* 0x03245000050075a7 */ /* 0x000ee4000806017f */
[----:B---3--:R-:W-:Y:S05]  /*ac30*/  @!P3 BRA `(.L_x_10487) ;  /* 0x000000e40080b947 */ /* 0x008fea0003800000 */
.L_x_10486:
[----:B------:R-:W-:Y:S05]  /*ac40*/  BSYNC B0 ;  /* 0x0000000000007941 */ /* 0x000fea0003800000 */
.L_x_10485:
[----:B------:R-:W-:Y:S05]  /*ac50*/  WARPSYNC.ALL ;  /* 0x0000000000007948 */ /* 0x000fea0003800000 */
[----:B------:R-:W4:Y:S04]  /*ac60*/  LDL.64 R206, [R1+0x50] ;  /* 0x0000500001ce7983 */ /* 0x000f280000100a00 */
[----:B------:R-:W2:Y:S04]  /*ac70*/  LDL.64 R204, [R1+0x48] ;  /* 0x0000480001cc7983 */ /* 0x000ea80000100a00 */
[----:B------:R0:W-:Y:S04]  /*ac80*/  STL.64 [R1+0x88], R16 ;  /* 0x0000881001007387 */ /* 0x0001e80000100a00 */
[----:B0-----:R-:W3:Y:S01]  /*ac90*/  LDL.64 R16, [R1+0x40] ;  /* 0x0000400001107983 */ /* 0x001ee20000100a00 */
[----:B------:R-:W-:-:S02]  /*aca0*/  IMAD R8, R200, 0xc00, R21 ;  /* 0x00000c00c8087824 */ /* 0x000fc400078e0215 */
[----:B------:R-:W-:-:S03]  /*acb0*/  IMAD.MOV.U32 R9, RZ, RZ, 0x40000040 ;  /* 0x40000040ff097424 */ /* 0x000fc600078e00ff */
[C---:B------:R-:W-:Y:S02]  /*acc0*/  R2UR UR6, R8.reuse ;  /* 0x00000000080672ca */ /* 0x040fe400000e0000 */
[----:B------:R-:W-:Y:S01]  /*acd0*/  R2UR UR7, R9 ;  /* 0x00000000090772ca */ /* 0x000fe200000e0000 */
[----:B------:R-:W-:Y:S01]  /*ace0*/  WARPGROUP.ARRIVE ;  /* 0x00000000000079c5 */ /* 0x000fe20000000000 */
[----:B------:R-:W-:Y:S02]  /*acf0*/  VIADD R10, R8, 0x2 ;  /* 0x00000002080a7836 */ /* 0x000fe40000000000 */
[----:B------:R-:W-:Y:S01]  /*ad00*/  IMAD.MOV.U32 R11, RZ, RZ, 0x40000040 ;  /* 0x40000040ff0b7424 */ /* 0x000fe200078e00ff */
[----:B----4-:R-:W-:Y:S02]  /*ad10*/  R2UR UR4, R206 ;  /* 0x00000000ce0472ca */ /* 0x010fe400000e0000 */
[----:B------:R-:W-:Y:S02]  /*ad20*/  R2UR UR5, R207 ;  /* 0x00000000cf0572ca */ /* 0x000fe400000e0000 */
[----:B------:R-:W4:Y:S11]  /*ad30*/  LDL.64 R206, [R1+0x38] ;  /* 0x0000380001ce7983 */ /* 0x000f360000100a00 */
[----:B------:R-:W-:Y:S01]  /*ad40*/  HGMMA.64x96x16.F32 R152, gdesc[UR4], R152, gsb0 ;  /* 0x01600000049879f0 */ /* 0x000fe20008000898 */
[----:B--2---:R-:W-:-:S02]  /*ad50*/  R2UR UR4, R204 ;  /* 0x00000000cc0472ca */ /* 0x004fc400000e0000 */
[----:B------:R-:W-:Y:S02]  /*ad60*/  R2UR UR5, R205 ;  /* 0x00000000cd0572ca */ /* 0x000fe400000e0000 */
[----:B------:R-:W2:Y:S01]  /*ad70*/  LDL.64 R204, [R1+0x30] ;  /* 0x0000300001cc7983 */ /* 0x000ea20000100a00 */
[----:B------:R-:W-:Y:S02]  /*ad80*/  R2UR UR6, R10 ;  /* 0x000000000a0672ca */ /* 0x000fe400000e0000 */
[----:B------:R-:W-:Y:S01]  /*ad90*/  R2UR UR7, R11 ;  /* 0x000000000b0772ca */ /* 0x000fe200000e0000 */
[----:B------:R-:W-:Y:S02]  /*ada0*/  VIADD R10, R8, 0x4 ;  /* 0x00000004080a7836 */ /* 0x000fe40000000000 */
[----:B------:R-:W-:Y:S01]  /*adb0*/  IMAD.MOV.U32 R11, RZ, RZ, 0x40000040 ;  /* 0x40000040ff0b7424 */ /* 0x000fe200078e00ff */
[----:B------:R-:W-:Y:S02]  /*adc0*/  WARPGROUP.DEPBAR.LE gsb0, 0x0 ;  /* 0x00008000000079c5 */ /* 0x000fe40000010000 */
[----:B------:R-:W-:-:S07]  /*add0*/  WARPGROUP.ARRIVE ;  /* 0x00000000000079c5 */ /* 0x000fce0000000000 */
[----:B------:R-:W-:Y:S01]  /*ade0*/  HGMMA.64x96x16.F32 R152, gdesc[UR4], R152, gsb0 ;  /* 0x01600000049879f0 */ /* 0x000fe20008000898 */
[----:B---3--:R-:W-:Y:S02]  /*adf0*/  R2UR UR4, R16 ;  /* 0x00000000100472ca */ /* 0x008fe400000e0000 */
[----:B------:R-:W-:Y:S02]  /*ae00*/  R2UR UR5, R17 ;  /* 0x00000000110572ca */ /* 0x000fe400000e0000 */
[----:B------:R-:W3:Y:S01]  /*ae10*/  LDL.64 R16, [R1+0x28] ;  /* 0x0000280001107983 */ /* 0x000ee20000100a00 */
        /* <DEDUP_REMOVED lines=10> */
[----:B------:R-:W-:Y:S02]  /*aec0*/  R2UR UR5, R207 ;  /* 0x00000000cf0572ca */ /* 0x000fe400000e0000 */
[----:B------:R-:W4:Y:S01]  /*aed0*/  LDL.64 R206, [R1+0x20] ;  /* 0x0000200001ce7983 */ /* 0x000f220000100a00 */
[----:B------:R-:W-:-:S02]  /*aee0*/  WARPGROUP.DEPBAR.LE gsb0, 0x0 ;  /* 0x00008000000079c5 */ /* 0x000fc40000010000 */
[----:B------:R-:W-:-:S08]  /*aef0*/  WARPGROUP.ARRIVE ;  /* 0x00000000000079c5 */ /* 0x000fd00000000000 */
[----:B------:R-:W-:Y:S01]  /*af00*/  HGMMA.64x96x16.F32 R152, gdesc[UR4], R152, gsb0 ;  /* 0x01600000049879f0 */ /* 0x000fe20008000898 */
[----:B--2---:R-:W-:Y:S02]  /*af10*/  R2UR UR4, R204 ;  /* 0x00000000cc0472ca */ /* 0x004fe400000e0000 */
[----:B------:R-:W-:Y:S02]  /*af20*/  R2UR UR5, R205 ;  /* 0x00000000cd0572ca */ /* 0x000fe400000e0000 */
[----:B------:R-:W2:Y:S01]  /*af30*/  LDL.64 R204, [R1+0x18] ;  /* 0x0000180001cc7983 */ /* 0x000ea20000100a00 */
[----:B------:R-:W-:Y:S02]  /*af40*/  VIADD R10, R8, 0x300 ;  /* 0x00000300080a7836 */ /* 0x000fe40000000000 */
[----:B------:R-:W-:-:S03]  /*af50*/  IMAD.MOV.U32 R11, RZ, RZ, 0x40000040 ;  /* 0x40000040ff0b7424 */ /* 0x000fc600078e00ff */
[----:B------:R-:W-:Y:S02]  /*af60*/  R2UR UR6, R10 ;  /* 0x000000000a0672ca */ /* 0x000fe400000e0000 */
[----:B------:R-:W-:Y:S01]  /*af70*/  R2UR UR7, R11 ;  /* 0x000000000b0772ca */ /* 0x000fe200000e0000 */
[----:B------:R-:W-:Y:S01]  /*af80*/  VIADD R10, R8, 0x302 ;  /* 0x00000302080a7836 */ /* 0x000fe20000000000 */
[----:B------:R-:W-:Y:S02]  /*af90*/  WARPGROUP.DEPBAR.LE gsb0, 0x0 ;  /* 0x00008000000079c5 */ /* 0x000fe40000010000 */
[----:B------:R-:W-:-:S09]  /*afa0*/  WARPGROUP.ARRIVE ;  /* 0x00000000000079c5 */ /* 0x000fd20000000000 */
[----:B------:R-:W-:Y:S01]  /*afb0*/  HGMMA.64x96x16.F32 R152, gdesc[UR4], R152, gsb0 ;  /* 0x01600000049879f0 */ /* 0x000fe20008000898 */
[----:B------:R-:W-:Y:S01]  /*afc0*/  IMAD.MOV.U32 R11, RZ, RZ, 0x40000040 ;  /* 0x40000040ff0b7424 */ /* 0x000fe200078e00ff */
[----:B---3--:R-:W-:Y:S02]  /*afd0*/  R2UR UR4, R16 ;  /* 0x00000000100472ca */ /* 0x008fe400000e0000 */
[----:B------:R-:W-:Y:S02]  /*afe0*/  R2UR UR5, R17 ;  /* 0x00000000110572ca */ /* 0x000fe400000e0000 */
[----:B------:R-:W3:Y:S01]  /*aff0*/  LDL.64 R16, [R1+0x10] ;  /* 0x0000100001107983 */ /* 0x000ee20000100a00 */
[----:B------:R-:W-:Y:S02]  /*b000*/  R2UR UR6, R10 ;  /* 0x000000000a0672ca */ /* 0x000fe400000e0000 */
[----:B------:R-:W-:Y:S01]  /*b010*/  R2UR UR7, R11 ;  /* 0x000000000b0772ca */ /* 0x000fe200000e0000 */
[----:B------:R-:W-:-:S02]  /*b020*/  VIADD R10, R8, 0x304 ;  /* 0x00000304080a7836 */ /* 0x000fc40000000000 */
[----:B------:R-:W-:Y:S01]  /*b030*/  IMAD.MOV.U32 R11, RZ, RZ, 0x40000040 ;  /* 0x40000040ff0b7424 */ /* 0x000fe200078e00ff */
[----:B------:R-:W-:Y:S02]  /*b040*/  WARPGROUP.DEPBAR.LE gsb0, 0x0 ;  /* 0x00008000000079c5 */ /* 0x000fe40000010000 */
        /* <DEDUP_REMOVED lines=10> */
[----:B------:R-:W-:Y:S01]  /*b0f0*/  VIADD R10, R8, 0x306 ;  /* 0x00000306080a7836 */ /* 0x000fe20000000000 */
[----:B--2---:R-:W-:Y:S01]  /*b100*/  R2UR UR4, R204 ;  /* 0x00000000cc0472ca */ /* 0x004fe200000e0000 */
[----:B------:R-:W-:Y:S01]  /*b110*/  IMAD.MOV.U32 R11, RZ, RZ, 0x40000040 ;  /* 0x40000040ff0b7424 */ /* 0x000fe200078e00ff */
[----:B------:R-:W-:Y:S02]  /*b120*/  R2UR UR5, R205 ;  /* 0x00000000cd0572ca */ /* 0x000fe400000e0000 */
[----:B------:R-:W2:Y:S01]  /*b130*/  LDL.64 R204, [R1] ;  /* 0x0000000001cc7983 */ /* 0x000ea20000100a00 */
        /* <DEDUP_REMOVED lines=21> */
[----:B------:R-:W-:Y:S02]  /*b290*/  WARPGROUP.DEPBAR.LE gsb0, 0x0 ;  /* 0x00008000000079c5 */ /* 0x000fe40000010000 */
[----:B------:R-:W-:-:S10]  /*b2a0*/  WARPGROUP.ARRIVE ;  /* 0x00000000000079c5 */ /* 0x000fd40000000000 */
[----:B------:R-:W-:Y:S01]  /*b2b0*/  HGMMA.64x96x16.F32 R152, gdesc[UR4], R152, gsb0 ;  /* 0x01600000049879f0 */ /* 0x000fe20008000898 */
[----:B------:R-:W-:Y:S02]  /*b2c0*/  VIADD R10, R8, 0x604 ;  /* 0x00000604080a7836 */ /* 0x000fe40000000000 */
[----:B------:R-:W-:Y:S01]  /*b2d0*/  IMAD.MOV.U32 R11, RZ, RZ, 0x40000040 ;  /* 0x40000040ff0b7424 */ /* 0x000fe200078e00ff */
[----:B--2---:R-:W-:Y:S02]  /*b2e0*/  R2UR UR4, R204 ;  /* 0x00000000cc0472ca */ /* 0x004fe400000e0000 */
[----:B------:R-:W-:Y:S02]  /*b2f0*/  R2UR UR6, R10 ;  /* 0x000000000a0672ca */ /* 0x000fe400000e0000 */
[----:B------:R-:W-:Y:S02]  /*b300*/  R2UR UR7, R11 ;  /* 0x000000000b0772ca */ /* 0x000fe400000e0000 */
[----:B------:R-:W-:Y:S01]  /*b310*/  R2UR UR5, R205 ;  /* 0x00000000cd0572ca */ /* 0x000fe200000e0000 */
[----:B------:R-:W-:Y:S01]  /*b320*/  IMAD.MOV.U32 R11, RZ, RZ, 0x40000040 ;  /* 0x40000040ff0b7424 */ /* 0x000fe200078e00ff */
[----:B------:R-:W-:Y:S01]  /*b330*/  IADD3 R10, R8, 0x606, RZ ;  /* 0x00000606080a7810 */ /* 0x000fe20007ffe0ff */
[----:B------:R-:W-:-:S02]  /*b340*/  WARPGROUP.DEPBAR.LE gsb0, 0x0 ;  /* 0x00008000000079c5 */ /* 0x000fc40000010000 */
[----:B------:R-:W-:-:S08]  /*b350*/  WARPGROUP.ARRIVE ;  /* 0x00000000000079c5 */ /* 0x000fd00000000000 */
[----:B------:R-:W-:Y:S01]  /*b360*/  HGMMA.64x96x16.F32 R152, gdesc[UR4], R152, gsb0 ;  /* 0x01600000049879f0 */ /* 0x000fe20008000898 */
[----:B------:R-:W-:Y:S02]  /*b370*/  R2UR UR54, R10 ;  /* 0x000000000a3672ca */ /* 0x000fe400000e0000 */
[----:B------:R-:W-:Y:S01]  /*b380*/  R2UR UR55, R11 ;  /* 0x000000000b3772ca */ /* 0x000fe200000e0000 */
[----:B------:R-:W-:Y:S02]  /*b390*/  VIADD R10, R8, 0x900 ;  /* 0x00000900080a7836 */ /* 0x000fe40000000000 */
[----:B------:R-:W-:-:S03]  /*b3a0*/  IMAD.MOV.U32 R11, RZ, RZ, 0x40000040 ;  /* 0x40000040ff0b7424 */ /* 0x000fc600078e00ff */
[----:B------:R-:W-:Y:S01]  /*b3b0*/  R2UR UR50, R10 ;  /* 0x000000000a3272ca */ /* 0x000fe200000e0000 */
[----:B------:R-:W-:Y:S02]  /*b3c0*/  WARPGROUP.DEPBAR.LE gsb0, 0x0 ;  /* 0x00008000000079c5 */ /* 0x000fe40000010000 */
        /* <DEDUP_REMOVED lines=28> */
[----:B-1----:R-:W-:-:S04]  /*b590*/  FMNMX.FTZ R0, R152, R7, !PT ;  /* 0x0000000798007209 */ /* 0x002fc80007810000 */
        /* <DEDUP_REMOVED lines=26> */
[----:B0-----:R-:W-:Y:S02]  /*b740*/  FMNMX.FTZ R3, R3, R0, !PT ;  /* 0x0000000003037209 */ /* 0x001fe40007810000 */
[----:B------:R-:W0:Y:S03]  /*b750*/  LDC R0, c[0x0][0xa80] ;  /* 0x0002a000ff007b82 */ /* 0x000e260000000800 */
[C---:B------:R-:W-:Y:S01]  /*b760*/  FADD.FTZ R7, -R3.reuse, R7 ;  /* 0x0000000703077221 */ /* 0x040fe20000010100 */
[----:B0-----:R-:W-:-:S03]  /*b770*/  FMUL.FTZ R9, R3, R0 ;  /* 0x0000000003097220 */ /* 0x001fc60000410000 */
[-C--:B------:R-:W-:Y:S01]  /*b780*/  FMUL.FTZ R7, R7, R0.reuse ;  /* 0x0000000007077220 */ /* 0x080fe20000410000 */
[-CC-:B------:R-:W-:Y:S01]  /*b790*/  FFMA.FTZ R152, R152, R0.reuse, -R9.reuse ;  /* 0x0000000098987223 */ /* 0x180fe20000010809 */
[----:B------:R-:W-:-:S04]  /*b7a0*/  FFMA.FTZ R153, R153, R0, -R9 ;  /* 0x0000000099997223 */ /* 0x000fc80000010809 */
[----:B------:R-:W-:Y:S01]  /*b7b0*/  MUFU.EX2 R7, R7 ;  /* 0x0000000700077308 */ /* 0x000fe20000000800 */
[-CC-:B------:R-:W-:Y:S01]  /*b7c0*/  FFMA.FTZ R156, R156, R0.reuse, -R9.reuse ;  /* 0x000000009c9c7223 */ /* 0x180fe20000010809 */
[----:B------:R-:W-:-:S06]  /*b7d0*/  FFMA.FTZ R157, R157, R0, -R9 ;  /* 0x000000009d9d7223 */ /* 0x000fcc0000010809 */
[----:B------:R-:W0:Y:S08]  /*b7e0*/  MUFU.EX2 R152, R152 ;  /* 0x0000009800987308 */ /* 0x000e300000000800 */
[----:B------:R-:W1:Y:S08]  /*b7f0*/  MUFU.EX2 R153, R153 ;  /* 0x0000009900997308 */ /* 0x000e700000000800 */
[----:B------:R-:W2:Y:S01]  /*b800*/  MUFU.EX2 R156, R156 ;  /* 0x0000009c009c7308 */ /* 0x000ea20000000800 */
[----:B0-----:R-:W-:-:S07]  /*b810*/  FFMA.FTZ R8, R7, R12, R152 ;  /* 0x0000000c07087223 */ /* 0x001fce0000010098 */
[----:B------:R-:W0:Y:S01]  /*b820*/  MUFU.EX2 R157, R157 ;  /* 0x0000009d009d7308 */ /* 0x000e220000000800 */
[----:B-1----:R-:W-:-:S04]  /*b830*/  FADD.FTZ R8, R153, R8 ;  /* 0x0000000899087221 */ /* 0x002fc80000010000 */
[----:B--2---:R-:W-:-:S04]  /*b840*/  FADD.FTZ R8, R156, R8 ;  /* 0x000000089c087221 */ /* 0x004fc80000010000 */
[----:B0-----:R-:W-:Y:S01]  /*b850*/  FADD.FTZ R10, R157, R8 ;  /* 0x000000089d0a7221 */ /* 0x001fe20000010000 */
        /* <DEDUP_REMOVED lines=26> */
[----:B------:R-:W0:Y:S01]  /*ba00*/  SHFL.BFLY PT, R11, R8, 0x1, 0x1f ;  /* 0x0c201f00080b7f89 */ /* 0x000e2200000e0000 */
[----:B------:R-:W1:Y:S01]  /*ba10*/  S2R R207, SR_TID.X ;  /* 0x0000000000cf7919 */ /* 0x000e620000002100 */
[----:B0-----:R-:W-:-:S05]  /*ba20*/  FMNMX.FTZ R8, R8, R11, !PT ;  /* 0x0000000b08087209 */ /* 0x001fca0007810000 */
[C---:B------:R-:W-:Y:S01]  /*ba30*/  FMUL.FTZ R11, R8.reuse, R0 ;  /* 0x00000000080b7220 */ /* 0x040fe20000410000 */
[----:B------:R-:W-:-:S03]  /*ba40*/  FADD.FTZ R6, -R8, R6 ;  /* 0x0000000608067221 */ /* 0x000fc60000010100 */
[-C--:B------:R-:W-:Y:S01]  /*ba50*/  FFMA.FTZ R154, R154, R0.reuse, -R11 ;  /* 0x000000009a9a7223 */ /* 0x080fe2000001080b */
[----:B------:R-:W-:-:S05]  /*ba60*/  FMUL.FTZ R6, R6, R0 ;  /* 0x0000000006067220 */ /* 0x000fca0000410000 */
[----:B------:R-:W-:Y:S08]  /*ba70*/  MUFU.EX2 R154, R154 ;  /* 0x0000009a009a7308 */ /* 0x000ff00000000800 */
        /* <DEDUP_REMOVED lines=65> */
[----:B-1----:R-:W-:Y:S01]  /*be90*/  SHF.R.U32.HI R207, RZ, 0x7, R207 ;  /* 0x00000007ffcf7819 */ /* 0x002fe200000116cf */
[----:B------:R-:W-:-:S02]  /*bea0*/  @!P1 VIADD R7, R5, 0x32440 ;  /* 0x0003244005079836 */ /* 0x000fc40000000000 */
        /* <DEDUP_REMOVED lines=23> */
[----:B------:R-:W-:Y:S01]  /*c020*/  IADD3 R11, -R207, 0xb, RZ ;  /* 0x0000000bcf0b7810 */ /* 0x000fe20007ffe1ff */
[----:B0-----:R-:W-:Y:S01]  /*c030*/  FFMA.FTZ R14, R6, R13, R154 ;  /* 0x0000000d060e7223 */ /* 0x001fe2000001009a */
        /* <DEDUP_REMOVED lines=64> */
[----:B------:R-:W-:Y:S01]  /*c440*/  @!P1 PRMT R7, RZ, 0x654, R7 ;  /* 0x00000654ff079816 */ /* 0x000fe20000000007 */
[----:B------:R-:W-:Y:S01]  /*c450*/  VIADD R6, R207, 0x8 ;  /* 0x00000008cf067836 */ /* 0x000fe20000000000 */
[----:B------:R3:W-:Y:S06]  /*c460*/  BAR.ARV R11, 0x100 ;  /* 0x0004000b0000751d */ /* 0x0007ec0000002000 */
[----:B------:R0:W-:Y:S01]  /*c470*/  @!P1 SYNCS.ARRIVE.TRANS64.RED.A1T0 RZ, [R7+URZ], RZ ;  /* 0x000000ff07ff99a7 */ /* 0x0001e2000810043f */
[----:B------:R-:W1:Y:S08]  /*c480*/  MUFU.EX2 R155, R155 ;  /* 0x0000009b009b7308 */ /* 0x000e700000000800 */
[----:B------:R-:W-:Y:S08]  /*c490*/  MUFU.EX2 R158, R158 ;  /* 0x0000009e009e7308 */ /* 0x000ff00000000800 */
[----:B------:R-:W2:Y:S01]  /*c4a0*/  MUFU.EX2 R159, R159 ;  /* 0x0000009f009f7308 */ /* 0x000ea20000000800 */
[----:B------:R-:W-:Y:S01]  /*c4b0*/  IMAD R12, R200, 0xc00, R15 ;  /* 0x00000c00c80c7824 */ /* 0x000fe200078e020f */
[----:B------:R4:W-:Y:S01]  /*c4c0*/  BAR.SYNC.DEFER_BLOCKING R6, 0x100 ;  /* 0x000400060000751d */ /* 0x0009e20000010000 */
[----:B------:R-:W-:-:S03]  /*c4d0*/  IMAD.MOV.U32 R13, RZ, RZ, 0x40000040 ;  /* 0x40000040ff0d7424 */ /* 0x000fc600078e00ff */
[----:B------:R-:W-:Y:S02]  /*c4e0*/  R2UR UR6, R12 ;  /* 0x000000000c0672ca */ /* 0x000fe400000e0000 */
[----:B------:R-:W-:Y:S02]  /*c4f0*/  R2UR UR7, R13 ;  /* 0x000000000d0772ca */ /* 0x000fe400000e0000 */
[----:B------:R-:W-:Y:S02]  /*c500*/  F2FP.F16.F32.PACK_AB R204, R153, R152 ;  /* 0x0000009899cc723e */ /* 0x000fe400000000ff */
[----:B------:R-:W-:Y:S02]  /*c510*/  F2FP.F16.F32.PACK_AB R206, R157, R156 ;  /* 0x0000009c9dce723e */ /* 0x000fe400000000ff */
[----:B-1----:R-:W-:Y:S02]  /*c520*/  F2FP.F16.F32.PACK_AB R205, R155, R154 ;  /* 0x0000009a9bcd723e */ /* 0x002fe400000000ff */
[----:B--2---:R-:W-:-:S04]  /*c530*/  F2FP.F16.F32.PACK_AB R207, R159, R158 ;  /* 0x0000009e9fcf723e */ /* 0x004fc800000000ff */
[----:B------:R-:W-:-:S06]  /*c540*/  WARPGROUP.ARRIVE ;  /* 0x00000000000079c5 */ /* 0x000fcc0000000000 */
[----:B------:R-:W-:Y:S01]  /*c550*/  HGMMA.64x256x16.F32 R24, R204, gdesc[UR4].tnspB, R24, gsb0 ;  /* 0x43e00004cc187df0 */ /* 0x000fe20008000818 */
[-CC-:B------:R-:W-:Y:S01]  /*c560*/  FFMA.FTZ R160, R160, R0.reuse, -R9.reuse ;  /* 0x00000000a0a07223 */ /* 0x180fe20000010809 */
[----:B------:R-:W-:-:S03]  /*c570*/  FFMA.FTZ R161, R161, R0, -R9 ;  /* 0x00000000a1a17223 */ /* 0x000fc60000010809 */
[----:B------:R-:W1:Y:S01]  /*c580*/  MUFU.EX2 R152, R160 ;  /* 0x000000a000987308 */ /* 0x000e620000000800 */
[-CC-:B------:R-:W-:Y:S01]  /*c590*/  FFMA.FTZ R165, R165, R0.reuse, -R9.reuse ;  /* 0x00000000a5a57223 */ /* 0x180fe20000010809 */
[----:B------:R-:W-:-:S06]  /*c5a0*/  FFMA.FTZ R164, R164, R0, -R9 ;  /* 0x00000000a4a47223 */ /* 0x000fcc0000010809 */
[----:B------:R-:W2:Y:S08]  /*c5b0*/  MUFU.EX2 R161, R161 ;  /* 0x000000a100a17308 */ /* 0x000eb00000000800 */
[----:B------:R-:W3:Y:S08]  /*c5c0*/  MUFU.EX2 R154, R164 ;  /* 0x000000a4009a7308 */ /* 0x000ef00000000800 */
[----:B------:R-:W3:Y:S08]  /*c5d0*/  MUFU.EX2 R165, R165 ;  /* 0x000000a500a57308 */ /* 0x000ef00000000800 */
[----:B------:R-:W-:Y:S08]  /*c5e0*/  MUFU.EX2 R162, R162 ;  /* 0x000000a200a27308 */ /* 0x000ff00000000800 */
[----:B------:R-:W3:Y:S08]  /*c5f0*/  MUFU.EX2 R163, R163 ;  /* 0x000000a300a37308 */ /* 0x000ef00000000800 */
[----:B------:R-:W-:Y:S08]  /*c600*/  MUFU.EX2 R166, R166 ;  /* 0x000000a600a67308 */ /* 0x000ff00000000800 */
[----:B------:R-:W3:Y:S01]  /*c610*/  MUFU.EX2 R167, R167 ;  /* 0x000000a700a77308 */ /* 0x000ee20000000800 */
[----:B-1----:R-:W-:Y:S01]  /*c620*/  FADD.FTZ R10, R152, R10 ;  /* 0x0000000a980a7221 */ /* 0x002fe20000010000 */
[----:B----4-:R-:W-:-:S02]  /*c630*/  VIADD R6, R12, 0x80 ;  /* 0x000000800c067836 */ /* 0x010fc40000000000 */
[----:B0-----:R-:W-:Y:S02]  /*c640*/  IMAD.MOV.U32 R7, RZ, RZ, 0x40000040 ;  /* 0x40000040ff077424 */ /* 0x001fe400078e00ff */
[----:B--2---:R-:W-:Y:S01]  /*c650*/  FADD.FTZ R10, R161, R10 ;  /* 0x0000000aa10a7221 */ /* 0x004fe20000010000 */
[----:B------:R-:W-:Y:S02]  /*c660*/  R2UR UR6, R6 ;  /* 0x00000000060672ca */ /* 0x000fe400000e0000 */
[----:B------:R-:W-:Y:S01]  /*c670*/  R2UR UR7, R7 ;  /* 0x00000000070772ca */ /* 0x000fe200000e0000 */
[----:B------:R-:W-:Y:S01]  /*c680*/  FADD.FTZ R14, R155, R14 ;  /* 0x0000000e9b0e7221 */ /* 0x000fe20000010000 */
[----:B---3--:R-:W-:Y:S01]  /*c690*/  FADD.FTZ R10, R154, R10 ;  /* 0x0000000a9a0a7221 */ /* 0x008fe20000010000 */
[----:B------:R-:W-:Y:S02]  /*c6a0*/  F2FP.F16.F32.PACK_AB R152, R161, R152 ;  /* 0x00000098a198723e */ /* 0x000fe400000000ff */
[----:B------:R-:W-:-:S02]  /*c6b0*/  F2FP.F16.F32.PACK_AB R154, R165, R154 ;  /* 0x0000009aa59a723e */ /* 0x000fc400000000ff */
[----:B------:R-:W-:Y:S02]  /*c6c0*/  F2FP.F16.F32.PACK_AB R153, R163, R162 ;  /* 0x000000a2a399723e */ /* 0x000fe400000000ff */
[----:B------:R-:W-:Y:S01]  /*c6d0*/  F2FP.F16.F32.PACK_AB R155, R167, R166 ;  /* 0x000000a6a79b723e */ /* 0x000fe200000000ff */
[-CC-:B------:R-:W-:Y:S01]  /*c6e0*/  FFMA.FTZ R168, R168, R0.reuse, -R9.reuse ;  /* 0x00000000a8a87223 */ /* 0x180fe20000010809 */
[-CC-:B------:R-:W-:Y:S01]  /*c6f0*/  FFMA.FTZ R169, R169, R0.reuse, -R9.reuse ;  /* 0x00000000a9a97223 */ /* 0x180fe20000010809 */
[-CC-:B------:R-:W-:Y:S01]  /*c700*/  FFMA.FTZ R173, R173, R0.reuse, -R9.reuse ;  /* 0x00000000adad7223 */ /* 0x180fe20000010809 */
[----:B------:R-:W-:-:S04]  /*c710*/  FFMA.FTZ R172, R172, R0, -R9 ;  /* 0x00000000acac7223 */ /* 0x000fc80000010809 */
[----:B------:R-:W-:Y:S01]  /*c720*/  MUFU.EX2 R169, R169 ;  /* 0x000000a900a97308 */ /* 0x000fe20000000800 */
[----:B------:R-:W-:Y:S02]  /*c730*/  WARPGROUP.DEPBAR.LE gsb0, 0x0 ;  /* 0x00008000000079c5 */ /* 0x000fe40000010000 */
[----:B------:R-:W-:-:S06]  /*c740*/  WARPGROUP.ARRIVE ;  /* 0x00000000000079c5 */ /* 0x000fcc0000000000 */
[----:B------:R-:W-:Y:S01]  /*c750*/  HGMMA.64x256x16.F32 R24, R152, gdesc[UR4].tnspB, R24, gsb0 ;  /* 0x43e0000498187df0 */ /* 0x000fe20008000818 */
[----:B------:R-:W-:Y:S01]  /*c760*/  MUFU.EX2 R173, R173 ;  /* 0x000000ad00ad7308 */ /* 0x000fe20000000800 */
[----:B------:R-:W-:-:S07]  /*c770*/  FADD.FTZ R10, R165, R10 ;  /* 0x0000000aa50a7221 */ /* 0x000fce0000010000 */
[----:B------:R-:W-:Y:S08]  /*c780*/  MUFU.EX2 R170, R170 ;  /* 0x000000aa00aa7308 */ /* 0x000ff00000000800 */
[----:B------:R-:W-:Y:S08]  /*c790*/  MUFU.EX2 R171, R171 ;  /* 0x000000ab00ab7308 */ /* 0x000ff00000000800 */
[----:B------:R-:W-:Y:S08]  /*c7a0*/  MUFU.EX2 R174, R174 ;  /* 0x000000ae00ae7308 */ /* 0x000ff00000000800 */
[----:B------:R-:W-:Y:S01]  /*c7b0*/  MUFU.EX2 R175, R175 ;  /* 0x000000af00af7308 */ /* 0x000fe20000000800 */
[----:B------:R-:W-:-:S02]  /*c7c0*/  VIADD R6, R12, 0x100 ;  /* 0x000001000c067836 */ /* 0x000fc40000000000 */
[----:B------:R-:W-:-:S03]  /*c7d0*/  IMAD.MOV.U32 R7, RZ, RZ, 0x40000040 ;  /* 0x40000040ff077424 */ /* 0x000fc600078e00ff */
[----:B------:R-:W-:Y:S02]  /*c7e0*/  R2UR UR6, R6 ;  /* 0x00000000060672ca */ /* 0x000fe400000e0000 */
[----:B------:R-:W-:Y:S01]  /*c7f0*/  R2UR UR7, R7 ;  /* 0x00000000070772ca */ /* 0x000fe200000e0000 */
[-CC-:B------:R-:W-:Y:S01]  /*c800*/  FFMA.FTZ R176, R176, R0.reuse, -R9.reuse ;  /* 0x00000000b0b07223 */ /* 0x180fe20000010809 */
[-CC-:B------:R-:W-:Y:S01]  /*c810*/  FFMA.FTZ R177, R177, R0.reuse, -R9.reuse ;  /* 0x00000000b1b17223 */ /* 0x180fe20000010809 */
[-CC-:B------:R-:W-:Y:S01]  /*c820*/  FFMA.FTZ R181, R181, R0.reuse, -R9.reuse ;  /* 0x00000000b5b57223 */ /* 0x180fe20000010809 */
[----:B------:R-:W-:-:S04]  /*c830*/  FFMA.FTZ R180, R180, R0, -R9 ;  /* 0x00000000b4b47223 */ /* 0x000fc80000010809 */
[----:B------:R-:W-:Y:S01]  /*c840*/  MUFU.EX2 R177, R177 ;  /* 0x000000b100b17308 */ /* 0x000fe20000000800 */
[----:B------:R-:W-:-:S07]  /*c850*/  IMAD.MOV.U32 R7, RZ, RZ, 0x40000040 ;  /* 0x40000040ff077424 */ /* 0x000fce00078e00ff */
[----:B------:R-:W-:Y:S01]  /*c860*/  MUFU.EX2 R181, R181 ;  /* 0x000000b500b57308 */ /* 0x000fe20000000800 */
[----:B------:R-:W-:-:S07]  /*c870*/  WARPGROUP.DEPBAR.LE gsb0, 0x0 ;  /* 0x00008000000079c5 */ /* 0x000fce0000010000 */
[----:B------:R-:W0:Y:S08]  /*c880*/  MUFU.EX2 R152, R168 ;  /* 0x000000a800987308 */ /* 0x000e300000000800 */
[----:B------:R-:W1:Y:S01]  /*c890*/  MUFU.EX2 R154, R172 ;  /* 0x000000ac009a7308 */ /* 0x000e620000000800 */
[----:B0-----:R-:W-:-:S04]  /*c8a0*/  FADD.FTZ R10, R152, R10 ;  /* 0x0000000a980a7221 */ /* 0x001fc80000010000 */
[C---:B------:R-:W-:Y:S01]  /*c8b0*/  FADD.FTZ R10, R169.reuse, R10 ;  /* 0x0000000aa90a7221 */ /* 0x040fe20000010000 */
[----:B------:R-:W-:Y:S02]  /*c8c0*/  F2FP.F16.F32.PACK_AB R152, R169, R152 ;  /* 0x00000098a998723e */ /* 0x000fe400000000ff */
[----:B------:R-:W-:Y:S01]  /*c8d0*/  F2FP.F16.F32.PACK_AB R153, R171, R170 ;  /* 0x000000aaab99723e */ /* 0x000fe200000000ff */
[----:B-1----:R-:W-:Y:S01]  /*c8e0*/  FADD.FTZ R10, R154, R10 ;  /* 0x0000000a9a0a7221 */ /* 0x002fe20000010000 */
[----:B------:R-:W-:Y:S02]  /*c8f0*/  F2FP.F16.F32.PACK_AB R154, R173, R154 ;  /* 0x0000009aad9a723e */ /* 0x000fe400000000ff */
[----:B------:R-:W-:-:S04]  /*c900*/  F2FP.F16.F32.PACK_AB R155, R175, R174 ;  /* 0x000000aeaf9b723e */ /* 0x000fc800000000ff */
[----:B------:R-:W-:-:S06]  /*c910*/  WARPGROUP.ARRIVE ;  /* 0x00000000000079c5 */ /* 0x000fcc0000000000 */
[----:B------:R-:W-:Y:S01]  /*c920*/  HGMMA.64x256x16.F32 R24, R152, gdesc[UR4].tnspB, R24, gsb0 ;  /* 0x43e0000498187df0 */ /* 0x000fe20008000818 */
[----:B------:R-:W-:Y:S01]  /*c930*/  MUFU.EX2 R178, R178 ;  /* 0x000000b200b27308 */ /* 0x000fe20000000800 */
[----:B------:R-:W-:-:S07]  /*c940*/  FADD.FTZ R10, R173, R10 ;  /* 0x0000000aad0a7221 */ /* 0x000fce0000010000 */
[----:B------:R-:W-:Y:S08]  /*c950*/  MUFU.EX2 R179, R179 ;  /* 0x000000b300b37308 */ /* 0x000ff00000000800 */
[----:B------:R-:W-:Y:S08]  /*c960*/  MUFU.EX2 R182, R182 ;  /* 0x000000b600b67308 */ /* 0x000ff00000000800 */
[----:B------:R-:W-:Y:S01]  /*c970*/  MUFU.EX2 R183, R183 ;  /* 0x000000b700b77308 */ /* 0x000fe20000000800 */
[----:B------:R-:W-:Y:S01]  /*c980*/  VIADD R6, R12, 0x180 ;  /* 0x000001800c067836 */ /* 0x000fe20000000000 */
[----:B------:R-:W-:-:S04]  /*c990*/  R2UR UR7, R7 ;  /* 0x00000000070772ca */ /* 0x000fc800000e0000 */
[----:B------:R-:W-:Y:S01]  /*c9a0*/  R2UR UR6, R6 ;  /* 0x00000000060672ca */ /* 0x000fe200000e0000 */
[-CC-:B------:R-:W-:Y:S01]  /*c9b0*/  FFMA.FTZ R184, R184, R0.reuse, -R9.reuse ;  /* 0x00000000b8b87223 */ /* 0x180fe20000010809 */
[-CC-:B------:R-:W-:Y:S01]  /*c9c0*/  FFMA.FTZ R185, R185, R0.reuse, -R9.reuse ;  /* 0x00000000b9b97223 */ /* 0x180fe20000010809 */
[-CC-:B------:R-:W-:Y:S01]  /*c9d0*/  FFMA.FTZ R189, R189, R0.reuse, -R9.reuse ;  /* 0x00000000bdbd7223 */ /* 0x180fe20000010809 */
[----:B------:R-:W-:-:S04]  /*c9e0*/  FFMA.FTZ R188, R188, R0, -R9 ;  /* 0x00000000bcbc7223 */ /* 0x000fc80000010809 */
[----:B------:R-:W-:Y:S01]  /*c9f0*/  MUFU.EX2 R185, R185 ;  /* 0x000000b900b97308 */ /* 0x000fe20000000800 */
[----:B------:R-:W-:-:S07]  /*ca00*/  VIADD R6, R12, 0x200 ;  /* 0x000002000c067836 */ /* 0x000fce0000000000 */
[----:B------:R-:W-:Y:S08]  /*ca10*/  MUFU.EX2 R189, R189 ;  /* 0x000000bd00bd7308 */ /* 0x000ff00000000800 */
        /* <DEDUP_REMOVED lines=16> */
[----:B------:R-:W-:Y:S01]  /*cb20*/  MUFU.EX2 R191, R191 ;  /* 0x000000bf00bf7308 */ /* 0x000fe20000000800 */
[----:B------:R-:W-:Y:S01]  /*cb30*/  R2UR UR6, R6 ;  /* 0x00000000060672ca */ /* 0x000fe200000e0000 */
        /* <DEDUP_REMOVED lines=8> */
[----:B------:R-:W-:Y:S01]  /*cbc0*/  MUFU.EX2 R198, R198 ;  /* 0x000000c600c67308 */ /* 0x000fe20000000800 */
[----:B------:R-:W-:-:S07]  /*cbd0*/  WARPGROUP.DEPBAR.LE gsb0, 0x0 ;  /* 0x00008000000079c5 */ /* 0x000fce0000010000 */
[----:B------:R-:W0:Y:S08]  /*cbe0*/  MUFU.EX2 R152, R184 ;  /* 0x000000b800987308 */ /* 0x000e300000000800 */
[----:B------:R-:W1:Y:S01]  /*cbf0*/  MUFU.EX2 R154, R188 ;  /* 0x000000bc009a7308 */ /* 0x000e620000000800 */
[----:B0-----:R-:W-:Y:S01]  /*cc00*/  FADD.FTZ R10, R152, R7 ;  /* 0x00000007980a7221 */ /* 0x001fe20000010000 */
[----:B------:R-:W-:-:S03]  /*cc10*/  IMAD.MOV.U32 R7, RZ, RZ, 0x40000040 ;  /* 0x40000040ff077424 */ /* 0x000fc600078e00ff */
[----:B------:R-:W-:Y:S02]  /*cc20*/  FADD.FTZ R6, R185, R10 ;  /* 0x0000000ab9067221 */ /* 0x000fe40000010000 */
[----:B------:R-:W-:Y:S02]  /*cc30*/  R2UR UR7, R7 ;  /* 0x00000000070772ca */ /* 0x000fe400000e0000 */
[----:B-1----:R-:W-:Y:S01]  /*cc40*/  FADD.FTZ R6, R154, R6 ;  /* 0x000000069a067221 */ /* 0x002fe20000010000 */
[----:B------:R-:W-:Y:S02]  /*cc50*/  F2FP.F16.F32.PACK_AB R152, R185, R152 ;  /* 0x00000098b998723e */ /* 0x000fe400000000ff */
[----:B------:R-:W-:Y:S02]  /*cc60*/  F2FP.F16.F32.PACK_AB R154, R189, R154 ;  /* 0x0000009abd9a723e */ /* 0x000fe400000000ff */
[----:B------:R-:W-:Y:S02]  /*cc70*/  F2FP.F16.F32.PACK_AB R153, R187, R186 ;  /* 0x000000babb99723e */ /* 0x000fe400000000ff */
[----:B------:R-:W-:-:S04]  /*cc80*/  F2FP.F16.F32.PACK_AB R155, R191, R190 ;  /* 0x000000bebf9b723e */ /* 0x000fc800000000ff */
[----:B------:R-:W-:-:S06]  /*cc90*/  WARPGROUP.ARRIVE ;  /* 0x00000000000079c5 */ /* 0x000fcc0000000000 */
[----:B------:R-:W-:Y:S01]  /*cca0*/  HGMMA.64x256x16.F32 R24, R152, gdesc[UR4].tnspB, R24, gsb0 ;  /* 0x43e0000498187df0 */ /* 0x000fe20008000818 */
[----:B------:R-:W-:Y:S01]  /*ccb0*/  MUFU.EX2 R199, R199 ;  /* 0x000000c700c77308 */ /* 0x000fe20000000800 */
[----:B------:R-:W-:Y:S01]  /*ccc0*/  FADD.FTZ R6, R189, R6 ;  /* 0x00000006bd067221 */ /* 0x000fe20000010000 */
[----:B------:R-:W-:Y:S02]  /*ccd0*/  VIADD R12, R12, 0x280 ;  /* 0x000002800c0c7836 */ /* 0x000fe40000000000 */
[----:B------:R-:W-:-:S03]  /*cce0*/  IMAD.MOV.U32 R13, RZ, RZ, 0x40000040 ;  /* 0x40000040ff0d7424 */ /* 0x000fc600078e00ff */
[----:B------:R-:W-:Y:S02]  /*ccf0*/  R2UR UR6, R12 ;  /* 0x000000000c0672ca */ /* 0x000fe400000e0000 */
[----:B------:R-:W-:Y:S01]  /*cd00*/  R2UR UR7, R13 ;  /* 0x000000000d0772ca */ /* 0x000fe200000e0000 */
        /* <DEDUP_REMOVED lines=18> */
[----:B------:R-:W-:Y:S02]  /*ce30*/  WARPGROUP.DEPBAR.LE gsb0, 0x0 ;  /* 0x00008000000079c5 */ /* 0x000fe40000010000 */
        /* <DEDUP_REMOVED lines=11> */
[----:B------:R-:W-:Y:S02]  /*cef0*/  @!P1 VIADD R5, R5, 0x32460 ;  /* 0x0003246005059836 */ /* 0x000fe40000000000 */
[----:B------:R-:W-:-:S04]  /*cf00*/  FADD.FTZ R194, R194, R191 ;  /* 0x000000bfc2c27221 */ /* 0x000fc80000010000 */
[----:B------:R-:W-:Y:S01]  /*cf10*/  FADD.FTZ R195, R195, R194 ;  /* 0x000000c2c3c37221 */ /* 0x000fe20000010000 */
[----:B------:R-:W-:-:S03]  /*cf20*/  @!P1 PRMT R5, RZ, 0x654, R5 ;  /* 0x00000654ff059816 */ /* 0x000fc60000000005 */
[----:B------:R-:W-:Y:S01]  /*cf30*/  FADD.FTZ R198, R198, R195 ;  /* 0x000000c3c6c67221 */ /* 0x000fe20000010000 */
[----:B------:R-:W-:Y:S01]  /*cf40*/  FADD.FTZ R12, R9, R12 ;  /* 0x0000000c090c7221 */ /* 0x000fe20000010000 */
[----:B------:R-:W-:Y:S02]  /*cf50*/  IMAD.MOV.U32 R6, RZ, RZ, R8 ;  /* 0x000000ffff067224 */ /* 0x000fe400078e0008 */
[----:B------:R-:W-:Y:S01]  /*cf60*/  FADD.FTZ R13, R199, R198 ;  /* 0x000000c6c70d7221 */ /* 0x000fe20000010000 */
[----:B------:R-:W-:Y:S01]  /*cf70*/  IMAD.MOV.U32 R7, RZ, RZ, R3 ;  /* 0x000000ffff077224 */ /* 0x000fe200078e0003 */
[----:B------:R-:W-:Y:S02]  /*cf80*/  WARPGROUP.DEPBAR.LE gsb0, 0x0 ;  /* 0x00008000000079c5 */ /* 0x000fe40000010000 */
[----:B------:R1:W-:Y:S01]  /*cf90*/  @!P1 SYNCS.ARRIVE.TRANS64.RED.A1T0 RZ, [R5+URZ], RZ ;  /* 0x000000ff05ff99a7 */ /* 0x0003e2000810043f */
[----:B------:R-:W-:Y:S05]  /*cfa0*/  @P2 BRA `(.L_x_10488) ;  /* 0xffffffd800142947 */ /* 0x000fea000383ffff */
.L_x_10478:
[----:B------:R-:W-:Y:S05]  /*cfb0*/  WARPSYNC.ALL ;  /* 0x0000000000007948 */ /* 0x000fea0003800000 */
[----:B-1----:R-:W1:Y:S01]  /*cfc0*/  SHFL.BFLY PT, R5, R12, 0x2, 0x1f ;  /* 0x0c401f000c057f89 */ /* 0x002e6200000e0000 */
[----:B------:R-:W-:Y:S01]  /*cfd0*/  VIADD R200, R200, 0x1 ;  /* 0x00000001c8c87836 */ /* 0x000fe20000000000 */
[----:B------:R2:W-:Y:S08]  /*cfe0*/  BAR.ARV R11, 0x100 ;  /* 0x0004000b0000751d */ /* 0x0005f00000002000 */
[----:B------:R-:W-:Y:S06]  /*cff0*/  BAR.ARV 0x8, 0x180 ;  /* 0x0206000000007b1d */ /* 0x000fec0000002000 */
[----:B------:R-:W-:Y:S01]  /*d000*/  ISETP.NE.AND P0, PT, R200, 0x2, PT ;  /* 0x00000002c800780c */ /* 0x000fe20003f05270 */
[----:B------:R-:W-:Y:S01]  /*d010*/  VIADD R222, R222, 0x1 ;  /* 0x00000001dede7836 */ /* 0x000fe20000000000 */
[----:B------:R-:W3:Y:S01]  /*d020*/  SHFL.BFLY PT, R6, R13, 0x2, 0x1f ;  /* 0x0c401f000d067f89 */ /* 0x000ee200000e0000 */
[----:B------:R-:W-:-:S02]  /*d030*/  PLOP3.LUT P1, PT, PT, PT, PT, 0x8, 0x0 ;  /* 0x000000000000781c */ /* 0x000fc40003f2e170 */
[----:B------:R-:W-:Y:S01]  /*d040*/  SEL R200, R200, RZ, P0 ;  /* 0x000000ffc8c87207 */ /* 0x000fe20000000000 */
[----:B-1----:R-:W-:-:S05]  /*d050*/  FADD.FTZ R5, R5, R12 ;  /* 0x0000000c05057221 */ /* 0x002fca0000010000 */
[----:B0-----:R-:W0:Y:S01]  /*d060*/  SHFL.BFLY PT, R4, R5, 0x1, 0x1f ;  /* 0x0c201f0005047f89 */ /* 0x001e2200000e0000 */
[----:B---3--:R-:W-:Y:S01]  /*d070*/  FADD.FTZ R7, R6, R13 ;  /* 0x0000000d06077221 */ /* 0x008fe20000010000 */
[----:B------:R-:W-:Y:S01]  /*d080*/  IMAD.MOV.U32 R6, RZ, RZ, RZ ;  /* 0x000000ffff067224 */ /* 0x000fe200078e00ff */
[----:B------:R-:W-:-:S03]  /*d090*/  SEL R13, RZ, 0x1, P0 ;  /* 0x00000001ff0d7807 */ /* 0x000fc60000000000 */
[----:B------:R-:W1:Y:S01]  /*d0a0*/  SHFL.BFLY PT, R10, R7, 0x1, 0x1f ;  /* 0x0c201f00070a7f89 */ /* 0x000e6200000e0000 */
[----:B------:R-:W-:Y:S01]  /*d0b0*/  LOP3.LUT R208, R208, R13, RZ, 0x3c, !PT ;  /* 0x0000000dd0d07212 */ /* 0x000fe200078e3cff */
[----:B0-----:R-:W-:Y:S01]  /*d0c0*/  FADD.FTZ R9, R5, R4 ;  /* 0x0000000405097221 */ /* 0x001fe20000010000 */
[----:B------:R-:W-:-:S04]  /*d0d0*/  IMAD.MOV.U32 R5, RZ, RZ, RZ ;  /* 0x000000ffff057224 */ /* 0x000fc800078e00ff */
[----:B------:R-:W-:-:S13]  /*d0e0*/  FSETP.NE.FTZ.AND P2, PT, R9, RZ, PT ;  /* 0x000000ff0900720b */ /* 0x000fda0003f55000 */
[----:B------:R-:W0:Y:S01]  /*d0f0*/  @P2 MUFU.RCP R6, R9 ;  /* 0x0000000900062308 */ /* 0x000e220000001000 */
[----:B-1----:R-:W-:Y:S01]  /*d100*/  FADD.FTZ R12, R7, R10 ;  /* 0x0000000a070c7221 */ /* 0x002fe20000010000 */
[----:B------:R-:W-:-:S04]  /*d110*/  IMAD.MOV.U32 R7, RZ, RZ, -0x800000 ;  /* 0xff800000ff077424 */ /* 0x000fc800078e00ff */
[----:B------:R-:W-:Y:S02]  /*d120*/  FSETP.NE.FTZ.AND P3, PT, R12, RZ, PT ;  /* 0x000000ff0c00720b */ /* 0x000fe40003f75000 */
[----:B------:R-:W1:Y:S01]  /*d130*/  @P2 MUFU.LG2 R20, R9 ;  /* 0x0000000900142308 */ /* 0x000e620000000c00 */
[-C--:B0-----:R-:W-:Y:S01]  /*d140*/  FMUL.FTZ R10, R28, R6.reuse ;  /* 0x000000061c0a7220 */ /* 0x081fe20000410000 */
[----:B------:R-:W-:Y:S01]  /*d150*/  FMUL.FTZ R4, R33, R6 ;  /* 0x0000000621047220 */ /* 0x000fe20000410000 */
[----:B------:R-:W-:-:S08]  /*d160*/  @P2 FMUL.FTZ R28, R0, 0.69314718246459960938 ;  /* 0x3f317218001c2820 */ /* 0x000fd00000410000 */
[----:B------:R-:W0:Y:S01]  /*d170*/  @P3 MUFU.LG2 R18, R12 ;  /* 0x0000000c00123308 */ /* 0x000e220000000c00 */
[----:B------:R-:W-:Y:S01]  /*d180*/  @P3 FMUL.FTZ R21, R0, 0.69314718246459960938 ;  /* 0x3f31721800153820 */ /* 0x000fe20000410000 */
[-C--:B------:R-:W-:Y:S01]  /*d190*/  FMUL.FTZ R162, R48, R6.reuse ;  /* 0x0000000630a27220 */ /* 0x080fe20000410000 */
[-C--:B------:R-:W-:Y:S01]  /*d1a0*/  FMUL.FTZ R166, R64, R6.reuse ;  /* 0x0000000640a67220 */ /* 0x080fe20000410000 */
[-C--:B------:R-:W-:Y:S01]  /*d1b0*/  FMUL.FTZ R170, R80, R6.reuse ;  /* 0x0000000650aa7220 */ /* 0x080fe20000410000 */
[----:B-1----:R-:W-:Y:S01]  /*d1c0*/  @P2 FMUL.FTZ R33, R20, 0.69314718246459960938 ;  /* 0x3f31721814212820 */ /* 0x002fe20000410000 */
[-C--:B------:R-:W-:Y:S01]  /*d1d0*/  FMUL.FTZ R24, R24, R6.reuse ;  /* 0x0000000618187220 */ /* 0x080fe20000410000 */
[-C--:B------:R-:W-:Y:S01]  /*d1e0*/  FMUL.FTZ R25, R25, R6.reuse ;  /* 0x0000000619197220 */ /* 0x080fe20000410000 */
[----:B------:R-:W1:Y:S01]  /*d1f0*/  @P3 MUFU.RCP R5, R12 ;  /* 0x0000000c00053308 */ /* 0x000e620000001000 */
        /* <DEDUP_REMOVED lines=59> */
[----:B------:R-:W-:Y:S01]  /*d5b0*/  FMUL.FTZ R15, R47, R5 ;  /* 0x000000052f0f7220 */ /* 0x000fe20000410000 */
[----:B------:R-:W-:-:S02]  /*d5c0*/  IMAD.MOV.U32 R6, RZ, RZ, -0x800000 ;  /* 0xff800000ff067424 */ /* 0x000fc400078e00ff */
        /* <DEDUP_REMOVED lines=64> */
.L_x_10435:
        /* <DEDUP_REMOVED lines=27> */
[----:B---3--:R-:W-:Y:S01]  /*db80*/  MOV R21, R3 ;  /* 0x0000000300157202 */ /* 0x008fe20000000f00 */
[----:B------:R-:W-:Y:S02]  /*db90*/  BAR.SYNC.DEFER_BLOCKING 0x1, 0x100 ;  /* 0x0044000000007b1d */ /* 0x000fe40000010000 */
[----:B--2---:R-:W-:-:S03]  /*dba0*/  IMAD.WIDE R124, R8, 0x2, R20 ;  /* 0x00000002087c7825 */ /* 0x004fc600078e0214 */
[C---:B------:R-:W-:Y:S02]  /*dbb0*/  IADD3 R8, P2, R124.reuse, 0x40, RZ ;  /* 0x000000407c087810 */ /* 0x040fe40007f5e0ff */
[----:B------:R-:W-:Y:S02]  /*dbc0*/  IADD3 R26, P3, R124, 0x60, RZ ;  /* 0x000000607c1a7810 */ /* 0x000fe40007f7e0ff */
[----:B------:R-:W-:Y:S01]  /*dbd0*/  LOP3.LUT R96, R8, 0x380, RZ, 0xc0, !PT ;  /* 0x0000038008607812 */ /* 0x000fe200078ec0ff */
[--C-:B------:R-:W-:Y:S01]  /*dbe0*/  IMAD.X R97, RZ, RZ, R125.reuse, P2 ;  /* 0x000000ffff617224 */ /* 0x100fe200010e067d */
[----:B-1----:R-:W-:Y:S01]  /*dbf0*/  IADD3 R32, P0, R124, 0x4040, RZ ;  /* 0x000040407c207810 */ /* 0x002fe20007f1e0ff */
[--C-:B------:R-:W-:Y:S01]  /*dc00*/  IMAD.X R101, RZ, RZ, R125.reuse, P3 ;  /* 0x000000ffff657224 */ /* 0x100fe200018e067d */
[----:B------:R-:W-:Y:S02]  /*dc10*/  SHF.R.U64 R96, R96, 0x3, RZ ;  /* 0x0000000360607819 */ /* 0x000fe400000012ff */
[----:B------:R-:W-:Y:S01]  /*dc20*/  IADD3 R30, P5, R124, 0x4020, RZ ;  /* 0x000040207c1e7810 */ /* 0x000fe20007fbe0ff */
[----:B------:R-:W-:Y:S01]  /*dc30*/  IMAD.X R109, RZ, RZ, R125, P0 ;  /* 0x000000ffff6d7224 */ /* 0x000fe200000e067d */
[----:B------:R-:W-:-:S02]  /*dc40*/  LOP3.LUT R100, R26, 0x380, RZ, 0xc0, !PT ;  /* 0x000003801a647812 */ /* 0x000fc400078ec0ff */
[----:B------:R-:W-:Y:S01]  /*dc50*/  LOP3.LUT R96, R96, R8, RZ, 0x3c, !PT ;  /* 0x0000000860607212 */ /* 0x000fe200078e3cff */
[----:B------:R-:W-:Y:S01]  /*dc60*/  IMAD.X R107, RZ, RZ, R125, P5 ;  /* 0x000000ffff6b7224 */ /* 0x000fe200028e067d */
[----:B------:R-:W-:Y:S02]  /*dc70*/  LOP3.LUT R8, R32, 0x380, RZ, 0xc0, !PT ;  /* 0x0000038020087812 */ /* 0x000fe400078ec0ff */
[----:B------:R-:W-:Y:S02]  /*dc80*/  SHF.R.U64 R100, R100, 0x3, RZ ;  /* 0x0000000364647819 */ /* 0x000fe400000012ff */
[----:B------:R-:W-:Y:S02]  /*dc90*/  SHF.R.U64 R8, R8, 0x3, RZ ;  /* 0x0000000308087819 */ /* 0x000fe400000012ff */
[C---:B------:R-:W-:Y:S02]  /*dca0*/  IADD3 R118, P5, R124.reuse, 0x8060, RZ ;  /* 0x000080607c767810 */ /* 0x040fe40007fbe0ff */
[----:B------:R-:W-:-:S02]  /*dcb0*/  IADD3 R3, P1, R124, 0x20, RZ ;  /* 0x000000207c037810 */ /* 0x000fc40007f3e0ff */
[----:B-----5:R-:W-:Y:S01]  /*dcc0*/  IADD3 R28, P4, R124, 0x4000, RZ ;  /* 0x000040007c1c7810 */ /* 0x020fe20007f9e0ff */
[--C-:B------:R-:W-:Y:S01]  /*dcd0*/  IMAD.X R119, RZ, RZ, R125.reuse, P5 ;  /* 0x000000ffff777224 */ /* 0x100fe200028e067d */
[----:B------:R-:W-:Y:S01]  /*dce0*/  LOP3.LUT R100, R100, R26, RZ, 0x3c, !PT ;  /* 0x0000001a64647212 */ /* 0x000fe200078e3cff */
[--C-:B------:R-:W-:Y:S01]  /*dcf0*/  IMAD.X R93, RZ, RZ, R125.reuse, P1 ;  /* 0x000000ffff5d7224 */ /* 0x100fe200008e067d */
[----:B------:R-:W-:Y:S01]  /*dd00*/  IADD3 R114, P3, R124, 0x8020, RZ ;  /* 0x000080207c727810 */ /* 0x000fe20007f7e0ff */
[--C-:B------:R-:W-:Y:S01]  /*dd10*/  IMAD.X R105, RZ, RZ, R125.reuse, P4 ;  /* 0x000000ffff697224 */ /* 0x100fe200020e067d */
[----:B------:R-:W-:Y:S02]  /*dd20*/  LOP3.LUT R26, R30, 0x380, RZ, 0xc0, !PT ;  /* 0x000003801e1a7812 */ /* 0x000fe400078ec0ff */
[----:B------:R-:W-:Y:S01]  /*dd30*/  LOP3.LUT R108, R8, R32, RZ, 0x3c, !PT ;  /* 0x00000020086c7212 */ /* 0x000fe200078e3cff */
[----:B------:R-:W-:Y:S01]  /*dd40*/  IMAD.X R115, RZ, RZ, R125, P3 ;  /* 0x000000ffff737224 */ /* 0x000fe200018e067d */
[----:B------:R-:W-:-:S02]  /*dd50*/  LOP3.LUT R8, R118, 0x380, RZ, 0xc0, !PT ;  /* 0x0000038076087812 */ /* 0x000fc400078ec0ff */
[----:B------:R-:W-:Y:S02]  /*dd60*/  LOP3.LUT R92, R3, 0x380, RZ, 0xc0, !PT ;  /* 0x00000380035c7812 */ /* 0x000fe400078ec0ff */
[----:B------:R-:W-:Y:S02]  /*dd70*/  LOP3.LUT R104, R28, 0x380, RZ, 0xc0, !PT ;  /* 0x000003801c687812 */ /* 0x000fe400078ec0ff */
[----:B------:R-:W-:Y:S02]  /*dd80*/  SHF.R.U64 R26, R26, 0x3, RZ ;  /* 0x000000031a1a7819 */ /* 0x000fe400000012ff */
[----:B------:R-:W-:Y:S02]  /*dd90*/  IADD3 R88, P2, R124, 0x8000, RZ ;  /* 0x000080007c587810 */ /* 0x000fe40007f5e0ff */
[----:B------:R-:W-:Y:S02]  /*dda0*/  SHF.R.U64 R8, R8, 0x3, RZ ;  /* 0x0000000308087819 */ /* 0x000fe400000012ff */
[----:B------:R-:W-:Y:S01]  /*ddb0*/  IADD3 R140, P3, R124, 0xc060, RZ ;  /* 0x0000c0607c8c7810 */ /* 0x000fe20007f7e0ff */
[----:B------:R-:W-:Y:S01]  /*ddc0*/  IMAD.X R113, RZ, RZ, R125, P2 ;  /* 0x000000ffff717224 */ /* 0x000fe200010e067d */
[----:B------:R-:W-:-:S02]  /*ddd0*/  SHF.R.U64 R92, R92, 0x3, RZ ;  /* 0x000000035c5c7819 */ /* 0x000fc400000012ff */
[C---:B------:R-:W-:Y:S02]  /*dde0*/  LOP3.LUT R89, R124.reuse, 0x380, RZ, 0xc0, !PT ;  /* 0x000003807c597812 */ /* 0x040fe400078ec0ff */
[----:B------:R-:W-:Y:S02]  /*ddf0*/  IADD3 R84, P1, R124, 0x4060, RZ ;  /* 0x000040607c547810 */ /* 0x000fe40007f3e0ff */
[----:B------:R-:W-:Y:S02]  /*de00*/  SHF.R.U64 R104, R104, 0x3, RZ ;  /* 0x0000000368687819 */ /* 0x000fe400000012ff */
[----:B------:R-:W-:Y:S02]  /*de10*/  LOP3.LUT R106, R26, R30, RZ, 0x3c, !PT ;  /* 0x0000001e1a6a7212 */ /* 0x000fe400078e3cff */
[----:B------:R-:W-:Y:S02]  /*de20*/  LOP3.LUT R26, R88, 0x380, RZ, 0xc0, !PT ;  /* 0x00000380581a7812 */ /* 0x000fe400078ec0ff */
[----:B------:R-:W-:-:S02]  /*de30*/  LOP3.LUT R118, R8, R118, RZ, 0x3c, !PT ;  /* 0x0000007608767212 */ /* 0x000fc400078e3cff */
[----:B------:R-:W-:Y:S02]  /*de40*/  LOP3.LUT R92, R92, R3, RZ, 0x3c, !PT ;  /* 0x000000035c5c7212 */ /* 0x000fe400078e3cff */
[----:B------:R-:W-:Y:S02]  /*de50*/  LOP3.LUT R8, R140, 0x380, RZ, 0xc0, !PT ;  /* 0x000003808c087812 */ /* 0x000fe400078ec0ff */
[----:B------:R-:W-:Y:S02]  /*de60*/  SHF.R.U64 R89, R89, 0x3, RZ ;  /* 0x0000000359597819 */ /* 0x000fe400000012ff */
[----:B------:R-:W-:Y:S02]  /*de70*/  LOP3.LUT R3, R84, 0x380, RZ, 0xc0, !PT ;  /* 0x0000038054037812 */ /* 0x000fe400078ec0ff */
[----:B------:R-:W-:Y:S02]  /*de80*/  LOP3.LUT R104, R104, R28, RZ, 0x3c, !PT ;  /* 0x0000001c68687212 */ /* 0x000fe400078e3cff */
[----:B------:R-:W-:-:S02]  /*de90*/  LOP3.LUT R28, R114, 0x380, RZ, 0xc0, !PT ;  /* 0x00000380721c7812 */ /* 0x000fc400078ec0ff */
[----:B------:R-:W-:Y:S02]  /*dea0*/  IADD3.X R111, RZ, R125, RZ, P1, !PT ;  /* 0x0000007dff6f7210 */ /* 0x000fe40000ffe4ff */
[----:B------:R-:W-:Y:S02]  /*deb0*/  SHF.R.U64 R26, R26, 0x3, RZ ;  /* 0x000000031a1a7819 */ /* 0x000fe400000012ff */
[C---:B------:R-:W-:Y:S02]  /*dec0*/  IADD3 R116, P4, R124.reuse, 0x8040, RZ ;  /* 0x000080407c747810 */ /* 0x040fe40007f9e0ff */
[C---:B------:R-:W-:Y:S02]  /*ded0*/  IADD3 R120, P0, R124.reuse, 0xc000, RZ ;  /* 0x0000c0007c787810 */ /* 0x040fe40007f1e0ff */
[C---:B------:R-:W-:Y:S01]  /*dee0*/  IADD3 R122, P1, R124.reuse, 0xc020, RZ ;  /* 0x0000c0207c7a7810 */ /* 0x040fe20007f3e0ff */
[--C-:B------:R-:W-:Y:S01]  /*def0*/  IMAD.X R117, RZ, RZ, R125.reuse, P4 ;  /* 0x000000ffff757224 */ /* 0x100fe200020e067d */
[----:B------:R-:W-:Y:S01]  /*df00*/  IADD3 R136, P2, R124, 0xc040, RZ ;  /* 0x0000c0407c887810 */ /* 0x000fe20007f5e0ff */
[--C-:B------:R-:W-:Y:S01]  /*df10*/  IMAD.X R121, RZ, RZ, R125.reuse, P0 ;  /* 0x000000ffff797224 */ /* 0x100fe200000e067d */
[----:B------:R-:W-:Y:S01]  /*df20*/  SHF.R.U64 R8, R8, 0x3, RZ ;  /* 0x0000000308087819 */ /* 0x000fe200000012ff */
[--C-:B------:R-:W-:Y:S01]  /*df30*/  IMAD.X R123, RZ, RZ, R125.reuse, P1 ;  /* 0x000000ffff7b7224 */ /* 0x100fe200008e067d */
[----:B------:R-:W-:Y:S01]  /*df40*/  LOP3.LUT R124, R89, R124, RZ, 0x3c, !PT ;  /* 0x0000007c597c7212 */ /* 0x000fe200078e3cff */
[--C-:B------:R-:W-:Y:S01]  /*df50*/  IMAD.X R85, RZ, RZ, R125.reuse, P2 ;  /* 0x000000ffff557224 */ /* 0x100fe200010e067d */
[----:B------:R-:W-:Y:S01]  /*df60*/  SHF.R.U64 R3, R3, 0x3, RZ ;  /* 0x0000000303037819 */ /* 0x000fe200000012ff */
[----:B------:R-:W-:Y:S01]  /*df70*/  IMAD.X R89, RZ, RZ, R125, P3 ;  /* 0x000000ffff597224 */ /* 0x000fe200018e067d */
[----:B------:R-:W-:-:S02]  /*df80*/  SHF.R.U64 R28, R28, 0x3, RZ ;  /* 0x000000031c1c7819 */ /* 0x000fc400000012ff */
[----:B------:R-:W-:Y:S02]  /*df90*/  LOP3.LUT R112, R26, R88, RZ, 0x3c, !PT ;  /* 0x000000581a707212 */ /* 0x000fe400078e3cff */
[----:B------:R-:W-:Y:S02]  /*dfa0*/  LOP3.LUT R88, R8, R140, RZ, 0x3c, !PT ;  /* 0x0000008c08587212 */ /* 0x000fe400078e3cff */
[----:B------:R-:W-:Y:S02]  /*dfb0*/  LOP3.LUT R110, R3, R84, RZ, 0x3c, !PT ;  /* 0x00000054036e7212 */ /* 0x000fe400078e3cff */
[----:B------:R-:W-:Y:S02]  /*dfc0*/  MOV R124, R124 ;  /* 0x0000007c007c7202 */ /* 0x000fe40000000f00 */
[----:B------:R-:W-:Y:S02]  /*dfd0*/  F2FP.F16.F32.PACK_AB R8, R25, R24 ;  /* 0x000000181908723e */ /* 0x000fe400000000ff */
[----:B------:R-:W-:-:S02]  /*dfe0*/  LOP3.LUT R3, R116, 0x380, RZ, 0xc0, !PT ;  /* 0x0000038074037812 */ /* 0x000fc400078ec0ff */
[----:B------:R-:W-:Y:S01]  /*dff0*/  LOP3.LUT R114, R28, R114, RZ, 0x3c, !PT ;  /* 0x000000721c727212 */ /* 0x000fe200078e3cff */
[----:B------:R1:W-:Y:S01]  /*e000*/  STSM.16.M88.4 [R124], R8 ;  /* 0x000000087c007844 */ /* 0x0003e20000000200 */
[----:B------:R-:W-:Y:S02]  /*e010*/  LOP3.LUT R26, R120, 0x380, RZ, 0xc0, !PT ;  /* 0x00000380781a7812 */ /* 0x000fe400078ec0ff */
[----:B------:R-:W-:Y:S02]  /*e020*/  LOP3.LUT R28, R122, 0x380, RZ, 0xc0, !PT ;  /* 0x000003807a1c7812 */ /* 0x000fe400078ec0ff */
[----:B------:R-:W-:Y:S02]  /*e030*/  SHF.R.U64 R3, R3, 0x3, RZ ;  /* 0x0000000303037819 */ /* 0x000fe400000012ff */
[----:B------:R-:W-:Y:S02]  /*e040*/  SHF.R.U64 R26, R26, 0x3, RZ ;  /* 0x000000031a1a7819 */ /* 0x000fe400000012ff */
[----:B------:R-:W-:-:S02]  /*e050*/  SHF.R.U64 R28, R28, 0x3, RZ ;  /* 0x000000031c1c7819 */ /* 0x000fc400000012ff */
[----:B------:R-:W-:Y:S02]  /*e060*/  MOV R92, R92 ;  /* 0x0000005c005c7202 */ /* 0x000fe40000000f00 */
[----:B------:R-:W-:Y:S02]  /*e070*/  MOV R96, R96 ;  /* 0x0000006000607202 */ /* 0x000fe40000000f00 */
[----:B------:R-:W-:Y:S02]  /*e080*/  LOP3.LUT R116, R3, R116, RZ, 0x3c, !PT ;  /* 0x0000007403747212 */ /* 0x000fe400078e3cff */
[----:B-1----:R-:W-:Y:S02]  /*e090*/  F2FP.F16.F32.PACK_AB R8, R4, R14 ;  /* 0x0000000e0408723e */ /* 0x002fe400000000ff */
[----:B------:R-:W-:Y:S02]  /*e0a0*/  F2FP.F16.F32.PACK_AB R9, R12, R0 ;  /* 0x000000000c09723e */ /* 0x000fe400000000ff */
[----:B------:R-:W-:Y:S01]  /*e0b0*/  F2FP.F16.F32.PACK_AB R10, R37, R36 ;  /* 0x00000024250a723e */ /* 0x000fe200000000ff */
[----:B------:R-:W1:Y:S01]  /*e0c0*/  LDC R0, c[0x0][0xce8] ;  /* 0x00033a00ff007b82 */ /* 0x000e620000000800 */
[----:B------:R-:W-:-:S02]  /*e0d0*/  F2FP.F16.F32.PACK_AB R11, R39, R38 ;  /* 0x00000026270b723e */ /* 0x000fc400000000ff */
[----:B------:R-:W-:Y:S02]  /*e0e0*/  F2FP.F16.F32.PACK_AB R12, R41, R160 ;  /* 0x000000a0290c723e */ /* 0x000fe400000000ff */
[----:B------:R-:W-:Y:S01]  /*e0f0*/  F2FP.F16.F32.PACK_AB R14, R45, R161 ;  /* 0x000000a12d0e723e */ /* 0x000fe200000000ff */
[----:B------:R2:W-:Y:S01]  /*e100*/  STSM.16.M88.4 [R92], R8 ;  /* 0x000000085c007844 */ /* 0x0005e20000000200 */
[----:B------:R-:W-:Y:S02]  /*e110*/  LOP3.LUT R120, R26, R120, RZ, 0x3c, !PT ;  /* 0x000000781a787212 */ /* 0x000fe400078e3cff */
[----:B------:R-:W-:Y:S01]  /*e120*/  LOP3.LUT R3, R136, 0x380, RZ, 0xc0, !PT ;  /* 0x0000038088037812 */ /* 0x000fe200078ec0ff */
[----:B------:R3:W-:Y:S01]  /*e130*/  STSM.16.M88.4 [R96], R12 ;  /* 0x0000000c60007844 */ /* 0x0007e20000000200 */
[----:B------:R-:W-:Y:S02]  /*e140*/  LOP3.LUT R122, R28, R122, RZ, 0x3c, !PT ;  /* 0x0000007a1c7a7212 */ /* 0x000fe400078e3cff */
[----:B------:R-:W-:-:S02]  /*e150*/  MOV R100, R100 ;  /* 0x0000006400647202 */ /* 0x000fc40000000f00 */
[----:B------:R-:W-:Y:S02]  /*e160*/  F2FP.F16.F32.PACK_AB R24, R49, R162 ;  /* 0x000000a23118723e */ /* 0x000fe400000000ff */
[----:B------:R-:W-:Y:S02]  /*e170*/  F2FP.F16.F32.PACK_AB R25, R51, R50 ;  /* 0x000000323319723e */ /* 0x000fe400000000ff */
[----:B------:R-:W-:Y:S02]  /*e180*/  F2FP.F16.F32.PACK_AB R26, R53, R163 ;  /* 0x000000a3351a723e */ /* 0x000fe400000000ff */
[----:B------:R-:W-:Y:S02]  /*e190*/  MOV R104, R104 ;  /* 0x0000006800687202 */ /* 0x000fe40000000f00 */
[----:B------:R-:W-:Y:S01]  /*e1a0*/  F2FP.F16.F32.PACK_AB R28, R57, R164 ;  /* 0x000000a4391c723e */ /* 0x000fe200000000ff */
[----:B------:R-:W-:Y:S01]  /*e1b0*/  STSM.16.M88.4 [R100], R24 ;  /* 0x0000001864007844 */ /* 0x000fe20000000200 */
[----:B------:R-:W-:-:S02]  /*e1c0*/  F2FP.F16.F32.PACK_AB R30, R61, R165 ;  /* 0x000000a53d1e723e */ /* 0x000fc400000000ff */
[----:B------:R-:W-:Y:S02]  /*e1d0*/  MOV R106, R106 ;  /* 0x0000006a006a7202 */ /* 0x000fe40000000f00 */
[----:B--2---:R-:W-:Y:S01]  /*e1e0*/  F2FP.F16.F32.PACK_AB R8, R65, R166 ;  /* 0x000000a64108723e */ /* 0x004fe200000000ff */
[----:B------:R-:W-:Y:S01]  /*e1f0*/  STSM.16.M88.4 [R104], R28 ;  /* 0x0000001c68007844 */ /* 0x000fe20000000200 */
[----:B------:R-:W-:Y:S02]  /*e200*/  F2FP.F16.F32.PACK_AB R9, R67, R66 ;  /* 0x000000424309723e */ /* 0x000fe400000000ff */
[----:B------:R-:W-:Y:S02]  /*e210*/  F2FP.F16.F32.PACK_AB R10, R69, R167 ;  /* 0x000000a7450a723e */ /* 0x000fe400000000ff */
[----:B------:R-:W-:Y:S02]  /*e220*/  F2FP.F16.F32.PACK_AB R11, R71, R70 ;  /* 0x00000046470b723e */ /* 0x000fe400000000ff */
[----:B------:R-:W-:-:S02]  /*e230*/  MOV R108, R108 ;  /* 0x0000006c006c7202 */ /* 0x000fc40000000f00 */
[----:B---3--:R-:W-:Y:S01]  /*e240*/  F2FP.F16.F32.PACK_AB R12, R73, R168 ;  /* 0x000000a8490c723e */ /* 0x008fe200000000ff */
[----:B------:R2:W-:Y:S01]  /*e250*/  STSM.16.M88.4 [R106], R8 ;  /* 0x000000086a007844 */ /* 0x0005e20000000200 */
[----:B------:R-:W-:Y:S02]  /*e260*/  F2FP.F16.F32.PACK_AB R13, R75, R74 ;  /* 0x0000004a4b0d723e */ /* 0x000fe400000000ff */
[----:B------:R-:W-:Y:S02]  /*e270*/  F2FP.F16.F32.PACK_AB R14, R77, R169 ;  /* 0x000000a94d0e723e */ /* 0x000fe400000000ff */
[----:B------:R-:W-:Y:S02]  /*e280*/  F2FP.F16.F32.PACK_AB R15, R79, R78 ;  /* 0x0000004e4f0f723e */ /* 0x000fe400000000ff */
[----:B------:R-:W-:Y:S02]  /*e290*/  SHF.R.U64 R3, R3, 0x3, RZ ;  /* 0x0000000303037819 */ /* 0x000fe400000012ff */
[----:B------:R-:W-:Y:S01]  /*e2a0*/  MOV R110, R110 ;  /* 0x0000006e006e7202 */ /* 0x000fe20000000f00 */
[----:B------:R3:W-:Y:S01]  /*e2b0*/  STSM.16.M88.4 [R108], R12 ;  /* 0x0000000c6c007844 */ /* 0x0007e20000000200 */
[----:B------:R-:W-:-:S02]  /*e2c0*/  F2FP.F16.F32.PACK_AB R36, R81, R170 ;  /* 0x000000aa5124723e */ /* 0x000fc400000000ff */
[----:B------:R-:W-:Y:S02]  /*e2d0*/  F2FP.F16.F32.PACK_AB R37, R83, R82 ;  /* 0x000000525325723e */ /* 0x000fe400000000ff */
[----:B------:R-:W-:Y:S02]  /*e2e0*/  F2FP.F16.F32.PACK_AB R38, R48, R171 ;  /* 0x000000ab3026723e */ /* 0x000fe400000000ff */
[----:B------:R-:W-:Y:S02]  /*e2f0*/  F2FP.F16.F32.PACK_AB R39, R87, R86 ;  /* 0x000000565727723e */ /* 0x000fe400000000ff */
[----:B------:R-:W-:Y:S02]  /*e300*/  MOV R112, R112 ;  /* 0x0000007000707202 */ /* 0x000fe40000000f00 */
[----:B------:R-:W-:Y:S01]  /*e310*/  F2FP.F16.F32.PACK_AB R48, R64, R172 ;  /* 0x000000ac4030723e */ /* 0x000fe200000000ff */
[----:B------:R4:W-:Y:S01]  /*e320*/  STSM.16.M88.4 [R110], R36 ;  /* 0x000000246e007844 */ /* 0x0009e20000000200 */
[----:B------:R-:W-:-:S02]  /*e330*/  F2FP.F16.F32.PACK_AB R49, R91, R90 ;  /* 0x0000005a5b31723e */ /* 0x000fc400000000ff */
[----:B------:R-:W-:Y:S01]  /*e340*/  F2FP.F16.F32.PACK_AB R50, R80, R173 ;  /* 0x000000ad5032723e */ /* 0x000fe200000000ff */
[----:B------:R-:W-:Y:S01]  /*e350*/  IMAD.MOV.U32 R80, RZ, RZ, RZ ;  /* 0x000000ffff507224 */ /* 0x000fe200078e00ff */
[----:B------:R-:W-:Y:S02]  /*e360*/  F2FP.F16.F32.PACK_AB R51, R95, R94 ;  /* 0x0000005e5f33723e */ /* 0x000fe400000000ff */
[----:B------:R-:W-:Y:S02]  /*e370*/  MOV R114, R114 ;  /* 0x0000007200727202 */ /* 0x000fe40000000f00 */
[----:B------:R-:W-:Y:S01]  /*e380*/  F2FP.F16.F32.PACK_AB R64, R152, R174 ;  /* 0x000000ae9840723e */ /* 0x000fe200000000ff */
[----:B------:R-:W-:Y:S01]  /*e390*/  STSM.16.M88.4 [R112], R48 ;  /* 0x0000003070007844 */ /* 0x000fe20000000200 */
[----:B------:R-:W-:Y:S02]  /*e3a0*/  F2FP.F16.F32.PACK_AB R65, R99, R98 ;  /* 0x000000626341723e */ /* 0x000fe400000000ff */
[----:B------:R-:W-:-:S02]  /*e3b0*/  F2FP.F16.F32.PACK_AB R66, R153, R175 ;  /* 0x000000af9942723e */ /* 0x000fc400000000ff */
[----:B------:R-:W-:Y:S02]  /*e3c0*/  F2FP.F16.F32.PACK_AB R67, R103, R102 ;  /* 0x000000666743723e */ /* 0x000fe400000000ff */
[----:B------:R-:W-:Y:S02]  /*e3d0*/  LOP3.LUT R84, R3, R136, RZ, 0x3c, !PT ;  /* 0x0000008803547212 */ /* 0x000fe400078e3cff */
[----:B------:R-:W-:Y:S01]  /*e3e0*/  MOV R116, R116 ;  /* 0x0000007400747202 */ /* 0x000fe20000000f00 */
[----:B------:R-:W-:Y:S01]  /*e3f0*/  STSM.16.M88.4 [R114], R64 ;  /* 0x0000004072007844 */ /* 0x000fe20000000200 */
[----:B--2---:R-:W-:Y:S02]  /*e400*/  F2FP.F16.F32.PACK_AB R8, R154, R176 ;  /* 0x000000b09a08723e */ /* 0x004fe400000000ff */
[----:B------:R-:W-:Y:S02]  /*e410*/  F2FP.F16.F32.PACK_AB R9, R43, R40 ;  /* 0x000000282b09723e */ /* 0x000fe400000000ff */
[----:B------:R-:W-:-:S02]  /*e420*/  F2FP.F16.F32.PACK_AB R10, R155, R177 ;  /* 0x000000b19b0a723e */ /* 0x000fc400000000ff */
[----:B------:R-:W-:Y:S02]  /*e430*/  F2FP.F16.F32.PACK_AB R11, R47, R44 ;  /* 0x0000002c2f0b723e */ /* 0x000fe400000000ff */
[----:B------:R-:W-:Y:S02]  /*e440*/  MOV R118, R118 ;  /* 0x0000007600767202 */ /* 0x000fe40000000f00 */
[----:B---3--:R-:W-:Y:S01]  /*e450*/  F2FP.F16.F32.PACK_AB R12, R156, R178 ;  /* 0x000000b29c0c723e */ /* 0x008fe200000000ff */
[----:B------:R2:W-:Y:S01]  /*e460*/  STSM.16.M88.4 [R116], R8 ;  /* 0x0000000874007844 */ /* 0x0005e20000000200 */
        /* <DEDUP_REMOVED lines=9> */
[----:B------:R-:W-:-:S02]  /*e500*/  ISETP.NE.U32.AND P0, PT, RZ, UR4, PT ;  /* 0x00000004ff007c0c */ /* 0x000fc4000bf05070 */
[----:B------:R-:W-:Y:S01]  /*e510*/  IADD3 R4, P1, R218, UR4, RZ ;  /* 0x00000004da047c10 */ /* 0x000fe2000ff3e0ff */
[----:B------:R3:W-:Y:S01]  /*e520*/  STSM.16.M88.4 [R120], R24 ;  /* 0x0000001878007844 */ /* 0x0007e20000000200 */
[----:B------:R-:W-:Y:S02]  /*e530*/  MOV R122, R122 ;  /* 0x0000007a007a7202 */ /* 0x000fe40000000f00 */
[----:B------:R-:W-:Y:S02]  /*e540*/  F2FP.F16.F32.PACK_AB R28, R129, R128 ;  /* 0x00000080811c723e */ /* 0x000fe400000000ff */
[----:B------:R-:W-:Y:S02]  /*e550*/  F2FP.F16.F32.PACK_AB R29, R131, R130 ;  /* 0x00000082831d723e */ /* 0x000fe400000000ff */
[----:B------:R-:W-:Y:S02]  /*e560*/  F2FP.F16.F32.PACK_AB R30, R133, R132 ;  /* 0x00000084851e723e */ /* 0x000fe400000000ff */
[----:B------:R-:W-:-:S02]  /*e570*/  F2FP.F16.F32.PACK_AB R31, R135, R134 ;  /* 0x00000086871f723e */ /* 0x000fc400000000ff */
[----:B------:R-:W-:Y:S02]  /*e580*/  MOV R84, R84 ;  /* 0x0000005400547202 */ /* 0x000fe40000000f00 */
[----:B----4-:R-:W-:Y:S01]  /*e590*/  F2FP.F16.F32.PACK_AB R36, R137, R182 ;  /* 0x000000b68924723e */ /* 0x010fe200000000ff */
[----:B------:R4:W-:Y:S01]  /*e5a0*/  STSM.16.M88.4 [R122], R28 ;  /* 0x0000001c7a007844 */ /* 0x0009e20000000200 */
[----:B------:R-:W-:Y:S02]  /*e5b0*/  F2FP.F16.F32.PACK_AB R37, R139, R138 ;  /* 0x0000008a8b25723e */ /* 0x000fe400000000ff */
[----:B------:R-:W-:Y:S02]  /*e5c0*/  F2FP.F16.F32.PACK_AB R38, R141, R183 ;  /* 0x000000b78d26723e */ /* 0x000fe400000000ff */
[----:B------:R-:W-:Y:S02]  /*e5d0*/  F2FP.F16.F32.PACK_AB R39, R143, R142 ;  /* 0x0000008e8f27723e */ /* 0x000fe400000000ff */
[----:B------:R-:W-:-:S02]  /*e5e0*/  MOV R88, R88 ;  /* 0x0000005800587202 */ /* 0x000fc40000000f00 */
        /* <DEDUP_REMOVED lines=10> */
[----:B--2---:R-:W-:Y:S01]  /*e690*/  IMAD.U32 R11, RZ, RZ, UR4 ;  /* 0x00000004ff0b7e24 */ /* 0x004fe2000f8e00ff */
[----:B------:R-:W-:Y:S01]  /*e6a0*/  @P2 IADD3.X R219, R219, UR5, RZ, P3, !PT ;  /* 0x00000005dbdb2c10 */ /* 0x000fe20009ffe4ff */
[----:B------:R4:W5:Y:S01]  /*e6b0*/  @P0 LDG.E R80, desc[UR60][R4.64] ;  /* 0x0000003c04500981 */ /* 0x000962000c1e1900 */
[----:B-1----:R-:W-:Y:S01]  /*e6c0*/  ISETP.NE.AND P1, PT, R0, 0x1, PT ;  /* 0x000000010000780c */ /* 0x002fe20003f25270 */
[----:B---3--:R-:W-:Y:S02]  /*e6d0*/  IMAD R27, R223, 0x80, R237 ;  /* 0x00000080df1b7824 */ /* 0x008fe400078e02ed */
[----:B------:R4:W5:Y:S10]  /*e6e0*/  @P2 LDG.E R11, desc[UR60][R218.64] ;  /* 0x0000003cda0b2981 */ /* 0x000974000c1e1900 */
[----:B------:R-:W1:Y:S08]  /*e6f0*/  @P1 LDC R8, c[0x0][0xcec] ;  /* 0x00033b00ff081b82 */ /* 0x000e700000000800 */
[----:B------:R-:W2:Y:S01]  /*e700*/  @P1 LDC R13, c[0x0][0xcf0] ;  /* 0x00033c00ff0d1b82 */ /* 0x000ea20000000800 */
[----:B----4-:R-:W-:Y:S05]  /*e710*/  @P2 BRA `(.L_x_10491) ;  /* 0x0000000000102947 */ /* 0x010fea0003800000 */
[----:B------:R-:W-:Y:S05]  /*e720*/  @!P0 BRA `(.L_x_10491) ;  /* 0x00000000000c8947 */ /* 0x000fea0003800000 */
[----:B------:R-:W3:Y:S04]  /*e730*/  LDG.E R10, desc[UR60][R4.64] ;  /* 0x0000003c040a7981 */ /* 0x000ee8000c1e1900 */
[----:B-----5:R-:W3:Y:S02]  /*e740*/  LDG.E R11, desc[UR60][R4.64+0x4] ;  /* 0x0000043c040b7981 */ /* 0x020ee4000c1e1900 */
[----:B---3--:R-:W-:-:S07]  /*e750*/  IMAD.IADD R11, R11, 0x1, -R10 ;  /* 0x000000010b0b7824 */ /* 0x008fce00078e0a0a */
.L_x_10491:
[----:B------:R-:W-:Y:S01]  /*e760*/  SHF.R.S32.HI R3, RZ, 0x1f, R217 ;  /* 0x0000001fff037819 */ /* 0x000fe200000114d9 */
[----:B-1----:R-:W-:Y:S01]  /*e770*/  @P1 IMAD.HI.U32 R4, R27, R8, RZ ;  /* 0x000000081b041227 */ /* 0x002fe200078e00ff */
[----:B------:R-:W-:Y:S01]  /*e780*/  ULDC.64 UR4, c[0x0][0xc90] ;  /* 0x0003240000047ab9 */ /* 0x000fe20000000a00 */
[----:B-----5:R-:W-:Y:S01]  /*e790*/  SHF.R.S32.HI R81, RZ, 0x1f, R80 ;  /* 0x0000001fff517819 */ /* 0x020fe20000011450 */
[----:B------:R-:W1:Y:S01]  /*e7a0*/  @P1 LDC R83, c[0x0][0xcec] ;  /* 0x00033b00ff531b82 */ /* 0x000e620000000800 */
[----:B------:R-:W-:Y:S01]  /*e7b0*/  IMAD R8, R3, UR4, RZ ;  /* 0x0000000403087c24 */ /* 0x000fe2000f8e02ff */
[----:B------:R-:W-:Y:S01]  /*e7c0*/  SEL R229, R229, RZ, !P0 ;  /* 0x000000ffe5e57207 */ /* 0x000fe20004000000 */
[----:B------:R-:W-:Y:S01]  /*e7d0*/  IMAD.MOV.U32 R9, RZ, RZ, R27 ;  /* 0x000000ffff097224 */ /* 0x000fe200078e001b */
[----:B--2---:R-:W-:Y:S01]  /*e7e0*/  @P1 SHF.R.U32.HI R9, RZ, R13, R4 ;  /* 0x0000000dff091219 */ /* 0x004fe20000011604 */
[----:B------:R-:W-:Y:S01]  /*e7f0*/  IMAD.WIDE.U32 R4, R217, UR4, R80 ;  /* 0x00000004d9047c25 */ /* 0x000fe2000f8e0050 */
[----:B------:R-:W-:-:S02]  /*e800*/  SEL R220, R220, RZ, !P0 ;  /* 0x000000ffdcdc7207 */ /* 0x000fc40004000000 */
[----:B------:R-:W2:Y:S01]  /*e810*/  @P1 LDC R85, c[0x0][0xcf0] ;  /* 0x00033c00ff551b82 */ /* 0x000ea20000000800 */
[----:B------:R-:W-:Y:S01]  /*e820*/  IMAD R13, R217, UR5, R8 ;  /* 0x00000005d90d7c24 */ /* 0x000fe2000f8e0208 */
[----:B------:R-:W-:Y:S01]  /*e830*/  ULDC.64 UR4, c[0x0][0xc98] ;  /* 0x0003260000047ab9 */ /* 0x000fe20000000a00 */
[----:B------:R-:W-:Y:S02]  /*e840*/  IMAD.MOV R25, RZ, RZ, -R9 ;  /* 0x000000ffff197224 */ /* 0x000fe400078e0a09 */
[----:B------:R-:W-:Y:S02]  /*e850*/  IMAD.IADD R5, R5, 0x1, R13 ;  /* 0x0000000105057824 */ /* 0x000fe400078e020d */
[----:B------:R-:W-:Y:S02]  /*e860*/  IMAD R13, R0, R25, R27 ;  /* 0x00000019000d7224 */ /* 0x000fe400078e021b */
[----:B------:R-:W-:Y:S02]  /*e870*/  IMAD R15, R228, 0x40, R209 ;  /* 0x00000040e40f7824 */ /* 0x000fe400078e02d1 */
[----:B------:R-:W-:Y:S01]  /*e880*/  IMAD R25, R229, UR4, RZ ;  /* 0x00000004e5197c24 */ /* 0x000fe2000f8e02ff */
[----:B------:R-:W-:Y:S01]  /*e890*/  SHF.R.S32.HI R8, RZ, 0x1f, R13 ;  /* 0x0000001fff087819 */ /* 0x000fe2000001140d */
[----:B------:R-:W-:-:S04]  /*e8a0*/  IMAD.WIDE.U32 R4, R220, UR4, R4 ;  /* 0x00000004dc047c25 */ /* 0x000fc8000f8e0004 */
[----:B------:R-:W-:Y:S01]  /*e8b0*/  IMAD.WIDE R20, R15, 0x2, R20 ;  /* 0x000000020f147825 */ /* 0x000fe200078e0214 */
[----:B------:R-:W-:Y:S02]  /*e8c0*/  SHF.R.S32.HI R15, RZ, 0x1f, R9 ;  /* 0x0000001fff0f7819 */ /* 0x000fe40000011409 */
[----:B------:R-:W-:Y:S01]  /*e8d0*/  IADD3 R4, P0, R9, R4, RZ ;  /* 0x0000000409047210 */ /* 0x000fe20007f1e0ff */
[----:B------:R-:W-:Y:S01]  /*e8e0*/  IMAD R25, R220, UR5, R25 ;  /* 0x00000005dc197c24 */ /* 0x000fe2000f8e0219 */
[----:B------:R-:W-:Y:S01]  /*e8f0*/  ULDC.64 UR4, c[0x0][0xc88] ;  /* 0x0003220000047ab9 */ /* 0x000fe20000000a00 */
[----:B------:R-:W-:Y:S01]  /*e900*/  IADD3 R9, P2, R20, 0x1000, RZ ;  /* 0x0000100014097810 */ /* 0x000fe20007f5e0ff */
[----:B------:R-:W-:Y:S01]  /*e910*/  IMAD R10, R8, UR4, RZ ;  /* 0x00000004080a7c24 */ /* 0x000fe2000f8e02ff */
[----:B------:R-:W-:Y:S01]  /*e920*/  IADD3 R37, P4, R20, 0x5000, RZ ;  /* 0x0000500014257810 */ /* 0x000fe20007f9e0ff */
[----:B------:R-:W-:Y:S01]  /*e930*/  IMAD R32, R11, R0, RZ ;  /* 0x000000000b207224 */ /* 0x000fe200078e02ff */
[----:B------:R-:W-:Y:S01]  /*e940*/  IADD3.X R5, R15, R5, R25, P0, !PT ;  /* 0x000000050f057210 */ /* 0x000fe200007fe419 */
[----:B------:R-:W-:Y:S01]  /*e950*/  IMAD R15, R13, UR5, R10 ;  /* 0x000000050d0f7c24 */ /* 0x000fe2000f8e020a */
[----:B------:R-:W-:-:S02]  /*e960*/  LOP3.LUT R8, R9, 0x380, RZ, 0xc0, !PT ;  /* 0x0000038009087812 */ /* 0x000fc400078ec0ff */
[C---:B------:R-:W-:Y:S01]  /*e970*/  IADD3 R25, P5, R20.reuse, 0x3000, RZ ;  /* 0x0000300014197810 */ /* 0x040fe20007fbe0ff */
[----:B------:R-:W-:Y:S01]  /*e980*/  IMAD.WIDE.U32 R4, R13, UR4, R4 ;  /* 0x000000040d047c25 */ /* 0x000fe2000f8e0004 */
[----:B------:R-:W-:Y:S01]  /*e990*/  ULDC.64 UR4, c[0x0][0xc50] ;  /* 0x0003140000047ab9 */ /* 0x000fe20000000a00 */
[----:B------:R-:W-:Y:S02]  /*e9a0*/  IADD3 R13, P3, R20, 0x2000, RZ ;  /* 0x00002000140d7810 */ /* 0x000fe40007f7e0ff */
[----:B------:R-:W-:Y:S01]  /*e9b0*/  IMAD.IADD R5, R5, 0x1, R15 ;  /* 0x0000000105057824 */ /* 0x000fe200078e020f */
[----:B------:R-:W-:Y:S02]  /*e9c0*/  LEA R10, P0, R4, UR4, 0x2 ;  /* 0x00000004040a7c11 */ /* 0x000fe4000f8010ff */
[----:B------:R-:W-:Y:S02]  /*e9d0*/  SHF.R.U64 R8, R8, 0x3, RZ ;  /* 0x0000000308087819 */ /* 0x000fe400000012ff */
[----:B------:R-:W-:Y:S01]  /*e9e0*/  LEA.HI.X R4, R4, UR5, R5, 0x2, P0 ;  /* 0x0000000504047c11 */ /* 0x000fe200080f1405 */
[----:B------:R-:W-:Y:S01]  /*e9f0*/  SHFL.IDX PT, R54, R10, RZ, 0x1c1f ;  /* 0x001c1fff0a367589 */ /* 0x000fe200000e0000 */
[----:B------:R-:W-:Y:S01]  /*ea00*/  IADD3 R29, P0, R20, 0x4000, RZ ;  /* 0x00004000141d7810 */ /* 0x000fe20007f1e0ff */
[----:B------:R-:W-:Y:S01]  /*ea10*/  IMAD R5, R223, 0x80, R235 ;  /* 0x00000080df057824 */ /* 0x000fe200078e02eb */
[----:B------:R-:W-:Y:S01]  /*ea20*/  LOP3.LUT R12, R13, 0x380, RZ, 0xc0, !PT ;  /* 0x000003800d0c7812 */ /* 0x000fe200078ec0ff */
[----:B------:R-:W3:Y:S01]  /*ea30*/  SHFL.IDX PT, R55, R4, RZ, 0x1c1f ;  /* 0x001c1fff04377589 */ /* 0x000ee200000e0000 */
[----:B------:R-:W-:Y:S01]  /*ea40*/  LOP3.LUT R8, R8, R9, RZ, 0x3c, !PT ;  /* 0x0000000908087212 */ /* 0x000fe200078e3cff */
[----:B------:R-:W-:Y:S01]  /*ea50*/  IMAD.X R9, RZ, RZ, R21, P2 ;  /* 0x000000ffff097224 */ /* 0x000fe200010e0615 */
[----:B------:R-:W-:Y:S01]  /*ea60*/  LOP3.LUT R28, R29, 0x380, RZ, 0xc0, !PT ;  /* 0x000003801d1c7812 */ /* 0x000fe200078ec0ff */
[----:B------:R-:W-:Y:S01]  /*ea70*/  SHFL.IDX PT, R58, R10, 0x1, 0x1c1f ;  /* 0x003c1f000a3a7f89 */ /* 0x000fe200000e0000 */
[----:B------:R-:W-:Y:S01]  /*ea80*/  SHF.R.U64 R12, R12, 0x3, RZ ;  /* 0x000000030c0c7819 */ /* 0x000fe200000012ff */
[----:B------:R-:W-:Y:S01]  /*ea90*/  ULDC.64 UR4, c[0x0][0xba0] ;  /* 0x0002e80000047ab9 */ /* 0x000fe20000000a00 */
[----:B------:R-:W-:Y:S01]  /*eaa0*/  IADD3 R41, P2, R20, 0x6000, RZ ;  /* 0x0000600014297810 */ /* 0x000fe20007f5e0ff */
[----:B------:R4:W0:Y:S01]  /*eab0*/  SHFL.IDX PT, R59, R4, 0x1, 0x1c1f ;  /* 0x003c1f00043b7f89 */ /* 0x00082200000e0000 */
[----:B------:R-:W-:-:S02]  /*eac0*/  SHF.R.U64 R28, R28, 0x3, RZ ;  /* 0x000000031c1c7819 */ /* 0x000fc400000012ff */
[----:B------:R-:W-:Y:S01]  /*ead0*/  LOP3.LUT R12, R12, R13, RZ, 0x3c, !PT ;  /* 0x0000000d0c0c7212 */ /* 0x000fe200078e3cff */
[--C-:B------:R-:W-:Y:S01]  /*eae0*/  IMAD.X R13, RZ, RZ, R21.reuse, P3 ;  /* 0x000000ffff0d7224 */ /* 0x100fe200018e0615 */
[----:B------:R-:W-:Y:S02]  /*eaf0*/  LOP3.LUT R40, R41, 0x380, RZ, 0xc0, !PT ;  /* 0x0000038029287812 */ /* 0x000fe400078ec0ff */
[----:B------:R-:W-:Y:S02]  /*eb00*/  IADD3 R45, P3, R20, 0x7000, RZ ;  /* 0x00007000142d7810 */ /* 0x000fe40007f7e0ff */
[----:B------:R-:W-:Y:S01]  /*eb10*/  LOP3.LUT R28, R28, R29, RZ, 0x3c, !PT ;  /* 0x0000001d1c1c7212 */ /* 0x000fe200078e3cff */
[----:B------:R-:W-:Y:S01]  /*eb20*/  IMAD.X R29, RZ, RZ, R21, P0 ;  /* 0x000000ffff1d7224 */ /* 0x000fe200000e0615 */
[----:B------:R-:W-:Y:S02]  /*eb30*/  SHF.R.U64 R40, R40, 0x3, RZ ;  /* 0x0000000328287819 */ /* 0x000fe400000012ff */
[----:B------:R-:W-:-:S02]  /*eb40*/  IADD3 R53, P0, R20, 0x9000, RZ ;  /* 0x0000900014357810 */ /* 0x000fc40007f1e0ff */
[----:B------:R-:W-:Y:S02]  /*eb50*/  LOP3.LUT R44, R45, 0x380, RZ, 0xc0, !PT ;  /* 0x000003802d2c7812 */ /* 0x000fe400078ec0ff */
[----:B------:R-:W-:Y:S02]  /*eb60*/  LOP3.LUT R24, R25, 0x380, RZ, 0xc0, !PT ;  /* 0x0000038019187812 */ /* 0x000fe400078ec0ff */
[----:B------:R-:W-:Y:S02]  /*eb70*/  LOP3.LUT R36, R37, 0x380, RZ, 0xc0, !PT ;  /* 0x0000038025247812 */ /* 0x000fe400078ec0ff */
[----:B------:R-:W-:Y:S01]  /*eb80*/  LOP3.LUT R40, R40, R41, RZ, 0x3c, !PT ;  /* 0x0000002928287212 */ /* 0x000fe200078e3cff */
[----:B------:R-:W-:Y:S01]  /*eb90*/  IMAD.X R41, RZ, RZ, R21, P2 ;  /* 0x000000ffff297224 */ /* 0x000fe200010e0615 */
[----:B------:R-:W-:Y:S02]  /*eba0*/  LOP3.LUT R52, R53, 0x380, RZ, 0xc0, !PT ;  /* 0x0000038035347812 */ /* 0x000fe400078ec0ff */
[----:B------:R-:W-:-:S02]  /*ebb0*/  SHF.R.U64 R44, R44, 0x3, RZ ;  /* 0x000000032c2c7819 */ /* 0x000fc400000012ff */
[----:B------:R-:W-:Y:S02]  /*ebc0*/  IADD3 R61, P2, R20, 0xb000, RZ ;  /* 0x0000b000143d7810 */ /* 0x000fe40007f5e0ff */
[----:B------:R-:W-:Y:S02]  /*ebd0*/  SHF.R.U64 R24, R24, 0x3, RZ ;  /* 0x0000000318187819 */ /* 0x000fe400000012ff */
[----:B------:R-:W-:Y:S02]  /*ebe0*/  SHF.R.U64 R36, R36, 0x3, RZ ;  /* 0x0000000324247819 */ /* 0x000fe400000012ff */
[----:B------:R-:W-:Y:S02]  /*ebf0*/  SHF.R.U64 R52, R52, 0x3, RZ ;  /* 0x0000000334347819 */ /* 0x000fe400000012ff */
[----:B------:R-:W-:Y:S01]  /*ec00*/  LOP3.LUT R44, R44, R45, RZ, 0x3c, !PT ;  /* 0x0000002d2c2c7212 */ /* 0x000fe200078e3cff */
[----:B------:R-:W-:Y:S01]  /*ec10*/  IMAD.X R45, RZ, RZ, R21, P3 ;  /* 0x000000ffff2d7224 */ /* 0x000fe200018e0615 */
[----:B------:R-:W-:-:S02]  /*ec20*/  LOP3.LUT R60, R61, 0x380, RZ, 0xc0, !PT ;  /* 0x000003803d3c7812 */ /* 0x000fc400078ec0ff */
[----:B------:R-:W-:Y:S01]  /*ec30*/  LOP3.LUT R24, R24, R25, RZ, 0x3c, !PT ;  /* 0x0000001918187212 */ /* 0x000fe200078e3cff */
[--C-:B------:R-:W-:Y:S01]  /*ec40*/  IMAD.X R25, RZ, RZ, R21.reuse, P5 ;  /* 0x000000ffff197224 */ /* 0x100fe200028e0615 */
[----:B------:R-:W-:Y:S01]  /*ec50*/  LOP3.LUT R36, R36, R37, RZ, 0x3c, !PT ;  /* 0x0000002524247212 */ /* 0x000fe200078e3cff */
[--C-:B------:R-:W-:Y:S01]  /*ec60*/  IMAD.X R37, RZ, RZ, R21.reuse, P4 ;  /* 0x000000ffff257224 */ /* 0x100fe200020e0615 */
[C---:B------:R-:W-:Y:S02]  /*ec70*/  IADD3 R65, P3, R20.reuse, 0xc000, RZ ;  /* 0x0000c00014417810 */ /* 0x040fe40007f7e0ff */
[C---:B------:R-:W-:Y:S02]  /*ec80*/  IADD3 R49, P5, R20.reuse, 0x8000, RZ ;  /* 0x0000800014317810 */ /* 0x040fe40007fbe0ff */
[----:B------:R-:W-:Y:S02]  /*ec90*/  IADD3 R57, P4, R20, 0xa000, RZ ;  /* 0x0000a00014397810 */ /* 0x000fe40007f9e0ff */
[----:B------:R-:W-:Y:S01]  /*eca0*/  LOP3.LUT R52, R52, R53, RZ, 0x3c, !PT ;  /* 0x0000003534347212 */ /* 0x000fe200078e3cff */
[----:B------:R-:W-:Y:S01]  /*ecb0*/  IMAD.X R53, RZ, RZ, R21, P0 ;  /* 0x000000ffff357224 */ /* 0x000fe200000e0615 */
[----:B------:R-:W-:-:S02]  /*ecc0*/  SHF.R.U64 R60, R60, 0x3, RZ ;  /* 0x000000033c3c7819 */ /* 0x000fc400000012ff */
[----:B------:R-:W-:Y:S02]  /*ecd0*/  LOP3.LUT R64, R65, 0x380, RZ, 0xc0, !PT ;  /* 0x0000038041407812 */ /* 0x000fe400078ec0ff */
[----:B------:R-:W-:Y:S02]  /*ece0*/  LOP3.LUT P0, RZ, R230, 0x3, RZ, 0xc0, !PT ;  /* 0x00000003e6ff7812 */ /* 0x000fe4000780c0ff */
[----:B------:R-:W-:Y:S02]  /*ecf0*/  LOP3.LUT R48, R49, 0x380, RZ, 0xc0, !PT ;  /* 0x0000038031307812 */ /* 0x000fe400078ec0ff */
[----:B------:R-:W-:Y:S02]  /*ed00*/  LOP3.LUT R56, R57, 0x380, RZ, 0xc0, !PT ;  /* 0x0000038039387812 */ /* 0x000fe400078ec0ff */
[----:B------:R-:W-:Y:S01]  /*ed10*/  LOP3.LUT R60, R60, R61, RZ, 0x3c, !PT ;  /* 0x0000003d3c3c7212 */ /* 0x000fe200078e3cff */
[----:B------:R-:W-:Y:S01]  /*ed20*/  IMAD.X R61, RZ, RZ, R21, P2 ;  /* 0x000000ffff3d7224 */ /* 0x000fe200010e0615 */
[----:B------:R-:W-:-:S02]  /*ed30*/  SHF.R.U64 R64, R64, 0x3, RZ ;  /* 0x0000000340407819 */ /* 0x000fc400000012ff */
[CC--:B------:R-:W-:Y:S01]  /*ed40*/  ISETP.GE.OR P2, PT, R5.reuse, R32.reuse, P0 ;  /* 0x000000200500720c */ /* 0x0c0fe20000746670 */
[----:B------:R-:W-:Y:S01]  /*ed50*/  VIADD R5, R5, 0x8 ;  /* 0x0000000805057836 */ /* 0x000fe20000000000 */
[----:B------:R-:W-:Y:S02]  /*ed60*/  SHF.R.U64 R48, R48, 0x3, RZ ;  /* 0x0000000330307819 */ /* 0x000fe400000012ff */
[----:B------:R-:W-:Y:S02]  /*ed70*/  SHF.R.U64 R56, R56, 0x3, RZ ;  /* 0x0000000338387819 */ /* 0x000fe400000012ff */
[----:B------:R-:W-:Y:S01]  /*ed80*/  LOP3.LUT R64, R64, R65, RZ, 0x3c, !PT ;  /* 0x0000004140407212 */ /* 0x000fe200078e3cff */
[--C-:B------:R-:W-:Y:S01]  /*ed90*/  IMAD.X R65, RZ, RZ, R21.reuse, P3 ;  /* 0x000000ffff417224 */ /* 0x100fe200018e0615 */
[----:B------:R-:W-:Y:S01]  /*eda0*/  LOP3.LUT R48, R48, R49, RZ, 0x3c, !PT ;  /* 0x0000003130307212 */ /* 0x000fe200078e3cff */
[--C-:B------:R-:W-:Y:S01]  /*edb0*/  IMAD.X R49, RZ, RZ, R21.reuse, P5 ;  /* 0x000000ffff317224 */ /* 0x100fe200028e0615 */
[----:B------:R-:W-:Y:S01]  /*edc0*/  LOP3.LUT R56, R56, R57, RZ, 0x3c, !PT ;  /* 0x0000003938387212 */ /* 0x000fe200078e3cff */
[----:B------:R-:W-:Y:S01]  /*edd0*/  IMAD.X R57, RZ, RZ, R21, P4 ;  /* 0x000000ffff397224 */ /* 0x000fe200020e0615 */
[----:B------:R-:W-:Y:S01]  /*ede0*/  IADD3 R11, P3, R20, 0xf000, RZ ;  /* 0x0000f000140b7810 */ /* 0x000fe20007f7e0ff */
[----:B---3--:R-:W-:Y:S01]  /*edf0*/  @!P2 ST.E desc[UR60][R54.64], R7 ;  /* 0x000000073600a985 */ /* 0x008fe2000c10193c */
[----:B------:R-:W-:-:S02]  /*ee00*/  ISETP.GE.OR P0, PT, R5, R32, P0 ;  /* 0x000000200500720c */ /* 0x000fc40000706670 */
[C---:B------:R-:W-:Y:S01]  /*ee10*/  IADD3 R69, P5, R20.reuse, 0xd000, RZ ;  /* 0x0000d00014457810 */ /* 0x040fe20007fbe0ff */
[----:B------:R-:W-:Y:S01]  /*ee20*/  IMAD.X R77, RZ, RZ, R21, P3 ;  /* 0x000000ffff4d7224 */ /* 0x000fe200018e0615 */
[C---:B------:R-:W-:Y:S02]  /*ee30*/  IADD3 R73, P4, R20.reuse, 0xe000, RZ ;  /* 0x0000e00014497810 */ /* 0x040fe40007f9e0ff */
[----:B------:R-:W-:Y:S02]  /*ee40*/  LOP3.LUT R15, R20, 0x380, RZ, 0xc0, !PT ;  /* 0x00000380140f7812 */ /* 0x000fe400078ec0ff */
[----:B----4-:R-:W-:Y:S02]  /*ee50*/  LOP3.LUT R4, R11, 0x380, RZ, 0xc0, !PT ;  /* 0x000003800b047812 */ /* 0x010fe400078ec0ff */
[----:B------:R-:W-:Y:S02]  /*ee60*/  LOP3.LUT R68, R69, 0x380, RZ, 0xc0, !PT ;  /* 0x0000038045447812 */ /* 0x000fe400078ec0ff */
[----:B------:R-:W-:Y:S01]  /*ee70*/  LOP3.LUT R72, R73, 0x380, RZ, 0xc0, !PT ;  /* 0x0000038049487812 */ /* 0x000fe200078ec0ff */
[----:B0-----:R0:W-:Y:S01]  /*ee80*/  @!P0 ST.E desc[UR60][R58.64], R6 ;  /* 0x000000063a008985 */ /* 0x0011e2000c10193c */
[----:B------:R-:W-:-:S02]  /*ee90*/  SHF.R.U64 R15, R15, 0x3, RZ ;  /* 0x000000030f0f7819 */ /* 0x000fc400000012ff */
[----:B------:R-:W-:Y:S01]  /*eea0*/  SHF.R.U64 R4, R4, 0x3, RZ ;  /* 0x0000000304047819 */ /* 0x000fe200000012ff */
[----:B------:R-:W5:Y:S01]  /*eeb0*/  LD.E.128 R24, desc[UR60][R24.64] ;  /* 0x0000003c18187980 */ /* 0x000f62000c101d00 */
[----:B------:R-:W-:Y:S02]  /*eec0*/  SHF.R.U64 R68, R68, 0x3, RZ ;  /* 0x0000000344447819 */ /* 0x000fe400000012ff */
[----:B------:R-:W-:Y:S01]  /*eed0*/  SHF.R.U64 R72, R72, 0x3, RZ ;  /* 0x0000000348487819 */ /* 0x000fe200000012ff */
[----:B------:R-:W5:Y:S01]  /*eee0*/  LD.E.128 R28, desc[UR60][R28.64] ;  /* 0x0000003c1c1c7980 */ /* 0x000f62000c101d00 */
[----:B------:R-:W-:Y:S02]  /*eef0*/  LOP3.LUT R20, R15, R20, RZ, 0x3c, !PT ;  /* 0x000000140f147212 */ /* 0x000fe400078e3cff */
[----:B------:R-:W-:Y:S01]  /*ef00*/  LOP3.LUT R68, R68, R69, RZ, 0x3c, !PT ;  /* 0x0000004544447212 */ /* 0x000fe200078e3cff */
[--C-:B------:R-:W-:Y:S01]  /*ef10*/  IMAD.X R69, RZ, RZ, R21.reuse, P5 ;  /* 0x000000ffff457224 */ /* 0x100fe200028e0615 */
[----:B------:R-:W-:Y:S01]  /*ef20*/  LOP3.LUT R72, R72, R73, RZ, 0x3c, !PT ;  /* 0x0000004948487212 */ /* 0x000fe200078e3cff */
[----:B------:R-:W-:Y:S01]  /*ef30*/  IMAD.X R73, RZ, RZ, R21, P4 ;  /* 0x000000ffff497224 */ /* 0x000fe200020e0615 */
[----:B------:R-:W-:Y:S01]  /*ef40*/  LOP3.LUT R76, R4, R11, RZ, 0x3c, !PT ;  /* 0x0000000b044c7212 */ /* 0x000fe200078e3cff */
[----:B------:R-:W5:Y:S04]  /*ef50*/  LD.E.128 R12, desc[UR60][R12.64] ;  /* 0x0000003c0c0c7980 */ /* 0x000f68000c101d00 */
[----:B0-----:R0:W5:Y:S04]  /*ef60*/  LD.E.128 R4, desc[UR60][R20.64] ;  /* 0x0000003c14047980 */ /* 0x001168000c101d00 */
[----:B------:R-:W5:Y:S04]  /*ef70*/  LD.E.128 R8, desc[UR60][R8.64] ;  /* 0x0000003c08087980 */ /* 0x000f68000c101d00 */
[----:B------:R-:W5:Y:S01]  /*ef80*/  LD.E.128 R36, desc[UR60][R36.64] ;  /* 0x0000003c24247980 */ /* 0x000f62000c101d00 */
[----:B0-----:R-:W-:-:S03]  /*ef90*/  IMAD R21, R81, UR4, RZ ;  /* 0x0000000451157c24 */ /* 0x001fc6000f8e02ff */
[----:B------:R-:W5:Y:S01]  /*efa0*/  LD.E.128 R40, desc[UR60][R40.64] ;  /* 0x0000003c28287980 */ /* 0x000f62000c101d00 */
[C---:B------:R-:W-:Y:S02]  /*efb0*/  IMAD R81, R80.reuse, UR5, R21 ;  /* 0x0000000550517c24 */ /* 0x040fe4000f8e0215 */
[----:B------:R-:W-:Y:S01]  /*efc0*/  IMAD.WIDE.U32 R20, R80, UR4, RZ ;  /* 0x0000000450147c25 */ /* 0x000fe2000f8e00ff */
[----:B------:R-:W-:Y:S01]  /*efd0*/  ULDC.64 UR4, c[0x0][0xbe8] ;  /* 0x0002fa0000047ab9 */ /* 0x000fe20000000a00 */
[----:B------:R-:W5:Y:S02]  /*efe0*/  LD.E.128 R44, desc[UR60][R44.64] ;  /* 0x0000003c2c2c7980 */ /* 0x000f64000c101d00 */
[----:B------:R-:W-:Y:S02]  /*eff0*/  IMAD R82, R3, UR4, RZ ;  /* 0x0000000403527c24 */ /* 0x000fe4000f8e02ff */
[----:B------:R-:W-:Y:S01]  /*f000*/  IMAD R80, R216, 0x20, R228 ;  /* 0x00000020d8507824 */ /* 0x000fe200078e02e4 */
[----:B------:R-:W5:Y:S01]  /*f010*/  LD.E.128 R48, desc[UR60][R48.64] ;  /* 0x0000003c30307980 */ /* 0x000f62000c101d00 */
[----:B------:R-:W-:-:S02]  /*f020*/  IMAD.IADD R21, R21, 0x1, R81 ;  /* 0x0000000115157824 */ /* 0x000fc400078e0251 */
[----:B------:R-:W-:Y:S01]  /*f030*/  IMAD R3, R217, UR5, R82 ;  /* 0x00000005d9037c24 */ /* 0x000fe2000f8e0252 */
[----:B------:R-:W5:Y:S01]  /*f040*/  LD.E.128 R52, desc[UR60][R52.64] ;  /* 0x0000003c34347980 */ /* 0x000f62000c101d00 */
[----:B------:R-:W-:Y:S02]  /*f050*/  IMAD R82, R223, 0x80, R80 ;  /* 0x00000080df527824 */ /* 0x000fe400078e0250 */
[----:B------:R-:W-:Y:S01]  /*f060*/  IMAD.WIDE.U32 R20, R217, UR4, R20 ;  /* 0x00000004d9147c25 */ /* 0x000fe2000f8e0014 */
[----:B------:R-:W-:Y:S01]  /*f070*/  ULDC.64 UR4, c[0x0][0xbf0] ;  /* 0x0002fc0000047ab9 */ /* 0x000fe20000000a00 */
[----:B------:R-:W5:Y:S02]  /*f080*/  LD.E.128 R56, desc[UR60][R56.64] ;  /* 0x0000003c38387980 */ /* 0x000f64000c101d00 */
[----:B-1----:R-:W-:Y:S02]  /*f090*/  @P1 IMAD.HI.U32 R80, R82, R83, RZ ;  /* 0x0000005352501227 */ /* 0x002fe400078e00ff */
[----:B------:R-:W5:Y:S02]  /*f0a0*/  LD.E.128 R60, desc[UR60][R60.64] ;  /* 0x0000003c3c3c7980 */ /* 0x000f64000c101d00 */
[----:B------:R-:W-:Y:S01]  /*f0b0*/  IMAD.IADD R21, R21, 0x1, R3 ;  /* 0x0000000115157824 */ /* 0x000fe200078e0203 */
[----:B------:R-:W-:Y:S01]  /*f0c0*/  MOV R3, R82 ;  /* 0x0000005200037202 */ /* 0x000fe20000000f00 */
[----:B------:R-:W5:Y:S01]  /*f0d0*/  LD.E.128 R64, desc[UR60][R64.64] ;  /* 0x0000003c40407980 */ /* 0x000f62000c101d00 */
[----:B--2---:R-:W-:Y:S01]  /*f0e0*/  @P1 SHF.R.U32.HI R3, RZ, R85, R80 ;  /* 0x00000055ff031219 */ /* 0x004fe20000011650 */
[----:B------:R-:W-:-:S02]  /*f0f0*/  IMAD R229, R229, UR4, RZ ;  /* 0x00000004e5e57c24 */ /* 0x000fc4000f8e02ff */
[C---:B------:R-:W-:Y:S01]  /*f100*/  IMAD.WIDE.U32 R20, R220.reuse, UR4, R20 ;  /* 0x00000004dc147c25 */ /* 0x040fe2000f8e0014 */
[--C-:B------:R-:W-:Y:S01]  /*f110*/  SHF.R.S32.HI R80, RZ, 0x1f, R3.reuse ;  /* 0x0000001fff507819 */ /* 0x100fe20000011403 */
[----:B------:R-:W5:Y:S02]  /*f120*/  LD.E.128 R68, desc[UR60][R68.64] ;  /* 0x0000003c44447980 */ /* 0x000f64000c101d00 */
[----:B------:R-:W-:Y:S02]  /*f130*/  IMAD.MOV R81, RZ, RZ, -R3 ;  /* 0x000000ffff517224 */ /* 0x000fe400078e0a03 */
[----:B------:R-:W-:Y:S01]  /*f140*/  IMAD R229, R220, UR5, R229 ;  /* 0x00000005dce57c24 */ /* 0x000fe2000f8e02e5 */
[----:B------:R-:W-:Y:S01]  /*f150*/  ULDC.64 UR4, c[0x0][0xbe0] ;  /* 0x0002f80000047ab9 */ /* 0x000fe20000000a00 */
[----:B------:R-:W-:Y:S01]  /*f160*/  IMAD R81, R0, R81, R82 ;  /* 0x0000005100517224 */ /* 0x000fe200078e0252 */
[----:B------:R-:W5:Y:S01]  /*f170*/  LD.E.128 R72, desc[UR60][R72.64] ;  /* 0x0000003c48487980 */ /* 0x000f62000c101d00 */
[----:B------:R-:W-:-:S02]  /*f180*/  IMAD.IADD R21, R21, 0x1, R229 ;  /* 0x0000000115157824 */ /* 0x000fc400078e02e5 */
[----:B------:R-:W-:Y:S01]  /*f190*/  IMAD R80, R80, UR4, RZ ;  /* 0x0000000450507c24 */ /* 0x000fe2000f8e02ff */
[----:B------:R-:W5:Y:S01]  /*f1a0*/  LD.E.128 R76, desc[UR60][R76.64] ;  /* 0x0000003c4c4c7980 */ /* 0x000f62000c101d00 */
[----:B------:R-:W-:Y:S01]  /*f1b0*/  SHF.R.S32.HI R0, RZ, 0x1f, R81 ;  /* 0x0000001fff007819 */ /* 0x000fe20000011451 */
[----:B------:R-:W-:Y:S01]  /*f1c0*/  @!PT LDS RZ, [RZ] ;  /* 0x00000000fffff984 */ /* 0x000fe20000000800 */
[----:B------:R-:W-:Y:S01]  /*f1d0*/  @!PT LDS RZ, [RZ] ;  /* 0x00000000fffff984 */ /* 0x000fe20000000800 */
[----:B------:R-:W-:Y:S01]  /*f1e0*/  @!PT LDS RZ, [RZ] ;  /* 0x00000000fffff984 */ /* 0x000fe20000000800 */
[----:B------:R-:W-:Y:S01]  /*f1f0*/  @!PT LDS RZ, [RZ] ;  /* 0x00000000fffff984 */ /* 0x000fe20000000800 */
[----:B------:R0:W-:Y:S06]  /*f200*/  MEMBAR.ALL.CTA ;  /* 0x0000000000007992 */ /* 0x0001ec0000008000 */
[----:B0-----:R-:W0:Y:S01]  /*f210*/  FENCE.VIEW.ASYNC.S ;  /* 0x00000000000073c6 */ /* 0x001e220000000000 */
[----:B------:R-:W-:-:S02]  /*f220*/  IMAD R83, R3, UR5, R80 ;  /* 0x0000000503537c24 */ /* 0x000fc4000f8e0250 */
[----:B------:R-:W-:Y:S01]  /*f230*/  IMAD.WIDE.U32 R20, R3, UR4, R20 ;  /* 0x0000000403147c25 */ /* 0x000fe2000f8e0014 */
[----:B------:R-:W-:-:S03]  /*f240*/  ULDC.64 UR4, c[0x0][0xbd8] ;  /* 0x0002f60000047ab9 */ /* 0x000fc60000000a00 */
[----:B------:R-:W-:Y:S02]  /*f250*/  IMAD R85, R223, 0x80, R228 ;  /* 0x00000080df557824 */ /* 0x000fe400078e02e4 */
[----:B------:R-:W-:Y:S02]  /*f260*/  IMAD.IADD R21, R21, 0x1, R83 ;  /* 0x0000000115157824 */ /* 0x000fe400078e0253 */
[----:B------:R-:W-:Y:S02]  /*f270*/  IMAD R0, R0, UR4, RZ ;  /* 0x0000000400007c24 */ /* 0x000fe4000f8e02ff */
[----:B------:R-:W-:Y:S02]  /*f280*/  VIADD R3, R85, 0x20 ;  /* 0x0000002055037836 */ /* 0x000fe40000000000 */
[C---:B------:R-:W-:Y:S02]  /*f290*/  IMAD R83, R81.reuse, UR5, R0 ;  /* 0x0000000551537c24 */ /* 0x040fe4000f8e0200 */
[----:B------:R-:W-:Y:S01]  /*f2a0*/  IMAD.WIDE.U32 R20, R81, UR4, R20 ;  /* 0x0000000451147c25 */ /* 0x000fe2000f8e0014 */
[-C--:B------:R-:W-:Y:S01]  /*f2b0*/  ISETP.GE.AND P0, PT, R3, R32.reuse, PT ;  /* 0x000000200300720c */ /* 0x080fe20003f06270 */
[----:B------:R-:W-:Y:S01]  /*f2c0*/  ULDC.64 UR4, c[0x0][0xb80] ;  /* 0x0002e00000047ab9 */ /* 0x000fe20000000a00 */
[----:B------:R-:W-:Y:S01]  /*f2d0*/  ISETP.GE.AND P2, PT, R85, R32, PT ;  /* 0x000000205500720c */ /* 0x000fe20003f46270 */
[----:B------:R-:W-:-:S02]  /*f2e0*/  VIADD R0, R18, 0x32420 ;  /* 0x0003242012007836 */ /* 0x000fc40000000000 */
[----:B------:R-:W-:Y:S01]  /*f2f0*/  VIADD R3, R85, 0x40 ;  /* 0x0000004055037836 */ /* 0x000fe20000000000 */
[C---:B------:R-:W-:Y:S01]  /*f300*/  LEA R86, P3, R20.reuse, UR4, 0x1 ;  /* 0x0000000414567c11 */ /* 0x040fe2000f8608ff */
[----:B------:R-:W-:Y:S01]  /*f310*/  IMAD.IADD R21, R21, 0x1, R83 ;  /* 0x0000000115157824 */ /* 0x000fe200078e0253 */
[----:B------:R-:W-:Y:S02]  /*f320*/  P2R R87, PR, RZ, 0x1 ;  /* 0x00000001ff577803 */ /* 0x000fe40000000000 */
[----:B------:R-:W-:Y:S02]  /*f330*/  ISETP.GE.AND P0, PT, R3, R32, PT ;  /* 0x000000200300720c */ /* 0x000fe40003f06270 */
[----:B------:R-:W-:Y:S02]  /*f340*/  PRMT R0, RZ, 0x654, R0 ;  /* 0x00000654ff007816 */ /* 0x000fe40000000000 */
[----:B------:R-:W-:Y:S01]  /*f350*/  LEA.HI.X R3, R20, UR5, R21, 0x1, P3 ;  /* 0x0000000514037c11 */ /* 0x000fe200098f0c15 */
        /* <DEDUP_REMOVED lines=13> */
[----:B------:R-:W-:-:S11]  /*f430*/  ISETP.GE.AND P3, PT, R214, UR4, PT ;  /* 0x00000004d6007c0c */ /* 0x000fd6000bf66270 */
[----:B--2---:R-:W-:-:S04]  /*f440*/  @!P2 LEA R20, P4, R209, R84, 0x1 ;  /* 0x00000054d114a211 */ /* 0x004fc800078808ff */
[----:B0-----:R-:W-:Y:S02]  /*f450*/  @!P2 LEA.HI.X R21, R209, R0, R91, 0x1, P4 ;  /* 0x00000000d115a211 */ /* 0x001fe400020f0c5b */
[----:B------:R-:W-:-:S03]  /*f460*/  @!P3 LEA R80, P4, R214, R84, 0x1 ;  /* 0x00000054d650b211 */ /* 0x000fc600078808ff */
[----:B-----5:R3:W-:Y:S01]  /*f470*/  @!P2 ST.E.128 desc[UR60][R20.64], R4 ;  /* 0x000000041400a985 */ /* 0x0207e2000c101d3c */
[----:B------:R-:W-:Y:S02]  /*f480*/  @!P3 LEA.HI.X R81, R214, R0, R90, 0x1, P4 ;  /* 0x00000000d651b211 */ /* 0x000fe400020f0c5a */
[----:B------:R-:W-:-:S03]  /*f490*/  ISETP.GE.AND P4, PT, R213, UR4, PT ;  /* 0x00000004d5007c0c */ /* 0x000fc6000bf86270 */
[----:B------:R3:W-:Y:S10]  /*f4a0*/  @!P3 ST.E.128 desc[UR60][R80.64], R28 ;  /* 0x0000001c5000b985 */ /* 0x0007f4000c101d3c */
[----:B------:R-:W-:-:S04]  /*f4b0*/  @!P4 LEA R82, P5, R213, R84, 0x1 ;  /* 0x00000054d552c211 */ /* 0x000fc800078a08ff */
[----:B------:R-:W-:Y:S02]  /*f4c0*/  @!P4 LEA.HI.X R83, R213, R0, R89, 0x1, P5 ;  /* 0x00000000d553c211 */ /* 0x000fe400028f0c59 */
[----:B------:R-:W-:-:S03]  /*f4d0*/  ISETP.GE.AND P5, PT, R215, UR4, PT ;  /* 0x00000004d7007c0c */ /* 0x000fc6000bfa6270 */
[----:B------:R3:W-:Y:S10]  /*f4e0*/  @!P4 ST.E.128 desc[UR60][R82.64], R48 ;  /* 0x000000305200c985 */ /* 0x0007f4000c101d3c */
[----:B------:R-:W-:-:S04]  /*f4f0*/  @!P5 LEA R84, P6, R215, R84, 0x1 ;  /* 0x00000054d754d211 */ /* 0x000fc800078c08ff */
[----:B------:R-:W-:-:S05]  /*f500*/  @!P5 LEA.HI.X R85, R215, R0, R88, 0x1, P6 ;  /* 0x00000000d755d211 */ /* 0x000fca00030f0c58 */
[----:B------:R3:W-:Y:S04]  /*f510*/  @!P5 ST.E.128 desc[UR60][R84.64], R64 ;  /* 0x000000405400d985 */ /* 0x0007e8000c101d3c */
.L_x_10493:
[----:B------:R-:W-:Y:S05]  /*f520*/  BSYNC B1 ;  /* 0x0000000000017941 */ /* 0x000fea0003800000 */
.L_x_10492:
[----:B------:R-:W-:Y:S01]  /*f530*/  ISETP.NE.AND P2, PT, R87, RZ, PT ;  /* 0x000000ff5700720c */ /* 0x000fe20003f45270 */
[----:B0-----:R0:W4:Y:S01]  /*f540*/  SHFL.IDX PT, R0, R3, 0x1, 0x181f ;  /* 0x00381f0003007f89 */ /* 0x00112200000e0000 */
[----:B------:R-:W-:Y:S03]  /*f550*/  BSSY B1, `(.L_x_10494) ;  /* 0x0000014000017945 */ /* 0x000fe60003800000 */
[----:B---3-5:R0:W3:Y:S08]  /*f560*/  SHFL.IDX PT, R28, R86, 0x1, 0x181f ;  /* 0x00381f00561c7f89 */ /* 0x0280f000000e0000 */
[----:B0-----:R-:W-:Y:S05]  /*f570*/  @P2 BRA `(.L_x_10495) ;  /* 0x0000000000442947 */ /* 0x001fea0003800000 */
[----:B------:R-:W-:Y:S02]  /*f580*/  ULDC UR4, c[0x0][0xbc8] ;  /* 0x0002f20000047ab9 */ /* 0x000fe40000000800 */
[----:B------:R-:W-:Y:S02]  /*f590*/  ISETP.GE.AND P2, PT, R209, UR4, PT ;  /* 0x00000004d1007c0c */ /* 0x000fe4000bf46270 */
[----:B------:R-:W-:Y:S02]  /*f5a0*/  ISETP.GE.AND P3, PT, R214, UR4, PT ;  /* 0x00000004d6007c0c */ /* 0x000fe4000bf66270 */
[----:B------:R-:W-:-:S09]  /*f5b0*/  ISETP.GE.AND P4, PT, R213, UR4, PT ;  /* 0x00000004d5007c0c */ /* 0x000fd2000bf86270 */
[----:B---3--:R-:W-:-:S04]  /*f5c0*/  @!P2 LEA R4, P5, R209, R28, 0x1 ;  /* 0x0000001cd104a211 */ /* 0x008fc800078a08ff */
[----:B----4-:R-:W-:Y:S02]  /*f5d0*/  @!P2 LEA.HI.X R5, R209, R0, R91, 0x1, P5 ;  /* 0x00000000d105a211 */ /* 0x010fe400028f0c5b */
[----:B------:R-:W-:-:S03]  /*f5e0*/  ISETP.GE.AND P5, PT, R215, UR4, PT ;  /* 0x00000004d7007c0c */ /* 0x000fc6000bfa6270 */
[----:B------:R0:W-:Y:S01]  /*f5f0*/  @!P2 ST.E.128 desc[UR60][R4.64], R8 ;  /* 0x000000080400a985 */ /* 0x0001e2000c101d3c */
        /* <DEDUP_REMOVED lines=9> */
.L_x_10495:
[----:B------:R-:W-:Y:S05]  /*f690*/  BSYNC B1 ;  /* 0x0000000000017941 */ /* 0x000fea0003800000 */
.L_x_10494:
        /* <DEDUP_REMOVED lines=9> */
[----:B0-----:R-:W-:-:S04]  /*f730*/  @!P4 LEA R4, P5, R209, R10, 0x1 ;  /* 0x0000000ad104c211 */ /* 0x001fc800078a08ff */
[----:B-1----:R-:W-:Y:S02]  /*f740*/  @!P4 LEA.HI.X R5, R209, R0, R91, 0x1, P5 ;  /* 0x00000000d105c211 */ /* 0x002fe400028f0c5b */
        /* <DEDUP_REMOVED lines=10> */
.L_x_10497:
[----:B------:R-:W-:Y:S05]  /*f7f0*/  BSYNC B1 ;  /* 0x0000000000017941 */ /* 0x000fea0003800000 */
.L_x_10496:
[----:B-1----:R1:W0:Y:S04]  /*f800*/  SHFL.IDX PT, R0, R3, 0x3, 0x181f ;  /* 0x00781f0003007f89 */ /* 0x00222800000e0000 */
[----:B----4-:R-:W4:Y:S01]  /*f810*/  SHFL.IDX PT, R86, R86, 0x3, 0x181f ;  /* 0x00781f0056567f89 */ /* 0x010f2200000e0000 */
[----:B------:R-:W-:Y:S05]  /*f820*/  @P1 BRA `(.L_x_10498) ;  /* 0x0000000c00e41947 */ /* 0x000fea0003800000 */
[----:B------:R-:W-:Y:S02]  /*f830*/  ULDC UR4, c[0x0][0xbc8] ;  /* 0x0002f20000047ab9 */ /* 0x000fe40000000800 */
[----:B------:R-:W-:Y:S02]  /*f840*/  ISETP.GE.AND P3, PT, R209, UR4, PT ;  /* 0x00000004d1007c0c */ /* 0x000fe4000bf66270 */
[----:B------:R-:W-:Y:S02]  /*f850*/  ISETP.GE.AND P4, PT, R214, UR4, PT ;  /* 0x00000004d6007c0c */ /* 0x000fe4000bf86270 */
[----:B------:R-:W-:-:S09]  /*f860*/  ISETP.GE.AND P5, PT, R213, UR4, PT ;  /* 0x00000004d5007c0c */ /* 0x000fd2000bfa6270 */
[-C--:B0---4-:R-:W-:Y:S02]  /*f870*/  @!P3 LEA R4, P0, R209, R86.reuse, 0x1 ;  /* 0x00000056d104b211 */ /* 0x091fe400078008ff */
        /* <DEDUP_REMOVED lines=14> */
.L_x_10490:
        /* <DEDUP_REMOVED lines=26> */
.L_x_10499:
        /* <DEDUP_REMOVED lines=46> */
.L_x_10501:
[----:B------:R-:W-:Y:S05]  /*fde0*/  BSYNC B1 ;  /* 0x0000000000017941 */ /* 0x000fea0003800000 */
.L_x_10500:
[----:B------:R-:W4:Y:S01]  /*fdf0*/  @P2 LDC R9, c[0x0][0xcf0] ;  /* 0x00033c00ff092b82 */ /* 0x000f220000000800 */
[----:B------:R-:W-:Y:S01]  /*fe00*/  ULDC.64 UR4, c[0x0][0xba0] ;  /* 0x0002e80000047ab9 */ /* 0x000fe20000000a00 */
[----:B---3--:R-:W-:Y:S02]  /*fe10*/  IMAD R6, R216, 0x20, R228 ;  /* 0x00000020d8067824 */ /* 0x008fe400078e02e4 */
[----:B------:R-:W-:Y:S02]  /*fe20*/  IMAD R3, R11, UR4, RZ ;  /* 0x000000040b037c24 */ /* 0x000fe4000f8e02ff */
[----:B------:R-:W-:-:S04]  /*fe30*/  IMAD.WIDE.U32 R4, R0, UR4, RZ ;  /* 0x0000000400047c25 */ /* 0x000fc8000f8e00ff */
[----:B------:R-:W-:Y:S01]  /*fe40*/  IMAD R3, R0, UR5, R3 ;  /* 0x0000000500037c24 */ /* 0x000fe2000f8e0203 */
[----:B------:R-:W-:Y:S01]  /*fe50*/  ULDC.64 UR4, c[0x0][0xbe8] ;  /* 0x0002fa0000047ab9 */ /* 0x000fe20000000a00 */
[----:B------:R-:W-:Y:S02]  /*fe60*/  IMAD R10, R223, 0x80, R6 ;  /* 0x00000080df0a7824 */ /* 0x000fe400078e0206 */
[----:B------:R-:W-:Y:S02]  /*fe70*/  IMAD R0, R12, UR4, RZ ;  /* 0x000000040c007c24 */ /* 0x000fe4000f8e02ff */
[----:B------:R-:W-:Y:S02]  /*fe80*/  IMAD.IADD R5, R5, 0x1, R3 ;  /* 0x0000000105057824 */ /* 0x000fe400078e0203 */
        /* <DEDUP_REMOVED lines=20> */
[----:B------:R-:W-:Y:S02]  /*ffd0*/  IMAD R0, R0, UR4, RZ ;  /* 0x0000000400007c24 */ /* 0x000fe4000f8e02ff */
[----:B------:R-:W-:Y:S02]  /*ffe0*/  IMAD.IADD R5, R5, 0x1, R9 ;  /* 0x0000000105057824 */ /* 0x000fe400078e0209 */
        /* <DEDUP_REMOVED lines=10> */
.L_x_10703:
        /* <DEDUP_REMOVED lines=26> */
.L_x_10504:
[----:B------:R-:W-:Y:S05]  /*10230*/  BSYNC B1 ;  /* 0x0000000000017941 */ /* 0x000fea0003800000 */
.L_x_10503:
[----:B------:R-:W-:-:S03]  /*10240*/  UMOV UR4, 0xffffffff ;  /* 0xffffffff00047882 */ /* 0x000fc60000000000 */
[----:B------:R-:W-:Y:S05]  /*10250*/  BRA.DIV UR4, `(.L_x_10505) ;  /* 0x0000009204407947 */ /* 0x000fea000b800000 */
[----:B---3--:R3:W0:Y:S04]  /*10260*/  SHFL.IDX PT, R0, R4, 0x1, 0x181f ;  /* 0x00381f0004007f89 */ /* 0x00862800000e0000 */
[----:B----4-:R3:W4:Y:S02]  /*10270*/  SHFL.IDX PT, R14, R3, 0x1, 0x181f ;  /* 0x00381f00030e7f89 */ /* 0x01072400000e0000 */
.L_x_10707:
        /* <DEDUP_REMOVED lines=25> */
.L_x_10507:
[----:B------:R-:W-:Y:S05]  /*10410*/  BSYNC B1 ;  /* 0x0000000000017941 */ /* 0x000fea0003800000 */
.L_x_10506:
[----:B------:R-:W-:-:S03]  /*10420*/  UMOV UR4, 0xffffffff ;  /* 0xffffffff00047882 */ /* 0x000fc60000000000 */
[----:B------:R-:W-:Y:S05]  /*10430*/  BRA.DIV UR4, `(.L_x_10508) ;  /* 0x0000009204107947 */ /* 0x000fea000b800000 */
[----:B0-----:R0:W0:Y:S04]  /*10440*/  SHFL.IDX PT, R0, R4, 0x2, 0x181f ;  /* 0x00581f0004007f89 */ /* 0x00102800000e0000 */
[----:B----4-:R4:W0:Y:S02]  /*10450*/  SHFL.IDX PT, R14, R3, 0x2, 0x181f ;  /* 0x00581f00030e7f89 */ /* 0x01082400000e0000 */
.L_x_10711:
        /* <DEDUP_REMOVED lines=25> */
.L_x_10510:
[----:B------:R-:W-:Y:S05]  /*105f0*/  BSYNC B1 ;  /* 0x0000000000017941 */ /* 0x000fea0003800000 */
.L_x_10509:
[----:B------:R-:W-:-:S03]  /*10600*/  UMOV UR4, 0xffffffff ;  /* 0xffffffff00047882 */ /* 0x000fc60000000000 */
[----:B------:R-:W-:Y:S05]  /*10610*/  BRA.DIV UR4, `(.L_x_10511) ;  /* 0x0000008e04e07947 */ /* 0x000fea000b800000 */
[----:B0-----:R0:W0:Y:S04]  /*10620*/  SHFL.IDX PT, R0, R4, 0x3, 0x181f ;  /* 0x00781f0004007f89 */ /* 0x00102800000e0000 */
[----:B------:R0:W0:Y:S02]  /*10630*/  SHFL.IDX PT, R14, R3, 0x3, 0x181f ;  /* 0x00781f00030e7f89 */ /* 0x00002400000e0000 */
.L_x_10715:
        /* <DEDUP_REMOVED lines=24> */
.L_x_10498:
[----:B------:R-:W-:Y:S05]  /*107c0*/  BSYNC B0 ;  /* 0x0000000000007941 */ /* 0x000fea0003800000 */
.L_x_10489:
[----:B------:R-:W-:Y:S02]  /*107d0*/  ULDC UR4, c[0x0][0xd3c] ;  /* 0x00034f0000047ab9 */ /* 0x000fe40000000800 */
[----:B-1----:R-:W-:-:S13]  /*107e0*/  ISETP.GE.AND P0, PT, R35, UR4, PT ;  /* 0x0000000423007c0c */ /* 0x002fda000bf06270 */
[----:B------:R-:W-:Y:S05]  /*107f0*/  @!P0 BRA `(.L_x_10512) ;  /* 0xffffff08001c8947 */ /* 0x000fea000383ffff */
[----:B------:R-:W-:Y:S05]  /*10800*/  BRA `(.L_x_10377) ;  /* 0x0000008000b47947 */ /* 0x000fea0003800000 */
.L_x_10375:
        /* <DEDUP_REMOVED lines=18> */
.L_x_10513:
        /* <DEDUP_REMOVED lines=42> */
.L_x_10519:
        /* <DEDUP_REMOVED lines=12> */
.L_x_10518:
[----:B------:R-:W-:Y:S05]  /*10c90*/  BSYNC B0 ;  /* 0x0000000000007941 */ /* 0x000fea0003800000 */
.L_x_10517:
        /* <DEDUP_REMOVED lines=22> */
.L_x_10515:
        /* <DEDUP_REMOVED lines=16> */
.L_x_10520:
        /* <DEDUP_REMOVED lines=25> */
.L_x_10516:
[----:B------:R-:W-:Y:S02]  /*11090*/  IMAD.MOV.U32 R17, RZ, RZ, RZ ;  /* 0x000000ffff117224 */ /* 0x000fe400078e00ff */
[----:B------:R-:W-:Y:S02]  /*110a0*/  IMAD.U32 R16, RZ, RZ, UR6 ;  /* 0x00000006ff107e24 */ /* 0x000fe4000f8e00ff */
[----:B------:R-:W-:-:S07]  /*110b0*/  IMAD.MOV.U32 R18, RZ, RZ, RZ ;  /* 0x000000ffff127224 */ /* 0x000fce00078e00ff */
.L_x_10521:
[----:B------:R-:W-:-:S13]  /*110c0*/  ISETP.NE.AND P0, PT, R5, RZ, PT ;  /* 0x000000ff0500720c */ /* 0x000fda0003f05270 */
[----:B------:R-:W0:Y:S01]  /*110d0*/  @!P0 S2R R3, SR_CgaCtaId ;  /* 0x0000000000038919 */ /* 0x000e220000008800 */
[----:B------:R-:W-:-:S04]  /*110e0*/  @!P0 MOV R0, 0x400 ;  /* 0x0000040000008802 */ /* 0x000fc80000000f00 */
[----:B0-----:R-:W-:-:S05]  /*110f0*/  @!P0 LEA R0, R3, R0, 0x18 ;  /* 0x0000000003008211 */ /* 0x001fca00078ec0ff */
[----:B------:R2:W-:Y:S01]  /*11100*/  @!P0 STS.128 [R0+0x324d0], R16 ;  /* 0x0324d01000008388 */ /* 0x0005e20000000c00 */
[----:B------:R-:W-:Y:S06]  /*11110*/  BAR.ARV 0x5, 0x180 ;  /* 0x0146000000007b1d */ /* 0x000fec0000002000 */
.L_x_10514:
        /* <DEDUP_REMOVED lines=29> */
[----:B------:R-:W-:Y:S01]  /*112f0*/  STL [R1+0x68], RZ ;  /* 0x000068ff01007387 */ /* 0x000fe20000100800 */
[----:B0-----:R-:W-:-:S03]  /*11300*/  IMAD.MOV.U32 R4, RZ, RZ, 0x1 ;  /* 0x00000001ff047424 */ /* 0x001fc600078e00ff */
[----:B------:R0:W-:Y:S01]  /*11310*/  STL [R1+0x20], R2 ;  /* 0x0000200201007387 */ /* 0x0001e20000100800 */
[----:B-1----:R-:W-:-:S03]  /*11320*/  LOP3.LUT R3, R0, 0x40, RZ, 0xfc, !PT ;  /* 0x0000004000037812 */ /* 0x002fc600078efcff */
[----:B------:R1:W-:Y:S04]  /*11330*/  STL [R1+0xc], RZ ;  /* 0x00000cff01007387 */ /* 0x0003e80000100800 */
[----:B------:R1:W-:Y:S01]  /*11340*/  STL [R1+0x8], RZ ;  /* 0x000008ff01007387 */ /* 0x0003e20000100800 */
[----:B0-----:R-:W-:-:S03]  /*11350*/  LOP3.LUT R2, R0, 0x80, RZ, 0xfc, !PT ;  /* 0x0000008000027812 */ /* 0x001fc600078efcff */
[----:B------:R1:W-:Y:S01]  /*11360*/  STL [R1+0x1c], R4 ;  /* 0x00001c0401007387 */ /* 0x0003e20000100800 */
[----:B------:R-:W-:-:S07]  /*11370*/  LOP3.LUT R0, R0, 0xc0, RZ, 0xfc, !PT ;  /* 0x000000c000007812 */ /* 0x000fce00078efcff */
.L_x_10668:
[----:B01----:R-:W0:Y:S02]  /*11380*/  LDC.64 R2, c[0x0][0xd88] ;  /* 0x00036200ff027b82 */ /* 0x003e240000000a00 */
[----:B0-----:R-:W-:-:S05]  /*11390*/  IMAD.WIDE R2, R19, 0x4, R2 ;  /* 0x0000000413027825 */ /* 0x001fca00078e0202 */
[----:B------:R-:W1:Y:S01]  /*113a0*/  LDG.E R15, desc[UR60][R2.64] ;  /* 0x0000003c020f7981 */ /* 0x000e62000c1e1900 */
[----:B------:R-:W-:Y:S05]  /*113b0*/  YIELD ;  /* 0x0000000000007946 */ /* 0x000fea0003800000 */
[----:B------:R-:W-:Y:S01]  /*113c0*/  ULDC.64 UR4, c[0x0][0xb20] ;  /* 0x0002c80000047ab9 */ /* 0x000fe20000000a00 */
[----:B--2---:R-:W-:Y:S01]  /*113d0*/  IMAD.MOV.U32 R0, RZ, RZ, RZ ;  /* 0x000000ffff007224 */ /* 0x004fe200078e00ff */
[----:B------:R-:W-:Y:S02]  /*113e0*/  ISETP.NE.U32.AND P0, PT, RZ, UR4, PT ;  /* 0x00000004ff007c0c */ /* 0x000fe4000bf05070 */
[----:B-----5:R-:W-:Y:S01]  /*113f0*/  CS2R R8, SRZ ;  /* 0x0000000000087805 */ /* 0x020fe2000001ff00 */
[----:B------:R-:W-:Y:S01]  /*11400*/  ULDC.64 UR10, c[0x0][0xb10] ;  /* 0x0002c400000a7ab9 */ /* 0x000fe20000000a00 */
[----:B------:R-:W-:Y:S01]  /*11410*/  ULDC.64 UR8, c[0x0][0xb08] ;  /* 0x0002c20000087ab9 */ /* 0x000fe20000000a00 */
[----:B------:R-:W-:Y:S01]  /*11420*/  ISETP.NE.AND.EX P0, PT, RZ, UR5, PT, P0 ;  /* 0x00000005ff007c0c */ /* 0x000fe2000bf05300 */
[----:B------:R-:W-:Y:S01]  /*11430*/  ULDC.64 UR6, c[0x0][0xb00] ;  /* 0x0002c00000067ab9 */ /* 0x000fe20000000a00 */
[----:B-1----:R-:W-:Y:S01]  /*11440*/  SHF.R.S32.HI R4, RZ, 0x1f, R15 ;  /* 0x0000001fff047819 */ /* 0x002fe2000001140f */
        /* <DEDUP_REMOVED lines=45> */
[----:B----4-:R-:W-:Y:S06]  /*11720*/  @P3 BRA `(.L_x_10523) ;  /* 0x0000000000143947 */ /* 0x010fec0003800000 */
[----:B------:R-:W-:Y:S05]  /*11730*/  @!P2 BRA `(.L_x_10523) ;  /* 0x000000000010a947 */ /* 0x000fea0003800000 */
[----:B------:R-:W2:Y:S04]  /*11740*/  LDG.E R11, desc[UR60][R2.64] ;  /* 0x0000003c020b7981 */ /* 0x000ea8000c1e1900 */
[----:B------:R-:W2:Y:S02]  /*11750*/  LDG.E R2, desc[UR60][R2.64+0x4] ;  /* 0x0000043c02027981 */ /* 0x000ea4000c1e1900 */
[----:B--2---:R-:W-:-:S05]  /*11760*/  IMAD.IADD R2, R2, 0x1, -R11 ;  /* 0x0000000102027824 */ /* 0x004fca00078e0a0b */
[----:B------:R0:W-:Y:S02]  /*11770*/  STL [R1+0x44], R2 ;  /* 0x0000440201007387 */ /* 0x0001e40000100800 */
.L_x_10523:
        /* <DEDUP_REMOVED lines=12> */
.L_x_10524:
[----:B------:R-:W-:Y:S05]  /*11840*/  @!P0 BRA `(.L_x_10525) ;  /* 0x00000000000c8947 */ /* 0x000fea0003800000 */
[----:B------:R-:W2:Y:S04]  /*11850*/  LDG.E R8, desc[UR60][R6.64] ;  /* 0x0000003c06087981 */ /* 0x000ea8000c1e1900 */
[----:B------:R-:W2:Y:S02]  /*11860*/  LDG.E R6, desc[UR60][R6.64+0x4] ;  /* 0x0000043c06067981 */ /* 0x000ea4000c1e1900 */
[----:B--2---:R-:W-:-:S07]  /*11870*/  IMAD.IADD R8, R6, 0x1, -R8 ;  /* 0x0000000106087824 */ /* 0x004fce00078e0a08 */
.L_x_10525:
[----:B0-----:R-:W2:Y:S01]  /*11880*/  @P1 LDG.E R2, desc[UR60][R4.64] ;  /* 0x0000003c04021981 */ /* 0x001ea2000c1e1900 */
[----:B-----5:R-:W-:-:S03]  /*11890*/  IMAD.IADD R0, R8, 0x1, -R0 ;  /* 0x0000000108007824 */ /* 0x020fc600078e0a00 */
[----:B------:R-:W2:Y:S01]  /*118a0*/  @P1 LDG.E R4, desc[UR60][R4.64+0x4] ;  /* 0x0000043c04041981 */ /* 0x000ea2000c1e1900 */
[----:B------:R-:W-:Y:S01]  /*118b0*/  BSSY B0, `(.L_x_10526) ;  /* 0x0000150000007945 */ /* 0x000fe20003800000 */
[----:B--2---:R-:W-:-:S04]  /*118c0*/  @P1 IMAD.IADD R10, R4, 0x1, -R2 ;  /* 0x00000001040a1824 */ /* 0x004fc800078e0a02 */
[----:B------:R-:W-:-:S04]  /*118d0*/  IMAD.IADD R3, R0, 0x1, R10 ;  /* 0x0000000100037824 */ /* 0x000fc800078e020a */
[----:B------:R-:W-:-:S04]  /*118e0*/  VIADD R2, R3, 0x5f ;  /* 0x0000005f03027836 */ /* 0x000fc80000000000 */
[----:B------:R-:W-:Y:S01]  /*118f0*/  IMAD.HI R2, R2, 0x2aaaaaab, RZ ;  /* 0x2aaaaaab02027827 */ /* 0x000fe200078e02ff */
[----:B------:R0:W-:Y:S04]  /*11900*/  STL [R1+0x7c], R3 ;  /* 0x00007c0301007387 */ /* 0x0001e80000100800 */
[----:B0-----:R-:W-:-:S04]  /*11910*/  SHF.R.U32.HI R3, RZ, 0x1f, R2 ;  /* 0x0000001fff037819 */ /* 0x001fc80000011602 */
[----:B------:R-:W-:-:S05]  /*11920*/  LEA.HI.SX32 R4, R2, R3, 0x1c ;  /* 0x0000000302047211 */ /* 0x000fca00078fe2ff */
[--C-:B------:R-:W-:Y:S02]  /*11930*/  IMAD R2, R4, 0x60, -R0.reuse ;  /* 0x0000006004027824 */ /* 0x100fe400078e0a00 */
[----:B------:R-:W-:-:S03]  /*11940*/  IMAD.MOV R0, RZ, RZ, -R0 ;  /* 0x000000ffff007224 */ /* 0x000fc600078e0a00 */
[----:B------:R-:W-:Y:S02]  /*11950*/  VIMNMX R10, R2, R10, PT ;  /* 0x0000000a020a7248 */ /* 0x000fe40003fe0100 */
[----:B------:R-:W-:-:S04]  /*11960*/  VIMNMX R0, RZ, R0, !PT ;  /* 0x00000000ff007248 */ /* 0x000fc80007fe0100 */
[----:B------:R-:W-:Y:S01]  /*11970*/  ISETP.GT.AND P0, PT, R10, R0, PT ;  /* 0x000000000a00720c */ /* 0x000fe20003f04270 */
[----:B------:R-:W-:-:S05]  /*11980*/  IMAD.WIDE.U32 R2, R0, -0x55555555, RZ ;  /* 0xaaaaaaab00027825 */ /* 0x000fca00078e00ff */
[----:B------:R-:W-:-:S07]  /*11990*/  SHF.R.U32.HI R2, RZ, 0x6, R3 ;  /* 0x00000006ff027819 */ /* 0x000fce0000011603 */
[----:B------:R-:W-:-:S04]  /*119a0*/  @P0 VIADD R10, R10, 0x5f ;  /* 0x0000005f0a0a0836 */ /* 0x000fc80000000000 */
[----:B------:R-:W-:Y:S01]  /*119b0*/  @P0 IMAD.HI R0, R10, 0x2aaaaaab, RZ ;  /* 0x2aaaaaab0a000827 */ /* 0x000fe200078e02ff */
[----:B------:R0:W-:Y:S04]  /*119c0*/  STL [R1+0x38], R4 ;  /* 0x0000380401007387 */ /* 0x0001e80000100800 */
[----:B------:R-:W-:Y:S01]  /*119d0*/  @P0 SHF.R.U32.HI R3, RZ, 0x1f, R0 ;  /* 0x0000001fff030819 */ /* 0x000fe20000011600 */
[----:B------:R-:W-:-:S03]  /*119e0*/  IMAD.MOV.U32 R7, RZ, RZ, R2 ;  /* 0x000000ffff077224 */ /* 0x000fc600078e0002 */
[----:B------:R-:W-:-:S04]  /*119f0*/  @P0 LEA.HI.SX32 R7, R0, R3, 0x1c ;  /* 0x0000000300070211 */ /* 0x000fc800078fe2ff */
        /* <DEDUP_REMOVED lines=10> */
.L_x_10718:
[----:B-1----:R-:W-:Y:S02]  /*11aa0*/  ISETP.NE.AND P0, PT, R14, RZ, PT ;  /* 0x000000ff0e00720c */ /* 0x002fe40003f05270 */
[----:B------:R-:W-:-:S11]  /*11ab0*/  PLOP3.LUT P6, PT, PT, PT, PT, 0x8, 0x0 ;  /* 0x000000000000781c */ /* 0x000fd60003fce170 */
[----:B------:R-:W-:Y:S05]  /*11ac0*/  @P0 BRA `(.L_x_10529) ;  /* 0x00000000000c0947 */ /* 0x000fea0003800000 */
[----:B------:R-:W-:-:S03]  /*11ad0*/  UMOV UR4, 0xffffffff ;  /* 0xffffffff00047882 */ /* 0x000fc60000000000 */
[----:B------:R-:W-:Y:S05]  /*11ae0*/  BRA.DIV UR4, `(.L_x_10530) ;  /* 0x0000007e04287947 */ /* 0x000fea000b800000 */
[----:B------:R-:W-:-:S13]  /*11af0*/  ELECT P6, URZ, PT ;  /* 0x00000000003f782f */ /* 0x000fda00038c0000 */
.L_x_10529:
        /* <DEDUP_REMOVED lines=10> */
.L_x_10721:
[----:B------:R-:W-:Y:S05]  /*11ba0*/  BSYNC B1 ;  /* 0x0000000000017941 */ /* 0x000fea0003800000 */
.L_x_10531:
        /* <DEDUP_REMOVED lines=14> */
.L_x_10722:
[----:B------:R-:W-:Y:S05]  /*11c90*/  BSYNC B2 ;  /* 0x0000000000027941 */ /* 0x000fea0003800000 */
.L_x_10535:
        /* <DEDUP_REMOVED lines=9> */
.L_x_10538:
[----:B------:R-:W-:Y:S05]  /*11d30*/  BSYNC B2 ;  /* 0x0000000000027941 */ /* 0x000fea0003800000 */
.L_x_10537:
        /* <DEDUP_REMOVED lines=14> */
.L_x_10539:
        /* <DEDUP_REMOVED lines=13> */
.L_x_10723:
[----:B------:R-:W-:Y:S05]  /*11ef0*/  BSYNC B2 ;  /* 0x0000000000027941 */ /* 0x000fea0003800000 */
.L_x_10540:
        /* <DEDUP_REMOVED lines=11> */
.L_x_10543:
[----:B------:R-:W-:Y:S05]  /*11fb0*/  BSYNC B2 ;  /* 0x0000000000027941 */ /* 0x000fea0003800000 */
.L_x_10542:
        /* <DEDUP_REMOVED lines=11> */
.L_x_10544:
        /* <DEDUP_REMOVED lines=15> */
.L_x_10545:
        /* <DEDUP_REMOVED lines=15> */
.L_x_10546:
        /* <DEDUP_REMOVED lines=15> */
.L_x_10547:
        /* <DEDUP_REMOVED lines=10> */
.L_x_10534:
[----:B------:R-:W-:Y:S05]  /*123e0*/  BSYNC B1 ;  /* 0x0000000000017941 */ /* 0x000fea0003800000 */
.L_x_10533:
        /* <DEDUP_REMOVED lines=13> */
.L_x_10563:
        /* <DEDUP_REMOVED lines=14> */
.L_x_10724:
[----:B------:R-:W-:Y:S05]  /*125a0*/  BSYNC B2 ;  /* 0x0000000000027941 */ /* 0x000fea0003800000 */
.L_x_10550:
        /* <DEDUP_REMOVED lines=9> */
.L_x_10553:
[----:B------:R-:W-:Y:S05]  /*12640*/  BSYNC B2 ;  /* 0x0000000000027941 */ /* 0x000fea0003800000 */
.L_x_10552:
        /* <DEDUP_REMOVED lines=13> */
.L_x_10554:
        /* <DEDUP_REMOVED lines=13> */
.L_x_10725:
[----:B------:R-:W-:Y:S05]  /*127f0*/  BSYNC B2 ;  /* 0x0000000000027941 */ /* 0x000fea0003800000 */
.L_x_10555:
        /* <DEDUP_REMOVED lines=11> */
.L_x_10558:
[----:B------:R-:W-:Y:S05]  /*128b0*/  BSYNC B2 ;  /* 0x0000000000027941 */ /* 0x000fea0003800000 */
.L_x_10557:
        /* <DEDUP_REMOVED lines=11> */
.L_x_10559:
        /* <DEDUP_REMOVED lines=15> */
.L_x_10560:
        /* <DEDUP_REMOVED lines=15> */
.L_x_10561:
        /* <DEDUP_REMOVED lines=15> */
.L_x_10562:
        /* <DEDUP_REMOVED lines=10> */
.L_x_10549:
[----:B------:R-:W-:Y:S05]  /*12ce0*/  BSYNC B1 ;  /* 0x0000000000017941 */ /* 0x000fea0003800000 */
.L_x_10548:
        /* <DEDUP_REMOVED lines=12> */
.L_x_10527:
[----:B------:R-:W-:Y:S05]  /*12db0*/  BSYNC B0 ;  /* 0x0000000000007941 */ /* 0x000fea0003800000 */
.L_x_10526:
        /* <DEDUP_REMOVED lines=23> */
.L_x_10565:
        /* <DEDUP_REMOVED lines=21> */
.L_x_10568:
[----:B------:R-:W-:Y:S05]  /*13080*/  BSYNC B6 ;  /* 0x0000000000067941 */ /* 0x000fea0003800000 */
.L_x_10567:
        /* <DEDUP_REMOVED lines=21> */
.L_x_10571:
        /* <DEDUP_REMOVED lines=16> */
.L_x_10570:
[----:B------:R-:W-:Y:S05]  /*132e0*/  BSYNC B6 ;  /* 0x0000000000067941 */ /* 0x000fea0003800000 */
.L_x_10569:
        /* <DEDUP_REMOVED lines=26> */
.L_x_10728:
        /* <DEDUP_REMOVED lines=11> */
.L_x_10731:
        /* <DEDUP_REMOVED lines=25> */
.L_x_10575:
[----:B------:R-:W2:Y:S04]  /*136d0*/  LDL R7, [R1+0x4] ;  /* 0x0000040001077983 */ /* 0x000ea80000100800 */
[----:B01----:R-:W2:Y:S04]  /*136e0*/  LDL R0, [R1+0x8] ;  /* 0x0000080001007983 */ /* 0x003ea80000100800 */
[----:B------:R-:W3:Y:S01]  /*136f0*/  LDL R2, [R1+0x1c] ;  /* 0x00001c0001027983 */ /* 0x000ee20000100800 */
[----:B--2---:R-:W-:Y:S01]  /*13700*/  IMAD R0, R0, 0x8, R7 ;  /* 0x0000000800007824 */ /* 0x004fe200078e0207 */
[----:B---3--:R-:W-:-:S04]  /*13710*/  SHF.L.U32 R2, R2, 0x1f, RZ ;  /* 0x0000001f02027819 */ /* 0x008fc800000006ff */
[----:B------:R-:W0:Y:S02]  /*13720*/  SYNCS.PHASECHK.TRANS64.TRYWAIT P0, [R0+URZ+0x32440], R2 ;  /* 0x03244002000075a7 */ /* 0x000e24000800017f */
[----:B0-----:R-:W-:Y:S05]  /*13730*/  @!P0 BRA `(.L_x_10576) ;  /* 0x0000006000f08947 */ /* 0x001fea0003800000 */
.L_x_10732:
        /* <DEDUP_REMOVED lines=11> */
.L_x_10577:
        /* <DEDUP_REMOVED lines=27> */
.L_x_10573:
        /* <DEDUP_REMOVED lines=37> */
.L_x_10579:
[----:B------:R-:W-:Y:S05]  /*13bf0*/  BSYNC B6 ;  /* 0x0000000000067941 */ /* 0x000fea0003800000 */
.L_x_10578:
[----:B------:R-:W2:Y:S01]  /*13c00*/  LDL R4, [R1+0x50] ;  /* 0x0000500001047983 */ /* 0x000ea20000100800 */
[----:B------:R-:W0:Y:S03]  /*13c10*/  LDC R7, c[0x0][0x448] ;  /* 0x00011200ff077b82 */ /* 0x000e260000000800 */
[----:B------:R-:W3:Y:S04]  /*13c20*/  LDL R10, [R1+0x34] ;  /* 0x00003400010a7983 */ /* 0x000ee80000100800 */
[----:B------:R-:W4:Y:S01]  /*13c30*/  LDL R9, [R1+0x5c] ;  /* 0x00005c0001097983 */ /* 0x000f220000100800 */
[----:B-1----:R-:W1:Y:S01]  /*13c40*/  S2R R2, SR_TID.X ;  /* 0x0000000000027919 */ /* 0x002e620000002100 */
[----:B------:R-:W1:Y:S02]  /*13c50*/  S2R R0, SR_TID.X ;  /* 0x0000000000007919 */ /* 0x000e640000002100 */
[----:B------:R-:W4:Y:S04]  /*13c60*/  LDL R8, [R1+0x64] ;  /* 0x0000640001087983 */ /* 0x000f280000100800 */
[----:B------:R-:W4:Y:S01]  /*13c70*/  LDL R6, [R1+0x40] ;  /* 0x0000400001067983 */ /* 0x000f220000100800 */
[----:B0-----:R-:W-:Y:S01]  /*13c80*/  ISETP.NE.AND P0, PT, R7, 0x1, PT ;  /* 0x000000010700780c */ /* 0x001fe20003f05270 */
[----:B------:R-:W-:Y:S01]  /*13c90*/  IMAD.SHL.U32 R17, R17, 0x80, RZ ;  /* 0x0000008011117824 */ /* 0x000fe200078e00ff */
[----:B------:R-:W-:Y:S01]  /*13ca0*/  ULDC.64 UR4, c[0x0][0x298] ;  /* 0x0000a60000047ab9 */ /* 0x000fe20000000a00 */
[----:B------:R-:W-:-:S10]  /*13cb0*/  ULDC.64 UR6, c[0x0][0x280] ;  /* 0x0000a00000067ab9 */ /* 0x000fd40000000a00 */
[----:B------:R-:W0:Y:S01]  /*13cc0*/  @P0 LDC R3, c[0x0][0x450] ;  /* 0x00011400ff030b82 */ /* 0x000e220000000800 */
[----:B-1----:R-:W-:-:S04]  /*13cd0*/  LOP3.LUT R2, R2, 0x7f, RZ, 0xc0, !PT ;  /* 0x0000007f02027812 */ /* 0x002fc800078ec0ff */
[----:B------:R-:W-:Y:S01]  /*13ce0*/  SHF.R.U32.HI R2, RZ, 0x3, R2 ;  /* 0x00000003ff027819 */ /* 0x000fe20000011602 */
[----:B------:R-:W-:-:S05]  /*13cf0*/  IMAD.SHL.U32 R0, R0, 0x10, RZ ;  /* 0x0000001000007824 */ /* 0x000fca00078e00ff */
[----:B------:R-:W-:Y:S02]  /*13d00*/  LOP3.LUT R0, R2, 0x70, R0, 0xf8, !PT ;  /* 0x0000007002007812 */ /* 0x000fe400078ef800 */
[----:B------:R-:W1:Y:S02]  /*13d10*/  @P0 LDC R2, c[0x0][0x44c] ;  /* 0x00011300ff020b82 */ /* 0x000e640000000800 */
[----:B------:R-:W-:-:S05]  /*13d20*/  LOP3.LUT R5, R0, R17, RZ, 0xfc, !PT ;  /* 0x0000001100057212 */ /* 0x000fca00078efcff */
        /* <DEDUP_REMOVED lines=45> */
[----:B------:R-:W-:-:S03]  /*14000*/  IMAD.IADD R17, R8, 0x1, R17 ;  /* 0x0000000108117824 */ /* 0x000fc600078e0211 */
[----:B------:R-:W0:Y:S01]  /*14010*/  SHFL.IDX PT, R5, R3, RZ, 0x181f ;  /* 0x00181fff03057589 */ /* 0x000e2200000e0000 */
[----:B------:R-:W-:-:S03]  /*14020*/  VIADD R8, R17, 0x10 ;  /* 0x0000001011087836 */ /* 0x000fc60000000000 */
[----:B------:R-:W1:Y:S04]  /*14030*/  SHFL.IDX PT, R4, R2, RZ, 0x181f ;  /* 0x00181fff02047589 */ /* 0x000e6800000e0000 */
[----:B------:R3:W-:Y:S01]  /*14040*/  STL [R1+0x4c], R8 ;  /* 0x00004c0801007387 */ /* 0x0007e20000100800 */
[----:B--2---:R-:W-:-:S03]  /*14050*/  IMAD R0, R6, R7, RZ ;  /* 0x0000000706007224 */ /* 0x004fc600078e02ff */
[----:B------:R-:W2:Y:S02]  /*14060*/  SHFL.IDX PT, R6, R3, 0x1, 0x181f ;  /* 0x00381f0003067f89 */ /* 0x000ea400000e0000 */
[CC--:B------:R-:W-:Y:S02]  /*14070*/  ISETP.GE.AND P1, PT, R17.reuse, R0.reuse, PT ;  /* 0x000000001100720c */ /* 0x0c0fe40003f26270 */
[----:B------:R-:W4:Y:S01]  /*14080*/  SHFL.IDX PT, R7, R2, 0x1, 0x181f ;  /* 0x00381f0002077f89 */ /* 0x000f2200000e0000 */
[----:B------:R-:W-:Y:S01]  /*14090*/  ISETP.GE.AND P2, PT, R8, R0, PT ;  /* 0x000000000800720c */ /* 0x000fe20003f46270 */
[----:B---3--:R-:W-:-:S05]  /*140a0*/  VIADD R8, R17, 0x20 ;  /* 0x0000002011087836 */ /* 0x008fca0000000000 */
[----:B------:R-:W-:Y:S04]  /*140b0*/  STL [R1+0x58], R8 ;  /* 0x0000580801007387 */ /* 0x000fe80000100800 */
[----:B0-----:R-:W-:-:S05]  /*140c0*/  @!P1 LEA R5, P3, R10, R5, 0x1 ;  /* 0x000000050a059211 */ /* 0x001fca00078608ff */
[----:B-1----:R-:W-:-:S05]  /*140d0*/  @!P1 IMAD.X R4, RZ, RZ, R4, P3 ;  /* 0x000000ffff049224 */ /* 0x002fca00018e0604 */
[----:B------:R-:W-:-:S04]  /*140e0*/  @!P1 LOP3.LUT R5, R5, R4, RZ, 0x3c, !PT ;  /* 0x0000000405059212 */ /* 0x000fc800078e3cff */
[----:B------:R-:W-:-:S04]  /*140f0*/  @!P1 LOP3.LUT R4, R5, R4, RZ, 0x3c, !PT ;  /* 0x0000000405049212 */ /* 0x000fc800078e3cff */
[----:B------:R-:W-:-:S05]  /*14100*/  @!P1 LOP3.LUT R5, R5, R4, RZ, 0x3c, !PT ;  /* 0x0000000405059212 */ /* 0x000fca00078e3cff */
[----:B-----5:R2:W-:Y:S02]  /*14110*/  @!P1 LDGSTS.E.BYPASS.LTC128B.128 [R9+0x18400], desc[UR60][R4.64], !P0 ;  /* 0x1840000004099fae */ /* 0x0205e4000c101d7c */
[----:B--2---:R-:W-:Y:S02]  /*14120*/  @!P2 LEA R5, P1, R10, R6, 0x1 ;  /* 0x000000060a05a211 */ /* 0x004fe400078208ff */
[----:B------:R-:W-:Y:S03]  /*14130*/  SHFL.IDX PT, R6, R2, 0x2, 0x181f ;  /* 0x00581f0002067f89 */ /* 0x000fe600000e0000 */
[----:B----4-:R-:W-:Y:S01]  /*14140*/  @!P2 IMAD.X R4, RZ, RZ, R7, P1 ;  /* 0x000000ffff04a224 */ /* 0x010fe200008e0607 */
        /* <DEDUP_REMOVED lines=15> */
[----:B------:R-:W-:Y:S02]  /*14240*/  ISETP.GE.AND P1, PT, R7, R0, PT ;  /* 0x000000000700720c */ /* 0x000fe40003f26270 */
[----:B------:R-:W-:-:S05]  /*14250*/  IADD3 R7, R17, 0x40, RZ ;  /* 0x0000004011077810 */ /* 0x000fca0007ffe0ff */
[----:B------:R-:W-:Y:S04]  /*14260*/  STL [R1+0x6c], R7 ;  /* 0x00006c0701007387 */ /* 0x000fe80000100800 */
        /* <DEDUP_REMOVED lines=40> */
.L_x_10749:
        /* <DEDUP_REMOVED lines=12> */
.L_x_10581:
        /* <DEDUP_REMOVED lines=38> */
.L_x_10583:
[----:B------:R-:W-:Y:S05]  /*14810*/  BSYNC B6 ;  /* 0x0000000000067941 */ /* 0x000fea0003800000 */
.L_x_10582:
[----:B------:R-:W2:Y:S01]  /*14820*/  LDL.LU R6, [R1+0x34] ;  /* 0x0000340001067983 */ /* 0x000ea20000300800 */
[----:B------:R-:W1:Y:S01]  /*14830*/  LDC R7, c[0x0][0x448] ;  /* 0x00011200ff077b82 */ /* 0x000e620000000800 */
[----:B------:R-:W-:Y:S01]  /*14840*/  ULDC.64 UR4, c[0x0][0x3d8] ;  /* 0x0000f60000047ab9 */ /* 0x000fe20000000a00 */
[----:B------:R-:W-:Y:S01]  /*14850*/  ULDC.64 UR6, c[0x0][0x390] ;  /* 0x0000e40000067ab9 */ /* 0x000fe20000000a00 */
[----:B0-----:R-:W2:Y:S04]  /*14860*/  LDL.LU.64 R2, [R1+0x50] ;  /* 0x0000500001027983 */ /* 0x001ea80000300a00 */
[----:B------:R-:W3:Y:S04]  /*14870*/  LDL.LU R0, [R1+0x5c] ;  /* 0x00005c0001007983 */ /* 0x000ee80000300800 */
[----:B------:R-:W4:Y:S04]  /*14880*/  LDL.LU R5, [R1+0x64] ;  /* 0x0000640001057983 */ /* 0x000f280000300800 */
[----:B------:R-:W4:Y:S04]  /*14890*/  LDL.LU R4, [R1+0x40] ;  /* 0x0000400001047983 */ /* 0x000f280000300800 */
[----:B-----5:R-:W4:Y:S01]  /*148a0*/  LDL.LU R8, [R1+0x2c] ;  /* 0x00002c0001087983 */ /* 0x020f220000300800 */
[----:B-1----:R-:W-:Y:S01]  /*148b0*/  ISETP.NE.AND P0, PT, R7, 0x1, PT ;  /* 0x000000010700780c */ /* 0x002fe20003f05270 */
[----:B------:R-:W0:Y:S01]  /*148c0*/  S2R R9, SR_TID.X ;  /* 0x0000000000097919 */ /* 0x000e220000002100 */
[----:B--2---:R-:W-:-:S02]  /*148d0*/  IMAD.MOV.U32 R3, RZ, RZ, R6 ;  /* 0x000000ffff037224 */ /* 0x004fc400078e0006 */
        /* <DEDUP_REMOVED lines=9> */
[----:B------:R-:W-:-:S04]  /*14970*/  ULDC.64 UR4, c[0x0][0x3d0] ;  /* 0x0000f40000047ab9 */ /* 0x000fc80000000a00 */
[----:B------:R-:W2:Y:S01]  /*14980*/  @P0 LDC R4, c[0x0][0x44c] ;  /* 0x00011300ff040b82 */ /* 0x000ea20000000800 */
[----:B------:R-:W-:Y:S02]  /*14990*/  IMAD.IADD R3, R3, 0x1, R0 ;  /* 0x0000000103037824 */ /* 0x000fe400078e0200 */
[----:B------:R-:W-:Y:S02]  /*149a0*/  IMAD.MOV.U32 R0, RZ, RZ, R8 ;  /* 0x000000ffff007224 */ /* 0x000fe400078e0008 */
[----:B--2---:R-:W-:-:S05]  /*149b0*/  @P0 IMAD.HI.U32 R4, R8, R4, RZ ;  /* 0x0000000408040227 */ /* 0x004fca00078e00ff */
[----:B-1----:R-:W-:-:S04]  /*149c0*/  @P0 SHF.R.U32.HI R0, RZ, R5, R4 ;  /* 0x00000005ff000219 */ /* 0x002fc80000011604 */
[--C-:B------:R-:W-:Y:S01]  /*149d0*/  SHF.R.S32.HI R4, RZ, 0x1f, R0.reuse ;  /* 0x0000001fff047819 */ /* 0x100fe20000011400 */
[----:B------:R-:W-:-:S04]  /*149e0*/  IMAD.MOV R6, RZ, RZ, -R0 ;  /* 0x000000ffff067224 */ /* 0x000fc800078e0a00 */
[----:B------:R-:W-:Y:S02]  /*149f0*/  IMAD R4, R4, UR4, RZ ;  /* 0x0000000404047c24 */ /* 0x000fe4000f8e02ff */
[----:B------:R-:W-:-:S04]  /*14a00*/  IMAD.WIDE.U32 R2, R0, UR4, R2 ;  /* 0x0000000400027c25 */ /* 0x000fc8000f8e0002 */
[----:B------:R-:W-:Y:S02]  /*14a10*/  IMAD R6, R7, R6, R8 ;  /* 0x0000000607067224 */ /* 0x000fe400078e0208 */
[----:B------:R-:W-:Y:S01]  /*14a20*/  IMAD R0, R0, UR5, R4 ;  /* 0x0000000500007c24 */ /* 0x000fe2000f8e0204 */
[----:B------:R-:W-:Y:S01]  /*14a30*/  ULDC.64 UR4, c[0x0][0x3c8] ;  /* 0x0000f20000047ab9 */ /* 0x000fe20000000a00 */
[----:B0-----:R-:W-:Y:S02]  /*14a40*/  IMAD.SHL.U32 R8, R9, 0x8, RZ ;  /* 0x0000000809087824 */ /* 0x001fe400078e00ff */
        /* <DEDUP_REMOVED lines=8> */
[C---:B------:R-:W-:Y:S01]  /*14ad0*/  LOP3.LUT R11, R9.reuse, 0x40, RZ, 0xfc, !PT ;  /* 0x00000040090b7812 */ /* 0x040fe200078efcff */
        /* <DEDUP_REMOVED lines=16> */
[----:B------:R-:W4:Y:S04]  /*14be0*/  LDL.LU R10, [R1+0x60] ;  /* 0x00006000010a7983 */ /* 0x000f280000300800 */
[----:B------:R-:W4:Y:S04]  /*14bf0*/  LDL.LU R12, [R1+0x6c] ;  /* 0x00006c00010c7983 */ /* 0x000f280000300800 */
[----:B------:R-:W-:Y:S01]  /*14c00*/  SHFL.IDX PT, R6, R0, 0x1, 0x181f ;  /* 0x00381f0000067f89 */ /* 0x000fe200000e0000 */
[----:B--2---:R-:W-:-:S03]  /*14c10*/  IMAD R3, R5, R7, RZ ;  /* 0x0000000705037224 */ /* 0x004fc600078e02ff */
[----:B------:R-:W0:Y:S02]  /*14c20*/  SHFL.IDX PT, R5, R2, RZ, 0x181f ;  /* 0x00181fff02057589 */ /* 0x000e2400000e0000 */
[-C--:B---3--:R-:W-:Y:S02]  /*14c30*/  ISETP.GE.AND P4, PT, R4, R3.reuse, PT ;  /* 0x000000030400720c */ /* 0x088fe40003f86270 */
[----:B------:R-:W1:Y:S01]  /*14c40*/  SHFL.IDX PT, R4, R0, RZ, 0x181f ;  /* 0x00181fff00047589 */ /* 0x000e6200000e0000 */
[----:B------:R-:W-:-:S13]  /*14c50*/  ISETP.GE.AND P5, PT, R17, R3, PT ;  /* 0x000000031100720c */ /* 0x000fda0003fa6270 */
[----:B0-----:R-:W-:-:S05]  /*14c60*/  @!P5 LEA R5, P6, R8, R5, 0x1 ;  /* 0x000000050805d211 */ /* 0x001fca00078c08ff */
[----:B-1----:R-:W-:-:S05]  /*14c70*/  @!P5 IMAD.X R4, RZ, RZ, R4, P6 ;  /* 0x000000ffff04d224 */ /* 0x002fca00030e0604 */
        /* <DEDUP_REMOVED lines=10> */
[----:B------:R-:W-:-:S04]  /*14d20*/  @!P4 LOP3.LUT R5, R5, R4, RZ, 0x3c, !PT ;  /* 0x000000040505c212 */ /* 0x000fc800078e3cff */
[----:B------:R-:W-:-:S04]  /*14d30*/  @!P4 LOP3.LUT R4, R5, R4, RZ, 0x3c, !PT ;  /* 0x000000040504c212 */ /* 0x000fc800078e3cff */
[----:B------:R-:W-:-:S05]  /*14d40*/  @!P4 LOP3.LUT R5, R5, R4, RZ, 0x3c, !PT ;  /* 0x000000040505c212 */ /* 0x000fca00078e3cff */
[----:B------:R-:W-:Y:S04]  /*14d50*/  @!P4 LDGSTS.E.BYPASS.LTC128B.128 [R9+0x22c00], desc[UR60][R4.64], !P3 ;  /* 0x22c000000409cfae */ /* 0x000fe8000d901d7c */
[----:B------:R-:W-:Y:S04]  /*14d60*/  @!P4 LDGSTS.E.BYPASS.LTC128B.128 [R9+0x26c00], desc[UR60][R4.64+0x80], !P2 ;  /* 0x26c000800409cfae */ /* 0x000fe8000d101d7c */
[----:B------:R-:W-:Y:S04]  /*14d70*/  @!P4 LDGSTS.E.BYPASS.LTC128B.128 [R9+0x2ac00], desc[UR60][R4.64+0x100], !P1 ;  /* 0x2ac001000409cfae */ /* 0x000fe8000c901d7c */
[----:B------:R0:W-:Y:S01]  /*14d80*/  @!P4 LDGSTS.E.BYPASS.LTC128B.128 [R9+0x2ec00], desc[UR60][R4.64+0x180], !P0 ;  /* 0x2ec001800409cfae */ /* 0x0001e2000c101d7c */
[----:B----4-:R-:W-:-:S03]  /*14d90*/  ISETP.GE.AND P4, PT, R11, R3, PT ;  /* 0x000000030b00720c */ /* 0x010fc60003f86270 */
[----:B------:R-:W2:Y:S04]  /*14da0*/  LDL.LU R11, [R1+0x70] ;  /* 0x00007000010b7983 */ /* 0x000ea80000300800 */
[----:B0-----:R-:W0:Y:S04]  /*14db0*/  SHFL.IDX PT, R5, R2, 0x2, 0x181f ;  /* 0x00581f0002057f89 */ /* 0x001e2800000e0000 */
[----:B------:R-:W1:Y:S02]  /*14dc0*/  SHFL.IDX PT, R6, R0, 0x2, 0x181f ;  /* 0x00581f0000067f89 */ /* 0x000e6400000e0000 */
[----:B0-----:R-:W-:-:S05]  /*14dd0*/  @!P4 LEA R5, P6, R8, R5, 0x1 ;  /* 0x000000050805c211 */ /* 0x001fca00078c08ff */
[----:B-1----:R-:W-:-:S05]  /*14de0*/  @!P4 IMAD.X R4, RZ, RZ, R6, P6 ;  /* 0x000000ffff04c224 */ /* 0x002fca00030e0606 */
[----:B------:R-:W-:-:S04]  /*14df0*/  @!P4 LOP3.LUT R5, R5, R4, RZ, 0x3c, !PT ;  /* 0x000000040505c212 */ /* 0x000fc800078e3cff */
[----:B------:R-:W-:-:S04]  /*14e00*/  @!P4 LOP3.LUT R4, R5, R4, RZ, 0x3c, !PT ;  /* 0x000000040504c212 */ /* 0x000fc800078e3cff */
[----:B------:R-:W-:-:S05]  /*14e10*/  @!P4 LOP3.LUT R5, R5, R4, RZ, 0x3c, !PT ;  /* 0x000000040505c212 */ /* 0x000fca00078e3cff */
[----:B------:R-:W-:Y:S04]  /*14e20*/  @!P4 LDGSTS.E.BYPASS.LTC128B.128 [R9+0x23400], desc[UR60][R4.64], !P3 ;  /* 0x234000000409cfae */ /* 0x000fe8000d901d7c */
[----:B------:R-:W-:Y:S04]  /*14e30*/  @!P4 LDGSTS.E.BYPASS.LTC128B.128 [R9+0x27400], desc[UR60][R4.64+0x80], !P2 ;  /* 0x274000800409cfae */ /* 0x000fe8000d101d7c */
[----:B------:R-:W-:Y:S04]  /*14e40*/  @!P4 LDGSTS.E.BYPASS.LTC128B.128 [R9+0x2b400], desc[UR60][R4.64+0x100], !P1 ;  /* 0x2b4001000409cfae */ /* 0x000fe8000c901d7c */
[----:B------:R0:W-:Y:S01]  /*14e50*/  @!P4 LDGSTS.E.BYPASS.LTC128B.128 [R9+0x2f400], desc[UR60][R4.64+0x180], !P0 ;  /* 0x2f4001800409cfae */ /* 0x0001e2000c101d7c */
[----:B------:R-:W-:-:S03]  /*14e60*/  ISETP.GE.AND P4, PT, R10, R3, PT ;  /* 0x000000030a00720c */ /* 0x000fc60003f86270 */
[----:B------:R-:W3:Y:S04]  /*14e70*/  LDL.LU R10, [R1+0x74] ;  /* 0x00007400010a7983 */ /* 0x000ee80000300800 */
        /* <DEDUP_REMOVED lines=10> */
[----:B------:R0:W-:Y:S04]  /*14f20*/  @!P4 LDGSTS.E.BYPASS.LTC128B.128 [R9+0x2fc00], desc[UR60][R4.64+0x180], !P0 ;  /* 0x2fc001800409cfae */ /* 0x0001e8000c101d7c */
[----:B------:R-:W-:Y:S04]  /*14f30*/  SHFL.IDX PT, R6, R0, 0x4, 0x181f ;  /* 0x00981f0000067f89 */ /* 0x000fe800000e0000 */
[----:B0-----:R-:W0:Y:S01]  /*14f40*/  SHFL.IDX PT, R5, R2, 0x4, 0x181f ;  /* 0x00981f0002057f89 */ /* 0x001e2200000e0000 */
[----:B------:R-:W-:-:S13]  /*14f50*/  ISETP.GE.AND P4, PT, R12, R3, PT ;  /* 0x000000030c00720c */ /* 0x000fda0003f86270 */
        /* <DEDUP_REMOVED lines=26> */
[----:B------:R-:W-:-:S04]  /*15100*/  @!P4 LOP3.LUT R5, R5, R4, RZ, 0x3c, !PT ;  /* 0x000000040505c212 */ /* 0x000fc800078e3cff */
[----:B------:R-:W-:-:S04]  /*15110*/  @!P4 LOP3.LUT R4, R5, R4, RZ, 0x3c, !PT ;  /* 0x000000040504c212 */ /* 0x000fc800078e3cff */
[----:B------:R-:W-:Y:S01]  /*15120*/  @!P4 LOP3.LUT R5, R5, R4, RZ, 0x3c, !PT ;  /* 0x000000040505c212 */ /* 0x000fe200078e3cff */
[----:B------:R1:W2:Y:S04]  /*15130*/  SHFL.IDX PT, R6, R0, 0x7, 0x181f ;  /* 0x00f81f0000067f89 */ /* 0x0002a800000e0000 */
[----:B------:R1:W-:Y:S04]  /*15140*/  @!P4 LDGSTS.E.BYPASS.LTC128B.128 [R9+0x25400], desc[UR60][R4.64], !P3 ;  /* 0x254000000409cfae */ /* 0x0003e8000d901d7c */
[----:B------:R1:W-:Y:S04]  /*15150*/  @!P4 LDGSTS.E.BYPASS.LTC128B.128 [R9+0x29400], desc[UR60][R4.64+0x80], !P2 ;  /* 0x294000800409cfae */ /* 0x0003e8000d101d7c */
[----:B------:R1:W-:Y:S04]  /*15160*/  @!P4 LDGSTS.E.BYPASS.LTC128B.128 [R9+0x2d400], desc[UR60][R4.64+0x100], !P1 ;  /* 0x2d4001000409cfae */ /* 0x0003e8000c901d7c */
[----:B------:R1:W-:Y:S04]  /*15170*/  @!P4 LDGSTS.E.BYPASS.LTC128B.128 [R9+0x31400], desc[UR60][R4.64+0x180], !P0 ;  /* 0x314001800409cfae */ /* 0x0003e8000c101d7c */
[----:B------:R-:W3:Y:S02]  /*15180*/  SHFL.IDX PT, R2, R2, 0x7, 0x181f ;  /* 0x00f81f0002027f89 */ /* 0x000ee400000e0000 */
.L_x_10767:
[----:B-1----:R-:W4:Y:S01]  /*15190*/  LDL.LU R0, [R1+0x78] ;  /* 0x0000780001007983 */ /* 0x002f220000300800 */
[----:B------:R-:W-:Y:S01]  /*151a0*/  BSSY B0, `(.L_x_10585) ;  /* 0x000000d000007945 */ /* 0x000fe20003800000 */
[----:B----4-:R-:W-:-:S13]  /*151b0*/  ISETP.GE.AND P4, PT, R0, R3, PT ;  /* 0x000000030000720c */ /* 0x010fda0003f86270 */
[----:B------:R-:W-:Y:S05]  /*151c0*/  @P4 BRA `(.L_x_10586) ;  /* 0x0000000000284947 */ /* 0x000fea0003800000 */
[----:B------:R-:W4:Y:S01]  /*151d0*/  LDL R0, [R1+0x14] ;  /* 0x0000140001007983 */ /* 0x000f220000100800 */
[----:B---3--:R-:W-:-:S05]  /*151e0*/  LEA R2, P4, R8, R2, 0x1 ;  /* 0x0000000208027211 */ /* 0x008fca00078808ff */
[----:B--2---:R-:W-:-:S05]  /*151f0*/  IMAD.X R3, RZ, RZ, R6, P4 ;  /* 0x000000ffff037224 */ /* 0x004fca00020e0606 */
[----:B------:R-:W-:Y:S01]  /*15200*/  @!PT LDS RZ, [RZ] ;  /* 0x00000000fffff984 */ /* 0x000fe20000000800 */
[----:B------:R-:W-:Y:S01]  /*15210*/  @!PT LDS RZ, [RZ] ;  /* 0x00000000fffff984 */ /* 0x000fe20000000800 */
[----:B------:R-:W-:Y:S01]  /*15220*/  @!PT LDS RZ, [RZ] ;  /* 0x00000000fffff984 */ /* 0x000fe20000000800 */
[----:B----4-:R1:W-:Y:S04]  /*15230*/  LDGSTS.E.BYPASS.LTC128B.128 [R0+0x25c00], desc[UR60][R2.64], !P3 ;  /* 0x25c0000002007fae */ /* 0x0103e8000d901d7c */
[----:B------:R1:W-:Y:S04]  /*15240*/  LDGSTS.E.BYPASS.LTC128B.128 [R0+0x29c00], desc[UR60][R2.64+0x80], !P2 ;  /* 0x29c0008002007fae */ /* 0x0003e8000d101d7c */
[----:B------:R1:W-:Y:S04]  /*15250*/  LDGSTS.E.BYPASS.LTC128B.128 [R0+0x2dc00], desc[UR60][R2.64+0x100], !P1 ;  /* 0x2dc0010002007fae */ /* 0x0003e8000c901d7c */
[----:B------:R1:W-:Y:S02]  /*15260*/  LDGSTS.E.BYPASS.LTC128B.128 [R0+0x31c00], desc[UR60][R2.64+0x180], !P0 ;  /* 0x31c0018002007fae */ /* 0x0003e4000c101d7c */
.L_x_10586:
[----:B------:R-:W-:Y:S05]  /*15270*/  BSYNC B0 ;  /* 0x0000000000007941 */ /* 0x000fea0003800000 */
.L_x_10585:
[----:B------:R4:W5:Y:S01]  /*15280*/  LDL R8, [R1+0x4] ;  /* 0x0000040001087983 */ /* 0x0009620000100800 */
[----:B------:R-:W-:Y:S01]  /*15290*/  PLOP3.LUT P0, PT, PT, PT, PT, 0x80, 0x0 ;  /* 0x000000000000781c */ /* 0x000fe20003f0f070 */
[----:B------:R-:W-:-:S12]  /*152a0*/  NOP ;  /* 0x0000000000007918 */ /* 0x000fd80000000000 */
.L_x_10587:
[----:B-1-3--:R-:W3:Y:S01]  /*152b0*/  LDL R2, [R1+0x4] ;  /* 0x0000040001027983 */ /* 0x00aee20000100800 */
        /* <DEDUP_REMOVED lines=16> */
[----:B------:R-:W3:Y:S03]  /*153c0*/  SYNCS.PHASECHK.TRANS64.TRYWAIT P0, [R2+URZ+0x32420], R0 ;  /* 0x03242000020075a7 */ /* 0x000ee6000800017f */
[----:B-1-3--:R-:W-:Y:S05]  /*153d0*/  @!P0 BRA `(.L_x_10589) ;  /* 0x00000060000c8947 */ /* 0x00afea0003800000 */
.L_x_10768:
[----:B------:R-:W-:Y:S05]  /*153e0*/  BSYNC B0 ;  /* 0x0000000000007941 */ /* 0x000fea0003800000 */
.L_x_10588:
[----:B-1----:R-:W3:Y:S01]  /*153f0*/  LDL R2, [R1+0x18] ;  /* 0x0000180001027983 */ /* 0x002ee20000100800 */
[----:B------:R-:W-:Y:S01]  /*15400*/  BSSY B0, `(.L_x_10590) ;  /* 0x0000063000007945 */ /* 0x000fe20003800000 */
[----:B---3--:R-:W-:-:S13]  /*15410*/  LOP3.LUT P0, RZ, R2, 0x1, RZ, 0xc0, !PT ;  /* 0x0000000102ff7812 */ /* 0x008fda000780c0ff */
[----:B------:R-:W-:Y:S05]  /*15420*/  @!P0 BRA `(.L_x_10591) ;  /* 0x0000000400808947 */ /* 0x000fea0003800000 */
[----:B------:R-:W3:Y:S04]  /*15430*/  LDL R2, [R1+0x4] ;  /* 0x0000040001027983 */ /* 0x000ee80000100800 */
[----:B0-----:R-:W2:Y:S01]  /*15440*/  LDL R4, [R1+0x1c] ;  /* 0x00001c0001047983 */ /* 0x001ea20000100800 */
[----:B------:R-:W0:Y:S01]  /*15450*/  S2R R3, SR_TID.X ;  /* 0x0000000000037919 */ /* 0x000e220000002100 */
[----:B---3--:R-:W-:Y:S02]  /*15460*/  IMAD.MOV.U32 R5, RZ, RZ, R2 ;  /* 0x000000ffff057224 */ /* 0x008fe400078e0002 */
[----:B------:R-:W3:Y:S01]  /*15470*/  LDL R2, [R1+0x8] ;  /* 0x0000080001027983 */ /* 0x000ee20000100800 */
[----:B--2---:R-:W-:Y:S01]  /*15480*/  SHF.L.U32 R0, R4, 0x1f, RZ ;  /* 0x0000001f04007819 */ /* 0x004fe200000006ff */
[----:B------:R-:W-:Y:S01]  /*15490*/  BSSY B1, `(.L_x_10592) ;  /* 0x0000006000017945 */ /* 0x000fe20003800000 */
[----:B0-----:R-:W-:-:S04]  /*154a0*/  LOP3.LUT R3, R3, 0x7f, RZ, 0xc0, !PT ;  /* 0x0000007f03037812 */ /* 0x001fc800078ec0ff */
[----:B------:R-:W-:Y:S02]  /*154b0*/  ISETP.NE.AND P1, PT, R3, RZ, PT ;  /* 0x000000ff0300720c */ /* 0x000fe40003f25270 */
[----:B---3--:R-:W-:-:S04]  /*154c0*/  LEA R2, R2, R5, 0x3 ;  /* 0x0000000502027211 */ /* 0x008fc800078e18ff */
[----:B------:R-:W0:Y:S02]  /*154d0*/  SYNCS.PHASECHK.TRANS64.TRYWAIT P0, [R2+URZ+0x32460], R0 ;  /* 0x03246000020075a7 */ /* 0x000e24000800017f */
[----:B0-----:R-:W-:Y:S05]  /*154e0*/  @!P0 BRA `(.L_x_10593) ;  /* 0x0000005c00e08947 */ /* 0x001fea0003800000 */
.L_x_10769:
[----:B------:R-:W-:Y:S05]  /*154f0*/  BSYNC B1 ;  /* 0x0000000000017941 */ /* 0x000fea0003800000 */
.L_x_10592:
        /* <DEDUP_REMOVED lines=9> */
.L_x_10595:
[----:B------:R-:W-:Y:S05]  /*15590*/  BSYNC B1 ;  /* 0x0000000000017941 */ /* 0x000fea0003800000 */
.L_x_10594:
        /* <DEDUP_REMOVED lines=14> */
.L_x_10596:
        /* <DEDUP_REMOVED lines=16> */
.L_x_10597:
        /* <DEDUP_REMOVED lines=16> */
.L_x_10598:
        /* <DEDUP_REMOVED lines=16> */
.L_x_10599:
        /* <DEDUP_REMOVED lines=11> */
.L_x_10591:
[----:B------:R-:W-:Y:S05]  /*15a30*/  BSYNC B0 ;  /* 0x0000000000007941 */ /* 0x000fea0003800000 */
.L_x_10590:
[----:B0-----:R-:W3:Y:S01]  /*15a40*/  LDL.LU R4, [R1+0x7c] ;  /* 0x00007c0001047983 */ /* 0x001ee20000300800 */
[----:B------:R-:W-:Y:S01]  /*15a50*/  BSSY B0, `(.L_x_10600) ;  /* 0x000020f000007945 */ /* 0x000fe20003800000 */
[----:B---3--:R-:W-:-:S13]  /*15a60*/  ISETP.GE.AND P0, PT, R4, 0x61, PT ;  /* 0x000000610400780c */ /* 0x008fda0003f06270 */
        /* <DEDUP_REMOVED lines=48> */
.L_x_10606:
        /* <DEDUP_REMOVED lines=9> */
.L_x_10770:
[----:B------:R-:W-:Y:S05]  /*15e00*/  BSYNC B3 ;  /* 0x0000000000037941 */ /* 0x000fea0003800000 */
.L_x_10607:
        /* <DEDUP_REMOVED lines=9> */
.L_x_10610:
[----:B------:R-:W-:Y:S05]  /*15ea0*/  BSYNC B3 ;  /* 0x0000000000037941 */ /* 0x000fea0003800000 */
.L_x_10609:
        /* <DEDUP_REMOVED lines=14> */
.L_x_10611:
        /* <DEDUP_REMOVED lines=14> */
.L_x_10771:
[----:B------:R-:W-:Y:S05]  /*16070*/  BSYNC B3 ;  /* 0x0000000000037941 */ /* 0x000fea0003800000 */
.L_x_10612:
        /* <DEDUP_REMOVED lines=11> */
.L_x_10615:
[----:B------:R-:W-:Y:S05]  /*16130*/  BSYNC B3 ;  /* 0x0000000000037941 */ /* 0x000fea0003800000 */
.L_x_10614:
        /* <DEDUP_REMOVED lines=11> */
.L_x_10616:
        /* <DEDUP_REMOVED lines=16> */
.L_x_10617:
        /* <DEDUP_REMOVED lines=16> */
.L_x_10618:
        /* <DEDUP_REMOVED lines=16> */
.L_x_10619:
        /* <DEDUP_REMOVED lines=11> */
.L_x_10605:
[----:B------:R-:W-:Y:S05]  /*165a0*/  BSYNC B1 ;  /* 0x0000000000017941 */ /* 0x000fea0003800000 */
.L_x_10604:
[----:B------:R-:W2:Y:S02]  /*165b0*/  LDL.LU R4, [R1+0x38] ;  /* 0x0000380001047983 */ /* 0x000ea40000300800 */
[----:B--2---:R-:W-:-:S07]  /*165c0*/  VIADD R0, R4, 0xfffffffd ;  /* 0xfffffffd04007836 */ /* 0x004fce0000000000 */
.L_x_10603:
[----:B------:R-:W-:Y:S05]  /*165d0*/  BSYNC B2 ;  /* 0x0000000000027941 */ /* 0x000fea0003800000 */
.L_x_10602:
[----:B------:R-:W2:Y:S01]  /*165e0*/  LDL.LU R2, [R1+0x3c] ;  /* 0x00003c0001027983 */ /* 0x000ea20000300800 */
[----:B------:R-:W-:-:S05]  /*165f0*/  IMAD.MOV R6, RZ, RZ, -R6 ;  /* 0x000000ffff067224 */ /* 0x000fca00078e0a06 */
[----:B--2---:R-:W-:-:S13]  /*16600*/  ISETP.NE.AND P0, PT, R2, R6, PT ;  /* 0x000000060200720c */ /* 0x004fda0003f05270 */
[----:B------:R-:W-:Y:S05]  /*16610*/  @!P0 BRA `(.L_x_10601) ;  /* 0x0000001400488947 */ /* 0x000fea0003800000 */
.L_x_10652:
        /* <DEDUP_REMOVED lines=37> */
.L_x_10622:
        /* <DEDUP_REMOVED lines=9> */
.L_x_10772:
[----:B------:R-:W-:Y:S05]  /*16900*/  BSYNC B2 ;  /* 0x0000000000027941 */ /* 0x000fea0003800000 */
.L_x_10623:
        /* <DEDUP_REMOVED lines=9> */
.L_x_10626:
[----:B------:R-:W-:Y:S05]  /*169a0*/  BSYNC B2 ;  /* 0x0000000000027941 */ /* 0x000fea0003800000 */
.L_x_10625:
        /* <DEDUP_REMOVED lines=10> */
[----:B---3--:R-:W-:-:S03]  /*16a50*/  IMAD R4, R8, 0x60, R4 ;  /* 0x0000006008047824 */ /* 0x008fc600078e0204 */
[----:B------:R-:W-:Y:S01]  /*16a60*/  IADD3 R5, R5, 0x1c400, RZ ;  /* 0x0001c40005057810 */ /* 0x000fe20007ffe0ff */
[----:B------:R-:W-:-:S07]  /*16a70*/  VIADD R8, R3, 0x32430 ;  /* 0x0003243003087836 */ /* 0x000fce0000000000 */
.L_x_10627:
        /* <DEDUP_REMOVED lines=14> */
.L_x_10773:
[----:B------:R-:W-:Y:S05]  /*16b60*/  BSYNC B2 ;  /* 0x0000000000027941 */ /* 0x000fea0003800000 */
.L_x_10628:
        /* <DEDUP_REMOVED lines=11> */
.L_x_10631:
[----:B------:R-:W-:Y:S05]  /*16c20*/  BSYNC B2 ;  /* 0x0000000000027941 */ /* 0x000fea0003800000 */
.L_x_10630:
        /* <DEDUP_REMOVED lines=10> */
.L_x_10632:
        /* <DEDUP_REMOVED lines=16> */
.L_x_10633:
        /* <DEDUP_REMOVED lines=16> */
.L_x_10634:
        /* <DEDUP_REMOVED lines=16> */
.L_x_10635:
        /* <DEDUP_REMOVED lines=11> */
.L_x_10621:
[----:B------:R-:W-:Y:S05]  /*17080*/  BSYNC B1 ;  /* 0x0000000000017941 */ /* 0x000fea0003800000 */
.L_x_10620:
        /* <DEDUP_REMOVED lines=36> */
.L_x_10638:
        /* <DEDUP_REMOVED lines=9> */
.L_x_10774:
[----:B------:R-:W-:Y:S05]  /*17360*/  BSYNC B2 ;  /* 0x0000000000027941 */ /* 0x000fea0003800000 */
.L_x_10639:
        /* <DEDUP_REMOVED lines=9> */
.L_x_10642:
[----:B------:R-:W-:Y:S05]  /*17400*/  BSYNC B2 ;  /* 0x0000000000027941 */ /* 0x000fea0003800000 */
.L_x_10641:
        /* <DEDUP_REMOVED lines=14> */
.L_x_10643:
        /* <DEDUP_REMOVED lines=14> */
.L_x_10775:
[----:B------:R-:W-:Y:S05]  /*175d0*/  BSYNC B2 ;  /* 0x0000000000027941 */ /* 0x000fea0003800000 */
.L_x_10644:
        /* <DEDUP_REMOVED lines=11> */
.L_x_10647:
[----:B------:R-:W-:Y:S05]  /*17690*/  BSYNC B2 ;  /* 0x0000000000027941 */ /* 0x000fea0003800000 */
.L_x_10646:
        /* <DEDUP_REMOVED lines=11> */
.L_x_10648:
        /* <DEDUP_REMOVED lines=16> */
.L_x_10649:
        /* <DEDUP_REMOVED lines=16> */
.L_x_10650:
        /* <DEDUP_REMOVED lines=16> */
.L_x_10651:
        /* <DEDUP_REMOVED lines=11> */
.L_x_10637:
[----:B------:R-:W-:Y:S05]  /*17b00*/  BSYNC B1 ;  /* 0x0000000000017941 */ /* 0x000fea0003800000 */
.L_x_10636:
[C---:B------:R-:W-:Y:S01]  /*17b10*/  ISETP.GT.AND P0, PT, R0.reuse, 0x1, PT ;  /* 0x000000010000780c */ /* 0x040fe20003f04270 */
[----:B------:R-:W-:-:S12]  /*17b20*/  VIADD R0, R0, 0xfffffffe ;  /* 0xfffffffe00007836 */ /* 0x000fd80000000000 */
[----:B------:R-:W-:Y:S05]  /*17b30*/  @P0 BRA `(.L_x_10652) ;  /* 0xffffffe800b80947 */ /* 0x000fea000383ffff */
.L_x_10601:
[----:B------:R-:W-:Y:S05]  /*17b40*/  BSYNC B0 ;  /* 0x0000000000007941 */ /* 0x000fea0003800000 */
.L_x_10600:
[----:B------:R-:W3:Y:S04]  /*17b50*/  LDL.LU R4, [R1+0x8] ;  /* 0x0000080001047983 */ /* 0x000ee80000300800 */
[----:B------:R-:W2:Y:S01]  /*17b60*/  LDL.LU R3, [R1+0x1c] ;  /* 0x00001c0001037983 */ /* 0x000ea20000300800 */
[----:B------:R-:W1:Y:S01]  /*17b70*/  S2R R2, SR_TID.X ;  /* 0x0000000000027919 */ /* 0x000e620000002100 */
[----:B------:R-:W-:Y:S01]  /*17b80*/  BSSY B0, `(.L_x_10653) ;  /* 0x0000015000007945 */ /* 0x000fe20003800000 */
[----:B-1----:R-:W-:-:S04]  /*17b90*/  LOP3.LUT R2, R2, 0x7f, RZ, 0xc0, !PT ;  /* 0x0000007f02027812 */ /* 0x002fc800078ec0ff */
[----:B------:R-:W-:Y:S01]  /*17ba0*/  ISETP.NE.AND P1, PT, R2, RZ, PT ;  /* 0x000000ff0200720c */ /* 0x000fe20003f25270 */
[----:B---3--:R-:W-:-:S05]  /*17bb0*/  VIADD R0, R4, 0x1 ;  /* 0x0000000104007836 */ /* 0x008fca0000000000 */
        /* <DEDUP_REMOVED lines=16> */
[----:B--2---:R-:W-:-:S07]  /*17cc0*/  IADD3 R16, R3, UR36, R2 ;  /* 0x0000002403107c10 */ /* 0x004fce000fffe002 */
.L_x_10654:
[----:B------:R-:W-:Y:S05]  /*17cd0*/  BSYNC B0 ;  /* 0x0000000000007941 */ /* 0x000fea0003800000 */
.L_x_10653:
[----:B------:R-:W-:-:S05]  /*17ce0*/  SEL R0, R0, RZ, P0 ;  /* 0x000000ff00007207 */ /* 0x000fca0000000000 */
[----:B------:R2:W-:Y:S02]  /*17cf0*/  STL [R1+0x8], R0 ;  /* 0x0000080001007387 */ /* 0x0005e40000100800 */
.L_x_10566:
[----:B------:R-:W-:Y:S05]  /*17d00*/  BSYNC B7 ;  /* 0x0000000000077941 */ /* 0x000fea0003800000 */
.L_x_10564:
        /* <DEDUP_REMOVED lines=13> */
.L_x_10655:
        /* <DEDUP_REMOVED lines=35> */
[----:B------:R0:W1:Y:S02]  /*18010*/  SHFL.IDX PT, R6, R3, 0x1f, 0x1f ;  /* 0x03e01f0003067f89 */ /* 0x00006400000e0000 */
.L_x_10785:
[----:B------:R-:W-:Y:S02]  /*18020*/  ULDC UR4, c[0x0][0xd38] ;  /* 0x00034e0000047ab9 */ /* 0x000fe40000000800 */
[----:B------:R-:W-:-:S04]  /*18030*/  IMAD.U32 R16, RZ, RZ, UR4 ;  /* 0x00000004ff107e24 */ /* 0x000fc8000f8e00ff */
[----:B-1----:R-:W-:-:S04]  /*18040*/  IMAD R6, R6, R16, RZ ;  /* 0x0000001006067224 */ /* 0x002fc800078e02ff */
[----:B------:R-:W-:-:S05]  /*18050*/  IMAD.IADD R4, R4, 0x1, R6 ;  /* 0x0000000104047824 */ /* 0x000fca00078e0206 */
[----:B------:R-:W-:-:S13]  /*18060*/  ISETP.GT.AND P6, PT, R4, R0, PT ;  /* 0x000000000400720c */ /* 0x000fda0003fc4270 */
[----:B------:R-:W-:Y:S05]  /*18070*/  @P6 BRA `(.L_x_10658) ;  /* 0x00000000009c6947 */ /* 0x000fea0003800000 */
.L_x_10663:
        /* <DEDUP_REMOVED lines=14> */
.L_x_10661:
[----:B------:R-:W-:Y:S05]  /*18160*/  BSYNC B0 ;  /* 0x0000000000007941 */ /* 0x000fea0003800000 */
.L_x_10660:
        /* <DEDUP_REMOVED lines=18> */
.L_x_10793:
[----:B------:R-:W-:Y:S02]  /*18290*/  ULDC UR4, c[0x0][0xd38] ;  /* 0x00034e0000047ab9 */ /* 0x000fe40000000800 */
[----:B------:R-:W-:-:S04]  /*182a0*/  IMAD.U32 R16, RZ, RZ, UR4 ;  /* 0x00000004ff107e24 */ /* 0x000fc8000f8e00ff */
[----:B-1----:R-:W-:-:S04]  /*182b0*/  IMAD R6, R6, R16, RZ ;  /* 0x0000001006067224 */ /* 0x002fc800078e02ff */
[----:B------:R-:W-:-:S05]  /*182c0*/  IMAD.IADD R4, R6, 0x1, R4 ;  /* 0x0000000106047824 */ /* 0x000fca00078e0204 */
[----:B------:R-:W-:-:S13]  /*182d0*/  ISETP.GT.AND P6, PT, R4, R0, PT ;  /* 0x000000000400720c */ /* 0x000fda0003fc4270 */
[----:B------:R-:W-:Y:S05]  /*182e0*/  @!P6 BRA `(.L_x_10663) ;  /* 0xfffffffc0064e947 */ /* 0x000fea000383ffff */
.L_x_10658:
        /* <DEDUP_REMOVED lines=8> */
.L_x_10797:
[----:B------:R-:W-:Y:S01]  /*18370*/  ISETP.NE.AND P0, PT, R5, RZ, PT ;  /* 0x000000ff0500720c */ /* 0x000fe20003f05270 */
[----:B-1----:R-:W-:-:S12]  /*18380*/  IMAD.MOV.U32 R2, RZ, RZ, RZ ;  /* 0x000000ffff027224 */ /* 0x002fd800078e00ff */
[----:B------:R-:W-:Y:S05]  /*18390*/  @!P0 BRA `(.L_x_10665) ;  /* 0x0000000000108947 */ /* 0x000fea0003800000 */
[----:B------:R-:W-:Y:S01]  /*183a0*/  UMOV UR4, 0xffffffff ;  /* 0xffffffff00047882 */ /* 0x000fe20000000000 */
[----:B------:R-:W-:Y:S02]  /*183b0*/  VIADD R12, R4, 0xffffffff ;  /* 0xffffffff040c7836 */ /* 0x000fe40000000000 */
[----:B------:R-:W-:Y:S05]  /*183c0*/  BRA.DIV UR4, `(.L_x_10666) ;  /* 0x0000003e04107947 */ /* 0x000fea000b800000 */
[----:B------:R1:W3:Y:S02]  /*183d0*/  SHFL.IDX PT, R2, R3, R12, 0x1f ;  /* 0x00001f0c03027589 */ /* 0x0002e400000e0000 */
.L_x_10665:
        /* <DEDUP_REMOVED lines=31> */
.L_x_10659:
[----:B------:R-:W-:Y:S01]  /*185d0*/  UMOV UR4, URZ ;  /* 0x0000003f00047c82 */ /* 0x000fe20008000000 */
[----:B------:R-:W-:Y:S01]  /*185e0*/  UMOV UR5, URZ ;  /* 0x0000003f00057c82 */ /* 0x000fe20008000000 */
[----:B------:R-:W-:Y:S01]  /*185f0*/  ULDC UR6, c[0x0][0xd3c] ;  /* 0x00034f0000067ab9 */ /* 0x000fe20000000800 */
[----:B------:R-:W-:Y:S02]  /*18600*/  IMAD.MOV.U32 R16, RZ, RZ, R0 ;  /* 0x000000ffff107224 */ /* 0x000fe400078e0000 */
[----:B------:R-:W-:Y:S02]  /*18610*/  IMAD.U32 R17, RZ, RZ, UR4 ;  /* 0x00000004ff117e24 */ /* 0x000fe4000f8e00ff */
[----:B------:R-:W-:Y:S02]  /*18620*/  IMAD.U32 R18, RZ, RZ, UR5 ;  /* 0x00000005ff127e24 */ /* 0x000fe4000f8e00ff */
[----:B------:R-:W-:-:S07]  /*18630*/  IMAD.U32 R19, RZ, RZ, UR6 ;  /* 0x00000006ff137e24 */ /* 0x000fce000f8e00ff */
.L_x_10667:
        /* <DEDUP_REMOVED lines=12> */
.L_x_10656:
[----:B------:R-:W-:Y:S02]  /*18700*/  ULDC UR4, c[0x0][0xd3c] ;  /* 0x00034f0000047ab9 */ /* 0x000fe40000000800 */
[----:B---3--:R-:W-:-:S13]  /*18710*/  ISETP.GE.AND P0, PT, R19, UR4, PT ;  /* 0x0000000413007c0c */ /* 0x008fda000bf06270 */
[----:B------:R-:W-:Y:S05]  /*18720*/  @!P0 BRA `(.L_x_10668) ;  /* 0xffffff8c00148947 */ /* 0x000fea000383ffff */
[----:B------:R-:W-:Y:S05]  /*18730*/  BSYNC B8 ;  /* 0x0000000000087941 */ /* 0x000fea0003800000 */
.L_x_10522:
        /* <DEDUP_REMOVED lines=12> */
.L_x_10800:
[----:B------:R-:W-:Y:S05]  /*18800*/  BSYNC B0 ;  /* 0x0000000000007941 */ /* 0x000fea0003800000 */
.L_x_10669:
[----:B------:R-:W-:-:S03]  /*18810*/  UMOV UR4, 0xffffffff ;  /* 0xffffffff00047882 */ /* 0x000fc60000000000 */
[----:B------:R-:W-:Y:S05]  /*18820*/  BRA.DIV UR4, `(.L_x_10671) ;  /* 0x0000003a04347947 */ /* 0x000fea000b800000 */
[----:B------:R-:W1:Y:S02]  /*18830*/  S2R R2, SR_TID.X ;  /* 0x0000000000027919 */ /* 0x000e640000002100 */
[----:B-1----:R-:W-:-:S04]  /*18840*/  SHF.R.U32.HI R2, RZ, 0x5, R2 ;  /* 0x00000005ff027819 */ /* 0x002fc80000011602 */
[----:B------:R-:W-:-:S05]  /*18850*/  LOP3.LUT R2, R2, 0x3, RZ, 0xc0, !PT ;  /* 0x0000000302027812 */ /* 0x000fca00078ec0ff */
[----:B------:R1:W2:Y:S02]  /*18860*/  SHFL.IDX PT, R14, R2, RZ, 0x1f ;  /* 0x00001fff020e7589 */ /* 0x0002a400000e0000 */
.L_x_10803:
[----:B--2---:R-:W-:-:S13]  /*18870*/  ISETP.NE.AND P0, PT, R14, RZ, PT ;  /* 0x000000ff0e00720c */ /* 0x004fda0003f05270 */
[----:B------:R-:W-:Y:S05]  /*18880*/  @P0 BRA `(.L_x_10377) ;  /* 0x0000000000940947 */ /* 0x000fea0003800000 */
[----:B------:R-:W-:-:S03]  /*18890*/  UMOV UR4, 0xffffffff ;  /* 0xffffffff00047882 */ /* 0x000fc60000000000 */
[----:B------:R-:W-:Y:S05]  /*188a0*/  BRA.DIV UR4, `(.L_x_10672) ;  /* 0x0000003a04487947 */ /* 0x000fea000b800000 */
[----:B------:R-:W-:-:S13]  /*188b0*/  ELECT P6, URZ, PT ;  /* 0x00000000003f782f */ /* 0x000fda00038c0000 */
.L_x_10806:
[----:B------:R-:W-:Y:S05]  /*188c0*/  @!P6 BRA `(.L_x_10377) ;  /* 0x000000000084e947 */ /* 0x000fea0003800000 */
[----:B-1----:R-:W2:Y:S02]  /*188d0*/  LDL.LU R2, [R1+0x84] ;  /* 0x0000840001027983 */ /* 0x002ea40000300800 */
[----:B--2---:R-:W-:-:S04]  /*188e0*/  LOP3.LUT R2, R2, 0x2, RZ, 0xfc, !PT ;  /* 0x0000000202027812 */ /* 0x004fc800078efcff */
[----:B------:R-:W-:-:S13]  /*188f0*/  ISETP.NE.AND P2, PT, R2, 0x3, PT ;  /* 0x000000030200780c */ /* 0x000fda0003f45270 */
[----:B------:R-:W-:Y:S05]  /*18900*/  @!P2 BRA `(.L_x_10673) ;  /* 0x000000000004a947 */ /* 0x000fea0003800000 */
[----:B------:R-:W-:Y:S01]  /*18910*/  BPT.TRAP 0x1 ;  /* 0x000000040000795c */ /* 0x000fe20000300000 */
.L_x_10673:
        /* <DEDUP_REMOVED lines=14> */
.L_x_10807:
[----:B------:R-:W1:Y:S02]  /*18a00*/  SYNCS.PHASECHK.TRANS64.TRYWAIT P0, [R7+URZ], R2 ;  /* 0x00000002070075a7 */ /* 0x000e64000800017f */
[----:B-1----:R-:W-:Y:S05]  /*18a10*/  @!P0 BRA `(.L_x_10675) ;  /* 0x0000003800208947 */ /* 0x002fea0003800000 */
.L_x_10808:
[----:B------:R-:W-:Y:S05]  /*18a20*/  @!P2 BRA `(.L_x_10676) ;  /* 0x000000000004a947 */ /* 0x000fea0003800000 */
[----:B------:R-:W-:Y:S01]  /*18a30*/  BPT.TRAP 0x1 ;  /* 0x000000040000795c */ /* 0x000fe20000300000 */
.L_x_10676:
[----:B------:R-:W2:Y:S01]  /*18a40*/  LDL.LU R4, [R1+0x8] ;  /* 0x0000080001047983 */ /* 0x000ea20000300800 */
[----:B------:R-:W-:-:S05]  /*18a50*/  IADD3 R0, R0, 0x32460, RZ ;  /* 0x0003246000007810 */ /* 0x000fca0007ffe0ff */
[----:B--2---:R-:W-:-:S04]  /*18a60*/  IMAD R4, R4, 0x8, R0 ;  /* 0x0000000804047824 */ /* 0x004fc800078e0200 */
[----:B------:R-:W2:Y:S02]  /*18a70*/  SYNCS.PHASECHK.TRANS64.TRYWAIT P0, [R4+URZ], R5 ;  /* 0x00000005040075a7 */ /* 0x000ea4000800017f */
[----:B--2---:R-:W-:Y:S05]  /*18a80*/  @!P0 BRA `(.L_x_10677) ;  /* 0x0000003800188947 */ /* 0x004fea0003800000 */
.L_x_10809:
[----:B------:R-:W-:-:S07]  /*18a90*/  IMAD R3, R3, 0x8, R0 ;  /* 0x0000000803037824 */ /* 0x000fce00078e0200 */
.L_x_10678:
[----:B---3--:R3:W0:Y:S02]  /*18aa0*/  SYNCS.PHASECHK.TRANS64.TRYWAIT P0, [R3+URZ], R2 ;  /* 0x00000002030075a7 */ /* 0x008624000800017f */
[----:B0-----:R-:W-:Y:S05]  /*18ab0*/  @!P0 NANOSLEEP.SYNCS 0x989680 ;  /* 0x009896800000895d */ /* 0x001fea0003900000 */
[----:B------:R-:W0:Y:S02]  /*18ac0*/  @!P0 SYNCS.PHASECHK.TRANS64 P0, [R3+URZ], R2 ;  /* 0x00000002030085a7 */ /* 0x000e24000800007f */
[----:B0-----:R-:W-:Y:S05]  /*18ad0*/  @!P0 BRA `(.L_x_10678) ;  /* 0xfffffffc00f08947 */ /* 0x001fea000383ffff */
.L_x_10377:
[----:B------:R-:W-:Y:S05]  /*18ae0*/  BSYNC B9 ;  /* 0x0000000000097941 */ /* 0x000fea0003800000 */
.L_x_10374:
[----:B------:R-:W-:Y:S05]  /*18af0*/  EXIT ;  /* 0x000000000000794d */ /* 0x000fea0003800000 */
.L_x_10395:
[----:B0-----:R0:W1:Y:S02]  /*18b00*/  SYNCS.PHASECHK.TRANS64.TRYWAIT P6, [R94+URZ+0x32490], R108 ;  /* 0x0324906c5e0075a7 */ /* 0x00106400080c017f */
[----:B-1----:R-:W-:Y:S05]  /*18b10*/  @!P6 NANOSLEEP.SYNCS 0x989680 ;  /* 0x009896800000e95d */ /* 0x002fea0003900000 */
[----:B------:R-:W1:Y:S02]  /*18b20*/  @!P6 SYNCS.PHASECHK.TRANS64 P6, [R94+URZ+0x32490], R108 ;  /* 0x0324906c5e00e5a7 */ /* 0x000e6400080c007f */
[----:B-1----:R-:W-:Y:S05]  /*18b30*/  @!P6 BRA `(.L_x_10395) ;  /* 0xfffffffc00f0e947 */ /* 0x002fea000383ffff */
[----:B------:R-:W-:Y:S05]  /*18b40*/  BRA `(.L_x_10679) ;  /* 0xfffffea000007947 */ /* 0x000fea000383ffff */
.L_x_10413:
[----:B0-----:R0:W1:Y:S02]  /*18b50*/  SYNCS.PHASECHK.TRANS64.TRYWAIT P5, [R94+URZ+0x32490], R108 ;  /* 0x0324906c5e0075a7 */ /* 0x00106400080a017f */
[----:B-1----:R-:W-:Y:S05]  /*18b60*/  @!P5 NANOSLEEP.SYNCS 0x989680 ;  /* 0x009896800000d95d */ /* 0x002fea0003900000 */
[----:B------:R-:W1:Y:S02]  /*18b70*/  @!P5 SYNCS.PHASECHK.TRANS64 P5, [R94+URZ+0x32490], R108 ;  /* 0x0324906c5e00d5a7 */ /* 0x000e6400080a007f */
[----:B-1----:R-:W-:Y:S05]  /*18b80*/  @!P5 BRA `(.L_x_10413) ;  /* 0xfffffffc00f0d947 */ /* 0x002fea000383ffff */
[----:B------:R-:W-:Y:S05]  /*18b90*/  BRA `(.L_x_10680) ;  /* 0xfffffeb000487947 */ /* 0x000fea000383ffff */
.L_x_10422:
[----:B0-----:R0:W1:Y:S02]  /*18ba0*/  SYNCS.PHASECHK.TRANS64.TRYWAIT P4, [R94+URZ+0x32490], R108 ;  /* 0x0324906c5e0075a7 */ /* 0x001064000808017f */
[----:B-1----:R-:W-:Y:S05]  /*18bb0*/  @!P4 NANOSLEEP.SYNCS 0x989680 ;  /* 0x009896800000c95d */ /* 0x002fea0003900000 */
[----:B------:R-:W1:Y:S02]  /*18bc0*/  @!P4 SYNCS.PHASECHK.TRANS64 P4, [R94+URZ+0x32490], R108 ;  /* 0x0324906c5e00c5a7 */ /* 0x000e64000808007f */
[----:B-1----:R-:W-:Y:S05]  /*18bd0*/  @!P4 BRA `(.L_x_10422) ;  /* 0xfffffffc00f0c947 */ /* 0x002fea000383ffff */
[----:B------:R-:W-:Y:S05]  /*18be0*/  BRA `(.L_x_10681) ;  /* 0xfffffec000307947 */ /* 0x000fea000383ffff */
.L_x_10428:
[----:B-1----:R1:W2:Y:S02]  /*18bf0*/  SYNCS.PHASECHK.TRANS64.TRYWAIT P3, [R94+URZ+0x324b0], R108 ;  /* 0x0324b06c5e0075a7 */ /* 0x0022a4000806017f */
[----:B--2---:R-:W-:Y:S05]  /*18c00*/  @!P3 NANOSLEEP.SYNCS 0x989680 ;  /* 0x009896800000b95d */ /* 0x004fea0003900000 */
[----:B------:R-:W2:Y:S02]  /*18c10*/  @!P3 SYNCS.PHASECHK.TRANS64 P3, [R94+URZ+0x324b0], R108 ;  /* 0x0324b06c5e00b5a7 */ /* 0x000ea4000806007f */
[----:B--2---:R-:W-:Y:S05]  /*18c20*/  @!P3 BRA `(.L_x_10428) ;  /* 0xfffffffc00f0b947 */ /* 0x004fea000383ffff */
[----:B------:R-:W-:Y:S05]  /*18c30*/  BRA `(.L_x_10682) ;  /* 0xfffffec000bc7947 */ /* 0x000fea000383ffff */
.L_x_10436:
        /* <DEDUP_REMOVED lines=8> */
.L_x_10684:
[----:B------:R-:W-:Y:S05]  /*18cc0*/  BSYNC B0 ;  /* 0x0000000000007941 */ /* 0x000fea0003800000 */
.L_x_10683:
[----:B------:R-:W-:Y:S05]  /*18cd0*/  BRA `(.L_x_10685) ;  /* 0xfffffecc006c7947 */ /* 0x000fea000383ffff */
.L_x_10448:
        /* <DEDUP_REMOVED lines=8> */
.L_x_10687:
[----:B------:R-:W-:Y:S05]  /*18d60*/  BSYNC B1 ;  /* 0x0000000000017941 */ /* 0x000fea0003800000 */
.L_x_10686:
        /* <DEDUP_REMOVED lines=8> */
.L_x_10688:
[----:B------:R-:W-:Y:S02]  /*18df0*/  IMAD.MOV.U32 R13, RZ, RZ, R27 ;  /* 0x000000ffff0d7224 */ /* 0x000fe400078e001b */
[----:B------:R-:W-:-:S07]  /*18e00*/  IMAD.MOV.U32 R3, RZ, RZ, R14 ;  /* 0x000000ffff037224 */ /* 0x000fce00078e000e */
[----:B------:R-:W-:Y:S05]  /*18e10*/  WARPSYNC.COLLECTIVE R15, `(.L_x_10689) ;  /* 0x000000000f087348 */ /* 0x000fea0003c00000 */
[----:B------:R0:W1:Y:S02]  /*18e20*/  SHFL.IDX P6, R14, R13, R12, R11 ;  /* 0x0000000c0d0e7389 */ /* 0x00006400000c000b */
[----:B01----:R-:W-:Y:S01]  /*18e30*/  ENDCOLLECTIVE ;  /* 0x000000000000791b */ /* 0x003fe20003800000 */
.L_x_10689:
[----:B------:R-:W-:Y:S02]  /*18e40*/  IMAD.MOV.U32 R13, RZ, RZ, R26 ;  /* 0x000000ffff0d7224 */ /* 0x000fe400078e001a */
[----:B------:R-:W-:-:S07]  /*18e50*/  IMAD.MOV.U32 R4, RZ, RZ, R14 ;  /* 0x000000ffff047224 */ /* 0x000fce00078e000e */
[----:B------:R-:W-:Y:S05]  /*18e60*/  WARPSYNC.COLLECTIVE R15, `(.L_x_10690) ;  /* 0x000000000f087348 */ /* 0x000fea0003c00000 */
[----:B------:R0:W1:Y:S02]  /*18e70*/  SHFL.IDX P6, R14, R13, R12, R11 ;  /* 0x0000000c0d0e7389 */ /* 0x00006400000c000b */
[----:B01----:R-:W-:Y:S01]  /*18e80*/  ENDCOLLECTIVE ;  /* 0x000000000000791b */ /* 0x003fe20003800000 */
.L_x_10690:
[----:B------:R-:W-:Y:S05]  /*18e90*/  BRA `(.L_x_10691) ;  /* 0xfffffed000647947 */ /* 0x000fea000383ffff */
.L_x_10452:
[----:B0-----:R0:W1:Y:S02]  /*18ea0*/  SYNCS.PHASECHK.TRANS64.TRYWAIT P0, [R18+URZ+0x32400], R13 ;  /* 0x0324000d120075a7 */ /* 0x001064000800017f */
[----:B-1----:R-:W-:Y:S05]  /*18eb0*/  @!P0 NANOSLEEP.SYNCS 0x989680 ;  /* 0x009896800000895d */ /* 0x002fea0003900000 */
[----:B------:R-:W1:Y:S02]  /*18ec0*/  @!P0 SYNCS.PHASECHK.TRANS64 P0, [R18+URZ+0x32400], R13 ;  /* 0x0324000d120085a7 */ /* 0x000e64000800007f */
[----:B-1----:R-:W-:Y:S05]  /*18ed0*/  @!P0 BRA `(.L_x_10452) ;  /* 0xfffffffc00f08947 */ /* 0x002fea000383ffff */
[----:B------:R-:W-:Y:S05]  /*18ee0*/  BRA `(.L_x_10692) ;  /* 0xfffffed400787947 */ /* 0x000fea000383ffff */
.L_x_10460:
        /* <DEDUP_REMOVED lines=8> */
.L_x_10694:
[----:B------:R-:W-:Y:S05]  /*18f70*/  BSYNC B1 ;  /* 0x0000000000017941 */ /* 0x000fea0003800000 */
.L_x_10693:
        /* <DEDUP_REMOVED lines=8> */
.L_x_10695:
[----:B------:R-:W-:Y:S02]  /*19000*/  IMAD.MOV.U32 R13, RZ, RZ, R27 ;  /* 0x000000ffff0d7224 */ /* 0x000fe400078e001b */
[----:B------:R-:W-:-:S07]  /*19010*/  IMAD.MOV.U32 R3, RZ, RZ, R14 ;  /* 0x000000ffff037224 */ /* 0x000fce00078e000e */
[----:B------:R-:W-:Y:S05]  /*19020*/  WARPSYNC.COLLECTIVE R15, `(.L_x_10696) ;  /* 0x000000000f087348 */ /* 0x000fea0003c00000 */
[----:B------:R0:W1:Y:S02]  /*19030*/  SHFL.IDX P6, R14, R13, R12, R11 ;  /* 0x0000000c0d0e7389 */ /* 0x00006400000c000b */
[----:B01----:R-:W-:Y:S01]  /*19040*/  ENDCOLLECTIVE ;  /* 0x000000000000791b */ /* 0x003fe20003800000 */
.L_x_10696:
[----:B------:R-:W-:Y:S02]  /*19050*/  IMAD.MOV.U32 R13, RZ, RZ, R26 ;  /* 0x000000ffff0d7224 */ /* 0x000fe400078e001a */
[----:B------:R-:W-:-:S07]  /*19060*/  IMAD.MOV.U32 R20, RZ, RZ, R14 ;  /* 0x000000ffff147224 */ /* 0x000fce00078e000e */
[----:B------:R-:W-:Y:S05]  /*19070*/  WARPSYNC.COLLECTIVE R15, `(.L_x_10697) ;  /* 0x000000000f087348 */ /* 0x000fea0003c00000 */
[----:B------:R0:W1:Y:S02]  /*19080*/  SHFL.IDX P6, R14, R13, R12, R11 ;  /* 0x0000000c0d0e7389 */ /* 0x00006400000c000b */
[----:B01----:R-:W-:Y:S01]  /*19090*/  ENDCOLLECTIVE ;  /* 0x000000000000791b */ /* 0x003fe20003800000 */
.L_x_10697:
[----:B------:R-:W-:Y:S05]  /*190a0*/  BRA `(.L_x_10698) ;  /* 0xfffffedc00d87947 */ /* 0x000fea000383ffff */
.L_x_10464:
[----:B0-----:R0:W1:Y:S02]  /*190b0*/  SYNCS.PHASECHK.TRANS64.TRYWAIT P1, [R18+URZ+0x32400], R21 ;  /* 0x03240015120075a7 */ /* 0x001064000802017f */
[----:B-1----:R-:W-:Y:S05]  /*190c0*/  @!P1 NANOSLEEP.SYNCS 0x989680 ;  /* 0x009896800000995d */ /* 0x002fea0003900000 */
[----:B------:R-:W1:Y:S02]  /*190d0*/  @!P1 SYNCS.PHASECHK.TRANS64 P1, [R18+URZ+0x32400], R21 ;  /* 0x03240015120095a7 */ /* 0x000e64000802007f */
[----:B-1----:R-:W-:Y:S05]  /*190e0*/  @!P1 BRA `(.L_x_10464) ;  /* 0xfffffffc00f09947 */ /* 0x002fea000383ffff */
[----:B------:R-:W-:Y:S05]  /*190f0*/  BRA `(.L_x_10699) ;  /* 0xfffffee000b47947 */ /* 0x000fea000383ffff */
.L_x_10470:
[----:B---3--:R3:W0:Y:S02]  /*19100*/  SYNCS.PHASECHK.TRANS64.TRYWAIT P1, [R4+URZ+0x32430], R3 ;  /* 0x03243003040075a7 */ /* 0x008624000802017f */
[----:B0-----:R-:W-:Y:S05]  /*19110*/  @!P1 NANOSLEEP.SYNCS 0x989680 ;  /* 0x009896800000995d */ /* 0x001fea0003900000 */
[----:B------:R-:W0:Y:S02]  /*19120*/  @!P1 SYNCS.PHASECHK.TRANS64 P1, [R4+URZ+0x32430], R3 ;  /* 0x03243003040095a7 */ /* 0x000e24000802007f */
[----:B0-----:R-:W-:Y:S05]  /*19130*/  @!P1 BRA `(.L_x_10470) ;  /* 0xfffffffc00f09947 */ /* 0x001fea000383ffff */
[----:B------:R-:W-:Y:S05]  /*19140*/  BRA `(.L_x_10469) ;  /* 0xfffffeec00c07947 */ /* 0x000fea000383ffff */
.L_x_10472:
[----:B0-----:R0:W4:Y:S02]  /*19150*/  SYNCS.PHASECHK.TRANS64.TRYWAIT P1, [R18+URZ+0x32410], R5 ;  /* 0x03241005120075a7 */ /* 0x001124000802017f */
[----:B----4-:R-:W-:Y:S05]  /*19160*/  @!P1 NANOSLEEP.SYNCS 0x989680 ;  /* 0x009896800000995d */ /* 0x010fea0003900000 */
[----:B------:R-:W4:Y:S02]  /*19170*/  @!P1 SYNCS.PHASECHK.TRANS64 P1, [R18+URZ+0x32410], R5 ;  /* 0x03241005120095a7 */ /* 0x000f24000802007f */
[----:B----4-:R-:W-:Y:S05]  /*19180*/  @!P1 BRA `(.L_x_10472) ;  /* 0xfffffffc00f09947 */ /* 0x010fea000383ffff */
[----:B------:R-:W-:Y:S05]  /*19190*/  BRA `(.L_x_10700) ;  /* 0xfffffef000a87947 */ /* 0x000fea000383ffff */
.L_x_10477:
[----:B------:R0:W0:Y:S02]  /*191a0*/  SYNCS.PHASECHK.TRANS64.TRYWAIT P2, [R4+URZ+0x32450], R3 ;  /* 0x03245003040075a7 */ /* 0x000024000804017f */
[----:B0-----:R-:W-:Y:S05]  /*191b0*/  @!P2 NANOSLEEP.SYNCS 0x989680 ;  /* 0x009896800000a95d */ /* 0x001fea0003900000 */
[----:B------:R-:W0:Y:S02]  /*191c0*/  @!P2 SYNCS.PHASECHK.TRANS64 P2, [R4+URZ+0x32450], R3 ;  /* 0x032450030400a5a7 */ /* 0x000e24000804007f */
[----:B0-----:R-:W-:Y:S05]  /*191d0*/  @!P2 BRA `(.L_x_10477) ;  /* 0xfffffffc00f0a947 */ /* 0x001fea000383ffff */
[----:B------:R-:W-:Y:S05]  /*191e0*/  BRA `(.L_x_10476) ;  /* 0xfffffef000c87947 */ /* 0x000fea000383ffff */
.L_x_10482:
[----:B-1----:R1:W2:Y:S02]  /*191f0*/  SYNCS.PHASECHK.TRANS64.TRYWAIT P3, [R5+URZ+0x32430], R0 ;  /* 0x03243000050075a7 */ /* 0x0022a4000806017f */
[----:B--2---:R-:W-:Y:S05]  /*19200*/  @!P3 NANOSLEEP.SYNCS 0x989680 ;  /* 0x009896800000b95d */ /* 0x004fea0003900000 */
[----:B------:R-:W2:Y:S02]  /*19210*/  @!P3 SYNCS.PHASECHK.TRANS64 P3, [R5+URZ+0x32430], R0 ;  /* 0x032430000500b5a7 */ /* 0x000ea4000806007f */
[----:B--2---:R-:W-:Y:S05]  /*19220*/  @!P3 BRA `(.L_x_10482) ;  /* 0xfffffffc00f0b947 */ /* 0x004fea000383ffff */
[----:B------:R-:W-:Y:S05]  /*19230*/  BRA `(.L_x_10481) ;  /* 0xffffff1400c07947 */ /* 0x000fea000383ffff */
.L_x_10487:
[----:B---3--:R3:W4:Y:S02]  /*19240*/  SYNCS.PHASECHK.TRANS64.TRYWAIT P3, [R5+URZ+0x32450], R0 ;  /* 0x03245000050075a7 */ /* 0x008724000806017f */
[----:B----4-:R-:W-:Y:S05]  /*19250*/  @!P3 NANOSLEEP.SYNCS 0x989680 ;  /* 0x009896800000b95d */ /* 0x010fea0003900000 */
[----:B------:R-:W4:Y:S02]  /*19260*/  @!P3 SYNCS.PHASECHK.TRANS64 P3, [R5+URZ+0x32450], R0 ;  /* 0x032450000500b5a7 */ /* 0x000f24000806007f */
[----:B----4-:R-:W-:Y:S05]  /*19270*/  @!P3 BRA `(.L_x_10487) ;  /* 0xfffffffc00f0b947 */ /* 0x010fea000383ffff */
[----:B------:R-:W-:Y:S05]  /*19280*/  BRA `(.L_x_10486) ;  /* 0xffffff18006c7947 */ /* 0x000fea000383ffff */
.L_x_10502:
[----:B------:R-:W-:Y:S02]  /*19290*/  IMAD.MOV.U32 R13, RZ, RZ, R4 ;  /* 0x000000ffff0d7224 */ /* 0x000fe400078e0004 */
[----:B------:R-:W-:Y:S02]  /*192a0*/  IMAD.MOV.U32 R12, RZ, RZ, RZ ;  /* 0x000000ffff0c7224 */ /* 0x000fe400078e00ff */
[----:B------:R-:W-:Y:S02]  /*192b0*/  IMAD.MOV.U32 R11, RZ, RZ, 0x181f ;  /* 0x0000181fff0b7424 */ /* 0x000fe400078e00ff */
[----:B------:R-:W-:-:S07]  /*192c0*/  IMAD.MOV.U32 R15, RZ, RZ, -0x1 ;  /* 0xffffffffff0f7424 */ /* 0x000fce00078e00ff */
[----:B01----:R-:W-:Y:S05]  /*192d0*/  WARPSYNC.COLLECTIVE R15, `(.L_x_10701) ;  /* 0x000000000f087348 */ /* 0x003fea0003c00000 */
[----:B------:R2:W3:Y:S02]  /*192e0*/  SHFL.IDX P6, R14, R13, R12, R11 ;  /* 0x0000000c0d0e7389 */ /* 0x0004e400000c000b */
[----:B0123--:R-:W-:Y:S01]  /*192f0*/  ENDCOLLECTIVE ;  /* 0x000000000000791b */ /* 0x00ffe20003800000 */
.L_x_10701:
[----:B------:R-:W-:Y:S01]  /*19300*/  MOV R13, R3 ;  /* 0x00000003000d7202 */ /* 0x000fe20000000f00 */
[----:B------:R-:W-:-:S07]  /*19310*/  IMAD.MOV.U32 R0, RZ, RZ, R14 ;  /* 0x000000ffff007224 */ /* 0x000fce00078e000e */
[----:B------:R-:W-:Y:S05]  /*19320*/  WARPSYNC.COLLECTIVE R15, `(.L_x_10702) ;  /* 0x000000000f087348 */ /* 0x000fea0003c00000 */
[----:B------:R0:W1:Y:S02]  /*19330*/  SHFL.IDX P6, R14, R13, R12, R11 ;  /* 0x0000000c0d0e7389 */ /* 0x00006400000c000b */
[----:B01----:R-:W-:Y:S01]  /*19340*/  ENDCOLLECTIVE ;  /* 0x000000000000791b */ /* 0x003fe20003800000 */
.L_x_10702:
[----:B------:R-:W-:Y:S05]  /*19350*/  BRA `(.L_x_10703) ;  /* 0xffffff6c004c7947 */ /* 0x000fea000383ffff */
.L_x_10505:
        /* <DEDUP_REMOVED lines=8> */
.L_x_10705:
[----:B------:R-:W-:Y:S05]  /*193e0*/  BSYNC B1 ;  /* 0x0000000000017941 */ /* 0x000fea0003800000 */
.L_x_10704:
        /* <DEDUP_REMOVED lines=8> */
.L_x_10706:
[----:B------:R-:W-:Y:S05]  /*19470*/  BRA `(.L_x_10707) ;  /* 0xffffff6c00807947 */ /* 0x000fea000383ffff */
.L_x_10508:
        /* <DEDUP_REMOVED lines=8> */
.L_x_10709:
[----:B------:R-:W-:Y:S05]  /*19500*/  BSYNC B1 ;  /* 0x0000000000017941 */ /* 0x000fea0003800000 */
.L_x_10708:
        /* <DEDUP_REMOVED lines=8> */
.L_x_10710:
[----:B------:R-:W-:Y:S05]  /*19590*/  BRA `(.L_x_10711) ;  /* 0xffffff6c00b07947 */ /* 0x000fea000383ffff */
.L_x_10511:
[----:B------:R-:W-:Y:S01]  /*195a0*/  BSSY B1, `(.L_x_10712) ;  /* 0x0000008000017945 */ /* 0x000fe20003800000 */
[----:B0-----:R-:W-:Y:S02]  /*195b0*/  IMAD.MOV.U32 R13, RZ, RZ, R4 ;  /* 0x000000ffff0d7224 */ /* 0x001fe400078e0004 */
[----:B------:R-:W-:Y:S02]  /*195c0*/  IMAD.MOV.U32 R12, RZ, RZ, 0x3 ;  /* 0x00000003ff0c7424 */ /* 0x000fe400078e00ff */
[----:B------:R-:W-:Y:S02]  /*195d0*/  IMAD.MOV.U32 R11, RZ, RZ, 0x181f ;  /* 0x0000181fff0b7424 */ /* 0x000fe400078e00ff */
[----:B------:R-:W-:-:S07]  /*195e0*/  IMAD.MOV.U32 R15, RZ, RZ, -0x1 ;  /* 0xffffffffff0f7424 */ /* 0x000fce00078e00ff */
[----:B-1234-:R-:W-:Y:S05]  /*195f0*/  WARPSYNC.COLLECTIVE R15, `(.L_x_10713) ;  /* 0x000000000f087348 */ /* 0x01efea0003c00000 */
[----:B------:R0:W0:Y:S02]  /*19600*/  SHFL.IDX P6, R14, R13, R12, R11 ;  /* 0x0000000c0d0e7389 */ /* 0x00002400000c000b */
[----:B01234-:R-:W-:Y:S01]  /*19610*/  ENDCOLLECTIVE ;  /* 0x000000000000791b */ /* 0x01ffe20003800000 */
.L_x_10713:
[----:B------:R-:W-:Y:S05]  /*19620*/  BSYNC B1 ;  /* 0x0000000000017941 */ /* 0x000fea0003800000 */
.L_x_10712:
        /* <DEDUP_REMOVED lines=8> */
.L_x_10714:
[----:B------:R-:W-:Y:S05]  /*196b0*/  BRA `(.L_x_10715) ;  /* 0xffffff6c00e07947 */ /* 0x000fea000383ffff */
.L_x_10528:
        /* <DEDUP_REMOVED lines=11> */
.L_x_10717:
[----:B------:R-:W-:Y:S05]  /*19770*/  BSYNC B1 ;  /* 0x0000000000017941 */ /* 0x000fea0003800000 */
.L_x_10716:
[----:B------:R-:W-:Y:S05]  /*19780*/  BRA `(.L_x_10718) ;  /* 0xffffff8000c47947 */ /* 0x000fea000383ffff */
.L_x_10530:
[----:B------:R-:W-:Y:S01]  /*19790*/  BSSY B1, `(.L_x_10719) ;  /* 0x0000006000017945 */ /* 0x000fe20003800000 */
[----:B------:R-:W-:-:S07]  /*197a0*/  IMAD.MOV.U32 R15, RZ, RZ, -0x1 ;  /* 0xffffffffff0f7424 */ /* 0x000fce00078e00ff */
[----:B0-----:R-:W-:Y:S05]  /*197b0*/  WARPSYNC.COLLECTIVE R15, `(.L_x_10720) ;  /* 0x000000000f0c7348 */ /* 0x001fea0003c00000 */
[----:B------:R-:W-:Y:S02]  /*197c0*/  ELECT P6, UR62, PT ;  /* 0x00000000003e782f */ /* 0x000fe400038c0000 */
[----:B------:R-:W-:Y:S01]  /*197d0*/  MOV R14, UR62 ;  /* 0x0000003e000e7c02 */ /* 0x000fe20008000f00 */
[----:B0-----:R-:W-:Y:S10]  /*197e0*/  ENDCOLLECTIVE ;  /* 0x000000000000791b */ /* 0x001ff40003800000 */
.L_x_10720:
[----:B------:R-:W-:Y:S05]  /*197f0*/  BSYNC B1 ;  /* 0x0000000000017941 */ /* 0x000fea0003800000 */
.L_x_10719:
[----:B------:R-:W-:Y:S05]  /*19800*/  BRA `(.L_x_10529) ;  /* 0xffffff8000bc7947 */ /* 0x000fea000383ffff */
.L_x_10532:
[----:B0-----:R-:W2:Y:S02]  /*19810*/  LDL R4, [R1+0x4] ;  /* 0x0000040001047983 */ /* 0x001ea40000100800 */
[----:B--2---:R0:W1:Y:S02]  /*19820*/  SYNCS.PHASECHK.TRANS64.TRYWAIT P0, [R4+URZ+0x32420], R3 ;  /* 0x03242003040075a7 */ /* 0x004064000800017f */
[----:B-1----:R-:W-:Y:S05]  /*19830*/  @!P0 NANOSLEEP.SYNCS 0x989680 ;  /* 0x009896800000895d */ /* 0x002fea0003900000 */
[----:B------:R-:W1:Y:S02]  /*19840*/  @!P0 SYNCS.PHASECHK.TRANS64 P0, [R4+URZ+0x32420], R3 ;  /* 0x03242003040085a7 */ /* 0x000e64000800007f */
[----:B-1----:R-:W-:Y:S05]  /*19850*/  @!P0 BRA `(.L_x_10532) ;  /* 0xfffffffc00ec8947 */ /* 0x002fea000383ffff */
[----:B------:R-:W-:Y:S05]  /*19860*/  BRA `(.L_x_10721) ;  /* 0xffffff8000cc7947 */ /* 0x000fea000383ffff */
.L_x_10536:
[----:B0-----:R0:W1:Y:S02]  /*19870*/  SYNCS.PHASECHK.TRANS64.TRYWAIT P0, [R3+URZ+0x324a0], R8 ;  /* 0x0324a008030075a7 */ /* 0x001064000800017f */
[----:B-1----:R-:W-:Y:S05]  /*19880*/  @!P0 NANOSLEEP.SYNCS 0x989680 ;  /* 0x009896800000895d */ /* 0x002fea0003900000 */
[----:B------:R-:W1:Y:S02]  /*19890*/  @!P0 SYNCS.PHASECHK.TRANS64 P0, [R3+URZ+0x324a0], R8 ;  /* 0x0324a008030085a7 */ /* 0x000e64000800007f */
[----:B-1----:R-:W-:Y:S05]  /*198a0*/  @!P0 BRA `(.L_x_10536) ;  /* 0xfffffffc00f08947 */ /* 0x002fea000383ffff */
[----:B------:R-:W-:Y:S05]  /*198b0*/  BRA `(.L_x_10722) ;  /* 0xffffff8000f47947 */ /* 0x000fea000383ffff */
.L_x_10541:
[----:B-1----:R1:W2:Y:S02]  /*198c0*/  SYNCS.PHASECHK.TRANS64.TRYWAIT P0, [R3+URZ+0x324c0], R8 ;  /* 0x0324c008030075a7 */ /* 0x0022a4000800017f */
[----:B--2---:R-:W-:Y:S05]  /*198d0*/  @!P0 NANOSLEEP.SYNCS 0x989680 ;  /* 0x009896800000895d */ /* 0x004fea0003900000 */
[----:B------:R-:W2:Y:S02]  /*198e0*/  @!P0 SYNCS.PHASECHK.TRANS64 P0, [R3+URZ+0x324c0], R8 ;  /* 0x0324c008030085a7 */ /* 0x000ea4000800007f */
[----:B--2---:R-:W-:Y:S05]  /*198f0*/  @!P0 BRA `(.L_x_10541) ;  /* 0xfffffffc00f08947 */ /* 0x004fea000383ffff */
[----:B------:R-:W-:Y:S05]  /*19900*/  BRA `(.L_x_10723) ;  /* 0xffffff8400787947 */ /* 0x000fea000383ffff */
.L_x_10551:
[----:B0-----:R0:W1:Y:S02]  /*19910*/  SYNCS.PHASECHK.TRANS64.TRYWAIT P1, [R4+URZ+0x324a0], R5 ;  /* 0x0324a005040075a7 */ /* 0x001064000802017f */
[----:B-1----:R-:W-:Y:S05]  /*19920*/  @!P1 NANOSLEEP.SYNCS 0x989680 ;  /* 0x009896800000995d */ /* 0x002fea0003900000 */
[----:B------:R-:W1:Y:S02]  /*19930*/  @!P1 SYNCS.PHASECHK.TRANS64 P1, [R4+URZ+0x324a0], R5 ;  /* 0x0324a005040095a7 */ /* 0x000e64000802007f */
[----:B-1----:R-:W-:Y:S05]  /*19940*/  @!P1 BRA `(.L_x_10551) ;  /* 0xfffffffc00f09947 */ /* 0x002fea000383ffff */
[----:B------:R-:W-:Y:S05]  /*19950*/  BRA `(.L_x_10724) ;  /* 0xffffff8c00107947 */ /* 0x000fea000383ffff */
.L_x_10556:
[----:B-1----:R1:W2:Y:S02]  /*19960*/  SYNCS.PHASECHK.TRANS64.TRYWAIT P1, [R4+URZ+0x324c0], R5 ;  /* 0x0324c005040075a7 */ /* 0x0022a4000802017f */
[----:B--2---:R-:W-:Y:S05]  /*19970*/  @!P1 NANOSLEEP.SYNCS 0x989680 ;  /* 0x009896800000995d */ /* 0x004fea0003900000 */
[----:B------:R-:W2:Y:S02]  /*19980*/  @!P1 SYNCS.PHASECHK.TRANS64 P1, [R4+URZ+0x324c0], R5 ;  /* 0x0324c005040095a7 */ /* 0x000ea4000802007f */
[----:B--2---:R-:W-:Y:S05]  /*19990*/  @!P1 BRA `(.L_x_10556) ;  /* 0xfffffffc00f09947 */ /* 0x004fea000383ffff */
[----:B------:R-:W-:Y:S05]  /*199a0*/  BRA `(.L_x_10725) ;  /* 0xffffff8c00907947 */ /* 0x000fea000383ffff */
.L_x_10572:
        /* <DEDUP_REMOVED lines=11> */
.L_x_10727:
[----:B------:R-:W-:Y:S05]  /*19a60*/  BSYNC B0 ;  /* 0x0000000000007941 */ /* 0x000fea0003800000 */
.L_x_10726:
[----:B------:R-:W-:Y:S05]  /*19a70*/  BRA `(.L_x_10728) ;  /* 0xffffff9800847947 */ /* 0x000fea000383ffff */
.L_x_10574:
[----:B------:R-:W-:Y:S01]  /*19a80*/  BSSY B0, `(.L_x_10729) ;  /* 0x0000006000007945 */ /* 0x000fe20003800000 */
[----:B------:R-:W-:-:S07]  /*19a90*/  IMAD.MOV.U32 R15, RZ, RZ, -0x1 ;  /* 0xffffffffff0f7424 */ /* 0x000fce00078e00ff */
[----:B0-----:R-:W-:Y:S05]  /*19aa0*/  WARPSYNC.COLLECTIVE R15, `(.L_x_10730) ;  /* 0x000000000f0c7348 */ /* 0x001fea0003c00000 */
[----:B------:R-:W-:Y:S02]  /*19ab0*/  ELECT P6, UR62, PT ;  /* 0x00000000003e782f */ /* 0x000fe400038c0000 */
[----:B------:R-:W-:Y:S01]  /*19ac0*/  MOV R14, UR62 ;  /* 0x0000003e000e7c02 */ /* 0x000fe20008000f00 */
[----:B0-----:R-:W-:Y:S10]  /*19ad0*/  ENDCOLLECTIVE ;  /* 0x000000000000791b */ /* 0x001ff40003800000 */
.L_x_10730:
[----:B------:R-:W-:Y:S05]  /*19ae0*/  BSYNC B0 ;  /* 0x0000000000007941 */ /* 0x000fea0003800000 */
.L_x_10729:
[----:B------:R-:W-:Y:S05]  /*19af0*/  BRA `(.L_x_10731) ;  /* 0xffffff9800907947 */ /* 0x000fea000383ffff */
.L_x_10576:
[----:B0-----:R0:W1:Y:S02]  /*19b00*/  SYNCS.PHASECHK.TRANS64.TRYWAIT P0, [R0+URZ+0x32440], R2 ;  /* 0x03244002000075a7 */ /* 0x001064000800017f */
[----:B-1----:R-:W-:Y:S05]  /*19b10*/  @!P0 NANOSLEEP.SYNCS 0x989680 ;  /* 0x009896800000895d */ /* 0x002fea0003900000 */
[----:B------:R-:W1:Y:S02]  /*19b20*/  @!P0 SYNCS.PHASECHK.TRANS64 P0, [R0+URZ+0x32440], R2 ;  /* 0x03244002000085a7 */ /* 0x000e64000800007f */
[----:B-1----:R-:W-:Y:S05]  /*19b30*/  @!P0 BRA `(.L_x_10576) ;  /* 0xfffffffc00f08947 */ /* 0x002fea000383ffff */
[----:B------:R-:W-:Y:S05]  /*19b40*/  BRA `(.L_x_10732) ;  /* 0xffffff9800fc7947 */ /* 0x000fea000383ffff */
.L_x_10580:
[----:B------:R0:W5:Y:S01]  /*19b50*/  LDL R6, [R1+0x44] ;  /* 0x0000440001067983 */ /* 0x0001620000100800 */
[----:B------:R-:W-:Y:S01]  /*19b60*/  MOV R13, R2 ;  /* 0x00000002000d7202 */ /* 0x000fe20000000f00 */
[----:B------:R-:W-:Y:S02]  /*19b70*/  IMAD.MOV.U32 R12, RZ, RZ, RZ ;  /* 0x000000ffff0c7224 */ /* 0x000fe400078e00ff */
[----:B------:R-:W-:Y:S02]  /*19b80*/  IMAD.MOV.U32 R11, RZ, RZ, 0x181f ;  /* 0x0000181fff0b7424 */ /* 0x000fe400078e00ff */
[----:B------:R-:W-:Y:S02]  /*19b90*/  IMAD.MOV.U32 R15, RZ, RZ, -0x1 ;  /* 0xffffffffff0f7424 */ /* 0x000fe400078e00ff */
[----:B0-----:R-:W-:-:S07]  /*19ba0*/  IMAD.IADD R17, R8, 0x1, R17 ;  /* 0x0000000108117824 */ /* 0x001fce00078e0211 */
[----:B-----5:R-:W-:Y:S05]  /*19bb0*/  WARPSYNC.COLLECTIVE R15, `(.L_x_10733) ;  /* 0x000000000f087348 */ /* 0x020fea0003c00000 */
[----:B------:R0:W1:Y:S02]  /*19bc0*/  SHFL.IDX P6, R14, R13, R12, R11 ;  /* 0x0000000c0d0e7389 */ /* 0x00006400000c000b */
[----:B01---5:R-:W-:Y:S01]  /*19bd0*/  ENDCOLLECTIVE ;  /* 0x000000000000791b */ /* 0x023fe20003800000 */
.L_x_10733:
[----:B------:R-:W-:-:S05]  /*19be0*/  VIADD R8, R17, 0x10 ;  /* 0x0000001011087836 */ /* 0x000fca0000000000 */
[----:B------:R0:W-:Y:S01]  /*19bf0*/  STL [R1+0x4c], R8 ;  /* 0x00004c0801007387 */ /* 0x0001e20000100800 */
[----:B------:R-:W-:Y:S02]  /*19c00*/  IMAD.MOV.U32 R13, RZ, RZ, R3 ;  /* 0x000000ffff0d7224 */ /* 0x000fe400078e0003 */
[----:B------:R-:W-:-:S07]  /*19c10*/  IMAD.MOV.U32 R4, RZ, RZ, R14 ;  /* 0x000000ffff047224 */ /* 0x000fce00078e000e */
[----:B0-----:R-:W-:Y:S05]  /*19c20*/  WARPSYNC.COLLECTIVE R15, `(.L_x_10734) ;  /* 0x000000000f087348 */ /* 0x001fea0003c00000 */
[----:B------:R1:W2:Y:S02]  /*19c30*/  SHFL.IDX P6, R14, R13, R12, R11 ;  /* 0x0000000c0d0e7389 */ /* 0x0002a400000c000b */
[----:B012---:R-:W-:Y:S01]  /*19c40*/  ENDCOLLECTIVE ;  /* 0x000000000000791b */ /* 0x007fe20003800000 */
.L_x_10734:
[----:B------:R-:W-:Y:S02]  /*19c50*/  IMAD.MOV.U32 R13, RZ, RZ, R2 ;  /* 0x000000ffff0d7224 */ /* 0x000fe400078e0002 */
[----:B------:R-:W-:Y:S02]  /*19c60*/  IMAD.MOV.U32 R12, RZ, RZ, 0x1 ;  /* 0x00000001ff0c7424 */ /* 0x000fe400078e00ff */
[----:B------:R-:W-:-:S07]  /*19c70*/  IMAD.MOV.U32 R5, RZ, RZ, R14 ;  /* 0x000000ffff057224 */ /* 0x000fce00078e000e */
[----:B------:R-:W-:Y:S05]  /*19c80*/  WARPSYNC.COLLECTIVE R15, `(.L_x_10735) ;  /* 0x000000000f087348 */ /* 0x000fea0003c00000 */
[----:B------:R0:W1:Y:S02]  /*19c90*/  SHFL.IDX P6, R14, R13, R12, R11 ;  /* 0x0000000c0d0e7389 */ /* 0x00006400000c000b */
[----:B01----:R-:W-:Y:S01]  /*19ca0*/  ENDCOLLECTIVE ;  /* 0x000000000000791b */ /* 0x003fe20003800000 */
.L_x_10735:
[----:B------:R-:W-:Y:S02]  /*19cb0*/  IMAD.MOV.U32 R13, RZ, RZ, R3 ;  /* 0x000000ffff0d7224 */ /* 0x000fe400078e0003 */
[----:B------:R-:W-:Y:S02]  /*19cc0*/  IMAD R0, R6, R7, RZ ;  /* 0x0000000706007224 */ /* 0x000fe400078e02ff */
[----:B------:R-:W-:-:S07]  /*19cd0*/  IMAD.MOV.U32 R7, RZ, RZ, R14 ;  /* 0x000000ffff077224 */ /* 0x000fce00078e000e */
[----:B------:R-:W-:Y:S05]  /*19ce0*/  WARPSYNC.COLLECTIVE R15, `(.L_x_10736) ;  /* 0x000000000f087348 */ /* 0x000fea0003c00000 */
[----:B------:R0:W1:Y:S02]  /*19cf0*/  SHFL.IDX P6, R14, R13, R12, R11 ;  /* 0x0000000c0d0e7389 */ /* 0x00006400000c000b */
[----:B01----:R-:W-:Y:S01]  /*19d00*/  ENDCOLLECTIVE ;  /* 0x000000000000791b */ /* 0x003fe20003800000 */
.L_x_10736:
        /* <DEDUP_REMOVED lines=13> */
.L_x_10737:
        /* <DEDUP_REMOVED lines=12> */
.L_x_10738:
        /* <DEDUP_REMOVED lines=17> */
.L_x_10739:
        /* <DEDUP_REMOVED lines=10> */
.L_x_10740:
        /* <DEDUP_REMOVED lines=13> */
.L_x_10741:
        /* <DEDUP_REMOVED lines=10> */
.L_x_10742:
[----:B------:R-:W-:Y:S01]  /*1a1c0*/  @!PT LDS RZ, [RZ] ;  /* 0x00000000fffff984 */ /* 0x000fe20000000800 */
[----:B------:R-:W-:Y:S01]  /*1a1d0*/  @!PT LDS RZ, [RZ] ;  /* 0x00000000fffff984 */ /* 0x000fe20000000800 */
[----:B------:R-:W-:Y:S01]  /*1a1e0*/  @!PT LDS RZ, [RZ] ;  /* 0x00000000fffff984 */ /* 0x000fe20000000800 */
[----:B------:R0:W-:Y:S01]  /*1a1f0*/  @!P1 LDGSTS.E.BYPASS.LTC128B.128 [R9+0x19c00], desc[UR60][R4.64], !P0 ;  /* 0x19c0000004099fae */ /* 0x0001e2000c101d7c */
[----:B------:R-:W-:Y:S01]  /*1a200*/  ISETP.GE.AND P1, PT, R7, R0, PT ;  /* 0x000000000700720c */ /* 0x000fe20003f26270 */
[----:B------:R-:W-:-:S05]  /*1a210*/  VIADD R7, R17, 0x50 ;  /* 0x0000005011077836 */ /* 0x000fca0000000000 */
[----:B------:R1:W-:Y:S01]  /*1a220*/  STL [R1+0x70], R7 ;  /* 0x0000700701007387 */ /* 0x0003e20000100800 */
[----:B------:R-:W-:Y:S01]  /*1a230*/  IMAD.MOV.U32 R13, RZ, RZ, R2 ;  /* 0x000000ffff0d7224 */ /* 0x000fe200078e0002 */
[----:B------:R-:W-:Y:S01]  /*1a240*/  MOV R12, 0x5 ;  /* 0x00000005000c7802 */ /* 0x000fe20000000f00 */
[----:B0-----:R-:W-:-:S07]  /*1a250*/  IMAD.MOV.U32 R4, RZ, RZ, R14 ;  /* 0x000000ffff047224 */ /* 0x001fce00078e000e */
[----:B-1----:R-:W-:Y:S05]  /*1a260*/  WARPSYNC.COLLECTIVE R15, `(.L_x_10743) ;  /* 0x000000000f087348 */ /* 0x002fea0003c00000 */
[----:B------:R0:W2:Y:S02]  /*1a270*/  SHFL.IDX P6, R14, R13, R12, R11 ;  /* 0x0000000c0d0e7389 */ /* 0x0000a400000c000b */
[----:B012---:R-:W-:Y:S01]  /*1a280*/  ENDCOLLECTIVE ;  /* 0x000000000000791b */ /* 0x007fe20003800000 */
.L_x_10743:
        /* <DEDUP_REMOVED lines=10> */
.L_x_10744:
        /* <DEDUP_REMOVED lines=13> */
.L_x_10745:
        /* <DEDUP_REMOVED lines=10> */
.L_x_10746:
        /* <DEDUP_REMOVED lines=11> */
.L_x_10747:
        /* <DEDUP_REMOVED lines=14> */
.L_x_10748:
[----:B------:R-:W-:Y:S01]  /*1a630*/  IMAD.MOV.U32 R3, RZ, RZ, R14 ;  /* 0x000000ffff037224 */ /* 0x000fe200078e000e */
[----:B------:R-:W-:Y:S06]  /*1a640*/  BRA `(.L_x_10749) ;  /* 0xffffff9c00a87947 */ /* 0x000fec000383ffff */
.L_x_10584:
        /* <DEDUP_REMOVED lines=9> */
[----:B--2---:R-:W-:-:S05]  /*1a6e0*/  IMAD R3, R3, R7, RZ ;  /* 0x0000000703037224 */ /* 0x004fca00078e02ff */
[-C--:B------:R-:W-:Y:S02]  /*1a6f0*/  ISETP.GE.AND P4, PT, R17, R3.reuse, PT ;  /* 0x000000031100720c */ /* 0x080fe40003f86270 */
[-C--:B---3--:R-:W-:Y:S01]  /*1a700*/  ISETP.GE.AND P5, PT, R15, R3.reuse, PT ;  /* 0x000000030f00720c */ /* 0x088fe20003fa6270 */
[----:B------:R-:W-:Y:S01]  /*1a710*/  IMAD.MOV.U32 R15, RZ, RZ, -0x1 ;  /* 0xffffffffff0f7424 */ /* 0x000fe200078e00ff */
[----:B----4-:R-:W-:Y:S02]  /*1a720*/  ISETP.GE.AND P6, PT, R14, R3, PT ;  /* 0x000000030e00720c */ /* 0x010fe40003fc6270 */
[----:B-----5:R-:W-:-:S07]  /*1a730*/  LOP3.LUT R9, R9, 0xffffffef, RZ, 0xc0, !PT ;  /* 0xffffffef09097812 */ /* 0x020fce00078ec0ff */
[----:B------:R-:W-:Y:S02]  /*1a740*/  @P4 LOP3.LUT R9, R9, 0x10, RZ, 0xfc, !PT ;  /* 0x0000001009094812 */ /* 0x000fe400078efcff */
[----:B------:R-:W-:Y:S01]  /*1a750*/  ISETP.GE.AND P4, PT, R13, R3, PT ;  /* 0x000000030d00720c */ /* 0x000fe20003f86270 */
[----:B------:R-:W-:Y:S01]  /*1a760*/  IMAD.MOV.U32 R13, RZ, RZ, R0 ;  /* 0x000000ffff0d7224 */ /* 0x000fe200078e0000 */
[----:B------:R-:W-:-:S04]  /*1a770*/  LOP3.LUT R9, R9, 0xfffffff7, RZ, 0xc0, !PT ;  /* 0xfffffff709097812 */ /* 0x000fc800078ec0ff */
        /* <DEDUP_REMOVED lines=16> */
.L_x_10751:
[----:B------:R-:W-:Y:S05]  /*1a880*/  BSYNC B0 ;  /* 0x0000000000007941 */ /* 0x000fea0003800000 */
.L_x_10750:
[----:B------:R0:W5:Y:S01]  /*1a890*/  LDL R7, [R1+0x14] ;  /* 0x0000140001077983 */ /* 0x0001620000100800 */
[----:B------:R-:W-:Y:S01]  /*1a8a0*/  IMAD.MOV.U32 R13, RZ, RZ, R2 ;  /* 0x000000ffff0d7224 */ /* 0x000fe200078e0002 */
[----:B------:R-:W-:Y:S01]  /*1a8b0*/  LOP3.LUT R9, R9, 0xfffffeff, RZ, 0xc0, !PT ;  /* 0xfffffeff09097812 */ /* 0x000fe200078ec0ff */
[----:B------:R-:W-:Y:S02]  /*1a8c0*/  IMAD.MOV.U32 R12, RZ, RZ, RZ ;  /* 0x000000ffff0c7224 */ /* 0x000fe400078e00ff */
[----:B------:R-:W-:Y:S01]  /*1a8d0*/  IMAD.MOV.U32 R11, RZ, RZ, 0x181f ;  /* 0x0000181fff0b7424 */ /* 0x000fe200078e00ff */
[----:B------:R-:W-:Y:S01]  /*1a8e0*/  @P5 LOP3.LUT R9, R9, 0x100, RZ, 0xfc, !PT ;  /* 0x0000010009095812 */ /* 0x000fe200078efcff */
[----:B------:R-:W-:Y:S02]  /*1a8f0*/  IMAD.MOV.U32 R15, RZ, RZ, -0x1 ;  /* 0xffffffffff0f7424 */ /* 0x000fe400078e00ff */
[----:B------:R-:W-:Y:S01]  /*1a900*/  IMAD.MOV.U32 R4, RZ, RZ, R14 ;  /* 0x000000ffff047224 */ /* 0x000fe200078e000e */
[----:B0-----:R-:W-:-:S13]  /*1a910*/  LOP3.LUT P5, RZ, R9, 0x10, RZ, 0xc0, !PT ;  /* 0x0000001009ff7812 */ /* 0x001fda00078ac0ff */
[----:B-----5:R-:W-:Y:S05]  /*1a920*/  WARPSYNC.COLLECTIVE R15, `(.L_x_10752) ;  /* 0x000000000f087348 */ /* 0x020fea0003c00000 */
[----:B------:R0:W1:Y:S02]  /*1a930*/  SHFL.IDX P6, R14, R13, R12, R11 ;  /* 0x0000000c0d0e7389 */ /* 0x00006400000c000b */
[----:B01---5:R-:W-:Y:S01]  /*1a940*/  ENDCOLLECTIVE ;  /* 0x000000000000791b */ /* 0x023fe20003800000 */
.L_x_10752:
        /* <DEDUP_REMOVED lines=13> */
.L_x_10753:
[----:B------:R-:W-:-:S04]  /*1aa20*/  @!P5 LOP3.LUT R4, R5, R4, RZ, 0x3c, !PT ;  /* 0x000000040504d212 */ /* 0x000fc800078e3cff */
[----:B------:R-:W-:Y:S01]  /*1aa30*/  @!P5 LOP3.LUT R5, R5, R4, RZ, 0x3c, !PT ;  /* 0x000000040505d212 */ /* 0x000fe200078e3cff */
[----:B------:R-:W-:Y:S02]  /*1aa40*/  IMAD.MOV.U32 R13, RZ, RZ, R2 ;  /* 0x000000ffff0d7224 */ /* 0x000fe400078e0002 */
[----:B------:R-:W-:-:S07]  /*1aa50*/  IMAD.MOV.U32 R6, RZ, RZ, R14 ;  /* 0x000000ffff067224 */ /* 0x000fce00078e000e */
[----:B------:R-:W-:Y:S05]  /*1aa60*/  WARPSYNC.COLLECTIVE R15, `(.L_x_10754) ;  /* 0x000000000f087348 */ /* 0x000fea0003c00000 */
[----:B------:R0:W1:Y:S02]  /*1aa70*/  SHFL.IDX P6, R14, R13, R12, R11 ;  /* 0x0000000c0d0e7389 */ /* 0x00006400000c000b */
[----:B01----:R-:W-:Y:S01]  /*1aa80*/  ENDCOLLECTIVE ;  /* 0x000000000000791b */ /* 0x003fe20003800000 */
.L_x_10754:
        /* <DEDUP_REMOVED lines=13> */
[----:B------:R-:W-:-:S07]  /*1ab60*/  @!P4 LOP3.LUT R5, R5, R4, RZ, 0x3c, !PT ;  /* 0x000000040505c212 */ /* 0x000fce00078e3cff */
[----:B------:R-:W-:Y:S05]  /*1ab70*/  WARPSYNC.COLLECTIVE R15, `(.L_x_10755) ;  /* 0x000000000f087348 */ /* 0x000fea0003c00000 */
[----:B------:R0:W1:Y:S02]  /*1ab80*/  SHFL.IDX P6, R14, R13, R12, R11 ;  /* 0x0000000c0d0e7389 */ /* 0x00006400000c000b */
[----:B01----:R-:W-:Y:S01]  /*1ab90*/  ENDCOLLECTIVE ;  /* 0x000000000000791b */ /* 0x003fe20003800000 */
.L_x_10755:
[----:B------:R-:W-:-:S04]  /*1aba0*/  @!P4 LOP3.LUT R4, R5, R4, RZ, 0x3c, !PT ;  /* 0x000000040504c212 */ /* 0x000fc800078e3cff */
[----:B------:R-:W-:-:S05]  /*1abb0*/  @!P4 LOP3.LUT R5, R5, R4, RZ, 0x3c, !PT ;  /* 0x000000040505c212 */ /* 0x000fca00078e3cff */
[----:B------:R-:W-:Y:S01]  /*1abc0*/  @!PT LDS RZ, [RZ] ;  /* 0x00000000fffff984 */ /* 0x000fe20000000800 */
[----:B------:R-:W-:Y:S01]  /*1abd0*/  @!PT LDS RZ, [RZ] ;  /* 0x00000000fffff984 */ /* 0x000fe20000000800 */
[----:B------:R-:W-:Y:S01]  /*1abe0*/  @!PT LDS RZ, [RZ] ;  /* 0x00000000fffff984 */ /* 0x000fe20000000800 */
[----:B------:R0:W-:Y:S01]  /*1abf0*/  @!P4 LDGSTS.E.BYPASS.LTC128B.128 [R7+0x22c00], desc[UR60][R4.64], !P3 ;  /* 0x22c000000407cfae */ /* 0x0001e2000d901d7c */
[----:B------:R-:W-:-:S03]  /*1ac00*/  MOV R13, R2 ;  /* 0x00000002000d7202 */ /* 0x000fc60000000f00 */
        /* <DEDUP_REMOVED lines=8> */
.L_x_10756:
[----:B------:R-:W-:Y:S02]  /*1ac90*/  IMAD.MOV.U32 R13, RZ, RZ, R0 ;  /* 0x000000ffff0d7224 */ /* 0x000fe400078e0000 */
[----:B------:R-:W-:Y:S02]  /*1aca0*/  IMAD.MOV.U32 R12, RZ, RZ, 0x3 ;  /* 0x00000003ff0c7424 */ /* 0x000fe400078e00ff */
[----:B------:R-:W-:-:S05]  /*1acb0*/  IMAD.MOV.U32 R5, RZ, RZ, R14 ;  /* 0x000000ffff057224 */ /* 0x000fca00078e000e */
[----:B------:R-:W-:-:S05]  /*1acc0*/  @!P5 LEA R5, P6, R8, R5, 0x1 ;  /* 0x000000050805d211 */ /* 0x000fca00078c08ff */
[----:B------:R-:W-:-:S05]  /*1acd0*/  @!P5 IMAD.X R4, RZ, RZ, R6, P6 ;  /* 0x000000ffff04d224 */ /* 0x000fca00030e0606 */
[----:B------:R-:W-:-:S07]  /*1ace0*/  @!P5 LOP3.LUT R5, R5, R4, RZ, 0x3c, !PT ;  /* 0x000000040505d212 */ /* 0x000fce00078e3cff */
[----:B------:R-:W-:Y:S05]  /*1acf0*/  WARPSYNC.COLLECTIVE R15, `(.L_x_10757) ;  /* 0x000000000f087348 */ /* 0x000fea0003c00000 */
[----:B------:R0:W1:Y:S02]  /*1ad00*/  SHFL.IDX P6, R14, R13, R12, R11 ;  /* 0x0000000c0d0e7389 */ /* 0x00006400000c000b */
[----:B01----:R-:W-:Y:S01]  /*1ad10*/  ENDCOLLECTIVE ;  /* 0x000000000000791b */ /* 0x003fe20003800000 */
.L_x_10757:
        /* <DEDUP_REMOVED lines=15> */
.L_x_10758:
        /* <DEDUP_REMOVED lines=9> */
.L_x_10759:
        /* <DEDUP_REMOVED lines=15> */
.L_x_10760:
        /* <DEDUP_REMOVED lines=9> */
.L_x_10761:
        /* <DEDUP_REMOVED lines=10> */
[----:B------:R-:W-:-:S07]  /*1b0c0*/  IMAD.MOV.U32 R6, RZ, RZ, R14 ;  /* 0x000000ffff067224 */ /* 0x000fce00078e000e */
[----:B0-----:R-:W-:Y:S05]  /*1b0d0*/  WARPSYNC.COLLECTIVE R15, `(.L_x_10762) ;  /* 0x000000000f087348 */ /* 0x001fea0003c00000 */
[----:B------:R1:W2:Y:S02]  /*1b0e0*/  SHFL.IDX P6, R14, R13, R12, R11 ;  /* 0x0000000c0d0e7389 */ /* 0x0002a400000c000b */
[----:B012---:R-:W-:Y:S01]  /*1b0f0*/  ENDCOLLECTIVE ;  /* 0x000000000000791b */ /* 0x007fe20003800000 */
.L_x_10762:
[----:B------:R-:W-:Y:S02]  /*1b100*/  IMAD.MOV.U32 R13, RZ, RZ, R0 ;  /* 0x000000ffff0d7224 */ /* 0x000fe400078e0000 */
[----:B------:R-:W-:Y:S01]  /*1b110*/  IMAD.MOV.U32 R12, RZ, RZ, 0x6 ;  /* 0x00000006ff0c7424 */ /* 0x000fe200078e00ff */
[----:B------:R-:W-:Y:S01]  /*1b120*/  LOP3.LUT P6, RZ, R9, 0x20, RZ, 0xc0, !PT ;  /* 0x0000002009ff7812 */ /* 0x000fe200078cc0ff */
[----:B------:R-:W-:-:S12]  /*1b130*/  IMAD.MOV.U32 R5, RZ, RZ, R14 ;  /* 0x000000ffff057224 */ /* 0x000fd800078e000e */
        /* <DEDUP_REMOVED lines=15> */
.L_x_10763:
[----:B------:R-:W-:Y:S02]  /*1b230*/  IMAD.MOV.U32 R13, RZ, RZ, R2 ;  /* 0x000000ffff0d7224 */ /* 0x000fe400078e0002 */
[----:B------:R-:W-:-:S07]  /*1b240*/  IMAD.MOV.U32 R6, RZ, RZ, R14 ;  /* 0x000000ffff067224 */ /* 0x000fce00078e000e */
[----:B------:R-:W-:Y:S05]  /*1b250*/  WARPSYNC.COLLECTIVE R15, `(.L_x_10764) ;  /* 0x000000000f087348 */ /* 0x000fea0003c00000 */
[----:B------:R0:W1:Y:S02]  /*1b260*/  SHFL.IDX P6, R14, R13, R12, R11 ;  /* 0x0000000c0d0e7389 */ /* 0x00006400000c000b */
[----:B01----:R-:W-:Y:S01]  /*1b270*/  ENDCOLLECTIVE ;  /* 0x000000000000791b */ /* 0x003fe20003800000 */
.L_x_10764:
[----:B------:R-:W-:Y:S02]  /*1b280*/  IMAD.MOV.U32 R13, RZ, RZ, R0 ;  /* 0x000000ffff0d7224 */ /* 0x000fe400078e0000 */
[----:B------:R-:W-:Y:S02]  /*1b290*/  IMAD.MOV.U32 R12, RZ, RZ, 0x7 ;  /* 0x00000007ff0c7424 */ /* 0x000fe400078e00ff */
[----:B------:R-:W-:-:S07]  /*1b2a0*/  IMAD.MOV.U32 R5, RZ, RZ, R14 ;  /* 0x000000ffff057224 */ /* 0x000fce00078e000e */
[----:B------:R-:W-:Y:S05]  /*1b2b0*/  WARPSYNC.COLLECTIVE R15, `(.L_x_10765) ;  /* 0x000000000f087348 */ /* 0x000fea0003c00000 */
[----:B------:R0:W1:Y:S02]  /*1b2c0*/  SHFL.IDX P6, R14, R13, R12, R11 ;  /* 0x0000000c0d0e7389 */ /* 0x00006400000c000b */
[----:B01----:R-:W-:Y:S01]  /*1b2d0*/  ENDCOLLECTIVE ;  /* 0x000000000000791b */ /* 0x003fe20003800000 */
.L_x_10765:
        /* <DEDUP_REMOVED lines=10> */
.L_x_10766:
[----:B------:R-:W-:Y:S01]  /*1b380*/  @!PT LDS RZ, [RZ] ;  /* 0x00000000fffff984 */ /* 0x000fe20000000800 */
[----:B------:R-:W-:Y:S01]  /*1b390*/  @!PT LDS RZ, [RZ] ;  /* 0x00000000fffff984 */ /* 0x000fe20000000800 */
[----:B------:R-:W-:Y:S01]  /*1b3a0*/  @!PT LDS RZ, [RZ] ;  /* 0x00000000fffff984 */ /* 0x000fe20000000800 */
[----:B------:R0:W-:Y:S04]  /*1b3b0*/  @!P4 LDGSTS.E.BYPASS.LTC128B.128 [R7+0x25400], desc[UR60][R4.64], !P3 ;  /* 0x254000000407cfae */ /* 0x0001e8000d901d7c */
[----:B------:R0:W-:Y:S04]  /*1b3c0*/  @!P4 LDGSTS.E.BYPASS.LTC128B.128 [R7+0x29400], desc[UR60][R4.64+0x80], !P2 ;  /* 0x294000800407cfae */ /* 0x0001e8000d101d7c */
[----:B------:R0:W-:Y:S04]  /*1b3d0*/  @!P4 LDGSTS.E.BYPASS.LTC128B.128 [R7+0x2d400], desc[UR60][R4.64+0x100], !P1 ;  /* 0x2d4001000407cfae */ /* 0x0001e8000c901d7c */
[----:B------:R0:W-:Y:S01]  /*1b3e0*/  @!P4 LDGSTS.E.BYPASS.LTC128B.128 [R7+0x31400], desc[UR60][R4.64+0x180], !P0 ;  /* 0x314001800407cfae */ /* 0x0001e2000c101d7c */
[----:B------:R-:W-:Y:S01]  /*1b3f0*/  IMAD.MOV.U32 R2, RZ, RZ, R14 ;  /* 0x000000ffff027224 */ /* 0x000fe200078e000e */
[----:B------:R-:W-:Y:S06]  /*1b400*/  BRA `(.L_x_10767) ;  /* 0xffffff9c00607947 */ /* 0x000fec000383ffff */
.L_x_10589:
[----:B-1----:R-:W3:Y:S02]  /*1b410*/  LDL R2, [R1+0x4] ;  /* 0x0000040001027983 */ /* 0x002ee40000100800 */
[----:B---3--:R1:W3:Y:S02]  /*1b420*/  SYNCS.PHASECHK.TRANS64.TRYWAIT P0, [R2+URZ+0x32420], R0 ;  /* 0x03242000020075a7 */ /* 0x0082e4000800017f */
[----:B---3--:R-:W-:Y:S05]  /*1b430*/  @!P0 NANOSLEEP.SYNCS 0x989680 ;  /* 0x009896800000895d */ /* 0x008fea0003900000 */
[----:B------:R-:W3:Y:S02]  /*1b440*/  @!P0 SYNCS.PHASECHK.TRANS64 P0, [R2+URZ+0x32420], R0 ;  /* 0x03242000020085a7 */ /* 0x000ee4000800007f */
[----:B---3--:R-:W-:Y:S05]  /*1b450*/  @!P0 BRA `(.L_x_10589) ;  /* 0xfffffffc00ec8947 */ /* 0x008fea000383ffff */
[----:B------:R-:W-:Y:S05]  /*1b460*/  BRA `(.L_x_10768) ;  /* 0xffffff9c00dc7947 */ /* 0x000fea000383ffff */
.L_x_10593:
[----:B0-----:R0:W1:Y:S02]  /*1b470*/  SYNCS.PHASECHK.TRANS64.TRYWAIT P0, [R2+URZ+0x32460], R0 ;  /* 0x03246000020075a7 */ /* 0x001064000800017f */
[----:B-1----:R-:W-:Y:S05]  /*1b480*/  @!P0 NANOSLEEP.SYNCS 0x989680 ;  /* 0x009896800000895d */ /* 0x002fea0003900000 */
[----:B------:R-:W1:Y:S02]  /*1b490*/  @!P0 SYNCS.PHASECHK.TRANS64 P0, [R2+URZ+0x32460], R0 ;  /* 0x03246000020085a7 */ /* 0x000e64000800007f */
[----:B-1----:R-:W-:Y:S05]  /*1b4a0*/  @!P0 BRA `(.L_x_10593) ;  /* 0xfffffffc00f08947 */ /* 0x002fea000383ffff */
[----:B------:R-:W-:Y:S05]  /*1b4b0*/  BRA `(.L_x_10769) ;  /* 0xffffffa0000c7947 */ /* 0x000fea000383ffff */
.L_x_10608:
[----:B-1----:R1:W2:Y:S02]  /*1b4c0*/  SYNCS.PHASECHK.TRANS64.TRYWAIT P0, [R2+URZ+0x32440], R5 ;  /* 0x03244005020075a7 */ /* 0x0022a4000800017f */
[----:B--2---:R-:W-:Y:S05]  /*1b4d0*/  @!P0 NANOSLEEP.SYNCS 0x989680 ;  /* 0x009896800000895d */ /* 0x004fea0003900000 */
[----:B------:R-:W2:Y:S02]  /*1b4e0*/  @!P0 SYNCS.PHASECHK.TRANS64 P0, [R2+URZ+0x32440], R5 ;  /* 0x03244005020085a7 */ /* 0x000ea4000800007f */
[----:B--2---:R-:W-:Y:S05]  /*1b4f0*/  @!P0 BRA `(.L_x_10608) ;  /* 0xfffffffc00f08947 */ /* 0x004fea000383ffff */
[----:B------:R-:W-:Y:S05]  /*1b500*/  BRA `(.L_x_10770) ;  /* 0xffffffa8003c7947 */ /* 0x000fea000383ffff */
.L_x_10613:
[----:B0-----:R0:W2:Y:S02]  /*1b510*/  SYNCS.PHASECHK.TRANS64.TRYWAIT P0, [R2+URZ+0x32460], R5 ;  /* 0x03246005020075a7 */ /* 0x0010a4000800017f */
[----:B--2---:R-:W-:Y:S05]  /*1b520*/  @!P0 NANOSLEEP.SYNCS 0x989680 ;  /* 0x009896800000895d */ /* 0x004fea0003900000 */
[----:B------:R-:W2:Y:S02]  /*1b530*/  @!P0 SYNCS.PHASECHK.TRANS64 P0, [R2+URZ+0x32460], R5 ;  /* 0x03246005020085a7 */ /* 0x000ea4000800007f */
[----:B--2---:R-:W-:Y:S05]  /*1b540*/  @!P0 BRA `(.L_x_10613) ;  /* 0xfffffffc00f08947 */ /* 0x004fea000383ffff */
[----:B------:R-:W-:Y:S05]  /*1b550*/  BRA `(.L_x_10771) ;  /* 0xffffffa800c47947 */ /* 0x000fea000383ffff */
.L_x_10624:
[----:B0-----:R0:W1:Y:S02]  /*1b560*/  SYNCS.PHASECHK.TRANS64.TRYWAIT P0, [R3+URZ+0x32440], R2 ;  /* 0x03244002030075a7 */ /* 0x001064000800017f */
[----:B-1----:R-:W-:Y:S05]  /*1b570*/  @!P0 NANOSLEEP.SYNCS 0x989680 ;  /* 0x009896800000895d */ /* 0x002fea0003900000 */
[----:B------:R-:W1:Y:S02]  /*1b580*/  @!P0 SYNCS.PHASECHK.TRANS64 P0, [R3+URZ+0x32440], R2 ;  /* 0x03244002030085a7 */ /* 0x000e64000800007f */
[----:B-1----:R-:W-:Y:S05]  /*1b590*/  @!P0 BRA `(.L_x_10624) ;  /* 0xfffffffc00f08947 */ /* 0x002fea000383ffff */
[----:B------:R-:W-:Y:S05]  /*1b5a0*/  BRA `(.L_x_10772) ;  /* 0xffffffb000d47947 */ /* 0x000fea000383ffff */
.L_x_10629:
[----:B-1----:R1:W2:Y:S02]  /*1b5b0*/  SYNCS.PHASECHK.TRANS64.TRYWAIT P0, [R3+URZ+0x32460], R2 ;  /* 0x03246002030075a7 */ /* 0x0022a4000800017f */
[----:B--2---:R-:W-:Y:S05]  /*1b5c0*/  @!P0 NANOSLEEP.SYNCS 0x989680 ;  /* 0x009896800000895d */ /* 0x004fea0003900000 */
[----:B------:R-:W2:Y:S02]  /*1b5d0*/  @!P0 SYNCS.PHASECHK.TRANS64 P0, [R3+URZ+0x32460], R2 ;  /* 0x03246002030085a7 */ /* 0x000ea4000800007f */
[----:B--2---:R-:W-:Y:S05]  /*1b5e0*/  @!P0 BRA `(.L_x_10629) ;  /* 0xfffffffc00f08947 */ /* 0x004fea000383ffff */
[----:B------:R-:W-:Y:S05]  /*1b5f0*/  BRA `(.L_x_10773) ;  /* 0xffffffb400587947 */ /* 0x000fea000383ffff */
.L_x_10640:
[----:B0-----:R0:W1:Y:S02]  /*1b600*/  SYNCS.PHASECHK.TRANS64.TRYWAIT P0, [R3+URZ+0x32440], R2 ;  /* 0x03244002030075a7 */ /* 0x001064000800017f */
[----:B-1----:R-:W-:Y:S05]  /*1b610*/  @!P0 NANOSLEEP.SYNCS 0x989680 ;  /* 0x009896800000895d */ /* 0x002fea0003900000 */
[----:B------:R-:W1:Y:S02]  /*1b620*/  @!P0 SYNCS.PHASECHK.TRANS64 P0, [R3+URZ+0x32440], R2 ;  /* 0x03244002030085a7 */ /* 0x000e64000800007f */
[----:B-1----:R-:W-:Y:S05]  /*1b630*/  @!P0 BRA `(.L_x_10640) ;  /* 0xfffffffc00f08947 */ /* 0x002fea000383ffff */
[----:B------:R-:W-:Y:S05]  /*1b640*/  BRA `(.L_x_10774) ;  /* 0xffffffbc00447947 */ /* 0x000fea000383ffff */
.L_x_10645:
[----:B-1----:R1:W2:Y:S02]  /*1b650*/  SYNCS.PHASECHK.TRANS64.TRYWAIT P0, [R3+URZ+0x32460], R2 ;  /* 0x03246002030075a7 */ /* 0x0022a4000800017f */
[----:B--2---:R-:W-:Y:S05]  /*1b660*/  @!P0 NANOSLEEP.SYNCS 0x989680 ;  /* 0x009896800000895d */ /* 0x004fea0003900000 */
[----:B------:R-:W2:Y:S02]  /*1b670*/  @!P0 SYNCS.PHASECHK.TRANS64 P0, [R3+URZ+0x32460], R2 ;  /* 0x03246002030085a7 */ /* 0x000ea4000800007f */
[----:B--2---:R-:W-:Y:S05]  /*1b680*/  @!P0 BRA `(.L_x_10645) ;  /* 0xfffffffc00f08947 */ /* 0x004fea000383ffff */
[----:B------:R-:W-:Y:S05]  /*1b690*/  BRA `(.L_x_10775) ;  /* 0xffffffbc00cc7947 */ /* 0x000fea000383ffff */
.L_x_10657:
[----:B------:R-:W-:Y:S01]  /*1b6a0*/  BSSY B0, `(.L_x_10776) ;  /* 0x0000008000007945 */ /* 0x000fe20003800000 */
[----:B------:R-:W-:Y:S02]  /*1b6b0*/  IMAD.MOV.U32 R13, RZ, RZ, R16 ;  /* 0x000000ffff0d7224 */ /* 0x000fe400078e0010 */
[----:B------:R-:W-:Y:S02]  /*1b6c0*/  IMAD.MOV.U32 R12, RZ, RZ, RZ ;  /* 0x000000ffff0c7224 */ /* 0x000fe400078e00ff */
[----:B------:R-:W-:Y:S02]  /*1b6d0*/  IMAD.MOV.U32 R11, RZ, RZ, 0x1f ;  /* 0x0000001fff0b7424 */ /* 0x000fe400078e00ff */
[----:B------:R-:W-:-:S07]  /*1b6e0*/  IMAD.MOV.U32 R15, RZ, RZ, -0x1 ;  /* 0xffffffffff0f7424 */ /* 0x000fce00078e00ff */
[----:B-1--45:R-:W-:Y:S05]  /*1b6f0*/  WARPSYNC.COLLECTIVE R15, `(.L_x_10777) ;  /* 0x000000000f087348 */ /* 0x032fea0003c00000 */
[----:B------:R0:W2:Y:S02]  /*1b700*/  SHFL.IDX P6, R14, R13, R12, R11 ;  /* 0x0000000c0d0e7389 */ /* 0x0000a400000c000b */
[----:B012-45:R-:W-:Y:S01]  /*1b710*/  ENDCOLLECTIVE ;  /* 0x000000000000791b */ /* 0x037fe20003800000 */
.L_x_10777:
[----:B------:R-:W-:Y:S05]  /*1b720*/  BSYNC B0 ;  /* 0x0000000000007941 */ /* 0x000fea0003800000 */
.L_x_10776:
        /* <DEDUP_REMOVED lines=9> */
.L_x_10778:
        /* <DEDUP_REMOVED lines=18> */
.L_x_10779:
        /* <DEDUP_REMOVED lines=8> */
.L_x_10780:
        /* <DEDUP_REMOVED lines=8> */
.L_x_10781:
        /* <DEDUP_REMOVED lines=8> */
.L_x_10782:
        /* <DEDUP_REMOVED lines=8> */
.L_x_10783:
        /* <DEDUP_REMOVED lines=9> */
.L_x_10784:
[----:B------:R-:W-:Y:S01]  /*1bb70*/  IMAD.MOV.U32 R6, RZ, RZ, R14 ;  /* 0x000000ffff067224 */ /* 0x000fe200078e000e */
[----:B------:R-:W-:Y:S06]  /*1bb80*/  BRA `(.L_x_10785) ;  /* 0xffffffc400247947 */ /* 0x000fec000383ffff */
.L_x_10662:
[----:B------:R-:W-:Y:S01]  /*1bb90*/  BSSY B0, `(.L_x_10786) ;  /* 0x0000008000007945 */ /* 0x000fe20003800000 */
[----:B-----5:R-:W-:Y:S02]  /*1bba0*/  IMAD.MOV.U32 R13, RZ, RZ, R2 ;  /* 0x000000ffff0d7224 */ /* 0x020fe400078e0002 */
[----:B------:R-:W-:Y:S02]  /*1bbb0*/  IMAD.MOV.U32 R12, RZ, RZ, 0x1 ;  /* 0x00000001ff0c7424 */ /* 0x000fe400078e00ff */
[----:B------:R-:W-:Y:S02]  /*1bbc0*/  IMAD.MOV.U32 R11, RZ, RZ, RZ ;  /* 0x000000ffff0b7224 */ /* 0x000fe400078e00ff */
[----:B------:R-:W-:-:S07]  /*1bbd0*/  IMAD.MOV.U32 R15, RZ, RZ, -0x1 ;  /* 0xffffffffff0f7424 */ /* 0x000fce00078e00ff */
[----:B0---4-:R-:W-:Y:S05]  /*1bbe0*/  WARPSYNC.COLLECTIVE R15, `(.L_x_10787) ;  /* 0x000000000f087348 */ /* 0x011fea0003c00000 */
[----:B------:R1:W2:Y:S02]  /*1bbf0*/  SHFL.UP P6, R14, R13, R12, R11 ;  /* 0x0400000c0d0e7389 */ /* 0x0002a400000c000b */
[----:B012-4-:R-:W-:Y:S01]  /*1bc00*/  ENDCOLLECTIVE ;  /* 0x000000000000791b */ /* 0x017fe20003800000 */
.L_x_10787:
[----:B------:R-:W-:Y:S05]  /*1bc10*/  BSYNC B0 ;  /* 0x0000000000007941 */ /* 0x000fea0003800000 */
.L_x_10786:
[----:B------:R-:W-:Y:S01]  /*1bc20*/  IMAD.MOV.U32 R3, RZ, RZ, R14 ;  /* 0x000000ffff037224 */ /* 0x000fe200078e000e */
[----:B------:R-:W-:Y:S01]  /*1bc30*/  MOV R12, 0x2 ;  /* 0x00000002000c7802 */ /* 0x000fe20000000f00 */
[----:B------:R-:W-:Y:S02]  /*1bc40*/  IMAD.MOV.U32 R11, RZ, RZ, RZ ;  /* 0x000000ffff0b7224 */ /* 0x000fe400078e00ff */
[----:B------:R-:W-:Y:S01]  /*1bc50*/  IMAD.MOV.U32 R15, RZ, RZ, -0x1 ;  /* 0xffffffffff0f7424 */ /* 0x000fe200078e00ff */
[----:B------:R-:W-:-:S05]  /*1bc60*/  SEL R3, R3, RZ, P1 ;  /* 0x000000ff03037207 */ /* 0x000fca0000800000 */
[----:B------:R-:W-:-:S04]  /*1bc70*/  IMAD.IADD R3, R2, 0x1, R3 ;  /* 0x0000000102037824 */ /* 0x000fc800078e0203 */
[----:B------:R-:W-:-:S07]  /*1bc80*/  IMAD.MOV.U32 R13, RZ, RZ, R3 ;  /* 0x000000ffff0d7224 */ /* 0x000fce00078e0003 */
[----:B------:R-:W-:Y:S05]  /*1bc90*/  WARPSYNC.COLLECTIVE R15, `(.L_x_10788) ;  /* 0x000000000f087348 */ /* 0x000fea0003c00000 */
[----:B------:R0:W1:Y:S02]  /*1bca0*/  SHFL.UP P6, R14, R13, R12, R11 ;  /* 0x0400000c0d0e7389 */ /* 0x00006400000c000b */
[----:B01----:R-:W-:Y:S01]  /*1bcb0*/  ENDCOLLECTIVE ;  /* 0x000000000000791b */ /* 0x003fe20003800000 */
.L_x_10788:
        /* <DEDUP_REMOVED lines=8> */
.L_x_10789:
        /* <DEDUP_REMOVED lines=8> */
.L_x_10790:
        /* <DEDUP_REMOVED lines=8> */
.L_x_10791:
        /* <DEDUP_REMOVED lines=9> */
.L_x_10792:
[----:B------:R-:W-:Y:S01]  /*1bed0*/  IMAD.MOV.U32 R6, RZ, RZ, R14 ;  /* 0x000000ffff067224 */ /* 0x000fe200078e000e */
[----:B------:R-:W-:Y:S06]  /*1bee0*/  BRA `(.L_x_10793) ;  /* 0xffffffc000e87947 */ /* 0x000fec000383ffff */
.L_x_10664:
[----:B------:R-:W-:Y:S01]  /*1bef0*/  BSSY B0, `(.L_x_10794) ;  /* 0x0000006000007945 */ /* 0x000fe20003800000 */
[----:B------:R-:W-:Y:S01]  /*1bf00*/  PLOP3.LUT P6, PT, P6, PT, PT, 0x8, 0x0 ;  /* 0x000000000000781c */ /* 0x000fe200037ce170 */
[----:B------:R-:W-:-:S12]  /*1bf10*/  IMAD.MOV.U32 R15, RZ, RZ, -0x1 ;  /* 0xffffffffff0f7424 */ /* 0x000fd800078e00ff */
[----:B0---45:R-:W-:Y:S05]  /*1bf20*/  WARPSYNC.COLLECTIVE R15, `(.L_x_10795) ;  /* 0x000000000f087348 */ /* 0x031fea0003c00000 */
[----:B------:R-:W-:Y:S01]  /*1bf30*/  VOTE.ANY R14, PT, P6 ;  /* 0x00000000000e7806 */ /* 0x000fe200030e0100 */
[----:B0---45:R-:W-:Y:S06]  /*1bf40*/  ENDCOLLECTIVE ;  /* 0x000000000000791b */ /* 0x031fec0003800000 */
.L_x_10795:
[----:B------:R-:W-:Y:S05]  /*1bf50*/  BSYNC B0 ;  /* 0x0000000000007941 */ /* 0x000fea0003800000 */
.L_x_10794:
        /* <DEDUP_REMOVED lines=9> */
.L_x_10796:
[----:B------:R-:W-:Y:S01]  /*1bff0*/  IMAD.MOV.U32 R17, RZ, RZ, R14 ;  /* 0x000000ffff117224 */ /* 0x000fe200078e000e */
[----:B------:R-:W-:Y:S06]  /*1c000*/  BRA `(.L_x_10797) ;  /* 0xffffffc000d87947 */ /* 0x000fec000383ffff */
.L_x_10666:
[----:B------:R-:W-:Y:S01]  /*1c010*/  BSSY B0, `(.L_x_10798) ;  /* 0x0000007000007945 */ /* 0x000fe20003800000 */
[----:B------:R-:W-:Y:S02]  /*1c020*/  IMAD.MOV.U32 R13, RZ, RZ, R3 ;  /* 0x000000ffff0d7224 */ /* 0x000fe400078e0003 */
[----:B------:R-:W-:Y:S02]  /*1c030*/  IMAD.MOV.U32 R11, RZ, RZ, 0x1f ;  /* 0x0000001fff0b7424 */ /* 0x000fe400078e00ff */
[----:B------:R-:W-:-:S07]  /*1c040*/  IMAD.MOV.U32 R15, RZ, RZ, -0x1 ;  /* 0xffffffffff0f7424 */ /* 0x000fce00078e00ff */
[----:B0-2-45:R-:W-:Y:S05]  /*1c050*/  WARPSYNC.COLLECTIVE R15, `(.L_x_10799) ;  /* 0x000000000f087348 */ /* 0x035fea0003c00000 */
[----:B------:R1:W3:Y:S02]  /*1c060*/  SHFL.IDX P6, R14, R13, R12, R11 ;  /* 0x0000000c0d0e7389 */ /* 0x0002e400000c000b */
[----:B012345:R-:W-:Y:S01]  /*1c070*/  ENDCOLLECTIVE ;  /* 0x000000000000791b */ /* 0x03ffe20003800000 */
.L_x_10799:
[----:B------:R-:W-:Y:S05]  /*1c080*/  BSYNC B0 ;  /* 0x0000000000007941 */ /* 0x000fea0003800000 */
.L_x_10798:
[----:B------:R-:W-:Y:S01]  /*1c090*/  IMAD.MOV.U32 R2, RZ, RZ, R14 ;  /* 0x000000ffff027224 */ /* 0x000fe200078e000e */
[----:B------:R-:W-:Y:S06]  /*1c0a0*/  BRA `(.L_x_10665) ;  /* 0xffffffc000cc7947 */ /* 0x000fec000383ffff */
.L_x_10670:
[----:B0-----:R0:W1:Y:S02]  /*1c0b0*/  SYNCS.PHASECHK.TRANS64.TRYWAIT P0, [R0+URZ+0x32420], R3 ;  /* 0x03242003000075a7 */ /* 0x001064000800017f */
[----:B-1----:R-:W-:Y:S05]  /*1c0c0*/  @!P0 NANOSLEEP.SYNCS 0x989680 ;  /* 0x009896800000895d */ /* 0x002fea0003900000 */
[----:B------:R-:W1:Y:S02]  /*1c0d0*/  @!P0 SYNCS.PHASECHK.TRANS64 P0, [R0+URZ+0x32420], R3 ;  /* 0x03242003000085a7 */ /* 0x000e64000800007f */
[----:B-1----:R-:W-:Y:S05]  /*1c0e0*/  @!P0 BRA `(.L_x_10670) ;  /* 0xfffffffc00f08947 */ /* 0x002fea000383ffff */
[----:B------:R-:W-:Y:S05]  /*1c0f0*/  BRA `(.L_x_10800) ;  /* 0xffffffc400c07947 */ /* 0x000fea000383ffff */
.L_x_10671:
        /* <DEDUP_REMOVED lines=11> */
.L_x_10802:
[----:B------:R-:W-:Y:S05]  /*1c1b0*/  BSYNC B0 ;  /* 0x0000000000007941 */ /* 0x000fea0003800000 */
.L_x_10801:
[----:B------:R-:W-:Y:S05]  /*1c1c0*/  BRA `(.L_x_10803) ;  /* 0xffffffc400a87947 */ /* 0x000fea000383ffff */
.L_x_10672:
[----:B------:R-:W-:Y:S01]  /*1c1d0*/  BSSY B0, `(.L_x_10804) ;  /* 0x0000006000007945 */ /* 0x000fe20003800000 */
[----:B------:R-:W-:-:S07]  /*1c1e0*/  IMAD.MOV.U32 R15, RZ, RZ, -0x1 ;  /* 0xffffffffff0f7424 */ /* 0x000fce00078e00ff */
[----:B01--45:R-:W-:Y:S05]  /*1c1f0*/  WARPSYNC.COLLECTIVE R15, `(.L_x_10805) ;  /* 0x000000000f0c7348 */ /* 0x033fea0003c00000 */
[----:B------:R-:W-:Y:S02]  /*1c200*/  ELECT P6, UR62, PT ;  /* 0x00000000003e782f */ /* 0x000fe400038c0000 */
[----:B------:R-:W-:Y:S01]  /*1c210*/  MOV R14, UR62 ;  /* 0x0000003e000e7c02 */ /* 0x000fe20008000f00 */
[----:B01--45:R-:W-:Y:S10]  /*1c220*/  ENDCOLLECTIVE ;  /* 0x000000000000791b */ /* 0x033ff40003800000 */
.L_x_10805:
[----:B------:R-:W-:Y:S05]  /*1c230*/  BSYNC B0 ;  /* 0x0000000000007941 */ /* 0x000fea0003800000 */
.L_x_10804:
[----:B------:R-:W-:Y:S05]  /*1c240*/  BRA `(.L_x_10806) ;  /* 0xffffffc4009c7947 */ /* 0x000fea000383ffff */
.L_x_10674:
[----:B0-----:R0:W1:Y:S02]  /*1c250*/  SYNCS.PHASECHK.TRANS64.TRYWAIT P0, [R6+URZ], R5 ;  /* 0x00000005060075a7 */ /* 0x001064000800017f */
[----:B-1----:R-:W-:Y:S05]  /*1c260*/  @!P0 NANOSLEEP.SYNCS 0x989680 ;  /* 0x009896800000895d */ /* 0x002fea0003900000 */
[----:B------:R-:W1:Y:S02]  /*1c270*/  @!P0 SYNCS.PHASECHK.TRANS64 P0, [R6+URZ], R5 ;  /* 0x00000005060085a7 */ /* 0x000e64000800007f */
[----:B-1----:R-:W-:Y:S05]  /*1c280*/  @!P0 BRA `(.L_x_10674) ;  /* 0xfffffffc00f08947 */ /* 0x002fea000383ffff */
[----:B------:R-:W-:Y:S05]  /*1c290*/  BRA `(.L_x_10807) ;  /* 0xffffffc400d87947 */ /* 0x000fea000383ffff */
.L_x_10675:
[----:B-1----:R1:W2:Y:S02]  /*1c2a0*/  SYNCS.PHASECHK.TRANS64.TRYWAIT P0, [R7+URZ], R2 ;  /* 0x00000002070075a7 */ /* 0x0022a4000800017f */
[----:B--2---:R-:W-:Y:S05]  /*1c2b0*/  @!P0 NANOSLEEP.SYNCS 0x989680 ;  /* 0x009896800000895d */ /* 0x004fea0003900000 */
[----:B------:R-:W2:Y:S02]  /*1c2c0*/  @!P0 SYNCS.PHASECHK.TRANS64 P0, [R7+URZ], R2 ;  /* 0x00000002070085a7 */ /* 0x000ea4000800007f */
[----:B--2---:R-:W-:Y:S05]  /*1c2d0*/  @!P0 BRA `(.L_x_10675) ;  /* 0xfffffffc00f08947 */ /* 0x004fea000383ffff */
[----:B------:R-:W-:Y:S05]  /*1c2e0*/  BRA `(.L_x_10808) ;  /* 0xffffffc400cc7947 */ /* 0x000fea000383ffff */
.L_x_10677:
[----:B--2---:R2:W3:Y:S02]  /*1c2f0*/  SYNCS.PHASECHK.TRANS64.TRYWAIT P0, [R4+URZ], R5 ;  /* 0x00000005040075a7 */ /* 0x0044e4000800017f */
[----:B---3--:R-:W-:Y:S05]  /*1c300*/  @!P0 NANOSLEEP.SYNCS 0x989680 ;  /* 0x009896800000895d */ /* 0x008fea0003900000 */
[----:B------:R-:W3:Y:S02]  /*1c310*/  @!P0 SYNCS.PHASECHK.TRANS64 P0, [R4+URZ], R5 ;  /* 0x00000005040085a7 */ /* 0x000ee4000800007f */
[----:B---3--:R-:W-:Y:S05]  /*1c320*/  @!P0 BRA `(.L_x_10677) ;  /* 0xfffffffc00f08947 */ /* 0x008fea000383ffff */
[----:B------:R-:W-:Y:S05]  /*1c330*/  BRA `(.L_x_10809) ;  /* 0xffffffc400d47947 */ /* 0x000fea000383ffff */
.L_x_10810:
        /* <DEDUP_REMOVED lines=12> */
.L_x_15139:


//--------------------- .text._ZN7cutlass13device_kernelIN5flash11enable_sm90INS1_16FlashAttnFwdSm90INS1_25CollectiveMainloopFwdSm90ILi2EN4cute5tupleIJNS5_1CILi1EEES8_S8_EEENS6_IJNS7_ILi128EEENS7_ILi96EEENS7_ILi64EEEEEELi256ENS_6half_tEfNS_4arch4Sm90ELb0ELb1ELb0ELb0ELb0ELb0ELb0ELb1ELb0ELb1ELb0ELb0EEENS1_21CollectiveEpilogueFwdINS6_IJSA_NS7_ILi256EEESB_EEES9_SE_SG_Li256ELb0ELb1ELb0ELb0EEENS1_30DynamicPersistentTileSchedulerILi256ELi128ELb0ELb1ELb1EEEEEEEEEvNT_6ParamsE --------------------------
	.section	.text._ZN7cutlass13device_kernelIN5flash11enable_sm90INS1_16FlashAttnFwdSm90INS1_25CollectiveMainloopFwdSm90ILi2EN4cute5tupleIJNS5_1CILi1EEES8_S8_EEENS6_IJNS7_ILi128EEENS7_ILi96EEENS7_ILi64EEEEEELi256ENS_6half_tEfNS_4arch4Sm90ELb0ELb1ELb0ELb0ELb0ELb0ELb0ELb1ELb0ELb1ELb0ELb0EEENS1_21CollectiveEpilogueFwdINS6_IJSA_NS7_ILi256EEESB_EEES9_SE_SG_Li256ELb0ELb1ELb0ELb0EEENS1_30DynamicPersistentTileSchedulerILi256ELi128ELb0ELb1ELb1EEEEEEEEEvNT_6ParamsE,"ax",@progbits
	.align	128
.text._ZN7cutlass13device_kernelIN5flash11enable_sm90INS1_16FlashAttnFwdSm90INS1_25CollectiveMainloopFwdSm90ILi2EN4cute5tupleIJNS5_1CILi1EEES8_S8_EEENS6_IJNS7_ILi128EEENS7_ILi96EEENS7_ILi64EEEEEELi256ENS_6half_tEfNS_4arch4Sm90ELb0ELb1ELb0ELb0ELb0ELb0ELb0ELb1ELb0ELb1ELb0ELb0EEENS1_21CollectiveEpilogueFwdINS6_IJSA_NS7_ILi256EEESB_EEES9_SE_SG_Li256ELb0ELb1ELb0ELb0EEENS1_30DynamicPersistentTileSchedulerILi256ELi128ELb0ELb1ELb1EEEEEEEEEvNT_6ParamsE:
        .type           _ZN7cutlass13device_kernelIN5flash11enable_sm90INS1_16FlashAttnFwdSm90INS1_25CollectiveMainloopFwdSm90ILi2EN4cute5tupleIJNS5_1CILi1EEES8_S8_EEENS6_IJNS7_ILi128EEENS7_ILi96EEENS7_ILi64EEEEEELi256ENS_6half_tEfNS_4arch4Sm90ELb0ELb1ELb0ELb0ELb0ELb0ELb0ELb1ELb0ELb1ELb0ELb0EEENS1_21CollectiveEpilogueFwdINS6_IJSA_NS7_ILi256EEESB_EEES9_SE_SG_Li256ELb0ELb1ELb0ELb0EEENS1_30DynamicPersistentTileSchedulerILi256ELi128ELb0ELb1ELb1EEEEEEEEEvNT_6ParamsE,@function
        .size           _ZN7cutlass13device_kernelIN5flash11enable_sm90INS1_16FlashAttnFwdSm90INS1_25CollectiveMainloopFwdSm90ILi2EN4cute5tupleIJNS5_1CILi1EEES8_S8_EEENS6_IJNS7_ILi128EEENS7_ILi96EEENS7_ILi64EEEEEELi256ENS_6half_tEfNS_4arch4Sm90ELb0ELb1ELb0ELb0ELb0ELb0ELb0ELb1ELb0ELb1ELb0ELb0EEENS1_21CollectiveEpilogueFwdINS6_IJSA_NS7_ILi256EEESB_EEES9_SE_SG_Li256ELb0ELb1ELb0ELb0EEENS1_30DynamicPersistentTileSchedulerILi256ELi128ELb0ELb1ELb1EEEEEEEEEvNT_6ParamsE,(.L_x_15140 - _ZN7cutlass13device_kernelIN5flash11enable_sm90INS1_16FlashAttnFwdSm90INS1_25CollectiveMainloopFwdSm90ILi2EN4cute5tupleIJNS5_1CILi1EEES8_S8_EEENS6_IJNS7_ILi128EEENS7_ILi96EEENS7_ILi64EEEEEELi256ENS_6half_tEfNS_4arch4Sm90ELb0ELb1ELb0ELb0ELb0ELb0ELb0ELb1ELb0ELb1ELb0ELb0EEENS1_21CollectiveEpilogueFwdINS6_IJSA_NS7_ILi256EEESB_EEES9_SE_SG_Li256ELb0ELb1ELb0ELb0EEENS1_30DynamicPersistentTileSchedulerILi256ELi128ELb0ELb1ELb1EEEEEEEEEvNT_6ParamsE)
        .other          _ZN7cutlass13device_kernelIN5flash11enable_sm90INS1_16FlashAttnFwdSm90INS1_25CollectiveMainloopFwdSm90ILi2EN4cute5tupleIJNS5_1CILi1EEES8_S8_EEENS6_IJNS7_ILi128EEENS7_ILi96EEENS7_ILi64EEEEEELi256ENS_6half_tEfNS_4arch4Sm90ELb0ELb1ELb0ELb0ELb0ELb0ELb0ELb1ELb0ELb1ELb0ELb0EEENS1_21CollectiveEpilogueFwdINS6_IJSA_NS7_ILi256EEESB_EEES9_SE_SG_Li256ELb0ELb1ELb0ELb0EEENS1_30DynamicPersistentTileSchedulerILi256ELi128ELb0ELb1ELb1EEEEEEEEEvNT_6ParamsE,@"STO_CUDA_ENTRY STV_DEFAULT"
_ZN7cutlass13device_kernelIN5flash11enable_sm90INS1_16FlashAttnFwdSm90INS1_25CollectiveMainloopFwdSm90ILi2EN4cute5tupleIJNS5_1CILi1EEES8_S8_EEENS6_IJNS7_ILi128EEENS7_ILi96EEENS7_ILi64EEEEEELi256ENS_6half_tEfNS_4arch4Sm90ELb0ELb1ELb0ELb0ELb0ELb0ELb0ELb1ELb0ELb1ELb0ELb0EEENS1_21CollectiveEpilogueFwdINS6_IJSA_NS7_ILi256EEESB_EEES9_SE_SG_Li256ELb0ELb1ELb0ELb0EEENS1_30DynamicPersistentTileSchedulerILi256ELi128ELb0ELb1ELb1EEEEEEEEEvNT_6ParamsE:
        /* <DEDUP_REMOVED lines=18> */
.L_x_10812:
[----:B------:R-:W-:Y:S05]  /*0120*/  BSYNC B0 ;  /* 0x0000000000007941 */ /* 0x000fea0003800000 */
.L_x_10811:
        /* <DEDUP_REMOVED lines=41> */
.L_x_10813:
        /* <DEDUP_REMOVED lines=22> */
.L_x_10814:
        /* <DEDUP_REMOVED lines=18> */
.L_x_10815:
        /* <DEDUP_REMOVED lines=22> */
.L_x_10816:
        /* <DEDUP_REMOVED lines=22> */
.L_x_10817:
[----:B------:R-:W-:Y:S01]  /*0900*/  PLOP3.LUT P0, PT, PT, PT, UP0, 0x80, 0x0 ;  /* 0x000000000000781c */ /* 0x000fe20003f0f008 */
[----:B------:R-:W-:Y:S01]  /*0910*/  UMOV UR41, 0x1 ;  /* 0x0000000100297882 */ /* 0x000fe20000000000 */
[----:B------:R-:W-:Y:S01]  /*0920*/  NOP ;  /* 0x0000000000007918 */ /* 0x000fe20000000000 */
[----:B------:R-:W-:Y:S01]  /*0930*/  USEL UR41, UR41, 0x2, !UP0 ;  /* 0x0000000229297887 */ /* 0x000fe2000c000000 */
[----:B------:R-:W-:Y:S01]  /*0940*/  ULDC.64 UR46, c[0x0][0x208] ;  /* 0x00008200002e7ab9 */ /* 0x000fe20000000a00 */
[----:B012-4-:R-:W-:Y:S08]  /*0950*/  BAR.SYNC.DEFER_BLOCKING 0x0 ;  /* 0x0000000000007b1d */ /* 0x017ff00000010000 */
[----:B------:R-:W-:Y:S05]  /*0960*/  @!P0 BRA `(.L_x_10818) ;  /* 0x000000f000548947 */ /* 0x000fea0003800000 */
.L_x_10819:
[----:B------:R-:W-:-:S08]  /*0970*/  NOP ;  /* 0x0000000000007918 */ /* 0x000fd00000000000 */
[----:B------:R-:W0:Y:S02]  /*0980*/  USETMAXREG.TRY_ALLOC.CTAPOOL UP0, 0xf0 ;  /* 0x000000f0000079c8 */ /* 0x000e240008000600 */
[----:B0-----:R-:W-:-:S13]  /*0990*/  PLOP3.LUT P0, PT, PT, PT, UP0, 0x80, 0x0 ;  /* 0x000000000000781c */ /* 0x001fda0003f0f008 */
[----:B------:R-:W-:Y:S05]  /*09a0*/  @!P0 BRA `(.L_x_10819) ;  /* 0xfffffffc00f08947 */ /* 0x000fea000383ffff */
[----:B------:R-:W0:Y:S01]  /*09b0*/  S2R R0, SR_TID.X ;  /* 0x0000000000007919 */ /* 0x000e220000002100 */
[----:B------:R-:W1:Y:S08]  /*09c0*/  S2UR UR4, SR_CTAID.X ;  /* 0x00000000000479c3 */ /* 0x000e700000002500 */
[----:B------:R-:W-:Y:S08]  /*09d0*/  BAR.ARV 0x4, 0x180 ;  /* 0x0106000000007b1d */ /* 0x000ff00000002000 */
[----:B------:R-:W-:Y:S06]  /*09e0*/  BAR.ARV 0x8, 0x180 ;  /* 0x0206000000007b1d */ /* 0x000fec0000002000 */
[----:B0-----:R-:W-:-:S04]  /*09f0*/  SHF.R.U32.HI R0, RZ, 0x7, R0 ;  /* 0x00000007ff007819 */ /* 0x001fc80000011600 */
[----:B------:R-:W-:Y:S02]  /*0a00*/  ISETP.NE.AND P0, PT, R0, 0x1, PT ;  /* 0x000000010000780c */ /* 0x000fe40003f05270 */
[----:B------:R-:W1:Y:S11]  /*0a10*/  LDC R0, c[0x0][0xc38] ;  /* 0x00030e00ff007b82 */ /* 0x000e760000000800 */
[----:B------:R-:W-:Y:S06]  /*0a20*/  @!P0 BAR.ARV 0x9, 0x100 ;  /* 0x0244000000008b1d */ /* 0x000fec0000002000 */
[----:B-1----:R-:W-:-:S13]  /*0a30*/  ISETP.LE.AND P0, PT, R0, UR4, PT ;  /* 0x0000000400007c0c */ /* 0x002fda000bf03270 */
[----:B------:R-:W-:Y:S05]  /*0a40*/  @P0 EXIT ;  /* 0x000000000000094d */ /* 0x000fea0003800000 */
[----:B------:R-:W0:Y:S01]  /*0a50*/  S2R R2, SR_TID.X ;  /* 0x0000000000027919 */ /* 0x000e220000002100 */
[----:B------:R-:W-:Y:S01]  /*0a60*/  ULOP3.LUT UR44, UR41, 0x1, URZ, 0xfc, !UPT ;  /* 0x00000001292c7892 */ /* 0x000fe2000f8efc3f */
[----:B------:R-:W-:Y:S01]  /*0a70*/  UMOV UR38, URZ ;  /* 0x0000003f00267c82 */ /* 0x000fe20008000000 */
[----:B------:R-:W-:Y:S01]  /*0a80*/  UMOV UR37, URZ ;  /* 0x0000003f00257c82 */ /* 0x000fe20008000000 */
[----:B------:R-:W-:Y:S01]  /*0a90*/  UMOV UR36, URZ ;  /* 0x0000003f00247c82 */ /* 0x000fe20008000000 */
[----:B0-----:R-:W-:-:S05]  /*0aa0*/  VIADD R214, R2, 0xffffff80 ;  /* 0xffffff8002d67836 */ /* 0x001fca0000000000 */
[----:B------:R-:W-:-:S04]  /*0ab0*/  SHF.R.S32.HI R3, RZ, 0x1f, R214 ;  /* 0x0000001fff037819 */ /* 0x000fc800000114d6 */
[CC--:B------:R-:W-:Y:S02]  /*0ac0*/  LEA.HI R0, R3.reuse, R214.reuse, RZ, 0x7 ;  /* 0x000000d603007211 */ /* 0x0c0fe400078f38ff */
[CC--:B------:R-:W-:Y:S02]  /*0ad0*/  LEA.HI R2, R3.reuse, R214.reuse, RZ, 0x4 ;  /* 0x000000d603027211 */ /* 0x0c0fe400078f20ff */
[----:B------:R-:W-:Y:S02]  /*0ae0*/  LOP3.LUT R5, R0, 0xffffff80, RZ, 0xc0, !PT ;  /* 0xffffff8000057812 */ /* 0x000fe400078ec0ff */
[----:B------:R-:W-:Y:S02]  /*0af0*/  SHF.R.S32.HI R7, RZ, 0x4, R2 ;  /* 0x00000004ff077819 */ /* 0x000fe40000011402 */
[----:B------:R-:W-:Y:S01]  /*0b00*/  LEA.HI R4, R3, R214, RZ, 0x5 ;  /* 0x000000d603047211 */ /* 0x000fe200078f28ff */
[----:B------:R-:W-:Y:S01]  /*0b10*/  IMAD.IADD R206, R214, 0x1, -R5 ;  /* 0x00000001d6ce7824 */ /* 0x000fe200078e0a05 */
[----:B------:R-:W-:-:S02]  /*0b20*/  LOP3.LUT R5, R2, 0x3fffff0, RZ, 0xc0, !PT ;  /* 0x03fffff002057812 */ /* 0x000fc400078ec0ff */
[----:B------:R-:W-:Y:S01]  /*0b30*/  LEA.HI R2, R2, R7, RZ, 0x1 ;  /* 0x0000000702027211 */ /* 0x000fe200078f08ff */
[----:B------:R-:W-:Y:S01]  /*0b40*/  IMAD.SHL.U32 R4, R4, 0x20, RZ ;  /* 0x0000002004047824 */ /* 0x000fe200078e00ff */
[----:B------:R-:W-:Y:S01]  /*0b50*/  SHF.R.S32.HI R9, RZ, 0x1f, R206 ;  /* 0x0000001fff097819 */ /* 0x000fe200000114ce */
[----:B------:R-:W-:Y:S01]  /*0b60*/  IMAD.IADD R5, R214, 0x1, -R5 ;  /* 0x00000001d6057824 */ /* 0x000fe200078e0a05 */
[----:B------:R-:W-:Y:S02]  /*0b70*/  LOP3.LUT R2, R2, 0x1ffffffe, RZ, 0xc0, !PT ;  /* 0x1ffffffe02027812 */ /* 0x000fe400078ec0ff */
[----:B------:R-:W-:Y:S02]  /*0b80*/  LEA.HI R6, R9, R206, RZ, 0x2 ;  /* 0x000000ce09067211 */ /* 0x000fe400078f10ff */
[----:B------:R-:W-:Y:S01]  /*0b90*/  LEA.HI R10, R3, R214, RZ, 0x2 ;  /* 0x000000d6030a7211 */ /* 0x000fe200078f10ff */
[----:B------:R-:W-:Y:S01]  /*0ba0*/  IMAD.IADD R2, R7, 0x1, -R2 ;  /* 0x0000000107027824 */ /* 0x000fe200078e0a02 */
[----:B------:R-:W-:-:S02]  /*0bb0*/  SHF.R.S32.HI R8, RZ, 0x2, R6 ;  /* 0x00000002ff087819 */ /* 0x000fc40000011406 */
[----:B------:R-:W-:Y:S02]  /*0bc0*/  SHF.R.S32.HI R11, RZ, 0x1f, R6 ;  /* 0x0000001fff0b7819 */ /* 0x000fe40000011406 */
[----:B------:R-:W-:Y:S02]  /*0bd0*/  LOP3.LUT R4, R4, 0xfffffc00, RZ, 0xc0, !PT ;  /* 0xfffffc0004047812 */ /* 0x000fe400078ec0ff */
[----:B------:R-:W-:Y:S02]  /*0be0*/  LOP3.LUT R7, R10, 0xfffffffc, RZ, 0xc0, !PT ;  /* 0xfffffffc0a077812 */ /* 0x000fe400078ec0ff */
[----:B------:R-:W-:Y:S01]  /*0bf0*/  LEA.HI R3, R3, R214, RZ, 0x3 ;  /* 0x000000d603037211 */ /* 0x000fe200078f18ff */
[----:B------:R-:W-:Y:S01]  /*0c00*/  IMAD R5, R5, 0x40, R4 ;  /* 0x0000004005057824 */ /* 0x000fe200078e0204 */
[----:B------:R-:W-:Y:S01]  /*0c10*/  LEA.HI R11, R11, R8, RZ, 0x3 ;  /* 0x000000080b0b7211 */ /* 0x000fe200078f18ff */
[----:B------:R-:W-:Y:S01]  /*0c20*/  IMAD.IADD R4, R214, 0x1, -R7 ;  /* 0x00000001d6047824 */ /* 0x000fe200078e0a07 */
[----:B------:R-:W-:Y:S01]  /*0c30*/  SHF.R.S32.HI R207, RZ, 0x7, R0 ;  /* 0x00000007ffcf7819 */ /* 0x000fe20000011400 */
[----:B------:R-:W-:Y:S01]  /*0c40*/  IMAD R209, R2, 0x8, R5 ;  /* 0x0000000802d17824 */ /* 0x000fe200078e0205 */
[----:B------:R-:W-:-:S02]  /*0c50*/  LOP3.LUT R7, R3, 0xfffffff8, RZ, 0xc0, !PT ;  /* 0xfffffff803077812 */ /* 0x000fc400078ec0ff */
[----:B------:R-:W-:Y:S02]  /*0c60*/  LOP3.LUT R11, R11, 0xfffffff8, RZ, 0xc0, !PT ;  /* 0xfffffff80b0b7812 */ /* 0x000fe400078ec0ff */
[----:B------:R-:W-:Y:S01]  /*0c70*/  LEA.HI R9, R9, R206, RZ, 0x5 ;  /* 0x000000ce09097211 */ /* 0x000fe200078f28ff */
[----:B------:R-:W-:Y:S01]  /*0c80*/  IMAD.IADD R202, R214, 0x1, -R7 ;  /* 0x00000001d6ca7824 */ /* 0x000fe200078e0a07 */
[----:B------:R-:W-:Y:S01]  /*0c90*/  LEA.HI R0, R0, R207, RZ, 0x1 ;  /* 0x000000cf00007211 */ /* 0x000fe200078f08ff */
[----:B------:R-:W-:Y:S01]  /*0ca0*/  IMAD.IADD R8, R8, 0x1, -R11 ;  /* 0x0000000108087824 */ /* 0x000fe200078e0a0b */
[----:B------:R-:W-:Y:S01]  /*0cb0*/  SHF.R.S32.HI R9, RZ, 0x5, R9 ;  /* 0x00000005ff097819 */ /* 0x000fe20000011409 */
[----:B------:R-:W-:Y:S01]  /*0cc0*/  IMAD.SHL.U32 R19, R202, 0x8, RZ ;  /* 0x00000008ca137824 */ /* 0x000fe200078e00ff */
[----:B------:R-:W-:Y:S02]  /*0cd0*/  LEA.HI R10, R4, R4, RZ, 0x1 ;  /* 0x00000004040a7211 */ /* 0x000fe400078f08ff */
[----:B------:R-:W-:Y:S01]  /*0ce0*/  LOP3.LUT R0, R0, 0x3fffffe, RZ, 0xc0, !PT ;  /* 0x03fffffe00007812 */ /* 0x000fe200078ec0ff */
[----:B------:R-:W-:Y:S01]  /*0cf0*/  IMAD R9, R9, 0x10, R8 ;  /* 0x0000001009097824 */ /* 0x000fe200078e0208 */
[----:B------:R-:W-:Y:S01]  /*0d00*/  LOP3.LUT R11, R10, 0x1ffffffe, RZ, 0xc0, !PT ;  /* 0x1ffffffe0a0b7812 */ /* 0x000fe200078ec0ff */
[----:B------:R-:W-:Y:S01]  /*0d10*/  VIADD R200, R19, 0x40 ;  /* 0x0000004013c87836 */ /* 0x000fe20000000000 */
[----:B------:R-:W-:Y:S01]  /*0d20*/  SHF.R.S32.HI R205, RZ, 0x3, R3 ;  /* 0x00000003ffcd7819 */ /* 0x000fe20000011403 */
[----:B------:R-:W-:Y:S01]  /*0d30*/  IMAD.IADD R0, R207, 0x1, -R0 ;  /* 0x00000001cf007824 */ /* 0x000fe200078e0a00 */
[----:B------:R-:W-:Y:S01]  /*0d40*/  LOP3.LUT R3, R6, 0x7ffffffc, RZ, 0xc0, !PT ;  /* 0x7ffffffc06037812 */ /* 0x000fe200078ec0ff */
        /* <DEDUP_REMOVED lines=8> */
[----:B------:R-:W-:-:S02]  /*0dd0*/  IMAD.IADD R18, R206, 0x1, -R3 ;  /* 0x00000001ce127824 */ /* 0x000fc400078e0a03 */
[----:B------:R-:W-:-:S07]  /*0de0*/  IMAD R22, R11, 0x8, R208 ;  /* 0x000000080b167824 */ /* 0x000fce00078e02d0 */
.L_x_10916:
        /* <DEDUP_REMOVED lines=21> */
.L_x_10820:
[----:B------:R-:W-:Y:S01]  /*0f40*/  ULDC UR7, c[0x0][0xc54] ;  /* 0x0003150000077ab9 */ /* 0x000fe20000000800 */
[----:B------:R-:W-:Y:S01]  /*0f50*/  UMOV UR6, UR9 ;  /* 0x0000000900067c82 */ /* 0x000fe20008000000 */
[----:B------:R-:W-:-:S11]  /*0f60*/  UISETP.NE.AND UP0, UPT, UR7, 0x1, UPT ;  /* 0x000000010700788c */ /* 0x000fd6000bf05270 */
[----:B------:R-:W-:Y:S02]  /*0f70*/  @UP0 ULDC.64 UR10, c[0x0][0xc58] ;  /* 0x00031600000a0ab9 */ /* 0x000fe40000000a00 */
[----:B------:R-:W-:-:S04]  /*0f80*/  UIMAD.WIDE.U32 UR4, UR9, UR10, URZ ;  /* 0x0000000a090472a5 */ /* 0x000fc8000f8e003f */
[----:B------:R-:W-:-:S04]  /*0f90*/  @UP0 USHF.R.U32.HI UR6, URZ, UR11, UR5 ;  /* 0x0000000b3f060299 */ /* 0x000fc80008011605 */
[----:B------:R-:W-:-:S12]  /*0fa0*/  UIMAD UR4, UR6, UR7, URZ ;  /* 0x00000007060472a4 */ /* 0x000fd8000f8e023f */
.L_x_10821:
[----:B------:R-:W0:Y:S01]  /*0fb0*/  LDC R0, c[0x0][0x448] ;  /* 0x00011200ff007b82 */ /* 0x000e220000000800 */
[----:B------:R-:W-:Y:S01]  /*0fc0*/  ULOP3.LUT UR6, URZ, UR6, URZ, 0x33, !UPT ;  /* 0x000000063f067292 */ /* 0x000fe2000f8e333f */
[----:B------:R-:W-:Y:S01]  /*0fd0*/  ULDC UR40, c[0x0][0xc48] ;  /* 0x0003120000287ab9 */ /* 0x000fe20000000800 */
[----:B------:R-:W-:Y:S01]  /*0fe0*/  ULDC UR5, c[0x0][0xc3c] ;  /* 0x00030f0000057ab9 */ /* 0x000fe20000000800 */
[----:B------:R-:W-:Y:S02]  /*0ff0*/  UISETP.NE.AND UP0, UPT, UR40, 0x1, UPT ;  /* 0x000000012800788c */ /* 0x000fe4000bf05270 */
[----:B------:R-:W-:Y:S02]  /*1000*/  UIADD3 UR6, UR6, UR5, URZ ;  /* 0x0000000506067290 */ /* 0x000fe4000fffe03f */
[----:B------:R-:W1:Y:S01]  /*1010*/  LDC.64 R8, c[0x0][0x9e0] ;  /* 0x00027800ff087b82 */ /* 0x000e620000000a00 */
[----:B------:R-:W-:Y:S02]  /*1020*/  UIADD3 UR4, UR9, -UR4, URZ ;  /* 0x8000000409047290 */ /* 0x000fe4000fffe03f */
[----:B------:R-:W-:Y:S01]  /*1030*/  USHF.L.U32 UR43, UR6, 0x7, URZ ;  /* 0x00000007062b7899 */ /* 0x000fe2000800063f */
[----:B------:R-:W-:Y:S01]  /*1040*/  ULDC.64 UR10, c[0x0][0x418] ;  /* 0x00010600000a7ab9 */ /* 0x000fe20000000a00 */
[----:B------:R-:W-:Y:S01]  /*1050*/  ULDC UR7, c[0x0][0xc54] ;  /* 0x0003150000077ab9 */ /* 0x000fe20000000800 */
[----:B------:R-:W-:-:S02]  /*1060*/  ISETP.NE.U32.AND P0, PT, RZ, UR10, PT ;  /* 0x0000000aff007c0c */ /* 0x000fc4000bf05070 */
[----:B------:R-:W2:Y:S01]  /*1070*/  LDC R6, c[0x0][0x288] ;  /* 0x0000a200ff067b82 */ /* 0x000ea20000000800 */
[----:B------:R-:W-:Y:S02]  /*1080*/  UIADD3 UR6, UR43, 0x7f, URZ ;  /* 0x0000007f2b067890 */ /* 0x000fe4000fffe03f */
[----:B------:R-:W-:Y:S01]  /*1090*/  UIMAD UR8, UR8, UR7, UR4 ;  /* 0x00000007080872a4 */ /* 0x000fe2000f8e0204 */
[----:B------:R-:W-:Y:S02]  /*10a0*/  ISETP.NE.AND.EX P0, PT, RZ, UR11, PT, P0 ;  /* 0x0000000bff007c0c */ /* 0x000fe4000bf05300 */
[----:B------:R-:W-:Y:S01]  /*10b0*/  @UP0 ULDC UR4, c[0x0][0xc4c] ;  /* 0x0003130000040ab9 */ /* 0x000fe20000000800 */
[----:B------:R-:W-:Y:S01]  /*10c0*/  @UP0 ULDC UR7, c[0x0][0xc50] ;  /* 0x0003140000070ab9 */ /* 0x000fe20000000800 */
[----:B0-----:R-:W-:Y:S01]  /*10d0*/  ISETP.NE.AND P1, PT, R0, 0x1, PT ;  /* 0x000000010000780c */ /* 0x001fe20003f25270 */
[----:B------:R-:W0:Y:S01]  /*10e0*/  LDC R7, c[0x0][0x2f0] ;  /* 0x0000bc00ff077b82 */ /* 0x000e220000000800 */
[----:B------:R-:W-:Y:S01]  /*10f0*/  UIMAD.WIDE.U32 UR4, UR8, UR4, URZ ;  /* 0x00000004080472a5 */ /* 0x000fe2000f8e003f */
[----:B------:R-:W-:Y:S01]  /*1100*/  IMAD.U32 R2, RZ, RZ, UR6 ;  /* 0x00000006ff027e24 */ /* 0x000fe2000f8e00ff */
[----:B------:R-:W-:-:S02]  /*1110*/  UMOV UR42, UR8 ;  /* 0x00000008002a7c82 */ /* 0x000fc40008000000 */
[----:B------:R-:W-:Y:S01]  /*1120*/  @UP0 USHF.R.U32.HI UR42, URZ, UR7, UR5 ;  /* 0x000000073f2a0299 */ /* 0x000fe20008011605 */
[----:B-1----:R-:W-:Y:S02]  /*1130*/  ISETP.GE.AND P2, PT, R9, 0x1, PT ;  /* 0x000000010900780c */ /* 0x002fe40003f46270 */
[----:B------:R-:W1:Y:S01]  /*1140*/  LDC R0, c[0x0][0x424] ;  /* 0x00010900ff007b82 */ /* 0x000e620000000800 */
[----:B------:R-:W-:-:S04]  /*1150*/  UIADD3 UR4, -UR42, URZ, URZ ;  /* 0x0000003f2a047290 */ /* 0x000fc8000fffe13f */
[----:B------:R-:W-:Y:S01]  /*1160*/  UIMAD UR40, UR40, UR4, UR8 ;  /* 0x00000004282872a4 */ /* 0x000fe2000f8e0208 */
[----:B--2---:R-:W-:Y:S02]  /*1170*/  IADD3 R5, -R6, 0x1, RZ ;  /* 0x0000000106057810 */ /* 0x004fe40007ffe1ff */
[----:B------:R-:W2:Y:S08]  /*1180*/  @P1 LDC R3, c[0x0][0x44c] ;  /* 0x00011300ff031b82 */ /* 0x000eb00000000800 */
[----:B------:R-:W3:Y:S01]  /*1190*/  @P1 LDC R4, c[0x0][0x450] ;  /* 0x00011400ff041b82 */ /* 0x000ee20000000800 */
[----:B-1----:R-:W-:-:S05]  /*11a0*/  SEL R0, R0, 0x1, P0 ;  /* 0x0000000100007807 */ /* 0x002fca0000000000 */
[CC--:B0-----:R-:W-:Y:S02]  /*11b0*/  IMAD R5, R0.reuse, R7.reuse, R5 ;  /* 0x0000000700057224 */ /* 0x0c1fe400078e0205 */
[----:B------:R-:W-:Y:S02]  /*11c0*/  IMAD R16, R0, R7, RZ ;  /* 0x0000000700107224 */ /* 0x000fe400078e02ff */
[----:B--2---:R-:W-:-:S05]  /*11d0*/  @P1 IMAD.HI.U32 R3, R3, UR6, RZ ;  /* 0x0000000603031c27 */ /* 0x004fca000f8e00ff */
[----:B---3--:R-:W-:-:S05]  /*11e0*/  @P1 SHF.R.U32.HI R2, RZ, R4, R3 ;  /* 0x00000004ff021219 */ /* 0x008fca0000011603 */
        /* <DEDUP_REMOVED lines=13> */
.L_x_10823:
[----:B------:R-:W-:-:S13]  /*12c0*/  ISETP.NE.AND P0, PT, R9, 0x1, PT ;  /* 0x000000010900780c */ /* 0x000fda0003f05270 */
[----:B------:R-:W0:Y:S02]  /*12d0*/  @P0 LDC.64 R4, c[0x0][0x9e8] ;  /* 0x00027a00ff040b82 */ /* 0x000e240000000a00 */
[----:B0-----:R-:W-:-:S05]  /*12e0*/  @P0 IMAD.HI.U32 R4, R3, R4, RZ ;  /* 0x0000000403040227 */ /* 0x001fca00078e00ff */
[----:B------:R-:W-:-:S07]  /*12f0*/  @P0 SHF.R.U32.HI R3, RZ, R5, R4 ;  /* 0x00000005ff030219 */ /* 0x000fce0000011604 */
.L_x_10824:
[----:B------:R-:W-:-:S05]  /*1300*/  IMAD R3, R3, R9, R9 ;  /* 0x0000000903037224 */ /* 0x000fca00078e0209 */
[----:B------:R-:W-:-:S07]  /*1310*/  VIMNMX R2, R2, R3, PT ;  /* 0x0000000302027248 */ /* 0x000fce0003fe0100 */
.L_x_10822:
[----:B------:R-:W0:Y:S01]  /*1320*/  @P1 LDC R4, c[0x0][0x44c] ;  /* 0x00011300ff041b82 */ /* 0x000e220000000800 */
[----:B------:R-:W-:Y:S01]  /*1330*/  IMAD.U32 R3, RZ, RZ, UR43 ;  /* 0x0000002bff037e24 */ /* 0x000fe2000f8e00ff */
[----:B------:R-:W-:Y:S01]  /*1340*/  ULDC UR4, c[0x0][0x9dc] ;  /* 0x0002770000047ab9 */ /* 0x000fe20000000800 */
[-C--:B------:R-:W-:Y:S02]  /*1350*/  IMAD R6, R0, R7.reuse, -R6 ;  /* 0x0000000700067224 */ /* 0x080fe400078e0a06 */
[----:B------:R-:W-:Y:S02]  /*1360*/  VIADD R2, R2, 0x5f ;  /* 0x0000005f02027836 */ /* 0x000fe40000000000 */
[----:B------:R-:W-:Y:S01]  /*1370*/  IMAD R0, R0, R7, 0x5f ;  /* 0x0000005f00007424 */ /* 0x000fe200078e0207 */
[----:B------:R-:W1:Y:S01]  /*1380*/  @P1 LDC R5, c[0x0][0x450] ;  /* 0x00011400ff051b82 */ /* 0x000e620000000800 */
[----:B------:R-:W-:-:S04]  /*1390*/  IMAD.HI R2, R2, 0x2aaaaaab, RZ ;  /* 0x2aaaaaab02027827 */ /* 0x000fc800078e02ff */
[----:B------:R-:W-:-:S04]  /*13a0*/  IMAD.HI R0, R0, 0x2aaaaaab, RZ ;  /* 0x2aaaaaab00007827 */ /* 0x000fc800078e02ff */
[----:B0-----:R-:W-:-:S05]  /*13b0*/  @P1 IMAD.HI.U32 R4, R4, UR43, RZ ;  /* 0x0000002b04041c27 */ /* 0x001fca000f8e00ff */
[----:B-1----:R-:W-:Y:S02]  /*13c0*/  @P1 SHF.R.U32.HI R3, RZ, R5, R4 ;  /* 0x00000005ff031219 */ /* 0x002fe40000011604 */
[----:B------:R-:W-:-:S03]  /*13d0*/  SHF.R.U32.HI R5, RZ, 0x1f, R2 ;  /* 0x0000001fff057819 */ /* 0x000fc60000011602 */
[----:B------:R-:W-:Y:S01]  /*13e0*/  IMAD.IADD R6, R6, 0x1, R3 ;  /* 0x0000000106067824 */ /* 0x000fe200078e0203 */
[----:B------:R-:W-:Y:S02]  /*13f0*/  SHF.R.U32.HI R3, RZ, 0x1f, R0 ;  /* 0x0000001fff037819 */ /* 0x000fe40000011600 */
[----:B------:R-:W-:Y:S01]  /*1400*/  LEA.HI.SX32 R176, R2, R5, 0x1c ;  /* 0x0000000502b07211 */ /* 0x000fe200078fe2ff */
[----:B------:R-:W-:Y:S01]  /*1410*/  VIADD R4, R6, -UR4 ;  /* 0x8000000406047c36 */ /* 0x000fe20008000000 */
[----:B------:R-:W-:-:S04]  /*1420*/  LEA.HI.SX32 R3, R0, R3, 0x1c ;  /* 0x0000000300037211 */ /* 0x000fc800078fe2ff */
[----:B------:R-:W-:Y:S02]  /*1430*/  R2UR UR4, R4 ;  /* 0x00000000040472ca */ /* 0x000fe400000e0000 */
[----:B------:R-:W-:Y:S01]  /*1440*/  VIMNMX R176, R3, R176, PT ;  /* 0x000000b003b07248 */ /* 0x000fe20003fe0100 */
[----:B------:R-:W-:-:S12]  /*1450*/  @!P2 BRA `(.L_x_10825) ;  /* 0x000000000044a947 */ /* 0x000fd80003800000 */
        /* <DEDUP_REMOVED lines=9> */
.L_x_10826:
[----:B------:R-:W-:-:S13]  /*14f0*/  ISETP.NE.AND P0, PT, R9, 0x1, PT ;  /* 0x000000010900780c */ /* 0x000fda0003f05270 */
[----:B------:R-:W0:Y:S02]  /*1500*/  @P0 LDC.64 R2, c[0x0][0x9e8] ;  /* 0x00027a00ff020b82 */ /* 0x000e240000000a00 */
[----:B0-----:R-:W-:-:S05]  /*1510*/  @P0 IMAD.HI.U32 R0, R6, R2, RZ ;  /* 0x0000000206000227 */ /* 0x001fca00078e00ff */
[----:B------:R-:W-:-:S07]  /*1520*/  @P0 SHF.R.U32.HI R6, RZ, R3, R0 ;  /* 0x00000003ff060219 */ /* 0x000fce0000011600 */
.L_x_10827:
[----:B------:R-:W-:-:S05]  /*1530*/  IMAD R6, R6, R9, RZ ;  /* 0x0000000906067224 */ /* 0x000fca00078e02ff */
[----:B------:R-:W-:-:S13]  /*1540*/  R2UR UR5, R6 ;  /* 0x00000000060572ca */ /* 0x000fda00000e0000 */
[----:B------:R-:W-:-:S04]  /*1550*/  UISETP.LT.AND UP0, UPT, UR4, UR5, UPT ;  /* 0x000000050400728c */ /* 0x000fc8000bf01270 */
[----:B------:R-:W-:-:S12]  /*1560*/  USEL UR4, UR4, UR5, !UP0 ;  /* 0x0000000504047287 */ /* 0x000fd8000c000000 */
.L_x_10825:
[----:B------:R-:W-:Y:S01]  /*1570*/  UIMAD.WIDE UR4, UR4, 0x2aaaaaab, URZ ;  /* 0x2aaaaaab040478a5 */ /* 0x000fe2000f8e023f */
[----:B------:R-:W-:Y:S01]  /*1580*/  PLOP3.LUT P0, PT, PT, PT, PT, 0x80, 0x0 ;  /* 0x000000000000781c */ /* 0x000fe20003f0f070 */
[----:B------:R-:W-:Y:S01]  /*1590*/  IMAD.MOV.U32 R3, RZ, RZ, RZ ;  /* 0x000000ffff037224 */ /* 0x000fe200078e00ff */
[----:B------:R-:W-:Y:S01]  /*15a0*/  CS2R R4, SRZ ;  /* 0x0000000000047805 */ /* 0x000fe2000001ff00 */
[----:B------:R-:W-:Y:S01]  /*15b0*/  USHF.R.U32.HI UR4, URZ, 0x1f, UR5 ;  /* 0x0000001f3f047899 */ /* 0x000fe20008011605 */
[----:B------:R-:W-:Y:S01]  /*15c0*/  IMAD.MOV.U32 R0, RZ, RZ, RZ ;  /* 0x000000ffff007224 */ /* 0x000fe200078e00ff */
[----:B------:R-:W-:Y:S02]  /*15d0*/  CS2R R178, SRZ ;  /* 0x0000000000b27805 */ /* 0x000fe4000001ff00 */
[----:B------:R-:W-:Y:S01]  /*15e0*/  CS2R R148, SRZ ;  /* 0x0000000000947805 */ /* 0x000fe2000001ff00 */
[----:B------:R-:W-:Y:S01]  /*15f0*/  ULEA.HI.SX32 UR4, UR5, UR4, 0x1c ;  /* 0x0000000405047291 */ /* 0x000fe2000f8fe23f */
[----:B------:R-:W-:Y:S01]  /*1600*/  IMAD.MOV.U32 R177, RZ, RZ, RZ ;  /* 0x000000ffffb17224 */ /* 0x000fe200078e00ff */
[----:B------:R-:W-:-:S02]  /*1610*/  CS2R R144, SRZ ;  /* 0x0000000000907805 */ /* 0x000fc4000001ff00 */
[----:B------:R-:W-:Y:S01]  /*1620*/  CS2R R174, SRZ ;  /* 0x0000000000ae7805 */ /* 0x000fe2000001ff00 */
[----:B------:R-:W-:Y:S01]  /*1630*/  UISETP.LT.AND UP0, UPT, URZ, UR4, UPT ;  /* 0x000000043f00728c */ /* 0x000fe2000bf01270 */
[----:B------:R-:W-:Y:S02]  /*1640*/  CS2R R140, SRZ ;  /* 0x00000000008c7805 */ /* 0x000fe4000001ff00 */
[----:B------:R-:W-:Y:S02]  /*1650*/  CS2R R128, SRZ ;  /* 0x0000000000807805 */ /* 0x000fe4000001ff00 */
[----:B------:R-:W-:Y:S01]  /*1660*/  CS2R R120, SRZ ;  /* 0x0000000000787805 */ /* 0x000fe2000001ff00 */
[----:B------:R-:W-:Y:S01]  /*1670*/  USEL UR39, URZ, UR4, !UP0 ;  /* 0x000000043f277287 */ /* 0x000fe2000c000000 */
[----:B------:R-:W-:Y:S02]  /*1680*/  CS2R R136, SRZ ;  /* 0x0000000000887805 */ /* 0x000fe4000001ff00 */
[----:B------:R-:W-:-:S02]  /*1690*/  CS2R R116, SRZ ;  /* 0x0000000000747805 */ /* 0x000fc4000001ff00 */
[----:B------:R-:W-:Y:S02]  /*16a0*/  CS2R R112, SRZ ;  /* 0x0000000000707805 */ /* 0x000fe4000001ff00 */
[----:B------:R-:W-:Y:S02]  /*16b0*/  CS2R R132, SRZ ;  /* 0x0000000000847805 */ /* 0x000fe4000001ff00 */
[----:B------:R-:W-:Y:S02]  /*16c0*/  CS2R R108, SRZ ;  /* 0x00000000006c7805 */ /* 0x000fe4000001ff00 */
[----:B------:R-:W-:Y:S02]  /*16d0*/  ISETP.GT.AND P1, PT, R176, UR39, PT ;  /* 0x00000027b0007c0c */ /* 0x000fe4000bf24270 */
        /* <DEDUP_REMOVED lines=84> */
.L_x_10829:
        /* <DEDUP_REMOVED lines=13> */
.L_x_11026:
[----:B0-----:R-:W-:Y:S01]  /*1cf0*/  IMAD.U32 R0, RZ, RZ, UR44 ;  /* 0x0000002cff007e24 */ /* 0x001fe2000f8e00ff */
[----:B------:R-:W-:Y:S05]  /*1d00*/  WARPSYNC.ALL ;  /* 0x0000000000007948 */ /* 0x000fea0003800000 */
[----:B------:R0:W-:Y:S01]  /*1d10*/  BAR.SYNC.DEFER_BLOCKING R9, 0x100 ;  /* 0x000400090000751d */ /* 0x0001e20000010000 */
[----:B------:R-:W-:-:S13]  /*1d20*/  ISETP.NE.AND P0, PT, R0, 0x3, PT ;  /* 0x000000030000780c */ /* 0x000fda0003f05270 */
[----:B0-----:R-:W-:Y:S05]  /*1d30*/  @!P0 BRA `(.L_x_10831) ;  /* 0x0000000000048947 */ /* 0x001fea0003800000 */
[----:B------:R-:W-:Y:S01]  /*1d40*/  BPT.TRAP 0x1 ;  /* 0x000000040000795c */ /* 0x000fe20000300000 */
.L_x_10831:
[----:B------:R-:W-:Y:S01]  /*1d50*/  R2UR UR22, R5 ;  /* 0x00000000051672ca */ /* 0x000fe200000e0000 */
[----:B------:R-:W-:-:S05]  /*1d60*/  IMAD.U32 R10, RZ, RZ, UR37 ;  /* 0x00000025ff0a7e24 */ /* 0x000fca000f8e00ff */
[----:B------:R-:W-:-:S07]  /*1d70*/  SHF.L.U32 R10, R10, 0x1f, RZ ;  /* 0x0000001f0a0a7819 */ /* 0x000fce00000006ff */
[----:B------:R-:W-:-:S09]  /*1d80*/  ULEA UR22, UR36, UR22, 0x3 ;  /* 0x0000001624167291 */ /* 0x000fd2000f8e183f */
[----:B------:R0:W1:Y:S01]  /*1d90*/  SYNCS.PHASECHK.TRANS64.TRYWAIT P1, [UR22+0x22830], R10 ;  /* 0x0228300aff0075a7 */ /* 0x0000620008020156 */
[----:B------:R-:W-:Y:S05]  /*1da0*/  @!P0 BRA `(.L_x_10832) ;  /* 0x0000000000048947 */ /* 0x000fea0003800000 */
[----:B------:R-:W-:Y:S01]  /*1db0*/  BPT.TRAP 0x1 ;  /* 0x000000040000795c */ /* 0x000fe20000300000 */
.L_x_10832:
[----:B-1----:R-:W-:Y:S05]  /*1dc0*/  @P1 BRA `(.L_x_10833) ;  /* 0x0000000000081947 */ /* 0x002fea0003800000 */
[----:B------:R-:W1:Y:S02]  /*1dd0*/  SYNCS.PHASECHK.TRANS64.TRYWAIT P1, [UR22+0x22830], R10 ;  /* 0x0228300aff0075a7 */ /* 0x000e640008020156 */
[----:B-1----:R-:W-:Y:S05]  /*1de0*/  @!P1 BRA `(.L_x_10834) ;  /* 0x0000012800109947 */ /* 0x002fea0003800000 */
.L_x_10833:
[----:B------:R-:W-:Y:S01]  /*1df0*/  R2UR UR4, R5 ;  /* 0x00000000050472ca */ /* 0x000fe200000e0000 */
[----:B------:R-:W-:Y:S01]  /*1e00*/  ULOP3.LUT UR16, UR45, 0x10000, URZ, 0xfc, !UPT ;  /* 0x000100002d107892 */ /* 0x000fe2000f8efc3f */
[----:B------:R-:W-:Y:S01]  /*1e10*/  WARPGROUP.ARRIVE ;  /* 0x00000000000079c5 */ /* 0x000fe20000000000 */
[----:B------:R-:W-:Y:S01]  /*1e20*/  UMOV UR17, 0x40000040 ;  /* 0x4000004000117882 */ /* 0x000fe20000000000 */
[----:B------:R-:W-:Y:S01]  /*1e30*/  UMOV UR19, 0x40000040 ;  /* 0x4000004000137882 */ /* 0x000fe20000000000 */
[----:B------:R-:W-:Y:S01]  /*1e40*/  UMOV UR5, 0x40000040 ;  /* 0x4000004000057882 */ /* 0x000fe20000000000 */
[----:B------:R-:W-:Y:S01]  /*1e50*/  UMOV UR7, 0x40000040 ;  /* 0x4000004000077882 */ /* 0x000fe20000000000 */
[----:B------:R-:W-:Y:S01]  /*1e60*/  UIADD3 UR8, UR16, 0x4, URZ ;  /* 0x0000000410087890 */ /* 0x000fe2000fffe03f */
[----:B------:R-:W2:Y:S01]  /*1e70*/  LDC R8, c[0x0][0x448] ;  /* 0x00011200ff087b82 */ /* 0x000ea20000000800 */
[----:B------:R-:W-:Y:S01]  /*1e80*/  UMOV UR9, 0x40000040 ;  /* 0x4000004000097882 */ /* 0x000fe20000000000 */
[----:B------:R-:W-:Y:S01]  /*1e90*/  UMOV UR11, 0x40000040 ;  /* 0x40000040000b7882 */ /* 0x000fe20000000000 */
[----:B------:R-:W-:Y:S01]  /*1ea0*/  UIADD3 UR12, UR16, 0x6, URZ ;  /* 0x00000006100c7890 */ /* 0x000fe2000fffe03f */
[----:B------:R-:W3:Y:S01]  /*1eb0*/  S2R R2, SR_TID.X ;  /* 0x0000000000027919 */ /* 0x000ee20000002100 */
[----:B------:R-:W-:Y:S01]  /*1ec0*/  UIADD3 UR4, UR4, 0x1c400, URZ ;  /* 0x0001c40004047890 */ /* 0x000fe2000fffe03f */
[----:B------:R-:W-:Y:S01]  /*1ed0*/  VIADD R0, R22, UR43 ;  /* 0x0000002b16007c36 */ /* 0x000fe20008000000 */
[----:B------:R-:W-:Y:S01]  /*1ee0*/  UMOV UR13, 0x40000040 ;  /* 0x40000040000d7882 */ /* 0x000fe20000000000 */
[----:B------:R-:W-:Y:S01]  /*1ef0*/  UMOV UR15, 0x40000040 ;  /* 0x40000040000f7882 */ /* 0x000fe20000000000 */
[----:B------:R-:W-:Y:S01]  /*1f00*/  USHF.R.U32.HI UR4, URZ, 0x4, UR4 ;  /* 0x000000043f047899 */ /* 0x000fe20008011604 */
[----:B------:R-:W4:Y:S01]  /*1f10*/  LDC R7, c[0x0][0x288] ;  /* 0x0000a200ff077b82 */ /* 0x000f220000000800 */
[----:B------:R-:W-:Y:S01]  /*1f20*/  IMAD.MOV.U32 R6, RZ, RZ, R0 ;  /* 0x000000ffff067224 */ /* 0x000fe200078e0000 */
[----:B------:R-:W-:Y:S01]  /*1f30*/  LOP3.LUT R17, R17, 0xffefffff, RZ, 0xc0, !PT ;  /* 0xffefffff11117812 */ /* 0x000fe200078ec0ff */
[----:B------:R-:W-:-:S04]  /*1f40*/  ULOP3.LUT UR4, UR4, 0x3fff, URZ, 0xc0, !UPT ;  /* 0x00003fff04047892 */ /* 0x000fc8000f8ec03f */
[----:B------:R-:W-:Y:S02]  /*1f50*/  ULOP3.LUT UR20, UR4, 0x10000, URZ, 0xfc, !UPT ;  /* 0x0001000004147892 */ /* 0x000fe4000f8efc3f */
[----:B------:R-:W-:Y:S02]  /*1f60*/  UIADD3 UR4, UR16, 0x2, URZ ;  /* 0x0000000210047890 */ /* 0x000fe4000fffe03f */
[----:B------:R-:W-:Y:S01]  /*1f70*/  UIMAD UR18, UR36, 0x300, UR20 ;  /* 0x00000300241278a4 */ /* 0x000fe2000f8e0214 */
[----:B--2---:R-:W-:-:S03]  /*1f80*/  ISETP.NE.AND P2, PT, R8, 0x1, PT ;  /* 0x000000010800780c */ /* 0x004fc60003f45270 */
[----:B------:R-:W-:Y:S02]  /*1f90*/  UIADD3 UR6, UR18, 0x2, URZ ;  /* 0x0000000212067890 */ /* 0x000fe4000fffe03f */
[----:B------:R-:W-:Y:S02]  /*1fa0*/  UIADD3 UR10, UR18, 0x4, URZ ;  /* 0x00000004120a7890 */ /* 0x000fe4000fffe03f */
[----:B------:R-:W-:Y:S02]  /*1fb0*/  UIADD3 UR14, UR18, 0x6, URZ ;  /* 0x00000006120e7890 */ /* 0x000fe4000fffe03f */
[----:B------:R-:W-:Y:S01]  /*1fc0*/  HGMMA.64x96x16.F32 R24, gdesc[UR16], RZ, !UPT, gsb0 ;  /* 0x01600000101879f0 */ /* 0x000fe2000c0008ff */
[----:B---3--:R-:W-:-:S03]  /*1fd0*/  LOP3.LUT P1, RZ, R2, 0x7f, RZ, 0xc0, !PT ;  /* 0x0000007f02ff7812 */ /* 0x008fc6000782c0ff */
[----:B-1----:R-:W1:Y:S01]  /*1fe0*/  @P2 LDC R3, c[0x0][0x44c] ;  /* 0x00011300ff032b82 */ /* 0x002e620000000800 */
[----:B------:R-:W-:Y:S01]  /*1ff0*/  SHF.R.U32.HI R11, RZ, 0x7, R2 ;  /* 0x00000007ff0b7819 */ /* 0x000fe20000011602 */
[----:B------:R-:W-:Y:S01]  /*2000*/  IMAD R2, R176, -0x60, R16 ;  /* 0xffffffa0b0027824 */ /* 0x000fe200078e0210 */
[----:B------:R-:W-:-:S04]  /*2010*/  @P2 LOP3.LUT R17, R17, 0x100000, RZ, 0xfc, !PT ;  /* 0x0010000011112812 */ /* 0x000fc800078efcff */
[----:B------:R-:W-:Y:S01]  /*2020*/  LOP3.LUT R17, R17, 0xfff7ffff, RZ, 0xc0, !PT ;  /* 0xfff7ffff11117812 */ /* 0x000fe200078ec0ff */
[----:B------:R-:W2:Y:S03]  /*2030*/  @P2 LDC R4, c[0x0][0x450] ;  /* 0x00011400ff042b82 */ /* 0x000ea60000000800 */
[----:B------:R-:W-:Y:S01]  /*2040*/  @P1 LOP3.LUT R17, R17, 0x80000, RZ, 0xfc, !PT ;  /* 0x0008000011111812 */ /* 0x000fe200078efcff */
[----:B-1----:R-:W-:-:S04]  /*2050*/  @P2 IMAD.HI.U32 R3, R0, R3, RZ ;  /* 0x0000000300032227 */ /* 0x002fc800078e00ff */
[----:B------:R-:W-:Y:S01]  /*2060*/  IMAD.U32 R0, RZ, RZ, UR22 ;  /* 0x00000016ff007e24 */ /* 0x000fe2000f8e00ff */
[----:B--2---:R-:W-:-:S03]  /*2070*/  @P2 SHF.R.U32.HI R6, RZ, R4, R3 ;  /* 0x00000004ff062219 */ /* 0x004fc60000011603 */
[----:B------:R-:W-:Y:S01]  /*2080*/  @!P1 VIADD R0, R0, 0x22840 ;  /* 0x0002284000009836 */ /* 0x000fe20000000000 */
[----:B------:R-:W-:Y:S01]  /*2090*/  IADD3 R4, -R11, 0xb, RZ ;  /* 0x0000000b0b047810 */ /* 0x000fe20007ffe1ff */
[----:B------:R-:W-:Y:S01]  /*20a0*/  VIADD R3, R2, 0x61 ;  /* 0x0000006102037836 */ /* 0x000fe20000000000 */
[----:B------:R-:W1:Y:S02]  /*20b0*/  SHFL.IDX PT, R20, R6, RZ, 0x1c1f ;  /* 0x001c1fff06147589 */ /* 0x000e6400000e0000 */
[----:B------:R-:W-:Y:S01]  /*20c0*/  @!P1 PRMT R0, RZ, 0x654, R0 ;  /* 0x00000654ff009816 */ /* 0x000fe20000000000 */
[----:B------:R-:W-:-:S04]  /*20d0*/  IMAD.MOV.U32 R11, RZ, RZ, -0x60 ;  /* 0xffffffa0ff0b7424 */ /* 0x000fc800078e00ff */
[----:B------:R-:W-:-:S04]  /*20e0*/  IMAD R15, R176, R11, 0x60 ;  /* 0x00000060b00f7424 */ /* 0x000fc800078e020b */
[----:B------:R-:W-:Y:S01]  /*20f0*/  IMAD R14, R18, -0x2, R15 ;  /* 0xfffffffe120e7824 */ /* 0x000fe200078e020f */
[----:B------:R-:W-:Y:S02]  /*2100*/  WARPGROUP.DEPBAR.LE gsb0, 0x0 ;  /* 0x00008000000079c5 */ /* 0x000fe40000010000 */
[----:B------:R-:W-:-:S06]  /*2110*/  WARPGROUP.ARRIVE ;  /* 0x00000000000079c5 */ /* 0x000fcc0000000000 */
[----:B------:R-:W-:Y:S01]  /*2120*/  HGMMA.64x96x16.F32 R24, gdesc[UR4], R24, gsb0 ;  /* 0x01600000041879f0 */ /* 0x000fe20008000818 */
[----:B------:R-:W-:Y:S02]  /*2130*/  ULDC UR7, c[0x0][0x9dc] ;  /* 0x0002770000077ab9 */ /* 0x000fe40000000800 */
[----:B------:R-:W-:Y:S01]  /*2140*/  ULOP3.LUT UR6, URZ, UR7, URZ, 0x33, !UPT ;  /* 0x000000073f067292 */ /* 0x000fe2000f8e333f */
[----:B------:R-:W-:Y:S02]  /*2150*/  WARPGROUP.DEPBAR.LE gsb0, 0x0 ;  /* 0x00008000000079c5 */ /* 0x000fe40000010000 */
[----:B------:R-:W-:-:S06]  /*2160*/  WARPGROUP.ARRIVE ;  /* 0x00000000000079c5 */ /* 0x000fcc0000000000 */
[----:B------:R-:W-:Y:S03]  /*2170*/  HGMMA.64x96x16.F32 R24, gdesc[UR8], R24, gsb0 ;  /* 0x01600000081879f0 */ /* 0x000fe60008000818 */
[----:B------:R-:W-:Y:S02]  /*2180*/  WARPGROUP.DEPBAR.LE gsb0, 0x0 ;  /* 0x00008000000079c5 */ /* 0x000fe40000010000 */
[----:B------:R-:W-:-:S06]  /*2190*/  WARPGROUP.ARRIVE ;  /* 0x00000000000079c5 */ /* 0x000fcc0000000000 */
[----:B------:R-:W-:Y:S01]  /*21a0*/  HGMMA.64x96x16.F32 R24, gdesc[UR12], R24, gsb0 ;  /* 0x016000000c1879f0 */ /* 0x000fe20008000818 */
[----:B------:R-:W-:Y:S02]  /*21b0*/  ULDC.64 UR14, c[0x0][0x9e0] ;  /* 0x00027800000e7ab9 */ /* 0x000fe40000000a00 */
[----:B------:R-:W-:Y:S01]  /*21c0*/  UISETP.GE.AND UP0, UPT, UR15, 0x1, UPT ;  /* 0x000000010f00788c */ /* 0x000fe2000bf06270 */
[----:B------:R-:W-:Y:S02]  /*21d0*/  WARPGROUP.DEPBAR.LE gsb0, 0x0 ;  /* 0x00008000000079c5 */ /* 0x000fe40000010000 */
[----:B------:R2:W-:Y:S06]  /*21e0*/  BAR.ARV R4, 0x100 ;  /* 0x000400040000751d */ /* 0x0005ec0000002000 */
[----:B------:R3:W-:Y:S01]  /*21f0*/  @!P1 SYNCS.ARRIVE.TRANS64.RED.A1T0 RZ, [R0+URZ], RZ ;  /* 0x000000ff00ff99a7 */ /* 0x0007e2000810043f */
[----:B------:R-:W-:Y:S01]  /*2200*/  PLOP3.LUT P1, PT, PT, PT, UP0, 0x40, 0x0 ;  /* 0x000000000000781c */ /* 0x000fe20003f2e808 */
[----:B---3--:R-:W-:-:S02]  /*2210*/  IMAD R0, R18, -0x2, R3 ;  /* 0xfffffffe12007824 */ /* 0x008fc400078e0203 */
[----:B------:R-:W-:Y:S02]  /*2220*/  VIADD R3, R2, 0x60 ;  /* 0x0000006002037836 */ /* 0x000fe40000000000 */
[----:B----4-:R-:W-:Y:S02]  /*2230*/  IMAD.IADD R0, R0, 0x1, -R7 ;  /* 0x0000000100007824 */ /* 0x010fe400078e0a07 */
[----:B------:R-:W-:Y:S02]  /*2240*/  IMAD R11, R18, -0x2, R3 ;  /* 0xfffffffe120b7824 */ /* 0x000fe400078e0203 */
[C---:B------:R-:W-:Y:S02]  /*2250*/  VIADD R12, R0.reuse, UR14 ;  /* 0x0000000e000c7c36 */ /* 0x040fe40008000000 */
[----:B------:R-:W-:-:S03]  /*2260*/  VIADD R13, R0, UR6 ;  /* 0x00000006000d7c36 */ /* 0x000fc60008000000 */
[----:B-1----:R-:W-:Y:S01]  /*2270*/  VIADDMNMX R0, R20, R12, R11, PT ;  /* 0x0000000c14007246 */ /* 0x002fe2000380010b */
[----:B------:R-:W-:Y:S01]  /*2280*/  IMAD.IADD R2, R13, 0x1, R20 ;  /* 0x000000010d027824 */ /* 0x000fe200078e0214 */
[----:B--2---:R-:W-:Y:S06]  /*2290*/  @P1 BRA `(.L_x_10835) ;  /* 0x0000000000541947 */ /* 0x004fec0003800000 */
[----:B------:R-:W-:Y:S01]  /*22a0*/  IADD3 R3, R16, -R7, R20 ;  /* 0x8000000710037210 */ /* 0x000fe20007ffe014 */
        /* <DEDUP_REMOVED lines=11> */
.L_x_10837:
[----:B------:R-:W-:-:S06]  /*2360*/  UISETP.NE.AND UP1, UPT, UR15, 0x1, UPT ;  /* 0x000000010f00788c */ /* 0x000fcc000bf25270 */
[----:B------:R-:W-:-:S05]  /*2370*/  PLOP3.LUT P1, PT, PT, PT, UP1, 0x80, 0x0 ;  /* 0x000000000000781c */ /* 0x000fca0003f2f018 */
[----:B------:R-:W-:-:S08]  /*2380*/  @UP1 ULDC.64 UR10, c[0x0][0x9e8] ;  /* 0x00027a00000a1ab9 */ /* 0x000fd00000000a00 */
[----:B------:R-:W-:-:S05]  /*2390*/  @P1 IMAD.HI.U32 R20, R3, UR10, RZ ;  /* 0x0000000a03141c27 */ /* 0x000fca000f8e00ff */
[----:B------:R-:W-:-:S07]  /*23a0*/  @P1 SHF.R.U32.HI R3, RZ, UR11, R20 ;  /* 0x0000000bff031c19 */ /* 0x000fce0008011614 */
.L_x_10838:
[----:B------:R-:W-:Y:S05]  /*23b0*/  BSYNC B0 ;  /* 0x0000000000007941 */ /* 0x000fea0003800000 */
.L_x_10836:
[----:B------:R-:W-:-:S05]  /*23c0*/  IMAD R3, R3, UR15, R14 ;  /* 0x0000000f03037c24 */ /* 0x000fca000f8e020e */
[----:B------:R-:W-:Y:S02]  /*23d0*/  VIMNMX R2, R2, R3, !PT ;  /* 0x0000000302027248 */ /* 0x000fe40007fe0100 */
[----:B------:R-:W-:-:S07]  /*23e0*/  VIADDMNMX R0, R3, UR15, R0, PT ;  /* 0x0000000f03007c46 */ /* 0x000fce000b800100 */
.L_x_10835:
[C---:B------:R-:W-:Y:S02]  /*23f0*/  ISETP.GE.AND P6, PT, R15.reuse, 0x9, PT ;  /* 0x000000090f00780c */ /* 0x040fe40003fc6270 */
[C---:B------:R-:W-:Y:S02]  /*2400*/  ISETP.GE.AND P1, PT, R15.reuse, 0x2, PT ;  /* 0x000000020f00780c */ /* 0x040fe40003f26270 */
[C---:B------:R-:W-:Y:S02]  /*2410*/  ISETP.GT.AND P2, PT, R2.reuse, 0x8, !P6 ;  /* 0x000000080200780c */ /* 0x040fe40007744270 */
[----:B------:R-:W-:Y:S02]  /*2420*/  ISETP.GT.AND P3, PT, R2, 0x1, !P1 ;  /* 0x000000010200780c */ /* 0x000fe40004f64270 */
[----:B------:R-:W-:Y:S02]  /*2430*/  ISETP.LT.OR P2, PT, R0, 0x9, P2 ;  /* 0x000000090000780c */ /* 0x000fe40001741670 */
[----:B------:R-:W-:-:S02]  /*2440*/  ISETP.GE.AND P4, PT, R15, 0xa, PT ;  /* 0x0000000a0f00780c */ /* 0x000fc40003f86270 */
[----:B------:R-:W-:Y:S02]  /*2450*/  FSEL R28, R28, -INF , !P2 ;  /* 0xff8000001c1c7808 */ /* 0x000fe40005000000 */
[----:B------:R-:W-:Y:S02]  /*2460*/  ISETP.LT.OR P3, PT, R0, 0x2, P3 ;  /* 0x000000020000780c */ /* 0x000fe40001f61670 */
[----:B------:R-:W-:Y:S02]  /*2470*/  ISETP.GT.AND P2, PT, R2, 0x9, !P4 ;  /* 0x000000090200780c */ /* 0x000fe40006744270 */
[----:B------:R-:W-:Y:S02]  /*2480*/  FSEL R20, R25, -INF , !P3 ;  /* 0xff80000019147808 */ /* 0x000fe40005800000 */
        /* <DEDUP_REMOVED lines=26> */
[C---:B------:R-:W-:Y:S02]  /*2630*/  ISETP.GE.AND P3, PT, R15.reuse, 0x22, PT ;  /* 0x000000220f00780c */ /* 0x040fe40003f66270 */
        /* <DEDUP_REMOVED lines=59> */
[----:B------:R-:W-:Y:S02]  /*29f0*/  P2R R21, PR, RZ, 0x10 ;  /* 0x00000010ff157803 */ /* 0x000fe40000000000 */
[----:B------:R-:W-:Y:S02]  /*2a00*/  FSEL R64, R64, -INF , !P2 ;  /* 0xff80000040407808 */ /* 0x000fe40005000000 */
[C---:B------:R-:W-:Y:S02]  /*2a10*/  ISETP.GE.AND P2, PT, R15.reuse, 0x52, PT ;  /* 0x000000520f00780c */ /* 0x040fe40003f46270 */
[----:B------:R-:W-:Y:S02]  /*2a20*/  ISETP.GE.AND P5, PT, R15, 0x1, PT ;  /* 0x000000010f00780c */ /* 0x000fe40003fa6270 */
[----:B------:R-:W-:-:S04]  /*2a30*/  ISETP.GT.AND P3, PT, R2, 0x51, !P2 ;  /* 0x000000510200780c */ /* 0x000fc80005764270 */
[----:B------:R-:W-:-:S04]  /*2a40*/  ISETP.LT.OR P3, PT, R0, 0x52, P3 ;  /* 0x000000520000780c */ /* 0x000fc80001f61670 */
[----:B------:R-:W-:Y:S02]  /*2a50*/  FSEL R90, R65, -INF , !P3 ;  /* 0xff800000415a7808 */ /* 0x000fe40005800000 */
[----:B------:R-:W-:-:S04]  /*2a60*/  ISETP.GE.AND P3, PT, R15, 0x59, PT ;  /* 0x000000590f00780c */ /* 0x000fc80003f66270 */
[----:B------:R-:W-:-:S04]  /*2a70*/  ISETP.GT.AND P4, PT, R2, 0x58, !P3 ;  /* 0x000000580200780c */ /* 0x000fc80005f84270 */
[----:B------:R-:W-:-:S04]  /*2a80*/  ISETP.LT.OR P4, PT, R0, 0x59, P4 ;  /* 0x000000590000780c */ /* 0x000fc80002781670 */
[----:B------:R-:W-:Y:S02]  /*2a90*/  FSEL R68, R68, -INF , !P4 ;  /* 0xff80000044447808 */ /* 0x000fe40006000000 */
[----:B------:R-:W-:-:S04]  /*2aa0*/  ISETP.GT.AND P4, PT, R2, RZ, !P5 ;  /* 0x000000ff0200720c */ /* 0x000fc80006f84270 */
[----:B------:R-:W-:-:S04]  /*2ab0*/  ISETP.LT.OR P4, PT, R0, 0x1, P4 ;  /* 0x000000010000780c */ /* 0x000fc80002781670 */
[----:B------:R-:W-:Y:S02]  /*2ac0*/  FSEL R24, R24, -INF , !P4 ;  /* 0xff80000018187808 */ /* 0x000fe40006000000 */
[----:B------:R-:W-:-:S04]  /*2ad0*/  ISETP.GE.AND P4, PT, R15, 0x5a, PT ;  /* 0x0000005a0f00780c */ /* 0x000fc80003f86270 */
[----:B------:R-:W-:Y:S02]  /*2ae0*/  P2R R15, PR, RZ, 0x10 ;  /* 0x00000010ff0f7803 */ /* 0x000fe40000000000 */
[----:B------:R-:W-:Y:S02]  /*2af0*/  ISETP.GT.AND P4, PT, R2, 0x59, !P4 ;  /* 0x000000590200780c */ /* 0x000fe40006784270 */
[----:B------:R-:W1:Y:S02]  /*2b00*/  SHFL.IDX PT, R2, R6, 0x1, 0x1c1f ;  /* 0x003c1f0006027f89 */ /* 0x000e6400000e0000 */
[----:B------:R-:W-:-:S04]  /*2b10*/  ISETP.LT.OR P4, PT, R0, 0x5a, P4 ;  /* 0x0000005a0000780c */ /* 0x000fc80002781670 */
[----:B------:R-:W-:Y:S02]  /*2b20*/  FSEL R92, R69, -INF , !P4 ;  /* 0xff800000455c7808 */ /* 0x000fe40006000000 */
[----:B------:R-:W-:Y:S02]  /*2b30*/  PLOP3.LUT P4, PT, PT, PT, UP0, 0x40, 0x0 ;  /* 0x000000000000781c */ /* 0x000fe40003f8e808 */
[----:B-1----:R-:W-:Y:S01]  /*2b40*/  VIADDMNMX R0, R2, R12, R11, PT ;  /* 0x0000000c02007246 */ /* 0x002fe2000380010b */
[----:B------:R-:W-:-:S10]  /*2b50*/  IMAD.IADD R3, R13, 0x1, R2 ;  /* 0x000000010d037824 */ /* 0x000fd400078e0202 */
[----:B------:R-:W-:Y:S05]  /*2b60*/  @P4 BRA `(.L_x_10839) ;  /* 0x00000000005c4947 */ /* 0x000fea0003800000 */
        /* <DEDUP_REMOVED lines=13> */
.L_x_10841:
[----:B------:R-:W-:-:S06]  /*2c40*/  UISETP.NE.AND UP1, UPT, UR15, 0x1, UPT ;  /* 0x000000010f00788c */ /* 0x000fcc000bf25270 */
[----:B------:R-:W-:-:S05]  /*2c50*/  PLOP3.LUT P4, PT, PT, PT, UP1, 0x80, 0x0 ;  /* 0x000000000000781c */ /* 0x000fca0003f8f018 */
[----:B------:R-:W-:-:S08]  /*2c60*/  @UP1 ULDC.64 UR10, c[0x0][0x9e8] ;  /* 0x00027a00000a1ab9 */ /* 0x000fd00000000a00 */
[----:B------:R-:W-:Y:S01]  /*2c70*/  @P4 IMAD.HI.U32 R6, R2, UR10, RZ ;  /* 0x0000000a02064c27 */ /* 0x000fe2000f8e00ff */
[----:B------:R-:W-:-:S13]  /*2c80*/  PLOP3.LUT P4, PT, PT, PT, UP1, 0x80, 0x0 ;  /* 0x000000000000781c */ /* 0x000fda0003f8f018 */
[----:B------:R-:W-:-:S07]  /*2c90*/  @P4 SHF.R.U32.HI R2, RZ, UR11, R6 ;  /* 0x0000000bff024c19 */ /* 0x000fce0008011606 */
.L_x_10842:
[----:B------:R-:W-:Y:S05]  /*2ca0*/  BSYNC B0 ;  /* 0x0000000000007941 */ /* 0x000fea0003800000 */
.L_x_10840:
[----:B------:R-:W-:-:S05]  /*2cb0*/  IMAD R2, R2, UR15, R14 ;  /* 0x0000000f02027c24 */ /* 0x000fca000f8e020e */
[----:B------:R-:W-:Y:S02]  /*2cc0*/  VIMNMX R3, R3, R2, !PT ;  /* 0x0000000203037248 */ /* 0x000fe40007fe0100 */
[----:B------:R-:W-:-:S07]  /*2cd0*/  VIADDMNMX R0, R2, UR15, R0, PT ;  /* 0x0000000f02007c46 */ /* 0x000fce000b800100 */
.L_x_10839:
[C---:B------:R-:W-:Y:S01]  /*2ce0*/  ISETP.GT.AND P1, PT, R3.reuse, 0x1, !P1 ;  /* 0x000000010300780c */ /* 0x040fe20004f24270 */
[----:B------:R-:W-:Y:S01]  /*2cf0*/  ULDC UR6, c[0x0][0x988] ;  /* 0x0002620000067ab9 */ /* 0x000fe20000000800 */
        /* <DEDUP_REMOVED lines=66> */
[----:B------:R-:W-:Y:S01]  /*3120*/  ISETP.NE.AND P6, PT, R83, RZ, PT ;  /* 0x000000ff5300720c */ /* 0x000fe20003fc5270 */
[----:B------:R-:W1:Y:S01]  /*3130*/  SHFL.BFLY PT, R11, R6, 0x2, 0x1f ;  /* 0x0c401f00060b7f89 */ /* 0x000e6200000e0000 */
[----:B------:R-:W-:Y:S02]  /*3140*/  ISETP.LT.OR P1, PT, R0, 0x31, P1 ;  /* 0x000000310000780c */ /* 0x000fe40000f21670 */
[----:B------:R-:W-:Y:S02]  /*3150*/  ISETP.NE.AND P4, PT, R57, RZ, PT ;  /* 0x000000ff3900720c */ /* 0x000fe40003f85270 */
[----:B------:R-:W-:Y:S02]  /*3160*/  FSEL R50, R50, -INF , !P1 ;  /* 0xff80000032327808 */ /* 0x000fe40004800000 */
[----:B------:R-:W-:-:S02]  /*3170*/  ISETP.NE.AND P1, PT, R79, RZ, PT ;  /* 0x000000ff4f00720c */ /* 0x000fc40003f25270 */
[C---:B------:R-:W-:Y:S02]  /*3180*/  ISETP.GT.AND P5, PT, R3.reuse, RZ, !P5 ;  /* 0x000000ff0300720c */ /* 0x040fe40006fa4270 */
[----:B------:R-:W-:Y:S02]  /*3190*/  ISETP.GT.AND P1, PT, R3, 0x31, !P1 ;  /* 0x000000310300780c */ /* 0x000fe40004f24270 */
[C---:B------:R-:W-:Y:S02]  /*31a0*/  ISETP.LT.OR P5, PT, R0.reuse, 0x1, P5 ;  /* 0x000000010000780c */ /* 0x040fe40002fa1670 */
[----:B------:R-:W-:Y:S02]  /*31b0*/  ISETP.LT.OR P1, PT, R0, 0x32, P1 ;  /* 0x000000320000780c */ /* 0x000fe40000f21670 */
[----:B------:R-:W-:Y:S02]  /*31c0*/  FSEL R26, R26, -INF , !P5 ;  /* 0xff8000001a1a7808 */ /* 0x000fe40006800000 */
[----:B------:R-:W-:-:S02]  /*31d0*/  FSEL R51, R51, -INF , !P1 ;  /* 0xff80000033337808 */ /* 0x000fc40004800000 */
[----:B------:R-:W-:Y:S02]  /*31e0*/  ISETP.NE.AND P1, PT, R49, RZ, PT ;  /* 0x000000ff3100720c */ /* 0x000fe40003f25270 */
[C---:B------:R-:W-:Y:S02]  /*31f0*/  ISETP.GT.AND P2, PT, R3.reuse, 0x51, !P2 ;  /* 0x000000510300780c */ /* 0x040fe40005744270 */
[C---:B------:R-:W-:Y:S02]  /*3200*/  ISETP.GT.AND P1, PT, R3.reuse, 0x38, !P1 ;  /* 0x000000380300780c */ /* 0x040fe40004f24270 */
[----:B-1----:R-:W-:Y:S02]  /*3210*/  FMNMX.FTZ R12, R6, R11, !PT ;  /* 0x0000000b060c7209 */ /* 0x002fe40007810000 */
[----:B------:R-:W-:Y:S02]  /*3220*/  ISETP.LT.OR P1, PT, R0, 0x39, P1 ;  /* 0x000000390000780c */ /* 0x000fe40000f21670 */
[----:B------:R-:W-:Y:S01]  /*3230*/  ISETP.GT.AND P3, PT, R3, 0x58, !P3 ;  /* 0x000000580300780c */ /* 0x000fe20005f64270 */
[----:B------:R-:W1:Y:S01]  /*3240*/  SHFL.BFLY PT, R11, R12, 0x1, 0x1f ;  /* 0x0c201f000c0b7f89 */ /* 0x000e6200000e0000 */
[----:B------:R-:W-:-:S02]  /*3250*/  FSEL R54, R54, -INF , !P1 ;  /* 0xff80000036367808 */ /* 0x000fc40004800000 */
[----:B------:R-:W-:Y:S02]  /*3260*/  ISETP.NE.AND P1, PT, R81, RZ, PT ;  /* 0x000000ff5100720c */ /* 0x000fe40003f25270 */
[C---:B------:R-:W-:Y:S02]  /*3270*/  ISETP.LT.OR P2, PT, R0.reuse, 0x52, P2 ;  /* 0x000000520000780c */ /* 0x040fe40001741670 */
[----:B------:R-:W-:Y:S02]  /*3280*/  ISETP.GT.AND P1, PT, R3, 0x39, !P1 ;  /* 0x000000390300780c */ /* 0x000fe40004f24270 */
[C---:B------:R-:W-:Y:S02]  /*3290*/  ISETP.LT.OR P3, PT, R0.reuse, 0x59, P3 ;  /* 0x000000590000780c */ /* 0x040fe40001f61670 */
[----:B------:R-:W-:Y:S02]  /*32a0*/  ISETP.LT.OR P1, PT, R0, 0x3a, P1 ;  /* 0x0000003a0000780c */ /* 0x000fe40000f21670 */
[----:B------:R-:W-:-:S02]  /*32b0*/  FSEL R67, R67, -INF , !P2 ;  /* 0xff80000043437808 */ /* 0x000fc40005000000 */
[----:B------:R-:W-:Y:S02]  /*32c0*/  FSEL R55, R55, -INF , !P1 ;  /* 0xff80000037377808 */ /* 0x000fe40004800000 */
[----:B------:R-:W-:Y:S02]  /*32d0*/  ISETP.NE.AND P1, PT, R53, RZ, PT ;  /* 0x000000ff3500720c */ /* 0x000fe40003f25270 */
[----:B------:R-:W-:Y:S02]  /*32e0*/  FSEL R70, R70, -INF , !P3 ;  /* 0xff80000046467808 */ /* 0x000fe40005800000 */
[----:B------:R-:W-:Y:S02]  /*32f0*/  ISETP.GT.AND P1, PT, R3, 0x40, !P1 ;  /* 0x000000400300780c */ /* 0x000fe40004f24270 */
[----:B-1----:R-:W-:Y:S02]  /*3300*/  FMNMX.FTZ R2, R12, R11, !PT ;  /* 0x0000000b0c027209 */ /* 0x002fe40007810000 */
[----:B------:R-:W-:-:S03]  /*3310*/  ISETP.LT.OR P1, PT, R0, 0x41, P1 ;  /* 0x000000410000780c */ /* 0x000fc60000f21670 */
[----:B------:R-:W-:Y:S01]  /*3320*/  FMUL.FTZ R11, R2, UR6 ;  /* 0x00000006020b7c20 */ /* 0x000fe20008410000 */
        /* <DEDUP_REMOVED lines=19> */
[----:B------:R-:W-:Y:S01]  /*3460*/  MUFU.EX2 R14, R14 ;  /* 0x0000000e000e7308 */ /* 0x000fe20000000800 */
[----:B------:R-:W-:Y:S01]  /*3470*/  FSEL R63, R63, -INF , !P1 ;  /* 0xff8000003f3f7808 */ /* 0x000fe20004800000 */
[--C-:B------:R-:W-:Y:S01]  /*3480*/  FFMA.FTZ R21, R72, UR6, -R13.reuse ;  /* 0x0000000648157c23 */ /* 0x100fe2000801080d */
[----:B------:R-:W-:Y:S01]  /*3490*/  FMNMX.FTZ R6, R34, R11, !PT ;  /* 0x0000000b22067209 */ /* 0x000fe20007810000 */
[--C-:B------:R-:W-:Y:S01]  /*34a0*/  FFMA.FTZ R24, R32, UR6, -R13.reuse ;  /* 0x0000000620187c23 */ /* 0x100fe2000801080d */
[----:B------:R-:W-:Y:S01]  /*34b0*/  ISETP.GT.AND P1, PT, R3, 0x50, !P6 ;  /* 0x000000500300780c */ /* 0x000fe20007724270 */
[--C-:B------:R-:W-:Y:S01]  /*34c0*/  FFMA.FTZ R28, R36, UR6, -R13.reuse ;  /* 0x00000006241c7c23 */ /* 0x100fe2000801080d */
[----:B------:R-:W-:Y:S01]  /*34d0*/  FMNMX.FTZ R11, R35, R6, !PT ;  /* 0x00000006230b7209 */ /* 0x000fe20007810000 */
[----:B------:R-:W-:Y:S01]  /*34e0*/  MUFU.EX2 R20, R20 ;  /* 0x0000001400147308 */ /* 0x000fe20000000800 */
[----:B------:R-:W-:Y:S01]  /*34f0*/  ISETP.NE.AND P4, PT, R15, RZ, PT ;  /* 0x000000ff0f00720c */ /* 0x000fe20003f85270 */
[--C-:B------:R-:W-:Y:S01]  /*3500*/  FFMA.FTZ R36, R48, UR6, -R13.reuse ;  /* 0x0000000630247c23 */ /* 0x100fe2000801080d */
[----:B------:R-:W-:Y:S01]  /*3510*/  FMNMX.FTZ R6, R38, R11, !PT ;  /* 0x0000000b26067209 */ /* 0x000fe20007810000 */
[--C-:B------:R-:W-:Y:S01]  /*3520*/  FFMA.FTZ R48, R88, UR6, -R13.reuse ;  /* 0x0000000658307c23 */ /* 0x100fe2000801080d */
[----:B------:R-:W-:Y:S01]  /*3530*/  ISETP.LT.OR P1, PT, R0, 0x51, P1 ;  /* 0x000000510000780c */ /* 0x000fe20000f21670 */
[--C-:B------:R-:W-:Y:S01]  /*3540*/  FFMA.FTZ R29, R76, UR6, -R13.reuse ;  /* 0x000000064c1d7c23 */ /* 0x100fe2000801080d */
[----:B------:R-:W-:Y:S01]  /*3550*/  FMNMX.FTZ R11, R39, R6, !PT ;  /* 0x00000006270b7209 */ /* 0x000fe20007810000 */
[----:B------:R1:W2:Y:S01]  /*3560*/  MUFU.EX2 R15, R12 ;  /* 0x0000000c000f7308 */ /* 0x0002a20000000800 */
[----:B------:R-:W-:Y:S01]  /*3570*/  ISETP.GT.AND P4, PT, R3, 0x59, !P4 ;  /* 0x000000590300780c */ /* 0x000fe20006784270 */
[--C-:B------:R-:W-:Y:S01]  /*3580*/  FFMA.FTZ R32, R80, UR6, -R13.reuse ;  /* 0x0000000650207c23 */ /* 0x100fe2000801080d */
[----:B------:R-:W-:Y:S01]  /*3590*/  FMNMX.FTZ R6, R42, R11, !PT ;  /* 0x0000000b2a067209 */ /* 0x000fe20007810000 */
[--C-:B------:R-:W-:Y:S01]  /*35a0*/  FFMA.FTZ R37, R82, UR6, -R13.reuse ;  /* 0x0000000652257c23 */ /* 0x100fe2000801080d */
[----:B------:R-:W-:Y:S01]  /*35b0*/  FSEL R66, R66, -INF , !P1 ;  /* 0xff80000042427808 */ /* 0x000fe20004800000 */
[--C-:B------:R-:W-:Y:S01]  /*35c0*/  FFMA.FTZ R41, R84, UR6, -R13.reuse ;  /* 0x0000000654297c23 */ /* 0x100fe2000801080d */
[----:B------:R-:W-:Y:S01]  /*35d0*/  FMNMX.FTZ R11, R43, R6, !PT ;  /* 0x000000062b0b7209 */ /* 0x000fe20007810000 */
[----:B------:R-:W3:Y:S01]  /*35e0*/  MUFU.EX2 R21, R21 ;  /* 0x0000001500157308 */ /* 0x000ee20000000800 */
[----:B------:R-:W-:Y:S01]  /*35f0*/  ISETP.LT.OR P4, PT, R0, 0x5a, P4 ;  /* 0x0000005a0000780c */ /* 0x000fe20002781670 */
[--C-:B-1----:R-:W-:Y:S01]  /*3600*/  FFMA.FTZ R12, R74, UR6, -R13.reuse ;  /* 0x000000064a0c7c23 */ /* 0x102fe2000801080d */
[----:B------:R-:W-:Y:S01]  /*3610*/  FMNMX.FTZ R6, R46, R11, !PT ;  /* 0x0000000b2e067209 */ /* 0x000fe20007810000 */
[----:B------:R-:W-:Y:S01]  /*3620*/  FFMA.FTZ R53, R90, UR6, -R13 ;  /* 0x000000065a357c23 */ /* 0x000fe2000801080d */
[----:B------:R-:W-:-:S02]  /*3630*/  FSEL R71, R71, -INF , !P4 ;  /* 0xff80000047477808 */ /* 0x000fc40006000000 */
[----:B------:R-:W-:Y:S01]  /*3640*/  FMNMX.FTZ R11, R47, R6, !PT ;  /* 0x000000062f0b7209 */ /* 0x000fe20007810000 */
[----:B------:R-:W-:Y:S01]  /*3650*/  MUFU.EX2 R24, R24 ;  /* 0x0000001800187308 */ /* 0x000fe20000000800 */
[----:B--2---:R-:W-:Y:S02]  /*3660*/  F2FP.F16.F32.PACK_AB R152, R15, R14 ;  /* 0x0000000e0f98723e */ /* 0x004fe400000000ff */
[----:B------:R-:W-:-:S04]  /*3670*/  FMNMX.FTZ R6, R50, R11, !PT ;  /* 0x0000000b32067209 */ /* 0x000fc80007810000 */
[----:B------:R-:W-:Y:S01]  /*3680*/  FMNMX.FTZ R11, R51, R6, !PT ;  /* 0x00000006330b7209 */ /* 0x000fe20007810000 */
[----:B------:R1:W2:Y:S01]  /*3690*/  MUFU.EX2 R25, R12 ;  /* 0x0000000c00197308 */ /* 0x0002a20000000800 */
[----:B---3--:R-:W-:Y:S02]  /*36a0*/  F2FP.F16.F32.PACK_AB R154, R21, R20 ;  /* 0x00000014159a723e */ /* 0x008fe400000000ff */
[----:B------:R-:W-:-:S04]  /*36b0*/  FMNMX.FTZ R6, R54, R11, !PT ;  /* 0x0000000b36067209 */ /* 0x000fc80007810000 */
[----:B------:R-:W-:Y:S01]  /*36c0*/  FMNMX.FTZ R11, R55, R6, !PT ;  /* 0x00000006370b7209 */ /* 0x000fe20007810000 */
[----:B------:R-:W-:Y:S01]  /*36d0*/  MUFU.EX2 R28, R28 ;  /* 0x0000001c001c7308 */ /* 0x000fe20000000800 */
[--C-:B-1----:R-:W-:Y:S01]  /*36e0*/  FFMA.FTZ R12, R40, UR6, -R13.reuse ;  /* 0x00000006280c7c23 */ /* 0x102fe2000801080d */
[--C-:B------:R-:W-:Y:S01]  /*36f0*/  FFMA.FTZ R40, R52, UR6, -R13.reuse ;  /* 0x0000000634287c23 */ /* 0x100fe2000801080d */
[----:B------:R-:W-:Y:S01]  /*3700*/  FMNMX.FTZ R6, R58, R11, !PT ;  /* 0x0000000b3a067209 */ /* 0x000fe20007810000 */
[----:B------:R-:W-:-:S03]  /*3710*/  FFMA.FTZ R52, R64, UR6, -R13 ;  /* 0x0000000640347c23 */ /* 0x000fc6000801080d */
[----:B------:R-:W-:Y:S01]  /*3720*/  FMNMX.FTZ R11, R59, R6, !PT ;  /* 0x000000063b0b7209 */ /* 0x000fe20007810000 */
[----:B------:R-:W-:Y:S01]  /*3730*/  MUFU.EX2 R49, R48 ;  /* 0x0000003000317308 */ /* 0x000fe20000000800 */
[----:B--2---:R-:W-:Y:S02]  /*3740*/  F2FP.F16.F32.PACK_AB R156, R25, R24 ;  /* 0x00000018199c723e */ /* 0x004fe400000000ff */
[----:B------:R-:W-:Y:S01]  /*3750*/  FMNMX.FTZ R6, R62, R11, !PT ;  /* 0x0000000b3e067209 */ /* 0x000fe20007810000 */
[----:B------:R-:W-:-:S03]  /*3760*/  FFMA.FTZ R11, R78, UR6, -R13 ;  /* 0x000000064e0b7c23 */ /* 0x000fc6000801080d */
[----:B------:R-:W-:Y:S01]  /*3770*/  FMNMX.FTZ R3, R63, R6, !PT ;  /* 0x000000063f037209 */ /* 0x000fe20007810000 */
[----:B------:R-:W1:Y:S03]  /*3780*/  MUFU.EX2 R29, R29 ;  /* 0x0000001d001d7308 */ /* 0x000e660000000800 */
[----:B------:R-:W-:-:S04]  /*3790*/  FMNMX.FTZ R6, R66, R3, !PT ;  /* 0x0000000342067209 */ /* 0x000fc80007810000 */
[----:B------:R-:W-:Y:S01]  /*37a0*/  FMNMX.FTZ R3, R67, R6, !PT ;  /* 0x0000000643037209 */ /* 0x000fe20007810000 */
[--C-:B------:R-:W-:Y:S01]  /*37b0*/  FFMA.FTZ R6, R44, UR6, -R13.reuse ;  /* 0x000000062c067c23 */ /* 0x100fe2000801080d */
[----:B------:R-:W-:Y:S01]  /*37c0*/  MUFU.EX2 R12, R12 ;  /* 0x0000000c000c7308 */ /* 0x000fe20000000800 */
[----:B------:R-:W-:Y:S01]  /*37d0*/  FFMA.FTZ R44, R56, UR6, -R13 ;  /* 0x00000006382c7c23 */ /* 0x000fe2000801080d */
[----:B------:R-:W-:-:S04]  /*37e0*/  FMNMX.FTZ R0, R70, R3, !PT ;  /* 0x0000000346007209 */ /* 0x000fc80007810000 */
[----:B------:R-:W-:Y:S02]  /*37f0*/  FMNMX.FTZ R0, R71, R0, !PT ;  /* 0x0000000047007209 */ /* 0x000fe40007810000 */
[----:B------:R-:W-:Y:S01]  /*3800*/  MUFU.EX2 R162, R6 ;  /* 0x0000000600a27308 */ /* 0x000fe20000000800 */
[----:B-1----:R-:W-:Y:S02]  /*3810*/  F2FP.F16.F32.PACK_AB R158, R29, R28 ;  /* 0x0000001c1d9e723e */ /* 0x002fe400000000ff */
[----:B------:R-:W1:Y:S05]  /*3820*/  SHFL.BFLY PT, R3, R0, 0x2, 0x1f ;  /* 0x0c401f0000037f89 */ /* 0x000e6a00000e0000 */
[----:B------:R-:W2:Y:S08]  /*3830*/  MUFU.EX2 R11, R11 ;  /* 0x0000000b000b7308 */ /* 0x000eb00000000800 */
[----:B------:R3:W-:Y:S08]  /*3840*/  MUFU.EX2 R33, R32 ;  /* 0x0000002000217308 */ /* 0x0007f00000000800 */
[----:B------:R-:W-:Y:S01]  /*3850*/  MUFU.EX2 R36, R36 ;  /* 0x0000002400247308 */ /* 0x000fe20000000800 */
[----:B---3--:R-:W-:Y:S01]  /*3860*/  FFMA.FTZ R32, R60, UR6, -R13 ;  /* 0x000000063c207c23 */ /* 0x008fe2000801080d */
[----:B--2---:R-:W-:-:S02]  /*3870*/  F2FP.F16.F32.PACK_AB R160, R11, R12 ;  /* 0x0000000c0ba0723e */ /* 0x004fc400000000ff */
[----:B-1----:R-:W-:Y:S01]  /*3880*/  FMNMX.FTZ R3, R0, R3, !PT ;  /* 0x0000000300037209 */ /* 0x002fe20007810000 */
[----:B------:R-:W-:-:S03]  /*3890*/  FFMA.FTZ R0, R86, UR6, -R13 ;  /* 0x0000000656007c23 */ /* 0x000fc6000801080d */
[----:B------:R-:W1:Y:S01]  /*38a0*/  MUFU.EX2 R37, R37 ;  /* 0x0000002500257308 */ /* 0x000e620000000800 */
[----:B------:R-:W2:Y:S07]  /*38b0*/  SHFL.BFLY PT, R6, R3, 0x1, 0x1f ;  /* 0x0c201f0003067f89 */ /* 0x000eae00000e0000 */
[----:B------:R3:W-:Y:S08]  /*38c0*/  MUFU.EX2 R45, R0 ;  /* 0x00000000002d7308 */ /* 0x0007f00000000800 */
[----:B------:R-:W-:Y:S01]  /*38d0*/  MUFU.EX2 R40, R40 ;  /* 0x0000002800287308 */ /* 0x000fe20000000800 */
[----:B-1----:R-:W-:-:S07]  /*38e0*/  F2FP.F16.F32.PACK_AB R164, R37, R36 ;  /* 0x0000002425a4723e */ /* 0x002fce00000000ff */
[----:B------:R-:W-:Y:S01]  /*38f0*/  MUFU.EX2 R41, R41 ;  /* 0x0000002900297308 */ /* 0x000fe20000000800 */
[----:B--2---:R-:W-:Y:S01]  /*3900*/  FMNMX.FTZ R6, R3, R6, !PT ;  /* 0x0000000603067209 */ /* 0x004fe20007810000 */
[--C-:B------:R-:W-:Y:S01]  /*3910*/  FFMA.FTZ R3, R68, UR6, -R13.reuse ;  /* 0x0000000644037c23 */ /* 0x100fe2000801080d */
[----:B------:R-:W-:Y:S02]  /*3920*/  FFMA.FTZ R13, R92, UR6, -R13 ;  /* 0x000000065c0d7c23 */ /* 0x000fe4000801080d */
[C---:B------:R-:W-:Y:S01]  /*3930*/  FSETP.NEU.FTZ.AND P1, PT, R6.reuse, -INF , PT ;  /* 0xff8000000600780b */ /* 0x040fe20003f3d000 */
[----:B---3--:R-:W-:Y:S02]  /*3940*/  FMUL.FTZ R0, R6, UR6 ;  /* 0x0000000606007c20 */ /* 0x008fe40008410000 */
[----:B------:R1:W-:Y:S03]  /*3950*/  MUFU.EX2 R174, R3 ;  /* 0x0000000300ae7308 */ /* 0x0003e60000000800 */
[----:B------:R-:W-:-:S05]  /*3960*/  FSEL R0, R0, RZ, P1 ;  /* 0x000000ff00007208 */ /* 0x000fca0000800000 */
[--C-:B------:R-:W-:Y:S01]  /*3970*/  FFMA.FTZ R26, R26, UR6, -R0.reuse ;  /* 0x000000061a1a7c23 */ /* 0x100fe20008010800 */
[--C-:B------:R-:W-:Y:S01]  /*3980*/  FFMA.FTZ R27, R27, UR6, -R0.reuse ;  /* 0x000000061b1b7c23 */ /* 0x100fe20008010800 */
[--C-:B------:R-:W-:Y:S01]  /*3990*/  FFMA.FTZ R30, R30, UR6, -R0.reuse ;  /* 0x000000061e1e7c23 */ /* 0x100fe20008010800 */
[--C-:B------:R-:W-:Y:S01]  /*39a0*/  FFMA.FTZ R31, R31, UR6, -R0.reuse ;  /* 0x000000061f1f7c23 */ /* 0x100fe20008010800 */
[----:B-1----:R-:W-:Y:S01]  /*39b0*/  FADD.FTZ R3, R14, R15 ;  /* 0x0000000f0e037221 */ /* 0x002fe20000010000 */
[--C-:B------:R-:W-:Y:S01]  /*39c0*/  FFMA.FTZ R34, R34, UR6, -R0.reuse ;  /* 0x0000000622227c23 */ /* 0x100fe20008010800 */
[----:B------:R-:W-:Y:S01]  /*39d0*/  MUFU.EX2 R26, R26 ;  /* 0x0000001a001a7308 */ /* 0x000fe20000000800 */
[--C-:B------:R-:W-:Y:S01]  /*39e0*/  FFMA.FTZ R35, R35, UR6, -R0.reuse ;  /* 0x0000000623237c23 */ /* 0x100fe20008010800 */
[----:B------:R-:W-:Y:S01]  /*39f0*/  FADD.FTZ R48, R20, R3 ;  /* 0x0000000314307221 */ /* 0x000fe20000010000 */
[--C-:B------:R-:W-:Y:S01]  /*3a00*/  FFMA.FTZ R38, R38, UR6, -R0.reuse ;  /* 0x0000000626267c23 */ /* 0x100fe20008010800 */
[--C-:B------:R-:W-:Y:S01]  /*3a10*/  FFMA.FTZ R39, R39, UR6, -R0.reuse ;  /* 0x0000000627277c23 */ /* 0x100fe20008010800 */
[----:B------:R-:W-:Y:S01]  /*3a20*/  FFMA.FTZ R42, R42, UR6, -R0 ;  /* 0x000000062a2a7c23 */ /* 0x000fe20008010800 */
[----:B------:R-:W-:Y:S01]  /*3a30*/  FADD.FTZ R3, R21, R48 ;  /* 0x0000003015037221 */ /* 0x000fe20000010000 */
[--C-:B------:R-:W-:Y:S01]  /*3a40*/  FFMA.FTZ R43, R43, UR6, -R0.reuse ;  /* 0x000000062b2b7c23 */ /* 0x100fe20008010800 */
[----:B------:R-:W1:Y:S01]  /*3a50*/  MUFU.EX2 R27, R27 ;  /* 0x0000001b001b7308 */ /* 0x000e620000000800 */
[--C-:B------:R-:W-:Y:S01]  /*3a60*/  FFMA.FTZ R46, R46, UR6, -R0.reuse ;  /* 0x000000062e2e7c23 */ /* 0x100fe20008010800 */
[----:B------:R-:W-:Y:S01]  /*3a70*/  FADD.FTZ R48, R24, R3 ;  /* 0x0000000318307221 */ /* 0x000fe20000010000 */
[--C-:B------:R-:W-:Y:S01]  /*3a80*/  FFMA.FTZ R47, R47, UR6, -R0.reuse ;  /* 0x000000062f2f7c23 */ /* 0x100fe20008010800 */
[--C-:B------:R-:W-:Y:S01]  /*3a90*/  FFMA.FTZ R50, R50, UR6, -R0.reuse ;  /* 0x0000000632327c23 */ /* 0x100fe20008010800 */
[----:B------:R-:W-:Y:S01]  /*3aa0*/  FFMA.FTZ R51, R51, UR6, -R0 ;  /* 0x0000000633337c23 */ /* 0x000fe20008010800 */
[----:B------:R-:W-:Y:S01]  /*3ab0*/  FADD.FTZ R57, R25, R48 ;  /* 0x0000003019397221 */ /* 0x000fe20000010000 */
[--C-:B------:R-:W-:Y:S01]  /*3ac0*/  FFMA.FTZ R54, R54, UR6, -R0.reuse ;  /* 0x0000000636367c23 */ /* 0x100fe20008010800 */
[----:B------:R-:W2:Y:S01]  /*3ad0*/  MUFU.EX2 R30, R30 ;  /* 0x0000001e001e7308 */ /* 0x000ea20000000800 */
[--C-:B------:R-:W-:Y:S01]  /*3ae0*/  FFMA.FTZ R55, R55, UR6, -R0.reuse ;  /* 0x0000000637377c23 */ /* 0x100fe20008010800 */
[----:B------:R-:W-:Y:S01]  /*3af0*/  FADD.FTZ R56, R28, R57 ;  /* 0x000000391c387221 */ /* 0x000fe20000010000 */
[--C-:B------:R-:W-:Y:S01]  /*3b00*/  FFMA.FTZ R58, R58, UR6, -R0.reuse ;  /* 0x000000063a3a7c23 */ /* 0x100fe20008010800 */
[--C-:B------:R-:W-:Y:S01]  /*3b10*/  FFMA.FTZ R59, R59, UR6, -R0.reuse ;  /* 0x000000063b3b7c23 */ /* 0x100fe20008010800 */
[----:B------:R-:W-:Y:S01]  /*3b20*/  FFMA.FTZ R62, R62, UR6, -R0 ;  /* 0x000000063e3e7c23 */ /* 0x000fe20008010800 */
[----:B------:R-:W-:Y:S01]  /*3b30*/  FADD.FTZ R57, R29, R56 ;  /* 0x000000381d397221 */ /* 0x000fe20000010000 */
[--C-:B------:R-:W-:Y:S01]  /*3b40*/  FFMA.FTZ R63, R63, UR6, -R0.reuse ;  /* 0x000000063f3f7c23 */ /* 0x100fe20008010800 */
[----:B------:R-:W3:Y:S01]  /*3b50*/  MUFU.EX2 R31, R31 ;  /* 0x0000001f001f7308 */ /* 0x000ee20000000800 */
[----:B-1----:R-:W-:Y:S01]  /*3b60*/  FADD.FTZ R3, R26, R27 ;  /* 0x0000001b1a037221 */ /* 0x002fe20000010000 */
[----:B------:R-:W-:Y:S01]  /*3b70*/  FADD.FTZ R56, R12, R57 ;  /* 0x000000390c387221 */ /* 0x000fe20000010000 */
[--C-:B------:R-:W-:Y:S01]  /*3b80*/  FFMA.FTZ R66, R66, UR6, -R0.reuse ;  /* 0x0000000642427c23 */ /* 0x100fe20008010800 */
[--C-:B------:R-:W-:Y:S01]  /*3b90*/  FFMA.FTZ R67, R67, UR6, -R0.reuse ;  /* 0x0000000643437c23 */ /* 0x100fe20008010800 */
[----:B------:R-:W-:Y:S01]  /*3ba0*/  FFMA.FTZ R70, R70, UR6, -R0 ;  /* 0x0000000646467c23 */ /* 0x000fe20008010800 */
[----:B------:R-:W-:Y:S01]  /*3bb0*/  FADD.FTZ R57, R11, R56 ;  /* 0x000000380b397221 */ /* 0x000fe20000010000 */
[----:B------:R-:W-:Y:S01]  /*3bc0*/  FFMA.FTZ R0, R71, UR6, -R0 ;  /* 0x0000000647007c23 */ /* 0x000fe20008010800 */
[----:B------:R-:W1:Y:S01]  /*3bd0*/  MUFU.EX2 R34, R34 ;  /* 0x0000002200227308 */ /* 0x000e620000000800 */
[----:B--2---:R-:W-:Y:S01]  /*3be0*/  FADD.FTZ R48, R30, R3 ;  /* 0x000000031e307221 */ /* 0x004fe20000010000 */
[----:B------:R-:W-:Y:S01]  /*3bf0*/  FADD.FTZ R56, R162, R57 ;  /* 0x00000039a2387221 */ /* 0x000fe20000010000 */
[----:B------:R-:W-:-:S02]  /*3c00*/  F2FP.F16.F32.PACK_AB R162, R33, R162 ;  /* 0x000000a221a2723e */ /* 0x000fc400000000ff */
[----:B------:R-:W-:Y:S01]  /*3c10*/  F2FP.F16.F32.PACK_AB R166, R41, R40 ;  /* 0x0000002829a6723e */ /* 0x000fe200000000ff */
[----:B------:R-:W-:Y:S01]  /*3c20*/  FADD.FTZ R57, R33, R56 ;  /* 0x0000003821397221 */ /* 0x000fe20000010000 */
[----:B------:R-:W-:Y:S01]  /*3c30*/  F2FP.F16.F32.PACK_AB R153, R27, R26 ;  /* 0x0000001a1b99723e */ /* 0x000fe200000000ff */
[----:B------:R-:W2:Y:S01]  /*3c40*/  MUFU.EX2 R35, R35 ;  /* 0x0000002300237308 */ /* 0x000ea20000000800 */
[C---:B---3--:R-:W-:Y:S01]  /*3c50*/  FADD.FTZ R3, R31.reuse, R48 ;  /* 0x000000301f037221 */ /* 0x048fe20000010000 */
[----:B------:R-:W-:Y:S01]  /*3c60*/  FADD.FTZ R56, R36, R57 ;  /* 0x0000003924387221 */ /* 0x000fe20000010000 */
[----:B------:R-:W-:-:S03]  /*3c70*/  F2FP.F16.F32.PACK_AB R155, R31, R30 ;  /* 0x0000001e1f9b723e */ /* 0x000fc600000000ff */
[----:B------:R-:W-:Y:S02]  /*3c80*/  FADD.FTZ R57, R37, R56 ;  /* 0x0000003825397221 */ /* 0x000fe40000010000 */
[----:B------:R-:W3:Y:S01]  /*3c90*/  MUFU.EX2 R38, R38 ;  /* 0x0000002600267308 */ /* 0x000ee20000000800 */
[----:B-1----:R-:W-:Y:S01]  /*3ca0*/  FADD.FTZ R48, R34, R3 ;  /* 0x0000000322307221 */ /* 0x002fe20000010000 */
[----:B------:R-:W-:-:S04]  /*3cb0*/  FADD.FTZ R56, R40, R57 ;  /* 0x0000003928387221 */ /* 0x000fc80000010000 */
[----:B------:R-:W-:Y:S02]  /*3cc0*/  FADD.FTZ R57, R41, R56 ;  /* 0x0000003829397221 */ /* 0x000fe40000010000 */
        /* <DEDUP_REMOVED lines=18> */
[----:B------:R-:W2:Y:S01]  /*3df0*/  MUFU.EX2 R51, R51 ;  /* 0x0000003300337308 */ /* 0x000ea20000000800 */
[----:B---3--:R-:W-:-:S07]  /*3e00*/  FADD.FTZ R14, R50, R3 ;  /* 0x00000003320e7221 */ /* 0x008fce0000010000 */
[----:B------:R-:W3:Y:S01]  /*3e10*/  MUFU.EX2 R54, R54 ;  /* 0x0000003600367308 */ /* 0x000ee20000000800 */
[----:B-1----:R-:W-:Y:S01]  /*3e20*/  FADD.FTZ R48, R44, R57 ;  /* 0x000000392c307221 */ /* 0x002fe20000010000 */
[----:B------:R-:W-:-:S03]  /*3e30*/  F2FP.F16.F32.PACK_AB R168, R45, R44 ;  /* 0x0000002c2da8723e */ /* 0x000fc600000000ff */
[----:B------:R-:W-:-:S03]  /*3e40*/  FADD.FTZ R15, R45, R48 ;  /* 0x000000302d0f7221 */ /* 0x000fc60000010000 */
        /* <DEDUP_REMOVED lines=15> */
[----:B-1----:R-:W-:-:S07]  /*3f40*/  FADD.FTZ R14, R52, R11 ;  /* 0x0000000b340e7221 */ /* 0x002fce0000010000 */
[----:B------:R-:W1:Y:S01]  /*3f50*/  MUFU.EX2 R62, R62 ;  /* 0x0000003e003e7308 */ /* 0x000e620000000800 */
[C---:B--2---:R-:W-:Y:S01]  /*3f60*/  FADD.FTZ R3, R59.reuse, R12 ;  /* 0x0000000c3b037221 */ /* 0x044fe20000010000 */
[----:B------:R-:W-:-:S06]  /*3f70*/  F2FP.F16.F32.PACK_AB R169, R59, R58 ;  /* 0x0000003a3ba9723e */ /* 0x000fcc00000000ff */
[----:B------:R-:W2:Y:S01]  /*3f80*/  MUFU.EX2 R63, R63 ;  /* 0x0000003f003f7308 */ /* 0x000ea20000000800 */
[C---:B---3--:R-:W-:Y:S01]  /*3f90*/  FADD.FTZ R11, R53.reuse, R14 ;  /* 0x0000000e350b7221 */ /* 0x048fe20000010000 */
[----:B------:R-:W-:-:S03]  /*3fa0*/  F2FP.F16.F32.PACK_AB R172, R53, R52 ;  /* 0x0000003435ac723e */ /* 0x000fc600000000ff */
[----:B------:R-:W-:-:S03]  /*3fb0*/  FADD.FTZ R14, R174, R11 ;  /* 0x0000000bae0e7221 */ /* 0x000fc60000010000 */
[----:B------:R-:W3:Y:S01]  /*3fc0*/  MUFU.EX2 R66, R66 ;  /* 0x0000004200427308 */ /* 0x000ee20000000800 */
[----:B-1----:R-:W-:-:S07]  /*3fd0*/  FADD.FTZ R12, R62, R3 ;  /* 0x000000033e0c7221 */ /* 0x002fce0000010000 */
[----:B------:R-:W1:Y:S01]  /*3fe0*/  MUFU.EX2 R67, R67 ;  /* 0x0000004300437308 */ /* 0x000e620000000800 */
[C---:B--2---:R-:W-:Y:S01]  /*3ff0*/  FADD.FTZ R11, R63.reuse, R12 ;  /* 0x0000000c3f0b7221 */ /* 0x044fe20000010000 */
[----:B------:R-:W-:-:S06]  /*4000*/  F2FP.F16.F32.PACK_AB R171, R63, R62 ;  /* 0x0000003e3fab723e */ /* 0x000fcc00000000ff */
[----:B------:R-:W2:Y:S01]  /*4010*/  MUFU.EX2 R70, R70 ;  /* 0x0000004600467308 */ /* 0x000ea20000000800 */
[----:B---3--:R-:W-:-:S07]  /*4020*/  FADD.FTZ R12, R66, R11 ;  /* 0x0000000b420c7221 */ /* 0x008fce0000010000 */
[----:B------:R2:W3:Y:S01]  /*4030*/  MUFU.EX2 R175, R0 ;  /* 0x0000000000af7308 */ /* 0x0004e20000000800 */
[C---:B-1----:R-:W-:Y:S01]  /*4040*/  FADD.FTZ R11, R67.reuse, R12 ;  /* 0x0000000c430b7221 */ /* 0x042fe20000010000 */
[----:B------:R-:W-:-:S06]  /*4050*/  F2FP.F16.F32.PACK_AB R173, R67, R66 ;  /* 0x0000004243ad723e */ /* 0x000fcc00000000ff */
[----:B------:R-:W1:Y:S01]  /*4060*/  MUFU.EX2 R13, R13 ;  /* 0x0000000d000d7308 */ /* 0x000e620000000800 */
[----:B--2---:R-:W-:-:S04]  /*4070*/  FADD.FTZ R0, R70, R11 ;  /* 0x0000000b46007221 */ /* 0x004fc80000010000 */
[C---:B---3--:R-:W-:Y:S01]  /*4080*/  FADD.FTZ R0, R175.reuse, R0 ;  /* 0x00000000af007221 */ /* 0x048fe20000010000 */
[----:B------:R-:W-:Y:S01]  /*4090*/  F2FP.F16.F32.PACK_AB R175, R175, R70 ;  /* 0x00000046afaf723e */ /* 0x000fe200000000ff */
[C---:B-1----:R-:W-:Y:S01]  /*40a0*/  FADD.FTZ R3, R13.reuse, R14 ;  /* 0x0000000e0d037221 */ /* 0x042fe20000010000 */
[----:B------:R-:W-:Y:S01]  /*40b0*/  F2FP.F16.F32.PACK_AB R174, R13, R174 ;  /* 0x000000ae0dae723e */ /* 0x000fe200000000ff */
[----:B------:R-:W-:Y:S06]  /*40c0*/  @!P0 BRA `(.L_x_10843) ;  /* 0x0000000000048947 */ /* 0x000fec0003800000 */
[----:B------:R-:W-:Y:S01]  /*40d0*/  BPT.TRAP 0x1 ;  /* 0x000000040000795c */ /* 0x000fe20000300000 */
.L_x_10843:
[----:B------:R1:W2:Y:S01]  /*40e0*/  SYNCS.PHASECHK.TRANS64.TRYWAIT P1, [UR22+0x22850], R10 ;  /* 0x0228500aff0075a7 */ /* 0x0002a20008020156 */
[----:B------:R-:W-:Y:S05]  /*40f0*/  @!P0 BRA `(.L_x_10844) ;  /* 0x0000000000048947 */ /* 0x000fea0003800000 */
[----:B------:R-:W-:Y:S01]  /*4100*/  BPT.TRAP 0x1 ;  /* 0x000000040000795c */ /* 0x000fe20000300000 */
.L_x_10844:
[----:B--2---:R-:W-:Y:S05]  /*4110*/  @P1 BRA `(.L_x_10845) ;  /* 0x0000000000081947 */ /* 0x004fea0003800000 */
[----:B------:R-:W2:Y:S02]  /*4120*/  SYNCS.PHASECHK.TRANS64.TRYWAIT P1, [UR22+0x22850], R10 ;  /* 0x0228500aff0075a7 */ /* 0x000ea40008020156 */
[----:B--2---:R-:W-:Y:S05]  /*4130*/  @!P1 BRA `(.L_x_10846) ;  /* 0x0000010400549947 */ /* 0x004fea0003800000 */
.L_x_10845:
[----:B------:R-:W-:Y:S01]  /*4140*/  R2UR UR10, R5 ;  /* 0x00000000050a72ca */ /* 0x000fe200000e0000 */
[----:B------:R3:W-:Y:S01]  /*4150*/  BAR.SYNC.DEFER_BLOCKING R9, 0x100 ;  /* 0x000400090000751d */ /* 0x0007e20000010000 */
[----:B------:R-:W-:-:S05]  /*4160*/  ISETP.NE.AND P2, PT, R8, 0x1, PT ;  /* 0x000000010800780c */ /* 0x000fca0003f45270 */
[----:B------:R-:W-:Y:S01]  /*4170*/  UMOV UR11, 0x40000040 ;  /* 0x40000040000b7882 */ /* 0x000fe20000000000 */
[----:B--2---:R-:W2:Y:S01]  /*4180*/  S2R R11, SR_TID.X ;  /* 0x00000000000b7919 */ /* 0x004ea20000002100 */
[----:B---3--:R-:W-:-:S04]  /*4190*/  IMAD.U32 R9, RZ, RZ, UR43 ;  /* 0x0000002bff097e24 */ /* 0x008fc8000f8e00ff */
[----:B------:R-:W-:Y:S02]  /*41a0*/  UIADD3 UR10, UR10, 0x400, URZ ;  /* 0x000004000a0a7890 */ /* 0x000fe4000fffe03f */
[----:B------:R-:W3:Y:S02]  /*41b0*/  @P2 LDC R5, c[0x0][0x44c] ;  /* 0x00011300ff052b82 */ /* 0x000ee40000000800 */
[----:B------:R-:W-:-:S04]  /*41c0*/  USHF.R.U32.HI UR10, URZ, 0x4, UR10 ;  /* 0x000000043f0a7899 */ /* 0x000fc8000801160a */
[----:B------:R-:W-:Y:S02]  /*41d0*/  ULOP3.LUT UR10, UR10, 0x3fff, URZ, 0xc0, !UPT ;  /* 0x00003fff0a0a7892 */ /* 0x000fe4000f8ec03f */
[----:B01----:R-:W0:Y:S02]  /*41e0*/  @P2 LDC R10, c[0x0][0x450] ;  /* 0x00011400ff0a2b82 */ /* 0x003e240000000800 */
[----:B------:R-:W-:Y:S01]  /*41f0*/  ULOP3.LUT UR21, UR10, 0x3000000, URZ, 0xfc, !UPT ;  /* 0x030000000a157892 */ /* 0x000fe2000f8efc3f */
[----:B------:R-:W-:-:S03]  /*4200*/  WARPGROUP.ARRIVE ;  /* 0x00000000000079c5 */ /* 0x000fc60000000000 */
[----:B------:R-:W-:-:S07]  /*4210*/  UIMAD UR18, UR36, 0xc00, UR21 ;  /* 0x00000c00241278a4 */ /* 0x000fce000f8e0215 */
[----:B------:R-:W-:Y:S02]  /*4220*/  UMOV UR10, UR18 ;  /* 0x00000012000a7c82 */ /* 0x000fe40008000000 */
[----:B------:R-:W-:Y:S01]  /*4230*/  HGMMA.64x256x16.F32 R24, R152, gdesc[UR8].tnspB, RZ, !UPT, gsb0 ;  /* 0x43e0000898187df0 */ /* 0x000fe2000c0008ff */
[----:B------:R-:W-:Y:S01]  /*4240*/  UIADD3 UR10, UR18, 0x80, URZ ;  /* 0x00000080120a7890 */ /* 0x000fe2000fffe03f */
[----:B---3--:R-:W-:Y:S01]  /*4250*/  @P2 IMAD.HI.U32 R5, R5, UR43, RZ ;  /* 0x0000002b05052c27 */ /* 0x008fe2000f8e00ff */
[----:B------:R-:W-:Y:S01]  /*4260*/  UMOV UR11, 0x40000040 ;  /* 0x40000040000b7882 */ /* 0x000fe20000000000 */
[----:B--2---:R-:W-:Y:S02]  /*4270*/  LOP3.LUT P1, RZ, R11, 0x7f, RZ, 0xc0, !PT ;  /* 0x0000007f0bff7812 */ /* 0x004fe4000782c0ff */
[----:B------:R-:W-:Y:S01]  /*4280*/  IMAD.U32 R11, RZ, RZ, UR22 ;  /* 0x00000016ff0b7e24 */ /* 0x000fe2000f8e00ff */
[----:B0-----:R-:W-:-:S04]  /*4290*/  @P2 SHF.R.U32.HI R9, RZ, R10, R5 ;  /* 0x0000000aff092219 */ /* 0x001fc80000011605 */
[----:B------:R-:W-:-:S06]  /*42a0*/  IADD3 R9, R9, -R7, R16 ;  /* 0x8000000709097210 */ /* 0x000fcc0007ffe010 */
[----:B------:R-:W-:-:S05]  /*42b0*/  @!P1 VIADD R5, R11, 0x22860 ;  /* 0x000228600b059836 */ /* 0x000fca0000000000 */
[----:B------:R-:W-:Y:S01]  /*42c0*/  @!P1 PRMT R5, RZ, 0x654, R5 ;  /* 0x00000654ff059816 */ /* 0x000fe20000000005 */
[----:B------:R-:W-:Y:S02]  /*42d0*/  WARPGROUP.DEPBAR.LE gsb0, 0x0 ;  /* 0x00008000000079c5 */ /* 0x000fe40000010000 */
        /* <DEDUP_REMOVED lines=26> */
[----:B------:R-:W-:-:S13]  /*4480*/  R2UR UR10, R9 ;  /* 0x00000000090a72ca */ /* 0x000fda00000e0000 */
[----:B------:R-:W-:Y:S01]  /*4490*/  UIADD3 UR14, UR10, UR14, URZ ;  /* 0x0000000e0a0e7290 */ /* 0x000fe2000fffe03f */
[----:B------:R-:W-:Y:S02]  /*44a0*/  WARPGROUP.DEPBAR.LE gsb0, 0x0 ;  /* 0x00008000000079c5 */ /* 0x000fe40000010000 */
[----:B------:R0:W-:Y:S01]  /*44b0*/  @!P1 SYNCS.ARRIVE.TRANS64.RED.A1T0 RZ, [R5+URZ], RZ ;  /* 0x000000ff05ff99a7 */ /* 0x0001e2000810043f */
[----:B------:R-:W-:Y:S01]  /*44c0*/  PLOP3.LUT P1, PT, PT, PT, UP0, 0x40, 0x0 ;  /* 0x000000000000781c */ /* 0x000fe20003f2e808 */
[----:B0-----:R-:W-:-:S12]  /*44d0*/  VIADD R5, R176, 0xfffffffe ;  /* 0xfffffffeb0057836 */ /* 0x001fd80000000000 */
[----:B------:R-:W-:Y:S05]  /*44e0*/  @P1 BRA `(.L_x_10847) ;  /* 0x0000000000481947 */ /* 0x000fea0003800000 */
[C---:B------:R-:W-:Y:S01]  /*44f0*/  ISETP.GT.AND P1, PT, R9.reuse, RZ, PT ;  /* 0x000000ff0900720c */ /* 0x040fe20003f24270 */
[----:B------:R-:W-:-:S05]  /*4500*/  VIADD R10, R9, 0xffffffff ;  /* 0xffffffff090a7836 */ /* 0x000fca0000000000 */
[----:B------:R-:W-:-:S07]  /*4510*/  R2UR UR18, R10 ;  /* 0x000000000a1272ca */ /* 0x000fce00000e0000 */
[----:B------:R-:W-:Y:S08]  /*4520*/  @P1 BRA `(.L_x_10848) ;  /* 0x00000000001c1947 */ /* 0x000ff00003800000 */
[----:B------:R-:W-:Y:S02]  /*4530*/  UISETP.NE.AND UP1, UPT, UR15, 0x1, UPT ;  /* 0x000000010f00788c */ /* 0x000fe4000bf25270 */
[----:B------:R-:W-:-:S09]  /*4540*/  UIADD3 UR18, -UR10, URZ, URZ ;  /* 0x0000003f0a127290 */ /* 0x000fd2000fffe13f */
[----:B------:R-:W-:Y:S02]  /*4550*/  @UP1 ULDC.64 UR22, c[0x0][0x9e8] ;  /* 0x00027a0000161ab9 */ /* 0x000fe40000000a00 */
[----:B------:R-:W-:-:S04]  /*4560*/  UIMAD.WIDE.U32 UR10, UR18, UR22, URZ ;  /* 0x00000016120a72a5 */ /* 0x000fc8000f8e003f */
[----:B------:R-:W-:-:S04]  /*4570*/  @UP1 USHF.R.U32.HI UR18, URZ, UR23, UR11 ;  /* 0x000000173f121299 */ /* 0x000fc8000801160b */
[----:B------:R-:W-:Y:S01]  /*4580*/  ULOP3.LUT UR18, URZ, UR18, URZ, 0x33, !UPT ;  /* 0x000000123f127292 */ /* 0x000fe2000f8e333f */
[----:B------:R-:W-:Y:S11]  /*4590*/  BRA `(.L_x_10849) ;  /* 0x0000000000107947 */ /* 0x000ff60003800000 */
.L_x_10848:
[----:B------:R-:W-:-:S11]  /*45a0*/  UISETP.NE.AND UP1, UPT, UR15, 0x1, UPT ;  /* 0x000000010f00788c */ /* 0x000fd6000bf25270 */
[----:B------:R-:W-:Y:S02]  /*45b0*/  @UP1 ULDC.64 UR22, c[0x0][0x9e8] ;  /* 0x00027a0000161ab9 */ /* 0x000fe40000000a00 */
[----:B------:R-:W-:-:S04]  /*45c0*/  UIMAD.WIDE.U32 UR10, UR18, UR22, URZ ;  /* 0x00000016120a72a5 */ /* 0x000fc8000f8e003f */
[----:B------:R-:W-:-:S12]  /*45d0*/  @UP1 USHF.R.U32.HI UR18, URZ, UR23, UR11 ;  /* 0x000000173f121299 */ /* 0x000fd8000801160b */
.L_x_10849:
[----:B------:R-:W-:-:S04]  /*45e0*/  UIMAD UR15, UR18, UR15, UR15 ;  /* 0x0000000f120f72a4 */ /* 0x000fc8000f8e020f */
[----:B------:R-:W-:-:S04]  /*45f0*/  UISETP.LT.AND UP1, UPT, UR14, UR15, UPT ;  /* 0x0000000f0e00728c */ /* 0x000fc8000bf21270 */
[----:B------:R-:W-:-:S12]  /*4600*/  USEL UR14, UR14, UR15, UP1 ;  /* 0x0000000f0e0e7287 */ /* 0x000fd80008800000 */
.L_x_10847:
[----:B------:R-:W-:Y:S01]  /*4610*/  UIMAD.WIDE UR10, UR14, 0x2aaaaaab, URZ ;  /* 0x2aaaaaab0e0a78a5 */ /* 0x000fe2000f8e023f */
[----:B------:R-:W-:Y:S01]  /*4620*/  ULDC UR25, c[0x0][0x9e4] ;  /* 0x0002790000197ab9 */ /* 0x000fe20000000800 */
[----:B------:R-:W-:Y:S02]  /*4630*/  ULDC UR23, c[0x0][0x9dc] ;  /* 0x0002770000177ab9 */ /* 0x000fe40000000800 */
[----:B------:R-:W-:Y:S01]  /*4640*/  USHF.R.U32.HI UR10, URZ, 0x1f, UR11 ;  /* 0x0000001f3f0a7899 */ /* 0x000fe2000801160b */
[----:B------:R-:W-:Y:S01]  /*4650*/  ULDC UR24, c[0x0][0x988] ;  /* 0x0002620000187ab9 */ /* 0x000fe20000000800 */
[----:B------:R-:W-:Y:S02]  /*4660*/  ULDC UR26, c[0x0][0x9e0] ;  /* 0x00027800001a7ab9 */ /* 0x000fe40000000800 */
[----:B------:R-:W-:-:S04]  /*4670*/  ULEA.HI.SX32 UR10, UR11, UR10, 0x1c ;  /* 0x0000000a0b0a7291 */ /* 0x000fc8000f8fe23f */
[----:B------:R-:W-:-:S04]  /*4680*/  UISETP.LT.AND UP1, UPT, UR39, UR10, UPT ;  /* 0x0000000a2700728c */ /* 0x000fc8000bf21270 */
[----:B------:R-:W-:-:S06]  /*4690*/  USEL UR22, UR39, UR10, !UP1 ;  /* 0x0000000a27167287 */ /* 0x000fcc000c800000 */
[----:B------:R-:W-:-:S13]  /*46a0*/  ISETP.GE.AND P1, PT, R5, UR22, PT ;  /* 0x0000001605007c0c */ /* 0x000fda000bf26270 */
[----:B------:R-:W-:Y:S05]  /*46b0*/  @!P1 BRA `(.L_x_10850) ;  /* 0x0000003000049947 */ /* 0x000fea0003800000 */
.L_x_10867:
[----:B------:R-:W-:-:S04]  /*46c0*/  UIADD3 UR36, UR36, 0x1, URZ ;  /* 0x0000000124247890 */ /* 0x000fc8000fffe03f */
[----:B------:R-:W-:-:S04]  /*46d0*/  UISETP.NE.AND UP1, UPT, UR36, 0x2, UPT ;  /* 0x000000022400788c */ /* 0x000fc8000bf25270 */
[----:B------:R-:W-:Y:S02]  /*46e0*/  USEL UR6, URZ, 0x1, UP1 ;  /* 0x000000013f067887 */ /* 0x000fe40008800000 */
[----:B------:R-:W-:Y:S02]  /*46f0*/  USEL UR36, UR36, URZ, UP1 ;  /* 0x0000003f24247287 */ /* 0x000fe40008800000 */
[----:B------:R-:W-:Y:S01]  /*4700*/  ULOP3.LUT UR37, UR37, UR6, URZ, 0x3c, !UPT ;  /* 0x0000000625257292 */ /* 0x000fe2000f8e3c3f */
[----:B01----:R-:W-:Y:S11]  /*4710*/  @!P0 BRA `(.L_x_10851) ;  /* 0x0000000000048947 */ /* 0x003ff60003800000 */
[----:B------:R-:W-:Y:S01]  /*4720*/  BPT.TRAP 0x1 ;  /* 0x000000040000795c */ /* 0x000fe20000300000 */
.L_x_10851:
        /* <DEDUP_REMOVED lines=9> */
.L_x_10852:
[----:B-1----:R-:W-:Y:S05]  /*47c0*/  @P1 BRA `(.L_x_10853) ;  /* 0x0000000000081947 */ /* 0x002fea0003800000 */
[----:B------:R-:W1:Y:S02]  /*47d0*/  SYNCS.PHASECHK.TRANS64.TRYWAIT P1, [UR27+0x22830], R9 ;  /* 0x02283009ff0075a7 */ /* 0x000e64000802015b */
[----:B-1----:R-:W-:Y:S05]  /*47e0*/  @!P1 BRA `(.L_x_10854) ;  /* 0x000000fc00c09947 */ /* 0x002fea0003800000 */
.L_x_10853:
[----:B------:R-:W-:Y:S01]  /*47f0*/  UIMAD UR18, UR36, 0x300, UR20 ;  /* 0x00000300241278a4 */ /* 0x000fe2000f8e0214 */
[----:B------:R-:W-:Y:S01]  /*4800*/  WARPGROUP.ARRIVE ;  /* 0x00000000000079c5 */ /* 0x000fe20000000000 */
[----:B------:R-:W-:Y:S01]  /*4810*/  UMOV UR19, 0x40000040 ;  /* 0x4000004000137882 */ /* 0x000fe20000000000 */
[----:B------:R-:W-:Y:S01]  /*4820*/  UMOV UR7, 0x40000040 ;  /* 0x4000004000077882 */ /* 0x000fe20000000000 */
[----:B------:R-:W-:Y:S01]  /*4830*/  UIADD3 UR6, UR18, 0x2, URZ ;  /* 0x0000000212067890 */ /* 0x000fe2000fffe03f */
[----:B------:R-:W-:Y:S01]  /*4840*/  ISETP.NE.AND P2, PT, R8, 0x1, PT ;  /* 0x000000010800780c */ /* 0x000fe20003f45270 */
[----:B------:R-:W-:Y:S01]  /*4850*/  UIADD3 UR10, UR18, 0x4, URZ ;  /* 0x00000004120a7890 */ /* 0x000fe2000fffe03f */
[----:B------:R-:W2:Y:S01]  /*4860*/  S2R R10, SR_TID.X ;  /* 0x00000000000a7919 */ /* 0x000ea20000002100 */
[----:B------:R-:W-:Y:S01]  /*4870*/  UMOV UR11, 0x40000040 ;  /* 0x40000040000b7882 */ /* 0x000fe20000000000 */
[----:B------:R-:W-:Y:S01]  /*4880*/  HGMMA.64x96x16.F32 R152, gdesc[UR16], RZ, !UPT, gsb0 ;  /* 0x01600000109879f0 */ /* 0x000fe2000c0008ff */
[----:B------:R-:W-:Y:S01]  /*4890*/  UIADD3 UR14, UR18, 0x6, URZ ;  /* 0x00000006120e7890 */ /* 0x000fe2000fffe03f */
[----:B------:R-:W-:Y:S01]  /*48a0*/  VIADD R203, R22, UR43 ;  /* 0x0000002b16cb7c36 */ /* 0x000fe20008000000 */
[----:B------:R-:W-:Y:S01]  /*48b0*/  UMOV UR15, 0x40000040 ;  /* 0x40000040000f7882 */ /* 0x000fe20000000000 */
[----:B------:R-:W3:Y:S01]  /*48c0*/  LDC R7, c[0x0][0x288] ;  /* 0x0000a200ff077b82 */ /* 0x000ee20000000800 */
[----:B------:R-:W-:-:S02]  /*48d0*/  IMAD.U32 R12, RZ, RZ, UR27 ;  /* 0x0000001bff0c7e24 */ /* 0x000fc4000f8e00ff */
[----:B------:R-:W-:-:S05]  /*48e0*/  IMAD R13, R5, -0x60, RZ ;  /* 0xffffffa0050d7824 */ /* 0x000fca00078e02ff */
[----:B-1----:R-:W1:Y:S08]  /*48f0*/  @P2 LDC R4, c[0x0][0x44c] ;  /* 0x00011300ff042b82 */ /* 0x002e700000000800 */
[----:B------:R-:W4:Y:S01]  /*4900*/  @P2 LDC R11, c[0x0][0x450] ;  /* 0x00011400ff0b2b82 */ /* 0x000f220000000800 */
[----:B--2---:R-:W-:Y:S02]  /*4910*/  LOP3.LUT P1, RZ, R10, 0x7f, RZ, 0xc0, !PT ;  /* 0x0000007f0aff7812 */ /* 0x004fe4000782c0ff */
[----:B------:R-:W-:Y:S01]  /*4920*/  SHF.R.U32.HI R14, RZ, 0x7, R10 ;  /* 0x00000007ff0e7819 */ /* 0x000fe2000001160a */
[----:B-1----:R-:W-:-:S10]  /*4930*/  @P2 IMAD.HI.U32 R4, R203, R4, RZ ;  /* 0x00000004cb042227 */ /* 0x002fd400078e00ff */
[----:B------:R-:W-:Y:S01]  /*4940*/  @!P1 VIADD R10, R12, 0x22840 ;  /* 0x000228400c0a9836 */ /* 0x000fe20000000000 */
[----:B----4-:R-:W-:Y:S01]  /*4950*/  @P2 SHF.R.U32.HI R203, RZ, R11, R4 ;  /* 0x0000000bffcb2219 */ /* 0x010fe20000011604 */
[----:B------:R-:W-:Y:S01]  /*4960*/  VIADD R11, R13, 0x1 ;  /* 0x000000010d0b7836 */ /* 0x000fe20000000000 */
[----:B------:R-:W-:Y:S02]  /*4970*/  IADD3 R4, -R14, 0xb, RZ ;  /* 0x0000000b0e047810 */ /* 0x000fe40007ffe1ff */
[----:B------:R-:W-:Y:S01]  /*4980*/  @!P1 PRMT R10, RZ, 0x654, R10 ;  /* 0x00000654ff0a9816 */ /* 0x000fe2000000000a */
[----:B------:R-:W1:Y:S01]  /*4990*/  SHFL.IDX PT, R215, R203, RZ, 0x1c1f ;  /* 0x001c1fffcbd77589 */ /* 0x000e6200000e0000 */
[----:B------:R-:W-:-:S05]  /*49a0*/  IMAD R11, R18, -0x2, R11 ;  /* 0xfffffffe120b7824 */ /* 0x000fca00078e020b */
[----:B---3--:R-:W-:-:S05]  /*49b0*/  IADD3 R11, R11, -R7, R16 ;  /* 0x800000070b0b7210 */ /* 0x008fca0007ffe010 */
[----:B------:R-:W-:-:S04]  /*49c0*/  VIADD R21, R11, UR26 ;  /* 0x0000001a0b157c36 */ /* 0x000fc80008000000 */
[----:B-1----:R-:W-:Y:S01]  /*49d0*/  IMAD.IADD R15, R215, 0x1, R21 ;  /* 0x00000001d70f7824 */ /* 0x002fe200078e0215 */
[----:B------:R-:W-:Y:S02]  /*49e0*/  WARPGROUP.DEPBAR.LE gsb0, 0x0 ;  /* 0x00008000000079c5 */ /* 0x000fe40000010000 */
[----:B------:R-:W-:-:S06]  /*49f0*/  WARPGROUP.ARRIVE ;  /* 0x00000000000079c5 */ /* 0x000fcc0000000000 */
[----:B------:R-:W-:Y:S01]  /*4a00*/  HGMMA.64x96x16.F32 R152, gdesc[UR4], R152, gsb0 ;  /* 0x01600000049879f0 */ /* 0x000fe20008000898 */
[----:B------:R-:W-:Y:S02]  /*4a10*/  UMOV UR7, UR23 ;  /* 0x0000001700077c82 */ /* 0x000fe40008000000 */
[----:B------:R-:W-:-:S06]  /*4a20*/  ULOP3.LUT UR6, URZ, UR7, URZ, 0x33, !UPT ;  /* 0x000000073f067292 */ /* 0x000fcc000f8e333f */
[----:B------:R-:W-:-:S04]  /*4a30*/  VIADD R20, R11, UR6 ;  /* 0x000000060b147c36 */ /* 0x000fc80008000000 */
[----:B------:R-:W-:Y:S01]  /*4a40*/  IMAD.IADD R14, R215, 0x1, R20 ;  /* 0x00000001d70e7824 */ /* 0x000fe200078e0214 */
[----:B------:R-:W-:Y:S02]  /*4a50*/  WARPGROUP.DEPBAR.LE gsb0, 0x0 ;  /* 0x00008000000079c5 */ /* 0x000fe40000010000 */
[----:B------:R-:W-:-:S06]  /*4a60*/  WARPGROUP.ARRIVE ;  /* 0x00000000000079c5 */ /* 0x000fcc0000000000 */
[----:B------:R-:W-:Y:S03]  /*4a70*/  HGMMA.64x96x16.F32 R152, gdesc[UR8], R152, gsb0 ;  /* 0x01600000089879f0 */ /* 0x000fe60008000898 */
[----:B------:R-:W-:Y:S02]  /*4a80*/  WARPGROUP.DEPBAR.LE gsb0, 0x0 ;  /* 0x00008000000079c5 */ /* 0x000fe40000010000 */
[----:B------:R-:W-:-:S06]  /*4a90*/  WARPGROUP.ARRIVE ;  /* 0x00000000000079c5 */ /* 0x000fcc0000000000 */
[----:B------:R-:W-:Y:S03]  /*4aa0*/  HGMMA.64x96x16.F32 R152, gdesc[UR12], R152, gsb0 ;  /* 0x016000000c9879f0 */ /* 0x000fe60008000898 */
[----:B------:R-:W-:Y:S02]  /*4ab0*/  WARPGROUP.DEPBAR.LE gsb0, 0x0 ;  /* 0x00008000000079c5 */ /* 0x000fe40000010000 */
[----:B------:R1:W-:Y:S06]  /*4ac0*/  BAR.ARV R4, 0x100 ;  /* 0x000400040000751d */ /* 0x0003ec0000002000 */
[----:B------:R1:W-:Y:S01]  /*4ad0*/  @!P1 SYNCS.ARRIVE.TRANS64.RED.A1T0 RZ, [R10+URZ], RZ ;  /* 0x000000ff0aff99a7 */ /* 0x0003e2000810043f */
[----:B------:R-:W-:-:S13]  /*4ae0*/  PLOP3.LUT P1, PT, PT, PT, UP0, 0x40, 0x0 ;  /* 0x000000000000781c */ /* 0x000fda0003f2e808 */
[----:B-1----:R-:W-:Y:S05]  /*4af0*/  @P1 BRA `(.L_x_10855) ;  /* 0x0000000000581947 */ /* 0x002fea0003800000 */
[----:B------:R-:W-:Y:S01]  /*4b00*/  IADD3 R215, R16, -R7, R215 ;  /* 0x8000000710d77210 */ /* 0x000fe20007ffe0d7 */
[----:B------:R-:W-:Y:S03]  /*4b10*/  BSSY B0, `(.L_x_10856) ;  /* 0x0000010000007945 */ /* 0x000fe60003800000 */
        /* <DEDUP_REMOVED lines=10> */
.L_x_10857:
[----:B------:R-:W-:-:S05]  /*4bc0*/  IMAD.U32 R204, RZ, RZ, UR25 ;  /* 0x00000019ffcc7e24 */ /* 0x000fca000f8e00ff */
[----:B------:R-:W-:-:S13]  /*4bd0*/  ISETP.NE.AND P1, PT, R204, 0x1, PT ;  /* 0x00000001cc00780c */ /* 0x000fda0003f25270 */
[----:B------:R-:W1:Y:S02]  /*4be0*/  @P1 LDC.64 R10, c[0x0][0x9e8] ;  /* 0x00027a00ff0a1b82 */ /* 0x000e640000000a00 */
[----:B-1----:R-:W-:-:S05]  /*4bf0*/  @P1 IMAD.HI.U32 R10, R215, R10, RZ ;  /* 0x0000000ad70a1227 */ /* 0x002fca00078e00ff */
[----:B------:R-:W-:-:S07]  /*4c00*/  @P1 SHF.R.U32.HI R215, RZ, R11, R10 ;  /* 0x0000000bffd71219 */ /* 0x000fce000001160a */
.L_x_10858:
[----:B------:R-:W-:Y:S05]  /*4c10*/  BSYNC B0 ;  /* 0x0000000000007941 */ /* 0x000fea0003800000 */
.L_x_10856:
[----:B------:R-:W-:-:S04]  /*4c20*/  IMAD R10, R18, -0x2, R13 ;  /* 0xfffffffe120a7824 */ /* 0x000fc800078e020d */
[----:B------:R-:W-:-:S05]  /*4c30*/  IMAD R10, R215, R204, R10 ;  /* 0x000000ccd70a7224 */ /* 0x000fca00078e020a */
[----:B------:R-:W-:Y:S02]  /*4c40*/  VIADDMNMX R15, R10, R204, R15, PT ;  /* 0x000000cc0a0f7246 */ /* 0x000fe4000380010f */
[----:B------:R-:W-:-:S07]  /*4c50*/  VIMNMX R14, R14, R10, !PT ;  /* 0x0000000a0e0e7248 */ /* 0x000fce0007fe0100 */
.L_x_10855:
[----:B------:R-:W-:Y:S02]  /*4c60*/  ISETP.GE.AND P2, PT, R13, 0x1, PT ;  /* 0x000000010d00780c */ /* 0x000fe40003f46270 */
[----:B------:R-:W-:Y:S02]  /*4c70*/  LOP3.LUT R17, R17, 0xfffbffff, RZ, 0xc0, !PT ;  /* 0xfffbffff11117812 */ /* 0x000fe400078ec0ff */
[C---:B------:R-:W-:Y:S02]  /*4c80*/  ISETP.GE.AND P1, PT, R13.reuse, 0x2, PT ;  /* 0x000000020d00780c */ /* 0x040fe40003f26270 */
[----:B------:R-:W-:Y:S02]  /*4c90*/  ISETP.GT.AND P3, PT, R14, RZ, !P2 ;  /* 0x000000ff0e00720c */ /* 0x000fe40005764270 */
[----:B------:R-:W-:Y:S02]  /*4ca0*/  ISETP.GE.AND P4, PT, R13, 0x9, PT ;  /* 0x000000090d00780c */ /* 0x000fe40003f86270 */
[----:B------:R-:W-:-:S03]  /*4cb0*/  ISETP.LT.OR P3, PT, R15, 0x1, P3 ;  /* 0x000000010f00780c */ /* 0x000fc60001f61670 */
[----:B------:R-:W-:Y:S02]  /*4cc0*/  @P2 LOP3.LUT R17, R17, 0x40000, RZ, 0xfc, !PT ;  /* 0x0004000011112812 */ /* 0x000fe400078efcff */
[----:B------:R-:W-:Y:S02]  /*4cd0*/  ISETP.GT.AND P2, PT, R14, 0x1, !P1 ;  /* 0x000000010e00780c */ /* 0x000fe40004f44270 */
[----:B------:R-:W-:Y:S02]  /*4ce0*/  FSEL R215, R152, -INF , !P3 ;  /* 0xff80000098d77808 */ /* 0x000fe40005800000 */
[----:B------:R-:W-:Y:S02]  /*4cf0*/  ISETP.LT.OR P2, PT, R15, 0x2, P2 ;  /* 0x000000020f00780c */ /* 0x000fe40001741670 */
[----:B------:R-:W-:Y:S02]  /*4d00*/  ISETP.GE.AND P3, PT, R13, 0xa, PT ;  /* 0x0000000a0d00780c */ /* 0x000fe40003f66270 */
[----:B------:R-:W-:-:S02]  /*4d10*/  LOP3.LUT R17, R17, 0xfffffffd, RZ, 0xc0, !PT ;  /* 0xfffffffd11117812 */ /* 0x000fc400078ec0ff */
[----:B------:R-:W-:Y:S02]  /*4d20*/  FSEL R153, R153, -INF , !P2 ;  /* 0xff80000099997808 */ /* 0x000fe40005000000 */
[----:B------:R-:W-:Y:S02]  /*4d30*/  ISETP.GT.AND P2, PT, R14, 0x8, !P4 ;  /* 0x000000080e00780c */ /* 0x000fe40006744270 */
[----:B------:R-:W-:Y:S02]  /*4d40*/  @P4 LOP3.LUT R17, R17, 0x2, RZ, 0xfc, !PT ;  /* 0x0000000211114812 */ /* 0x000fe400078efcff */
[----:B------:R-:W-:Y:S02]  /*4d50*/  ISETP.LT.OR P2, PT, R15, 0x9, P2 ;  /* 0x000000090f00780c */ /* 0x000fe40001741670 */
[----:B------:R-:W-:Y:S02]  /*4d60*/  LOP3.LUT R17, R17, 0xfffffffb, RZ, 0xc0, !PT ;  /* 0xfffffffb11117812 */ /* 0x000fe400078ec0ff */
[----:B------:R-:W-:-:S02]  /*4d70*/  FSEL R156, R156, -INF , !P2 ;  /* 0xff8000009c9c7808 */ /* 0x000fc40005000000 */
[----:B------:R-:W-:Y:S02]  /*4d80*/  @P3 LOP3.LUT R17, R17, 0x4, RZ, 0xfc, !PT ;  /* 0x0000000411113812 */ /* 0x000fe400078efcff */
[----:B------:R-:W-:Y:S02]  /*4d90*/  ISETP.GT.AND P2, PT, R14, 0x9, !P3 ;  /* 0x000000090e00780c */ /* 0x000fe40005f44270 */
[----:B------:R-:W-:Y:S02]  /*4da0*/  ISETP.GE.AND P3, PT, R13, 0x11, PT ;  /* 0x000000110d00780c */ /* 0x000fe40003f66270 */
[----:B------:R-:W-:Y:S02]  /*4db0*/  ISETP.LT.OR P2, PT, R15, 0xa, P2 ;  /* 0x0000000a0f00780c */ /* 0x000fe40001741670 */
[----:B------:R-:W-:Y:S02]  /*4dc0*/  LOP3.LUT R17, R17, 0xfffffff7, RZ, 0xc0, !PT ;  /* 0xfffffff711117812 */ /* 0x000fe400078ec0ff */
[----:B------:R-:W-:-:S02]  /*4dd0*/  FSEL R157, R157, -INF , !P2 ;  /* 0xff8000009d9d7808 */ /* 0x000fc40005000000 */
[----:B------:R-:W-:-:S04]  /*4de0*/  ISETP.GT.AND P2, PT, R14, 0x10, !P3 ;  /* 0x000000100e00780c */ /* 0x000fc80005f44270 */
[----:B------:R-:W-:Y:S02]  /*4df0*/  ISETP.LT.OR P2, PT, R15, 0x11, P2 ;  /* 0x000000110f00780c */ /* 0x000fe40001741670 */
[----:B------:R-:W-:Y:S02]  /*4e00*/  @P3 LOP3.LUT R17, R17, 0x8, RZ, 0xfc, !PT ;  /* 0x0000000811113812 */ /* 0x000fe400078efcff */
[----:B------:R-:W-:Y:S02]  /*4e10*/  ISETP.GE.AND P3, PT, R13, 0x12, PT ;  /* 0x000000120d00780c */ /* 0x000fe40003f66270 */
[----:B------:R-:W-:Y:S02]  /*4e20*/  LOP3.LUT R17, R17, 0xffffffef, RZ, 0xc0, !PT ;  /* 0xffffffef11117812 */ /* 0x000fe400078ec0ff */
[----:B------:R-:W-:Y:S02]  /*4e30*/  FSEL R160, R160, -INF , !P2 ;  /* 0xff800000a0a07808 */ /* 0x000fe40005000000 */
[----:B------:R-:W-:-:S04]  /*4e40*/  ISETP.GT.AND P2, PT, R14, 0x11, !P3 ;  /* 0x000000110e00780c */ /* 0x000fc80005f44270 */
[----:B------:R-:W-:-:S03]  /*4e50*/  ISETP.LT.OR P2, PT, R15, 0x12, P2 ;  /* 0x000000120f00780c */ /* 0x000fc60001741670 */
        /* <DEDUP_REMOVED lines=68> */
[----:B------:R-:W-:Y:S02]  /*52a0*/  FSEL R184, R184, -INF , !P2 ;  /* 0xff800000b8b87808 */ /* 0x000fe40005000000 */
[----:B------:R-:W-:Y:S02]  /*52b0*/  LOP3.LUT R17, R17, 0xffffffbf, RZ, 0xc0, !PT ;  /* 0xffffffbf11117812 */ /* 0x000fe400078ec0ff */
[----:B------:R-:W-:-:S04]  /*52c0*/  ISETP.GT.AND P2, PT, R14, 0x41, !P3 ;  /* 0x000000410e00780c */ /* 0x000fc80005f44270 */
[----:B------:R-:W-:-:S03]  /*52d0*/  ISETP.LT.OR P2, PT, R15, 0x42, P2 ;  /* 0x000000420f00780c */ /* 0x000fc60001741670 */
[----:B------:R-:W-:Y:S02]  /*52e0*/  @P3 LOP3.LUT R17, R17, 0x40, RZ, 0xfc, !PT ;  /* 0x0000004011113812 */ /* 0x000fe400078efcff */
[----:B------:R-:W-:Y:S02]  /*52f0*/  ISETP.GE.AND P3, PT, R13, 0x49, PT ;  /* 0x000000490d00780c */ /* 0x000fe40003f66270 */
[----:B------:R-:W-:Y:S02]  /*5300*/  FSEL R185, R185, -INF , !P2 ;  /* 0xff800000b9b97808 */ /* 0x000fe40005000000 */
[----:B------:R-:W-:Y:S02]  /*5310*/  ISETP.GT.AND P2, PT, R14, 0x48, !P3 ;  /* 0x000000480e00780c */ /* 0x000fe40005f44270 */
[----:B------:R-:W-:Y:S02]  /*5320*/  LOP3.LUT R17, R17, 0xffffffdf, RZ, 0xc0, !PT ;  /* 0xffffffdf11117812 */ /* 0x000fe400078ec0ff */
[----:B------:R-:W-:-:S04]  /*5330*/  ISETP.LT.OR P2, PT, R15, 0x49, P2 ;  /* 0x000000490f00780c */ /* 0x000fc80001741670 */
[----:B------:R-:W-:Y:S02]  /*5340*/  FSEL R188, R188, -INF , !P2 ;  /* 0xff800000bcbc7808 */ /* 0x000fe40005000000 */
[----:B------:R-:W-:Y:S02]  /*5350*/  ISETP.GE.AND P2, PT, R13, 0x4a, PT ;  /* 0x0000004a0d00780c */ /* 0x000fe40003f46270 */
[----:B------:R-:W-:Y:S02]  /*5360*/  @P3 LOP3.LUT R17, R17, 0x20, RZ, 0xfc, !PT ;  /* 0x0000002011113812 */ /* 0x000fe400078efcff */
[----:B------:R-:W-:Y:S02]  /*5370*/  ISETP.GT.AND P3, PT, R14, 0x49, !P2 ;  /* 0x000000490e00780c */ /* 0x000fe40005764270 */
[----:B------:R-:W-:Y:S02]  /*5380*/  LOP3.LUT R17, R17, 0xfffffffe, RZ, 0xc0, !PT ;  /* 0xfffffffe11117812 */ /* 0x000fe400078ec0ff */
        /* <DEDUP_REMOVED lines=14> */
[----:B------:R-:W-:-:S13]  /*5470*/  ISETP.GE.AND P6, PT, R13, 0x5a, PT ;  /* 0x0000005a0d00780c */ /* 0x000fda0003fc6270 */
[----:B------:R-:W-:Y:S02]  /*5480*/  @P6 LOP3.LUT R17, R17, 0x1, RZ, 0xfc, !PT ;  /* 0x0000000111116812 */ /* 0x000fe400078efcff */
[----:B------:R-:W-:-:S04]  /*5490*/  ISETP.GT.AND P6, PT, R14, 0x59, !P6 ;  /* 0x000000590e00780c */ /* 0x000fc800077c4270 */
[----:B------:R-:W-:Y:S02]  /*54a0*/  ISETP.LT.OR P6, PT, R15, 0x5a, P6 ;  /* 0x0000005a0f00780c */ /* 0x000fe400037c1670 */
[----:B------:R-:W1:Y:S02]  /*54b0*/  SHFL.IDX PT, R15, R203, 0x1, 0x1c1f ;  /* 0x003c1f00cb0f7f89 */ /* 0x000e6400000e0000 */
[----:B------:R-:W-:Y:S02]  /*54c0*/  FSEL R197, R197, -INF , !P6 ;  /* 0xff800000c5c57808 */ /* 0x000fe40007000000 */
[----:B------:R-:W-:Y:S01]  /*54d0*/  PLOP3.LUT P6, PT, PT, PT, UP0, 0x40, 0x0 ;  /* 0x000000000000781c */ /* 0x000fe20003fce808 */
[--C-:B-1----:R-:W-:Y:S02]  /*54e0*/  IMAD.IADD R21, R21, 0x1, R15.reuse ;  /* 0x0000000115157824 */ /* 0x102fe400078e020f */
[----:B------:R-:W-:-:S10]  /*54f0*/  IMAD.IADD R20, R20, 0x1, R15 ;  /* 0x0000000114147824 */ /* 0x000fd400078e020f */
[----:B------:R-:W-:Y:S05]  /*5500*/  @P6 BRA `(.L_x_10859) ;  /* 0x0000000000586947 */ /* 0x000fea0003800000 */
        /* <DEDUP_REMOVED lines=12> */
.L_x_10861:
[----:B------:R-:W-:-:S05]  /*55d0*/  IMAD.U32 R14, RZ, RZ, UR25 ;  /* 0x00000019ff0e7e24 */ /* 0x000fca000f8e00ff */
[----:B------:R-:W-:-:S13]  /*55e0*/  ISETP.NE.AND P6, PT, R14, 0x1, PT ;  /* 0x000000010e00780c */ /* 0x000fda0003fc5270 */
[----:B------:R-:W1:Y:S02]  /*55f0*/  @P6 LDC.64 R10, c[0x0][0x9e8] ;  /* 0x00027a00ff0a6b82 */ /* 0x000e640000000a00 */
[----:B-1----:R-:W-:-:S05]  /*5600*/  @P6 IMAD.HI.U32 R10, R15, R10, RZ ;  /* 0x0000000a0f0a6227 */ /* 0x002fca00078e00ff */
[----:B------:R-:W-:-:S07]  /*5610*/  @P6 SHF.R.U32.HI R15, RZ, R11, R10 ;  /* 0x0000000bff0f6219 */ /* 0x000fce000001160a */
.L_x_10862:
[----:B------:R-:W-:Y:S05]  /*5620*/  BSYNC B0 ;  /* 0x0000000000007941 */ /* 0x000fea0003800000 */
.L_x_10860:
[----:B------:R-:W-:-:S04]  /*5630*/  IMAD R13, R18, -0x2, R13 ;  /* 0xfffffffe120d7824 */ /* 0x000fc800078e020d */
[----:B------:R-:W-:-:S05]  /*5640*/  IMAD R15, R15, R14, R13 ;  /* 0x0000000e0f0f7224 */ /* 0x000fca00078e020d */
[----:B------:R-:W-:Y:S02]  /*5650*/  VIADDMNMX R21, R15, R14, R21, PT ;  /* 0x0000000e0f157246 */ /* 0x000fe40003800115 */
[----:B------:R-:W-:-:S07]  /*5660*/  VIMNMX R20, R20, R15, !PT ;  /* 0x0000000f14147248 */ /* 0x000fce0007fe0100 */
.L_x_10859:
[----:B------:R-:W-:Y:S01]  /*5670*/  ISETP.GT.AND P1, PT, R20, 0x1, !P1 ;  /* 0x000000011400780c */ /* 0x000fe20004f24270 */
[----:B------:R-:W-:Y:S01]  /*5680*/  UMOV UR6, UR24 ;  /* 0x0000001800067c82 */ /* 0x000fe20008000000 */
[----:B------:R-:W-:Y:S02]  /*5690*/  LOP3.LUT P6, RZ, R17, 0x10000, RZ, 0xc0, !PT ;  /* 0x0001000011ff7812 */ /* 0x000fe400078cc0ff */
[----:B------:R-:W-:Y:S02]  /*56a0*/  ISETP.LT.OR P1, PT, R21, 0x2, P1 ;  /* 0x000000021500780c */ /* 0x000fe40000f21670 */
[----:B------:R-:W-:Y:S02]  /*56b0*/  FMNMX.FTZ R10, R215, R2, !PT ;  /* 0x00000002d70a7209 */ /* 0x000fe40007810000 */
[----:B------:R-:W-:Y:S02]  /*56c0*/  FSEL R155, R155, -INF , !P1 ;  /* 0xff8000009b9b7808 */ /* 0x000fe40004800000 */
[----:B------:R-:W-:-:S02]  /*56d0*/  LOP3.LUT P1, RZ, R17, 0x2, RZ, 0xc0, !PT ;  /* 0x0000000211ff7812 */ /* 0x000fc4000782c0ff */
[----:B------:R-:W-:Y:S02]  /*56e0*/  FMNMX.FTZ R11, R153, R10, !PT ;  /* 0x0000000a990b7209 */ /* 0x000fe40007810000 */
[----:B------:R-:W-:Y:S02]  /*56f0*/  ISETP.GT.AND P1, PT, R20, 0x8, !P1 ;  /* 0x000000081400780c */ /* 0x000fe40004f24270 */
[----:B------:R-:W-:Y:S02]  /*5700*/  FMNMX.FTZ R10, R156, R11, !PT ;  /* 0x0000000b9c0a7209 */ /* 0x000fe40007810000 */
[----:B------:R-:W-:Y:S02]  /*5710*/  ISETP.LT.OR P1, PT, R21, 0x9, P1 ;  /* 0x000000091500780c */ /* 0x000fe40000f21670 */
[----:B------:R-:W-:Y:S02]  /*5720*/  FMNMX.FTZ R11, R157, R10, !PT ;  /* 0x0000000a9d0b7209 */ /* 0x000fe40007810000 */
[----:B------:R-:W-:-:S02]  /*5730*/  FSEL R158, R158, -INF , !P1 ;  /* 0xff8000009e9e7808 */ /* 0x000fc40004800000 */
[----:B------:R-:W-:Y:S02]  /*5740*/  LOP3.LUT P1, RZ, R17, 0x4, RZ, 0xc0, !PT ;  /* 0x0000000411ff7812 */ /* 0x000fe4000782c0ff */
[----:B------:R-:W-:Y:S02]  /*5750*/  FMNMX.FTZ R10, R160, R11, !PT ;  /* 0x0000000ba00a7209 */ /* 0x000fe40007810000 */
[----:B------:R-:W-:Y:S02]  /*5760*/  ISETP.GT.AND P1, PT, R20, 0x9, !P1 ;  /* 0x000000091400780c */ /* 0x000fe40004f24270 */
[----:B------:R-:W-:Y:S02]  /*5770*/  FMNMX.FTZ R11, R161, R10, !PT ;  /* 0x0000000aa10b7209 */ /* 0x000fe40007810000 */
[----:B------:R-:W-:Y:S02]  /*5780*/  ISETP.LT.OR P1, PT, R21, 0xa, P1 ;  /* 0x0000000a1500780c */ /* 0x000fe40000f21670 */
[----:B------:R-:W-:-:S02]  /*5790*/  FMNMX.FTZ R10, R164, R11, !PT ;  /* 0x0000000ba40a7209 */ /* 0x000fc40007810000 */
[----:B------:R-:W-:Y:S02]  /*57a0*/  FSEL R159, R159, -INF , !P1 ;  /* 0xff8000009f9f7808 */ /* 0x000fe40004800000 */
[----:B------:R-:W-:Y:S02]  /*57b0*/  LOP3.LUT P1, RZ, R17, 0x8, RZ, 0xc0, !PT ;  /* 0x0000000811ff7812 */ /* 0x000fe4000782c0ff */
[----:B------:R-:W-:Y:S02]  /*57c0*/  FMNMX.FTZ R11, R165, R10, !PT ;  /* 0x0000000aa50b7209 */ /* 0x000fe40007810000 */
[----:B------:R-:W-:Y:S02]  /*57d0*/  ISETP.GT.AND P1, PT, R20, 0x10, !P1 ;  /* 0x000000101400780c */ /* 0x000fe40004f24270 */
[----:B------:R-:W-:Y:S02]  /*57e0*/  FMNMX.FTZ R10, R168, R11, !PT ;  /* 0x0000000ba80a7209 */ /* 0x000fe40007810000 */
[----:B------:R-:W-:-:S02]  /*57f0*/  ISETP.LT.OR P1, PT, R21, 0x11, P1 ;  /* 0x000000111500780c */ /* 0x000fc40000f21670 */
[----:B------:R-:W-:Y:S02]  /*5800*/  FMNMX.FTZ R11, R169, R10, !PT ;  /* 0x0000000aa90b7209 */ /* 0x000fe40007810000 */
[----:B------:R-:W-:Y:S02]  /*5810*/  FSEL R162, R162, -INF , !P1 ;  /* 0xff800000a2a27808 */ /* 0x000fe40004800000 */
[----:B------:R-:W-:Y:S02]  /*5820*/  LOP3.LUT P1, RZ, R17, 0x10, RZ, 0xc0, !PT ;  /* 0x0000001011ff7812 */ /* 0x000fe4000782c0ff */
[----:B------:R-:W-:Y:S02]  /*5830*/  FMNMX.FTZ R10, R172, R11, !PT ;  /* 0x0000000bac0a7209 */ /* 0x000fe40007810000 */
[----:B------:R-:W-:Y:S02]  /*5840*/  ISETP.GT.AND P1, PT, R20, 0x11, !P1 ;  /* 0x000000111400780c */ /* 0x000fe40004f24270 */
[----:B------:R-:W-:-:S02]  /*5850*/  FMNMX.FTZ R11, R173, R10, !PT ;  /* 0x0000000aad0b7209 */ /* 0x000fc40007810000 */
[----:B------:R-:W-:Y:S02]  /*5860*/  ISETP.LT.OR P1, PT, R21, 0x12, P1 ;  /* 0x000000121500780c */ /* 0x000fe40000f21670 */
[----:B------:R-:W-:Y:S02]  /*5870*/  FMNMX.FTZ R10, R176, R11, !PT ;  /* 0x0000000bb00a7209 */ /* 0x000fe40007810000 */
[----:B------:R-:W-:Y:S02]  /*5880*/  FSEL R163, R163, -INF , !P1 ;  /* 0xff800000a3a37808 */ /* 0x000fe40004800000 */
[----:B------:R-:W-:Y:S02]  /*5890*/  LOP3.LUT P1, RZ, R17, 0x20000, RZ, 0xc0, !PT ;  /* 0x0002000011ff7812 */ /* 0x000fe4000782c0ff */
        /* <DEDUP_REMOVED lines=18> */
[----:B------:R-:W-:Y:S02]  /*59c0*/  LOP3.LUT P1, RZ, R17, 0x4000, RZ, 0xc0, !PT ;  /* 0x0000400011ff7812 */ /* 0x000fe4000782c0ff */
[----:B------:R-:W-:-:S02]  /*59d0*/  FMNMX.FTZ R11, R193, R10, !PT ;  /* 0x0000000ac10b7209 */ /* 0x000fc40007810000 */
[----:B------:R-:W-:Y:S02]  /*59e0*/  ISETP.GT.AND P1, PT, R20, 0x21, !P1 ;  /* 0x000000211400780c */ /* 0x000fe40004f24270 */
[----:B------:R-:W-:Y:S02]  /*59f0*/  FMNMX.FTZ R10, R196, R11, !PT ;  /* 0x0000000bc40a7209 */ /* 0x000fe40007810000 */
[----:B------:R-:W-:Y:S02]  /*5a00*/  ISETP.LT.OR P1, PT, R21, 0x22, P1 ;  /* 0x000000221500780c */ /* 0x000fe40000f21670 */
[----:B------:R-:W-:Y:S02]  /*5a10*/  FMNMX.FTZ R13, R197, R10, !PT ;  /* 0x0000000ac50d7209 */ /* 0x000fe40007810000 */
[----:B------:R-:W-:Y:S02]  /*5a20*/  FSEL R171, R171, -INF , !P1 ;  /* 0xff800000abab7808 */ /* 0x000fe40004800000 */
[C---:B------:R-:W-:Y:S01]  /*5a30*/  LOP3.LUT P1, RZ, R17.reuse, 0x2000, RZ, 0xc0, !PT ;  /* 0x0000200011ff7812 */ /* 0x040fe2000782c0ff */
[----:B------:R-:W1:Y:S01]  /*5a40*/  SHFL.BFLY PT, R10, R13, 0x2, 0x1f ;  /* 0x0c401f000d0a7f89 */ /* 0x000e6200000e0000 */
[----:B------:R-:W-:-:S02]  /*5a50*/  LOP3.LUT P6, RZ, R17, 0x20, RZ, 0xc0, !PT ;  /* 0x0000002011ff7812 */ /* 0x000fc400078cc0ff */
[C---:B------:R-:W-:Y:S02]  /*5a60*/  ISETP.GT.AND P1, PT, R20.reuse, 0x28, !P1 ;  /* 0x000000281400780c */ /* 0x040fe40004f24270 */
[----:B------:R-:W-:Y:S02]  /*5a70*/  ISETP.GT.AND P2, PT, R20, 0x49, !P2 ;  /* 0x000000491400780c */ /* 0x000fe40005744270 */
[C---:B------:R-:W-:Y:S02]  /*5a80*/  ISETP.LT.OR P1, PT, R21.reuse, 0x29, P1 ;  /* 0x000000291500780c */ /* 0x040fe40000f21670 */
[----:B------:R-:W-:Y:S02]  /*5a90*/  ISETP.LT.OR P2, PT, R21, 0x4a, P2 ;  /* 0x0000004a1500780c */ /* 0x000fe40001741670 */
[----:B------:R-:W-:Y:S02]  /*5aa0*/  FSEL R174, R174, -INF , !P1 ;  /* 0xff800000aeae7808 */ /* 0x000fe40004800000 */
[----:B------:R-:W-:-:S02]  /*5ab0*/  LOP3.LUT P1, RZ, R17, 0x1000, RZ, 0xc0, !PT ;  /* 0x0000100011ff7812 */ /* 0x000fc4000782c0ff */
[C---:B------:R-:W-:Y:S02]  /*5ac0*/  ISETP.GT.AND P3, PT, R20.reuse, 0x50, !P3 ;  /* 0x000000501400780c */ /* 0x040fe40005f64270 */
[----:B------:R-:W-:Y:S02]  /*5ad0*/  ISETP.GT.AND P1, PT, R20, 0x29, !P1 ;  /* 0x000000291400780c */ /* 0x000fe40004f24270 */
[----:B------:R-:W-:Y:S02]  /*5ae0*/  FSEL R191, R191, -INF , !P2 ;  /* 0xff800000bfbf7808 */ /* 0x000fe40005000000 */
[C---:B------:R-:W-:Y:S02]  /*5af0*/  ISETP.LT.OR P1, PT, R21.reuse, 0x2a, P1 ;  /* 0x0000002a1500780c */ /* 0x040fe40000f21670 */
[----:B------:R-:W-:Y:S02]  /*5b00*/  ISETP.LT.OR P3, PT, R21, 0x51, P3 ;  /* 0x000000511500780c */ /* 0x000fe40001f61670 */
[----:B------:R-:W-:-:S02]  /*5b10*/  FSEL R175, R175, -INF , !P1 ;  /* 0xff800000afaf7808 */ /* 0x000fc40004800000 */
[----:B------:R-:W-:Y:S02]  /*5b20*/  LOP3.LUT P1, RZ, R17, 0x800, RZ, 0xc0, !PT ;  /* 0x0000080011ff7812 */ /* 0x000fe4000782c0ff */
[----:B-1----:R-:W-:Y:S02]  /*5b30*/  FMNMX.FTZ R15, R13, R10, !PT ;  /* 0x0000000a0d0f7209 */ /* 0x002fe40007810000 */
[C---:B------:R-:W-:Y:S02]  /*5b40*/  ISETP.GT.AND P1, PT, R20.reuse, 0x30, !P1 ;  /* 0x000000301400780c */ /* 0x040fe40004f24270 */
[----:B------:R-:W-:Y:S01]  /*5b50*/  ISETP.GT.AND P4, PT, R20, 0x51, !P4 ;  /* 0x000000511400780c */ /* 0x000fe20006784270 */
[----:B------:R-:W1:Y:S01]  /*5b60*/  SHFL.BFLY PT, R10, R15, 0x1, 0x1f ;  /* 0x0c201f000f0a7f89 */ /* 0x000e6200000e0000 */
[----:B------:R-:W-:Y:S02]  /*5b70*/  ISETP.LT.OR P1, PT, R21, 0x31, P1 ;  /* 0x000000311500780c */ /* 0x000fe40000f21670 */
[----:B------:R-:W-:-:S02]  /*5b80*/  FSEL R194, R194, -INF , !P3 ;  /* 0xff800000c2c27808 */ /* 0x000fc40005800000 */
[----:B------:R-:W-:Y:S02]  /*5b90*/  FSEL R178, R178, -INF , !P1 ;  /* 0xff800000b2b27808 */ /* 0x000fe40004800000 */
[----:B------:R-:W-:Y:S02]  /*5ba0*/  LOP3.LUT P1, RZ, R17, 0x400, RZ, 0xc0, !PT ;  /* 0x0000040011ff7812 */ /* 0x000fe4000782c0ff */
[C---:B------:R-:W-:Y:S02]  /*5bb0*/  ISETP.GT.AND P5, PT, R20.reuse, 0x58, !P5 ;  /* 0x000000581400780c */ /* 0x040fe40006fa4270 */
[----:B------:R-:W-:Y:S02]  /*5bc0*/  ISETP.GT.AND P1, PT, R20, 0x31, !P1 ;  /* 0x000000311400780c */ /* 0x000fe40004f24270 */
[C---:B------:R-:W-:Y:S02]  /*5bd0*/  ISETP.LT.OR P4, PT, R21.reuse, 0x52, P4 ;  /* 0x000000521500780c */ /* 0x040fe40002781670 */
[----:B------:R-:W-:-:S02]  /*5be0*/  ISETP.LT.OR P1, PT, R21, 0x32, P1 ;  /* 0x000000321500780c */ /* 0x000fc40000f21670 */
[----:B------:R-:W-:Y:S02]  /*5bf0*/  ISETP.LT.OR P5, PT, R21, 0x59, P5 ;  /* 0x000000591500780c */ /* 0x000fe40002fa1670 */
[----:B------:R-:W-:Y:S02]  /*5c00*/  FSEL R179, R179, -INF , !P1 ;  /* 0xff800000b3b37808 */ /* 0x000fe40004800000 */
[----:B------:R-:W-:Y:S02]  /*5c10*/  LOP3.LUT P1, RZ, R17, 0x200, RZ, 0xc0, !PT ;  /* 0x0000020011ff7812 */ /* 0x000fe4000782c0ff */
[----:B------:R-:W-:Y:S02]  /*5c20*/  FSEL R195, R195, -INF , !P4 ;  /* 0xff800000c3c37808 */ /* 0x000fe40006000000 */
[----:B------:R-:W-:Y:S02]  /*5c30*/  ISETP.GT.AND P1, PT, R20, 0x38, !P1 ;  /* 0x000000381400780c */ /* 0x000fe40004f24270 */
[----:B-1----:R-:W-:-:S02]  /*5c40*/  FMNMX.FTZ R10, R15, R10, !PT ;  /* 0x0000000a0f0a7209 */ /* 0x002fc40007810000 */
[----:B------:R-:W-:Y:S02]  /*5c50*/  ISETP.LT.OR P1, PT, R21, 0x39, P1 ;  /* 0x000000391500780c */ /* 0x000fe40000f21670 */
[----:B------:R-:W-:Y:S01]  /*5c60*/  FSEL R198, R198, -INF , !P5 ;  /* 0xff800000c6c67808 */ /* 0x000fe20006800000 */
[----:B------:R-:W-:Y:S01]  /*5c70*/  FMUL.FTZ R14, R10, UR6 ;  /* 0x000000060a0e7c20 */ /* 0x000fe20008410000 */
[----:B------:R-:W-:Y:S02]  /*5c80*/  FSEL R182, R182, -INF , !P1 ;  /* 0xff800000b6b67808 */ /* 0x000fe40004800000 */
[----:B------:R-:W-:-:S04]  /*5c90*/  LOP3.LUT P1, RZ, R17, 0x100, RZ, 0xc0, !PT ;  /* 0x0000010011ff7812 */ /* 0x000fc8000782c0ff */
[----:B------:R-:W-:-:S04]  /*5ca0*/  ISETP.GT.AND P1, PT, R20, 0x39, !P1 ;  /* 0x000000391400780c */ /* 0x000fc80004f24270 */
[----:B------:R-:W-:-:S04]  /*5cb0*/  ISETP.LT.OR P1, PT, R21, 0x3a, P1 ;  /* 0x0000003a1500780c */ /* 0x000fc80000f21670 */
        /* <DEDUP_REMOVED lines=9> */
[----:B------:R-:W-:Y:S02]  /*5d50*/  ISETP.GT.AND P1, PT, R20, 0x48, !P6 ;  /* 0x000000481400780c */ /* 0x000fe40007724270 */
[----:B------:R-:W-:Y:S02]  /*5d60*/  LOP3.LUT P6, RZ, R17, 0x40000, RZ, 0xc0, !PT ;  /* 0x0004000011ff7812 */ /* 0x000fe400078cc0ff */
[----:B------:R-:W-:-:S04]  /*5d70*/  ISETP.LT.OR P1, PT, R21, 0x49, P1 ;  /* 0x000000491500780c */ /* 0x000fc80000f21670 */
[----:B------:R-:W-:Y:S02]  /*5d80*/  FSEL R190, R190, -INF , !P1 ;  /* 0xff800000bebe7808 */ /* 0x000fe40004800000 */
[C---:B------:R-:W-:Y:S02]  /*5d90*/  ISETP.GT.AND P1, PT, R20.reuse, RZ, !P6 ;  /* 0x000000ff1400720c */ /* 0x040fe40007724270 */
[----:B------:R-:W-:Y:S02]  /*5da0*/  LOP3.LUT P6, RZ, R17, 0x1, RZ, 0xc0, !PT ;  /* 0x0000000111ff7812 */ /* 0x000fe400078cc0ff */
        /* <DEDUP_REMOVED lines=8> */
[--C-:B------:R-:W-:Y:S01]  /*5e30*/  FFMA.FTZ R203, R156, UR6, -R14.reuse ;  /* 0x000000069ccb7c23 */ /* 0x100fe2000801080e */
[----:B------:R-:W-:Y:S01]  /*5e40*/  FMNMX.FTZ R154, R158, R15, !PT ;  /* 0x0000000f9e9a7209 */ /* 0x000fe20007810000 */
[--C-:B------:R-:W-:Y:S01]  /*5e50*/  FFMA.FTZ R13, R153, UR6, -R14.reuse ;  /* 0x00000006990d7c23 */ /* 0x100fe2000801080e */
[--C-:B------:R-:W-:Y:S01]  /*5e60*/  FFMA.FTZ R204, R160, UR6, -R14.reuse ;  /* 0x00000006a0cc7c23 */ /* 0x100fe2000801080e */
[----:B------:R-:W-:Y:S01]  /*5e70*/  FSEL R199, R199, -INF , !P2 ;  /* 0xff800000c7c77808 */ /* 0x000fe20005000000 */
[--C-:B------:R-:W-:Y:S01]  /*5e80*/  FFMA.FTZ R152, R215, UR6, -R14.reuse ;  /* 0x00000006d7987c23 */ /* 0x100fe2000801080e */
[----:B------:R-:W-:Y:S01]  /*5e90*/  FMNMX.FTZ R15, R159, R154, !PT ;  /* 0x0000009a9f0f7209 */ /* 0x000fe20007810000 */
[--C-:B------:R-:W-:Y:S01]  /*5ea0*/  FFMA.FTZ R196, R196, UR6, -R14.reuse ;  /* 0x00000006c4c47c23 */ /* 0x100fe2000801080e */
[----:B------:R1:W-:Y:S02]  /*5eb0*/  MUFU.EX2 R154, R203 ;  /* 0x000000cb009a7308 */ /* 0x0003e40000000800 */
[----:B------:R-:W-:Y:S01]  /*5ec0*/  FMNMX.FTZ R156, R162, R15, !PT ;  /* 0x0000000fa29c7209 */ /* 0x000fe20007810000 */
[----:B------:R-:W-:-:S03]  /*5ed0*/  FFMA.FTZ R15, R157, UR6, -R14 ;  /* 0x000000069d0f7c23 */ /* 0x000fc6000801080e */
[----:B------:R-:W-:Y:S02]  /*5ee0*/  FMNMX.FTZ R153, R163, R156, !PT ;  /* 0x0000009ca3997209 */ /* 0x000fe40007810000 */
[----:B------:R-:W-:Y:S01]  /*5ef0*/  MUFU.EX2 R152, R152 ;  /* 0x0000009800987308 */ /* 0x000fe20000000800 */
[----:B-1----:R-:W-:Y:S01]  /*5f00*/  FFMA.FTZ R203, R165, UR6, -R14 ;  /* 0x00000006a5cb7c23 */ /* 0x002fe2000801080e */
[----:B------:R-:W-:-:S04]  /*5f10*/  FMNMX.FTZ R156, R166, R153, !PT ;  /* 0x00000099a69c7209 */ /* 0x000fc80007810000 */
[----:B------:R-:W-:Y:S02]  /*5f20*/  FMNMX.FTZ R153, R167, R156, !PT ;  /* 0x0000009ca7997209 */ /* 0x000fe40007810000 */
[----:B------:R1:W-:Y:S02]  /*5f30*/  MUFU.EX2 R156, R204 ;  /* 0x000000cc009c7308 */ /* 0x0003e40000000800 */
[----:B------:R-:W-:Y:S01]  /*5f40*/  FMNMX.FTZ R160, R170, R153, !PT ;  /* 0x00000099aaa07209 */ /* 0x000fe20007810000 */
[----:B------:R-:W-:-:S03]  /*5f50*/  FFMA.FTZ R153, R161, UR6, -R14 ;  /* 0x00000006a1997c23 */ /* 0x000fc6000801080e */
[----:B------:R-:W-:Y:S02]  /*5f60*/  FMNMX.FTZ R157, R171, R160, !PT ;  /* 0x000000a0ab9d7209 */ /* 0x000fe40007810000 */
[----:B------:R-:W-:Y:S01]  /*5f70*/  MUFU.EX2 R13, R13 ;  /* 0x0000000d000d7308 */ /* 0x000fe20000000800 */
[--C-:B-1----:R-:W-:Y:S01]  /*5f80*/  FFMA.FTZ R204, R169, UR6, -R14.reuse ;  /* 0x00000006a9cc7c23 */ /* 0x102fe2000801080e */
[----:B------:R-:W-:Y:S01]  /*5f90*/  FMNMX.FTZ R160, R174, R157, !PT ;  /* 0x0000009daea07209 */ /* 0x000fe20007810000 */
[----:B------:R-:W-:-:S03]  /*5fa0*/  FFMA.FTZ R157, R164, UR6, -R14 ;  /* 0x00000006a49d7c23 */ /* 0x000fc6000801080e */
[----:B------:R-:W-:Y:S02]  /*5fb0*/  FMNMX.FTZ R161, R175, R160, !PT ;  /* 0x000000a0afa17209 */ /* 0x000fe40007810000 */
[----:B------:R-:W-:Y:S02]  /*5fc0*/  MUFU.EX2 R15, R15 ;  /* 0x0000000f000f7308 */ /* 0x000fe40000000800 */
[----:B------:R-:W-:-:S04]  /*5fd0*/  FMNMX.FTZ R160, R178, R161, !PT ;  /* 0x000000a1b2a07209 */ /* 0x000fc80007810000 */
[----:B------:R-:W-:Y:S02]  /*5fe0*/  FMNMX.FTZ R161, R179, R160, !PT ;  /* 0x000000a0b3a17209 */ /* 0x000fe40007810000 */
[----:B------:R-:W-:Y:S02]  /*5ff0*/  MUFU.EX2 R153, R153 ;  /* 0x0000009900997308 */ /* 0x000fe40000000800 */
[----:B------:R-:W-:Y:S01]  /*6000*/  FMNMX.FTZ R164, R182, R161, !PT ;  /* 0x000000a1b6a47209 */ /* 0x000fe20007810000 */
[----:B------:R-:W-:-:S03]  /*6010*/  FFMA.FTZ R161, R168, UR6, -R14 ;  /* 0x00000006a8a17c23 */ /* 0x000fc6000801080e */
[----:B------:R-:W-:Y:S02]  /*6020*/  FMNMX.FTZ R165, R183, R164, !PT ;  /* 0x000000a4b7a57209 */ /* 0x000fe40007810000 */
[----:B------:R-:W-:Y:S02]  /*6030*/  MUFU.EX2 R157, R157 ;  /* 0x0000009d009d7308 */ /* 0x000fe40000000800 */
[----:B------:R-:W-:-:S04]  /*6040*/  FMNMX.FTZ R164, R186, R165, !PT ;  /* 0x000000a5baa47209 */ /* 0x000fc80007810000 */
[----:B------:R-:W-:Y:S02]  /*6050*/  FMNMX.FTZ R165, R187, R164, !PT ;  /* 0x000000a4bba57209 */ /* 0x000fe40007810000 */
[----:B------:R1:W-:Y:S02]  /*6060*/  MUFU.EX2 R164, R204 ;  /* 0x000000cc00a47308 */ /* 0x0003e40000000800 */
[----:B------:R-:W-:Y:S01]  /*6070*/  FMNMX.FTZ R168, R190, R165, !PT ;  /* 0x000000a5bea87209 */ /* 0x000fe20007810000 */
[--C-:B------:R-:W-:Y:S01]  /*6080*/  FFMA.FTZ R165, R172, UR6, -R14.reuse ;  /* 0x00000006aca57c23 */ /* 0x100fe2000801080e */
[--C-:B------:R-:W-:Y:S02]  /*6090*/  FFMA.FTZ R172, R177, UR6, -R14.reuse ;  /* 0x00000006b1ac7c23 */ /* 0x100fe4000801080e */
[----:B------:R-:W-:Y:S01]  /*60a0*/  FMNMX.FTZ R169, R191, R168, !PT ;  /* 0x000000a8bfa97209 */ /* 0x000fe20007810000 */
[--C-:B------:R-:W-:Y:S01]  /*60b0*/  FFMA.FTZ R168, R173, UR6, -R14.reuse ;  /* 0x00000006ada87c23 */ /* 0x100fe2000801080e */
[--C-:B------:R-:W-:Y:S01]  /*60c0*/  FFMA.FTZ R173, R184, UR6, -R14.reuse ;  /* 0x00000006b8ad7c23 */ /* 0x100fe2000801080e */
[--C-:B------:R-:W-:Y:S01]  /*60d0*/  FFMA.FTZ R184, R189, UR6, -R14.reuse ;  /* 0x00000006bdb87c23 */ /* 0x100fe2000801080e */
[----:B------:R-:W-:Y:S01]  /*60e0*/  FMNMX.FTZ R20, R194, R169, !PT ;  /* 0x000000a9c2147209 */ /* 0x000fe20007810000 */
[--C-:B------:R-:W-:Y:S01]  /*60f0*/  FFMA.FTZ R169, R180, UR6, -R14.reuse ;  /* 0x00000006b4a97c23 */ /* 0x100fe2000801080e */
[----:B------:R-:W-:Y:S01]  /*6100*/  FFMA.FTZ R180, R185, UR6, -R14 ;  /* 0x00000006b9b47c23 */ /* 0x000fe2000801080e */
[----:B------:R-:W-:Y:S01]  /*6110*/  FSEL R189, R10, RZ, P1 ;  /* 0x000000ff0abd7208 */ /* 0x000fe20000800000 */
[----:B------:R-:W-:Y:S01]  /*6120*/  MUFU.EX2 R160, R203 ;  /* 0x000000cb00a07308 */ /* 0x000fe20000000800 */
[----:B------:R-:W-:-:S03]  /*6130*/  FMNMX.FTZ R21, R195, R20, !PT ;  /* 0x00000014c3157209 */ /* 0x000fc60007810000 */
[----:B------:R-:W-:Y:S01]  /*6140*/  FADD.FTZ R189, -R189, R2 ;  /* 0x00000002bdbd7221 */ /* 0x000fe20000010100 */
[----:B------:R-:W-:Y:S01]  /*6150*/  FMNMX.FTZ R20, R198, R21, !PT ;  /* 0x00000015c6147209 */ /* 0x000fe20007810000 */
[--C-:B------:R-:W-:Y:S01]  /*6160*/  FFMA.FTZ R21, R176, UR6, -R14.reuse ;  /* 0x00000006b0157c23 */ /* 0x100fe2000801080e */
[--C-:B------:R-:W-:Y:S01]  /*6170*/  FFMA.FTZ R176, R181, UR6, -R14.reuse ;  /* 0x00000006b5b07c23 */ /* 0x100fe2000801080e */
[--C-:B------:R-:W-:Y:S01]  /*6180*/  FFMA.FTZ R181, R192, UR6, -R14.reuse ;  /* 0x00000006c0b57c23 */ /* 0x100fe2000801080e */
[----:B------:R-:W-:Y:S01]  /*6190*/  FMNMX.FTZ R20, R199, R20, !PT ;  /* 0x00000014c7147209 */ /* 0x000fe20007810000 */
[----:B------:R-:W-:Y:S04]  /*61a0*/  MUFU.EX2 R161, R161 ;  /* 0x000000a100a17308 */ /* 0x000fe80000000800 */
[----:B------:R-:W2:Y:S04]  /*61b0*/  SHFL.BFLY PT, R177, R20, 0x2, 0x1f ;  /* 0x0c401f0014b17f89 */ /* 0x000ea800000e0000 */
[----:B------:R-:W-:Y:S08]  /*61c0*/  MUFU.EX2 R165, R165 ;  /* 0x000000a500a57308 */ /* 0x000ff00000000800 */
[----:B------:R-:W-:Y:S08]  /*61d0*/  MUFU.EX2 R168, R168 ;  /* 0x000000a800a87308 */ /* 0x000ff00000000800 */
[----:B------:R-:W-:Y:S01]  /*61e0*/  MUFU.EX2 R21, R21 ;  /* 0x0000001500157308 */ /* 0x000fe20000000800 */
[----:B--2---:R-:W-:Y:S01]  /*61f0*/  FMNMX.FTZ R185, R20, R177, !PT ;  /* 0x000000b114b97209 */ /* 0x004fe20007810000 */
[--C-:B------:R-:W-:Y:S01]  /*6200*/  FFMA.FTZ R177, R188, UR6, -R14.reuse ;  /* 0x00000006bcb17c23 */ /* 0x100fe2000801080e */
[----:B------:R-:W-:-:S05]  /*6210*/  FFMA.FTZ R188, R193, UR6, -R14 ;  /* 0x00000006c1bc7c23 */ /* 0x000fca000801080e */
[----:B------:R-:W-:Y:S01]  /*6220*/  MUFU.EX2 R172, R172 ;  /* 0x000000ac00ac7308 */ /* 0x000fe20000000800 */
[----:B------:R-:W2:Y:S07]  /*6230*/  SHFL.BFLY PT, R20, R185, 0x1, 0x1f ;  /* 0x0c201f00b9147f89 */ /* 0x000eae00000e0000 */
[----:B------:R-:W-:Y:S08]  /*6240*/  MUFU.EX2 R169, R169 ;  /* 0x000000a900a97308 */ /* 0x000ff00000000800 */
[----:B------:R-:W-:Y:S08]  /*6250*/  MUFU.EX2 R176, R176 ;  /* 0x000000b000b07308 */ /* 0x000ff00000000800 */
[----:B------:R-:W-:Y:S01]  /*6260*/  MUFU.EX2 R173, R173 ;  /* 0x000000ad00ad7308 */ /* 0x000fe20000000800 */
[----:B--2---:R-:W-:Y:S01]  /*6270*/  FMNMX.FTZ R20, R185, R20, !PT ;  /* 0x00000014b9147209 */ /* 0x004fe20007810000 */
[----:B------:R-:W-:Y:S01]  /*6280*/  FMUL.FTZ R185, R189, UR6 ;  /* 0x00000006bdb97c20 */ /* 0x000fe20008410000 */
[----:B------:R-:W-:-:S02]  /*6290*/  FFMA.FTZ R189, R197, UR6, -R14 ;  /* 0x00000006c5bd7c23 */ /* 0x000fc4000801080e */
[C---:B------:R-:W-:Y:S01]  /*62a0*/  FSETP.NEU.FTZ.AND P1, PT, R20.reuse, -INF , PT ;  /* 0xff8000001400780b */ /* 0x040fe20003f3d000 */
[----:B-1----:R-:W-:Y:S02]  /*62b0*/  FMUL.FTZ R204, R20, UR6 ;  /* 0x0000000614cc7c20 */ /* 0x002fe40008410000 */
[----:B------:R-:W1:Y:S03]  /*62c0*/  MUFU.EX2 R185, R185 ;  /* 0x000000b900b97308 */ /* 0x000e660000000800 */
[----:B------:R-:W-:-:S05]  /*62d0*/  FSEL R204, R204, RZ, P1 ;  /* 0x000000ffcccc7208 */ /* 0x000fca0000800000 */
        /* <DEDUP_REMOVED lines=9> */
[----:B-1----:R-:W-:Y:S01]  /*6370*/  FFMA.FTZ R192, R185, R3, R152 ;  /* 0x00000003b9c07223 */ /* 0x002fe20000010098 */
[----:B------:R-:W-:Y:S01]  /*6380*/  MUFU.EX2 R177, R177 ;  /* 0x000000b100b17308 */ /* 0x000fe20000000800 */
[----:B------:R-:W-:Y:S01]  /*6390*/  F2FP.F16.F32.PACK_AB R152, R13, R152 ;  /* 0x000000980d98723e */ /* 0x000fe200000000ff */
[----:B------:R-:W-:Y:S01]  /*63a0*/  FFMA.FTZ R183, R183, UR6, -R204 ;  /* 0x00000006b7b77c23 */ /* 0x000fe200080108cc */
[----:B------:R-:W-:Y:S01]  /*63b0*/  FADD.FTZ R3, R13, R192 ;  /* 0x000000c00d037221 */ /* 0x000fe20000010000 */
[--C-:B------:R-:W-:Y:S01]  /*63c0*/  FFMA.FTZ R192, R159, UR6, -R204.reuse ;  /* 0x000000069fc07c23 */ /* 0x100fe200080108cc */
[--C-:B------:R-:W-:Y:S01]  /*63d0*/  FFMA.FTZ R159, R162, UR6, -R204.reuse ;  /* 0x00000006a29f7c23 */ /* 0x100fe200080108cc */
[--C-:B------:R-:W-:Y:S01]  /*63e0*/  FFMA.FTZ R186, R186, UR6, -R204.reuse ;  /* 0x00000006baba7c23 */ /* 0x100fe200080108cc */
[----:B------:R-:W-:Y:S01]  /*63f0*/  FADD.FTZ R158, R154, R3 ;  /* 0x000000039a9e7221 */ /* 0x000fe20000010000 */
[----:B------:R-:W1:Y:S01]  /*6400*/  MUFU.EX2 R184, R184 ;  /* 0x000000b800b87308 */ /* 0x000e620000000800 */
[----:B------:R-:W-:Y:S01]  /*6410*/  F2FP.F16.F32.PACK_AB R154, R15, R154 ;  /* 0x0000009a0f9a723e */ /* 0x000fe200000000ff */
[----:B------:R-:W-:Y:S01]  /*6420*/  FFMA.FTZ R187, R187, UR6, -R204 ;  /* 0x00000006bbbb7c23 */ /* 0x000fe200080108cc */
[----:B------:R-:W-:Y:S01]  /*6430*/  FADD.FTZ R3, R15, R158 ;  /* 0x0000009e0f037221 */ /* 0x000fe20000010000 */
[--C-:B------:R-:W-:Y:S01]  /*6440*/  FFMA.FTZ R191, R191, UR6, -R204.reuse ;  /* 0x00000006bfbf7c23 */ /* 0x100fe200080108cc */
[--C-:B------:R-:W-:Y:S01]  /*6450*/  FFMA.FTZ R194, R194, UR6, -R204.reuse ;  /* 0x00000006c2c27c23 */ /* 0x100fe200080108cc */
[--C-:B------:R-:W-:Y:S01]  /*6460*/  FFMA.FTZ R195, R195, UR6, -R204.reuse ;  /* 0x00000006c3c37c23 */ /* 0x100fe200080108cc */
[----:B------:R-:W-:Y:S01]  /*6470*/  FADD.FTZ R158, R156, R3 ;  /* 0x000000039c9e7221 */ /* 0x000fe20000010000 */
[----:B------:R2:W-:Y:S01]  /*6480*/  MUFU.EX2 R2, R196 ;  /* 0x000000c400027308 */ /* 0x0005e20000000800 */
[--C-:B------:R-:W-:Y:S01]  /*6490*/  FFMA.FTZ R198, R198, UR6, -R204.reuse ;  /* 0x00000006c6c67c23 */ /* 0x100fe200080108cc */
[----:B------:R-:W-:Y:S01]  /*64a0*/  FFMA.FTZ R199, R199, UR6, -R204 ;  /* 0x00000006c7c77c23 */ /* 0x000fe200080108cc */
[C---:B------:R-:W-:Y:S01]  /*64b0*/  FADD.FTZ R158, R153.reuse, R158 ;  /* 0x0000009e999e7221 */ /* 0x040fe20000010000 */
[----:B------:R-:W-:Y:S01]  /*64c0*/  F2FP.F16.F32.PACK_AB R156, R153, R156 ;  /* 0x0000009c999c723e */ /* 0x000fe200000000ff */
[-C--:B------:R-:W-:Y:S01]  /*64d0*/  FMUL.FTZ R24, R24, R185.reuse ;  /* 0x000000b918187220 */ /* 0x080fe20000410000 */
[----:B------:R-:W-:Y:S01]  /*64e0*/  FMUL.FTZ R25, R25, R185 ;  /* 0x000000b919197220 */ /* 0x000fe20000410000 */
[----:B------:R-:W-:Y:S01]  /*64f0*/  FADD.FTZ R3, R157, R158 ;  /* 0x0000009e9d037221 */ /* 0x000fe20000010000 */
[----:B------:R-:W-:Y:S01]  /*6500*/  MUFU.EX2 R181, R181 ;  /* 0x000000b500b57308 */ /* 0x000fe20000000800 */
[--C-:B--2---:R-:W-:Y:S01]  /*6510*/  FFMA.FTZ R196, R163, UR6, -R204.reuse ;  /* 0x00000006a3c47c23 */ /* 0x104fe200080108cc */
[----:B------:R-:W-:Y:S01]  /*6520*/  FFMA.FTZ R163, R166, UR6, -R204 ;  /* 0x00000006a6a37c23 */ /* 0x000fe200080108cc */
[----:B------:R-:W-:Y:S01]  /*6530*/  FADD.FTZ R158, R160, R3 ;  /* 0x00000003a09e7221 */ /* 0x000fe20000010000 */
[----:B------:R-:W-:Y:S01]  /*6540*/  F2FP.F16.F32.PACK_AB R166, R176, R169 ;  /* 0x000000a9b0a6723e */ /* 0x000fe200000000ff */
[-C--:B------:R-:W-:Y:S01]  /*6550*/  FMUL.FTZ R28, R28, R185.reuse ;  /* 0x000000b91c1c7220 */ /* 0x080fe20000410000 */
[-C--:B------:R-:W-:Y:S01]  /*6560*/  FMUL.FTZ R29, R29, R185.reuse ;  /* 0x000000b91d1d7220 */ /* 0x080fe20000410000 */
[----:B------:R-:W-:Y:S01]  /*6570*/  FADD.FTZ R3, R161, R158 ;  /* 0x0000009ea1037221 */ /* 0x000fe20000010000 */
[----:B------:R-:W-:Y:S01]  /*6580*/  MUFU.EX2 R188, R188 ;  /* 0x000000bc00bc7308 */ /* 0x000fe20000000800 */
[-C--:B------:R-:W-:Y:S01]  /*6590*/  FMUL.FTZ R32, R32, R185.reuse ;  /* 0x000000b920207220 */ /* 0x080fe20000410000 */
[-C--:B------:R-:W-:Y:S01]  /*65a0*/  FMUL.FTZ R33, R33, R185.reuse ;  /* 0x000000b921217220 */ /* 0x080fe20000410000 */
[----:B------:R-:W-:Y:S01]  /*65b0*/  FADD.FTZ R158, R164, R3 ;  /* 0x00000003a49e7221 */ /* 0x000fe20000010000 */
[----:B------:R-:W-:Y:S01]  /*65c0*/  FSEL R3, R20, RZ, P1 ;  /* 0x000000ff14037208 */ /* 0x000fe20000800000 */
[-C--:B------:R-:W-:Y:S01]  /*65d0*/  FMUL.FTZ R36, R36, R185.reuse ;  /* 0x000000b924247220 */ /* 0x080fe20000410000 */
[----:B------:R-:W-:Y:S01]  /*65e0*/  FMUL.FTZ R37, R37, R185 ;  /* 0x000000b925257220 */ /* 0x000fe20000410000 */
[----:B------:R-:W-:Y:S01]  /*65f0*/  FADD.FTZ R193, R165, R158 ;  /* 0x0000009ea5c17221 */ /* 0x000fe20000010000 */
[----:B------:R-:W-:Y:S01]  /*6600*/  MUFU.EX2 R11, R11 ;  /* 0x0000000b000b7308 */ /* 0x000fe20000000800 */
[----:B------:R-:W-:Y:S01]  /*6610*/  FADD.FTZ R3, -R3, R6 ;  /* 0x0000000603037221 */ /* 0x000fe20000010100 */
[--C-:B------:R-:W-:Y:S01]  /*6620*/  FFMA.FTZ R6, R167, UR6, -R204.reuse ;  /* 0x00000006a7067c23 */ /* 0x100fe200080108cc */
[----:B------:R-:W-:Y:S01]  /*6630*/  FADD.FTZ R158, R168, R193 ;  /* 0x000000c1a89e7221 */ /* 0x000fe20000010000 */
[----:B------:R-:W-:Y:S01]  /*6640*/  FFMA.FTZ R167, R170, UR6, -R204 ;  /* 0x00000006aaa77c23 */ /* 0x000fe200080108cc */
[----:B-1----:R-:W-:Y:S01]  /*6650*/  F2FP.F16.F32.PACK_AB R170, R184, R177 ;  /* 0x000000b1b8aa723e */ /* 0x002fe200000000ff */
[-C--:B------:R-:W-:Y:S01]  /*6660*/  FMUL.FTZ R40, R40, R185.reuse ;  /* 0x000000b928287220 */ /* 0x080fe20000410000 */
[----:B------:R-:W-:Y:S01]  /*6670*/  FADD.FTZ R193, R21, R158 ;  /* 0x0000009e15c17221 */ /* 0x000fe20000010000 */
[----:B------:R-:W-:Y:S01]  /*6680*/  FFMA.FTZ R158, R171, UR6, -R204 ;  /* 0x00000006ab9e7c23 */ /* 0x000fe200080108cc */
[----:B------:R-:W1:Y:S01]  /*6690*/  MUFU.EX2 R14, R14 ;  /* 0x0000000e000e7308 */ /* 0x000e620000000800 */
[-C--:B------:R-:W-:Y:S01]  /*66a0*/  FMUL.FTZ R41, R41, R185.reuse ;  /* 0x000000b929297220 */ /* 0x080fe20000410000 */
[----:B------:R-:W-:Y:S01]  /*66b0*/  FADD.FTZ R162, R172, R193 ;  /* 0x000000c1aca27221 */ /* 0x000fe20000010000 */
[-C--:B------:R-:W-:Y:S01]  /*66c0*/  FMUL.FTZ R44, R44, R185.reuse ;  /* 0x000000b92c2c7220 */ /* 0x080fe20000410000 */
[-C--:B------:R-:W-:Y:S01]  /*66d0*/  FMUL.FTZ R45, R45, R185.reuse ;  /* 0x000000b92d2d7220 */ /* 0x080fe20000410000 */
[-C--:B------:R-:W-:Y:S01]  /*66e0*/  FMUL.FTZ R48, R48, R185.reuse ;  /* 0x000000b930307220 */ /* 0x080fe20000410000 */
[----:B------:R-:W-:Y:S01]  /*66f0*/  FADD.FTZ R171, R169, R162 ;  /* 0x000000a2a9ab7221 */ /* 0x000fe20000010000 */
[-C--:B------:R-:W-:Y:S01]  /*6700*/  FMUL.FTZ R49, R49, R185.reuse ;  /* 0x000000b931317220 */ /* 0x080fe20000410000 */
[----:B------:R-:W-:Y:S01]  /*6710*/  MUFU.EX2 R155, R155 ;  /* 0x0000009b009b7308 */ /* 0x000fe20000000800 */
[-C--:B------:R-:W-:Y:S01]  /*6720*/  FMUL.FTZ R52, R52, R185.reuse ;  /* 0x000000b934347220 */ /* 0x080fe20000410000 */
[----:B------:R-:W-:Y:S01]  /*6730*/  FADD.FTZ R162, R176, R171 ;  /* 0x000000abb0a27221 */ /* 0x000fe20000010000 */
[----:B------:R-:W-:Y:S01]  /*6740*/  FMUL.FTZ R176, R3, UR6 ;  /* 0x0000000603b07c20 */ /* 0x000fe20008410000 */
[----:B------:R-:W-:Y:S01]  /*6750*/  FFMA.FTZ R171, R190, UR6, -R204 ;  /* 0x00000006beab7c23 */ /* 0x000fe200080108cc */
[-C--:B------:R-:W-:Y:S01]  /*6760*/  FMUL.FTZ R53, R53, R185.reuse ;  /* 0x000000b935357220 */ /* 0x080fe20000410000 */
[----:B------:R-:W-:Y:S01]  /*6770*/  FADD.FTZ R193, R173, R162 ;  /* 0x000000a2adc17221 */ /* 0x000fe20000010000 */
[----:B------:R-:W-:Y:S01]  /*6780*/  FMUL.FTZ R56, R56, R185 ;  /* 0x000000b938387220 */ /* 0x000fe20000410000 */
[----:B------:R-:W-:Y:S01]  /*6790*/  MUFU.EX2 R192, R192 ;  /* 0x000000c000c07308 */ /* 0x000fe20000000800 */
[----:B-1----:R-:W-:Y:S01]  /*67a0*/  F2FP.F16.F32.PACK_AB R153, R14, R11 ;  /* 0x0000000b0e99723e */ /* 0x002fe200000000ff */
[----:B------:R-:W-:Y:S01]  /*67b0*/  FADD.FTZ R162, R180, R193 ;  /* 0x000000c1b4a27221 */ /* 0x000fe20000010000 */
[-C--:B------:R-:W-:Y:S01]  /*67c0*/  FMUL.FTZ R57, R57, R185.reuse ;  /* 0x000000b939397220 */ /* 0x080fe20000410000 */
[-C--:B------:R-:W-:Y:S01]  /*67d0*/  FMUL.FTZ R60, R60, R185.reuse ;  /* 0x000000b93c3c7220 */ /* 0x080fe20000410000 */
[-C--:B------:R-:W-:Y:S01]  /*67e0*/  FMUL.FTZ R61, R61, R185.reuse ;  /* 0x000000b93d3d7220 */ /* 0x080fe20000410000 */
[----:B------:R-:W-:Y:S01]  /*67f0*/  FADD.FTZ R193, R177, R162 ;  /* 0x000000a2b1c17221 */ /* 0x000fe20000010000 */
[-C--:B------:R-:W-:Y:S01]  /*6800*/  FMUL.FTZ R64, R64, R185.reuse ;  /* 0x000000b940407220 */ /* 0x080fe20000410000 */
[----:B------:R-:W1:Y:S01]  /*6810*/  MUFU.EX2 R176, R176 ;  /* 0x000000b000b07308 */ /* 0x000e620000000800 */
[-C--:B------:R-:W-:Y:S01]  /*6820*/  FMUL.FTZ R65, R65, R185.reuse ;  /* 0x000000b941417220 */ /* 0x080fe20000410000 */
[----:B------:R-:W-:Y:S01]  /*6830*/  FADD.FTZ R162, R184, R193 ;  /* 0x000000c1b8a27221 */ /* 0x000fe20000010000 */
[-C--:B------:R-:W-:Y:S01]  /*6840*/  FMUL.FTZ R68, R68, R185.reuse ;  /* 0x000000b944447220 */ /* 0x080fe20000410000 */
[-C--:B------:R-:W-:Y:S01]  /*6850*/  FMUL.FTZ R69, R69, R185.reuse ;  /* 0x000000b945457220 */ /* 0x080fe20000410000 */
[----:B------:R-:W-:Y:S01]  /*6860*/  FMUL.FTZ R72, R72, R185 ;  /* 0x000000b948487220 */ /* 0x000fe20000410000 */
[----:B------:R-:W-:Y:S01]  /*6870*/  FADD.FTZ R15, R181, R162 ;  /* 0x000000a2b50f7221 */ /* 0x000fe20000010000 */
[----:B------:R-:W-:Y:S01]  /*6880*/  F2FP.F16.F32.PACK_AB R162, R168, R165 ;  /* 0x000000a5a8a2723e */ /* 0x000fe200000000ff */
[----:B------:R2:W-:Y:S01]  /*6890*/  MUFU.EX2 R13, R174 ;  /* 0x000000ae000d7308 */ /* 0x0005e20000000800 */
[----:B------:R-:W-:Y:S01]  /*68a0*/  F2FP.F16.F32.PACK_AB R168, R180, R173 ;  /* 0x000000adb4a8723e */ /* 0x000fe200000000ff */
[----:B------:R-:W-:Y:S01]  /*68b0*/  FADD.FTZ R15, R188, R15 ;  /* 0x0000000fbc0f7221 */ /* 0x000fe20000010000 */
[-C--:B------:R-:W-:Y:S01]  /*68c0*/  FMUL.FTZ R73, R73, R185.reuse ;  /* 0x000000b949497220 */ /* 0x080fe20000410000 */
[-C--:B------:R-:W-:Y:S01]  /*68d0*/  FMUL.FTZ R76, R76, R185.reuse ;  /* 0x000000b94c4c7220 */ /* 0x080fe20000410000 */
[-C--:B------:R-:W-:Y:S01]  /*68e0*/  FMUL.FTZ R77, R77, R185.reuse ;  /* 0x000000b94d4d7220 */ /* 0x080fe20000410000 */
[-C--:B------:R-:W-:Y:S01]  /*68f0*/  FMUL.FTZ R80, R80, R185.reuse ;  /* 0x000000b950507220 */ /* 0x080fe20000410000 */
[-C--:B------:R-:W-:Y:S01]  /*6900*/  FMUL.FTZ R81, R81, R185.reuse ;  /* 0x000000b951517220 */ /* 0x080fe20000410000 */
[----:B------:R-:W3:Y:S01]  /*6910*/  MUFU.EX2 R159, R159 ;  /* 0x0000009f009f7308 */ /* 0x000ee20000000800 */
[----:B--2---:R-:W-:Y:S01]  /*6920*/  FADD.FTZ R174, R2, R15 ;  /* 0x0000000f02ae7221 */ /* 0x004fe20000010000 */
[----:B-1----:R-:W-:Y:S01]  /*6930*/  FFMA.FTZ R15, R176, R0, R11 ;  /* 0x00000000b00f7223 */ /* 0x002fe2000001000b */
        /* <DEDUP_REMOVED lines=13> */
[----:B------:R-:W2:Y:S01]  /*6a10*/  MUFU.EX2 R163, R163 ;  /* 0x000000a300a37308 */ /* 0x000ea20000000800 */
[-C--:B------:R-:W-:Y:S01]  /*6a20*/  FMUL.FTZ R101, R101, R185.reuse ;  /* 0x000000b965657220 */ /* 0x080fe20000410000 */
[----:B---3--:R-:W-:Y:S01]  /*6a30*/  FADD.FTZ R15, R159, R0 ;  /* 0x000000009f0f7221 */ /* 0x008fe20000010000 */
        /* <DEDUP_REMOVED lines=28> */
[----:B------:R-:W-:Y:S01]  /*6c00*/  FMUL.FTZ R149, R149, R185 ;  /* 0x000000b995957220 */ /* 0x000fe20000410000 */
[----:B------:R2:W3:Y:S01]  /*6c10*/  MUFU.EX2 R190, R158 ;  /* 0x0000009e00be7308 */ /* 0x0004e20000000800 */
[----:B------:R-:W-:Y:S01]  /*6c20*/  F2FP.F16.F32.PACK_AB R155, R192, R155 ;  /* 0x0000009bc09b723e */ /* 0x000fe200000000ff */
[-C--:B------:R-:W-:Y:S01]  /*6c30*/  FMUL.FTZ R26, R26, R176.reuse ;  /* 0x000000b01a1a7220 */ /* 0x080fe20000410000 */
[-C--:B------:R-:W-:Y:S01]  /*6c40*/  FMUL.FTZ R27, R27, R176.reuse ;  /* 0x000000b01b1b7220 */ /* 0x080fe20000410000 */
[-C--:B------:R-:W-:Y:S01]  /*6c50*/  FMUL.FTZ R30, R30, R176.reuse ;  /* 0x000000b01e1e7220 */ /* 0x080fe20000410000 */
[-C--:B------:R-:W-:Y:S01]  /*6c60*/  FMUL.FTZ R31, R31, R176.reuse ;  /* 0x000000b01f1f7220 */ /* 0x080fe20000410000 */
[-C--:B------:R-:W-:Y:S01]  /*6c70*/  FMUL.FTZ R34, R34, R176.reuse ;  /* 0x000000b022227220 */ /* 0x080fe20000410000 */
[----:B------:R-:W-:Y:S01]  /*6c80*/  FMUL.FTZ R35, R35, R176 ;  /* 0x000000b023237220 */ /* 0x000fe20000410000 */
[----:B------:R-:W4:Y:S01]  /*6c90*/  MUFU.EX2 R204, R175 ;  /* 0x000000af00cc7308 */ /* 0x000f220000000800 */
[C---:B-1----:R-:W-:Y:S01]  /*6ca0*/  FADD.FTZ R3, R189.reuse, R174 ;  /* 0x000000aebd037221 */ /* 0x042fe20000010000 */
[----:B------:R-:W-:Y:S01]  /*6cb0*/  F2FP.F16.F32.PACK_AB R174, R189, R2 ;  /* 0x00000002bdae723e */ /* 0x000fe200000000ff */
[-C--:B------:R-:W-:Y:S01]  /*6cc0*/  FMUL.FTZ R38, R38, R176.reuse ;  /* 0x000000b026267220 */ /* 0x080fe20000410000 */
[----:B--2---:R-:W-:Y:S01]  /*6cd0*/  F2FP.F16.F32.PACK_AB R158, R160, R157 ;  /* 0x0000009da09e723e */ /* 0x004fe200000000ff */
[-C--:B------:R-:W-:Y:S01]  /*6ce0*/  FMUL.FTZ R39, R39, R176.reuse ;  /* 0x000000b027277220 */ /* 0x080fe20000410000 */
[----:B------:R-:W-:Y:S01]  /*6cf0*/  F2FP.F16.F32.PACK_AB R157, R196, R159 ;  /* 0x0000009fc49d723e */ /* 0x000fe200000000ff */
[-C--:B------:R-:W-:Y:S01]  /*6d00*/  FMUL.FTZ R42, R42, R176.reuse ;  /* 0x000000b02a2a7220 */ /* 0x080fe20000410000 */
[----:B------:R1:W2:Y:S01]  /*6d10*/  MUFU.EX2 R165, R178 ;  /* 0x000000b200a57308 */ /* 0x0002a20000000800 */
[----:B------:R-:W-:Y:S01]  /*6d20*/  F2FP.F16.F32.PACK_AB R159, R6, R163 ;  /* 0x000000a3069f723e */ /* 0x000fe200000000ff */
[-C--:B------:R-:W-:Y:S01]  /*6d30*/  FMUL.FTZ R43, R43, R176.reuse ;  /* 0x000000b02b2b7220 */ /* 0x080fe20000410000 */
[----:B------:R-:W-:Y:S01]  /*6d40*/  F2FP.F16.F32.PACK_AB R160, R164, R161 ;  /* 0x000000a1a4a0723e */ /* 0x000fe200000000ff */
[-C--:B------:R-:W-:Y:S01]  /*6d50*/  FMUL.FTZ R46, R46, R176.reuse ;  /* 0x000000b02e2e7220 */ /* 0x080fe20000410000 */
[----:B------:R-:W-:Y:S01]  /*6d60*/  F2FP.F16.F32.PACK_AB R164, R172, R21 ;  /* 0x00000015aca4723e */ /* 0x000fe200000000ff */
[-C--:B------:R-:W-:Y:S01]  /*6d70*/  FMUL.FTZ R47, R47, R176.reuse ;  /* 0x000000b02f2f7220 */ /* 0x080fe20000410000 */
[----:B---3--:R-:W-:Y:S01]  /*6d80*/  F2FP.F16.F32.PACK_AB R161, R190, R167 ;  /* 0x000000a7bea1723e */ /* 0x008fe200000000ff */
[----:B------:R-:W3:Y:S01]  /*6d90*/  MUFU.EX2 R2, R179 ;  /* 0x000000b300027308 */ /* 0x000ee20000000800 */
[----:B-1----:R-:W-:Y:S01]  /*6da0*/  FADD.FTZ R178, R6, R15 ;  /* 0x0000000f06b27221 */ /* 0x002fe20000010000 */
[----:B------:R-:W-:Y:S01]  /*6db0*/  F2FP.F16.F32.PACK_AB R172, R188, R181 ;  /* 0x000000b5bcac723e */ /* 0x000fe200000000ff */
[-C--:B------:R-:W-:Y:S01]  /*6dc0*/  FMUL.FTZ R50, R50, R176.reuse ;  /* 0x000000b032327220 */ /* 0x080fe20000410000 */
[----:B----4-:R-:W-:Y:S01]  /*6dd0*/  F2FP.F16.F32.PACK_AB R163, R204, R13 ;  /* 0x0000000dcca3723e */ /* 0x010fe200000000ff */
[----:B------:R-:W-:Y:S01]  /*6de0*/  FADD.FTZ R15, R167, R178 ;  /* 0x000000b2a70f7221 */ /* 0x000fe20000010000 */
[-C--:B------:R-:W-:Y:S01]  /*6df0*/  FMUL.FTZ R51, R51, R176.reuse ;  /* 0x000000b033337220 */ /* 0x080fe20000410000 */
[-C--:B------:R-:W-:Y:S01]  /*6e00*/  FMUL.FTZ R54, R54, R176.reuse ;  /* 0x000000b036367220 */ /* 0x080fe20000410000 */
[----:B------:R-:W1:Y:S01]  /*6e10*/  MUFU.EX2 R182, R182 ;  /* 0x000000b600b67308 */ /* 0x000e620000000800 */
[----:B------:R-:W-:Y:S01]  /*6e20*/  FADD.FTZ R178, R190, R15 ;  /* 0x0000000fbeb27221 */ /* 0x000fe20000010000 */
[-C--:B------:R-:W-:Y:S01]  /*6e30*/  FMUL.FTZ R55, R55, R176.reuse ;  /* 0x000000b037377220 */ /* 0x080fe20000410000 */
[-C--:B------:R-:W-:Y:S01]  /*6e40*/  FMUL.FTZ R58, R58, R176.reuse ;  /* 0x000000b03a3a7220 */ /* 0x080fe20000410000 */
[-C--:B------:R-:W-:Y:S01]  /*6e50*/  FMUL.FTZ R59, R59, R176.reuse ;  /* 0x000000b03b3b7220 */ /* 0x080fe20000410000 */
[----:B------:R-:W-:Y:S01]  /*6e60*/  FADD.FTZ R15, R13, R178 ;  /* 0x000000b20d0f7221 */ /* 0x000fe20000010000 */
[-C--:B------:R-:W-:Y:S01]  /*6e70*/  FMUL.FTZ R62, R62, R176.reuse ;  /* 0x000000b03e3e7220 */ /* 0x080fe20000410000 */
[-C--:B------:R-:W-:Y:S01]  /*6e80*/  FMUL.FTZ R63, R63, R176.reuse ;  /* 0x000000b03f3f7220 */ /* 0x080fe20000410000 */
[----:B------:R-:W4:Y:S01]  /*6e90*/  MUFU.EX2 R183, R183 ;  /* 0x000000b700b77308 */ /* 0x000f220000000800 */
[----:B------:R-:W-:Y:S01]  /*6ea0*/  FADD.FTZ R180, R204, R15 ;  /* 0x0000000fccb47221 */ /* 0x000fe20000010000 */
[-C--:B------:R-:W-:Y:S01]  /*6eb0*/  FMUL.FTZ R66, R66, R176.reuse ;  /* 0x000000b042427220 */ /* 0x080fe20000410000 */
[-C--:B------:R-:W-:Y:S01]  /*6ec0*/  FMUL.FTZ R67, R67, R176.reuse ;  /* 0x000000b043437220 */ /* 0x080fe20000410000 */
[-C--:B------:R-:W-:Y:S01]  /*6ed0*/  FMUL.FTZ R70, R70, R176.reuse ;  /* 0x000000b046467220 */ /* 0x080fe20000410000 */
[----:B--2---:R-:W-:Y:S01]  /*6ee0*/  FADD.FTZ R15, R165, R180 ;  /* 0x000000b4a50f7221 */ /* 0x004fe20000010000 */
[C---:B---3--:R-:W-:Y:S01]  /*6ef0*/  F2FP.F16.F32.PACK_AB R165, R2.reuse, R165 ;  /* 0x000000a502a5723e */ /* 0x048fe200000000ff */
[-C--:B------:R-:W-:Y:S01]  /*6f00*/  FMUL.FTZ R71, R71, R176.reuse ;  /* 0x000000b047477220 */ /* 0x080fe20000410000 */
[----:B------:R-:W2:Y:S01]  /*6f10*/  MUFU.EX2 R169, R186 ;  /* 0x000000ba00a97308 */ /* 0x000ea20000000800 */
[----:B------:R-:W-:Y:S01]  /*6f20*/  FADD.FTZ R15, R2, R15 ;  /* 0x0000000f020f7221 */ /* 0x000fe20000010000 */
[-C--:B------:R-:W-:Y:S01]  /*6f30*/  FMUL.FTZ R74, R74, R176.reuse ;  /* 0x000000b04a4a7220 */ /* 0x080fe20000410000 */
[-C--:B------:R-:W-:Y:S01]  /*6f40*/  FMUL.FTZ R75, R75, R176.reuse ;  /* 0x000000b04b4b7220 */ /* 0x080fe20000410000 */
[-C--:B------:R-:W-:Y:S01]  /*6f50*/  FMUL.FTZ R78, R78, R176.reuse ;  /* 0x000000b04e4e7220 */ /* 0x080fe20000410000 */
[----:B-1----:R-:W-:Y:S01]  /*6f60*/  FADD.FTZ R184, R182, R15 ;  /* 0x0000000fb6b87221 */ /* 0x002fe20000010000 */
[-C--:B------:R-:W-:Y:S01]  /*6f70*/  FMUL.FTZ R79, R79, R176.reuse ;  /* 0x000000b04f4f7220 */ /* 0x080fe20000410000 */
[----:B------:R-:W-:Y:S01]  /*6f80*/  FMUL.FTZ R82, R82, R176 ;  /* 0x000000b052527220 */ /* 0x000fe20000410000 */
[----:B------:R-:W1:Y:S01]  /*6f90*/  MUFU.EX2 R0, R187 ;  /* 0x000000bb00007308 */ /* 0x000e620000000800 */
[C---:B----4-:R-:W-:Y:S01]  /*6fa0*/  FADD.FTZ R184, R183.reuse, R184 ;  /* 0x000000b8b7b87221 */ /* 0x050fe20000010000 */
[----:B------:R-:W-:Y:S01]  /*6fb0*/  F2FP.F16.F32.PACK_AB R167, R183, R182 ;  /* 0x000000b6b7a7723e */ /* 0x000fe200000000ff */
        /* <DEDUP_REMOVED lines=14> */
[C---:B-1----:R-:W-:Y:S01]  /*70a0*/  FADD.FTZ R184, R0.reuse, R15 ;  /* 0x0000000f00b87221 */ /* 0x042fe20000010000 */
[----:B------:R-:W-:Y:S01]  /*70b0*/  F2FP.F16.F32.PACK_AB R169, R0, R169 ;  /* 0x000000a900a9723e */ /* 0x000fe200000000ff */
        /* <DEDUP_REMOVED lines=33> */
[----:B------:R-:W-:Y:S01]  /*72d0*/  FMUL.FTZ R151, R151, R176 ;  /* 0x000000b097977220 */ /* 0x000fe20000410000 */
[----:B--2---:R-:W-:-:S04]  /*72e0*/  FADD.FTZ R11, R175, R6 ;  /* 0x00000006af0b7221 */ /* 0x004fc80000010000 */
[C---:B-1----:R-:W-:Y:S01]  /*72f0*/  FADD.FTZ R0, R184.reuse, R11 ;  /* 0x0000000bb8007221 */ /* 0x042fe20000010000 */
[----:B------:R-:W-:Y:S01]  /*7300*/  F2FP.F16.F32.PACK_AB R175, R184, R175 ;  /* 0x000000afb8af723e */ /* 0x000fe200000000ff */
[----:B------:R-:W-:Y:S06]  /*7310*/  @!P0 BRA `(.L_x_10863) ;  /* 0x0000000000048947 */ /* 0x000fec0003800000 */
[----:B------:R-:W-:Y:S01]  /*7320*/  BPT.TRAP 0x1 ;  /* 0x000000040000795c */ /* 0x000fe20000300000 */
.L_x_10863:
[----:B------:R1:W2:Y:S01]  /*7330*/  SYNCS.PHASECHK.TRANS64.TRYWAIT P1, [UR27+0x22850], R9 ;  /* 0x02285009ff0075a7 */ /* 0x0002a2000802015b */
[----:B------:R-:W-:Y:S05]  /*7340*/  @!P0 BRA `(.L_x_10864) ;  /* 0x0000000000048947 */ /* 0x000fea0003800000 */
[----:B------:R-:W-:Y:S01]  /*7350*/  BPT.TRAP 0x1 ;  /* 0x000000040000795c */ /* 0x000fe20000300000 */
.L_x_10864:
[----:B--2---:R-:W-:Y:S05]  /*7360*/  @P1 BRA `(.L_x_10865) ;  /* 0x0000000000081947 */ /* 0x004fea0003800000 */
[----:B------:R-:W2:Y:S02]  /*7370*/  SYNCS.PHASECHK.TRANS64.TRYWAIT P1, [UR27+0x22850], R9 ;  /* 0x02285009ff0075a7 */ /* 0x000ea4000802015b */
[----:B--2---:R-:W-:Y:S05]  /*7380*/  @!P1 BRA `(.L_x_10866) ;  /* 0x000000d000f09947 */ /* 0x004fea0003800000 */
.L_x_10865:
[----:B------:R-:W3:Y:S01]  /*7390*/  S2R R2, SR_TID.X ;  /* 0x0000000000027919 */ /* 0x000ee20000002100 */
[----:B------:R-:W-:Y:S01]  /*73a0*/  UIMAD UR14, UR36, 0xc00, UR21 ;  /* 0x00000c00240e78a4 */ /* 0x000fe2000f8e0215 */
[----:B------:R-:W-:Y:S01]  /*73b0*/  UMOV UR11, 0x40000040 ;  /* 0x40000040000b7882 */ /* 0x000fe20000000000 */
[----:B------:R-:W4:Y:S05]  /*73c0*/  S2R R6, SR_TID.X ;  /* 0x0000000000067919 */ /* 0x000f2a0000002100 */
[----:B------:R-:W-:Y:S01]  /*73d0*/  UMOV UR10, UR14 ;  /* 0x0000000e000a7c82 */ /* 0x000fe20008000000 */
[----:B---3--:R-:W-:Y:S02]  /*73e0*/  SHF.R.U32.HI R2, RZ, 0x7, R2 ;  /* 0x00000007ff027819 */ /* 0x008fe40000011602 */
[----:B----4-:R-:W-:-:S03]  /*73f0*/  LOP3.LUT P1, RZ, R6, 0x7f, RZ, 0xc0, !PT ;  /* 0x0000007f06ff7812 */ /* 0x010fc6000782c0ff */
[----:B------:R-:W-:Y:S02]  /*7400*/  VIADD R2, R2, 0x8 ;  /* 0x0000000802027836 */ /* 0x000fe40000000000 */
[----:B------:R-:W-:-:S03]  /*7410*/  IMAD.MOV.U32 R6, RZ, RZ, R20 ;  /* 0x000000ffff067224 */ /* 0x000fc600078e0014 */
[----:B------:R3:W-:Y:S05]  /*7420*/  BAR.SYNC.DEFER_BLOCKING R2, 0x100 ;  /* 0x000400020000751d */ /* 0x0007ea0000010000 */
[----:B--2---:R-:W-:Y:S02]  /*7430*/  @!P1 VIADD R12, R12, 0x22860 ;  /* 0x000228600c0c9836 */ /* 0x004fe40000000000 */
[----:B---3--:R-:W-:-:S03]  /*7440*/  IMAD.MOV.U32 R2, RZ, RZ, R10 ;  /* 0x000000ffff027224 */ /* 0x008fc600078e000a */
[----:B------:R-:W-:Y:S01]  /*7450*/  @!P1 PRMT R12, RZ, 0x654, R12 ;  /* 0x00000654ff0c9816 */ /* 0x000fe2000000000c */
        /* <DEDUP_REMOVED lines=34> */
[C---:B------:R-:W-:Y:S01]  /*7680*/  ISETP.GT.AND P1, PT, R5.reuse, UR22, PT ;  /* 0x0000001605007c0c */ /* 0x040fe2000bf24270 */
[----:B------:R-:W-:-:S12]  /*7690*/  VIADD R5, R5, 0xffffffff ;  /* 0xffffffff05057836 */ /* 0x000fd80000000000 */
[----:B--2---:R-:W-:Y:S05]  /*76a0*/  @P1 BRA `(.L_x_10867) ;  /* 0xffffffd000041947 */ /* 0x004fea000383ffff */
[----:B------:R-:W-:Y:S02]  /*76b0*/  IMAD.MOV.U32 R6, RZ, RZ, R20 ;  /* 0x000000ffff067224 */ /* 0x000fe400078e0014 */
[----:B------:R-:W-:-:S07]  /*76c0*/  IMAD.MOV.U32 R2, RZ, RZ, R10 ;  /* 0x000000ffff027224 */ /* 0x000fce00078e000a */
.L_x_10850:
[----:B------:R-:W-:Y:S01]  /*76d0*/  ULDC UR10, c[0x0][0x448] ;  /* 0x00011200000a7ab9 */ /* 0x000fe20000000800 */
[----:B------:R-:W-:Y:S01]  /*76e0*/  IADD3 R7, R16, 0x1, -R7 ;  /* 0x0000000110077810 */ /* 0x000fe20007ffe807 */
[----:B------:R-:W-:Y:S01]  /*76f0*/  UISETP.NE.AND UP0, UPT, UR10, 0x1, UPT ;  /* 0x000000010a00788c */ /* 0x000fe2000bf05270 */
[----:B------:R-:W-:Y:S02]  /*7700*/  ULDC UR15, c[0x0][0x9e4] ;  /* 0x00027900000f7ab9 */ /* 0x000fe40000000800 */
[----:B------:R-:W-:Y:S01]  /*7710*/  R2UR UR18, R7 ;  /* 0x00000000071272ca */ /* 0x000fe200000e0000 */
[----:B------:R-:W-:Y:S02]  /*7720*/  UISETP.GE.AND UP1, UPT, UR15, 0x1, UPT ;  /* 0x000000010f00788c */ /* 0x000fe4000bf26270 */
[----:B------:R-:W-:-:S04]  /*7730*/  UIADD3 UR14, UR43, 0x7f, URZ ;  /* 0x0000007f2b0e7890 */ /* 0x000fc8000fffe03f */
[----:B------:R-:W-:Y:S01]  /*7740*/  PLOP3.LUT P1, PT, PT, PT, UP1, 0x40, 0x0 ;  /* 0x000000000000781c */ /* 0x000fe20003f2e818 */
[----:B------:R-:W-:Y:S01]  /*7750*/  @UP0 ULDC UR10, c[0x0][0x44c] ;  /* 0x00011300000a0ab9 */ /* 0x000fe20000000800 */
[----:B------:R-:W-:Y:S01]  /*7760*/  @UP0 ULDC UR19, c[0x0][0x450] ;  /* 0x0001140000130ab9 */ /* 0x000fe20000000800 */
[----:B------:R-:W-:-:S04]  /*7770*/  UIMAD.WIDE.U32 UR10, UR14, UR10, URZ ;  /* 0x0000000a0e0a72a5 */ /* 0x000fc8000f8e003f */
[----:B------:R-:W-:-:S04]  /*7780*/  @UP0 USHF.R.U32.HI UR14, URZ, UR19, UR11 ;  /* 0x000000133f0e0299 */ /* 0x000fc8000801160b */
[----:B------:R-:W-:-:S04]  /*7790*/  UIADD3 UR14, UR18, UR14, URZ ;  /* 0x0000000e120e7290 */ /* 0x000fc8000fffe03f */
[----:B------:R-:W-:Y:S01]  /*77a0*/  UIADD3 UR7, UR14, -UR7, URZ ;  /* 0x800000070e077290 */ /* 0x000fe2000fffe03f */
[----:B------:R-:W-:Y:S11]  /*77b0*/  @P1 BRA `(.L_x_10868) ;  /* 0x0000000000441947 */ /* 0x000ff60003800000 */
        /* <DEDUP_REMOVED lines=10> */
.L_x_10869:
[----:B------:R-:W-:-:S11]  /*7860*/  UISETP.NE.AND UP2, UPT, UR15, 0x1, UPT ;  /* 0x000000010f00788c */ /* 0x000fd6000bf45270 */
[----:B------:R-:W-:Y:S02]  /*7870*/  @UP2 ULDC.64 UR18, c[0x0][0x9e8] ;  /* 0x00027a0000122ab9 */ /* 0x000fe40000000a00 */
[----:B------:R-:W-:-:S04]  /*7880*/  UIMAD.WIDE.U32 UR10, UR14, UR18, URZ ;  /* 0x000000120e0a72a5 */ /* 0x000fc8000f8e003f */
[----:B------:R-:W-:-:S12]  /*7890*/  @UP2 USHF.R.U32.HI UR14, URZ, UR19, UR11 ;  /* 0x000000133f0e2299 */ /* 0x000fd8000801160b */
.L_x_10870:
[----:B------:R-:W-:-:S04]  /*78a0*/  UIMAD UR14, UR14, UR15, URZ ;  /* 0x0000000f0e0e72a4 */ /* 0x000fc8000f8e023f */
[----:B------:R-:W-:-:S04]  /*78b0*/  UISETP.LT.AND UP2, UPT, UR7, UR14, UPT ;  /* 0x0000000e0700728c */ /* 0x000fc8000bf41270 */
[----:B------:R-:W-:-:S12]  /*78c0*/  USEL UR7, UR7, UR14, !UP2 ;  /* 0x0000000e07077287 */ /* 0x000fd8000d000000 */
.L_x_10868:
[----:B------:R-:W-:-:S04]  /*78d0*/  UIADD3 UR10, UR7, 0x5f, URZ ;  /* 0x0000005f070a7890 */ /* 0x000fc8000fffe03f */
[----:B------:R-:W-:-:S04]  /*78e0*/  UIMAD.WIDE UR10, UR10, 0x2aaaaaab, URZ ;  /* 0x2aaaaaab0a0a78a5 */ /* 0x000fc8000f8e023f */
[----:B------:R-:W-:-:S04]  /*78f0*/  USHF.R.U32.HI UR7, URZ, 0x1f, UR11 ;  /* 0x0000001f3f077899 */ /* 0x000fc8000801160b */
[----:B------:R-:W-:-:S04]  /*7900*/  ULEA.HI.SX32 UR7, UR11, UR7, 0x1c ;  /* 0x000000070b077291 */ /* 0x000fc8000f8fe23f */
[----:B------:R-:W-:-:S04]  /*7910*/  UISETP.LT.AND UP2, UPT, UR39, UR7, UPT ;  /* 0x000000072700728c */ /* 0x000fc8000bf41270 */
[----:B------:R-:W-:-:S06]  /*7920*/  USEL UR22, UR39, UR7, !UP2 ;  /* 0x0000000727167287 */ /* 0x000fcc000d000000 */
[----:B------:R-:W-:-:S13]  /*7930*/  ISETP.GE.AND P1, PT, R5, UR22, PT ;  /* 0x0000001605007c0c */ /* 0x000fda000bf26270 */
[----:B------:R-:W-:Y:S05]  /*7940*/  @!P1 BRA `(.L_x_10871) ;  /* 0x0000001c005c9947 */ /* 0x000fea0003800000 */
[----:B------:R-:W-:Y:S01]  /*7950*/  IMAD.MOV.U32 R203, RZ, RZ, R6 ;  /* 0x000000ffffcb7224 */ /* 0x000fe200078e0006 */
[----:B------:R-:W-:Y:S01]  /*7960*/  ULDC UR23, c[0x0][0x988] ;  /* 0x0002620000177ab9 */ /* 0x000fe20000000800 */
[----:B01----:R-:W-:Y:S02]  /*7970*/  IMAD.MOV.U32 R9, RZ, RZ, R2 ;  /* 0x000000ffff097224 */ /* 0x003fe400078e0002 */
[----:B------:R-:W-:-:S07]  /*7980*/  IMAD.MOV.U32 R7, RZ, RZ, R5 ;  /* 0x000000ffff077224 */ /* 0x000fce00078e0005 */
.L_x_10880:
[----:B------:R-:W-:Y:S01]  /*7990*/  UIADD3 UR36, UR36, 0x1, URZ ;  /* 0x0000000124247890 */ /* 0x000fe2000fffe03f */
[C---:B------:R-:W-:Y:S01]  /*79a0*/  ISETP.GT.AND P1, PT, R7.reuse, UR22, PT ;  /* 0x0000001607007c0c */ /* 0x040fe2000bf24270 */
[----:B------:R-:W-:Y:S02]  /*79b0*/  VIADD R7, R7, 0xffffffff ;  /* 0xffffffff07077836 */ /* 0x000fe40000000000 */
[----:B------:R-:W-:-:S04]  /*79c0*/  UISETP.NE.AND UP2, UPT, UR36, 0x2, UPT ;  /* 0x000000022400788c */ /* 0x000fc8000bf45270 */
[----:B------:R-:W-:Y:S02]  /*79d0*/  USEL UR6, URZ, 0x1, UP2 ;  /* 0x000000013f067887 */ /* 0x000fe40009000000 */
[----:B------:R-:W-:Y:S02]  /*79e0*/  USEL UR36, UR36, URZ, UP2 ;  /* 0x0000003f24247287 */ /* 0x000fe40009000000 */
[----:B------:R-:W-:Y:S01]  /*79f0*/  ULOP3.LUT UR37, UR37, UR6, URZ, 0x3c, !UPT ;  /* 0x0000000625257292 */ /* 0x000fe2000f8e3c3f */
[----:B-1----:R-:W-:Y:S11]  /*7a00*/  @!P0 BRA `(.L_x_10872) ;  /* 0x0000000000048947 */ /* 0x002ff60003800000 */
[----:B------:R-:W-:Y:S01]  /*7a10*/  BPT.TRAP 0x1 ;  /* 0x000000040000795c */ /* 0x000fe20000300000 */
.L_x_10872:
        /* <DEDUP_REMOVED lines=9> */
.L_x_10873:
[----:B-1----:R-:W-:Y:S05]  /*7ab0*/  @P2 BRA `(.L_x_10874) ;  /* 0x0000000000082947 */ /* 0x002fea0003800000 */
[----:B------:R-:W1:Y:S02]  /*7ac0*/  SYNCS.PHASECHK.TRANS64.TRYWAIT P2, [UR24+0x22830], R5 ;  /* 0x02283005ff0075a7 */ /* 0x000e640008040158 */
[----:B-1----:R-:W-:Y:S05]  /*7ad0*/  @!P2 BRA `(.L_x_10875) ;  /* 0x000000cc0030a947 */ /* 0x002fea0003800000 */
.L_x_10874:
        /* <DEDUP_REMOVED lines=11> */
[----:B--2---:R-:W-:Y:S02]  /*7b90*/  LOP3.LUT P2, RZ, R215, 0x7f, RZ, 0xc0, !PT ;  /* 0x0000007fd7ff7812 */ /* 0x004fe4000784c0ff */
[----:B------:R-:W-:Y:S01]  /*7ba0*/  SHF.R.U32.HI R215, RZ, 0x7, R215 ;  /* 0x00000007ffd77819 */ /* 0x000fe200000116d7 */
        /* <DEDUP_REMOVED lines=39> */
[----:B-1----:R-:W-:Y:S02]  /*7e20*/  FMNMX.FTZ R2, R12, R11, !PT ;  /* 0x0000000b0c027209 */ /* 0x002fe40007810000 */
[----:B------:R-:W-:-:S03]  /*7e30*/  FMNMX.FTZ R11, R155, R6, !PT ;  /* 0x000000069b0b7209 */ /* 0x000fc60007810000 */
[----:B------:R-:W-:Y:S01]  /*7e40*/  FADD.FTZ R4, -R2, R9 ;  /* 0x0000000902047221 */ /* 0x000fe20000010100 */
[----:B------:R-:W-:-:S03]  /*7e50*/  FMNMX.FTZ R6, R158, R11, !PT ;  /* 0x0000000b9e067209 */ /* 0x000fc60007810000 */
[----:B------:R-:W-:Y:S01]  /*7e60*/  FMUL.FTZ R8, R4, UR6 ;  /* 0x0000000604087c20 */ /* 0x000fe20008410000 */
[----:B------:R-:W-:Y:S01]  /*7e70*/  FMNMX.FTZ R11, R159, R6, !PT ;  /* 0x000000069f0b7209 */ /* 0x000fe20007810000 */
[----:B------:R-:W-:-:S03]  /*7e80*/  FMUL.FTZ R4, R2, UR6 ;  /* 0x0000000602047c20 */ /* 0x000fc60008410000 */
        /* <DEDUP_REMOVED lines=21> */
[----:B------:R-:W1:Y:S03]  /*7fe0*/  MUFU.EX2 R8, R8 ;  /* 0x0000000800087308 */ /* 0x000e660000000800 */
[----:B------:R-:W-:Y:S01]  /*7ff0*/  FMNMX.FTZ R6, R174, R13, !PT ;  /* 0x0000000dae067209 */ /* 0x000fe20007810000 */
[--C-:B------:R-:W-:Y:S01]  /*8000*/  FFMA.FTZ R13, R161, UR6, -R4.reuse ;  /* 0x00000006a10d7c23 */ /* 0x100fe20008010804 */
[--C-:B------:R-:W-:Y:S01]  /*8010*/  FFMA.FTZ R161, R181, UR6, -R4.reuse ;  /* 0x00000006b5a17c23 */ /* 0x100fe20008010804 */
[----:B------:R-:W-:Y:S01]  /*8020*/  FFMA.FTZ R181, R197, UR6, -R4 ;  /* 0x00000006c5b57c23 */ /* 0x000fe20008010804 */
[----:B------:R-:W-:Y:S01]  /*8030*/  FMNMX.FTZ R15, R175, R6, !PT ;  /* 0x00000006af0f7209 */ /* 0x000fe20007810000 */
[----:B------:R-:W2:Y:S03]  /*8040*/  MUFU.EX2 R9, R9 ;  /* 0x0000000900097308 */ /* 0x000ea60000000800 */
[----:B------:R-:W-:-:S04]  /*8050*/  FMNMX.FTZ R6, R178, R15, !PT ;  /* 0x0000000fb2067209 */ /* 0x000fc80007810000 */
[----:B------:R-:W-:Y:S01]  /*8060*/  FMNMX.FTZ R15, R179, R6, !PT ;  /* 0x00000006b30f7209 */ /* 0x000fe20007810000 */
[----:B------:R-:W3:Y:S01]  /*8070*/  MUFU.EX2 R152, R152 ;  /* 0x0000009800987308 */ /* 0x000ee20000000800 */
[-C--:B-1----:R-:W-:Y:S01]  /*8080*/  FMUL.FTZ R24, R24, R8.reuse ;  /* 0x0000000818187220 */ /* 0x082fe20000410000 */
[-C--:B------:R-:W-:Y:S01]  /*8090*/  FMUL.FTZ R25, R25, R8.reuse ;  /* 0x0000000819197220 */ /* 0x080fe20000410000 */
[----:B------:R-:W-:Y:S01]  /*80a0*/  FMNMX.FTZ R6, R182, R15, !PT ;  /* 0x0000000fb6067209 */ /* 0x000fe20007810000 */
[--C-:B------:R-:W-:Y:S01]  /*80b0*/  FFMA.FTZ R15, R165, UR6, -R4.reuse ;  /* 0x00000006a50f7c23 */ /* 0x100fe20008010804 */
[-C--:B------:R-:W-:Y:S01]  /*80c0*/  FMUL.FTZ R28, R28, R8.reuse ;  /* 0x000000081c1c7220 */ /* 0x080fe20000410000 */
[----:B------:R-:W-:Y:S01]  /*80d0*/  FMUL.FTZ R29, R29, R8 ;  /* 0x000000081d1d7220 */ /* 0x000fe20000410000 */
[----:B------:R-:W-:Y:S01]  /*80e0*/  FMNMX.FTZ R21, R183, R6, !PT ;  /* 0x00000006b7157209 */ /* 0x000fe20007810000 */
[----:B------:R-:W-:Y:S01]  /*80f0*/  MUFU.EX2 R10, R10 ;  /* 0x0000000a000a7308 */ /* 0x000fe20000000800 */
[----:B--2---:R-:W-:Y:S01]  /*8100*/  FFMA.FTZ R3, R8, R3, R9 ;  /* 0x0000000308037223 */ /* 0x004fe20000010009 */
[-C--:B------:R-:W-:Y:S01]  /*8110*/  FMUL.FTZ R32, R32, R8.reuse ;  /* 0x0000000820207220 */ /* 0x080fe20000410000 */
[----:B------:R-:W-:Y:S01]  /*8120*/  FMNMX.FTZ R6, R186, R21, !PT ;  /* 0x00000015ba067209 */ /* 0x000fe20007810000 */
[-C--:B------:R-:W-:Y:S01]  /*8130*/  FMUL.FTZ R33, R33, R8.reuse ;  /* 0x0000000821217220 */ /* 0x080fe20000410000 */
[-C--:B------:R-:W-:Y:S01]  /*8140*/  FMUL.FTZ R36, R36, R8.reuse ;  /* 0x0000000824247220 */ /* 0x080fe20000410000 */
[----:B------:R-:W-:Y:S01]  /*8150*/  FMUL.FTZ R37, R37, R8 ;  /* 0x0000000825257220 */ /* 0x000fe20000410000 */
[----:B------:R-:W-:Y:S01]  /*8160*/  FMNMX.FTZ R21, R187, R6, !PT ;  /* 0x00000006bb157209 */ /* 0x000fe20007810000 */
[----:B------:R-:W-:Y:S01]  /*8170*/  MUFU.EX2 R11, R11 ;  /* 0x0000000b000b7308 */ /* 0x000fe20000000800 */
[C---:B---3--:R-:W-:Y:S01]  /*8180*/  FADD.FTZ R3, R152.reuse, R3 ;  /* 0x0000000398037221 */ /* 0x048fe20000010000 */
[----:B------:R-:W-:Y:S01]  /*8190*/  F2FP.F16.F32.PACK_AB R152, R152, R9 ;  /* 0x000000099898723e */ /* 0x000fe200000000ff */
[-C--:B------:R-:W-:Y:S01]  /*81a0*/  FMUL.FTZ R40, R40, R8.reuse ;  /* 0x0000000828287220 */ /* 0x080fe20000410000 */
[----:B------:R-:W-:Y:S01]  /*81b0*/  FMNMX.FTZ R6, R190, R21, !PT ;  /* 0x00000015be067209 */ /* 0x000fe20007810000 */
[--C-:B------:R-:W-:Y:S01]  /*81c0*/  FFMA.FTZ R21, R169, UR6, -R4.reuse ;  /* 0x00000006a9157c23 */ /* 0x100fe20008010804 */
[--C-:B------:R-:W-:Y:S01]  /*81d0*/  FFMA.FTZ R169, R188, UR6, -R4.reuse ;  /* 0x00000006bca97c23 */ /* 0x100fe20008010804 */
[----:B------:R-:W-:Y:S01]  /*81e0*/  FMUL.FTZ R41, R41, R8 ;  /* 0x0000000829297220 */ /* 0x000fe20000410000 */
[----:B------:R-:W-:Y:S01]  /*81f0*/  FMNMX.FTZ R153, R191, R6, !PT ;  /* 0x00000006bf997209 */ /* 0x000fe20007810000 */
[----:B------:R-:W-:Y:S01]  /*8200*/  MUFU.EX2 R156, R156 ;  /* 0x0000009c009c7308 */ /* 0x000fe20000000800 */
[-C--:B------:R-:W-:Y:S01]  /*8210*/  FMUL.FTZ R44, R44, R8.reuse ;  /* 0x000000082c2c7220 */ /* 0x080fe20000410000 */
[-C--:B------:R-:W-:Y:S01]  /*8220*/  FMUL.FTZ R45, R45, R8.reuse ;  /* 0x000000082d2d7220 */ /* 0x080fe20000410000 */
[----:B------:R-:W-:Y:S01]  /*8230*/  FMNMX.FTZ R6, R194, R153, !PT ;  /* 0x00000099c2067209 */ /* 0x000fe20007810000 */
[-C--:B------:R-:W-:Y:S01]  /*8240*/  FMUL.FTZ R48, R48, R8.reuse ;  /* 0x0000000830307220 */ /* 0x080fe20000410000 */
[-C--:B------:R-:W-:Y:S01]  /*8250*/  FMUL.FTZ R49, R49, R8.reuse ;  /* 0x0000000831317220 */ /* 0x080fe20000410000 */
[----:B------:R-:W-:Y:S01]  /*8260*/  FMUL.FTZ R52, R52, R8 ;  /* 0x0000000834347220 */ /* 0x000fe20000410000 */
[----:B------:R-:W-:Y:S01]  /*8270*/  FMNMX.FTZ R153, R195, R6, !PT ;  /* 0x00000006c3997209 */ /* 0x000fe20007810000 */
[----:B------:R-:W-:Y:S01]  /*8280*/  MUFU.EX2 R13, R13 ;  /* 0x0000000d000d7308 */ /* 0x000fe20000000800 */
[-C--:B------:R-:W-:Y:S01]  /*8290*/  FMUL.FTZ R53, R53, R8.reuse ;  /* 0x0000000835357220 */ /* 0x080fe20000410000 */
        /* <DEDUP_REMOVED lines=9> */
[-C--:B------:R-:W-:Y:S01]  /*8330*/  FMUL.FTZ R64, R64, R8.reuse ;  /* 0x0000000840407220 */ /* 0x080fe20000410000 */
[----:B------:R-:W1:Y:S01]  /*8340*/  SHFL.BFLY PT, R165, R6, 0x2, 0x1f ;  /* 0x0c401f0006a57f89 */ /* 0x000e6200000e0000 */
        /* <DEDUP_REMOVED lines=23> */
[----:B-1----:R-:W-:Y:S01]  /*84c0*/  FMNMX.FTZ R177, R6, R165, !PT ;  /* 0x000000a506b17209 */ /* 0x002fe20007810000 */
[----:B------:R-:W-:Y:S01]  /*84d0*/  FFMA.FTZ R165, R185, UR6, -R4 ;  /* 0x00000006b9a57c23 */ /* 0x000fe20008010804 */
[-C--:B------:R-:W-:Y:S01]  /*84e0*/  FMUL.FTZ R105, R105, R8.reuse ;  /* 0x0000000869697220 */ /* 0x080fe20000410000 */
[-C--:B------:R-:W-:Y:S01]  /*84f0*/  FMUL.FTZ R108, R108, R8.reuse ;  /* 0x000000086c6c7220 */ /* 0x080fe20000410000 */
[----:B------:R-:W-:Y:S01]  /*8500*/  MUFU.EX2 R14, R14 ;  /* 0x0000000e000e7308 */ /* 0x000fe20000000800 */
[----:B------:R-:W1:Y:S01]  /*8510*/  SHFL.BFLY PT, R6, R177, 0x1, 0x1f ;  /* 0x0c201f00b1067f89 */ /* 0x000e6200000e0000 */
        /* <DEDUP_REMOVED lines=23> */
[----:B-1----:R-:W-:Y:S01]  /*8690*/  FMNMX.FTZ R6, R177, R6, !PT ;  /* 0x00000006b1067209 */ /* 0x002fe20007810000 */
[----:B------:R-:W-:-:S04]  /*86a0*/  FMUL.FTZ R149, R149, R8 ;  /* 0x0000000895957220 */ /* 0x000fc80000410000 */
[C---:B------:R-:W-:Y:S01]  /*86b0*/  FMUL.FTZ R189, R6.reuse, UR6 ;  /* 0x0000000606bd7c20 */ /* 0x040fe20008410000 */
[----:B------:R-:W-:Y:S01]  /*86c0*/  FADD.FTZ R4, -R6, R203 ;  /* 0x000000cb06047221 */ /* 0x000fe20000010100 */
[----:B------:R-:W-:Y:S02]  /*86d0*/  MUFU.EX2 R20, R20 ;  /* 0x0000001400147308 */ /* 0x000fe40000000800 */
[--C-:B------:R-:W-:Y:S01]  /*86e0*/  FFMA.FTZ R184, R154, UR6, -R189.reuse ;  /* 0x000000069ab87c23 */ /* 0x100fe200080108bd */
[----:B------:R-:W-:Y:S01]  /*86f0*/  FMUL.FTZ R4, R4, UR6 ;  /* 0x0000000604047c20 */ /* 0x000fe20008410000 */
[--C-:B------:R-:W-:Y:S01]  /*8700*/  FFMA.FTZ R155, R155, UR6, -R189.reuse ;  /* 0x000000069b9b7c23 */ /* 0x100fe200080108bd */
[--C-:B------:R-:W-:Y:S01]  /*8710*/  FFMA.FTZ R185, R158, UR6, -R189.reuse ;  /* 0x000000069eb97c23 */ /* 0x100fe200080108bd */
[--C-:B------:R-:W-:Y:S01]  /*8720*/  FFMA.FTZ R188, R159, UR6, -R189.reuse ;  /* 0x000000069fbc7c23 */ /* 0x100fe200080108bd */
[--C-:B------:R-:W-:Y:S01]  /*8730*/  FFMA.FTZ R216, R175, UR6, -R189.reuse ;  /* 0x00000006afd87c23 */ /* 0x100fe200080108bd */
[----:B------:R1:W-:Y:S01]  /*8740*/  MUFU.EX2 R177, R4 ;  /* 0x0000000400b17308 */ /* 0x0003e20000000800 */
[--C-:B------:R-:W-:Y:S01]  /*8750*/  FFMA.FTZ R159, R162, UR6, -R189.reuse ;  /* 0x00000006a29f7c23 */ /* 0x100fe200080108bd */
[----:B------:R-:W-:Y:S01]  /*8760*/  FFMA.FTZ R175, R178, UR6, -R189 ;  /* 0x00000006b2af7c23 */ /* 0x000fe200080108bd */
[----:B------:R-:W-:-:S02]  /*8770*/  IMAD.U32 R178, RZ, RZ, UR24 ;  /* 0x00000018ffb27e24 */ /* 0x000fc4000f8e00ff */
[--C-:B------:R-:W-:Y:S01]  /*8780*/  FFMA.FTZ R192, R163, UR6, -R189.reuse ;  /* 0x00000006a3c07c23 */ /* 0x100fe200080108bd */
[--C-:B------:R-:W-:Y:S01]  /*8790*/  FFMA.FTZ R163, R166, UR6, -R189.reuse ;  /* 0x00000006a6a37c23 */ /* 0x100fe200080108bd */
[--C-:B------:R-:W-:Y:S01]  /*87a0*/  FFMA.FTZ R196, R167, UR6, -R189.reuse ;  /* 0x00000006a7c47c23 */ /* 0x100fe200080108bd */
[----:B------:R-:W-:Y:S01]  /*87b0*/  @!P2 VIADD R154, R178, 0x22840 ;  /* 0x00022840b29aa836 */ /* 0x000fe20000000000 */
[----:B------:R-:W2:Y:S01]  /*87c0*/  MUFU.EX2 R184, R184 ;  /* 0x000000b800b87308 */ /* 0x000ea20000000800 */
[----:B-1----:R-:W-:Y:S01]  /*87d0*/  IADD3 R4, -R215, 0xb, RZ ;  /* 0x0000000bd7047810 */ /* 0x002fe20007ffe1ff */
[--C-:B------:R-:W-:Y:S01]  /*87e0*/  FFMA.FTZ R167, R170, UR6, -R189.reuse ;  /* 0x00000006aaa77c23 */ /* 0x100fe200080108bd */
[--C-:B------:R-:W-:Y:S01]  /*87f0*/  FFMA.FTZ R204, R171, UR6, -R189.reuse ;  /* 0x00000006abcc7c23 */ /* 0x100fe200080108bd */
[----:B------:R-:W-:Y:S01]  /*8800*/  @!P2 PRMT R154, RZ, 0x654, R154 ;  /* 0x00000654ff9aa816 */ /* 0x000fe2000000009a */
[--C-:B------:R-:W-:Y:S01]  /*8810*/  FFMA.FTZ R171, R174, UR6, -R189.reuse ;  /* 0x00000006aeab7c23 */ /* 0x100fe200080108bd */
[----:B------:R1:W-:Y:S06]  /*8820*/  BAR.ARV R4, 0x100 ;  /* 0x000400040000751d */ /* 0x0003ec0000002000 */
[----:B------:R-:W3:Y:S01]  /*8830*/  MUFU.EX2 R155, R155 ;  /* 0x0000009b009b7308 */ /* 0x000ee20000000800 */
[----:B------:R4:W-:Y:S01]  /*8840*/  @!P2 SYNCS.ARRIVE.TRANS64.RED.A1T0 RZ, [R154+URZ], RZ ;  /* 0x000000ff9affa9a7 */ /* 0x0009e2000810043f */
[--C-:B------:R-:W-:Y:S01]  /*8850*/  FFMA.FTZ R218, R179, UR6, -R189.reuse ;  /* 0x00000006b3da7c23 */ /* 0x100fe200080108bd */
[--C-:B------:R-:W-:Y:S01]  /*8860*/  FFMA.FTZ R179, R182, UR6, -R189.reuse ;  /* 0x00000006b6b37c23 */ /* 0x100fe200080108bd */
[--C-:B------:R-:W-:Y:S01]  /*8870*/  FFMA.FTZ R182, R183, UR6, -R189.reuse ;  /* 0x00000006b7b67c23 */ /* 0x100fe200080108bd */
[----:B--2---:R-:W-:Y:S01]  /*8880*/  FFMA.FTZ R0, R177, R0, R184 ;  /* 0x00000000b1007223 */ /* 0x004fe200000100b8 */
[--C-:B------:R-:W-:Y:S01]  /*8890*/  FFMA.FTZ R183, R186, UR6, -R189.reuse ;  /* 0x00000006bab77c23 */ /* 0x100fe200080108bd */
[----:B------:R-:W-:Y:S01]  /*88a0*/  FFMA.FTZ R186, R187, UR6, -R189 ;  /* 0x00000006bbba7c23 */ /* 0x000fe200080108bd */
[----:B------:R-:W2:Y:S01]  /*88b0*/  MUFU.EX2 R185, R185 ;  /* 0x000000b900b97308 */ /* 0x000ea20000000800 */
[----:B----4-:R-:W-:Y:S01]  /*88c0*/  FADD.FTZ R154, R10, R3 ;  /* 0x000000030a9a7221 */ /* 0x010fe20000010000 */
[--C-:B------:R-:W-:Y:S01]  /*88d0*/  FFMA.FTZ R187, R190, UR6, -R189.reuse ;  /* 0x00000006bebb7c23 */ /* 0x100fe200080108bd */
[--C-:B------:R-:W-:Y:S01]  /*88e0*/  FFMA.FTZ R190, R191, UR6, -R189.reuse ;  /* 0x00000006bfbe7c23 */ /* 0x100fe200080108bd */
[--C-:B------:R-:W-:Y:S01]  /*88f0*/  FFMA.FTZ R194, R194, UR6, -R189.reuse ;  /* 0x00000006c2c27c23 */ /* 0x100fe200080108bd */
[----:B------:R-:W-:Y:S01]  /*8900*/  FADD.FTZ R3, R11, R154 ;  /* 0x0000009a0b037221 */ /* 0x000fe20000010000 */
[--C-:B------:R-:W-:Y:S01]  /*8910*/  FFMA.FTZ R195, R195, UR6, -R189.reuse ;  /* 0x00000006c3c37c23 */ /* 0x100fe200080108bd */
[----:B------:R-:W-:Y:S01]  /*8920*/  FFMA.FTZ R198, R198, UR6, -R189 ;  /* 0x00000006c6c67c23 */ /* 0x000fe200080108bd */
[----:B------:R-:W4:Y:S01]  /*8930*/  MUFU.EX2 R188, R188 ;  /* 0x000000bc00bc7308 */ /* 0x000f220000000800 */
[----:B---3--:R-:W-:Y:S01]  /*8940*/  FADD.FTZ R0, R155, R0 ;  /* 0x000000009b007221 */ /* 0x008fe20000010000 */
[----:B------:R-:W-:Y:S01]  /*8950*/  FADD.FTZ R154, R156, R3 ;  /* 0x000000039c9a7221 */ /* 0x000fe20000010000 */
[----:B------:R-:W-:Y:S01]  /*8960*/  FFMA.FTZ R199, R199, UR6, -R189 ;  /* 0x00000006c7c77c23 */ /* 0x000fe200080108bd */
[----:B------:R-:W-:Y:S01]  /*8970*/  F2FP.F16.F32.PACK_AB R162, R153, R14 ;  /* 0x0000000e99a2723e */ /* 0x000fe200000000ff */
[-C--:B------:R-:W-:Y:S01]  /*8980*/  FMUL.FTZ R26, R26, R177.reuse ;  /* 0x000000b11a1a7220 */ /* 0x080fe20000410000 */
[C---:B------:R-:W-:Y:S01]  /*8990*/  FADD.FTZ R3, R13.reuse, R154 ;  /* 0x0000009a0d037221 */ /* 0x040fe20000010000 */
[----:B------:R-:W-:Y:S01]  /*89a0*/  F2FP.F16.F32.PACK_AB R156, R13, R156 ;  /* 0x0000009c0d9c723e */ /* 0x000fe200000000ff */
        /* <DEDUP_REMOVED lines=11> */
[----:B------:R-:W-:Y:S01]  /*8a60*/  F2FP.F16.F32.PACK_AB R160, R21, R160 ;  /* 0x000000a015a0723e */ /* 0x000fe200000000ff */
[-C--:B------:R-:W-:Y:S01]  /*8a70*/  FMUL.FTZ R35, R35, R177.reuse ;  /* 0x000000b123237220 */ /* 0x080fe20000410000 */
[-C--:B------:R-:W-:Y:S01]  /*8a80*/  FMUL.FTZ R38, R38, R177.reuse ;  /* 0x000000b126267220 */ /* 0x080fe20000410000 */
[----:B------:R-:W-:Y:S01]  /*8a90*/  FADD.FTZ R3, R21, R154 ;  /* 0x0000009a15037221 */ /* 0x000fe20000010000 */
[-C--:B------:R-:W-:Y:S01]  /*8aa0*/  FMUL.FTZ R39, R39, R177.reuse ;  /* 0x000000b127277220 */ /* 0x080fe20000410000 */
[----:B------:R-:W4:Y:S01]  /*8ab0*/  MUFU.EX2 R163, R163 ;  /* 0x000000a300a37308 */ /* 0x000f220000000800 */
[----:B---3--:R-:W-:Y:S01]  /*8ac0*/  FADD.FTZ R9, R159, R0 ;  /* 0x000000009f097221 */ /* 0x008fe20000010000 */
[----:B------:R-:W-:Y:S01]  /*8ad0*/  FADD.FTZ R154, R14, R3 ;  /* 0x000000030e9a7221 */ /* 0x000fe20000010000 */
[-C--:B------:R-:W-:Y:S01]  /*8ae0*/  FMUL.FTZ R42, R42, R177.reuse ;  /* 0x000000b12a2a7220 */ /* 0x080fe20000410000 */
[-C--:B------:R-:W-:Y:S01]  /*8af0*/  FMUL.FTZ R43, R43, R177.reuse ;  /* 0x000000b12b2b7220 */ /* 0x080fe20000410000 */
[-C--:B------:R-:W-:Y:S01]  /*8b00*/  FMUL.FTZ R46, R46, R177.reuse ;  /* 0x000000b12e2e7220 */ /* 0x080fe20000410000 */
[----:B------:R-:W-:Y:S01]  /*8b10*/  FADD.FTZ R3, R153, R154 ;  /* 0x0000009a99037221 */ /* 0x000fe20000010000 */
[----:B------:R-:W-:Y:S01]  /*8b20*/  F2FP.F16.F32.PACK_AB R153, R155, R184 ;  /* 0x000000b89b99723e */ /* 0x000fe200000000ff */
[----:B------:R-:W3:Y:S01]  /*8b30*/  MUFU.EX2 R196, R196 ;  /* 0x000000c400c47308 */ /* 0x000ee20000000800 */
[----:B--2---:R-:W-:Y:S01]  /*8b40*/  FADD.FTZ R0, R192, R9 ;  /* 0x00000009c0007221 */ /* 0x004fe20000010000 */
[----:B------:R-:W-:Y:S01]  /*8b50*/  FADD.FTZ R154, R164, R3 ;  /* 0x00000003a49a7221 */ /* 0x000fe20000010000 */
[----:B------:R-:W-:Y:S01]  /*8b60*/  F2FP.F16.F32.PACK_AB R164, R157, R164 ;  /* 0x000000a49da4723e */ /* 0x000fe200000000ff */
[-C--:B------:R-:W-:Y:S01]  /*8b70*/  FMUL.FTZ R47, R47, R177.reuse ;  /* 0x000000b12f2f7220 */ /* 0x080fe20000410000 */
[----:B------:R-:W-:Y:S01]  /*8b80*/  FMUL.FTZ R50, R50, R177 ;  /* 0x000000b132327220 */ /* 0x000fe20000410000 */
[----:B------:R-:W-:Y:S01]  /*8b90*/  FADD.FTZ R3, R157, R154 ;  /* 0x0000009a9d037221 */ /* 0x000fe20000010000 */
[----:B------:R-:W-:Y:S01]  /*8ba0*/  F2FP.F16.F32.PACK_AB R157, R192, R159 ;  /* 0x0000009fc09d723e */ /* 0x000fe200000000ff */
[----:B------:R-:W2:Y:S01]  /*8bb0*/  MUFU.EX2 R167, R167 ;  /* 0x000000a700a77308 */ /* 0x000ea20000000800 */
[----:B----4-:R-:W-:Y:S01]  /*8bc0*/  FADD.FTZ R9, R163, R0 ;  /* 0x00000000a3097221 */ /* 0x010fe20000010000 */
[----:B------:R-:W-:Y:S01]  /*8bd0*/  FADD.FTZ R154, R20, R3 ;  /* 0x00000003149a7221 */ /* 0x000fe20000010000 */
[-C--:B------:R-:W-:Y:S01]  /*8be0*/  FMUL.FTZ R51, R51, R177.reuse ;  /* 0x000000b133337220 */ /* 0x080fe20000410000 */
[-C--:B------:R-:W-:Y:S01]  /*8bf0*/  FMUL.FTZ R54, R54, R177.reuse ;  /* 0x000000b136367220 */ /* 0x080fe20000410000 */
[-C--:B------:R-:W-:Y:S01]  /*8c00*/  FMUL.FTZ R55, R55, R177.reuse ;  /* 0x000000b137377220 */ /* 0x080fe20000410000 */
[-C--:B------:R-:W-:Y:S01]  /*8c10*/  FMUL.FTZ R58, R58, R177.reuse ;  /* 0x000000b13a3a7220 */ /* 0x080fe20000410000 */
[----:B------:R-:W-:Y:S01]  /*8c20*/  FMUL.FTZ R59, R59, R177 ;  /* 0x000000b13b3b7220 */ /* 0x000fe20000410000 */
[----:B------:R-:W4:Y:S01]  /*8c30*/  MUFU.EX2 R204, R204 ;  /* 0x000000cc00cc7308 */ /* 0x000f220000000800 */
        /* <DEDUP_REMOVED lines=65> */
[----:B------:R-:W-:-:S02]  /*9050*/  F2FP.F16.F32.PACK_AB R166, R161, R20 ;  /* 0x00000014a1a6723e */ /* 0x000fc400000000ff */
[----:B------:R-:W-:Y:S02]  /*9060*/  F2FP.F16.F32.PACK_AB R161, R204, R167 ;  /* 0x000000a7cca1723e */ /* 0x000fe400000000ff */
[----:B------:R-:W-:Y:S02]  /*9070*/  F2FP.F16.F32.PACK_AB R155, R188, R185 ;  /* 0x000000b9bc9b723e */ /* 0x000fe400000000ff */
[----:B------:R-:W4:Y:S01]  /*9080*/  MUFU.EX2 R183, R183 ;  /* 0x000000b700b77308 */ /* 0x000f220000000800 */
[C---:B---3--:R-:W-:Y:S01]  /*9090*/  FADD.FTZ R0, R182.reuse, R9 ;  /* 0x00000009b6007221 */ /* 0x048fe20000010000 */
[----:B------:R-:W-:-:S06]  /*90a0*/  F2FP.F16.F32.PACK_AB R167, R182, R179 ;  /* 0x000000b3b6a7723e */ /* 0x000fcc00000000ff */
[----:B------:R-:W3:Y:S01]  /*90b0*/  MUFU.EX2 R165, R165 ;  /* 0x000000a500a57308 */ /* 0x000ee20000000800 */
[----:B--2---:R-:W-:-:S07]  /*90c0*/  FADD.FTZ R154, R168, R3 ;  /* 0x00000003a89a7221 */ /* 0x004fce0000010000 */
[----:B------:R-:W2:Y:S01]  /*90d0*/  MUFU.EX2 R186, R186 ;  /* 0x000000ba00ba7308 */ /* 0x000ea20000000800 */
[----:B----4-:R-:W-:-:S07]  /*90e0*/  FADD.FTZ R9, R183, R0 ;  /* 0x00000000b7097221 */ /* 0x010fce0000010000 */
[----:B------:R-:W4:Y:S01]  /*90f0*/  MUFU.EX2 R169, R169 ;  /* 0x000000a900a97308 */ /* 0x000f220000000800 */
[C---:B---3--:R-:W-:Y:S01]  /*9100*/  FADD.FTZ R154, R165.reuse, R154 ;  /* 0x0000009aa59a7221 */ /* 0x048fe20000010000 */
[----:B------:R-:W-:Y:S02]  /*9110*/  F2FP.F16.F32.PACK_AB R168, R165, R168 ;  /* 0x000000a8a5a8723e */ /* 0x000fe400000000ff */
[----:B------:R-:W-:-:S04]  /*9120*/  F2FP.F16.F32.PACK_AB R165, R218, R175 ;  /* 0x000000afdaa5723e */ /* 0x000fc800000000ff */
[----:B------:R-:W3:Y:S01]  /*9130*/  MUFU.EX2 R187, R187 ;  /* 0x000000bb00bb7308 */ /* 0x000ee20000000800 */
[----:B--2---:R-:W-:-:S07]  /*9140*/  FADD.FTZ R0, R186, R9 ;  /* 0x00000009ba007221 */ /* 0x004fce0000010000 */
[----:B------:R-:W2:Y:S01]  /*9150*/  MUFU.EX2 R172, R172 ;  /* 0x000000ac00ac7308 */ /* 0x000ea20000000800 */
[----:B----4-:R-:W-:Y:S01]  /*9160*/  FADD.FTZ R3, R169, R154 ;  /* 0x0000009aa9037221 */ /* 0x010fe20000010000 */
[----:B------:R-:W-:-:S06]  /*9170*/  F2FP.F16.F32.PACK_AB R154, R11, R10 ;  /* 0x0000000a0b9a723e */ /* 0x000fcc00000000ff */
[----:B------:R-:W4:Y:S01]  /*9180*/  MUFU.EX2 R190, R190 ;  /* 0x000000be00be7308 */ /* 0x000f220000000800 */
[----:B---3--:R-:W-:-:S07]  /*9190*/  FADD.FTZ R9, R187, R0 ;  /* 0x00000000bb097221 */ /* 0x008fce0000010000 */
[----:B------:R-:W3:Y:S01]  /*91a0*/  MUFU.EX2 R173, R173 ;  /* 0x000000ad00ad7308 */ /* 0x000ee20000000800 */
[C---:B--2---:R-:W-:Y:S01]  /*91b0*/  FADD.FTZ R158, R172.reuse, R3 ;  /* 0x00000003ac9e7221 */ /* 0x044fe20000010000 */
[----:B------:R-:W-:Y:S02]  /*91c0*/  F2FP.F16.F32.PACK_AB R170, R172, R169 ;  /* 0x000000a9acaa723e */ /* 0x000fe400000000ff */
[----:B------:R-:W-:-:S04]  /*91d0*/  F2FP.F16.F32.PACK_AB R169, R186, R183 ;  /* 0x000000b7baa9723e */ /* 0x000fc800000000ff */
[----:B------:R-:W2:Y:S01]  /*91e0*/  MUFU.EX2 R189, R194 ;  /* 0x000000c200bd7308 */ /* 0x000ea20000000800 */
[C---:B----4-:R-:W-:Y:S01]  /*91f0*/  FADD.FTZ R0, R190.reuse, R9 ;  /* 0x00000009be007221 */ /* 0x050fe20000010000 */
[----:B------:R-:W-:-:S06]  /*9200*/  F2FP.F16.F32.PACK_AB R171, R190, R187 ;  /* 0x000000bbbeab723e */ /* 0x000fcc00000000ff */
[----:B------:R-:W4:Y:S01]  /*9210*/  MUFU.EX2 R176, R176 ;  /* 0x000000b000b07308 */ /* 0x000f220000000800 */
[----:B---3--:R-:W-:Y:S01]  /*9220*/  FADD.FTZ R3, R173, R158 ;  /* 0x0000009ead037221 */ /* 0x008fe20000010000 */
[----:B------:R-:W-:-:S06]  /*9230*/  F2FP.F16.F32.PACK_AB R158, R15, R12 ;  /* 0x0000000c0f9e723e */ /* 0x000fcc00000000ff */
        /* <DEDUP_REMOVED lines=9> */
[----:B--2---:R-:W-:-:S07]  /*92d0*/  FADD.FTZ R10, R180, R3 ;  /* 0x00000003b40a7221 */ /* 0x004fce0000010000 */
[----:B------:R-:W2:Y:S01]  /*92e0*/  MUFU.EX2 R199, R199 ;  /* 0x000000c700c77308 */ /* 0x000ea20000000800 */
[----:B----4-:R-:W-:Y:S01]  /*92f0*/  FADD.FTZ R0, R198, R9 ;  /* 0x00000009c6007221 */ /* 0x010fe20000010000 */
[C---:B---3--:R-:W-:Y:S01]  /*9300*/  FADD.FTZ R3, R181.reuse, R10 ;  /* 0x0000000ab5037221 */ /* 0x048fe20000010000 */
[----:B------:R-:W-:Y:S02]  /*9310*/  F2FP.F16.F32.PACK_AB R174, R181, R180 ;  /* 0x000000b4b5ae723e */ /* 0x000fe400000000ff */
[C---:B--2---:R-:W-:Y:S01]  /*9320*/  FADD.FTZ R0, R199.reuse, R0 ;  /* 0x00000000c7007221 */ /* 0x044fe20000010000 */
[----:B------:R-:W-:Y:S01]  /*9330*/  F2FP.F16.F32.PACK_AB R175, R199, R198 ;  /* 0x000000c6c7af723e */ /* 0x000fe200000000ff */
[----:B-1----:R-:W-:Y:S06]  /*9340*/  @!P0 BRA `(.L_x_10876) ;  /* 0x0000000000048947 */ /* 0x002fec0003800000 */
[----:B------:R-:W-:Y:S01]  /*9350*/  BPT.TRAP 0x1 ;  /* 0x000000040000795c */ /* 0x000fe20000300000 */
.L_x_10876:
[----:B------:R1:W2:Y:S01]  /*9360*/  SYNCS.PHASECHK.TRANS64.TRYWAIT P2, [UR24+0x22850], R5 ;  /* 0x02285005ff0075a7 */ /* 0x0002a20008040158 */
[----:B------:R-:W-:Y:S05]  /*9370*/  @!P0 BRA `(.L_x_10877) ;  /* 0x0000000000048947 */ /* 0x000fea0003800000 */
[----:B------:R-:W-:Y:S01]  /*9380*/  BPT.TRAP 0x1 ;  /* 0x000000040000795c */ /* 0x000fe20000300000 */
.L_x_10877:
[----:B--2---:R-:W-:Y:S05]  /*9390*/  @P2 BRA `(.L_x_10878) ;  /* 0x0000000000082947 */ /* 0x004fea0003800000 */
[----:B------:R-:W2:Y:S02]  /*93a0*/  SYNCS.PHASECHK.TRANS64.TRYWAIT P2, [UR24+0x22850], R5 ;  /* 0x02285005ff0075a7 */ /* 0x000ea40008040158 */
[----:B--2---:R-:W-:Y:S05]  /*93b0*/  @!P2 BRA `(.L_x_10879) ;  /* 0x000000b40010a947 */ /* 0x004fea0003800000 */
.L_x_10878:
[----:B------:R-:W3:Y:S01]  /*93c0*/  S2R R8, SR_TID.X ;  /* 0x0000000000087919 */ /* 0x000ee20000002100 */
[----:B------:R-:W-:Y:S01]  /*93d0*/  UIMAD UR7, UR36, 0xc00, UR21 ;  /* 0x00000c00240778a4 */ /* 0x000fe2000f8e0215 */
[----:B------:R-:W-:Y:S01]  /*93e0*/  IMAD.MOV.U32 R203, RZ, RZ, R6 ;  /* 0x000000ffffcb7224 */ /* 0x000fe200078e0006 */
[----:B------:R-:W-:Y:S01]  /*93f0*/  UMOV UR11, 0x40000040 ;  /* 0x40000040000b7882 */ /* 0x000fe20000000000 */
[----:B------:R-:W-:-:S04]  /*9400*/  IMAD.MOV.U32 R9, RZ, RZ, R2 ;  /* 0x000000ffff097224 */ /* 0x000fc800078e0002 */
[----:B------:R-:W-:Y:S01]  /*9410*/  UMOV UR10, UR7 ;  /* 0x00000007000a7c82 */ /* 0x000fe20008000000 */
[----:B---3--:R-:W-:-:S05]  /*9420*/  SHF.R.U32.HI R8, RZ, 0x7, R8 ;  /* 0x00000007ff087819 */ /* 0x008fca0000011608 */
[----:B012---:R-:W-:Y:S02]  /*9430*/  VIADD R5, R8, 0x8 ;  /* 0x0000000808057836 */ /* 0x007fe40000000000 */
[----:B------:R-:W0:Y:S03]  /*9440*/  S2R R8, SR_TID.X ;  /* 0x0000000000087919 */ /* 0x000e260000002100 */
[----:B------:R1:W-:Y:S06]  /*9450*/  BAR.SYNC.DEFER_BLOCKING R5, 0x100 ;  /* 0x000400050000751d */ /* 0x0003ec0000010000 */
[----:B------:R-:W-:Y:S01]  /*9460*/  WARPGROUP.ARRIVE ;  /* 0x00000000000079c5 */ /* 0x000fe20000000000 */
[----:B0-----:R-:W-:-:S05]  /*9470*/  LOP3.LUT P2, RZ, R8, 0x7f, RZ, 0xc0, !PT ;  /* 0x0000007f08ff7812 */ /* 0x001fca000784c0ff */
[----:B------:R-:W-:Y:S01]  /*9480*/  HGMMA.64x256x16.F32 R24, R152, gdesc[UR8].tnspB, R24, gsb0 ;  /* 0x43e0000898187df0 */ /* 0x000fe20008000818 */
[----:B------:R-:W-:Y:S01]  /*9490*/  UIADD3 UR10, UR7, 0x80, URZ ;  /* 0x00000080070a7890 */ /* 0x000fe2000fffe03f */
[----:B------:R-:W-:-:S06]  /*94a0*/  UMOV UR11, 0x40000040 ;  /* 0x40000040000b7882 */ /* 0x000fcc0000000000 */
[----:B------:R-:W-:-:S05]  /*94b0*/  @!P2 VIADD R178, R178, 0x22860 ;  /* 0x00022860b2b2a836 */ /* 0x000fca0000000000 */
[----:B------:R-:W-:Y:S01]  /*94c0*/  @!P2 PRMT R178, RZ, 0x654, R178 ;  /* 0x00000654ffb2a816 */ /* 0x000fe200000000b2 */
[----:B------:R-:W-:Y:S02]  /*94d0*/  WARPGROUP.DEPBAR.LE gsb0, 0x0 ;  /* 0x00008000000079c5 */ /* 0x000fe40000010000 */
[----:B------:R-:W-:-:S12]  /*94e0*/  WARPGROUP.ARRIVE ;  /* 0x00000000000079c5 */ /* 0x000fd80000000000 */
        /* <DEDUP_REMOVED lines=28> */
[----:B-1----:R-:W-:-:S07]  /*96b0*/  IMAD.MOV.U32 R5, RZ, RZ, R7 ;  /* 0x000000ffff057224 */ /* 0x002fce00078e0007 */
.L_x_10871:
[----:B------:R-:W-:-:S13]  /*96c0*/  ISETP.GE.AND P1, PT, R5, UR39, PT ;  /* 0x0000002705007c0c */ /* 0x000fda000bf26270 */
[----:B------:R-:W-:Y:S05]  /*96d0*/  @!P1 BRA `(.L_x_10881) ;  /* 0x0000003000109947 */ /* 0x000fea0003800000 */
[----:B------:R-:W-:Y:S01]  /*96e0*/  IMAD.MOV.U32 R12, RZ, RZ, R6 ;  /* 0x000000ffff0c7224 */ /* 0x000fe200078e0006 */
[----:B------:R-:W-:Y:S01]  /*96f0*/  ULDC UR23, c[0x0][0x9e4] ;  /* 0x0002790000177ab9 */ /* 0x000fe20000000800 */
[----:B01----:R-:W-:Y:S01]  /*9700*/  IMAD.MOV.U32 R9, RZ, RZ, R2 ;  /* 0x000000ffff097224 */ /* 0x003fe200078e0002 */
[----:B------:R-:W-:Y:S01]  /*9710*/  ULDC UR24, c[0x0][0x288] ;  /* 0x0000a20000187ab9 */ /* 0x000fe20000000800 */
[----:B------:R-:W-:Y:S01]  /*9720*/  ULDC UR25, c[0x0][0x9dc] ;  /* 0x0002770000197ab9 */ /* 0x000fe20000000800 */
[----:B------:R-:W-:Y:S01]  /*9730*/  ULDC UR22, c[0x0][0x988] ;  /* 0x0002620000167ab9 */ /* 0x000fe20000000800 */
[----:B------:R-:W-:-:S05]  /*9740*/  ULDC UR26, c[0x0][0x9e0] ;  /* 0x00027800001a7ab9 */ /* 0x000fca0000000800 */
.L_x_10898:
[----:B------:R-:W-:-:S04]  /*9750*/  UIADD3 UR36, UR36, 0x1, URZ ;  /* 0x0000000124247890 */ /* 0x000fc8000fffe03f */
[----:B------:R-:W-:-:S04]  /*9760*/  UISETP.NE.AND UP2, UPT, UR36, 0x2, UPT ;  /* 0x000000022400788c */ /* 0x000fc8000bf45270 */
[----:B------:R-:W-:Y:S02]  /*9770*/  USEL UR6, URZ, 0x1, UP2 ;  /* 0x000000013f067887 */ /* 0x000fe40009000000 */
[----:B------:R-:W-:Y:S02]  /*9780*/  USEL UR36, UR36, URZ, UP2 ;  /* 0x0000003f24247287 */ /* 0x000fe40009000000 */
[----:B------:R-:W-:Y:S01]  /*9790*/  ULOP3.LUT UR37, UR37, UR6, URZ, 0x3c, !UPT ;  /* 0x0000000625257292 */ /* 0x000fe2000f8e3c3f */
[----:B------:R-:W-:Y:S11]  /*97a0*/  @!P0 BRA `(.L_x_10882) ;  /* 0x0000000000048947 */ /* 0x000ff60003800000 */
[----:B------:R-:W-:Y:S01]  /*97b0*/  BPT.TRAP 0x1 ;  /* 0x000000040000795c */ /* 0x000fe20000300000 */
.L_x_10882:
        /* <DEDUP_REMOVED lines=9> */
.L_x_10883:
[----:B-1----:R-:W-:Y:S05]  /*9850*/  @P1 BRA `(.L_x_10884) ;  /* 0x0000000000081947 */ /* 0x002fea0003800000 */
[----:B------:R-:W1:Y:S02]  /*9860*/  SYNCS.PHASECHK.TRANS64.TRYWAIT P1, [UR27+0x22830], R7 ;  /* 0x02283007ff0075a7 */ /* 0x000e64000802015b */
[----:B-1----:R-:W-:Y:S05]  /*9870*/  @!P1 BRA `(.L_x_10885) ;  /* 0x000000ac00f49947 */ /* 0x002fea0003800000 */
.L_x_10884:
[----:B------:R-:W-:Y:S01]  /*9880*/  UIMAD UR18, UR36, 0x300, UR20 ;  /* 0x00000300241278a4 */ /* 0x000fe2000f8e0214 */
[----:B------:R-:W-:Y:S01]  /*9890*/  WARPGROUP.ARRIVE ;  /* 0x00000000000079c5 */ /* 0x000fe20000000000 */
[----:B------:R-:W-:Y:S01]  /*98a0*/  UMOV UR19, 0x40000040 ;  /* 0x4000004000137882 */ /* 0x000fe20000000000 */
[----:B------:R-:W-:Y:S01]  /*98b0*/  UMOV UR7, 0x40000040 ;  /* 0x4000004000077882 */ /* 0x000fe20000000000 */
[----:B------:R-:W-:-:S03]  /*98c0*/  UIADD3 UR6, UR18, 0x2, URZ ;  /* 0x0000000212067890 */ /* 0x000fc6000fffe03f */
[----:B------:R-:W2:Y:S01]  /*98d0*/  S2R R4, SR_TID.X ;  /* 0x0000000000047919 */ /* 0x000ea20000002100 */
[----:B------:R-:W-:Y:S01]  /*98e0*/  UIADD3 UR10, UR18, 0x4, URZ ;  /* 0x00000004120a7890 */ /* 0x000fe2000fffe03f */
[----:B------:R-:W-:Y:S01]  /*98f0*/  PLOP3.LUT P1, PT, PT, PT, UP0, 0x80, 0x0 ;  /* 0x000000000000781c */ /* 0x000fe20003f2f008 */
[----:B------:R-:W-:Y:S01]  /*9900*/  UMOV UR11, 0x40000040 ;  /* 0x40000040000b7882 */ /* 0x000fe20000000000 */
[----:B------:R-:W-:Y:S01]  /*9910*/  HGMMA.64x96x16.F32 R152, gdesc[UR16], RZ, !UPT, gsb0 ;  /* 0x01600000109879f0 */ /* 0x000fe2000c0008ff */
[----:B------:R-:W-:Y:S01]  /*9920*/  UIADD3 UR14, UR18, 0x6, URZ ;  /* 0x00000006120e7890 */ /* 0x000fe2000fffe03f */
[----:B------:R-:W-:Y:S01]  /*9930*/  PLOP3.LUT P2, PT, PT, PT, UP0, 0x80, 0x0 ;  /* 0x000000000000781c */ /* 0x000fe20003f4f008 */
[----:B------:R-:W-:Y:S01]  /*9940*/  UMOV UR15, 0x40000040 ;  /* 0x40000040000f7882 */ /* 0x000fe20000000000 */
[----:B------:R-:W-:Y:S02]  /*9950*/  VIADD R20, R22, UR43 ;  /* 0x0000002b16147c36 */ /* 0x000fe40008000000 */
[----:B------:R-:W-:-:S02]  /*9960*/  IMAD R13, R5, -0x60, RZ ;  /* 0xffffffa0050d7824 */ /* 0x000fc400078e02ff */
[----:B------:R-:W-:Y:S02]  /*9970*/  IMAD.U32 R8, RZ, RZ, UR27 ;  /* 0x0000001bff087e24 */ /* 0x000fe4000f8e00ff */
[----:B------:R-:W-:-:S04]  /*9980*/  VIADD R11, R13, 0x1 ;  /* 0x000000010d0b7836 */ /* 0x000fc80000000000 */
[----:B------:R-:W-:-:S05]  /*9990*/  IMAD R11, R18, -0x2, R11 ;  /* 0xfffffffe120b7824 */ /* 0x000fca00078e020b */
[----:B------:R-:W-:-:S05]  /*99a0*/  IADD3 R11, R11, -UR24, R16 ;  /* 0x800000180b0b7c10 */ /* 0x000fca000fffe010 */
[----:B------:R-:W-:Y:S01]  /*99b0*/  VIADD R15, R11, UR26 ;  /* 0x0000001a0b0f7c36 */ /* 0x000fe20008000000 */
[----:B--2---:R-:W-:Y:S02]  /*99c0*/  LOP3.LUT P3, RZ, R4, 0x7f, RZ, 0xc0, !PT ;  /* 0x0000007f04ff7812 */ /* 0x004fe4000786c0ff */
[----:B------:R-:W-:-:S04]  /*99d0*/  SHF.R.U32.HI R4, RZ, 0x7, R4 ;  /* 0x00000007ff047819 */ /* 0x000fc80000011604 */
[----:B------:R-:W-:Y:S01]  /*99e0*/  IADD3 R4, -R4, 0xb, RZ ;  /* 0x0000000b04047810 */ /* 0x000fe20007ffe1ff */
[----:B------:R-:W-:Y:S02]  /*99f0*/  WARPGROUP.DEPBAR.LE gsb0, 0x0 ;  /* 0x00008000000079c5 */ /* 0x000fe40000010000 */
[----:B------:R-:W-:-:S06]  /*9a00*/  WARPGROUP.ARRIVE ;  /* 0x00000000000079c5 */ /* 0x000fcc0000000000 */
[----:B------:R-:W-:Y:S01]  /*9a10*/  HGMMA.64x96x16.F32 R152, gdesc[UR4], R152, gsb0 ;  /* 0x01600000049879f0 */ /* 0x000fe20008000898 */
[----:B------:R-:W-:Y:S02]  /*9a20*/  @UP0 ULDC UR6, c[0x0][0x44c] ;  /* 0x0001130000060ab9 */ /* 0x000fe40000000800 */
[----:B-1----:R-:W-:Y:S01]  /*9a30*/  @P1 IMAD.HI.U32 R2, R20, UR6, RZ ;  /* 0x0000000614021c27 */ /* 0x002fe2000f8e00ff */
[----:B------:R-:W-:Y:S01]  /*9a40*/  @UP0 ULDC UR6, c[0x0][0x450] ;  /* 0x0001140000060ab9 */ /* 0x000fe20000000800 */
[----:B------:R-:W-:-:S03]  /*9a50*/  PLOP3.LUT P1, PT, PT, PT, UP1, 0x40, 0x0 ;  /* 0x000000000000781c */ /* 0x000fc60003f2e818 */
[----:B------:R-:W-:Y:S01]  /*9a60*/  @P2 SHF.R.U32.HI R20, RZ, UR6, R2 ;  /* 0x00000006ff142c19 */ /* 0x000fe20008011602 */
[----:B------:R-:W-:Y:S01]  /*9a70*/  @!P3 VIADD R2, R8, 0x22840 ;  /* 0x000228400802b836 */ /* 0x000fe20000000000 */
[----:B------:R-:W-:-:S03]  /*9a80*/  ULOP3.LUT UR6, URZ, UR25, URZ, 0x33, !UPT ;  /* 0x000000193f067292 */ /* 0x000fc6000f8e333f */
[----:B------:R-:W1:Y:S01]  /*9a90*/  SHFL.IDX PT, R21, R20, RZ, 0x1c1f ;  /* 0x001c1fff14157589 */ /* 0x000e6200000e0000 */
[----:B------:R-:W-:Y:S02]  /*9aa0*/  @!P3 PRMT R2, RZ, 0x654, R2 ;  /* 0x00000654ff02b816 */ /* 0x000fe40000000002 */
[----:B------:R-:W-:Y:S02]  /*9ab0*/  VIADD R14, R11, UR6 ;  /* 0x000000060b0e7c36 */ /* 0x000fe40008000000 */
[----:B-1----:R-:W-:Y:S01]  /*9ac0*/  IMAD.IADD R6, R21, 0x1, R15 ;  /* 0x0000000115067824 */ /* 0x002fe200078e020f */
        /* <DEDUP_REMOVED lines=8> */
[----:B------:R2:W-:Y:S02]  /*9b50*/  @!P3 SYNCS.ARRIVE.TRANS64.RED.A1T0 RZ, [R2+URZ], RZ ;  /* 0x000000ff02ffb9a7 */ /* 0x0005e4000810043f */
[----:B--2---:R-:W-:Y:S01]  /*9b60*/  IMAD.IADD R2, R21, 0x1, R14 ;  /* 0x0000000115027824 */ /* 0x004fe200078e020e */
[----:B-1----:R-:W-:Y:S06]  /*9b70*/  @P1 BRA `(.L_x_10886) ;  /* 0x0000000000581947 */ /* 0x002fec0003800000 */
[----:B------:R-:W-:Y:S01]  /*9b80*/  IADD3 R21, R16, -UR24, R21 ;  /* 0x8000001810157c10 */ /* 0x000fe2000fffe015 */
        /* <DEDUP_REMOVED lines=11> */
.L_x_10888:
[----:B------:R-:W-:-:S05]  /*9c40*/  IMAD.U32 R203, RZ, RZ, UR23 ;  /* 0x00000017ffcb7e24 */ /* 0x000fca000f8e00ff */
[----:B------:R-:W-:-:S13]  /*9c50*/  ISETP.NE.AND P1, PT, R203, 0x1, PT ;  /* 0x00000001cb00780c */ /* 0x000fda0003f25270 */
[----:B------:R-:W1:Y:S02]  /*9c60*/  @P1 LDC.64 R10, c[0x0][0x9e8] ;  /* 0x00027a00ff0a1b82 */ /* 0x000e640000000a00 */
[----:B-1----:R-:W-:-:S05]  /*9c70*/  @P1 IMAD.HI.U32 R10, R21, R10, RZ ;  /* 0x0000000a150a1227 */ /* 0x002fca00078e00ff */
[----:B------:R-:W-:-:S07]  /*9c80*/  @P1 SHF.R.U32.HI R21, RZ, R11, R10 ;  /* 0x0000000bff151219 */ /* 0x000fce000001160a */
.L_x_10889:
[----:B------:R-:W-:Y:S05]  /*9c90*/  BSYNC B0 ;  /* 0x0000000000007941 */ /* 0x000fea0003800000 */
.L_x_10887:
[----:B------:R-:W-:-:S04]  /*9ca0*/  IMAD R10, R18, -0x2, R13 ;  /* 0xfffffffe120a7824 */ /* 0x000fc800078e020d */
[----:B------:R-:W-:-:S05]  /*9cb0*/  IMAD R21, R21, R203, R10 ;  /* 0x000000cb15157224 */ /* 0x000fca00078e020a */
[----:B------:R-:W-:Y:S02]  /*9cc0*/  VIADDMNMX R6, R21, R203, R6, PT ;  /* 0x000000cb15067246 */ /* 0x000fe40003800106 */
[----:B------:R-:W-:-:S07]  /*9cd0*/  VIMNMX R2, R2, R21, !PT ;  /* 0x0000001502027248 */ /* 0x000fce0007fe0100 */
.L_x_10886:
[C---:B------:R-:W-:Y:S01]  /*9ce0*/  ISETP.GE.AND P1, PT, R13.reuse, 0x1, PT ;  /* 0x000000010d00780c */ /* 0x040fe20003f26270 */
[----:B------:R-:W1:Y:S01]  /*9cf0*/  SHFL.IDX PT, R21, R20, 0x1, 0x1c1f ;  /* 0x003c1f0014157f89 */ /* 0x000e6200000e0000 */
[----:B------:R-:W-:Y:S02]  /*9d00*/  ISETP.GE.AND P4, PT, R13, 0x9, PT ;  /* 0x000000090d00780c */ /* 0x000fe40003f86270 */
[----:B------:R-:W-:Y:S02]  /*9d10*/  LOP3.LUT R17, R17, 0xfffbffff, RZ, 0xc0, !PT ;  /* 0xfffbffff11117812 */ /* 0x000fe400078ec0ff */
[----:B------:R-:W-:-:S04]  /*9d20*/  ISETP.GT.AND P2, PT, R2, RZ, !P1 ;  /* 0x000000ff0200720c */ /* 0x000fc80004f44270 */
[----:B------:R-:W-:-:S03]  /*9d30*/  ISETP.LT.OR P2, PT, R6, 0x1, P2 ;  /* 0x000000010600780c */ /* 0x000fc60001741670 */
[----:B------:R-:W-:Y:S02]  /*9d40*/  @P1 LOP3.LUT R17, R17, 0x40000, RZ, 0xfc, !PT ;  /* 0x0004000011111812 */ /* 0x000fe400078efcff */
[----:B------:R-:W-:Y:S02]  /*9d50*/  ISETP.GE.AND P1, PT, R13, 0x2, PT ;  /* 0x000000020d00780c */ /* 0x000fe40003f26270 */
[----:B------:R-:W-:Y:S02]  /*9d60*/  LOP3.LUT R17, R17, 0xfffffffd, RZ, 0xc0, !PT ;  /* 0xfffffffd11117812 */ /* 0x000fe400078ec0ff */
[----:B------:R-:W-:Y:S02]  /*9d70*/  FSEL R152, R152, -INF , !P2 ;  /* 0xff80000098987808 */ /* 0x000fe40005000000 */
[----:B------:R-:W-:Y:S02]  /*9d80*/  ISETP.GT.AND P3, PT, R2, 0x1, !P1 ;  /* 0x000000010200780c */ /* 0x000fe40004f64270 */
[----:B------:R-:W-:-:S02]  /*9d90*/  @P4 LOP3.LUT R17, R17, 0x2, RZ, 0xfc, !PT ;  /* 0x0000000211114812 */ /* 0x000fc400078efcff */
[----:B------:R-:W-:Y:S01]  /*9da0*/  ISETP.GT.AND P2, PT, R2, 0x8, !P4 ;  /* 0x000000080200780c */ /* 0x000fe20006744270 */
[--C-:B-1----:R-:W-:Y:S01]  /*9db0*/  IMAD.IADD R15, R15, 0x1, R21.reuse ;  /* 0x000000010f0f7824 */ /* 0x102fe200078e0215 */
[----:B------:R-:W-:Y:S01]  /*9dc0*/  ISETP.GE.AND P4, PT, R13, 0xa, PT ;  /* 0x0000000a0d00780c */ /* 0x000fe20003f86270 */
[----:B------:R-:W-:Y:S01]  /*9dd0*/  IMAD.IADD R14, R14, 0x1, R21 ;  /* 0x000000010e0e7824 */ /* 0x000fe200078e0215 */
[C---:B------:R-:W-:Y:S02]  /*9de0*/  ISETP.LT.OR P3, PT, R6.reuse, 0x2, P3 ;  /* 0x000000020600780c */ /* 0x040fe40001f61670 */
[----:B------:R-:W-:Y:S02]  /*9df0*/  ISETP.LT.OR P2, PT, R6, 0x9, P2 ;  /* 0x000000090600780c */ /* 0x000fe40001741670 */
[----:B------:R-:W-:Y:S02]  /*9e00*/  FSEL R153, R153, -INF , !P3 ;  /* 0xff80000099997808 */ /* 0x000fe40005800000 */
[----:B------:R-:W-:-:S02]  /*9e10*/  ISETP.GE.AND P3, PT, R13, 0x11, PT ;  /* 0x000000110d00780c */ /* 0x000fc40003f66270 */
[----:B------:R-:W-:Y:S02]  /*9e20*/  LOP3.LUT R17, R17, 0xfffffffb, RZ, 0xc0, !PT ;  /* 0xfffffffb11117812 */ /* 0x000fe400078ec0ff */
[----:B------:R-:W-:Y:S02]  /*9e30*/  FSEL R156, R156, -INF , !P2 ;  /* 0xff8000009c9c7808 */ /* 0x000fe40005000000 */
[----:B------:R-:W-:Y:S02]  /*9e40*/  ISETP.GT.AND P2, PT, R2, 0x9, !P4 ;  /* 0x000000090200780c */ /* 0x000fe40006744270 */
[----:B------:R-:W-:Y:S02]  /*9e50*/  @P4 LOP3.LUT R17, R17, 0x4, RZ, 0xfc, !PT ;  /* 0x0000000411114812 */ /* 0x000fe400078efcff */
[----:B------:R-:W-:Y:S02]  /*9e60*/  ISETP.LT.OR P2, PT, R6, 0xa, P2 ;  /* 0x0000000a0600780c */ /* 0x000fe40001741670 */
[----:B------:R-:W-:-:S02]  /*9e70*/  LOP3.LUT R17, R17, 0xfffffff7, RZ, 0xc0, !PT ;  /* 0xfffffff711117812 */ /* 0x000fc400078ec0ff */
[----:B------:R-:W-:Y:S02]  /*9e80*/  FSEL R157, R157, -INF , !P2 ;  /* 0xff8000009d9d7808 */ /* 0x000fe40005000000 */
[----:B------:R-:W-:Y:S02]  /*9e90*/  @P3 LOP3.LUT R17, R17, 0x8, RZ, 0xfc, !PT ;  /* 0x0000000811113812 */ /* 0x000fe400078efcff */
[----:B------:R-:W-:Y:S02]  /*9ea0*/  ISETP.GT.AND P2, PT, R2, 0x10, !P3 ;  /* 0x000000100200780c */ /* 0x000fe40005f44270 */
[----:B------:R-:W-:Y:S02]  /*9eb0*/  ISETP.GE.AND P3, PT, R13, 0x12, PT ;  /* 0x000000120d00780c */ /* 0x000fe40003f66270 */
[----:B------:R-:W-:Y:S02]  /*9ec0*/  ISETP.LT.OR P2, PT, R6, 0x11, P2 ;  /* 0x000000110600780c */ /* 0x000fe40001741670 */
[----:B------:R-:W-:-:S02]  /*9ed0*/  LOP3.LUT R17, R17, 0xffffffef, RZ, 0xc0, !PT ;  /* 0xffffffef11117812 */ /* 0x000fc400078ec0ff */
[----:B------:R-:W-:Y:S02]  /*9ee0*/  FSEL R160, R160, -INF , !P2 ;  /* 0xff800000a0a07808 */ /* 0x000fe40005000000 */
        /* <DEDUP_REMOVED lines=102> */
[----:B------:R-:W-:-:S04]  /*a550*/  ISETP.LT.OR P6, PT, R6, 0x5a, P6 ;  /* 0x0000005a0600780c */ /* 0x000fc800037c1670 */
[----:B------:R-:W-:Y:S02]  /*a560*/  FSEL R197, R197, -INF , !P6 ;  /* 0xff800000c5c57808 */ /* 0x000fe40007000000 */
[----:B------:R-:W-:-:S13]  /*a570*/  PLOP3.LUT P6, PT, PT, PT, UP1, 0x40, 0x0 ;  /* 0x000000000000781c */ /* 0x000fda0003fce818 */
[----:B------:R-:W-:Y:S05]  /*a580*/  @P6 BRA `(.L_x_10890) ;  /* 0x0000000000586947 */ /* 0x000fea0003800000 */
        /* <DEDUP_REMOVED lines=12> */
.L_x_10892:
[----:B------:R-:W-:-:S05]  /*a650*/  IMAD.U32 R2, RZ, RZ, UR23 ;  /* 0x00000017ff027e24 */ /* 0x000fca000f8e00ff */
[----:B------:R-:W-:-:S13]  /*a660*/  ISETP.NE.AND P6, PT, R2, 0x1, PT ;  /* 0x000000010200780c */ /* 0x000fda0003fc5270 */
[----:B------:R-:W1:Y:S02]  /*a670*/  @P6 LDC.64 R10, c[0x0][0x9e8] ;  /* 0x00027a00ff0a6b82 */ /* 0x000e640000000a00 */
[----:B-1----:R-:W-:-:S05]  /*a680*/  @P6 IMAD.HI.U32 R10, R21, R10, RZ ;  /* 0x0000000a150a6227 */ /* 0x002fca00078e00ff */
[----:B------:R-:W-:-:S07]  /*a690*/  @P6 SHF.R.U32.HI R21, RZ, R11, R10 ;  /* 0x0000000bff156219 */ /* 0x000fce000001160a */
.L_x_10893:
[----:B------:R-:W-:Y:S05]  /*a6a0*/  BSYNC B0 ;  /* 0x0000000000007941 */ /* 0x000fea0003800000 */
.L_x_10891:
[----:B------:R-:W-:-:S04]  /*a6b0*/  IMAD R13, R18, -0x2, R13 ;  /* 0xfffffffe120d7824 */ /* 0x000fc800078e020d */
[----:B------:R-:W-:-:S05]  /*a6c0*/  IMAD R21, R21, R2, R13 ;  /* 0x0000000215157224 */ /* 0x000fca00078e020d */
[----:B------:R-:W-:Y:S02]  /*a6d0*/  VIADDMNMX R15, R21, R2, R15, PT ;  /* 0x00000002150f7246 */ /* 0x000fe4000380010f */
[----:B------:R-:W-:-:S07]  /*a6e0*/  VIMNMX R14, R14, R21, !PT ;  /* 0x000000150e0e7248 */ /* 0x000fce0007fe0100 */
.L_x_10890:
        /* <DEDUP_REMOVED lines=70> */
[C---:B------:R-:W-:Y:S02]  /*ab50*/  ISETP.GT.AND P1, PT, R14.reuse, 0x29, !P1 ;  /* 0x000000290e00780c */ /* 0x040fe40004f24270 */
[----:B------:R-:W-:Y:S02]  /*ab60*/  FSEL R191, R191, -INF , !P2 ;  /* 0xff800000bfbf7808 */ /* 0x000fe40005000000 */
[----:B------:R-:W-:Y:S02]  /*ab70*/  ISETP.LT.OR P1, PT, R15, 0x2a, P1 ;  /* 0x0000002a0f00780c */ /* 0x000fe40000f21670 */
[----:B------:R-:W-:Y:S02]  /*ab80*/  ISETP.GT.AND P4, PT, R14, 0x51, !P4 ;  /* 0x000000510e00780c */ /* 0x000fe40006784270 */
[----:B------:R-:W-:-:S02]  /*ab90*/  FSEL R175, R175, -INF , !P1 ;  /* 0xff800000afaf7808 */ /* 0x000fc40004800000 */
[----:B------:R-:W-:Y:S02]  /*aba0*/  LOP3.LUT P1, RZ, R17, 0x800, RZ, 0xc0, !PT ;  /* 0x0000080011ff7812 */ /* 0x000fe4000782c0ff */
[----:B-1----:R-:W-:Y:S02]  /*abb0*/  FMNMX.FTZ R13, R6, R11, !PT ;  /* 0x0000000b060d7209 */ /* 0x002fe40007810000 */
[C---:B------:R-:W-:Y:S02]  /*abc0*/  ISETP.GT.AND P1, PT, R14.reuse, 0x30, !P1 ;  /* 0x000000300e00780c */ /* 0x040fe40004f24270 */
[C---:B------:R-:W-:Y:S01]  /*abd0*/  ISETP.LT.OR P3, PT, R15.reuse, 0x51, P3 ;  /* 0x000000510f00780c */ /* 0x040fe20001f61670 */
[----:B------:R-:W1:Y:S01]  /*abe0*/  SHFL.BFLY PT, R2, R13, 0x1, 0x1f ;  /* 0x0c201f000d027f89 */ /* 0x000e6200000e0000 */
[----:B------:R-:W-:Y:S02]  /*abf0*/  ISETP.LT.OR P1, PT, R15, 0x31, P1 ;  /* 0x000000310f00780c */ /* 0x000fe40000f21670 */
[----:B------:R-:W-:-:S02]  /*ac00*/  ISETP.GT.AND P5, PT, R14, 0x58, !P5 ;  /* 0x000000580e00780c */ /* 0x000fc40006fa4270 */
[----:B------:R-:W-:Y:S02]  /*ac10*/  FSEL R178, R178, -INF , !P1 ;  /* 0xff800000b2b27808 */ /* 0x000fe40004800000 */
[----:B------:R-:W-:Y:S02]  /*ac20*/  LOP3.LUT P1, RZ, R17, 0x400, RZ, 0xc0, !PT ;  /* 0x0000040011ff7812 */ /* 0x000fe4000782c0ff */
[C---:B------:R-:W-:Y:S02]  /*ac30*/  ISETP.LT.OR P4, PT, R15.reuse, 0x52, P4 ;  /* 0x000000520f00780c */ /* 0x040fe40002781670 */
[----:B------:R-:W-:Y:S02]  /*ac40*/  ISETP.GT.AND P1, PT, R14, 0x31, !P1 ;  /* 0x000000310e00780c */ /* 0x000fe40004f24270 */
[----:B------:R-:W-:Y:S02]  /*ac50*/  FSEL R194, R194, -INF , !P3 ;  /* 0xff800000c2c27808 */ /* 0x000fe40005800000 */
        /* <DEDUP_REMOVED lines=45> */
[----:B------:R-:W-:Y:S01]  /*af30*/  FSEL R184, R2, RZ, P1 ;  /* 0x000000ff02b87208 */ /* 0x000fe20000800000 */
[--C-:B------:R-:W-:Y:S01]  /*af40*/  FFMA.FTZ R152, R152, UR6, -R10.reuse ;  /* 0x0000000698987c23 */ /* 0x100fe2000801080a */
[----:B------:R-:W-:Y:S01]  /*af50*/  FMNMX.FTZ R6, R162, R21, !PT ;  /* 0x00000015a2067209 */ /* 0x000fe20007810000 */
[--C-:B------:R-:W-:Y:S01]  /*af60*/  FFMA.FTZ R21, R157, UR6, -R10.reuse ;  /* 0x000000069d157c23 */ /* 0x100fe2000801080a */
[--C-:B------:R-:W-:Y:S01]  /*af70*/  FFMA.FTZ R154, R156, UR6, -R10.reuse ;  /* 0x000000069c9a7c23 */ /* 0x100fe2000801080a */
[----:B------:R-:W-:Y:S01]  /*af80*/  FADD.FTZ R9, -R184, R9 ;  /* 0x00000009b8097221 */ /* 0x000fe20000010100 */
[----:B------:R-:W-:Y:S01]  /*af90*/  FMNMX.FTZ R153, R163, R6, !PT ;  /* 0x00000006a3997209 */ /* 0x000fe20007810000 */
[----:B------:R-:W-:Y:S01]  /*afa0*/  MUFU.EX2 R152, R152 ;  /* 0x0000009800987308 */ /* 0x000fe20000000800 */
[--C-:B------:R-:W-:Y:S01]  /*afb0*/  FFMA.FTZ R20, R164, UR6, -R10.reuse ;  /* 0x00000006a4147c23 */ /* 0x100fe2000801080a */
[----:B------:R-:W-:Y:S01]  /*afc0*/  FMUL.FTZ R9, R9, UR6 ;  /* 0x0000000609097c20 */ /* 0x000fe20008410000 */
        /* <DEDUP_REMOVED lines=18> */
[----:B------:R-:W-:Y:S01]  /*b0f0*/  FMUL.FTZ R25, R25, R9 ;  /* 0x0000000919197220 */ /* 0x000fe20000410000 */
[----:B------:R-:W-:Y:S01]  /*b100*/  FMNMX.FTZ R6, R178, R157, !PT ;  /* 0x0000009db2067209 */ /* 0x000fe20007810000 */
[--C-:B------:R-:W-:Y:S01]  /*b110*/  FFMA.FTZ R157, R165, UR6, -R10.reuse ;  /* 0x00000006a59d7c23 */ /* 0x100fe2000801080a */
[-C--:B------:R-:W-:Y:S01]  /*b120*/  FMUL.FTZ R28, R28, R9.reuse ;  /* 0x000000091c1c7220 */ /* 0x080fe20000410000 */
[-C--:B------:R-:W-:Y:S01]  /*b130*/  FMUL.FTZ R29, R29, R9.reuse ;  /* 0x000000091d1d7220 */ /* 0x080fe20000410000 */
[----:B------:R-:W-:Y:S01]  /*b140*/  FMNMX.FTZ R161, R179, R6, !PT ;  /* 0x00000006b3a17209 */ /* 0x000fe20007810000 */
[----:B------:R-:W1:Y:S01]  /*b150*/  MUFU.EX2 R21, R21 ;  /* 0x0000001500157308 */ /* 0x000e620000000800 */
[-C--:B------:R-:W-:Y:S01]  /*b160*/  FMUL.FTZ R32, R32, R9.reuse ;  /* 0x0000000920207220 */ /* 0x080fe20000410000 */
[----:B------:R-:W-:Y:S01]  /*b170*/  FMUL.FTZ R33, R33, R9 ;  /* 0x0000000921217220 */ /* 0x000fe20000410000 */
[----:B------:R-:W-:Y:S01]  /*b180*/  FMNMX.FTZ R6, R182, R161, !PT ;  /* 0x000000a1b6067209 */ /* 0x000fe20007810000 */
[-C--:B------:R-:W-:Y:S01]  /*b190*/  FMUL.FTZ R36, R36, R9.reuse ;  /* 0x0000000924247220 */ /* 0x080fe20000410000 */
[-C--:B------:R-:W-:Y:S01]  /*b1a0*/  FMUL.FTZ R37, R37, R9.reuse ;  /* 0x0000000925257220 */ /* 0x080fe20000410000 */
[-C--:B------:R-:W-:Y:S01]  /*b1b0*/  FMUL.FTZ R40, R40, R9.reuse ;  /* 0x0000000928287220 */ /* 0x080fe20000410000 */
[----:B------:R-:W-:Y:S01]  /*b1c0*/  FMNMX.FTZ R161, R183, R6, !PT ;  /* 0x00000006b7a17209 */ /* 0x000fe20007810000 */
[----:B------:R-:W4:Y:S01]  /*b1d0*/  MUFU.EX2 R156, R156 ;  /* 0x0000009c009c7308 */ /* 0x000f220000000800 */
[-C--:B------:R-:W-:Y:S01]  /*b1e0*/  FMUL.FTZ R41, R41, R9.reuse ;  /* 0x0000000929297220 */ /* 0x080fe20000410000 */
[----:B------:R-:W-:Y:S01]  /*b1f0*/  FMUL.FTZ R44, R44, R9 ;  /* 0x000000092c2c7220 */ /* 0x000fe20000410000 */
[----:B------:R-:W-:Y:S01]  /*b200*/  FMNMX.FTZ R6, R186, R161, !PT ;  /* 0x000000a1ba067209 */ /* 0x000fe20007810000 */
[--C-:B------:R-:W-:Y:S01]  /*b210*/  FFMA.FTZ R161, R169, UR6, -R10.reuse ;  /* 0x00000006a9a17c23 */ /* 0x100fe2000801080a */
[--C-:B------:R-:W-:Y:S01]  /*b220*/  FFMA.FTZ R169, R181, UR6, -R10.reuse ;  /* 0x00000006b5a97c23 */ /* 0x100fe2000801080a */
[----:B------:R-:W-:Y:S01]  /*b230*/  FFMA.FTZ R181, R193, UR6, -R10 ;  /* 0x00000006c1b57c23 */ /* 0x000fe2000801080a */
[----:B------:R-:W-:Y:S01]  /*b240*/  FMNMX.FTZ R165, R187, R6, !PT ;  /* 0x00000006bba57209 */ /* 0x000fe20007810000 */
[----:B------:R5:W-:Y:S01]  /*b250*/  MUFU.EX2 R184, R188 ;  /* 0x000000bc00b87308 */ /* 0x000be20000000800 */
[-C--:B------:R-:W-:Y:S01]  /*b260*/  FMUL.FTZ R45, R45, R9.reuse ;  /* 0x000000092d2d7220 */ /* 0x080fe20000410000 */
[----:B------:R-:W-:Y:S01]  /*b270*/  FMUL.FTZ R48, R48, R9 ;  /* 0x0000000930307220 */ /* 0x000fe20000410000 */
[----:B------:R-:W-:Y:S01]  /*b280*/  FMNMX.FTZ R6, R190, R165, !PT ;  /* 0x000000a5be067209 */ /* 0x000fe20007810000 */
[-C--:B------:R-:W-:Y:S01]  /*b290*/  FMUL.FTZ R49, R49, R9.reuse ;  /* 0x0000000931317220 */ /* 0x080fe20000410000 */
[-C--:B------:R-:W-:Y:S01]  /*b2a0*/  FMUL.FTZ R52, R52, R9.reuse ;  /* 0x0000000934347220 */ /* 0x080fe20000410000 */
[----:B------:R-:W-:Y:S01]  /*b2b0*/  FMUL.FTZ R53, R53, R9 ;  /* 0x0000000935357220 */ /* 0x000fe20000410000 */
[----:B------:R-:W-:Y:S01]  /*b2c0*/  FMNMX.FTZ R165, R191, R6, !PT ;  /* 0x00000006bfa57209 */ /* 0x000fe20007810000 */
[----:B------:R-:W0:Y:S01]  /*b2d0*/  MUFU.EX2 R153, R153 ;  /* 0x0000009900997308 */ /* 0x000e220000000800 */
[----:B-----5:R-:W-:Y:S01]  /*b2e0*/  FFMA.FTZ R188, R9, R3, R152 ;  /* 0x0000000309bc7223 */ /* 0x020fe20000010098 */
[C---:B--2---:R-:W-:Y:S01]  /*b2f0*/  F2FP.F16.F32.PACK_AB R152, R13.reuse, R152 ;  /* 0x000000980d98723e */ /* 0x044fe200000000ff */
[----:B------:R-:W-:Y:S01]  /*b300*/  FMUL.FTZ R56, R56, R9 ;  /* 0x0000000938387220 */ /* 0x000fe20000410000 */
[----:B------:R-:W-:Y:S01]  /*b310*/  FMNMX.FTZ R6, R194, R165, !PT ;  /* 0x000000a5c2067209 */ /* 0x000fe20007810000 */
[----:B------:R-:W-:Y:S01]  /*b320*/  FADD.FTZ R3, R13, R188 ;  /* 0x000000bc0d037221 */ /* 0x000fe20000010000 */
[-C--:B------:R-:W-:Y:S01]  /*b330*/  FMUL.FTZ R57, R57, R9.reuse ;  /* 0x0000000939397220 */ /* 0x080fe20000410000 */
[-C--:B------:R-:W-:Y:S01]  /*b340*/  FMUL.FTZ R60, R60, R9.reuse ;  /* 0x000000093c3c7220 */ /* 0x080fe20000410000 */
[----:B------:R-:W-:Y:S01]  /*b350*/  FMNMX.FTZ R165, R195, R6, !PT ;  /* 0x00000006c3a57209 */ /* 0x000fe20007810000 */
[----:B------:R-:W-:Y:S01]  /*b360*/  MUFU.EX2 R20, R20 ;  /* 0x0000001400147308 */ /* 0x000fe20000000800 */
[-C--:B------:R-:W-:Y:S01]  /*b370*/  FMUL.FTZ R61, R61, R9.reuse ;  /* 0x000000093d3d7220 */ /* 0x080fe20000410000 */
[----:B------:R-:W-:Y:S01]  /*b380*/  FMUL.FTZ R64, R64, R9 ;  /* 0x0000000940407220 */ /* 0x000fe20000410000 */
[----:B------:R-:W-:Y:S01]  /*b390*/  FMNMX.FTZ R6, R198, R165, !PT ;  /* 0x000000a5c6067209 */ /* 0x000fe20007810000 */
[--C-:B------:R-:W-:Y:S01]  /*b3a0*/  FFMA.FTZ R165, R177, UR6, -R10.reuse ;  /* 0x00000006b1a57c23 */ /* 0x100fe2000801080a */
[-C--:B------:R-:W-:Y:S01]  /*b3b0*/  FMUL.FTZ R65, R65, R9.reuse ;  /* 0x0000000941417220 */ /* 0x080fe20000410000 */
[-C--:B------:R-:W-:Y:S01]  /*b3c0*/  FMUL.FTZ R68, R68, R9.reuse ;  /* 0x0000000944447220 */ /* 0x080fe20000410000 */
[----:B------:R-:W-:Y:S01]  /*b3d0*/  FMNMX.FTZ R6, R199, R6, !PT ;  /* 0x00000006c7067209 */ /* 0x000fe20007810000 */
[----:B------:R-:W-:Y:S01]  /*b3e0*/  MUFU.EX2 R157, R157 ;  /* 0x0000009d009d7308 */ /* 0x000fe20000000800 */
[-C--:B------:R-:W-:Y:S01]  /*b3f0*/  FMUL.FTZ R69, R69, R9.reuse ;  /* 0x0000000945457220 */ /* 0x080fe20000410000 */
[-C--:B------:R-:W-:Y:S01]  /*b400*/  FMUL.FTZ R72, R72, R9.reuse ;  /* 0x0000000948487220 */ /* 0x080fe20000410000 */
[-C--:B------:R-:W-:Y:S01]  /*b410*/  FMUL.FTZ R73, R73, R9.reuse ;  /* 0x0000000949497220 */ /* 0x080fe20000410000 */
[----:B------:R-:W2:Y:S01]  /*b420*/  SHFL.BFLY PT, R177, R6, 0x2, 0x1f ;  /* 0x0c401f0006b17f89 */ /* 0x000ea200000e0000 */
        /* <DEDUP_REMOVED lines=23> */
[----:B--2---:R-:W-:Y:S01]  /*b5a0*/  FMNMX.FTZ R185, R6, R177, !PT ;  /* 0x000000b106b97209 */ /* 0x004fe20007810000 */
[----:B------:R-:W-:Y:S01]  /*b5b0*/  FFMA.FTZ R177, R189, UR6, -R10 ;  /* 0x00000006bdb17c23 */ /* 0x000fe2000801080a */
[-C--:B------:R-:W-:Y:S01]  /*b5c0*/  FMUL.FTZ R116, R116, R9.reuse ;  /* 0x0000000974747220 */ /* 0x080fe20000410000 */
[-C--:B------:R-:W-:Y:S01]  /*b5d0*/  FMUL.FTZ R117, R117, R9.reuse ;  /* 0x0000000975757220 */ /* 0x080fe20000410000 */
[----:B------:R-:W-:Y:S01]  /*b5e0*/  MUFU.EX2 R15, R15 ;  /* 0x0000000f000f7308 */ /* 0x000fe20000000800 */
[----:B------:R-:W2:Y:S01]  /*b5f0*/  SHFL.BFLY PT, R6, R185, 0x1, 0x1f ;  /* 0x0c201f00b9067f89 */ /* 0x000ea200000e0000 */
        /* <DEDUP_REMOVED lines=17> */
[----:B------:R-:W-:-:S05]  /*b710*/  FMUL.FTZ R149, R149, R9 ;  /* 0x0000000995957220 */ /* 0x000fca0000410000 */
[----:B------:R-:W-:Y:S01]  /*b720*/  MUFU.EX2 R168, R168 ;  /* 0x000000a800a87308 */ /* 0x000fe20000000800 */
[----:B--2---:R-:W-:Y:S01]  /*b730*/  FMNMX.FTZ R6, R185, R6, !PT ;  /* 0x00000006b9067209 */ /* 0x004fe20007810000 */
[----:B------:R-:W-:-:S03]  /*b740*/  FFMA.FTZ R185, R197, UR6, -R10 ;  /* 0x00000006c5b97c23 */ /* 0x000fc6000801080a */
[C---:B------:R-:W-:Y:S01]  /*b750*/  FSETP.NEU.FTZ.AND P1, PT, R6.reuse, -INF , PT ;  /* 0xff8000000600780b */ /* 0x040fe20003f3d000 */
[----:B------:R-:W-:Y:S02]  /*b760*/  FMUL.FTZ R196, R6, UR6 ;  /* 0x0000000606c47c20 */ /* 0x000fe40008410000 */
[----:B------:R-:W2:Y:S03]  /*b770*/  MUFU.EX2 R169, R169 ;  /* 0x000000a900a97308 */ /* 0x000ea60000000800 */
[----:B------:R-:W-:-:S05]  /*b780*/  FSEL R196, R196, RZ, P1 ;  /* 0x000000ffc4c47208 */ /* 0x000fca0000800000 */
[--C-:B------:R-:W-:Y:S01]  /*b790*/  FFMA.FTZ R10, R155, UR6, -R196.reuse ;  /* 0x000000069b0a7c23 */ /* 0x100fe200080108c4 */
[--C-:B------:R-:W-:Y:S01]  /*b7a0*/  FFMA.FTZ R155, R158, UR6, -R196.reuse ;  /* 0x000000069e9b7c23 */ /* 0x100fe200080108c4 */
[----:B---3--:R-:W-:Y:S01]  /*b7b0*/  FADD.FTZ R158, R154, R3 ;  /* 0x000000039a9e7221 */ /* 0x008fe20000010000 */
[--C-:B------:R-:W-:Y:S01]  /*b7c0*/  FFMA.FTZ R188, R159, UR6, -R196.reuse ;  /* 0x000000069fbc7c23 */ /* 0x100fe200080108c4 */
[----:B------:R-:W-:Y:S01]  /*b7d0*/  MUFU.EX2 R172, R172 ;  /* 0x000000ac00ac7308 */ /* 0x000fe20000000800 */
[----:B------:R-:W-:Y:S01]  /*b7e0*/  FFMA.FTZ R159, R162, UR6, -R196 ;  /* 0x00000006a29f7c23 */ /* 0x000fe200080108c4 */
[C---:B-1----:R-:W-:Y:S01]  /*b7f0*/  FADD.FTZ R3, R21.reuse, R158 ;  /* 0x0000009e15037221 */ /* 0x042fe20000010000 */
[----:B------:R-:W-:Y:S01]  /*b800*/  F2FP.F16.F32.PACK_AB R154, R21, R154 ;  /* 0x0000009a159a723e */ /* 0x000fe200000000ff */
[--C-:B------:R-:W-:Y:S01]  /*b810*/  FFMA.FTZ R11, R11, UR6, -R196.reuse ;  /* 0x000000060b0b7c23 */ /* 0x100fe200080108c4 */
[--C-:B------:R-:W-:Y:S01]  /*b820*/  FFMA.FTZ R174, R174, UR6, -R196.reuse ;  /* 0x00000006aeae7c23 */ /* 0x100fe200080108c4 */
[----:B----4-:R-:W-:Y:S01]  /*b830*/  FADD.FTZ R158, R156, R3 ;  /* 0x000000039c9e7221 */ /* 0x010fe20000010000 */
[--C-:B------:R-:W-:Y:S01]  /*b840*/  FFMA.FTZ R192, R163, UR6, -R196.reuse ;  /* 0x00000006a3c07c23 */ /* 0x100fe200080108c4 */
[----:B------:R-:W-:Y:S01]  /*b850*/  MUFU.EX2 R173, R173 ;  /* 0x000000ad00ad7308 */ /* 0x000fe20000000800 */
[----:B------:R-:W-:Y:S01]  /*b860*/  FFMA.FTZ R163, R166, UR6, -R196 ;  /* 0x00000006a6a37c23 */ /* 0x000fe200080108c4 */
[----:B0-----:R-:W-:Y:S01]  /*b870*/  FADD.FTZ R3, R153, R158 ;  /* 0x0000009e99037221 */ /* 0x001fe20000010000 */
[--C-:B------:R-:W-:Y:S01]  /*b880*/  FFMA.FTZ R175, R175, UR6, -R196.reuse ;  /* 0x00000006afaf7c23 */ /* 0x100fe200080108c4 */
[----:B--2---:R-:W-:Y:S01]  /*b890*/  F2FP.F16.F32.PACK_AB R166, R169, R168 ;  /* 0x000000a8a9a6723e */ /* 0x004fe200000000ff */
[--C-:B------:R-:W-:Y:S01]  /*b8a0*/  FFMA.FTZ R179, R179, UR6, -R196.reuse ;  /* 0x00000006b3b37c23 */ /* 0x100fe200080108c4 */
[----:B------:R-:W-:Y:S01]  /*b8b0*/  FADD.FTZ R158, R20, R3 ;  /* 0x00000003149e7221 */ /* 0x000fe20000010000 */
[--C-:B------:R-:W-:Y:S01]  /*b8c0*/  FFMA.FTZ R182, R182, UR6, -R196.reuse ;  /* 0x00000006b6b67c23 */ /* 0x100fe200080108c4 */
[----:B------:R-:W-:Y:S01]  /*b8d0*/  MUFU.EX2 R176, R176 ;  /* 0x000000b000b07308 */ /* 0x000fe20000000800 */
[----:B------:R-:W-:Y:S01]  /*b8e0*/  FFMA.FTZ R183, R183, UR6, -R196 ;  /* 0x00000006b7b77c23 */ /* 0x000fe200080108c4 */
[----:B------:R-:W-:Y:S01]  /*b8f0*/  FADD.FTZ R3, R157, R158 ;  /* 0x0000009e9d037221 */ /* 0x000fe20000010000 */
[--C-:B------:R-:W-:Y:S01]  /*b900*/  FFMA.FTZ R186, R186, UR6, -R196.reuse ;  /* 0x00000006baba7c23 */ /* 0x100fe200080108c4 */
[--C-:B------:R-:W-:Y:S01]  /*b910*/  FFMA.FTZ R187, R187, UR6, -R196.reuse ;  /* 0x00000006bbbb7c23 */ /* 0x100fe200080108c4 */
[--C-:B------:R-:W-:Y:S01]  /*b920*/  FFMA.FTZ R190, R190, UR6, -R196.reuse ;  /* 0x00000006bebe7c23 */ /* 0x100fe200080108c4 */
[----:B------:R-:W-:Y:S01]  /*b930*/  FADD.FTZ R158, R160, R3 ;  /* 0x00000003a09e7221 */ /* 0x000fe20000010000 */
[----:B------:R-:W-:Y:S01]  /*b940*/  FSEL R3, R6, RZ, P1 ;  /* 0x000000ff06037208 */ /* 0x000fe20000800000 */
[----:B------:R-:W0:Y:S01]  /*b950*/  MUFU.EX2 R177, R177 ;  /* 0x000000b100b17308 */ /* 0x000e220000000800 */
[----:B------:R-:W-:Y:S01]  /*b960*/  FFMA.FTZ R191, R191, UR6, -R196 ;  /* 0x00000006bfbf7c23 */ /* 0x000fe200080108c4 */
[----:B------:R-:W-:Y:S01]  /*b970*/  FADD.FTZ R189, R161, R158 ;  /* 0x0000009ea1bd7221 */ /* 0x000fe20000010000 */
[----:B------:R-:W-:Y:S01]  /*b980*/  FFMA.FTZ R194, R194, UR6, -R196 ;  /* 0x00000006c2c27c23 */ /* 0x000fe200080108c4 */
[----:B------:R-:W-:Y:S01]  /*b990*/  FADD.FTZ R3, -R3, R12 ;  /* 0x0000000c03037221 */ /* 0x000fe20000010100 */
        /* <DEDUP_REMOVED lines=8> */
[----:B------:R-:W-:Y:S01]  /*ba20*/  FFMA.FTZ R198, R198, UR6, -R196 ;  /* 0x00000006c6c67c23 */ /* 0x000fe200080108c4 */
[----:B------:R-:W-:Y:S01]  /*ba30*/  FADD.FTZ R162, R164, R189 ;  /* 0x000000bda4a27221 */ /* 0x000fe20000010000 */
[----:B------:R-:W-:Y:S01]  /*ba40*/  F2FP.F16.F32.PACK_AB R164, R165, R164 ;  /* 0x000000a4a5a4723e */ /* 0x000fe200000000ff */
[----:B------:R-:W1:Y:S01]  /*ba50*/  MUFU.EX2 R181, R181 ;  /* 0x000000b500b57308 */ /* 0x000e620000000800 */
[----:B0-----:R-:W-:Y:S01]  /*ba60*/  F2FP.F16.F32.PACK_AB R170, R177, R176 ;  /* 0x000000b0b1aa723e */ /* 0x001fe200000000ff */
[----:B------:R-:W-:Y:S01]  /*ba70*/  FADD.FTZ R189, R165, R162 ;  /* 0x000000a2a5bd7221 */ /* 0x000fe20000010000 */
[----:B------:R-:W-:Y:S01]  /*ba80*/  FFMA.FTZ R196, R199, UR6, -R196 ;  /* 0x00000006c7c47c23 */ /* 0x000fe200080108c4 */
[----:B------:R-:W-:-:S02]  /*ba90*/  F2FP.F16.F32.PACK_AB R156, R153, R156 ;  /* 0x0000009c999c723e */ /* 0x000fc400000000ff */
[----:B------:R-:W-:Y:S01]  /*baa0*/  FADD.FTZ R162, R168, R189 ;  /* 0x000000bda8a27221 */ /* 0x000fe20000010000 */
[----:B------:R-:W-:Y:S01]  /*bab0*/  F2FP.F16.F32.PACK_AB R168, R173, R172 ;  /* 0x000000acada8723e */ /* 0x000fe200000000ff */
[----:B------:R0:W-:Y:S01]  /*bac0*/  MUFU.EX2 R178, R158 ;  /* 0x0000009e00b27308 */ /* 0x0001e20000000800 */
[----:B------:R-:W-:Y:S01]  /*bad0*/  F2FP.F16.F32.PACK_AB R160, R161, R160 ;  /* 0x000000a0a1a0723e */ /* 0x000fe200000000ff */
[----:B------:R-:W-:-:S04]  /*bae0*/  FADD.FTZ R189, R169, R162 ;  /* 0x000000a2a9bd7221 */ /* 0x000fc80000010000 */
[----:B------:R-:W-:Y:S02]  /*baf0*/  FADD.FTZ R162, R172, R189 ;  /* 0x000000bdaca27221 */ /* 0x000fe40000010000 */
[----:B------:R-:W-:Y:S01]  /*bb00*/  MUFU.EX2 R11, R11 ;  /* 0x0000000b000b7308 */ /* 0x000fe20000000800 */
[----:B0-----:R-:W-:Y:S01]  /*bb10*/  F2FP.F16.F32.PACK_AB R158, R157, R20 ;  /* 0x000000149d9e723e */ /* 0x001fe200000000ff */
[----:B------:R-:W-:Y:S01]  /*bb20*/  FADD.FTZ R189, R173, R162 ;  /* 0x000000a2adbd7221 */ /* 0x000fe20000010000 */
[----:B-1----:R-:W-:-:S03]  /*bb30*/  F2FP.F16.F32.PACK_AB R172, R181, R180 ;  /* 0x000000b4b5ac723e */ /* 0x002fc600000000ff */
[----:B------:R-:W-:Y:S02]  /*bb40*/  FADD.FTZ R162, R176, R189 ;  /* 0x000000bdb0a27221 */ /* 0x000fe40000010000 */
[----:B------:R-:W0:Y:S02]  /*bb50*/  MUFU.EX2 R10, R10 ;  /* 0x0000000a000a7308 */ /* 0x000e240000000800 */
[----:B------:R-:W-:Y:S01]  /*bb60*/  FADD.FTZ R21, R177, R162 ;  /* 0x000000a2b1157221 */ /* 0x000fe20000010000 */
[----:B------:R-:W-:-:S03]  /*bb70*/  F2FP.F16.F32.PACK_AB R162, R15, R14 ;  /* 0x0000000e0fa2723e */ /* 0x000fc600000000ff */
[----:B------:R-:W-:Y:S02]  /*bb80*/  FADD.FTZ R20, R180, R21 ;  /* 0x00000015b4147221 */ /* 0x000fe40000010000 */
[----:B------:R-:W-:Y:S02]  /*bb90*/  MUFU.EX2 R155, R155 ;  /* 0x0000009b009b7308 */ /* 0x000fe40000000800 */
[----:B------:R-:W-:Y:S01]  /*bba0*/  FADD.FTZ R15, R181, R20 ;  /* 0x00000014b50f7221 */ /* 0x000fe20000010000 */
[----:B------:R-:W-:-:S05]  /*bbb0*/  FMUL.FTZ R20, R3, UR6 ;  /* 0x0000000603147c20 */ /* 0x000fca0008410000 */
[----:B------:R-:W-:Y:S01]  /*bbc0*/  MUFU.EX2 R188, R188 ;  /* 0x000000bc00bc7308 */ /* 0x000fe20000000800 */
[----:B0-----:R-:W-:-:S07]  /*bbd0*/  F2FP.F16.F32.PACK_AB R153, R10, R11 ;  /* 0x0000000b0a99723e */ /* 0x001fce00000000ff */
[----:B------:R-:W0:Y:S08]  /*bbe0*/  MUFU.EX2 R20, R20 ;  /* 0x0000001400147308 */ /* 0x000e300000000800 */
[----:B------:R1:W-:Y:S08]  /*bbf0*/  MUFU.EX2 R13, R174 ;  /* 0x000000ae000d7308 */ /* 0x0003f00000000800 */
[----:B------:R-:W2:Y:S01]  /*bc00*/  MUFU.EX2 R159, R159 ;  /* 0x0000009f009f7308 */ /* 0x000ea20000000800 */
[----:B-1----:R-:W-:Y:S01]  /*bc10*/  FADD.FTZ R174, R184, R15 ;  /* 0x0000000fb8ae7221 */ /* 0x002fe20000010000 */
[----:B0-----:R-:W-:Y:S01]  /*bc20*/  FFMA.FTZ R15, R20, R0, R11 ;  /* 0x00000000140f7223 */ /* 0x001fe2000001000b */
[-C--:B------:R-:W-:Y:S01]  /*bc30*/  FMUL.FTZ R26, R26, R20.reuse ;  /* 0x000000141a1a7220 */ /* 0x080fe20000410000 */
[-C--:B------:R-:W-:Y:S01]  /*bc40*/  FMUL.FTZ R27, R27, R20.reuse ;  /* 0x000000141b1b7220 */ /* 0x080fe20000410000 */
[-C--:B------:R-:W-:Y:S01]  /*bc50*/  FMUL.FTZ R30, R30, R20.reuse ;  /* 0x000000141e1e7220 */ /* 0x080fe20000410000 */
[----:B------:R-:W-:Y:S01]  /*bc60*/  FADD.FTZ R0, R10, R15 ;  /* 0x0000000f0a007221 */ /* 0x000fe20000010000 */
[-C--:B------:R-:W-:Y:S01]  /*bc70*/  FMUL.FTZ R31, R31, R20.reuse ;  /* 0x000000141f1f7220 */ /* 0x080fe20000410000 */
[----:B------:R-:W0:Y:S01]  /*bc80*/  MUFU.EX2 R192, R192 ;  /* 0x000000c000c07308 */ /* 0x000e220000000800 */
[-C--:B------:R-:W-:Y:S01]  /*bc90*/  FMUL.FTZ R34, R34, R20.reuse ;  /* 0x0000001422227220 */ /* 0x080fe20000410000 */
        /* <DEDUP_REMOVED lines=40> */
[----:B------:R-:W-:Y:S01]  /*bf20*/  F2FP.F16.F32.PACK_AB R161, R178, R167 ;  /* 0x000000a7b2a1723e */ /* 0x000fe200000000ff */
[-C--:B------:R-:W-:Y:S01]  /*bf30*/  FMUL.FTZ R86, R86, R20.reuse ;  /* 0x0000001456567220 */ /* 0x080fe20000410000 */
[-C--:B------:R-:W-:Y:S01]  /*bf40*/  FMUL.FTZ R87, R87, R20.reuse ;  /* 0x0000001457577220 */ /* 0x080fe20000410000 */
[----:B------:R-:W-:Y:S01]  /*bf50*/  FADD.FTZ R180, R178, R15 ;  /* 0x0000000fb2b47221 */ /* 0x000fe20000010000 */
[-C--:B------:R-:W-:Y:S01]  /*bf60*/  FMUL.FTZ R90, R90, R20.reuse ;  /* 0x000000145a5a7220 */ /* 0x080fe20000410000 */
[----:B------:R-:W-:Y:S01]  /*bf70*/  FMUL.FTZ R91, R91, R20 ;  /* 0x000000145b5b7220 */ /* 0x000fe20000410000 */
[----:B------:R-:W0:Y:S01]  /*bf80*/  MUFU.EX2 R165, R171 ;  /* 0x000000ab00a57308 */ /* 0x000e220000000800 */
[----:B------:R-:W-:Y:S01]  /*bf90*/  FADD.FTZ R15, R13, R180 ;  /* 0x000000b40d0f7221 */ /* 0x000fe20000010000 */
[C---:B-1----:R-:W-:Y:S01]  /*bfa0*/  FADD.FTZ R3, R185.reuse, R174 ;  /* 0x000000aeb9037221 */ /* 0x042fe20000010000 */
[----:B------:R-:W-:Y:S01]  /*bfb0*/  F2FP.F16.F32.PACK_AB R174, R185, R184 ;  /* 0x000000b8b9ae723e */ /* 0x000fe200000000ff */
        /* <DEDUP_REMOVED lines=21> */
[C---:B-1----:R-:W-:Y:S01]  /*c110*/  FADD.FTZ R15, R176.reuse, R15 ;  /* 0x0000000fb00f7221 */ /* 0x042fe20000010000 */
[----:B------:R-:W-:Y:S01]  /*c120*/  F2FP.F16.F32.PACK_AB R165, R176, R165 ;  /* 0x000000a5b0a5723e */ /* 0x000fe200000000ff */
        /* <DEDUP_REMOVED lines=15> */
[----:B0-----:R-:W-:Y:S01]  /*c220*/  F2FP.F16.F32.PACK_AB R167, R183, R182 ;  /* 0x000000b6b7a7723e */ /* 0x001fe200000000ff */
[-C--:B------:R-:W-:Y:S01]  /*c230*/  FMUL.FTZ R147, R147, R20.reuse ;  /* 0x0000001493937220 */ /* 0x080fe20000410000 */
[-C--:B------:R-:W-:Y:S01]  /*c240*/  FMUL.FTZ R150, R150, R20.reuse ;  /* 0x0000001496967220 */ /* 0x080fe20000410000 */
[----:B------:R-:W-:Y:S01]  /*c250*/  FADD.FTZ R186, R183, R186 ;  /* 0x000000bab7ba7221 */ /* 0x000fe20000010000 */
[----:B------:R-:W-:-:S02]  /*c260*/  FMUL.FTZ R151, R151, R20 ;  /* 0x0000001497977220 */ /* 0x000fc40000410000 */
[----:B------:R-:W0:Y:S01]  /*c270*/  MUFU.EX2 R171, R190 ;  /* 0x000000be00ab7308 */ /* 0x000e220000000800 */
[----:B-1----:R-:W-:-:S07]  /*c280*/  FADD.FTZ R15, R169, R186 ;  /* 0x000000baa90f7221 */ /* 0x002fce0000010000 */
[----:B------:R-:W1:Y:S01]  /*c290*/  MUFU.EX2 R180, R191 ;  /* 0x000000bf00b47308 */ /* 0x000e620000000800 */
[C---:B---3--:R-:W-:Y:S01]  /*c2a0*/  FADD.FTZ R186, R0.reuse, R15 ;  /* 0x0000000f00ba7221 */ /* 0x048fe20000010000 */
        /* <DEDUP_REMOVED lines=10> */
[----:B------:R-:W-:-:S03]  /*c350*/  F2FP.F16.F32.PACK_AB R173, R184, R173 ;  /* 0x000000adb8ad723e */ /* 0x000fc600000000ff */
[----:B-1----:R-:W-:-:S04]  /*c360*/  FADD.FTZ R9, R175, R10 ;  /* 0x0000000aaf097221 */ /* 0x002fc80000010000 */
[C---:B--2---:R-:W-:Y:S01]  /*c370*/  FADD.FTZ R0, R196.reuse, R9 ;  /* 0x00000009c4007221 */ /* 0x044fe20000010000 */
[----:B------:R-:W-:Y:S01]  /*c380*/  F2FP.F16.F32.PACK_AB R175, R196, R175 ;  /* 0x000000afc4af723e */ /* 0x000fe200000000ff */
[----:B------:R-:W-:Y:S06]  /*c390*/  @!P0 BRA `(.L_x_10894) ;  /* 0x0000000000048947 */ /* 0x000fec0003800000 */
[----:B------:R-:W-:Y:S01]  /*c3a0*/  BPT.TRAP 0x1 ;  /* 0x000000040000795c */ /* 0x000fe20000300000 */
.L_x_10894:
[----:B------:R0:W1:Y:S01]  /*c3b0*/  SYNCS.PHASECHK.TRANS64.TRYWAIT P1, [UR27+0x22850], R7 ;  /* 0x02285007ff0075a7 */ /* 0x000062000802015b */
[----:B------:R-:W-:Y:S05]  /*c3c0*/  @!P0 BRA `(.L_x_10895) ;  /* 0x0000000000048947 */ /* 0x000fea0003800000 */
[----:B------:R-:W-:Y:S01]  /*c3d0*/  BPT.TRAP 0x1 ;  /* 0x000000040000795c */ /* 0x000fe20000300000 */
.L_x_10895:
[----:B-1----:R-:W-:Y:S05]  /*c3e0*/  @P1 BRA `(.L_x_10896) ;  /* 0x0000000000081947 */ /* 0x002fea0003800000 */
[----:B------:R-:W1:Y:S02]  /*c3f0*/  SYNCS.PHASECHK.TRANS64.TRYWAIT P1, [UR27+0x22850], R7 ;  /* 0x02285007ff0075a7 */ /* 0x000e64000802015b */
[----:B-1----:R-:W-:Y:S05]  /*c400*/  @!P1 BRA `(.L_x_10897) ;  /* 0x0000008400289947 */ /* 0x002fea0003800000 */
.L_x_10896:
[----:B------:R-:W2:Y:S01]  /*c410*/  S2R R9, SR_TID.X ;  /* 0x0000000000097919 */ /* 0x000ea20000002100 */
[----:B------:R-:W-:Y:S01]  /*c420*/  UIMAD UR7, UR36, 0xc00, UR21 ;  /* 0x00000c00240778a4 */ /* 0x000fe2000f8e0215 */
[----:B------:R-:W-:Y:S01]  /*c430*/  IMAD.MOV.U32 R12, RZ, RZ, R6 ;  /* 0x000000ffff0c7224 */ /* 0x000fe200078e0006 */
[----:B------:R-:W-:-:S05]  /*c440*/  UMOV UR11, 0x40000040 ;  /* 0x40000040000b7882 */ /* 0x000fca0000000000 */
[----:B------:R-:W-:Y:S01]  /*c450*/  UMOV UR10, UR7 ;  /* 0x00000007000a7c82 */ /* 0x000fe20008000000 */
[----:B--2---:R-:W-:-:S05]  /*c460*/  SHF.R.U32.HI R9, RZ, 0x7, R9 ;  /* 0x00000007ff097819 */ /* 0x004fca0000011609 */
[----:B01----:R-:W-:Y:S02]  /*c470*/  VIADD R7, R9, 0x8 ;  /* 0x0000000809077836 */ /* 0x003fe40000000000 */
[----:B------:R-:W0:Y:S03]  /*c480*/  S2R R9, SR_TID.X ;  /* 0x0000000000097919 */ /* 0x000e260000002100 */
[----:B------:R2:W-:Y:S06]  /*c490*/  BAR.SYNC.DEFER_BLOCKING R7, 0x100 ;  /* 0x000400070000751d */ /* 0x0005ec0000010000 */
[----:B------:R-:W-:Y:S01]  /*c4a0*/  WARPGROUP.ARRIVE ;  /* 0x00000000000079c5 */ /* 0x000fe20000000000 */
[----:B0-----:R-:W-:Y:S01]  /*c4b0*/  LOP3.LUT P1, RZ, R9, 0x7f, RZ, 0xc0, !PT ;  /* 0x0000007f09ff7812 */ /* 0x001fe2000782c0ff */
[----:B------:R-:W-:-:S04]  /*c4c0*/  IMAD.MOV.U32 R9, RZ, RZ, R2 ;  /* 0x000000ffff097224 */ /* 0x000fc800078e0002 */
        /* <DEDUP_REMOVED lines=37> */
.L_x_10881:
[----:B------:R-:W2:Y:S01]  /*c720*/  SHFL.BFLY PT, R8, R3, 0x2, 0x1f ;  /* 0x0c401f0003087f89 */ /* 0x000ea200000e0000 */
[----:B------:R-:W-:Y:S01]  /*c730*/  UIADD3 UR36, UR36, 0x1, URZ ;  /* 0x0000000124247890 */ /* 0x000fe2000fffe03f */
[----:B------:R-:W-:Y:S01]  /*c740*/  IMAD.U32 R12, RZ, RZ, UR6 ;  /* 0x00000006ff0c7e24 */ /* 0x000fe2000f8e00ff */
[----:B------:R3:W-:Y:S06]  /*c750*/  BAR.ARV R4, 0x100 ;  /* 0x000400040000751d */ /* 0x0007ec0000002000 */
[----:B------:R-:W-:Y:S02]  /*c760*/  UISETP.NE.AND UP0, UPT, UR36, 0x2, UPT ;  /* 0x000000022400788c */ /* 0x000fe4000bf05270 */
[----:B------:R-:W-:Y:S06]  /*c770*/  BAR.ARV 0x8, 0x180 ;  /* 0x0206000000007b1d */ /* 0x000fec0000002000 */
[----:B---3--:R-:W-:Y:S01]  /*c780*/  IMAD.MOV.U32 R4, RZ, RZ, -0x800000 ;  /* 0xff800000ff047424 */ /* 0x008fe200078e00ff */
[----:B------:R-:W-:Y:S01]  /*c790*/  USEL UR4, URZ, 0x1, UP0 ;  /* 0x000000013f047887 */ /* 0x000fe20008000000 */
[----:B------:R-:W3:Y:S01]  /*c7a0*/  SHFL.BFLY PT, R7, R0, 0x2, 0x1f ;  /* 0x0c401f0000077f89 */ /* 0x000ee200000e0000 */
[----:B------:R-:W-:Y:S01]  /*c7b0*/  PLOP3.LUT P0, PT, PT, PT, PT, 0x8, 0x0 ;  /* 0x000000000000781c */ /* 0x000fe20003f0e170 */
[----:B------:R-:W-:Y:S01]  /*c7c0*/  UIADD3 UR38, UR38, 0x1, URZ ;  /* 0x0000000126267890 */ /* 0x000fe2000fffe03f */
[----:B--2---:R-:W-:Y:S01]  /*c7d0*/  FADD.FTZ R8, R8, R3 ;  /* 0x0000000308087221 */ /* 0x004fe20000010000 */
[----:B------:R-:W-:Y:S01]  /*c7e0*/  IMAD.MOV.U32 R3, RZ, RZ, -0x800000 ;  /* 0xff800000ff037424 */ /* 0x000fe200078e00ff */
[----:B------:R-:W-:-:S02]  /*c7f0*/  USEL UR36, UR36, URZ, UP0 ;  /* 0x0000003f24247287 */ /* 0x000fc40008000000 */
[----:B------:R-:W-:Y:S01]  /*c800*/  ULOP3.LUT UR37, UR37, UR4, URZ, 0x3c, !UPT ;  /* 0x0000000425257292 */ /* 0x000fe2000f8e3c3f */
[----:B------:R-:W2:Y:S01]  /*c810*/  SHFL.BFLY PT, R5, R8, 0x1, 0x1f ;  /* 0x0c201f0008057f89 */ /* 0x000ea200000e0000 */
[----:B---3--:R-:W-:Y:S01]  /*c820*/  FADD.FTZ R7, R7, R0 ;  /* 0x0000000007077221 */ /* 0x008fe20000010000 */
[----:B------:R-:W-:-:S04]  /*c830*/  IMAD.MOV.U32 R0, RZ, RZ, RZ ;  /* 0x000000ffff007224 */ /* 0x000fc800078e00ff */
[----:B------:R-:W3:Y:S01]  /*c840*/  SHFL.BFLY PT, R10, R7, 0x1, 0x1f ;  /* 0x0c201f00070a7f89 */ /* 0x000ee200000e0000 */
[----:B--2---:R-:W-:Y:S01]  /*c850*/  FADD.FTZ R11, R8, R5 ;  /* 0x00000005080b7221 */ /* 0x004fe20000010000 */
[----:B------:R-:W-:-:S04]  /*c860*/  IMAD.MOV.U32 R5, RZ, RZ, RZ ;  /* 0x000000ffff057224 */ /* 0x000fc800078e00ff */
[----:B------:R-:W-:-:S13]  /*c870*/  FSETP.NE.FTZ.AND P1, PT, R11, RZ, PT ;  /* 0x000000ff0b00720b */ /* 0x000fda0003f35000 */
[----:B------:R-:W2:Y:S01]  /*c880*/  @P1 MUFU.LG2 R8, R11 ;  /* 0x0000000b00081308 */ /* 0x000ea20000000c00 */
[----:B---3--:R-:W-:Y:S01]  /*c890*/  FADD.FTZ R10, R7, R10 ;  /* 0x0000000a070a7221 */ /* 0x008fe20000010000 */
[----:B------:R-:W-:-:S04]  /*c8a0*/  IMAD.U32 R7, RZ, RZ, UR6 ;  /* 0x00000006ff077e24 */ /* 0x000fc8000f8e00ff */
[----:B------:R-:W-:Y:S02]  /*c8b0*/  FSETP.NE.FTZ.AND P2, PT, R10, RZ, PT ;  /* 0x000000ff0a00720b */ /* 0x000fe40003f55000 */
[----:B------:R-:W3:Y:S01]  /*c8c0*/  @P1 MUFU.RCP R5, R11 ;  /* 0x0000000b00051308 */ /* 0x000ee20000001000 */
[----:B------:R-:W-:Y:S01]  /*c8d0*/  @P1 FMUL.FTZ R7, R7, 0.69314718246459960938 ;  /* 0x3f31721807071820 */ /* 0x000fe20000410000 */
[----:B--2---:R-:W-:-:S09]  /*c8e0*/  @P1 FMUL.FTZ R8, R8, 0.69314718246459960938 ;  /* 0x3f31721808081820 */ /* 0x004fd20000410000 */
[----:B01----:R-:W0:Y:S01]  /*c8f0*/  @P2 MUFU.LG2 R9, R10 ;  /* 0x0000000a00092308 */ /* 0x003e220000000c00 */
[----:B------:R-:W-:Y:S01]  /*c900*/  @P2 FMUL.FTZ R12, R12, 0.69314718246459960938 ;  /* 0x3f3172180c0c2820 */ /* 0x000fe20000410000 */
[----:B------:R-:W-:Y:S01]  /*c910*/  @P1 FFMA.FTZ R4, R7, R2, R8 ;  /* 0x0000000207041223 */ /* 0x000fe20000010008 */
[-C--:B---3--:R-:W-:Y:S01]  /*c920*/  FMUL.FTZ R180, R40, R5.reuse ;  /* 0x0000000528b47220 */ /* 0x088fe20000410000 */
[-C--:B------:R-:W-:Y:S01]  /*c930*/  FMUL.FTZ R24, R24, R5.reuse ;  /* 0x0000000518187220 */ /* 0x080fe20000410000 */
[----:B------:R-:W-:-:S03]  /*c940*/  FMUL.FTZ R25, R25, R5 ;  /* 0x0000000519197220 */ /* 0x000fc60000410000 */
        /* <DEDUP_REMOVED lines=127> */
[----:B------:R-:W-:-:S07]  /*d140*/  @P2 FFMA.FTZ R3, R12, R6, R9 ;  /* 0x000000060c032223 */ /* 0x000fce0000010009 */
.L_x_10828:
        /* <DEDUP_REMOVED lines=13> */
[----:B------:R-:W-:Y:S01]  /*d220*/  F2FP.F16.F32.PACK_AB R33, R35, R34 ;  /* 0x000000222321723e */ /* 0x000fe200000000ff */
[----:B------:R-:W-:Y:S01]  /*d230*/  BAR.SYNC.DEFER_BLOCKING 0x1, 0x100 ;  /* 0x0044000000007b1d */ /* 0x000fe20000010000 */
[----:B------:R-:W-:Y:S01]  /*d240*/  F2FP.F16.F32.PACK_AB R35, R39, R38 ;  /* 0x000000262723723e */ /* 0x000fe200000000ff */
[----:B------:R-:W-:Y:S01]  /*d250*/  USHF.R.S32.HI UR12, URZ, 0x1f, UR42 ;  /* 0x0000001f3f0c7899 */ /* 0x000fe2000801142a */
[----:B------:R-:W-:Y:S02]  /*d260*/  F2FP.F16.F32.PACK_AB R24, R25, R24 ;  /* 0x000000181918723e */ /* 0x000fe400000000ff */
[----:B------:R-:W-:Y:S01]  /*d270*/  F2FP.F16.F32.PACK_AB R25, R40, R26 ;  /* 0x0000001a2819723e */ /* 0x000fe200000000ff */
[----:B------:R-:W-:Y:S01]  /*d280*/  ULDC.64 UR8, c[0x0][0xb90] ;  /* 0x0002e40000087ab9 */ /* 0x000fe20000000a00 */
[----:B------:R-:W-:Y:S01]  /*d290*/  F2FP.F16.F32.PACK_AB R26, R29, R28 ;  /* 0x0000001c1d1a723e */ /* 0x000fe200000000ff */
[----:B------:R-:W-:Y:S01]  /*d2a0*/  UIMAD UR5, UR10, UR8, URZ ;  /* 0x000000080a0572a4 */ /* 0x000fe2000f8e023f */
[----:B------:R-:W-:Y:S01]  /*d2b0*/  F2FP.F16.F32.PACK_AB R27, R27, R30 ;  /* 0x0000001e1b1b723e */ /* 0x000fe200000000ff */
[----:B------:R-:W-:Y:S01]  /*d2c0*/  UIMAD.WIDE.U32 UR6, UR40, UR8, URZ ;  /* 0x00000008280672a5 */ /* 0x000fe2000f8e003f */
[----:B------:R-:W-:Y:S01]  /*d2d0*/  F2FP.F16.F32.PACK_AB R34, R37, R36 ;  /* 0x000000242522723e */ /* 0x000fe200000000ff */
[----:B------:R-:W-:Y:S01]  /*d2e0*/  UIMAD UR5, UR40, UR9, UR5 ;  /* 0x00000009280572a4 */ /* 0x000fe2000f8e0205 */
[----:B------:R-:W-:-:S02]  /*d2f0*/  F2FP.F16.F32.PACK_AB R144, R145, R144 ;  /* 0x000000909190723e */ /* 0x000fc400000000ff */
[----:B------:R-:W-:Y:S01]  /*d300*/  ULDC.64 UR8, c[0x0][0xb98] ;  /* 0x0002e60000087ab9 */ /* 0x000fe20000000a00 */
[----:B------:R-:W-:Y:S01]  /*d310*/  UIADD3 UR7, UR7, UR5, URZ ;  /* 0x0000000507077290 */ /* 0x000fe2000fffe03f */
[----:B------:R-:W-:Y:S01]  /*d320*/  F2FP.F16.F32.PACK_AB R145, R178, R177 ;  /* 0x000000b1b291723e */ /* 0x000fe200000000ff */
[----:B------:R-:W-:Y:S02]  /*d330*/  UIMAD UR5, UR12, UR8, URZ ;  /* 0x000000080c0572a4 */ /* 0x000fe4000f8e023f */
[----:B------:R-:W-:Y:S02]  /*d340*/  UIMAD.WIDE.U32 UR6, UR42, UR8, UR6 ;  /* 0x000000082a0672a5 */ /* 0x000fe4000f8e0006 */
[----:B------:R-:W-:-:S03]  /*d350*/  UIMAD UR5, UR42, UR9, UR5 ;  /* 0x000000092a0572a4 */ /* 0x000fc6000f8e0205 */
[----:B------:R-:W-:Y:S01]  /*d360*/  ULDC.64 UR8, c[0x0][0xae8] ;  /* 0x0002ba0000087ab9 */ /* 0x000fe20000000a00 */
[----:B------:R-:W-:Y:S02]  /*d370*/  MOV R170, R176 ;  /* 0x000000b000aa7202 */ /* 0x000fe40000000f00 */
[----:B0-----:R-:W-:-:S03]  /*d380*/  MOV R171, R7 ;  /* 0x0000000700ab7202 */ /* 0x001fc60000000f00 */
[----:B------:R-:W-:-:S04]  /*d390*/  IMAD.WIDE R6, R209, 0x2, R170 ;  /* 0x00000002d1067825 */ /* 0x000fc800078e02aa */
[----:B------:R-:W-:Y:S01]  /*d3a0*/  IMAD.WIDE R170, R9, 0x2, R170 ;  /* 0x0000000209aa7825 */ /* 0x000fe200078e02aa */
[C---:B------:R-:W-:Y:S02]  /*d3b0*/  IADD3 R11, P3, R6.reuse, 0xc060, RZ ;  /* 0x0000c060060b7810 */ /* 0x040fe40007f7e0ff */
[C---:B------:R-:W-:Y:S02]  /*d3c0*/  LOP3.LUT R173, R6.reuse, 0x380, RZ, 0xc0, !PT ;  /* 0x0000038006ad7812 */ /* 0x040fe400078ec0ff */
[----:B------:R-:W-:Y:S01]  /*d3d0*/  LOP3.LUT R8, R11, 0x380, RZ, 0xc0, !PT ;  /* 0x000003800b087812 */ /* 0x000fe200078ec0ff */
[----:B------:R-:W-:Y:S01]  /*d3e0*/  IMAD.X R9, RZ, RZ, R7, P3 ;  /* 0x000000ffff097224 */ /* 0x000fe200018e0607 */
[----:B------:R-:W-:Y:S02]  /*d3f0*/  IADD3 R131, P4, R6, 0xc040, RZ ;  /* 0x0000c04006837810 */ /* 0x000fe40007f9e0ff */
[----:B------:R-:W-:Y:S02]  /*d400*/  SHF.R.U64 R8, R8, 0x3, RZ ;  /* 0x0000000308087819 */ /* 0x000fe400000012ff */
        /* <DEDUP_REMOVED lines=30> */
[--C-:B------:R-:W-:Y:S01]  /*d5f0*/  IMAD.X R169, RZ, RZ, R7.reuse, P3 ;  /* 0x000000ffffa97224 */ /* 0x100fe200018e0607 */
[----:B------:R-:W-:Y:S01]  /*d600*/  LOP3.LUT R2, R123, 0x380, RZ, 0xc0, !PT ;  /* 0x000003807b027812 */ /* 0x000fe200078ec0ff */
[----:B------:R-:W-:Y:S01]  /*d610*/  IMAD.MOV.U32 R173, RZ, RZ, R7 ;  /* 0x000000ffffad7224 */ /* 0x000fe200078e0007 */
[----:B------:R-:W-:-:S02]  /*d620*/  SHF.R.U64 R6, R6, 0x3, RZ ;  /* 0x0000000306067819 */ /* 0x000fc400000012ff */
[----:B------:R-:W-:Y:S02]  /*d630*/  LOP3.LUT R7, R12, 0x380, RZ, 0xc0, !PT ;  /* 0x000003800c077812 */ /* 0x000fe400078ec0ff */
[----:B------:R-:W-:Y:S02]  /*d640*/  LOP3.LUT R14, R6, R127, RZ, 0x3c, !PT ;  /* 0x0000007f060e7212 */ /* 0x000fe400078e3cff */
[----:B------:R-:W-:Y:S02]  /*d650*/  LOP3.LUT R6, R115, 0x380, RZ, 0xc0, !PT ;  /* 0x0000038073067812 */ /* 0x000fe400078ec0ff */
[----:B------:R-:W-:Y:S02]  /*d660*/  SHF.R.U64 R7, R7, 0x3, RZ ;  /* 0x0000000307077819 */ /* 0x000fe400000012ff */
[----:B------:R-:W-:Y:S02]  /*d670*/  SHF.R.U64 R6, R6, 0x3, RZ ;  /* 0x0000000306067819 */ /* 0x000fe400000012ff */
[----:B------:R-:W-:-:S02]  /*d680*/  MOV R173, R172 ;  /* 0x000000ac00ad7202 */ /* 0x000fc40000000f00 */
[----:B------:R-:W-:Y:S01]  /*d690*/  LOP3.LUT R158, R6, R115, RZ, 0x3c, !PT ;  /* 0x00000073069e7212 */ /* 0x000fe200078e3cff */
[----:B------:R-:W0:Y:S01]  /*d6a0*/  LDC R172, c[0x0][0xbe8] ;  /* 0x0002fa00ffac7b82 */ /* 0x000e220000000800 */
[----:B------:R-:W-:Y:S01]  /*d6b0*/  IADD3 R115, P2, R170, 0x7000, RZ ;  /* 0x00007000aa737810 */ /* 0x000fe20007f5e0ff */
[----:B------:R1:W-:Y:S01]  /*d6c0*/  STSM.16.M88.4 [R173], R24 ;  /* 0x00000018ad007844 */ /* 0x0003e20000000200 */
[----:B------:R-:W-:Y:S02]  /*d6d0*/  LOP3.LUT R12, R7, R12, RZ, 0x3c, !PT ;  /* 0x0000000c070c7212 */ /* 0x000fe400078e3cff */
[----:B------:R-:W-:Y:S02]  /*d6e0*/  LOP3.LUT R114, R115, 0x380, RZ, 0xc0, !PT ;  /* 0x0000038073727812 */ /* 0x000fe400078ec0ff */
[----:B------:R-:W-:Y:S02]  /*d6f0*/  LOP3.LUT R7, R20, 0x380, RZ, 0xc0, !PT ;  /* 0x0000038014077812 */ /* 0x000fe400078ec0ff */
[----:B------:R-:W-:-:S02]  /*d700*/  SHF.R.U64 R114, R114, 0x3, RZ ;  /* 0x0000000372727819 */ /* 0x000fc400000012ff */
[----:B------:R-:W-:Y:S02]  /*d710*/  SHF.R.U64 R7, R7, 0x3, RZ ;  /* 0x0000000307077819 */ /* 0x000fe400000012ff */
[----:B------:R-:W-:Y:S01]  /*d720*/  LOP3.LUT R114, R114, R115, RZ, 0x3c, !PT ;  /* 0x0000007372727212 */ /* 0x000fe200078e3cff */
[----:B------:R-:W-:Y:S01]  /*d730*/  IMAD.X R115, RZ, RZ, R171, P2 ;  /* 0x000000ffff737224 */ /* 0x000fe200010e06ab */
[----:B------:R-:W-:Y:S02]  /*d740*/  IADD3 R143, P2, R170, 0xe000, RZ ;  /* 0x0000e000aa8f7810 */ /* 0x000fe40007f5e0ff */
[----:B------:R-:W-:Y:S02]  /*d750*/  LOP3.LUT R156, R7, R20, RZ, 0x3c, !PT ;  /* 0x00000014079c7212 */ /* 0x000fe400078e3cff */
[----:B------:R-:W-:Y:S02]  /*d760*/  LOP3.LUT R7, R16, 0x380, RZ, 0xc0, !PT ;  /* 0x0000038010077812 */ /* 0x000fe400078ec0ff */
[----:B------:R-:W-:-:S02]  /*d770*/  LOP3.LUT R142, R143, 0x380, RZ, 0xc0, !PT ;  /* 0x000003808f8e7812 */ /* 0x000fc400078ec0ff */
[----:B------:R-:W-:Y:S02]  /*d780*/  SHF.R.U64 R2, R2, 0x3, RZ ;  /* 0x0000000302027819 */ /* 0x000fe400000012ff */
[----:B------:R-:W-:Y:S02]  /*d790*/  LOP3.LUT R6, R107, 0x380, RZ, 0xc0, !PT ;  /* 0x000003806b067812 */ /* 0x000fe400078ec0ff */
[----:B------:R-:W-:Y:S02]  /*d7a0*/  SHF.R.U64 R7, R7, 0x3, RZ ;  /* 0x0000000307077819 */ /* 0x000fe400000012ff */
[----:B------:R-:W-:Y:S02]  /*d7b0*/  SHF.R.U64 R142, R142, 0x3, RZ ;  /* 0x000000038e8e7819 */ /* 0x000fe400000012ff */
[----:B------:R-:W-:Y:S02]  /*d7c0*/  LOP3.LUT R150, R2, R123, RZ, 0x3c, !PT ;  /* 0x0000007b02967212 */ /* 0x000fe400078e3cff */
[----:B------:R-:W-:-:S02]  /*d7d0*/  SHF.R.U64 R6, R6, 0x3, RZ ;  /* 0x0000000306067819 */ /* 0x000fc400000012ff */
[----:B------:R-:W-:Y:S02]  /*d7e0*/  LOP3.LUT R164, R7, R16, RZ, 0x3c, !PT ;  /* 0x0000001007a47212 */ /* 0x000fe400078e3cff */
[----:B------:R-:W-:Y:S02]  /*d7f0*/  LOP3.LUT R2, R21, 0x380, RZ, 0xc0, !PT ;  /* 0x0000038015027812 */ /* 0x000fe400078ec0ff */
[----:B------:R-:W-:Y:S02]  /*d800*/  IADD3 R7, P3, R170, 0x1000, RZ ;  /* 0x00001000aa077810 */ /* 0x000fe40007f7e0ff */
[----:B------:R-:W-:Y:S01]  /*d810*/  LOP3.LUT R142, R142, R143, RZ, 0x3c, !PT ;  /* 0x0000008f8e8e7212 */ /* 0x000fe200078e3cff */
[----:B------:R-:W-:Y:S01]  /*d820*/  IMAD.X R143, RZ, RZ, R171, P2 ;  /* 0x000000ffff8f7224 */ /* 0x000fe200010e06ab */
[----:B0-----:R-:W-:Y:S02]  /*d830*/  ISETP.NE.AND P2, PT, R172, 0x1, PT ;  /* 0x00000001ac00780c */ /* 0x001fe40003f45270 */
[----:B------:R-:W-:-:S02]  /*d840*/  LOP3.LUT R166, R6, R107, RZ, 0x3c, !PT ;  /* 0x0000006b06a67212 */ /* 0x000fc400078e3cff */
[----:B------:R-:W-:Y:S02]  /*d850*/  SHF.R.U64 R2, R2, 0x3, RZ ;  /* 0x0000000302027819 */ /* 0x000fe400000012ff */
[----:B------:R-:W-:Y:S02]  /*d860*/  LOP3.LUT R6, R7, 0x380, RZ, 0xc0, !PT ;  /* 0x0000038007067812 */ /* 0x000fe400078ec0ff */
[----:B------:R-:W-:Y:S02]  /*d870*/  LOP3.LUT R98, R119, 0x380, RZ, 0xc0, !PT ;  /* 0x0000038077627812 */ /* 0x000fe400078ec0ff */
[----:B------:R-:W-:Y:S02]  /*d880*/  LOP3.LUT R152, R2, R21, RZ, 0x3c, !PT ;  /* 0x0000001502987212 */ /* 0x000fe400078e3cff */
[----:B------:R-:W-:Y:S01]  /*d890*/  SHF.R.U64 R6, R6, 0x3, RZ ;  /* 0x0000000306067819 */ /* 0x000fe200000012ff */
[----:B------:R-:W0:Y:S01]  /*d8a0*/  @P2 LDC R38, c[0x0][0xbf0] ;  /* 0x0002fc00ff262b82 */ /* 0x000e220000000800 */
[----:B------:R-:W-:-:S02]  /*d8b0*/  SHF.R.U64 R98, R98, 0x3, RZ ;  /* 0x0000000362627819 */ /* 0x000fc400000012ff */
[----:B------:R-:W-:Y:S02]  /*d8c0*/  LOP3.LUT R2, R31, 0x380, RZ, 0xc0, !PT ;  /* 0x000003801f027812 */ /* 0x000fe400078ec0ff */
[----:B------:R-:W-:Y:S01]  /*d8d0*/  LOP3.LUT R6, R6, R7, RZ, 0x3c, !PT ;  /* 0x0000000706067212 */ /* 0x000fe200078e3cff */
[----:B------:R-:W-:Y:S01]  /*d8e0*/  IMAD.X R7, RZ, RZ, R171, P3 ;  /* 0x000000ffff077224 */ /* 0x000fe200018e06ab */
[----:B------:R-:W-:Y:S02]  /*d8f0*/  LOP3.LUT R154, R98, R119, RZ, 0x3c, !PT ;  /* 0x00000077629a7212 */ /* 0x000fe400078e3cff */
[----:B------:R-:W-:Y:S02]  /*d900*/  SHF.R.U64 R2, R2, 0x3, RZ ;  /* 0x0000000302027819 */ /* 0x000fe400000012ff */
[----:B------:R-:W-:Y:S02]  /*d910*/  IADD3 R119, P3, R170, 0x8000, RZ ;  /* 0x00008000aa777810 */ /* 0x000fe40007f7e0ff */
[----:B------:R-:W-:-:S02]  /*d920*/  MOV R150, R150 ;  /* 0x0000009600967202 */ /* 0x000fc40000000f00 */
[----:B------:R-:W2:Y:S01]  /*d930*/  @P2 LDC R151, c[0x0][0xbec] ;  /* 0x0002fb00ff972b82 */ /* 0x000ea20000000800 */
[----:B------:R-:W-:Y:S02]  /*d940*/  LOP3.LUT R162, R2, R31, RZ, 0x3c, !PT ;  /* 0x0000001f02a27212 */ /* 0x000fe400078e3cff */
        /* <DEDUP_REMOVED lines=8> */
[----:B------:R-:W-:Y:S02]  /*d9d0*/  LOP3.LUT R160, R20, R111, RZ, 0x3c, !PT ;  /* 0x0000006f14a07212 */ /* 0x000fe400078e3cff */
[----:B------:R-:W-:Y:S02]  /*d9e0*/  LOP3.LUT R146, R16, R103, RZ, 0x3c, !PT ;  /* 0x0000006710927212 */ /* 0x000fe400078e3cff */
[----:B------:R-:W-:-:S02]  /*d9f0*/  LOP3.LUT R168, R2, R99, RZ, 0x3c, !PT ;  /* 0x0000006302a87212 */ /* 0x000fc400078e3cff */
        /* <DEDUP_REMOVED lines=17> */
[----:B------:R-:W-:Y:S02]  /*db10*/  LOP3.LUT R29, R170, 0x380, RZ, 0xc0, !PT ;  /* 0x00000380aa1d7812 */ /* 0x000fe400078ec0ff */
[----:B------:R-:W-:Y:S02]  /*db20*/  MOV R40, R8 ;  /* 0x0000000800287202 */ /* 0x000fe40000000f00 */
[----:B------:R-:W-:Y:S01]  /*db30*/  F2FP.F16.F32.PACK_AB R9, R43, R42 ;  /* 0x0000002a2b09723e */ /* 0x000fe200000000ff */
[----:B------:R-:W-:Y:S01]  /*db40*/  VIADD R42, R22, UR43 ;  /* 0x0000002b162a7c36 */ /* 0x000fe20008000000 */
[----:B------:R-:W-:-:S02]  /*db50*/  SHF.R.U64 R20, R20, 0x3, RZ ;  /* 0x0000000314147819 */ /* 0x000fc400000012ff */
[----:B------:R-:W-:Y:S01]  /*db60*/  SHF.R.U64 R98, R98, 0x3, RZ ;  /* 0x0000000362627819 */ /* 0x000fe200000012ff */
[----:B--2---:R-:W-:Y:S01]  /*db70*/  @P2 IMAD.HI.U32 R37, R42, R151, RZ ;  /* 0x000000972a252227 */ /* 0x004fe200078e00ff */
[----:B------:R-:W-:Y:S02]  /*db80*/  SHF.R.U64 R102, R102, 0x3, RZ ;  /* 0x0000000366667819 */ /* 0x000fe400000012ff */
[----:B------:R-:W-:Y:S01]  /*db90*/  SHF.R.U64 R106, R106, 0x3, RZ ;  /* 0x000000036a6a7819 */ /* 0x000fe200000012ff */
[----:B------:R-:W-:Y:S01]  /*dba0*/  IMAD.MOV.U32 R36, RZ, RZ, R42 ;  /* 0x000000ffff247224 */ /* 0x000fe200078e002a */
[----:B------:R-:W-:Y:S02]  /*dbb0*/  SHF.R.U64 R110, R110, 0x3, RZ ;  /* 0x000000036e6e7819 */ /* 0x000fe400000012ff */
[----:B------:R-:W-:Y:S02]  /*dbc0*/  SHF.R.U64 R2, R2, 0x3, RZ ;  /* 0x0000000302027819 */ /* 0x000fe400000012ff */
[----:B------:R-:W-:-:S02]  /*dbd0*/  LOP3.LUT R10, R10, R131, RZ, 0x3c, !PT ;  /* 0x000000830a0a7212 */ /* 0x000fc400078e3cff */
        /* <DEDUP_REMOVED lines=12> */
[C---:B------:R-:W-:Y:S02]  /*dca0*/  IADD3 R123, P4, R170.reuse, 0x9000, RZ ;  /* 0x00009000aa7b7810 */ /* 0x040fe40007f9e0ff */
[C---:B------:R-:W-:Y:S02]  /*dcb0*/  IADD3 R127, P5, R170.reuse, 0xa000, RZ ;  /* 0x0000a000aa7f7810 */ /* 0x040fe40007fbe0ff */
[C---:B------:R-:W-:Y:S02]  /*dcc0*/  IADD3 R131, P6, R170.reuse, 0xb000, RZ ;  /* 0x0000b000aa837810 */ /* 0x040fe40007fde0ff */
[C---:B------:R-:W-:Y:S02]  /*dcd0*/  IADD3 R135, P0, R170.reuse, 0xc000, RZ ;  /* 0x0000c000aa877810 */ /* 0x040fe40007f1e0ff */
[----:B------:R-:W-:Y:S02]  /*dce0*/  IADD3 R139, P1, R170, 0xd000, RZ ;  /* 0x0000d000aa8b7810 */ /* 0x000fe40007f3e0ff */
[----:B------:R-:W-:Y:S01]  /*dcf0*/  LOP3.LUT R28, R29, R170, RZ, 0x3c, !PT ;  /* 0x000000aa1d1c7212 */ /* 0x000fe200078e3cff */
[----:B------:R-:W-:Y:S01]  /*dd00*/  IMAD.MOV.U32 R29, RZ, RZ, R171 ;  /* 0x000000ffff1d7224 */ /* 0x000fe200078e00ab */
[----:B------:R-:W-:-:S02]  /*dd10*/  MOV R2, R10 ;  /* 0x0000000a00027202 */ /* 0x000fc40000000f00 */
[----:B------:R-:W-:Y:S02]  /*dd20*/  MOV R152, R152 ;  /* 0x0000009800987202 */ /* 0x000fe40000000f00 */
[----:B------:R-:W-:Y:S02]  /*dd30*/  MOV R16, R12 ;  /* 0x0000000c00107202 */ /* 0x000fe40000000f00 */
[----:B------:R-:W-:Y:S01]  /*dd40*/  MOV R170, R14 ;  /* 0x0000000e00aa7202 */ /* 0x000fe20000000f00 */
[----:B------:R-:W-:Y:S01]  /*dd50*/  STSM.16.M88.4 [R152], R32 ;  /* 0x0000002098007844 */ /* 0x000fe20000000200 */
[----:B------:R-:W-:Y:S02]  /*dd60*/  MOV R162, R162 ;  /* 0x000000a200a27202 */ /* 0x000fe40000000f00 */
        /* <DEDUP_REMOVED lines=9> */
[----:B------:R-:W-:Y:S02]  /*de00*/  MOV R146, R146 ;  /* 0x0000009200927202 */ /* 0x000fe40000000f00 */
[----:B-1----:R-:W-:Y:S01]  /*de10*/  F2FP.F16.F32.PACK_AB R24, R57, R184 ;  /* 0x000000b83918723e */ /* 0x002fe200000000ff */
[----:B------:R1:W-:Y:S01]  /*de20*/  STSM.16.M88.4 [R168], R12 ;  /* 0x0000000ca8007844 */ /* 0x0003e20000000200 */
[----:B------:R-:W-:Y:S02]  /*de30*/  F2FP.F16.F32.PACK_AB R25, R59, R58 ;  /* 0x0000003a3b19723e */ /* 0x000fe400000000ff */
[----:B------:R-:W-:Y:S02]  /*de40*/  F2FP.F16.F32.PACK_AB R26, R61, R185 ;  /* 0x000000b93d1a723e */ /* 0x000fe400000000ff */
[----:B------:R-:W-:Y:S02]  /*de50*/  F2FP.F16.F32.PACK_AB R27, R63, R62 ;  /* 0x0000003e3f1b723e */ /* 0x000fe400000000ff */
[----:B0-----:R-:W-:-:S02]  /*de60*/  @P2 SHF.R.U32.HI R36, RZ, R38, R37 ;  /* 0x00000026ff242219 */ /* 0x001fc40000011625 */
[----:B------:R-:W-:Y:S01]  /*de70*/  LOP3.LUT R134, R135, 0x380, RZ, 0xc0, !PT ;  /* 0x0000038087867812 */ /* 0x000fe200078ec0ff */
[----:B------:R0:W-:Y:S01]  /*de80*/  STSM.16.M88.4 [R146], R24 ;  /* 0x0000001892007844 */ /* 0x0001e20000000200 */
[----:B------:R-:W-:Y:S01]  /*de90*/  MOV R166, R166 ;  /* 0x000000a600a67202 */ /* 0x000fe20000000f00 */
[----:B------:R-:W-:Y:S01]  /*dea0*/  IMAD.MOV R37, RZ, RZ, -R36 ;  /* 0x000000ffff257224 */ /* 0x000fe200078e0a24 */
[----:B--2---:R-:W-:Y:S02]  /*deb0*/  F2FP.F16.F32.PACK_AB R8, R65, R186 ;  /* 0x000000ba4108723e */ /* 0x004fe400000000ff */
[----:B------:R-:W-:Y:S01]  /*dec0*/  F2FP.F16.F32.PACK_AB R9, R67, R66 ;  /* 0x000000424309723e */ /* 0x000fe200000000ff */
[----:B------:R-:W-:Y:S01]  /*ded0*/  IMAD R37, R172, R37, R42 ;  /* 0x00000025ac257224 */ /* 0x000fe200078e022a */
        /* <DEDUP_REMOVED lines=8> */
[----:B------:R-:W-:-:S02]  /*df60*/  SHF.R.U64 R134, R134, 0x3, RZ ;  /* 0x0000000386867819 */ /* 0x000fc400000012ff */
[----:B------:R-:W-:Y:S01]  /*df70*/  MOV R160, R160 ;  /* 0x000000a000a07202 */ /* 0x000fe20000000f00 */
[----:B------:R2:W-:Y:S01]  /*df80*/  STSM.16.M88.4 [R164], R12 ;  /* 0x0000000ca4007844 */ /* 0x0005e20000000200 */
[----:B0-----:R-:W-:Y:S02]  /*df90*/  F2FP.F16.F32.PACK_AB R24, R81, R190 ;  /* 0x000000be5118723e */ /* 0x001fe400000000ff */
[----:B------:R-:W-:Y:S02]  /*dfa0*/  F2FP.F16.F32.PACK_AB R25, R83, R82 ;  /* 0x000000525319723e */ /* 0x000fe400000000ff */
[----:B------:R-:W-:Y:S02]  /*dfb0*/  F2FP.F16.F32.PACK_AB R26, R85, R191 ;  /* 0x000000bf551a723e */ /* 0x000fe400000000ff */
[----:B------:R-:W-:Y:S02]  /*dfc0*/  F2FP.F16.F32.PACK_AB R27, R87, R86 ;  /* 0x00000056571b723e */ /* 0x000fe400000000ff */
[----:B------:R-:W-:Y:S01]  /*dfd0*/  LOP3.LUT R134, R134, R135, RZ, 0x3c, !PT ;  /* 0x0000008786867212 */ /* 0x000fe200078e3cff */
[----:B------:R-:W-:Y:S01]  /*dfe0*/  IMAD.X R135, RZ, RZ, R171, P0 ;  /* 0x000000ffff877224 */ /* 0x000fe200000e06ab */
[----:B-1----:R-:W-:Y:S01]  /*dff0*/  F2FP.F16.F32.PACK_AB R9, R44, R5 ;  /* 0x000000052c09723e */ /* 0x002fe200000000ff */
[----:B------:R0:W-:Y:S01]  /*e000*/  STSM.16.M88.4 [R160], R24 ;  /* 0x00000018a0007844 */ /* 0x0001e20000000200 */
[----:B------:R-:W-:-:S02]  /*e010*/  SHF.R.S32.HI R5, RZ, 0x1f, R37 ;  /* 0x0000001fff057819 */ /* 0x000fc40000011425 */
[----:B------:R-:W-:Y:S01]  /*e020*/  MOV R158, R158 ;  /* 0x0000009e009e7202 */ /* 0x000fe20000000f00 */
[----:B--2---:R-:W-:Y:S01]  /*e030*/  IMAD.U32 R13, RZ, RZ, UR5 ;  /* 0x00000005ff0d7e24 */ /* 0x004fe2000f8e00ff */
[----:B------:R-:W-:Y:S01]  /*e040*/  SHF.R.S32.HI R12, RZ, 0x1f, R36 ;  /* 0x0000001fff0c7819 */ /* 0x000fe20000011424 */
[----:B------:R-:W-:Y:S01]  /*e050*/  ULDC UR5, c[0x0][0xa88] ;  /* 0x0002a20000057ab9 */ /* 0x000fe20000000800 */
[----:B------:R-:W-:Y:S02]  /*e060*/  F2FP.F16.F32.PACK_AB R32, R89, R192 ;  /* 0x000000c05920723e */ /* 0x000fe400000000ff */
[----:B------:R-:W-:Y:S02]  /*e070*/  F2FP.F16.F32.PACK_AB R33, R91, R90 ;  /* 0x0000005a5b21723e */ /* 0x000fe400000000ff */
[----:B------:R-:W-:Y:S02]  /*e080*/  F2FP.F16.F32.PACK_AB R34, R93, R193 ;  /* 0x000000c15d22723e */ /* 0x000fe400000000ff */
[----:B------:R-:W-:-:S02]  /*e090*/  F2FP.F16.F32.PACK_AB R35, R95, R94 ;  /* 0x0000005e5f23723e */ /* 0x000fc400000000ff */
[----:B------:R-:W-:Y:S01]  /*e0a0*/  MOV R156, R156 ;  /* 0x0000009c009c7202 */ /* 0x000fe20000000f00 */
[----:B0-----:R-:W-:Y:S01]  /*e0b0*/  VIADD R26, R208, UR43 ;  /* 0x0000002bd01a7c36 */ /* 0x001fe20008000000 */
[----:B------:R-:W-:Y:S01]  /*e0c0*/  IADD3 R24, P0, R36, UR6, RZ ;  /* 0x0000000624187c10 */ /* 0x000fe2000ff1e0ff */
[----:B------:R0:W-:Y:S01]  /*e0d0*/  STSM.16.M88.4 [R158], R32 ;  /* 0x000000209e007844 */ /* 0x0001e20000000200 */
[----:B------:R-:W-:Y:S02]  /*e0e0*/  F2FP.F16.F32.PACK_AB R8, R97, R194 ;  /* 0x000000c26108723e */ /* 0x000fe400000000ff */
[----:B------:R-:W-:Y:S01]  /*e0f0*/  IADD3.X R25, R12, UR7, R13, P0, !PT ;  /* 0x000000070c197c10 */ /* 0x000fe200087fe40d */
[----:B------:R-:W-:Y:S01]  /*e100*/  ULDC.64 UR6, c[0x0][0xb88] ;  /* 0x0002e20000067ab9 */ /* 0x000fe20000000a00 */
[----:B------:R-:W-:Y:S01]  /*e110*/  F2FP.F16.F32.PACK_AB R10, R101, R195 ;  /* 0x000000c3650a723e */ /* 0x000fe200000000ff */
[----:B------:R-:W-:Y:S01]  /*e120*/  IMAD R12, R5, UR6, RZ ;  /* 0x00000006050c7c24 */ /* 0x000fe2000f8e02ff */
[----:B------:R-:W-:Y:S01]  /*e130*/  F2FP.F16.F32.PACK_AB R11, R52, R48 ;  /* 0x00000030340b723e */ /* 0x000fe200000000ff */
[----:B------:R-:W-:Y:S01]  /*e140*/  IMAD.WIDE.U32 R24, R37, UR6, R24 ;  /* 0x0000000625187c25 */ /* 0x000fe2000f8e0018 */
[----:B------:R-:W-:-:S02]  /*e150*/  LOP3.LUT R138, R139, 0x380, RZ, 0xc0, !PT ;  /* 0x000003808b8a7812 */ /* 0x000fc400078ec0ff */
[----:B------:R-:W-:Y:S01]  /*e160*/  LOP3.LUT P0, RZ, R206, 0x3, RZ, 0xc0, !PT ;  /* 0x00000003ceff7812 */ /* 0x000fe2000780c0ff */
[----:B------:R-:W-:Y:S01]  /*e170*/  IMAD R37, R37, UR7, R12 ;  /* 0x0000000725257c24 */ /* 0x000fe2000f8e020c */
[----:B------:R1:W-:Y:S01]  /*e180*/  STSM.16.M88.4 [R156], R8 ;  /* 0x000000089c007844 */ /* 0x0003e20000000200 */
[----:B------:R-:W-:Y:S01]  /*e190*/  ULDC.64 UR6, c[0x0][0xb50] ;  /* 0x0002d40000067ab9 */ /* 0x000fe20000000a00 */
[----:B------:R-:W-:Y:S01]  /*e1a0*/  SHF.R.U64 R138, R138, 0x3, RZ ;  /* 0x000000038a8a7819 */ /* 0x000fe200000012ff */
[----:B------:R-:W-:Y:S01]  /*e1b0*/  IMAD R5, R172, UR5, RZ ;  /* 0x00000005ac057c24 */ /* 0x000fe2000f8e02ff */
[----:B0-----:R-:W-:Y:S02]  /*e1c0*/  LEA R34, P3, R24, UR6, 0x2 ;  /* 0x0000000618227c11 */ /* 0x001fe4000f8610ff */
[----:B------:R-:W-:Y:S02]  /*e1d0*/  MOV R154, R154 ;  /* 0x0000009a009a7202 */ /* 0x000fe40000000f00 */
[----:B------:R-:W-:Y:S01]  /*e1e0*/  F2FP.F16.F32.PACK_AB R12, R105, R196 ;  /* 0x000000c4690c723e */ /* 0x000fe200000000ff */
[----:B------:R-:W-:Y:S01]  /*e1f0*/  SHFL.IDX PT, R42, R34, RZ, 0x1c1f ;  /* 0x001c1fff222a7589 */ /* 0x000fe200000e0000 */
[----:B------:R-:W-:-:S02]  /*e200*/  F2FP.F16.F32.PACK_AB R13, R60, R56 ;  /* 0x000000383c0d723e */ /* 0x000fc400000000ff */
[----:B------:R-:W-:Y:S01]  /*e210*/  F2FP.F16.F32.PACK_AB R14, R109, R197 ;  /* 0x000000c56d0e723e */ /* 0x000fe200000000ff */
[----:B------:R-:W-:Y:S01]  /*e220*/  SHFL.IDX PT, R52, R34, 0x1, 0x1c1f ;  /* 0x003c1f0022347f89 */ /* 0x000fe200000e0000 */
[----:B------:R-:W-:Y:S01]  /*e230*/  F2FP.F16.F32.PACK_AB R15, R68, R64 ;  /* 0x00000040440f723e */ /* 0x000fe200000000ff */
[----:B-1----:R-:W-:Y:S01]  /*e240*/  IMAD.IADD R9, R25, 0x1, R37 ;  /* 0x0000000119097824 */ /* 0x002fe200078e0225 */
[----:B------:R-:W-:Y:S01]  /*e250*/  LOP3.LUT R138, R138, R139, RZ, 0x3c, !PT ;  /* 0x0000008b8a8a7212 */ /* 0x000fe200078e3cff */
[----:B------:R-:W-:Y:S02]  /*e260*/  VIADD R8, R26, 0x8 ;  /* 0x000000081a087836 */ /* 0x000fe40000000000 */
[----:B------:R0:W-:Y:S01]  /*e270*/  STSM.16.M88.4 [R154], R12 ;  /* 0x0000000c9a007844 */ /* 0x0001e20000000200 */
[----:B------:R-:W-:Y:S01]  /*e280*/  IMAD.X R139, RZ, RZ, R171, P1 ;  /* 0x000000ffff8b7224 */ /* 0x000fe200008e06ab */
[----:B------:R-:W-:Y:S02]  /*e290*/  LEA.HI.X R35, R24, UR7, R9, 0x2, P3 ;  /* 0x0000000718237c11 */ /* 0x000fe400098f1409 */
[----:B------:R-:W-:-:S02]  /*e2a0*/  ISETP.GE.OR P1, PT, R26, R5, P0 ;  /* 0x000000051a00720c */ /* 0x000fc40000726670 */
[----:B------:R-:W-:Y:S01]  /*e2b0*/  ISETP.GE.OR P0, PT, R8, R5, P0 ;  /* 0x000000050800720c */ /* 0x000fe20000706670 */
[----:B------:R-:W1:Y:S01]  /*e2c0*/  SHFL.IDX PT, R43, R35, RZ, 0x1c1f ;  /* 0x001c1fff232b7589 */ /* 0x000e6200000e0000 */
[----:B------:R-:W-:Y:S02]  /*e2d0*/  F2FP.F16.F32.PACK_AB R8, R113, R198 ;  /* 0x000000c67108723e */ /* 0x000fe400000000ff */
[----:B------:R-:W-:Y:S01]  /*e2e0*/  F2FP.F16.F32.PACK_AB R9, R76, R72 ;  /* 0x000000484c09723e */ /* 0x000fe200000000ff */
[----:B------:R-:W2:Y:S01]  /*e2f0*/  SHFL.IDX PT, R53, R35, 0x1, 0x1c1f ;  /* 0x003c1f0023357f89 */ /* 0x000ea200000e0000 */
[----:B------:R-:W-:Y:S02]  /*e300*/  F2FP.F16.F32.PACK_AB R10, R117, R199 ;  /* 0x000000c7750a723e */ /* 0x000fe400000000ff */
[----:B------:R-:W-:Y:S02]  /*e310*/  F2FP.F16.F32.PACK_AB R11, R84, R80 ;  /* 0x00000050540b723e */ /* 0x000fe400000000ff */
[----:B0-----:R-:W-:-:S02]  /*e320*/  F2FP.F16.F32.PACK_AB R12, R121, R203 ;  /* 0x000000cb790c723e */ /* 0x001fc400000000ff */
[----:B------:R-:W-:Y:S01]  /*e330*/  F2FP.F16.F32.PACK_AB R13, R92, R88 ;  /* 0x000000585c0d723e */ /* 0x000fe200000000ff */
[----:B------:R0:W-:Y:S01]  /*e340*/  STSM.16.M88.4 [R150], R8 ;  /* 0x0000000896007844 */ /* 0x0001e20000000200 */
        /* <DEDUP_REMOVED lines=8> */
[----:B------:R-:W-:Y:S01]  /*e3d0*/  F2FP.F16.F32.PACK_AB R33, R128, R120 ;  /* 0x000000788021723e */ /* 0x000fe200000000ff */
[----:B------:R-:W-:Y:S01]  /*e3e0*/  STSM.16.M88.4 [R16], R24 ;  /* 0x0000001810007844 */ /* 0x000fe20000000200 */
[----:B------:R-:W-:Y:S01]  /*e3f0*/  F2FP.F16.F32.PACK_AB R34, R141, R140 ;  /* 0x0000008c8d22723e */ /* 0x000fe200000000ff */
[----:B0-----:R-:W0:Y:S01]  /*e400*/  @P2 LDC R9, c[0x0][0xbf0] ;  /* 0x0002fc00ff092b82 */ /* 0x001e220000000800 */
[----:B------:R-:W-:Y:S02]  /*e410*/  F2FP.F16.F32.PACK_AB R35, R175, R174 ;  /* 0x000000aeaf23723e */ /* 0x000fe400000000ff */
[----:B------:R-:W-:-:S02]  /*e420*/  F2FP.F16.F32.PACK_AB R146, R149, R148 ;  /* 0x000000949592723e */ /* 0x000fc400000000ff */
[----:B------:R-:W-:Y:S01]  /*e430*/  F2FP.F16.F32.PACK_AB R147, R0, R179 ;  /* 0x000000b30093723e */ /* 0x000fe200000000ff */
[----:B------:R-:W-:Y:S01]  /*e440*/  STSM.16.M88.4 [R2], R32 ;  /* 0x0000002002007844 */ /* 0x000fe20000000200 */
[----:B------:R-:W-:Y:S02]  /*e450*/  LOP3.LUT R122, R123, 0x380, RZ, 0xc0, !PT ;  /* 0x000003807b7a7812 */ /* 0x000fe400078ec0ff */
[----:B------:R-:W-:Y:S01]  /*e460*/  LOP3.LUT R126, R127, 0x380, RZ, 0xc0, !PT ;  /* 0x000003807f7e7812 */ /* 0x000fe200078ec0ff */
[----:B------:R-:W-:Y:S01]  /*e470*/  STSM.16.M88.4 [R40], R144 ;  /* 0x0000009028007844 */ /* 0x000fe20000000200 */
[----:B------:R-:W-:Y:S01]  /*e480*/  IMAD R0, R202, 0x20, R205 ;  /* 0x00000020ca007824 */ /* 0x000fe200078e02cd */
[----:B------:R-:W-:Y:S01]  /*e490*/  UIMAD UR5, UR10, UR8, URZ ;  /* 0x000000080a0572a4 */ /* 0x000fe2000f8e023f */
[----:B------:R-:W-:Y:S01]  /*e4a0*/  LOP3.LUT R130, R131, 0x380, RZ, 0xc0, !PT ;  /* 0x0000038083827812 */ /* 0x000fe200078ec0ff */
[----:B------:R-:W-:Y:S01]  /*e4b0*/  BAR.SYNC.DEFER_BLOCKING 0x1, 0x100 ;  /* 0x0044000000007b1d */ /* 0x000fe20000010000 */
[----:B------:R-:W-:Y:S01]  /*e4c0*/  UIMAD.WIDE.U32 UR6, UR40, UR8, URZ ;  /* 0x00000008280672a5 */ /* 0x000fe2000f8e003f */
[----:B------:R-:W-:Y:S01]  /*e4d0*/  SHF.R.U64 R122, R122, 0x3, RZ ;  /* 0x000000037a7a7819 */ /* 0x000fe200000012ff */
[----:B------:R-:W-:Y:S01]  /*e4e0*/  UIMAD UR5, UR40, UR9, UR5 ;  /* 0x00000009280572a4 */ /* 0x000fe2000f8e0205 */
[----:B------:R-:W-:-:S02]  /*e4f0*/  SHF.R.U64 R126, R126, 0x3, RZ ;  /* 0x000000037e7e7819 */ /* 0x000fc400000012ff */
[----:B------:R-:W-:Y:S01]  /*e500*/  ULDC.64 UR10, c[0x0][0xaf0] ;  /* 0x0002bc00000a7ab9 */ /* 0x000fe20000000a00 */
[----:B------:R-:W-:Y:S01]  /*e510*/  SHF.R.U64 R130, R130, 0x3, RZ ;  /* 0x0000000382827819 */ /* 0x000fe200000012ff */
[----:B-1----:R1:W-:Y:S01]  /*e520*/  @!P1 ST.E desc[UR46][R42.64], R4 ;  /* 0x000000042a009985 */ /* 0x0023e2000c10192e */
[----:B------:R-:W-:Y:S01]  /*e530*/  UIMAD UR8, UR12, UR10, URZ ;  /* 0x0000000a0c0872a4 */ /* 0x000fe2000f8e023f */
[----:B------:R-:W-:Y:S01]  /*e540*/  LOP3.LUT R122, R122, R123, RZ, 0x3c, !PT ;  /* 0x0000007b7a7a7212 */ /* 0x000fe200078e3cff */
[----:B------:R-:W-:Y:S01]  /*e550*/  UIADD3 UR7, UR7, UR5, URZ ;  /* 0x0000000507077290 */ /* 0x000fe2000fffe03f */
[----:B--2---:R2:W-:Y:S01]  /*e560*/  @!P0 ST.E desc[UR46][R52.64], R3 ;  /* 0x0000000334008985 */ /* 0x0045e2000c10192e */
[----:B------:R-:W-:Y:S02]  /*e570*/  LOP3.LUT R126, R126, R127, RZ, 0x3c, !PT ;  /* 0x0000007f7e7e7212 */ /* 0x000fe400078e3cff */
[----:B------:R-:W-:Y:S01]  /*e580*/  LOP3.LUT R130, R130, R131, RZ, 0x3c, !PT ;  /* 0x0000008382827212 */ /* 0x000fe200078e3cff */
[----:B------:R3:W5:Y:S01]  /*e590*/  LD.E.128 R44, desc[UR46][R6.64] ;  /* 0x0000002e062c7980 */ /* 0x000762000c101d00 */
[----:B-1----:R-:W-:Y:S01]  /*e5a0*/  VIADD R4, R0, UR43 ;  /* 0x0000002b00047c36 */ /* 0x002fe20008000000 */
[----:B------:R-:W-:Y:S01]  /*e5b0*/  UIMAD UR5, UR42, UR11, UR8 ;  /* 0x0000000b2a0572a4 */ /* 0x000fe2000f8e0208 */
[--C-:B------:R-:W-:Y:S01]  /*e5c0*/  IMAD.X R123, RZ, RZ, R171.reuse, P4 ;  /* 0x000000ffff7b7224 */ /* 0x100fe200020e06ab */
[----:B------:R-:W-:Y:S01]  /*e5d0*/  UIMAD.WIDE.U32 UR6, UR42, UR10, UR6 ;  /* 0x0000000a2a0672a5 */ /* 0x000fe2000f8e0006 */
[----:B--2---:R-:W1:Y:S01]  /*e5e0*/  @P2 LDC R3, c[0x0][0xbec] ;  /* 0x0002fb00ff032b82 */ /* 0x004e620000000800 */
[--C-:B------:R-:W-:Y:S01]  /*e5f0*/  IMAD.X R127, RZ, RZ, R171.reuse, P5 ;  /* 0x000000ffff7f7224 */ /* 0x100fe200028e06ab */
[----:B------:R-:W-:Y:S01]  /*e600*/  ULDC.64 UR8, c[0x0][0xae0] ;  /* 0x0002b80000087ab9 */ /* 0x000fe20000000a00 */
[----:B---3--:R-:W-:Y:S01]  /*e610*/  IMAD.MOV.U32 R7, RZ, RZ, R4 ;  /* 0x000000ffff077224 */ /* 0x008fe200078e0004 */
[----:B------:R-:W-:Y:S01]  /*e620*/  UIADD3 UR5, UR7, UR5, URZ ;  /* 0x0000000507057290 */ /* 0x000fe2000fffe03f */
[----:B------:R-:W-:Y:S01]  /*e630*/  IMAD.X R131, RZ, RZ, R171, P6 ;  /* 0x000000ffff837224 */ /* 0x000fe200030e06ab */
[----:B------:R2:W5:Y:S01]  /*e640*/  LD.E.128 R36, desc[UR46][R28.64] ;  /* 0x0000002e1c247980 */ /* 0x000562000c101d00 */
[----:B------:R-:W-:-:S03]  /*e650*/  IMAD.U32 R2, RZ, RZ, UR6 ;  /* 0x00000006ff027e24 */ /* 0x000fc6000f8e00ff */
[----:B------:R2:W5:Y:S04]  /*e660*/  LD.E.128 R48, desc[UR46][R20.64] ;  /* 0x0000002e14307980 */ /* 0x000568000c101d00 */
[----:B------:R-:W5:Y:S04]  /*e670*/  LD.E.128 R96, desc[UR46][R98.64] ;  /* 0x0000002e62607980 */ /* 0x000f68000c101d00 */
[----:B------:R-:W5:Y:S04]  /*e680*/  LD.E.128 R100, desc[UR46][R102.64] ;  /* 0x0000002e66647980 */ /* 0x000f68000c101d00 */
[----:B------:R-:W5:Y:S01]  /*e690*/  LD.E.128 R104, desc[UR46][R106.64] ;  /* 0x0000002e6a687980 */ /* 0x000f62000c101d00 */
[----:B-1----:R-:W-:-:S03]  /*e6a0*/  @P2 IMAD.HI.U32 R0, R4, R3, RZ ;  /* 0x0000000304002227 */ /* 0x002fc600078e00ff */
[----:B------:R-:W5:Y:S02]  /*e6b0*/  LD.E.128 R108, desc[UR46][R110.64] ;  /* 0x0000002e6e6c7980 */ /* 0x000f64000c101d00 */
[----:B0-----:R-:W-:Y:S02]  /*e6c0*/  @P2 SHF.R.U32.HI R7, RZ, R9, R0 ;  /* 0x00000009ff072219 */ /* 0x001fe40000011600 */
[----:B------:R-:W5:Y:S02]  /*e6d0*/  LD.E.128 R112, desc[UR46][R114.64] ;  /* 0x0000002e72707980 */ /* 0x000f64000c101d00 */
[--C-:B------:R-:W-:Y:S01]  /*e6e0*/  SHF.R.S32.HI R0, RZ, 0x1f, R7.reuse ;  /* 0x0000001fff007819 */ /* 0x100fe20000011407 */
[----:B------:R-:W-:Y:S01]  /*e6f0*/  IMAD.MOV R9, RZ, RZ, -R7 ;  /* 0x000000ffff097224 */ /* 0x000fe200078e0a07 */
[----:B------:R-:W5:Y:S01]  /*e700*/  LD.E.128 R116, desc[UR46][R118.64] ;  /* 0x0000002e76747980 */ /* 0x000f62000c101d00 */
[----:B------:R-:W-:Y:S01]  /*e710*/  IMAD.U32 R3, RZ, RZ, UR7 ;  /* 0x00000007ff037e24 */ /* 0x000fe2000f8e00ff */
[----:B------:R-:W-:Y:S01]  /*e720*/  ULDC.64 UR6, c[0x0][0xad8] ;  /* 0x0002b60000067ab9 */ /* 0x000fe20000000a00 */
[----:B------:R-:W-:Y:S01]  /*e730*/  IMAD R0, R0, UR8, RZ ;  /* 0x0000000800007c24 */ /* 0x000fe2000f8e02ff */
[----:B------:R-:W5:Y:S01]  /*e740*/  LD.E.128 R120, desc[UR46][R122.64] ;  /* 0x0000002e7a787980 */ /* 0x000f62000c101d00 */
[----:B------:R-:W-:-:S02]  /*e750*/  IMAD R9, R172, R9, R4 ;  /* 0x00000009ac097224 */ /* 0x000fc400078e0204 */
[----:B------:R-:W-:Y:S01]  /*e760*/  IMAD.U32 R3, RZ, RZ, UR5 ;  /* 0x00000005ff037e24 */ /* 0x000fe2000f8e00ff */
[----:B------:R-:W5:Y:S01]  /*e770*/  LD.E.128 R124, desc[UR46][R126.64] ;  /* 0x0000002e7e7c7980 */ /* 0x000f62000c101d00 */
[C---:B------:R-:W-:Y:S01]  /*e780*/  IMAD R11, R7.reuse, UR9, R0 ;  /* 0x00000009070b7c24 */ /* 0x040fe2000f8e0200 */
[----:B------:R-:W-:Y:S02]  /*e790*/  SHF.R.S32.HI R0, RZ, 0x1f, R9 ;  /* 0x0000001fff007819 */ /* 0x000fe40000011409 */
[----:B------:R-:W5:Y:S01]  /*e7a0*/  LD.E.128 R128, desc[UR46][R130.64] ;  /* 0x0000002e82807980 */ /* 0x000f62000c101d00 */
[----:B------:R-:W-:-:S03]  /*e7b0*/  IMAD.WIDE.U32 R2, R7, UR8, R2 ;  /* 0x0000000807027c25 */ /* 0x000fc6000f8e0002 */
[----:B------:R-:W5:Y:S04]  /*e7c0*/  LD.E.128 R132, desc[UR46][R134.64] ;  /* 0x0000002e86847980 */ /* 0x000f68000c101d00 */
[----:B------:R-:W5:Y:S04]  /*e7d0*/  LD.E.128 R136, desc[UR46][R138.64] ;  /* 0x0000002e8a887980 */ /* 0x000f68000c101d00 */
[----:B------:R-:W5:Y:S04]  /*e7e0*/  LD.E.128 R140, desc[UR46][R142.64] ;  /* 0x0000002e8e8c7980 */ /* 0x000f68000c101d00 */
[----:B------:R-:W5:Y:S01]  /*e7f0*/  LD.E.128 R28, desc[UR46][R30.64] ;  /* 0x0000002e1e1c7980 */ /* 0x000f62000c101d00 */
        /* <DEDUP_REMOVED lines=8> */
[----:B------:R-:W-:Y:S02]  /*e880*/  VIADD R14, R205, UR43 ;  /* 0x0000002bcd0e7c36 */ /* 0x000fe40008000000 */
[C---:B------:R-:W-:Y:S02]  /*e890*/  IMAD R7, R9.reuse, UR7, R4 ;  /* 0x0000000709077c24 */ /* 0x040fe4000f8e0204 */
[----:B------:R-:W-:Y:S01]  /*e8a0*/  IMAD.WIDE.U32 R2, R9, UR6, R2 ;  /* 0x0000000609027c25 */ /* 0x000fe2000f8e0002 */
[C---:B------:R-:W-:Y:S01]  /*e8b0*/  ISETP.GE.AND P2, PT, R14.reuse, R5, PT ;  /* 0x000000050e00720c */ /* 0x040fe20003f46270 */
[----:B------:R-:W-:Y:S02]  /*e8c0*/  ULDC.64 UR6, c[0x0][0xa80] ;  /* 0x0002a00000067ab9 */ /* 0x000fe40000000a00 */
[----:B------:R-:W-:Y:S01]  /*e8d0*/  VIADD R0, R14, 0x20 ;  /* 0x000000200e007836 */ /* 0x000fe20000000000 */
[----:B------:R-:W-:Y:S01]  /*e8e0*/  LEA R4, P3, R2, UR6, 0x1 ;  /* 0x0000000602047c11 */ /* 0x000fe2000f8608ff */
[----:B------:R-:W-:-:S02]  /*e8f0*/  IMAD.IADD R3, R3, 0x1, R7 ;  /* 0x0000000103037824 */ /* 0x000fc400078e0207 */
[----:B------:R-:W-:Y:S01]  /*e900*/  VIADD R176, R176, 0x22820 ;  /* 0x00022820b0b07836 */ /* 0x000fe20000000000 */
[-C--:B------:R-:W-:Y:S01]  /*e910*/  ISETP.GE.AND P1, PT, R0, R5.reuse, PT ;  /* 0x000000050000720c */ /* 0x080fe20003f26270 */
[----:B------:R-:W-:Y:S01]  /*e920*/  VIADD R0, R14, 0x40 ;  /* 0x000000400e007836 */ /* 0x000fe20000000000 */
[----:B------:R-:W-:Y:S02]  /*e930*/  LEA.HI.X R12, R2, UR7, R3, 0x1, P3 ;  /* 0x00000007020c7c11 */ /* 0x000fe400098f0c03 */
[----:B------:R-:W-:Y:S01]  /*e940*/  PRMT R176, RZ, 0x654, R176 ;  /* 0x00000654ffb07816 */ /* 0x000fe200000000b0 */
[----:B0-----:R2:W0:Y:S01]  /*e950*/  SHFL.IDX PT, R10, R4, RZ, 0x181f ;  /* 0x00181fff040a7589 */ /* 0x00142200000e0000 */
[----:B------:R-:W-:Y:S01]  /*e960*/  ISETP.GE.AND P0, PT, R0, R5, PT ;  /* 0x000000050000720c */ /* 0x000fe20003f06270 */
[----:B------:R-:W-:Y:S01]  /*e970*/  BSSY B1, `(.L_x_10901) ;  /* 0x0000015000017945 */ /* 0x000fe20003800000 */
[----:B------:R2:W-:Y:S01]  /*e980*/  SYNCS.ARRIVE.TRANS64.RED.A1T0 RZ, [R176+URZ], RZ ;  /* 0x000000ffb0ff79a7 */ /* 0x0005e2000810043f */
[----:B------:R2:W1:Y:S02]  /*e990*/  SHFL.IDX PT, R0, R12, RZ, 0x181f ;  /* 0x00181fff0c007589 */ /* 0x00046400000e0000 */
[----:B------:R-:W-:Y:S08]  /*e9a0*/  @P2 BRA `(.L_x_10902) ;  /* 0x0000000000442947 */ /* 0x000ff00003800000 */
        /* <DEDUP_REMOVED lines=17> */
.L_x_10902:
[----:B------:R-:W-:Y:S05]  /*eac0*/  BSYNC B1 ;  /* 0x0000000000017941 */ /* 0x000fea0003800000 */
.L_x_10901:
[----:B-1----:R1:W4:Y:S01]  /*ead0*/  SHFL.IDX PT, R0, R12, 0x1, 0x181f ;  /* 0x00381f000c007f89 */ /* 0x00232200000e0000 */
[----:B------:R-:W-:Y:S03]  /*eae0*/  BSSY B1, `(.L_x_10903) ;  /* 0x0000014000017945 */ /* 0x000fe60003800000 */
[----:B0--3--:R1:W0:Y:S01]  /*eaf0*/  SHFL.IDX PT, R10, R4, 0x1, 0x181f ;  /* 0x00381f00040a7f89 */ /* 0x00922200000e0000 */
        /* <DEDUP_REMOVED lines=11> */
[----:B-----5:R3:W-:Y:S01]  /*ebb0*/  @!P4 ST.E.128 desc[UR46][R2.64], R44 ;  /* 0x0000002c0200c985 */ /* 0x0207e2000c101d2e */
[----:B------:R-:W-:-:S02]  /*ebc0*/  @!P1 LEA R10, P5, R201, R10, 0x1 ;  /* 0x0000000ac90a9211 */ /* 0x000fc400078a08ff */
[-C--:B------:R-:W-:Y:S01]  /*ebd0*/  @!P2 LEA.HI.X R9, R23, R0.reuse, R211, 0x1, P6 ;  /* 0x000000001709a211 */ /* 0x080fe200030f0cd3 */
[----:B------:R3:W-:Y:S01]  /*ebe0*/  @!P3 ST.E.128 desc[UR46][R6.64], R104 ;  /* 0x000000680600b985 */ /* 0x0007e2000c101d2e */
[----:B------:R-:W-:-:S03]  /*ebf0*/  @!P1 LEA.HI.X R11, R201, R0, R210, 0x1, P5 ;  /* 0x00000000c90b9211 */ /* 0x000fc600028f0cd2 */
[----:B------:R3:W-:Y:S04]  /*ec00*/  @!P2 ST.E.128 desc[UR46][R8.64], R120 ;  /* 0x000000780800a985 */ /* 0x0007e8000c101d2e */
[----:B------:R3:W-:Y:S02]  /*ec10*/  @!P1 ST.E.128 desc[UR46][R10.64], R136 ;  /* 0x000000880a009985 */ /* 0x0007e4000c101d2e */
.L_x_10904:
[----:B------:R-:W-:Y:S05]  /*ec20*/  BSYNC B1 ;  /* 0x0000000000017941 */ /* 0x000fea0003800000 */
.L_x_10903:
[----:B----4-:R4:W1:Y:S01]  /*ec30*/  SHFL.IDX PT, R0, R12, 0x2, 0x181f ;  /* 0x00581f000c007f89 */ /* 0x01086200000e0000 */
        /* <DEDUP_REMOVED lines=11> */
[----:B-1----:R-:W-:Y:S02]  /*ecf0*/  @!P3 LEA.HI.X R3, R19, R0, R213, 0x1, P6 ;  /* 0x000000001303b211 */ /* 0x002fe400030f0cd5 */
[----:B------:R-:W-:Y:S02]  /*ed00*/  @!P0 LEA R10, P6, R201, R10, 0x1 ;  /* 0x0000000ac90a8211 */ /* 0x000fe400078c08ff */
[-C--:B------:R-:W-:Y:S01]  /*ed10*/  @!P2 LEA.HI.X R7, R200, R0.reuse, R212, 0x1, P5 ;  /* 0x00000000c807a211 */ /* 0x080fe200028f0cd4 */
[----:B-----5:R3:W-:Y:S01]  /*ed20*/  @!P3 ST.E.128 desc[UR46][R2.64], R48 ;  /* 0x000000300200b985 */ /* 0x0207e2000c101d2e */
[----:B------:R-:W-:-:S02]  /*ed30*/  @!P1 LEA.HI.X R9, R23, R0, R211, 0x1, P4 ;  /* 0x0000000017099211 */ /* 0x000fc400020f0cd3 */
[----:B------:R-:W-:Y:S01]  /*ed40*/  @!P0 LEA.HI.X R11, R201, R0, R210, 0x1, P6 ;  /* 0x00000000c90b8211 */ /* 0x000fe200030f0cd2 */
[----:B------:R3:W-:Y:S04]  /*ed50*/  @!P2 ST.E.128 desc[UR46][R6.64], R108 ;  /* 0x0000006c0600a985 */ /* 0x0007e8000c101d2e */
[----:B------:R3:W-:Y:S04]  /*ed60*/  @!P1 ST.E.128 desc[UR46][R8.64], R124 ;  /* 0x0000007c08009985 */ /* 0x0007e8000c101d2e */
[----:B------:R3:W-:Y:S02]  /*ed70*/  @!P0 ST.E.128 desc[UR46][R10.64], R140 ;  /* 0x0000008c0a008985 */ /* 0x0007e4000c101d2e */
.L_x_10906:
[----:B------:R-:W-:Y:S05]  /*ed80*/  BSYNC B1 ;  /* 0x0000000000017941 */ /* 0x000fea0003800000 */
.L_x_10905:
[----:B-1----:R-:W-:Y:S01]  /*ed90*/  VIADD R0, R14, 0x60 ;  /* 0x000000600e007836 */ /* 0x002fe20000000000 */
[----:B--2-4-:R-:W1:Y:S04]  /*eda0*/  SHFL.IDX PT, R12, R12, 0x3, 0x181f ;  /* 0x00781f000c0c7f89 */ /* 0x014e6800000e0000 */
[----:B------:R-:W-:Y:S01]  /*edb0*/  ISETP.GE.AND P0, PT, R0, R5, PT ;  /* 0x000000050000720c */ /* 0x000fe20003f06270 */
[----:B---3--:R2:W3:-:S12]  /*edc0*/  SHFL.IDX PT, R8, R4, 0x3, 0x181f ;  /* 0x00781f0004087f89 */ /* 0x0084d800000e0000 */
[----:B--2---:R-:W-:Y:S05]  /*edd0*/  @P0 BRA `(.L_x_10907) ;  /* 0x0000000c00200947 */ /* 0x004fea0003800000 */
[----:B------:R-:W-:Y:S02]  /*ede0*/  ULDC UR5, c[0x0][0xac8] ;  /* 0x0002b20000057ab9 */ /* 0x000fe40000000800 */
[----:B------:R-:W-:Y:S02]  /*edf0*/  ISETP.GE.AND P3, PT, R19, UR5, PT ;  /* 0x0000000513007c0c */ /* 0x000fe4000bf66270 */
[----:B------:R-:W-:Y:S02]  /*ee00*/  ISETP.GE.AND P4, PT, R200, UR5, PT ;  /* 0x00000005c8007c0c */ /* 0x000fe4000bf86270 */
[----:B------:R-:W-:-:S09]  /*ee10*/  ISETP.GE.AND P5, PT, R23, UR5, PT ;  /* 0x0000000517007c0c */ /* 0x000fd2000bfa6270 */
[-C--:B---3--:R-:W-:Y:S02]  /*ee20*/  @!P3 LEA R2, P0, R19, R8.reuse, 0x1 ;  /* 0x000000081302b211 */ /* 0x088fe400078008ff */
[CC--:B------:R-:W-:Y:S02]  /*ee30*/  @!P4 LEA R4, P1, R200.reuse, R8.reuse, 0x1 ;  /* 0x00000008c804c211 */ /* 0x0c0fe400078208ff */
[----:B------:R-:W-:Y:S02]  /*ee40*/  @!P5 LEA R6, P2, R23, R8, 0x1 ;  /* 0x000000081706d211 */ /* 0x000fe400078408ff */
[-C--:B-1----:R-:W-:Y:S02]  /*ee50*/  @!P3 LEA.HI.X R3, R19, R12.reuse, R213, 0x1, P0 ;  /* 0x0000000c1303b211 */ /* 0x082fe400000f0cd5 */
[-C--:B------:R-:W-:Y:S02]  /*ee60*/  @!P4 LEA.HI.X R5, R200, R12.reuse, R212, 0x1, P1 ;  /* 0x0000000cc805c211 */ /* 0x080fe400008f0cd4 */
[----:B------:R-:W-:Y:S01]  /*ee70*/  @!P5 LEA.HI.X R7, R23, R12, R211, 0x1, P2 ;  /* 0x0000000c1707d211 */ /* 0x000fe200010f0cd3 */
[----:B-----5:R1:W-:Y:S01]  /*ee80*/  @!P3 ST.E.128 desc[UR46][R2.64], R96 ;  /* 0x000000600200b985 */ /* 0x0203e2000c101d2e */
[----:B------:R-:W-:-:S03]  /*ee90*/  ISETP.GE.AND P0, PT, R201, UR5, PT ;  /* 0x00000005c9007c0c */ /* 0x000fc6000bf06270 */
[----:B------:R1:W-:Y:S04]  /*eea0*/  @!P4 ST.E.128 desc[UR46][R4.64], R112 ;  /* 0x000000700400c985 */ /* 0x0003e8000c101d2e */
[----:B------:R1:W-:Y:S06]  /*eeb0*/  @!P5 ST.E.128 desc[UR46][R6.64], R128 ;  /* 0x000000800600d985 */ /* 0x0003ec000c101d2e */
[----:B------:R-:W-:Y:S05]  /*eec0*/  @P0 BRA `(.L_x_10907) ;  /* 0x0000000800e40947 */ /* 0x000fea0003800000 */
[----:B-1----:R-:W-:-:S04]  /*eed0*/  LEA R2, P0, R201, R8, 0x1 ;  /* 0x00000008c9027211 */ /* 0x002fc800078008ff */
[----:B------:R-:W-:-:S05]  /*eee0*/  LEA.HI.X R3, R201, R12, R210, 0x1, P0 ;  /* 0x0000000cc9037211 */ /* 0x000fca00000f0cd2 */
[----:B------:R1:W-:Y:S01]  /*eef0*/  ST.E.128 desc[UR46][R2.64], R28 ;  /* 0x0000001c02007985 */ /* 0x0003e2000c101d2e */
[----:B------:R-:W-:Y:S05]  /*ef00*/  BRA `(.L_x_10907) ;  /* 0x0000000800d47947 */ /* 0x000fea0003800000 */
.L_x_10900:
[----:B------:R-:W0:Y:S01]  /*ef10*/  LDC R8, c[0x0][0xbe8] ;  /* 0x0002fa00ff087b82 */ /* 0x000e220000000800 */
[----:B------:R-:W-:Y:S01]  /*ef20*/  ISETP.GE.AND P0, PT, R214, 0x80, PT ;  /* 0x00000080d600780c */ /* 0x000fe20003f06270 */
[----:B------:R-:W-:Y:S01]  /*ef30*/  USHF.R.S32.HI UR8, URZ, 0x1f, UR40 ;  /* 0x0000001f3f087899 */ /* 0x000fe20008011428 */
[----:B------:R-:W-:Y:S01]  /*ef40*/  BSSY B1, `(.L_x_10908) ;  /* 0x000002f000017945 */ /* 0x000fe20003800000 */
[----:B------:R-:W-:Y:S01]  /*ef50*/  USHF.R.S32.HI UR9, URZ, 0x1f, UR42 ;  /* 0x0000001f3f097899 */ /* 0x000fe2000801142a */
[----:B------:R-:W-:Y:S01]  /*ef60*/  IMAD R6, R202, 0x20, R205 ;  /* 0x00000020ca067824 */ /* 0x000fe200078e02cd */
        /* <DEDUP_REMOVED lines=44> */
.L_x_10909:
[----:B------:R-:W-:Y:S05]  /*f230*/  BSYNC B1 ;  /* 0x0000000000017941 */ /* 0x000fea0003800000 */
.L_x_10908:
[----:B------:R-:W-:Y:S01]  /*f240*/  ULDC.64 UR10, c[0x0][0xae8] ;  /* 0x0002ba00000a7ab9 */ /* 0x000fe20000000a00 */
[----:B------:R-:W-:Y:S01]  /*f250*/  VIADD R6, R6, UR43 ;  /* 0x0000002b06067c36 */ /* 0x000fe20008000000 */
[----:B------:R-:W-:Y:S01]  /*f260*/  UIMAD UR5, UR8, UR10, URZ ;  /* 0x0000000a080572a4 */ /* 0x000fe2000f8e023f */
[----:B------:R-:W-:Y:S01]  /*f270*/  BSSY B1, `(.L_x_10910) ;  /* 0x000003c000017945 */ /* 0x000fe20003800000 */
[----:B------:R-:W-:Y:S01]  /*f280*/  UIMAD.WIDE.U32 UR6, UR40, UR10, URZ ;  /* 0x0000000a280672a5 */ /* 0x000fe2000f8e003f */
[----:B0-----:R-:W-:Y:S01]  /*f290*/  @P1 IMAD.HI.U32 R0, R6, R9, RZ ;  /* 0x0000000906001227 */ /* 0x001fe200078e00ff */
[----:B------:R-:W-:-:S03]  /*f2a0*/  UIMAD UR5, UR40, UR11, UR5 ;  /* 0x0000000b280572a4 */ /* 0x000fc6000f8e0205 */
[----:B------:R-:W-:Y:S01]  /*f2b0*/  ULDC.64 UR10, c[0x0][0xaf0] ;  /* 0x0002bc00000a7ab9 */ /* 0x000fe20000000a00 */
[----:B------:R-:W-:Y:S01]  /*f2c0*/  UIADD3 UR7, UR7, UR5, URZ ;  /* 0x0000000507077290 */ /* 0x000fe2000fffe03f */
[----:B--2---:R-:W-:Y:S01]  /*f2d0*/  IMAD.MOV.U32 R5, RZ, RZ, R6 ;  /* 0x000000ffff057224 */ /* 0x004fe200078e0006 */
        /* <DEDUP_REMOVED lines=10> */
[----:B------:R-:W-:Y:S02]  /*f380*/  IMAD R7, R8, R7, R6 ;  /* 0x0000000708077224 */ /* 0x000fe400078e0206 */
        /* <DEDUP_REMOVED lines=9> */
[----:B------:R-:W-:Y:S02]  /*f420*/  VIADD R6, R205, UR43 ;  /* 0x0000002bcd067c36 */ /* 0x000fe40008000000 */
        /* <DEDUP_REMOVED lines=32> */
.L_x_10911:
[----:B------:R-:W-:Y:S05]  /*f630*/  BSYNC B1 ;  /* 0x0000000000017941 */ /* 0x000fea0003800000 */
.L_x_10910:
[----:B--2---:R2:W4:Y:S01]  /*f640*/  SHFL.IDX PT, R0, R5, 0x1, 0x181f ;  /* 0x00381f0005007f89 */ /* 0x00452200000e0000 */
[----:B------:R-:W-:Y:S03]  /*f650*/  BSSY B1, `(.L_x_10912) ;  /* 0x0000014000017945 */ /* 0x000fe60003800000 */
[----:B-1-3--:R2:W1:Y:S01]  /*f660*/  SHFL.IDX PT, R2, R4, 0x1, 0x181f ;  /* 0x00381f0004027f89 */ /* 0x00a46200000e0000 */
        /* <DEDUP_REMOVED lines=8> */
[----:B----4-:R-:W-:Y:S02]  /*f6f0*/  @!P4 LEA.HI.X R11, R19, R0, R213, 0x1, P6 ;  /* 0x00000000130bc211 */ /* 0x010fe400030f0cd5 */
        /* <DEDUP_REMOVED lines=9> */
.L_x_10913:
[----:B------:R-:W-:Y:S05]  /*f790*/  BSYNC B1 ;  /* 0x0000000000017941 */ /* 0x000fea0003800000 */
.L_x_10912:
[----:B----4-:R4:W0:Y:S01]  /*f7a0*/  SHFL.IDX PT, R0, R5, 0x2, 0x181f ;  /* 0x00581f0005007f89 */ /* 0x01082200000e0000 */
        /* <DEDUP_REMOVED lines=20> */
.L_x_10915:
[----:B------:R-:W-:Y:S05]  /*f8f0*/  BSYNC B1 ;  /* 0x0000000000017941 */ /* 0x000fea0003800000 */
.L_x_10914:
[----:B---3--:R-:W-:Y:S01]  /*f900*/  VIADD R3, R6, 0x60 ;  /* 0x0000006006037836 */ /* 0x008fe20000000000 */
[----:B0-----:R0:W3:Y:S04]  /*f910*/  SHFL.IDX PT, R0, R5, 0x3, 0x181f ;  /* 0x00781f0005007f89 */ /* 0x0010e800000e0000 */
[----:B------:R-:W-:Y:S01]  /*f920*/  ISETP.GE.AND P0, PT, R3, R9, PT ;  /* 0x000000090300720c */ /* 0x000fe20003f06270 */
[----:B-1----:R0:W1:-:S12]  /*f930*/  SHFL.IDX PT, R2, R4, 0x3, 0x181f ;  /* 0x00781f0004027f89 */ /* 0x00205800000e0000 */
[----:B0-----:R-:W-:Y:S05]  /*f940*/  @P0 BRA `(.L_x_10907) ;  /* 0x0000000000440947 */ /* 0x001fea0003800000 */
[----:B------:R-:W-:Y:S02]  /*f950*/  ULDC UR5, c[0x0][0xac8] ;  /* 0x0002b20000057ab9 */ /* 0x000fe40000000800 */
[----:B------:R-:W-:Y:S02]  /*f960*/  ISETP.GE.AND P3, PT, R19, UR5, PT ;  /* 0x0000000513007c0c */ /* 0x000fe4000bf66270 */
[----:B------:R-:W-:Y:S02]  /*f970*/  ISETP.GE.AND P2, PT, R200, UR5, PT ;  /* 0x00000005c8007c0c */ /* 0x000fe4000bf46270 */
[----:B------:R-:W-:Y:S02]  /*f980*/  ISETP.GE.AND P1, PT, R23, UR5, PT ;  /* 0x0000000517007c0c */ /* 0x000fe4000bf26270 */
[----:B------:R-:W-:-:S07]  /*f990*/  ISETP.GE.AND P0, PT, R201, UR5, PT ;  /* 0x00000005c9007c0c */ /* 0x000fce000bf06270 */
[-C--:B-12-4-:R-:W-:Y:S02]  /*f9a0*/  @!P3 LEA R4, P6, R19, R2.reuse, 0x1 ;  /* 0x000000021304b211 */ /* 0x096fe400078c08ff */
[CC--:B------:R-:W-:Y:S02]  /*f9b0*/  @!P2 LEA R6, P5, R200.reuse, R2.reuse, 0x1 ;  /* 0x00000002c806a211 */ /* 0x0c0fe400078a08ff */
[----:B------:R-:W-:Y:S02]  /*f9c0*/  @!P1 LEA R8, P4, R23, R2, 0x1 ;  /* 0x0000000217089211 */ /* 0x000fe400078808ff */
[----:B---3--:R-:W-:Y:S02]  /*f9d0*/  @!P3 LEA.HI.X R5, R19, R0, R213, 0x1, P6 ;  /* 0x000000001305b211 */ /* 0x008fe400030f0cd5 */
        /* <DEDUP_REMOVED lines=8> */
.L_x_10907:
[----:B------:R-:W-:Y:S05]  /*fa60*/  BSYNC B0 ;  /* 0x0000000000007941 */ /* 0x000fea0003800000 */
.L_x_10899:
[----:B------:R-:W-:Y:S02]  /*fa70*/  ULDC UR5, c[0x0][0xc38] ;  /* 0x00030e0000057ab9 */ /* 0x000fe40000000800 */
[----:B------:R-:W-:-:S06]  /*fa80*/  UISETP.GE.AND UP0, UPT, UR4, UR5, UPT ;  /* 0x000000050400728c */ /* 0x000fcc000bf06270 */
[----:B------:R-:W-:-:S13]  /*fa90*/  PLOP3.LUT P0, PT, PT, PT, UP0, 0x80, 0x0 ;  /* 0x000000000000781c */ /* 0x000fda0003f0f008 */
[----:B------:R-:W-:Y:S05]  /*faa0*/  @!P0 BRA `(.L_x_10916) ;  /* 0xffffff1000d08947 */ /* 0x000fea000383ffff */
[----:B------:R-:W-:Y:S05]  /*fab0*/  EXIT ;  /* 0x000000000000794d */ /* 0x000fea0003800000 */
.L_x_10818:
        /* <DEDUP_REMOVED lines=26> */
[----:B------:R-:W-:-:S04]  /*fc60*/  LOP3.LUT R2, R0, 0x1f8, RZ, 0xc0, !PT ;  /* 0x000001f800027812 */ /* 0x000fc800078ec0ff */
[----:B------:R-:W-:Y:S01]  /*fc70*/  LOP3.LUT R3, R2, 0x38, R5, 0x78, !PT ;  /* 0x0000003802037812 */ /* 0x000fe200078e7805 */
[----:B------:R-:W-:Y:S01]  /*fc80*/  IMAD.SHL.U32 R2, R4, 0x8, RZ ;  /* 0x0000000804027824 */ /* 0x000fe200078e00ff */
[----:B------:R-:W-:-:S04]  /*fc90*/  SHF.R.U32.HI R4, RZ, 0x3, R4 ;  /* 0x00000003ff047819 */ /* 0x000fc80000011604 */
[----:B------:R-:W-:Y:S01]  /*fca0*/  LOP3.LUT R3, R3, 0x200, R2, 0xf8, !PT ;  /* 0x0000020003037812 */ /* 0x000fe200078ef802 */
[----:B------:R-:W-:-:S04]  /*fcb0*/  IMAD.SHL.U32 R2, R5, 0x10, RZ ;  /* 0x0000001005027824 */ /* 0x000fc800078e00ff */
[----:B------:R-:W-:Y:S01]  /*fcc0*/  IMAD R3, R3, 0x2, R18 ;  /* 0x0000000203037824 */ /* 0x000fe200078e0212 */
[----:B------:R-:W-:Y:S01]  /*fcd0*/  LOP3.LUT R0, R4, 0x70, R2, 0xf8, !PT ;  /* 0x0000007004007812 */ /* 0x000fe200078ef802 */
[----:B------:R-:W-:Y:S02]  /*fce0*/  IMAD.U32 R2, RZ, RZ, UR6 ;  /* 0x00000006ff027e24 */ /* 0x000fe4000f8e00ff */
[----:B------:R-:W-:Y:S01]  /*fcf0*/  IMAD.MOV.U32 R0, RZ, RZ, 0x1 ;  /* 0x00000001ff007424 */ /* 0x000fe200078e00ff */
[----:B------:R0:W-:Y:S04]  /*fd00*/  STL [R1+0x10], R3 ;  /* 0x0000100301007387 */ /* 0x0001e80000100800 */
[----:B------:R0:W-:Y:S04]  /*fd10*/  STL [R1+0xc], R2 ;  /* 0x00000c0201007387 */ /* 0x0001e80000100800 */
[----:B------:R0:W-:Y:S04]  /*fd20*/  STL [R1+0x18], RZ ;  /* 0x000018ff01007387 */ /* 0x0001e80000100800 */
[----:B------:R0:W-:Y:S02]  /*fd30*/  STL [R1+0x4], R0 ;  /* 0x0000040001007387 */ /* 0x0001e40000100800 */
.L_x_11013:
        /* <DEDUP_REMOVED lines=23> */
.L_x_10918:
[----:B------:R-:W-:Y:S01]  /*feb0*/  ULDC UR9, c[0x0][0xc54] ;  /* 0x0003150000097ab9 */ /* 0x000fe20000000800 */
[----:B------:R-:W-:Y:S01]  /*fec0*/  UMOV UR6, UR8 ;  /* 0x0000000800067c82 */ /* 0x000fe20008000000 */
[----:B------:R-:W-:-:S11]  /*fed0*/  UISETP.NE.AND UP0, UPT, UR9, 0x1, UPT ;  /* 0x000000010900788c */ /* 0x000fd6000bf05270 */
[----:B------:R-:W-:Y:S02]  /*fee0*/  @UP0 ULDC.64 UR10, c[0x0][0xc58] ;  /* 0x00031600000a0ab9 */ /* 0x000fe40000000a00 */
[----:B------:R-:W-:-:S04]  /*fef0*/  UIMAD.WIDE.U32 UR4, UR8, UR10, URZ ;  /* 0x0000000a080472a5 */ /* 0x000fc8000f8e003f */
[----:B------:R-:W-:-:S04]  /*ff00*/  @UP0 USHF.R.U32.HI UR6, URZ, UR11, UR5 ;  /* 0x0000000b3f060299 */ /* 0x000fc80008011605 */
[----:B------:R-:W-:-:S12]  /*ff10*/  UIMAD UR4, UR6, UR9, URZ ;  /* 0x00000009060472a4 */ /* 0x000fd8000f8e023f */
.L_x_10919:
        /* <DEDUP_REMOVED lines=48> */
.L_x_10921:
[----:B------:R-:W-:-:S11]  /*10220*/  UISETP.NE.AND UP0, UPT, UR5, 0x1, UPT ;  /* 0x000000010500788c */ /* 0x000fd6000bf05270 */
[----:B------:R-:W-:Y:S02]  /*10230*/  @UP0 ULDC.64 UR12, c[0x0][0x9e8] ;  /* 0x00027a00000c0ab9 */ /* 0x000fe40000000a00 */
[----:B------:R-:W-:-:S04]  /*10240*/  UIMAD.WIDE.U32 UR8, UR10, UR12, URZ ;  /* 0x0000000c0a0872a5 */ /* 0x000fc8000f8e003f */
[----:B------:R-:W-:-:S12]  /*10250*/  @UP0 USHF.R.U32.HI UR10, URZ, UR13, UR9 ;  /* 0x0000000d3f0a0299 */ /* 0x000fd80008011609 */
.L_x_10922:
[----:B------:R-:W-:-:S04]  /*10260*/  UIMAD UR10, UR10, UR5, UR5 ;  /* 0x000000050a0a72a4 */ /* 0x000fc8000f8e0205 */
[----:B------:R-:W-:-:S04]  /*10270*/  UISETP.LT.AND UP0, UPT, UR4, UR10, UPT ;  /* 0x0000000a0400728c */ /* 0x000fc8000bf01270 */
[----:B------:R-:W-:-:S12]  /*10280*/  USEL UR4, UR4, UR10, UP0 ;  /* 0x0000000a04047287 */ /* 0x000fd80008000000 */
.L_x_10920:
        /* <DEDUP_REMOVED lines=31> */
.L_x_10924:
[----:B------:R-:W-:-:S11]  /*10480*/  UISETP.NE.AND UP0, UPT, UR5, 0x1, UPT ;  /* 0x000000010500788c */ /* 0x000fd6000bf05270 */
[----:B------:R-:W-:Y:S02]  /*10490*/  @UP0 ULDC.64 UR10, c[0x0][0x9e8] ;  /* 0x00027a00000a0ab9 */ /* 0x000fe40000000a00 */
[----:B------:R-:W-:-:S04]  /*104a0*/  UIMAD.WIDE.U32 UR6, UR4, UR10, URZ ;  /* 0x0000000a040672a5 */ /* 0x000fc8000f8e003f */
[----:B------:R-:W-:-:S12]  /*104b0*/  @UP0 USHF.R.U32.HI UR4, URZ, UR11, UR7 ;  /* 0x0000000b3f040299 */ /* 0x000fd80008011607 */
.L_x_10925:
[----:B------:R-:W-:-:S04]  /*104c0*/  UIMAD UR4, UR4, UR5, URZ ;  /* 0x00000005040472a4 */ /* 0x000fc8000f8e023f */
[----:B------:R-:W-:-:S04]  /*104d0*/  UISETP.LT.AND UP0, UPT, UR8, UR4, UPT ;  /* 0x000000040800728c */ /* 0x000fc8000bf01270 */
[----:B------:R-:W-:-:S12]  /*104e0*/  USEL UR8, UR8, UR4, !UP0 ;  /* 0x0000000408087287 */ /* 0x000fd8000c000000 */
.L_x_10923:
        /* <DEDUP_REMOVED lines=27> */
.L_x_10927:
        /* <DEDUP_REMOVED lines=20> */
.L_x_10930:
[----:B------:R-:W-:Y:S05]  /*107e0*/  BSYNC B6 ;  /* 0x0000000000067941 */ /* 0x000fea0003800000 */
.L_x_10929:
        /* <DEDUP_REMOVED lines=20> */
.L_x_10933:
        /* <DEDUP_REMOVED lines=15> */
.L_x_10932:
[----:B------:R-:W-:Y:S05]  /*10a20*/  BSYNC B6 ;  /* 0x0000000000067941 */ /* 0x000fea0003800000 */
.L_x_10931:
        /* <DEDUP_REMOVED lines=27> */
.L_x_11028:
        /* <DEDUP_REMOVED lines=9> */
.L_x_11031:
[----:B------:R-:W-:Y:S05]  /*10c70*/  @!P6 BRA `(.L_x_10935) ;  /* 0x0000000000e0e947 */ /* 0x000fea0003800000 */
[----:B------:R-:W-:Y:S01]  /*10c80*/  IMAD.MOV.U32 R16, RZ, RZ, R7 ;  /* 0x000000ffff107224 */ /* 0x000fe200078e0007 */
[----:B------:R-:W-:Y:S06]  /*10c90*/  @!P1 BRA `(.L_x_10937) ;  /* 0x00000000004c9947 */ /* 0x000fec0003800000 */
[----:B------:R-:W-:Y:S01]  /*10ca0*/  IMAD.MOV.U32 R9, RZ, RZ, R0 ;  /* 0x000000ffff097224 */ /* 0x000fe200078e0000 */
[----:B------:R-:W-:Y:S01]  /*10cb0*/  ULDC.64 UR4, c[0x0][0x428] ;  /* 0x00010a0000047ab9 */ /* 0x000fe20000000a00 */
[----:B------:R-:W2:Y:S02]  /*10cc0*/  LDC R0, c[0x0][0x43c] ;  /* 0x00010f00ff007b82 */ /* 0x000ea40000000800 */
[----:B--2---:R-:W-:-:S13]  /*10cd0*/  ISETP.NE.AND P0, PT, R0, 0x1, PT ;  /* 0x000000010000780c */ /* 0x004fda0003f05270 */
[----:B-1----:R-:W1:Y:S02]  /*10ce0*/  @P0 LDC.64 R4, c[0x0][0x440] ;  /* 0x00011000ff040b82 */ /* 0x002e640000000a00 */
[----:B-1----:R-:W-:-:S04]  /*10cf0*/  @P0 IMAD.HI.U32 R6, R9, R4, RZ ;  /* 0x0000000409060227 */ /* 0x002fc800078e00ff */
[----:B------:R-:W-:Y:S01]  /*10d00*/  IMAD.MOV.U32 R4, RZ, RZ, R9 ;  /* 0x000000ffff047224 */ /* 0x000fe200078e0009 */
[----:B------:R-:W-:-:S05]  /*10d10*/  @P0 SHF.R.U32.HI R4, RZ, R5, R6 ;  /* 0x00000005ff040219 */ /* 0x000fca0000011606 */
[----:B------:R-:W-:-:S04]  /*10d20*/  IMAD.MOV R5, RZ, RZ, -R4 ;  /* 0x000000ffff057224 */ /* 0x000fc800078e0a04 */
[----:B------:R-:W-:Y:S01]  /*10d30*/  IMAD R9, R0, R5, R9 ;  /* 0x0000000500097224 */ /* 0x000fe200078e0209 */
[----:B------:R-:W-:Y:S01]  /*10d40*/  SHF.R.S32.HI R5, RZ, 0x1f, R4 ;  /* 0x0000001fff057819 */ /* 0x000fe20000011404 */
[----:B------:R-:W-:-:S03]  /*10d50*/  IMAD R0, R8, UR4, RZ ;  /* 0x0000000408007c24 */ /* 0x000fc6000f8e02ff */
[----:B------:R2:W-:Y:S01]  /*10d60*/  STL [R1+0x14], R9 ;  /* 0x0000140901007387 */ /* 0x0005e20000100800 */
[----:B------:R-:W-:-:S04]  /*10d70*/  IMAD.WIDE.U32 R4, R7, UR4, R4 ;  /* 0x0000000407047c25 */ /* 0x000fc8000f8e0004 */
[----:B------:R-:W-:Y:S01]  /*10d80*/  IMAD R0, R7, UR5, R0 ;  /* 0x0000000507007c24 */ /* 0x000fe2000f8e0200 */
[----:B------:R-:W-:-:S03]  /*10d90*/  LEA R2, P0, R4, R2, 0x2 ;  /* 0x0000000204027211 */ /* 0x000fc600078010ff */
[----:B------:R-:W-:-:S05]  /*10da0*/  IMAD.IADD R0, R5, 0x1, R0 ;  /* 0x0000000105007824 */ /* 0x000fca00078e0200 */
[----:B------:R-:W-:-:S05]  /*10db0*/  LEA.HI.X R3, R4, R3, R0, 0x2, P0 ;  /* 0x0000000304037211 */ /* 0x000fca00000f1400 */
[----:B------:R2:W5:Y:S02]  /*10dc0*/  LDG.E R16, desc[UR46][R2.64] ;  /* 0x0000002e02107981 */ /* 0x000564000c1e1900 */
.L_x_10937:
[----:B------:R-:W3:Y:S01]  /*10dd0*/  LDL R0, [R1+0x4] ;  /* 0x0000040001007983 */ /* 0x000ee20000100800 */
[----:B--2---:R-:W-:Y:S01]  /*10de0*/  IMAD R3, R19, 0x8, R18 ;  /* 0x0000000813037824 */ /* 0x004fe200078e0212 */
[----:B0-----:R-:W0:Y:S02]  /*10df0*/  S2R R7, SR_TID.X ;  /* 0x0000000000077919 */ /* 0x001e240000002100 */
[----:B0-----:R-:W-:-:S04]  /*10e00*/  LOP3.LUT R7, R7, 0x7f, RZ, 0xc0, !PT ;  /* 0x0000007f07077812 */ /* 0x001fc800078ec0ff */
[----:B------:R-:W-:Y:S02]  /*10e10*/  ISETP.NE.AND P1, PT, R7, RZ, PT ;  /* 0x000000ff0700720c */ /* 0x000fe40003f25270 */
[----:B---3--:R-:W-:-:S04]  /*10e20*/  SHF.L.U32 R0, R0, 0x1f, RZ ;  /* 0x0000001f00007819 */ /* 0x008fc800000006ff */
[----:B------:R-:W0:Y:S02]  /*10e30*/  SYNCS.PHASECHK.TRANS64.TRYWAIT P0, [R3+URZ+0x22840], R0 ;  /* 0x02284000030075a7 */ /* 0x000e24000800017f */
[----:B0-----:R-:W-:Y:S05]  /*10e40*/  @!P0 BRA `(.L_x_10938) ;  /* 0x0000003800ec8947 */ /* 0x001fea0003800000 */
.L_x_11032:
        /* <DEDUP_REMOVED lines=8> */
.L_x_10939:
        /* <DEDUP_REMOVED lines=11> */
[----:B------:R-:W-:-:S04]  /*10f80*/  LOP3.LUT R17, R17, 0xfffffffd, RZ, 0xc0, !PT ;  /* 0xfffffffd11117812 */ /* 0x000fc800078ec0ff */
[----:B------:R-:W-:-:S04]  /*10f90*/  UIADD3 UR33, UR33, 0x22830, URZ ;  /* 0x0002283021217890 */ /* 0x000fc8000fffe03f */
[----:B------:R-:W-:Y:S02]  /*10fa0*/  UIADD3 UR32, UR32, 0x1c400, URZ ;  /* 0x0001c40020207890 */ /* 0x000fe4000fffe03f */
[----:B------:R-:W-:Y:S02]  /*10fb0*/  @P0 LOP3.LUT R17, R17, 0x2, RZ, 0xfc, !PT ;  /* 0x0000000211110812 */ /* 0x000fe400078efcff */
[----:B--2---:R-:W-:-:S13]  /*10fc0*/  R2UR UR35, R2 ;  /* 0x00000000022372ca */ /* 0x004fda00000e0000 */
[----:B------:R-:W-:-:S09]  /*10fd0*/  UIMAD UR35, UR35, 0x60, URZ ;  /* 0x00000060232378a4 */ /* 0x000fd2000f8e023f */
[----:B------:R2:W-:Y:S02]  /*10fe0*/  UTMALDG.4D [UR32], [UR4], desc[UR6] ;  /* 0x00000620040075b4 */ /* 0x0005e40008019000 */
[----:B--2---:R-:W-:Y:S01]  /*10ff0*/  NOP ;  /* 0x0000000000007918 */ /* 0x004fe20000000000 */
.L_x_10935:
[----:B------:R-:W-:Y:S01]  /*11000*/  VIADD R0, R18, 0x18400 ;  /* 0x0001840012007836 */ /* 0x000fe20000000000 */
        /* <DEDUP_REMOVED lines=21> */
.L_x_10941:
[----:B------:R-:W-:Y:S05]  /*11160*/  BSYNC B6 ;  /* 0x0000000000067941 */ /* 0x000fea0003800000 */
.L_x_10940:
[----:B------:R2:W5:Y:S01]  /*11170*/  LDL R10, [R1+0x10] ;  /* 0x00001000010a7983 */ /* 0x0005620000100800 */
[----:B0-----:R-:W0:Y:S01]  /*11180*/  LDC R7, c[0x0][0x448] ;  /* 0x00011200ff077b82 */ /* 0x001e220000000800 */
[----:B------:R-:W3:Y:S01]  /*11190*/  S2R R2, SR_TID.X ;  /* 0x0000000000027919 */ /* 0x000ee20000002100 */
[----:B------:R-:W-:Y:S01]  /*111a0*/  USHF.R.S32.HI UR4, URZ, 0x1f, UR36 ;  /* 0x0000001f3f047899 */ /* 0x000fe20008011424 */
[----:B------:R-:W-:Y:S01]  /*111b0*/  ULDC.64 UR8, c[0x0][0x2d8] ;  /* 0x0000b60000087ab9 */ /* 0x000fe20000000a00 */
[----:B0-----:R-:W-:Y:S02]  /*111c0*/  ISETP.NE.AND P0, PT, R7, 0x1, PT ;  /* 0x000000010700780c */ /* 0x001fe40003f05270 */
[C---:B---3--:R-:W-:Y:S01]  /*111d0*/  LOP3.LUT R0, R2.reuse, 0x7f, RZ, 0xc0, !PT ;  /* 0x0000007f02007812 */ /* 0x048fe200078ec0ff */
[----:B------:R-:W-:-:S10]  /*111e0*/  IMAD.SHL.U32 R2, R2, 0x10, RZ ;  /* 0x0000001002027824 */ /* 0x000fd400078e00ff */
[----:B------:R-:W0:Y:S01]  /*111f0*/  @P0 LDC R3, c[0x0][0x44c] ;  /* 0x00011300ff030b82 */ /* 0x000e220000000800 */
[----:B------:R-:W-:-:S04]  /*11200*/  SHF.R.U32.HI R0, RZ, 0x3, R0 ;  /* 0x00000003ff007819 */ /* 0x000fc80000011600 */
[----:B------:R-:W-:-:S03]  /*11210*/  LOP3.LUT R2, R0, 0x70, R2, 0xf8, !PT ;  /* 0x0000007000027812 */ /* 0x000fc600078ef802 */
[----:B------:R-:W3:Y:S01]  /*11220*/  @P0 LDC R0, c[0x0][0x450] ;  /* 0x00011400ff000b82 */ /* 0x000ee20000000800 */
[----:B------:R-:W-:Y:S01]  /*11230*/  UIMAD UR6, UR4, UR8, URZ ;  /* 0x00000008040672a4 */ /* 0x000fe2000f8e023f */
[----:B------:R-:W-:Y:S01]  /*11240*/  VIADD R2, R2, UR40 ;  /* 0x0000002802027c36 */ /* 0x000fe20008000000 */
[----:B------:R-:W-:Y:S02]  /*11250*/  UIMAD.WIDE.U32 UR4, UR36, UR8, URZ ;  /* 0x00000008240472a5 */ /* 0x000fe4000f8e003f */
[----:B------:R-:W-:Y:S01]  /*11260*/  UIMAD UR6, UR36, UR9, UR6 ;  /* 0x00000009240672a4 */ /* 0x000fe2000f8e0206 */
[----:B------:R-:W-:Y:S01]  /*11270*/  IMAD.MOV.U32 R6, RZ, RZ, R2 ;  /* 0x000000ffff067224 */ /* 0x000fe200078e0002 */
[----:B------:R-:W-:Y:S02]  /*11280*/  USHF.R.S32.HI UR7, URZ, 0x1f, UR43 ;  /* 0x0000001f3f077899 */ /* 0x000fe4000801142b */
[----:B------:R-:W-:Y:S01]  /*11290*/  UIADD3 UR5, UR5, UR6, URZ ;  /* 0x0000000605057290 */ /* 0x000fe2000fffe03f */
[----:B------:R-:W-:Y:S01]  /*112a0*/  ULDC.64 UR8, c[0x0][0x2e0] ;  /* 0x0000b80000087ab9 */ /* 0x000fe20000000a00 */
[----:B0-----:R-:W-:-:S02]  /*112b0*/  @P0 IMAD.HI.U32 R3, R2, R3, RZ ;  /* 0x0000000302030227 */ /* 0x001fc400078e00ff */
[----:B------:R-:W-:Y:S01]  /*112c0*/  UIMAD.WIDE.U32 UR4, UR43, UR8, UR4 ;  /* 0x000000082b0472a5 */ /* 0x000fe2000f8e0004 */
[----:B------:R-:W0:Y:S01]  /*112d0*/  S2R R9, SR_TID.X ;  /* 0x0000000000097919 */ /* 0x000e220000002100 */
[----:B------:R-:W-:Y:S01]  /*112e0*/  UIMAD UR6, UR7, UR8, URZ ;  /* 0x00000008070672a4 */ /* 0x000fe2000f8e023f */
[----:B---3--:R-:W-:-:S03]  /*112f0*/  @P0 SHF.R.U32.HI R6, RZ, R0, R3 ;  /* 0x00000000ff060219 */ /* 0x008fc60000011603 */
[----:B------:R-:W-:Y:S01]  /*11300*/  UIMAD UR6, UR43, UR9, UR6 ;  /* 0x000000092b0672a4 */ /* 0x000fe2000f8e0206 */
[----:B-1----:R-:W-:Y:S02]  /*11310*/  IMAD.U32 R4, RZ, RZ, UR4 ;  /* 0x00000004ff047e24 */ /* 0x002fe4000f8e00ff */
        /* <DEDUP_REMOVED lines=30> */
[----:B------:R-:W1:Y:S01]  /*11500*/  S2R R8, SR_TID.X ;  /* 0x0000000000087919 */ /* 0x000e620000002100 */
[----:B------:R-:W2:Y:S04]  /*11510*/  SHFL.IDX PT, R6, R0, RZ, 0x181f ;  /* 0x00181fff00067589 */ /* 0x000ea800000e0000 */
[----:B------:R-:W-:Y:S04]  /*11520*/  SHFL.IDX PT, R9, R0, 0x1, 0x181f ;  /* 0x00381f0000097f89 */ /* 0x000fe800000e0000 */
[----:B------:R-:W-:Y:S01]  /*11530*/  SHFL.IDX PT, R14, R0, 0x7, 0x181f ;  /* 0x00f81f00000e7f89 */ /* 0x000fe200000e0000 */
[----:B0-----:R-:W-:-:S04]  /*11540*/  LOP3.LUT R5, R5, 0x7f, RZ, 0xc0, !PT ;  /* 0x0000007f05057812 */ /* 0x001fc800078ec0ff */
[----:B------:R-:W-:Y:S01]  /*11550*/  SHF.R.U32.HI R5, RZ, 0x3, R5 ;  /* 0x00000003ff057819 */ /* 0x000fe20000011605 */
[----:B-1----:R-:W-:Y:S02]  /*11560*/  IMAD.SHL.U32 R11, R8, 0x8, RZ ;  /* 0x00000008080b7824 */ /* 0x002fe400078e00ff */
[----:B------:R-:W-:Y:S02]  /*11570*/  SHFL.IDX PT, R8, R4, 0x1, 0x181f ;  /* 0x00381f0004087f89 */ /* 0x000fe400000e0000 */
[----:B------:R-:W-:Y:S01]  /*11580*/  VIADD R2, R5, UR40 ;  /* 0x0000002805027c36 */ /* 0x000fe20008000000 */
[----:B------:R-:W-:-:S03]  /*11590*/  LOP3.LUT R11, R11, 0x38, RZ, 0xc0, !PT ;  /* 0x000000380b0b7812 */ /* 0x000fc600078ec0ff */
[C---:B------:R-:W-:Y:S01]  /*115a0*/  VIADD R5, R2.reuse, 0x10 ;  /* 0x0000001002057836 */ /* 0x040fe20000000000 */
[----:B------:R-:W-:-:S04]  /*115b0*/  ISETP.GE.AND P3, PT, R2, R3, PT ;  /* 0x000000030200720c */ /* 0x000fc80003f66270 */
[----:B------:R-:W-:Y:S02]  /*115c0*/  ISETP.GE.AND P1, PT, R5, R3, PT ;  /* 0x000000030500720c */ /* 0x000fe40003f26270 */
[----:B------:R-:W0:Y:S07]  /*115d0*/  SHFL.IDX PT, R5, R4, RZ, 0x181f ;  /* 0x00181fff04057589 */ /* 0x000e2e00000e0000 */
[----:B--2---:R-:W-:-:S05]  /*115e0*/  @!P3 LEA R6, P2, R11, R6, 0x1 ;  /* 0x000000060b06b211 */ /* 0x004fca00078408ff */
[----:B0-----:R-:W-:-:S04]  /*115f0*/  @!P3 IMAD.X R5, RZ, RZ, R5, P2 ;  /* 0x000000ffff05b224 */ /* 0x001fc800010e0605 */
[----:B------:R-:W-:Y:S02]  /*11600*/  @!P3 IMAD.MOV.U32 R7, RZ, RZ, R5 ;  /* 0x000000ffff07b224 */ /* 0x000fe400078e0005 */
[----:B------:R-:W-:-:S03]  /*11610*/  VIADD R5, R2, 0x20 ;  /* 0x0000002002057836 */ /* 0x000fc60000000000 */
[----:B-----5:R0:W-:Y:S02]  /*11620*/  @!P3 LDGSTS.E.BYPASS.LTC128B.128 [R10+0x18400], desc[UR46][R6.64], !P0 ;  /* 0x18400000060abfae */ /* 0x0201e4000c101d6e */
[----:B0-----:R-:W-:-:S05]  /*11630*/  @!P1 LEA R6, P2, R11, R9, 0x1 ;  /* 0x000000090b069211 */ /* 0x001fca00078408ff */
[----:B------:R-:W-:-:S05]  /*11640*/  @!P1 IMAD.X R7, RZ, RZ, R8, P2 ;  /* 0x000000ffff079224 */ /* 0x000fca00010e0608 */
        /* <DEDUP_REMOVED lines=8> */
[----:B------:R0:W-:Y:S02]  /*116d0*/  @!P1 LDGSTS.E.BYPASS.LTC128B.128 [R10+0x19400], desc[UR46][R6.64], !P0 ;  /* 0x19400000060a9fae */ /* 0x0001e4000c101d6e */
        /* <DEDUP_REMOVED lines=26> */
[----:B------:R-:W-:Y:S04]  /*11880*/  SHFL.IDX PT, R4, R4, 0x7, 0x181f ;  /* 0x00f81f0004047f89 */ /* 0x000fe800000e0000 */
[----:B0-----:R-:W0:Y:S03]  /*11890*/  SHFL.IDX PT, R6, R0, 0x6, 0x181f ;  /* 0x00d81f0000067f89 */ /* 0x001e2600000e0000 */
[----:B0-----:R-:W-:-:S05]  /*118a0*/  @!P1 LEA R6, P2, R11, R6, 0x1 ;  /* 0x000000060b069211 */ /* 0x001fca00078408ff */
[----:B------:R-:W-:-:S04]  /*118b0*/  @!P1 IMAD.X R5, RZ, RZ, R5, P2 ;  /* 0x000000ffff059224 */ /* 0x000fc800010e0605 */
[----:B------:R-:W-:-:S05]  /*118c0*/  @!P1 IMAD.MOV.U32 R7, RZ, RZ, R5 ;  /* 0x000000ffff079224 */ /* 0x000fca00078e0005 */
[----:B------:R0:W-:Y:S02]  /*118d0*/  @!P1 LDGSTS.E.BYPASS.LTC128B.128 [R10+0x1b400], desc[UR46][R6.64], !P0 ;  /* 0x1b400000060a9fae */ /* 0x0001e4000c101d6e */
.L_x_11049:
[----:B------:R-:W1:Y:S01]  /*118e0*/  S2R R0, SR_TID.X ;  /* 0x0000000000007919 */ /* 0x000e620000002100 */
[----:B------:R-:W-:-:S05]  /*118f0*/  VIADD R2, R2, 0x70 ;  /* 0x0000007002027836 */ /* 0x000fca0000000000 */
[----:B------:R-:W-:Y:S01]  /*11900*/  ISETP.GE.AND P1, PT, R2, R3, PT ;  /* 0x000000030200720c */ /* 0x000fe20003f26270 */
[----:B-1----:R-:W-:-:S05]  /*11910*/  IMAD.SHL.U32 R0, R0, 0x8, RZ ;  /* 0x0000000800007824 */ /* 0x002fca00078e00ff */
[----:B------:R-:W-:-:S07]  /*11920*/  LOP3.LUT R0, R0, 0x38, RZ, 0xc0, !PT ;  /* 0x0000003800007812 */ /* 0x000fce00078ec0ff */
        /* <DEDUP_REMOVED lines=8> */
.L_x_10943:
        /* <DEDUP_REMOVED lines=18> */
.L_x_11050:
[----:B------:R-:W-:Y:S05]  /*11ad0*/  BSYNC B0 ;  /* 0x0000000000007941 */ /* 0x000fea0003800000 */
.L_x_10944:
[----:B------:R-:W-:Y:S01]  /*11ae0*/  LOP3.LUT P0, RZ, R17, 0x2, RZ, 0xc0, !PT ;  /* 0x0000000211ff7812 */ /* 0x000fe2000780c0ff */
[----:B------:R-:W-:-:S12]  /*11af0*/  BSSY B0, `(.L_x_10946) ;  /* 0x0000058000007945 */ /* 0x000fd80003800000 */
[----:B------:R-:W-:Y:S05]  /*11b00*/  @!P0 BRA `(.L_x_10947) ;  /* 0x0000000400588947 */ /* 0x000fea0003800000 */
[----:B------:R-:W1:Y:S01]  /*11b10*/  LDL R4, [R1+0x4] ;  /* 0x0000040001047983 */ /* 0x000e620000100800 */
[----:B------:R-:W2:Y:S02]  /*11b20*/  S2R R0, SR_TID.X ;  /* 0x0000000000007919 */ /* 0x000ea40000002100 */
[----:B--2---:R-:W-:Y:S01]  /*11b30*/  LOP3.LUT R2, R0, 0x7f, RZ, 0xc0, !PT ;  /* 0x0000007f00027812 */ /* 0x004fe200078ec0ff */
[----:B------:R-:W-:Y:S01]  /*11b40*/  IMAD R0, R19, 0x8, R18 ;  /* 0x0000000813007824 */ /* 0x000fe200078e0212 */
[----:B------:R-:W-:Y:S02]  /*11b50*/  BSSY B1, `(.L_x_10948) ;  /* 0x0000005000017945 */ /* 0x000fe40003800000 */
[----:B------:R-:W-:Y:S02]  /*11b60*/  ISETP.NE.AND P1, PT, R2, RZ, PT ;  /* 0x000000ff0200720c */ /* 0x000fe40003f25270 */
[----:B-1----:R-:W-:-:S04]  /*11b70*/  SHF.L.U32 R3, R4, 0x1f, RZ ;  /* 0x0000001f04037819 */ /* 0x002fc800000006ff */
[----:B------:R-:W1:Y:S02]  /*11b80*/  SYNCS.PHASECHK.TRANS64.TRYWAIT P0, [R0+URZ+0x22860], R3 ;  /* 0x02286003000075a7 */ /* 0x000e64000800017f */
[----:B-1----:R-:W-:Y:S05]  /*11b90*/  @!P0 BRA `(.L_x_10949) ;  /* 0x0000003800488947 */ /* 0x002fea0003800000 */
.L_x_11051:
[----:B------:R-:W-:Y:S05]  /*11ba0*/  BSYNC B1 ;  /* 0x0000000000017941 */ /* 0x000fea0003800000 */
.L_x_10948:
        /* <DEDUP_REMOVED lines=9> */
.L_x_10951:
[----:B------:R-:W-:Y:S05]  /*11c40*/  BSYNC B1 ;  /* 0x0000000000017941 */ /* 0x000fea0003800000 */
.L_x_10950:
[----:B------:R-:W2:Y:S01]  /*11c50*/  LDL.LU R2, [R1+0x14] ;  /* 0x0000140001027983 */ /* 0x000ea20000300800 */
[----:B-1----:R-:W-:Y:S01]  /*11c60*/  IMAD R3, R19, 0xc000, R18 ;  /* 0x0000c00013037824 */ /* 0x002fe200078e0212 */
[----:B------:R-:W-:Y:S01]  /*11c70*/  UIADD3 UR4, UP0, UR44, 0x470, URZ ;  /* 0x000004702c047890 */ /* 0x000fe2000ff1e03f */
[----:B------:R-:W-:Y:S01]  /*11c80*/  PLOP3.LUT P0, PT, PT, PT, PT, 0x80, 0x0 ;  /* 0x000000000000781c */ /* 0x000fe20003f0f070 */
[----:B------:R-:W-:Y:S01]  /*11c90*/  VIADD R0, R0, 0x22850 ;  /* 0x0002285000007836 */ /* 0x000fe20000000000 */
[----:B------:R-:W-:Y:S01]  /*11ca0*/  UMOV UR6, 0x0 ;  /* 0x0000000000067882 */ /* 0x000fe20000000000 */
[----:B------:R-:W-:Y:S01]  /*11cb0*/  VIADD R4, R3, 0x400 ;  /* 0x0000040003047836 */ /* 0x000fe20000000000 */
[----:B------:R-:W-:Y:S01]  /*11cc0*/  UIADD3.X UR5, URZ, UR45, URZ, UP0, !UPT ;  /* 0x0000002d3f057290 */ /* 0x000fe200087fe43f */
[----:B------:R-:W-:Y:S01]  /*11cd0*/  UMOV UR7, 0x14f00000 ;  /* 0x14f0000000077882 */ /* 0x000fe20000000000 */
[----:B------:R-:W-:Y:S01]  /*11ce0*/  UMOV UR10, URZ ;  /* 0x0000003f000a7c82 */ /* 0x000fe20008000000 */
[----:B--2---:R-:W-:-:S09]  /*11cf0*/  IMAD R2, R2, 0x60, RZ ;  /* 0x0000006002027824 */ /* 0x004fd200078e02ff */
.L_x_10952:
        /* <DEDUP_REMOVED lines=15> */
.L_x_10953:
        /* <DEDUP_REMOVED lines=15> */
.L_x_10954:
        /* <DEDUP_REMOVED lines=15> */
.L_x_10955:
        /* <DEDUP_REMOVED lines=10> */
.L_x_10947:
[----:B------:R-:W-:Y:S05]  /*12070*/  BSYNC B0 ;  /* 0x0000000000007941 */ /* 0x000fea0003800000 */
.L_x_10946:
[----:B------:R-:W-:-:S04]  /*12080*/  UIADD3 UR4, UR39, -0x2, URZ ;  /* 0xfffffffe27047890 */ /* 0x000fc8000fffe03f */
[----:B------:R-:W-:-:S06]  /*12090*/  UISETP.GE.AND UP0, UPT, UR4, UR38, UPT ;  /* 0x000000260400728c */ /* 0x000fcc000bf06270 */
[----:B------:R-:W-:-:S13]  /*120a0*/  PLOP3.LUT P0, PT, PT, PT, UP0, 0x80, 0x0 ;  /* 0x000000000000781c */ /* 0x000fda0003f0f008 */
[----:B------:R-:W-:Y:S05]  /*120b0*/  @!P0 BRA `(.L_x_10956) ;  /* 0x0000001c00808947 */ /* 0x000fea0003800000 */
[----:B-1----:R-:W-:Y:S01]  /*120c0*/  IMAD R3, RZ, RZ, -UR39 ;  /* 0x80000027ff037e24 */ /* 0x002fe2000f8e02ff */
[----:B0-----:R-:W-:-:S04]  /*120d0*/  LOP3.LUT R6, RZ, UR38, RZ, 0x33, !PT ;  /* 0x00000026ff067c12 */ /* 0x001fc8000f8e33ff */
        /* <DEDUP_REMOVED lines=38> */
.L_x_10960:
[----:B-1----:R-:W1:Y:S01]  /*12340*/  S2R R2, SR_TID.X ;  /* 0x0000000000027919 */ /* 0x002e620000002100 */
[----:B------:R-:W-:Y:S01]  /*12350*/  IMAD R4, R19, 0x8, R18 ;  /* 0x0000000813047824 */ /* 0x000fe200078e0212 */
[----:B------:R-:W-:Y:S01]  /*12360*/  BSSY B1, `(.L_x_10961) ;  /* 0x0000006000017945 */ /* 0x000fe20003800000 */
[----:B-1----:R-:W-:Y:S02]  /*12370*/  LOP3.LUT R3, R2, 0x7f, RZ, 0xc0, !PT ;  /* 0x0000007f02037812 */ /* 0x002fe400078ec0ff */
[----:B------:R-:W-:Y:S02]  /*12380*/  SHF.L.U32 R2, R8, 0x1f, RZ ;  /* 0x0000001f08027819 */ /* 0x000fe400000006ff */
[----:B------:R-:W-:Y:S02]  /*12390*/  ISETP.NE.AND P1, PT, R3, RZ, PT ;  /* 0x000000ff0300720c */ /* 0x000fe40003f25270 */
[----:B------:R-:W1:Y:S02]  /*123a0*/  SYNCS.PHASECHK.TRANS64.TRYWAIT P0, [R4+URZ+0x22840], R2 ;  /* 0x02284002040075a7 */ /* 0x000e64000800017f */
[----:B-1----:R-:W-:Y:S09]  /*123b0*/  @!P0 BRA `(.L_x_10962) ;  /* 0x0000003000548947 */ /* 0x002ff20003800000 */
.L_x_11052:
[----:B------:R-:W-:Y:S05]  /*123c0*/  BSYNC B1 ;  /* 0x0000000000017941 */ /* 0x000fea0003800000 */
.L_x_10961:
        /* <DEDUP_REMOVED lines=9> */
.L_x_10964:
[----:B------:R-:W-:Y:S05]  /*12460*/  BSYNC B1 ;  /* 0x0000000000017941 */ /* 0x000fea0003800000 */
.L_x_10963:
[----:B------:R-:W-:Y:S01]  /*12470*/  IMAD.MOV.U32 R7, RZ, RZ, RZ ;  /* 0x000000ffff077224 */ /* 0x000fe200078e00ff */
[----:B------:R-:W-:Y:S01]  /*12480*/  UIADD3 UR4, UP0, UR44, 0x370, URZ ;  /* 0x000003702c047890 */ /* 0x000fe2000ff1e03f */
[----:B------:R-:W-:Y:S01]  /*12490*/  IMAD R3, R19, 0x3000, R18 ;  /* 0x0000300013037824 */ /* 0x000fe200078e0212 */
[----:B------:R-:W-:Y:S01]  /*124a0*/  PLOP3.LUT P0, PT, PT, PT, PT, 0x80, 0x0 ;  /* 0x000000000000781c */ /* 0x000fe20003f0f070 */
[----:B------:R-:W-:Y:S01]  /*124b0*/  IMAD R5, R0, 0x60, RZ ;  /* 0x0000006000057824 */ /* 0x000fe200078e02ff */
[----:B------:R-:W-:Y:S01]  /*124c0*/  R2UR UR10, R7 ;  /* 0x00000000070a72ca */ /* 0x000fe200000e0000 */
[----:B------:R-:W-:Y:S01]  /*124d0*/  VIADD R0, R3, 0x1c400 ;  /* 0x0001c40003007836 */ /* 0x000fe20000000000 */
[----:B------:R-:W-:Y:S01]  /*124e0*/  UIADD3.X UR5, URZ, UR45, URZ, UP0, !UPT ;  /* 0x0000002d3f057290 */ /* 0x000fe200087fe43f */
[----:B------:R-:W-:Y:S01]  /*124f0*/  VIADD R3, R4, 0x22830 ;  /* 0x0002283004037836 */ /* 0x000fe20000000000 */
[----:B------:R-:W-:Y:S01]  /*12500*/  UMOV UR6, 0x0 ;  /* 0x0000000000067882 */ /* 0x000fe20000000000 */
[----:B------:R-:W-:-:S10]  /*12510*/  UMOV UR7, 0x14f00000 ;  /* 0x14f0000000077882 */ /* 0x000fd40000000000 */
.L_x_10965:
        /* <DEDUP_REMOVED lines=13> */
.L_x_11053:
[----:B------:R-:W-:Y:S05]  /*125f0*/  BSYNC B1 ;  /* 0x0000000000017941 */ /* 0x000fea0003800000 */
.L_x_10966:
        /* <DEDUP_REMOVED lines=11> */
.L_x_10969:
[----:B------:R-:W-:Y:S05]  /*126b0*/  BSYNC B1 ;  /* 0x0000000000017941 */ /* 0x000fea0003800000 */
.L_x_10968:
        /* <DEDUP_REMOVED lines=9> */
.L_x_10970:
        /* <DEDUP_REMOVED lines=15> */
.L_x_10971:
        /* <DEDUP_REMOVED lines=15> */
.L_x_10972:
        /* <DEDUP_REMOVED lines=15> */
.L_x_10973:
        /* <DEDUP_REMOVED lines=10> */
.L_x_10959:
[----:B------:R-:W-:Y:S05]  /*12ac0*/  BSYNC B0 ;  /* 0x0000000000007941 */ /* 0x000fea0003800000 */
.L_x_10958:
[----:B------:R-:W-:-:S06]  /*12ad0*/  UIADD3 UR4, UR39, -0x3, URZ ;  /* 0xfffffffd27047890 */ /* 0x000fcc000fffe03f */
[----:B------:R-:W-:-:S07]  /*12ae0*/  IMAD.U32 R0, RZ, RZ, UR4 ;  /* 0x00000004ff007e24 */ /* 0x000fce000f8e00ff */
.L_x_10957:
[----:B------:R-:W-:Y:S01]  /*12af0*/  ULOP3.LUT UR4, URZ, UR39, URZ, 0x33, !UPT ;  /* 0x000000273f047292 */ /* 0x000fe2000f8e333f */
[----:B------:R-:W-:Y:S01]  /*12b00*/  VIADD R6, R6, 0xfffffffe ;  /* 0xfffffffe06067836 */ /* 0x000fe20000000000 */
[----:B------:R-:W-:Y:S04]  /*12b10*/  BSSY B0, `(.L_x_10956) ;  /* 0x000013a000007945 */ /* 0x000fe80003800000 */
[----:B------:R-:W-:-:S13]  /*12b20*/  ISETP.NE.AND P0, PT, R6, UR4, PT ;  /* 0x0000000406007c0c */ /* 0x000fda000bf05270 */
[----:B------:R-:W-:Y:S05]  /*12b30*/  @!P0 BRA `(.L_x_10974) ;  /* 0x0000001000dc8947 */ /* 0x000fea0003800000 */
.L_x_11007:
        /* <DEDUP_REMOVED lines=33> */
.L_x_10977:
        /* <DEDUP_REMOVED lines=8> */
.L_x_11054:
[----:B------:R-:W-:Y:S05]  /*12dd0*/  BSYNC B2 ;  /* 0x0000000000027941 */ /* 0x000fea0003800000 */
.L_x_10978:
        /* <DEDUP_REMOVED lines=9> */
.L_x_10981:
[----:B------:R-:W-:Y:S05]  /*12e70*/  BSYNC B2 ;  /* 0x0000000000027941 */ /* 0x000fea0003800000 */
.L_x_10980:
        /* <DEDUP_REMOVED lines=11> */
.L_x_10982:
        /* <DEDUP_REMOVED lines=13> */
.L_x_11055:
[----:B------:R-:W-:Y:S05]  /*13000*/  BSYNC B2 ;  /* 0x0000000000027941 */ /* 0x000fea0003800000 */
.L_x_10983:
        /* <DEDUP_REMOVED lines=11> */
.L_x_10986:
[----:B------:R-:W-:Y:S05]  /*130c0*/  BSYNC B2 ;  /* 0x0000000000027941 */ /* 0x000fea0003800000 */
.L_x_10985:
        /* <DEDUP_REMOVED lines=9> */
.L_x_10987:
        /* <DEDUP_REMOVED lines=15> */
.L_x_10988:
        /* <DEDUP_REMOVED lines=15> */
.L_x_10989:
        /* <DEDUP_REMOVED lines=15> */
.L_x_10990:
        /* <DEDUP_REMOVED lines=10> */
.L_x_10976:
[----:B------:R-:W-:Y:S05]  /*134d0*/  BSYNC B1 ;  /* 0x0000000000017941 */ /* 0x000fea0003800000 */
.L_x_10975:
[----:B------:R-:W-:Y:S01]  /*134e0*/  VIADD R6, R6, 0x1 ;  /* 0x0000000106067836 */ /* 0x000fe20000000000 */
[----:B------:R-:W-:Y:S01]  /*134f0*/  LOP3.LUT P2, RZ, R17, 0x2, RZ, 0xc0, !PT ;  /* 0x0000000211ff7812 */ /* 0x000fe2000784c0ff */
[----:B------:R-:W-:Y:S03]  /*13500*/  BSSY B1, `(.L_x_10991) ;  /* 0x0000097000017945 */ /* 0x000fe60003800000 */
[----:B------:R-:W-:-:S04]  /*13510*/  ISETP.NE.AND P0, PT, R6, 0x2, PT ;  /* 0x000000020600780c */ /* 0x000fc80003f05270 */
[----:B------:R-:W-:Y:S02]  /*13520*/  SEL R2, RZ, 0x1, P0 ;  /* 0x00000001ff027807 */ /* 0x000fe40000000000 */
[----:B------:R-:W-:Y:S01]  /*13530*/  SEL R19, R6, RZ, P0 ;  /* 0x000000ff06137207 */ /* 0x000fe20000000000 */
[----:B------:R-:W-:Y:S01]  /*13540*/  VIADD R6, R0, 0xffffffff ;  /* 0xffffffff00067836 */ /* 0x000fe20000000000 */
[----:B0-----:R-:W-:-:S05]  /*13550*/  LOP3.LUT R8, R7, R2, RZ, 0x3c, !PT ;  /* 0x0000000207087212 */ /* 0x001fca00078e3cff */
        /* <DEDUP_REMOVED lines=25> */
.L_x_10993:
        /* <DEDUP_REMOVED lines=8> */
.L_x_11056:
[----:B------:R-:W-:Y:S05]  /*13770*/  BSYNC B2 ;  /* 0x0000000000027941 */ /* 0x000fea0003800000 */
.L_x_10994:
        /* <DEDUP_REMOVED lines=9> */
.L_x_10997:
[----:B------:R-:W-:Y:S05]  /*13810*/  BSYNC B2 ;  /* 0x0000000000027941 */ /* 0x000fea0003800000 */
.L_x_10996:
        /* <DEDUP_REMOVED lines=8> */
[----:B0-----:R-:W-:Y:S01]  /*138a0*/  VIADD R8, R4, 0x22830 ;  /* 0x0002283004087836 */ /* 0x001fe20000000000 */
[----:B------:R-:W-:Y:S01]  /*138b0*/  UMOV UR6, 0x0 ;  /* 0x0000000000067882 */ /* 0x000fe20000000000 */
[----:B------:R-:W-:-:S10]  /*138c0*/  UMOV UR7, 0x14f00000 ;  /* 0x14f0000000077882 */ /* 0x000fd40000000000 */
.L_x_10998:
        /* <DEDUP_REMOVED lines=13> */
.L_x_11057:
[----:B------:R-:W-:Y:S05]  /*139a0*/  BSYNC B2 ;  /* 0x0000000000027941 */ /* 0x000fea0003800000 */
.L_x_10999:
        /* <DEDUP_REMOVED lines=11> */
.L_x_11002:
[----:B------:R-:W-:Y:S05]  /*13a60*/  BSYNC B2 ;  /* 0x0000000000027941 */ /* 0x000fea0003800000 */
.L_x_11001:
        /* <DEDUP_REMOVED lines=9> */
.L_x_11003:
        /* <DEDUP_REMOVED lines=15> */
.L_x_11004:
        /* <DEDUP_REMOVED lines=15> */
.L_x_11005:
        /* <DEDUP_REMOVED lines=15> */
.L_x_11006:
        /* <DEDUP_REMOVED lines=10> */
.L_x_10992:
[----:B------:R-:W-:Y:S05]  /*13e70*/  BSYNC B1 ;  /* 0x0000000000017941 */ /* 0x000fea0003800000 */
.L_x_10991:
[----:B------:R-:W-:Y:S01]  /*13e80*/  ISETP.GT.AND P0, PT, R6, UR38, PT ;  /* 0x0000002606007c0c */ /* 0x000fe2000bf04270 */
[----:B------:R-:W-:-:S12]  /*13e90*/  VIADD R0, R0, 0xfffffffe ;  /* 0xfffffffe00007836 */ /* 0x000fd80000000000 */
[----:B------:R-:W-:Y:S05]  /*13ea0*/  @P0 BRA `(.L_x_11007) ;  /* 0xffffffec00240947 */ /* 0x000fea000383ffff */
.L_x_10974:
[----:B------:R-:W-:Y:S05]  /*13eb0*/  BSYNC B0 ;  /* 0x0000000000007941 */ /* 0x000fea0003800000 */
.L_x_10956:
[----:B------:R-:W2:Y:S01]  /*13ec0*/  LDL.LU R2, [R1+0x4] ;  /* 0x0000040001027983 */ /* 0x000ea20000300800 */
[----:B------:R-:W3:Y:S01]  /*13ed0*/  S2R R0, SR_TID.X ;  /* 0x0000000000007919 */ /* 0x000ee20000002100 */
[----:B------:R-:W-:-:S05]  /*13ee0*/  VIADD R19, R19, 0x1 ;  /* 0x0000000113137836 */ /* 0x000fca0000000000 */
[----:B------:R-:W-:Y:S02]  /*13ef0*/  ISETP.NE.AND P1, PT, R19, 0x2, PT ;  /* 0x000000021300780c */ /* 0x000fe40003f25270 */
[----:B---3--:R-:W-:-:S04]  /*13f00*/  LOP3.LUT R0, R0, 0x7f, RZ, 0xc0, !PT ;  /* 0x0000007f00007812 */ /* 0x008fc800078ec0ff */
[----:B------:R-:W-:Y:S02]  /*13f10*/  ISETP.NE.AND P0, PT, R0, RZ, PT ;  /* 0x000000ff0000720c */ /* 0x000fe40003f05270 */
[----:B------:R-:W-:Y:S01]  /*13f20*/  SEL R0, RZ, 0x1, P1 ;  /* 0x00000001ff007807 */ /* 0x000fe20000800000 */
[----:B------:R-:W-:Y:S03]  /*13f30*/  BSSY B0, `(.L_x_11008) ;  /* 0x0000011000007945 */ /* 0x000fe60003800000 */
[----:B--2---:R-:W-:-:S05]  /*13f40*/  LOP3.LUT R2, R2, R0, RZ, 0x3c, !PT ;  /* 0x0000000002027212 */ /* 0x004fca00078e3cff */
[----:B------:R2:W-:Y:S02]  /*13f50*/  STL [R1+0x4], R2 ;  /* 0x0000040201007387 */ /* 0x0005e40000100800 */
[----:B------:R-:W-:Y:S05]  /*13f60*/  @P0 BRA `(.L_x_11009) ;  /* 0x0000000000340947 */ /* 0x000fea0003800000 */
[----:B------:R-:W3:Y:S01]  /*13f70*/  S2R R5, SR_LANEID ;  /* 0x0000000000057919 */ /* 0x000ee20000000000 */
[----:B------:R-:W-:Y:S01]  /*13f80*/  VOTEU.ANY UR4, UPT, PT ;  /* 0x0000000000047886 */ /* 0x000fe200038e0100 */
[----:B-12---:R-:W1:Y:S01]  /*13f90*/  LDC.64 R2, c[0x0][0xc80] ;  /* 0x00032000ff027b82 */ /* 0x006e620000000a00 */
[----:B------:R-:W3:Y:S02]  /*13fa0*/  FLO.U32 R0, UR4 ;  /* 0x0000000400007d00 */ /* 0x000ee400080e0000 */
[----:B---3--:R-:W-:-:S06]  /*13fb0*/  ISETP.EQ.U32.AND P2, PT, R0, R5, PT ;  /* 0x000000050000720c */ /* 0x008fcc0003f42070 */
[----:B------:R-:W1:Y:S07]  /*13fc0*/  POPC R5, UR4 ;  /* 0x0000000400057d09 */ /* 0x000e6e0008000000 */
[----:B-1----:R-:W2:Y:S01]  /*13fd0*/  @P2 ATOMG.E.ADD.STRONG.GPU PT, R3, desc[UR46][R2.64], R5 ;  /* 0x00000005020329a8 */ /* 0x002ea200081ee1ee */
[----:B------:R-:W1:Y:S02]  /*13fe0*/  S2R R4, SR_LTMASK ;  /* 0x0000000000047919 */ /* 0x000e640000003900 */
[----:B-1----:R-:W-:-:S04]  /*13ff0*/  LOP3.LUT R4, R4, UR4, RZ, 0xc0, !PT ;  /* 0x0000000404047c12 */ /* 0x002fc8000f8ec0ff */
[----:B0-----:R-:W0:Y:S01]  /*14000*/  POPC R7, R4 ;  /* 0x0000000400077309 */ /* 0x001e220000000000 */
[----:B--2---:R-:W0:Y:S02]  /*14010*/  SHFL.IDX PT, R0, R3, R0, 0x1f ;  /* 0x00001f0003007589 */ /* 0x004e2400000e0000 */
[----:B0-----:R-:W-:-:S05]  /*14020*/  IADD3 R0, R0, UR42, R7 ;  /* 0x0000002a00007c10 */ /* 0x001fca000fffe007 */
[----:B------:R3:W-:Y:S02]  /*14030*/  STL [R1+0xc], R0 ;  /* 0x00000c0001007387 */ /* 0x0007e40000100800 */
.L_x_11009:
[----:B------:R-:W-:Y:S05]  /*14040*/  BSYNC B0 ;  /* 0x0000000000007941 */ /* 0x000fea0003800000 */
.L_x_11008:
[----:B------:R-:W-:-:S07]  /*14050*/  SEL R19, R19, RZ, P1 ;  /* 0x000000ff13137207 */ /* 0x000fce0000800000 */
.L_x_10928:
[----:B------:R-:W-:Y:S05]  /*14060*/  BSYNC B7 ;  /* 0x0000000000077941 */ /* 0x000fea0003800000 */
.L_x_10926:
[----:B--2---:R2:W5:Y:S01]  /*14070*/  LDL R2, [R1+0xc] ;  /* 0x00000c0001027983 */ /* 0x0045620000100800 */
[----:B------:R-:W-:-:S13]  /*14080*/  LOP3.LUT P1, RZ, R17, 0x4, RZ, 0xc0, !PT ;  /* 0x0000000411ff7812 */ /* 0x000fda000782c0ff */
[----:B--2---:R-:W-:Y:S05]  /*14090*/  @!P1 BRA `(.L_x_11010) ;  /* 0x0000000000289947 */ /* 0x004fea0003800000 */
[----:B------:R-:W-:Y:S05]  /*140a0*/  WARPSYNC.ALL ;  /* 0x0000000000007948 */ /* 0x000fea0003800000 */
[----:B------:R-:W2:Y:S08]  /*140b0*/  S2UR UR5, SR_CgaCtaId ;  /* 0x00000000000579c3 */ /* 0x000eb00000008800 */
[----:B------:R-:W-:Y:S06]  /*140c0*/  BAR.SYNC.DEFER_BLOCKING 0x5, 0x180 ;  /* 0x0146000000007b1d */ /* 0x000fec0000010000 */
[----:B------:R-:W-:-:S02]  /*140d0*/  UMOV UR4, 0x400 ;  /* 0x0000040000047882 */ /* 0x000fc40000000000 */
[----:B--2---:R-:W-:-:S06]  /*140e0*/  ULEA UR4, UR5, UR4, 0x18 ;  /* 0x0000000405047291 */ /* 0x004fcc000f8ec03f */
[----:B-1----:R-:W-:-:S05]  /*140f0*/  IMAD.U32 R18, RZ, RZ, UR4 ;  /* 0x00000004ff127e24 */ /* 0x002fca000f8e00ff */
[----:B-----5:R-:W1:Y:S04]  /*14100*/  LDS R2, [R18+0x228d0] ;  /* 0x0228d00012027984 */ /* 0x020e680000000800 */
[----:B-1----:R1:W-:Y:S01]  /*14110*/  STL [R1+0xc], R2 ;  /* 0x00000c0201007387 */ /* 0x0023e20000100800 */
[----:B------:R-:W-:Y:S06]  /*14120*/  BAR.ARV 0x4, 0x180 ;  /* 0x0106000000007b1d */ /* 0x000fec0000002000 */
[----:B------:R-:W-:Y:S05]  /*14130*/  BRA `(.L_x_11011) ;  /* 0x00000000002c7947 */ /* 0x000fea0003800000 */
.L_x_11010:
[----:B------:R-:W-:-:S03]  /*14140*/  UMOV UR4, 0xffffffff ;  /* 0xffffffff00047882 */ /* 0x000fc60000000000 */
[----:B------:R-:W-:Y:S05]  /*14150*/  BRA.DIV UR4, `(.L_x_11012) ;  /* 0x0000001604647947 */ /* 0x000fea000b800000 */
[----:B-----5:R2:W0:Y:S02]  /*14160*/  SHFL.IDX PT, R14, R2, RZ, 0x1f ;  /* 0x00001fff020e7589 */ /* 0x02042400000e0000 */
.L_x_11060:
[----:B-1----:R-:W1:Y:S01]  /*14170*/  @!P0 S2R R3, SR_CgaCtaId ;  /* 0x0000000000038919 */ /* 0x002e620000008800 */
[----:B------:R-:W-:Y:S05]  /*14180*/  WARPSYNC.ALL ;  /* 0x0000000000007948 */ /* 0x000fea0003800000 */
[----:B------:R-:W-:Y:S01]  /*14190*/  BAR.SYNC.DEFER_BLOCKING 0x4, 0x180 ;  /* 0x0106000000007b1d */ /* 0x000fe20000010000 */
[----:B---34-:R-:W-:-:S05]  /*141a0*/  @!P0 MOV R0, 0x400 ;  /* 0x0000040000008802 */ /* 0x018fca0000000f00 */
[----:B0-----:R0:W-:Y:S01]  /*141b0*/  STL [R1+0xc], R14 ;  /* 0x00000c0e01007387 */ /* 0x0011e20000100800 */
[----:B-1----:R-:W-:-:S05]  /*141c0*/  @!P0 LEA R18, R3, R0, 0x18 ;  /* 0x0000000003128211 */ /* 0x002fca00078ec0ff */
[----:B------:R0:W-:Y:S01]  /*141d0*/  @!P0 STS [R18+0x228d0], R2 ;  /* 0x0228d00212008388 */ /* 0x0001e20000000800 */
[----:B------:R-:W-:Y:S06]  /*141e0*/  BAR.ARV 0x5, 0x180 ;  /* 0x0146000000007b1d */ /* 0x000fec0000002000 */
.L_x_11011:
[----:B---34-:R-:W3:Y:S01]  /*141f0*/  LDL R0, [R1+0xc] ;  /* 0x00000c0001007983 */ /* 0x018ee20000100800 */
[----:B------:R-:W-:Y:S02]  /*14200*/  ULDC UR4, c[0x0][0xc38] ;  /* 0x00030e0000047ab9 */ /* 0x000fe40000000800 */
[----:B---3--:R-:W-:-:S13]  /*14210*/  ISETP.GE.AND P0, PT, R0, UR4, PT ;  /* 0x0000000400007c0c */ /* 0x008fda000bf06270 */
[----:B------:R-:W-:Y:S05]  /*14220*/  @!P0 BRA `(.L_x_11013) ;  /* 0xffffffb800c48947 */ /* 0x000fea000383ffff */
.L_x_10917:
[----:B0-----:R-:W3:Y:S01]  /*14230*/  LDL.LU R0, [R1+0x18] ;  /* 0x0000180001007983 */ /* 0x001ee20000300800 */
[----:B------:R-:W-:Y:S01]  /*14240*/  BSSY B0, `(.L_x_11014) ;  /* 0x000000b000007945 */ /* 0x000fe20003800000 */
[----:B------:R-:W0:Y:S01]  /*14250*/  S2R R5, SR_CgaCtaId ;  /* 0x0000000000057919 */ /* 0x000e220000008800 */
[----:B---3--:R-:W-:-:S05]  /*14260*/  VIADD R0, R0, 0x1 ;  /* 0x0000000100007836 */ /* 0x008fca0000000000 */
[----:B-12---:R-:W-:-:S04]  /*14270*/  LEA.HI R2, R0, R0, RZ, 0x1 ;  /* 0x0000000000027211 */ /* 0x006fc800078f08ff */
[----:B------:R-:W-:-:S05]  /*14280*/  LOP3.LUT R3, R2, 0xfffffffe, RZ, 0xc0, !PT ;  /* 0xfffffffe02037812 */ /* 0x000fca00078ec0ff */
[----:B------:R-:W-:Y:S01]  /*14290*/  IMAD.IADD R3, R0, 0x1, -R3 ;  /* 0x0000000100037824 */ /* 0x000fe200078e0a03 */
[----:B------:R-:W-:-:S04]  /*142a0*/  MOV R0, 0x400 ;  /* 0x0000040000007802 */ /* 0x000fc80000000f00 */
[----:B0-----:R-:W-:Y:S02]  /*142b0*/  LEA R0, R5, R0, 0x18 ;  /* 0x0000000005007211 */ /* 0x001fe400078ec0ff */
[----:B------:R-:W-:-:S04]  /*142c0*/  SHF.L.U32 R3, R3, 0x1f, RZ ;  /* 0x0000001f03037819 */ /* 0x000fc800000006ff */
[----:B------:R-:W0:Y:S02]  /*142d0*/  SYNCS.PHASECHK.TRANS64.TRYWAIT P0, [R0+URZ+0x22820], R3 ;  /* 0x02282003000075a7 */ /* 0x000e24000800017f */
[----:B0-----:R-:W-:Y:S05]  /*142e0*/  @!P0 BRA `(.L_x_11015) ;  /* 0x0000001400288947 */ /* 0x001fea0003800000 */
.L_x_11061:
[----:B------:R-:W-:Y:S05]  /*142f0*/  BSYNC B0 ;  /* 0x0000000000007941 */ /* 0x000fea0003800000 */
.L_x_11014:
[----:B------:R-:W-:-:S03]  /*14300*/  UMOV UR4, 0xffffffff ;  /* 0xffffffff00047882 */ /* 0x000fc60000000000 */
[----:B------:R-:W-:Y:S05]  /*14310*/  BRA.DIV UR4, `(.L_x_11016) ;  /* 0x0000001604307947 */ /* 0x000fea000b800000 */
[----:B------:R-:W1:Y:S02]  /*14320*/  S2R R2, SR_TID.X ;  /* 0x0000000000027919 */ /* 0x000e640000002100 */
[----:B-1----:R-:W-:-:S04]  /*14330*/  SHF.R.U32.HI R2, RZ, 0x5, R2 ;  /* 0x00000005ff027819 */ /* 0x002fc80000011602 */
[----:B------:R-:W-:-:S05]  /*14340*/  LOP3.LUT R2, R2, 0x3, RZ, 0xc0, !PT ;  /* 0x0000000302027812 */ /* 0x000fca00078ec0ff */
[----:B------:R1:W2:Y:S02]  /*14350*/  SHFL.IDX PT, R14, R2, RZ, 0x1f ;  /* 0x00001fff020e7589 */ /* 0x0002a400000e0000 */
.L_x_11064:
[----:B--2---:R-:W-:Y:S01]  /*14360*/  ISETP.NE.AND P0, PT, R14, RZ, PT ;  /* 0x000000ff0e00720c */ /* 0x004fe20003f05270 */
[----:B------:R-:W-:-:S12]  /*14370*/  BSSY B0, `(.L_x_11017) ;  /* 0x0000025000007945 */ /* 0x000fd80003800000 */
[----:B------:R-:W-:Y:S05]  /*14380*/  @P0 BRA `(.L_x_11018) ;  /* 0x00000000008c0947 */ /* 0x000fea0003800000 */
[----:B------:R-:W-:-:S03]  /*14390*/  UMOV UR4, 0xffffffff ;  /* 0xffffffff00047882 */ /* 0x000fc60000000000 */
[----:B------:R-:W-:Y:S05]  /*143a0*/  BRA.DIV UR4, `(.L_x_11019) ;  /* 0x0000001604407947 */ /* 0x000fea000b800000 */
[----:B------:R-:W-:-:S13]  /*143b0*/  ELECT P6, URZ, PT ;  /* 0x00000000003f782f */ /* 0x000fda00038c0000 */
.L_x_11067:
[----:B------:R-:W-:Y:S05]  /*143c0*/  @!P6 BRA `(.L_x_11018) ;  /* 0x00000000007ce947 */ /* 0x000fea0003800000 */
[----:B------:R-:W-:-:S06]  /*143d0*/  ULOP3.LUT UR4, UR41, 0x2, URZ, 0xfc, !UPT ;  /* 0x0000000229047892 */ /* 0x000fcc000f8efc3f */
[----:B-1----:R-:W-:-:S05]  /*143e0*/  IMAD.U32 R2, RZ, RZ, UR4 ;  /* 0x00000004ff027e24 */ /* 0x002fca000f8e00ff */
[----:B------:R-:W-:-:S13]  /*143f0*/  ISETP.NE.AND P2, PT, R2, 0x3, PT ;  /* 0x000000030200780c */ /* 0x000fda0003f45270 */
[----:B------:R-:W-:Y:S05]  /*14400*/  @!P2 BRA `(.L_x_11020) ;  /* 0x000000000004a947 */ /* 0x000fea0003800000 */
[----:B------:R-:W-:Y:S01]  /*14410*/  BPT.TRAP 0x1 ;  /* 0x000000040000795c */ /* 0x000fe20000300000 */
.L_x_11020:
[----:B------:R-:W2:Y:S01]  /*14420*/  LDL.LU R7, [R1+0x4] ;  /* 0x0000040001077983 */ /* 0x000ea20000300800 */
[----:B------:R-:W-:Y:S02]  /*14430*/  VIADD R2, R0, 0x22840 ;  /* 0x0002284000027836 */ /* 0x000fe40000000000 */
[C---:B0-----:R-:W-:Y:S02]  /*14440*/  VIADD R3, R19.reuse, 0x1 ;  /* 0x0000000113037836 */ /* 0x041fe40000000000 */
[----:B------:R-:W-:-:S03]  /*14450*/  IMAD R6, R19, 0x8, R2 ;  /* 0x0000000813067824 */ /* 0x000fc600078e0202 */
        /* <DEDUP_REMOVED lines=9> */
.L_x_11068:
[----:B------:R-:W1:Y:S02]  /*144f0*/  SYNCS.PHASECHK.TRANS64.TRYWAIT P0, [R7+URZ], R2 ;  /* 0x00000002070075a7 */ /* 0x000e64000800017f */
[----:B-1----:R-:W-:Y:S05]  /*14500*/  @!P0 BRA `(.L_x_11022) ;  /* 0x00000014001c8947 */ /* 0x002fea0003800000 */
.L_x_11069:
[----:B------:R-:W-:Y:S05]  /*14510*/  @!P2 BRA `(.L_x_11023) ;  /* 0x000000000004a947 */ /* 0x000fea0003800000 */
[----:B------:R-:W-:Y:S01]  /*14520*/  BPT.TRAP 0x1 ;  /* 0x000000040000795c */ /* 0x000fe20000300000 */
.L_x_11023:
[----:B------:R-:W-:-:S04]  /*14530*/  VIADD R0, R0, 0x22860 ;  /* 0x0002286000007836 */ /* 0x000fc80000000000 */
[----:B------:R-:W-:-:S04]  /*14540*/  IMAD R4, R19, 0x8, R0 ;  /* 0x0000000813047824 */ /* 0x000fc800078e0200 */
[----:B------:R-:W2:Y:S02]  /*14550*/  SYNCS.PHASECHK.TRANS64.TRYWAIT P0, [R4+URZ], R5 ;  /* 0x00000005040075a7 */ /* 0x000ea4000800017f */
[----:B--2---:R-:W-:Y:S05]  /*14560*/  @!P0 BRA `(.L_x_11024) ;  /* 0x0000001400188947 */ /* 0x004fea0003800000 */
.L_x_11070:
[----:B------:R-:W-:-:S07]  /*14570*/  IMAD R3, R3, 0x8, R0 ;  /* 0x0000000803037824 */ /* 0x000fce00078e0200 */
.L_x_11025:
[----:B---3--:R3:W4:Y:S02]  /*14580*/  SYNCS.PHASECHK.TRANS64.TRYWAIT P0, [R3+URZ], R2 ;  /* 0x00000002030075a7 */ /* 0x008724000800017f */
[----:B----4-:R-:W-:Y:S05]  /*14590*/  @!P0 NANOSLEEP.SYNCS 0x989680 ;  /* 0x009896800000895d */ /* 0x010fea0003900000 */
[----:B------:R-:W4:Y:S02]  /*145a0*/  @!P0 SYNCS.PHASECHK.TRANS64 P0, [R3+URZ], R2 ;  /* 0x00000002030085a7 */ /* 0x000f24000800007f */
[----:B----4-:R-:W-:Y:S05]  /*145b0*/  @!P0 BRA `(.L_x_11025) ;  /* 0xfffffffc00f08947 */ /* 0x010fea000383ffff */
.L_x_11018:
[----:B------:R-:W-:Y:S05]  /*145c0*/  BSYNC B0 ;  /* 0x0000000000007941 */ /* 0x000fea0003800000 */
.L_x_11017:
[----:B------:R-:W-:Y:S05]  /*145d0*/  EXIT ;  /* 0x000000000000794d */ /* 0x000fea0003800000 */
.L_x_10830:
[----:B0-----:R0:W1:Y:S02]  /*145e0*/  SYNCS.PHASECHK.TRANS64.TRYWAIT P0, [R5+URZ+0x22800], R0 ;  /* 0x02280000050075a7 */ /* 0x001064000800017f */
[----:B-1----:R-:W-:Y:S05]  /*145f0*/  @!P0 NANOSLEEP.SYNCS 0x989680 ;  /* 0x009896800000895d */ /* 0x002fea0003900000 */
[----:B------:R-:W1:Y:S02]  /*14600*/  @!P0 SYNCS.PHASECHK.TRANS64 P0, [R5+URZ+0x22800], R0 ;  /* 0x02280000050085a7 */ /* 0x000e64000800007f */
[----:B-1----:R-:W-:Y:S05]  /*14610*/  @!P0 BRA `(.L_x_10830) ;  /* 0xfffffffc00f08947 */ /* 0x002fea000383ffff */
[----:B------:R-:W-:Y:S05]  /*14620*/  BRA `(.L_x_11026) ;  /* 0xfffffed400b07947 */ /* 0x000fea000383ffff */
.L_x_10834:
[----:B-1----:R-:W-:-:S04]  /*14630*/  IMAD.U32 R3, RZ, RZ, UR22 ;  /* 0x00000016ff037e24 */ /* 0x002fc8000f8e00ff */
[----:B------:R1:W2:Y:S03]  /*14640*/  SYNCS.PHASECHK.TRANS64.TRYWAIT P1, [R3+URZ+0x22830], R10 ;  /* 0x0228300a030075a7 */ /* 0x0002a6000802017f */
[----:B--2---:R-:W-:Y:S05]  /*14650*/  @!P1 NANOSLEEP.SYNCS 0x989680 ;  /* 0x009896800000995d */ /* 0x004fea0003900000 */
[----:B------:R-:W2:Y:S02]  /*14660*/  @!P1 SYNCS.PHASECHK.TRANS64 P1, [R3+URZ+0x22830], R10 ;  /* 0x0228300a030095a7 */ /* 0x000ea4000802007f */
[----:B--2---:R-:W-:Y:S05]  /*14670*/  @!P1 BRA `(.L_x_10834) ;  /* 0xfffffffc00ec9947 */ /* 0x004fea000383ffff */
[----:B------:R-:W-:Y:S05]  /*14680*/  BRA `(.L_x_10833) ;  /* 0xfffffed400d87947 */ /* 0x000fea000383ffff */
.L_x_10846:
[----:B--2---:R-:W-:-:S04]  /*14690*/  IMAD.U32 R11, RZ, RZ, UR22 ;  /* 0x00000016ff0b7e24 */ /* 0x004fc8000f8e00ff */
[----:B------:R2:W3:Y:S03]  /*146a0*/  SYNCS.PHASECHK.TRANS64.TRYWAIT P1, [R11+URZ+0x22850], R10 ;  /* 0x0228500a0b0075a7 */ /* 0x0004e6000802017f */
[----:B---3--:R-:W-:Y:S05]  /*146b0*/  @!P1 NANOSLEEP.SYNCS 0x989680 ;  /* 0x009896800000995d */ /* 0x008fea0003900000 */
[----:B------:R-:W3:Y:S02]  /*146c0*/  @!P1 SYNCS.PHASECHK.TRANS64 P1, [R11+URZ+0x22850], R10 ;  /* 0x0228500a0b0095a7 */ /* 0x000ee4000802007f */
[----:B---3--:R-:W-:Y:S05]  /*146d0*/  @!P1 BRA `(.L_x_10846) ;  /* 0xfffffffc00ec9947 */ /* 0x008fea000383ffff */
[----:B------:R-:W-:Y:S05]  /*146e0*/  BRA `(.L_x_10845) ;  /* 0xfffffef800947947 */ /* 0x000fea000383ffff */
.L_x_10854:
[----:B-1----:R-:W-:-:S04]  /*146f0*/  IMAD.U32 R4, RZ, RZ, UR27 ;  /* 0x0000001bff047e24 */ /* 0x002fc8000f8e00ff */
[----:B------:R1:W2:Y:S03]  /*14700*/  SYNCS.PHASECHK.TRANS64.TRYWAIT P1, [R4+URZ+0x22830], R9 ;  /* 0x02283009040075a7 */ /* 0x0002a6000802017f */
[----:B--2---:R-:W-:Y:S05]  /*14710*/  @!P1 NANOSLEEP.SYNCS 0x989680 ;  /* 0x009896800000995d */ /* 0x004fea0003900000 */
[----:B------:R-:W2:Y:S02]  /*14720*/  @!P1 SYNCS.PHASECHK.TRANS64 P1, [R4+URZ+0x22830], R9 ;  /* 0x02283009040095a7 */ /* 0x000ea4000802007f */
[----:B--2---:R-:W-:Y:S05]  /*14730*/  @!P1 BRA `(.L_x_10854) ;  /* 0xfffffffc00ec9947 */ /* 0x004fea000383ffff */
[----:B------:R-:W-:Y:S05]  /*14740*/  BRA `(.L_x_10853) ;  /* 0xffffff0000287947 */ /* 0x000fea000383ffff */
.L_x_10866:
[----:B--2---:R2:W3:Y:S02]  /*14750*/  SYNCS.PHASECHK.TRANS64.TRYWAIT P1, [R12+URZ+0x22850], R9 ;  /* 0x022850090c0075a7 */ /* 0x0044e4000802017f */
[----:B---3--:R-:W-:Y:S05]  /*14760*/  @!P1 NANOSLEEP.SYNCS 0x989680 ;  /* 0x009896800000995d */ /* 0x008fea0003900000 */
[----:B------:R-:W3:Y:S02]  /*14770*/  @!P1 SYNCS.PHASECHK.TRANS64 P1, [R12+URZ+0x22850], R9 ;  /* 0x022850090c0095a7 */ /* 0x000ee4000802007f */
[----:B---3--:R-:W-:Y:S05]  /*14780*/  @!P1 BRA `(.L_x_10866) ;  /* 0xfffffffc00f09947 */ /* 0x008fea000383ffff */
[----:B------:R-:W-:Y:S05]  /*14790*/  BRA `(.L_x_10865) ;  /* 0xffffff2800fc7947 */ /* 0x000fea000383ffff */
.L_x_10875:
[----:B-1----:R-:W-:-:S04]  /*147a0*/  IMAD.U32 R2, RZ, RZ, UR24 ;  /* 0x00000018ff027e24 */ /* 0x002fc8000f8e00ff */
[----:B------:R1:W2:Y:S03]  /*147b0*/  SYNCS.PHASECHK.TRANS64.TRYWAIT P2, [R2+URZ+0x22830], R5 ;  /* 0x02283005020075a7 */ /* 0x0002a6000804017f */
[----:B--2---:R-:W-:Y:S05]  /*147c0*/  @!P2 NANOSLEEP.SYNCS 0x989680 ;  /* 0x009896800000a95d */ /* 0x004fea0003900000 */
[----:B------:R-:W2:Y:S02]  /*147d0*/  @!P2 SYNCS.PHASECHK.TRANS64 P2, [R2+URZ+0x22830], R5 ;  /* 0x022830050200a5a7 */ /* 0x000ea4000804007f */
[----:B--2---:R-:W-:Y:S05]  /*147e0*/  @!P2 BRA `(.L_x_10875) ;  /* 0xfffffffc00eca947 */ /* 0x004fea000383ffff */
[----:B------:R-:W-:Y:S05]  /*147f0*/  BRA `(.L_x_10874) ;  /* 0xffffff3000b87947 */ /* 0x000fea000383ffff */
.L_x_10879:
[----:B--2---:R2:W3:Y:S02]  /*14800*/  SYNCS.PHASECHK.TRANS64.TRYWAIT P2, [R178+URZ+0x22850], R5 ;  /* 0x02285005b20075a7 */ /* 0x0044e4000804017f */
[----:B---3--:R-:W-:Y:S05]  /*14810*/  @!P2 NANOSLEEP.SYNCS 0x989680 ;  /* 0x009896800000a95d */ /* 0x008fea0003900000 */
[----:B------:R-:W3:Y:S02]  /*14820*/  @!P2 SYNCS.PHASECHK.TRANS64 P2, [R178+URZ+0x22850], R5 ;  /* 0x02285005b200a5a7 */ /* 0x000ee4000804007f */
[----:B---3--:R-:W-:Y:S05]  /*14830*/  @!P2 BRA `(.L_x_10879) ;  /* 0xfffffffc00f0a947 */ /* 0x008fea000383ffff */
[----:B------:R-:W-:Y:S05]  /*14840*/  BRA `(.L_x_10878) ;  /* 0xffffff4800dc7947 */ /* 0x000fea000383ffff */
.L_x_10885:
[----:B-1----:R-:W-:-:S04]  /*14850*/  IMAD.U32 R2, RZ, RZ, UR27 ;  /* 0x0000001bff027e24 */ /* 0x002fc8000f8e00ff */
[----:B------:R1:W2:Y:S03]  /*14860*/  SYNCS.PHASECHK.TRANS64.TRYWAIT P1, [R2+URZ+0x22830], R7 ;  /* 0x02283007020075a7 */ /* 0x0002a6000802017f */
[----:B--2---:R-:W-:Y:S05]  /*14870*/  @!P1 NANOSLEEP.SYNCS 0x989680 ;  /* 0x009896800000995d */ /* 0x004fea0003900000 */
[----:B------:R-:W2:Y:S02]  /*14880*/  @!P1 SYNCS.PHASECHK.TRANS64 P1, [R2+URZ+0x22830], R7 ;  /* 0x02283007020095a7 */ /* 0x000ea4000802007f */
[----:B--2---:R-:W-:Y:S05]  /*14890*/  @!P1 BRA `(.L_x_10885) ;  /* 0xfffffffc00ec9947 */ /* 0x004fea000383ffff */
[----:B------:R-:W-:Y:S05]  /*148a0*/  BRA `(.L_x_10884) ;  /* 0xffffff4c00f47947 */ /* 0x000fea000383ffff */
.L_x_10897:
[----:B-1----:R1:W2:Y:S02]  /*148b0*/  SYNCS.PHASECHK.TRANS64.TRYWAIT P1, [R8+URZ+0x22850], R7 ;  /* 0x02285007080075a7 */ /* 0x0022a4000802017f */
[----:B--2---:R-:W-:Y:S05]  /*148c0*/  @!P1 NANOSLEEP.SYNCS 0x989680 ;  /* 0x009896800000995d */ /* 0x004fea0003900000 */
[----:B------:R-:W2:Y:S02]  /*148d0*/  @!P1 SYNCS.PHASECHK.TRANS64 P1, [R8+URZ+0x22850], R7 ;  /* 0x02285007080095a7 */ /* 0x000ea4000802007f */
[----:B--2---:R-:W-:Y:S05]  /*148e0*/  @!P1 BRA `(.L_x_10897) ;  /* 0xfffffffc00f09947 */ /* 0x004fea000383ffff */
[----:B------:R-:W-:Y:S05]  /*148f0*/  BRA `(.L_x_10896) ;  /* 0xffffff7800c47947 */ /* 0x000fea000383ffff */
.L_x_10934:
[----:B------:R-:W-:Y:S02]  /*14900*/  IMAD.MOV.U32 R13, RZ, RZ, R4 ;  /* 0x000000ffff0d7224 */ /* 0x000fe400078e0004 */
[----:B------:R-:W-:Y:S02]  /*14910*/  IMAD.MOV.U32 R12, RZ, RZ, RZ ;  /* 0x000000ffff0c7224 */ /* 0x000fe400078e00ff */
[----:B------:R-:W-:Y:S02]  /*14920*/  IMAD.MOV.U32 R11, RZ, RZ, 0x1f ;  /* 0x0000001fff0b7424 */ /* 0x000fe400078e00ff */
[----:B------:R-:W-:-:S07]  /*14930*/  IMAD.MOV.U32 R15, RZ, RZ, -0x1 ;  /* 0xffffffffff0f7424 */ /* 0x000fce00078e00ff */
[----:B0-----:R-:W-:Y:S05]  /*14940*/  WARPSYNC.COLLECTIVE R15, `(.L_x_11027) ;  /* 0x000000000f087348 */ /* 0x001fea0003c00000 */
[----:B------:R1:W2:Y:S02]  /*14950*/  SHFL.IDX P6, R14, R13, R12, R11 ;  /* 0x0000000c0d0e7389 */ /* 0x0002a400000c000b */
[----:B012---:R-:W-:Y:S01]  /*14960*/  ENDCOLLECTIVE ;  /* 0x000000000000791b */ /* 0x007fe20003800000 */
.L_x_11027:
[----:B------:R-:W-:Y:S05]  /*14970*/  BRA `(.L_x_11028) ;  /* 0xffffffc000987947 */ /* 0x000fea000383ffff */
.L_x_10936:
[----:B------:R-:W-:Y:S01]  /*14980*/  BSSY B0, `(.L_x_11029) ;  /* 0x0000006000007945 */ /* 0x000fe20003800000 */
[----:B------:R-:W-:-:S07]  /*14990*/  IMAD.MOV.U32 R15, RZ, RZ, -0x1 ;  /* 0xffffffffff0f7424 */ /* 0x000fce00078e00ff */
[----:B01----:R-:W-:Y:S05]  /*149a0*/  WARPSYNC.COLLECTIVE R15, `(.L_x_11030) ;  /* 0x000000000f0c7348 */ /* 0x003fea0003c00000 */
[----:B------:R-:W-:Y:S02]  /*149b0*/  ELECT P6, UR62, PT ;  /* 0x00000000003e782f */ /* 0x000fe400038c0000 */
[----:B------:R-:W-:Y:S01]  /*149c0*/  MOV R14, UR62 ;  /* 0x0000003e000e7c02 */ /* 0x000fe20008000f00 */
[----:B01----:R-:W-:Y:S10]  /*149d0*/  ENDCOLLECTIVE ;  /* 0x000000000000791b */ /* 0x003ff40003800000 */
.L_x_11030:
[----:B------:R-:W-:Y:S05]  /*149e0*/  BSYNC B0 ;  /* 0x0000000000007941 */ /* 0x000fea0003800000 */
.L_x_11029:
[----:B------:R-:W-:Y:S05]  /*149f0*/  BRA `(.L_x_11031) ;  /* 0xffffffc0009c7947 */ /* 0x000fea000383ffff */
.L_x_10938:
[----:B0-----:R0:W2:Y:S02]  /*14a00*/  SYNCS.PHASECHK.TRANS64.TRYWAIT P0, [R3+URZ+0x22840], R0 ;  /* 0x02284000030075a7 */ /* 0x0010a4000800017f */
[----:B--2---:R-:W-:Y:S05]  /*14a10*/  @!P0 NANOSLEEP.SYNCS 0x989680 ;  /* 0x009896800000895d */ /* 0x004fea0003900000 */
[----:B------:R-:W2:Y:S02]  /*14a20*/  @!P0 SYNCS.PHASECHK.TRANS64 P0, [R3+URZ+0x22840], R0 ;  /* 0x02284000030085a7 */ /* 0x000ea4000800007f */
[----:B--2---:R-:W-:Y:S05]  /*14a30*/  @!P0 BRA `(.L_x_10938) ;  /* 0xfffffffc00f08947 */ /* 0x004fea000383ffff */
[----:B------:R-:W-:Y:S05]  /*14a40*/  BRA `(.L_x_11032) ;  /* 0xffffffc400007947 */ /* 0x000fea000383ffff */
.L_x_10942:
        /* <DEDUP_REMOVED lines=10> */
.L_x_11033:
[----:B------:R-:W0:Y:S01]  /*14af0*/  S2R R9, SR_TID.X ;  /* 0x0000000000097919 */ /* 0x000e220000002100 */
[----:B------:R-:W-:Y:S02]  /*14b00*/  IMAD.MOV.U32 R13, RZ, RZ, R0 ;  /* 0x000000ffff0d7224 */ /* 0x000fe400078e0000 */
[----:B------:R-:W-:-:S07]  /*14b10*/  IMAD.MOV.U32 R5, RZ, RZ, R14 ;  /* 0x000000ffff057224 */ /* 0x000fce00078e000e */
[----:B0-----:R-:W-:Y:S05]  /*14b20*/  WARPSYNC.COLLECTIVE R15, `(.L_x_11034) ;  /* 0x000000000f087348 */ /* 0x001fea0003c00000 */
[----:B------:R1:W2:Y:S02]  /*14b30*/  SHFL.IDX P6, R14, R13, R12, R11 ;  /* 0x0000000c0d0e7389 */ /* 0x0002a400000c000b */
[----:B012---:R-:W-:Y:S01]  /*14b40*/  ENDCOLLECTIVE ;  /* 0x000000000000791b */ /* 0x007fe20003800000 */
.L_x_11034:
        /* <DEDUP_REMOVED lines=9> */
.L_x_11035:
[----:B------:R-:W-:-:S05]  /*14be0*/  @!P1 LEA R6, P2, R8, R6, 0x1 ;  /* 0x0000000608069211 */ /* 0x000fca00078408ff */
[----:B------:R-:W-:-:S04]  /*14bf0*/  @!P1 IMAD.X R5, RZ, RZ, R5, P2 ;  /* 0x000000ffff059224 */ /* 0x000fc800010e0605 */
[----:B------:R-:W-:Y:S02]  /*14c00*/  @!P1 IMAD.MOV.U32 R7, RZ, RZ, R5 ;  /* 0x000000ffff079224 */ /* 0x000fe400078e0005 */
[----:B------:R-:W-:Y:S02]  /*14c10*/  IMAD.MOV.U32 R13, RZ, RZ, R0 ;  /* 0x000000ffff0d7224 */ /* 0x000fe400078e0000 */
[C---:B------:R-:W-:Y:S01]  /*14c20*/  VIADD R5, R2.reuse, 0x10 ;  /* 0x0000001002057836 */ /* 0x040fe20000000000 */
[----:B------:R-:W-:Y:S01]  /*14c30*/  @!PT LDS RZ, [RZ] ;  /* 0x00000000fffff984 */ /* 0x000fe20000000800 */
[----:B------:R-:W-:Y:S01]  /*14c40*/  @!PT LDS RZ, [RZ] ;  /* 0x00000000fffff984 */ /* 0x000fe20000000800 */
[----:B------:R-:W-:Y:S01]  /*14c50*/  @!PT LDS RZ, [RZ] ;  /* 0x00000000fffff984 */ /* 0x000fe20000000800 */
[----:B------:R0:W-:Y:S04]  /*14c60*/  @!P1 LDGSTS.E.BYPASS.LTC128B.128 [R10+0x18400], desc[UR46][R6.64], !P0 ;  /* 0x18400000060a9fae */ /* 0x0001e8000c101d6e */
[----:B------:R-:W-:Y:S01]  /*14c70*/  ISETP.GE.AND P1, PT, R5, R3, PT ;  /* 0x000000030500720c */ /* 0x000fe20003f26270 */
[----:B------:R-:W-:-:S02]  /*14c80*/  VIADD R5, R2, 0x20 ;  /* 0x0000002002057836 */ /* 0x000fc40000000000 */
[----:B------:R-:W-:-:S10]  /*14c90*/  IMAD.MOV.U32 R8, RZ, RZ, R14 ;  /* 0x000000ffff087224 */ /* 0x000fd400078e000e */
[----:B0-----:R-:W-:Y:S05]  /*14ca0*/  WARPSYNC.COLLECTIVE R15, `(.L_x_11036) ;  /* 0x000000000f087348 */ /* 0x001fea0003c00000 */
[----:B------:R1:W2:Y:S02]  /*14cb0*/  SHFL.IDX P6, R14, R13, R12, R11 ;  /* 0x0000000c0d0e7389 */ /* 0x0002a400000c000b */
[----:B012---:R-:W-:Y:S01]  /*14cc0*/  ENDCOLLECTIVE ;  /* 0x000000000000791b */ /* 0x007fe20003800000 */
.L_x_11036:
[----:B------:R-:W-:-:S05]  /*14cd0*/  IMAD.SHL.U32 R7, R9, 0x8, RZ ;  /* 0x0000000809077824 */ /* 0x000fca00078e00ff */
[----:B------:R-:W-:Y:S01]  /*14ce0*/  LOP3.LUT R7, R7, 0x38, RZ, 0xc0, !PT ;  /* 0x0000003807077812 */ /* 0x000fe200078ec0ff */
[----:B------:R-:W-:Y:S02]  /*14cf0*/  IMAD.MOV.U32 R13, RZ, RZ, R4 ;  /* 0x000000ffff0d7224 */ /* 0x000fe400078e0004 */
[----:B------:R-:W-:Y:S02]  /*14d00*/  IMAD.MOV.U32 R12, RZ, RZ, 0x2 ;  /* 0x00000002ff0c7424 */ /* 0x000fe400078e00ff */
[----:B------:R-:W-:-:S07]  /*14d10*/  IMAD.MOV.U32 R9, RZ, RZ, R14 ;  /* 0x000000ffff097224 */ /* 0x000fce00078e000e */
[----:B------:R-:W-:Y:S05]  /*14d20*/  WARPSYNC.COLLECTIVE R15, `(.L_x_11037) ;  /* 0x000000000f087348 */ /* 0x000fea0003c00000 */
[----:B------:R0:W1:Y:S02]  /*14d30*/  SHFL.IDX P6, R14, R13, R12, R11 ;  /* 0x0000000c0d0e7389 */ /* 0x00006400000c000b */
[----:B01----:R-:W-:Y:S01]  /*14d40*/  ENDCOLLECTIVE ;  /* 0x000000000000791b */ /* 0x003fe20003800000 */
.L_x_11037:
[----:B------:R-:W-:Y:S02]  /*14d50*/  @!P1 LEA R6, P2, R7, R9, 0x1 ;  /* 0x0000000907069211 */ /* 0x000fe400078408ff */
[----:B------:R-:W0:Y:S03]  /*14d60*/  S2R R9, SR_TID.X ;  /* 0x0000000000097919 */ /* 0x000e260000002100 */
[----:B------:R-:W-:Y:S02]  /*14d70*/  @!P1 IMAD.X R7, RZ, RZ, R8, P2 ;  /* 0x000000ffff079224 */ /* 0x000fe400010e0608 */
[----:B------:R-:W-:-:S03]  /*14d80*/  VIADD R8, R2, 0x60 ;  /* 0x0000006002087836 */ /* 0x000fc60000000000 */
[----:B------:R-:W-:Y:S01]  /*14d90*/  @!PT LDS RZ, [RZ] ;  /* 0x00000000fffff984 */ /* 0x000fe20000000800 */
[----:B------:R-:W-:Y:S01]  /*14da0*/  @!PT LDS RZ, [RZ] ;  /* 0x00000000fffff984 */ /* 0x000fe20000000800 */
[----:B------:R-:W-:Y:S01]  /*14db0*/  @!PT LDS RZ, [RZ] ;  /* 0x00000000fffff984 */ /* 0x000fe20000000800 */
[----:B------:R1:W-:Y:S01]  /*14dc0*/  @!P1 LDGSTS.E.BYPASS.LTC128B.128 [R10+0x18c00], desc[UR46][R6.64], !P0 ;  /* 0x18c00000060a9fae */ /* 0x0003e2000c101d6e */
[----:B------:R-:W-:Y:S01]  /*14dd0*/  IMAD.MOV.U32 R13, RZ, RZ, R0 ;  /* 0x000000ffff0d7224 */ /* 0x000fe200078e0000 */
[----:B------:R-:W-:Y:S01]  /*14de0*/  ISETP.GE.AND P1, PT, R5, R3, PT ;  /* 0x000000030500720c */ /* 0x000fe20003f26270 */
[----:B------:R-:W-:-:S12]  /*14df0*/  IMAD.MOV.U32 R5, RZ, RZ, R14 ;  /* 0x000000ffff057224 */ /* 0x000fd800078e000e */
[----:B01----:R-:W-:Y:S05]  /*14e00*/  WARPSYNC.COLLECTIVE R15, `(.L_x_11038) ;  /* 0x000000000f087348 */ /* 0x003fea0003c00000 */
[----:B------:R2:W3:Y:S02]  /*14e10*/  SHFL.IDX P6, R14, R13, R12, R11 ;  /* 0x0000000c0d0e7389 */ /* 0x0004e400000c000b */
[----:B0123--:R-:W-:Y:S01]  /*14e20*/  ENDCOLLECTIVE ;  /* 0x000000000000791b */ /* 0x00ffe20003800000 */
.L_x_11038:
[----:B------:R-:W-:Y:S02]  /*14e30*/  IMAD.SHL.U32 R9, R9, 0x8, RZ ;  /* 0x0000000809097824 */ /* 0x000fe400078e00ff */
[----:B------:R-:W-:Y:S02]  /*14e40*/  IMAD.MOV.U32 R13, RZ, RZ, R4 ;  /* 0x000000ffff0d7224 */ /* 0x000fe400078e0004 */
[----:B------:R-:W-:Y:S01]  /*14e50*/  IMAD.MOV.U32 R12, RZ, RZ, 0x3 ;  /* 0x00000003ff0c7424 */ /* 0x000fe200078e00ff */
[----:B------:R-:W-:Y:S01]  /*14e60*/  LOP3.LUT R9, R9, 0x38, RZ, 0xc0, !PT ;  /* 0x0000003809097812 */ /* 0x000fe200078ec0ff */
[----:B------:R-:W-:-:S07]  /*14e70*/  IMAD.MOV.U32 R6, RZ, RZ, R14 ;  /* 0x000000ffff067224 */ /* 0x000fce00078e000e */
[----:B------:R-:W-:Y:S05]  /*14e80*/  WARPSYNC.COLLECTIVE R15, `(.L_x_11039) ;  /* 0x000000000f087348 */ /* 0x000fea0003c00000 */
[----:B------:R0:W1:Y:S02]  /*14e90*/  SHFL.IDX P6, R14, R13, R12, R11 ;  /* 0x0000000c0d0e7389 */ /* 0x00006400000c000b */
[----:B01----:R-:W-:Y:S01]  /*14ea0*/  ENDCOLLECTIVE ;  /* 0x000000000000791b */ /* 0x003fe20003800000 */
.L_x_11039:
        /* <DEDUP_REMOVED lines=14> */
.L_x_11040:
[----:B------:R-:W-:Y:S02]  /*14f90*/  IMAD.MOV.U32 R13, RZ, RZ, R4 ;  /* 0x000000ffff0d7224 */ /* 0x000fe400078e0004 */
[----:B------:R-:W-:Y:S02]  /*14fa0*/  IMAD.MOV.U32 R12, RZ, RZ, 0x4 ;  /* 0x00000004ff0c7424 */ /* 0x000fe400078e00ff */
[----:B------:R-:W-:-:S07]  /*14fb0*/  IMAD.MOV.U32 R6, RZ, RZ, R14 ;  /* 0x000000ffff067224 */ /* 0x000fce00078e000e */
[----:B------:R-:W-:Y:S05]  /*14fc0*/  WARPSYNC.COLLECTIVE R15, `(.L_x_11041) ;  /* 0x000000000f087348 */ /* 0x000fea0003c00000 */
[----:B------:R0:W1:Y:S02]  /*14fd0*/  SHFL.IDX P6, R14, R13, R12, R11 ;  /* 0x0000000c0d0e7389 */ /* 0x00006400000c000b */
[----:B01----:R-:W-:Y:S01]  /*14fe0*/  ENDCOLLECTIVE ;  /* 0x000000000000791b */ /* 0x003fe20003800000 */
.L_x_11041:
        /* <DEDUP_REMOVED lines=14> */
.L_x_11042:
[----:B------:R-:W-:Y:S02]  /*150d0*/  IMAD.MOV.U32 R13, RZ, RZ, R4 ;  /* 0x000000ffff0d7224 */ /* 0x000fe400078e0004 */
[----:B------:R-:W-:Y:S02]  /*150e0*/  IMAD.MOV.U32 R12, RZ, RZ, 0x5 ;  /* 0x00000005ff0c7424 */ /* 0x000fe400078e00ff */
[----:B------:R-:W-:-:S07]  /*150f0*/  IMAD.MOV.U32 R6, RZ, RZ, R14 ;  /* 0x000000ffff067224 */ /* 0x000fce00078e000e */
[----:B------:R-:W-:Y:S05]  /*15100*/  WARPSYNC.COLLECTIVE R15, `(.L_x_11043) ;  /* 0x000000000f087348 */ /* 0x000fea0003c00000 */
[----:B------:R0:W1:Y:S02]  /*15110*/  SHFL.IDX P6, R14, R13, R12, R11 ;  /* 0x0000000c0d0e7389 */ /* 0x00006400000c000b */
[----:B01----:R-:W-:Y:S01]  /*15120*/  ENDCOLLECTIVE ;  /* 0x000000000000791b */ /* 0x003fe20003800000 */
.L_x_11043:
        /* <DEDUP_REMOVED lines=14> */
.L_x_11044:
[----:B------:R-:W-:Y:S02]  /*15210*/  IMAD.MOV.U32 R13, RZ, RZ, R4 ;  /* 0x000000ffff0d7224 */ /* 0x000fe400078e0004 */
[----:B------:R-:W-:Y:S02]  /*15220*/  IMAD.MOV.U32 R12, RZ, RZ, 0x6 ;  /* 0x00000006ff0c7424 */ /* 0x000fe400078e00ff */
[----:B------:R-:W-:-:S07]  /*15230*/  IMAD.MOV.U32 R6, RZ, RZ, R14 ;  /* 0x000000ffff067224 */ /* 0x000fce00078e000e */
[----:B------:R-:W-:Y:S05]  /*15240*/  WARPSYNC.COLLECTIVE R15, `(.L_x_11045) ;  /* 0x000000000f087348 */ /* 0x000fea0003c00000 */
[----:B------:R0:W1:Y:S02]  /*15250*/  SHFL.IDX P6, R14, R13, R12, R11 ;  /* 0x0000000c0d0e7389 */ /* 0x00006400000c000b */
[----:B01----:R-:W-:Y:S01]  /*15260*/  ENDCOLLECTIVE ;  /* 0x000000000000791b */ /* 0x003fe20003800000 */
.L_x_11045:
        /* <DEDUP_REMOVED lines=13> */
.L_x_11046:
[----:B------:R-:W-:Y:S02]  /*15340*/  IMAD.MOV.U32 R13, RZ, RZ, R4 ;  /* 0x000000ffff0d7224 */ /* 0x000fe400078e0004 */
[----:B------:R-:W-:Y:S02]  /*15350*/  IMAD.MOV.U32 R12, RZ, RZ, 0x7 ;  /* 0x00000007ff0c7424 */ /* 0x000fe400078e00ff */
[----:B------:R-:W-:-:S07]  /*15360*/  IMAD.MOV.U32 R6, RZ, RZ, R14 ;  /* 0x000000ffff067224 */ /* 0x000fce00078e000e */
[----:B------:R-:W-:Y:S05]  /*15370*/  WARPSYNC.COLLECTIVE R15, `(.L_x_11047) ;  /* 0x000000000f087348 */ /* 0x000fea0003c00000 */
[----:B------:R0:W1:Y:S02]  /*15380*/  SHFL.IDX P6, R14, R13, R12, R11 ;  /* 0x0000000c0d0e7389 */ /* 0x00006400000c000b */
[----:B01----:R-:W-:Y:S01]  /*15390*/  ENDCOLLECTIVE ;  /* 0x000000000000791b */ /* 0x003fe20003800000 */
.L_x_11047:
        /* <DEDUP_REMOVED lines=12> */
.L_x_11048:
[----:B------:R-:W-:Y:S05]  /*15460*/  BRA `(.L_x_11049) ;  /* 0xffffffc4001c7947 */ /* 0x000fea000383ffff */
.L_x_10945:
[----:B-1----:R1:W2:Y:S02]  /*15470*/  SYNCS.PHASECHK.TRANS64.TRYWAIT P0, [R18+URZ+0x22820], R3 ;  /* 0x02282003120075a7 */ /* 0x0022a4000800017f */
[----:B--2---:R-:W-:Y:S05]  /*15480*/  @!P0 NANOSLEEP.SYNCS 0x989680 ;  /* 0x009896800000895d */ /* 0x004fea0003900000 */
[----:B------:R-:W2:Y:S02]  /*15490*/  @!P0 SYNCS.PHASECHK.TRANS64 P0, [R18+URZ+0x22820], R3 ;  /* 0x02282003120085a7 */ /* 0x000ea4000800007f */
[----:B--2---:R-:W-:Y:S05]  /*154a0*/  @!P0 BRA `(.L_x_10945) ;  /* 0xfffffffc00f08947 */ /* 0x004fea000383ffff */
[----:B------:R-:W-:Y:S05]  /*154b0*/  BRA `(.L_x_11050) ;  /* 0xffffffc400847947 */ /* 0x000fea000383ffff */
.L_x_10949:
[----:B-1----:R1:W2:Y:S02]  /*154c0*/  SYNCS.PHASECHK.TRANS64.TRYWAIT P0, [R0+URZ+0x22860], R3 ;  /* 0x02286003000075a7 */ /* 0x0022a4000800017f */
[----:B--2---:R-:W-:Y:S05]  /*154d0*/  @!P0 NANOSLEEP.SYNCS 0x989680 ;  /* 0x009896800000895d */ /* 0x004fea0003900000 */
[----:B------:R-:W2:Y:S02]  /*154e0*/  @!P0 SYNCS.PHASECHK.TRANS64 P0, [R0+URZ+0x22860], R3 ;  /* 0x02286003000085a7 */ /* 0x000ea4000800007f */
[----:B--2---:R-:W-:Y:S05]  /*154f0*/  @!P0 BRA `(.L_x_10949) ;  /* 0xfffffffc00f08947 */ /* 0x004fea000383ffff */
[----:B------:R-:W-:Y:S05]  /*15500*/  BRA `(.L_x_11051) ;  /* 0xffffffc400a47947 */ /* 0x000fea000383ffff */
.L_x_10962:
[----:B-1----:R1:W2:Y:S02]  /*15510*/  SYNCS.PHASECHK.TRANS64.TRYWAIT P0, [R4+URZ+0x22840], R2 ;  /* 0x02284002040075a7 */ /* 0x0022a4000800017f */
[----:B--2---:R-:W-:Y:S05]  /*15520*/  @!P0 NANOSLEEP.SYNCS 0x989680 ;  /* 0x009896800000895d */ /* 0x004fea0003900000 */
[----:B------:R-:W2:Y:S02]  /*15530*/  @!P0 SYNCS.PHASECHK.TRANS64 P0, [R4+URZ+0x22840], R2 ;  /* 0x02284002040085a7 */ /* 0x000ea4000800007f */
[----:B--2---:R-:W-:Y:S05]  /*15540*/  @!P0 BRA `(.L_x_10962) ;  /* 0xfffffffc00f08947 */ /* 0x004fea000383ffff */
[----:B------:R-:W-:Y:S05]  /*15550*/  BRA `(.L_x_11052) ;  /* 0xffffffcc00987947 */ /* 0x000fea000383ffff */
.L_x_10967:
[----:B--2---:R2:W3:Y:S02]  /*15560*/  SYNCS.PHASECHK.TRANS64.TRYWAIT P0, [R4+URZ+0x22860], R2 ;  /* 0x02286002040075a7 */ /* 0x0044e4000800017f */
[----:B---3--:R-:W-:Y:S05]  /*15570*/  @!P0 NANOSLEEP.SYNCS 0x989680 ;  /* 0x009896800000895d */ /* 0x008fea0003900000 */
[----:B------:R-:W3:Y:S02]  /*15580*/  @!P0 SYNCS.PHASECHK.TRANS64 P0, [R4+URZ+0x22860], R2 ;  /* 0x02286002040085a7 */ /* 0x000ee4000800007f */
[----:B---3--:R-:W-:Y:S05]  /*15590*/  @!P0 BRA `(.L_x_10967) ;  /* 0xfffffffc00f08947 */ /* 0x008fea000383ffff */
[----:B------:R-:W-:Y:S05]  /*155a0*/  BRA `(.L_x_11053) ;  /* 0xffffffd000107947 */ /* 0x000fea000383ffff */
.L_x_10979:
[----:B0-----:R0:W1:Y:S02]  /*155b0*/  SYNCS.PHASECHK.TRANS64.TRYWAIT P0, [R4+URZ+0x22840], R2 ;  /* 0x02284002040075a7 */ /* 0x001064000800017f */
[----:B-1----:R-:W-:Y:S05]  /*155c0*/  @!P0 NANOSLEEP.SYNCS 0x989680 ;  /* 0x009896800000895d */ /* 0x002fea0003900000 */
[----:B------:R-:W1:Y:S02]  /*155d0*/  @!P0 SYNCS.PHASECHK.TRANS64 P0, [R4+URZ+0x22840], R2 ;  /* 0x02284002040085a7 */ /* 0x000e64000800007f */
[----:B-1----:R-:W-:Y:S05]  /*155e0*/  @!P0 BRA `(.L_x_10979) ;  /* 0xfffffffc00f08947 */ /* 0x002fea000383ffff */
[----:B------:R-:W-:Y:S05]  /*155f0*/  BRA `(.L_x_11054) ;  /* 0xffffffd400f47947 */ /* 0x000fea000383ffff */
.L_x_10984:
[----:B-1----:R1:W2:Y:S02]  /*15600*/  SYNCS.PHASECHK.TRANS64.TRYWAIT P0, [R4+URZ+0x22860], R2 ;  /* 0x02286002040075a7 */ /* 0x0022a4000800017f */
[----:B--2---:R-:W-:Y:S05]  /*15610*/  @!P0 NANOSLEEP.SYNCS 0x989680 ;  /* 0x009896800000895d */ /* 0x004fea0003900000 */
[----:B------:R-:W2:Y:S02]  /*15620*/  @!P0 SYNCS.PHASECHK.TRANS64 P0, [R4+URZ+0x22860], R2 ;  /* 0x02286002040085a7 */ /* 0x000ea4000800007f */
[----:B--2---:R-:W-:Y:S05]  /*15630*/  @!P0 BRA `(.L_x_10984) ;  /* 0xfffffffc00f08947 */ /* 0x004fea000383ffff */
[----:B------:R-:W-:Y:S05]  /*15640*/  BRA `(.L_x_11055) ;  /* 0xffffffd8006c7947 */ /* 0x000fea000383ffff */
.L_x_10995:
[----:B-1----:R1:W2:Y:S02]  /*15650*/  SYNCS.PHASECHK.TRANS64.TRYWAIT P0, [R4+URZ+0x22840], R2 ;  /* 0x02284002040075a7 */ /* 0x0022a4000800017f */
[----:B--2---:R-:W-:Y:S05]  /*15660*/  @!P0 NANOSLEEP.SYNCS 0x989680 ;  /* 0x009896800000895d */ /* 0x004fea0003900000 */
[----:B------:R-:W2:Y:S02]  /*15670*/  @!P0 SYNCS.PHASECHK.TRANS64 P0, [R4+URZ+0x22840], R2 ;  /* 0x02284002040085a7 */ /* 0x000ea4000800007f */
[----:B--2---:R-:W-:Y:S05]  /*15680*/  @!P0 BRA `(.L_x_10995) ;  /* 0xfffffffc00f08947 */ /* 0x004fea000383ffff */
[----:B------:R-:W-:Y:S05]  /*15690*/  BRA `(.L_x_11056) ;  /* 0xffffffe000347947 */ /* 0x000fea000383ffff */
.L_x_11000:
[----:B0-----:R0:W2:Y:S02]  /*156a0*/  SYNCS.PHASECHK.TRANS64.TRYWAIT P0, [R4+URZ+0x22860], R2 ;  /* 0x02286002040075a7 */ /* 0x0010a4000800017f */
[----:B--2---:R-:W-:Y:S05]  /*156b0*/  @!P0 NANOSLEEP.SYNCS 0x989680 ;  /* 0x009896800000895d */ /* 0x004fea0003900000 */
[----:B------:R-:W2:Y:S02]  /*156c0*/  @!P0 SYNCS.PHASECHK.TRANS64 P0, [R4+URZ+0x22860], R2 ;  /* 0x02286002040085a7 */ /* 0x000ea4000800007f */
[----:B--2---:R-:W-:Y:S05]  /*156d0*/  @!P0 BRA `(.L_x_11000) ;  /* 0xfffffffc00f08947 */ /* 0x004fea000383ffff */
[----:B------:R-:W-:Y:S05]  /*156e0*/  BRA `(.L_x_11057) ;  /* 0xffffffe000ac7947 */ /* 0x000fea000383ffff */
.L_x_11012:
[----:B------:R-:W-:Y:S01]  /*156f0*/  BSSY B0, `(.L_x_11058) ;  /* 0x0000008000007945 */ /* 0x000fe20003800000 */
[----:B-----5:R-:W-:Y:S02]  /*15700*/  IMAD.MOV.U32 R13, RZ, RZ, R2 ;  /* 0x000000ffff0d7224 */ /* 0x020fe400078e0002 */
[----:B------:R-:W-:Y:S02]  /*15710*/  IMAD.MOV.U32 R12, RZ, RZ, RZ ;  /* 0x000000ffff0c7224 */ /* 0x000fe400078e00ff */
[----:B------:R-:W-:Y:S02]  /*15720*/  IMAD.MOV.U32 R11, RZ, RZ, 0x1f ;  /* 0x0000001fff0b7424 */ /* 0x000fe400078e00ff */
[----:B------:R-:W-:-:S07]  /*15730*/  IMAD.MOV.U32 R15, RZ, RZ, -0x1 ;  /* 0xffffffffff0f7424 */ /* 0x000fce00078e00ff */
[----:B01-34-:R-:W-:Y:S05]  /*15740*/  WARPSYNC.COLLECTIVE R15, `(.L_x_11059) ;  /* 0x000000000f087348 */ /* 0x01bfea0003c00000 */
[----:B------:R2:W0:Y:S02]  /*15750*/  SHFL.IDX P6, R14, R13, R12, R11 ;  /* 0x0000000c0d0e7389 */ /* 0x00042400000c000b */
[----:B01234-:R-:W-:Y:S01]  /*15760*/  ENDCOLLECTIVE ;  /* 0x000000000000791b */ /* 0x01ffe20003800000 */
.L_x_11059:
[----:B------:R-:W-:Y:S05]  /*15770*/  BSYNC B0 ;  /* 0x0000000000007941 */ /* 0x000fea0003800000 */
.L_x_11058:
[----:B------:R-:W-:Y:S05]  /*15780*/  BRA `(.L_x_11060) ;  /* 0xffffffe800787947 */ /* 0x000fea000383ffff */
.L_x_11015:
[----:B0-----:R0:W1:Y:S02]  /*15790*/  SYNCS.PHASECHK.TRANS64.TRYWAIT P0, [R0+URZ+0x22820], R3 ;  /* 0x02282003000075a7 */ /* 0x001064000800017f */
[----:B-1----:R-:W-:Y:S05]  /*157a0*/  @!P0 NANOSLEEP.SYNCS 0x989680 ;  /* 0x009896800000895d */ /* 0x002fea0003900000 */
[----:B------:R-:W1:Y:S02]  /*157b0*/  @!P0 SYNCS.PHASECHK.TRANS64 P0, [R0+URZ+0x22820], R3 ;  /* 0x02282003000085a7 */ /* 0x000e64000800007f */
[----:B-1----:R-:W-:Y:S05]  /*157c0*/  @!P0 BRA `(.L_x_11015) ;  /* 0xfffffffc00f08947 */ /* 0x002fea000383ffff */
[----:B------:R-:W-:Y:S05]  /*157d0*/  BRA `(.L_x_11061) ;  /* 0xffffffe800c47947 */ /* 0x000fea000383ffff */
.L_x_11016:
        /* <DEDUP_REMOVED lines=11> */
.L_x_11063:
[----:B------:R-:W-:Y:S05]  /*15890*/  BSYNC B0 ;  /* 0x0000000000007941 */ /* 0x000fea0003800000 */
.L_x_11062:
[----:B------:R-:W-:Y:S05]  /*158a0*/  BRA `(.L_x_11064) ;  /* 0xffffffe800ac7947 */ /* 0x000fea000383ffff */
.L_x_11019:
[----:B------:R-:W-:Y:S01]  /*158b0*/  BSSY B1, `(.L_x_11065) ;  /* 0x0000006000017945 */ /* 0x000fe20003800000 */
[----:B------:R-:W-:-:S07]  /*158c0*/  IMAD.MOV.U32 R15, RZ, RZ, -0x1 ;  /* 0xffffffffff0f7424 */ /* 0x000fce00078e00ff */
[----:B01----:R-:W-:Y:S05]  /*158d0*/  WARPSYNC.COLLECTIVE R15, `(.L_x_11066) ;  /* 0x000000000f0c7348 */ /* 0x003fea0003c00000 */
[----:B------:R-:W-:Y:S02]  /*158e0*/  ELECT P6, UR62, PT ;  /* 0x00000000003e782f */ /* 0x000fe400038c0000 */
[----:B------:R-:W-:Y:S01]  /*158f0*/  MOV R14, UR62 ;  /* 0x0000003e000e7c02 */ /* 0x000fe20008000f00 */
[----:B01----:R-:W-:Y:S10]  /*15900*/  ENDCOLLECTIVE ;  /* 0x000000000000791b */ /* 0x003ff40003800000 */
.L_x_11066:
[----:B------:R-:W-:Y:S05]  /*15910*/  BSYNC B1 ;  /* 0x0000000000017941 */ /* 0x000fea0003800000 */
.L_x_11065:
[----:B------:R-:W-:Y:S05]  /*15920*/  BRA `(.L_x_11067) ;  /* 0xffffffe800a47947 */ /* 0x000fea000383ffff */
.L_x_11021:
[----:B0-----:R0:W1:Y:S02]  /*15930*/  SYNCS.PHASECHK.TRANS64.TRYWAIT P0, [R6+URZ], R5 ;  /* 0x00000005060075a7 */ /* 0x001064000800017f */
[----:B-1----:R-:W-:Y:S05]  /*15940*/  @!P0 NANOSLEEP.SYNCS 0x989680 ;  /* 0x009896800000895d */ /* 0x002fea0003900000 */
[----:B------:R-:W1:Y:S02]  /*15950*/  @!P0 SYNCS.PHASECHK.TRANS64 P0, [R6+URZ], R5 ;  /* 0x00000005060085a7 */ /* 0x000e64000800007f */
[----:B-1----:R-:W-:Y:S05]  /*15960*/  @!P0 BRA `(.L_x_11021) ;  /* 0xfffffffc00f08947 */ /* 0x002fea000383ffff */
[----:B------:R-:W-:Y:S05]  /*15970*/  BRA `(.L_x_11068) ;  /* 0xffffffe800dc7947 */ /* 0x000fea000383ffff */
.L_x_11022:
[----:B-1----:R1:W2:Y:S02]  /*15980*/  SYNCS.PHASECHK.TRANS64.TRYWAIT P0, [R7+URZ], R2 ;  /* 0x00000002070075a7 */ /* 0x0022a4000800017f */
[----:B--2---:R-:W-:Y:S05]  /*15990*/  @!P0 NANOSLEEP.SYNCS 0x989680 ;  /* 0x009896800000895d */ /* 0x004fea0003900000 */
[----:B------:R-:W2:Y:S02]  /*159a0*/  @!P0 SYNCS.PHASECHK.TRANS64 P0, [R7+URZ], R2 ;  /* 0x00000002070085a7 */ /* 0x000ea4000800007f */
[----:B--2---:R-:W-:Y:S05]  /*159b0*/  @!P0 BRA `(.L_x_11022) ;  /* 0xfffffffc00f08947 */ /* 0x004fea000383ffff */
[----:B------:R-:W-:Y:S05]  /*159c0*/  BRA `(.L_x_11069) ;  /* 0xffffffe800d07947 */ /* 0x000fea000383ffff */
.L_x_11024:
[----:B--2---:R2:W3:Y:S02]  /*159d0*/  SYNCS.PHASECHK.TRANS64.TRYWAIT P0, [R4+URZ], R5 ;  /* 0x00000005040075a7 */ /* 0x0044e4000800017f */
[----:B---3--:R-:W-:Y:S05]  /*159e0*/  @!P0 NANOSLEEP.SYNCS 0x989680 ;  /* 0x009896800000895d */ /* 0x008fea0003900000 */
[----:B------:R-:W3:Y:S02]  /*159f0*/  @!P0 SYNCS.PHASECHK.TRANS64 P0, [R4+URZ], R5 ;  /* 0x00000005040085a7 */ /* 0x000ee4000800007f */
[----:B---3--:R-:W-:Y:S05]  /*15a00*/  @!P0 BRA `(.L_x_11024) ;  /* 0xfffffffc00f08947 */ /* 0x008fea000383ffff */
[----:B------:R-:W-:Y:S05]  /*15a10*/  BRA `(.L_x_11070) ;  /* 0xffffffe800d47947 */ /* 0x000fea000383ffff */
.L_x_11071:
        /* <DEDUP_REMOVED lines=14> */
.L_x_15140:


//--------------------- .text._ZN7cutlass13device_kernelIN5flash11enable_sm90INS1_16FlashAttnFwdSm90INS1_25CollectiveMainloopFwdSm90ILi2EN4cute5tupleIJNS5_1CILi1EEES8_S8_EEENS6_IJNS7_ILi128EEENS7_ILi96EEENS7_ILi64EEEEEELi256ENS_6half_tEfNS_4arch4Sm90ELb0ELb1ELb0ELb0ELb0ELb0ELb1ELb1ELb0ELb1ELb0ELb0EEENS1_21CollectiveEpilogueFwdINS6_IJSA_NS7_ILi256EEESB_EEES9_SE_SG_Li256ELb0ELb1ELb0ELb0EEENS1_30DynamicPersistentTileSchedulerILi256ELi128ELb0ELb1ELb1EEEEEEEEEvNT_6ParamsE --------------------------
	.section	.text._ZN7cutlass13device_kernelIN5flash11enable_sm90INS1_16FlashAttnFwdSm90INS1_25CollectiveMainloopFwdSm90ILi2EN4cute5tupleIJNS5_1CILi1EEES8_S8_EEENS6_IJNS7_ILi128EEENS7_ILi96EEENS7_ILi64EEEEEELi256ENS_6half_tEfNS_4arch4Sm90ELb0ELb1ELb0ELb0ELb0ELb0ELb1ELb1ELb0ELb1ELb0ELb0EEENS1_21CollectiveEpilogueFwdINS6_IJSA_NS7_ILi256EEESB_EEES9_SE_SG_Li256ELb0ELb1ELb0ELb0EEENS1_30DynamicPersistentTileSchedulerILi256ELi128ELb0ELb1ELb1EEEEEEEEEvNT_6ParamsE,"ax",@progbits
	.align	128
.text._ZN7cutlass13device_kernelIN5flash11enable_sm90INS1_16FlashAttnFwdSm90INS1_25CollectiveMainloopFwdSm90ILi2EN4cute5tupleIJNS5_1CILi1EEES8_S8_EEENS6_IJNS7_ILi128EEENS7_ILi96EEENS7_ILi64EEEEEELi256ENS_6half_tEfNS_4arch4Sm90ELb0ELb1ELb0ELb0ELb0ELb0ELb1ELb1ELb0ELb1ELb0ELb0EEENS1_21CollectiveEpilogueFwdINS6_IJSA_NS7_ILi256EEESB_EEES9_SE_SG_Li256ELb0ELb1ELb0ELb0EEENS1_30DynamicPersistentTileSchedulerILi256ELi128ELb0ELb1ELb1EEEEEEEEEvNT_6ParamsE:
        .type           _ZN7cutlass13device_kernelIN5flash11enable_sm90INS1_16FlashAttnFwdSm90INS1_25CollectiveMainloopFwdSm90ILi2EN4cute5tupleIJNS5_1CILi1EEES8_S8_EEENS6_IJNS7_ILi128EEENS7_ILi96EEENS7_ILi64EEEEEELi256ENS_6half_tEfNS_4arch4Sm90ELb0ELb1ELb0ELb0ELb0ELb0ELb1ELb1ELb0ELb1ELb0ELb0EEENS1_21CollectiveEpilogueFwdINS6_IJSA_NS7_ILi256EEESB_EEES9_SE_SG_Li256ELb0ELb1ELb0ELb0EEENS1_30DynamicPersistentTileSchedulerILi256ELi128ELb0ELb1ELb1EEEEEEEEEvNT_6ParamsE,@function
        .size           _ZN7cutlass13device_kernelIN5flash11enable_sm90INS1_16FlashAttnFwdSm90INS1_25CollectiveMainloopFwdSm90ILi2EN4cute5tupleIJNS5_1CILi1EEES8_S8_EEENS6_IJNS7_ILi128EEENS7_ILi96EEENS7_ILi64EEEEEELi256ENS_6half_tEfNS_4arch4Sm90ELb0ELb1ELb0ELb0ELb0ELb0ELb1ELb1ELb0ELb1ELb0ELb0EEENS1_21CollectiveEpilogueFwdINS6_IJSA_NS7_ILi256EEESB_EEES9_SE_SG_Li256ELb0ELb1ELb0ELb0EEENS1_30DynamicPersistentTileSchedulerILi256ELi128ELb0ELb1ELb1EEEEEEEEEvNT_6ParamsE,(.L_x_15141 - _ZN7cutlass13device_kernelIN5flash11enable_sm90INS1_16FlashAttnFwdSm90INS1_25CollectiveMainloopFwdSm90ILi2EN4cute5tupleIJNS5_1CILi1EEES8_S8_EEENS6_IJNS7_ILi128EEENS7_ILi96EEENS7_ILi64EEEEEELi256ENS_6half_tEfNS_4arch4Sm90ELb0ELb1ELb0ELb0ELb0ELb0ELb1ELb1ELb0ELb1ELb0ELb0EEENS1_21CollectiveEpilogueFwdINS6_IJSA_NS7_ILi256EEESB_EEES9_SE_SG_Li256ELb0ELb1ELb0ELb0EEENS1_30DynamicPersistentTileSchedulerILi256ELi128ELb0ELb1ELb1EEEEEEEEEvNT_6ParamsE)
        .other          _ZN7cutlass13device_kernelIN5flash11enable_sm90INS1_16FlashAttnFwdSm90INS1_25CollectiveMainloopFwdSm90ILi2EN4cute5tupleIJNS5_1CILi1EEES8_S8_EEENS6_IJNS7_ILi128EEENS7_ILi96EEENS7_ILi64EEEEEELi256ENS_6half_tEfNS_4arch4Sm90ELb0ELb1ELb0ELb0ELb0ELb0ELb1ELb1ELb0ELb1ELb0ELb0EEENS1_21CollectiveEpilogueFwdINS6_IJSA_NS7_ILi256EEESB_EEES9_SE_SG_Li256ELb0ELb1ELb0ELb0EEENS1_30DynamicPersistentTileSchedulerILi256ELi128ELb0ELb1ELb1EEEEEEEEEvNT_6ParamsE,@"STO_CUDA_ENTRY STV_DEFAULT"
_ZN7cutlass13device_kernelIN5flash11enable_sm90INS1_16FlashAttnFwdSm90INS1_25CollectiveMainloopFwdSm90ILi2EN4cute5tupleIJNS5_1CILi1EEES8_S8_EEENS6_IJNS7_ILi128EEENS7_ILi96EEENS7_ILi64EEEEEELi256ENS_6half_tEfNS_4arch4Sm90ELb0ELb1ELb0ELb0ELb0ELb0ELb1ELb1ELb0ELb1ELb0ELb0EEENS1_21CollectiveEpilogueFwdINS6_IJSA_NS7_ILi256EEESB_EEES9_SE_SG_Li256ELb0ELb1ELb0ELb0EEENS1_30DynamicPersistentTileSchedulerILi256ELi128ELb0ELb1ELb1EEEEEEEEEvNT_6ParamsE:
[----:B------:R-:W0:Y:S02]  /*0000*/  LDC R1, c[0x0][0x28] ;  /* 0x00000a00ff017b82 */ /* 0x000e240000000800 */
[----:B0-----:R-:W-:Y:S01]  /*0010*/  VIADD R1, R1, 0xfffffb50 ;  /* 0xfffffb5001017836 */ /* 0x001fe20000000000 */
[----:B------:R-:W0:Y:S01]  /*0020*/  S2R R3, SR_TID.X ;  /* 0x0000000000037919 */ /* 0x000e220000002100 */
[----:B------:R-:W-:Y:S01]  /*0030*/  ELECT P0, URZ, PT ;  /* 0x00000000003f782f */ /* 0x000fe20003800000 */
[----:B------:R-:W-:Y:S01]  /*0040*/  BSSY B0, `(.L_x_11072) ;  /* 0x0000012000007945 */ /* 0x000fe20003800000 */
[----:B------:R-:W-:Y:S02]  /*0050*/  ULDC UR4, c[0x0][0x20] ;  /* 0x0000080000047ab9 */ /* 0x000fe40000000800 */
[----:B------:R-:W-:Y:S01]  /*0060*/  IADD3 R16, P1, R1, UR4, RZ ;  /* 0x0000000401107c10 */ /* 0x000fe2000ff3e0ff */
[----:B------:R-:W-:-:S04]  /*0070*/  ULDC UR4, c[0x0][0x24] ;  /* 0x0000090000047ab9 */ /* 0x000fc80000000800 */
[----:B------:R-:W-:Y:S01]  /*0080*/  IMAD.X R17, RZ, RZ, UR4, P1 ;  /* 0x00000004ff117e24 */ /* 0x000fe200088e06ff */
        /* <DEDUP_REMOVED lines=13> */
.L_x_11073:
[----:B------:R-:W-:Y:S05]  /*0160*/  BSYNC B0 ;  /* 0x0000000000007941 */ /* 0x000fea0003800000 */
.L_x_11072:
        /* <DEDUP_REMOVED lines=43> */
.L_x_11074:
        /* <DEDUP_REMOVED lines=22> */
.L_x_11075:
        /* <DEDUP_REMOVED lines=18> */
.L_x_11076:
        /* <DEDUP_REMOVED lines=22> */
.L_x_11077:
        /* <DEDUP_REMOVED lines=22> */
.L_x_11078:
[----:B------:R-:W-:Y:S01]  /*0960*/  IADD3 R2, P0, R16, 0x70, RZ ;  /* 0x0000007010027810 */ /* 0x000fe20007f1e0ff */
[----:B------:R-:W-:Y:S01]  /*0970*/  UMOV UR41, 0x1 ;  /* 0x0000000100297882 */ /* 0x000fe20000000000 */
[----:B------:R-:W-:Y:S01]  /*0980*/  PLOP3.LUT P1, PT, PT, PT, UP0, 0x80, 0x0 ;  /* 0x000000000000781c */ /* 0x000fe20003f2f008 */
[----:B------:R-:W-:Y:S01]  /*0990*/  NOP ;  /* 0x0000000000007918 */ /* 0x000fe20000000000 */
[----:B------:R-:W-:Y:S01]  /*09a0*/  USEL UR41, UR41, 0x2, !UP0 ;  /* 0x0000000229297887 */ /* 0x000fe2000c000000 */
[----:B------:R4:W-:Y:S01]  /*09b0*/  STL [R1+0x464], R2 ;  /* 0x0004640201007387 */ /* 0x0009e20000100800 */
[----:B------:R-:W-:Y:S01]  /*09c0*/  ULDC.64 UR48, c[0x0][0x208] ;  /* 0x0000820000307ab9 */ /* 0x000fe20000000a00 */
[----:B------:R-:W-:Y:S02]  /*09d0*/  IMAD.MOV.U32 R22, RZ, RZ, R16 ;  /* 0x000000ffff167224 */ /* 0x000fe400078e0010 */
[--C-:B------:R-:W-:Y:S02]  /*09e0*/  IMAD.MOV.U32 R23, RZ, RZ, R17.reuse ;  /* 0x000000ffff177224 */ /* 0x100fe400078e0011 */
[----:B----4-:R-:W-:-:S05]  /*09f0*/  IMAD.X R2, RZ, RZ, R17, P0 ;  /* 0x000000ffff027224 */ /* 0x010fca00000e0611 */
[----:B------:R4:W-:Y:S01]  /*0a00*/  STL [R1+0x460], R2 ;  /* 0x0004600201007387 */ /* 0x0009e20000100800 */
[----:B0123--:R-:W-:Y:S06]  /*0a10*/  BAR.SYNC.DEFER_BLOCKING 0x0 ;  /* 0x0000000000007b1d */ /* 0x00ffec0000010000 */
[----:B------:R-:W-:Y:S05]  /*0a20*/  @!P1 BRA `(.L_x_11079) ;  /* 0x0000020800f49947 */ /* 0x000fea0003800000 */
.L_x_11080:
[----:B------:R-:W-:-:S08]  /*0a30*/  NOP ;  /* 0x0000000000007918 */ /* 0x000fd00000000000 */
[----:B------:R-:W0:Y:S02]  /*0a40*/  USETMAXREG.TRY_ALLOC.CTAPOOL UP0, 0xf0 ;  /* 0x000000f0000079c8 */ /* 0x000e240008000600 */
[----:B0-----:R-:W-:-:S13]  /*0a50*/  PLOP3.LUT P0, PT, PT, PT, UP0, 0x80, 0x0 ;  /* 0x000000000000781c */ /* 0x001fda0003f0f008 */
[----:B------:R-:W-:Y:S05]  /*0a60*/  @!P0 BRA `(.L_x_11080) ;  /* 0xfffffffc00f08947 */ /* 0x000fea000383ffff */
[----:B------:R-:W0:Y:S08]  /*0a70*/  S2UR UR5, SR_CTAID.X ;  /* 0x00000000000579c3 */ /* 0x000e300000002500 */
[----:B------:R-:W-:Y:S08]  /*0a80*/  BAR.ARV 0x4, 0x180 ;  /* 0x0106000000007b1d */ /* 0x000ff00000002000 */
[----:B------:R-:W-:Y:S08]  /*0a90*/  BAR.ARV 0x8, 0x180 ;  /* 0x0206000000007b1d */ /* 0x000ff00000002000 */
[----:B------:R-:W0:Y:S01]  /*0aa0*/  LDC R0, c[0x0][0xd38] ;  /* 0x00034e00ff007b82 */ /* 0x000e220000000800 */
[----:B------:R-:W-:Y:S01]  /*0ab0*/  ISETP.NE.AND P0, PT, R14, 0x1, PT ;  /* 0x000000010e00780c */ /* 0x000fe20003f05270 */
[----:B------:R1:W-:-:S12]  /*0ac0*/  STL.64 [R1+0x210], RZ ;  /* 0x000210ff01007387 */ /* 0x0003d80000100a00 */
[----:B------:R-:W-:Y:S06]  /*0ad0*/  @!P0 BAR.ARV 0x9, 0x100 ;  /* 0x0244000000008b1d */ /* 0x000fec0000002000 */
[C---:B------:R-:W-:Y:S02]  /*0ae0*/  IADD3 R214, P1, R16.reuse, 0x210, RZ ;  /* 0x0000021010d67810 */ /* 0x040fe40007f3e0ff */
[----:B------:R-:W-:Y:S01]  /*0af0*/  IADD3 R224, P2, R16, 0x21c, RZ ;  /* 0x0000021c10e07810 */ /* 0x000fe20007f5e0ff */
[----:B------:R1:W-:Y:S01]  /*0b00*/  STL [R1+0x218], RZ ;  /* 0x000218ff01007387 */ /* 0x0003e20000100800 */
[----:B0-----:R-:W-:Y:S01]  /*0b10*/  ISETP.LE.AND P0, PT, R0, UR5, PT ;  /* 0x0000000500007c0c */ /* 0x001fe2000bf03270 */
[----:B------:R-:W-:-:S02]  /*0b20*/  IMAD.X R213, RZ, RZ, R17, P1 ;  /* 0x000000ffffd57224 */ /* 0x000fc400008e0611 */
[----:B------:R1:W-:Y:S01]  /*0b30*/  STL [R1+0x21c], RZ ;  /* 0x00021cff01007387 */ /* 0x0003e20000100800 */
[----:B------:R-:W-:-:S09]  /*0b40*/  IMAD.X R223, RZ, RZ, R17, P2 ;  /* 0x000000ffffdf7224 */ /* 0x000fd200010e0611 */
[----:B-1----:R-:W-:Y:S05]  /*0b50*/  @P0 EXIT ;  /* 0x000000000000094d */ /* 0x002fea0003800000 */
[----:B----4-:R-:W0:Y:S01]  /*0b60*/  S2R R2, SR_TID.X ;  /* 0x0000000000027919 */ /* 0x010e220000002100 */
[----:B------:R-:W1:Y:S01]  /*0b70*/  S2UR UR6, SR_CgaCtaId ;  /* 0x00000000000679c3 */ /* 0x000e620000008800 */
[----:B------:R-:W-:Y:S01]  /*0b80*/  UMOV UR44, 0x400 ;  /* 0x00000400002c7882 */ /* 0x000fe20000000000 */
[----:B------:R-:W-:Y:S01]  /*0b90*/  IMAD.MOV.U32 R189, RZ, RZ, 0x2 ;  /* 0x00000002ffbd7424 */ /* 0x000fe200078e00ff */
[C---:B------:R-:W-:Y:S01]  /*0ba0*/  IADD3 R208, -R14.reuse, 0xb, RZ ;  /* 0x0000000b0ed07810 */ /* 0x040fe20007ffe1ff */
[----:B------:R-:W-:-:S04]  /*0bb0*/  VIADD R209, R14, 0x8 ;  /* 0x000000080ed17836 */ /* 0x000fc80000000000 */
[----:B------:R-:W2:Y:S01]  /*0bc0*/  S2UR UR4, SR_SWINHI ;  /* 0x00000000000479c3 */ /* 0x000ea20000002f00 */
[----:B-1----:R-:W-:Y:S01]  /*0bd0*/  ULEA UR44, UR6, UR44, 0x18 ;  /* 0x0000002c062c7291 */ /* 0x002fe2000f8ec03f */
[----:B0-----:R-:W-:-:S06]  /*0be0*/  VIADD R206, R2, 0xffffff80 ;  /* 0xffffff8002ce7836 */ /* 0x001fcc0000000000 */
[----:B------:R-:W-:Y:S01]  /*0bf0*/  UMOV UR36, UR44 ;  /* 0x0000002c00247c82 */ /* 0x000fe20008000000 */
[----:B--2---:R-:W-:Y:S01]  /*0c00*/  UMOV UR37, UR4 ;  /* 0x0000000400257c82 */ /* 0x004fe20008000000 */
[----:B------:R-:W-:Y:S01]  /*0c10*/  UMOV UR4, UR5 ;  /* 0x0000000500047c82 */ /* 0x000fe20008000000 */
[----:B------:R-:W-:-:S04]  /*0c20*/  SHF.R.S32.HI R15, RZ, 0x1f, R206 ;  /* 0x0000001fff0f7819 */ /* 0x000fc800000114ce */
[CC--:B------:R-:W-:Y:S02]  /*0c30*/  LEA.HI R2, R15.reuse, R206.reuse, RZ, 0x4 ;  /* 0x000000ce0f027211 */ /* 0x0c0fe400078f20ff */
[CC--:B------:R-:W-:Y:S02]  /*0c40*/  LEA.HI R0, R15.reuse, R206.reuse, RZ, 0x5 ;  /* 0x000000ce0f007211 */ /* 0x0c0fe400078f28ff */
[----:B------:R-:W-:Y:S02]  /*0c50*/  SHF.R.S32.HI R5, RZ, 0x4, R2 ;  /* 0x00000004ff057819 */ /* 0x000fe40000011402 */
[----:B------:R-:W-:Y:S01]  /*0c60*/  LOP3.LUT R3, R2, 0x3fffff0, RZ, 0xc0, !PT ;  /* 0x03fffff002037812 */ /* 0x000fe200078ec0ff */
[----:B------:R-:W-:Y:S01]  /*0c70*/  IMAD.SHL.U32 R6, R0, 0x20, RZ ;  /* 0x0000002000067824 */ /* 0x000fe200078e00ff */
[----:B------:R-:W-:Y:S02]  /*0c80*/  LEA.HI R0, R15, R206, RZ, 0x7 ;  /* 0x000000ce0f007211 */ /* 0x000fe400078f38ff */
[----:B------:R-:W-:Y:S01]  /*0c90*/  LEA.HI R4, R2, R5, RZ, 0x1 ;  /* 0x0000000502047211 */ /* 0x000fe200078f08ff */
[----:B------:R-:W-:Y:S01]  /*0ca0*/  IMAD.IADD R2, R206, 0x1, -R3 ;  /* 0x00000001ce027824 */ /* 0x000fe200078e0a03 */
[----:B------:R-:W-:-:S02]  /*0cb0*/  LOP3.LUT R3, R0, 0xffffff80, RZ, 0xc0, !PT ;  /* 0xffffff8000037812 */ /* 0x000fc400078ec0ff */
[----:B------:R-:W-:Y:S02]  /*0cc0*/  LOP3.LUT R7, R6, 0xfffffc00, RZ, 0xc0, !PT ;  /* 0xfffffc0006077812 */ /* 0x000fe400078ec0ff */
[----:B------:R-:W-:Y:S01]  /*0cd0*/  LOP3.LUT R4, R4, 0x1ffffffe, RZ, 0xc0, !PT ;  /* 0x1ffffffe04047812 */ /* 0x000fe200078ec0ff */
[----:B------:R-:W-:Y:S01]  /*0ce0*/  IMAD.IADD R212, R206, 0x1, -R3 ;  /* 0x00000001ced47824 */ /* 0x000fe200078e0a03 */
[----:B------:R-:W-:Y:S01]  /*0cf0*/  SHF.R.S32.HI R227, RZ, 0x7, R0 ;  /* 0x00000007ffe37819 */ /* 0x000fe20000011400 */
[----:B------:R-:W-:Y:S01]  /*0d00*/  IMAD R7, R2, 0x40, R7 ;  /* 0x0000004002077824 */ /* 0x000fe200078e0207 */
[----:B------:R-:W-:Y:S01]  /*0d10*/  LEA.HI R2, R15, R206, RZ, 0x2 ;  /* 0x000000ce0f027211 */ /* 0x000fe200078f10ff */
[----:B------:R-:W-:Y:S01]  /*0d20*/  IMAD.IADD R4, R5, 0x1, -R4 ;  /* 0x0000000105047824 */ /* 0x000fe200078e0a04 */
[----:B------:R-:W-:Y:S02]  /*0d30*/  SHF.R.S32.HI R3, RZ, 0x1f, R212 ;  /* 0x0000001fff037819 */ /* 0x000fe400000114d4 */
[----:B------:R-:W-:Y:S01]  /*0d40*/  LOP3.LUT R5, R2, 0xfffffffc, RZ, 0xc0, !PT ;  /* 0xfffffffc02057812 */ /* 0x000fe200078ec0ff */
[----:B------:R-:W-:Y:S01]  /*0d50*/  IMAD R4, R4, 0x8, R7 ;  /* 0x0000000804047824 */ /* 0x000fe200078e0207 */
[----:B------:R-:W-:-:S02]  /*0d60*/  LEA.HI R19, R3, R212, RZ, 0x2 ;  /* 0x000000d403137211 */ /* 0x000fc400078f10ff */
[----:B------:R-:W-:Y:S01]  /*0d70*/  LEA.HI R3, R3, R212, RZ, 0x5 ;  /* 0x000000d403037211 */ /* 0x000fe200078f28ff */
[----:B------:R-:W-:Y:S01]  /*0d80*/  IMAD.IADD R6, R206, 0x1, -R5 ;  /* 0x00000001ce067824 */ /* 0x000fe200078e0a05 */
[--C-:B------:R-:W-:Y:S01]  /*0d90*/  SHF.R.S32.HI R2, RZ, 0x2, R19.reuse ;  /* 0x00000002ff027819 */ /* 0x100fe20000011413 */
[----:B------:R-:W-:Y:S01]  /*0da0*/  IMAD.WIDE R188, R4, R189, UR36 ;  /* 0x0000002404bc7e25 */ /* 0x000fe2000f8e02bd */
[----:B------:R-:W-:Y:S02]  /*0db0*/  SHF.R.S32.HI R5, RZ, 0x1f, R19 ;  /* 0x0000001fff057819 */ /* 0x000fe40000011413 */
[----:B------:R-:W-:Y:S02]  /*0dc0*/  SHF.R.S32.HI R3, RZ, 0x5, R3 ;  /* 0x00000005ff037819 */ /* 0x000fe40000011403 */
[----:B------:R-:W-:Y:S02]  /*0dd0*/  LEA.HI R5, R5, R2, RZ, 0x3 ;  /* 0x0000000205057211 */ /* 0x000fe400078f18ff */
[----:B------:R-:W-:-:S02]  /*0de0*/  IADD3 R9, P0, R188, 0x20, RZ ;  /* 0x00000020bc097810 */ /* 0x000fc40007f1e0ff */
[----:B------:R-:W-:Y:S02]  /*0df0*/  LOP3.LUT R5, R5, 0xfffffff8, RZ, 0xc0, !PT ;  /* 0xfffffff805057812 */ /* 0x000fe400078ec0ff */
[----:B------:R-:W-:Y:S02]  /*0e00*/  LOP3.LUT R8, R9, 0x380, RZ, 0xc0, !PT ;  /* 0x0000038009087812 */ /* 0x000fe400078ec0ff */
[----:B------:R-:W-:Y:S01]  /*0e10*/  LEA.HI R7, R6, R6, RZ, 0x1 ;  /* 0x0000000606077211 */ /* 0x000fe200078f08ff */
[----:B------:R-:W-:Y:S01]  /*0e20*/  IMAD.IADD R2, R2, 0x1, -R5 ;  /* 0x0000000102027824 */ /* 0x000fe200078e0a05 */
[----:B------:R-:W-:Y:S02]  /*0e30*/  SHF.R.U64 R8, R8, 0x3, RZ ;  /* 0x0000000308087819 */ /* 0x000fe400000012ff */
[----:B------:R-:W-:Y:S01]  /*0e40*/  LOP3.LUT R7, R7, 0x1ffffffe, RZ, 0xc0, !PT ;  /* 0x1ffffffe07077812 */ /* 0x000fe200078ec0ff */
[----:B------:R-:W-:Y:S01]  /*0e50*/  IMAD R21, R3, 0x10, R2 ;  /* 0x0000001003157824 */ /* 0x000fe200078e0202 */
[----:B------:R-:W-:Y:S01]  /*0e60*/  LOP3.LUT R2, R8, R9, RZ, 0x3c, !PT ;  /* 0x0000000908027212 */ /* 0x000fe200078e3cff */
[----:B------:R-:W-:Y:S01]  /*0e70*/  IMAD.X R3, RZ, RZ, R189, P0 ;  /* 0x000000ffff037224 */ /* 0x000fe200000e06bd */
[----:B------:R-:W-:Y:S01]  /*0e80*/  LEA.HI R15, R15, R206, RZ, 0x3 ;  /* 0x000000ce0f0f7211 */ /* 0x000fe200078f18ff */
[----:B------:R-:W-:Y:S01]  /*0e90*/  IMAD.IADD R25, R6, 0x1, -R7 ;  /* 0x0000000106197824 */ /* 0x000fe200078e0a07 */
[----:B------:R-:W-:-:S02]  /*0ea0*/  IADD3 R5, P1, R188, 0x40, RZ ;  /* 0x00000040bc057810 */ /* 0x000fc40007f3e0ff */
[----:B------:R-:W-:Y:S02]  /*0eb0*/  MOV R235, R2 ;  /* 0x0000000200eb7202 */ /* 0x000fe40000000f00 */
[C---:B------:R-:W-:Y:S02]  /*0ec0*/  IADD3 R7, P2, R188.reuse, 0x60, RZ ;  /* 0x00000060bc077810 */ /* 0x040fe40007f5e0ff */
[C---:B------:R-:W-:Y:S02]  /*0ed0*/  IADD3 R9, P3, R188.reuse, 0x4000, RZ ;  /* 0x00004000bc097810 */ /* 0x040fe40007f7e0ff */
[C---:B------:R-:W-:Y:S02]  /*0ee0*/  IADD3 R231, P4, R188.reuse, 0x4020, RZ ;  /* 0x00004020bce77810 */ /* 0x040fe40007f9e0ff */
[C---:B------:R-:W-:Y:S02]  /*0ef0*/  IADD3 R11, P5, R188.reuse, 0x4040, RZ ;  /* 0x00004040bc0b7810 */ /* 0x040fe40007fbe0ff */
[----:B------:R-:W-:-:S02]  /*0f00*/  IADD3 R13, P6, R188, 0xc060, RZ ;  /* 0x0000c060bc0d7810 */ /* 0x000fc40007fde0ff */
[----:B------:R-:W-:Y:S02]  /*0f10*/  LOP3.LUT R3, R15, 0xfffffff8, RZ, 0xc0, !PT ;  /* 0xfffffff80f037812 */ /* 0x000fe400078ec0ff */
[----:B------:R-:W-:Y:S02]  /*0f20*/  LEA.HI R0, R0, R227, RZ, 0x1 ;  /* 0x000000e300007211 */ /* 0x000fe400078f08ff */
[----:B------:R-:W-:Y:S01]  /*0f30*/  LOP3.LUT R4, R5, 0x380, RZ, 0xc0, !PT ;  /* 0x0000038005047812 */ /* 0x000fe200078ec0ff */
[----:B------:R-:W-:Y:S01]  /*0f40*/  IMAD.IADD R3, R206, 0x1, -R3 ;  /* 0x00000001ce037824 */ /* 0x000fe200078e0a03 */
[----:B------:R-:W-:Y:S02]  /*0f50*/  LOP3.LUT R6, R7, 0x380, RZ, 0xc0, !PT ;  /* 0x0000038007067812 */ /* 0x000fe400078ec0ff */
[----:B------:R-:W-:Y:S01]  /*0f60*/  LOP3.LUT R8, R9, 0x380, RZ, 0xc0, !PT ;  /* 0x0000038009087812 */ /* 0x000fe200078ec0ff */
[----:B------:R-:W-:Y:S01]  /*0f70*/  IMAD.SHL.U32 R194, R3, 0x8, RZ ;  /* 0x0000000803c27824 */ /* 0x000fe200078e00ff */
[----:B------:R-:W-:-:S02]  /*0f80*/  LOP3.LUT R230, R231, 0x380, RZ, 0xc0, !PT ;  /* 0x00000380e7e67812 */ /* 0x000fc400078ec0ff */
[----:B------:R-:W-:Y:S01]  /*0f90*/  LOP3.LUT R10, R11, 0x380, RZ, 0xc0, !PT ;  /* 0x000003800b0a7812 */ /* 0x000fe200078ec0ff */
[C---:B------:R-:W-:Y:S01]  /*0fa0*/  VIADD R196, R194.reuse, 0x40 ;  /* 0x00000040c2c47836 */ /* 0x040fe20000000000 */
[----:B------:R-:W-:Y:S01]  /*0fb0*/  LOP3.LUT R12, R13, 0x380, RZ, 0xc0, !PT ;  /* 0x000003800d0c7812 */ /* 0x000fe200078ec0ff */
[----:B------:R-:W-:Y:S01]  /*0fc0*/  VIADD R195, R194, 0x80 ;  /* 0x00000080c2c37836 */ /* 0x000fe20000000000 */
[----:B------:R-:W-:Y:S01]  /*0fd0*/  LOP3.LUT R0, R0, 0x3fffffe, RZ, 0xc0, !PT ;  /* 0x03fffffe00007812 */ /* 0x000fe200078ec0ff */
[----:B------:R-:W-:Y:S01]  /*0fe0*/  VIADD R197, R194, 0xc0 ;  /* 0x000000c0c2c57836 */ /* 0x000fe20000000000 */
[----:B------:R-:W-:Y:S02]  /*0ff0*/  SHF.R.U64 R4, R4, 0x3, RZ ;  /* 0x0000000304047819 */ /* 0x000fe400000012ff */
[----:B------:R-:W-:Y:S01]  /*1000*/  SHF.R.U64 R6, R6, 0x3, RZ ;  /* 0x0000000306067819 */ /* 0x000fe200000012ff */
[----:B------:R-:W-:Y:S01]  /*1010*/  IMAD.IADD R0, R227, 0x1, -R0 ;  /* 0x00000001e3007824 */ /* 0x000fe200078e0a00 */
[----:B------:R-:W-:-:S02]  /*1020*/  SHF.R.U64 R8, R8, 0x3, RZ ;  /* 0x0000000308087819 */ /* 0x000fc400000012ff */
[----:B------:R-:W-:Y:S01]  /*1030*/  SHF.R.U64 R230, R230, 0x3, RZ ;  /* 0x00000003e6e67819 */ /* 0x000fe200000012ff */
[----:B------:R-:W-:Y:S01]  /*1040*/  IMAD R204, R0, 0x40, R21 ;  /* 0x0000004000cc7824 */ /* 0x000fe200078e0215 */
[----:B------:R-:W-:Y:S02]  /*1050*/  SHF.R.U64 R10, R10, 0x3, RZ ;  /* 0x000000030a0a7819 */ /* 0x000fe400000012ff */
[----:B------:R-:W-:Y:S01]  /*1060*/  SHF.R.U64 R12, R12, 0x3, RZ ;  /* 0x000000030c0c7819 */ /* 0x000fe200000012ff */
[----:B------:R-:W-:Y:S01]  /*1070*/  IMAD R236, R25, 0x8, R204 ;  /* 0x0000000819ec7824 */ /* 0x000fe200078e02cc */
        /* <DEDUP_REMOVED lines=13> */
[----:B------:R-:W-:Y:S01]  /*1150*/  IADD3 R18, P0, R16, 0x13c, RZ ;  /* 0x0000013c10127810 */ /* 0x000fe20007f1e0ff */
[----:B------:R-:W-:Y:S01]  /*1160*/  IMAD.IADD R19, R212, 0x1, -R19 ;  /* 0x00000001d4137824 */ /* 0x000fe200078e0a13 */
[----:B------:R-:W-:-:S02]  /*1170*/  IADD3 R226, P1, R16, 0x220, RZ ;  /* 0x0000022010e27810 */ /* 0x000fc40007f3e0ff */
[----:B------:R-:W-:Y:S01]  /*1180*/  SHF.R.S32.HI R210, RZ, 0x3, R15 ;  /* 0x00000003ffd27819 */ /* 0x000fe2000001140f */
[--C-:B------:R-:W-:Y:S01]  /*1190*/  IMAD.X R164, RZ, RZ, R17.reuse, P0 ;  /* 0x000000ffffa47224 */ /* 0x100fe200000e0611 */
[----:B------:R-:W-:Y:S01]  /*11a0*/  MOV R234, R4 ;  /* 0x0000000400ea7202 */ /* 0x000fe20000000f00 */
[----:B------:R-:W-:Y:S01]  /*11b0*/  IMAD.X R225, RZ, RZ, R17, P1 ;  /* 0x000000ffffe17224 */ /* 0x000fe200008e0611 */
[----:B------:R-:W-:Y:S01]  /*11c0*/  MOV R233, R6 ;  /* 0x0000000600e97202 */ /* 0x000fe20000000f00 */
[----:B------:R-:W-:Y:S01]  /*11d0*/  IMAD R211, R3, 0x20, R210 ;  /* 0x0000002003d37824 */ /* 0x000fe200078e02d2 */
[----:B------:R-:W-:Y:S01]  /*11e0*/  MOV R232, R8 ;  /* 0x0000000800e87202 */ /* 0x000fe20000000f00 */
[----:B------:R-:W-:Y:S01]  /*11f0*/  IMAD.SHL.U32 R205, R19, 0x2, RZ ;  /* 0x0000000213cd7824 */ /* 0x000fe200078e00ff */
[----:B------:R-:W-:Y:S02]  /*1200*/  MOV R230, R230 ;  /* 0x000000e600e67202 */ /* 0x000fe40000000f00 */
[----:B------:R-:W-:-:S02]  /*1210*/  MOV R229, R10 ;  /* 0x0000000a00e57202 */ /* 0x000fc40000000f00 */
[----:B------:R-:W-:Y:S02]  /*1220*/  MOV R228, R12 ;  /* 0x0000000c00e47202 */ /* 0x000fe40000000f00 */
[----:B------:R-:W-:Y:S02]  /*1230*/  SHF.R.S32.HI R203, RZ, 0x1f, R194 ;  /* 0x0000001fffcb7819 */ /* 0x000fe400000114c2 */
[----:B------:R-:W-:Y:S02]  /*1240*/  SHF.R.S32.HI R202, RZ, 0x1f, R196 ;  /* 0x0000001fffca7819 */ /* 0x000fe400000114c4 */
[----:B------:R-:W-:Y:S02]  /*1250*/  SHF.R.S32.HI R201, RZ, 0x1f, R195 ;  /* 0x0000001fffc97819 */ /* 0x000fe400000114c3 */
[----:B------:R-:W-:-:S07]  /*1260*/  SHF.R.S32.HI R200, RZ, 0x1f, R197 ;  /* 0x0000001fffc87819 */ /* 0x000fce00000114c5 */
.L_x_11203:
        /* <DEDUP_REMOVED lines=21> */
.L_x_11081:
[----:B------:R-:W-:Y:S01]  /*13c0*/  ULDC UR7, c[0x0][0xd54] ;  /* 0x0003550000077ab9 */ /* 0x000fe20000000800 */
[----:B------:R-:W-:Y:S01]  /*13d0*/  UMOV UR6, UR9 ;  /* 0x0000000900067c82 */ /* 0x000fe20008000000 */
[----:B------:R-:W-:-:S11]  /*13e0*/  UISETP.NE.AND UP0, UPT, UR7, 0x1, UPT ;  /* 0x000000010700788c */ /* 0x000fd6000bf05270 */
[----:B------:R-:W-:Y:S02]  /*13f0*/  @UP0 ULDC.64 UR10, c[0x0][0xd58] ;  /* 0x00035600000a0ab9 */ /* 0x000fe40000000a00 */
[----:B------:R-:W-:-:S04]  /*1400*/  UIMAD.WIDE.U32 UR4, UR9, UR10, URZ ;  /* 0x0000000a090472a5 */ /* 0x000fc8000f8e003f */
[----:B------:R-:W-:-:S04]  /*1410*/  @UP0 USHF.R.U32.HI UR6, URZ, UR11, UR5 ;  /* 0x0000000b3f060299 */ /* 0x000fc80008011605 */
[----:B------:R-:W-:-:S12]  /*1420*/  UIMAD UR4, UR6, UR7, URZ ;  /* 0x00000007060472a4 */ /* 0x000fd8000f8e023f */
.L_x_11082:
[----:B------:R-:W0:Y:S01]  /*1430*/  S2R R0, SR_TID.X ;  /* 0x0000000000007919 */ /* 0x000e220000002100 */
[----:B------:R-:W-:Y:S01]  /*1440*/  ULOP3.LUT UR5, URZ, UR6, URZ, 0x33, !UPT ;  /* 0x000000063f057292 */ /* 0x000fe2000f8e333f */
[----:B------:R-:W-:Y:S01]  /*1450*/  IMAD.MOV.U32 R2, RZ, RZ, 0x3000 ;  /* 0x00003000ff027424 */ /* 0x000fe200078e00ff */
[----:B------:R-:W-:Y:S01]  /*1460*/  UIADD3 UR6, UP2, UR36, 0x32450, URZ ;  /* 0x0003245024067890 */ /* 0x000fe2000ff5e03f */
[----:B------:R-:W-:Y:S01]  /*1470*/  IMAD.U32 R3, RZ, RZ, UR41 ;  /* 0x00000029ff037e24 */ /* 0x000fe2000f8e00ff */
[----:B------:R-:W-:Y:S01]  /*1480*/  ULDC UR39, c[0x0][0xd3c] ;  /* 0x00034f0000277ab9 */ /* 0x000fe20000000800 */
[----:B------:R-:W-:Y:S01]  /*1490*/  UIADD3 UR7, UP0, UR36, 0x32430, URZ ;  /* 0x0003243024077890 */ /* 0x000fe2000ff1e03f */
[----:B------:R-:W-:Y:S01]  /*14a0*/  IMAD.MOV.U32 R5, RZ, RZ, 0x100 ;  /* 0x00000100ff057424 */ /* 0x000fe200078e00ff */
[----:B------:R-:W-:Y:S01]  /*14b0*/  UIADD3 UR39, UR5, UR39, URZ ;  /* 0x0000002705277290 */ /* 0x000fe2000fffe03f */
[----:B------:R1:W-:Y:S01]  /*14c0*/  STL.64 [R1+0x18], R2 ;  /* 0x0000180201007387 */ /* 0x0003e20000100a00 */
[----:B------:R-:W-:Y:S01]  /*14d0*/  UIADD3.X UR5, URZ, UR37, URZ, UP2, !UPT ;  /* 0x000000253f057290 */ /* 0x000fe200097fe43f */
[----:B------:R-:W-:Y:S01]  /*14e0*/  IMAD.MOV.U32 R6, RZ, RZ, 0x1 ;  /* 0x00000001ff067424 */ /* 0x000fe200078e00ff */
[----:B------:R-:W-:Y:S01]  /*14f0*/  UIADD3 UR10, UP1, UR36, 0x32440, URZ ;  /* 0x00032440240a7890 */ /* 0x000fe2000ff3e03f */
[----:B------:R-:W-:Y:S01]  /*1500*/  IMAD.MOV.U32 R7, RZ, RZ, RZ ;  /* 0x000000ffff077224 */ /* 0x000fe200078e00ff */
[----:B------:R-:W-:Y:S01]  /*1510*/  UIADD3 UR11, UP3, UR36, 0x32460, URZ ;  /* 0x00032460240b7890 */ /* 0x000fe2000ff7e03f */
[----:B------:R-:W-:Y:S01]  /*1520*/  IMAD.MOV.U32 R8, RZ, RZ, 0xc000 ;  /* 0x0000c000ff087424 */ /* 0x000fe200078e00ff */
[----:B------:R-:W-:Y:S01]  /*1530*/  UIADD3 UR4, UR9, -UR4, URZ ;  /* 0x8000000409047290 */ /* 0x000fe2000fffe03f */
[----:B------:R-:W-:Y:S01]  /*1540*/  IMAD.U32 R9, RZ, RZ, UR41 ;  /* 0x00000029ff097e24 */ /* 0x000fe2000f8e00ff */
[----:B------:R-:W-:Y:S01]  /*1550*/  UIADD3.X UR12, URZ, UR37, URZ, UP3, !UPT ;  /* 0x000000253f0c7290 */ /* 0x000fe20009ffe43f */
[----:B------:R-:W-:Y:S01]  /*1560*/  IMAD.MOV.U32 R11, RZ, RZ, 0x100 ;  /* 0x00000100ff0b7424 */ /* 0x000fe200078e00ff */
[----:B------:R-:W-:Y:S01]  /*1570*/  ULDC UR42, c[0x0][0xd48] ;  /* 0x00035200002a7ab9 */ /* 0x000fe20000000800 */
[----:B-1----:R-:W-:Y:S01]  /*1580*/  IMAD.U32 R3, RZ, RZ, UR5 ;  /* 0x00000005ff037e24 */ /* 0x002fe2000f8e00ff */
[----:B------:R-:W-:Y:S01]  /*1590*/  UIADD3.X UR5, URZ, UR37, URZ, UP0, !UPT ;  /* 0x000000253f057290 */ /* 0x000fe200087fe43f */
[----:B------:R-:W-:Y:S01]  /*15a0*/  IMAD.U32 R2, RZ, RZ, UR6 ;  /* 0x00000006ff027e24 */ /* 0x000fe2000f8e00ff */
[----:B------:R-:W-:Y:S01]  /*15b0*/  UIADD3.X UR6, URZ, UR37, URZ, UP1, !UPT ;  /* 0x000000253f067290 */ /* 0x000fe20008ffe43f */
[----:B------:R-:W-:Y:S01]  /*15c0*/  IMAD.U32 R12, RZ, RZ, UR11 ;  /* 0x0000000bff0c7e24 */ /* 0x000fe2000f8e00ff */
[----:B------:R-:W-:Y:S01]  /*15d0*/  UISETP.NE.AND UP2, UPT, UR42, 0x1, UPT ;  /* 0x000000012a00788c */ /* 0x000fe2000bf45270 */
[----:B------:R-:W-:Y:S01]  /*15e0*/  IMAD.U32 R13, RZ, RZ, UR12 ;  /* 0x0000000cff0d7e24 */ /* 0x000fe2000f8e00ff */
[----:B------:R-:W-:Y:S01]  /*15f0*/  ULDC UR12, c[0x0][0xd54] ;  /* 0x00035500000c7ab9 */ /* 0x000fe20000000800 */
[----:B------:R-:W-:Y:S01]  /*1600*/  IMAD.MOV.U32 R20, RZ, RZ, 0x1 ;  /* 0x00000001ff147424 */ /* 0x000fe200078e00ff */
[----:B------:R-:W-:Y:S01]  /*1610*/  UIMAD UR12, UR8, UR12, UR4 ;  /* 0x0000000c080c72a4 */ /* 0x000fe2000f8e0204 */
[----:B------:R-:W-:Y:S01]  /*1620*/  IMAD.MOV.U32 R21, RZ, RZ, RZ ;  /* 0x000000ffff157224 */ /* 0x000fe200078e00ff */
[----:B0-----:R-:W-:Y:S01]  /*1630*/  LOP3.LUT R0, R0, 0x7f, RZ, 0xc0, !PT ;  /* 0x0000007f00007812 */ /* 0x001fe200078ec0ff */
[----:B------:R-:W-:Y:S01]  /*1640*/  IMAD.U32 R14, RZ, RZ, UR39 ;  /* 0x00000027ff0e7e24 */ /* 0x000fe2000f8e00ff */
[----:B------:R-:W-:Y:S01]  /*1650*/  USHF.L.U32 UR39, UR39, 0x7, URZ ;  /* 0x0000000727277899 */ /* 0x000fe2000800063f */
[----:B------:R-:W-:Y:S01]  /*1660*/  STL.128 [R1+0x430], RZ ;  /* 0x000430ff01007387 */ /* 0x000fe20000100c00 */
[----:B------:R-:W-:Y:S01]  /*1670*/  ISETP.NE.AND P0, PT, R0, RZ, PT ;  /* 0x000000ff0000720c */ /* 0x000fe20003f05270 */
[----:B------:R-:W-:Y:S01]  /*1680*/  ULDC UR45, c[0x0][0x424] ;  /* 0x00010900002d7ab9 */ /* 0x000fe20000000800 */
[----:B------:R-:W0:Y:S01]  /*1690*/  LDC R0, c[0x0][0xa80] ;  /* 0x0002a000ff007b82 */ /* 0x000e220000000800 */
[----:B------:R-:W-:Y:S01]  /*16a0*/  STL.64 [R1+0x60], R20 ;  /* 0x0000601401007387 */ /* 0x000fe20000100a00 */
[----:B------:R-:W-:Y:S01]  /*16b0*/  SEL R4, RZ, 0x1, P0 ;  /* 0x00000001ff047807 */ /* 0x000fe20000000000 */
[----:B------:R-:W-:Y:S01]  /*16c0*/  ULDC UR11, c[0x0][0x2f0] ;  /* 0x0000bc00000b7ab9 */ /* 0x000fe20000000800 */
[----:B------:R-:W-:Y:S01]  /*16d0*/  ULDC UR46, c[0x0][0x288] ;  /* 0x0000a200002e7ab9 */ /* 0x000fe20000000800 */
[----:B------:R-:W-:Y:S01]  /*16e0*/  STL [R1+0x70], R14 ;  /* 0x0000700e01007387 */ /* 0x000fe20000100800 */
[----:B------:R-:W-:Y:S01]  /*16f0*/  @UP2 ULDC UR13, c[0x0][0xd50] ;  /* 0x00035400000d2ab9 */ /* 0x000fe20000000800 */
[----:B------:R-:W-:Y:S01]  /*1700*/  IMAD.MOV.U32 R10, RZ, RZ, R4 ;  /* 0x000000ffff0a7224 */ /* 0x000fe200078e0004 */
[----:B------:R-:W-:Y:S01]  /*1710*/  UMOV UR38, UR12 ;  /* 0x0000000c00267c82 */ /* 0x000fe20008000000 */
[----:B------:R1:W-:Y:S01]  /*1720*/  STL.128 [R1+0x20], R4 ;  /* 0x0000200401007387 */ /* 0x0003e20000100c00 */
[----:B------:R-:W-:-:S02]  /*1730*/  IADD3 R32, P0, R16, 0x430, RZ ;  /* 0x0000043010207810 */ /* 0x000fc40007f1e0ff */
[----:B------:R-:W-:Y:S01]  /*1740*/  IADD3 R43, P1, R16, 0x38, RZ ;  /* 0x00000038102b7810 */ /* 0x000fe20007f3e0ff */
[----:B------:R2:W-:Y:S02]  /*1750*/  STL.128 [R1+0x50], R8 ;  /* 0x0000500801007387 */ /* 0x0005e40000100c00 */
[--C-:B------:R-:W-:Y:S02]  /*1760*/  IMAD.X R45, RZ, RZ, R17.reuse, P0 ;  /* 0x000000ffff2d7224 */ /* 0x100fe400000e0611 */
[----:B------:R3:W-:Y:S01]  /*1770*/  STL.128 [R1+0x440], RZ ;  /* 0x000440ff01007387 */ /* 0x0007e20000100c00 */
[----:B------:R-:W-:-:S03]  /*1780*/  IMAD.X R48, RZ, RZ, R17, P1 ;  /* 0x000000ffff307224 */ /* 0x000fc600008e0611 */
[----:B------:R3:W-:Y:S01]  /*1790*/  STL.128 [R1+0x220], RZ ;  /* 0x000220ff01007387 */ /* 0x0007e20000100c00 */
[----:B-1----:R-:W-:Y:S01]  /*17a0*/  IMAD.U32 R5, RZ, RZ, UR5 ;  /* 0x00000005ff057e24 */ /* 0x002fe2000f8e00ff */
[----:B------:R-:W-:Y:S01]  /*17b0*/  ULDC UR5, c[0x0][0x448] ;  /* 0x0001120000057ab9 */ /* 0x000fe20000000800 */
[----:B------:R-:W-:Y:S01]  /*17c0*/  IMAD.U32 R4, RZ, RZ, UR7 ;  /* 0x00000007ff047e24 */ /* 0x000fe2000f8e00ff */
[----:B------:R-:W-:Y:S01]  /*17d0*/  UISETP.NE.AND UP1, UPT, UR5, 0x1, UPT ;  /* 0x000000010500788c */ /* 0x000fe2000bf25270 */
[----:B--2---:R-:W-:Y:S01]  /*17e0*/  IMAD.MOV.U32 R9, RZ, RZ, R3 ;  /* 0x000000ffff097224 */ /* 0x004fe200078e0003 */
[----:B0-----:R3:W-:Y:S01]  /*17f0*/  STL [R1+0x450], R0 ;  /* 0x0004500001007387 */ /* 0x0017e20000100800 */
[----:B------:R-:W-:Y:S01]  /*1800*/  IMAD.U32 R3, RZ, RZ, UR6 ;  /* 0x00000006ff037e24 */ /* 0x000fe2000f8e00ff */
[----:B------:R-:W-:Y:S01]  /*1810*/  ULDC.64 UR6, c[0x0][0x418] ;  /* 0x0001060000067ab9 */ /* 0x000fe20000000a00 */
[----:B------:R-:W-:Y:S01]  /*1820*/  IMAD.MOV.U32 R8, RZ, RZ, R2 ;  /* 0x000000ffff087224 */ /* 0x000fe200078e0002 */
[----:B------:R-:W-:Y:S01]  /*1830*/  UISETP.NE.U32.AND UP0, UPT, UR6, URZ, UPT ;  /* 0x0000003f0600728c */ /* 0x000fe2000bf05070 */
[----:B------:R-:W-:Y:S01]  /*1840*/  IMAD.MOV.U32 R10, RZ, RZ, R12 ;  /* 0x000000ffff0a7224 */ /* 0x000fe200078e000c */
[----:B------:R-:W-:Y:S01]  /*1850*/  ULDC.64 UR4, c[0x0][0xad8] ;  /* 0x0002b60000047ab9 */ /* 0x000fe20000000a00 */
[----:B------:R-:W-:Y:S01]  /*1860*/  IMAD.MOV.U32 R11, RZ, RZ, R13 ;  /* 0x000000ffff0b7224 */ /* 0x000fe200078e000d */
[----:B------:R-:W-:Y:S01]  /*1870*/  UISETP.NE.AND.EX UP0, UPT, UR7, URZ, UPT, UP0 ;  /* 0x0000003f0700728c */ /* 0x000fe2000bf05300 */
[----:B------:R-:W-:Y:S01]  /*1880*/  IMAD.U32 R2, RZ, RZ, UR10 ;  /* 0x0000000aff027e24 */ /* 0x000fe2000f8e00ff */
[----:B------:R-:W-:Y:S01]  /*1890*/  UISETP.GE.AND UP3, UPT, UR5, 0x1, UPT ;  /* 0x000000010500788c */ /* 0x000fe2000bf66270 */
[----:B------:R3:W-:Y:S01]  /*18a0*/  STL.64 [R1+0x8], R4 ;  /* 0x0000080401007387 */ /* 0x0007e20000100a00 */
[----:B------:R-:W-:-:S02]  /*18b0*/  UIADD3 UR10, UR39, 0x7f, URZ ;  /* 0x0000007f270a7890 */ /* 0x000fc4000fffe03f */
[----:B------:R-:W-:Y:S01]  /*18c0*/  USEL UR45, UR45, 0x1, UP0 ;  /* 0x000000012d2d7887 */ /* 0x000fe20008000000 */
[----:B------:R3:W-:Y:S01]  /*18d0*/  STL.128 [R1+0x40], R8 ;  /* 0x0000400801007387 */ /* 0x0007e20000100c00 */
[----:B------:R-:W-:Y:S01]  /*18e0*/  @UP2 ULDC UR6, c[0x0][0xd4c] ;  /* 0x0003530000062ab9 */ /* 0x000fe20000000800 */
[----:B------:R-:W-:Y:S01]  /*18f0*/  @UP1 ULDC UR8, c[0x0][0x44c] ;  /* 0x0001130000081ab9 */ /* 0x000fe20000000800 */
[----:B------:R-:W-:Y:S01]  /*1900*/  UIMAD.WIDE.U32 UR6, UR12, UR6, URZ ;  /* 0x000000060c0672a5 */ /* 0x000fe2000f8e003f */
[----:B------:R3:W-:Y:S01]  /*1910*/  STL.64 [R1+0x68], R10 ;  /* 0x0000680a01007387 */ /* 0x0007e20000100a00 */
[----:B------:R-:W-:Y:S01]  /*1920*/  UIMAD.WIDE.U32 UR8, UR10, UR8, URZ ;  /* 0x000000080a0872a5 */ /* 0x000fe2000f8e003f */
[----:B------:R-:W-:Y:S01]  /*1930*/  PLOP3.LUT P2, PT, PT, PT, UP3, 0x80, 0x0 ;  /* 0x000000000000781c */ /* 0x000fe20003f4f038 */
[----:B------:R-:W-:Y:S01]  /*1940*/  UIMAD UR45, UR45, UR11, URZ ;  /* 0x0000000b2d2d72a4 */ /* 0x000fe2000f8e023f */
[----:B------:R3:W-:Y:S01]  /*1950*/  STL.64 [R1+0x10], R2 ;  /* 0x0000100201007387 */ /* 0x0007e20000100a00 */
[----:B------:R-:W-:Y:S01]  /*1960*/  @UP1 ULDC UR14, c[0x0][0x450] ;  /* 0x00011400000e1ab9 */ /* 0x000fe20000000800 */
[----:B------:R-:W-:-:S02]  /*1970*/  @UP2 USHF.R.U32.HI UR38, URZ, UR13, UR7 ;  /* 0x0000000d3f262299 */ /* 0x000fc40008011607 */
[----:B------:R3:W-:Y:S01]  /*1980*/  STL.64 [R1+0x30], R2 ;  /* 0x0000300201007387 */ /* 0x0007e20000100a00 */
[----:B------:R-:W-:Y:S02]  /*1990*/  UIADD3 UR40, UR45, 0x1, -UR46 ;  /* 0x000000012d287890 */ /* 0x000fe4000fffe82e */
[----:B------:R-:W-:Y:S01]  /*19a0*/  @UP1 USHF.R.U32.HI UR10, URZ, UR14, UR9 ;  /* 0x0000000e3f0a1299 */ /* 0x000fe20008011609 */
[----:B------:R3:W-:Y:S01]  /*19b0*/  STL.128 [R1+0x230], RZ ;  /* 0x000230ff01007387 */ /* 0x0007e20000100c00 */
[----:B------:R-:W-:Y:S02]  /*19c0*/  UIADD3 UR6, -UR38, URZ, URZ ;  /* 0x0000003f26067290 */ /* 0x000fe4000fffe13f */
[----:B------:R-:W-:Y:S01]  /*19d0*/  UIADD3 UR10, UR40, UR10, URZ ;  /* 0x0000000a280a7290 */ /* 0x000fe2000fffe03f */
[----:B------:R3:W-:Y:S01]  /*19e0*/  STL.128 [R1+0x240], RZ ;  /* 0x000240ff01007387 */ /* 0x0007e20000100c00 */
[----:B------:R-:W-:Y:S02]  /*19f0*/  UIMAD UR42, UR42, UR6, UR12 ;  /* 0x000000062a2a72a4 */ /* 0x000fe4000f8e020c */
[----:B------:R-:W-:Y:S01]  /*1a00*/  UIADD3 UR4, UR10, UR4, URZ ;  /* 0x000000040a047290 */ /* 0x000fe2000fffe03f */
[----:B------:R3:W-:Y:S04]  /*1a10*/  STL.128 [R1+0x250], RZ ;  /* 0x000250ff01007387 */ /* 0x0007e80000100c00 */
        /* <DEDUP_REMOVED lines=28> */
[----:B------:R3:W-:Y:S04]  /*1be0*/  STL.64 [R1], RZ ;  /* 0x000000ff01007387 */ /* 0x0007e80000100a00 */
[----:B------:R3:W-:Y:S01]  /*1bf0*/  STL.64 [R1+0x38], RZ ;  /* 0x000038ff01007387 */ /* 0x0007e20000100a00 */
[----:B------:R-:W-:Y:S05]  /*1c00*/  @!P2 BRA `(.L_x_11083) ;  /* 0x000000000044a947 */ /* 0x000fea0003800000 */
        /* <DEDUP_REMOVED lines=10> */
.L_x_11084:
[----:B------:R-:W-:-:S11]  /*1cb0*/  UISETP.NE.AND UP0, UPT, UR5, 0x1, UPT ;  /* 0x000000010500788c */ /* 0x000fd6000bf05270 */
[----:B------:R-:W-:Y:S02]  /*1cc0*/  @UP0 ULDC.64 UR10, c[0x0][0xae0] ;  /* 0x0002b800000a0ab9 */ /* 0x000fe40000000a00 */
[----:B------:R-:W-:-:S04]  /*1cd0*/  UIMAD.WIDE.U32 UR6, UR8, UR10, URZ ;  /* 0x0000000a080672a5 */ /* 0x000fc8000f8e003f */
[----:B------:R-:W-:-:S12]  /*1ce0*/  @UP0 USHF.R.U32.HI UR8, URZ, UR11, UR7 ;  /* 0x0000000b3f080299 */ /* 0x000fd80008011607 */
.L_x_11085:
[----:B------:R-:W-:-:S04]  /*1cf0*/  UIMAD UR8, UR8, UR5, UR5 ;  /* 0x00000005080872a4 */ /* 0x000fc8000f8e0205 */
[----:B------:R-:W-:-:S04]  /*1d00*/  UISETP.LT.AND UP0, UPT, UR4, UR8, UPT ;  /* 0x000000080400728c */ /* 0x000fc8000bf01270 */
[----:B------:R-:W-:-:S12]  /*1d10*/  USEL UR4, UR4, UR8, UP0 ;  /* 0x0000000804047287 */ /* 0x000fd80008000000 */
.L_x_11083:
[----:B------:R-:W-:Y:S02]  /*1d20*/  UIADD3 UR6, UR45, 0x5f, URZ ;  /* 0x0000005f2d067890 */ /* 0x000fe4000fffe03f */
[----:B------:R-:W-:Y:S02]  /*1d30*/  UIADD3 UR8, UR4, 0x5f, URZ ;  /* 0x0000005f04087890 */ /* 0x000fe4000fffe03f */
[----:B------:R-:W-:Y:S02]  /*1d40*/  UIMAD.WIDE UR6, UR6, 0x2aaaaaab, URZ ;  /* 0x2aaaaaab060678a5 */ /* 0x000fe4000f8e023f */
[----:B------:R-:W-:Y:S01]  /*1d50*/  UIMAD.WIDE UR8, UR8, 0x2aaaaaab, URZ ;  /* 0x2aaaaaab080878a5 */ /* 0x000fe2000f8e023f */
[----:B------:R-:W-:Y:S01]  /*1d60*/  @UP1 ULDC UR10, c[0x0][0x44c] ;  /* 0x00011300000a1ab9 */ /* 0x000fe20000000800 */
[----:B------:R-:W-:Y:S02]  /*1d70*/  USHF.R.U32.HI UR4, URZ, 0x1f, UR7 ;  /* 0x0000001f3f047899 */ /* 0x000fe40008011607 */
[----:B------:R-:W-:-:S02]  /*1d80*/  UIMAD.WIDE.U32 UR10, UR39, UR10, URZ ;  /* 0x0000000a270a72a5 */ /* 0x000fc4000f8e003f */
[----:B------:R-:W-:Y:S01]  /*1d90*/  USHF.R.U32.HI UR6, URZ, 0x1f, UR9 ;  /* 0x0000001f3f067899 */ /* 0x000fe20008011609 */
[----:B------:R-:W-:Y:S01]  /*1da0*/  @UP1 ULDC UR13, c[0x0][0x450] ;  /* 0x00011400000d1ab9 */ /* 0x000fe20000000800 */
[----:B------:R-:W-:Y:S01]  /*1db0*/  UMOV UR12, UR39 ;  /* 0x00000027000c7c82 */ /* 0x000fe20008000000 */
[----:B------:R-:W-:Y:S02]  /*1dc0*/  UIADD3 UR46, UR45, -UR46, URZ ;  /* 0x8000002e2d2e7290 */ /* 0x000fe4000fffe03f */
        /* <DEDUP_REMOVED lines=20> */
.L_x_11087:
[----:B------:R-:W-:-:S11]  /*1f10*/  UISETP.NE.AND UP0, UPT, UR5, 0x1, UPT ;  /* 0x000000010500788c */ /* 0x000fd6000bf05270 */
[----:B------:R-:W-:Y:S02]  /*1f20*/  @UP0 ULDC.64 UR10, c[0x0][0xae0] ;  /* 0x0002b800000a0ab9 */ /* 0x000fe40000000a00 */
[----:B------:R-:W-:-:S04]  /*1f30*/  UIMAD.WIDE.U32 UR6, UR4, UR10, URZ ;  /* 0x0000000a040672a5 */ /* 0x000fc8000f8e003f */
[----:B------:R-:W-:-:S12]  /*1f40*/  @UP0 USHF.R.U32.HI UR4, URZ, UR11, UR7 ;  /* 0x0000000b3f040299 */ /* 0x000fd80008011607 */
.L_x_11088:
[----:B------:R-:W-:-:S04]  /*1f50*/  UIMAD UR4, UR4, UR5, URZ ;  /* 0x00000005040472a4 */ /* 0x000fc8000f8e023f */
[----:B------:R-:W-:-:S04]  /*1f60*/  UISETP.LT.AND UP0, UPT, UR8, UR4, UPT ;  /* 0x000000040800728c */ /* 0x000fc8000bf01270 */
[----:B------:R-:W-:-:S12]  /*1f70*/  USEL UR8, UR8, UR4, !UP0 ;  /* 0x0000000408087287 */ /* 0x000fd8000c000000 */
.L_x_11086:
[----:B------:R-:W-:Y:S01]  /*1f80*/  UIMAD.WIDE UR4, UR8, 0x2aaaaaab, URZ ;  /* 0x2aaaaaab080478a5 */ /* 0x000fe2000f8e023f */
[----:B------:R-:W-:-:S03]  /*1f90*/  PLOP3.LUT P0, PT, PT, PT, PT, 0x80, 0x0 ;  /* 0x000000000000781c */ /* 0x000fc60003f0f070 */
[----:B------:R-:W-:-:S04]  /*1fa0*/  USHF.R.U32.HI UR4, URZ, 0x1f, UR5 ;  /* 0x0000001f3f047899 */ /* 0x000fc80008011605 */
[----:B------:R-:W-:-:S04]  /*1fb0*/  ULEA.HI.SX32 UR4, UR5, UR4, 0x1c ;  /* 0x0000000405047291 */ /* 0x000fc8000f8fe23f */
[----:B------:R-:W-:-:S04]  /*1fc0*/  UISETP.LT.AND UP0, UPT, URZ, UR4, UPT ;  /* 0x000000043f00728c */ /* 0x000fc8000bf01270 */
[----:B------:R-:W-:-:S04]  /*1fd0*/  USEL UR43, URZ, UR4, !UP0 ;  /* 0x000000043f2b7287 */ /* 0x000fc8000c000000 */
[----:B------:R-:W-:-:S06]  /*1fe0*/  UISETP.GT.AND UP0, UPT, UR47, UR43, UPT ;  /* 0x0000002b2f00728c */ /* 0x000fcc000bf04270 */
[----:B------:R-:W-:-:S13]  /*1ff0*/  PLOP3.LUT P1, PT, PT, PT, UP0, 0x80, 0x0 ;  /* 0x000000000000781c */ /* 0x000fda0003f2f008 */
[----:B------:R-:W-:Y:S05]  /*2000*/  @!P1 BRA `(.L_x_11089) ;  /* 0x000001cc00549947 */ /* 0x000fea0003800000 */
[----:B---3--:R-:W0:Y:S01]  /*2010*/  SHFL.IDX PT, R0, R227, RZ, 0x1f ;  /* 0x00001fffe3007589 */ /* 0x008e2200000e0000 */
[----:B------:R-:W-:Y:S01]  /*2020*/  UIADD3 UR6, UR44, 0x18400, URZ ;  /* 0x000184002c067890 */ /* 0x000fe2000fffe03f */
[----:B------:R-:W-:Y:S01]  /*2030*/  IMAD.MOV.U32 R12, RZ, RZ, 0x1 ;  /* 0x00000001ff0c7424 */ /* 0x000fe200078e00ff */
[----:B------:R-:W-:Y:S01]  /*2040*/  UIADD3 UR5, UR44, 0x400, URZ ;  /* 0x000004002c057890 */ /* 0x000fe2000fffe03f */
[----:B------:R-:W-:Y:S01]  /*2050*/  IMAD.MOV.U32 R4, RZ, RZ, 0x1 ;  /* 0x00000001ff047424 */ /* 0x000fe200078e00ff */
[----:B------:R-:W-:Y:S01]  /*2060*/  UIADD3 UR4, UR44, 0x1c400, URZ ;  /* 0x0001c4002c047890 */ /* 0x000fe2000fffe03f */
[----:B------:R-:W-:Y:S01]  /*2070*/  IMAD.MOV.U32 R5, RZ, RZ, RZ ;  /* 0x000000ffff057224 */ /* 0x000fe200078e00ff */
[----:B------:R-:W-:Y:S01]  /*2080*/  USHF.R.U32.HI UR5, URZ, 0x4, UR5 ;  /* 0x000000043f057899 */ /* 0x000fe20008011605 */
[----:B------:R-:W-:Y:S01]  /*2090*/  IMAD.MOV.U32 R6, RZ, RZ, 0x1 ;  /* 0x00000001ff067424 */ /* 0x000fe200078e00ff */
[----:B------:R-:W-:Y:S01]  /*20a0*/  USHF.R.U32.HI UR4, URZ, 0x4, UR4 ;  /* 0x000000043f047899 */ /* 0x000fe20008011604 */
[----:B------:R-:W-:Y:S01]  /*20b0*/  IMAD.MOV.U32 R7, RZ, RZ, RZ ;  /* 0x000000ffff077224 */ /* 0x000fe200078e00ff */
[----:B------:R-:W-:Y:S01]  /*20c0*/  ULOP3.LUT UR5, UR5, 0x3fff, URZ, 0xc0, !UPT ;  /* 0x00003fff05057892 */ /* 0x000fe2000f8ec03f */
[----:B------:R-:W-:Y:S01]  /*20d0*/  IMAD.MOV.U32 R13, RZ, RZ, RZ ;  /* 0x000000ffff0d7224 */ /* 0x000fe200078e00ff */
[----:B------:R-:W-:Y:S01]  /*20e0*/  ULOP3.LUT UR4, UR4, 0x3fff, URZ, 0xc0, !UPT ;  /* 0x00003fff04047892 */ /* 0x000fe2000f8ec03f */
[----:B------:R-:W-:Y:S01]  /*20f0*/  IMAD.MOV.U32 R9, RZ, RZ, 0x40000040 ;  /* 0x40000040ff097424 */ /* 0x000fe200078e00ff */
[----:B------:R-:W-:Y:S01]  /*2100*/  ULOP3.LUT UR7, UR5, 0x3000000, URZ, 0xfc, !UPT ;  /* 0x0300000005077892 */ /* 0x000fe2000f8efc3f */
[----:B------:R1:W-:Y:S01]  /*2110*/  STL.128 [R1+0x80], R4 ;  /* 0x0000800401007387 */ /* 0x0003e20000100c00 */
[----:B------:R-:W-:Y:S01]  /*2120*/  ULOP3.LUT UR4, UR4, 0x10000, URZ, 0xfc, !UPT ;  /* 0x0001000004047892 */ /* 0x000fe2000f8efc3f */
[----:B------:R-:W-:Y:S01]  /*2130*/  IMAD.MOV.U32 R11, RZ, RZ, 0x40000040 ;  /* 0x40000040ff0b7424 */ /* 0x000fe200078e00ff */
[----:B------:R-:W-:Y:S01]  /*2140*/  ULOP3.LUT UR5, UR5, 0x10000, URZ, 0xfc, !UPT ;  /* 0x0001000005057892 */ /* 0x000fe2000f8efc3f */
[----:B------:R2:W-:Y:S01]  /*2150*/  STL.64 [R1+0x90], R12 ;  /* 0x0000900c01007387 */ /* 0x0005e20000100a00 */
[----:B------:R-:W-:Y:S01]  /*2160*/  IMAD.U32 R10, RZ, RZ, UR7 ;  /* 0x00000007ff0a7e24 */ /* 0x000fe2000f8e00ff */
[----:B------:R-:W-:Y:S01]  /*2170*/  IADD3 R27, P1, R16, 0xa0, RZ ;  /* 0x000000a0101b7810 */ /* 0x000fe20007f3e0ff */
[----:B------:R-:W-:Y:S01]  /*2180*/  IMAD.U32 R8, RZ, RZ, UR4 ;  /* 0x00000004ff087e24 */ /* 0x000fe2000f8e00ff */
[----:B0-----:R-:W-:Y:S01]  /*2190*/  LEA.HI R2, R0, R0, RZ, 0x1 ;  /* 0x0000000000027211 */ /* 0x001fe200078f08ff */
[----:B------:R-:W-:Y:S01]  /*21a0*/  IMAD.U32 R14, RZ, RZ, UR5 ;  /* 0x00000005ff0e7e24 */ /* 0x000fe2000f8e00ff */
[----:B------:R-:W-:Y:S01]  /*21b0*/  ULOP3.LUT UP0, URZ, UR6, 0x1bf, URZ, 0xc0, !UPT ;  /* 0x000001bf063f7892 */ /* 0x000fe2000f80c03f */
[----:B------:R-:W-:Y:S01]  /*21c0*/  IMAD.MOV.U32 R15, RZ, RZ, 0x40000040 ;  /* 0x40000040ff0f7424 */ /* 0x000fe200078e00ff */
[----:B------:R-:W-:Y:S01]  /*21d0*/  LOP3.LUT R3, R2, 0x7fffe, RZ, 0xc0, !PT ;  /* 0x0007fffe02037812 */ /* 0x000fe200078ec0ff */
[----:B------:R0:W-:Y:S01]  /*21e0*/  STL.128 [R1+0xa0], R8 ;  /* 0x0000a00801007387 */ /* 0x0001e20000100c00 */
[----:B------:R-:W-:Y:S01]  /*21f0*/  IMAD.X R44, RZ, RZ, R17, P1 ;  /* 0x000000ffff2c7224 */ /* 0x000fe200008e0611 */
[----:B------:R-:W-:Y:S01]  /*2200*/  IADD3 R30, P5, R16, 0x118, RZ ;  /* 0x00000118101e7810 */ /* 0x000fe20007fbe0ff */
[----:B-1----:R-:W-:Y:S01]  /*2210*/  IMAD.MOV.U32 R5, RZ, RZ, 0x40000040 ;  /* 0x40000040ff057424 */ /* 0x002fe200078e00ff */
[----:B------:R0:W-:Y:S01]  /*2220*/  STL.64 [R1+0x78], RZ ;  /* 0x000078ff01007387 */ /* 0x0001e20000100a00 */
[----:B------:R-:W-:Y:S01]  /*2230*/  IMAD.IADD R3, R0, 0x1, -R3 ;  /* 0x0000000100037824 */ /* 0x000fe200078e0a03 */
[----:B------:R-:W-:Y:S01]  /*2240*/  PLOP3.LUT P1, PT, PT, PT, UP0, 0x80, 0x0 ;  /* 0x000000000000781c */ /* 0x000fe20003f2f008 */
[----:B--2---:R-:W-:Y:S01]  /*2250*/  IMAD.MOV.U32 R13, RZ, RZ, 0x40000040 ;  /* 0x40000040ff0d7424 */ /* 0x004fe200078e00ff */
[----:B------:R0:W-:Y:S01]  /*2260*/  STL.128 [R1+0xb0], RZ ;  /* 0x0000b0ff01007387 */ /* 0x0001e20000100c00 */
[C---:B------:R-:W-:Y:S01]  /*2270*/  IADD3 R29, P6, R16.reuse, 0x110, RZ ;  /* 0x00000110101d7810 */ /* 0x040fe20007fde0ff */
[--C-:B------:R-:W-:Y:S01]  /*2280*/  IMAD.X R31, RZ, RZ, R17.reuse, P5 ;  /* 0x000000ffff1f7224 */ /* 0x100fe200028e0611 */
[----:B------:R-:W-:Y:S01]  /*2290*/  LEA R3, R3, UR6, 0xd ;  /* 0x0000000603037c11 */ /* 0x000fe2000f8e68ff */
[----:B------:R0:W-:Y:S01]  /*22a0*/  STL.128 [R1+0xc0], RZ ;  /* 0x0000c0ff01007387 */ /* 0x0001e20000100c00 */
[----:B------:R-:W-:Y:S01]  /*22b0*/  IADD3 R28, P0, R16, 0xa8, RZ ;  /* 0x000000a8101c7810 */ /* 0x000fe20007f1e0ff */
[----:B------:R-:W-:Y:S01]  /*22c0*/  IMAD.X R46, RZ, RZ, R17, P6 ;  /* 0x000000ffff2e7224 */ /* 0x000fe200030e0611 */
[----:B------:R-:W-:Y:S01]  /*22d0*/  SHF.R.U32.HI R0, RZ, 0x4, R3 ;  /* 0x00000004ff007819 */ /* 0x000fe20000011603 */
[----:B------:R-:W-:Y:S01]  /*22e0*/  VIADD R2, R3, 0xa000 ;  /* 0x0000a00003027836 */ /* 0x000fe20000000000 */
[----:B------:R0:W-:Y:S01]  /*22f0*/  STL.128 [R1+0xd0], RZ ;  /* 0x0000d0ff01007387 */ /* 0x0001e20000100c00 */
[----:B------:R-:W-:Y:S01]  /*2300*/  IMAD.X R41, RZ, RZ, R17, P0 ;  /* 0x000000ffff297224 */ /* 0x000fe200000e0611 */
[----:B------:R-:W-:-:S02]  /*2310*/  LOP3.LUT R0, R0, 0x3fff, RZ, 0xc0, !PT ;  /* 0x00003fff00007812 */ /* 0x000fc400078ec0ff */
[----:B------:R-:W-:Y:S01]  /*2320*/  SHF.R.U32.HI R2, RZ, 0x4, R2 ;  /* 0x00000004ff027819 */ /* 0x000fe20000011602 */
[----:B------:R0:W-:Y:S01]  /*2330*/  STL.128 [R1+0xe0], RZ ;  /* 0x0000e0ff01007387 */ /* 0x0001e20000100c00 */
[----:B------:R-:W-:Y:S02]  /*2340*/  LOP3.LUT R4, R0, 0x10000, RZ, 0xfc, !PT ;  /* 0x0001000000047812 */ /* 0x000fe400078efcff */
[----:B------:R-:W-:Y:S01]  /*2350*/  LOP3.LUT R2, R2, 0x3fff, RZ, 0xc0, !PT ;  /* 0x00003fff02027812 */ /* 0x000fe200078ec0ff */
[----:B------:R0:W-:Y:S01]  /*2360*/  STL.128 [R1+0xf0], RZ ;  /* 0x0000f0ff01007387 */ /* 0x0001e20000100c00 */
[----:B------:R-:W-:Y:S02]  /*2370*/  IADD3 R26, P2, R16, 0x98, RZ ;  /* 0x00000098101a7810 */ /* 0x000fe40007f5e0ff */
[----:B------:R-:W-:Y:S01]  /*2380*/  LOP3.LUT R2, R2, 0x10000, RZ, 0xfc, !PT ;  /* 0x0001000002027812 */ /* 0x000fe200078efcff */
[----:B------:R0:W-:Y:S01]  /*2390*/  STL.64 [R1+0x98], R4 ;  /* 0x0000980401007387 */ /* 0x0001e20000100a00 */
[C---:B------:R-:W-:Y:S01]  /*23a0*/  IADD3 R25, P3, R16.reuse, 0x90, RZ ;  /* 0x0000009010197810 */ /* 0x040fe20007f7e0ff */
[--C-:B------:R-:W-:Y:S01]  /*23b0*/  IMAD.X R33, RZ, RZ, R17.reuse, P2 ;  /* 0x000000ffff217224 */ /* 0x100fe200010e0611 */
[C---:B------:R-:W-:Y:S01]  /*23c0*/  IADD3 R24, P4, R16.reuse, 0x88, RZ ;  /* 0x0000008810187810 */ /* 0x040fe20007f9e0ff */
[----:B------:R-:W-:Y:S01]  /*23d0*/  IMAD.MOV.U32 R12, RZ, RZ, R2 ;  /* 0x000000ffff0c7224 */ /* 0x000fe200078e0002 */
[----:B------:R0:W-:Y:S01]  /*23e0*/  STL.128 [R1+0x100], RZ ;  /* 0x000100ff01007387 */ /* 0x0001e20000100c00 */
[C---:B------:R-:W-:Y:S01]  /*23f0*/  IADD3 R19, P5, R16.reuse, 0x80, RZ ;  /* 0x0000008010137810 */ /* 0x040fe20007fbe0ff */
[--C-:B------:R-:W-:Y:S01]  /*2400*/  IMAD.X R42, RZ, RZ, R17.reuse, P3 ;  /* 0x000000ffff2a7224 */ /* 0x100fe200018e0611 */
[C---:B------:R-:W-:Y:S01]  /*2410*/  IADD3 R34, P6, R16.reuse, 0x78, RZ ;  /* 0x0000007810227810 */ /* 0x040fe20007fde0ff */
[----:B------:R0:W-:Y:S01]  /*2420*/  STL.128 [R1+0x110], R12 ;  /* 0x0001100c01007387 */ /* 0x0001e20000100c00 */
[----:B------:R-:W-:Y:S01]  /*2430*/  IADD3 R37, P0, R16, 0xb0, RZ ;  /* 0x000000b010257810 */ /* 0x000fe20007f1e0ff */
[----:B------:R-:W-:-:S02]  /*2440*/  IMAD.X R39, RZ, RZ, R17, P4 ;  /* 0x000000ffff277224 */ /* 0x000fc400020e0611 */
[--C-:B------:R-:W-:Y:S02]  /*2450*/  IMAD.X R40, RZ, RZ, R17.reuse, P5 ;  /* 0x000000ffff287224 */ /* 0x100fe400028e0611 */
[--C-:B------:R-:W-:Y:S02]  /*2460*/  IMAD.X R35, RZ, RZ, R17.reuse, P6 ;  /* 0x000000ffff237224 */ /* 0x100fe400030e0611 */
[----:B------:R-:W-:Y:S01]  /*2470*/  IMAD.X R38, RZ, RZ, R17, P0 ;  /* 0x000000ffff267224 */ /* 0x000fe200000e0611 */
[----:B------:R-:W-:Y:S06]  /*2480*/  @!P1 BRA `(.L_x_11090) ;  /* 0x0000000000409947 */ /* 0x000fec0003800000 */
[----:B------:R-:W-:Y:S01]  /*2490*/  MOV R0, 0x0 ;  /* 0x0000000000007802 */ /* 0x000fe20000000f00 */
[----:B------:R-:W-:Y:S01]  /*24a0*/  ULDC.64 UR4, c[0x4][0x118] ;  /* 0x0100460000047ab9 */ /* 0x000fe20000000a00 */
[----:B------:R-:W-:Y:S01]  /*24b0*/  ULDC.64 UR6, c[0x4][0x38] ;  /* 0x01000e0000067ab9 */ /* 0x000fe20000000a00 */
[----:B0-----:R-:W-:Y:S01]  /*24c0*/  IMAD.U32 R4, RZ, RZ, UR4 ;  /* 0x00000004ff047e24 */ /* 0x001fe2000f8e00ff */
        /* <DEDUP_REMOVED lines=12> */
.L_x_11090:
[----:B------:R-:W1:Y:S01]  /*2590*/  S2R R20, SR_TID.X ;  /* 0x0000000000147919 */ /* 0x000e620000002100 */
[----:B0-----:R-:W0:Y:S01]  /*25a0*/  LDC R13, c[0x0][0x288] ;  /* 0x0000a200ff0d7b82 */ /* 0x001e220000000800 */
[----:B------:R-:W-:Y:S01]  /*25b0*/  IADD3 R8, P0, R16, 0x120, RZ ;  /* 0x0000012010087810 */ /* 0x000fe20007f1e0ff */
[----:B------:R-:W-:Y:S01]  /*25c0*/  ULDC UR4, c[0x0][0x20] ;  /* 0x0000080000047ab9 */ /* 0x000fe20000000800 */
[----:B------:R-:W-:Y:S01]  /*25d0*/  IMAD.U32 R11, RZ, RZ, UR45 ;  /* 0x0000002dff0b7e24 */ /* 0x000fe2000f8e00ff */
[----:B------:R-:W-:Y:S01]  /*25e0*/  STL.64 [R1+0x130], R34 ;  /* 0x0001302201007387 */ /* 0x000fe20000100a00 */
[----:B------:R-:W-:Y:S02]  /*25f0*/  VIADD R198, R18, -UR4 ;  /* 0x8000000412c67c36 */ /* 0x000fe40008000000 */
[----:B------:R-:W-:Y:S01]  /*2600*/  IMAD.X R9, RZ, RZ, R17, P0 ;  /* 0x000000ffff097224 */ /* 0x000fe200000e0611 */
[----:B------:R-:W2:Y:S01]  /*2610*/  LDC R15, c[0x0][0xad4] ;  /* 0x0002b500ff0f7b82 */ /* 0x000ea20000000800 */
[----:B------:R-:W-:Y:S04]  /*2620*/  STL.64 [R1+0x120], R204 ;  /* 0x000120cc01007387 */ /* 0x000fe80000100a00 */
[----:B------:R3:W-:Y:S03]  /*2630*/  STL.64 [R1+0x128], R8 ;  /* 0x0001280801007387 */ /* 0x0007e60000100a00 */
[----:B------:R-:W4:Y:S01]  /*2640*/  LDC.64 R4, c[0x0][0xad8] ;  /* 0x0002b600ff047b82 */ /* 0x000f220000000a00 */
[----:B------:R0:W-:Y:S04]  /*2650*/  STL.U8 [R1+0x138], RZ ;  /* 0x000138ff01007387 */ /* 0x0001e80000100000 */
[----:B------:R0:W-:Y:S03]  /*2660*/  STL [R198+0x8], R11 ;  /* 0x0000080bc6007387 */ /* 0x0001e60000100800 */
[----:B------:R-:W5:Y:S01]  /*2670*/  LDC.64 R2, c[0x0][0xae0] ;  /* 0x0002b800ff027b82 */ /* 0x000f620000000a00 */
[----:B0-----:R0:W-:Y:S04]  /*2680*/  STL [R198+0x4], R13 ;  /* 0x0000040dc6007387 */ /* 0x0011e80000100800 */
[----:B------:R0:W-:Y:S01]  /*2690*/  STL [R198+0x14], RZ ;  /* 0x000014ffc6007387 */ /* 0x0001e20000100800 */
[----:B-1----:R-:W-:-:S02]  /*26a0*/  VIADD R206, R20, 0xffffff80 ;  /* 0xffffff8014ce7836 */ /* 0x002fc40000000000 */
[----:B------:R-:W1:Y:S01]  /*26b0*/  LDC.64 R6, c[0x0][0x448] ;  /* 0x00011200ff067b82 */ /* 0x000e620000000a00 */
[----:B--2---:R0:W-:Y:S04]  /*26c0*/  STL [R198+0xc], R15 ;  /* 0x00000c0fc6007387 */ /* 0x0041e80000100800 */
[----:B------:R0:W-:Y:S03]  /*26d0*/  STL [R198], R206 ;  /* 0x000000cec6007387 */ /* 0x0001e60000100800 */
[----:B------:R-:W2:Y:S01]  /*26e0*/  LDC R237, c[0x0][0x450] ;  /* 0x00011400ffed7b82 */ /* 0x000ea20000000800 */
[----:B----4-:R0:W-:Y:S04]  /*26f0*/  STL [R198+0x10], R4 ;  /* 0x00001004c6007387 */ /* 0x0101e80000100800 */
[----:B------:R0:W-:Y:S04]  /*2700*/  STL [R198+0x18], R5 ;  /* 0x00001805c6007387 */ /* 0x0001e80000100800 */
[----:B-----5:R0:W-:Y:S04]  /*2710*/  STL [R198+0x1c], R2 ;  /* 0x00001c02c6007387 */ /* 0x0201e80000100800 */
[----:B------:R0:W-:Y:S04]  /*2720*/  STL [R198+0x20], R3 ;  /* 0x00002003c6007387 */ /* 0x0001e80000100800 */
[----:B-1----:R0:W-:Y:S04]  /*2730*/  STL [R198+0x24], R6 ;  /* 0x00002406c6007387 */ /* 0x0021e80000100800 */
[----:B------:R0:W-:Y:S04]  /*2740*/  STL [R198+0x28], R7 ;  /* 0x00002807c6007387 */ /* 0x0001e80000100800 */
[----:B--2---:R0:W-:Y:S04]  /*2750*/  STL [R198+0x2c], R237 ;  /* 0x00002cedc6007387 */ /* 0x0041e80000100800 */
[----:B---3--:R-:W2:Y:S01]  /*2760*/  LDL R9, [R1+0x21c] ;  /* 0x00021c0001097983 */ /* 0x008ea20000100800 */
[----:B------:R-:W-:Y:S03]  /*2770*/  BSSY B0, `(.L_x_11091) ;  /* 0x0000008000007945 */ /* 0x000fe60003800000 */
[----:B------:R0:W-:Y:S01]  /*2780*/  STL.U8 [R1+0x16c], RZ ;  /* 0x00016cff01007387 */ /* 0x0001e20000100000 */
[----:B--2---:R-:W-:-:S04]  /*2790*/  LEA.HI R0, R9, R9, RZ, 0x1 ;  /* 0x0000000909007211 */ /* 0x004fc800078f08ff */
[----:B------:R-:W-:-:S05]  /*27a0*/  LOP3.LUT R0, R0, 0xfffffffe, RZ, 0xc0, !PT ;  /* 0xfffffffe00007812 */ /* 0x000fca00078ec0ff */
[----:B------:R-:W-:-:S05]  /*27b0*/  IMAD.IADD R0, R9, 0x1, -R0 ;  /* 0x0000000109007824 */ /* 0x000fca00078e0a00 */
[----:B------:R-:W-:-:S04]  /*27c0*/  SHF.L.U32 R0, R0, 0x1f, RZ ;  /* 0x0000001f00007819 */ /* 0x000fc800000006ff */
[----:B------:R-:W1:Y:S02]  /*27d0*/  SYNCS.PHASECHK.TRANS64.TRYWAIT P0, [UR44+0x32400], R0 ;  /* 0x03240000ff0075a7 */ /* 0x000e64000800016c */
[----:B01----:R-:W-:Y:S05]  /*27e0*/  @!P0 BRA `(.L_x_11092) ;  /* 0x0000024400a08947 */ /* 0x003fea0003800000 */
.L_x_11319:
[----:B------:R-:W-:Y:S05]  /*27f0*/  BSYNC B0 ;  /* 0x0000000000007941 */ /* 0x000fea0003800000 */
.L_x_11091:
[----:B------:R-:W2:Y:S04]  /*2800*/  LDL R36, [R1+0x1c] ;  /* 0x00001c0001247983 */ /* 0x000ea80000100800 */
[----:B------:R1:W5:Y:S01]  /*2810*/  LDL.64 R12, [R1+0x210] ;  /* 0x00021000010c7983 */ /* 0x0003620000100a00 */
[----:B------:R-:W-:Y:S01]  /*2820*/  IMAD.MOV.U32 R10, RZ, RZ, R19 ;  /* 0x000000ffff0a7224 */ /* 0x000fe200078e0013 */
[C---:B------:R-:W-:Y:S01]  /*2830*/  IADD3 R20, P0, R16.reuse, 0x16c, RZ ;  /* 0x0000016c10147810 */ /* 0x040fe20007f1e0ff */
[----:B------:R-:W-:Y:S01]  /*2840*/  IMAD.MOV.U32 R11, RZ, RZ, R40 ;  /* 0x000000ffff0b7224 */ /* 0x000fe200078e0028 */
[C---:B0-----:R-:W-:Y:S01]  /*2850*/  IADD3 R0, P2, R16.reuse, 0x420, RZ ;  /* 0x0000042010007810 */ /* 0x041fe20007f5e0ff */
[----:B------:R-:W-:Y:S01]  /*2860*/  IMAD.MOV.U32 R8, RZ, RZ, R214 ;  /* 0x000000ffff087224 */ /* 0x000fe200078e00d6 */
[----:B------:R-:W-:Y:S01]  /*2870*/  IADD3 R14, P1, R16, 0x128, RZ ;  /* 0x00000128100e7810 */ /* 0x000fe20007f3e0ff */
[----:B------:R-:W-:-:S02]  /*2880*/  IMAD.MOV.U32 R9, RZ, RZ, R213 ;  /* 0x000000ffff097224 */ /* 0x000fc400078e00d5 */
[--C-:B------:R-:W-:Y:S02]  /*2890*/  IMAD.X R21, RZ, RZ, R17.reuse, P0 ;  /* 0x000000ffff157224 */ /* 0x100fe400000e0611 */
[--C-:B------:R-:W-:Y:S01]  /*28a0*/  IMAD.X R15, RZ, RZ, R17.reuse, P2 ;  /* 0x000000ffff0f7224 */ /* 0x100fe200010e0611 */
[----:B------:R0:W-:Y:S01]  /*28b0*/  STL.128 [R1+0x170], R8 ;  /* 0x0001700801007387 */ /* 0x0001e20000100c00 */
[----:B------:R-:W-:Y:S02]  /*28c0*/  IMAD.X R19, RZ, RZ, R17, P1 ;  /* 0x000000ffff137224 */ /* 0x000fe400008e0611 */
[----:B------:R-:W-:Y:S02]  /*28d0*/  IMAD.U32 R220, RZ, RZ, UR36 ;  /* 0x00000024ffdc7e24 */ /* 0x000fe4000f8e00ff */
[----:B------:R-:W-:Y:S01]  /*28e0*/  IMAD.U32 R221, RZ, RZ, UR37 ;  /* 0x00000025ffdd7e24 */ /* 0x000fe2000f8e00ff */
[----:B------:R-:W-:Y:S05]  /*28f0*/  WARPSYNC.ALL ;  /* 0x0000000000007948 */ /* 0x000fea0003800000 */
[----:B------:R-:W-:Y:S01]  /*2900*/  IMAD.MOV.U32 R222, RZ, RZ, R224 ;  /* 0x000000ffffde7224 */ /* 0x000fe200078e00e0 */
[----:B------:R-:W-:Y:S01]  /*2910*/  BSSY B0, `(.L_x_11093) ;  /* 0x000002c000007945 */ /* 0x000fe20003800000 */
[----:B------:R-:W-:-:S02]  /*2920*/  IMAD.MOV.U32 R34, RZ, RZ, R14 ;  /* 0x000000ffff227224 */ /* 0x000fc400078e000e */
[----:B------:R-:W-:Y:S01]  /*2930*/  IMAD.MOV.U32 R35, RZ, RZ, R19 ;  /* 0x000000ffff237224 */ /* 0x000fe200078e0013 */
[----:B------:R-:W-:Y:S01]  /*2940*/  STL.128 [R1+0x1a0], R220 ;  /* 0x0001a0dc01007387 */ /* 0x000fe20000100c00 */
[----:B0-----:R-:W-:Y:S02]  /*2950*/  IMAD.MOV.U32 R8, RZ, RZ, R26 ;  /* 0x000000ffff087224 */ /* 0x001fe400078e001a */
[----:B------:R-:W-:Y:S02]  /*2960*/  IMAD.MOV.U32 R9, RZ, RZ, R33 ;  /* 0x000000ffff097224 */ /* 0x000fe400078e0021 */
[----:B------:R-:W-:Y:S02]  /*2970*/  IMAD.MOV.U32 R10, RZ, RZ, R27 ;  /* 0x000000ffff0a7224 */ /* 0x000fe400078e001b */
[----:B------:R-:W-:Y:S02]  /*2980*/  IMAD.MOV.U32 R11, RZ, RZ, R44 ;  /* 0x000000ffff0b7224 */ /* 0x000fe400078e002c */
[----:B------:R-:W-:-:S03]  /*2990*/  IMAD.MOV.U32 R33, RZ, RZ, R45 ;  /* 0x000000ffff217224 */ /* 0x000fc600078e002d */
[----:B------:R0:W-:Y:S04]  /*29a0*/  STL.128 [R1+0x190], R8 ;  /* 0x0001900801007387 */ /* 0x0001e80000100c00 */
[----:B------:R-:W-:Y:S01]  /*29b0*/  STL.128 [R1+0x1e0], R32 ;  /* 0x0001e02001007387 */ /* 0x000fe20000100c00 */
[----:B0-----:R-:W-:Y:S02]  /*29c0*/  IMAD.MOV.U32 R8, RZ, RZ, R43 ;  /* 0x000000ffff087224 */ /* 0x001fe400078e002b */
[----:B------:R-:W-:Y:S02]  /*29d0*/  IMAD.MOV.U32 R9, RZ, RZ, R48 ;  /* 0x000000ffff097224 */ /* 0x000fe400078e0030 */
[----:B------:R-:W-:Y:S02]  /*29e0*/  IMAD.MOV.U32 R10, RZ, RZ, R25 ;  /* 0x000000ffff0a7224 */ /* 0x000fe400078e0019 */
[----:B------:R-:W-:-:S05]  /*29f0*/  IMAD.MOV.U32 R11, RZ, RZ, R42 ;  /* 0x000000ffff0b7224 */ /* 0x000fca00078e002a */
[----:B------:R0:W-:Y:S02]  /*2a00*/  STL.128 [R1+0x1b0], R8 ;  /* 0x0001b00801007387 */ /* 0x0001e40000100c00 */
[----:B0-----:R-:W-:Y:S02]  /*2a10*/  IMAD.MOV.U32 R8, RZ, RZ, R29 ;  /* 0x000000ffff087224 */ /* 0x001fe400078e001d */
[----:B------:R-:W-:Y:S02]  /*2a20*/  IMAD.MOV.U32 R9, RZ, RZ, R46 ;  /* 0x000000ffff097224 */ /* 0x000fe400078e002e */
[----:B------:R-:W-:Y:S02]  /*2a30*/  IMAD.MOV.U32 R10, RZ, RZ, R30 ;  /* 0x000000ffff0a7224 */ /* 0x000fe400078e001e */
[----:B------:R-:W-:-:S05]  /*2a40*/  IMAD.MOV.U32 R11, RZ, RZ, R31 ;  /* 0x000000ffff0b7224 */ /* 0x000fca00078e001f */
[----:B------:R0:W-:Y:S02]  /*2a50*/  STL.128 [R1+0x1c0], R8 ;  /* 0x0001c00801007387 */ /* 0x0001e40000100c00 */
[----:B0-----:R-:W-:Y:S01]  /*2a60*/  IMAD.MOV.U32 R10, RZ, RZ, R20 ;  /* 0x000000ffff0a7224 */ /* 0x001fe200078e0014 */
[----:B------:R1:W-:Y:S01]  /*2a70*/  BAR.SYNC.DEFER_BLOCKING R209, 0x100 ;  /* 0x000400d10000751d */ /* 0x0003e20000010000 */
[----:B------:R-:W-:Y:S01]  /*2a80*/  IMAD.MOV.U32 R11, RZ, RZ, R21 ;  /* 0x000000ffff0b7224 */ /* 0x000fe200078e0015 */
[----:B------:R-:W-:Y:S01]  /*2a90*/  IADD3 R20, P0, R16, 0x138, RZ ;  /* 0x0000013810147810 */ /* 0x000fe20007f1e0ff */
[----:B------:R-:W-:Y:S02]  /*2aa0*/  IMAD.MOV.U32 R8, RZ, RZ, R0 ;  /* 0x000000ffff087224 */ /* 0x000fe400078e0000 */
[----:B------:R-:W-:Y:S02]  /*2ab0*/  IMAD.MOV.U32 R9, RZ, RZ, R15 ;  /* 0x000000ffff097224 */ /* 0x000fe400078e000f */
[----:B------:R-:W-:-:S03]  /*2ac0*/  IMAD.X R21, RZ, RZ, R17, P0 ;  /* 0x000000ffff157224 */ /* 0x000fc600000e0611 */
        /* <DEDUP_REMOVED lines=11> */
[----:B------:R1:W-:Y:S01]  /*2b80*/  STL.128 [R1+0x200], R8 ;  /* 0x0002000801007387 */ /* 0x0003e20000100c00 */
[----:B--2---:R-:W-:-:S04]  /*2b90*/  LOP3.LUT R0, R36, 0x1, RZ, 0xfc, !PT ;  /* 0x0000000124007812 */ /* 0x004fc800078efcff */
[----:B------:R-:W-:-:S13]  /*2ba0*/  ISETP.NE.AND P1, PT, R0, 0x3, PT ;  /* 0x000000030000780c */ /* 0x000fda0003f25270 */
[----:B-1----:R-:W-:Y:S05]  /*2bb0*/  @!P1 BRA `(.L_x_11094) ;  /* 0x0000000000049947 */ /* 0x002fea0003800000 */
[----:B------:R-:W-:Y:S01]  /*2bc0*/  BPT.TRAP 0x1 ;  /* 0x000000040000795c */ /* 0x000fe20000300000 */
.L_x_11094:
[----:B------:R-:W-:Y:S05]  /*2bd0*/  BSYNC B0 ;  /* 0x0000000000007941 */ /* 0x000fea0003800000 */
.L_x_11093:
[----:B------:R-:W2:Y:S01]  /*2be0*/  LDL.64 R8, [R1+0x8] ;  /* 0x0000080001087983 */ /* 0x000ea20000100a00 */
[----:B-----5:R-:W-:Y:S01]  /*2bf0*/  SHF.L.U32 R13, R13, 0x1f, RZ ;  /* 0x0000001f0d0d7819 */ /* 0x020fe200000006ff */
[----:B------:R-:W-:Y:S01]  /*2c00*/  BSSY B0, `(.L_x_11095) ;  /* 0x0000006000007945 */ /* 0x000fe20003800000 */
[----:B--2---:R-:W-:-:S05]  /*2c10*/  MOV R9, R8 ;  /* 0x0000000800097202 */ /* 0x004fca0000000f00 */
[----:B------:R-:W-:-:S04]  /*2c20*/  IMAD R12, R12, 0x8, R9 ;  /* 0x000000080c0c7824 */ /* 0x000fc800078e0209 */
[----:B------:R0:W1:Y:S01]  /*2c30*/  SYNCS.PHASECHK.TRANS64.TRYWAIT P0, [R12+URZ], R13 ;  /* 0x0000000d0c0075a7 */ /* 0x000062000800017f */
[----:B------:R-:W-:Y:S05]  /*2c40*/  @!P1 BRA `(.L_x_11096) ;  /* 0x0000000000049947 */ /* 0x000fea0003800000 */
[----:B------:R-:W-:Y:S01]  /*2c50*/  BPT.TRAP 0x1 ;  /* 0x000000040000795c */ /* 0x000fe20000300000 */
.L_x_11096:
[----:B------:R-:W-:Y:S05]  /*2c60*/  BSYNC B0 ;  /* 0x0000000000007941 */ /* 0x000fea0003800000 */
.L_x_11095:
[----:B------:R-:W-:Y:S04]  /*2c70*/  BSSY B0, `(.L_x_11097) ;  /* 0x0000004000007945 */ /* 0x000fe80003800000 */
[----:B-1----:R-:W-:Y:S05]  /*2c80*/  @P0 BRA `(.L_x_11098) ;  /* 0x0000000000080947 */ /* 0x002fea0003800000 */
[----:B------:R-:W1:Y:S02]  /*2c90*/  SYNCS.PHASECHK.TRANS64.TRYWAIT P0, [R12+URZ], R13 ;  /* 0x0000000d0c0075a7 */ /* 0x000e64000800017f */
[----:B-1----:R-:W-:Y:S05]  /*2ca0*/  @!P0 BRA `(.L_x_11099) ;  /* 0x0000024000888947 */ /* 0x002fea0003800000 */
.L_x_11098:
[----:B------:R-:W-:Y:S05]  /*2cb0*/  BSYNC B0 ;  /* 0x0000000000007941 */ /* 0x000fea0003800000 */
.L_x_11097:
[----:B01----:R-:W2:Y:S04]  /*2cc0*/  LDL R13, [R1+0x210] ;  /* 0x00021000010d7983 */ /* 0x003ea80000100800 */
[----:B------:R-:W2:Y:S01]  /*2cd0*/  LDL.64 R8, [R1+0xa0] ;  /* 0x0000a00001087983 */ /* 0x000ea20000100a00 */
[----:B------:R-:W-:Y:S05]  /*2ce0*/  WARPSYNC.ALL ;  /* 0x0000000000007948 */ /* 0x000fea0003800000 */
[----:B------:R-:W3:Y:S04]  /*2cf0*/  LDL.64 R24, [R1+0x98] ;  /* 0x0000980001187983 */ /* 0x000ee80000100a00 */
[----:B------:R-:W4:Y:S04]  /*2d00*/  LDL.64 R10, [R1+0x98] ;  /* 0x00009800010a7983 */ /* 0x000f280000100a00 */
[----:B------:R-:W5:Y:S01]  /*2d10*/  LDL.64 R14, [R1+0x98] ;  /* 0x00009800010e7983 */ /* 0x000f620000100a00 */
[----:B--2---:R-:W-:-:S03]  /*2d20*/  IMAD R8, R13, 0x300, R8 ;  /* 0x000003000d087824 */ /* 0x004fc600078e0208 */
[----:B------:R-:W2:Y:S01]  /*2d30*/  LDL.64 R20, [R1+0x98] ;  /* 0x0000980001147983 */ /* 0x000ea20000100a00 */
[----:B------:R-:W-:Y:S02]  /*2d40*/  R2UR UR7, R9 ;  /* 0x00000000090772ca */ /* 0x000fe400000e0000 */
[C---:B------:R-:W-:Y:S01]  /*2d50*/  R2UR UR6, R8.reuse ;  /* 0x00000000080672ca */ /* 0x040fe200000e0000 */
[----:B------:R-:W2:Y:S01]  /*2d60*/  LDL R19, [R1+0x21c] ;  /* 0x00021c0001137983 */ /* 0x000ea20000100800 */
[----:B------:R-:W-:Y:S01]  /*2d70*/  VIADD R12, R8, 0x2 ;  /* 0x00000002080c7836 */ /* 0x000fe20000000000 */
[----:B------:R-:W-:Y:S01]  /*2d80*/  BSSY B0, `(.L_x_11100) ;  /* 0x000002e000007945 */ /* 0x000fe20003800000 */
[----:B------:R-:W-:Y:S01]  /*2d90*/  IMAD.MOV.U32 R13, RZ, RZ, R9 ;  /* 0x000000ffff0d7224 */ /* 0x000fe200078e0009 */
[----:B------:R0:W-:Y:S01]  /*2da0*/  STL [R1+0x80], RZ ;  /* 0x000080ff01007387 */ /* 0x0001e20000100800 */
[----:B---3--:R-:W-:Y:S02]  /*2db0*/  R2UR UR4, R24 ;  /* 0x00000000180472ca */ /* 0x008fe400000e0000 */
[----:B------:R-:W-:-:S02]  /*2dc0*/  R2UR UR5, R25 ;  /* 0x00000000190572ca */ /* 0x000fc400000e0000 */
[----:B------:R-:W-:Y:S01]  /*2dd0*/  WARPGROUP.ARRIVE ;  /* 0x00000000000079c5 */ /* 0x000fe20000000000 */
[----:B----4-:R-:W-:Y:S02]  /*2de0*/  VIADD R10, R10, 0x2 ;  /* 0x000000020a0a7836 */ /* 0x010fe40000000000 */
[----:B-----5:R-:W-:Y:S02]  /*2df0*/  VIADD R14, R14, 0x4 ;  /* 0x000000040e0e7836 */ /* 0x020fe40000000000 */
[----:B--2---:R-:W-:-:S06]  /*2e00*/  VIADD R20, R20, 0x6 ;  /* 0x0000000614147836 */ /* 0x004fcc0000000000 */
[----:B------:R-:W-:Y:S01]  /*2e10*/  HGMMA.64x96x16.F32 R24, gdesc[UR4], RZ, !UPT, gsb0 ;  /* 0x01600000041879f0 */ /* 0x000fe2000c0008ff */
[----:B------:R-:W-:Y:S02]  /*2e20*/  R2UR UR6, R12 ;  /* 0x000000000c0672ca */ /* 0x000fe400000e0000 */
[----:B------:R-:W-:Y:S02]  /*2e30*/  R2UR UR7, R13 ;  /* 0x000000000d0772ca */ /* 0x000fe400000e0000 */
[----:B------:R-:W-:Y:S01]  /*2e40*/  R2UR UR4, R10 ;  /* 0x000000000a0472ca */ /* 0x000fe200000e0000 */
[C---:B------:R-:W-:Y:S01]  /*2e50*/  VIADD R10, R8.reuse, 0x4 ;  /* 0x00000004080a7836 */ /* 0x040fe20000000000 */
[----:B------:R-:W-:Y:S01]  /*2e60*/  R2UR UR5, R11 ;  /* 0x000000000b0572ca */ /* 0x000fe200000e0000 */
[----:B------:R-:W-:Y:S01]  /*2e70*/  IMAD.MOV.U32 R11, RZ, RZ, R9 ;  /* 0x000000ffff0b7224 */ /* 0x000fe200078e0009 */
[----:B------:R-:W-:Y:S01]  /*2e80*/  LEA.HI R0, R19, R19, RZ, 0x1 ;  /* 0x0000001313007211 */ /* 0x000fe200078f08ff */
[----:B------:R-:W-:Y:S01]  /*2e90*/  VIADD R8, R8, 0x6 ;  /* 0x0000000608087836 */ /* 0x000fe20000000000 */
[----:B------:R-:W-:-:S02]  /*2ea0*/  WARPGROUP.DEPBAR.LE gsb0, 0x0 ;  /* 0x00008000000079c5 */ /* 0x000fc40000010000 */
[----:B------:R-:W-:-:S07]  /*2eb0*/  WARPGROUP.ARRIVE ;  /* 0x00000000000079c5 */ /* 0x000fce0000000000 */
        /* <DEDUP_REMOVED lines=8> */
[----:B------:R-:W-:Y:S02]  /*2f40*/  R2UR UR6, R8 ;  /* 0x00000000080672ca */ /* 0x000fe400000e0000 */
[----:B------:R-:W-:Y:S02]  /*2f50*/  R2UR UR7, R9 ;  /* 0x00000000090772ca */ /* 0x000fe400000e0000 */
[----:B------:R-:W-:Y:S02]  /*2f60*/  R2UR UR4, R20 ;  /* 0x00000000140472ca */ /* 0x000fe400000e0000 */
[----:B------:R-:W-:Y:S02]  /*2f70*/  R2UR UR5, R21 ;  /* 0x00000000150572ca */ /* 0x000fe400000e0000 */
[----:B------:R-:W-:Y:S01]  /*2f80*/  LOP3.LUT R8, R0, 0xfffffffe, RZ, 0xc0, !PT ;  /* 0xfffffffe00087812 */ /* 0x000fe200078ec0ff */
[----:B------:R-:W-:-:S04]  /*2f90*/  IMAD.MOV.U32 R0, RZ, RZ, 0x1 ;  /* 0x00000001ff007424 */ /* 0x000fc800078e00ff */
[----:B------:R-:W-:Y:S01]  /*2fa0*/  IMAD.IADD R8, R19, 0x1, -R8 ;  /* 0x0000000113087824 */ /* 0x000fe200078e0a08 */
[----:B------:R0:W-:Y:S04]  /*2fb0*/  STL [R1+0x80], R0 ;  /* 0x0000800001007387 */ /* 0x0001e80000100800 */
[----:B------:R-:W-:Y:S01]  /*2fc0*/  SHF.L.U32 R8, R8, 0x1f, RZ ;  /* 0x0000001f08087819 */ /* 0x000fe200000006ff */
[----:B------:R0:W-:Y:S04]  /*2fd0*/  STL [R1+0x80], R0 ;  /* 0x0000800001007387 */ /* 0x0001e80000100800 */
[----:B------:R0:W-:Y:S04]  /*2fe0*/  STL [R1+0x80], R0 ;  /* 0x0000800001007387 */ /* 0x0001e80000100800 */
[----:B------:R0:W-:Y:S01]  /*2ff0*/  STL [R1+0x80], R0 ;  /* 0x0000800001007387 */ /* 0x0001e20000100800 */
[----:B------:R-:W-:-:S02]  /*3000*/  WARPGROUP.DEPBAR.LE gsb0, 0x0 ;  /* 0x00008000000079c5 */ /* 0x000fc40000010000 */
[----:B------:R-:W-:-:S06]  /*3010*/  WARPGROUP.ARRIVE ;  /* 0x00000000000079c5 */ /* 0x000fcc0000000000 */
[----:B------:R-:W-:Y:S03]  /*3020*/  HGMMA.64x96x16.F32 R24, gdesc[UR4], R24, gsb0 ;  /* 0x01600000041879f0 */ /* 0x000fe60008000818 */
[----:B------:R-:W-:Y:S02]  /*3030*/  WARPGROUP.DEPBAR.LE gsb0, 0x0 ;  /* 0x00008000000079c5 */ /* 0x000fe40000010000 */
[----:B------:R-:W1:Y:S02]  /*3040*/  SYNCS.PHASECHK.TRANS64.TRYWAIT P0, [UR44+0x32410], R8 ;  /* 0x03241008ff0075a7 */ /* 0x000e64000800016c */
[----:B01----:R-:W-:Y:S05]  /*3050*/  @!P0 BRA `(.L_x_11101) ;  /* 0x0000023c00b08947 */ /* 0x003fea0003800000 */
.L_x_11320:
[----:B------:R-:W-:Y:S05]  /*3060*/  BSYNC B0 ;  /* 0x0000000000007941 */ /* 0x000fea0003800000 */
.L_x_11100:
[----:B------:R-:W2:Y:S04]  /*3070*/  LDL R10, [R1+0x54] ;  /* 0x00005400010a7983 */ /* 0x000ea80000100800 */
[----:B0-----:R0:W5:Y:S01]  /*3080*/  LDL.64 R8, [R1+0x210] ;  /* 0x0002100001087983 */ /* 0x0011620000100a00 */
[----:B------:R-:W-:Y:S01]  /*3090*/  BSSY B0, `(.L_x_11102) ;  /* 0x0000005000007945 */ /* 0x000fe20003800000 */
[----:B--2---:R-:W-:-:S04]  /*30a0*/  LOP3.LUT R10, R10, 0x1, RZ, 0xfc, !PT ;  /* 0x000000010a0a7812 */ /* 0x004fc800078efcff */
[----:B------:R-:W-:-:S13]  /*30b0*/  ISETP.NE.AND P1, PT, R10, 0x3, PT ;  /* 0x000000030a00780c */ /* 0x000fda0003f25270 */
[----:B0-----:R-:W-:Y:S05]  /*30c0*/  @!P1 BRA `(.L_x_11103) ;  /* 0x0000000000049947 */ /* 0x001fea0003800000 */
[----:B------:R-:W-:Y:S01]  /*30d0*/  BPT.TRAP 0x1 ;  /* 0x000000040000795c */ /* 0x000fe20000300000 */
.L_x_11103:
[----:B------:R-:W-:Y:S05]  /*30e0*/  BSYNC B0 ;  /* 0x0000000000007941 */ /* 0x000fea0003800000 */
.L_x_11102:
        /* <DEDUP_REMOVED lines=8> */
.L_x_11105:
[----:B------:R-:W-:Y:S05]  /*3170*/  BSYNC B0 ;  /* 0x0000000000007941 */ /* 0x000fea0003800000 */
.L_x_11104:
[----:B------:R-:W-:Y:S04]  /*3180*/  BSSY B0, `(.L_x_11106) ;  /* 0x0000004000007945 */ /* 0x000fe80003800000 */
[----:B-1----:R-:W-:Y:S05]  /*3190*/  @P0 BRA `(.L_x_11107) ;  /* 0x0000000000080947 */ /* 0x002fea0003800000 */
[----:B------:R-:W1:Y:S02]  /*31a0*/  SYNCS.PHASECHK.TRANS64.TRYWAIT P0, [R8+URZ], R9 ;  /* 0x00000009080075a7 */ /* 0x000e64000800017f */
[----:B-1----:R-:W-:Y:S05]  /*31b0*/  @!P0 BRA `(.L_x_11108) ;  /* 0x0000023c00708947 */ /* 0x002fea0003800000 */
.L_x_11107:
[----:B------:R-:W-:Y:S05]  /*31c0*/  BSYNC B0 ;  /* 0x0000000000007941 */ /* 0x000fea0003800000 */
.L_x_11106:
[----:B------:R-:W2:Y:S04]  /*31d0*/  LDL R13, [R1+0x210] ;  /* 0x00021000010d7983 */ /* 0x000ea80000100800 */
[----:B01----:R-:W2:Y:S04]  /*31e0*/  LDL.64 R8, [R1+0x118] ;  /* 0x0001180001087983 */ /* 0x003ea80000100a00 */
[----:B------:R-:W3:Y:S04]  /*31f0*/  LDL R12, [R1+0x90] ;  /* 0x00009000010c7983 */ /* 0x000ee80000100800 */
[----:B------:R-:W4:Y:S04]  /*3200*/  LDL.64 R10, [R1+0x110] ;  /* 0x00011000010a7983 */ /* 0x000f280000100a00 */
[----:B------:R-:W5:Y:S04]  /*3210*/  LDL.64 R14, [R1+0x110] ;  /* 0x00011000010e7983 */ /* 0x000f680000100a00 */
[----:B------:R-:W5:Y:S04]  /*3220*/  LDL.64 R20, [R1+0x110] ;  /* 0x0001100001147983 */ /* 0x000f680000100a00 */
[----:B------:R-:W5:Y:S01]  /*3230*/  LDL.64 R72, [R1+0x110] ;  /* 0x0001100001487983 */ /* 0x000f620000100a00 */
[----:B------:R-:W-:Y:S05]  /*3240*/  WARPSYNC.ALL ;  /* 0x0000000000007948 */ /* 0x000fea0003800000 */
[----:B------:R-:W-:Y:S01]  /*3250*/  WARPGROUP.ARRIVE ;  /* 0x00000000000079c5 */ /* 0x000fe20000000000 */
[----:B--2---:R-:W-:Y:S01]  /*3260*/  IMAD R8, R13, 0xc00, R8 ;  /* 0x00000c000d087824 */ /* 0x004fe200078e0208 */
[----:B------:R-:W-:-:S02]  /*3270*/  R2UR UR7, R9 ;  /* 0x00000000090772ca */ /* 0x000fc400000e0000 */
[----:B---3--:R-:W-:Y:S02]  /*3280*/  ISETP.NE.U32.AND P0, PT, R12, RZ, PT ;  /* 0x000000ff0c00720c */ /* 0x008fe40003f05070 */
[----:B------:R-:W-:Y:S01]  /*3290*/  R2UR UR6, R8 ;  /* 0x00000000080672ca */ /* 0x000fe200000e0000 */
[----:B------:R-:W2:Y:S01]  /*32a0*/  LDL.64 R12, [R1+0x110] ;  /* 0x00011000010c7983 */ /* 0x000ea20000100a00 */
[----:B----4-:R-:W-:Y:S02]  /*32b0*/  R2UR UR4, R10 ;  /* 0x000000000a0472ca */ /* 0x010fe400000e0000 */
[----:B------:R-:W-:-:S07]  /*32c0*/  R2UR UR5, R11 ;  /* 0x000000000b0572ca */ /* 0x000fce00000e0000 */
[----:B------:R-:W-:-:S06]  /*32d0*/  VOTEU.ANY UP0, P0 ;  /* 0x00000000003f7886 */ /* 0x000fcc0000000100 */
[----:B------:R-:W-:Y:S01]  /*32e0*/  HGMMA.64x96x16.F32 R24, gdesc[UR4], R24, UP0, gsb0 ;  /* 0x01600000041879f0 */ /* 0x000fe2000b800818 */
[----:B-----5:R-:W-:Y:S02]  /*32f0*/  VIADD R14, R14, 0x2 ;  /* 0x000000020e0e7836 */ /* 0x020fe40000000000 */
[----:B------:R-:W-:Y:S02]  /*3300*/  VIADD R10, R8, 0x2 ;  /* 0x00000002080a7836 */ /* 0x000fe40000000000 */
[----:B------:R-:W-:Y:S01]  /*3310*/  IMAD.MOV.U32 R11, RZ, RZ, R9 ;  /* 0x000000ffff0b7224 */ /* 0x000fe200078e0009 */
[----:B------:R-:W-:Y:S02]  /*3320*/  R2UR UR4, R14 ;  /* 0x000000000e0472ca */ /* 0x000fe400000e0000 */
[----:B------:R-:W-:Y:S02]  /*3330*/  R2UR UR6, R10 ;  /* 0x000000000a0672ca */ /* 0x000fe400000e0000 */
[----:B------:R-:W-:-:S02]  /*3340*/  R2UR UR7, R11 ;  /* 0x000000000b0772ca */ /* 0x000fc400000e0000 */
[----:B------:R-:W-:Y:S02]  /*3350*/  R2UR UR5, R15 ;  /* 0x000000000f0572ca */ /* 0x000fe400000e0000 */
[----:B------:R-:W3:Y:S01]  /*3360*/  LDL.64 R14, [R1+0x110] ;  /* 0x00011000010e7983 */ /* 0x000ee20000100a00 */
[----:B------:R-:W-:Y:S02]  /*3370*/  WARPGROUP.DEPBAR.LE gsb0, 0x0 ;  /* 0x00008000000079c5 */ /* 0x000fe40000010000 */
[----:B------:R-:W-:-:S08]  /*3380*/  WARPGROUP.ARRIVE ;  /* 0x00000000000079c5 */ /* 0x000fd00000000000 */
[----:B------:R-:W-:Y:S01]  /*3390*/  HGMMA.64x96x16.F32 R24, gdesc[UR4], R24, gsb0 ;  /* 0x01600000041879f0 */ /* 0x000fe20008000818 */
[----:B------:R-:W-:Y:S02]  /*33a0*/  VIADD R20, R20, 0x4 ;  /* 0x0000000414147836 */ /* 0x000fe40000000000 */
[----:B------:R-:W-:Y:S02]  /*33b0*/  VIADD R10, R8, 0x4 ;  /* 0x00000004080a7836 */ /* 0x000fe40000000000 */
[----:B------:R-:W-:Y:S01]  /*33c0*/  IMAD.MOV.U32 R11, RZ, RZ, R9 ;  /* 0x000000ffff0b7224 */ /* 0x000fe200078e0009 */
[----:B------:R-:W-:Y:S02]  /*33d0*/  R2UR UR4, R20 ;  /* 0x00000000140472ca */ /* 0x000fe400000e0000 */
[----:B------:R-:W-:Y:S02]  /*33e0*/  R2UR UR6, R10 ;  /* 0x000000000a0672ca */ /* 0x000fe400000e0000 */
[----:B------:R-:W-:-:S02]  /*33f0*/  R2UR UR7, R11 ;  /* 0x000000000b0772ca */ /* 0x000fc400000e0000 */
[----:B------:R-:W-:Y:S02]  /*3400*/  R2UR UR5, R21 ;  /* 0x00000000150572ca */ /* 0x000fe400000e0000 */
[----:B------:R-:W4:Y:S01]  /*3410*/  LDL.64 R20, [R1+0x110] ;  /* 0x0001100001147983 */ /* 0x000f220000100a00 */
        /* <DEDUP_REMOVED lines=10> */
[----:B------:R-:W5:Y:S01]  /*34c0*/  LDL.64 R72, [R1+0x110] ;  /* 0x0001100001487983 */ /* 0x000f620000100a00 */
[----:B------:R-:W-:Y:S02]  /*34d0*/  WARPGROUP.DEPBAR.LE gsb0, 0x0 ;  /* 0x00008000000079c5 */ /* 0x000fe40000010000 */
[----:B------:R-:W-:-:S08]  /*34e0*/  WARPGROUP.ARRIVE ;  /* 0x00000000000079c5 */ /* 0x000fd00000000000 */
[----:B------:R-:W-:Y:S01]  /*34f0*/  HGMMA.64x96x16.F32 R24, gdesc[UR4], R24, gsb0 ;  /* 0x01600000041879f0 */ /* 0x000fe20008000818 */
[----:B--2---:R-:W-:Y:S02]  /*3500*/  VIADD R12, R12, 0x400 ;  /* 0x000004000c0c7836 */ /* 0x004fe40000000000 */
[----:B------:R-:W-:Y:S02]  /*3510*/  VIADD R10, R8, 0x300 ;  /* 0x00000300080a7836 */ /* 0x000fe40000000000 */
[----:B------:R-:W-:Y:S01]  /*3520*/  IMAD.MOV.U32 R11, RZ, RZ, R9 ;  /* 0x000000ffff0b7224 */ /* 0x000fe200078e0009 */
[----:B------:R-:W-:Y:S02]  /*3530*/  R2UR UR4, R12 ;  /* 0x000000000c0472ca */ /* 0x000fe400000e0000 */
[----:B------:R-:W-:Y:S02]  /*3540*/  R2UR UR6, R10 ;  /* 0x000000000a0672ca */ /* 0x000fe400000e0000 */
[----:B------:R-:W-:-:S02]  /*3550*/  R2UR UR7, R11 ;  /* 0x000000000b0772ca */ /* 0x000fc400000e0000 */
[----:B------:R-:W-:Y:S02]  /*3560*/  R2UR UR5, R13 ;  /* 0x000000000d0572ca */ /* 0x000fe400000e0000 */
[----:B------:R-:W2:Y:S01]  /*3570*/  LDL.64 R12, [R1+0x110] ;  /* 0x00011000010c7983 */ /* 0x000ea20000100a00 */
[----:B------:R-:W-:Y:S02]  /*3580*/  WARPGROUP.DEPBAR.LE gsb0, 0x0 ;  /* 0x00008000000079c5 */ /* 0x000fe40000010000 */
[----:B------:R-:W-:-:S08]  /*3590*/  WARPGROUP.ARRIVE ;  /* 0x00000000000079c5 */ /* 0x000fd00000000000 */
[----:B------:R-:W-:Y:S01]  /*35a0*/  HGMMA.64x96x16.F32 R24, gdesc[UR4], R24, gsb0 ;  /* 0x01600000041879f0 */ /* 0x000fe20008000818 */
[----:B---3--:R-:W-:Y:S02]  /*35b0*/  VIADD R14, R14, 0x402 ;  /* 0x000004020e0e7836 */ /* 0x008fe40000000000 */
        /* <DEDUP_REMOVED lines=10> */
[----:B----4-:R-:W-:Y:S02]  /*3660*/  VIADD R20, R20, 0x404 ;  /* 0x0000040414147836 */ /* 0x010fe40000000000 */
        /* <DEDUP_REMOVED lines=10> */
[----:B-----5:R-:W-:Y:S02]  /*3710*/  VIADD R72, R72, 0x406 ;  /* 0x0000040648487836 */ /* 0x020fe40000000000 */
        /* <DEDUP_REMOVED lines=60> */
[----:B------:R-:W-:Y:S01]  /*3ae0*/  R2UR UR5, R13 ;  /* 0x000000000d0572ca */ /* 0x000fe200000e0000 */
[----:B------:R-:W0:Y:S01]  /*3af0*/  S2R R19, SR_TID.X ;  /* 0x0000000000137919 */ /* 0x000e220000002100 */
[----:B---3--:R-:W-:Y:S01]  /*3b00*/  VIADD R14, R14, 0xc02 ;  /* 0x00000c020e0e7836 */ /* 0x008fe20000000000 */
[----:B------:R-:W-:Y:S02]  /*3b10*/  WARPGROUP.DEPBAR.LE gsb0, 0x0 ;  /* 0x00008000000079c5 */ /* 0x000fe40000010000 */
[----:B------:R-:W-:-:S08]  /*3b20*/  WARPGROUP.ARRIVE ;  /* 0x00000000000079c5 */ /* 0x000fd00000000000 */
[----:B------:R-:W-:Y:S01]  /*3b30*/  HGMMA.64x96x16.F32 R24, gdesc[UR4], R24, gsb0 ;  /* 0x01600000041879f0 */ /* 0x000fe20008000818 */
[----:B0-----:R-:W-:-:S04]  /*3b40*/  LOP3.LUT R19, R19, 0x7f, RZ, 0xc0, !PT ;  /* 0x0000007f13137812 */ /* 0x001fc800078ec0ff */
[----:B------:R-:W-:Y:S01]  /*3b50*/  ISETP.NE.AND P0, PT, R19, RZ, PT ;  /* 0x000000ff1300720c */ /* 0x000fe20003f05270 */
[----:B------:R-:W-:Y:S02]  /*3b60*/  VIADD R10, R8, 0x902 ;  /* 0x00000902080a7836 */ /* 0x000fe40000000000 */
[----:B------:R-:W-:Y:S01]  /*3b70*/  IMAD.MOV.U32 R11, RZ, RZ, R9 ;  /* 0x000000ffff0b7224 */ /* 0x000fe200078e0009 */
[----:B------:R-:W-:-:S09]  /*3b80*/  R2UR UR4, R14 ;  /* 0x000000000e0472ca */ /* 0x000fd200000e0000 */
[----:B------:R-:W2:Y:S04]  /*3b90*/  @!P0 LDL.64 R74, [R1+0x30] ;  /* 0x00003000014a8983 */ /* 0x000ea80000100a00 */
[----:B------:R-:W3:Y:S01]  /*3ba0*/  @!P0 LDL R19, [R1+0x210] ;  /* 0x0002100001138983 */ /* 0x000ee20000100800 */
[----:B------:R-:W-:Y:S02]  /*3bb0*/  R2UR UR6, R10 ;  /* 0x000000000a0672ca */ /* 0x000fe400000e0000 */
[----:B------:R-:W-:Y:S02]  /*3bc0*/  R2UR UR7, R11 ;  /* 0x000000000b0772ca */ /* 0x000fe400000e0000 */
[----:B------:R-:W-:Y:S01]  /*3bd0*/  R2UR UR5, R15 ;  /* 0x000000000f0572ca */ /* 0x000fe200000e0000 */
[----:B------:R-:W-:-:S02]  /*3be0*/  WARPGROUP.DEPBAR.LE gsb0, 0x0 ;  /* 0x00008000000079c5 */ /* 0x000fc40000010000 */
[----:B------:R-:W-:-:S10]  /*3bf0*/  WARPGROUP.ARRIVE ;  /* 0x00000000000079c5 */ /* 0x000fd40000000000 */
[----:B------:R-:W-:Y:S01]  /*3c00*/  HGMMA.64x96x16.F32 R24, gdesc[UR4], R24, gsb0 ;  /* 0x01600000041879f0 */ /* 0x000fe20008000818 */
[----:B----4-:R-:W-:Y:S02]  /*3c10*/  VIADD R20, R20, 0xc04 ;  /* 0x00000c0414147836 */ /* 0x010fe40000000000 */
[----:B------:R-:W-:Y:S02]  /*3c20*/  VIADD R10, R8, 0x904 ;  /* 0x00000904080a7836 */ /* 0x000fe40000000000 */
[----:B------:R-:W-:Y:S01]  /*3c30*/  IMAD.MOV.U32 R11, RZ, RZ, R9 ;  /* 0x000000ffff0b7224 */ /* 0x000fe200078e0009 */
[----:B------:R-:W-:Y:S02]  /*3c40*/  R2UR UR4, R20 ;  /* 0x00000000140472ca */ /* 0x000fe400000e0000 */
[----:B------:R-:W-:Y:S02]  /*3c50*/  R2UR UR6, R10 ;  /* 0x000000000a0672ca */ /* 0x000fe400000e0000 */
[----:B------:R-:W-:-:S02]  /*3c60*/  R2UR UR7, R11 ;  /* 0x000000000b0772ca */ /* 0x000fc400000e0000 */
[----:B------:R-:W-:Y:S01]  /*3c70*/  R2UR UR5, R21 ;  /* 0x00000000150572ca */ /* 0x000fe200000e0000 */
[----:B------:R-:W-:Y:S01]  /*3c80*/  VIADD R8, R8, 0x906 ;  /* 0x0000090608087836 */ /* 0x000fe20000000000 */
[----:B------:R-:W-:Y:S02]  /*3c90*/  WARPGROUP.DEPBAR.LE gsb0, 0x0 ;  /* 0x00008000000079c5 */ /* 0x000fe40000010000 */
[----:B------:R-:W-:-:S09]  /*3ca0*/  WARPGROUP.ARRIVE ;  /* 0x00000000000079c5 */ /* 0x000fd20000000000 */
[----:B------:R-:W-:Y:S01]  /*3cb0*/  HGMMA.64x96x16.F32 R24, gdesc[UR4], R24, gsb0 ;  /* 0x01600000041879f0 */ /* 0x000fe20008000818 */
[----:B-----5:R-:W-:Y:S01]  /*3cc0*/  VIADD R72, R72, 0xc06 ;  /* 0x00000c0648487836 */ /* 0x020fe20000000000 */
[----:B------:R-:W-:Y:S02]  /*3cd0*/  R2UR UR6, R8 ;  /* 0x00000000080672ca */ /* 0x000fe400000e0000 */
[----:B------:R-:W-:Y:S02]  /*3ce0*/  R2UR UR7, R9 ;  /* 0x00000000090772ca */ /* 0x000fe400000e0000 */
[----:B------:R-:W-:Y:S02]  /*3cf0*/  R2UR UR4, R72 ;  /* 0x00000000480472ca */ /* 0x000fe400000e0000 */
[----:B------:R-:W-:Y:S01]  /*3d00*/  R2UR UR5, R73 ;  /* 0x00000000490572ca */ /* 0x000fe200000e0000 */
[----:B------:R-:W-:Y:S04]  /*3d10*/  STL [R1+0x90], R0 ;  /* 0x0000900001007387 */ /* 0x000fe80000100800 */
[----:B------:R-:W-:Y:S01]  /*3d20*/  STL [R1+0x90], R0 ;  /* 0x0000900001007387 */ /* 0x000fe20000100800 */
[----:B------:R-:W-:-:S02]  /*3d30*/  WARPGROUP.DEPBAR.LE gsb0, 0x0 ;  /* 0x00008000000079c5 */ /* 0x000fc40000010000 */
[----:B------:R-:W-:-:S06]  /*3d40*/  WARPGROUP.ARRIVE ;  /* 0x00000000000079c5 */ /* 0x000fcc0000000000 */
[----:B------:R-:W-:Y:S01]  /*3d50*/  HGMMA.64x96x16.F32 R24, gdesc[UR4], R24, gsb0 ;  /* 0x01600000041879f0 */ /* 0x000fe20008000818 */
[----:B--2---:R-:W-:Y:S01]  /*3d60*/  @!P0 MOV R74, R74 ;  /* 0x0000004a004a8202 */ /* 0x004fe20000000f00 */
[----:B------:R-:W-:Y:S04]  /*3d70*/  STL [R1+0x90], R0 ;  /* 0x0000900001007387 */ /* 0x000fe80000100800 */
[----:B------:R-:W-:Y:S01]  /*3d80*/  STL [R1+0x90], R0 ;  /* 0x0000900001007387 */ /* 0x000fe20000100800 */
[----:B---3--:R-:W-:-:S03]  /*3d90*/  @!P0 IMAD R19, R19, 0x8, R74 ;  /* 0x0000000813138824 */ /* 0x008fc600078e024a */
[----:B------:R-:W-:Y:S04]  /*3da0*/  STL [R1+0x90], R0 ;  /* 0x0000900001007387 */ /* 0x000fe80000100800 */
[----:B------:R-:W-:Y:S04]  /*3db0*/  STL [R1+0x90], R0 ;  /* 0x0000900001007387 */ /* 0x000fe80000100800 */
[----:B------:R-:W-:Y:S04]  /*3dc0*/  STL [R1+0x90], R0 ;  /* 0x0000900001007387 */ /* 0x000fe80000100800 */
[----:B------:R-:W-:Y:S04]  /*3dd0*/  STL [R1+0x90], R0 ;  /* 0x0000900001007387 */ /* 0x000fe80000100800 */
[----:B------:R-:W-:Y:S01]  /*3de0*/  STL [R1+0x90], R0 ;  /* 0x0000900001007387 */ /* 0x000fe20000100800 */
[----:B------:R-:W-:-:S03]  /*3df0*/  @!P0 PRMT R8, RZ, 0x654, R19 ;  /* 0x00000654ff088816 */ /* 0x000fc60000000013 */
[----:B------:R-:W-:Y:S04]  /*3e00*/  STL [R1+0x90], R0 ;  /* 0x0000900001007387 */ /* 0x000fe80000100800 */
[----:B------:R-:W-:Y:S04]  /*3e10*/  STL [R1+0x90], R0 ;  /* 0x0000900001007387 */ /* 0x000fe80000100800 */
[----:B------:R-:W-:Y:S04]  /*3e20*/  STL [R1+0x90], R0 ;  /* 0x0000900001007387 */ /* 0x000fe80000100800 */
[----:B------:R-:W-:Y:S04]  /*3e30*/  STL [R1+0x90], R0 ;  /* 0x0000900001007387 */ /* 0x000fe80000100800 */
[----:B------:R-:W-:Y:S04]  /*3e40*/  STL [R1+0x90], R0 ;  /* 0x0000900001007387 */ /* 0x000fe80000100800 */
[----:B------:R-:W-:Y:S04]  /*3e50*/  STL [R1+0x90], R0 ;  /* 0x0000900001007387 */ /* 0x000fe80000100800 */
[----:B------:R-:W-:Y:S01]  /*3e60*/  STL [R1+0x90], R0 ;  /* 0x0000900001007387 */ /* 0x000fe20000100800 */
[----:B------:R-:W-:-:S02]  /*3e70*/  WARPGROUP.DEPBAR.LE gsb0, 0x0 ;  /* 0x00008000000079c5 */ /* 0x000fc40000010000 */
[----:B------:R0:W-:Y:S06]  /*3e80*/  BAR.ARV R208, 0x100 ;  /* 0x000400d00000751d */ /* 0x0001ec0000002000 */
[----:B------:R1:W-:Y:S01]  /*3e90*/  @!P0 SYNCS.ARRIVE.TRANS64.RED.A1T0 RZ, [R8+URZ], RZ ;  /* 0x000000ff08ff89a7 */ /* 0x0003e2000810043f */
[----:B------:R-:W2:Y:S04]  /*3ea0*/  LDL R9, [R198+0x24] ;  /* 0x00002400c6097983 */ /* 0x000ea80000100800 */
[----:B------:R-:W3:Y:S04]  /*3eb0*/  LDL R11, [R1+0x70] ;  /* 0x00007000010b7983 */ /* 0x000ee80000100800 */
[----:B-1----:R-:W4:Y:S04]  /*3ec0*/  LDL R8, [R198] ;  /* 0x00000000c6087983 */ /* 0x002f280000100800 */
[----:B------:R-:W5:Y:S04]  /*3ed0*/  LDL R10, [R198+0x8] ;  /* 0x00000800c60a7983 */ /* 0x000f680000100800 */
[----:B------:R-:W5:Y:S04]  /*3ee0*/  LDL R21, [R198+0x18] ;  /* 0x00001800c6157983 */ /* 0x000f680000100800 */
[----:B------:R-:W5:Y:S04]  /*3ef0*/  LDL R15, [R198+0x4] ;  /* 0x00000400c60f7983 */ /* 0x000f680000100800 */
[----:B------:R-:W5:Y:S04]  /*3f00*/  LDL R19, [R198+0xc] ;  /* 0x00000c00c6137983 */ /* 0x000f680000100800 */
[----:B------:R-:W5:Y:S04]  /*3f10*/  LDL R14, [R198+0x10] ;  /* 0x00001000c60e7983 */ /* 0x000f680000100800 */
[----:B------:R-:W5:Y:S01]  /*3f20*/  LDL R20, [R198+0x14] ;  /* 0x00001400c6147983 */ /* 0x000f620000100800 */
[----:B--2---:R-:W-:-:S13]  /*3f30*/  ISETP.NE.AND P1, PT, R9, 0x1, PT ;  /* 0x000000010900780c */ /* 0x004fda0003f25270 */
[----:B------:R-:W2:Y:S04]  /*3f40*/  @P1 LDL R12, [R198+0x28] ;  /* 0x00002800c60c1983 */ /* 0x000ea80000100800 */
[----:B------:R-:W2:Y:S01]  /*3f50*/  @P1 LDL R13, [R198+0x2c] ;  /* 0x00002c00c60d1983 */ /* 0x000ea20000100800 */
[----:B----4-:R-:W-:-:S04]  /*3f60*/  SHF.R.S32.HI R9, RZ, 0x1f, R8 ;  /* 0x0000001fff097819 */ /* 0x010fc80000011408 */
[----:B------:R-:W-:-:S04]  /*3f70*/  LEA.HI R72, R9, R8, RZ, 0x7 ;  /* 0x0000000809487211 */ /* 0x000fc800078f38ff */
[----:B------:R-:W-:-:S05]  /*3f80*/  LOP3.LUT R73, R72, 0xffffff80, RZ, 0xc0, !PT ;  /* 0xffffff8048497812 */ /* 0x000fca00078ec0ff */
[----:B------:R-:W-:-:S05]  /*3f90*/  IMAD.IADD R73, R8, 0x1, -R73 ;  /* 0x0000000108497824 */ /* 0x000fca00078e0a49 */
[----:B------:R-:W-:Y:S02]  /*3fa0*/  SHF.R.S32.HI R74, RZ, 0x1f, R73 ;  /* 0x0000001fff4a7819 */ /* 0x000fe40000011449 */
[----:B------:R-:W-:Y:S02]  /*3fb0*/  LEA.HI R78, R9, R8, RZ, 0x2 ;  /* 0x00000008094e7211 */ /* 0x000fe400078f10ff */
[----:B------:R-:W-:Y:S02]  /*3fc0*/  LEA.HI R75, R74, R73, RZ, 0x2 ;  /* 0x000000494a4b7211 */ /* 0x000fe400078f10ff */
[----:B------:R-:W-:Y:S02]  /*3fd0*/  LOP3.LUT R79, R78, 0xfffffffc, RZ, 0xc0, !PT ;  /* 0xfffffffc4e4f7812 */ /* 0x000fe400078ec0ff */
[--C-:B------:R-:W-:Y:S02]  /*3fe0*/  SHF.R.S32.HI R76, RZ, 0x2, R75.reuse ;  /* 0x00000002ff4c7819 */ /* 0x100fe4000001144b */
[----:B------:R-:W-:-:S02]  /*3ff0*/  SHF.R.S32.HI R77, RZ, 0x1f, R75 ;  /* 0x0000001fff4d7819 */ /* 0x000fc4000001144b */
[----:B------:R-:W-:Y:S02]  /*4000*/  SHF.R.S32.HI R9, RZ, 0x7, R72 ;  /* 0x00000007ff097819 */ /* 0x000fe40000011448 */
[----:B------:R-:W-:Y:S02]  /*4010*/  LEA.HI R77, R77, R76, RZ, 0x3 ;  /* 0x0000004c4d4d7211 */ /* 0x000fe400078f18ff */
[----:B------:R-:W-:Y:S01]  /*4020*/  LEA.HI R74, R74, R73, RZ, 0x5 ;  /* 0x000000494a4a7211 */ /* 0x000fe200078f28ff */
[----:B------:R-:W-:Y:S01]  /*4030*/  IMAD.IADD R79, R8, 0x1, -R79 ;  /* 0x00000001084f7824 */ /* 0x000fe200078e0a4f */
[----:B------:R-:W-:Y:S02]  /*4040*/  LOP3.LUT R77, R77, 0xfffffff8, RZ, 0xc0, !PT ;  /* 0xfffffff84d4d7812 */ /* 0x000fe400078ec0ff */
[----:B------:R-:W-:Y:S02]  /*4050*/  LEA.HI R72, R72, R9, RZ, 0x1 ;  /* 0x0000000948487211 */ /* 0x000fe400078f08ff */
[----:B------:R-:W-:Y:S01]  /*4060*/  SHF.R.S32.HI R74, RZ, 0x5, R74 ;  /* 0x00000005ff4a7819 */ /* 0x000fe2000001144a */
[----:B------:R-:W-:Y:S01]  /*4070*/  IMAD.IADD R77, R76, 0x1, -R77 ;  /* 0x000000014c4d7824 */ /* 0x000fe200078e0a4d */
[----:B------:R-:W-:-:S02]  /*4080*/  LOP3.LUT R72, R72, 0x3fffffe, RZ, 0xc0, !PT ;  /* 0x03fffffe48487812 */ /* 0x000fc400078ec0ff */
[----:B------:R-:W-:Y:S01]  /*4090*/  LEA.HI R8, R79, R79, RZ, 0x1 ;  /* 0x0000004f4f087211 */ /* 0x000fe200078f08ff */
[----:B---3--:R-:W-:Y:S02]  /*40a0*/  IMAD R74, R11, 0x8, R74 ;  /* 0x000000080b4a7824 */ /* 0x008fe400078e024a */
[----:B------:R-:W-:Y:S01]  /*40b0*/  IMAD.IADD R72, R9, 0x1, -R72 ;  /* 0x0000000109487824 */ /* 0x000fe200078e0a48 */
[----:B------:R-:W-:Y:S01]  /*40c0*/  LOP3.LUT R8, R8, 0x1ffffffe, RZ, 0xc0, !PT ;  /* 0x1ffffffe08087812 */ /* 0x000fe200078ec0ff */
[----:B------:R-:W-:-:S04]  /*40d0*/  IMAD.U32 R77, R74, 0x10, R77 ;  /* 0x000000104a4d7824 */ /* 0x000fc800078e004d */
[----:B------:R-:W-:Y:S02]  /*40e0*/  IMAD.IADD R8, R79, 0x1, -R8 ;  /* 0x000000014f087824 */ /* 0x000fe400078e0a08 */
[----:B------:R-:W-:-:S04]  /*40f0*/  IMAD R77, R72, 0x40, R77 ;  /* 0x00000040484d7824 */ /* 0x000fc800078e024d */
[----:B------:R-:W-:Y:S02]  /*4100*/  IMAD R11, R8, 0x8, R77 ;  /* 0x00000008080b7824 */ /* 0x000fe400078e024d */
[----:B------:R-:W-:Y:S01]  /*4110*/  IMAD.U32 R9, RZ, RZ, UR47 ;  /* 0x0000002fff097e24 */ /* 0x000fe2000f8e00ff */
[----:B------:R-:W-:-:S03]  /*4120*/  LOP3.LUT R8, R75, 0x7ffffffc, RZ, 0xc0, !PT ;  /* 0x7ffffffc4b087812 */ /* 0x000fc600078ec0ff */
[----:B-----5:R-:W-:Y:S02]  /*4130*/  IMAD R9, R9, -0x60, R10 ;  /* 0xffffffa009097824 */ /* 0x020fe400078e020a */
[----:B------:R-:W-:Y:S01]  /*4140*/  IMAD.IADD R8, R73, 0x1, -R8 ;  /* 0x0000000149087824 */ /* 0x000fe200078e0a08 */
[----:B------:R-:W-:Y:S01]  /*4150*/  ISETP.GE.AND P2, PT, R21, 0x1, PT ;  /* 0x000000011500780c */ /* 0x000fe20003f46270 */
[----:B------:R-:W-:Y:S02]  /*4160*/  UMOV UR4, 0xffffffa0 ;  /* 0xffffffa000047882 */ /* 0x000fe40000000000 */
[----:B------:R-:W-:Y:S01]  /*4170*/  UIMAD UR4, UR47, UR4, 0x60 ;  /* 0x000000602f0474a4 */ /* 0x000fe2000f8e0204 */
[----:B------:R-:W-:Y:S05]  /*4180*/  BSSY B0, `(.L_x_11109) ;  /* 0x000002b000007945 */ /* 0x000fea0003800000 */
[----:B------:R-:W-:-:S02]  /*4190*/  IMAD.U32 R73, RZ, RZ, UR4 ;  /* 0x00000004ff497e24 */ /* 0x000fc4000f8e00ff */
[----:B------:R-:W-:Y:S02]  /*41a0*/  VIADD R20, R20, UR4 ;  /* 0x0000000414147c36 */ /* 0x000fe40008000000 */
[----:B------:R-:W-:Y:S02]  /*41b0*/  IMAD R74, R8, -0x2, R73 ;  /* 0xfffffffe084a7824 */ /* 0x000fe400078e0249 */
[----:B--2---:R-:W-:-:S05]  /*41c0*/  @P1 IMAD.HI.U32 R12, R11, R12, RZ ;  /* 0x0000000c0b0c1227 */ /* 0x004fca00078e00ff */
[----:B------:R-:W-:-:S05]  /*41d0*/  @P1 SHF.R.U32.HI R11, RZ, R13, R12 ;  /* 0x0000000dff0b1219 */ /* 0x000fca000001160c */
[----:B------:R-:W1:Y:S01]  /*41e0*/  SHFL.IDX PT, R77, R11, RZ, 0x1c1f ;  /* 0x001c1fff0b4d7589 */ /* 0x000e6200000e0000 */
[----:B------:R-:W-:-:S04]  /*41f0*/  VIADD R13, R9, 0x61 ;  /* 0x00000061090d7836 */ /* 0x000fc80000000000 */
[----:B------:R-:W-:Y:S02]  /*4200*/  IMAD R12, R8, -0x2, R13 ;  /* 0xfffffffe080c7824 */ /* 0x000fe400078e020d */
[----:B------:R-:W-:Y:S02]  /*4210*/  VIADD R9, R9, 0x60 ;  /* 0x0000006009097836 */ /* 0x000fe40000000000 */
[----:B------:R-:W-:Y:S01]  /*4220*/  IMAD.IADD R13, R12, 0x1, -R15 ;  /* 0x000000010c0d7824 */ /* 0x000fe200078e0a0f */
[----:B------:R-:W-:Y:S01]  /*4230*/  LOP3.LUT R12, RZ, R19, RZ, 0x33, !PT ;  /* 0x00000013ff0c7212 */ /* 0x000fe200078e33ff */
[----:B------:R-:W-:Y:S02]  /*4240*/  IMAD R72, R8, -0x2, R9 ;  /* 0xfffffffe08487824 */ /* 0x000fe400078e0209 */
[C---:B------:R-:W-:Y:S02]  /*4250*/  IMAD.IADD R79, R13.reuse, 0x1, R14 ;  /* 0x000000010d4f7824 */ /* 0x040fe400078e020e */
[----:B------:R-:W-:-:S03]  /*4260*/  IMAD.IADD R14, R13, 0x1, R12 ;  /* 0x000000010d0e7824 */ /* 0x000fc600078e020c */
[----:B-1----:R-:W-:Y:S01]  /*4270*/  VIADDMNMX R8, R77, R79, R72, PT ;  /* 0x0000004f4d087246 */ /* 0x002fe20003800148 */
[----:B------:R-:W-:Y:S01]  /*4280*/  IMAD.IADD R9, R14, 0x1, R77 ;  /* 0x000000010e097824 */ /* 0x000fe200078e024d */
[----:B0-----:R-:W-:Y:S06]  /*4290*/  @!P2 BRA `(.L_x_11110) ;  /* 0x000000000064a947 */ /* 0x001fec0003800000 */
[----:B------:R-:W-:Y:S01]  /*42a0*/  IADD3 R12, -R15, R10, R77 ;  /* 0x0000000a0f0c7210 */ /* 0x000fe20007ffe14d */
[----:B------:R-:W-:Y:S03]  /*42b0*/  BSSY B1, `(.L_x_11111) ;  /* 0x0000014000017945 */ /* 0x000fe60003800000 */
[----:B------:R-:W-:-:S13]  /*42c0*/  ISETP.GT.AND P1, PT, R12, -0x1, PT ;  /* 0xffffffff0c00780c */ /* 0x000fda0003f24270 */
[----:B------:R-:W-:Y:S05]  /*42d0*/  @P1 BRA `(.L_x_11112) ;  /* 0x00000000002c1947 */ /* 0x000fea0003800000 */
[----:B------:R-:W-:Y:S01]  /*42e0*/  ISETP.NE.AND P1, PT, R21, 0x1, PT ;  /* 0x000000011500780c */ /* 0x000fe20003f25270 */
[----:B------:R-:W-:Y:S01]  /*42f0*/  BSSY B2, `(.L_x_11113) ;  /* 0x0000007000027945 */ /* 0x000fe20003800000 */
[----:B------:R-:W-:-:S11]  /*4300*/  LOP3.LUT R12, RZ, R12, RZ, 0x33, !PT ;  /* 0x0000000cff0c7212 */ /* 0x000fd600078e33ff */
[----:B------:R-:W-:Y:S05]  /*4310*/  @!P1 BRA `(.L_x_11114) ;  /* 0x0000000000109947 */ /* 0x000fea0003800000 */
[----:B------:R-:W2:Y:S04]  /*4320*/  LDL R13, [R198+0x1c] ;  /* 0x00001c00c60d7983 */ /* 0x000ea80000100800 */
[----:B------:R-:W3:Y:S01]  /*4330*/  LDL R19, [R198+0x20] ;  /* 0x00002000c6137983 */ /* 0x000ee20000100800 */
[----:B--2---:R-:W-:-:S05]  /*4340*/  IMAD.HI.U32 R12, R12, R13, RZ ;  /* 0x0000000d0c0c7227 */ /* 0x004fca00078e00ff */
[----:B---3--:R-:W-:-:S07]  /*4350*/  SHF.R.U32.HI R12, RZ, R19, R12 ;  /* 0x00000013ff0c7219 */ /* 0x008fce000001160c */
.L_x_11114:
[----:B------:R-:W-:Y:S05]  /*4360*/  BSYNC B2 ;  /* 0x0000000000027941 */ /* 0x000fea0003800000 */
.L_x_11113:
[----:B------:R-:W-:Y:S01]  /*4370*/  LOP3.LUT R12, RZ, R12, RZ, 0x33, !PT ;  /* 0x0000000cff0c7212 */ /* 0x000fe200078e33ff */
[----:B------:R-:W-:Y:S06]  /*4380*/  BRA `(.L_x_11115) ;  /* 0x0000000000187947 */ /* 0x000fec0003800000 */
.L_x_11112:
[----:B------:R-:W-:-:S13]  /*4390*/  ISETP.NE.AND P1, PT, R21, 0x1, PT ;  /* 0x000000011500780c */ /* 0x000fda0003f25270 */
[----:B------:R-:W-:Y:S05]  /*43a0*/  @!P1 BRA `(.L_x_11115) ;  /* 0x0000000000109947 */ /* 0x000fea0003800000 */
[----:B------:R-:W2:Y:S04]  /*43b0*/  LDL R13, [R198+0x1c] ;  /* 0x00001c00c60d7983 */ /* 0x000ea80000100800 */
[----:B------:R-:W3:Y:S01]  /*43c0*/  LDL R19, [R198+0x20] ;  /* 0x00002000c6137983 */ /* 0x000ee20000100800 */
[----:B--2---:R-:W-:-:S05]  /*43d0*/  IMAD.HI.U32 R12, R12, R13, RZ ;  /* 0x0000000d0c0c7227 */ /* 0x004fca00078e00ff */
[----:B---3--:R-:W-:-:S07]  /*43e0*/  SHF.R.U32.HI R12, RZ, R19, R12 ;  /* 0x00000013ff0c7219 */ /* 0x008fce000001160c */
.L_x_11115:
[----:B------:R-:W-:Y:S05]  /*43f0*/  BSYNC B1 ;  /* 0x0000000000017941 */ /* 0x000fea0003800000 */
.L_x_11111:
[----:B------:R-:W-:-:S05]  /*4400*/  IMAD R12, R21, R12, R74 ;  /* 0x0000000c150c7224 */ /* 0x000fca00078e024a */
[----:B------:R-:W-:Y:S02]  /*4410*/  VIMNMX R9, R9, R12, !PT ;  /* 0x0000000c09097248 */ /* 0x000fe40007fe0100 */
[----:B------:R-:W-:-:S07]  /*4420*/  VIADDMNMX R8, R12, R21, R8, PT ;  /* 0x000000150c087246 */ /* 0x000fce0003800108 */
.L_x_11110:
[----:B------:R-:W-:Y:S05]  /*4430*/  BSYNC B0 ;  /* 0x0000000000007941 */ /* 0x000fea0003800000 */
.L_x_11109:
[C---:B------:R-:W-:Y:S01]  /*4440*/  ISETP.GE.AND P1, PT, R20.reuse, 0x2, PT ;  /* 0x000000021400780c */ /* 0x040fe20003f26270 */
[----:B------:R-:W0:Y:S01]  /*4450*/  SHFL.IDX PT, R11, R11, 0x1, 0x1c1f ;  /* 0x003c1f000b0b7f89 */ /* 0x000e2200000e0000 */
[C---:B------:R-:W-:Y:S01]  /*4460*/  ISETP.GE.AND P5, PT, R20.reuse, 0xa, PT ;  /* 0x0000000a1400780c */ /* 0x040fe20003fa6270 */
[----:B------:R-:W-:Y:S01]  /*4470*/  BSSY B0, `(.L_x_11116) ;  /* 0x000008f000007945 */ /* 0x000fe20003800000 */
[C---:B------:R-:W-:Y:S02]  /*4480*/  ISETP.GT.AND P3, PT, R9.reuse, 0x1, !P1 ;  /* 0x000000010900780c */ /* 0x040fe40004f64270 */
[----:B------:R-:W-:Y:S02]  /*4490*/  ISETP.GE.AND P2, PT, R20, 0x9, PT ;  /* 0x000000091400780c */ /* 0x000fe40003f46270 */
[----:B------:R-:W-:Y:S02]  /*44a0*/  ISETP.LT.OR P3, PT, R8, 0x2, P3 ;  /* 0x000000020800780c */ /* 0x000fe40001f61670 */
[----:B------:R-:W-:-:S02]  /*44b0*/  ISETP.GT.AND P4, PT, R9, 0x8, !P2 ;  /* 0x000000080900780c */ /* 0x000fc40005784270 */
[----:B------:R-:W-:Y:S02]  /*44c0*/  FSEL R73, R25, -INF , !P3 ;  /* 0xff80000019497808 */ /* 0x000fe40005800000 */
[----:B------:R-:W-:Y:S02]  /*44d0*/  ISETP.GT.AND P3, PT, R9, 0x9, !P5 ;  /* 0x000000090900780c */ /* 0x000fe40006f64270 */
[----:B------:R-:W-:Y:S02]  /*44e0*/  P2R R25, PR, RZ, 0x20 ;  /* 0x00000020ff197803 */ /* 0x000fe40000000000 */
        /* <DEDUP_REMOVED lines=104> */
[----:B0-----:R-:W-:-:S03]  /*4b70*/  IMAD.IADD R9, R14, 0x1, R11 ;  /* 0x000000010e097824 */ /* 0x001fc600078e020b */
[----:B------:R-:W-:Y:S02]  /*4b80*/  ISETP.LT.OR P6, PT, R8, 0x5a, P6 ;  /* 0x0000005a0800780c */ /* 0x000fe400037c1670 */
[----:B------:R-:W-:Y:S02]  /*4b90*/  VIADDMNMX R8, R11, R79, R72, PT ;  /* 0x0000004f0b087246 */ /* 0x000fe40003800148 */
[----:B------:R-:W-:Y:S02]  /*4ba0*/  FSEL R177, R69, -INF , !P6 ;  /* 0xff80000045b17808 */ /* 0x000fe40007000000 */
[----:B------:R-:W-:-:S13]  /*4bb0*/  ISETP.GE.AND P6, PT, R21, 0x1, PT ;  /* 0x000000011500780c */ /* 0x000fda0003fc6270 */
[----:B------:R-:W-:Y:S05]  /*4bc0*/  @!P6 BRA `(.L_x_11117) ;  /* 0x000000000064e947 */ /* 0x000fea0003800000 */
        /* <DEDUP_REMOVED lines=12> */
.L_x_11121:
[----:B------:R-:W-:Y:S05]  /*4c90*/  BSYNC B2 ;  /* 0x0000000000027941 */ /* 0x000fea0003800000 */
.L_x_11120:
[----:B------:R-:W-:Y:S01]  /*4ca0*/  LOP3.LUT R10, RZ, R10, RZ, 0x33, !PT ;  /* 0x0000000aff0a7212 */ /* 0x000fe200078e33ff */
[----:B------:R-:W-:Y:S06]  /*4cb0*/  BRA `(.L_x_11122) ;  /* 0x0000000000187947 */ /* 0x000fec0003800000 */
.L_x_11119:
[----:B------:R-:W-:-:S13]  /*4cc0*/  ISETP.NE.AND P6, PT, R21, 0x1, PT ;  /* 0x000000011500780c */ /* 0x000fda0003fc5270 */
[----:B------:R-:W-:Y:S05]  /*4cd0*/  @!P6 BRA `(.L_x_11122) ;  /* 0x000000000010e947 */ /* 0x000fea0003800000 */
[----:B------:R-:W2:Y:S04]  /*4ce0*/  LDL R11, [R198+0x1c] ;  /* 0x00001c00c60b7983 */ /* 0x000ea80000100800 */
[----:B------:R-:W3:Y:S01]  /*4cf0*/  LDL R13, [R198+0x20] ;  /* 0x00002000c60d7983 */ /* 0x000ee20000100800 */
[----:B--2---:R-:W-:-:S05]  /*4d00*/  IMAD.HI.U32 R10, R10, R11, RZ ;  /* 0x0000000b0a0a7227 */ /* 0x004fca00078e00ff */
[----:B---3--:R-:W-:-:S07]  /*4d10*/  SHF.R.U32.HI R10, RZ, R13, R10 ;  /* 0x0000000dff0a7219 */ /* 0x008fce000001160a */
.L_x_11122:
[----:B------:R-:W-:Y:S05]  /*4d20*/  BSYNC B1 ;  /* 0x0000000000017941 */ /* 0x000fea0003800000 */
.L_x_11118:
[----:B------:R-:W-:-:S05]  /*4d30*/  IMAD R10, R21, R10, R74 ;  /* 0x0000000a150a7224 */ /* 0x000fca00078e024a */
[----:B------:R-:W-:Y:S02]  /*4d40*/  VIADDMNMX R8, R10, R21, R8, PT ;  /* 0x000000150a087246 */ /* 0x000fe40003800108 */
[----:B------:R-:W-:-:S07]  /*4d50*/  VIMNMX R9, R9, R10, !PT ;  /* 0x0000000a09097248 */ /* 0x000fce0007fe0100 */
.L_x_11117:
[----:B------:R-:W-:Y:S05]  /*4d60*/  BSYNC B0 ;  /* 0x0000000000007941 */ /* 0x000fea0003800000 */
.L_x_11116:
[C---:B------:R-:W-:Y:S01]  /*4d70*/  ISETP.GT.AND P1, PT, R9.reuse, 0x1, !P1 ;  /* 0x000000010900780c */ /* 0x040fe20004f24270 */
[----:B------:R-:W2:Y:S01]  /*4d80*/  LDL R176, [R1+0x27c] ;  /* 0x00027c0001b07983 */ /* 0x000ea20000100800 */
[----:B------:R-:W-:Y:S02]  /*4d90*/  ISETP.GT.AND P2, PT, R9, 0x8, !P2 ;  /* 0x000000080900780c */ /* 0x000fe40005744270 */
[C---:B------:R-:W-:Y:S01]  /*4da0*/  ISETP.LT.OR P1, PT, R8.reuse, 0x2, P1 ;  /* 0x000000020800780c */ /* 0x040fe20000f21670 */
[----:B------:R-:W3:Y:S01]  /*4db0*/  LDL R15, [R1+0x288] ;  /* 0x00028800010f7983 */ /* 0x000ee20000100800 */
[----:B------:R-:W-:Y:S02]  /*4dc0*/  ISETP.LT.OR P2, PT, R8, 0x9, P2 ;  /* 0x000000090800780c */ /* 0x000fe40001741670 */
[----:B------:R-:W-:Y:S01]  /*4dd0*/  FSEL R83, R27, -INF , !P1 ;  /* 0xff8000001b537808 */ /* 0x000fe20004800000 */
[----:B------:R-:W4:Y:S01]  /*4de0*/  LDL R156, [R1+0x278] ;  /* 0x00027800019c7983 */ /* 0x000f220000100800 */
[----:B------:R-:W-:-:S02]  /*4df0*/  ISETP.NE.AND P1, PT, R25, RZ, PT ;  /* 0x000000ff1900720c */ /* 0x000fc40003f25270 */
[----:B------:R-:W-:Y:S01]  /*4e00*/  FSEL R81, R30, -INF , !P2 ;  /* 0xff8000001e517808 */ /* 0x000fe20005000000 */
[----:B------:R-:W5:Y:S01]  /*4e10*/  LDL R220, [R1+0x280] ;  /* 0x0002800001dc7983 */ /* 0x000f620000100800 */
[----:B------:R-:W-:Y:S02]  /*4e20*/  ISETP.GT.AND P1, PT, R9, 0x9, !P1 ;  /* 0x000000090900780c */ /* 0x000fe40004f24270 */
[----:B------:R-:W-:Y:S01]  /*4e30*/  ISETP.NE.AND P2, PT, R32, RZ, PT ;  /* 0x000000ff2000720c */ /* 0x000fe20003f45270 */
[----:B------:R-:W5:Y:S01]  /*4e40*/  LDL R21, [R1+0x28c] ;  /* 0x00028c0001157983 */ /* 0x000f620000100800 */
[----:B------:R-:W-:Y:S02]  /*4e50*/  ISETP.LT.OR P1, PT, R8, 0xa, P1 ;  /* 0x0000000a0800780c */ /* 0x000fe40000f21670 */
[----:B------:R-:W-:Y:S01]  /*4e60*/  ISETP.NE.AND P6, PT, R33, RZ, PT ;  /* 0x000000ff2100720c */ /* 0x000fe20003fc5270 */
[----:B------:R-:W5:Y:S01]  /*4e70*/  LDL R143, [R1+0x210] ;  /* 0x00021000018f7983 */ /* 0x000f620000100800 */
[----:B------:R-:W-:-:S02]  /*4e80*/  FSEL R79, R31, -INF , !P1 ;  /* 0xff8000001f4f7808 */ /* 0x000fc40004800000 */
[----:B------:R-:W-:Y:S01]  /*4e90*/  ISETP.NE.AND P1, PT, R28, RZ, PT ;  /* 0x000000ff1c00720c */ /* 0x000fe20003f25270 */
[----:B------:R-:W5:Y:S01]  /*4ea0*/  LDL R27, [R1+0x294] ;  /* 0x00029400011b7983 */ /* 0x000f620000100800 */
[C---:B------:R-:W-:Y:S02]  /*4eb0*/  ISETP.GT.AND P3, PT, R9.reuse, 0x50, !P3 ;  /* 0x000000500900780c */ /* 0x040fe40005f64270 */
[C---:B------:R-:W-:Y:S01]  /*4ec0*/  ISETP.GT.AND P1, PT, R9.reuse, 0x10, !P1 ;  /* 0x000000100900780c */ /* 0x040fe20004f24270 */
[----:B------:R-:W5:Y:S01]  /*4ed0*/  LDL R152, [R1+0x270] ;  /* 0x0002700001987983 */ /* 0x000f620000100800 */
[C---:B------:R-:W-:Y:S02]  /*4ee0*/  ISETP.GT.AND P4, PT, R9.reuse, 0x51, !P4 ;  /* 0x000000510900780c */ /* 0x040fe40006784270 */
[----:B------:R-:W-:Y:S01]  /*4ef0*/  ISETP.LT.OR P1, PT, R8, 0x11, P1 ;  /* 0x000000110800780c */ /* 0x000fe20000f21670 */
[----:B------:R-:W5:Y:S01]  /*4f00*/  LDL R154, [R1+0x274] ;  /* 0x00027400019a7983 */ /* 0x000f620000100800 */
[----:B------:R-:W-:-:S02]  /*4f10*/  ISETP.GT.AND P5, PT, R9, 0x58, !P5 ;  /* 0x000000580900780c */ /* 0x000fc40006fa4270 */
[----:B------:R-:W-:Y:S01]  /*4f20*/  FSEL R181, R34, -INF , !P1 ;  /* 0xff80000022b57808 */ /* 0x000fe20004800000 */
[----:B------:R-:W5:Y:S01]  /*4f30*/  LDL R112, [R1+0x220] ;  /* 0x0002200001707983 */ /* 0x000f620000100800 */
[----:B------:R-:W-:Y:S02]  /*4f40*/  ISETP.NE.AND P1, PT, R29, RZ, PT ;  /* 0x000000ff1d00720c */ /* 0x000fe40003f25270 */
[C---:B------:R-:W-:Y:S01]  /*4f50*/  ISETP.LT.OR P3, PT, R8.reuse, 0x51, P3 ;  /* 0x000000510800780c */ /* 0x040fe20001f61670 */
[----:B------:R-:W5:Y:S01]  /*4f60*/  LDL R114, [R1+0x224] ;  /* 0x0002240001727983 */ /* 0x000f620000100800 */
[----:B------:R-:W-:Y:S02]  /*4f70*/  ISETP.GT.AND P1, PT, R9, 0x11, !P1 ;  /* 0x000000110900780c */ /* 0x000fe40004f24270 */
[C---:B------:R-:W-:Y:S01]  /*4f80*/  ISETP.LT.OR P4, PT, R8.reuse, 0x52, P4 ;  /* 0x000000520800780c */ /* 0x040fe20002781670 */
[----:B------:R-:W5:Y:S01]  /*4f90*/  LDL R116, [R1+0x228] ;  /* 0x0002280001747983 */ /* 0x000f620000100800 */
[----:B------:R-:W-:-:S02]  /*4fa0*/  ISETP.LT.OR P1, PT, R8, 0x12, P1 ;  /* 0x000000120800780c */ /* 0x000fc40000f21670 */
[----:B------:R-:W-:Y:S01]  /*4fb0*/  FSEL R215, R66, -INF , !P3 ;  /* 0xff80000042d77808 */ /* 0x000fe20005800000 */
[----:B------:R-:W5:Y:S01]  /*4fc0*/  LDL R118, [R1+0x22c] ;  /* 0x00022c0001767983 */ /* 0x000f620000100800 */
[----:B------:R-:W-:Y:S02]  /*4fd0*/  FSEL R184, R35, -INF , !P1 ;  /* 0xff80000023b87808 */ /* 0x000fe40004800000 */
[----:B------:R-:W-:Y:S01]  /*4fe0*/  ISETP.GT.AND P1, PT, R9, 0x18, !P2 ;  /* 0x000000180900780c */ /* 0x000fe20005724270 */
[----:B------:R-:W5:Y:S01]  /*4ff0*/  LDL R120, [R1+0x230] ;  /* 0x0002300001787983 */ /* 0x000f620000100800 */
[----:B------:R-:W-:Y:S02]  /*5000*/  ISETP.NE.AND P2, PT, R12, RZ, PT ;  /* 0x000000ff0c00720c */ /* 0x000fe40003f45270 */
[----:B------:R-:W-:Y:S01]  /*5010*/  ISETP.LT.OR P1, PT, R8, 0x19, P1 ;  /* 0x000000190800780c */ /* 0x000fe20000f21670 */
[----:B------:R-:W5:Y:S01]  /*5020*/  LDL R122, [R1+0x234] ;  /* 0x00023400017a7983 */ /* 0x000f620000100800 */
[----:B------:R-:W-:-:S02]  /*5030*/  FMNMX.FTZ R12, R91, R73, !PT ;  /* 0x000000495b0c7209 */ /* 0x000fc40007810000 */
[----:B------:R-:W-:Y:S01]  /*5040*/  FSEL R185, R38, -INF , !P1 ;  /* 0xff80000026b97808 */ /* 0x000fe20004800000 */
[----:B------:R-:W5:Y:S01]  /*5050*/  LDL R124, [R1+0x238] ;  /* 0x00023800017c7983 */ /* 0x000f620000100800 */
[----:B------:R-:W-:Y:S02]  /*5060*/  ISETP.GT.AND P1, PT, R9, 0x19, !P6 ;  /* 0x000000190900780c */ /* 0x000fe40007724270 */
[----:B------:R-:W-:Y:S01]  /*5070*/  FMNMX.FTZ R12, R77, R12, !PT ;  /* 0x0000000c4d0c7209 */ /* 0x000fe20007810000 */
[----:B------:R-:W5:Y:S01]  /*5080*/  LDL R38, [R1+0x3e0] ;  /* 0x0003e00001267983 */ /* 0x000f620000100800 */
[----:B------:R-:W-:Y:S02]  /*5090*/  ISETP.LT.OR P1, PT, R8, 0x1a, P1 ;  /* 0x0000001a0800780c */ /* 0x000fe40000f21670 */
[----:B------:R-:W-:Y:S01]  /*50a0*/  FMNMX.FTZ R12, R75, R12, !PT ;  /* 0x0000000c4b0c7209 */ /* 0x000fe20007810000 */
[----:B------:R-:W5:Y:S01]  /*50b0*/  LDL R126, [R1+0x23c] ;  /* 0x00023c00017e7983 */ /* 0x000f620000100800 */
[----:B------:R-:W-:-:S02]  /*50c0*/  FSEL R199, R39, -INF , !P1 ;  /* 0xff80000027c77808 */ /* 0x000fc40004800000 */
[----:B------:R-:W-:Y:S01]  /*50d0*/  ISETP.NE.AND P1, PT, R36, RZ, PT ;  /* 0x000000ff2400720c */ /* 0x000fe20003f25270 */
[----:B------:R-:W5:Y:S01]  /*50e0*/  LDL R39, [R1+0x2ac] ;  /* 0x0002ac0001277983 */ /* 0x000f620000100800 */
[----:B------:R-:W-:Y:S02]  /*50f0*/  FMNMX.FTZ R12, R19, R12, !PT ;  /* 0x0000000c130c7209 */ /* 0x000fe40007810000 */
[----:B------:R-:W-:Y:S01]  /*5100*/  ISETP.GT.AND P1, PT, R9, 0x20, !P1 ;  /* 0x000000200900780c */ /* 0x000fe20004f24270 */
[----:B------:R-:W5:Y:S01]  /*5110*/  LDL R128, [R1+0x240] ;  /* 0x0002400001807983 */ /* 0x000f620000100800 */
[----:B------:R-:W-:Y:S02]  /*5120*/  FMNMX.FTZ R13, R161, R12, !PT ;  /* 0x0000000ca10d7209 */ /* 0x000fe40007810000 */
[----:B------:R-:W-:Y:S01]  /*5130*/  ISETP.LT.OR P1, PT, R8, 0x21, P1 ;  /* 0x000000210800780c */ /* 0x000fe20000f21670 */
[----:B------:R-:W5:Y:S01]  /*5140*/  LDL R130, [R1+0x244] ;  /* 0x0002440001827983 */ /* 0x000f620000100800 */
[----:B------:R-:W-:-:S02]  /*5150*/  FMNMX.FTZ R12, R168, R13, !PT ;  /* 0x0000000da80c7209 */ /* 0x000fc40007810000 */
[----:B------:R-:W-:Y:S01]  /*5160*/  FSEL R178, R42, -INF , !P1 ;  /* 0xff8000002ab27808 */ /* 0x000fe20004800000 */
[----:B------:R-:W5:Y:S01]  /*5170*/  LDL R132, [R1+0x248] ;  /* 0x0002480001847983 */ /* 0x000f620000100800 */
[----:B------:R-:W-:Y:S02]  /*5180*/  ISETP.NE.AND P1, PT, R37, RZ, PT ;  /* 0x000000ff2500720c */ /* 0x000fe40003f25270 */
[----:B------:R-:W-:Y:S01]  /*5190*/  FMNMX.FTZ R12, R167, R12, !PT ;  /* 0x0000000ca70c7209 */ /* 0x000fe20007810000 */
[----:B------:R-:W5:Y:S01]  /*51a0*/  LDL R134, [R1+0x24c] ;  /* 0x00024c0001867983 */ /* 0x000f620000100800 */
[----:B------:R-:W-:Y:S02]  /*51b0*/  ISETP.GT.AND P1, PT, R9, 0x21, !P1 ;  /* 0x000000210900780c */ /* 0x000fe40004f24270 */
[----:B------:R-:W-:Y:S01]  /*51c0*/  FMNMX.FTZ R12, R157, R12, !PT ;  /* 0x0000000c9d0c7209 */ /* 0x000fe20007810000 */
[----:B------:R-:W5:Y:S01]  /*51d0*/  LDL R136, [R1+0x250] ;  /* 0x0002500001887983 */ /* 0x000f620000100800 */
[----:B------:R-:W-:-:S02]  /*51e0*/  ISETP.LT.OR P1, PT, R8, 0x22, P1 ;  /* 0x000000220800780c */ /* 0x000fc40000f21670 */
[----:B------:R-:W-:Y:S01]  /*51f0*/  FMNMX.FTZ R13, R159, R12, !PT ;  /* 0x0000000c9f0d7209 */ /* 0x000fe20007810000 */
[----:B------:R-:W5:Y:S01]  /*5200*/  LDL R138, [R1+0x254] ;  /* 0x00025400018a7983 */ /* 0x000f620000100800 */
[----:B------:R-:W-:Y:S02]  /*5210*/  FSEL R182, R43, -INF , !P1 ;  /* 0xff8000002bb67808 */ /* 0x000fe40004800000 */
[----:B------:R-:W-:Y:S01]  /*5220*/  ISETP.NE.AND P1, PT, R40, RZ, PT ;  /* 0x000000ff2800720c */ /* 0x000fe20003f25270 */
[----:B------:R-:W5:Y:S01]  /*5230*/  LDL R140, [R1+0x258] ;  /* 0x00025800018c7983 */ /* 0x000f620000100800 */
[----:B------:R-:W-:Y:S02]  /*5240*/  FMNMX.FTZ R13, R162, R13, !PT ;  /* 0x0000000da20d7209 */ /* 0x000fe40007810000 */
[----:B------:R-:W-:Y:S01]  /*5250*/  ISETP.GT.AND P1, PT, R9, 0x28, !P1 ;  /* 0x000000280900780c */ /* 0x000fe20004f24270 */
[----:B------:R-:W5:Y:S01]  /*5260*/  LDL R40, [R1+0x3e4] ;  /* 0x0003e40001287983 */ /* 0x000f620000100800 */
[----:B------:R-:W-:-:S02]  /*5270*/  FMNMX.FTZ R13, R166, R13, !PT ;  /* 0x0000000da60d7209 */ /* 0x000fc40007810000 */
[----:B------:R-:W-:Y:S01]  /*5280*/  ISETP.LT.OR P1, PT, R8, 0x29, P1 ;  /* 0x000000290800780c */ /* 0x000fe20000f21670 */
[----:B------:R-:W5:Y:S01]  /*5290*/  LDL R142, [R1+0x25c] ;  /* 0x00025c00018e7983 */ /* 0x000f620000100800 */
[----:B------:R-:W-:Y:S02]  /*52a0*/  ISETP.NE.AND P6, PT, R53, RZ, PT ;  /* 0x000000ff3500720c */ /* 0x000fe40003fc5270 */
[----:B------:R-:W-:Y:S01]  /*52b0*/  FSEL R186, R46, -INF , !P1 ;  /* 0xff8000002eba7808 */ /* 0x000fe20004800000 */
[----:B------:R-:W5:Y:S01]  /*52c0*/  LDL R144, [R1+0x260] ;  /* 0x0002600001907983 */ /* 0x000f620000100800 */
[----:B------:R-:W-:Y:S02]  /*52d0*/  ISETP.NE.AND P1, PT, R41, RZ, PT ;  /* 0x000000ff2900720c */ /* 0x000fe40003f25270 */
[----:B------:R-:W-:Y:S01]  /*52e0*/  FMNMX.FTZ R13, R158, R13, !PT ;  /* 0x0000000d9e0d7209 */ /* 0x000fe20007810000 */
[----:B------:R-:W5:Y:S01]  /*52f0*/  LDL R41, [R1+0x2b0] ;  /* 0x0002b00001297983 */ /* 0x000f620000100800 */
[----:B------:R-:W-:-:S02]  /*5300*/  ISETP.GT.AND P1, PT, R9, 0x29, !P1 ;  /* 0x000000290900780c */ /* 0x000fc40004f24270 */
[----:B------:R-:W-:Y:S01]  /*5310*/  FMNMX.FTZ R12, R160, R13, !PT ;  /* 0x0000000da00c7209 */ /* 0x000fe20007810000 */
[----:B------:R-:W5:Y:S01]  /*5320*/  LDL R146, [R1+0x264] ;  /* 0x0002640001927983 */ /* 0x000f620000100800 */
[----:B------:R-:W-:Y:S02]  /*5330*/  ISETP.LT.OR P1, PT, R8, 0x2a, P1 ;  /* 0x0000002a0800780c */ /* 0x000fe40000f21670 */
[----:B------:R-:W-:Y:S01]  /*5340*/  FMNMX.FTZ R12, R163, R12, !PT ;  /* 0x0000000ca30c7209 */ /* 0x000fe20007810000 */
[----:B------:R-:W5:Y:S01]  /*5350*/  LDL R13, [R1+0x284] ;  /* 0x00028400010d7983 */ /* 0x000f620000100800 */
[----:B------:R-:W-:Y:S02]  /*5360*/  FSEL R191, R47, -INF , !P1 ;  /* 0xff8000002fbf7808 */ /* 0x000fe40004800000 */
[----:B------:R-:W-:Y:S01]  /*5370*/  ISETP.NE.AND P1, PT, R44, RZ, PT ;  /* 0x000000ff2c00720c */ /* 0x000fe20003f25270 */
[----:B------:R-:W5:Y:S01]  /*5380*/  LDL R148, [R1+0x268] ;  /* 0x0002680001947983 */ /* 0x000f620000100800 */
[----:B------:R-:W-:-:S02]  /*5390*/  FMNMX.FTZ R12, R165, R12, !PT ;  /* 0x0000000ca50c7209 */ /* 0x000fc40007810000 */
[----:B------:R-:W-:Y:S01]  /*53a0*/  ISETP.GT.AND P1, PT, R9, 0x30, !P1 ;  /* 0x000000300900780c */ /* 0x000fe20004f24270 */
[----:B------:R-:W5:Y:S01]  /*53b0*/  LDL R150, [R1+0x26c] ;  /* 0x00026c0001967983 */ /* 0x000f620000100800 */
[C---:B------:R-:W-:Y:S02]  /*53c0*/  ISETP.LT.OR P5, PT, R8.reuse, 0x59, P5 ;  /* 0x000000590800780c */ /* 0x040fe40002fa1670 */
[----:B------:R-:W-:Y:S01]  /*53d0*/  ISETP.LT.OR P1, PT, R8, 0x31, P1 ;  /* 0x000000310800780c */ /* 0x000fe20000f21670 */
[----:B------:R-:W5:Y:S01]  /*53e0*/  LDL R25, [R1+0x290] ;  /* 0x0002900001197983 */ /* 0x000f620000100800 */
[----:B------:R-:W-:Y:S02]  /*53f0*/  FSEL R216, R67, -INF , !P4 ;  /* 0xff80000043d87808 */ /* 0x000fe40006000000 */
[----:B------:R-:W-:Y:S01]  /*5400*/  FSEL R179, R50, -INF , !P1 ;  /* 0xff80000032b37808 */ /* 0x000fe20004800000 */
[----:B------:R-:W5:Y:S01]  /*5410*/  LDL R29, [R1+0x298] ;  /* 0x00029800011d7983 */ /* 0x000f620000100800 */
[----:B------:R-:W-:-:S02]  /*5420*/  ISETP.NE.AND P1, PT, R45, RZ, PT ;  /* 0x000000ff2d00720c */ /* 0x000fc40003f25270 */
[----:B------:R-:W-:Y:S01]  /*5430*/  FSEL R217, R70, -INF , !P5 ;  /* 0xff80000046d97808 */ /* 0x000fe20006800000 */
[----:B------:R-:W5:Y:S01]  /*5440*/  LDL R31, [R1+0x29c] ;  /* 0x00029c00011f7983 */ /* 0x000f620000100800 */
[----:B------:R-:W-:-:S03]  /*5450*/  ISETP.GT.AND P1, PT, R9, 0x31, !P1 ;  /* 0x000000310900780c */ /* 0x000fc60004f24270 */
[----:B------:R-:W5:Y:S01]  /*5460*/  LDL R33, [R1+0x2a0] ;  /* 0x0002a00001217983 */ /* 0x000f620000100800 */
[----:B------:R-:W-:-:S03]  /*5470*/  ISETP.LT.OR P1, PT, R8, 0x32, P1 ;  /* 0x000000320800780c */ /* 0x000fc60000f21670 */
[----:B------:R-:W5:Y:S01]  /*5480*/  LDL R35, [R1+0x2a4] ;  /* 0x0002a40001237983 */ /* 0x000f620000100800 */
[----:B------:R-:W-:Y:S02]  /*5490*/  FSEL R183, R51, -INF , !P1 ;  /* 0xff80000033b77808 */ /* 0x000fe40004800000 */
[----:B------:R-:W-:Y:S01]  /*54a0*/  ISETP.NE.AND P1, PT, R48, RZ, PT ;  /* 0x000000ff3000720c */ /* 0x000fe20003f25270 */
[----:B------:R-:W5:Y:S03]  /*54b0*/  LDL R37, [R1+0x2a8] ;  /* 0x0002a80001257983 */ /* 0x000f660000100800 */
[----:B------:R-:W-:Y:S01]  /*54c0*/  ISETP.GT.AND P1, PT, R9, 0x38, !P1 ;  /* 0x000000380900780c */ /* 0x000fe20004f24270 */
[----:B------:R-:W5:Y:S03]  /*54d0*/  LDL R43, [R1+0x2b4] ;  /* 0x0002b400012b7983 */ /* 0x000f660000100800 */
[----:B------:R-:W-:Y:S01]  /*54e0*/  ISETP.LT.OR P1, PT, R8, 0x39, P1 ;  /* 0x000000390800780c */ /* 0x000fe20000f21670 */
[----:B------:R-:W5:Y:S03]  /*54f0*/  LDL R45, [R1+0x2b8] ;  /* 0x0002b800012d7983 */ /* 0x000f660000100800 */
[----:B------:R-:W-:Y:S01]  /*5500*/  FSEL R187, R54, -INF , !P1 ;  /* 0xff80000036bb7808 */ /* 0x000fe20004800000 */
[----:B------:R-:W5:Y:S01]  /*5510*/  LDL R47, [R1+0x2bc] ;  /* 0x0002bc00012f7983 */ /* 0x000f620000100800 */
[----:B------:R-:W-:-:S03]  /*5520*/  ISETP.NE.AND P1, PT, R49, RZ, PT ;  /* 0x000000ff3100720c */ /* 0x000fc60003f25270 */
        /* <DEDUP_REMOVED lines=8> */
[C---:B------:R-:W-:Y:S01]  /*55b0*/  ISETP.GT.AND P1, PT, R9.reuse, 0x40, !P1 ;  /* 0x000000400900780c */ /* 0x040fe20004f24270 */
[----:B------:R-:W5:Y:S03]  /*55c0*/  LDL R61, [R1+0x2d8] ;  /* 0x0002d800013d7983 */ /* 0x000f660000100800 */
[----:B------:R-:W-:Y:S01]  /*55d0*/  ISETP.LT.OR P1, PT, R8, 0x41, P1 ;  /* 0x000000410800780c */ /* 0x000fe20000f21670 */
[----:B------:R-:W5:Y:S03]  /*55e0*/  LDL R65, [R1+0x2e0] ;  /* 0x0002e00001417983 */ /* 0x000f660000100800 */
[----:B------:R-:W-:Y:S01]  /*55f0*/  FSEL R180, R58, -INF , !P1 ;  /* 0xff8000003ab47808 */ /* 0x000fe20004800000 */
[----:B------:R-:W5:Y:S01]  /*5600*/  LDL R67, [R1+0x2e4] ;  /* 0x0002e40001437983 */ /* 0x000f620000100800 */
[----:B------:R-:W-:-:S02]  /*5610*/  ISETP.GT.AND P1, PT, R9, RZ, !P2 ;  /* 0x000000ff0900720c */ /* 0x000fc40005724270 */
[----:B------:R-:W-:Y:S01]  /*5620*/  ISETP.NE.AND P2, PT, R57, RZ, PT ;  /* 0x000000ff3900720c */ /* 0x000fe20003f45270 */
[----:B------:R-:W5:Y:S01]  /*5630*/  LDL R69, [R1+0x2e8] ;  /* 0x0002e80001457983 */ /* 0x000f620000100800 */
[----:B------:R-:W-:Y:S02]  /*5640*/  ISETP.LT.OR P1, PT, R8, 0x1, P1 ;  /* 0x000000010800780c */ /* 0x000fe40000f21670 */
[C---:B------:R-:W-:Y:S01]  /*5650*/  ISETP.GT.AND P2, PT, R9.reuse, 0x49, !P2 ;  /* 0x000000490900780c */ /* 0x040fe20005744270 */
[----:B------:R-:W5:Y:S01]  /*5660*/  LDL R57, [R1+0x2d0] ;  /* 0x0002d00001397983 */ /* 0x000f620000100800 */
[----:B------:R-:W-:Y:S02]  /*5670*/  FSEL R117, R26, -INF , !P1 ;  /* 0xff8000001a757808 */ /* 0x000fe40004800000 */
[----:B------:R-:W-:Y:S01]  /*5680*/  ISETP.GT.AND P1, PT, R9, 0x41, !P6 ;  /* 0x000000410900780c */ /* 0x000fe20007724270 */
[----:B------:R-:W5:Y:S01]  /*5690*/  LDL R26, [R1+0x3f8] ;  /* 0x0003f800011a7983 */ /* 0x000f620000100800 */
[----:B------:R-:W-:-:S02]  /*56a0*/  FMNMX.FTZ R10, R117, R83, !PT ;  /* 0x00000053750a7209 */ /* 0x000fc40007810000 */
[----:B------:R-:W-:Y:S01]  /*56b0*/  ISETP.LT.OR P1, PT, R8, 0x42, P1 ;  /* 0x000000420800780c */ /* 0x000fe20000f21670 */
[----:B------:R-:W5:Y:S01]  /*56c0*/  LDL R85, [R1+0x2f0] ;  /* 0x0002f00001557983 */ /* 0x000f620000100800 */
[----:B------:R-:W-:Y:S02]  /*56d0*/  FMNMX.FTZ R10, R81, R10, !PT ;  /* 0x0000000a510a7209 */ /* 0x000fe40007810000 */
[----:B------:R-:W-:Y:S01]  /*56e0*/  FSEL R190, R59, -INF , !P1 ;  /* 0xff8000003bbe7808 */ /* 0x000fe20004800000 */
[----:B------:R-:W5:Y:S01]  /*56f0*/  LDL R87, [R1+0x2f4] ;  /* 0x0002f40001577983 */ /* 0x000f620000100800 */
[----:B------:R-:W-:Y:S02]  /*5700*/  FMNMX.FTZ R10, R79, R10, !PT ;  /* 0x0000000a4f0a7209 */ /* 0x000fe40007810000 */
[----:B------:R-:W-:Y:S01]  /*5710*/  ISETP.NE.AND P6, PT, R20, RZ, PT ;  /* 0x000000ff1400720c */ /* 0x000fe20003fc5270 */
[----:B------:R-:W5:Y:S01]  /*5720*/  LDL R59, [R1+0x2d4] ;  /* 0x0002d400013b7983 */ /* 0x000f620000100800 */
[----:B------:R-:W-:-:S02]  /*5730*/  FMNMX.FTZ R11, R181, R10, !PT ;  /* 0x0000000ab50b7209 */ /* 0x000fc40007810000 */
[----:B------:R-:W-:Y:S01]  /*5740*/  ISETP.NE.AND P1, PT, R56, RZ, PT ;  /* 0x000000ff3800720c */ /* 0x000fe20003f25270 */
[----:B------:R-:W5:Y:S01]  /*5750*/  LDL R20, [R1+0x358] ;  /* 0x0003580001147983 */ /* 0x000f620000100800 */
[----:B------:R-:W-:Y:S02]  /*5760*/  FMNMX.FTZ R10, R184, R11, !PT ;  /* 0x0000000bb80a7209 */ /* 0x000fe40007810000 */
[----:B------:R-:W-:Y:S01]  /*5770*/  ISETP.GT.AND P1, PT, R9, 0x48, !P1 ;  /* 0x000000480900780c */ /* 0x000fe20004f24270 */
[----:B------:R-:W5:Y:S01]  /*5780*/  LDL R89, [R1+0x2f8] ;  /* 0x0002f80001597983 */ /* 0x000f620000100800 */
[----:B------:R-:W-:Y:S02]  /*5790*/  FMNMX.FTZ R10, R185, R10, !PT ;  /* 0x0000000ab90a7209 */ /* 0x000fe40007810000 */
[----:B------:R-:W-:Y:S01]  /*57a0*/  ISETP.GT.AND P6, PT, R9, 0x59, !P6 ;  /* 0x000000590900780c */ /* 0x000fe200077c4270 */
[----:B------:R-:W5:Y:S01]  /*57b0*/  LDL R93, [R1+0x2fc] ;  /* 0x0002fc00015d7983 */ /* 0x000f620000100800 */
[----:B------:R-:W-:-:S02]  /*57c0*/  FMNMX.FTZ R11, R199, R10, !PT ;  /* 0x0000000ac70b7209 */ /* 0x000fc40007810000 */
[----:B------:R-:W-:Y:S01]  /*57d0*/  FMNMX.FTZ R9, R169, R12, !PT ;  /* 0x0000000ca9097209 */ /* 0x000fe20007810000 */
[----:B------:R-:W5:Y:S01]  /*57e0*/  LDL R95, [R1+0x300] ;  /* 0x00030000015f7983 */ /* 0x000f620000100800 */
[----:B------:R-:W-:Y:S02]  /*57f0*/  FMNMX.FTZ R11, R178, R11, !PT ;  /* 0x0000000bb20b7209 */ /* 0x000fe40007810000 */
[----:B------:R-:W-:Y:S01]  /*5800*/  ISETP.LT.OR P1, PT, R8, 0x49, P1 ;  /* 0x000000490800780c */ /* 0x000fe20000f21670 */
[----:B------:R-:W5:Y:S01]  /*5810*/  LDL R97, [R1+0x304] ;  /* 0x0003040001617983 */ /* 0x000f620000100800 */
[----:B------:R-:W-:Y:S02]  /*5820*/  FMNMX.FTZ R11, R182, R11, !PT ;  /* 0x0000000bb60b7209 */ /* 0x000fe40007810000 */
[----:B------:R-:W-:Y:S01]  /*5830*/  ISETP.LT.OR P2, PT, R8, 0x4a, P2 ;  /* 0x0000004a0800780c */ /* 0x000fe20001741670 */
[----:B------:R-:W5:Y:S01]  /*5840*/  LDL R99, [R1+0x308] ;  /* 0x0003080001637983 */ /* 0x000f620000100800 */
[----:B------:R-:W-:-:S02]  /*5850*/  FMNMX.FTZ R10, R186, R11, !PT ;  /* 0x0000000bba0a7209 */ /* 0x000fc40007810000 */
[----:B------:R-:W-:Y:S01]  /*5860*/  FSEL R192, R62, -INF , !P1 ;  /* 0xff8000003ec07808 */ /* 0x000fe20004800000 */
[----:B------:R-:W5:Y:S01]  /*5870*/  LDL R101, [R1+0x30c] ;  /* 0x00030c0001657983 */ /* 0x000f620000100800 */
[----:B------:R-:W-:Y:S02]  /*5880*/  FMNMX.FTZ R10, R191, R10, !PT ;  /* 0x0000000abf0a7209 */ /* 0x000fe40007810000 */
[----:B------:R-:W-:Y:S01]  /*5890*/  FSEL R207, R63, -INF , !P2 ;  /* 0xff8000003fcf7808 */ /* 0x000fe20005000000 */
[----:B------:R-:W5:Y:S01]  /*58a0*/  LDL R103, [R1+0x310] ;  /* 0x0003100001677983 */ /* 0x000f620000100800 */
[----:B------:R-:W-:Y:S02]  /*58b0*/  FMNMX.FTZ R10, R179, R10, !PT ;  /* 0x0000000ab30a7209 */ /* 0x000fe40007810000 */
[----:B------:R-:W-:Y:S01]  /*58c0*/  ISETP.LT.OR P6, PT, R8, 0x5a, P6 ;  /* 0x0000005a0800780c */ /* 0x000fe200037c1670 */
[----:B------:R-:W5:Y:S01]  /*58d0*/  LDL R63, [R1+0x2dc] ;  /* 0x0002dc00013f7983 */ /* 0x000f620000100800 */
[----:B------:R-:W-:-:S02]  /*58e0*/  FMNMX.FTZ R10, R183, R10, !PT ;  /* 0x0000000ab70a7209 */ /* 0x000fc40007810000 */
[----:B------:R-:W-:Y:S01]  /*58f0*/  FSEL R218, R71, -INF , !P6 ;  /* 0xff80000047da7808 */ /* 0x000fe20007000000 */
[----:B------:R-:W5:Y:S01]  /*5900*/  LDL R105, [R1+0x314] ;  /* 0x0003140001697983 */ /* 0x000f620000100800 */
[----:B------:R-:W-:-:S03]  /*5910*/  FMNMX.FTZ R10, R187, R10, !PT ;  /* 0x0000000abb0a7209 */ /* 0x000fc60007810000 */
[----:B------:R-:W5:Y:S01]  /*5920*/  LDL R71, [R1+0x2ec] ;  /* 0x0002ec0001477983 */ /* 0x000f620000100800 */
[----:B------:R-:W-:Y:S02]  /*5930*/  FMNMX.FTZ R11, R193, R10, !PT ;  /* 0x0000000ac10b7209 */ /* 0x000fe40007810000 */
[----:B------:R-:W-:Y:S01]  /*5940*/  FMNMX.FTZ R10, R170, R9, !PT ;  /* 0x00000009aa0a7209 */ /* 0x000fe20007810000 */
[----:B------:R-:W5:Y:S01]  /*5950*/  LDL R107, [R1+0x318] ;  /* 0x00031800016b7983 */ /* 0x000f620000100800 */
[----:B------:R-:W-:Y:S02]  /*5960*/  FMNMX.FTZ R11, R180, R11, !PT ;  /* 0x0000000bb40b7209 */ /* 0x000fe40007810000 */
[----:B------:R-:W-:Y:S01]  /*5970*/  FMNMX.FTZ R9, R171, R10, !PT ;  /* 0x0000000aab097209 */ /* 0x000fe20007810000 */
[----:B------:R-:W5:Y:S01]  /*5980*/  LDL R109, [R1+0x31c] ;  /* 0x00031c00016d7983 */ /* 0x000f620000100800 */
[----:B------:R-:W-:Y:S02]  /*5990*/  FMNMX.FTZ R11, R190, R11, !PT ;  /* 0x0000000bbe0b7209 */ /* 0x000fe40007810000 */
[----:B------:R-:W-:Y:S01]  /*59a0*/  FMNMX.FTZ R12, R172, R9, !PT ;  /* 0x00000009ac0c7209 */ /* 0x000fe20007810000 */
[----:B------:R-:W5:Y:S01]  /*59b0*/  LDL R111, [R1+0x320] ;  /* 0x00032000016f7983 */ /* 0x000f620000100800 */
[----:B------:R-:W-:-:S02]  /*59c0*/  FMNMX.FTZ R10, R192, R11, !PT ;  /* 0x0000000bc00a7209 */ /* 0x000fc40007810000 */
        /* <DEDUP_REMOVED lines=8> */
[----:B------:R-:W-:-:S03]  /*5a50*/  FMNMX.FTZ R10, R216, R11, !PT ;  /* 0x0000000bd80a7209 */ /* 0x000fc60007810000 */
[----:B------:R-:W5:Y:S01]  /*5a60*/  LDL R121, [R1+0x330] ;  /* 0x0003300001797983 */ /* 0x000f620000100800 */
[----:B------:R-:W-:Y:S02]  /*5a70*/  FMNMX.FTZ R11, R217, R10, !PT ;  /* 0x0000000ad90b7209 */ /* 0x000fe40007810000 */
[----:B------:R-:W-:Y:S01]  /*5a80*/  FMNMX.FTZ R10, R177, R8, !PT ;  /* 0x00000008b10a7209 */ /* 0x000fe20007810000 */
[----:B------:R-:W5:Y:S01]  /*5a90*/  LDL R123, [R1+0x334] ;  /* 0x00033400017b7983 */ /* 0x000f620000100800 */
[----:B------:R-:W-:-:S03]  /*5aa0*/  FMNMX.FTZ R11, R218, R11, !PT ;  /* 0x0000000bda0b7209 */ /* 0x000fc60007810000 */
[----:B------:R-:W0:Y:S04]  /*5ab0*/  SHFL.BFLY PT, R9, R10, 0x2, 0x1f ;  /* 0x0c401f000a097f89 */ /* 0x000e2800000e0000 */
[----:B------:R1:W-:Y:S04]  /*5ac0*/  STL.64 [R1+0x430], R10 ;  /* 0x0004300a01007387 */ /* 0x0003e80000100a00 */
[----:B------:R-:W3:Y:S04]  /*5ad0*/  LDL R145, [R1+0x434] ;  /* 0x0004340001917983 */ /* 0x000ee80000100800 */
[----:B------:R-:W5:Y:S04]  /*5ae0*/  LDL R125, [R1+0x338] ;  /* 0x00033800017d7983 */ /* 0x000f680000100800 */
[----:B-1----:R-:W5:Y:S04]  /*5af0*/  LDL R11, [R1+0x450] ;  /* 0x00045000010b7983 */ /* 0x002f680000100800 */
[----:B------:R-:W5:Y:S01]  /*5b00*/  LDL R127, [R1+0x33c] ;  /* 0x00033c00017f7983 */ /* 0x000f620000100800 */
[----:B0-----:R-:W-:-:S03]  /*5b10*/  FMNMX.FTZ R12, R10, R9, !PT ;  /* 0x000000090a0c7209 */ /* 0x001fc60007810000 */
[----:B------:R-:W5:Y:S04]  /*5b20*/  LDL R129, [R1+0x340] ;  /* 0x0003400001817983 */ /* 0x000f680000100800 */
[----:B------:R-:W0:Y:S04]  /*5b30*/  SHFL.BFLY PT, R9, R12, 0x1, 0x1f ;  /* 0x0c201f000c097f89 */ /* 0x000e2800000e0000 */
[----:B------:R-:W5:Y:S04]  /*5b40*/  LDL R131, [R1+0x344] ;  /* 0x0003440001837983 */ /* 0x000f680000100800 */
[----:B------:R-:W5:Y:S04]  /*5b50*/  LDL R135, [R1+0x348] ;  /* 0x0003480001877983 */ /* 0x000f680000100800 */
[----:B------:R-:W5:Y:S04]  /*5b60*/  LDL R137, [R1+0x34c] ;  /* 0x00034c0001897983 */ /* 0x000f680000100800 */
[----:B------:R-:W5:Y:S04]  /*5b70*/  LDL R139, [R1+0x350] ;  /* 0x00035000018b7983 */ /* 0x000f680000100800 */
[----:B------:R-:W5:Y:S01]  /*5b80*/  LDL R141, [R1+0x354] ;  /* 0x00035400018d7983 */ /* 0x000f620000100800 */
[----:B0-----:R-:W-:-:S03]  /*5b90*/  FMNMX.FTZ R14, R12, R9, !PT ;  /* 0x000000090c0e7209 */ /* 0x001fc60007810000 */
[----:B------:R-:W5:Y:S04]  /*5ba0*/  LDL R100, [R1+0x35c] ;  /* 0x00035c0001647983 */ /* 0x000f680000100800 */
[----:B------:R0:W-:Y:S04]  /*5bb0*/  STL [R1+0x430], R14 ;  /* 0x0004300e01007387 */ /* 0x0001e80000100800 */
[----:B------:R-:W5:Y:S04]  /*5bc0*/  LDL R133, [R1+0x430] ;  /* 0x0004300001857983 */ /* 0x000f680000100800 */
[----:B------:R-:W5:Y:S04]  /*5bd0*/  LDL R12, [R1+0x38c] ;  /* 0x00038c00010c7983 */ /* 0x000f680000100800 */
[----:B0-----:R-:W5:Y:S04]  /*5be0*/  LDL R14, [R1+0x3c8] ;  /* 0x0003c800010e7983 */ /* 0x001f680000100800 */
[----:B------:R-:W5:Y:S04]  /*5bf0*/  LDL.64 R8, [R1+0xa8] ;  /* 0x0000a80001087983 */ /* 0x000f680000100a00 */
[----:B------:R-:W5:Y:S04]  /*5c00*/  LDL R102, [R1+0x360] ;  /* 0x0003600001667983 */ /* 0x000f680000100800 */
        /* <DEDUP_REMOVED lines=42> */
[----:B--2---:R-:W-:Y:S04]  /*5eb0*/  STL [R1+0x27c], R176 ;  /* 0x00027cb001007387 */ /* 0x004fe80000100800 */
[----:B---3--:R-:W0:Y:S02]  /*5ec0*/  SHFL.BFLY PT, R10, R145, 0x2, 0x1f ;  /* 0x0c401f00910a7f89 */ /* 0x008e2400000e0000 */
[----:B0-----:R-:W-:-:S05]  /*5ed0*/  FMNMX.FTZ R147, R10, R145, !PT ;  /* 0x000000910a937209 */ /* 0x001fca0007810000 */
[----:B------:R-:W0:Y:S04]  /*5ee0*/  SHFL.BFLY PT, R10, R147, 0x1, 0x1f ;  /* 0x0c201f00930a7f89 */ /* 0x000e2800000e0000 */
[----:B------:R1:W-:Y:S04]  /*5ef0*/  STL [R1+0x288], R15 ;  /* 0x0002880f01007387 */ /* 0x0003e80000100800 */
[----:B----4-:R-:W-:Y:S01]  /*5f00*/  STL [R1+0x278], R156 ;  /* 0x0002789c01007387 */ /* 0x010fe20000100800 */
[----:B0-----:R-:W-:Y:S01]  /*5f10*/  FMNMX.FTZ R10, R147, R10, !PT ;  /* 0x0000000a930a7209 */ /* 0x001fe20007810000 */
[----:B-----5:R-:W-:Y:S01]  /*5f20*/  FMUL.FTZ R176, R11, R133 ;  /* 0x000000850bb07220 */ /* 0x020fe20000410000 */
[----:B------:R-:W-:-:S03]  /*5f30*/  FSETP.NEU.FTZ.AND P1, PT, R133, -INF , PT ;  /* 0xff8000008500780b */ /* 0x000fc60003f3d000 */
[-C--:B-1----:R-:W-:Y:S01]  /*5f40*/  FMUL.FTZ R15, R10, R11.reuse ;  /* 0x0000000b0a0f7220 */ /* 0x082fe20000410000 */
[----:B------:R-:W-:Y:S02]  /*5f50*/  FSEL R176, R176, RZ, P1 ;  /* 0x000000ffb0b07208 */ /* 0x000fe40000800000 */
[----:B------:R-:W-:Y:S01]  /*5f60*/  FSETP.NEU.FTZ.AND P1, PT, R10, -INF , PT ;  /* 0xff8000000a00780b */ /* 0x000fe20003f3d000 */
[----:B------:R0:W-:Y:S02]  /*5f70*/  STL [R1+0x38c], R12 ;  /* 0x00038c0c01007387 */ /* 0x0001e40000100800 */
[----:B------:R-:W-:Y:S02]  /*5f80*/  FFMA.FTZ R219, R77, R11, -R176 ;  /* 0x0000000b4ddb7223 */ /* 0x000fe400000108b0 */
[----:B------:R1:W-:Y:S01]  /*5f90*/  STL [R1+0x280], R220 ;  /* 0x000280dc01007387 */ /* 0x0003e20000100800 */
[----:B0-----:R-:W-:-:S03]  /*5fa0*/  FSEL R12, R15, RZ, P1 ;  /* 0x000000ff0f0c7208 */ /* 0x001fc60000800000 */
[----:B------:R0:W-:Y:S01]  /*5fb0*/  STL [R1+0x284], R13 ;  /* 0x0002840d01007387 */ /* 0x0001e20000100800 */
[----:B-1----:R-:W-:-:S03]  /*5fc0*/  FFMA.FTZ R220, R91, R11, -R176 ;  /* 0x0000000b5bdc7223 */ /* 0x002fc600000108b0 */
[----:B------:R1:W-:Y:S01]  /*5fd0*/  STL [R1+0x28c], R21 ;  /* 0x00028c1501007387 */ /* 0x0003e20000100800 */
[-CC-:B------:R-:W-:Y:S01]  /*5fe0*/  FFMA.FTZ R156, R83, R11.reuse, -R12.reuse ;  /* 0x0000000b539c7223 */ /* 0x180fe2000001080c */
[-C--:B------:R-:W-:Y:S02]  /*5ff0*/  FFMA.FTZ R15, R79, R11.reuse, -R12 ;  /* 0x0000000b4f0f7223 */ /* 0x080fe4000001080c */
[----:B------:R2:W-:Y:S01]  /*6000*/  STL [R1+0x358], R20 ;  /* 0x0003581401007387 */ /* 0x0005e20000100800 */
[----:B0-----:R-:W-:-:S03]  /*6010*/  FFMA.FTZ R13, R75, R11, -R176 ;  /* 0x0000000b4b0d7223 */ /* 0x001fc600000108b0 */
[----:B------:R0:W-:Y:S01]  /*6020*/  STL [R1+0x3c8], R14 ;  /* 0x0003c80e01007387 */ /* 0x0001e20000100800 */
[-C--:B-1----:R-:W-:Y:S01]  /*6030*/  FFMA.FTZ R21, R117, R11.reuse, -R12 ;  /* 0x0000000b75157223 */ /* 0x082fe2000001080c */
[-C--:B--2---:R-:W-:Y:S01]  /*6040*/  FFMA.FTZ R20, R73, R11.reuse, -R176 ;  /* 0x0000000b49147223 */ /* 0x084fe200000108b0 */
[----:B0-----:R-:W-:Y:S01]  /*6050*/  FFMA.FTZ R14, R81, R11, -R12 ;  /* 0x0000000b510e7223 */ /* 0x001fe2000001080c */
[----:B------:R-:W-:Y:S08]  /*6060*/  MUFU.EX2 R220, R220 ;  /* 0x000000dc00dc7308 */ /* 0x000ff00000000800 */
[----:B------:R-:W-:Y:S08]  /*6070*/  MUFU.EX2 R20, R20 ;  /* 0x0000001400147308 */ /* 0x000ff00000000800 */
[----:B------:R-:W-:Y:S08]  /*6080*/  MUFU.EX2 R219, R219 ;  /* 0x000000db00db7308 */ /* 0x000ff00000000800 */
[----:B------:R-:W-:Y:S08]  /*6090*/  MUFU.EX2 R13, R13 ;  /* 0x0000000d000d7308 */ /* 0x000ff00000000800 */
[----:B------:R-:W-:Y:S08]  /*60a0*/  MUFU.EX2 R21, R21 ;  /* 0x0000001500157308 */ /* 0x000ff00000000800 */
[----:B------:R-:W0:Y:S08]  /*60b0*/  MUFU.EX2 R156, R156 ;  /* 0x0000009c009c7308 */ /* 0x000e300000000800 */
[----:B------:R-:W-:Y:S08]  /*60c0*/  MUFU.EX2 R14, R14 ;  /* 0x0000000e000e7308 */ /* 0x000ff00000000800 */
[----:B------:R-:W1:Y:S01]  /*60d0*/  MUFU.EX2 R15, R15 ;  /* 0x0000000f000f7308 */ /* 0x000e620000000800 */
[----:B------:R-:W-:Y:S01]  /*60e0*/  IMAD R8, R143, 0xc00, R8 ;  /* 0x00000c008f087824 */ /* 0x000fe200078e0208 */
[----:B------:R2:W-:Y:S01]  /*60f0*/  STL [R1+0x294], R27 ;  /* 0x0002941b01007387 */ /* 0x0005e20000100800 */
[----:B------:R-:W-:-:S03]  /*6100*/  R2UR UR7, R9 ;  /* 0x00000000090772ca */ /* 0x000fc600000e0000 */
[----:B------:R3:W-:Y:S01]  /*6110*/  STL [R1+0x2ac], R39 ;  /* 0x0002ac2701007387 */ /* 0x0007e20000100800 */
[----:B------:R-:W-:-:S03]  /*6120*/  R2UR UR6, R8 ;  /* 0x00000000080672ca */ /* 0x000fc600000e0000 */
[----:B------:R4:W-:Y:S01]  /*6130*/  STL [R1+0x2b0], R41 ;  /* 0x0002b02901007387 */ /* 0x0009e20000100800 */
[----:B--2---:R-:W-:-:S03]  /*6140*/  IMAD.MOV.U32 R27, RZ, RZ, R9 ;  /* 0x000000ffff1b7224 */ /* 0x004fc600078e0009 */
[----:B------:R2:W-:Y:S01]  /*6150*/  STL [R1+0x3e0], R38 ;  /* 0x0003e02601007387 */ /* 0x0005e20000100800 */
[----:B---3--:R-:W-:-:S03]  /*6160*/  IMAD.MOV.U32 R39, RZ, RZ, R9 ;  /* 0x000000ffff277224 */ /* 0x008fc600078e0009 */
[----:B------:R3:W-:Y:S01]  /*6170*/  STL [R1+0x3e4], R40 ;  /* 0x0003e42801007387 */ /* 0x0007e20000100800 */
[----:B----4-:R-:W-:-:S03]  /*6180*/  IMAD.MOV.U32 R41, RZ, RZ, R9 ;  /* 0x000000ffff297224 */ /* 0x010fc600078e0009 */
[----:B------:R4:W-:Y:S01]  /*6190*/  STL [R1+0x3f8], R26 ;  /* 0x0003f81a01007387 */ /* 0x0009e20000100800 */
[----:B--2---:R-:W-:Y:S01]  /*61a0*/  VIADD R38, R8, 0x80 ;  /* 0x0000008008267836 */ /* 0x004fe20000000000 */
[----:B0-----:R-:W-:Y:S02]  /*61b0*/  F2FP.F16.F32.PACK_AB R153, R156, R21 ;  /* 0x000000159c99723e */ /* 0x001fe400000000ff */
[----:B------:R0:W-:Y:S01]  /*61c0*/  STL [R1+0x270], R152 ;  /* 0x0002709801007387 */ /* 0x0001e20000100800 */
[C---:B---3--:R-:W-:Y:S01]  /*61d0*/  VIADD R40, R8.reuse, 0x100 ;  /* 0x0000010008287836 */ /* 0x048fe20000000000 */
[----:B-1----:R-:W-:Y:S02]  /*61e0*/  F2FP.F16.F32.PACK_AB R155, R15, R14 ;  /* 0x0000000e0f9b723e */ /* 0x002fe400000000ff */
[----:B------:R1:W-:Y:S01]  /*61f0*/  STL [R1+0x274], R154 ;  /* 0x0002749a01007387 */ /* 0x0003e20000100800 */
[----:B----4-:R-:W-:Y:S01]  /*6200*/  VIADD R26, R8, 0x180 ;  /* 0x00000180081a7836 */ /* 0x010fe20000000000 */
[----:B------:R-:W-:-:S02]  /*6210*/  R2UR UR10, R38 ;  /* 0x00000000260a72ca */ /* 0x000fc400000e0000 */
[----:B0-----:R-:W-:Y:S01]  /*6220*/  F2FP.F16.F32.PACK_AB R152, R20, R220 ;  /* 0x000000dc1498723e */ /* 0x001fe200000000ff */
[----:B------:R-:W-:Y:S01]  /*6230*/  STL [R1+0x220], R112 ;  /* 0x0002207001007387 */ /* 0x000fe20000100800 */
[----:B-1----:R-:W-:-:S03]  /*6240*/  F2FP.F16.F32.PACK_AB R154, R13, R219 ;  /* 0x000000db0d9a723e */ /* 0x002fc600000000ff */
[----:B------:R-:W-:Y:S01]  /*6250*/  STL [R1+0x224], R114 ;  /* 0x0002247201007387 */ /* 0x000fe20000100800 */
[----:B------:R-:W-:Y:S02]  /*6260*/  R2UR UR11, R39 ;  /* 0x00000000270b72ca */ /* 0x000fe400000e0000 */
[----:B------:R-:W-:Y:S01]  /*6270*/  R2UR UR14, R40 ;  /* 0x00000000280e72ca */ /* 0x000fe200000e0000 */
[----:B------:R-:W-:Y:S01]  /*6280*/  STL [R1+0x228], R116 ;  /* 0x0002287401007387 */ /* 0x000fe20000100800 */
[----:B------:R-:W-:Y:S02]  /*6290*/  R2UR UR15, R41 ;  /* 0x00000000290f72ca */ /* 0x000fe400000e0000 */
[----:B------:R-:W-:Y:S01]  /*62a0*/  R2UR UR18, R26 ;  /* 0x000000001a1272ca */ /* 0x000fe200000e0000 */
[----:B------:R-:W-:Y:S01]  /*62b0*/  STL [R1+0x22c], R118 ;  /* 0x00022c7601007387 */ /* 0x000fe20000100800 */
[----:B------:R-:W-:-:S03]  /*62c0*/  R2UR UR19, R27 ;  /* 0x000000001b1372ca */ /* 0x000fc600000e0000 */
[----:B------:R-:W-:Y:S04]  /*62d0*/  STL [R1+0x230], R120 ;  /* 0x0002307801007387 */ /* 0x000fe80000100800 */
        /* <DEDUP_REMOVED lines=102> */
[----:B------:R0:W-:Y:S01]  /*6940*/  STL [R1+0x410], R24 ;  /* 0x0004101801007387 */ /* 0x0001e20000100800 */
[----:B------:R1:W-:Y:S06]  /*6950*/  BAR.SYNC.DEFER_BLOCKING R209, 0x100 ;  /* 0x000400d10000751d */ /* 0x0003ec0000010000 */
[----:B0-----:R-:W-:-:S06]  /*6960*/  WARPGROUP.ARRIVE ;  /* 0x00000000000079c5 */ /* 0x001fcc0000000000 */
[----:B------:R-:W-:Y:S01]  /*6970*/  HGMMA.64x256x16.F32 R24, R152, gdesc[UR4].tnspB, RZ, !UPT, gsb0 ;  /* 0x43e0000498187df0 */ /* 0x000fe2000c0008ff */
[----:B------:R0:W-:Y:S04]  /*6980*/  STL [R1+0x414], R221 ;  /* 0x000414dd01007387 */ /* 0x0001e80000100800 */
[----:B------:R2:W-:Y:S04]  /*6990*/  STL [R1+0x418], R222 ;  /* 0x000418de01007387 */ /* 0x0005e80000100800 */
[----:B------:R-:W-:Y:S01]  /*69a0*/  STL [R1+0x41c], R231 ;  /* 0x00041ce701007387 */ /* 0x000fe20000100800 */
[----:B------:R-:W-:-:S02]  /*69b0*/  WARPGROUP.DEPBAR.LE gsb0, 0x0 ;  /* 0x00008000000079c5 */ /* 0x000fc40000010000 */
[-CC-:B------:R-:W-:Y:S01]  /*69c0*/  FFMA.FTZ R152, R19, R11.reuse, -R176.reuse ;  /* 0x0000000b13987223 */ /* 0x180fe200000108b0 */
[-CC-:B------:R-:W-:Y:S01]  /*69d0*/  FFMA.FTZ R153, R161, R11.reuse, -R176.reuse ;  /* 0x0000000ba1997223 */ /* 0x180fe200000108b0 */
[-CC-:B------:R-:W-:Y:S01]  /*69e0*/  FFMA.FTZ R19, R168, R11.reuse, -R176.reuse ;  /* 0x0000000ba8137223 */ /* 0x180fe200000108b0 */
[-C--:B------:R-:W-:Y:S01]  /*69f0*/  FFMA.FTZ R161, R167, R11.reuse, -R176 ;  /* 0x0000000ba7a17223 */ /* 0x080fe200000108b0 */
[-CC-:B------:R-:W-:Y:S01]  /*6a00*/  FFMA.FTZ R167, R181, R11.reuse, -R12.reuse ;  /* 0x0000000bb5a77223 */ /* 0x180fe2000001080c */
[-CC-:B------:R-:W-:Y:S01]  /*6a10*/  FFMA.FTZ R168, R184, R11.reuse, -R12.reuse ;  /* 0x0000000bb8a87223 */ /* 0x180fe2000001080c */
[-CC-:B------:R-:W-:Y:S01]  /*6a20*/  FFMA.FTZ R181, R185, R11.reuse, -R12.reuse ;  /* 0x0000000bb9b57223 */ /* 0x180fe2000001080c */
[----:B------:R-:W-:Y:S01]  /*6a30*/  FFMA.FTZ R184, R199, R11, -R12 ;  /* 0x0000000bc7b87223 */ /* 0x000fe2000001080c */
[----:B0-----:R-:W-:Y:S08]  /*6a40*/  MUFU.EX2 R221, R152 ;  /* 0x0000009800dd7308 */ /* 0x001ff00000000800 */
[----:B--2---:R-:W0:Y:S08]  /*6a50*/  MUFU.EX2 R222, R153 ;  /* 0x0000009900de7308 */ /* 0x004e300000000800 */
[----:B------:R-:W-:Y:S08]  /*6a60*/  MUFU.EX2 R19, R19 ;  /* 0x0000001300137308 */ /* 0x000ff00000000800 */
[----:B------:R-:W2:Y:S08]  /*6a70*/  MUFU.EX2 R161, R161 ;  /* 0x000000a100a17308 */ /* 0x000eb00000000800 */
[----:B------:R-:W-:Y:S08]  /*6a80*/  MUFU.EX2 R167, R167 ;  /* 0x000000a700a77308 */ /* 0x000ff00000000800 */
[----:B------:R-:W3:Y:S08]  /*6a90*/  MUFU.EX2 R168, R168 ;  /* 0x000000a800a87308 */ /* 0x000ef00000000800 */
[----:B------:R-:W-:Y:S08]  /*6aa0*/  MUFU.EX2 R181, R181 ;  /* 0x000000b500b57308 */ /* 0x000ff00000000800 */
[----:B------:R-:W4:Y:S01]  /*6ab0*/  MUFU.EX2 R184, R184 ;  /* 0x000000b800b87308 */ /* 0x000f220000000800 */
[----:B0-----:R-:W-:-:S02]  /*6ac0*/  F2FP.F16.F32.PACK_AB R152, R222, R221 ;  /* 0x000000ddde98723e */ /* 0x001fc400000000ff */
[----:B--2---:R-:W-:Y:S02]  /*6ad0*/  F2FP.F16.F32.PACK_AB R154, R161, R19 ;  /* 0x00000013a19a723e */ /* 0x004fe400000000ff */
[----:B---3--:R-:W-:Y:S01]  /*6ae0*/  F2FP.F16.F32.PACK_AB R153, R168, R167 ;  /* 0x000000a7a899723e */ /* 0x008fe200000000ff */
[----:B------:R-:W-:Y:S04]  /*6af0*/  STL.128 [R1+0x220], R24 ;  /* 0x0002201801007387 */ /* 0x000fe80000100c00 */
[----:B------:R-:W-:Y:S04]  /*6b00*/  STL.128 [R1+0x230], R28 ;  /* 0x0002301c01007387 */ /* 0x000fe80000100c00 */
[----:B------:R-:W-:Y:S01]  /*6b10*/  STL.128 [R1+0x240], R32 ;  /* 0x0002402001007387 */ /* 0x000fe20000100c00 */
[----:B----4-:R-:W-:-:S03]  /*6b20*/  F2FP.F16.F32.PACK_AB R155, R184, R181 ;  /* 0x000000b5b89b723e */ /* 0x010fc600000000ff */
[----:B------:R-:W-:Y:S04]  /*6b30*/  STL.128 [R1+0x250], R36 ;  /* 0x0002502401007387 */ /* 0x000fe80000100c00 */
        /* <DEDUP_REMOVED lines=27> */
[----:B------:R0:W-:Y:S02]  /*6cf0*/  STL.128 [R1+0x410], R148 ;  /* 0x0004109401007387 */ /* 0x0001e40000100c00 */
[----:B0-----:R-:W-:-:S06]  /*6d00*/  WARPGROUP.ARRIVE ;  /* 0x00000000000079c5 */ /* 0x001fcc0000000000 */
[----:B------:R-:W-:Y:S01]  /*6d10*/  HGMMA.64x256x16.F32 R24, R152, gdesc[UR8].tnspB, R24, gsb0 ;  /* 0x43e0000898187df0 */ /* 0x000fe20008000818 */
[-CC-:B------:R-:W-:Y:S01]  /*6d20*/  FFMA.FTZ R185, R157, R11.reuse, -R176.reuse ;  /* 0x0000000b9db97223 */ /* 0x180fe200000108b0 */
[-CC-:B------:R-:W-:Y:S01]  /*6d30*/  FFMA.FTZ R157, R159, R11.reuse, -R176.reuse ;  /* 0x0000000b9f9d7223 */ /* 0x180fe200000108b0 */
[-CC-:B------:R-:W-:Y:S01]  /*6d40*/  FFMA.FTZ R159, R162, R11.reuse, -R176.reuse ;  /* 0x0000000ba29f7223 */ /* 0x180fe200000108b0 */
[-C--:B------:R-:W-:Y:S01]  /*6d50*/  FFMA.FTZ R162, R166, R11.reuse, -R176 ;  /* 0x0000000ba6a27223 */ /* 0x080fe200000108b0 */
[-CC-:B------:R-:W-:Y:S01]  /*6d60*/  FFMA.FTZ R166, R178, R11.reuse, -R12.reuse ;  /* 0x0000000bb2a67223 */ /* 0x180fe2000001080c */
[-CC-:B------:R-:W-:Y:S01]  /*6d70*/  FFMA.FTZ R178, R182, R11.reuse, -R12.reuse ;  /* 0x0000000bb6b27223 */ /* 0x180fe2000001080c */
[-CC-:B------:R-:W-:Y:S01]  /*6d80*/  FFMA.FTZ R182, R186, R11.reuse, -R12.reuse ;  /* 0x0000000bbab67223 */ /* 0x180fe2000001080c */
[-C--:B------:R-:W-:Y:S01]  /*6d90*/  FFMA.FTZ R186, R191, R11.reuse, -R12 ;  /* 0x0000000bbfba7223 */ /* 0x080fe2000001080c */
[----:B------:R-:W-:Y:S08]  /*6da0*/  MUFU.EX2 R185, R185 ;  /* 0x000000b900b97308 */ /* 0x000ff00000000800 */
[----:B------:R-:W0:Y:S08]  /*6db0*/  MUFU.EX2 R157, R157 ;  /* 0x0000009d009d7308 */ /* 0x000e300000000800 */
[----:B------:R-:W-:Y:S08]  /*6dc0*/  MUFU.EX2 R159, R159 ;  /* 0x0000009f009f7308 */ /* 0x000ff00000000800 */
[----:B------:R-:W2:Y:S08]  /*6dd0*/  MUFU.EX2 R162, R162 ;  /* 0x000000a200a27308 */ /* 0x000eb00000000800 */
[----:B------:R-:W-:Y:S08]  /*6de0*/  MUFU.EX2 R166, R166 ;  /* 0x000000a600a67308 */ /* 0x000ff00000000800 */
[----:B------:R-:W3:Y:S08]  /*6df0*/  MUFU.EX2 R178, R178 ;  /* 0x000000b200b27308 */ /* 0x000ef00000000800 */
[----:B------:R-:W-:Y:S08]  /*6e00*/  MUFU.EX2 R182, R182 ;  /* 0x000000b600b67308 */ /* 0x000ff00000000800 */
[----:B------:R-:W4:Y:S01]  /*6e10*/  MUFU.EX2 R186, R186 ;  /* 0x000000ba00ba7308 */ /* 0x000f220000000800 */
[----:B------:R-:W-:Y:S01]  /*6e20*/  FADD.FTZ R220, R220, R20 ;  /* 0x00000014dcdc7221 */ /* 0x000fe20000010000 */
[-C--:B------:R-:W-:Y:S01]  /*6e30*/  FFMA.FTZ R20, R183, R11.reuse, -R12 ;  /* 0x0000000bb7147223 */ /* 0x080fe2000001080c */
[-CC-:B------:R-:W-:Y:S01]  /*6e40*/  FFMA.FTZ R183, R169, R11.reuse, -R176.reuse ;  /* 0x0000000ba9b77223 */ /* 0x180fe200000108b0 */
[-CC-:B------:R-:W-:Y:S01]  /*6e50*/  FFMA.FTZ R158, R158, R11.reuse, -R176.reuse ;  /* 0x0000000b9e9e7223 */ /* 0x180fe200000108b0 */
[-CC-:B------:R-:W-:Y:S01]  /*6e60*/  FFMA.FTZ R160, R160, R11.reuse, -R176.reuse ;  /* 0x0000000ba0a07223 */ /* 0x180fe200000108b0 */
[-CC-:B------:R-:W-:Y:S01]  /*6e70*/  FFMA.FTZ R163, R163, R11.reuse, -R176.reuse ;  /* 0x0000000ba3a37223 */ /* 0x180fe200000108b0 */
[-C--:B------:R-:W-:Y:S01]  /*6e80*/  FFMA.FTZ R165, R165, R11.reuse, -R176 ;  /* 0x0000000ba5a57223 */ /* 0x080fe200000108b0 */
[-CC-:B------:R-:W-:Y:S01]  /*6e90*/  FFMA.FTZ R179, R179, R11.reuse, -R12.reuse ;  /* 0x0000000bb3b37223 */ /* 0x180fe2000001080c */
[-CC-:B------:R-:W-:Y:S01]  /*6ea0*/  FFMA.FTZ R169, R187, R11.reuse, -R12.reuse ;  /* 0x0000000bbba97223 */ /* 0x180fe2000001080c */
[-C--:B------:R-:W-:Y:S01]  /*6eb0*/  FFMA.FTZ R193, R193, R11.reuse, -R12 ;  /* 0x0000000bc1c17223 */ /* 0x080fe2000001080c */
[-CC-:B------:R-:W-:Y:S01]  /*6ec0*/  FFMA.FTZ R170, R170, R11.reuse, -R176.reuse ;  /* 0x0000000baaaa7223 */ /* 0x180fe200000108b0 */
[-CC-:B------:R-:W-:Y:S01]  /*6ed0*/  FFMA.FTZ R171, R171, R11.reuse, -R176.reuse ;  /* 0x0000000babab7223 */ /* 0x180fe200000108b0 */
[-CC-:B------:R-:W-:Y:S01]  /*6ee0*/  FFMA.FTZ R172, R172, R11.reuse, -R176.reuse ;  /* 0x0000000bacac7223 */ /* 0x180fe200000108b0 */
[-CC-:B------:R-:W-:Y:S01]  /*6ef0*/  FFMA.FTZ R173, R173, R11.reuse, -R176.reuse ;  /* 0x0000000badad7223 */ /* 0x180fe200000108b0 */
[-CC-:B------:R-:W-:Y:S01]  /*6f00*/  FFMA.FTZ R174, R174, R11.reuse, -R176.reuse ;  /* 0x0000000baeae7223 */ /* 0x180fe200000108b0 */
[-CC-:B------:R-:W-:Y:S01]  /*6f10*/  FFMA.FTZ R175, R175, R11.reuse, -R176.reuse ;  /* 0x0000000bafaf7223 */ /* 0x180fe200000108b0 */
[----:B------:R-:W-:Y:S01]  /*6f20*/  FFMA.FTZ R176, R177, R11, -R176 ;  /* 0x0000000bb1b07223 */ /* 0x000fe200000108b0 */
[----:B------:R-:W-:Y:S01]  /*6f30*/  FADD.FTZ R177, R21, R156 ;  /* 0x0000009c15b17221 */ /* 0x000fe20000010000 */
[----:B------:R-:W-:Y:S08]  /*6f40*/  MUFU.EX2 R158, R158 ;  /* 0x0000009e009e7308 */ /* 0x000ff00000000800 */
[----:B------:R-:W5:Y:S08]  /*6f50*/  MUFU.EX2 R160, R160 ;  /* 0x000000a000a07308 */ /* 0x000f700000000800 */
[----:B------:R-:W-:Y:S08]  /*6f60*/  MUFU.EX2 R163, R163 ;  /* 0x000000a300a37308 */ /* 0x000ff00000000800 */
[----:B------:R-:W1:Y:S01]  /*6f70*/  MUFU.EX2 R165, R165 ;  /* 0x000000a500a57308 */ /* 0x000e620000000800 */
[----:B------:R-:W-:-:S02]  /*6f80*/  WARPGROUP.DEPBAR.LE gsb0, 0x0 ;  /* 0x00008000000079c5 */ /* 0x000fc40000010000 */
[----:B0-----:R-:W-:Y:S02]  /*6f90*/  F2FP.F16.F32.PACK_AB R152, R157, R185 ;  /* 0x000000b99d98723e */ /* 0x001fe400000000ff */
[----:B--2---:R-:W-:Y:S02]  /*6fa0*/  F2FP.F16.F32.PACK_AB R154, R162, R159 ;  /* 0x0000009fa29a723e */ /* 0x004fe400000000ff */
[----:B---3--:R-:W-:Y:S02]  /*6fb0*/  F2FP.F16.F32.PACK_AB R153, R178, R166 ;  /* 0x000000a6b299723e */ /* 0x008fe400000000ff */
[----:B----4-:R-:W-:Y:S01]  /*6fc0*/  F2FP.F16.F32.PACK_AB R155, R186, R182 ;  /* 0x000000b6ba9b723e */ /* 0x010fe200000000ff */
        /* <DEDUP_REMOVED lines=34> */
[----:B------:R-:W-:Y:S08]  /*71f0*/  MUFU.EX2 R179, R179 ;  /* 0x000000b300b37308 */ /* 0x000ff00000000800 */
[----:B------:R-:W0:Y:S08]  /*7200*/  MUFU.EX2 R20, R20 ;  /* 0x0000001400147308 */ /* 0x000e300000000800 */
[----:B------:R-:W-:Y:S08]  /*7210*/  MUFU.EX2 R169, R169 ;  /* 0x000000a900a97308 */ /* 0x000ff00000000800 */
[----:B------:R-:W2:Y:S01]  /*7220*/  MUFU.EX2 R21, R193 ;  /* 0x000000c100157308 */ /* 0x000ea20000000800 */
        /* <DEDUP_REMOVED lines=8> */
[----:B------:R-:W-:-:S07]  /*72b0*/  FADD.FTZ R220, R219, R220 ;  /* 0x000000dcdbdc7221 */ /* 0x000fce0000010000 */
[----:B------:R-:W-:Y:S08]  /*72c0*/  MUFU.EX2 R170, R170 ;  /* 0x000000aa00aa7308 */ /* 0x000ff00000000800 */
[----:B------:R-:W-:Y:S08]  /*72d0*/  MUFU.EX2 R171, R171 ;  /* 0x000000ab00ab7308 */ /* 0x000ff00000000800 */
[----:B------:R-:W3:Y:S08]  /*72e0*/  MUFU.EX2 R172, R172 ;  /* 0x000000ac00ac7308 */ /* 0x000ef00000000800 */
[----:B------:R-:W-:Y:S01]  /*72f0*/  MUFU.EX2 R156, R156 ;  /* 0x0000009c009c7308 */ /* 0x000fe20000000800 */
[----:B------:R-:W-:Y:S01]  /*7300*/  FADD.FTZ R220, R13, R220 ;  /* 0x000000dc0ddc7221 */ /* 0x000fe20000010000 */
[----:B------:R-:W-:-:S05]  /*7310*/  IMAD.MOV.U32 R13, RZ, RZ, R9 ;  /* 0x000000ffff0d7224 */ /* 0x000fca00078e0009 */
[----:B------:R-:W-:Y:S01]  /*7320*/  R2UR UR7, R13 ;  /* 0x000000000d0772ca */ /* 0x000fe200000e0000 */
[----:B------:R-:W-:Y:S02]  /*7330*/  WARPGROUP.DEPBAR.LE gsb0, 0x0 ;  /* 0x00008000000079c5 */ /* 0x000fe40000010000 */
[----:B-----5:R-:W-:Y:S01]  /*7340*/  F2FP.F16.F32.PACK_AB R152, R160, R158 ;  /* 0x0000009ea098723e */ /* 0x020fe200000000ff */
[----:B------:R-:W-:Y:S01]  /*7350*/  MUFU.EX2 R173, R173 ;  /* 0x000000ad00ad7308 */ /* 0x000fe20000000800 */
[----:B-1----:R-:W-:-:S07]  /*7360*/  F2FP.F16.F32.PACK_AB R154, R165, R163 ;  /* 0x000000a3a59a723e */ /* 0x002fce00000000ff */
[----:B------:R-:W-:Y:S01]  /*7370*/  MUFU.EX2 R174, R174 ;  /* 0x000000ae00ae7308 */ /* 0x000fe20000000800 */
[----:B0-----:R-:W-:-:S07]  /*7380*/  F2FP.F16.F32.PACK_AB R153, R20, R179 ;  /* 0x000000b31499723e */ /* 0x001fce00000000ff */
[----:B------:R-:W-:Y:S01]  /*7390*/  MUFU.EX2 R175, R175 ;  /* 0x000000af00af7308 */ /* 0x000fe20000000800 */
[----:B--2---:R-:W-:Y:S01]  /*73a0*/  F2FP.F16.F32.PACK_AB R155, R21, R169 ;  /* 0x000000a9159b723e */ /* 0x004fe200000000ff */
        /* <DEDUP_REMOVED lines=31> */
[----:B------:R0:W-:Y:S01]  /*75a0*/  STL.128 [R1+0x410], R148 ;  /* 0x0004109401007387 */ /* 0x0001e20000100c00 */
[----:B------:R-:W-:Y:S08]  /*75b0*/  MUFU.EX2 R176, R176 ;  /* 0x000000b000b07308 */ /* 0x000ff00000000800 */
[----:B------:R-:W-:Y:S08]  /*75c0*/  MUFU.EX2 R215, R215 ;  /* 0x000000d700d77308 */ /* 0x000ff00000000800 */
[----:B------:R-:W-:Y:S01]  /*75d0*/  MUFU.EX2 R216, R216 ;  /* 0x000000d800d87308 */ /* 0x000fe20000000800 */
[----:B0-----:R-:W-:-:S07]  /*75e0*/  WARPGROUP.ARRIVE ;  /* 0x00000000000079c5 */ /* 0x001fce0000000000 */
[----:B------:R-:W-:Y:S01]  /*75f0*/  MUFU.EX2 R217, R217 ;  /* 0x000000d900d97308 */ /* 0x000fe20000000800 */
[----:B------:R-:W-:Y:S07]  /*7600*/  HGMMA.64x256x16.F32 R24, R152, gdesc[UR16].tnspB, R24, gsb0 ;  /* 0x43e0001098187df0 */ /* 0x000fee0008000818 */
[----:B------:R-:W-:Y:S01]  /*7610*/  MUFU.EX2 R218, R218 ;  /* 0x000000da00da7308 */ /* 0x000fe20000000800 */
[----:B------:R-:W-:Y:S01]  /*7620*/  FADD.FTZ R221, R221, R220 ;  /* 0x000000dcdddd7221 */ /* 0x000fe20000010000 */
[----:B------:R-:W2:Y:S01]  /*7630*/  @!P0 LDL R13, [R1+0x210] ;  /* 0x00021000010d8983 */ /* 0x000ea20000100800 */
[----:B------:R-:W-:-:S02]  /*7640*/  WARPGROUP.DEPBAR.LE gsb0, 0x0 ;  /* 0x00008000000079c5 */ /* 0x000fc40000010000 */
[----:B------:R-:W-:Y:S01]  /*7650*/  FADD.FTZ R152, R14, R177 ;  /* 0x000000b10e987221 */ /* 0x000fe20000010000 */
[----:B------:R-:W-:Y:S01]  /*7660*/  FFMA.FTZ R14, R190, R11, -R12 ;  /* 0x0000000bbe0e7223 */ /* 0x000fe2000001080c */
[----:B------:R-:W-:Y:S01]  /*7670*/  VIADD R12, R8, 0x200 ;  /* 0x00000200080c7836 */ /* 0x000fe20000000000 */
[----:B------:R-:W-:Y:S04]  /*7680*/  MUFU.EX2 R11, R192 ;  /* 0x000000c0000b7308 */ /* 0x000fe80000000800 */
[----:B------:R-:W-:-:S04]  /*7690*/  R2UR UR6, R12 ;  /* 0x000000000c0672ca */ /* 0x000fc800000e0000 */
[----:B------:R-:W0:Y:S08]  /*76a0*/  MUFU.EX2 R14, R14 ;  /* 0x0000000e000e7308 */ /* 0x000e300000000800 */
[----:B------:R-:W1:Y:S01]  /*76b0*/  MUFU.EX2 R12, R207 ;  /* 0x000000cf000c7308 */ /* 0x000e620000000800 */
[----:B------:R-:W-:Y:S01]  /*76c0*/  FADD.FTZ R152, R15, R152 ;  /* 0x000000980f987221 */ /* 0x000fe20000010000 */
[----:B---3--:R-:W-:-:S03]  /*76d0*/  F2FP.F16.F32.PACK_AB R154, R172, R171 ;  /* 0x000000abac9a723e */ /* 0x008fc600000000ff */
[----:B------:R-:W-:Y:S01]  /*76e0*/  FADD.FTZ R167, R167, R152 ;  /* 0x00000098a7a77221 */ /* 0x000fe20000010000 */
[----:B------:R-:W-:Y:S02]  /*76f0*/  F2FP.F16.F32.PACK_AB R152, R170, R183 ;  /* 0x000000b7aa98723e */ /* 0x000fe400000000ff */
[----:B0-----:R-:W-:Y:S01]  /*7700*/  F2FP.F16.F32.PACK_AB R153, R14, R156 ;  /* 0x0000009c0e99723e */ /* 0x001fe200000000ff */
[----:B------:R-:W-:Y:S04]  /*7710*/  STL.128 [R1+0x220], R24 ;  /* 0x0002201801007387 */ /* 0x000fe80000100c00 */
[----:B------:R-:W-:Y:S01]  /*7720*/  STL.128 [R1+0x230], R28 ;  /* 0x0002301c01007387 */ /* 0x000fe20000100c00 */
[----:B-1----:R-:W-:-:S03]  /*7730*/  F2FP.F16.F32.PACK_AB R155, R12, R11 ;  /* 0x0000000b0c9b723e */ /* 0x002fc600000000ff */
        /* <DEDUP_REMOVED lines=32> */
[----:B------:R-:W-:Y:S01]  /*7940*/  VIADD R8, R8, 0x280 ;  /* 0x0000028008087836 */ /* 0x000fe20000000000 */
[----:B------:R-:W-:-:S04]  /*7950*/  R2UR UR7, R9 ;  /* 0x00000000090772ca */ /* 0x000fc800000e0000 */
[----:B------:R-:W-:Y:S01]  /*7960*/  R2UR UR6, R8 ;  /* 0x00000000080672ca */ /* 0x000fe200000e0000 */
[----:B------:R-:W-:Y:S01]  /*7970*/  FADD.FTZ R222, R222, R221 ;  /* 0x000000dddede7221 */ /* 0x000fe20000010000 */
[----:B------:R-:W3:Y:S01]  /*7980*/  @!P0 LDL.64 R8, [R1+0x68] ;  /* 0x0000680001088983 */ /* 0x000ee20000100a00 */
[----:B------:R-:W-:Y:S02]  /*7990*/  FADD.FTZ R168, R168, R167 ;  /* 0x000000a7a8a87221 */ /* 0x000fe40000010000 */
[----:B------:R-:W-:Y:S02]  /*79a0*/  FADD.FTZ R222, R19, R222 ;  /* 0x000000de13de7221 */ /* 0x000fe40000010000 */
[----:B------:R-:W-:Y:S02]  /*79b0*/  FADD.FTZ R15, R181, R168 ;  /* 0x000000a8b50f7221 */ /* 0x000fe40000010000 */
[----:B------:R-:W-:Y:S02]  /*79c0*/  FADD.FTZ R222, R161, R222 ;  /* 0x000000dea1de7221 */ /* 0x000fe40000010000 */
[----:B------:R-:W-:-:S02]  /*79d0*/  FADD.FTZ R15, R184, R15 ;  /* 0x0000000fb80f7221 */ /* 0x000fc40000010000 */
[----:B------:R-:W-:Y:S01]  /*79e0*/  FADD.FTZ R168, R185, R222 ;  /* 0x000000deb9a87221 */ /* 0x000fe20000010000 */
[----:B------:R-:W-:Y:S02]  /*79f0*/  WARPGROUP.DEPBAR.LE gsb0, 0x0 ;  /* 0x00008000000079c5 */ /* 0x000fe40000010000 */
[----:B------:R-:W-:Y:S02]  /*7a00*/  F2FP.F16.F32.PACK_AB R152, R174, R173 ;  /* 0x000000adae98723e */ /* 0x000fe400000000ff */
[----:B------:R-:W-:Y:S02]  /*7a10*/  F2FP.F16.F32.PACK_AB R154, R176, R175 ;  /* 0x000000afb09a723e */ /* 0x000fe400000000ff */
[----:B------:R-:W-:Y:S02]  /*7a20*/  F2FP.F16.F32.PACK_AB R153, R216, R215 ;  /* 0x000000d7d899723e */ /* 0x000fe400000000ff */
[----:B------:R-:W-:Y:S01]  /*7a30*/  F2FP.F16.F32.PACK_AB R155, R218, R217 ;  /* 0x000000d9da9b723e */ /* 0x000fe200000000ff */
        /* <DEDUP_REMOVED lines=43> */
[----:B------:R-:W-:Y:S02]  /*7cf0*/  WARPGROUP.DEPBAR.LE gsb0, 0x0 ;  /* 0x00008000000079c5 */ /* 0x000fe40000010000 */
        /* <DEDUP_REMOVED lines=25> */
[----:B------:R0:W-:Y:S04]  /*7e90*/  STL.128 [R1+0x3b0], R124 ;  /* 0x0003b07c01007387 */ /* 0x0001e80000100c00 */
[----:B------:R-:W-:Y:S04]  /*7ea0*/  STL.128 [R1+0x3c0], R128 ;  /* 0x0003c08001007387 */ /* 0x000fe80000100c00 */
[----:B------:R-:W-:Y:S04]  /*7eb0*/  STL.128 [R1+0x3d0], R132 ;  /* 0x0003d08401007387 */ /* 0x000fe80000100c00 */
[----:B------:R-:W-:Y:S04]  /*7ec0*/  STL.128 [R1+0x3e0], R136 ;  /* 0x0003e08801007387 */ /* 0x000fe80000100c00 */
[----:B------:R-:W-:Y:S04]  /*7ed0*/  STL.128 [R1+0x3f0], R140 ;  /* 0x0003f08c01007387 */ /* 0x000fe80000100c00 */
[----:B------:R-:W-:Y:S04]  /*7ee0*/  STL.128 [R1+0x400], R144 ;  /* 0x0004009001007387 */ /* 0x000fe80000100c00 */
[----:B------:R1:W-:Y:S04]  /*7ef0*/  STL.128 [R1+0x410], R148 ;  /* 0x0004109401007387 */ /* 0x0003e80000100c00 */
[----:B------:R-:W4:Y:S04]  /*7f00*/  LDL R167, [R1+0x220] ;  /* 0x0002200001a77983 */ /* 0x000f280000100800 */
[----:B------:R-:W5:Y:S04]  /*7f10*/  LDL R161, [R1+0x224] ;  /* 0x0002240001a17983 */ /* 0x000f680000100800 */
[----:B------:R-:W5:Y:S04]  /*7f20*/  LDL R155, [R1+0x228] ;  /* 0x00022800019b7983 */ /* 0x000f680000100800 */
[----:B------:R-:W5:Y:S04]  /*7f30*/  LDL R153, [R1+0x22c] ;  /* 0x00022c0001997983 */ /* 0x000f680000100800 */
[----:B0-----:R-:W5:Y:S04]  /*7f40*/  LDL R125, [R1+0x230] ;  /* 0x00023000017d7983 */ /* 0x001f680000100800 */
        /* <DEDUP_REMOVED lines=59> */
[----:B-1----:R-:W5:Y:S04]  /*8300*/  LDL R150, [R1+0x320] ;  /* 0x0003200001967983 */ /* 0x002f680000100800 */
        /* <DEDUP_REMOVED lines=62> */
[----:B------:R-:W5:Y:S01]  /*86f0*/  LDL R26, [R1+0x41c] ;  /* 0x00041c00011a7983 */ /* 0x000f620000100800 */
        /* <DEDUP_REMOVED lines=16> */
[----:B---3--:R-:W-:Y:S02]  /*8800*/  @!P0 MOV R8, R8 ;  /* 0x0000000800088202 */ /* 0x008fe40000000f00 */
[----:B------:R-:W-:Y:S01]  /*8810*/  FADD.FTZ R174, R174, R173 ;  /* 0x000000adaeae7221 */ /* 0x000fe20000010000 */
[----:B------:R-:W-:Y:S02]  /*8820*/  FADD.FTZ R216, R216, R215 ;  /* 0x000000d7d8d87221 */ /* 0x000fe40000010000 */
[----:B--2---:R-:W-:Y:S02]  /*8830*/  @!P0 IMAD R13, R13, 0x8, R8 ;  /* 0x000000080d0d8824 */ /* 0x004fe400078e0208 */
[----:B------:R-:W-:Y:S01]  /*8840*/  FADD.FTZ R175, R175, R174 ;  /* 0x000000aeafaf7221 */ /* 0x000fe20000010000 */
[----:B------:R-:W-:Y:S01]  /*8850*/  FADD.FTZ R177, R217, R216 ;  /* 0x000000d8d9b17221 */ /* 0x000fe20000010000 */
[----:B------:R-:W-:Y:S02]  /*8860*/  STL [R1+0x88], RZ ;  /* 0x000088ff01007387 */ /* 0x000fe40000100800 */
[----:B------:R-:W-:Y:S01]  /*8870*/  FADD.FTZ R176, R176, R175 ;  /* 0x000000afb0b07221 */ /* 0x000fe20000010000 */
[----:B------:R-:W-:Y:S01]  /*8880*/  FADD.FTZ R177, R218, R177 ;  /* 0x000000b1dab17221 */ /* 0x000fe20000010000 */
[----:B------:R-:W-:Y:S01]  /*8890*/  STL [R1+0x88], R0 ;  /* 0x0000880001007387 */ /* 0x000fe20000100800 */
[----:B------:R-:W-:-:S03]  /*88a0*/  @!P0 PRMT R13, RZ, 0x654, R13 ;  /* 0x00000654ff0d8816 */ /* 0x000fc6000000000d */
[----:B------:R-:W-:Y:S04]  /*88b0*/  STL [R1+0x88], R0 ;  /* 0x0000880001007387 */ /* 0x000fe80000100800 */
[----:B------:R-:W-:Y:S04]  /*88c0*/  STL [R1+0x88], R0 ;  /* 0x0000880001007387 */ /* 0x000fe80000100800 */
[----:B------:R-:W-:Y:S04]  /*88d0*/  STL [R1+0x88], R0 ;  /* 0x0000880001007387 */ /* 0x000fe80000100800 */
[----:B------:R-:W-:Y:S04]  /*88e0*/  STL [R1+0x88], R0 ;  /* 0x0000880001007387 */ /* 0x000fe80000100800 */
[----:B------:R0:W-:Y:S04]  /*88f0*/  STL [R1+0x88], R0 ;  /* 0x0000880001007387 */ /* 0x0001e80000100800 */
[----:B------:R1:W-:Y:S04]  /*8900*/  STL [R1+0x434], R10 ;  /* 0x0004340a01007387 */ /* 0x0003e80000100800 */
[----:B------:R2:W-:Y:S04]  /*8910*/  STL.64 [R1+0x440], R176 ;  /* 0x000440b001007387 */ /* 0x0005e80000100a00 */
[----:B----4-:R2:W-:Y:S04]  /*8920*/  STL [R1+0x220], R167 ;  /* 0x000220a701007387 */ /* 0x0105e80000100800 */
[----:B-----5:R2:W-:Y:S04]  /*8930*/  STL [R1+0x224], R161 ;  /* 0x000224a101007387 */ /* 0x0205e80000100800 */
[----:B------:R2:W-:Y:S04]  /*8940*/  STL [R1+0x228], R155 ;  /* 0x0002289b01007387 */ /* 0x0005e80000100800 */
        /* <DEDUP_REMOVED lines=124> */
[----:B------:R2:W-:Y:S01]  /*9110*/  STL [R1+0x41c], R26 ;  /* 0x00041c1a01007387 */ /* 0x0005e20000100800 */
[----:B------:R2:W-:Y:S03]  /*9120*/  @!P0 SYNCS.ARRIVE.TRANS64.RED.A1T0 RZ, [R13+URZ], RZ ;  /* 0x000000ff0dff89a7 */ /* 0x0005e6000810043f */
[----:B0-----:R-:W3:Y:S01]  /*9130*/  LDL R0, [R1+0x70] ;  /* 0x0000700001007983 */ /* 0x001ee20000100800 */
[----:B------:R-:W-:Y:S01]  /*9140*/  ISETP.NE.AND P1, PT, R6, 0x1, PT ;  /* 0x000000010600780c */ /* 0x000fe20003f25270 */
[----:B------:R-:W-:-:S06]  /*9150*/  UIADD3 UR47, UR47, -0x2, URZ ;  /* 0xfffffffe2f2f7890 */ /* 0x000fcc000fffe03f */
[----:B-1----:R-:W-:Y:S02]  /*9160*/  IMAD.U32 R10, RZ, RZ, UR47 ;  /* 0x0000002fff0a7e24 */ /* 0x002fe4000f8e00ff */
[----:B---3--:R-:W-:-:S04]  /*9170*/  IMAD.SHL.U32 R0, R0, 0x80, RZ ;  /* 0x0000008000007824 */ /* 0x008fc800078e00ff */
[----:B------:R-:W-:-:S04]  /*9180*/  @P1 IMAD.HI.U32 R8, R0, R7, RZ ;  /* 0x0000000700081227 */ /* 0x000fc800078e00ff */
[----:B------:R-:W-:Y:S01]  /*9190*/  IMAD.MOV.U32 R6, RZ, RZ, R0 ;  /* 0x000000ffff067224 */ /* 0x000fe200078e0000 */
[----:B------:R-:W-:Y:S02]  /*91a0*/  @P1 SHF.R.U32.HI R6, RZ, R237, R8 ;  /* 0x000000edff061219 */ /* 0x000fe40000011608 */
[----:B------:R-:W-:-:S03]  /*91b0*/  ISETP.GE.AND P1, PT, R5, 0x1, PT ;  /* 0x000000010500780c */ /* 0x000fc60003f26270 */
[----:B------:R-:W-:-:S04]  /*91c0*/  VIADD R7, R6, UR46 ;  /* 0x0000002e06077c36 */ /* 0x000fc80008000000 */
[----:B------:R-:W-:-:S06]  /*91d0*/  IMAD.IADD R4, R7, 0x1, R4 ;  /* 0x0000000107047824 */ /* 0x000fcc00078e0204 */
[----:B--2---:R-:W-:Y:S05]  /*91e0*/  @!P1 BRA `(.L_x_11123) ;  /* 0x0000000000409947 */ /* 0x004fea0003800000 */
[C---:B------:R-:W-:Y:S01]  /*91f0*/  ISETP.GT.AND P1, PT, R7.reuse, RZ, PT ;  /* 0x000000ff0700720c */ /* 0x040fe20003f24270 */
[----:B------:R-:W-:Y:S01]  /*9200*/  BSSY B0, `(.L_x_11124) ;  /* 0x000000c000007945 */ /* 0x000fe20003800000 */
[----:B------:R-:W-:-:S11]  /*9210*/  VIADD R6, R7, 0xffffffff ;  /* 0xffffffff07067836 */ /* 0x000fd60000000000 */
[----:B------:R-:W-:Y:S05]  /*9220*/  @P1 BRA `(.L_x_11125) ;  /* 0x0000000000181947 */ /* 0x000fea0003800000 */
[----:B------:R-:W-:Y:S01]  /*9230*/  ISETP.NE.AND P1, PT, R5, 0x1, PT ;  /* 0x000000010500780c */ /* 0x000fe20003f25270 */
[----:B------:R-:W-:-:S12]  /*9240*/  IMAD.MOV R7, RZ, RZ, -R7 ;  /* 0x000000ffff077224 */ /* 0x000fd800078e0a07 */
[----:B------:R-:W-:-:S05]  /*9250*/  @P1 IMAD.HI.U32 R2, R7, R2, RZ ;  /* 0x0000000207021227 */ /* 0x000fca00078e00ff */
[----:B------:R-:W-:-:S04]  /*9260*/  @P1 SHF.R.U32.HI R7, RZ, R3, R2 ;  /* 0x00000003ff071219 */ /* 0x000fc80000011602 */
[----:B------:R-:W-:Y:S01]  /*9270*/  LOP3.LUT R6, RZ, R7, RZ, 0x33, !PT ;  /* 0x00000007ff067212 */ /* 0x000fe200078e33ff */
[----:B------:R-:W-:Y:S06]  /*9280*/  BRA `(.L_x_11126) ;  /* 0x00000000000c7947 */ /* 0x000fec0003800000 */
.L_x_11125:
[----:B------:R-:W-:-:S13]  /*9290*/  ISETP.NE.AND P1, PT, R5, 0x1, PT ;  /* 0x000000010500780c */ /* 0x000fda0003f25270 */
[----:B------:R-:W-:-:S05]  /*92a0*/  @P1 IMAD.HI.U32 R2, R6, R2, RZ ;  /* 0x0000000206021227 */ /* 0x000fca00078e00ff */
[----:B------:R-:W-:-:S07]  /*92b0*/  @P1 SHF.R.U32.HI R6, RZ, R3, R2 ;  /* 0x00000003ff061219 */ /* 0x000fce0000011602 */
.L_x_11126:
[----:B------:R-:W-:Y:S05]  /*92c0*/  BSYNC B0 ;  /* 0x0000000000007941 */ /* 0x000fea0003800000 */
.L_x_11124:
[----:B------:R-:W-:-:S05]  /*92d0*/  IMAD R5, R6, R5, R5 ;  /* 0x0000000506057224 */ /* 0x000fca00078e0205 */
[----:B------:R-:W-:-:S07]  /*92e0*/  VIMNMX R4, R4, R5, PT ;  /* 0x0000000504047248 */ /* 0x000fce0003fe0100 */
.L_x_11123:
[----:B------:R-:W-:Y:S01]  /*92f0*/  IMAD.HI R4, R4, 0x2aaaaaab, RZ ;  /* 0x2aaaaaab04047827 */ /* 0x000fe200078e02ff */
[----:B------:R-:W-:Y:S04]  /*9300*/  BSSY B2, `(.L_x_11127) ;  /* 0x0000012000027945 */ /* 0x000fe80003800000 */
[----:B------:R-:W-:-:S04]  /*9310*/  SHF.R.U32.HI R3, RZ, 0x1f, R4 ;  /* 0x0000001fff037819 */ /* 0x000fc80000011604 */
[----:B------:R-:W-:-:S04]  /*9320*/  LEA.HI.SX32 R3, R4, R3, 0x1c ;  /* 0x0000000304037211 */ /* 0x000fc800078fe2ff */
[----:B------:R-:W-:-:S04]  /*9330*/  VIMNMX R193, R3, UR43, !PT ;  /* 0x0000002b03c17c48 */ /* 0x000fc8000ffe0100 */
[----:B------:R-:W-:-:S13]  /*9340*/  ISETP.GE.AND P1, PT, R10, R193, PT ;  /* 0x000000c10a00720c */ /* 0x000fda0003f26270 */
[----:B------:R-:W-:Y:S05]  /*9350*/  @!P1 BRA `(.L_x_11128) ;  /* 0x0000000000309947 */ /* 0x000fea0003800000 */
[----:B------:R-:W-:Y:S01]  /*9360*/  BSSY B1, `(.L_x_11129) ;  /* 0x0000009000017945 */ /* 0x000fe20003800000 */
.L_x_11131:
[----:B------:R-:W-:Y:S01]  /*9370*/  BSSY B0, `(.L_x_11130) ;  /* 0x0000004000007945 */ /* 0x000fe20003800000 */
[----:B------:R-:W-:Y:S01]  /*9380*/  VIADD R0, R16, 0x170 ;  /* 0x0000017010007836 */ /* 0x000fe20000000000 */
[----:B------:R-:W-:-:S07]  /*9390*/  MOV R215, 0x93b0 ;  /* 0x000093b000d77802 */ /* 0x000fce0000000f00 */
[----:B------:R-:W-:Y:S05]  /*93a0*/  CALL.REL.NOINC `($_ZN7cutlass13device_kernelIN5flash11enable_sm90INS1_16FlashAttnFwdSm90INS1_25CollectiveMainloopFwdSm90ILi2EN4cute5tupleIJNS5_1CILi1EEES8_S8_EEENS6_IJNS7_ILi128EEENS7_ILi96EEENS7_ILi64EEEEEELi256ENS_6half_tEfNS_4arch4Sm90ELb0ELb1ELb0ELb0ELb0ELb0ELb1ELb1ELb0ELb1ELb0ELb0EEENS1_21CollectiveEpilogueFwdINS6_IJSA_NS7_ILi256EEESB_EEES9_SE_SG_Li256ELb0ELb1ELb0ELb0EEENS1_30DynamicPersistentTileSchedulerILi256ELi128ELb0ELb1ELb1EEEEEEEEEvNT_6ParamsE$_ZZN5flash25CollectiveMainloopFwdSm90ILi2EN4cute5tupleIJNS1_1CILi1EEES4_S4_EEENS2_IJNS3_ILi128EEENS3_ILi96EEENS3_ILi64EEEEEELi256EN7cutlass6half_tEfNSA_4arch4Sm90ELb0ELb1ELb0ELb0ELb0ELb0ELb1ELb1ELb0ELb1ELb0ELb0EE3mmaINS_16FlashAttnFwdSm90ISE_NS_21CollectiveEpilogueFwdINS2_IJS6_NS3_ILi256EEES7_EEES5_SB_SD_Li256ELb0ELb1ELb0ELb0EEENS_30DynamicPersistentTileSchedulerILi256ELi128ELb0ELb1ELb1EEEE13SharedStorageENS1_6TensorINS1_11ArrayEngineIfLm128EEENS1_6LayoutINS2_IJNS2_IJNS3_ILi2EEEST_NS3_ILi32EEEEEES4_S4_EEENS2_IJNS2_IJS4_ST_NS3_ILi4EEEEEENS3_ILi0EEESZ_EEEEEEENS_7SoftmaxILi2ELi0EEEEEbRKNSE_6ParamsENSA_25PipelineTmaAsyncNoClusterILi2ENSA_16PipelineTmaAsyncILi2EEEEES1B_RNSA_13PipelineStateILj2EEERT0_RT1_iRiRKNS_16SeqlenInfoQKNewKILb0ELb0EEENS2_IJiiiiEEERT_ENKUliT_T0_T1_E_clIZSF_ISO_S12_S14_EbS17_S1B_S1B_S1E_S1G_S1I_iS1J_S1N_S1O_S1Q_EUlRS1R_iE1_NS3_ILb0EEENS3_ILb1EEEEEDaiS1R_S1S_S1T_) ;  /* 0x000001fc00287944 */ /* 0x000fea0003c00000 */
[----:B------:R-:W-:Y:S05]  /*93b0*/  BSYNC B0 ;  /* 0x0000000000007941 */ /* 0x000fea0003800000 */
.L_x_11130:
[C---:B------:R-:W-:Y:S01]  /*93c0*/  ISETP.GT.AND P1, PT, R10.reuse, R193, PT ;  /* 0x000000c10a00720c */ /* 0x040fe20003f24270 */
[----:B------:R-:W-:-:S12]  /*93d0*/  VIADD R10, R10, 0xffffffff ;  /* 0xffffffff0a0a7836 */ /* 0x000fd80000000000 */
[----:B------:R-:W-:Y:S05]  /*93e0*/  @P1 BRA `(.L_x_11131) ;  /* 0xfffffffc00e01947 */ /* 0x000fea000383ffff */
[----:B------:R-:W-:Y:S05]  /*93f0*/  BSYNC B1 ;  /* 0x0000000000017941 */ /* 0x000fea0003800000 */
.L_x_11129:
[----:B------:R-:W2:Y:S02]  /*9400*/  LDL R0, [R1+0x70] ;  /* 0x0000700001007983 */ /* 0x000ea40000100800 */
[----:B--2---:R-:W-:-:S07]  /*9410*/  IMAD.SHL.U32 R0, R0, 0x80, RZ ;  /* 0x0000008000007824 */ /* 0x004fce00078e00ff */
.L_x_11128:
[----:B------:R-:W-:Y:S05]  /*9420*/  BSYNC B2 ;  /* 0x0000000000027941 */ /* 0x000fea0003800000 */
.L_x_11127:
[----:B------:R-:W0:Y:S01]  /*9430*/  LDC R2, c[0x0][0x448] ;  /* 0x00011200ff027b82 */ /* 0x000e220000000800 */
[----:B------:R-:W-:Y:S01]  /*9440*/  VIADD R0, R0, 0x7f ;  /* 0x0000007f00007836 */ /* 0x000fe20000000000 */
[----:B------:R-:W-:-:S06]  /*9450*/  ULDC UR4, c[0x0][0xad4] ;  /* 0x0002b50000047ab9 */ /* 0x000fcc0000000800 */
[----:B------:R-:W1:Y:S01]  /*9460*/  LDC R7, c[0x0][0xadc] ;  /* 0x0002b700ff077b82 */ /* 0x000e620000000800 */
[----:B0-----:R-:W-:-:S13]  /*9470*/  ISETP.NE.AND P1, PT, R2, 0x1, PT ;  /* 0x000000010200780c */ /* 0x001fda0003f25270 */
[----:B------:R-:W0:Y:S08]  /*9480*/  @P1 LDC R3, c[0x0][0x44c] ;  /* 0x00011300ff031b82 */ /* 0x000e300000000800 */
[----:B------:R-:W2:Y:S01]  /*9490*/  @P1 LDC R5, c[0x0][0x450] ;  /* 0x00011400ff051b82 */ /* 0x000ea20000000800 */
[----:B0-----:R-:W-:-:S05]  /*94a0*/  @P1 IMAD.HI.U32 R2, R0, R3, RZ ;  /* 0x0000000300021227 */ /* 0x001fca00078e00ff */
[----:B--2---:R-:W-:Y:S02]  /*94b0*/  @P1 SHF.R.U32.HI R0, RZ, R5, R2 ;  /* 0x00000005ff001219 */ /* 0x004fe40000011602 */
[----:B-1----:R-:W-:-:S03]  /*94c0*/  ISETP.GE.AND P1, PT, R7, 0x1, PT ;  /* 0x000000010700780c */ /* 0x002fc60003f26270 */
[----:B------:R-:W-:-:S04]  /*94d0*/  VIADD R0, R0, UR40 ;  /* 0x0000002800007c36 */ /* 0x000fc80008000000 */
[----:B------:R-:W-:-:S06]  /*94e0*/  VIADD R2, R0, -UR4 ;  /* 0x8000000400027c36 */ /* 0x000fcc0008000000 */
[----:B------:R-:W-:Y:S05]  /*94f0*/  @!P1 BRA `(.L_x_11132) ;  /* 0x0000000000449947 */ /* 0x000fea0003800000 */
        /* <DEDUP_REMOVED lines=10> */
.L_x_11134:
[----:B------:R-:W-:-:S13]  /*95a0*/  ISETP.NE.AND P1, PT, R7, 0x1, PT ;  /* 0x000000010700780c */ /* 0x000fda0003f25270 */
[----:B------:R-:W0:Y:S02]  /*95b0*/  @P1 LDC.64 R4, c[0x0][0xae0] ;  /* 0x0002b800ff041b82 */ /* 0x000e240000000a00 */
[----:B0-----:R-:W-:-:S05]  /*95c0*/  @P1 IMAD.HI.U32 R4, R0, R4, RZ ;  /* 0x0000000400041227 */ /* 0x001fca00078e00ff */
[----:B------:R-:W-:-:S07]  /*95d0*/  @P1 SHF.R.U32.HI R0, RZ, R5, R4 ;  /* 0x00000005ff001219 */ /* 0x000fce0000011604 */
.L_x_11135:
[----:B------:R-:W-:Y:S05]  /*95e0*/  BSYNC B0 ;  /* 0x0000000000007941 */ /* 0x000fea0003800000 */
.L_x_11133:
[----:B------:R-:W-:-:S05]  /*95f0*/  IMAD R3, R0, R7, RZ ;  /* 0x0000000700037224 */ /* 0x000fca00078e02ff */
[----:B------:R-:W-:-:S07]  /*9600*/  VIMNMX R2, R2, R3, !PT ;  /* 0x0000000302027248 */ /* 0x000fce0007fe0100 */
.L_x_11132:
[----:B------:R-:W-:-:S04]  /*9610*/  VIADD R2, R2, 0x5f ;  /* 0x0000005f02027836 */ /* 0x000fc80000000000 */
[----:B------:R-:W-:-:S05]  /*9620*/  IMAD.HI R2, R2, 0x2aaaaaab, RZ ;  /* 0x2aaaaaab02027827 */ /* 0x000fca00078e02ff */
[----:B------:R-:W-:-:S04]  /*9630*/  SHF.R.U32.HI R3, RZ, 0x1f, R2 ;  /* 0x0000001fff037819 */ /* 0x000fc80000011602 */
[----:B------:R-:W-:-:S04]  /*9640*/  LEA.HI.SX32 R2, R2, R3, 0x1c ;  /* 0x0000000302027211 */ /* 0x000fc800078fe2ff */
[----:B------:R-:W-:-:S04]  /*9650*/  VIMNMX R2, R2, UR43, !PT ;  /* 0x0000002b02027c48 */ /* 0x000fc8000ffe0100 */
[----:B------:R-:W-:-:S13]  /*9660*/  ISETP.GE.AND P1, PT, R10, R2, PT ;  /* 0x000000020a00720c */ /* 0x000fda0003f26270 */
[----:B------:R-:W-:Y:S05]  /*9670*/  @!P1 BRA `(.L_x_11136) ;  /* 0x0000009400e09947 */ /* 0x000fea0003800000 */
.L_x_11153:
[----:B0-----:R-:W2:Y:S04]  /*9680*/  LD.E R3, desc[UR48][R22.64+0x210] ;  /* 0x0002103016037980 */ /* 0x001ea8000c101900 */
[----:B-1----:R-:W3:Y:S01]  /*9690*/  LD.E R0, desc[UR48][R22.64+0x218] ;  /* 0x0002183016007980 */ /* 0x002ee2000c101900 */
[----:B--2---:R-:W-:-:S05]  /*96a0*/  VIADD R3, R3, 0x1 ;  /* 0x0000000103037836 */ /* 0x004fca0000000000 */
[----:B------:R-:W-:-:S13]  /*96b0*/  ISETP.NE.AND P2, PT, R3, 0x2, PT ;  /* 0x000000020300780c */ /* 0x000fda0003f45270 */
[----:B------:R0:W5:Y:S04]  /*96c0*/  @P2 LD.E R9, desc[UR48][R22.64+0x214] ;  /* 0x0002143016092980 */ /* 0x000168000c101900 */
[----:B------:R-:W2:Y:S01]  /*96d0*/  @!P2 LD.E R4, desc[UR48][R22.64+0x214] ;  /* 0x000214301604a980 */ /* 0x000ea2000c101900 */
[----:B---3--:R-:W-:-:S03]  /*96e0*/  VIADD R7, R0, 0x1 ;  /* 0x0000000100077836 */ /* 0x008fc60000000000 */
[----:B------:R1:W-:Y:S04]  /*96f0*/  ST.E desc[UR48][R22.64+0x210], R3 ;  /* 0x0002100316007985 */ /* 0x0003e8000c101930 */
[----:B------:R0:W-:Y:S04]  /*9700*/  ST.E desc[UR48][R22.64+0x218], R7 ;  /* 0x0002180716007985 */ /* 0x0001e8000c101930 */
[----:B------:R0:W-:Y:S01]  /*9710*/  @!P2 ST.E desc[UR48][R22.64+0x210], RZ ;  /* 0x000210ff1600a985 */ /* 0x0001e2000c101930 */
[----:B--2---:R-:W-:-:S05]  /*9720*/  @!P2 LOP3.LUT R9, R4, 0x1, RZ, 0x3c, !PT ;  /* 0x000000010409a812 */ /* 0x004fca00078e3cff */
[----:B------:R0:W-:Y:S04]  /*9730*/  @!P2 ST.E desc[UR48][R22.64+0x214], R9 ;  /* 0x000214091600a985 */ /* 0x0001e8000c101930 */
[----:B------:R-:W2:Y:S04]  /*9740*/  LDL.64 R72, [R1+0x188] ;  /* 0x0001880001487983 */ /* 0x000ea80000100a00 */
[----:B--2---:R-:W2:Y:S01]  /*9750*/  LD.E R0, desc[UR48][R72.64+0x1c] ;  /* 0x00001c3048007980 */ /* 0x004ea2000c101900 */
[----:B------:R-:W-:Y:S01]  /*9760*/  IMAD.MOV.U32 R5, RZ, RZ, R10 ;  /* 0x000000ffff057224 */ /* 0x000fe200078e000a */
[----:B------:R-:W-:Y:S05]  /*9770*/  YIELD ;  /* 0x0000000000007946 */ /* 0x000fea0003800000 */
[----:B------:R-:W-:Y:S01]  /*9780*/  BSSY B0, `(.L_x_11137) ;  /* 0x0000008000007945 */ /* 0x000fe20003800000 */
[----:B------:R-:W-:Y:S01]  /*9790*/  VIADD R10, R10, 0xffffffff ;  /* 0xffffffff0a0a7836 */ /* 0x000fe20000000000 */
[----:B------:R-:W-:Y:S01]  /*97a0*/  ISETP.GT.AND P1, PT, R5, R2, PT ;  /* 0x000000020500720c */ /* 0x000fe20003f24270 */
[----:B-1----:R-:W-:Y:S01]  /*97b0*/  @!P2 IMAD.MOV.U32 R3, RZ, RZ, RZ ;  /* 0x000000ffff03a224 */ /* 0x002fe200078e00ff */
[----:B--2---:R-:W-:-:S04]  /*97c0*/  LOP3.LUT R0, R0, 0x1, RZ, 0xfc, !PT ;  /* 0x0000000100007812 */ /* 0x004fc800078efcff */
[----:B------:R-:W-:-:S13]  /*97d0*/  ISETP.NE.AND P3, PT, R0, 0x3, PT ;  /* 0x000000030000780c */ /* 0x000fda0003f65270 */
[----:B0-----:R-:W-:Y:S05]  /*97e0*/  @!P3 BRA `(.L_x_11138) ;  /* 0x000000000004b947 */ /* 0x001fea0003800000 */
[----:B------:R-:W-:Y:S01]  /*97f0*/  BPT.TRAP 0x1 ;  /* 0x000000040000795c */ /* 0x000fe20000300000 */
.L_x_11138:
[----:B------:R-:W-:Y:S05]  /*9800*/  BSYNC B0 ;  /* 0x0000000000007941 */ /* 0x000fea0003800000 */
.L_x_11137:
[----:B------:R-:W2:Y:S01]  /*9810*/  LD.E.64 R4, desc[UR48][R72.64+0x8] ;  /* 0x0000083048047980 */ /* 0x000ea2000c101b00 */
[----:B-----5:R-:W-:Y:S02]  /*9820*/  SHF.L.U32 R8, R9, 0x1f, RZ ;  /* 0x0000001f09087819 */ /* 0x020fe400000006ff */
[----:B--2---:R-:W-:-:S05]  /*9830*/  MOV R4, R4 ;  /* 0x0000000400047202 */ /* 0x004fca0000000f00 */
[----:B------:R-:W-:-:S04]  /*9840*/  IMAD R3, R3, 0x8, R4 ;  /* 0x0000000803037824 */ /* 0x000fc800078e0204 */
[----:B------:R0:W1:Y:S01]  /*9850*/  SYNCS.PHASECHK.TRANS64.TRYWAIT P2, [R3+URZ], R8 ;  /* 0x00000008030075a7 */ /* 0x000062000804017f */
[----:B------:R-:W2:Y:S04]  /*9860*/  LD.E R4, desc[UR48][R72.64+0x1c] ;  /* 0x00001c3048047980 */ /* 0x000ea8000c101900 */
[----:B------:R0:W5:Y:S04]  /*9870*/  LD.E R0, desc[UR48][R22.64+0x210] ;  /* 0x0002103016007980 */ /* 0x000168000c101900 */
[----:B------:R0:W5:Y:S01]  /*9880*/  LD.E R6, desc[UR48][R22.64+0x214] ;  /* 0x0002143016067980 */ /* 0x000162000c101900 */
[----:B------:R-:W-:Y:S01]  /*9890*/  BSSY B0, `(.L_x_11139) ;  /* 0x0000005000007945 */ /* 0x000fe20003800000 */
[----:B--2---:R-:W-:-:S04]  /*98a0*/  LOP3.LUT R4, R4, 0x1, RZ, 0xfc, !PT ;  /* 0x0000000104047812 */ /* 0x004fc800078efcff */
[----:B------:R-:W-:-:S13]  /*98b0*/  ISETP.NE.AND P3, PT, R4, 0x3, PT ;  /* 0x000000030400780c */ /* 0x000fda0003f65270 */
[----:B01----:R-:W-:Y:S05]  /*98c0*/  @!P3 BRA `(.L_x_11140) ;  /* 0x000000000004b947 */ /* 0x003fea0003800000 */
[----:B------:R-:W-:Y:S01]  /*98d0*/  BPT.TRAP 0x1 ;  /* 0x000000040000795c */ /* 0x000fe20000300000 */
.L_x_11140:
[----:B------:R-:W-:Y:S05]  /*98e0*/  BSYNC B0 ;  /* 0x0000000000007941 */ /* 0x000fea0003800000 */
.L_x_11139:
[----:B------:R-:W-:Y:S04]  /*98f0*/  BSSY B0, `(.L_x_11141) ;  /* 0x0000008000007945 */ /* 0x000fe80003800000 */
[----:B------:R-:W-:Y:S05]  /*9900*/  @P2 BRA `(.L_x_11142) ;  /* 0x0000000000182947 */ /* 0x000fea0003800000 */
[----:B------:R-:W2:Y:S01]  /*9910*/  LD.E.64 R4, desc[UR48][R72.64+0x8] ;  /* 0x0000083048047980 */ /* 0x000ea2000c101b00 */
[----:B-----5:R-:W-:Y:S02]  /*9920*/  SHF.L.U32 R3, R6, 0x1f, RZ ;  /* 0x0000001f06037819 */ /* 0x020fe400000006ff */
[----:B--2---:R-:W-:-:S05]  /*9930*/  MOV R5, R4 ;  /* 0x0000000400057202 */ /* 0x004fca0000000f00 */
[----:B------:R-:W-:-:S04]  /*9940*/  IMAD R0, R0, 0x8, R5 ;  /* 0x0000000800007824 */ /* 0x000fc800078e0205 */
[----:B------:R-:W0:Y:S02]  /*9950*/  SYNCS.PHASECHK.TRANS64.TRYWAIT P2, [R0+URZ], R3 ;  /* 0x00000003000075a7 */ /* 0x000e24000804017f */
[----:B0-----:R-:W-:Y:S05]  /*9960*/  @!P2 BRA `(.L_x_11143) ;  /* 0x000001d40098a947 */ /* 0x001fea0003800000 */
.L_x_11142:
[----:B------:R-:W-:Y:S05]  /*9970*/  BSYNC B0 ;  /* 0x0000000000007941 */ /* 0x000fea0003800000 */
.L_x_11141:
[----:B------:R-:W2:Y:S04]  /*9980*/  LD.E R5, desc[UR48][R22.64+0x210] ;  /* 0x0002103016057980 */ /* 0x000ea8000c101900 */
[----:B------:R-:W2:Y:S01]  /*9990*/  LDL.64 R8, [R1+0xa0] ;  /* 0x0000a00001087983 */ /* 0x000ea20000100a00 */
[----:B------:R-:W-:Y:S05]  /*99a0*/  WARPSYNC.ALL ;  /* 0x0000000000007948 */ /* 0x000fea0003800000 */
[----:B------:R-:W3:Y:S04]  /*99b0*/  LDL.64 R20, [R1+0x98] ;  /* 0x0000980001147983 */ /* 0x000ee80000100a00 */
[----:B-----5:R-:W4:Y:S04]  /*99c0*/  LDL.64 R6, [R1+0x98] ;  /* 0x0000980001067983 */ /* 0x020f280000100a00 */
[----:B------:R-:W4:Y:S01]  /*99d0*/  LDL.64 R12, [R1+0x98] ;  /* 0x00009800010c7983 */ /* 0x000f220000100a00 */
[----:B--2---:R-:W-:-:S03]  /*99e0*/  IMAD R4, R5, 0x300, R8 ;  /* 0x0000030005047824 */ /* 0x004fc600078e0208 */
[----:B------:R-:W2:Y:S01]  /*99f0*/  LDL.64 R14, [R1+0x98] ;  /* 0x00009800010e7983 */ /* 0x000ea20000100a00 */
[----:B------:R-:W-:Y:S01]  /*9a00*/  IMAD.MOV.U32 R5, RZ, RZ, R9 ;  /* 0x000000ffff057224 */ /* 0x000fe200078e0009 */
[C---:B------:R-:W-:Y:S01]  /*9a10*/  R2UR UR6, R4.reuse ;  /* 0x00000000040672ca */ /* 0x040fe200000e0000 */
[----:B------:R-:W-:Y:S01]  /*9a20*/  WARPGROUP.ARRIVE ;  /* 0x00000000000079c5 */ /* 0x000fe20000000000 */
[----:B------:R-:W2:Y:S02]  /*9a30*/  LDL R11, [R1+0x54] ;  /* 0x00005400010b7983 */ /* 0x000ea40000100800 */
[----:B------:R-:W-:Y:S01]  /*9a40*/  R2UR UR7, R5 ;  /* 0x00000000050772ca */ /* 0x000fe200000e0000 */
[----:B------:R-:W-:Y:S02]  /*9a50*/  VIADD R8, R4, 0x2 ;  /* 0x0000000204087836 */ /* 0x000fe40000000000 */
[----:B0-----:R-:W-:Y:S01]  /*9a60*/  IMAD.MOV.U32 R0, RZ, RZ, 0x1 ;  /* 0x00000001ff007424 */ /* 0x001fe200078e00ff */
[----:B------:R0:W-:Y:S04]  /*9a70*/  STL [R1+0x80], RZ ;  /* 0x000080ff01007387 */ /* 0x0001e80000100800 */
[----:B------:R0:W-:Y:S04]  /*9a80*/  STL [R1+0x80], R0 ;  /* 0x0000800001007387 */ /* 0x0001e80000100800 */
[----:B------:R0:W-:Y:S04]  /*9a90*/  STL [R1+0x80], R0 ;  /* 0x0000800001007387 */ /* 0x0001e80000100800 */
[----:B------:R0:W-:Y:S04]  /*9aa0*/  STL [R1+0x80], R0 ;  /* 0x0000800001007387 */ /* 0x0001e80000100800 */
[----:B------:R0:W-:Y:S01]  /*9ab0*/  STL [R1+0x80], R0 ;  /* 0x0000800001007387 */ /* 0x0001e20000100800 */
[----:B---3--:R-:W-:-:S02]  /*9ac0*/  R2UR UR4, R20 ;  /* 0x00000000140472ca */ /* 0x008fc400000e0000 */
[----:B------:R-:W-:-:S13]  /*9ad0*/  R2UR UR5, R21 ;  /* 0x00000000150572ca */ /* 0x000fda00000e0000 */
[----:B------:R-:W-:Y:S01]  /*9ae0*/  HGMMA.64x96x16.F32 R24, gdesc[UR4], RZ, !UPT, gsb0 ;  /* 0x01600000041879f0 */ /* 0x000fe2000c0008ff */
[----:B----4-:R-:W-:Y:S01]  /*9af0*/  VIADD R6, R6, 0x2 ;  /* 0x0000000206067836 */ /* 0x010fe20000000000 */
[----:B------:R-:W-:Y:S02]  /*9b00*/  R2UR UR6, R8 ;  /* 0x00000000080672ca */ /* 0x000fe400000e0000 */
[----:B------:R-:W-:Y:S02]  /*9b10*/  R2UR UR7, R9 ;  /* 0x00000000090772ca */ /* 0x000fe400000e0000 */
[----:B------:R-:W-:Y:S02]  /*9b20*/  R2UR UR4, R6 ;  /* 0x00000000060472ca */ /* 0x000fe400000e0000 */
[----:B------:R-:W-:Y:S01]  /*9b30*/  R2UR UR5, R7 ;  /* 0x00000000070572ca */ /* 0x000fe200000e0000 */
[----:B------:R-:W-:Y:S02]  /*9b40*/  VIADD R12, R12, 0x4 ;  /* 0x000000040c0c7836 */ /* 0x000fe40000000000 */
[----:B------:R-:W-:-:S02]  /*9b50*/  VIADD R6, R4, 0x4 ;  /* 0x0000000404067836 */ /* 0x000fc40000000000 */
[----:B------:R-:W-:Y:S01]  /*9b60*/  IMAD.MOV.U32 R7, RZ, RZ, R9 ;  /* 0x000000ffff077224 */ /* 0x000fe200078e0009 */
[----:B------:R-:W-:Y:S02]  /*9b70*/  WARPGROUP.DEPBAR.LE gsb0, 0x0 ;  /* 0x00008000000079c5 */ /* 0x000fe40000010000 */
[----:B------:R0:W5:Y:S04]  /*9b80*/  LD.E R3, desc[UR48][R22.64+0x210] ;  /* 0x0002103016037980 */ /* 0x000168000c101900 */
[----:B------:R0:W5:Y:S01]  /*9b90*/  LD.E R5, desc[UR48][R22.64+0x214] ;  /* 0x0002143016057980 */ /* 0x000162000c101900 */
[----:B------:R-:W-:-:S06]  /*9ba0*/  WARPGROUP.ARRIVE ;  /* 0x00000000000079c5 */ /* 0x000fcc0000000000 */
[----:B------:R-:W-:Y:S01]  /*9bb0*/  HGMMA.64x96x16.F32 R24, gdesc[UR4], R24, gsb0 ;  /* 0x01600000041879f0 */ /* 0x000fe20008000818 */
[----:B------:R-:W-:Y:S02]  /*9bc0*/  R2UR UR6, R6 ;  /* 0x00000000060672ca */ /* 0x000fe400000e0000 */
[----:B------:R-:W-:Y:S02]  /*9bd0*/  R2UR UR7, R7 ;  /* 0x00000000070772ca */ /* 0x000fe400000e0000 */
[----:B------:R-:W-:Y:S02]  /*9be0*/  R2UR UR4, R12 ;  /* 0x000000000c0472ca */ /* 0x000fe400000e0000 */
[----:B------:R-:W-:Y:S01]  /*9bf0*/  R2UR UR5, R13 ;  /* 0x000000000d0572ca */ /* 0x000fe200000e0000 */
[----:B------:R-:W-:Y:S02]  /*9c00*/  VIADD R6, R4, 0x6 ;  /* 0x0000000604067836 */ /* 0x000fe40000000000 */
[----:B--2---:R-:W-:-:S02]  /*9c10*/  VIADD R14, R14, 0x6 ;  /* 0x000000060e0e7836 */ /* 0x004fc40000000000 */
[----:B------:R-:W-:Y:S01]  /*9c20*/  IMAD.MOV.U32 R7, RZ, RZ, R9 ;  /* 0x000000ffff077224 */ /* 0x000fe200078e0009 */
[----:B------:R-:W-:Y:S02]  /*9c30*/  WARPGROUP.DEPBAR.LE gsb0, 0x0 ;  /* 0x00008000000079c5 */ /* 0x000fe40000010000 */
[----:B------:R-:W-:-:S06]  /*9c40*/  WARPGROUP.ARRIVE ;  /* 0x00000000000079c5 */ /* 0x000fcc0000000000 */
[----:B------:R-:W-:Y:S01]  /*9c50*/  HGMMA.64x96x16.F32 R24, gdesc[UR4], R24, gsb0 ;  /* 0x01600000041879f0 */ /* 0x000fe20008000818 */
[----:B------:R-:W-:Y:S02]  /*9c60*/  R2UR UR6, R6 ;  /* 0x00000000060672ca */ /* 0x000fe400000e0000 */
[----:B------:R-:W-:Y:S02]  /*9c70*/  R2UR UR7, R7 ;  /* 0x00000000070772ca */ /* 0x000fe400000e0000 */
[----:B------:R-:W-:Y:S02]  /*9c80*/  R2UR UR4, R14 ;  /* 0x000000000e0472ca */ /* 0x000fe400000e0000 */
[----:B------:R-:W-:Y:S02]  /*9c90*/  R2UR UR5, R15 ;  /* 0x000000000f0572ca */ /* 0x000fe400000e0000 */
[----:B------:R-:W-:-:S04]  /*9ca0*/  LOP3.LUT R11, R11, 0x1, RZ, 0xfc, !PT ;  /* 0x000000010b0b7812 */ /* 0x000fc800078efcff */
[----:B------:R-:W-:Y:S01]  /*9cb0*/  ISETP.NE.AND P3, PT, R11, 0x3, PT ;  /* 0x000000030b00780c */ /* 0x000fe20003f65270 */
[----:B------:R-:W-:Y:S02]  /*9cc0*/  WARPGROUP.DEPBAR.LE gsb0, 0x0 ;  /* 0x00008000000079c5 */ /* 0x000fe40000010000 */
[----:B------:R-:W-:-:S06]  /*9cd0*/  WARPGROUP.ARRIVE ;  /* 0x00000000000079c5 */ /* 0x000fcc0000000000 */
[----:B------:R-:W-:Y:S01]  /*9ce0*/  HGMMA.64x96x16.F32 R24, gdesc[UR4], R24, gsb0 ;  /* 0x01600000041879f0 */ /* 0x000fe20008000818 */
[----:B------:R-:W-:Y:S02]  /*9cf0*/  BSSY B0, `(.L_x_11144) ;  /* 0x0000004000007945 */ /* 0x000fe40003800000 */
[----:B------:R-:W-:Y:S02]  /*9d00*/  WARPGROUP.DEPBAR.LE gsb0, 0x0 ;  /* 0x00008000000079c5 */ /* 0x000fe40000010000 */
[----:B0-----:R-:W-:Y:S05]  /*9d10*/  @!P3 BRA `(.L_x_11145) ;  /* 0x000000000004b947 */ /* 0x001fea0003800000 */
[----:B------:R-:W-:Y:S01]  /*9d20*/  BPT.TRAP 0x1 ;  /* 0x000000040000795c */ /* 0x000fe20000300000 */
.L_x_11145:
[----:B------:R-:W-:Y:S05]  /*9d30*/  BSYNC B0 ;  /* 0x0000000000007941 */ /* 0x000fea0003800000 */
.L_x_11144:
[----:B------:R-:W2:Y:S01]  /*9d40*/  LDL.64 R6, [R1+0x40] ;  /* 0x0000400001067983 */ /* 0x000ea20000100a00 */
[----:B-----5:R-:W-:Y:S02]  /*9d50*/  SHF.L.U32 R8, R5, 0x1f, RZ ;  /* 0x0000001f05087819 */ /* 0x020fe400000006ff */
[----:B--2---:R-:W-:-:S05]  /*9d60*/  MOV R6, R6 ;  /* 0x0000000600067202 */ /* 0x004fca0000000f00 */
[----:B------:R-:W-:-:S04]  /*9d70*/  IMAD R3, R3, 0x8, R6 ;  /* 0x0000000803037824 */ /* 0x000fc800078e0206 */
[----:B------:R0:W1:Y:S01]  /*9d80*/  SYNCS.PHASECHK.TRANS64.TRYWAIT P2, [R3+URZ], R8 ;  /* 0x00000008030075a7 */ /* 0x000062000804017f */
[----:B------:R0:W5:Y:S04]  /*9d90*/  LD.E R4, desc[UR48][R22.64+0x210] ;  /* 0x0002103016047980 */ /* 0x000168000c101900 */
[----:B------:R0:W5:Y:S01]  /*9da0*/  LD.E R5, desc[UR48][R22.64+0x214] ;  /* 0x0002143016057980 */ /* 0x000162000c101900 */
[----:B------:R-:W-:Y:S04]  /*9db0*/  BSSY B0, `(.L_x_11146) ;  /* 0x0000003000007945 */ /* 0x000fe80003800000 */
[----:B------:R-:W-:Y:S05]  /*9dc0*/  @!P3 BRA `(.L_x_11147) ;  /* 0x000000000004b947 */ /* 0x000fea0003800000 */
[----:B------:R-:W-:Y:S01]  /*9dd0*/  BPT.TRAP 0x1 ;  /* 0x000000040000795c */ /* 0x000fe20000300000 */
.L_x_11147:
[----:B------:R-:W-:Y:S05]  /*9de0*/  BSYNC B0 ;  /* 0x0000000000007941 */ /* 0x000fea0003800000 */
.L_x_11146:
[----:B------:R-:W-:Y:S04]  /*9df0*/  BSSY B0, `(.L_x_11148) ;  /* 0x0000006000007945 */ /* 0x000fe80003800000 */
[----:B-1----:R-:W-:Y:S05]  /*9e00*/  @P2 BRA `(.L_x_11149) ;  /* 0x0000000000102947 */ /* 0x002fea0003800000 */
[----:B-----5:R-:W-:Y:S01]  /*9e10*/  IMAD R4, R4, 0x8, R6 ;  /* 0x0000000804047824 */ /* 0x020fe200078e0206 */
[----:B------:R-:W-:-:S04]  /*9e20*/  SHF.L.U32 R5, R5, 0x1f, RZ ;  /* 0x0000001f05057819 */ /* 0x000fc800000006ff */
[----:B------:R-:W1:Y:S02]  /*9e30*/  SYNCS.PHASECHK.TRANS64.TRYWAIT P2, [R4+URZ], R5 ;  /* 0x00000005040075a7 */ /* 0x000e64000804017f */
[----:B-1----:R-:W-:Y:S05]  /*9e40*/  @!P2 BRA `(.L_x_11150) ;  /* 0x000001d00074a947 */ /* 0x002fea0003800000 */
.L_x_11149:
[----:B------:R-:W-:Y:S05]  /*9e50*/  BSYNC B0 ;  /* 0x0000000000007941 */ /* 0x000fea0003800000 */
.L_x_11148:
[----:B------:R-:W2:Y:S04]  /*9e60*/  LD.E R11, desc[UR48][R22.64+0x210] ;  /* 0x00021030160b7980 */ /* 0x000ea8000c101900 */
[----:B-1---5:R-:W2:Y:S04]  /*9e70*/  LDL.64 R4, [R1+0x118] ;  /* 0x0001180001047983 */ /* 0x022ea80000100a00 */
[----:B0-----:R-:W3:Y:S04]  /*9e80*/  LDL R3, [R1+0x90] ;  /* 0x0000900001037983 */ /* 0x001ee80000100800 */
[----:B------:R-:W4:Y:S04]  /*9e90*/  LDL.64 R6, [R1+0x110] ;  /* 0x0001100001067983 */ /* 0x000f280000100a00 */
[----:B------:R-:W4:Y:S04]  /*9ea0*/  LDL.64 R8, [R1+0x110] ;  /* 0x0001100001087983 */ /* 0x000f280000100a00 */
[----:B------:R-:W4:Y:S04]  /*9eb0*/  LDL.64 R12, [R1+0x110] ;  /* 0x00011000010c7983 */ /* 0x000f280000100a00 */
[----:B------:R-:W4:Y:S01]  /*9ec0*/  LDL.64 R14, [R1+0x110] ;  /* 0x00011000010e7983 */ /* 0x000f220000100a00 */
[----:B------:R-:W-:Y:S05]  /*9ed0*/  WARPSYNC.ALL ;  /* 0x0000000000007948 */ /* 0x000fea0003800000 */
[----:B------:R-:W-:Y:S01]  /*9ee0*/  WARPGROUP.ARRIVE ;  /* 0x00000000000079c5 */ /* 0x000fe20000000000 */
[----:B------:R-:W4:Y:S01]  /*9ef0*/  LDL.64 R20, [R1+0x110] ;  /* 0x0001100001147983 */ /* 0x000f220000100a00 */
[----:B--2---:R-:W-:Y:S01]  /*9f00*/  IMAD R4, R11, 0xc00, R4 ;  /* 0x00000c000b047824 */ /* 0x004fe200078e0204 */
[----:B------:R-:W-:-:S02]  /*9f10*/  R2UR UR7, R5 ;  /* 0x00000000050772ca */ /* 0x000fc400000e0000 */
[----:B---3--:R-:W-:Y:S02]  /*9f20*/  ISETP.NE.U32.AND P2, PT, R3, RZ, PT ;  /* 0x000000ff0300720c */ /* 0x008fe40003f45070 */
[----:B------:R-:W-:Y:S02]  /*9f30*/  R2UR UR6, R4 ;  /* 0x00000000040672ca */ /* 0x000fe400000e0000 */
[----:B----4-:R-:W-:Y:S02]  /*9f40*/  R2UR UR4, R6 ;  /* 0x00000000060472ca */ /* 0x010fe400000e0000 */
[----:B------:R-:W-:-:S07]  /*9f50*/  R2UR UR5, R7 ;  /* 0x00000000070572ca */ /* 0x000fce00000e0000 */
[----:B------:R-:W-:-:S06]  /*9f60*/  VOTEU.ANY UP0, P2 ;  /* 0x00000000003f7886 */ /* 0x000fcc0001000100 */
[----:B------:R-:W-:Y:S01]  /*9f70*/  HGMMA.64x96x16.F32 R24, gdesc[UR4], R24, UP0, gsb0 ;  /* 0x01600000041879f0 */ /* 0x000fe2000b800818 */
[----:B------:R-:W-:Y:S02]  /*9f80*/  VIADD R8, R8, 0x2 ;  /* 0x0000000208087836 */ /* 0x000fe40000000000 */
        /* <DEDUP_REMOVED lines=126> */
[----:B------:R-:W-:Y:S01]  /*a770*/  R2UR UR5, R21 ;  /* 0x00000000150572ca */ /* 0x000fe200000e0000 */
[----:B--2---:R-:W-:Y:S01]  /*a780*/  VIADD R8, R8, 0xc02 ;  /* 0x00000c0208087836 */ /* 0x004fe20000000000 */
[----:B------:R-:W-:Y:S02]  /*a790*/  WARPGROUP.DEPBAR.LE gsb0, 0x0 ;  /* 0x00008000000079c5 */ /* 0x000fe40000010000 */
[----:B------:R-:W-:-:S09]  /*a7a0*/  WARPGROUP.ARRIVE ;  /* 0x00000000000079c5 */ /* 0x000fd20000000000 */
[----:B------:R-:W-:Y:S01]  /*a7b0*/  HGMMA.64x96x16.F32 R24, gdesc[UR4], R24, gsb0 ;  /* 0x01600000041879f0 */ /* 0x000fe20008000818 */
[----:B------:R-:W-:Y:S02]  /*a7c0*/  VIADD R6, R4, 0x902 ;  /* 0x0000090204067836 */ /* 0x000fe40000000000 */
[----:B------:R-:W-:Y:S01]  /*a7d0*/  IMAD.MOV.U32 R7, RZ, RZ, R5 ;  /* 0x000000ffff077224 */ /* 0x000fe200078e0005 */
[----:B------:R-:W-:Y:S02]  /*a7e0*/  R2UR UR4, R8 ;  /* 0x00000000080472ca */ /* 0x000fe400000e0000 */
[----:B------:R-:W-:Y:S02]  /*a7f0*/  R2UR UR6, R6 ;  /* 0x00000000060672ca */ /* 0x000fe400000e0000 */
[----:B------:R-:W-:Y:S02]  /*a800*/  R2UR UR7, R7 ;  /* 0x00000000070772ca */ /* 0x000fe400000e0000 */
[----:B------:R-:W-:Y:S01]  /*a810*/  R2UR UR5, R9 ;  /* 0x00000000090572ca */ /* 0x000fe200000e0000 */
[----:B---3--:R-:W-:-:S02]  /*a820*/  VIADD R12, R12, 0xc04 ;  /* 0x00000c040c0c7836 */ /* 0x008fc40000000000 */
[----:B------:R-:W-:Y:S01]  /*a830*/  VIADD R6, R4, 0x904 ;  /* 0x0000090404067836 */ /* 0x000fe20000000000 */
[----:B------:R-:W-:Y:S02]  /*a840*/  WARPGROUP.DEPBAR.LE gsb0, 0x0 ;  /* 0x00008000000079c5 */ /* 0x000fe40000010000 */
[----:B------:R-:W-:-:S07]  /*a850*/  WARPGROUP.ARRIVE ;  /* 0x00000000000079c5 */ /* 0x000fce0000000000 */
[----:B------:R-:W-:Y:S01]  /*a860*/  HGMMA.64x96x16.F32 R24, gdesc[UR4], R24, gsb0 ;  /* 0x01600000041879f0 */ /* 0x000fe20008000818 */
[----:B------:R-:W-:Y:S01]  /*a870*/  IMAD.MOV.U32 R7, RZ, RZ, R5 ;  /* 0x000000ffff077224 */ /* 0x000fe200078e0005 */
[----:B------:R-:W-:Y:S02]  /*a880*/  R2UR UR6, R6 ;  /* 0x00000000060672ca */ /* 0x000fe400000e0000 */
[----:B------:R-:W-:Y:S02]  /*a890*/  R2UR UR4, R12 ;  /* 0x000000000c0472ca */ /* 0x000fe400000e0000 */
[----:B------:R-:W-:Y:S02]  /*a8a0*/  R2UR UR7, R7 ;  /* 0x00000000070772ca */ /* 0x000fe400000e0000 */
[----:B------:R-:W-:Y:S01]  /*a8b0*/  R2UR UR5, R13 ;  /* 0x000000000d0572ca */ /* 0x000fe200000e0000 */
[----:B----4-:R-:W-:Y:S02]  /*a8c0*/  VIADD R14, R14, 0xc06 ;  /* 0x00000c060e0e7836 */ /* 0x010fe40000000000 */
        /* <DEDUP_REMOVED lines=29> */
[----:B------:R-:W2:Y:S04]  /*aaa0*/  @!P0 LD.E.64 R72, desc[UR48][R72.64+0x30] ;  /* 0x0000303048488980 */ /* 0x000ea8000c101b00 */
[----:B------:R-:W3:Y:S01]  /*aab0*/  @!P0 LD.E R3, desc[UR48][R22.64+0x210] ;  /* 0x0002103016038980 */ /* 0x000ee2000c101900 */
[----:B--2---:R-:W-:-:S05]  /*aac0*/  @!P0 MOV R4, R72 ;  /* 0x0000004800048202 */ /* 0x004fca0000000f00 */
[----:B---3--:R-:W-:-:S05]  /*aad0*/  @!P0 IMAD R3, R3, 0x8, R4 ;  /* 0x0000000803038824 */ /* 0x008fca00078e0204 */
[----:B------:R-:W-:-:S04]  /*aae0*/  @!P0 PRMT R3, RZ, 0x654, R3 ;  /* 0x00000654ff038816 */ /* 0x000fc80000000003 */
[----:B------:R1:W-:Y:S01]  /*aaf0*/  @!P0 SYNCS.ARRIVE.TRANS64.RED.A1T0 RZ, [R3+URZ], RZ ;  /* 0x000000ff03ff89a7 */ /* 0x0003e2000810043f */
[----:B------:R-:W2:Y:S04]  /*ab00*/  LDL.64 R74, [R1+0x430] ;  /* 0x00043000014a7983 */ /* 0x000ea80000100a00 */
[----:B------:R-:W3:Y:S04]  /*ab10*/  LDL R72, [R1+0x450] ;  /* 0x0004500001487983 */ /* 0x000ee80000100800 */
[----:B------:R-:W4:Y:S01]  /*ab20*/  LDL.64 R14, [R1+0x440] ;  /* 0x00044000010e7983 */ /* 0x000f220000100a00 */
[----:B--2---:R-:W-:-:S04]  /*ab30*/  FMNMX.FTZ R4, R24, R74, !PT ;  /* 0x0000004a18047209 */ /* 0x004fc80007810000 */
        /* <DEDUP_REMOVED lines=50> */
[----:B-1----:R-:W-:-:S03]  /*ae60*/  FMNMX.FTZ R6, R7, R8, !PT ;  /* 0x0000000807067209 */ /* 0x002fc60007810000 */
[----:B------:R-:W-:Y:S04]  /*ae70*/  STL.64 [R1+0x430], R4 ;  /* 0x0004300401007387 */ /* 0x000fe80000100a00 */
[----:B------:R-:W2:Y:S04]  /*ae80*/  LDL R7, [R1+0x434] ;  /* 0x0004340001077983 */ /* 0x000ea80000100800 */
[----:B------:R-:W-:Y:S04]  /*ae90*/  STL [R1+0x430], R6 ;  /* 0x0004300601007387 */ /* 0x000fe80000100800 */
[----:B------:R-:W3:Y:S04]  /*aea0*/  LDL R77, [R1+0x430] ;  /* 0x00043000014d7983 */ /* 0x000ee80000100800 */
[----:B--2---:R-:W1:Y:S01]  /*aeb0*/  SHFL.BFLY PT, R4, R7, 0x2, 0x1f ;  /* 0x0c401f0007047f89 */ /* 0x004e6200000e0000 */
[----:B---3--:R-:W-:Y:S01]  /*aec0*/  FADD.FTZ R3, R74, -R77 ;  /* 0x8000004d4a037221 */ /* 0x008fe20000010000 */
[----:B------:R-:W-:-:S04]  /*aed0*/  FMUL.FTZ R77, R72, R77 ;  /* 0x0000004d484d7220 */ /* 0x000fc80000410000 */
[----:B------:R-:W-:Y:S01]  /*aee0*/  FFMA.FTZ R152, R24, R72, -R77 ;  /* 0x0000004818987223 */ /* 0x000fe2000001084d */
[----:B-1----:R-:W-:-:S05]  /*aef0*/  FMNMX.FTZ R5, R4, R7, !PT ;  /* 0x0000000704057209 */ /* 0x002fca0007810000 */
[----:B------:R-:W1:Y:S01]  /*af00*/  SHFL.BFLY PT, R24, R5, 0x1, 0x1f ;  /* 0x0c201f0005187f89 */ /* 0x000e6200000e0000 */
[-C--:B------:R-:W-:Y:S01]  /*af10*/  FMUL.FTZ R73, R3, R72.reuse ;  /* 0x0000004803497220 */ /* 0x080fe20000410000 */
[-CC-:B------:R-:W-:Y:S01]  /*af20*/  FFMA.FTZ R3, R25, R72.reuse, -R77.reuse ;  /* 0x0000004819037223 */ /* 0x180fe2000001084d */
[-CC-:B------:R-:W-:Y:S01]  /*af30*/  FFMA.FTZ R12, R44, R72.reuse, -R77.reuse ;  /* 0x000000482c0c7223 */ /* 0x180fe2000001084d */
[----:B------:R-:W-:Y:S01]  /*af40*/  MUFU.EX2 R152, R152 ;  /* 0x0000009800987308 */ /* 0x000fe20000000800 */
[----:B------:R-:W-:Y:S01]  /*af50*/  FFMA.FTZ R154, R28, R72, -R77 ;  /* 0x000000481c9a7223 */ /* 0x000fe2000001084d */
[----:B-1----:R-:W-:-:S05]  /*af60*/  FMNMX.FTZ R24, R5, R24, !PT ;  /* 0x0000001805187209 */ /* 0x002fca0007810000 */
[----:B------:R-:W-:Y:S01]  /*af70*/  FADD.FTZ R75, R75, -R24 ;  /* 0x800000184b4b7221 */ /* 0x000fe20000010000 */
[----:B------:R-:W-:-:S03]  /*af80*/  FMUL.FTZ R25, R24, R72 ;  /* 0x0000004818197220 */ /* 0x000fc60000410000 */
[----:B------:R-:W-:Y:S01]  /*af90*/  FMUL.FTZ R44, R72, R75 ;  /* 0x0000004b482c7220 */ /* 0x000fe20000410000 */
[-CC-:B------:R-:W-:Y:S01]  /*afa0*/  FFMA.FTZ R153, R26, R72.reuse, -R25.reuse ;  /* 0x000000481a997223 */ /* 0x180fe20000010819 */
[-CC-:B------:R-:W-:Y:S01]  /*afb0*/  FFMA.FTZ R186, R27, R72.reuse, -R25.reuse ;  /* 0x000000481bba7223 */ /* 0x180fe20000010819 */
[----:B------:R-:W-:Y:S01]  /*afc0*/  MUFU.EX2 R73, R73 ;  /* 0x0000004900497308 */ /* 0x000fe20000000800 */
[----:B------:R-:W-:-:S07]  /*afd0*/  FFMA.FTZ R185, R30, R72, -R25 ;  /* 0x000000481eb97223 */ /* 0x000fce0000010819 */
[----:B------:R-:W-:Y:S01]  /*afe0*/  MUFU.EX2 R44, R44 ;  /* 0x0000002c002c7308 */ /* 0x000fe20000000800 */
[----:B------:R-:W-:-:S07]  /*aff0*/  FFMA.FTZ R155, R29, R72, -R77 ;  /* 0x000000481d9b7223 */ /* 0x000fce000001084d */
[----:B------:R-:W4:Y:S01]  /*b000*/  MUFU.EX2 R153, R153 ;  /* 0x0000009900997308 */ /* 0x000f220000000800 */
[----:B------:R-:W-:-:S07]  /*b010*/  FFMA.FTZ R187, R31, R72, -R25 ;  /* 0x000000481fbb7223 */ /* 0x000fce0000010819 */
[----:B------:R-:W1:Y:S01]  /*b020*/  MUFU.EX2 R186, R186 ;  /* 0x000000ba00ba7308 */ /* 0x000e620000000800 */
[-C--:B------:R-:W-:Y:S01]  /*b030*/  FFMA.FTZ R13, R32, R72.reuse, -R77 ;  /* 0x00000048200d7223 */ /* 0x080fe2000001084d */
[----:B------:R-:W-:-:S06]  /*b040*/  FFMA.FTZ R181, R34, R72, -R25 ;  /* 0x0000004822b57223 */ /* 0x000fcc0000010819 */
[----:B------:R-:W2:Y:S01]  /*b050*/  MUFU.EX2 R3, R3 ;  /* 0x0000000300037308 */ /* 0x000ea20000000800 */
[-C--:B------:R-:W-:Y:S01]  /*b060*/  FFMA.FTZ R20, R33, R72.reuse, -R77 ;  /* 0x0000004821147223 */ /* 0x080fe2000001084d */
[----:B------:R-:W-:-:S06]  /*b070*/  FFMA.FTZ R183, R35, R72, -R25 ;  /* 0x0000004823b77223 */ /* 0x000fcc0000010819 */
[----:B------:R-:W-:Y:S08]  /*b080*/  MUFU.EX2 R154, R154 ;  /* 0x0000009a009a7308 */ /* 0x000ff00000000800 */
[----:B------:R-:W3:Y:S01]  /*b090*/  MUFU.EX2 R185, R185 ;  /* 0x000000b900b97308 */ /* 0x000ee20000000800 */
[----:B----4-:R-:W-:Y:S01]  /*b0a0*/  FFMA.FTZ R15, R15, R44, R153 ;  /* 0x0000002c0f0f7223 */ /* 0x010fe20000010099 */
[----:B------:R-:W-:-:S06]  /*b0b0*/  FFMA.FTZ R14, R73, R14, R152 ;  /* 0x0000000e490e7223 */ /* 0x000fcc0000010098 */
[----:B------:R-:W-:Y:S01]  /*b0c0*/  MUFU.EX2 R155, R155 ;  /* 0x0000009b009b7308 */ /* 0x000fe20000000800 */
[-C--:B------:R-:W-:Y:S01]  /*b0d0*/  FFMA.FTZ R19, R36, R72.reuse, -R77 ;  /* 0x0000004824137223 */ /* 0x080fe2000001084d */
[----:B------:R-:W-:-:S06]  /*b0e0*/  FFMA.FTZ R182, R38, R72, -R25 ;  /* 0x0000004826b67223 */ /* 0x000fcc0000010819 */
[----:B------:R-:W4:Y:S01]  /*b0f0*/  MUFU.EX2 R187, R187 ;  /* 0x000000bb00bb7308 */ /* 0x000f220000000800 */
[----:B-1----:R-:W-:Y:S01]  /*b100*/  FADD.FTZ R26, R186, R15 ;  /* 0x0000000fba1a7221 */ /* 0x002fe20000010000 */
[----:B--2---:R-:W-:-:S06]  /*b110*/  FADD.FTZ R15, R3, R14 ;  /* 0x0000000e030f7221 */ /* 0x004fcc0000010000 */
[----:B------:R-:W-:Y:S01]  /*b120*/  MUFU.EX2 R13, R13 ;  /* 0x0000000d000d7308 */ /* 0x000fe20000000800 */
[-C--:B------:R-:W-:Y:S01]  /*b130*/  FFMA.FTZ R21, R37, R72.reuse, -R77 ;  /* 0x0000004825157223 */ /* 0x080fe2000001084d */
[----:B------:R-:W-:-:S06]  /*b140*/  FFMA.FTZ R184, R39, R72, -R25 ;  /* 0x0000004827b87223 */ /* 0x000fcc0000010819 */
[----:B------:R-:W1:Y:S01]  /*b150*/  MUFU.EX2 R181, R181 ;  /* 0x000000b500b57308 */ /* 0x000e620000000800 */
[----:B---3--:R-:W-:Y:S01]  /*b160*/  FADD.FTZ R26, R185, R26 ;  /* 0x0000001ab91a7221 */ /* 0x008fe20000010000 */
[----:B------:R-:W-:-:S06]  /*b170*/  FADD.FTZ R14, R154, R15 ;  /* 0x0000000f9a0e7221 */ /* 0x000fcc0000010000 */
[----:B------:R-:W-:Y:S01]  /*b180*/  MUFU.EX2 R20, R20 ;  /* 0x0000001400147308 */ /* 0x000fe20000000800 */
[-C--:B------:R-:W-:Y:S01]  /*b190*/  FFMA.FTZ R11, R40, R72.reuse, -R77 ;  /* 0x00000048280b7223 */ /* 0x080fe2000001084d */
[----:B------:R-:W-:-:S06]  /*b1a0*/  FFMA.FTZ R177, R42, R72, -R25 ;  /* 0x000000482ab17223 */ /* 0x000fcc0000010819 */
[----:B------:R-:W2:Y:S01]  /*b1b0*/  MUFU.EX2 R183, R183 ;  /* 0x000000b700b77308 */ /* 0x000ea20000000800 */
[----:B----4-:R-:W-:Y:S01]  /*b1c0*/  FADD.FTZ R26, R187, R26 ;  /* 0x0000001abb1a7221 */ /* 0x010fe20000010000 */
[----:B------:R-:W-:-:S06]  /*b1d0*/  FADD.FTZ R14, R155, R14 ;  /* 0x0000000e9b0e7221 */ /* 0x000fcc0000010000 */
[----:B------:R-:W-:Y:S01]  /*b1e0*/  MUFU.EX2 R19, R19 ;  /* 0x0000001300137308 */ /* 0x000fe20000000800 */
[-C--:B------:R-:W-:Y:S01]  /*b1f0*/  FFMA.FTZ R156, R41, R72.reuse, -R77 ;  /* 0x00000048299c7223 */ /* 0x080fe2000001084d */
[----:B------:R-:W-:-:S06]  /*b200*/  FFMA.FTZ R179, R43, R72, -R25 ;  /* 0x000000482bb37223 */ /* 0x000fcc0000010819 */
[----:B------:R-:W3:Y:S01]  /*b210*/  MUFU.EX2 R182, R182 ;  /* 0x000000b600b67308 */ /* 0x000ee20000000800 */
[----:B-1----:R-:W-:Y:S01]  /*b220*/  FADD.FTZ R26, R181, R26 ;  /* 0x0000001ab51a7221 */ /* 0x002fe20000010000 */
[----:B------:R-:W-:-:S06]  /*b230*/  FADD.FTZ R15, R13, R14 ;  /* 0x0000000e0d0f7221 */ /* 0x000fcc0000010000 */
[----:B------:R-:W-:Y:S01]  /*b240*/  MUFU.EX2 R21, R21 ;  /* 0x0000001500157308 */ /* 0x000fe20000000800 */
[----:B------:R-:W-:-:S07]  /*b250*/  FFMA.FTZ R178, R46, R72, -R25 ;  /* 0x000000482eb27223 */ /* 0x000fce0000010819 */
[----:B------:R-:W1:Y:S01]  /*b260*/  MUFU.EX2 R184, R184 ;  /* 0x000000b800b87308 */ /* 0x000e620000000800 */
[----:B--2---:R-:W-:Y:S01]  /*b270*/  FADD.FTZ R27, R183, R26 ;  /* 0x0000001ab71b7221 */ /* 0x004fe20000010000 */
[----:B------:R-:W-:-:S06]  /*b280*/  FADD.FTZ R14, R20, R15 ;  /* 0x0000000f140e7221 */ /* 0x000fcc0000010000 */
[----:B------:R-:W-:Y:S01]  /*b290*/  MUFU.EX2 R11, R11 ;  /* 0x0000000b000b7308 */ /* 0x000fe20000000800 */
[-C--:B------:R-:W-:Y:S01]  /*b2a0*/  FFMA.FTZ R157, R45, R72.reuse, -R77 ;  /* 0x000000482d9d7223 */ /* 0x080fe2000001084d */
[----:B------:R-:W-:-:S06]  /*b2b0*/  FFMA.FTZ R180, R47, R72, -R25 ;  /* 0x000000482fb47223 */ /* 0x000fcc0000010819 */
[----:B------:R-:W2:Y:S01]  /*b2c0*/  MUFU.EX2 R177, R177 ;  /* 0x000000b100b17308 */ /* 0x000ea20000000800 */
[----:B---3--:R-:W-:Y:S01]  /*b2d0*/  FADD.FTZ R27, R182, R27 ;  /* 0x0000001bb61b7221 */ /* 0x008fe20000010000 */
        /* <DEDUP_REMOVED lines=8> */
[-C--:B------:R-:W-:Y:S01]  /*b360*/  FFMA.FTZ R158, R49, R72.reuse, -R77 ;  /* 0x00000048319e7223 */ /* 0x080fe2000001084d */
[----:B------:R-:W-:-:S06]  /*b370*/  FFMA.FTZ R171, R51, R72, -R25 ;  /* 0x0000004833ab7223 */ /* 0x000fcc0000010819 */
        /* <DEDUP_REMOVED lines=54> */
[----:B------:R-:W-:Y:S01]  /*b6e0*/  FFMA.FTZ R68, R68, R72, -R77 ;  /* 0x0000004844447223 */ /* 0x000fe2000001084d */
[----:B--2---:R-:W-:Y:S01]  /*b6f0*/  FADD.FTZ R27, R173, R26 ;  /* 0x0000001aad1b7221 */ /* 0x004fe20000010000 */
[----:B------:R-:W-:-:S05]  /*b700*/  FADD.FTZ R14, R160, R15 ;  /* 0x0000000fa00e7221 */ /* 0x000fca0000010000 */
[----:B------:R-:W-:Y:S01]  /*b710*/  MUFU.EX2 R4, R4 ;  /* 0x0000000400047308 */ /* 0x000fe20000000800 */
[-C--:B------:R-:W-:Y:S01]  /*b720*/  FFMA.FTZ R163, R69, R72.reuse, -R77 ;  /* 0x0000004845a37223 */ /* 0x080fe2000001084d */
[----:B------:R-:W-:-:S06]  /*b730*/  FFMA.FTZ R176, R71, R72, -R25 ;  /* 0x0000004847b07223 */ /* 0x000fcc0000010819 */
[----:B------:R-:W2:Y:S01]  /*b740*/  MUFU.EX2 R169, R169 ;  /* 0x000000a900a97308 */ /* 0x000ea20000000800 */
[----:B---3--:R-:W-:Y:S01]  /*b750*/  FADD.FTZ R27, R168, R27 ;  /* 0x0000001ba81b7221 */ /* 0x008fe20000010000 */
[----:B------:R-:W-:-:S06]  /*b760*/  FADD.FTZ R14, R7, R14 ;  /* 0x0000000e070e7221 */ /* 0x000fcc0000010000 */
[----:B------:R-:W-:Y:S08]  /*b770*/  MUFU.EX2 R162, R162 ;  /* 0x000000a200a27308 */ /* 0x000ff00000000800 */
[----:B------:R-:W3:Y:S01]  /*b780*/  MUFU.EX2 R175, R175 ;  /* 0x000000af00af7308 */ /* 0x000ee20000000800 */
[----:B-1----:R-:W-:Y:S01]  /*b790*/  FADD.FTZ R26, R174, R27 ;  /* 0x0000001bae1a7221 */ /* 0x002fe20000010000 */
[----:B------:R-:W-:-:S06]  /*b7a0*/  FADD.FTZ R15, R161, R14 ;  /* 0x0000000ea10f7221 */ /* 0x000fcc0000010000 */
[----:B------:R-:W-:Y:S08]  /*b7b0*/  MUFU.EX2 R5, R68 ;  /* 0x0000004400057308 */ /* 0x000ff00000000800 */
[----:B------:R-:W1:Y:S01]  /*b7c0*/  MUFU.EX2 R170, R170 ;  /* 0x000000aa00aa7308 */ /* 0x000e620000000800 */
[----:B--2---:R-:W-:Y:S01]  /*b7d0*/  FADD.FTZ R26, R169, R26 ;  /* 0x0000001aa91a7221 */ /* 0x004fe20000010000 */
[----:B------:R-:W-:-:S06]  /*b7e0*/  FADD.FTZ R15, R4, R15 ;  /* 0x0000000f040f7221 */ /* 0x000fcc0000010000 */
[----:B------:R-:W2:Y:S08]  /*b7f0*/  MUFU.EX2 R163, R163 ;  /* 0x000000a300a37308 */ /* 0x000eb00000000800 */
[----:B------:R-:W4:Y:S01]  /*b800*/  MUFU.EX2 R176, R176 ;  /* 0x000000b000b07308 */ /* 0x000f220000000800 */
[----:B---3--:R-:W-:Y:S01]  /*b810*/  FADD.FTZ R25, R175, R26 ;  /* 0x0000001aaf197221 */ /* 0x008fe20000010000 */
[----:B------:R-:W-:-:S03]  /*b820*/  FADD.FTZ R14, R162, R15 ;  /* 0x0000000fa20e7221 */ /* 0x000fc60000010000 */
[----:B-1----:R-:W-:Y:S01]  /*b830*/  FADD.FTZ R15, R170, R25 ;  /* 0x00000019aa0f7221 */ /* 0x002fe20000010000 */
[----:B------:R-:W-:-:S04]  /*b840*/  FADD.FTZ R14, R5, R14 ;  /* 0x0000000e050e7221 */ /* 0x000fc80000010000 */
[----:B--2---:R-:W-:Y:S01]  /*b850*/  FADD.FTZ R14, R163, R14 ;  /* 0x0000000ea30e7221 */ /* 0x004fe20000010000 */
[----:B------:R1:W-:Y:S01]  /*b860*/  STL [R1+0x434], R24 ;  /* 0x0004341801007387 */ /* 0x0003e20000100800 */
[----:B----4-:R-:W-:-:S05]  /*b870*/  FADD.FTZ R15, R176, R15 ;  /* 0x0000000fb00f7221 */ /* 0x010fca0000010000 */
[----:B------:R2:W-:Y:S04]  /*b880*/  STL.64 [R1+0x440], R14 ;  /* 0x0004400e01007387 */ /* 0x0005e80000100a00 */
[----:B------:R-:W3:Y:S04]  /*b890*/  LD.E R25, desc[UR48][R22.64+0x41c] ;  /* 0x00041c3016197980 */ /* 0x000ee8000c101900 */
[----:B------:R-:W4:Y:S04]  /*b8a0*/  LD.E R40, desc[UR48][R22.64+0x414] ;  /* 0x0004143016287980 */ /* 0x000f28000c101900 */
[----:B------:R-:W4:Y:S04]  /*b8b0*/  LD.E R26, desc[UR48][R22.64+0x220] ;  /* 0x00022030161a7980 */ /* 0x000f28000c101900 */
[----:B------:R-:W4:Y:S04]  /*b8c0*/  LD.E R28, desc[UR48][R22.64+0x224] ;  /* 0x00022430161c7980 */ /* 0x000f28000c101900 */
[----:B------:R-:W4:Y:S04]  /*b8d0*/  LD.E R30, desc[UR48][R22.64+0x230] ;  /* 0x00023030161e7980 */ /* 0x000f28000c101900 */
[----:B------:R-:W4:Y:S04]  /*b8e0*/  LD.E R32, desc[UR48][R22.64+0x234] ;  /* 0x0002343016207980 */ /* 0x000f28000c101900 */
[----:B------:R-:W4:Y:S04]  /*b8f0*/  LD.E R34, desc[UR48][R22.64+0x240] ;  /* 0x0002403016227980 */ /* 0x000f28000c101900 */
[----:B------:R-:W4:Y:S04]  /*b900*/  LD.E R36, desc[UR48][R22.64+0x244] ;  /* 0x0002443016247980 */ /* 0x000f28000c101900 */
[----:B------:R-:W4:Y:S04]  /*b910*/  LD.E R38, desc[UR48][R22.64+0x250] ;  /* 0x0002503016267980 */ /* 0x000f28000c101900 */
[----:B-1----:R-:W4:Y:S04]  /*b920*/  LD.E R24, desc[UR48][R22.64+0x254] ;  /* 0x0002543016187980 */ /* 0x002f28000c101900 */
        /* <DEDUP_REMOVED lines=54> */
[----:B--2---:R-:W2:Y:S04]  /*bc90*/  LD.E R14, desc[UR48][R22.64+0x410] ;  /* 0x00041030160e7980 */ /* 0x004ea8000c101900 */
[----:B------:R-:W2:Y:S04]  /*bca0*/  LD.E R151, desc[UR48][R22.64+0x228] ;  /* 0x0002283016977980 */ /* 0x000ea8000c101900 */
        /* <DEDUP_REMOVED lines=61> */
[----:B------:R-:W2:Y:S01]  /*c080*/  LD.E R27, desc[UR48][R22.64+0x418] ;  /* 0x00041830161b7980 */ /* 0x000ea2000c101900 */
[----:B---3--:R-:W-:Y:S01]  /*c090*/  FMUL.FTZ R219, R44, R25 ;  /* 0x000000192cdb7220 */ /* 0x008fe20000410000 */
[C---:B----4-:R-:W-:Y:S01]  /*c0a0*/  FMUL.FTZ R217, R73.reuse, R40 ;  /* 0x0000002849d97220 */ /* 0x050fe20000410000 */
[C---:B------:R-:W-:Y:S01]  /*c0b0*/  FMUL.FTZ R25, R73.reuse, R26 ;  /* 0x0000001a49197220 */ /* 0x040fe20000410000 */
[C---:B------:R-:W-:Y:S01]  /*c0c0*/  FMUL.FTZ R191, R73.reuse, R28 ;  /* 0x0000001c49bf7220 */ /* 0x040fe20000410000 */
[C---:B------:R-:W-:Y:S01]  /*c0d0*/  FMUL.FTZ R193, R73.reuse, R30 ;  /* 0x0000001e49c17220 */ /* 0x040fe20000410000 */
[C---:B------:R-:W-:Y:S01]  /*c0e0*/  FMUL.FTZ R199, R73.reuse, R32 ;  /* 0x0000002049c77220 */ /* 0x040fe20000410000 */
[----:B------:R1:W-:Y:S01]  /*c0f0*/  ST.E desc[UR48][R22.64+0x414], R217 ;  /* 0x000414d916007985 */ /* 0x0003e2000c101930 */
[C---:B------:R-:W-:Y:S01]  /*c100*/  FMUL.FTZ R207, R73.reuse, R34 ;  /* 0x0000002249cf7220 */ /* 0x040fe20000410000 */
[----:B------:R-:W-:-:S02]  /*c110*/  FMUL.FTZ R215, R73, R36 ;  /* 0x0000002449d77220 */ /* 0x000fc40000410000 */
[----:B------:R3:W-:Y:S04]  /*c120*/  ST.E desc[UR48][R22.64+0x41c], R219 ;  /* 0x00041cdb16007985 */ /* 0x0007e8000c101930 */
[----:B------:R4:W-:Y:S04]  /*c130*/  ST.E desc[UR48][R22.64+0x220], R25 ;  /* 0x0002201916007985 */ /* 0x0009e8000c101930 */
[----:B------:R0:W-:Y:S01]  /*c140*/  ST.E desc[UR48][R22.64+0x224], R191 ;  /* 0x000224bf16007985 */ /* 0x0001e2000c101930 */
[----:B-1----:R-:W-:-:S03]  /*c150*/  FMUL.FTZ R217, R73, R38 ;  /* 0x0000002649d97220 */ /* 0x002fc60000410000 */
[----:B------:R1:W-:Y:S01]  /*c160*/  ST.E desc[UR48][R22.64+0x230], R193 ;  /* 0x000230c116007985 */ /* 0x0003e2000c101930 */
[----:B---3--:R-:W-:-:S03]  /*c170*/  FMUL.FTZ R219, R73, R24 ;  /* 0x0000001849db7220 */ /* 0x008fc60000410000 */
[----:B------:R3:W-:Y:S01]  /*c180*/  ST.E desc[UR48][R22.64+0x234], R199 ;  /* 0x000234c716007985 */ /* 0x0007e2000c101930 */
[C---:B----4-:R-:W-:Y:S01]  /*c190*/  FMUL.FTZ R25, R73.reuse, R150 ;  /* 0x0000009649197220 */ /* 0x050fe20000410000 */
[C---:B0-----:R-:W-:Y:S01]  /*c1a0*/  FMUL.FTZ R191, R73.reuse, R148 ;  /* 0x0000009449bf7220 */ /* 0x041fe20000410000 */
[C---:B-1----:R-:W-:Y:S01]  /*c1b0*/  FMUL.FTZ R193, R73.reuse, R146 ;  /* 0x0000009249c17220 */ /* 0x042fe20000410000 */
[C---:B---3--:R-:W-:Y:S01]  /*c1c0*/  FMUL.FTZ R199, R73.reuse, R144 ;  /* 0x0000009049c77220 */ /* 0x048fe20000410000 */
[----:B------:R0:W-:Y:S01]  /*c1d0*/  ST.E desc[UR48][R22.64+0x240], R207 ;  /* 0x000240cf16007985 */ /* 0x0001e2000c101930 */
[C---:B------:R-:W-:Y:S01]  /*c1e0*/  FMUL.FTZ R221, R73.reuse, R140 ;  /* 0x0000008c49dd7220 */ /* 0x040fe20000410000 */
[C---:B------:R-:W-:Y:S02]  /*c1f0*/  FMUL.FTZ R231, R73.reuse, R138 ;  /* 0x0000008a49e77220 */ /* 0x040fe40000410000 */
[----:B------:R1:W-:Y:S04]  /*c200*/  ST.E desc[UR48][R22.64+0x244], R215 ;  /* 0x000244d716007985 */ /* 0x0003e8000c101930 */
[----:B------:R3:W-:Y:S04]  /*c210*/  ST.E desc[UR48][R22.64+0x250], R217 ;  /* 0x000250d916007985 */ /* 0x0007e8000c101930 */
[----:B------:R4:W-:Y:S01]  /*c220*/  ST.E desc[UR48][R22.64+0x254], R219 ;  /* 0x000254db16007985 */ /* 0x0009e2000c101930 */
[----:B0-----:R-:W-:-:S03]  /*c230*/  FMUL.FTZ R207, R73, R136 ;  /* 0x0000008849cf7220 */ /* 0x001fc60000410000 */
[----:B------:R0:W-:Y:S01]  /*c240*/  ST.E desc[UR48][R22.64+0x260], R25 ;  /* 0x0002601916007985 */ /* 0x0001e2000c101930 */
[----:B-1----:R-:W-:-:S03]  /*c250*/  FMUL.FTZ R215, R73, R142 ;  /* 0x0000008e49d77220 */ /* 0x002fc60000410000 */
[----:B------:R1:W-:Y:S01]  /*c260*/  ST.E desc[UR48][R22.64+0x264], R191 ;  /* 0x000264bf16007985 */ /* 0x0003e2000c101930 */
[----:B---3--:R-:W-:-:S03]  /*c270*/  FMUL.FTZ R217, R73, R130 ;  /* 0x0000008249d97220 */ /* 0x008fc60000410000 */
[----:B------:R3:W-:Y:S01]  /*c280*/  ST.E desc[UR48][R22.64+0x270], R193 ;  /* 0x000270c116007985 */ /* 0x0007e2000c101930 */
[----:B----4-:R-:W-:-:S03]  /*c290*/  FMUL.FTZ R219, R73, R128 ;  /* 0x0000008049db7220 */ /* 0x010fc60000410000 */
[----:B------:R4:W-:Y:S01]  /*c2a0*/  ST.E desc[UR48][R22.64+0x274], R199 ;  /* 0x000274c716007985 */ /* 0x0009e2000c101930 */
[C---:B0-----:R-:W-:Y:S01]  /*c2b0*/  FMUL.FTZ R25, R73.reuse, R134 ;  /* 0x0000008649197220 */ /* 0x041fe20000410000 */
[C---:B-1----:R-:W-:Y:S01]  /*c2c0*/  FMUL.FTZ R191, R73.reuse, R126 ;  /* 0x0000007e49bf7220 */ /* 0x042fe20000410000 */
[C---:B---3--:R-:W-:Y:S01]  /*c2d0*/  FMUL.FTZ R193, R73.reuse, R132 ;  /* 0x0000008449c17220 */ /* 0x048fe20000410000 */
[C---:B----4-:R-:W-:Y:S01]  /*c2e0*/  FMUL.FTZ R199, R73.reuse, R124 ;  /* 0x0000007c49c77220 */ /* 0x050fe20000410000 */
[----:B------:R0:W-:Y:S04]  /*c2f0*/  ST.E desc[UR48][R22.64+0x280], R207 ;  /* 0x000280cf16007985 */ /* 0x0001e8000c101930 */
        /* <DEDUP_REMOVED lines=11> */
[----:B0-----:R-:W-:-:S03]  /*c3b0*/  FMUL.FTZ R25, R73, R114 ;  /* 0x0000007249197220 */ /* 0x001fc60000410000 */
[----:B------:R0:W-:Y:S01]  /*c3c0*/  ST.E desc[UR48][R22.64+0x2c0], R219 ;  /* 0x0002c0db16007985 */ /* 0x0001e2000c101930 */
[----:B-1----:R-:W-:-:S03]  /*c3d0*/  FMUL.FTZ R191, R73, R106 ;  /* 0x0000006a49bf7220 */ /* 0x002fc60000410000 */
[----:B------:R1:W-:Y:S01]  /*c3e0*/  ST.E desc[UR48][R22.64+0x2c4], R199 ;  /* 0x0002c4c716007985 */ /* 0x0003e2000c101930 */
[C---:B---3--:R-:W-:Y:S01]  /*c3f0*/  FMUL.FTZ R193, R73.reuse, R112 ;  /* 0x0000007049c17220 */ /* 0x048fe20000410000 */
[C---:B----4-:R-:W-:Y:S01]  /*c400*/  FMUL.FTZ R217, R73.reuse, R110 ;  /* 0x0000006e49d97220 */ /* 0x050fe20000410000 */
[C---:B0-----:R-:W-:Y:S01]  /*c410*/  FMUL.FTZ R219, R73.reuse, R108 ;  /* 0x0000006c49db7220 */ /* 0x041fe20000410000 */
[C---:B-1----:R-:W-:Y:S01]  /*c420*/  FMUL.FTZ R199, R73.reuse, R104 ;  /* 0x0000006849c77220 */ /* 0x042fe20000410000 */
        /* <DEDUP_REMOVED lines=39> */
[----:B-1----:R-:W-:Y:S01]  /*c6a0*/  FMUL.FTZ R199, R73, R64 ;  /* 0x0000004049c77220 */ /* 0x002fe20000410000 */
[----:B------:R0:W-:Y:S01]  /*c6b0*/  ST.E desc[UR48][R22.64+0x370], R207 ;  /* 0x000370cf16007985 */ /* 0x0001e2000c101930 */
[C---:B--2---:R-:W-:Y:S01]  /*c6c0*/  FMUL.FTZ R151, R44.reuse, R151 ;  /* 0x000000972c977220 */ /* 0x044fe20000410000 */
[C---:B------:R-:W-:Y:S02]  /*c6d0*/  FMUL.FTZ R149, R44.reuse, R149 ;  /* 0x000000952c957220 */ /* 0x040fe40000410000 */
[----:B------:R1:W-:Y:S01]  /*c6e0*/  ST.E desc[UR48][R22.64+0x374], R215 ;  /* 0x000374d716007985 */ /* 0x0003e2000c101930 */
[C---:B------:R-:W-:Y:S01]  /*c6f0*/  FMUL.FTZ R147, R44.reuse, R147 ;  /* 0x000000932c937220 */ /* 0x040fe20000410000 */
[----:B------:R-:W-:-:S02]  /*c700*/  FMUL.FTZ R145, R44, R145 ;  /* 0x000000912c917220 */ /* 0x000fc40000410000 */
[----:B------:R2:W-:Y:S01]  /*c710*/  ST.E desc[UR48][R22.64+0x380], R221 ;  /* 0x000380dd16007985 */ /* 0x0005e2000c101930 */
[C---:B------:R-:W-:Y:S01]  /*c720*/  FMUL.FTZ R137, R44.reuse, R137 ;  /* 0x000000892c897220 */ /* 0x040fe20000410000 */
[C---:B------:R-:W-:Y:S02]  /*c730*/  FMUL.FTZ R143, R44.reuse, R143 ;  /* 0x0000008f2c8f7220 */ /* 0x040fe40000410000 */
[----:B------:R3:W-:Y:S01]  /*c740*/  ST.E desc[UR48][R22.64+0x384], R231 ;  /* 0x000384e716007985 */ /* 0x0007e2000c101930 */
[C---:B0-----:R-:W-:Y:S01]  /*c750*/  FMUL.FTZ R207, R73.reuse, R56 ;  /* 0x0000003849cf7220 */ /* 0x041fe20000410000 */
[C---:B------:R-:W-:Y:S02]  /*c760*/  FMUL.FTZ R141, R44.reuse, R141 ;  /* 0x0000008d2c8d7220 */ /* 0x040fe40000410000 */
[----:B------:R0:W-:Y:S01]  /*c770*/  ST.E desc[UR48][R22.64+0x390], R25 ;  /* 0x0003901916007985 */ /* 0x0001e2000c101930 */
[----:B-1----:R-:W-:Y:S01]  /*c780*/  FMUL.FTZ R215, R73, R62 ;  /* 0x0000003e49d77220 */ /* 0x002fe20000410000 */
[----:B------:R-:W-:-:S02]  /*c790*/  FMUL.FTZ R139, R44, R139 ;  /* 0x0000008b2c8b7220 */ /* 0x000fc40000410000 */
[----:B------:R1:W-:Y:S01]  /*c7a0*/  ST.E desc[UR48][R22.64+0x394], R191 ;  /* 0x000394bf16007985 */ /* 0x0003e2000c101930 */
[C---:B--2---:R-:W-:Y:S01]  /*c7b0*/  FMUL.FTZ R221, R73.reuse, R60 ;  /* 0x0000003c49dd7220 */ /* 0x044fe20000410000 */
[C---:B------:R-:W-:Y:S02]  /*c7c0*/  FMUL.FTZ R135, R44.reuse, R135 ;  /* 0x000000872c877220 */ /* 0x040fe40000410000 */
[----:B------:R2:W-:Y:S01]  /*c7d0*/  ST.E desc[UR48][R22.64+0x3a0], R193 ;  /* 0x0003a0c116007985 */ /* 0x0005e2000c101930 */
[C---:B---3--:R-:W-:Y:S01]  /*c7e0*/  FMUL.FTZ R231, R73.reuse, R58 ;  /* 0x0000003a49e77220 */ /* 0x048fe20000410000 */
[C---:B------:R-:W-:Y:S02]  /*c7f0*/  FMUL.FTZ R127, R44.reuse, R127 ;  /* 0x0000007f2c7f7220 */ /* 0x040fe40000410000 */
[----:B------:R3:W-:Y:S01]  /*c800*/  ST.E desc[UR48][R22.64+0x3a4], R217 ;  /* 0x0003a4d916007985 */ /* 0x0007e2000c101930 */
[----:B0-----:R-:W-:Y:S01]  /*c810*/  FMUL.FTZ R25, R73, R54 ;  /* 0x0000003649197220 */ /* 0x001fe20000410000 */
[----:B------:R-:W-:-:S02]  /*c820*/  FMUL.FTZ R133, R44, R133 ;  /* 0x000000852c857220 */ /* 0x000fc40000410000 */
[----:B------:R0:W-:Y:S01]  /*c830*/  ST.E desc[UR48][R22.64+0x3b0], R219 ;  /* 0x0003b0db16007985 */ /* 0x0001e2000c101930 */
[C---:B-1----:R-:W-:Y:S01]  /*c840*/  FMUL.FTZ R191, R73.reuse, R46 ;  /* 0x0000002e49bf7220 */ /* 0x042fe20000410000 */
[C---:B------:R-:W-:Y:S02]  /*c850*/  FMUL.FTZ R131, R44.reuse, R131 ;  /* 0x000000832c837220 */ /* 0x040fe40000410000 */
[----:B------:R1:W-:Y:S01]  /*c860*/  ST.E desc[UR48][R22.64+0x3b4], R199 ;  /* 0x0003b4c716007985 */ /* 0x0003e2000c101930 */
[C---:B--2---:R-:W-:Y:S01]  /*c870*/  FMUL.FTZ R193, R73.reuse, R52 ;  /* 0x0000003449c17220 */ /* 0x044fe20000410000 */
[C---:B------:R-:W-:Y:S01]  /*c880*/  FMUL.FTZ R129, R44.reuse, R129 ;  /* 0x000000812c817220 */ /* 0x040fe20000410000 */
[C---:B------:R-:W-:Y:S01]  /*c890*/  FMUL.FTZ R125, R44.reuse, R125 ;  /* 0x0000007d2c7d7220 */ /* 0x040fe20000410000 */
[C---:B---3--:R-:W-:Y:S01]  /*c8a0*/  FMUL.FTZ R217, R73.reuse, R50 ;  /* 0x0000003249d97220 */ /* 0x048fe20000410000 */
[C---:B------:R-:W-:Y:S01]  /*c8b0*/  FMUL.FTZ R117, R44.reuse, R117 ;  /* 0x000000752c757220 */ /* 0x040fe20000410000 */
[C---:B------:R-:W-:Y:S01]  /*c8c0*/  FMUL.FTZ R123, R44.reuse, R123 ;  /* 0x0000007b2c7b7220 */ /* 0x040fe20000410000 */
[C---:B------:R-:W-:Y:S01]  /*c8d0*/  FMUL.FTZ R121, R44.reuse, R121 ;  /* 0x000000792c797220 */ /* 0x040fe20000410000 */
[C---:B0-----:R-:W-:Y:S01]  /*c8e0*/  FMUL.FTZ R219, R73.reuse, R48 ;  /* 0x0000003049db7220 */ /* 0x041fe20000410000 */
[C---:B------:R-:W-:Y:S01]  /*c8f0*/  FMUL.FTZ R119, R44.reuse, R119 ;  /* 0x000000772c777220 */ /* 0x040fe20000410000 */
[C---:B------:R-:W-:Y:S01]  /*c900*/  FMUL.FTZ R115, R44.reuse, R115 ;  /* 0x000000732c737220 */ /* 0x040fe20000410000 */
[C---:B------:R-:W-:Y:S01]  /*c910*/  FMUL.FTZ R107, R44.reuse, R107 ;  /* 0x0000006b2c6b7220 */ /* 0x040fe20000410000 */
[C---:B-1----:R-:W-:Y:S01]  /*c920*/  FMUL.FTZ R199, R73.reuse, R42 ;  /* 0x0000002a49c77220 */ /* 0x042fe20000410000 */
[----:B------:R-:W-:Y:S01]  /*c930*/  FMUL.FTZ R73, R73, R14 ;  /* 0x0000000e49497220 */ /* 0x000fe20000410000 */
[C---:B------:R-:W-:Y:S01]  /*c940*/  FMUL.FTZ R113, R44.reuse, R113 ;  /* 0x000000712c717220 */ /* 0x040fe20000410000 */
        /* <DEDUP_REMOVED lines=41> */
[----:B------:R-:W-:Y:S01]  /*cbe0*/  FMUL.FTZ R27, R44, R27 ;  /* 0x0000001b2c1b7220 */ /* 0x000fe20000410000 */
[----:B------:R-:W-:Y:S04]  /*cbf0*/  ST.E desc[UR48][R22.64+0x3c0], R207 ;  /* 0x0003c0cf16007985 */ /* 0x000fe8000c101930 */
[----:B------:R-:W-:Y:S04]  /*cc00*/  ST.E desc[UR48][R22.64+0x3c4], R215 ;  /* 0x0003c4d716007985 */ /* 0x000fe8000c101930 */
[----:B------:R-:W-:Y:S04]  /*cc10*/  ST.E desc[UR48][R22.64+0x3d0], R221 ;  /* 0x0003d0dd16007985 */ /* 0x000fe8000c101930 */
[----:B------:R-:W-:Y:S04]  /*cc20*/  ST.E desc[UR48][R22.64+0x3d4], R231 ;  /* 0x0003d4e716007985 */ /* 0x000fe8000c101930 */
[----:B------:R0:W-:Y:S04]  /*cc30*/  ST.E desc[UR48][R22.64+0x3e0], R25 ;  /* 0x0003e01916007985 */ /* 0x0001e8000c101930 */
[----:B------:R-:W-:Y:S04]  /*cc40*/  ST.E desc[UR48][R22.64+0x3e4], R191 ;  /* 0x0003e4bf16007985 */ /* 0x000fe8000c101930 */
        /* <DEDUP_REMOVED lines=59> */
[----:B------:R1:W-:Y:S04]  /*d000*/  ST.E desc[UR48][R22.64+0x3d8], R35 ;  /* 0x0003d82316007985 */ /* 0x0003e8000c101930 */
[----:B------:R-:W-:Y:S04]  /*d010*/  ST.E desc[UR48][R22.64+0x3dc], R41 ;  /* 0x0003dc2916007985 */ /* 0x000fe8000c101930 */
[----:B------:R-:W-:Y:S04]  /*d020*/  ST.E desc[UR48][R22.64+0x3e8], R39 ;  /* 0x0003e82716007985 */ /* 0x000fe8000c101930 */
[----:B------:R2:W-:Y:S04]  /*d030*/  ST.E desc[UR48][R22.64+0x3ec], R37 ;  /* 0x0003ec2516007985 */ /* 0x0005e8000c101930 */
[----:B------:R3:W-:Y:S04]  /*d040*/  ST.E desc[UR48][R22.64+0x3f8], R33 ;  /* 0x0003f82116007985 */ /* 0x0007e8000c101930 */
[----:B------:R4:W-:Y:S04]  /*d050*/  ST.E desc[UR48][R22.64+0x3fc], R15 ;  /* 0x0003fc0f16007985 */ /* 0x0009e8000c101930 */
[----:B------:R4:W-:Y:S04]  /*d060*/  ST.E desc[UR48][R22.64+0x408], R31 ;  /* 0x0004081f16007985 */ /* 0x0009e8000c101930 */
[----:B------:R4:W-:Y:S04]  /*d070*/  ST.E desc[UR48][R22.64+0x40c], R29 ;  /* 0x00040c1d16007985 */ /* 0x0009e8000c101930 */
[----:B------:R4:W-:Y:S01]  /*d080*/  ST.E desc[UR48][R22.64+0x418], R27 ;  /* 0x0004181b16007985 */ /* 0x0009e2000c101930 */
[----:B------:R2:W-:Y:S06]  /*d090*/  BAR.SYNC.DEFER_BLOCKING R209, 0x100 ;  /* 0x000400d10000751d */ /* 0x0005ec0000010000 */
[----:B0-----:R-:W4:Y:S04]  /*d0a0*/  LD.E R25, desc[UR48][R22.64+0x220] ;  /* 0x0002203016197980 */ /* 0x001f28000c101900 */
[----:B-1----:R-:W4:Y:S04]  /*d0b0*/  LD.E R35, desc[UR48][R22.64+0x224] ;  /* 0x0002243016237980 */ /* 0x002f28000c101900 */
[----:B--2---:R-:W2:Y:S04]  /*d0c0*/  LD.E R37, desc[UR48][R22.64+0x228] ;  /* 0x0002283016257980 */ /* 0x004ea8000c101900 */
[----:B------:R-:W2:Y:S04]  /*d0d0*/  LD.E R39, desc[UR48][R22.64+0x22c] ;  /* 0x00022c3016277980 */ /* 0x000ea8000c101900 */
[----:B------:R-:W2:Y:S04]  /*d0e0*/  LD.E R41, desc[UR48][R22.64+0x230] ;  /* 0x0002303016297980 */ /* 0x000ea8000c101900 */
[----:B---3--:R-:W3:Y:S04]  /*d0f0*/  LD.E R33, desc[UR48][R22.64+0x234] ;  /* 0x0002343016217980 */ /* 0x008ee8000c101900 */
[----:B----4-:R-:W4:Y:S04]  /*d100*/  LD.E R15, desc[UR48][R22.64+0x238] ;  /* 0x00023830160f7980 */ /* 0x010f28000c101900 */
        /* <DEDUP_REMOVED lines=121> */
[----:B------:R-:W-:Y:S04]  /*d8a0*/  ST.E desc[UR48][R22.64+0x220], R25 ;  /* 0x0002201916007985 */ /* 0x000fe8000c101930 */
[----:B------:R-:W-:Y:S04]  /*d8b0*/  ST.E desc[UR48][R22.64+0x224], R35 ;  /* 0x0002242316007985 */ /* 0x000fe8000c101930 */
[----:B--2---:R-:W-:Y:S04]  /*d8c0*/  ST.E desc[UR48][R22.64+0x228], R37 ;  /* 0x0002282516007985 */ /* 0x004fe8000c101930 */
[----:B------:R-:W-:Y:S04]  /*d8d0*/  ST.E desc[UR48][R22.64+0x22c], R39 ;  /* 0x00022c2716007985 */ /* 0x000fe8000c101930 */
[----:B------:R-:W-:Y:S04]  /*d8e0*/  ST.E desc[UR48][R22.64+0x230], R41 ;  /* 0x0002302916007985 */ /* 0x000fe8000c101930 */
[----:B---3--:R-:W-:Y:S04]  /*d8f0*/  ST.E desc[UR48][R22.64+0x234], R33 ;  /* 0x0002342116007985 */ /* 0x008fe8000c101930 */
[----:B----4-:R-:W-:Y:S04]  /*d900*/  ST.E desc[UR48][R22.64+0x238], R15 ;  /* 0x0002380f16007985 */ /* 0x010fe8000c101930 */
        /* <DEDUP_REMOVED lines=121> */
[----:B0-----:R-:W4:Y:S04]  /*e0a0*/  LD.E R191, desc[UR48][R22.64+0x210] ;  /* 0x0002103016bf7980 */ /* 0x001f28000c101900 */
[----:B-1----:R-:W4:Y:S04]  /*e0b0*/  LD.E.64 R14, desc[UR48][R22.64+0xa8] ;  /* 0x0000a830160e7980 */ /* 0x002f28000c101b00 */
[----:B------:R-:W4:Y:S04]  /*e0c0*/  LDL R190, [R1+0x88] ;  /* 0x0000880001be7983 */ /* 0x000f280000100800 */
[----:B--2---:R-:W2:Y:S04]  /*e0d0*/  LD.E R24, desc[UR48][R22.64+0x220] ;  /* 0x0002203016187980 */ /* 0x004ea8000c101900 */
[----:B------:R-:W2:Y:S04]  /*e0e0*/  LD.E R25, desc[UR48][R22.64+0x224] ;  /* 0x0002243016197980 */ /* 0x000ea8000c101900 */
[----:B---3--:R-:W2:Y:S04]  /*e0f0*/  LD.E R26, desc[UR48][R22.64+0x228] ;  /* 0x00022830161a7980 */ /* 0x008ea8000c101900 */
[----:B------:R-:W2:Y:S04]  /*e100*/  LD.E R27, desc[UR48][R22.64+0x22c] ;  /* 0x00022c30161b7980 */ /* 0x000ea8000c101900 */
[----:B----4-:R-:W2:Y:S04]  /*e110*/  LD.E R28, desc[UR48][R22.64+0x230] ;  /* 0x00023030161c7980 */ /* 0x010ea8000c101900 */
        /* <DEDUP_REMOVED lines=123> */
[----:B------:R-:W-:Y:S01]  /*e8d0*/  IMAD R14, R191, 0xc00, R14 ;  /* 0x00000c00bf0e7824 */ /* 0x000fe200078e020e */
[----:B------:R-:W-:-:S02]  /*e8e0*/  ISETP.NE.U32.AND P2, PT, R190, RZ, PT ;  /* 0x000000ffbe00720c */ /* 0x000fc40003f45070 */
[----:B------:R-:W-:Y:S02]  /*e8f0*/  R2UR UR7, R15 ;  /* 0x000000000f0772ca */ /* 0x000fe400000e0000 */
[----:B------:R-:W-:Y:S02]  /*e900*/  R2UR UR6, R14 ;  /* 0x000000000e0672ca */ /* 0x000fe400000e0000 */
[----:B------:R-:W-:Y:S02]  /*e910*/  F2FP.F16.F32.PACK_AB R154, R155, R154 ;  /* 0x0000009a9b9a723e */ /* 0x000fe400000000ff */
[----:B------:R-:W-:Y:S02]  /*e920*/  F2FP.F16.F32.PACK_AB R152, R3, R152 ;  /* 0x000000980398723e */ /* 0x000fe400000000ff */
[----:B------:R-:W-:Y:S02]  /*e930*/  F2FP.F16.F32.PACK_AB R153, R186, R153 ;  /* 0x00000099ba99723e */ /* 0x000fe400000000ff */
[----:B------:R-:W-:Y:S01]  /*e940*/  F2FP.F16.F32.PACK_AB R155, R187, R185 ;  /* 0x000000b9bb9b723e */ /* 0x000fe200000000ff */
[----:B------:R-:W-:-:S03]  /*e950*/  VOTEU.ANY UP0, P2 ;  /* 0x00000000003f7886 */ /* 0x000fc60001000100 */
[----:B--2---:R-:W-:-:S06]  /*e960*/  WARPGROUP.ARRIVE ;  /* 0x00000000000079c5 */ /* 0x004fcc0000000000 */
[----:B------:R-:W-:Y:S03]  /*e970*/  HGMMA.64x256x16.F32 R24, R152, gdesc[UR4].tnspB, R24, UP0, gsb0 ;  /* 0x43e0000498187df0 */ /* 0x000fe6000b800818 */
[----:B------:R-:W-:Y:S02]  /*e980*/  WARPGROUP.DEPBAR.LE gsb0, 0x0 ;  /* 0x00008000000079c5 */ /* 0x000fe40000010000 */
[----:B------:R-:W-:Y:S02]  /*e990*/  VIADD R154, R14, 0x80 ;  /* 0x000000800e9a7836 */ /* 0x000fe40000000000 */
[----:B------:R-:W-:-:S03]  /*e9a0*/  IMAD.MOV.U32 R155, RZ, RZ, R15 ;  /* 0x000000ffff9b7224 */ /* 0x000fc600078e000f */
[----:B------:R-:W-:Y:S02]  /*e9b0*/  R2UR UR6, R154 ;  /* 0x000000009a0672ca */ /* 0x000fe400000e0000 */
[----:B------:R-:W-:Y:S02]  /*e9c0*/  R2UR UR7, R155 ;  /* 0x000000009b0772ca */ /* 0x000fe400000e0000 */
[----:B------:R-:W-:Y:S02]  /*e9d0*/  F2FP.F16.F32.PACK_AB R152, R20, R13 ;  /* 0x0000000d1498723e */ /* 0x000fe400000000ff */
[----:B------:R-:W-:Y:S02]  /*e9e0*/  F2FP.F16.F32.PACK_AB R153, R183, R181 ;  /* 0x000000b5b799723e */ /* 0x000fe400000000ff */
[----:B------:R-:W-:Y:S02]  /*e9f0*/  F2FP.F16.F32.PACK_AB R154, R21, R19 ;  /* 0x00000013159a723e */ /* 0x000fe400000000ff */
[----:B------:R-:W-:Y:S01]  /*ea00*/  F2FP.F16.F32.PACK_AB R155, R184, R182 ;  /* 0x000000b6b89b723e */ /* 0x000fe200000000ff */
        /* <DEDUP_REMOVED lines=127> */
[----:B------:R0:W-:Y:S02]  /*f200*/  ST.E desc[UR48][R22.64+0x41c], R151 ;  /* 0x00041c9716007985 */ /* 0x0001e4000c101930 */
[----:B0-----:R-:W-:-:S06]  /*f210*/  WARPGROUP.ARRIVE ;  /* 0x00000000000079c5 */ /* 0x001fcc0000000000 */
[----:B------:R-:W-:Y:S01]  /*f220*/  HGMMA.64x256x16.F32 R24, R152, gdesc[UR4].tnspB, R24, gsb0 ;  /* 0x43e0000498187df0 */ /* 0x000fe20008000818 */
[----:B------:R-:W-:Y:S02]  /*f230*/  VIADD R20, R14, 0x100 ;  /* 0x000001000e147836 */ /* 0x000fe40000000000 */
[----:B------:R-:W-:-:S03]  /*f240*/  IMAD.MOV.U32 R21, RZ, RZ, R15 ;  /* 0x000000ffff157224 */ /* 0x000fc600078e000f */
[----:B------:R-:W-:Y:S02]  /*f250*/  R2UR UR6, R20 ;  /* 0x00000000140672ca */ /* 0x000fe400000e0000 */
[----:B------:R-:W-:Y:S01]  /*f260*/  R2UR UR7, R21 ;  /* 0x00000000150772ca */ /* 0x000fe200000e0000 */
[----:B------:R-:W-:Y:S01]  /*f270*/  STL [R1+0x88], R0 ;  /* 0x0000880001007387 */ /* 0x000fe20000100800 */
[----:B------:R-:W-:Y:S01]  /*f280*/  IMAD.MOV.U32 R13, RZ, RZ, R15 ;  /* 0x000000ffff0d7224 */ /* 0x000fe200078e000f */
[----:B------:R-:W-:Y:S02]  /*f290*/  WARPGROUP.DEPBAR.LE gsb0, 0x0 ;  /* 0x00008000000079c5 */ /* 0x000fe40000010000 */
[----:B------:R-:W-:Y:S02]  /*f2a0*/  F2FP.F16.F32.PACK_AB R152, R156, R11 ;  /* 0x0000000b9c98723e */ /* 0x000fe400000000ff */
[----:B------:R-:W-:Y:S02]  /*f2b0*/  F2FP.F16.F32.PACK_AB R153, R179, R177 ;  /* 0x000000b1b399723e */ /* 0x000fe400000000ff */
[----:B------:R-:W-:-:S02]  /*f2c0*/  F2FP.F16.F32.PACK_AB R154, R157, R12 ;  /* 0x0000000c9d9a723e */ /* 0x000fc400000000ff */
        /* <DEDUP_REMOVED lines=131> */
[----:B------:R-:W-:Y:S01]  /*fb00*/  VIADD R12, R14, 0x180 ;  /* 0x000001800e0c7836 */ /* 0x000fe20000000000 */
[----:B------:R-:W-:-:S04]  /*fb10*/  R2UR UR7, R13 ;  /* 0x000000000d0772ca */ /* 0x000fc800000e0000 */
[----:B------:R-:W-:Y:S01]  /*fb20*/  R2UR UR6, R12 ;  /* 0x000000000c0672ca */ /* 0x000fe200000e0000 */
[----:B------:R-:W-:Y:S01]  /*fb30*/  STL [R1+0x88], R0 ;  /* 0x0000880001007387 */ /* 0x000fe20000100800 */
[----:B------:R-:W-:Y:S02]  /*fb40*/  WARPGROUP.DEPBAR.LE gsb0, 0x0 ;  /* 0x00008000000079c5 */ /* 0x000fe40000010000 */
        /* <DEDUP_REMOVED lines=414> */
[----:B------:R-:W-:Y:S02]  /*11530*/  STL [R1+0x88], R0 ;  /* 0x0000880001007387 */ /* 0x000fe40000100800 */
[----:B------:R-:W-:Y:S02]  /*11540*/  WARPGROUP.DEPBAR.LE gsb0, 0x0 ;  /* 0x00008000000079c5 */ /* 0x000fe40000010000 */
[----:B------:R-:W-:Y:S04]  /*11550*/  ST.E desc[UR48][R22.64+0x220], R24 ;  /* 0x0002201816007985 */ /* 0x000fe8000c101930 */
[----:B------:R0:W-:Y:S04]  /*11560*/  ST.E desc[UR48][R22.64+0x224], R25 ;  /* 0x0002241916007985 */ /* 0x0001e8000c101930 */
        /* <DEDUP_REMOVED lines=126> */
[----:B------:R4:W-:Y:S04]  /*11d50*/  STL [R1+0x88], R0 ;  /* 0x0000880001007387 */ /* 0x0009e80000100800 */
        /* <DEDUP_REMOVED lines=9> */
[----:B0-----:R-:W4:Y:S04]  /*11df0*/  LD.E R25, desc[UR48][R22.64+0x244] ;  /* 0x0002443016197980 */ /* 0x001f28000c101900 */
[----:B-1----:R-:W4:Y:S04]  /*11e00*/  LD.E R27, desc[UR48][R22.64+0x248] ;  /* 0x00024830161b7980 */ /* 0x002f28000c101900 */
[----:B--2---:R-:W2:Y:S04]  /*11e10*/  LD.E R29, desc[UR48][R22.64+0x24c] ;  /* 0x00024c30161d7980 */ /* 0x004ea8000c101900 */
        /* <DEDUP_REMOVED lines=127> */
[----:B--2---:R0:W-:Y:S04]  /*12610*/  ST.E desc[UR48][R22.64+0x24c], R29 ;  /* 0x00024c1d16007985 */ /* 0x0041e8000c101930 */
[----:B---3--:R0:W-:Y:S04]  /*12620*/  ST.E desc[UR48][R22.64+0x250], R31 ;  /* 0x0002501f16007985 */ /* 0x0081e8000c101930 */
[----:B----4-:R0:W-:Y:S04]  /*12630*/  ST.E desc[UR48][R22.64+0x254], R33 ;  /* 0x0002542116007985 */ /* 0x0101e8000c101930 */
        /* <DEDUP_REMOVED lines=113> */
[----:B------:R0:W-:Y:S01]  /*12d50*/  ST.E desc[UR48][R22.64+0x41c], R62 ;  /* 0x00041c3e16007985 */ /* 0x0001e2000c101930 */
[----:B------:R-:W-:Y:S04]  /*12d60*/  BSSY B0, `(.L_x_11151) ;  /* 0x0000008000007945 */ /* 0x000fe80003800000 */
[----:B------:R-:W-:Y:S05]  /*12d70*/  @P0 BRA `(.L_x_11152) ;  /* 0x0000000000180947 */ /* 0x000fea0003800000 */
[----:B0-----:R-:W2:Y:S04]  /*12d80*/  LDL.64 R4, [R1+0x68] ;  /* 0x0000680001047983 */ /* 0x001ea80000100a00 */
[----:B------:R-:W3:Y:S01]  /*12d90*/  LD.E R0, desc[UR48][R22.64+0x210] ;  /* 0x0002103016007980 */ /* 0x000ee2000c101900 */
[----:B--2---:R-:W-:-:S05]  /*12da0*/  MOV R3, R4 ;  /* 0x0000000400037202 */ /* 0x004fca0000000f00 */
[----:B---3--:R-:W-:-:S05]  /*12db0*/  IMAD R0, R0, 0x8, R3 ;  /* 0x0000000800007824 */ /* 0x008fca00078e0203 */
[----:B------:R-:W-:-:S04]  /*12dc0*/  PRMT R0, RZ, 0x654, R0 ;  /* 0x00000654ff007816 */ /* 0x000fc80000000000 */
[----:B------:R1:W-:Y:S03]  /*12dd0*/  SYNCS.ARRIVE.TRANS64.RED.A1T0 RZ, [R0+URZ], RZ ;  /* 0x000000ff00ff79a7 */ /* 0x0003e6000810043f */
.L_x_11152:
[----:B------:R-:W-:Y:S05]  /*12de0*/  BSYNC B0 ;  /* 0x0000000000007941 */ /* 0x000fea0003800000 */
.L_x_11151:
[----:B------:R-:W-:Y:S05]  /*12df0*/  @P1 BRA `(.L_x_11153) ;  /* 0xffffff6800201947 */ /* 0x000fea000383ffff */
.L_x_11136:
[----:B------:R-:W-:-:S13]  /*12e00*/  ISETP.GE.AND P1, PT, R10, UR43, PT ;  /* 0x0000002b0a007c0c */ /* 0x000fda000bf26270 */
[----:B------:R-:W-:Y:S05]  /*12e10*/  @!P1 BRA `(.L_x_11154) ;  /* 0x000000a800fc9947 */ /* 0x000fea0003800000 */
[----:B0-----:R0:W5:Y:S02]  /*12e20*/  LDL.64 R2, [R1+0x170] ;  /* 0x0001700001027983 */ /* 0x0011640000100a00 */
.L_x_11185:
[----:B0----5:R-:W2:Y:S04]  /*12e30*/  LD.E R5, desc[UR48][R2.64] ;  /* 0x0000003002057980 */ /* 0x021ea8000c101900 */
        /* <DEDUP_REMOVED lines=13> */
[----:B------:R-:W-:Y:S05]  /*12f10*/  YIELD ;  /* 0x0000000000007946 */ /* 0x000fea0003800000 */
[----:B------:R-:W-:Y:S01]  /*12f20*/  BSSY B0, `(.L_x_11155) ;  /* 0x0000006000007945 */ /* 0x000fe20003800000 */
[----:B---3--:R-:W-:Y:S01]  /*12f30*/  @!P1 IMAD.MOV.U32 R5, RZ, RZ, RZ ;  /* 0x000000ffff059224 */ /* 0x008fe200078e00ff */
[----:B--2---:R-:W-:-:S04]  /*12f40*/  LOP3.LUT R0, R0, 0x1, RZ, 0xfc, !PT ;  /* 0x0000000100007812 */ /* 0x004fc800078efcff */
[----:B------:R-:W-:-:S13]  /*12f50*/  ISETP.NE.AND P2, PT, R0, 0x3, PT ;  /* 0x000000030000780c */ /* 0x000fda0003f45270 */
[----:B-1----:R-:W-:Y:S05]  /*12f60*/  @!P2 BRA `(.L_x_11156) ;  /* 0x000000000004a947 */ /* 0x002fea0003800000 */
[----:B------:R-:W-:Y:S01]  /*12f70*/  BPT.TRAP 0x1 ;  /* 0x000000040000795c */ /* 0x000fe20000300000 */
.L_x_11156:
[----:B------:R-:W-:Y:S05]  /*12f80*/  BSYNC B0 ;  /* 0x0000000000007941 */ /* 0x000fea0003800000 */
.L_x_11155:
[----:B------:R-:W2:Y:S01]  /*12f90*/  LD.E.64 R6, desc[UR48][R72.64+0x8] ;  /* 0x0000083048067980 */ /* 0x000ea2000c101b00 */
[----:B-----5:R-:W-:Y:S02]  /*12fa0*/  SHF.L.U32 R8, R9, 0x1f, RZ ;  /* 0x0000001f09087819 */ /* 0x020fe400000006ff */
[----:B--2---:R-:W-:-:S05]  /*12fb0*/  MOV R6, R6 ;  /* 0x0000000600067202 */ /* 0x004fca0000000f00 */
[----:B------:R-:W-:-:S04]  /*12fc0*/  IMAD R5, R5, 0x8, R6 ;  /* 0x0000000805057824 */ /* 0x000fc800078e0206 */
[----:B------:R1:W2:Y:S01]  /*12fd0*/  SYNCS.PHASECHK.TRANS64.TRYWAIT P1, [R5+URZ], R8 ;  /* 0x00000008050075a7 */ /* 0x0002a2000802017f */
[----:B------:R-:W3:Y:S04]  /*12fe0*/  LD.E R4, desc[UR48][R72.64+0x1c] ;  /* 0x00001c3048047980 */ /* 0x000ee8000c101900 */
[----:B------:R1:W5:Y:S04]  /*12ff0*/  LD.E R0, desc[UR48][R2.64] ;  /* 0x0000003002007980 */ /* 0x000368000c101900 */
[----:B------:R1:W5:Y:S01]  /*13000*/  LD.E R6, desc[UR48][R2.64+0x4] ;  /* 0x0000043002067980 */ /* 0x000362000c101900 */
[----:B------:R-:W-:Y:S01]  /*13010*/  BSSY B0, `(.L_x_11157) ;  /* 0x0000005000007945 */ /* 0x000fe20003800000 */
[----:B---3--:R-:W-:-:S04]  /*13020*/  LOP3.LUT R4, R4, 0x1, RZ, 0xfc, !PT ;  /* 0x0000000104047812 */ /* 0x008fc800078efcff */
[----:B------:R-:W-:-:S13]  /*13030*/  ISETP.NE.AND P2, PT, R4, 0x3, PT ;  /* 0x000000030400780c */ /* 0x000fda0003f45270 */
[----:B-12---:R-:W-:Y:S05]  /*13040*/  @!P2 BRA `(.L_x_11158) ;  /* 0x000000000004a947 */ /* 0x006fea0003800000 */
[----:B------:R-:W-:Y:S01]  /*13050*/  BPT.TRAP 0x1 ;  /* 0x000000040000795c */ /* 0x000fe20000300000 */
.L_x_11158:
[----:B------:R-:W-:Y:S05]  /*13060*/  BSYNC B0 ;  /* 0x0000000000007941 */ /* 0x000fea0003800000 */
.L_x_11157:
[----:B------:R-:W-:Y:S04]  /*13070*/  BSSY B0, `(.L_x_11159) ;  /* 0x0000008000007945 */ /* 0x000fe80003800000 */
[----:B------:R-:W-:Y:S05]  /*13080*/  @P1 BRA `(.L_x_11160) ;  /* 0x0000000000181947 */ /* 0x000fea0003800000 */
[----:B------:R-:W2:Y:S01]  /*13090*/  LD.E.64 R4, desc[UR48][R72.64+0x8] ;  /* 0x0000083048047980 */ /* 0x000ea2000c101b00 */
[----:B-----5:R-:W-:Y:S02]  /*130a0*/  SHF.L.U32 R7, R6, 0x1f, RZ ;  /* 0x0000001f06077819 */ /* 0x020fe400000006ff */
[----:B--2---:R-:W-:-:S05]  /*130b0*/  MOV R5, R4 ;  /* 0x0000000400057202 */ /* 0x004fca0000000f00 */
[----:B------:R-:W-:-:S04]  /*130c0*/  IMAD R0, R0, 0x8, R5 ;  /* 0x0000000800007824 */ /* 0x000fc800078e0205 */
[----:B------:R-:W1:Y:S02]  /*130d0*/  SYNCS.PHASECHK.TRANS64.TRYWAIT P1, [R0+URZ], R7 ;  /* 0x00000007000075a7 */ /* 0x000e64000802017f */
[----:B-1----:R-:W-:Y:S05]  /*130e0*/  @!P1 BRA `(.L_x_11161) ;  /* 0x0000013c00e09947 */ /* 0x002fea0003800000 */
.L_x_11160:
[----:B------:R-:W-:Y:S05]  /*130f0*/  BSYNC B0 ;  /* 0x0000000000007941 */ /* 0x000fea0003800000 */
.L_x_11159:
[----:B------:R-:W2:Y:S04]  /*13100*/  LD.E R5, desc[UR48][R2.64] ;  /* 0x0000003002057980 */ /* 0x000ea8000c101900 */
[----:B------:R-:W2:Y:S01]  /*13110*/  LDL.64 R8, [R1+0xa0] ;  /* 0x0000a00001087983 */ /* 0x000ea20000100a00 */
[----:B------:R-:W-:Y:S05]  /*13120*/  WARPSYNC.ALL ;  /* 0x0000000000007948 */ /* 0x000fea0003800000 */
[----:B------:R-:W3:Y:S04]  /*13130*/  LDL.64 R20, [R1+0x98] ;  /* 0x0000980001147983 */ /* 0x000ee80000100a00 */
[----:B-1---5:R-:W4:Y:S04]  /*13140*/  LDL.64 R6, [R1+0x98] ;  /* 0x0000980001067983 */ /* 0x022f280000100a00 */
        /* <DEDUP_REMOVED lines=9> */
[----:B------:R-:W-:Y:S01]  /*131e0*/  IMAD.MOV.U32 R0, RZ, RZ, 0x1 ;  /* 0x00000001ff007424 */ /* 0x000fe200078e00ff */
        /* <DEDUP_REMOVED lines=42> */
[----:B-1----:R-:W-:Y:S05]  /*13490*/  @!P2 BRA `(.L_x_11163) ;  /* 0x000000000004a947 */ /* 0x002fea0003800000 */
[----:B------:R-:W-:Y:S01]  /*134a0*/  BPT.TRAP 0x1 ;  /* 0x000000040000795c */ /* 0x000fe20000300000 */
.L_x_11163:
[----:B------:R-:W-:Y:S05]  /*134b0*/  BSYNC B0 ;  /* 0x0000000000007941 */ /* 0x000fea0003800000 */
.L_x_11162:
[----:B------:R-:W2:Y:S01]  /*134c0*/  LDL.64 R6, [R1+0x40] ;  /* 0x0000400001067983 */ /* 0x000ea20000100a00 */
[----:B-----5:R-:W-:Y:S02]  /*134d0*/  SHF.L.U32 R8, R11, 0x1f, RZ ;  /* 0x0000001f0b087819 */ /* 0x020fe400000006ff */
[----:B--2---:R-:W-:-:S05]  /*134e0*/  MOV R7, R6 ;  /* 0x0000000600077202 */ /* 0x004fca0000000f00 */
[----:B------:R-:W-:-:S04]  /*134f0*/  IMAD R5, R5, 0x8, R7 ;  /* 0x0000000805057824 */ /* 0x000fc800078e0207 */
[----:B------:R1:W2:Y:S01]  /*13500*/  SYNCS.PHASECHK.TRANS64.TRYWAIT P1, [R5+URZ], R8 ;  /* 0x00000008050075a7 */ /* 0x0002a2000802017f */
[----:B------:R1:W5:Y:S04]  /*13510*/  LD.E R4, desc[UR48][R2.64] ;  /* 0x0000003002047980 */ /* 0x000368000c101900 */
[----:B------:R1:W5:Y:S01]  /*13520*/  LD.E R6, desc[UR48][R2.64+0x4] ;  /* 0x0000043002067980 */ /* 0x000362000c101900 */
[----:B------:R-:W-:Y:S04]  /*13530*/  BSSY B0, `(.L_x_11164) ;  /* 0x0000003000007945 */ /* 0x000fe80003800000 */
[----:B------:R-:W-:Y:S05]  /*13540*/  @!P2 BRA `(.L_x_11165) ;  /* 0x000000000004a947 */ /* 0x000fea0003800000 */
[----:B------:R-:W-:Y:S01]  /*13550*/  BPT.TRAP 0x1 ;  /* 0x000000040000795c */ /* 0x000fe20000300000 */
.L_x_11165:
[----:B------:R-:W-:Y:S05]  /*13560*/  BSYNC B0 ;  /* 0x0000000000007941 */ /* 0x000fea0003800000 */
.L_x_11164:
[----:B------:R-:W-:Y:S04]  /*13570*/  BSSY B0, `(.L_x_11166) ;  /* 0x0000006000007945 */ /* 0x000fe80003800000 */
[----:B--2---:R-:W-:Y:S05]  /*13580*/  @P1 BRA `(.L_x_11167) ;  /* 0x0000000000101947 */ /* 0x004fea0003800000 */
[----:B-----5:R-:W-:Y:S01]  /*13590*/  IMAD R4, R4, 0x8, R7 ;  /* 0x0000000804047824 */ /* 0x020fe200078e0207 */
[----:B-1----:R-:W-:-:S04]  /*135a0*/  SHF.L.U32 R5, R6, 0x1f, RZ ;  /* 0x0000001f06057819 */ /* 0x002fc800000006ff */
[----:B------:R-:W1:Y:S02]  /*135b0*/  SYNCS.PHASECHK.TRANS64.TRYWAIT P1, [R4+URZ], R5 ;  /* 0x00000005040075a7 */ /* 0x000e64000802017f */
[----:B-1----:R-:W-:Y:S05]  /*135c0*/  @!P1 BRA `(.L_x_11168) ;  /* 0x0000013800bc9947 */ /* 0x002fea0003800000 */
.L_x_11167:
[----:B------:R-:W-:Y:S05]  /*135d0*/  BSYNC B0 ;  /* 0x0000000000007941 */ /* 0x000fea0003800000 */
.L_x_11166:
[----:B------:R-:W2:Y:S04]  /*135e0*/  LDL R7, [R1+0x90] ;  /* 0x0000900001077983 */ /* 0x000ea80000100800 */
[----:B------:R-:W3:Y:S04]  /*135f0*/  LD.E R11, desc[UR48][R2.64] ;  /* 0x00000030020b7980 */ /* 0x000ee8000c101900 */
[----:B------:R-:W3:Y:S04]  /*13600*/  LDL.64 R74, [R1+0x118] ;  /* 0x00011800014a7983 */ /* 0x000ee80000100a00 */
[----:B-1---5:R-:W4:Y:S04]  /*13610*/  LDL.64 R4, [R1+0x110] ;  /* 0x0001100001047983 */ /* 0x022f280000100a00 */
[----:B------:R-:W4:Y:S04]  /*13620*/  LDL.64 R8, [R1+0x110] ;  /* 0x0001100001087983 */ /* 0x000f280000100a00 */
[----:B------:R-:W4:Y:S04]  /*13630*/  LDL.64 R12, [R1+0x110] ;  /* 0x00011000010c7983 */ /* 0x000f280000100a00 */
[----:B------:R-:W4:Y:S01]  /*13640*/  LDL.64 R14, [R1+0x110] ;  /* 0x00011000010e7983 */ /* 0x000f220000100a00 */
[----:B------:R-:W-:Y:S05]  /*13650*/  WARPSYNC.ALL ;  /* 0x0000000000007948 */ /* 0x000fea0003800000 */
[----:B------:R-:W-:Y:S01]  /*13660*/  WARPGROUP.ARRIVE ;  /* 0x00000000000079c5 */ /* 0x000fe20000000000 */
[----:B------:R-:W4:Y:S01]  /*13670*/  LDL.64 R20, [R1+0x110] ;  /* 0x0001100001147983 */ /* 0x000f220000100a00 */
[----:B--2---:R-:W-:Y:S01]  /*13680*/  ISETP.NE.U32.AND P1, PT, R7, RZ, PT ;  /* 0x000000ff0700720c */ /* 0x004fe20003f25070 */
[----:B---3--:R-:W-:-:S02]  /*13690*/  IMAD R6, R11, 0xc00, R74 ;  /* 0x00000c000b067824 */ /* 0x008fc400078e024a */
[----:B------:R-:W-:Y:S01]  /*136a0*/  IMAD.MOV.U32 R7, RZ, RZ, R75 ;  /* 0x000000ffff077224 */ /* 0x000fe200078e004b */
[----:B----4-:R-:W-:Y:S02]  /*136b0*/  R2UR UR4, R4 ;  /* 0x00000000040472ca */ /* 0x010fe400000e0000 */
[----:B------:R-:W-:Y:S02]  /*136c0*/  R2UR UR6, R6 ;  /* 0x00000000060672ca */ /* 0x000fe400000e0000 */
[----:B------:R-:W-:Y:S02]  /*136d0*/  R2UR UR7, R7 ;  /* 0x00000000070772ca */ /* 0x000fe400000e0000 */
[----:B------:R-:W-:-:S03]  /*136e0*/  R2UR UR5, R5 ;  /* 0x00000000050572ca */ /* 0x000fc600000e0000 */
[----:B------:R-:W-:-:S10]  /*136f0*/  VOTEU.ANY UP0, P1 ;  /* 0x00000000003f7886 */ /* 0x000fd40000800100 */
        /* <DEDUP_REMOVED lines=184> */
[----:B------:R-:W3:Y:S04]  /*14280*/  LDL R5, [R198+0x24] ;  /* 0x00002400c6057983 */ /* 0x000ee80000100800 */
[----:B------:R-:W4:Y:S04]  /*14290*/  LDL R75, [R1+0x70] ;  /* 0x00007000014b7983 */ /* 0x000f280000100800 */
[----:B--2---:R-:W2:Y:S04]  /*142a0*/  LDL R4, [R198] ;  /* 0x00000000c6047983 */ /* 0x004ea80000100800 */
[----:B------:R-:W4:Y:S04]  /*142b0*/  LDL R14, [R198+0x18] ;  /* 0x00001800c60e7983 */ /* 0x000f280000100800 */
[----:B------:R-:W4:Y:S04]  /*142c0*/  LDL R8, [R198+0x8] ;  /* 0x00000800c6087983 */ /* 0x000f280000100800 */
[----:B------:R-:W4:Y:S04]  /*142d0*/  LDL R9, [R198+0x4] ;  /* 0x00000400c6097983 */ /* 0x000f280000100800 */
[----:B------:R-:W4:Y:S04]  /*142e0*/  LDL R12, [R198+0xc] ;  /* 0x00000c00c60c7983 */ /* 0x000f280000100800 */
[----:B------:R-:W4:Y:S04]  /*142f0*/  LDL R11, [R198+0x10] ;  /* 0x00001000c60b7983 */ /* 0x000f280000100800 */
[----:B------:R-:W4:Y:S01]  /*14300*/  LDL R13, [R198+0x14] ;  /* 0x00001400c60d7983 */ /* 0x000f220000100800 */
[----:B---3--:R-:W-:-:S13]  /*14310*/  ISETP.NE.AND P1, PT, R5, 0x1, PT ;  /* 0x000000010500780c */ /* 0x008fda0003f25270 */
[----:B------:R-:W3:Y:S04]  /*14320*/  @P1 LDL R6, [R198+0x28] ;  /* 0x00002800c6061983 */ /* 0x000ee80000100800 */
[----:B------:R-:W3:Y:S01]  /*14330*/  @P1 LDL R7, [R198+0x2c] ;  /* 0x00002c00c6071983 */ /* 0x000ee20000100800 */
[----:B--2---:R-:W-:-:S04]  /*14340*/  SHF.R.S32.HI R5, RZ, 0x1f, R4 ;  /* 0x0000001fff057819 */ /* 0x004fc80000011404 */
[----:B------:R-:W-:-:S04]  /*14350*/  LEA.HI R15, R5, R4, RZ, 0x7 ;  /* 0x00000004050f7211 */ /* 0x000fc800078f38ff */
[----:B------:R-:W-:-:S05]  /*14360*/  LOP3.LUT R19, R15, 0xffffff80, RZ, 0xc0, !PT ;  /* 0xffffff800f137812 */ /* 0x000fca00078ec0ff */
[----:B------:R-:W-:-:S05]  /*14370*/  IMAD.IADD R19, R4, 0x1, -R19 ;  /* 0x0000000104137824 */ /* 0x000fca00078e0a13 */
[----:B------:R-:W-:-:S04]  /*14380*/  SHF.R.S32.HI R72, RZ, 0x1f, R19 ;  /* 0x0000001fff487819 */ /* 0x000fc80000011413 */
[----:B------:R-:W-:Y:S02]  /*14390*/  LEA.HI R21, R72, R19, RZ, 0x2 ;  /* 0x0000001348157211 */ /* 0x000fe400078f10ff */
[----:B------:R-:W-:Y:S02]  /*143a0*/  LEA.HI R74, R5, R4, RZ, 0x2 ;  /* 0x00000004054a7211 */ /* 0x000fe400078f10ff */
[--C-:B------:R-:W-:Y:S02]  /*143b0*/  SHF.R.S32.HI R73, RZ, 0x2, R21.reuse ;  /* 0x00000002ff497819 */ /* 0x100fe40000011415 */
[----:B------:R-:W-:Y:S02]  /*143c0*/  SHF.R.S32.HI R20, RZ, 0x1f, R21 ;  /* 0x0000001fff147819 */ /* 0x000fe40000011415 */
[----:B------:R-:W-:Y:S02]  /*143d0*/  LOP3.LUT R77, R74, 0xfffffffc, RZ, 0xc0, !PT ;  /* 0xfffffffc4a4d7812 */ /* 0x000fe400078ec0ff */
[----:B------:R-:W-:-:S02]  /*143e0*/  LEA.HI R5, R20, R73, RZ, 0x3 ;  /* 0x0000004914057211 */ /* 0x000fc400078f18ff */
[----:B------:R-:W-:Y:S02]  /*143f0*/  SHF.R.S32.HI R20, RZ, 0x7, R15 ;  /* 0x00000007ff147819 */ /* 0x000fe4000001140f */
        /* <DEDUP_REMOVED lines=8> */
[----:B----4-:R-:W-:Y:S02]  /*14480*/  IMAD R75, R75, 0x8, R72 ;  /* 0x000000084b4b7824 */ /* 0x010fe400078e0248 */
[----:B------:R-:W-:Y:S01]  /*14490*/  IMAD.IADD R15, R20, 0x1, -R15 ;  /* 0x00000001140f7824 */ /* 0x000fe200078e0a0f */
[----:B------:R-:W-:Y:S01]  /*144a0*/  LOP3.LUT R4, R4, 0x1ffffffe, RZ, 0xc0, !PT ;  /* 0x1ffffffe04047812 */ /* 0x000fe200078ec0ff */
[----:B------:R-:W-:-:S04]  /*144b0*/  IMAD.U32 R74, R75, 0x10, R74 ;  /* 0x000000104b4a7824 */ /* 0x000fc800078e004a */
[----:B------:R-:W-:Y:S02]  /*144c0*/  IMAD.IADD R4, R77, 0x1, -R4 ;  /* 0x000000014d047824 */ /* 0x000fe400078e0a04 */
[----:B------:R-:W-:-:S04]  /*144d0*/  IMAD R15, R15, 0x40, R74 ;  /* 0x000000400f0f7824 */ /* 0x000fc800078e024a */
[----:B------:R-:W-:Y:S01]  /*144e0*/  IMAD R15, R4, 0x8, R15 ;  /* 0x00000008040f7824 */ /* 0x000fe200078e020f */
[----:B------:R-:W-:Y:S01]  /*144f0*/  LOP3.LUT R4, R21, 0x7ffffffc, RZ, 0xc0, !PT ;  /* 0x7ffffffc15047812 */ /* 0x000fe200078ec0ff */
[----:B------:R-:W-:Y:S01]  /*14500*/  IMAD.MOV.U32 R5, RZ, RZ, -0x60 ;  /* 0xffffffa0ff057424 */ /* 0x000fe200078e00ff */
[----:B------:R-:W-:-:S03]  /*14510*/  ISETP.GE.AND P2, PT, R14, 0x1, PT ;  /* 0x000000010e00780c */ /* 0x000fc60003f46270 */
[----:B------:R-:W-:Y:S02]  /*14520*/  IMAD.IADD R4, R19, 0x1, -R4 ;  /* 0x0000000113047824 */ /* 0x000fe400078e0a04 */
[----:B------:R-:W-:-:S04]  /*14530*/  IMAD R5, R10, R5, 0x1 ;  /* 0x000000010a057424 */ /* 0x000fc800078e0205 */
[----:B------:R-:W-:Y:S01]  /*14540*/  IMAD R4, R4, -0x2, R5 ;  /* 0xfffffffe04047824 */ /* 0x000fe200078e0205 */
[----:B------:R-:W-:Y:S01]  /*14550*/  LOP3.LUT R5, RZ, R12, RZ, 0x33, !PT ;  /* 0x0000000cff057212 */ /* 0x000fe200078e33ff */
[----:B------:R-:W-:Y:S01]  /*14560*/  BSSY B0, `(.L_x_11169) ;  /* 0x0000025000007945 */ /* 0x000fe20003800000 */
[----:B------:R-:W-:Y:S02]  /*14570*/  IMAD R13, R10, -0x60, R13 ;  /* 0xffffffa00a0d7824 */ /* 0x000fe400078e020d */
[----:B------:R-:W-:Y:S02]  /*14580*/  VIADD R21, R4, 0xffffffff ;  /* 0xffffffff04157836 */ /* 0x000fe40000000000 */
[----:B---3--:R-:W-:-:S05]  /*14590*/  @P1 IMAD.HI.U32 R6, R15, R6, RZ ;  /* 0x000000060f061227 */ /* 0x008fca00078e00ff */
[----:B------:R-:W-:-:S05]  /*145a0*/  @P1 SHF.R.U32.HI R15, RZ, R7, R6 ;  /* 0x00000007ff0f1219 */ /* 0x000fca0000011606 */
[----:B------:R-:W2:Y:S01]  /*145b0*/  SHFL.IDX PT, R7, R15, RZ, 0x1c1f ;  /* 0x001c1fff0f077589 */ /* 0x000ea200000e0000 */
[----:B------:R-:W-:-:S05]  /*145c0*/  IADD3 R6, -R9, R4, R8 ;  /* 0x0000000409067210 */ /* 0x000fca0007ffe108 */
[C---:B------:R-:W-:Y:S02]  /*145d0*/  IMAD.IADD R12, R6.reuse, 0x1, R11 ;  /* 0x00000001060c7824 */ /* 0x040fe400078e020b */
[----:B------:R-:W-:Y:S02]  /*145e0*/  IMAD.IADD R19, R6, 0x1, R5 ;  /* 0x0000000106137824 */ /* 0x000fe400078e0205 */
[--C-:B--2---:R-:W-:Y:S02]  /*145f0*/  IMAD.IADD R5, R12, 0x1, R7.reuse ;  /* 0x000000010c057824 */ /* 0x104fe400078e0207 */
[----:B------:R-:W-:Y:S01]  /*14600*/  IMAD.IADD R4, R19, 0x1, R7 ;  /* 0x0000000113047824 */ /* 0x000fe200078e0207 */
[----:B-1----:R-:W-:Y:S06]  /*14610*/  @!P2 BRA `(.L_x_11170) ;  /* 0x000000000064a947 */ /* 0x002fec0003800000 */
        /* <DEDUP_REMOVED lines=12> */
.L_x_11174:
[----:B------:R-:W-:Y:S05]  /*146e0*/  BSYNC B2 ;  /* 0x0000000000027941 */ /* 0x000fea0003800000 */
.L_x_11173:
[----:B------:R-:W-:Y:S01]  /*146f0*/  LOP3.LUT R7, RZ, R7, RZ, 0x33, !PT ;  /* 0x00000007ff077212 */ /* 0x000fe200078e33ff */
[----:B------:R-:W-:Y:S06]  /*14700*/  BRA `(.L_x_11175) ;  /* 0x0000000000187947 */ /* 0x000fec0003800000 */
.L_x_11172:
[----:B------:R-:W-:-:S13]  /*14710*/  ISETP.NE.AND P1, PT, R14, 0x1, PT ;  /* 0x000000010e00780c */ /* 0x000fda0003f25270 */
[----:B------:R-:W-:Y:S05]  /*14720*/  @!P1 BRA `(.L_x_11175) ;  /* 0x0000000000109947 */ /* 0x000fea0003800000 */
[----:B------:R-:W2:Y:S04]  /*14730*/  LDL R6, [R198+0x1c] ;  /* 0x00001c00c6067983 */ /* 0x000ea80000100800 */
[----:B------:R-:W3:Y:S01]  /*14740*/  LDL R20, [R198+0x20] ;  /* 0x00002000c6147983 */ /* 0x000ee20000100800 */
[----:B--2---:R-:W-:-:S05]  /*14750*/  IMAD.HI.U32 R7, R7, R6, RZ ;  /* 0x0000000607077227 */ /* 0x004fca00078e00ff */
[----:B---3--:R-:W-:-:S07]  /*14760*/  SHF.R.U32.HI R7, RZ, R20, R7 ;  /* 0x00000014ff077219 */ /* 0x008fce0000011607 */
.L_x_11175:
[----:B------:R-:W-:Y:S05]  /*14770*/  BSYNC B1 ;  /* 0x0000000000017941 */ /* 0x000fea0003800000 */
.L_x_11171:
[----:B------:R-:W-:-:S05]  /*14780*/  IMAD R7, R14, R7, R21 ;  /* 0x000000070e077224 */ /* 0x000fca00078e0215 */
[----:B------:R-:W-:Y:S02]  /*14790*/  VIMNMX R4, R4, R7, !PT ;  /* 0x0000000704047248 */ /* 0x000fe40007fe0100 */
[----:B------:R-:W-:-:S07]  /*147a0*/  VIADDMNMX R5, R7, R14, R5, PT ;  /* 0x0000000e07057246 */ /* 0x000fce0003800105 */
.L_x_11170:
[----:B------:R-:W-:Y:S05]  /*147b0*/  BSYNC B0 ;  /* 0x0000000000007941 */ /* 0x000fea0003800000 */
.L_x_11169:
[C---:B------:R-:W-:Y:S01]  /*147c0*/  ISETP.GE.AND P1, PT, R13.reuse, 0x2, PT ;  /* 0x000000020d00780c */ /* 0x040fe20003f26270 */
[----:B------:R-:W1:Y:S01]  /*147d0*/  SHFL.IDX PT, R15, R15, 0x1, 0x1c1f ;  /* 0x003c1f000f0f7f89 */ /* 0x000e6200000e0000 */
[C---:B------:R-:W-:Y:S01]  /*147e0*/  ISETP.GE.AND P5, PT, R13.reuse, 0xa, PT ;  /* 0x0000000a0d00780c */ /* 0x040fe20003fa6270 */
[----:B------:R-:W-:Y:S01]  /*147f0*/  BSSY B0, `(.L_x_11176) ;  /* 0x000008f000007945 */ /* 0x000fe20003800000 */
        /* <DEDUP_REMOVED lines=10> */
[----:B------:R-:W-:Y:S01]  /*148a0*/  ISETP.LT.OR P4, PT, R5, 0x9, P4 ;  /* 0x000000090500780c */ /* 0x000fe20002781670 */
[----:B-1----:R-:W-:Y:S01]  /*148b0*/  IMAD.IADD R6, R19, 0x1, R15 ;  /* 0x0000000113067824 */ /* 0x002fe200078e020f */
[----:B------:R-:W-:Y:S02]  /*148c0*/  ISETP.GT.AND P3, PT, R4, 0x10, !P5 ;  /* 0x000000100400780c */ /* 0x000fe40006f64270 */
[----:B------:R-:W-:Y:S02]  /*148d0*/  FSEL R154, R28, -INF , !P4 ;  /* 0xff8000001c9a7808 */ /* 0x000fe40006000000 */
        /* <DEDUP_REMOVED lines=115> */
.L_x_11181:
[----:B------:R-:W-:Y:S05]  /*15010*/  BSYNC B2 ;  /* 0x0000000000027941 */ /* 0x000fea0003800000 */
.L_x_11180:
[----:B------:R-:W-:Y:S01]  /*15020*/  LOP3.LUT R9, RZ, R9, RZ, 0x33, !PT ;  /* 0x00000009ff097212 */ /* 0x000fe200078e33ff */
[----:B------:R-:W-:Y:S06]  /*15030*/  BRA `(.L_x_11182) ;  /* 0x0000000000187947 */ /* 0x000fec0003800000 */
.L_x_11179:
[----:B------:R-:W-:-:S13]  /*15040*/  ISETP.NE.AND P6, PT, R14, 0x1, PT ;  /* 0x000000010e00780c */ /* 0x000fda0003fc5270 */
[----:B------:R-:W-:Y:S05]  /*15050*/  @!P6 BRA `(.L_x_11182) ;  /* 0x000000000010e947 */ /* 0x000fea0003800000 */
[----:B------:R-:W2:Y:S04]  /*15060*/  LDL R4, [R198+0x1c] ;  /* 0x00001c00c6047983 */ /* 0x000ea80000100800 */
[----:B------:R-:W3:Y:S01]  /*15070*/  LDL R8, [R198+0x20] ;  /* 0x00002000c6087983 */ /* 0x000ee20000100800 */
[----:B--2---:R-:W-:-:S05]  /*15080*/  IMAD.HI.U32 R9, R9, R4, RZ ;  /* 0x0000000409097227 */ /* 0x004fca00078e00ff */
[----:B---3--:R-:W-:-:S07]  /*15090*/  SHF.R.U32.HI R9, RZ, R8, R9 ;  /* 0x00000008ff097219 */ /* 0x008fce0000011609 */
.L_x_11182:
[----:B------:R-:W-:Y:S05]  /*150a0*/  BSYNC B1 ;  /* 0x0000000000017941 */ /* 0x000fea0003800000 */
.L_x_11178:
[----:B------:R-:W-:-:S05]  /*150b0*/  IMAD R9, R14, R9, R21 ;  /* 0x000000090e097224 */ /* 0x000fca00078e0215 */
[----:B------:R-:W-:Y:S02]  /*150c0*/  VIADDMNMX R5, R9, R14, R5, PT ;  /* 0x0000000e09057246 */ /* 0x000fe40003800105 */
[----:B------:R-:W-:-:S07]  /*150d0*/  VIMNMX R6, R6, R9, !PT ;  /* 0x0000000906067248 */ /* 0x000fce0007fe0100 */
.L_x_11177:
[----:B------:R-:W-:Y:S05]  /*150e0*/  BSYNC B0 ;  /* 0x0000000000007941 */ /* 0x000fea0003800000 */
.L_x_11176:
[C---:B------:R-:W-:Y:S02]  /*150f0*/  ISETP.GT.AND P1, PT, R6.reuse, 0x1, !P1 ;  /* 0x000000010600780c */ /* 0x040fe40004f24270 */
        /* <DEDUP_REMOVED lines=12> */
[----:B------:R-:W2:Y:S02]  /*151c0*/  LDL.64 R24, [R1+0x430] ;  /* 0x0004300001187983 */ /* 0x000ea40000100a00 */
[----:B------:R-:W-:-:S04]  /*151d0*/  ISETP.GT.AND P1, PT, R6, 0x10, !P1 ;  /* 0x000000100600780c */ /* 0x000fc80004f24270 */
[----:B------:R-:W-:-:S04]  /*151e0*/  ISETP.LT.OR P1, PT, R5, 0x11, P1 ;  /* 0x000000110500780c */ /* 0x000fc80000f21670 */
[----:B------:R-:W-:Y:S02]  /*151f0*/  FSEL R34, R34, -INF , !P1 ;  /* 0xff80000022227808 */ /* 0x000fe40004800000 */
[----:B------:R-:W-:-:S04]  /*15200*/  ISETP.NE.AND P1, PT, R29, RZ, PT ;  /* 0x000000ff1d00720c */ /* 0x000fc80003f25270 */
        /* <DEDUP_REMOVED lines=52> */
[----:B--2---:R-:W-:Y:S02]  /*15550*/  FMNMX.FTZ R4, R90, R24, !PT ;  /* 0x000000185a047209 */ /* 0x004fe40007810000 */
[----:B------:R-:W-:Y:S02]  /*15560*/  ISETP.LT.OR P1, PT, R5, 0x1, P1 ;  /* 0x000000010500780c */ /* 0x000fe40000f21670 */
[----:B------:R-:W-:Y:S02]  /*15570*/  FMNMX.FTZ R4, R152, R4, !PT ;  /* 0x0000000498047209 */ /* 0x000fe40007810000 */
[----:B------:R-:W-:-:S02]  /*15580*/  FSEL R15, R26, -INF , !P1 ;  /* 0xff8000001a0f7808 */ /* 0x000fc40004800000 */
[----:B------:R-:W-:Y:S01]  /*15590*/  FMNMX.FTZ R4, R154, R4, !PT ;  /* 0x000000049a047209 */ /* 0x000fe20007810000 */
[----:B------:R-:W2:Y:S01]  /*155a0*/  LDL R26, [R1+0x450] ;  /* 0x00045000011a7983 */ /* 0x000ea20000100800 */
[----:B------:R-:W-:Y:S02]  /*155b0*/  ISETP.NE.AND P1, PT, R57, RZ, PT ;  /* 0x000000ff3900720c */ /* 0x000fe40003f25270 */
[----:B------:R-:W-:Y:S02]  /*155c0*/  FMNMX.FTZ R4, R88, R4, !PT ;  /* 0x0000000458047209 */ /* 0x000fe40007810000 */
[----:B------:R-:W-:Y:S02]  /*155d0*/  ISETP.GT.AND P2, PT, R6, 0x49, !P2 ;  /* 0x000000490600780c */ /* 0x000fe40005744270 */
[----:B------:R-:W-:Y:S02]  /*155e0*/  FMNMX.FTZ R4, R86, R4, !PT ;  /* 0x0000000456047209 */ /* 0x000fe40007810000 */
[----:B------:R-:W-:-:S02]  /*155f0*/  ISETP.GT.AND P3, PT, R6, 0x50, !P3 ;  /* 0x000000500600780c */ /* 0x000fc40005f64270 */
[----:B------:R-:W-:Y:S02]  /*15600*/  FMNMX.FTZ R4, R84, R4, !PT ;  /* 0x0000000454047209 */ /* 0x000fe40007810000 */
[----:B------:R-:W-:Y:S02]  /*15610*/  ISETP.GT.AND P4, PT, R6, 0x51, !P4 ;  /* 0x000000510600780c */ /* 0x000fe40006784270 */
[----:B------:R-:W-:Y:S02]  /*15620*/  FMNMX.FTZ R4, R82, R4, !PT ;  /* 0x0000000452047209 */ /* 0x000fe40007810000 */
[----:B------:R-:W-:Y:S02]  /*15630*/  ISETP.NE.AND P6, PT, R13, RZ, PT ;  /* 0x000000ff0d00720c */ /* 0x000fe40003fc5270 */
[----:B------:R-:W-:-:S04]  /*15640*/  FMNMX.FTZ R4, R80, R4, !PT ;  /* 0x0000000450047209 */ /* 0x000fc80007810000 */
[----:B------:R-:W-:-:S04]  /*15650*/  FMNMX.FTZ R4, R78, R4, !PT ;  /* 0x000000044e047209 */ /* 0x000fc80007810000 */
[----:B------:R-:W-:-:S04]  /*15660*/  FMNMX.FTZ R4, R76, R4, !PT ;  /* 0x000000044c047209 */ /* 0x000fc80007810000 */
[----:B------:R-:W-:-:S04]  /*15670*/  FMNMX.FTZ R7, R74, R4, !PT ;  /* 0x000000044a077209 */ /* 0x000fc80007810000 */
[----:B------:R-:W-:-:S04]  /*15680*/  FMNMX.FTZ R7, R72, R7, !PT ;  /* 0x0000000748077209 */ /* 0x000fc80007810000 */
[----:B------:R-:W-:Y:S02]  /*15690*/  FMNMX.FTZ R7, R48, R7, !PT ;  /* 0x0000000730077209 */ /* 0x000fe40007810000 */
[----:B------:R-:W-:Y:S02]  /*156a0*/  FMNMX.FTZ R4, R15, R25, !PT ;  /* 0x000000190f047209 */ /* 0x000fe40007810000 */
        /* <DEDUP_REMOVED lines=21> */
[----:B------:R-:W1:Y:S01]  /*15800*/  SHFL.BFLY PT, R9, R8, 0x2, 0x1f ;  /* 0x0c401f0008097f89 */ /* 0x000e6200000e0000 */
[----:B------:R-:W-:-:S04]  /*15810*/  FMNMX.FTZ R7, R47, R4, !PT ;  /* 0x000000042f077209 */ /* 0x000fc80007810000 */
[----:B------:R-:W-:-:S04]  /*15820*/  FMNMX.FTZ R4, R50, R7, !PT ;  /* 0x0000000732047209 */ /* 0x000fc80007810000 */
[----:B------:R-:W-:-:S04]  /*15830*/  FMNMX.FTZ R7, R51, R4, !PT ;  /* 0x0000000433077209 */ /* 0x000fc80007810000 */
[----:B------:R-:W-:Y:S02]  /*15840*/  FMNMX.FTZ R4, R54, R7, !PT ;  /* 0x0000000736047209 */ /* 0x000fe40007810000 */
[----:B------:R-:W-:Y:S02]  /*15850*/  ISETP.GT.AND P1, PT, R6, 0x48, !P1 ;  /* 0x000000480600780c */ /* 0x000fe40004f24270 */
[----:B------:R-:W-:Y:S02]  /*15860*/  FMNMX.FTZ R7, R55, R4, !PT ;  /* 0x0000000437077209 */ /* 0x000fe40007810000 */
[C---:B------:R-:W-:Y:S02]  /*15870*/  ISETP.LT.OR P1, PT, R5.reuse, 0x49, P1 ;  /* 0x000000490500780c */ /* 0x040fe40000f21670 */
[----:B------:R-:W-:Y:S02]  /*15880*/  FMNMX.FTZ R4, R58, R7, !PT ;  /* 0x000000073a047209 */ /* 0x000fe40007810000 */
[----:B------:R-:W-:-:S02]  /*15890*/  ISETP.LT.OR P2, PT, R5, 0x4a, P2 ;  /* 0x0000004a0500780c */ /* 0x000fc40001741670 */
[----:B-1----:R-:W-:Y:S02]  /*158a0*/  FMNMX.FTZ R11, R8, R9, !PT ;  /* 0x00000009080b7209 */ /* 0x002fe40007810000 */
[----:B------:R-:W-:Y:S02]  /*158b0*/  FSEL R62, R62, -INF , !P1 ;  /* 0xff8000003e3e7808 */ /* 0x000fe40004800000 */
[----:B------:R-:W-:Y:S01]  /*158c0*/  FMNMX.FTZ R7, R59, R4, !PT ;  /* 0x000000043b077209 */ /* 0x000fe20007810000 */
[----:B------:R-:W1:Y:S01]  /*158d0*/  SHFL.BFLY PT, R12, R11, 0x1, 0x1f ;  /* 0x0c201f000b0c7f89 */ /* 0x000e6200000e0000 */
[----:B------:R-:W-:Y:S02]  /*158e0*/  ISETP.LT.OR P3, PT, R5, 0x51, P3 ;  /* 0x000000510500780c */ /* 0x000fe40001f61670 */
[----:B------:R-:W-:Y:S02]  /*158f0*/  FSEL R63, R63, -INF , !P2 ;  /* 0xff8000003f3f7808 */ /* 0x000fe40005000000 */
[----:B------:R-:W-:-:S02]  /*15900*/  FMNMX.FTZ R4, R62, R7, !PT ;  /* 0x000000073e047209 */ /* 0x000fc40007810000 */
[----:B------:R-:W-:Y:S02]  /*15910*/  ISETP.GT.AND P5, PT, R6, 0x58, !P5 ;  /* 0x000000580600780c */ /* 0x000fe40006fa4270 */
[----:B------:R-:W-:Y:S02]  /*15920*/  ISETP.LT.OR P4, PT, R5, 0x52, P4 ;  /* 0x000000520500780c */ /* 0x000fe40002781670 */
[----:B------:R-:W-:Y:S02]  /*15930*/  FSEL R66, R66, -INF , !P3 ;  /* 0xff80000042427808 */ /* 0x000fe40005800000 */
[----:B------:R-:W-:Y:S02]  /*15940*/  FMNMX.FTZ R7, R63, R4, !PT ;  /* 0x000000043f077209 */ /* 0x000fe40007810000 */
[----:B------:R-:W-:Y:S02]  /*15950*/  ISETP.GT.AND P1, PT, R6, 0x59, !P6 ;  /* 0x000000590600780c */ /* 0x000fe40007724270 */
[----:B------:R-:W-:-:S02]  /*15960*/  ISETP.LT.OR P5, PT, R5, 0x59, P5 ;  /* 0x000000590500780c */ /* 0x000fc40002fa1670 */
[----:B------:R-:W-:Y:S02]  /*15970*/  FSEL R67, R67, -INF , !P4 ;  /* 0xff80000043437808 */ /* 0x000fe40006000000 */
[----:B------:R-:W-:Y:S02]  /*15980*/  FMNMX.FTZ R4, R66, R7, !PT ;  /* 0x0000000742047209 */ /* 0x000fe40007810000 */
[----:B------:R-:W-:Y:S02]  /*15990*/  ISETP.LT.OR P1, PT, R5, 0x5a, P1 ;  /* 0x0000005a0500780c */ /* 0x000fe40000f21670 */
[----:B------:R-:W-:Y:S02]  /*159a0*/  FSEL R70, R70, -INF , !P5 ;  /* 0xff80000046467808 */ /* 0x000fe40006800000 */
[----:B------:R-:W-:Y:S02]  /*159b0*/  FMNMX.FTZ R5, R67, R4, !PT ;  /* 0x0000000443057209 */ /* 0x000fe40007810000 */
[----:B------:R-:W-:-:S02]  /*159c0*/  FSEL R71, R71, -INF , !P1 ;  /* 0xff80000047477808 */ /* 0x000fc40004800000 */
[----:B------:R-:W-:-:S04]  /*159d0*/  FMNMX.FTZ R4, R70, R5, !PT ;  /* 0x0000000546047209 */ /* 0x000fc80007810000 */
[----:B------:R-:W-:Y:S02]  /*159e0*/  FMNMX.FTZ R9, R71, R4, !PT ;  /* 0x0000000447097209 */ /* 0x000fe40007810000 */
[----:B-1----:R-:W-:Y:S01]  /*159f0*/  FMNMX.FTZ R6, R11, R12, !PT ;  /* 0x0000000c0b067209 */ /* 0x002fe20007810000 */
[----:B------:R-:W3:Y:S04]  /*15a00*/  LDL.64 R4, [R1+0x440] ;  /* 0x0004400001047983 */ /* 0x000ee80000100a00 */
[----:B------:R-:W-:Y:S04]  /*15a10*/  STL.64 [R1+0x430], R8 ;  /* 0x0004300801007387 */ /* 0x000fe80000100a00 */
[----:B------:R-:W4:Y:S04]  /*15a20*/  LDL R12, [R1+0x434] ;  /* 0x00043400010c7983 */ /* 0x000f280000100800 */
[----:B------:R1:W-:Y:S04]  /*15a30*/  STL [R1+0x430], R6 ;  /* 0x0004300601007387 */ /* 0x0003e80000100800 */
[----:B------:R-:W2:Y:S04]  /*15a40*/  LDL R14, [R1+0x430] ;  /* 0x00043000010e7983 */ /* 0x000ea80000100800 */
[----:B----4-:R-:W4:Y:S01]  /*15a50*/  SHFL.BFLY PT, R9, R12, 0x2, 0x1f ;  /* 0x0c401f000c097f89 */ /* 0x010f2200000e0000 */
[----:B--2---:R-:W-:Y:S01]  /*15a60*/  FMUL.FTZ R7, R26, R14 ;  /* 0x0000000e1a077220 */ /* 0x004fe20000410000 */
[----:B------:R-:W-:-:S04]  /*15a70*/  FSETP.NEU.FTZ.AND P1, PT, R14, -INF , PT ;  /* 0xff8000000e00780b */ /* 0x000fc80003f3d000 */
[----:B------:R-:W-:-:S05]  /*15a80*/  FSEL R11, R7, RZ, P1 ;  /* 0x000000ff070b7208 */ /* 0x000fca0000800000 */
[----:B-1----:R-:W-:Y:S01]  /*15a90*/  FFMA.FTZ R6, R88, R26, -R11 ;  /* 0x0000001a58067223 */ /* 0x002fe2000001080b */
[----:B----4-:R-:W-:-:S03]  /*15aa0*/  FMNMX.FTZ R9, R9, R12, !PT ;  /* 0x0000000c09097209 */ /* 0x010fc60007810000 */
[----:B------:R1:W-:Y:S02]  /*15ab0*/  MUFU.EX2 R153, R6 ;  /* 0x0000000600997308 */ /* 0x0003e40000000800 */
[----:B-1----:R-:W1:Y:S01]  /*15ac0*/  SHFL.BFLY PT, R6, R9, 0x1, 0x1f ;  /* 0x0c201f0009067f89 */ /* 0x002e6200000e0000 */
[----:B------:R-:W-:Y:S01]  /*15ad0*/  FSEL R29, R14, RZ, P1 ;  /* 0x000000ff0e1d7208 */ /* 0x000fe20000800000 */
[----:B------:R-:W-:-:S04]  /*15ae0*/  FFMA.FTZ R7, R90, R26, -R11 ;  /* 0x0000001a5a077223 */ /* 0x000fc8000001080b */
[----:B------:R-:W-:Y:S01]  /*15af0*/  FADD.FTZ R29, R24, -R29 ;  /* 0x8000001d181d7221 */ /* 0x000fe20000010000 */
[----:B-1----:R-:W-:-:S04]  /*15b00*/  FMNMX.FTZ R6, R9, R6, !PT ;  /* 0x0000000609067209 */ /* 0x002fc80007810000 */
[C---:B------:R-:W-:Y:S01]  /*15b10*/  FSETP.NEU.FTZ.AND P1, PT, R6.reuse, -INF , PT ;  /* 0xff8000000600780b */ /* 0x040fe20003f3d000 */
[----:B------:R-:W-:-:S05]  /*15b20*/  FMUL.FTZ R8, R6, R26 ;  /* 0x0000001a06087220 */ /* 0x000fca0000410000 */
[----:B------:R-:W-:Y:S02]  /*15b30*/  FSEL R37, R8, RZ, P1 ;  /* 0x000000ff08257208 */ /* 0x000fe40000800000 */
[----:B------:R-:W-:Y:S01]  /*15b40*/  FSEL R8, R6, RZ, P1 ;  /* 0x000000ff06087208 */ /* 0x000fe20000800000 */
[-C--:B------:R-:W-:Y:S02]  /*15b50*/  FMUL.FTZ R29, R29, R26.reuse ;  /* 0x0000001a1d1d7220 */ /* 0x080fe40000410000 */
[-C--:B------:R-:W-:Y:S02]  /*15b60*/  FFMA.FTZ R218, R15, R26.reuse, -R37 ;  /* 0x0000001a0fda7223 */ /* 0x080fe40000010825 */
[----:B------:R-:W-:Y:S01]  /*15b70*/  FADD.FTZ R25, R25, -R8 ;  /* 0x8000000819197221 */ /* 0x000fe20000010000 */
[-C--:B------:R-:W-:Y:S01]  /*15b80*/  FFMA.FTZ R152, R152, R26.reuse, -R11 ;  /* 0x0000001a98987223 */ /* 0x080fe2000001080b */
[-C--:B------:R-:W-:Y:S02]  /*15b90*/  FFMA.FTZ R185, R27, R26.reuse, -R37 ;  /* 0x0000001a1bb97223 */ /* 0x080fe40000010825 */
[----:B------:R-:W-:Y:S01]  /*15ba0*/  FMUL.FTZ R25, R26, R25 ;  /* 0x000000191a197220 */ /* 0x000fe20000410000 */
[----:B------:R-:W-:Y:S01]  /*15bb0*/  MUFU.EX2 R7, R7 ;  /* 0x0000000700077308 */ /* 0x000fe20000000800 */
[-CC-:B------:R-:W-:Y:S01]  /*15bc0*/  FFMA.FTZ R14, R32, R26.reuse, -R11.reuse ;  /* 0x0000001a200e7223 */ /* 0x180fe2000001080b */
[-C--:B------:R-:W-:Y:S01]  /*15bd0*/  FFMA.FTZ R154, R154, R26.reuse, -R11 ;  /* 0x0000001a9a9a7223 */ /* 0x080fe2000001080b */
[----:B------:R-:W-:-:S05]  /*15be0*/  FFMA.FTZ R155, R30, R26, -R37 ;  /* 0x0000001a1e9b7223 */ /* 0x000fca0000010825 */
[----:B------:R-:W3:Y:S01]  /*15bf0*/  MUFU.EX2 R33, R29 ;  /* 0x0000001d00217308 */ /* 0x000ee20000000800 */
[----:B------:R-:W-:-:S07]  /*15c00*/  FFMA.FTZ R216, R31, R26, -R37 ;  /* 0x0000001a1fd87223 */ /* 0x000fce0000010825 */
[----:B------:R-:W-:Y:S08]  /*15c10*/  MUFU.EX2 R218, R218 ;  /* 0x000000da00da7308 */ /* 0x000ff00000000800 */
[----:B------:R-:W1:Y:S01]  /*15c20*/  MUFU.EX2 R32, R25 ;  /* 0x0000001900207308 */ /* 0x000e620000000800 */
[----:B------:R-:W-:-:S07]  /*15c30*/  FFMA.FTZ R192, R86, R26, -R11 ;  /* 0x0000001a56c07223 */ /* 0x000fce000001080b */
[----:B------:R-:W2:Y:S01]  /*15c40*/  MUFU.EX2 R152, R152 ;  /* 0x0000009800987308 */ /* 0x000ea20000000800 */
[----:B------:R-:W-:-:S07]  /*15c50*/  FFMA.FTZ R181, R34, R26, -R37 ;  /* 0x0000001a22b57223 */ /* 0x000fce0000010825 */
[----:B------:R-:W4:Y:S01]  /*15c60*/  MUFU.EX2 R185, R185 ;  /* 0x000000b900b97308 */ /* 0x000f220000000800 */
[----:B------:R-:W-:-:S07]  /*15c70*/  FFMA.FTZ R183, R84, R26, -R11 ;  /* 0x0000001a54b77223 */ /* 0x000fce000001080b */
[----:B------:R-:W5:Y:S01]  /*15c80*/  MUFU.EX2 R154, R154 ;  /* 0x0000009a009a7308 */ /* 0x000f620000000800 */
[----:B------:R-:W-:-:S07]  /*15c90*/  FFMA.FTZ R190, R35, R26, -R37 ;  /* 0x0000001a23be7223 */ /* 0x000fce0000010825 */
[----:B------:R-:W0:Y:S01]  /*15ca0*/  MUFU.EX2 R155, R155 ;  /* 0x0000009b009b7308 */ /* 0x000e220000000800 */
[-CC-:B------:R-:W-:Y:S01]  /*15cb0*/  FFMA.FTZ R179, R82, R26.reuse, -R11.reuse ;  /* 0x0000001a52b37223 */ /* 0x180fe2000001080b */
[-CC-:B------:R-:W-:Y:S01]  /*15cc0*/  FFMA.FTZ R186, R80, R26.reuse, -R11.reuse ;  /* 0x0000001a50ba7223 */ /* 0x180fe2000001080b */
[-CC-:B------:R-:W-:Y:S01]  /*15cd0*/  FFMA.FTZ R175, R78, R26.reuse, -R11.reuse ;  /* 0x0000001a4eaf7223 */ /* 0x180fe2000001080b */
[-CC-:B------:R-:W-:Y:S01]  /*15ce0*/  FFMA.FTZ R182, R76, R26.reuse, -R11.reuse ;  /* 0x0000001a4cb67223 */ /* 0x180fe2000001080b */
[----:B------:R-:W-:-:S03]  /*15cf0*/  FFMA.FTZ R178, R74, R26, -R11 ;  /* 0x0000001a4ab27223 */ /* 0x000fc6000001080b */
        /* <DEDUP_REMOVED lines=13> */
[----:B------:R-:W-:Y:S01]  /*15dd0*/  FFMA.FTZ R68, R68, R26, -R11 ;  /* 0x0000001a44447223 */ /* 0x000fe2000001080b */
[----:B---3--:R-:W-:Y:S01]  /*15de0*/  FFMA.FTZ R11, R33, R4, R7 ;  /* 0x00000004210b7223 */ /* 0x008fe20000010007 */
[----:B-1----:R-:W-:Y:S01]  /*15df0*/  FFMA.FTZ R4, R5, R32, R218 ;  /* 0x0000002005047223 */ /* 0x002fe200000100da */
[----:B------:R-:W1:Y:S01]  /*15e00*/  MUFU.EX2 R181, R181 ;  /* 0x000000b500b57308 */ /* 0x000e620000000800 */
[-C--:B------:R-:W-:Y:S01]  /*15e10*/  FFMA.FTZ R177, R38, R26.reuse, -R37 ;  /* 0x0000001a26b17223 */ /* 0x080fe20000010825 */
[----:B--2---:R-:W-:Y:S01]  /*15e20*/  FADD.FTZ R11, R152, R11 ;  /* 0x0000000b980b7221 */ /* 0x004fe20000010000 */
[----:B----4-:R-:W-:Y:S01]  /*15e30*/  FADD.FTZ R4, R185, R4 ;  /* 0x00000004b9047221 */ /* 0x010fe20000010000 */
[----:B------:R-:W-:-:S04]  /*15e40*/  FFMA.FTZ R184, R39, R26, -R37 ;  /* 0x0000001a27b87223 */ /* 0x000fc80000010825 */
[----:B------:R-:W2:Y:S01]  /*15e50*/  MUFU.EX2 R183, R183 ;  /* 0x000000b700b77308 */ /* 0x000ea20000000800 */
[----:B-----5:R-:W-:Y:S01]  /*15e60*/  FADD.FTZ R8, R154, R11 ;  /* 0x0000000b9a087221 */ /* 0x020fe20000010000 */
[----:B0-----:R-:W-:-:S06]  /*15e70*/  FADD.FTZ R5, R155, R4 ;  /* 0x000000049b057221 */ /* 0x001fcc0000010000 */
[----:B------:R-:W0:Y:S01]  /*15e80*/  MUFU.EX2 R190, R190 ;  /* 0x000000be00be7308 */ /* 0x000e220000000800 */
[----:B------:R-:W-:Y:S01]  /*15e90*/  FFMA.FTZ R173, R42, R26, -R37 ;  /* 0x0000001a2aad7223 */ /* 0x000fe20000010825 */
[----:B------:R-:W-:-:S06]  /*15ea0*/  FADD.FTZ R11, R153, R8 ;  /* 0x00000008990b7221 */ /* 0x000fcc0000010000 */
[----:B------:R-:W3:Y:S01]  /*15eb0*/  MUFU.EX2 R179, R179 ;  /* 0x000000b300b37308 */ /* 0x000ee20000000800 */
[----:B------:R-:W-:Y:S01]  /*15ec0*/  FADD.FTZ R4, R216, R5 ;  /* 0x00000005d8047221 */ /* 0x000fe20000010000 */
[----:B------:R-:W-:-:S06]  /*15ed0*/  FFMA.FTZ R180, R43, R26, -R37 ;  /* 0x0000001a2bb47223 */ /* 0x000fcc0000010825 */
[----:B------:R-:W4:Y:S01]  /*15ee0*/  MUFU.EX2 R177, R177 ;  /* 0x000000b100b17308 */ /* 0x000f220000000800 */
[----:B------:R-:W-:Y:S01]  /*15ef0*/  FADD.FTZ R8, R192, R11 ;  /* 0x0000000bc0087221 */ /* 0x000fe20000010000 */
[----:B-1----:R-:W-:-:S06]  /*15f00*/  FADD.FTZ R5, R181, R4 ;  /* 0x00000004b5057221 */ /* 0x002fcc0000010000 */
[----:B------:R-:W1:Y:S01]  /*15f10*/  MUFU.EX2 R186, R186 ;  /* 0x000000ba00ba7308 */ /* 0x000e620000000800 */
[----:B------:R-:W-:-:S07]  /*15f20*/  FFMA.FTZ R169, R46, R26, -R37 ;  /* 0x0000001a2ea97223 */ /* 0x000fce0000010825 */
[----:B------:R-:W5:Y:S01]  /*15f30*/  MUFU.EX2 R184, R184 ;  /* 0x000000b800b87308 */ /* 0x000f620000000800 */
[----:B--2---:R-:W-:Y:S01]  /*15f40*/  FADD.FTZ R8, R183, R8 ;  /* 0x00000008b7087221 */ /* 0x004fe20000010000 */
[----:B0-----:R-:W-:-:S06]  /*15f50*/  FADD.FTZ R4, R190, R5 ;  /* 0x00000005be047221 */ /* 0x001fcc0000010000 */
[----:B------:R-:W0:Y:S01]  /*15f60*/  MUFU.EX2 R175, R175 ;  /* 0x000000af00af7308 */ /* 0x000e220000000800 */
[----:B------:R-:W-:-:S07]  /*15f70*/  FFMA.FTZ R176, R47, R26, -R37 ;  /* 0x0000001a2fb07223 */ /* 0x000fce0000010825 */
[----:B------:R-:W2:Y:S01]  /*15f80*/  MUFU.EX2 R173, R173 ;  /* 0x000000ad00ad7308 */ /* 0x000ea20000000800 */
[----:B---3--:R-:W-:Y:S01]  /*15f90*/  FADD.FTZ R5, R179, R8 ;  /* 0x00000008b3057221 */ /* 0x008fe20000010000 */
[----:B----4-:R-:W-:-:S06]  /*15fa0*/  FADD.FTZ R11, R177, R4 ;  /* 0x00000004b10b7221 */ /* 0x010fcc0000010000 */
[----:B------:R-:W3:Y:S01]  /*15fb0*/  MUFU.EX2 R182, R182 ;  /* 0x000000b600b67308 */ /* 0x000ee20000000800 */
[----:B------:R-:W-:-:S07]  /*15fc0*/  FFMA.FTZ R163, R50, R26, -R37 ;  /* 0x0000001a32a37223 */ /* 0x000fce0000010825 */
[----:B------:R-:W4:Y:S01]  /*15fd0*/  MUFU.EX2 R180, R180 ;  /* 0x000000b400b47308 */ /* 0x000f220000000800 */
[----:B-1----:R-:W-:Y:S01]  /*15fe0*/  FADD.FTZ R4, R186, R5 ;  /* 0x00000005ba047221 */ /* 0x002fe20000010000 */
[----:B-----5:R-:W-:-:S06]  /*15ff0*/  FADD.FTZ R8, R184, R11 ;  /* 0x0000000bb8087221 */ /* 0x020fcc0000010000 */
[----:B------:R-:W1:Y:S01]  /*16000*/  MUFU.EX2 R178, R178 ;  /* 0x000000b200b27308 */ /* 0x000e620000000800 */
[----:B------:R-:W-:-:S07]  /*16010*/  FFMA.FTZ R170, R51, R26, -R37 ;  /* 0x0000001a33aa7223 */ /* 0x000fce0000010825 */
[----:B------:R-:W5:Y:S01]  /*16020*/  MUFU.EX2 R169, R169 ;  /* 0x000000a900a97308 */ /* 0x000f620000000800 */
[----:B0-----:R-:W-:Y:S01]  /*16030*/  FADD.FTZ R5, R175, R4 ;  /* 0x00000004af057221 */ /* 0x001fe20000010000 */
[----:B--2---:R-:W-:-:S06]  /*16040*/  FADD.FTZ R11, R173, R8 ;  /* 0x00000008ad0b7221 */ /* 0x004fcc0000010000 */
        /* <DEDUP_REMOVED lines=50> */
[----:B------:R-:W3:Y:S08]  /*16370*/  MUFU.EX2 R13, R13 ;  /* 0x0000000d000d7308 */ /* 0x000ef00000000800 */
[----:B------:R-:W4:Y:S01]  /*16380*/  MUFU.EX2 R156, R156 ;  /* 0x0000009c009c7308 */ /* 0x000f220000000800 */
[----:B-1----:R-:W-:Y:S01]  /*16390*/  FADD.FTZ R5, R158, R5 ;  /* 0x000000059e057221 */ /* 0x002fe20000010000 */
[----:B-----5:R-:W-:-:S06]  /*163a0*/  FADD.FTZ R4, R162, R25 ;  /* 0x00000019a2047221 */ /* 0x020fcc0000010000 */
[----:B------:R-:W1:Y:S08]  /*163b0*/  MUFU.EX2 R9, R68 ;  /* 0x0000004400097308 */ /* 0x000e700000000800 */
[----:B------:R-:W5:Y:S01]  /*163c0*/  MUFU.EX2 R11, R11 ;  /* 0x0000000b000b7308 */ /* 0x000f620000000800 */
[----:B0-----:R-:W-:Y:S01]  /*163d0*/  FADD.FTZ R8, R12, R5 ;  /* 0x000000050c087221 */ /* 0x001fe20000010000 */
[----:B--2---:R-:W-:-:S06]  /*163e0*/  FADD.FTZ R5, R15, R4 ;  /* 0x000000040f057221 */ /* 0x004fcc0000010000 */
[----:B------:R-:W0:Y:S08]  /*163f0*/  MUFU.EX2 R14, R14 ;  /* 0x0000000e000e7308 */ /* 0x000e300000000800 */
[----:B------:R-:W2:Y:S01]  /*16400*/  MUFU.EX2 R20, R20 ;  /* 0x0000001400147308 */ /* 0x000ea20000000800 */
[----:B---3--:R-:W-:Y:S01]  /*16410*/  FADD.FTZ R8, R13, R8 ;  /* 0x000000080d087221 */ /* 0x008fe20000010000 */
[----:B----4-:R-:W-:-:S03]  /*16420*/  FADD.FTZ R4, R156, R5 ;  /* 0x000000059c047221 */ /* 0x010fc60000010000 */
[----:B-1----:R-:W-:Y:S01]  /*16430*/  FADD.FTZ R5, R9, R8 ;  /* 0x0000000809057221 */ /* 0x002fe20000010000 */
[----:B-----5:R-:W-:-:S03]  /*16440*/  FADD.FTZ R25, R11, R4 ;  /* 0x000000040b197221 */ /* 0x020fc60000010000 */
[----:B0-----:R-:W-:Y:S01]  /*16450*/  FADD.FTZ R4, R14, R5 ;  /* 0x000000050e047221 */ /* 0x001fe20000010000 */
[----:B------:R0:W-:Y:S01]  /*16460*/  STL [R1+0x434], R6 ;  /* 0x0004340601007387 */ /* 0x0001e20000100800 */
[----:B--2---:R-:W-:-:S05]  /*16470*/  FADD.FTZ R5, R20, R25 ;  /* 0x0000001914057221 */ /* 0x004fca0000010000 */
[----:B------:R1:W-:Y:S04]  /*16480*/  STL.64 [R1+0x440], R4 ;  /* 0x0004400401007387 */ /* 0x0003e80000100a00 */
[----:B------:R-:W2:Y:S04]  /*16490*/  LD.E R31, desc[UR48][R22.64+0x41c] ;  /* 0x00041c30161f7980 */ /* 0x000ea8000c101900 */
[----:B------:R-:W3:Y:S04]  /*164a0*/  LD.E R30, desc[UR48][R22.64+0x414] ;  /* 0x00041430161e7980 */ /* 0x000ee8000c101900 */
[----:B------:R-:W4:Y:S04]  /*164b0*/  LD.E R8, desc[UR48][R22.64+0x220] ;  /* 0x0002203016087980 */ /* 0x000f28000c101900 */
[----:B------:R-:W5:Y:S04]  /*164c0*/  LD.E R24, desc[UR48][R22.64+0x224] ;  /* 0x0002243016187980 */ /* 0x000f68000c101900 */
[----:B------:R-:W5:Y:S04]  /*164d0*/  LD.E R25, desc[UR48][R22.64+0x230] ;  /* 0x0002303016197980 */ /* 0x000f68000c101900 */
[----:B------:R-:W5:Y:S04]  /*164e0*/  LD.E R27, desc[UR48][R22.64+0x240] ;  /* 0x00024030161b7980 */ /* 0x000f68000c101900 */
[----:B------:R-:W5:Y:S04]  /*164f0*/  LD.E R26, desc[UR48][R22.64+0x234] ;  /* 0x00023430161a7980 */ /* 0x000f68000c101900 */
[----:B------:R-:W5:Y:S04]  /*16500*/  LD.E R28, desc[UR48][R22.64+0x244] ;  /* 0x00024430161c7980 */ /* 0x000f68000c101900 */
[----:B------:R-:W5:Y:S04]  /*16510*/  LD.E R29, desc[UR48][R22.64+0x250] ;  /* 0x00025030161d7980 */ /* 0x000f68000c101900 */
[----:B0-----:R-:W5:Y:S04]  /*16520*/  LD.E R6, desc[UR48][R22.64+0x254] ;  /* 0x0002543016067980 */ /* 0x001f68000c101900 */
[----:B------:R-:W5:Y:S04]  /*16530*/  LD.E R140, desc[UR48][R22.64+0x260] ;  /* 0x00026030168c7980 */ /* 0x000f68000c101900 */
        /* <DEDUP_REMOVED lines=53> */
[----:B-1----:R-:W5:Y:S04]  /*16890*/  LD.E R4, desc[UR48][R22.64+0x410] ;  /* 0x0004103016047980 */ /* 0x002f68000c101900 */
        /* <DEDUP_REMOVED lines=62> */
[----:B------:R-:W5:Y:S01]  /*16c80*/  LD.E R35, desc[UR48][R22.64+0x418] ;  /* 0x0004183016237980 */ /* 0x000f62000c101900 */
[----:B--2---:R-:W-:Y:S01]  /*16c90*/  FMUL.FTZ R219, R32, R31 ;  /* 0x0000001f20db7220 */ /* 0x004fe20000410000 */
[C---:B---3--:R-:W-:Y:S01]  /*16ca0*/  FMUL.FTZ R217, R33.reuse, R30 ;  /* 0x0000001e21d97220 */ /* 0x048fe20000410000 */
[C---:B----4-:R-:W-:Y:S01]  /*16cb0*/  FMUL.FTZ R31, R33.reuse, R8 ;  /* 0x00000008211f7220 */ /* 0x050fe20000410000 */
[C---:B-----5:R-:W-:Y:S01]  /*16cc0*/  FMUL.FTZ R199, R33.reuse, R24 ;  /* 0x0000001821c77220 */ /* 0x060fe20000410000 */
[C---:B------:R-:W-:Y:S01]  /*16cd0*/  FMUL.FTZ R25, R33.reuse, R25 ;  /* 0x0000001921197220 */ /* 0x040fe20000410000 */
[C---:B------:R-:W-:Y:S01]  /*16ce0*/  FMUL.FTZ R27, R33.reuse, R27 ;  /* 0x0000001b211b7220 */ /* 0x040fe20000410000 */
[----:B------:R0:W-:Y:S01]  /*16cf0*/  ST.E desc[UR48][R22.64+0x414], R217 ;  /* 0x000414d916007985 */ /* 0x0001e2000c101930 */
[C---:B------:R-:W-:Y:S01]  /*16d00*/  FMUL.FTZ R207, R33.reuse, R26 ;  /* 0x0000001a21cf7220 */ /* 0x040fe20000410000 */
[C---:B------:R-:W-:Y:S01]  /*16d10*/  FMUL.FTZ R215, R33.reuse, R28 ;  /* 0x0000001c21d77220 */ /* 0x040fe20000410000 */
[C---:B------:R-:W-:Y:S01]  /*16d20*/  FMUL.FTZ R29, R33.reuse, R29 ;  /* 0x0000001d211d7220 */ /* 0x040fe20000410000 */
[----:B------:R1:W-:Y:S04]  /*16d30*/  ST.E desc[UR48][R22.64+0x220], R31 ;  /* 0x0002201f16007985 */ /* 0x0003e8000c101930 */
[----:B------:R2:W-:Y:S04]  /*16d40*/  ST.E desc[UR48][R22.64+0x224], R199 ;  /* 0x000224c716007985 */ /* 0x0005e8000c101930 */
[----:B------:R3:W-:Y:S01]  /*16d50*/  ST.E desc[UR48][R22.64+0x230], R25 ;  /* 0x0002301916007985 */ /* 0x0007e2000c101930 */
[----:B0-----:R-:W-:-:S03]  /*16d60*/  FMUL.FTZ R217, R33, R6 ;  /* 0x0000000621d97220 */ /* 0x001fc60000410000 */
[----:B------:R0:W-:Y:S01]  /*16d70*/  ST.E desc[UR48][R22.64+0x240], R27 ;  /* 0x0002401b16007985 */ /* 0x0001e2000c101930 */
[C---:B-1----:R-:W-:Y:S01]  /*16d80*/  FMUL.FTZ R31, R33.reuse, R140 ;  /* 0x0000008c211f7220 */ /* 0x042fe20000410000 */
[C---:B--2---:R-:W-:Y:S01]  /*16d90*/  FMUL.FTZ R199, R33.reuse, R138 ;  /* 0x0000008a21c77220 */ /* 0x044fe20000410000 */
[C---:B---3--:R-:W-:Y:S01]  /*16da0*/  FMUL.FTZ R25, R33.reuse, R136 ;  /* 0x0000008821197220 */ /* 0x048fe20000410000 */
[C---:B0-----:R-:W-:Y:S01]  /*16db0*/  FMUL.FTZ R27, R33.reuse, R134 ;  /* 0x00000086211b7220 */ /* 0x041fe20000410000 */
[----:B------:R0:W-:Y:S01]  /*16dc0*/  ST.E desc[UR48][R22.64+0x41c], R219 ;  /* 0x00041cdb16007985 */ /* 0x0001e2000c101930 */
[----:B------:R-:W-:-:S03]  /*16dd0*/  FMUL.FTZ R221, R33, R128 ;  /* 0x0000008021dd7220 */ /* 0x000fc60000410000 */
[----:B------:R1:W-:Y:S04]  /*16de0*/  ST.E desc[UR48][R22.64+0x234], R207 ;  /* 0x000234cf16007985 */ /* 0x0003e8000c101930 */
[----:B------:R2:W-:Y:S04]  /*16df0*/  ST.E desc[UR48][R22.64+0x244], R215 ;  /* 0x000244d716007985 */ /* 0x0005e8000c101930 */
[----:B------:R3:W-:Y:S01]  /*16e00*/  ST.E desc[UR48][R22.64+0x250], R29 ;  /* 0x0002501d16007985 */ /* 0x0007e2000c101930 */
[----:B0-----:R-:W-:-:S03]  /*16e10*/  FMUL.FTZ R219, R33, R130 ;  /* 0x0000008221db7220 */ /* 0x001fc60000410000 */
[----:B------:R0:W-:Y:S01]  /*16e20*/  ST.E desc[UR48][R22.64+0x254], R217 ;  /* 0x000254d916007985 */ /* 0x0001e2000c101930 */
[----:B-1----:R-:W-:-:S03]  /*16e30*/  FMUL.FTZ R207, R33, R126 ;  /* 0x0000007e21cf7220 */ /* 0x002fc60000410000 */
[----:B------:R1:W-:Y:S01]  /*16e40*/  ST.E desc[UR48][R22.64+0x260], R31 ;  /* 0x0002601f16007985 */ /* 0x0003e2000c101930 */
[----:B--2---:R-:W-:-:S03]  /*16e50*/  FMUL.FTZ R215, R33, R132 ;  /* 0x0000008421d77220 */ /* 0x004fc60000410000 */
[----:B------:R2:W-:Y:S01]  /*16e60*/  ST.E desc[UR48][R22.64+0x264], R199 ;  /* 0x000264c716007985 */ /* 0x0005e2000c101930 */
[----:B---3--:R-:W-:-:S03]  /*16e70*/  FMUL.FTZ R29, R33, R116 ;  /* 0x00000074211d7220 */ /* 0x008fc60000410000 */
[----:B------:R3:W-:Y:S01]  /*16e80*/  ST.E desc[UR48][R22.64+0x270], R25 ;  /* 0x0002701916007985 */ /* 0x0007e2000c101930 */
[----:B0-----:R-:W-:-:S03]  /*16e90*/  FMUL.FTZ R217, R33, R118 ;  /* 0x0000007621d97220 */ /* 0x001fc60000410000 */
[----:B------:R0:W-:Y:S01]  /*16ea0*/  ST.E desc[UR48][R22.64+0x274], R27 ;  /* 0x0002741b16007985 */ /* 0x0001e2000c101930 */
[C---:B-1----:R-:W-:Y:S01]  /*16eb0*/  FMUL.FTZ R31, R33.reuse, R122 ;  /* 0x0000007a211f7220 */ /* 0x042fe20000410000 */
[C---:B--2---:R-:W-:Y:S01]  /*16ec0*/  FMUL.FTZ R199, R33.reuse, R120 ;  /* 0x0000007821c77220 */ /* 0x044fe20000410000 */
[C---:B---3--:R-:W-:Y:S01]  /*16ed0*/  FMUL.FTZ R25, R33.reuse, R124 ;  /* 0x0000007c21197220 */ /* 0x048fe20000410000 */
[C---:B0-----:R-:W-:Y:S01]  /*16ee0*/  FMUL.FTZ R27, R33.reuse, R114 ;  /* 0x00000072211b7220 */ /* 0x041fe20000410000 */
        /* <DEDUP_REMOVED lines=14> */
[----:B-1----:R-:W-:-:S03]  /*16fd0*/  FMUL.FTZ R29, R33, R96 ;  /* 0x00000060211d7220 */ /* 0x002fc60000410000 */
[----:B------:R1:W-:Y:S01]  /*16fe0*/  ST.E desc[UR48][R22.64+0x2c4], R27 ;  /* 0x0002c41b16007985 */ /* 0x0003e2000c101930 */
[C---:B--2---:R-:W-:Y:S01]  /*16ff0*/  FMUL.FTZ R31, R33.reuse, R102 ;  /* 0x00000066211f7220 */ /* 0x044fe20000410000 */
[C---:B---3--:R-:W-:Y:S01]  /*17000*/  FMUL.FTZ R199, R33.reuse, R100 ;  /* 0x0000006421c77220 */ /* 0x048fe20000410000 */
        /* <DEDUP_REMOVED lines=41> */
[----:B-1----:R-:W-:Y:S01]  /*172a0*/  FMUL.FTZ R27, R33, R54 ;  /* 0x00000036211b7220 */ /* 0x002fe20000410000 */
[----:B------:R0:W-:Y:S01]  /*172b0*/  ST.E desc[UR48][R22.64+0x370], R207 ;  /* 0x000370cf16007985 */ /* 0x0001e2000c101930 */
[C---:B------:R-:W-:Y:S01]  /*172c0*/  FMUL.FTZ R193, R32.reuse, R193 ;  /* 0x000000c120c17220 */ /* 0x040fe20000410000 */
        /* <DEDUP_REMOVED lines=91> */
[----:B------:R1:W-:Y:S04]  /*17880*/  ST.E desc[UR48][R22.64+0x404], R27 ;  /* 0x0004041b16007985 */ /* 0x0003e8000c101930 */
        /* <DEDUP_REMOVED lines=63> */
[----:B------:R5:W-:Y:S01]  /*17c80*/  ST.E desc[UR48][R22.64+0x418], R35 ;  /* 0x0004182316007985 */ /* 0x000be2000c101930 */
[----:B------:R2:W-:Y:S06]  /*17c90*/  BAR.SYNC.DEFER_BLOCKING R209, 0x100 ;  /* 0x000400d10000751d */ /* 0x0005ec0000010000 */
[----:B0-----:R-:W5:Y:S04]  /*17ca0*/  LD.E R25, desc[UR48][R22.64+0x220] ;  /* 0x0002203016197980 */ /* 0x001f68000c101900 */
[----:B-1----:R-:W5:Y:S04]  /*17cb0*/  LD.E R27, desc[UR48][R22.64+0x224] ;  /* 0x00022430161b7980 */ /* 0x002f68000c101900 */
[----:B------:R-:W5:Y:S04]  /*17cc0*/  LD.E R29, desc[UR48][R22.64+0x228] ;  /* 0x00022830161d7980 */ /* 0x000f68000c101900 */
[----:B------:R-:W5:Y:S04]  /*17cd0*/  LD.E R31, desc[UR48][R22.64+0x22c] ;  /* 0x00022c30161f7980 */ /* 0x000f68000c101900 */
[----:B--2---:R-:W2:Y:S04]  /*17ce0*/  LD.E R33, desc[UR48][R22.64+0x230] ;  /* 0x0002303016217980 */ /* 0x004ea8000c101900 */
[----:B---3--:R-:W3:Y:S04]  /*17cf0*/  LD.E R41, desc[UR48][R22.64+0x234] ;  /* 0x0002343016297980 */ /* 0x008ee8000c101900 */
[----:B----4-:R-:W4:Y:S04]  /*17d00*/  LD.E R5, desc[UR48][R22.64+0x238] ;  /* 0x0002383016057980 */ /* 0x010f28000c101900 */
[----:B-----5:R-:W5:Y:S04]  /*17d10*/  LD.E R39, desc[UR48][R22.64+0x23c] ;  /* 0x00023c3016277980 */ /* 0x020f68000c101900 */
        /* <DEDUP_REMOVED lines=121> */
[----:B------:R-:W-:Y:S04]  /*184b0*/  ST.E desc[UR48][R22.64+0x220], R25 ;  /* 0x0002201916007985 */ /* 0x000fe8000c101930 */
[----:B------:R-:W-:Y:S04]  /*184c0*/  ST.E desc[UR48][R22.64+0x224], R27 ;  /* 0x0002241b16007985 */ /* 0x000fe8000c101930 */
[----:B------:R-:W-:Y:S04]  /*184d0*/  ST.E desc[UR48][R22.64+0x228], R29 ;  /* 0x0002281d16007985 */ /* 0x000fe8000c101930 */
[----:B------:R-:W-:Y:S04]  /*184e0*/  ST.E desc[UR48][R22.64+0x22c], R31 ;  /* 0x00022c1f16007985 */ /* 0x000fe8000c101930 */
[----:B--2---:R-:W-:Y:S04]  /*184f0*/  ST.E desc[UR48][R22.64+0x230], R33 ;  /* 0x0002302116007985 */ /* 0x004fe8000c101930 */
[----:B---3--:R-:W-:Y:S04]  /*18500*/  ST.E desc[UR48][R22.64+0x234], R41 ;  /* 0x0002342916007985 */ /* 0x008fe8000c101930 */
[----:B----4-:R-:W-:Y:S04]  /*18510*/  ST.E desc[UR48][R22.64+0x238], R5 ;  /* 0x0002380516007985 */ /* 0x010fe8000c101930 */
[----:B-----5:R-:W-:Y:S04]  /*18520*/  ST.E desc[UR48][R22.64+0x23c], R39 ;  /* 0x00023c2716007985 */ /* 0x020fe8000c101930 */
        /* <DEDUP_REMOVED lines=120> */
[----:B0-----:R-:W5:Y:S04]  /*18cb0*/  LD.E.64 R4, desc[UR48][R22.64+0xa8] ;  /* 0x0000a83016047980 */ /* 0x001f68000c101b00 */
[----:B-1----:R-:W5:Y:S04]  /*18cc0*/  LDL R6, [R1+0x88] ;  /* 0x0000880001067983 */ /* 0x002f680000100800 */
[----:B--2---:R-:W2:Y:S04]  /*18cd0*/  LD.E R24, desc[UR48][R22.64+0x220] ;  /* 0x0002203016187980 */ /* 0x004ea8000c101900 */
[----:B------:R-:W2:Y:S04]  /*18ce0*/  LD.E R25, desc[UR48][R22.64+0x224] ;  /* 0x0002243016197980 */ /* 0x000ea8000c101900 */
[----:B---3--:R-:W2:Y:S04]  /*18cf0*/  LD.E R26, desc[UR48][R22.64+0x228] ;  /* 0x00022830161a7980 */ /* 0x008ea8000c101900 */
[----:B------:R-:W2:Y:S04]  /*18d00*/  LD.E R27, desc[UR48][R22.64+0x22c] ;  /* 0x00022c30161b7980 */ /* 0x000ea8000c101900 */
[----:B----4-:R-:W2:Y:S04]  /*18d10*/  LD.E R28, desc[UR48][R22.64+0x230] ;  /* 0x00023030161c7980 */ /* 0x010ea8000c101900 */
[----:B------:R-:W2:Y:S04]  /*18d20*/  LD.E R29, desc[UR48][R22.64+0x234] ;  /* 0x00023430161d7980 */ /* 0x000ea8000c101900 */
[----:B-----5:R-:W2:Y:S04]  /*18d30*/  LD.E R30, desc[UR48][R22.64+0x238] ;  /* 0x00023830161e7980 */ /* 0x020ea8000c101900 */
        /* <DEDUP_REMOVED lines=129> */
[----:B------:R-:W-:Y:S01]  /*19550*/  VOTEU.ANY UP0, P1 ;  /* 0x00000000003f7886 */ /* 0x000fe20000800100 */
[----:B------:R-:W-:-:S02]  /*19560*/  VIADD R6, R4, 0x80 ;  /* 0x0000008004067836 */ /* 0x000fc40000000000 */
[----:B------:R-:W-:Y:S01]  /*19570*/  IMAD.MOV.U32 R7, RZ, RZ, R5 ;  /* 0x000000ffff077224 */ /* 0x000fe200078e0005 */
[----:B--2---:R-:W-:-:S06]  /*19580*/  WARPGROUP.ARRIVE ;  /* 0x00000000000079c5 */ /* 0x004fcc0000000000 */
[----:B------:R-:W-:Y:S01]  /*19590*/  HGMMA.64x256x16.F32 R24, R152, gdesc[UR4].tnspB, R24, UP0, gsb0 ;  /* 0x43e0000498187df0 */ /* 0x000fe2000b800818 */
[----:B------:R-:W-:Y:S02]  /*195a0*/  R2UR UR6, R6 ;  /* 0x00000000060672ca */ /* 0x000fe400000e0000 */
[----:B------:R-:W-:Y:S01]  /*195b0*/  R2UR UR7, R7 ;  /* 0x00000000070772ca */ /* 0x000fe200000e0000 */
[----:B------:R-:W-:Y:S02]  /*195c0*/  VIADD R6, R4, 0x100 ;  /* 0x0000010004067836 */ /* 0x000fe40000000000 */
[----:B------:R-:W-:Y:S01]  /*195d0*/  IMAD.MOV.U32 R7, RZ, RZ, R5 ;  /* 0x000000ffff077224 */ /* 0x000fe200078e0005 */
[----:B------:R-:W-:Y:S02]  /*195e0*/  WARPGROUP.DEPBAR.LE gsb0, 0x0 ;  /* 0x00008000000079c5 */ /* 0x000fe40000010000 */
[----:B------:R-:W-:Y:S02]  /*195f0*/  F2FP.F16.F32.PACK_AB R152, R183, R192 ;  /* 0x000000c0b798723e */ /* 0x000fe400000000ff */
[----:B------:R-:W-:-:S02]  /*19600*/  F2FP.F16.F32.PACK_AB R154, R186, R179 ;  /* 0x000000b3ba9a723e */ /* 0x000fc400000000ff */
        /* <DEDUP_REMOVED lines=132> */
[----:B------:R-:W-:Y:S02]  /*19e50*/  R2UR UR6, R6 ;  /* 0x00000000060672ca */ /* 0x000fe400000e0000 */
[----:B------:R-:W-:Y:S01]  /*19e60*/  R2UR UR7, R7 ;  /* 0x00000000070772ca */ /* 0x000fe200000e0000 */
[----:B------:R-:W-:Y:S01]  /*19e70*/  STL [R1+0x88], R0 ;  /* 0x0000880001007387 */ /* 0x000fe20000100800 */
[----:B------:R-:W-:Y:S02]  /*19e80*/  VIADD R6, R4, 0x180 ;  /* 0x0000018004067836 */ /* 0x000fe40000000000 */
[----:B------:R-:W-:Y:S01]  /*19e90*/  IMAD.MOV.U32 R7, RZ, RZ, R5 ;  /* 0x000000ffff077224 */ /* 0x000fe200078e0005 */
[----:B------:R-:W-:Y:S02]  /*19ea0*/  WARPGROUP.DEPBAR.LE gsb0, 0x0 ;  /* 0x00008000000079c5 */ /* 0x000fe40000010000 */
[----:B------:R-:W-:-:S02]  /*19eb0*/  F2FP.F16.F32.PACK_AB R152, R182, R175 ;  /* 0x000000afb698723e */ /* 0x000fc400000000ff */
        /* <DEDUP_REMOVED lines=276> */
[----:B------:R-:W-:Y:S01]  /*1b000*/  VIADD R4, R4, 0x280 ;  /* 0x0000028004047836 */ /* 0x000fe20000000000 */
        /* <DEDUP_REMOVED lines=412> */
[----:B0-----:R-:W5:Y:S04]  /*1c9d0*/  LD.E R25, desc[UR48][R22.64+0x240] ;  /* 0x0002403016197980 */ /* 0x001f68000c101900 */
[----:B-1----:R-:W5:Y:S04]  /*1c9e0*/  LD.E R27, desc[UR48][R22.64+0x244] ;  /* 0x00024430161b7980 */ /* 0x002f68000c101900 */
        /* <DEDUP_REMOVED lines=131> */
[----:B-----5:R0:W-:Y:S04]  /*1d220*/  ST.E desc[UR48][R22.64+0x254], R35 ;  /* 0x0002542316007985 */ /* 0x0201e8000c101930 */
        /* <DEDUP_REMOVED lines=122> */
.L_x_11184:
[----:B------:R-:W-:Y:S05]  /*1d9d0*/  BSYNC B0 ;  /* 0x0000000000007941 */ /* 0x000fea0003800000 */
.L_x_11183:
[C---:B------:R-:W-:Y:S01]  /*1d9e0*/  ISETP.GT.AND P1, PT, R10.reuse, UR43, PT ;  /* 0x0000002b0a007c0c */ /* 0x040fe2000bf24270 */
[----:B------:R-:W-:-:S12]  /*1d9f0*/  VIADD R10, R10, 0xffffffff ;  /* 0xffffffff0a0a7836 */ /* 0x000fd80000000000 */
[----:B------:R-:W-:Y:S05]  /*1da00*/  @P1 BRA `(.L_x_11185) ;  /* 0xffffff5400081947 */ /* 0x000fea000383ffff */
.L_x_11154:
[----:B------:R-:W-:Y:S05]  /*1da10*/  WARPSYNC.ALL ;  /* 0x0000000000007948 */ /* 0x000fea0003800000 */
[----:B0-----:R-:W1:Y:S04]  /*1da20*/  LDL R5, [R1+0x440] ;  /* 0x0004400001057983 */ /* 0x001e680000100800 */
[----:B------:R-:W2:Y:S04]  /*1da30*/  LDL R6, [R1+0x444] ;  /* 0x0004440001067983 */ /* 0x000ea80000100800 */
[----:B------:R-:W3:Y:S04]  /*1da40*/  LDL R136, [R1+0x210] ;  /* 0x0002100001887983 */ /* 0x000ee80000100800 */
[----:B------:R-:W4:Y:S04]  /*1da50*/  LDL.64 R14, [R1+0x3b8] ;  /* 0x0003b800010e7983 */ /* 0x000f280000100a00 */
[----:B------:R-:W5:Y:S04]  /*1da60*/  LDL.64 R12, [R1+0x3c8] ;  /* 0x0003c800010c7983 */ /* 0x000f680000100a00 */
[----:B------:R-:W4:Y:S04]  /*1da70*/  LDL.64 R134, [R1+0x220] ;  /* 0x0002200001867983 */ /* 0x000f280000100a00 */
[----:B------:R-:W5:Y:S04]  /*1da80*/  LDL.64 R132, [R1+0x230] ;  /* 0x0002300001847983 */ /* 0x000f680000100a00 */
        /* <DEDUP_REMOVED lines=57> */
[----:B------:R-:W5:Y:S04]  /*1de20*/  LDL R137, [R1+0x218] ;  /* 0x0002180001897983 */ /* 0x000f680000100800 */
[----:B-1----:R-:W0:Y:S02]  /*1de30*/  SHFL.BFLY PT, R0, R5, 0x2, 0x1f ;  /* 0x0c401f0005007f89 */ /* 0x002e2400000e0000 */
[----:B0-----:R-:W-:-:S05]  /*1de40*/  FADD.FTZ R0, R5, R0 ;  /* 0x0000000005007221 */ /* 0x001fca0000010000 */
[----:B------:R-:W0:Y:S02]  /*1de50*/  SHFL.BFLY PT, R3, R0, 0x1, 0x1f ;  /* 0x0c201f0000037f89 */ /* 0x000e2400000e0000 */
[----:B0-----:R-:W-:Y:S01]  /*1de60*/  FADD.FTZ R2, R0, R3 ;  /* 0x0000000300027221 */ /* 0x001fe20000010000 */
[----:B---3--:R-:W-:Y:S01]  /*1de70*/  VIADD R136, R136, 0x1 ;  /* 0x0000000188887836 */ /* 0x008fe20000000000 */
[----:B------:R-:W3:Y:S04]  /*1de80*/  LDL R0, [R1+0x21c] ;  /* 0x00021c0001007983 */ /* 0x000ee80000100800 */
[----:B------:R-:W-:Y:S04]  /*1de90*/  STL [R1+0x440], R2 ;  /* 0x0004400201007387 */ /* 0x000fe80000100800 */
[----:B------:R-:W4:Y:S04]  /*1dea0*/  LDL R148, [R1+0x440] ;  /* 0x0004400001947983 */ /* 0x000f280000100800 */
[----:B--2---:R-:W0:Y:S02]  /*1deb0*/  SHFL.BFLY PT, R3, R6, 0x2, 0x1f ;  /* 0x0c401f0006037f89 */ /* 0x004e2400000e0000 */
[----:B0-----:R-:W-:Y:S01]  /*1dec0*/  FADD.FTZ R3, R3, R6 ;  /* 0x0000000603037221 */ /* 0x001fe20000010000 */
[----:B------:R-:W-:Y:S01]  /*1ded0*/  ISETP.NE.AND P2, PT, R136, 0x2, PT ;  /* 0x000000028800780c */ /* 0x000fe20003f45270 */
[----:B------:R-:W2:Y:S04]  /*1dee0*/  LDL.64 R6, [R1+0x408] ;  /* 0x0004080001067983 */ /* 0x000ea80000100a00 */
[----:B------:R-:W0:Y:S08]  /*1def0*/  SHFL.BFLY PT, R4, R3, 0x1, 0x1f ;  /* 0x0c201f0003047f89 */ /* 0x000e3000000e0000 */
[----:B------:R-:W2:Y:S01]  /*1df00*/  @!P2 LDL R19, [R1+0x214] ;  /* 0x000214000113a983 */ /* 0x000ea20000100800 */
[----:B0-----:R-:W-:-:S03]  /*1df10*/  FADD.FTZ R140, R3, R4 ;  /* 0x00000004038c7221 */ /* 0x001fc60000010000 */
[----:B------:R-:W2:Y:S02]  /*1df20*/  LDL.64 R4, [R1+0x3f8] ;  /* 0x0003f80001047983 */ /* 0x000ea40000100a00 */
[----:B------:R-:W-:Y:S02]  /*1df30*/  FSETP.NE.FTZ.AND P1, PT, R140, RZ, PT ;  /* 0x000000ff8c00720b */ /* 0x000fe40003f35000 */
[----:B------:R-:W2:Y:S11]  /*1df40*/  LDL.64 R2, [R1+0x418] ;  /* 0x0004180001027983 */ /* 0x000eb60000100a00 */
[----:B------:R-:W2:Y:S04]  /*1df50*/  @P1 LDL R143, [R1+0x450] ;  /* 0x00045000018f1983 */ /* 0x000ea80000100800 */
[----:B------:R-:W2:Y:S01]  /*1df60*/  @P1 LDL R145, [R1+0x434] ;  /* 0x0004340001911983 */ /* 0x000ea20000100800 */
[----:B------:R-:W-:-:S02]  /*1df70*/  IMAD.MOV.U32 R142, RZ, RZ, -0x800000 ;  /* 0xff800000ff8e7424 */ /* 0x000fc400078e00ff */
[----:B------:R-:W-:Y:S01]  /*1df80*/  IMAD.MOV.U32 R138, RZ, RZ, RZ ;  /* 0x000000ffff8a7224 */ /* 0x000fe200078e00ff */
[----:B------:R0:W-:Y:S08]  /*1df90*/  BAR.ARV R208, 0x100 ;  /* 0x000400d00000751d */ /* 0x0001f00000002000 */
[----:B------:R-:W-:Y:S06]  /*1dfa0*/  BAR.ARV 0x8, 0x180 ;  /* 0x0206000000007b1d */ /* 0x000fec0000002000 */
[----:B----4-:R-:W-:-:S13]  /*1dfb0*/  FSETP.NE.FTZ.AND P0, PT, R148, RZ, PT ;  /* 0x000000ff9400720b */ /* 0x010fda0003f15000 */
[----:B------:R-:W4:Y:S04]  /*1dfc0*/  @P0 LDL R139, [R1+0x450] ;  /* 0x00045000018b0983 */ /* 0x000f280000100800 */
[----:B------:R-:W2:Y:S01]  /*1dfd0*/  @P0 LDL R144, [R1+0x430] ;  /* 0x0004300001900983 */ /* 0x000ea20000100800 */
[----:B------:R-:W1:Y:S02]  /*1dfe0*/  @P0 MUFU.LG2 R141, R148 ;  /* 0x00000094008d0308 */ /* 0x000e640000000c00 */
[----:B-1----:R-:W-:-:S06]  /*1dff0*/  @P0 FMUL.FTZ R146, R141, 0.69314718246459960938 ;  /* 0x3f3172188d920820 */ /* 0x002fcc0000410000 */
[----:B------:R-:W1:Y:S08]  /*1e000*/  @P1 MUFU.LG2 R147, R140 ;  /* 0x0000008c00931308 */ /* 0x000e700000000c00 */
[----:B------:R-:W0:Y:S01]  /*1e010*/  @P0 MUFU.RCP R138, R148 ;  /* 0x00000094008a0308 */ /* 0x000e220000001000 */
[----:B---3--:R-:W-:Y:S02]  /*1e020*/  VIADD R0, R0, 0x1 ;  /* 0x0000000100007836 */ /* 0x008fe40000000000 */
[----:B-1----:R-:W-:Y:S01]  /*1e030*/  @P1 FMUL.FTZ R147, R147, 0.69314718246459960938 ;  /* 0x3f31721893931820 */ /* 0x002fe20000410000 */
[----:B------:R-:W-:Y:S01]  /*1e040*/  STL [R1+0x444], R140 ;  /* 0x0004448c01007387 */ /* 0x000fe20000100800 */
[-C--:B0-----:R-:W-:Y:S01]  /*1e050*/  FMUL.FTZ R135, R135, R138.reuse ;  /* 0x0000008a87877220 */ /* 0x081fe20000410000 */
[-C--:B------:R-:W-:Y:S01]  /*1e060*/  FMUL.FTZ R134, R134, R138.reuse ;  /* 0x0000008a86867220 */ /* 0x080fe20000410000 */
[-C--:B-----5:R-:W-:Y:S01]  /*1e070*/  FMUL.FTZ R133, R133, R138.reuse ;  /* 0x0000008a85857220 */ /* 0x0a0fe20000410000 */
        /* <DEDUP_REMOVED lines=61> */
[----:B------:R-:W-:Y:S04]  /*1e450*/  STL [R1+0x210], R136 ;  /* 0x0002108801007387 */ /* 0x000fe80000100800 */
[----:B------:R-:W-:Y:S04]  /*1e460*/  STL.64 [R1+0x220], R134 ;  /* 0x0002208601007387 */ /* 0x000fe80000100a00 */
        /* <DEDUP_REMOVED lines=31> */
[----:B------:R-:W-:Y:S04]  /*1e660*/  STL [R1+0x21c], R0 ;  /* 0x00021c0001007387 */ /* 0x000fe80000100800 */
[----:B------:R-:W-:Y:S01]  /*1e670*/  @!P2 STL [R1+0x210], RZ ;  /* 0x000210ff0100a387 */ /* 0x000fe20000100800 */
[----:B----4-:R-:W-:-:S04]  /*1e680*/  @P0 FMUL.FTZ R139, R139, 0.69314718246459960938 ;  /* 0x3f3172188b8b0820 */ /* 0x010fc80000410000 */
[----:B--2---:R-:W-:Y:S01]  /*1e690*/  @P0 FFMA.FTZ R142, R139, R144, R146 ;  /* 0x000000908b8e0223 */ /* 0x004fe20000010092 */
[----:B------:R-:W-:-:S06]  /*1e6a0*/  IMAD.MOV.U32 R139, RZ, RZ, RZ ;  /* 0x000000ffff8b7224 */ /* 0x000fcc00078e00ff */
[----:B------:R-:W0:Y:S01]  /*1e6b0*/  @P1 MUFU.RCP R139, R140 ;  /* 0x0000008c008b1308 */ /* 0x000e220000001000 */
[----:B------:R-:W-:Y:S01]  /*1e6c0*/  @P1 FMUL.FTZ R146, R143, 0.69314718246459960938 ;  /* 0x3f3172188f921820 */ /* 0x000fe20000410000 */
[----:B------:R-:W-:-:S03]  /*1e6d0*/  IMAD.MOV.U32 R144, RZ, RZ, -0x800000 ;  /* 0xff800000ff907424 */ /* 0x000fc600078e00ff */
[----:B------:R-:W-:Y:S01]  /*1e6e0*/  @P1 FFMA.FTZ R144, R146, R145, R147 ;  /* 0x0000009192901223 */ /* 0x000fe20000010093 */
[----:B------:R-:W-:Y:S01]  /*1e6f0*/  STL [R1+0x440], R142 ;  /* 0x0004408e01007387 */ /* 0x000fe20000100800 */
[-C--:B0-----:R-:W-:Y:S01]  /*1e700*/  FMUL.FTZ R15, R15, R139.reuse ;  /* 0x0000008b0f0f7220 */ /* 0x081fe20000410000 */
[-C--:B------:R-:W-:Y:S01]  /*1e710*/  FMUL.FTZ R14, R14, R139.reuse ;  /* 0x0000008b0e0e7220 */ /* 0x080fe20000410000 */
[-C--:B------:R-:W-:Y:S01]  /*1e720*/  FMUL.FTZ R13, R13, R139.reuse ;  /* 0x0000008b0d0d7220 */ /* 0x080fe20000410000 */
[-C--:B------:R-:W-:Y:S01]  /*1e730*/  FMUL.FTZ R12, R12, R139.reuse ;  /* 0x0000008b0c0c7220 */ /* 0x080fe20000410000 */
[-C--:B------:R-:W-:Y:S01]  /*1e740*/  FMUL.FTZ R71, R71, R139.reuse ;  /* 0x0000008b47477220 */ /* 0x080fe20000410000 */
[-C--:B------:R-:W-:Y:S01]  /*1e750*/  FMUL.FTZ R70, R70, R139.reuse ;  /* 0x0000008b46467220 */ /* 0x080fe20000410000 */
[----:B------:R-:W-:Y:S01]  /*1e760*/  STL.64 [R1+0x3b8], R14 ;  /* 0x0003b80e01007387 */ /* 0x000fe20000100a00 */
[-C--:B------:R-:W-:Y:S01]  /*1e770*/  FMUL.FTZ R69, R69, R139.reuse ;  /* 0x0000008b45457220 */ /* 0x080fe20000410000 */
[-C--:B------:R-:W-:Y:S01]  /*1e780*/  FMUL.FTZ R68, R68, R139.reuse ;  /* 0x0000008b44447220 */ /* 0x080fe20000410000 */
[-C--:B------:R-:W-:Y:S01]  /*1e790*/  FMUL.FTZ R67, R67, R139.reuse ;  /* 0x0000008b43437220 */ /* 0x080fe20000410000 */
[----:B------:R0:W-:Y:S01]  /*1e7a0*/  STL.64 [R1+0x3c8], R12 ;  /* 0x0003c80c01007387 */ /* 0x0001e20000100a00 */
        /* <DEDUP_REMOVED lines=55> */
[----:B0-----:R-:W-:Y:S01]  /*1eb20*/  VIADD R12, R137, 0x1 ;  /* 0x00000001890c7836 */ /* 0x001fe20000000000 */
[----:B------:R-:W-:Y:S01]  /*1eb30*/  @!P2 LOP3.LUT R14, R19, 0x1, RZ, 0x3c, !PT ;  /* 0x00000001130ea812 */ /* 0x000fe200078e3cff */
[----:B------:R0:W-:Y:S04]  /*1eb40*/  STL [R1+0x444], R144 ;  /* 0x0004449001007387 */ /* 0x0001e80000100800 */
[----:B------:R0:W-:Y:S04]  /*1eb50*/  STL.64 [R1+0x228], R70 ;  /* 0x0002284601007387 */ /* 0x0001e80000100a00 */
        /* <DEDUP_REMOVED lines=29> */
[----:B------:R0:W-:Y:S04]  /*1ed30*/  STL [R1+0x218], R12 ;  /* 0x0002180c01007387 */ /* 0x0001e80000100800 */
[----:B------:R0:W-:Y:S01]  /*1ed40*/  @!P2 STL [R1+0x214], R14 ;  /* 0x0002140e0100a387 */ /* 0x0001e20000100800 */
[----:B------:R-:W-:-:S13]  /*1ed50*/  PLOP3.LUT P0, PT, PT, PT, PT, 0x8, 0x0 ;  /* 0x000000000000781c */ /* 0x000fda0003f0e170 */
.L_x_11089:
[----:B------:R-:W1:Y:S08]  /*1ed60*/  S2UR UR4, SR_CgaCtaId ;  /* 0x00000000000479c3 */ /* 0x000e700000008800 */
[----:B------:R-:W-:Y:S06]  /*1ed70*/  BAR.SYNC.DEFER_BLOCKING 0x5, 0x180 ;  /* 0x0146000000007b1d */ /* 0x000fec0000010000 */
[----:B------:R-:W-:Y:S01]  /*1ed80*/  UMOV UR44, 0x400 ;  /* 0x00000400002c7882 */ /* 0x000fe20000000000 */
[----:B------:R-:W-:Y:S01]  /*1ed90*/  BSSY B0, `(.L_x_11186) ;  /* 0x0000281000007945 */ /* 0x000fe20003800000 */
[----:B-1----:R-:W-:-:S09]  /*1eda0*/  ULEA UR44, UR4, UR44, 0x18 ;  /* 0x0000002c042c7291 */ /* 0x002fd2000f8ec03f */
[----:B---3--:R-:W1:Y:S02]  /*1edb0*/  LDS R0, [UR44+0x324d0] ;  /* 0x0324d02cff007984 */ /* 0x008e640008000800 */
[----:B-1----:R-:W-:Y:S01]  /*1edc0*/  R2UR UR4, R0 ;  /* 0x00000000000472ca */ /* 0x002fe200000e0000 */
[----:B------:R-:W-:Y:S06]  /*1edd0*/  BAR.ARV 0x4, 0x180 ;  /* 0x0106000000007b1d */ /* 0x000fec0000002000 */
[----:B------:R-:W-:Y:S08]  /*1ede0*/  @P0 BRA `(.L_x_11187) ;  /* 0x0000001c001c0947 */ /* 0x000ff00003800000 */
[----:B------:R-:W2:Y:S01]  /*1edf0*/  LDL.128 R96, [R1+0x2c0] ;  /* 0x0002c00001607983 */ /* 0x000ea20000100c00 */
[----:B0-----:R-:W0:Y:S01]  /*1ee00*/  LDC R2, c[0x0][0xce8] ;  /* 0x00033a00ff027b82 */ /* 0x001e220000000800 */
[----:B------:R-:W-:Y:S02]  /*1ee10*/  ULDC UR5, c[0x0][0xb88] ;  /* 0x0002e20000057ab9 */ /* 0x000fe40000000800 */
[----:B------:R-:W3:Y:S04]  /*1ee20*/  LDL.128 R92, [R1+0x2d0] ;  /* 0x0002d000015c7983 */ /* 0x000ee80000100c00 */
[----:B------:R-:W4:Y:S04]  /*1ee30*/  LDL.128 R88, [R1+0x2e0] ;  /* 0x0002e00001587983 */ /* 0x000f280000100c00 */
        /* <DEDUP_REMOVED lines=28> */
[----:B------:R-:W4:Y:S01]  /*1f000*/  LDL.128 R8, [R1+0x410] ;  /* 0x0004100001087983 */ /* 0x000f220000100c00 */
[----:B------:R-:W-:Y:S01]  /*1f010*/  VIADD R19, R204, UR39 ;  /* 0x00000027cc137c36 */ /* 0x000fe20008000000 */
[----:B------:R-:W-:Y:S01]  /*1f020*/  LOP3.LUT P0, RZ, R212, 0x3, RZ, 0xc0, !PT ;  /* 0x00000003d4ff7812 */ /* 0x000fe2000780c0ff */
[----:B0-----:R-:W-:Y:S01]  /*1f030*/  IMAD R0, R2, UR5, RZ ;  /* 0x0000000502007c24 */ /* 0x001fe2000f8e02ff */
[----:B------:R-:W-:-:S02]  /*1f040*/  IADD3 R141, P6, R188, 0x8000, RZ ;  /* 0x00008000bc8d7810 */ /* 0x000fc40007fde0ff */
[C---:B------:R-:W-:Y:S02]  /*1f050*/  IADD3 R143, P1, R188.reuse, 0x8020, RZ ;  /* 0x00008020bc8f7810 */ /* 0x040fe40007f3e0ff */
[C---:B------:R-:W-:Y:S02]  /*1f060*/  IADD3 R21, P5, R188.reuse, 0x4060, RZ ;  /* 0x00004060bc157810 */ /* 0x040fe40007fbe0ff */
[C---:B------:R-:W-:Y:S01]  /*1f070*/  LOP3.LUT R155, R188.reuse, 0x380, RZ, 0xc0, !PT ;  /* 0x00000380bc9b7812 */ /* 0x040fe200078ec0ff */
[----:B------:R-:W-:Y:S01]  /*1f080*/  USHF.R.S32.HI UR12, URZ, 0x1f, UR42 ;  /* 0x0000001f3f0c7899 */ /* 0x000fe2000801142a */
[----:B------:R-:W-:Y:S01]  /*1f090*/  ISETP.GE.OR P2, PT, R19, R0, P0 ;  /* 0x000000001300720c */ /* 0x000fe20000746670 */
[----:B------:R-:W-:Y:S01]  /*1f0a0*/  ULDC.64 UR8, c[0x0][0xc90] ;  /* 0x0003240000087ab9 */ /* 0x000fe20000000a00 */
[----:B------:R-:W-:Y:S01]  /*1f0b0*/  IADD3 R145, P3, R188, 0x8040, RZ ;  /* 0x00008040bc917810 */ /* 0x000fe20007f7e0ff */
[----:B------:R-:W-:Y:S01]  /*1f0c0*/  USHF.R.S32.HI UR13, URZ, 0x1f, UR38 ;  /* 0x0000001f3f0d7899 */ /* 0x000fe20008011426 */
[----:B------:R-:W-:-:S09]  /*1f0d0*/  ULDC.64 UR10, c[0x0][0xc98] ;  /* 0x00032600000a7ab9 */ /* 0x000fd20000000a00 */
[----:B------:R-:W4:Y:S01]  /*1f0e0*/  @!P2 LDL R3, [R1+0x440] ;  /* 0x000440000103a983 */ /* 0x000f220000100800 */
[----:B------:R-:W-:Y:S02]  /*1f0f0*/  LOP3.LUT R140, R141, 0x380, RZ, 0xc0, !PT ;  /* 0x000003808d8c7812 */ /* 0x000fe400078ec0ff */
[----:B------:R-:W-:Y:S02]  /*1f100*/  LOP3.LUT R142, R143, 0x380, RZ, 0xc0, !PT ;  /* 0x000003808f8e7812 */ /* 0x000fe400078ec0ff */
[----:B------:R-:W-:Y:S02]  /*1f110*/  SHF.R.U64 R140, R140, 0x3, RZ ;  /* 0x000000038c8c7819 */ /* 0x000fe400000012ff */
[----:B------:R-:W-:Y:S02]  /*1f120*/  SHF.R.U64 R146, R142, 0x3, RZ ;  /* 0x000000038e927819 */ /* 0x000fe400000012ff */
[----:B------:R-:W-:Y:S01]  /*1f130*/  LOP3.LUT R142, R140, R141, RZ, 0x3c, !PT ;  /* 0x0000008d8c8e7212 */ /* 0x000fe200078e3cff */
[----:B------:R-:W-:Y:S01]  /*1f140*/  IMAD.X R141, RZ, RZ, R189, P1 ;  /* 0x000000ffff8d7224 */ /* 0x000fe200008e06bd */
[----:B------:R-:W-:-:S04]  /*1f150*/  IADD3 R149, P1, R188, 0xc040, RZ ;  /* 0x0000c040bc957810 */ /* 0x000fc80007f3e0ff */
[----:B------:R-:W-:-:S04]  /*1f160*/  LOP3.LUT R148, R149, 0x380, RZ, 0xc0, !PT ;  /* 0x0000038095947812 */ /* 0x000fc800078ec0ff */
[----:B------:R-:W-:Y:S02]  /*1f170*/  SHF.R.U64 R148, R148, 0x3, RZ ;  /* 0x0000000394947819 */ /* 0x000fe400000012ff */
[----:B------:R-:W-:Y:S02]  /*1f180*/  LOP3.LUT R20, R21, 0x380, RZ, 0xc0, !PT ;  /* 0x0000038015147812 */ /* 0x000fe400078ec0ff */
[----:B------:R-:W-:Y:S01]  /*1f190*/  LOP3.LUT R148, R148, R149, RZ, 0x3c, !PT ;  /* 0x0000009594947212 */ /* 0x000fe200078e3cff */
[----:B------:R-:W-:Y:S01]  /*1f1a0*/  IMAD.X R149, RZ, RZ, R189, P1 ;  /* 0x000000ffff957224 */ /* 0x000fe200008e06bd */
[----:B------:R-:W-:Y:S02]  /*1f1b0*/  ISETP.NE.AND P1, PT, R2, 0x1, PT ;  /* 0x000000010200780c */ /* 0x000fe40003f25270 */
[----:B------:R-:W-:Y:S02]  /*1f1c0*/  SHF.R.U64 R155, R155, 0x3, RZ ;  /* 0x000000039b9b7819 */ /* 0x000fe400000012ff */
[----:B------:R-:W-:-:S02]  /*1f1d0*/  SHF.R.U64 R20, R20, 0x3, RZ ;  /* 0x0000000314147819 */ /* 0x000fc400000012ff */
[----:B------:R-:W-:Y:S01]  /*1f1e0*/  LOP3.LUT R154, R155, R188, RZ, 0x3c, !PT ;  /* 0x000000bc9b9a7212 */ /* 0x000fe200078e3cff */
[--C-:B------:R-:W-:Y:S01]  /*1f1f0*/  IMAD.MOV.U32 R155, RZ, RZ, R189.reuse ;  /* 0x000000ffff9b7224 */ /* 0x100fe200078e00bd */
[----:B------:R-:W-:Y:S01]  /*1f200*/  LOP3.LUT R20, R20, R21, RZ, 0x3c, !PT ;  /* 0x0000001514147212 */ /* 0x000fe200078e3cff */
[----:B------:R-:W-:-:S03]  /*1f210*/  IMAD.X R21, RZ, RZ, R189, P5 ;  /* 0x000000ffff157224 */ /* 0x000fc600028e06bd */
[----:B------:R-:W-:Y:S02]  /*1f220*/  MOV R155, R154 ;  /* 0x0000009a009b7202 */ /* 0x000fe40000000f00 */
[----:B------:R-:W-:Y:S02]  /*1f230*/  MOV R154, R20 ;  /* 0x00000014009a7202 */ /* 0x000fe40000000f00 */
[----:B------:R-:W0:Y:S01]  /*1f240*/  @P1 LDC R21, c[0x0][0xcec] ;  /* 0x00033b00ff151b82 */ /* 0x000e220000000800 */
[----:B------:R-:W-:Y:S02]  /*1f250*/  UIMAD UR5, UR12, UR8, URZ ;  /* 0x000000080c0572a4 */ /* 0x000fe4000f8e023f */
[----:B------:R-:W-:Y:S02]  /*1f260*/  UIMAD.WIDE.U32 UR6, UR42, UR8, URZ ;  /* 0x000000082a0672a5 */ /* 0x000fe4000f8e003f */
[----:B------:R-:W-:Y:S01]  /*1f270*/  UIMAD UR5, UR42, UR9, UR5 ;  /* 0x000000092a0572a4 */ /* 0x000fe2000f8e0205 */
[----:B------:R-:W-:Y:S01]  /*1f280*/  LOP3.LUT R144, R145, 0x380, RZ, 0xc0, !PT ;  /* 0x0000038091907812 */ /* 0x000fe200078ec0ff */
[----:B------:R-:W-:-:S02]  /*1f290*/  UIMAD UR8, UR13, UR10, URZ ;  /* 0x0000000a0d0872a4 */ /* 0x000fc4000f8e023f */
[----:B------:R-:W-:Y:S01]  /*1f2a0*/  UIADD3 UR7, UR7, UR5, URZ ;  /* 0x0000000507077290 */ /* 0x000fe2000fffe03f */
[----:B------:R-:W-:Y:S01]  /*1f2b0*/  SHF.R.U64 R144, R144, 0x3, RZ ;  /* 0x0000000390907819 */ /* 0x000fe200000012ff */
[----:B------:R-:W-:Y:S02]  /*1f2c0*/  UIMAD UR8, UR38, UR11, UR8 ;  /* 0x0000000b260872a4 */ /* 0x000fe4000f8e0208 */
[----:B------:R-:W-:Y:S01]  /*1f2d0*/  UIMAD.WIDE.U32 UR6, UR38, UR10, UR6 ;  /* 0x0000000a260672a5 */ /* 0x000fe2000f8e0006 */
[----:B------:R-:W-:Y:S01]  /*1f2e0*/  LOP3.LUT R140, R146, R143, RZ, 0x3c, !PT ;  /* 0x0000008f928c7212 */ /* 0x000fe200078e3cff */
[--C-:B------:R-:W-:Y:S01]  /*1f2f0*/  IMAD.X R143, RZ, RZ, R189.reuse, P6 ;  /* 0x000000ffff8f7224 */ /* 0x100fe200030e06bd */
[----:B------:R-:W-:Y:S02]  /*1f300*/  LOP3.LUT R152, R144, R145, RZ, 0x3c, !PT ;  /* 0x0000009190987212 */ /* 0x000fe400078e3cff */
[C---:B------:R-:W-:Y:S01]  /*1f310*/  IADD3 R151, P4, R188.reuse, 0x8060, RZ ;  /* 0x00008060bc977810 */ /* 0x040fe20007f9e0ff */
[----:B------:R-:W-:Y:S01]  /*1f320*/  IMAD.X R153, RZ, RZ, R189, P3 ;  /* 0x000000ffff997224 */ /* 0x000fe200018e06bd */
[C---:B------:R-:W-:Y:S01]  /*1f330*/  IADD3 R145, P5, R188.reuse, 0xc000, RZ ;  /* 0x0000c000bc917810 */ /* 0x040fe20007fbe0ff */
[----:B------:R-:W-:Y:S01]  /*1f340*/  VIADD R19, R19, 0x8 ;  /* 0x0000000813137836 */ /* 0x000fe20000000000 */
[----:B------:R-:W-:Y:S01]  /*1f350*/  IADD3 R147, P6, R188, 0xc020, RZ ;  /* 0x0000c020bc937810 */ /* 0x000fe20007fde0ff */
[----:B------:R-:W-:Y:S01]  /*1f360*/  ULDC.64 UR10, c[0x0][0xbf0] ;  /* 0x0002fc00000a7ab9 */ /* 0x000fe20000000a00 */
[----:B------:R-:W-:-:S02]  /*1f370*/  LOP3.LUT R150, R151, 0x380, RZ, 0xc0, !PT ;  /* 0x0000038097967812 */ /* 0x000fc400078ec0ff */
[----:B------:R-:W-:Y:S02]  /*1f380*/  LOP3.LUT R144, R145, 0x380, RZ, 0xc0, !PT ;  /* 0x0000038091907812 */ /* 0x000fe400078ec0ff */
[----:B------:R-:W-:Y:S02]  /*1f390*/  LOP3.LUT R146, R147, 0x380, RZ, 0xc0, !PT ;  /* 0x0000038093927812 */ /* 0x000fe400078ec0ff */
        /* <DEDUP_REMOVED lines=9> */
[----:B------:R-:W-:-:S02]  /*1f430*/  MOV R142, R142 ;  /* 0x0000008e008e7202 */ /* 0x000fc40000000f00 */
[----:B------:R-:W-:Y:S02]  /*1f440*/  MOV R140, R140 ;  /* 0x0000008c008c7202 */ /* 0x000fe40000000f00 */
[----:B------:R-:W-:Y:S02]  /*1f450*/  MOV R152, R152 ;  /* 0x0000009800987202 */ /* 0x000fe40000000f00 */
[----:B------:R-:W-:Y:S02]  /*1f460*/  MOV R20, R150 ;  /* 0x0000009600147202 */ /* 0x000fe40000000f00 */
[----:B------:R-:W-:Y:S02]  /*1f470*/  MOV R144, R144 ;  /* 0x0000009000907202 */ /* 0x000fe40000000f00 */
[----:B------:R-:W-:Y:S02]  /*1f480*/  MOV R146, R146 ;  /* 0x0000009200927202 */ /* 0x000fe40000000f00 */
[----:B--2---:R-:W-:-:S02]  /*1f490*/  F2FP.F16.F32.PACK_AB R96, R97, R96 ;  /* 0x000000606160723e */ /* 0x004fc400000000ff */
[----:B------:R-:W-:Y:S02]  /*1f4a0*/  F2FP.F16.F32.PACK_AB R97, R99, R98 ;  /* 0x000000626361723e */ /* 0x000fe400000000ff */
[----:B---3--:R-:W-:Y:S02]  /*1f4b0*/  F2FP.F16.F32.PACK_AB R98, R93, R92 ;  /* 0x0000005c5d62723e */ /* 0x008fe400000000ff */
[----:B------:R-:W1:Y:S01]  /*1f4c0*/  @P1 LDC R93, c[0x0][0xcf0] ;  /* 0x00033c00ff5d1b82 */ /* 0x000e620000000800 */
[----:B----4-:R-:W-:Y:S02]  /*1f4d0*/  F2FP.F16.F32.PACK_AB R88, R89, R88 ;  /* 0x000000585958723e */ /* 0x010fe400000000ff */
[----:B------:R-:W-:Y:S02]  /*1f4e0*/  F2FP.F16.F32.PACK_AB R89, R91, R90 ;  /* 0x0000005a5b59723e */ /* 0x000fe400000000ff */
[----:B------:R-:W-:Y:S01]  /*1f4f0*/  F2FP.F16.F32.PACK_AB R90, R85, R84 ;  /* 0x00000054555a723e */ /* 0x000fe200000000ff */
[----:B------:R-:W-:Y:S01]  /*1f500*/  VIADD R84, R236, UR39 ;  /* 0x00000027ec547c36 */ /* 0x000fe20008000000 */
[----:B------:R-:W-:-:S02]  /*1f510*/  F2FP.F16.F32.PACK_AB R80, R81, R80 ;  /* 0x000000505150723e */ /* 0x000fc400000000ff */
[----:B------:R-:W-:Y:S02]  /*1f520*/  F2FP.F16.F32.PACK_AB R81, R83, R82 ;  /* 0x000000525351723e */ /* 0x000fe400000000ff */
[----:B------:R-:W-:Y:S01]  /*1f530*/  F2FP.F16.F32.PACK_AB R82, R77, R76 ;  /* 0x0000004c4d52723e */ /* 0x000fe200000000ff */
[----:B0-----:R-:W-:-:S04]  /*1f540*/  @P1 IMAD.HI.U32 R76, R84, R21, RZ ;  /* 0x00000015544c1227 */ /* 0x001fc800078e00ff */
[----:B------:R-:W-:Y:S01]  /*1f550*/  IMAD.MOV.U32 R21, RZ, RZ, R84 ;  /* 0x000000ffff157224 */ /* 0x000fe200078e0054 */
[----:B-1----:R-:W-:Y:S02]  /*1f560*/  @P1 SHF.R.U32.HI R21, RZ, R93, R76 ;  /* 0x0000005dff151219 */ /* 0x002fe4000001164c */
[----:B------:R-:W-:-:S03]  /*1f570*/  F2FP.F16.F32.PACK_AB R72, R73, R72 ;  /* 0x000000484948723e */ /* 0x000fc600000000ff */
[--C-:B------:R-:W-:Y:S01]  /*1f580*/  IMAD.MOV R77, RZ, RZ, -R21.reuse ;  /* 0x000000ffff4d7224 */ /* 0x100fe200078e0a15 */
[----:B------:R-:W-:Y:S02]  /*1f590*/  F2FP.F16.F32.PACK_AB R73, R75, R74 ;  /* 0x0000004a4b49723e */ /* 0x000fe400000000ff */
[----:B------:R-:W-:Y:S01]  /*1f5a0*/  F2FP.F16.F32.PACK_AB R75, R59, R58 ;  /* 0x0000003a3b4b723e */ /* 0x000fe200000000ff */
[----:B------:R-:W-:Y:S01]  /*1f5b0*/  IMAD R59, R2, R77, R84 ;  /* 0x0000004d023b7224 */ /* 0x000fe200078e0254 */
[----:B------:R-:W-:Y:S01]  /*1f5c0*/  F2FP.F16.F32.PACK_AB R74, R57, R56 ;  /* 0x00000038394a723e */ /* 0x000fe200000000ff */
[----:B------:R-:W-:Y:S01]  /*1f5d0*/  IMAD.U32 R58, RZ, RZ, UR8 ;  /* 0x00000008ff3a7e24 */ /* 0x000fe2000f8e00ff */
[----:B------:R-:W-:Y:S01]  /*1f5e0*/  SHF.R.S32.HI R57, RZ, 0x1f, R21 ;  /* 0x0000001fff397819 */ /* 0x000fe20000011415 */
[----:B------:R-:W-:Y:S01]  /*1f5f0*/  ULDC.64 UR8, c[0x0][0xbe8] ;  /* 0x0002fa0000087ab9 */ /* 0x000fe20000000a00 */
[----:B------:R-:W-:Y:S02]  /*1f600*/  IADD3 R56, P3, R21, UR6, RZ ;  /* 0x0000000615387c10 */ /* 0x000fe4000ff7e0ff */
[----:B------:R-:W-:-:S02]  /*1f610*/  F2FP.F16.F32.PACK_AB R136, R137, R136 ;  /* 0x000000888988723e */ /* 0x000fc400000000ff */
[----:B------:R-:W-:Y:S02]  /*1f620*/  SHF.R.S32.HI R21, RZ, 0x1f, R59 ;  /* 0x0000001fff157819 */ /* 0x000fe4000001143b */
[----:B------:R-:W-:Y:S02]  /*1f630*/  F2FP.F16.F32.PACK_AB R137, R139, R138 ;  /* 0x0000008a8b89723e */ /* 0x000fe400000000ff */
[----:B------:R-:W-:Y:S02]  /*1f640*/  F2FP.F16.F32.PACK_AB R128, R129, R128 ;  /* 0x000000808180723e */ /* 0x000fe400000000ff */
[----:B------:R-:W-:Y:S02]  /*1f650*/  F2FP.F16.F32.PACK_AB R138, R133, R132 ;  /* 0x00000084858a723e */ /* 0x000fe400000000ff */
[----:B------:R-:W-:Y:S01]  /*1f660*/  F2FP.F16.F32.PACK_AB R139, R135, R134 ;  /* 0x00000086878b723e */ /* 0x000fe200000000ff */
[----:B------:R-:W-:Y:S01]  /*1f670*/  BAR.SYNC.DEFER_BLOCKING 0x1, 0x100 ;  /* 0x0044000000007b1d */ /* 0x000fe20000010000 */
[----:B------:R-:W-:-:S02]  /*1f680*/  F2FP.F16.F32.PACK_AB R129, R131, R130 ;  /* 0x000000828381723e */ /* 0x000fc400000000ff */
[----:B------:R-:W-:Y:S02]  /*1f690*/  F2FP.F16.F32.PACK_AB R120, R121, R120 ;  /* 0x000000787978723e */ /* 0x000fe400000000ff */
[----:B------:R-:W-:Y:S01]  /*1f6a0*/  IADD3.X R57, R57, UR7, R58, P3, !PT ;  /* 0x0000000739397c10 */ /* 0x000fe20009ffe43a */
[----:B------:R-:W-:Y:S01]  /*1f6b0*/  ULDC.64 UR6, c[0x0][0xc88] ;  /* 0x0003220000067ab9 */ /* 0x000fe20000000a00 */
[----:B------:R-:W-:Y:S02]  /*1f6c0*/  F2FP.F16.F32.PACK_AB R130, R125, R124 ;  /* 0x0000007c7d82723e */ /* 0x000fe400000000ff */
[----:B------:R-:W-:Y:S02]  /*1f6d0*/  F2FP.F16.F32.PACK_AB R131, R127, R126 ;  /* 0x0000007e7f83723e */ /* 0x000fe400000000ff */
[----:B------:R-:W-:Y:S02]  /*1f6e0*/  F2FP.F16.F32.PACK_AB R121, R123, R122 ;  /* 0x0000007a7b79723e */ /* 0x000fe400000000ff */
[----:B------:R-:W-:Y:S01]  /*1f6f0*/  F2FP.F16.F32.PACK_AB R112, R113, R112 ;  /* 0x000000707170723e */ /* 0x000fe200000000ff */
[----:B------:R-:W-:Y:S01]  /*1f700*/  IMAD R58, R21, UR6, RZ ;  /* 0x00000006153a7c24 */ /* 0x000fe2000f8e02ff */
[----:B------:R-:W-:-:S02]  /*1f710*/  F2FP.F16.F32.PACK_AB R122, R117, R116 ;  /* 0x00000074757a723e */ /* 0x000fc400000000ff */
[----:B------:R-:W-:Y:S02]  /*1f720*/  F2FP.F16.F32.PACK_AB R123, R119, R118 ;  /* 0x00000076777b723e */ /* 0x000fe400000000ff */
[----:B------:R-:W-:Y:S02]  /*1f730*/  F2FP.F16.F32.PACK_AB R113, R115, R114 ;  /* 0x000000727371723e */ /* 0x000fe400000000ff */
        /* <DEDUP_REMOVED lines=8> */
[----:B------:R-:W-:Y:S01]  /*1f7c0*/  F2FP.F16.F32.PACK_AB R99, R95, R94 ;  /* 0x0000005e5f63723e */ /* 0x000fe200000000ff */
[----:B------:R-:W-:Y:S01]  /*1f7d0*/  IMAD.WIDE.U32 R56, R59, UR6, R56 ;  /* 0x000000063b387c25 */ /* 0x000fe2000f8e0038 */
[----:B------:R-:W-:Y:S01]  /*1f7e0*/  F2FP.F16.F32.PACK_AB R91, R87, R86 ;  /* 0x00000056575b723e */ /* 0x000fe200000000ff */
[----:B------:R-:W-:Y:S01]  /*1f7f0*/  STSM.16.M88.4 [R234], R120 ;  /* 0x00000078ea007844 */ /* 0x000fe20000000200 */
[----:B------:R-:W-:Y:S01]  /*1f800*/  F2FP.F16.F32.PACK_AB R83, R79, R78 ;  /* 0x0000004e4f53723e */ /* 0x000fe200000000ff */
[----:B------:R-:W-:Y:S01]  /*1f810*/  IMAD R21, R59, UR7, R58 ;  /* 0x000000073b157c24 */ /* 0x000fe2000f8e023a */
[----:B------:R-:W-:Y:S01]  /*1f820*/  F2FP.F16.F32.PACK_AB R52, R53, R52 ;  /* 0x000000343534723e */ /* 0x000fe200000000ff */
[----:B------:R-:W-:Y:S01]  /*1f830*/  STSM.16.M88.4 [R233], R112 ;  /* 0x00000070e9007844 */ /* 0x000fe20000000200 */
[----:B------:R-:W-:Y:S01]  /*1f840*/  F2FP.F16.F32.PACK_AB R53, R55, R54 ;  /* 0x000000363735723e */ /* 0x000fe200000000ff */
[----:B------:R-:W-:Y:S01]  /*1f850*/  ULDC.64 UR6, c[0x0][0xc50] ;  /* 0x0003140000067ab9 */ /* 0x000fe20000000a00 */
        /* <DEDUP_REMOVED lines=8> */
[----:B------:R-:W-:Y:S01]  /*1f8e0*/  F2FP.F16.F32.PACK_AB R66, R61, R60 ;  /* 0x0000003c3d42723e */ /* 0x000fe200000000ff */
[----:B------:R-:W-:Y:S01]  /*1f8f0*/  IMAD.IADD R21, R57, 0x1, R21 ;  /* 0x0000000139157824 */ /* 0x000fe200078e0215 */
[----:B------:R-:W-:Y:S02]  /*1f900*/  F2FP.F16.F32.PACK_AB R67, R63, R62 ;  /* 0x0000003e3f43723e */ /* 0x000fe400000000ff */
[----:B------:R-:W-:Y:S01]  /*1f910*/  F2FP.F16.F32.PACK_AB R49, R51, R50 ;  /* 0x000000323331723e */ /* 0x000fe200000000ff */
[----:B------:R-:W-:Y:S01]  /*1f920*/  STSM.16.M88.4 [R154], R80 ;  /* 0x000000509a007844 */ /* 0x000fe20000000200 */
[----:B------:R-:W-:-:S02]  /*1f930*/  F2FP.F16.F32.PACK_AB R50, R45, R44 ;  /* 0x0000002c2d32723e */ /* 0x000fc400000000ff */
[----:B------:R-:W-:Y:S02]  /*1f940*/  F2FP.F16.F32.PACK_AB R51, R47, R46 ;  /* 0x0000002e2f33723e */ /* 0x000fe400000000ff */
[----:B------:R-:W-:Y:S01]  /*1f950*/  F2FP.F16.F32.PACK_AB R36, R37, R36 ;  /* 0x000000242524723e */ /* 0x000fe200000000ff */
[----:B------:R-:W-:Y:S01]  /*1f960*/  STSM.16.M88.4 [R142], R72 ;  /* 0x000000488e007844 */ /* 0x000fe20000000200 */
[----:B------:R-:W-:Y:S02]  /*1f970*/  LEA R58, P3, R56, UR6, 0x2 ;  /* 0x00000006383a7c11 */ /* 0x000fe4000f8610ff */
[----:B------:R-:W-:Y:S02]  /*1f980*/  F2FP.F16.F32.PACK_AB R44, R5, R4 ;  /* 0x00000004052c723e */ /* 0x000fe400000000ff */
        /* <DEDUP_REMOVED lines=14> */
[----:B------:R-:W-:Y:S01]  /*1fa70*/  F2FP.F16.F32.PACK_AB R13, R15, R14 ;  /* 0x0000000e0f0d723e */ /* 0x000fe200000000ff */
[----:B------:R-:W-:Y:S01]  /*1fa80*/  STSM.16.M88.4 [R20], R48 ;  /* 0x0000003014007844 */ /* 0x000fe20000000200 */
[----:B------:R-:W-:-:S02]  /*1fa90*/  F2FP.F16.F32.PACK_AB R14, R9, R8 ;  /* 0x00000008090e723e */ /* 0x000fc400000000ff */
[----:B------:R-:W-:Y:S01]  /*1faa0*/  F2FP.F16.F32.PACK_AB R15, R11, R10 ;  /* 0x0000000a0b0f723e */ /* 0x000fe200000000ff */
[----:B------:R-:W-:Y:S01]  /*1fab0*/  STSM.16.M88.4 [R144], R44 ;  /* 0x0000002c90007844 */ /* 0x000fe20000000200 */
[----:B------:R-:W-:-:S03]  /*1fac0*/  LEA.HI.X R21, R56, UR7, R21, 0x2, P3 ;  /* 0x0000000738157c11 */ /* 0x000fc600098f1415 */
[----:B------:R-:W-:Y:S04]  /*1fad0*/  STSM.16.M88.4 [R146], R36 ;  /* 0x0000002492007844 */ /* 0x000fe80000000200 */
[----:B------:R-:W-:Y:S04]  /*1fae0*/  STSM.16.M88.4 [R148], R28 ;  /* 0x0000001c94007844 */ /* 0x000fe80000000200 */
[----:B------:R-:W-:Y:S04]  /*1faf0*/  STSM.16.M88.4 [R228], R12 ;  /* 0x0000000ce4007844 */ /* 0x000fe80000000200 */
[----:B------:R-:W-:Y:S04]  /*1fb00*/  SHFL.IDX PT, R56, R58, RZ, 0x1c1f ;  /* 0x001c1fff3a387589 */ /* 0x000fe800000e0000 */
[----:B------:R-:W0:Y:S01]  /*1fb10*/  SHFL.IDX PT, R57, R21, RZ, 0x1c1f ;  /* 0x001c1fff15397589 */ /* 0x000e2200000e0000 */
[----:B------:R-:W-:Y:S01]  /*1fb20*/  BAR.SYNC.DEFER_BLOCKING 0x1, 0x100 ;  /* 0x0044000000007b1d */ /* 0x000fe20000010000 */
[----:B------:R-:W-:-:S05]  /*1fb30*/  ISETP.GE.OR P0, PT, R19, R0, P0 ;  /* 0x000000001300720c */ /* 0x000fca0000706670 */
[----:B0-----:R0:W-:Y:S08]  /*1fb40*/  @!P2 ST.E desc[UR48][R56.64], R3 ;  /* 0x000000033800a985 */ /* 0x0011f0000c101930 */
[----:B------:R-:W2:Y:S01]  /*1fb50*/  @!P0 LDL R19, [R1+0x444] ;  /* 0x0004440001138983 */ /* 0x000ea20000100800 */
[----:B------:R-:W-:Y:S02]  /*1fb60*/  IMAD R4, R210, 0x40, R194 ;  /* 0x00000040d2047824 */ /* 0x000fe400078e02c2 */
[----:B------:R-:W-:-:S04]  /*1fb70*/  IMAD.MOV.U32 R5, RZ, RZ, 0x2 ;  /* 0x00000002ff057424 */ /* 0x000fc800078e00ff */
[----:B------:R-:W-:-:S03]  /*1fb80*/  IMAD.WIDE R4, R4, R5, UR36 ;  /* 0x0000002404047e25 */ /* 0x000fc6000f8e0205 */
[----:B------:R-:W-:-:S04]  /*1fb90*/  IADD3 R33, P6, R4, 0x5000, RZ ;  /* 0x0000500004217810 */ /* 0x000fc80007fde0ff */
[----:B------:R-:W-:-:S04]  /*1fba0*/  LOP3.LUT R32, R33, 0x380, RZ, 0xc0, !PT ;  /* 0x0000038021207812 */ /* 0x000fc800078ec0ff */
[----:B------:R-:W-:-:S04]  /*1fbb0*/  SHF.R.U64 R32, R32, 0x3, RZ ;  /* 0x0000000320207819 */ /* 0x000fc800000012ff */
[----:B------:R-:W-:Y:S01]  /*1fbc0*/  LOP3.LUT R32, R32, R33, RZ, 0x3c, !PT ;  /* 0x0000002120207212 */ /* 0x000fe200078e3cff */
[----:B------:R-:W-:Y:S01]  /*1fbd0*/  IMAD.X R33, RZ, RZ, R5, P6 ;  /* 0x000000ffff217224 */ /* 0x000fe200030e0605 */
[C---:B------:R-:W-:Y:S02]  /*1fbe0*/  IADD3 R53, P6, R4.reuse, 0xa000, RZ ;  /* 0x0000a00004357810 */ /* 0x040fe40007fde0ff */
[----:B------:R-:W-:Y:S02]  /*1fbf0*/  IADD3 R7, P3, R4, 0x2000, RZ ;  /* 0x0000200004077810 */ /* 0x000fe40007f7e0ff */
[----:B------:R-:W-:Y:S02]  /*1fc00*/  LOP3.LUT R52, R53, 0x380, RZ, 0xc0, !PT ;  /* 0x0000038035347812 */ /* 0x000fe400078ec0ff */
[----:B------:R-:W-:Y:S01]  /*1fc10*/  LOP3.LUT R6, R7, 0x380, RZ, 0xc0, !PT ;  /* 0x0000038007067812 */ /* 0x000fe200078ec0ff */
[----:B------:R-:W-:Y:S01]  /*1fc20*/  SHFL.IDX PT, R20, R58, 0x1, 0x1c1f ;  /* 0x003c1f003a147f89 */ /* 0x000fe200000e0000 */
[----:B------:R-:W-:-:S02]  /*1fc30*/  SHF.R.U64 R52, R52, 0x3, RZ ;  /* 0x0000000334347819 */ /* 0x000fc400000012ff */
[----:B------:R-:W-:Y:S01]  /*1fc40*/  SHF.R.U64 R6, R6, 0x3, RZ ;  /* 0x0000000306067819 */ /* 0x000fe200000012ff */
[----:B------:R-:W2:Y:S01]  /*1fc50*/  SHFL.IDX PT, R21, R21, 0x1, 0x1c1f ;  /* 0x003c1f0015157f89 */ /* 0x000ea200000e0000 */
[----:B------:R-:W-:Y:S01]  /*1fc60*/  LOP3.LUT R52, R52, R53, RZ, 0x3c, !PT ;  /* 0x0000003534347212 */ /* 0x000fe200078e3cff */
[----:B------:R-:W-:Y:S01]  /*1fc70*/  IMAD.X R53, RZ, RZ, R5, P6 ;  /* 0x000000ffff357224 */ /* 0x000fe200030e0605 */
[----:B------:R-:W-:Y:S02]  /*1fc80*/  LOP3.LUT R12, R6, R7, RZ, 0x3c, !PT ;  /* 0x00000007060c7212 */ /* 0x000fe400078e3cff */
[----:B------:R-:W-:-:S04]  /*1fc90*/  IADD3 R6, P6, R4, 0xf000, RZ ;  /* 0x0000f00004067810 */ /* 0x000fc80007fde0ff */
[----:B0-----:R-:W-:Y:S02]  /*1fca0*/  LOP3.LUT R3, R6, 0x380, RZ, 0xc0, !PT ;  /* 0x0000038006037812 */ /* 0x001fe400078ec0ff */
[C---:B------:R-:W-:Y:S02]  /*1fcb0*/  IADD3 R9, P2, R4.reuse, 0x1000, RZ ;  /* 0x0000100004097810 */ /* 0x040fe40007f5e0ff */
[----:B------:R-:W-:Y:S02]  /*1fcc0*/  SHF.R.U64 R3, R3, 0x3, RZ ;  /* 0x0000000303037819 */ /* 0x000fe400000012ff */
[C---:B------:R-:W-:Y:S02]  /*1fcd0*/  IADD3 R25, P4, R4.reuse, 0x3000, RZ ;  /* 0x0000300004197810 */ /* 0x040fe40007f9e0ff */
[----:B------:R-:W-:Y:S02]  /*1fce0*/  IADD3 R29, P5, R4, 0x4000, RZ ;  /* 0x00004000041d7810 */ /* 0x000fe40007fbe0ff */
[----:B------:R-:W-:-:S02]  /*1fcf0*/  LOP3.LUT R8, R9, 0x380, RZ, 0xc0, !PT ;  /* 0x0000038009087812 */ /* 0x000fc400078ec0ff */
[----:B------:R-:W-:Y:S02]  /*1fd00*/  LOP3.LUT R24, R25, 0x380, RZ, 0xc0, !PT ;  /* 0x0000038019187812 */ /* 0x000fe400078ec0ff */
[----:B------:R-:W-:Y:S02]  /*1fd10*/  LOP3.LUT R28, R29, 0x380, RZ, 0xc0, !PT ;  /* 0x000003801d1c7812 */ /* 0x000fe400078ec0ff */
[----:B------:R-:W-:Y:S02]  /*1fd20*/  LOP3.LUT R72, R3, R6, RZ, 0x3c, !PT ;  /* 0x0000000603487212 */ /* 0x000fe400078e3cff */
[----:B------:R-:W0:Y:S01]  /*1fd30*/  @P1 LDC R3, c[0x0][0xcec] ;  /* 0x00033b00ff031b82 */ /* 0x000e220000000800 */
[----:B------:R-:W-:Y:S02]  /*1fd40*/  SHF.R.U64 R8, R8, 0x3, RZ ;  /* 0x0000000308087819 */ /* 0x000fe400000012ff */
[----:B------:R-:W-:Y:S02]  /*1fd50*/  SHF.R.U64 R24, R24, 0x3, RZ ;  /* 0x0000000318187819 */ /* 0x000fe400000012ff */
[----:B------:R-:W-:Y:S01]  /*1fd60*/  SHF.R.U64 R28, R28, 0x3, RZ ;  /* 0x000000031c1c7819 */ /* 0x000fe200000012ff */
        /* <DEDUP_REMOVED lines=10> */
[----:B------:R-:W-:Y:S02]  /*1fe10*/  IADD3 R49, P5, R4, 0x9000, RZ ;  /* 0x0000900004317810 */ /* 0x000fe40007fbe0ff */
[----:B------:R-:W-:Y:S02]  /*1fe20*/  LOP3.LUT R36, R37, 0x380, RZ, 0xc0, !PT ;  /* 0x0000038025247812 */ /* 0x000fe400078ec0ff */
[----:B------:R-:W-:Y:S02]  /*1fe30*/  LOP3.LUT R40, R41, 0x380, RZ, 0xc0, !PT ;  /* 0x0000038029287812 */ /* 0x000fe400078ec0ff */
[----:B------:R-:W-:-:S02]  /*1fe40*/  LOP3.LUT R44, R45, 0x380, RZ, 0xc0, !PT ;  /* 0x000003802d2c7812 */ /* 0x000fc400078ec0ff */
[----:B------:R-:W-:Y:S01]  /*1fe50*/  LOP3.LUT R48, R49, 0x380, RZ, 0xc0, !PT ;  /* 0x0000038031307812 */ /* 0x000fe200078ec0ff */
[----:B------:R-:W-:Y:S01]  /*1fe60*/  UIMAD UR5, UR12, UR8, URZ ;  /* 0x000000080c0572a4 */ /* 0x000fe2000f8e023f */
[----:B------:R-:W-:Y:S02]  /*1fe70*/  SHF.R.U64 R36, R36, 0x3, RZ ;  /* 0x0000000324247819 */ /* 0x000fe400000012ff */
[----:B------:R-:W-:Y:S02]  /*1fe80*/  SHF.R.U64 R40, R40, 0x3, RZ ;  /* 0x0000000328287819 */ /* 0x000fe400000012ff */
[----:B------:R-:W-:Y:S02]  /*1fe90*/  SHF.R.U64 R44, R44, 0x3, RZ ;  /* 0x000000032c2c7819 */ /* 0x000fe400000012ff */
[----:B------:R-:W-:Y:S01]  /*1fea0*/  SHF.R.U64 R48, R48, 0x3, RZ ;  /* 0x0000000330307819 */ /* 0x000fe200000012ff */
[----:B------:R-:W-:Y:S01]  /*1feb0*/  VIADD R78, R211, UR39 ;  /* 0x00000027d34e7c36 */ /* 0x000fe20008000000 */
[----:B------:R-:W-:Y:S01]  /*1fec0*/  LOP3.LUT R36, R36, R37, RZ, 0x3c, !PT ;  /* 0x0000002524247212 */ /* 0x000fe200078e3cff */
[----:B------:R-:W-:Y:S01]  /*1fed0*/  UIMAD.WIDE.U32 UR6, UR42, UR8, URZ ;  /* 0x000000082a0672a5 */ /* 0x000fe2000f8e003f */
[----:B------:R-:W-:Y:S01]  /*1fee0*/  LOP3.LUT R40, R40, R41, RZ, 0x3c, !PT ;  /* 0x0000002928287212 */ /* 0x000fe200078e3cff */
[----:B------:R-:W-:Y:S01]  /*1fef0*/  UIMAD UR5, UR42, UR9, UR5 ;  /* 0x000000092a0572a4 */ /* 0x000fe2000f8e0205 */
[----:B------:R-:W-:Y:S01]  /*1ff00*/  LOP3.LUT R44, R44, R45, RZ, 0x3c, !PT ;  /* 0x0000002d2c2c7212 */ /* 0x000fe200078e3cff */
[--C-:B------:R-:W-:Y:S01]  /*1ff10*/  IMAD.X R37, RZ, RZ, R5.reuse, P2 ;  /* 0x000000ffff257224 */ /* 0x100fe200010e0605 */
[----:B------:R-:W-:Y:S01]  /*1ff20*/  LOP3.LUT R48, R48, R49, RZ, 0x3c, !PT ;  /* 0x0000003130307212 */ /* 0x000fe200078e3cff */
[--C-:B------:R-:W-:Y:S01]  /*1ff30*/  IMAD.X R41, RZ, RZ, R5.reuse, P3 ;  /* 0x000000ffff297224 */ /* 0x100fe200018e0605 */
[C---:B------:R-:W-:Y:S01]  /*1ff40*/  IADD3 R57, P2, R4.reuse, 0xb000, RZ ;  /* 0x0000b00004397810 */ /* 0x040fe20007f5e0ff */
[--C-:B------:R-:W-:Y:S01]  /*1ff50*/  IMAD.X R45, RZ, RZ, R5.reuse, P4 ;  /* 0x000000ffff2d7224 */ /* 0x100fe200020e0605 */
[C---:B------:R-:W-:Y:S01]  /*1ff60*/  IADD3 R61, P3, R4.reuse, 0xc000, RZ ;  /* 0x0000c000043d7810 */ /* 0x040fe20007f7e0ff */
[----:B------:R-:W-:Y:S01]  /*1ff70*/  IMAD.X R49, RZ, RZ, R5, P5 ;  /* 0x000000ffff317224 */ /* 0x000fe200028e0605 */
[----:B------:R-:W-:Y:S01]  /*1ff80*/  IADD3 R65, P4, R4, 0xd000, RZ ;  /* 0x0000d00004417810 */ /* 0x000fe20007f9e0ff */
[----:B0-----:R-:W-:Y:S01]  /*1ff90*/  @P1 IMAD.HI.U32 R3, R78, R3, RZ ;  /* 0x000000034e031227 */ /* 0x001fe200078e00ff */
[----:B------:R-:W-:Y:S01]  /*1ffa0*/  IADD3 R69, P5, R4, 0xe000, RZ ;  /* 0x0000e00004457810 */ /* 0x000fe20007fbe0ff */
[----:B------:R-:W-:-:S02]  /*1ffb0*/  UIMAD UR8, UR13, UR10, URZ ;  /* 0x0000000a0d0872a4 */ /* 0x000fc4000f8e023f */
[----:B------:R-:W-:Y:S01]  /*1ffc0*/  UIADD3 UR7, UR7, UR5, URZ ;  /* 0x0000000507077290 */ /* 0x000fe2000fffe03f */
[----:B------:R-:W-:Y:S02]  /*1ffd0*/  LOP3.LUT R56, R57, 0x380, RZ, 0xc0, !PT ;  /* 0x0000038039387812 */ /* 0x000fe400078ec0ff */
[----:B------:R-:W-:Y:S02]  /*1ffe0*/  LOP3.LUT R60, R61, 0x380, RZ, 0xc0, !PT ;  /* 0x000003803d3c7812 */ /* 0x000fe400078ec0ff */
[----:B------:R-:W-:Y:S02]  /*1fff0*/  LOP3.LUT R64, R65, 0x380, RZ, 0xc0, !PT ;  /* 0x0000038041407812 */ /* 0x000fe400078ec0ff */
[----:B------:R-:W-:Y:S01]  /*20000*/  LOP3.LUT R68, R69, 0x380, RZ, 0xc0, !PT ;  /* 0x0000038045447812 */ /* 0x000fe200078ec0ff */
[----:B------:R-:W-:Y:S01]  /*20010*/  UIMAD UR5, UR38, UR11, UR8 ;  /* 0x0000000b260572a4 */ /* 0x000fe2000f8e0208 */
[----:B------:R-:W-:Y:S01]  /*20020*/  LOP3.LUT R7, R4, 0x380, RZ, 0xc0, !PT ;  /* 0x0000038004077812 */ /* 0x000fe200078ec0ff */
[----:B------:R-:W-:Y:S01]  /*20030*/  UIMAD.WIDE.U32 UR6, UR38, UR10, UR6 ;  /* 0x0000000a260672a5 */ /* 0x000fe2000f8e0006 */
[----:B------:R-:W-:Y:S01]  /*20040*/  SHF.R.U64 R56, R56, 0x3, RZ ;  /* 0x0000000338387819 */ /* 0x000fe200000012ff */
[----:B------:R-:W-:Y:S01]  /*20050*/  IMAD.X R73, RZ, RZ, R5, P6 ;  /* 0x000000ffff497224 */ /* 0x000fe200030e0605 */
[----:B------:R-:W-:-:S02]  /*20060*/  SHF.R.U64 R60, R60, 0x3, RZ ;  /* 0x000000033c3c7819 */ /* 0x000fc400000012ff */
[----:B------:R-:W-:Y:S02]  /*20070*/  SHF.R.U64 R64, R64, 0x3, RZ ;  /* 0x0000000340407819 */ /* 0x000fe400000012ff */
[----:B------:R-:W-:Y:S01]  /*20080*/  SHF.R.U64 R68, R68, 0x3, RZ ;  /* 0x0000000344447819 */ /* 0x000fe200000012ff */
[----:B------:R-:W-:Y:S01]  /*20090*/  UIADD3 UR5, UR7, UR5, URZ ;  /* 0x0000000507057290 */ /* 0x000fe2000fffe03f */
[----:B------:R-:W-:Y:S01]  /*200a0*/  SHF.R.U64 R7, R7, 0x3, RZ ;  /* 0x0000000307077819 */ /* 0x000fe200000012ff */
[----:B------:R-:W-:Y:S01]  /*200b0*/  ULDC.64 UR8, c[0x0][0xbe0] ;  /* 0x0002f80000087ab9 */ /* 0x000fe20000000a00 */
        /* <DEDUP_REMOVED lines=9> */
[----:B------:R-:W-:-:S05]  /*20150*/  VIADD R81, R210, UR39 ;  /* 0x00000027d2517c36 */ /* 0x000fca0008000000 */
[----:B------:R-:W-:Y:S01]  /*20160*/  ISETP.GE.AND P2, PT, R81, R0, PT ;  /* 0x000000005100720c */ /* 0x000fe20003f46270 */
[----:B------:R-:W-:Y:S01]  /*20170*/  BSSY B1, `(.L_x_11188) ;  /* 0x000004a000017945 */ /* 0x000fe20003800000 */
[----:B--2---:R0:W-:Y:S04]  /*20180*/  @!P0 ST.E desc[UR48][R20.64], R19 ;  /* 0x0000001314008985 */ /* 0x0041e8000c101930 */
[----:B------:R-:W5:Y:S04]  /*20190*/  LD.E.128 R4, desc[UR48][R4.64] ;  /* 0x0000003004047980 */ /* 0x000f68000c101d00 */
[----:B------:R-:W5:Y:S01]  /*201a0*/  LD.E.128 R8, desc[UR48][R8.64] ;  /* 0x0000003008087980 */ /* 0x000f62000c101d00 */
[----:B0-----:R-:W0:Y:S01]  /*201b0*/  @P1 LDC R20, c[0x0][0xcf0] ;  /* 0x00033c00ff141b82 */ /* 0x001e220000000800 */
[----:B------:R-:W-:-:S02]  /*201c0*/  IMAD.MOV.U32 R19, RZ, RZ, R78 ;  /* 0x000000ffff137224 */ /* 0x000fc400078e004e */
[----:B------:R-:W5:Y:S01]  /*201d0*/  LD.E.128 R12, desc[UR48][R12.64] ;  /* 0x000000300c0c7980 */ /* 0x000f62000c101d00 */
[----:B------:R-:W-:-:S03]  /*201e0*/  IMAD.U32 R21, RZ, RZ, UR7 ;  /* 0x00000007ff157e24 */ /* 0x000fc6000f8e00ff */
[----:B------:R-:W5:Y:S04]  /*201f0*/  LD.E.128 R24, desc[UR48][R24.64] ;  /* 0x0000003018187980 */ /* 0x000f68000c101d00 */
[----:B------:R-:W5:Y:S04]  /*20200*/  LD.E.128 R28, desc[UR48][R28.64] ;  /* 0x000000301c1c7980 */ /* 0x000f68000c101d00 */
[----:B------:R-:W5:Y:S04]  /*20210*/  LD.E.128 R32, desc[UR48][R32.64] ;  /* 0x0000003020207980 */ /* 0x000f68000c101d00 */
[----:B------:R-:W5:Y:S04]  /*20220*/  LD.E.128 R36, desc[UR48][R36.64] ;  /* 0x0000003024247980 */ /* 0x000f68000c101d00 */
[----:B------:R-:W5:Y:S01]  /*20230*/  LD.E.128 R40, desc[UR48][R40.64] ;  /* 0x0000003028287980 */ /* 0x000f62000c101d00 */
[----:B0-----:R-:W-:Y:S01]  /*20240*/  @P1 SHF.R.U32.HI R19, RZ, R20, R3 ;  /* 0x00000014ff131219 */ /* 0x001fe20000011603 */
[----:B------:R-:W-:-:S02]  /*20250*/  IMAD.U32 R20, RZ, RZ, UR6 ;  /* 0x00000006ff147e24 */ /* 0x000fc4000f8e00ff */
[----:B------:R-:W5:Y:S01]  /*20260*/  LD.E.128 R44, desc[UR48][R44.64] ;  /* 0x000000302c2c7980 */ /* 0x000f62000c101d00 */
[----:B------:R-:W-:Y:S01]  /*20270*/  IMAD.U32 R3, RZ, RZ, UR5 ;  /* 0x00000005ff037e24 */ /* 0x000fe2000f8e00ff */
[--C-:B------:R-:W-:Y:S01]  /*20280*/  SHF.R.S32.HI R76, RZ, 0x1f, R19.reuse ;  /* 0x0000001fff4c7819 */ /* 0x100fe20000011413 */
[----:B------:R-:W-:Y:S01]  /*20290*/  IMAD.MOV R77, RZ, RZ, -R19 ;  /* 0x000000ffff4d7224 */ /* 0x000fe200078e0a13 */
[----:B------:R-:W5:Y:S01]  /*202a0*/  LD.E.128 R48, desc[UR48][R48.64] ;  /* 0x0000003030307980 */ /* 0x000f62000c101d00 */
[----:B------:R-:W-:Y:S02]  /*202b0*/  ULDC.64 UR6, c[0x0][0xbd8] ;  /* 0x0002f60000067ab9 */ /* 0x000fe40000000a00 */
[----:B------:R-:W-:Y:S01]  /*202c0*/  IMAD R21, R2, R77, R78 ;  /* 0x0000004d02157224 */ /* 0x000fe200078e024e */
[----:B------:R-:W5:Y:S01]  /*202d0*/  LD.E.128 R52, desc[UR48][R52.64] ;  /* 0x0000003034347980 */ /* 0x000f62000c101d00 */
[----:B------:R-:W-:Y:S02]  /*202e0*/  IMAD R76, R76, UR8, RZ ;  /* 0x000000084c4c7c24 */ /* 0x000fe4000f8e02ff */
[----:B------:R-:W-:Y:S01]  /*202f0*/  IMAD.MOV.U32 R2, RZ, RZ, R20 ;  /* 0x000000ffff027224 */ /* 0x000fe200078e0014 */
[----:B------:R-:W5:Y:S01]  /*20300*/  LD.E.128 R56, desc[UR48][R56.64] ;  /* 0x0000003038387980 */ /* 0x000f62000c101d00 */
[----:B------:R-:W-:-:S02]  /*20310*/  IMAD R77, R19, UR9, R76 ;  /* 0x00000009134d7c24 */ /* 0x000fc4000f8e024c */
[----:B------:R-:W-:Y:S01]  /*20320*/  IMAD.WIDE.U32 R2, R19, UR8, R2 ;  /* 0x0000000813027c25 */ /* 0x000fe2000f8e0002 */
[----:B------:R-:W5:Y:S01]  /*20330*/  LD.E.128 R60, desc[UR48][R60.64] ;  /* 0x000000303c3c7980 */ /* 0x000f62000c101d00 */
[----:B------:R-:W-:-:S03]  /*20340*/  SHF.R.S32.HI R19, RZ, 0x1f, R21 ;  /* 0x0000001fff137819 */ /* 0x000fc60000011415 */
        /* <DEDUP_REMOVED lines=11> */
[----:B------:R-:W-:Y:S01]  /*20400*/  VIADD R19, R81, 0x20 ;  /* 0x0000002051137836 */ /* 0x000fe20000000000 */
[----:B------:R-:W-:Y:S01]  /*20410*/  UIADD3 UR5, UR44, 0x32420, URZ ;  /* 0x000324202c057890 */ /* 0x000fe2000fffe03f */
[C---:B------:R-:W-:Y:S02]  /*20420*/  IMAD R77, R21.reuse, UR7, R20 ;  /* 0x00000007154d7c24 */ /* 0x040fe4000f8e0214 */
[----:B------:R-:W-:Y:S01]  /*20430*/  IMAD.WIDE.U32 R2, R21, UR6, R2 ;  /* 0x0000000615027c25 */ /* 0x000fe2000f8e0002 */
[----:B------:R-:W-:Y:S01]  /*20440*/  ISETP.GE.AND P1, PT, R19, R0, PT ;  /* 0x000000001300720c */ /* 0x000fe20003f26270 */
[----:B------:R-:W-:Y:S02]  /*20450*/  ULDC.64 UR6, c[0x0][0xb80] ;  /* 0x0002e00000067ab9 */ /* 0x000fe40000000a00 */
[----:B------:R-:W-:Y:S01]  /*20460*/  VIADD R19, R81, 0x40 ;  /* 0x0000004051137836 */ /* 0x000fe20000000000 */
[----:B------:R-:W-:Y:S01]  /*20470*/  LEA R80, P3, R2, UR6, 0x1 ;  /* 0x0000000602507c11 */ /* 0x000fe2000f8608ff */
[----:B------:R-:W-:Y:S01]  /*20480*/  IMAD.IADD R3, R3, 0x1, R77 ;  /* 0x0000000103037824 */ /* 0x000fe200078e024d */
[----:B------:R-:W-:-:S02]  /*20490*/  UPRMT UR5, URZ, 0x654, UR5 ;  /* 0x000006543f057896 */ /* 0x000fc40008000005 */
[----:B------:R-:W-:Y:S02]  /*204a0*/  ISETP.GE.AND P0, PT, R19, R0, PT ;  /* 0x000000001300720c */ /* 0x000fe40003f06270 */
[----:B------:R-:W-:Y:S01]  /*204b0*/  LEA.HI.X R19, R2, UR7, R3, 0x1, P3 ;  /* 0x0000000702137c11 */ /* 0x000fe200098f0c03 */
[----:B0-----:R0:W1:Y:S04]  /*204c0*/  SHFL.IDX PT, R78, R80, RZ, 0x181f ;  /* 0x00181fff504e7589 */ /* 0x00106800000e0000 */
[----:B------:R0:W2:Y:S01]  /*204d0*/  SHFL.IDX PT, R79, R19, RZ, 0x181f ;  /* 0x00181fff134f7589 */ /* 0x0000a200000e0000 */
[----:B------:R-:W-:Y:S01]  /*204e0*/  SYNCS.ARRIVE.TRANS64.RED.A1T0 RZ, [UR5], RZ ;  /* 0x000000ffffff79a7 */ /* 0x000fe20008100405 */
        /* <DEDUP_REMOVED lines=18> */
.L_x_11189:
[----:B------:R-:W-:Y:S05]  /*20610*/  BSYNC B1 ;  /* 0x0000000000017941 */ /* 0x000fea0003800000 */
.L_x_11188:
[----:B---3--:R3:W4:Y:S01]  /*20620*/  SHFL.IDX PT, R21, R19, 0x1, 0x181f ;  /* 0x00381f0013157f89 */ /* 0x00872200000e0000 */
        /* <DEDUP_REMOVED lines=9> */
[-C--:B-----5:R-:W-:Y:S02]  /*206c0*/  @!P3 LEA R4, P5, R196, R20.reuse, 0x1 ;  /* 0x00000014c404b211 */ /* 0x0a0fe400078a08ff */
[-C--:B----4-:R-:W-:Y:S02]  /*206d0*/  @!P4 LEA.HI.X R3, R194, R21.reuse, R203, 0x1, P6 ;  /* 0x00000015c203c211 */ /* 0x090fe400030f0ccb */
[-C--:B------:R-:W-:Y:S02]  /*206e0*/  @!P2 LEA R6, P6, R195, R20.reuse, 0x1 ;  /* 0x00000014c306a211 */ /* 0x080fe400078c08ff */
        /* <DEDUP_REMOVED lines=8> */
.L_x_11191:
[----:B------:R-:W-:Y:S05]  /*20770*/  BSYNC B1 ;  /* 0x0000000000017941 */ /* 0x000fea0003800000 */
.L_x_11190:
[----:B0----5:R0:W0:Y:S01]  /*20780*/  SHFL.IDX PT, R9, R19, 0x2, 0x181f ;  /* 0x00581f0013097f89 */ /* 0x02102200000e0000 */
        /* <DEDUP_REMOVED lines=9> */
[-C--:B------:R-:W-:Y:S02]  /*20820*/  @!P2 LEA R4, P5, R196, R8.reuse, 0x1 ;  /* 0x00000008c404a211 */ /* 0x080fe400078a08ff */
[-C--:B------:R-:W-:Y:S02]  /*20830*/  @!P1 LEA R6, P4, R195, R8.reuse, 0x1 ;  /* 0x00000008c3069211 */ /* 0x080fe400078808ff */
[-C--:B------:R-:W-:Y:S02]  /*20840*/  @!P3 LEA.HI.X R3, R194, R9.reuse, R203, 0x1, P6 ;  /* 0x00000009c203b211 */ /* 0x080fe400030f0ccb */
        /* <DEDUP_REMOVED lines=8> */
.L_x_11193:
[----:B------:R-:W-:Y:S05]  /*208d0*/  BSYNC B1 ;  /* 0x0000000000017941 */ /* 0x000fea0003800000 */
.L_x_11192:
[----:B0-----:R-:W-:Y:S01]  /*208e0*/  VIADD R3, R81, 0x60 ;  /* 0x0000006051037836 */ /* 0x001fe20000000000 */
[----:B---3--:R-:W0:Y:S04]  /*208f0*/  SHFL.IDX PT, R19, R19, 0x3, 0x181f ;  /* 0x00781f0013137f89 */ /* 0x008e2800000e0000 */
[----:B------:R-:W-:Y:S01]  /*20900*/  ISETP.GE.AND P0, PT, R3, R0, PT ;  /* 0x000000000300720c */ /* 0x000fe20003f06270 */
[----:B------:R-:W3:-:S12]  /*20910*/  SHFL.IDX PT, R80, R80, 0x3, 0x181f ;  /* 0x00781f0050507f89 */ /* 0x000ed800000e0000 */
[----:B------:R-:W-:Y:S05]  /*20920*/  @P0 BRA `(.L_x_11194) ;  /* 0x0000000c001c0947 */ /* 0x000fea0003800000 */
[----:B------:R-:W-:Y:S02]  /*20930*/  ULDC UR5, c[0x0][0xbc8] ;  /* 0x0002f20000057ab9 */ /* 0x000fe40000000800 */
[----:B------:R-:W-:Y:S02]  /*20940*/  ISETP.GE.AND P3, PT, R194, UR5, PT ;  /* 0x00000005c2007c0c */ /* 0x000fe4000bf66270 */
[----:B------:R-:W-:Y:S02]  /*20950*/  ISETP.GE.AND P4, PT, R196, UR5, PT ;  /* 0x00000005c4007c0c */ /* 0x000fe4000bf86270 */
[----:B------:R-:W-:-:S09]  /*20960*/  ISETP.GE.AND P5, PT, R195, UR5, PT ;  /* 0x00000005c3007c0c */ /* 0x000fd2000bfa6270 */
[-C--:B---3--:R-:W-:Y:S02]  /*20970*/  @!P3 LEA R2, P0, R194, R80.reuse, 0x1 ;  /* 0x00000050c202b211 */ /* 0x088fe400078008ff */
[-C--:B------:R-:W-:Y:S02]  /*20980*/  @!P4 LEA R4, P1, R196, R80.reuse, 0x1 ;  /* 0x00000050c404c211 */ /* 0x080fe400078208ff */
[C---:B------:R-:W-:Y:S02]  /*20990*/  @!P5 LEA R6, P2, R195.reuse, R80, 0x1 ;  /* 0x00000050c306d211 */ /* 0x040fe400078408ff */
[-C--:B0-----:R-:W-:Y:S02]  /*209a0*/  @!P3 LEA.HI.X R3, R194, R19.reuse, R203, 0x1, P0 ;  /* 0x00000013c203b211 */ /* 0x081fe400000f0ccb */
        /* <DEDUP_REMOVED lines=11> */
.L_x_11187:
[----:B0-----:R-:W0:Y:S01]  /*20a60*/  LDC R6, c[0x0][0xce8] ;  /* 0x00033a00ff067b82 */ /* 0x001e220000000800 */
[----:B------:R-:W-:Y:S01]  /*20a70*/  ISETP.GE.AND P0, PT, R206, 0x80, PT ;  /* 0x00000080ce00780c */ /* 0x000fe20003f06270 */
[----:B------:R-:W-:Y:S01]  /*20a80*/  USHF.R.S32.HI UR8, URZ, 0x1f, UR42 ;  /* 0x0000001f3f087899 */ /* 0x000fe2000801142a */
[----:B------:R-:W-:Y:S01]  /*20a90*/  BSSY B1, `(.L_x_11195) ;  /* 0x000002e000017945 */ /* 0x000fe20003800000 */
        /* <DEDUP_REMOVED lines=45> */
.L_x_11196:
[----:B------:R-:W-:Y:S05]  /*20d70*/  BSYNC B1 ;  /* 0x0000000000017941 */ /* 0x000fea0003800000 */
.L_x_11195:
[----:B------:R-:W-:Y:S01]  /*20d80*/  ULDC.64 UR10, c[0x0][0xbe8] ;  /* 0x0002fa00000a7ab9 */ /* 0x000fe20000000a00 */
[----:B--2---:R-:W-:Y:S01]  /*20d90*/  VIADD R4, R211, UR39 ;  /* 0x00000027d3047c36 */ /* 0x004fe20008000000 */
[----:B------:R-:W-:Y:S01]  /*20da0*/  UIMAD UR5, UR8, UR10, URZ ;  /* 0x0000000a080572a4 */ /* 0x000fe2000f8e023f */
[----:B------:R-:W-:Y:S01]  /*20db0*/  VIADD R8, R210, UR39 ;  /* 0x00000027d2087c36 */ /* 0x000fe20008000000 */
[----:B------:R-:W-:Y:S01]  /*20dc0*/  UIMAD.WIDE.U32 UR6, UR42, UR10, URZ ;  /* 0x0000000a2a0672a5 */ /* 0x000fe2000f8e003f */
[----:B0-----:R-:W-:Y:S01]  /*20dd0*/  @P1 IMAD.HI.U32 R0, R4, R9, RZ ;  /* 0x0000000904001227 */ /* 0x001fe200078e00ff */
[----:B------:R-:W-:Y:S01]  /*20de0*/  UIMAD UR5, UR42, UR11, UR5 ;  /* 0x0000000b2a0572a4 */ /* 0x000fe2000f8e0205 */
[----:B------:R-:W-:Y:S02]  /*20df0*/  BSSY B1, `(.L_x_11197) ;  /* 0x0000038000017945 */ /* 0x000fe40003800000 */
[----:B------:R-:W-:Y:S01]  /*20e00*/  ULDC.64 UR10, c[0x0][0xbf0] ;  /* 0x0002fc00000a7ab9 */ /* 0x000fe20000000a00 */
[----:B------:R-:W-:Y:S01]  /*20e10*/  UIADD3 UR7, UR7, UR5, URZ ;  /* 0x0000000507077290 */ /* 0x000fe2000fffe03f */
[----:B------:R-:W-:Y:S01]  /*20e20*/  IMAD.MOV.U32 R5, RZ, RZ, R4 ;  /* 0x000000ffff057224 */ /* 0x000fe200078e0004 */
[----:B------:R-:W-:Y:S01]  /*20e30*/  UIMAD UR5, UR9, UR10, URZ ;  /* 0x0000000a090572a4 */ /* 0x000fe2000f8e023f */
[----:B-1----:R-:W-:Y:S01]  /*20e40*/  @P1 SHF.R.U32.HI R5, RZ, R11, R0 ;  /* 0x0000000bff051219 */ /* 0x002fe20000011600 */
[----:B------:R-:W-:-:S02]  /*20e50*/  UIMAD.WIDE.U32 UR6, UR38, UR10, UR6 ;  /* 0x0000000a260672a5 */ /* 0x000fc4000f8e0006 */
[----:B------:R-:W-:Y:S01]  /*20e60*/  UIMAD UR5, UR38, UR11, UR5 ;  /* 0x0000000b260572a4 */ /* 0x000fe2000f8e0205 */
[--C-:B------:R-:W-:Y:S01]  /*20e70*/  SHF.R.S32.HI R0, RZ, 0x1f, R5.reuse ;  /* 0x0000001fff007819 */ /* 0x100fe20000011405 */
[----:B------:R-:W-:Y:S01]  /*20e80*/  IMAD.MOV R7, RZ, RZ, -R5 ;  /* 0x000000ffff077224 */ /* 0x000fe200078e0a05 */
[----:B------:R-:W-:Y:S01]  /*20e90*/  ULDC.64 UR8, c[0x0][0xbe0] ;  /* 0x0002f80000087ab9 */ /* 0x000fe20000000a00 */
[----:B------:R-:W-:Y:S02]  /*20ea0*/  UIADD3 UR5, UR7, UR5, URZ ;  /* 0x0000000507057290 */ /* 0x000fe4000fffe03f */
[----:B------:R-:W-:Y:S02]  /*20eb0*/  IMAD.U32 R3, RZ, RZ, UR7 ;  /* 0x00000007ff037e24 */ /* 0x000fe4000f8e00ff */
[----:B------:R-:W-:Y:S02]  /*20ec0*/  IMAD R0, R0, UR8, RZ ;  /* 0x0000000800007c24 */ /* 0x000fe4000f8e02ff */
[----:B------:R-:W-:-:S02]  /*20ed0*/  IMAD R7, R6, R7, R4 ;  /* 0x0000000706077224 */ /* 0x000fc400078e0204 */
        /* <DEDUP_REMOVED lines=41> */
.L_x_11198:
[----:B------:R-:W-:Y:S05]  /*21170*/  BSYNC B1 ;  /* 0x0000000000017941 */ /* 0x000fea0003800000 */
.L_x_11197:
        /* <DEDUP_REMOVED lines=10> */
[----:B------:R-:W-:Y:S02]  /*21220*/  @!P3 LEA R10, P5, R196, R2, 0x1 ;  /* 0x00000002c40ab211 */ /* 0x000fe400078a08ff */
        /* <DEDUP_REMOVED lines=10> */
.L_x_11200:
[----:B------:R-:W-:Y:S05]  /*212d0*/  BSYNC B1 ;  /* 0x0000000000017941 */ /* 0x000fea0003800000 */
.L_x_11199:
        /* <DEDUP_REMOVED lines=10> */
[-C--:B------:R-:W-:Y:S02]  /*21380*/  @!P2 LEA R10, P5, R196, R2.reuse, 0x1 ;  /* 0x00000002c40aa211 */ /* 0x080fe400078a08ff */
        /* <DEDUP_REMOVED lines=10> */
.L_x_11202:
[----:B------:R-:W-:Y:S05]  /*21430*/  BSYNC B1 ;  /* 0x0000000000017941 */ /* 0x000fea0003800000 */
.L_x_11201:
        /* <DEDUP_REMOVED lines=11> */
[-C--:B------:R-:W-:Y:S02]  /*214f0*/  @!P2 LEA R6, P5, R196, R2.reuse, 0x1 ;  /* 0x00000002c406a211 */ /* 0x080fe400078a08ff */
        /* <DEDUP_REMOVED lines=10> */
.L_x_11194:
[----:B------:R-:W-:Y:S05]  /*215a0*/  BSYNC B0 ;  /* 0x0000000000007941 */ /* 0x000fea0003800000 */
.L_x_11186:
[----:B------:R-:W-:Y:S02]  /*215b0*/  ULDC UR5, c[0x0][0xd38] ;  /* 0x00034e0000057ab9 */ /* 0x000fe40000000800 */
[----:B------:R-:W-:-:S06]  /*215c0*/  UISETP.GE.AND UP0, UPT, UR4, UR5, UPT ;  /* 0x000000050400728c */ /* 0x000fcc000bf06270 */
[----:B------:R-:W-:-:S13]  /*215d0*/  PLOP3.LUT P0, PT, PT, PT, UP0, 0x80, 0x0 ;  /* 0x000000000000781c */ /* 0x000fda0003f0f008 */
[----:B------:R-:W-:Y:S05]  /*215e0*/  @!P0 BRA `(.L_x_11203) ;  /* 0xfffffdfc00208947 */ /* 0x000fea000383ffff */
[----:B------:R-:W-:Y:S05]  /*215f0*/  EXIT ;  /* 0x000000000000794d */ /* 0x000fea0003800000 */
.L_x_11079:
[----:B------:R-:W-:-:S08]  /*21600*/  NOP ;  /* 0x0000000000007918 */ /* 0x000fd00000000000 */
[----:B----4-:R-:W0:-:S00]  /*21610*/  USETMAXREG.DEALLOC.CTAPOOL 0x18 ;  /* 0x00000018000079c8 */ /* 0x010e0000080e0500 */
[----:B0-----:R-:W2:Y:S01]  /*21620*/  LDL.LU R2, [R1+0x46c] ;  /* 0x00046c0001027983 */ /* 0x001ea20000300800 */
[----:B------:R-:W-:-:S05]  /*21630*/  LOP3.LUT R0, R0, 0x3, RZ, 0xc0, !PT ;  /* 0x0000000300007812 */ /* 0x000fca00078ec0ff */
[----:B------:R-:W0:Y:S01]  /*21640*/  S2UR UR6, SR_CTAID.X ;  /* 0x00000000000679c3 */ /* 0x000e220000002500 */
[----:B------:R-:W-:Y:S01]  /*21650*/  IMAD.MOV.U32 R18, RZ, RZ, RZ ;  /* 0x000000ffff127224 */ /* 0x000fe200078e00ff */
[----:B------:R-:W-:Y:S04]  /*21660*/  STL [R1+0x498], RZ ;  /* 0x000498ff01007387 */ /* 0x000fe80000100800 */
[----:B------:R-:W1:Y:S02]  /*21670*/  SHFL.IDX PT, R0, R0, RZ, 0x1f ;  /* 0x00001fff00007589 */ /* 0x000e6400000e0000 */
[----:B-1----:R-:W-:Y:S02]  /*21680*/  ISETP.NE.AND P0, PT, R0, RZ, PT ;  /* 0x000000ff0000720c */ /* 0x002fe40003f05270 */
[----:B------:R-:W0:Y:S11]  /*21690*/  LDC R0, c[0x0][0xd38] ;  /* 0x00034e00ff007b82 */ /* 0x000e360000000800 */
[----:B------:R-:W-:Y:S06]  /*216a0*/  @P0 BAR.ARV 0x4, 0x180 ;  /* 0x0106000000000b1d */ /* 0x000fec0000002000 */
[----:B--2---:R-:W-:-:S04]  /*216b0*/  LOP3.LUT R2, R2, 0xffffff7f, RZ, 0xc0, !PT ;  /* 0xffffff7f02027812 */ /* 0x004fc800078ec0ff */
[----:B------:R-:W-:Y:S02]  /*216c0*/  @P0 LOP3.LUT R2, R2, 0x80, RZ, 0xfc, !PT ;  /* 0x0000008002020812 */ /* 0x000fe400078efcff */
[----:B0-----:R-:W-:Y:S01]  /*216d0*/  ISETP.LE.AND P0, PT, R0, UR6, PT ;  /* 0x0000000600007c0c */ /* 0x001fe2000bf03270 */
[----:B------:R-:W-:Y:S02]  /*216e0*/  IMAD.MOV.U32 R0, RZ, RZ, 0x1 ;  /* 0x00000001ff007424 */ /* 0x000fe400078e00ff */
[----:B------:R0:W-:Y:S04]  /*216f0*/  STL [R1+0x46c], R2 ;  /* 0x00046c0201007387 */ /* 0x0001e80000100800 */
[----:B------:R0:W-:Y:S06]  /*21700*/  STL [R1+0x464], R0 ;  /* 0x0004640001007387 */ /* 0x0001ec0000100800 */
[----:B------:R-:W-:Y:S05]  /*21710*/  @P0 BRA `(.L_x_11204) ;  /* 0x0000005000e80947 */ /* 0x000fea0003800000 */
[----:B------:R-:W1:Y:S01]  /*21720*/  S2R R5, SR_TID.X ;  /* 0x0000000000057919 */ /* 0x000e620000002100 */
[----:B------:R-:W2:Y:S01]  /*21730*/  S2UR UR5, SR_CgaCtaId ;  /* 0x00000000000579c3 */ /* 0x000ea20000008800 */
[----:B------:R-:W-:Y:S01]  /*21740*/  UMOV UR4, 0x400 ;  /* 0x0000040000047882 */ /* 0x000fe20000000000 */
[----:B------:R-:W-:Y:S01]  /*21750*/  IMAD.MOV.U32 R18, RZ, RZ, RZ ;  /* 0x000000ffff127224 */ /* 0x000fe200078e00ff */
[----:B------:R-:W-:Y:S01]  /*21760*/  STL [R1+0x498], RZ ;  /* 0x000498ff01007387 */ /* 0x000fe20000100800 */
        /* <DEDUP_REMOVED lines=17> */
[----:B------:R-:W-:Y:S04]  /*21880*/  STL [R1+0x460], R4 ;  /* 0x0004600401007387 */ /* 0x000fe80000100800 */
[----:B------:R0:W-:Y:S04]  /*21890*/  STL [R1+0x474], R3 ;  /* 0x0004740301007387 */ /* 0x0001e80000100800 */
[----:B------:R1:W-:Y:S01]  /*218a0*/  STL [R1+0x464], R2 ;  /* 0x0004640201007387 */ /* 0x0003e20000100800 */
[----:B0-----:R-:W-:-:S02]  /*218b0*/  LOP3.LUT R3, R0, 0x40, RZ, 0xfc, !PT ;  /* 0x0000004000037812 */ /* 0x001fc400078efcff */
[C---:B-1----:R-:W-:Y:S02]  /*218c0*/  LOP3.LUT R2, R0.reuse, 0x80, RZ, 0xfc, !PT ;  /* 0x0000008000027812 */ /* 0x042fe400078efcff */
[----:B------:R-:W-:-:S07]  /*218d0*/  LOP3.LUT R0, R0, 0xc0, RZ, 0xfc, !PT ;  /* 0x000000c000007812 */ /* 0x000fce00078efcff */
.L_x_11306:
        /* <DEDUP_REMOVED lines=14> */
[----:B01-34-:R-:W-:Y:S05]  /*219c0*/  @!P0 BRA `(.L_x_11205) ;  /* 0x0000000000208947 */ /* 0x01bfea0003800000 */
        /* <DEDUP_REMOVED lines=8> */
.L_x_11205:
[----:B------:R-:W-:Y:S01]  /*21a50*/  ULDC UR9, c[0x0][0xd54] ;  /* 0x0003550000097ab9 */ /* 0x000fe20000000800 */
[----:B------:R-:W-:Y:S01]  /*21a60*/  UMOV UR6, UR8 ;  /* 0x0000000800067c82 */ /* 0x000fe20008000000 */
[----:B------:R-:W-:-:S11]  /*21a70*/  UISETP.NE.AND UP0, UPT, UR9, 0x1, UPT ;  /* 0x000000010900788c */ /* 0x000fd6000bf05270 */
[----:B------:R-:W-:Y:S02]  /*21a80*/  @UP0 ULDC.64 UR10, c[0x0][0xd58] ;  /* 0x00035600000a0ab9 */ /* 0x000fe40000000a00 */
[----:B------:R-:W-:-:S04]  /*21a90*/  UIMAD.WIDE.U32 UR4, UR8, UR10, URZ ;  /* 0x0000000a080472a5 */ /* 0x000fc8000f8e003f */
[----:B------:R-:W-:-:S04]  /*21aa0*/  @UP0 USHF.R.U32.HI UR6, URZ, UR11, UR5 ;  /* 0x0000000b3f060299 */ /* 0x000fc80008011605 */
[----:B------:R-:W-:-:S12]  /*21ab0*/  UIMAD UR4, UR6, UR9, URZ ;  /* 0x00000009060472a4 */ /* 0x000fd8000f8e023f */
.L_x_11206:
        /* <DEDUP_REMOVED lines=48> */
.L_x_11208:
[----:B------:R-:W-:-:S11]  /*21dc0*/  UISETP.NE.AND UP0, UPT, UR5, 0x1, UPT ;  /* 0x000000010500788c */ /* 0x000fd6000bf05270 */
[----:B------:R-:W-:Y:S02]  /*21dd0*/  @UP0 ULDC.64 UR12, c[0x0][0xae0] ;  /* 0x0002b800000c0ab9 */ /* 0x000fe40000000a00 */
[----:B------:R-:W-:-:S04]  /*21de0*/  UIMAD.WIDE.U32 UR8, UR10, UR12, URZ ;  /* 0x0000000c0a0872a5 */ /* 0x000fc8000f8e003f */
[----:B------:R-:W-:-:S12]  /*21df0*/  @UP0 USHF.R.U32.HI UR10, URZ, UR13, UR9 ;  /* 0x0000000d3f0a0299 */ /* 0x000fd80008011609 */
.L_x_11209:
[----:B------:R-:W-:-:S04]  /*21e00*/  UIMAD UR10, UR10, UR5, UR5 ;  /* 0x000000050a0a72a4 */ /* 0x000fc8000f8e0205 */
[----:B------:R-:W-:-:S04]  /*21e10*/  UISETP.LT.AND UP0, UPT, UR4, UR10, UPT ;  /* 0x0000000a0400728c */ /* 0x000fc8000bf01270 */
[----:B------:R-:W-:-:S12]  /*21e20*/  USEL UR4, UR4, UR10, UP0 ;  /* 0x0000000a04047287 */ /* 0x000fd80008000000 */
.L_x_11207:
        /* <DEDUP_REMOVED lines=31> */
.L_x_11211:
[----:B------:R-:W-:-:S11]  /*22020*/  UISETP.NE.AND UP0, UPT, UR5, 0x1, UPT ;  /* 0x000000010500788c */ /* 0x000fd6000bf05270 */
[----:B------:R-:W-:Y:S02]  /*22030*/  @UP0 ULDC.64 UR10, c[0x0][0xae0] ;  /* 0x0002b800000a0ab9 */ /* 0x000fe40000000a00 */
[----:B------:R-:W-:-:S04]  /*22040*/  UIMAD.WIDE.U32 UR6, UR4, UR10, URZ ;  /* 0x0000000a040672a5 */ /* 0x000fc8000f8e003f */
[----:B------:R-:W-:-:S12]  /*22050*/  @UP0 USHF.R.U32.HI UR4, URZ, UR11, UR7 ;  /* 0x0000000b3f040299 */ /* 0x000fd80008011607 */
.L_x_11212:
[----:B------:R-:W-:-:S04]  /*22060*/  UIMAD UR4, UR4, UR5, URZ ;  /* 0x00000005040472a4 */ /* 0x000fc8000f8e023f */
[----:B------:R-:W-:-:S04]  /*22070*/  UISETP.LT.AND UP0, UPT, UR8, UR4, UPT ;  /* 0x000000040800728c */ /* 0x000fc8000bf01270 */
[----:B------:R-:W-:-:S12]  /*22080*/  USEL UR8, UR8, UR4, !UP0 ;  /* 0x0000000408087287 */ /* 0x000fd8000c000000 */
.L_x_11210:
        /* <DEDUP_REMOVED lines=27> */
.L_x_11214:
        /* <DEDUP_REMOVED lines=20> */
.L_x_11217:
[----:B------:R-:W-:Y:S05]  /*22380*/  BSYNC B6 ;  /* 0x0000000000067941 */ /* 0x000fea0003800000 */
.L_x_11216:
        /* <DEDUP_REMOVED lines=20> */
.L_x_11220:
        /* <DEDUP_REMOVED lines=15> */
.L_x_11219:
[----:B------:R-:W-:Y:S05]  /*225c0*/  BSYNC B6 ;  /* 0x0000000000067941 */ /* 0x000fea0003800000 */
.L_x_11218:
[----:B------:R-:W-:Y:S01]  /*225d0*/  ULDC.64 UR4, c[0x0][0xaf0] ;  /* 0x0002bc0000047ab9 */ /* 0x000fe20000000a00 */
[----:B------:R-:W2:Y:S01]  /*225e0*/  LDL.LU R4, [R1+0x46c] ;  /* 0x00046c0001047983 */ /* 0x000ea20000300800 */
[----:B------:R-:W-:Y:S01]  /*225f0*/  UISETP.NE.U32.AND UP0, UPT, UR4, URZ, UPT ;  /* 0x0000003f0400728c */ /* 0x000fe2000bf05070 */
[----:B------:R-:W-:-:S03]  /*22600*/  IMAD.U32 R19, RZ, RZ, UR43 ;  /* 0x0000002bff137e24 */ /* 0x000fc6000f8e00ff */
        /* <DEDUP_REMOVED lines=17> */
[----:B------:R-:W-:-:S05]  /*22720*/  @P1 LOP3.LUT R4, R4, 0x1, RZ, 0xfc, !PT ;  /* 0x0000000104041812 */ /* 0x000fca00078efcff */
[----:B------:R0:W-:Y:S01]  /*22730*/  STL [R1+0x46c], R4 ;  /* 0x00046c0401007387 */ /* 0x0001e20000100800 */
[----:B---3--:R-:W-:Y:S02]  /*22740*/  SHF.R.S32.HI R7, RZ, 0x1f, R19 ;  /* 0x0000001fff077819 */ /* 0x008fe40000011413 */
[----:B------:R-:W-:-:S03]  /*22750*/  SEL R16, R19, RZ, !P1 ;  /* 0x000000ff13107207 */ /* 0x000fc60004800000 */
[----:B------:R0:W-:Y:S01]  /*22760*/  STL [R1+0x468], R7 ;  /* 0x0004680701007387 */ /* 0x0001e20000100800 */
[----:B------:R-:W-:Y:S05]  /*22770*/  BRA.DIV UR4, `(.L_x_11221) ;  /* 0x0000004a04647947 */ /* 0x000fea000b800000 */
[----:B------:R1:W2:Y:S02]  /*22780*/  SHFL.IDX PT, R14, R5, RZ, 0x1f ;  /* 0x00001fff050e7589 */ /* 0x0002a400000e0000 */
.L_x_11322:
[----:B------:R-:W-:Y:S01]  /*22790*/  PLOP3.LUT P2, PT, PT, PT, PT, 0x8, 0x0 ;  /* 0x000000000000781c */ /* 0x000fe20003f4e170 */
[----:B------:R3:W-:Y:S01]  /*227a0*/  STL [R1+0x47c], R0 ;  /* 0x00047c0001007387 */ /* 0x0007e20000100800 */
        /* <DEDUP_REMOVED lines=8> */
.L_x_11325:
[----:B------:R-:W-:Y:S05]  /*22830*/  @!P6 BRA `(.L_x_11222) ;  /* 0x0000000000e8e947 */ /* 0x000fea0003800000 */
[----:B------:R-:W-:Y:S01]  /*22840*/  IMAD.MOV.U32 R16, RZ, RZ, R19 ;  /* 0x000000ffff107224 */ /* 0x000fe200078e0013 */
[----:B------:R-:W-:Y:S06]  /*22850*/  @!P1 BRA `(.L_x_11224) ;  /* 0x00000000004c9947 */ /* 0x000fec0003800000 */
[----:B------:R-:W0:Y:S01]  /*22860*/  LDC R6, c[0x0][0x43c] ;  /* 0x00010f00ff067b82 */ /* 0x000e220000000800 */
[----:B------:R-:W-:Y:S01]  /*22870*/  IMAD.MOV.U32 R8, RZ, RZ, R0 ;  /* 0x000000ffff087224 */ /* 0x000fe200078e0000 */
[----:B------:R-:W-:Y:S01]  /*22880*/  ULDC.64 UR4, c[0x0][0x428] ;  /* 0x00010a0000047ab9 */ /* 0x000fe20000000a00 */
[----:B0-----:R-:W-:-:S13]  /*22890*/  ISETP.NE.AND P0, PT, R6, 0x1, PT ;  /* 0x000000010600780c */ /* 0x001fda0003f05270 */
[----:B-1-3--:R-:W0:Y:S02]  /*228a0*/  @P0 LDC.64 R4, c[0x0][0x440] ;  /* 0x00011000ff040b82 */ /* 0x00ae240000000a00 */
        /* <DEDUP_REMOVED lines=14> */
.L_x_11224:
[----:B0-----:R-:W2:Y:S01]  /*22990*/  LDL R2, [R1+0x464] ;  /* 0x0004640001027983 */ /* 0x001ea20000100800 */
[----:B---3--:R-:W-:Y:S01]  /*229a0*/  IMAD R0, R18, 0x8, R17 ;  /* 0x0000000812007824 */ /* 0x008fe200078e0211 */
[----:B--2---:R-:W-:-:S04]  /*229b0*/  SHF.L.U32 R2, R2, 0x1f, RZ ;  /* 0x0000001f02027819 */ /* 0x004fc800000006ff */
[----:B------:R-:W0:Y:S02]  /*229c0*/  SYNCS.PHASECHK.TRANS64.TRYWAIT P0, [R0+URZ+0x32440], R2 ;  /* 0x03244002000075a7 */ /* 0x000e24000800017f */
[----:B0-----:R-:W-:Y:S05]  /*229d0*/  @!P0 BRA `(.L_x_11225) ;  /* 0x00000048000c8947 */ /* 0x001fea0003800000 */
.L_x_11326:
        /* <DEDUP_REMOVED lines=11> */
.L_x_11226:
[----:B------:R-:W2:Y:S04]  /*22a90*/  LDL R3, [R1+0x47c] ;  /* 0x00047c0001037983 */ /* 0x000ea80000100800 */
[----:B0-----:R-:W3:Y:S01]  /*22aa0*/  LDL.LU R2, [R1+0x46c] ;  /* 0x00046c0001027983 */ /* 0x001ee20000300800 */
[----:B------:R-:W-:Y:S01]  /*22ab0*/  R2UR UR33, R0 ;  /* 0x00000000002172ca */ /* 0x000fe200000e0000 */
[----:B------:R-:W-:Y:S01]  /*22ac0*/  IMAD R0, R18, 0x3000, R17 ;  /* 0x0000300012007824 */ /* 0x000fe200078e0211 */
[----:B------:R-:W-:Y:S01]  /*22ad0*/  PLOP3.LUT P0, PT, PT, PT, PT, 0x80, 0x0 ;  /* 0x000000000000781c */ /* 0x000fe20003f0f070 */
[----:B------:R-:W-:Y:S01]  /*22ae0*/  UIADD3 UR4, UP0, UR46, 0x370, URZ ;  /* 0x000003702e047890 */ /* 0x000fe2000ff1e03f */
[----:B-----5:R-:W-:Y:S01]  /*22af0*/  R2UR UR37, R16 ;  /* 0x00000000102572ca */ /* 0x020fe200000e0000 */
[----:B------:R-:W-:Y:S01]  /*22b00*/  UMOV UR6, 0x0 ;  /* 0x0000000000067882 */ /* 0x000fe20000000000 */
[----:B------:R-:W-:Y:S01]  /*22b10*/  R2UR UR32, R0 ;  /* 0x00000000002072ca */ /* 0x000fe200000e0000 */
[----:B------:R-:W-:Y:S01]  /*22b20*/  UIADD3.X UR5, URZ, UR47, URZ, UP0, !UPT ;  /* 0x0000002f3f057290 */ /* 0x000fe200087fe43f */
[----:B------:R-:W-:Y:S01]  /*22b30*/  UMOV UR7, 0x14f00000 ;  /* 0x14f0000000077882 */ /* 0x000fe20000000000 */
[----:B------:R-:W-:-:S04]  /*22b40*/  UMOV UR34, URZ ;  /* 0x0000003f00227c82 */ /* 0x000fc80008000000 */
[----:B------:R-:W-:-:S06]  /*22b50*/  UIADD3 UR33, UR33, 0x32430, URZ ;  /* 0x0003243021217890 */ /* 0x000fcc000fffe03f */
[----:B------:R-:W-:Y:S01]  /*22b60*/  UIADD3 UR32, UR32, 0x1c400, URZ ;  /* 0x0001c40020207890 */ /* 0x000fe2000fffe03f */
[----:B--2---:R-:W-:Y:S02]  /*22b70*/  R2UR UR35, R3 ;  /* 0x00000000032372ca */ /* 0x004fe400000e0000 */
[----:B---3--:R-:W-:-:S04]  /*22b80*/  LOP3.LUT R2, R2, 0xfffffffd, RZ, 0xc0, !PT ;  /* 0xfffffffd02027812 */ /* 0x008fc800078ec0ff */
[----:B------:R-:W-:-:S07]  /*22b90*/  @P0 LOP3.LUT R2, R2, 0x2, RZ, 0xfc, !PT ;  /* 0x0000000202020812 */ /* 0x000fce00078efcff */
[----:B------:R-:W-:Y:S01]  /*22ba0*/  UIMAD UR35, UR35, 0x60, URZ ;  /* 0x00000060232378a4 */ /* 0x000fe2000f8e023f */
[----:B------:R0:W-:Y:S08]  /*22bb0*/  STL [R1+0x46c], R2 ;  /* 0x00046c0201007387 */ /* 0x0001f00000100800 */
[----:B------:R0:W-:Y:S01]  /*22bc0*/  UTMALDG.4D [UR32], [UR4], desc[UR6] ;  /* 0x00000620040075b4 */ /* 0x0001e20008019000 */
[----:B------:R-:W-:-:S02]  /*22bd0*/  NOP ;  /* 0x0000000000007918 */ /* 0x000fc40000000000 */
.L_x_11222:
[----:B------:R-:W-:Y:S05]  /*22be0*/  WARPSYNC.ALL ;  /* 0x0000000000007948 */ /* 0x000fea0003800000 */
[----:B---3--:R-:W-:Y:S01]  /*22bf0*/  VIADD R0, R17, 0x18400 ;  /* 0x0001840011007836 */ /* 0x008fe20000000000 */
[----:B------:R-:W-:Y:S01]  /*22c00*/  BAR.SYNC.DEFER_BLOCKING 0x8, 0x180 ;  /* 0x0206000000007b1d */ /* 0x000fe20000010000 */
[----:B------:R-:W-:Y:S02]  /*22c10*/  USHF.R.S32.HI UR44, URZ, 0x1f, UR36 ;  /* 0x0000001f3f2c7899 */ /* 0x000fe40008011424 */
[----:B0-----:R-:W-:Y:S01]  /*22c20*/  USHF.R.S32.HI UR37, URZ, 0x1f, UR43 ;  /* 0x0000001f3f257899 */ /* 0x001fe2000801142b */
[----:B------:R-:W-:-:S02]  /*22c30*/  LOP3.LUT P0, RZ, R0, 0x3ff, RZ, 0xc0, !PT ;  /* 0x000003ff00ff7812 */ /* 0x000fc4000780c0ff */
[----:B------:R-:W-:Y:S11]  /*22c40*/  BSSY B6, `(.L_x_11227) ;  /* 0x0000012000067945 */ /* 0x000ff60003800000 */
[----:B------:R-:W-:Y:S05]  /*22c50*/  @!P0 BRA `(.L_x_11228) ;  /* 0x0000000000408947 */ /* 0x000fea0003800000 */
[----:B------:R-:W-:Y:S01]  /*22c60*/  MOV R2, 0x0 ;  /* 0x0000000000027802 */ /* 0x000fe20000000f00 */
[----:B------:R-:W-:Y:S01]  /*22c70*/  ULDC.64 UR6, c[0x4][0x118] ;  /* 0x0100460000067ab9 */ /* 0x000fe20000000a00 */
[----:B------:R-:W-:Y:S01]  /*22c80*/  ULDC.64 UR8, c[0x4][0x120] ;  /* 0x0100480000087ab9 */ /* 0x000fe20000000a00 */
[----:B------:R-:W-:Y:S01]  /*22c90*/  ULDC.64 UR4, c[0x4][0x20] ;  /* 0x0100080000047ab9 */ /* 0x000fe20000000a00 */
[----:B------:R-:W-:Y:S02]  /*22ca0*/  IMAD.U32 R4, RZ, RZ, UR6 ;  /* 0x00000006ff047e24 */ /* 0x000fe4000f8e00ff */
[----:B------:R-:W0:Y:S01]  /*22cb0*/  LDC.64 R2, c[0x4][R2] ;  /* 0x0100000002027b82 */ /* 0x000e220000000a00 */
[----:B-1----:R-:W-:Y:S02]  /*22cc0*/  IMAD.U32 R5, RZ, RZ, UR7 ;  /* 0x00000007ff057e24 */ /* 0x002fe4000f8e00ff */
        /* <DEDUP_REMOVED lines=9> */
.L_x_11228:
[----:B------:R-:W-:Y:S05]  /*22d60*/  BSYNC B6 ;  /* 0x0000000000067941 */ /* 0x000fea0003800000 */
.L_x_11227:
[----:B------:R0:W5:Y:S01]  /*22d70*/  LDL R8, [R1+0x460] ;  /* 0x0004600001087983 */ /* 0x0001620000100800 */
[----:B------:R-:W2:Y:S01]  /*22d80*/  LDC R6, c[0x0][0x448] ;  /* 0x00011200ff067b82 */ /* 0x000ea20000000800 */
[----:B------:R-:W-:Y:S01]  /*22d90*/  ULDC.64 UR8, c[0x0][0x2d8] ;  /* 0x0000b60000087ab9 */ /* 0x000fe20000000a00 */
[----:B------:R-:W3:Y:S01]  /*22da0*/  S2R R2, SR_TID.X ;  /* 0x0000000000027919 */ /* 0x000ee20000002100 */
[----:B------:R-:W-:Y:S02]  /*22db0*/  UIMAD UR6, UR44, UR8, URZ ;  /* 0x000000082c0672a4 */ /* 0x000fe4000f8e023f */
[----:B------:R-:W-:Y:S01]  /*22dc0*/  UIMAD.WIDE.U32 UR4, UR36, UR8, URZ ;  /* 0x00000008240472a5 */ /* 0x000fe2000f8e003f */
[----:B------:R-:W4:Y:S01]  /*22dd0*/  S2R R0, SR_TID.X ;  /* 0x0000000000007919 */ /* 0x000f220000002100 */
[----:B------:R-:W-:-:S03]  /*22de0*/  UIMAD UR6, UR36, UR9, UR6 ;  /* 0x00000009240672a4 */ /* 0x000fc6000f8e0206 */
[----:B------:R-:W-:Y:S01]  /*22df0*/  ULDC.64 UR8, c[0x0][0x2e0] ;  /* 0x0000b80000087ab9 */ /* 0x000fe20000000a00 */
[----:B------:R-:W-:Y:S02]  /*22e00*/  UIADD3 UR5, UR5, UR6, URZ ;  /* 0x0000000605057290 */ /* 0x000fe4000fffe03f */
[----:B------:R-:W-:Y:S02]  /*22e10*/  UIMAD UR6, UR37, UR8, URZ ;  /* 0x00000008250672a4 */ /* 0x000fe4000f8e023f */
[----:B------:R-:W-:Y:S02]  /*22e20*/  UIMAD.WIDE.U32 UR4, UR43, UR8, UR4 ;  /* 0x000000082b0472a5 */ /* 0x000fe4000f8e0004 */
[----:B------:R-:W-:-:S04]  /*22e30*/  UIMAD UR6, UR43, UR9, UR6 ;  /* 0x000000092b0672a4 */ /* 0x000fc8000f8e0206 */
[----:B------:R-:W-:Y:S02]  /*22e40*/  UIADD3 UR6, UR5, UR6, URZ ;  /* 0x0000000605067290 */ /* 0x000fe4000fffe03f */
[----:B-1----:R-:W-:Y:S01]  /*22e50*/  IMAD.U32 R5, RZ, RZ, UR5 ;  /* 0x00000005ff057e24 */ /* 0x002fe2000f8e00ff */
[----:B--2---:R-:W-:Y:S02]  /*22e60*/  ISETP.NE.AND P0, PT, R6, 0x1, PT ;  /* 0x000000010600780c */ /* 0x004fe40003f05270 */
[----:B---3--:R-:W-:-:S11]  /*22e70*/  LOP3.LUT R4, R2, 0x7f, RZ, 0xc0, !PT ;  /* 0x0000007f02047812 */ /* 0x008fd600078ec0ff */
[----:B------:R-:W1:Y:S01]  /*22e80*/  @P0 LDC R3, c[0x0][0x44c] ;  /* 0x00011300ff030b82 */ /* 0x000e620000000800 */
[----:B----4-:R-:W-:Y:S01]  /*22e90*/  IMAD.SHL.U32 R0, R0, 0x10, RZ ;  /* 0x0000001000007824 */ /* 0x010fe200078e00ff */
[----:B------:R-:W-:-:S04]  /*22ea0*/  SHF.R.U32.HI R4, RZ, 0x3, R4 ;  /* 0x00000003ff047819 */ /* 0x000fc80000011604 */
[----:B------:R-:W-:Y:S02]  /*22eb0*/  LOP3.LUT R0, R4, 0x70, R0, 0xf8, !PT ;  /* 0x0000007004007812 */ /* 0x000fe400078ef800 */
[----:B------:R-:W2:Y:S01]  /*22ec0*/  @P0 LDC R2, c[0x0][0x450] ;  /* 0x00011400ff020b82 */ /* 0x000ea20000000800 */
[----:B------:R-:W-:Y:S01]  /*22ed0*/  IMAD.U32 R4, RZ, RZ, UR4 ;  /* 0x00000004ff047e24 */ /* 0x000fe2000f8e00ff */
[----:B------:R-:W-:Y:S01]  /*22ee0*/  ULDC.64 UR4, c[0x0][0x2d0] ;  /* 0x0000b40000047ab9 */ /* 0x000fe20000000a00 */
[----:B------:R-:W-:-:S04]  /*22ef0*/  VIADD R7, R0, UR40 ;  /* 0x0000002800077c36 */ /* 0x000fc80008000000 */
[----:B------:R-:W-:Y:S01]  /*22f00*/  IMAD.MOV.U32 R0, RZ, RZ, R7 ;  /* 0x000000ffff007224 */ /* 0x000fe200078e0007 */
[----:B------:R3:W-:Y:S01]  /*22f10*/  STL [R1+0x478], R7 ;  /* 0x0004780701007387 */ /* 0x0007e20000100800 */
[----:B-1----:R-:W-:-:S05]  /*22f20*/  @P0 IMAD.HI.U32 R3, R7, R3, RZ ;  /* 0x0000000307030227 */ /* 0x002fca00078e00ff */
[----:B--2---:R-:W-:Y:S01]  /*22f30*/  @P0 SHF.R.U32.HI R0, RZ, R2, R3 ;  /* 0x00000002ff000219 */ /* 0x004fe20000011603 */
        /* <DEDUP_REMOVED lines=11> */
[----:B---3--:R-:W1:Y:S03]  /*22ff0*/  S2R R7, SR_TID.X ;  /* 0x0000000000077919 */ /* 0x008e660000002100 */
[----:B------:R-:W-:Y:S01]  /*23000*/  SHF.R.S32.HI R4, RZ, 0x1f, R0 ;  /* 0x0000001fff047819 */ /* 0x000fe20000011400 */
[----:B------:R-:W-:-:S04]  /*23010*/  IMAD.WIDE.U32 R2, R0, UR4, R2 ;  /* 0x0000000400027c25 */ /* 0x000fc8000f8e0002 */
[----:B------:R-:W-:Y:S01]  /*23020*/  IMAD R4, R4, UR4, RZ ;  /* 0x0000000404047c24 */ /* 0x000fe2000f8e02ff */
[----:B------:R-:W-:-:S03]  /*23030*/  ULDC UR4, c[0x0][0x2b8] ;  /* 0x0000ae0000047ab9 */ /* 0x000fc60000000800 */
[----:B------:R-:W-:Y:S01]  /*23040*/  IMAD R4, R0, UR5, R4 ;  /* 0x0000000500047c24 */ /* 0x000fe2000f8e0204 */
[----:B------:R-:W-:-:S03]  /*23050*/  LEA R0, P1, R2, UR6, 0x1 ;  /* 0x0000000602007c11 */ /* 0x000fc6000f8208ff */
[----:B------:R-:W-:Y:S02]  /*23060*/  IMAD.IADD R3, R3, 0x1, R4 ;  /* 0x0000000103037824 */ /* 0x000fe400078e0204 */
[----:B-1----:R-:W-:-:S05]  /*23070*/  IMAD.SHL.U32 R9, R7, 0x8, RZ ;  /* 0x0000000807097824 */ /* 0x002fca00078e00ff */
[----:B------:R-:W-:Y:S02]  /*23080*/  LOP3.LUT R9, R9, 0x38, RZ, 0xc0, !PT ;  /* 0x0000003809097812 */ /* 0x000fe400078ec0ff */
[----:B------:R-:W-:Y:S02]  /*23090*/  LOP3.LUT R7, R7, 0x7f, RZ, 0xc0, !PT ;  /* 0x0000007f07077812 */ /* 0x000fe400078ec0ff */
[----:B------:R-:W-:Y:S01]  /*230a0*/  ISETP.GE.AND P0, PT, R9, UR4, PT ;  /* 0x0000000409007c0c */ /* 0x000fe2000bf06270 */
[----:B------:R-:W-:Y:S01]  /*230b0*/  UMOV UR4, 0xffffffff ;  /* 0xffffffff00047882 */ /* 0x000fe20000000000 */
[----:B------:R-:W-:Y:S02]  /*230c0*/  LEA.HI.X R3, R2, UR7, R3, 0x1, P1 ;  /* 0x0000000702037c11 */ /* 0x000fe400088f0c03 */
[----:B------:R-:W-:Y:S01]  /*230d0*/  SHF.R.U32.HI R10, RZ, 0x3, R7 ;  /* 0x00000003ff0a7819 */ /* 0x000fe20000011607 */
[----:B0-----:R-:W-:Y:S08]  /*230e0*/  BRA.DIV UR4, `(.L_x_11229) ;  /* 0x00000042045c7947 */ /* 0x001ff0000b800000 */
[----:B------:R-:W0:Y:S01]  /*230f0*/  SHFL.IDX PT, R5, R0, RZ, 0x181f ;  /* 0x00181fff00057589 */ /* 0x000e2200000e0000 */
[----:B------:R-:W-:Y:S01]  /*23100*/  ULDC UR4, c[0x0][0x288] ;  /* 0x0000a20000047ab9 */ /* 0x000fe20000000800 */
[----:B------:R-:W-:Y:S02]  /*23110*/  VIADD R10, R10, UR40 ;  /* 0x000000280a0a7c36 */ /* 0x000fe40008000000 */
[----:B------:R-:W1:Y:S01]  /*23120*/  SHFL.IDX PT, R4, R3, RZ, 0x181f ;  /* 0x00181fff03047589 */ /* 0x000e6200000e0000 */
[----:B------:R-:W-:Y:S02]  /*23130*/  IMAD R2, R6, UR4, RZ ;  /* 0x0000000406027c24 */ /* 0x000fe4000f8e02ff */
[C---:B------:R-:W-:Y:S01]  /*23140*/  VIADD R11, R10.reuse, 0x10 ;  /* 0x000000100a0b7836 */ /* 0x040fe20000000000 */
[----:B------:R-:W2:Y:S02]  /*23150*/  SHFL.IDX PT, R6, R0, 0x1, 0x181f ;  /* 0x00381f0000067f89 */ /* 0x000ea400000e0000 */
[----:B------:R-:W-:-:S02]  /*23160*/  ISETP.GE.AND P3, PT, R10, R2, PT ;  /* 0x000000020a00720c */ /* 0x000fc40003f66270 */
[----:B------:R-:W3:Y:S01]  /*23170*/  SHFL.IDX PT, R7, R3, 0x1, 0x181f ;  /* 0x00381f0003077f89 */ /* 0x000ee200000e0000 */
[----:B------:R-:W-:-:S03]  /*23180*/  ISETP.GE.AND P1, PT, R11, R2, PT ;  /* 0x000000020b00720c */ /* 0x000fc60003f26270 */
[----:B------:R4:W-:Y:S04]  /*23190*/  STL [R1+0x480], R11 ;  /* 0x0004800b01007387 */ /* 0x0009e80000100800 */
[----:B------:R-:W-:Y:S03]  /*231a0*/  STL [R1+0x470], R10 ;  /* 0x0004700a01007387 */ /* 0x000fe60000100800 */
[----:B0-----:R-:W-:Y:S01]  /*231b0*/  @!P3 LEA R5, P2, R9, R5, 0x1 ;  /* 0x000000050905b211 */ /* 0x001fe200078408ff */
[----:B----4-:R-:W-:-:S04]  /*231c0*/  VIADD R11, R10, 0x20 ;  /* 0x000000200a0b7836 */ /* 0x010fc80000000000 */
[----:B-1----:R-:W-:Y:S01]  /*231d0*/  @!P3 IMAD.X R4, RZ, RZ, R4, P2 ;  /* 0x000000ffff04b224 */ /* 0x002fe200010e0604 */
[----:B------:R-:W-:Y:S04]  /*231e0*/  STL [R1+0x484], R11 ;  /* 0x0004840b01007387 */ /* 0x000fe80000100800 */
[----:B------:R-:W-:-:S04]  /*231f0*/  @!P3 LOP3.LUT R5, R5, R4, RZ, 0x3c, !PT ;  /* 0x000000040505b212 */ /* 0x000fc800078e3cff */
[----:B------:R-:W-:-:S04]  /*23200*/  @!P3 LOP3.LUT R4, R5, R4, RZ, 0x3c, !PT ;  /* 0x000000040504b212 */ /* 0x000fc800078e3cff */
[----:B------:R-:W-:-:S05]  /*23210*/  @!P3 LOP3.LUT R5, R5, R4, RZ, 0x3c, !PT ;  /* 0x000000040505b212 */ /* 0x000fca00078e3cff */
[----:B-----5:R2:W-:Y:S02]  /*23220*/  @!P3 LDGSTS.E.BYPASS.LTC128B.128 [R8+0x18400], desc[UR48][R4.64], !P0 ;  /* 0x184000000408bfae */ /* 0x0205e4000c101d70 */
[----:B--2---:R-:W-:Y:S02]  /*23230*/  @!P1 LEA R4, P2, R9, R6, 0x1 ;  /* 0x0000000609049211 */ /* 0x004fe400078408ff */
[----:B------:R-:W-:Y:S03]  /*23240*/  SHFL.IDX PT, R6, R3, 0x3, 0x181f ;  /* 0x00781f0003067f89 */ /* 0x000fe600000e0000 */
[----:B---3--:R-:W-:Y:S02]  /*23250*/  @!P1 IMAD.X R5, RZ, RZ, R7, P2 ;  /* 0x000000ffff059224 */ /* 0x008fe400010e0607 */
[----:B------:R-:W-:-:S03]  /*23260*/  VIADD R7, R10, 0x30 ;  /* 0x000000300a077836 */ /* 0x000fc60000000000 */
[----:B------:R0:W-:Y:S01]  /*23270*/  @!P1 LDGSTS.E.BYPASS.LTC128B.128 [R8+0x18c00], desc[UR48][R4.64], !P0 ;  /* 0x18c0000004089fae */ /* 0x0001e2000c101d70 */
[----:B------:R-:W-:-:S03]  /*23280*/  ISETP.GE.AND P1, PT, R11, R2, PT ;  /* 0x000000020b00720c */ /* 0x000fc60003f26270 */
[----:B------:R-:W-:Y:S04]  /*23290*/  STL [R1+0x488], R7 ;  /* 0x0004880701007387 */ /* 0x000fe80000100800 */
[----:B0-----:R-:W0:Y:S04]  /*232a0*/  SHFL.IDX PT, R5, R0, 0x2, 0x181f ;  /* 0x00581f0000057f89 */ /* 0x001e2800000e0000 */
[----:B------:R-:W1:Y:S02]  /*232b0*/  SHFL.IDX PT, R4, R3, 0x2, 0x181f ;  /* 0x00581f0003047f89 */ /* 0x000e6400000e0000 */
[----:B0-----:R-:W-:-:S05]  /*232c0*/  @!P1 LEA R5, P2, R9, R5, 0x1 ;  /* 0x0000000509059211 */ /* 0x001fca00078408ff */
[----:B-1----:R-:W-:-:S05]  /*232d0*/  @!P1 IMAD.X R4, RZ, RZ, R4, P2 ;  /* 0x000000ffff049224 */ /* 0x002fca00010e0604 */
        /* <DEDUP_REMOVED lines=33> */
[-C--:B------:R-:W-:Y:S01]  /*234f0*/  @!P1 LOP3.LUT R5, R5, R4.reuse, RZ, 0x3c, !PT ;  /* 0x0000000405059212 */ /* 0x080fe200078e3cff */
[----:B------:R-:W-:Y:S03]  /*23500*/  SHFL.IDX PT, R3, R3, 0x7, 0x181f ;  /* 0x00f81f0003037f89 */ /* 0x000fe600000e0000 */
        /* <DEDUP_REMOVED lines=11> */
[----:B-1----:R2:W-:Y:S02]  /*235c0*/  @!P1 LDGSTS.E.BYPASS.LTC128B.128 [R8+0x1b400], desc[UR48][R4.64], !P0 ;  /* 0x1b40000004089fae */ /* 0x0025e4000c101d70 */
.L_x_11343:
[----:B0-2---:R-:W2:Y:S02]  /*235d0*/  LDL R4, [R1+0x470] ;  /* 0x0004700001047983 */ /* 0x005ea40000100800 */
        /* <DEDUP_REMOVED lines=11> */
.L_x_11230:
        /* <DEDUP_REMOVED lines=35> */
.L_x_11232:
[----:B------:R-:W-:Y:S05]  /*238c0*/  BSYNC B6 ;  /* 0x0000000000067941 */ /* 0x000fea0003800000 */
.L_x_11231:
[----:B0-----:R-:W2:Y:S01]  /*238d0*/  LDL.LU.64 R4, [R1+0x4a0] ;  /* 0x0004a00001047983 */ /* 0x001ea20000300a00 */
[----:B------:R-:W0:Y:S01]  /*238e0*/  LDC R8, c[0x0][0x448] ;  /* 0x00011200ff087b82 */ /* 0x000e220000000800 */
[----:B------:R-:W-:Y:S02]  /*238f0*/  ULDC.64 UR8, c[0x0][0x3e0] ;  /* 0x0000f80000087ab9 */ /* 0x000fe40000000a00 */
[----:B------:R-:W3:Y:S04]  /*23900*/  LDL.LU R2, [R1+0x4a8] ;  /* 0x0004a80001027983 */ /* 0x000ee80000300800 */
[----:B------:R-:W4:Y:S01]  /*23910*/  LDL.LU R3, [R1+0x478] ;  /* 0x0004780001037983 */ /* 0x000f220000300800 */
[----:B------:R-:W-:Y:S01]  /*23920*/  UIMAD UR6, UR37, UR8, URZ ;  /* 0x00000008250672a4 */ /* 0x000fe2000f8e023f */
[----:B------:R-:W1:Y:S03]  /*23930*/  S2R R10, SR_TID.X ;  /* 0x00000000000a7919 */ /* 0x000e660000002100 */
[----:B------:R-:W-:Y:S01]  /*23940*/  UIMAD UR6, UR43, UR9, UR6 ;  /* 0x000000092b0672a4 */ /* 0x000fe2000f8e0206 */
[----:B0-----:R-:W-:-:S13]  /*23950*/  ISETP.NE.AND P0, PT, R8, 0x1, PT ;  /* 0x000000010800780c */ /* 0x001fda0003f05270 */
[----:B------:R-:W4:Y:S01]  /*23960*/  @P0 LDC R0, c[0x0][0x44c] ;  /* 0x00011300ff000b82 */ /* 0x000f220000000800 */
[C---:B-1----:R-:W-:Y:S02]  /*23970*/  IMAD.SHL.U32 R9, R10.reuse, 0x8, RZ ;  /* 0x000000080a097824 */ /* 0x042fe400078e00ff */
[----:B------:R-:W-:-:S03]  /*23980*/  IMAD.SHL.U32 R10, R10, 0x8, RZ ;  /* 0x000000080a0a7824 */ /* 0x000fc600078e00ff */
[----:B------:R-:W-:Y:S02]  /*23990*/  LOP3.LUT R9, R9, 0x38, RZ, 0xc0, !PT ;  /* 0x0000003809097812 */ /* 0x000fe400078ec0ff */
[----:B------:R-:W-:-:S04]  /*239a0*/  LOP3.LUT R10, R10, 0x38, RZ, 0xc0, !PT ;  /* 0x000000380a0a7812 */ /* 0x000fc800078ec0ff */
[C---:B------:R-:W-:Y:S02]  /*239b0*/  LOP3.LUT R12, R10.reuse, 0x40, RZ, 0xfc, !PT ;  /* 0x000000400a0c7812 */ /* 0x040fe400078efcff */
[C---:B------:R-:W-:Y:S02]  /*239c0*/  LOP3.LUT R11, R10.reuse, 0x80, RZ, 0xfc, !PT ;  /* 0x000000800a0b7812 */ /* 0x040fe400078efcff */
[----:B------:R-:W-:Y:S02]  /*239d0*/  LOP3.LUT R10, R10, 0xc0, RZ, 0xfc, !PT ;  /* 0x000000c00a0a7812 */ /* 0x000fe400078efcff */
[----:B--2---:R-:W-:Y:S02]  /*239e0*/  R2UR UR5, R5 ;  /* 0x00000000050572ca */ /* 0x004fe400000e0000 */
[----:B------:R-:W-:Y:S02]  /*239f0*/  R2UR UR4, R4 ;  /* 0x00000000040472ca */ /* 0x000fe400000e0000 */
[----:B---3--:R-:W-:-:S02]  /*23a00*/  R2UR UR5, R2 ;  /* 0x00000000020572ca */ /* 0x008fc400000e0000 */
[----:B------:R-:W0:Y:S01]  /*23a10*/  @P0 LDC R2, c[0x0][0x450] ;  /* 0x00011400ff020b82 */ /* 0x000e220000000800 */
[----:B----4-:R-:W-:-:S04]  /*23a20*/  @P0 IMAD.HI.U32 R0, R3, R0, RZ ;  /* 0x0000000003000227 */ /* 0x010fc800078e00ff */
[----:B------:R-:W-:-:S06]  /*23a30*/  IMAD.MOV.U32 R4, RZ, RZ, R3 ;  /* 0x000000ffff047224 */ /* 0x000fcc00078e0003 */
[----:B------:R-:W-:-:S04]  /*23a40*/  UIMAD.WIDE.U32 UR4, UR43, UR8, UR4 ;  /* 0x000000082b0472a5 */ /* 0x000fc8000f8e0004 */
[----:B------:R-:W-:Y:S02]  /*23a50*/  UIADD3 UR6, UR5, UR6, URZ ;  /* 0x0000000605067290 */ /* 0x000fe4000fffe03f */
[----:B------:R-:W-:Y:S02]  /*23a60*/  IMAD.U32 R6, RZ, RZ, UR4 ;  /* 0x00000004ff067e24 */ /* 0x000fe4000f8e00ff */
[----:B------:R-:W-:Y:S01]  /*23a70*/  IMAD.U32 R7, RZ, RZ, UR5 ;  /* 0x00000005ff077e24 */ /* 0x000fe2000f8e00ff */
[----:B------:R-:W-:Y:S01]  /*23a80*/  ULDC.64 UR4, c[0x0][0x3d0] ;  /* 0x0000f40000047ab9 */ /* 0x000fe20000000a00 */
        /* <DEDUP_REMOVED lines=17> */
[----:B------:R-:W-:Y:S01]  /*23ba0*/  IMAD.IADD R0, R3, 0x1, R0 ;  /* 0x0000000103007824 */ /* 0x000fe200078e0200 */
[----:B------:R-:W-:Y:S02]  /*23bb0*/  ULDC UR4, c[0x0][0x3b8] ;  /* 0x0000ee0000047ab9 */ /* 0x000fe40000000800 */
[----:B------:R-:W-:Y:S02]  /*23bc0*/  ISETP.GE.AND P1, PT, R12, UR4, PT ;  /* 0x000000040c007c0c */ /* 0x000fe4000bf26270 */
[----:B------:R-:W-:Y:S02]  /*23bd0*/  LEA.HI.X R4, R2, UR5, R0, 0x1, P0 ;  /* 0x0000000502047c11 */ /* 0x000fe400080f0c00 */
[----:B------:R-:W-:-:S02]  /*23be0*/  ISETP.GE.AND P0, PT, R9, UR4, PT ;  /* 0x0000000409007c0c */ /* 0x000fc4000bf06270 */
[----:B------:R-:W-:Y:S02]  /*23bf0*/  ISETP.GE.AND P2, PT, R11, UR4, PT ;  /* 0x000000040b007c0c */ /* 0x000fe4000bf46270 */
[----:B------:R-:W-:Y:S01]  /*23c00*/  ISETP.GE.AND P3, PT, R10, UR4, PT ;  /* 0x000000040a007c0c */ /* 0x000fe2000bf66270 */
[----:B------:R-:W-:-:S03]  /*23c10*/  UMOV UR4, 0xffffffff ;  /* 0xffffffff00047882 */ /* 0x000fc60000000000 */
[----:B------:R-:W-:Y:S09]  /*23c20*/  BRA.DIV UR4, `(.L_x_11233) ;  /* 0x0000004204447947 */ /* 0x000ff2000b800000 */
[----:B------:R-:W2:Y:S01]  /*23c30*/  LDL.LU R10, [R1+0x470] ;  /* 0x00047000010a7983 */ /* 0x000ea20000300800 */
[----:B------:R-:W-:-:S03]  /*23c40*/  ULDC UR4, c[0x0][0x288] ;  /* 0x0000a20000047ab9 */ /* 0x000fc60000000800 */
[----:B------:R-:W3:Y:S04]  /*23c50*/  LDL.LU R3, [R1+0x480] ;  /* 0x0004800001037983 */ /* 0x000ee80000300800 */
[----:B------:R-:W4:Y:S04]  /*23c60*/  LDL R7, [R1+0x460] ;  /* 0x0004600001077983 */ /* 0x000f280000100800 */
[----:B------:R-:W5:Y:S01]  /*23c70*/  LDL.LU R11, [R1+0x484] ;  /* 0x00048400010b7983 */ /* 0x000f620000300800 */
[----:B------:R-:W-:-:S03]  /*23c80*/  IMAD R0, R8, UR4, RZ ;  /* 0x0000000408007c24 */ /* 0x000fc6000f8e02ff */
[----:B------:R-:W-:Y:S04]  /*23c90*/  SHFL.IDX PT, R2, R4, RZ, 0x181f ;  /* 0x00181fff04027589 */ /* 0x000fe800000e0000 */
[----:B------:R-:W5:Y:S04]  /*23ca0*/  LDL.LU R12, [R1+0x48c] ;  /* 0x00048c00010c7983 */ /* 0x000f680000300800 */
[----:B------:R-:W-:Y:S01]  /*23cb0*/  SHFL.IDX PT, R6, R4, 0x1, 0x181f ;  /* 0x00381f0004067f89 */ /* 0x000fe200000e0000 */
[----:B--2---:R-:W-:-:S03]  /*23cc0*/  ISETP.GE.AND P5, PT, R10, R0, PT ;  /* 0x000000000a00720c */ /* 0x004fc60003fa6270 */
[----:B------:R-:W2:Y:S01]  /*23cd0*/  LDL.LU R10, [R1+0x488] ;  /* 0x00048800010a7983 */ /* 0x000ea20000300800 */
[----:B---3--:R-:W-:-:S03]  /*23ce0*/  ISETP.GE.AND P4, PT, R3, R0, PT ;  /* 0x000000000300720c */ /* 0x008fc60003f86270 */
[----:B------:R-:W0:Y:S06]  /*23cf0*/  SHFL.IDX PT, R3, R5, RZ, 0x181f ;  /* 0x00181fff05037589 */ /* 0x000e2c00000e0000 */
[----:B0-----:R-:W-:-:S05]  /*23d00*/  @!P5 LEA R3, P6, R9, R3, 0x1 ;  /* 0x000000030903d211 */ /* 0x001fca00078c08ff */
[----:B------:R-:W-:-:S05]  /*23d10*/  @!P5 IMAD.X R2, RZ, RZ, R2, P6 ;  /* 0x000000ffff02d224 */ /* 0x000fca00030e0602 */
[----:B------:R-:W-:-:S04]  /*23d20*/  @!P5 LOP3.LUT R3, R3, R2, RZ, 0x3c, !PT ;  /* 0x000000020303d212 */ /* 0x000fc800078e3cff */
[----:B------:R-:W-:-:S04]  /*23d30*/  @!P5 LOP3.LUT R2, R3, R2, RZ, 0x3c, !PT ;  /* 0x000000020302d212 */ /* 0x000fc800078e3cff */
[----:B------:R-:W-:-:S05]  /*23d40*/  @!P5 LOP3.LUT R3, R3, R2, RZ, 0x3c, !PT ;  /* 0x000000020303d212 */ /* 0x000fca00078e3cff */
[----:B----4-:R-:W-:Y:S04]  /*23d50*/  @!P5 LDGSTS.E.BYPASS.LTC128B.128 [R7+0x22400], desc[UR48][R2.64], !P0 ;  /* 0x224000000207dfae */ /* 0x010fe8000c101d70 */
        /* <DEDUP_REMOVED lines=10> */
[----:B-----5:R-:W-:-:S03]  /*23e00*/  ISETP.GE.AND P4, PT, R11, R0, PT ;  /* 0x000000000b00720c */ /* 0x020fc60003f86270 */
[----:B------:R-:W3:Y:S04]  /*23e10*/  LDL.LU R11, [R1+0x490] ;  /* 0x00049000010b7983 */ /* 0x000ee80000300800 */
        /* <DEDUP_REMOVED lines=47> */
.L_x_11361:
[----:B------:R-:W3:Y:S01]  /*24110*/  LDL.LU R3, [R1+0x49c] ;  /* 0x00049c0001037983 */ /* 0x000ee20000300800 */
[----:B------:R-:W-:Y:S01]  /*24120*/  BSSY B0, `(.L_x_11234) ;  /* 0x000000d000007945 */ /* 0x000fe20003800000 */
[----:B---3--:R-:W-:-:S13]  /*24130*/  ISETP.GE.AND P4, PT, R3, R0, PT ;  /* 0x000000000300720c */ /* 0x008fda0003f86270 */
[----:B------:R-:W-:Y:S05]  /*24140*/  @P4 BRA `(.L_x_11235) ;  /* 0x0000000000284947 */ /* 0x000fea0003800000 */
[----:B-1----:R-:W3:Y:S01]  /*24150*/  LDL R4, [R1+0x460] ;  /* 0x0004600001047983 */ /* 0x002ee20000100800 */
        /* <DEDUP_REMOVED lines=9> */
.L_x_11235:
[----:B------:R-:W-:Y:S05]  /*241f0*/  BSYNC B0 ;  /* 0x0000000000007941 */ /* 0x000fea0003800000 */
.L_x_11234:
[----:B------:R-:W-:Y:S01]  /*24200*/  NOP ;  /* 0x0000000000007918 */ /* 0x000fe20000000000 */
[----:B------:R-:W-:-:S13]  /*24210*/  PLOP3.LUT P0, PT, PT, PT, PT, 0x80, 0x0 ;  /* 0x000000000000781c */ /* 0x000fda0003f0f070 */
.L_x_11236:
[----:B------:R-:W-:Y:S02]  /*24220*/  PLOP3.LUT P1, PT, P1, P0, PT, 0xa2, 0x0 ;  /* 0x000000000000781c */ /* 0x000fe40000f21472 */
[----:B------:R-:W-:-:S08]  /*24230*/  @P0 R2UR P1, UR4, R17 ;  /* 0x00000000110402ca */ /* 0x000fd00000020000 */
[----:B------:R-:W-:-:S05]  /*24240*/  @P0 PLOP3.LUT P0, PT, P1, PT, PT, 0x80, 0x0 ;  /* 0x000000000000081c */ /* 0x000fca0000f0f070 */
[----:B------:R-:W-:Y:S01]  /*24250*/  @!P1 SYNCS.ARRIVE.TRANS64.RED.A0T1 RZ, [UR4+0x32410], RZ ;  /* 0x032410ffffff99a7 */ /* 0x000fe20008200404 */
[----:B------:R-:W-:Y:S07]  /*24260*/  @!P1 ARRIVES.LDGSTSBAR.64.TRANSCNT [UR4+0x32410] ;  /* 0x03241000ff0099b0 */ /* 0x000fee0008000a84 */
[----:B------:R-:W-:Y:S05]  /*24270*/  @P0 BRA.U.ANY `(.L_x_11236) ;  /* 0xfffffffd00e80947 */ /* 0x000fea000393ffff */
[----:B0--3--:R-:W3:Y:S02]  /*24280*/  LDL.LU R2, [R1+0x498] ;  /* 0x0004980001027983 */ /* 0x009ee40000300800 */
        /* <DEDUP_REMOVED lines=11> */
.L_x_11362:
[----:B------:R-:W-:Y:S05]  /*24340*/  BSYNC B0 ;  /* 0x0000000000007941 */ /* 0x000fea0003800000 */
.L_x_11237:
[----:B------:R-:W3:Y:S01]  /*24350*/  LDL R2, [R1+0x46c] ;  /* 0x00046c0001027983 */ /* 0x000ee20000100800 */
[----:B------:R-:W-:Y:S01]  /*24360*/  BSSY B0, `(.L_x_11239) ;  /* 0x0000059000007945 */ /* 0x000fe20003800000 */
[----:B---3--:R-:W-:-:S13]  /*24370*/  LOP3.LUT P0, RZ, R2, 0x2, RZ, 0xc0, !PT ;  /* 0x0000000202ff7812 */ /* 0x008fda000780c0ff */
[----:B------:R-:W-:Y:S05]  /*24380*/  @!P0 BRA `(.L_x_11240) ;  /* 0x0000000400588947 */ /* 0x000fea0003800000 */
[----:B-1----:R-:W0:Y:S01]  /*24390*/  LDL R4, [R1+0x464] ;  /* 0x0004640001047983 */ /* 0x002e220000100800 */
[----:B------:R-:W1:Y:S02]  /*243a0*/  S2R R2, SR_TID.X ;  /* 0x0000000000027919 */ /* 0x000e640000002100 */
[----:B-1----:R-:W-:Y:S01]  /*243b0*/  LOP3.LUT R3, R2, 0x7f, RZ, 0xc0, !PT ;  /* 0x0000007f02037812 */ /* 0x002fe200078ec0ff */
[----:B------:R-:W-:Y:S01]  /*243c0*/  IMAD R2, R18, 0x8, R17 ;  /* 0x0000000812027824 */ /* 0x000fe200078e0211 */
[----:B------:R-:W-:Y:S02]  /*243d0*/  BSSY B1, `(.L_x_11241) ;  /* 0x0000005000017945 */ /* 0x000fe40003800000 */
[----:B------:R-:W-:Y:S02]  /*243e0*/  ISETP.NE.AND P1, PT, R3, RZ, PT ;  /* 0x000000ff0300720c */ /* 0x000fe40003f25270 */
[----:B0-----:R-:W-:-:S04]  /*243f0*/  SHF.L.U32 R0, R4, 0x1f, RZ ;  /* 0x0000001f04007819 */ /* 0x001fc800000006ff */
[----:B------:R-:W0:Y:S02]  /*24400*/  SYNCS.PHASECHK.TRANS64.TRYWAIT P0, [R2+URZ+0x32460], R0 ;  /* 0x03246000020075a7 */ /* 0x000e24000800017f */
[----:B0-----:R-:W-:Y:S05]  /*24410*/  @!P0 BRA `(.L_x_11242) ;  /* 0x0000004400b48947 */ /* 0x001fea0003800000 */
.L_x_11363:
[----:B------:R-:W-:Y:S05]  /*24420*/  BSYNC B1 ;  /* 0x0000000000017941 */ /* 0x000fea0003800000 */
.L_x_11241:
        /* <DEDUP_REMOVED lines=9> */
.L_x_11244:
[----:B------:R-:W-:Y:S05]  /*244c0*/  BSYNC B1 ;  /* 0x0000000000017941 */ /* 0x000fea0003800000 */
.L_x_11243:
[----:B------:R-:W3:Y:S01]  /*244d0*/  LDL.LU R3, [R1+0x47c] ;  /* 0x00047c0001037983 */ /* 0x000ee20000300800 */
[----:B0-----:R-:W-:Y:S01]  /*244e0*/  IMAD R0, R18, 0xc000, R17 ;  /* 0x0000c00012007824 */ /* 0x001fe200078e0211 */
        /* <DEDUP_REMOVED lines=8> */
[----:B---3--:R-:W-:-:S09]  /*24570*/  IMAD R3, R3, 0x60, RZ ;  /* 0x0000006003037824 */ /* 0x008fd200078e02ff */
.L_x_11245:
        /* <DEDUP_REMOVED lines=15> */
.L_x_11246:
        /* <DEDUP_REMOVED lines=15> */
.L_x_11247:
        /* <DEDUP_REMOVED lines=15> */
.L_x_11248:
        /* <DEDUP_REMOVED lines=9> */
[----:B---3--:R-:W-:Y:S05]  /*248e0*/  @P0 BRA.U.ANY `(.L_x_11248) ;  /* 0xfffffffd00d80947 */ /* 0x008fea000393ffff */
.L_x_11240:
[----:B------:R-:W-:Y:S05]  /*248f0*/  BSYNC B0 ;  /* 0x0000000000007941 */ /* 0x000fea0003800000 */
.L_x_11239:
[----:B------:R-:W-:-:S04]  /*24900*/  UIADD3 UR4, UR39, -0x2, URZ ;  /* 0xfffffffe27047890 */ /* 0x000fc8000fffe03f */
[----:B------:R-:W-:-:S06]  /*24910*/  UISETP.GE.AND UP0, UPT, UR4, UR38, UPT ;  /* 0x000000260400728c */ /* 0x000fcc000bf06270 */
[----:B------:R-:W-:-:S13]  /*24920*/  PLOP3.LUT P0, PT, PT, PT, UP0, 0x80, 0x0 ;  /* 0x000000000000781c */ /* 0x000fda0003f0f008 */
[----:B------:R-:W-:Y:S05]  /*24930*/  @!P0 BRA `(.L_x_11249) ;  /* 0x0000001c00808947 */ /* 0x000fea0003800000 */
[----:B------:R-:W-:Y:S01]  /*24940*/  IMAD R3, RZ, RZ, -UR39 ;  /* 0x80000027ff037e24 */ /* 0x000fe2000f8e02ff */
[----:B--2---:R-:W-:-:S04]  /*24950*/  LOP3.LUT R6, RZ, UR38, RZ, 0x33, !PT ;  /* 0x00000026ff067c12 */ /* 0x004fc8000f8e33ff */
[----:B------:R-:W-:-:S05]  /*24960*/  VIADDMNMX R6, R3, 0x1, R6, !PT ;  /* 0x0000000103067846 */ /* 0x000fca0007800106 */
[----:B0-----:R-:W-:-:S05]  /*24970*/  VIADD R0, R6, UR39 ;  /* 0x0000002706007c36 */ /* 0x001fca0008000000 */
[----:B------:R-:W-:-:S04]  /*24980*/  LOP3.LUT R0, R0, 0x1, RZ, 0xc0, !PT ;  /* 0x0000000100007812 */ /* 0x000fc800078ec0ff */
[----:B------:R-:W-:Y:S01]  /*24990*/  ISETP.NE.U32.AND P0, PT, R0, 0x1, PT ;  /* 0x000000010000780c */ /* 0x000fe20003f05070 */
[----:B------:R-:W-:-:S12]  /*249a0*/  IMAD.U32 R0, RZ, RZ, UR4 ;  /* 0x00000004ff007e24 */ /* 0x000fd8000f8e00ff */
[----:B------:R-:W-:Y:S05]  /*249b0*/  @P0 BRA `(.L_x_11250) ;  /* 0x00000008006c0947 */ /* 0x000fea0003800000 */
[----:B------:R-:W2:Y:S04]  /*249c0*/  LDL.LU R8, [R1+0x464] ;  /* 0x0004640001087983 */ /* 0x000ea80000300800 */
[----:B-1----:R-:W3:Y:S01]  /*249d0*/  LDL R4, [R1+0x46c] ;  /* 0x00046c0001047983 */ /* 0x002ee20000100800 */
[----:B------:R-:W-:-:S05]  /*249e0*/  VIADD R18, R18, 0x1 ;  /* 0x0000000112127836 */ /* 0x000fca0000000000 */
[----:B------:R-:W-:-:S04]  /*249f0*/  ISETP.NE.AND P0, PT, R18, 0x2, PT ;  /* 0x000000021200780c */ /* 0x000fc80003f05270 */
[----:B------:R-:W-:Y:S01]  /*24a00*/  SEL R2, RZ, 0x1, P0 ;  /* 0x00000001ff027807 */ /* 0x000fe20000000000 */
[----:B------:R-:W-:Y:S01]  /*24a10*/  BSSY B0, `(.L_x_11251) ;  /* 0x0000093000007945 */ /* 0x000fe20003800000 */
[----:B------:R-:W-:Y:S02]  /*24a20*/  SEL R18, R18, RZ, P0 ;  /* 0x000000ff12127207 */ /* 0x000fe40000000000 */
[----:B--2---:R-:W-:-:S05]  /*24a30*/  LOP3.LUT R8, R8, R2, RZ, 0x3c, !PT ;  /* 0x0000000208087212 */ /* 0x004fca00078e3cff */
[----:B------:R0:W-:Y:S01]  /*24a40*/  STL [R1+0x464], R8 ;  /* 0x0004640801007387 */ /* 0x0001e20000100800 */
[----:B---3--:R-:W-:-:S13]  /*24a50*/  LOP3.LUT P2, RZ, R4, 0x2, RZ, 0xc0, !PT ;  /* 0x0000000204ff7812 */ /* 0x008fda000784c0ff */
[----:B0-----:R-:W-:Y:S05]  /*24a60*/  @!P2 BRA `(.L_x_11252) ;  /* 0x000000080034a947 */ /* 0x001fea0003800000 */
[----:B------:R-:W-:-:S13]  /*24a70*/  LOP3.LUT P2, RZ, R4, 0x1, RZ, 0xc0, !PT ;  /* 0x0000000104ff7812 */ /* 0x000fda000784c0ff */
[----:B------:R-:W-:Y:S05]  /*24a80*/  @!P2 BRA `(.L_x_11253) ;  /* 0x00000000004ca947 */ /* 0x000fea0003800000 */
[----:B------:R-:W2:Y:S01]  /*24a90*/  LDL R7, [R1+0x468] ;  /* 0x0004680001077983 */ /* 0x000ea20000100800 */
[----:B------:R-:W0:Y:S01]  /*24aa0*/  LDC R5, c[0x0][0x43c] ;  /* 0x00010f00ff057b82 */ /* 0x000e220000000800 */
[----:B------:R-:W-:Y:S01]  /*24ab0*/  IMAD.MOV.U32 R4, RZ, RZ, R0 ;  /* 0x000000ffff047224 */ /* 0x000fe200078e0000 */
[----:B------:R-:W-:Y:S01]  /*24ac0*/  ULDC.64 UR4, c[0x0][0x428] ;  /* 0x00010a0000047ab9 */ /* 0x000fe20000000a00 */
[----:B0-----:R-:W-:-:S13]  /*24ad0*/  ISETP.NE.AND P0, PT, R5, 0x1, PT ;  /* 0x000000010500780c */ /* 0x001fda0003f05270 */
[----:B------:R-:W0:Y:S02]  /*24ae0*/  @P0 LDC.64 R2, c[0x0][0x440] ;  /* 0x00011000ff020b82 */ /* 0x000e240000000a00 */
[----:B0-----:R-:W-:-:S05]  /*24af0*/  @P0 IMAD.HI.U32 R2, R0, R2, RZ ;  /* 0x0000000200020227 */ /* 0x001fca00078e00ff */
[----:B------:R-:W-:-:S05]  /*24b00*/  @P0 SHF.R.U32.HI R4, RZ, R3, R2 ;  /* 0x00000003ff040219 */ /* 0x000fca0000011602 */
[----:B------:R-:W-:-:S04]  /*24b10*/  IMAD.MOV R2, RZ, RZ, -R4 ;  /* 0x000000ffff027224 */ /* 0x000fc800078e0a04 */
[----:B------:R-:W-:Y:S01]  /*24b20*/  IMAD R0, R5, R2, R0 ;  /* 0x0000000205007224 */ /* 0x000fe200078e0200 */
[--C-:B------:R-:W-:Y:S01]  /*24b30*/  SHF.R.S32.HI R5, RZ, 0x1f, R4.reuse ;  /* 0x0000001fff057819 */ /* 0x100fe20000011404 */
[----:B------:R-:W0:Y:S02]  /*24b40*/  LDC.64 R2, c[0x0][0x418] ;  /* 0x00010600ff027b82 */ /* 0x000e240000000a00 */
[----:B------:R-:W-:-:S03]  /*24b50*/  IMAD.WIDE.U32 R4, R19, UR4, R4 ;  /* 0x0000000413047c25 */ /* 0x000fc6000f8e0004 */
[----:B0-----:R-:W-:Y:S01]  /*24b60*/  LEA R2, P0, R4, R2, 0x2 ;  /* 0x0000000204027211 */ /* 0x001fe200078010ff */
[----:B--2---:R-:W-:-:S04]  /*24b70*/  IMAD R7, R7, UR4, RZ ;  /* 0x0000000407077c24 */ /* 0x004fc8000f8e02ff */
[----:B------:R-:W-:-:S04]  /*24b80*/  IMAD R7, R19, UR5, R7 ;  /* 0x0000000513077c24 */ /* 0x000fc8000f8e0207 */
[----:B------:R-:W-:-:S05]  /*24b90*/  IMAD.IADD R7, R7, 0x1, R5 ;  /* 0x0000000107077824 */ /* 0x000fca00078e0205 */
[----:B------:R-:W-:-:S05]  /*24ba0*/  LEA.HI.X R3, R4, R3, R7, 0x2, P0 ;  /* 0x0000000304037211 */ /* 0x000fca00000f1407 */
[----:B------:R0:W5:Y:S02]  /*24bb0*/  LDG.E R16, desc[UR48][R2.64] ;  /* 0x0000003002107981 */ /* 0x000164000c1e1900 */
.L_x_11253:
[----:B0-----:R-:W0:Y:S01]  /*24bc0*/  S2R R2, SR_TID.X ;  /* 0x0000000000027919 */ /* 0x001e220000002100 */
[----:B------:R-:W-:Y:S01]  /*24bd0*/  IMAD R3, R18, 0x8, R17 ;  /* 0x0000000812037824 */ /* 0x000fe200078e0211 */
[----:B------:R-:W-:Y:S01]  /*24be0*/  BSSY B1, `(.L_x_11254) ;  /* 0x0000006000017945 */ /* 0x000fe20003800000 */
[----:B0-----:R-:W-:Y:S02]  /*24bf0*/  LOP3.LUT R4, R2, 0x7f, RZ, 0xc0, !PT ;  /* 0x0000007f02047812 */ /* 0x001fe400078ec0ff */
[----:B------:R-:W-:Y:S02]  /*24c00*/  SHF.L.U32 R2, R8, 0x1f, RZ ;  /* 0x0000001f08027819 */ /* 0x000fe400000006ff */
[----:B------:R-:W-:Y:S02]  /*24c10*/  ISETP.NE.AND P1, PT, R4, RZ, PT ;  /* 0x000000ff0400720c */ /* 0x000fe40003f25270 */
[----:B------:R-:W0:Y:S02]  /*24c20*/  SYNCS.PHASECHK.TRANS64.TRYWAIT P0, [R3+URZ+0x32440], R2 ;  /* 0x03244002030075a7 */ /* 0x000e24000800017f */
[----:B0-----:R-:W-:Y:S09]  /*24c30*/  @!P0 BRA `(.L_x_11255) ;  /* 0x0000003c00c08947 */ /* 0x001ff20003800000 */
.L_x_11364:
[----:B------:R-:W-:Y:S05]  /*24c40*/  BSYNC B1 ;  /* 0x0000000000017941 */ /* 0x000fea0003800000 */
.L_x_11254:
        /* <DEDUP_REMOVED lines=9> */
.L_x_11257:
[----:B------:R-:W-:Y:S05]  /*24ce0*/  BSYNC B1 ;  /* 0x0000000000017941 */ /* 0x000fea0003800000 */
.L_x_11256:
        /* <DEDUP_REMOVED lines=11> */
.L_x_11258:
        /* <DEDUP_REMOVED lines=13> */
.L_x_11365:
[----:B------:R-:W-:Y:S05]  /*24e70*/  BSYNC B1 ;  /* 0x0000000000017941 */ /* 0x000fea0003800000 */
.L_x_11259:
        /* <DEDUP_REMOVED lines=11> */
.L_x_11262:
[----:B------:R-:W-:Y:S05]  /*24f30*/  BSYNC B1 ;  /* 0x0000000000017941 */ /* 0x000fea0003800000 */
.L_x_11261:
        /* <DEDUP_REMOVED lines=9> */
.L_x_11263:
        /* <DEDUP_REMOVED lines=15> */
.L_x_11264:
        /* <DEDUP_REMOVED lines=15> */
.L_x_11265:
        /* <DEDUP_REMOVED lines=15> */
.L_x_11266:
        /* <DEDUP_REMOVED lines=10> */
.L_x_11252:
[----:B------:R-:W-:Y:S05]  /*25340*/  BSYNC B0 ;  /* 0x0000000000007941 */ /* 0x000fea0003800000 */
.L_x_11251:
[----:B------:R-:W-:-:S06]  /*25350*/  UIADD3 UR4, UR39, -0x3, URZ ;  /* 0xfffffffd27047890 */ /* 0x000fcc000fffe03f */
[----:B------:R-:W-:-:S07]  /*25360*/  IMAD.U32 R0, RZ, RZ, UR4 ;  /* 0x00000004ff007e24 */ /* 0x000fce000f8e00ff */
.L_x_11250:
[----:B------:R-:W-:Y:S01]  /*25370*/  ULOP3.LUT UR4, URZ, UR39, URZ, 0x33, !UPT ;  /* 0x000000273f047292 */ /* 0x000fe2000f8e333f */
[----:B------:R-:W-:Y:S01]  /*25380*/  VIADD R6, R6, 0xfffffffe ;  /* 0xfffffffe06067836 */ /* 0x000fe20000000000 */
[----:B------:R-:W-:Y:S04]  /*25390*/  BSSY B0, `(.L_x_11249) ;  /* 0x000013a000007945 */ /* 0x000fe80003800000 */
[----:B------:R-:W-:-:S13]  /*253a0*/  ISETP.NE.AND P0, PT, R6, UR4, PT ;  /* 0x0000000406007c0c */ /* 0x000fda000bf05270 */
[----:B------:R-:W-:Y:S05]  /*253b0*/  @!P0 BRA `(.L_x_11267) ;  /* 0x0000001000dc8947 */ /* 0x000fea0003800000 */
.L_x_11300:
[----:B------:R-:W2:Y:S04]  /*253c0*/  LDL R2, [R1+0x46c] ;  /* 0x00046c0001027983 */ /* 0x000ea80000100800 */
[----:B------:R-:W3:Y:S01]  /*253d0*/  LDL.LU R3, [R1+0x464] ;  /* 0x0004640001037983 */ /* 0x000ee20000300800 */
        /* <DEDUP_REMOVED lines=12> */
[----:B-1----:R-:W2:Y:S01]  /*254a0*/  LDL R5, [R1+0x468] ;  /* 0x0004680001057983 */ /* 0x002ea20000100800 */
        /* <DEDUP_REMOVED lines=18> */
.L_x_11270:
[----:B------:R-:W2:Y:S01]  /*255d0*/  S2R R2, SR_TID.X ;  /* 0x0000000000027919 */ /* 0x000ea20000002100 */
[----:B01----:R-:W-:Y:S01]  /*255e0*/  IMAD R4, R6, 0x8, R17 ;  /* 0x0000000806047824 */ /* 0x003fe200078e0211 */
[----:B------:R-:W-:Y:S01]  /*255f0*/  BSSY B2, `(.L_x_11271) ;  /* 0x0000006000027945 */ /* 0x000fe20003800000 */
[----:B--2---:R-:W-:Y:S02]  /*25600*/  LOP3.LUT R3, R2, 0x7f, RZ, 0xc0, !PT ;  /* 0x0000007f02037812 */ /* 0x004fe400078ec0ff */
[----:B------:R-:W-:Y:S02]  /*25610*/  SHF.L.U32 R2, R7, 0x1f, RZ ;  /* 0x0000001f07027819 */ /* 0x000fe400000006ff */
[----:B------:R-:W-:Y:S02]  /*25620*/  ISETP.NE.AND P1, PT, R3, RZ, PT ;  /* 0x000000ff0300720c */ /* 0x000fe40003f25270 */
[----:B------:R-:W0:Y:S02]  /*25630*/  SYNCS.PHASECHK.TRANS64.TRYWAIT P0, [R4+URZ+0x32440], R2 ;  /* 0x03244002040075a7 */ /* 0x000e24000800017f */
[----:B0-----:R-:W-:Y:S09]  /*25640*/  @!P0 BRA `(.L_x_11272) ;  /* 0x0000003400648947 */ /* 0x001ff20003800000 */
.L_x_11366:
[----:B------:R-:W-:Y:S05]  /*25650*/  BSYNC B2 ;  /* 0x0000000000027941 */ /* 0x000fea0003800000 */
.L_x_11271:
        /* <DEDUP_REMOVED lines=9> */
.L_x_11274:
[----:B------:R-:W-:Y:S05]  /*256f0*/  BSYNC B2 ;  /* 0x0000000000027941 */ /* 0x000fea0003800000 */
.L_x_11273:
        /* <DEDUP_REMOVED lines=11> */
.L_x_11275:
        /* <DEDUP_REMOVED lines=13> */
.L_x_11367:
[----:B------:R-:W-:Y:S05]  /*25880*/  BSYNC B2 ;  /* 0x0000000000027941 */ /* 0x000fea0003800000 */
.L_x_11276:
        /* <DEDUP_REMOVED lines=11> */
.L_x_11279:
[----:B------:R-:W-:Y:S05]  /*25940*/  BSYNC B2 ;  /* 0x0000000000027941 */ /* 0x000fea0003800000 */
.L_x_11278:
        /* <DEDUP_REMOVED lines=9> */
.L_x_11280:
        /* <DEDUP_REMOVED lines=15> */
.L_x_11281:
        /* <DEDUP_REMOVED lines=15> */
.L_x_11282:
        /* <DEDUP_REMOVED lines=15> */
.L_x_11283:
        /* <DEDUP_REMOVED lines=10> */
.L_x_11269:
[----:B------:R-:W-:Y:S05]  /*25d50*/  BSYNC B1 ;  /* 0x0000000000017941 */ /* 0x000fea0003800000 */
.L_x_11268:
[----:B------:R-:W2:Y:S01]  /*25d60*/  LDL R3, [R1+0x46c] ;  /* 0x00046c0001037983 */ /* 0x000ea20000100800 */
[----:B------:R-:W-:Y:S01]  /*25d70*/  VIADD R6, R6, 0x1 ;  /* 0x0000000106067836 */ /* 0x000fe20000000000 */
[----:B------:R-:W-:Y:S04]  /*25d80*/  BSSY B1, `(.L_x_11284) ;  /* 0x0000097000017945 */ /* 0x000fe80003800000 */
[----:B------:R-:W-:-:S04]  /*25d90*/  ISETP.NE.AND P0, PT, R6, 0x2, PT ;  /* 0x000000020600780c */ /* 0x000fc80003f05270 */
[----:B------:R-:W-:Y:S02]  /*25da0*/  SEL R2, RZ, 0x1, P0 ;  /* 0x00000001ff027807 */ /* 0x000fe40000000000 */
[----:B------:R-:W-:Y:S01]  /*25db0*/  SEL R18, R6, RZ, P0 ;  /* 0x000000ff06127207 */ /* 0x000fe20000000000 */
[----:B------:R-:W-:Y:S01]  /*25dc0*/  VIADD R6, R0, 0xffffffff ;  /* 0xffffffff00067836 */ /* 0x000fe20000000000 */
[----:B------:R-:W-:-:S05]  /*25dd0*/  LOP3.LUT R8, R7, R2, RZ, 0x3c, !PT ;  /* 0x0000000207087212 */ /* 0x000fca00078e3cff */
[----:B------:R0:W-:Y:S01]  /*25de0*/  STL [R1+0x464], R8 ;  /* 0x0004640801007387 */ /* 0x0001e20000100800 */
[----:B--2---:R-:W-:-:S13]  /*25df0*/  LOP3.LUT P2, RZ, R3, 0x2, RZ, 0xc0, !PT ;  /* 0x0000000203ff7812 */ /* 0x004fda000784c0ff */
[----:B0-----:R-:W-:Y:S05]  /*25e00*/  @!P2 BRA `(.L_x_11285) ;  /* 0x000000080038a947 */ /* 0x001fea0003800000 */
[----:B------:R-:W-:Y:S01]  /*25e10*/  LOP3.LUT P2, RZ, R3, 0x1, RZ, 0xc0, !PT ;  /* 0x0000000103ff7812 */ /* 0x000fe2000784c0ff */
[----:B------:R-:W-:-:S12]  /*25e20*/  IMAD.MOV.U32 R7, RZ, RZ, R6 ;  /* 0x000000ffff077224 */ /* 0x000fd800078e0006 */
        /* <DEDUP_REMOVED lines=20> */
.L_x_11286:
        /* <DEDUP_REMOVED lines=8> */
.L_x_11368:
[----:B------:R-:W-:Y:S05]  /*25ff0*/  BSYNC B2 ;  /* 0x0000000000027941 */ /* 0x000fea0003800000 */
.L_x_11287:
        /* <DEDUP_REMOVED lines=9> */
.L_x_11290:
[----:B------:R-:W-:Y:S05]  /*26090*/  BSYNC B2 ;  /* 0x0000000000027941 */ /* 0x000fea0003800000 */
.L_x_11289:
        /* <DEDUP_REMOVED lines=11> */
.L_x_11291:
        /* <DEDUP_REMOVED lines=13> */
.L_x_11369:
[----:B------:R-:W-:Y:S05]  /*26220*/  BSYNC B2 ;  /* 0x0000000000027941 */ /* 0x000fea0003800000 */
.L_x_11292:
        /* <DEDUP_REMOVED lines=11> */
.L_x_11295:
[----:B------:R-:W-:Y:S05]  /*262e0*/  BSYNC B2 ;  /* 0x0000000000027941 */ /* 0x000fea0003800000 */
.L_x_11294:
        /* <DEDUP_REMOVED lines=9> */
.L_x_11296:
        /* <DEDUP_REMOVED lines=15> */
.L_x_11297:
        /* <DEDUP_REMOVED lines=15> */
.L_x_11298:
        /* <DEDUP_REMOVED lines=15> */
.L_x_11299:
        /* <DEDUP_REMOVED lines=10> */
.L_x_11285:
[----:B------:R-:W-:Y:S05]  /*266f0*/  BSYNC B1 ;  /* 0x0000000000017941 */ /* 0x000fea0003800000 */
.L_x_11284:
[----:B------:R-:W-:Y:S01]  /*26700*/  ISETP.GT.AND P0, PT, R6, UR38, PT ;  /* 0x0000002606007c0c */ /* 0x000fe2000bf04270 */
[----:B------:R-:W-:-:S12]  /*26710*/  VIADD R0, R0, 0xfffffffe ;  /* 0xfffffffe00007836 */ /* 0x000fd80000000000 */
[----:B------:R-:W-:Y:S05]  /*26720*/  @P0 BRA `(.L_x_11300) ;  /* 0xffffffec00240947 */ /* 0x000fea000383ffff */
.L_x_11267:
[----:B------:R-:W-:Y:S05]  /*26730*/  BSYNC B0 ;  /* 0x0000000000007941 */ /* 0x000fea0003800000 */
.L_x_11249:
[----:B------:R-:W3:Y:S01]  /*26740*/  LDL.LU R2, [R1+0x464] ;  /* 0x0004640001027983 */ /* 0x000ee20000300800 */
[----:B0-----:R-:W0:Y:S01]  /*26750*/  S2R R0, SR_TID.X ;  /* 0x0000000000007919 */ /* 0x001e220000002100 */
[----:B------:R-:W-:-:S05]  /*26760*/  VIADD R18, R18, 0x1 ;  /* 0x0000000112127836 */ /* 0x000fca0000000000 */
[----:B------:R-:W-:Y:S02]  /*26770*/  ISETP.NE.AND P0, PT, R18, 0x2, PT ;  /* 0x000000021200780c */ /* 0x000fe40003f05270 */
[----:B0-----:R-:W-:-:S04]  /*26780*/  LOP3.LUT R0, R0, 0x7f, RZ, 0xc0, !PT ;  /* 0x0000007f00007812 */ /* 0x001fc800078ec0ff */
[----:B------:R-:W-:Y:S02]  /*26790*/  ISETP.NE.AND P2, PT, R0, RZ, PT ;  /* 0x000000ff0000720c */ /* 0x000fe40003f45270 */
[----:B------:R-:W-:Y:S01]  /*267a0*/  SEL R0, RZ, 0x1, P0 ;  /* 0x00000001ff007807 */ /* 0x000fe20000000000 */
[----:B------:R-:W-:Y:S03]  /*267b0*/  BSSY B0, `(.L_x_11301) ;  /* 0x0000011000007945 */ /* 0x000fe60003800000 */
[----:B---3--:R-:W-:-:S05]  /*267c0*/  LOP3.LUT R2, R2, R0, RZ, 0x3c, !PT ;  /* 0x0000000002027212 */ /* 0x008fca00078e3cff */
[----:B------:R0:W-:Y:S02]  /*267d0*/  STL [R1+0x464], R2 ;  /* 0x0004640201007387 */ /* 0x0001e40000100800 */
[----:B------:R-:W-:Y:S05]  /*267e0*/  @P2 BRA `(.L_x_11302) ;  /* 0x0000000000342947 */ /* 0x000fea0003800000 */
[----:B-1----:R-:W1:Y:S01]  /*267f0*/  S2R R5, SR_LANEID ;  /* 0x0000000000057919 */ /* 0x002e620000000000 */
[----:B------:R-:W-:Y:S01]  /*26800*/  VOTEU.ANY UR4, UPT, PT ;  /* 0x0000000000047886 */ /* 0x000fe200038e0100 */
[----:B0-----:R-:W0:Y:S01]  /*26810*/  LDC.64 R2, c[0x0][0xd80] ;  /* 0x00036000ff027b82 */ /* 0x001e220000000a00 */
[----:B------:R-:W1:Y:S02]  /*26820*/  FLO.U32 R0, UR4 ;  /* 0x0000000400007d00 */ /* 0x000e6400080e0000 */
[----:B-1----:R-:W-:-:S06]  /*26830*/  ISETP.EQ.U32.AND P1, PT, R0, R5, PT ;  /* 0x000000050000720c */ /* 0x002fcc0003f22070 */
[----:B------:R-:W0:Y:S07]  /*26840*/  POPC R5, UR4 ;  /* 0x0000000400057d09 */ /* 0x000e2e0008000000 */
[----:B0-----:R-:W3:Y:S01]  /*26850*/  @P1 ATOMG.E.ADD.STRONG.GPU PT, R3, desc[UR48][R2.64], R5 ;  /* 0x00000005020319a8 */ /* 0x001ee200081ee1f0 */
[----:B------:R-:W0:Y:S02]  /*26860*/  S2R R4, SR_LTMASK ;  /* 0x0000000000047919 */ /* 0x000e240000003900 */
[----:B0-----:R-:W-:-:S04]  /*26870*/  LOP3.LUT R4, R4, UR4, RZ, 0xc0, !PT ;  /* 0x0000000404047c12 */ /* 0x001fc8000f8ec0ff */
[----:B------:R-:W0:Y:S01]  /*26880*/  POPC R7, R4 ;  /* 0x0000000400077309 */ /* 0x000e220000000000 */
[----:B---3--:R-:W0:Y:S02]  /*26890*/  SHFL.IDX PT, R0, R3, R0, 0x1f ;  /* 0x00001f0003007589 */ /* 0x008e2400000e0000 */
[----:B0-----:R-:W-:-:S05]  /*268a0*/  IADD3 R0, R0, UR42, R7 ;  /* 0x0000002a00007c10 */ /* 0x001fca000fffe007 */
[----:B------:R3:W-:Y:S02]  /*268b0*/  STL [R1+0x474], R0 ;  /* 0x0004740001007387 */ /* 0x0007e40000100800 */
.L_x_11302:
[----:B------:R-:W-:Y:S05]  /*268c0*/  BSYNC B0 ;  /* 0x0000000000007941 */ /* 0x000fea0003800000 */
.L_x_11301:
[----:B------:R-:W-:-:S07]  /*268d0*/  SEL R18, R18, RZ, P0 ;  /* 0x000000ff12127207 */ /* 0x000fce0000000000 */
.L_x_11215:
[----:B------:R-:W-:Y:S05]  /*268e0*/  BSYNC B7 ;  /* 0x0000000000077941 */ /* 0x000fea0003800000 */
.L_x_11213:
[----:B---34-:R-:W3:Y:S04]  /*268f0*/  LDL R0, [R1+0x46c] ;  /* 0x00046c0001007983 */ /* 0x018ee80000100800 */
[----:B0-----:R0:W5:Y:S01]  /*26900*/  LDL R2, [R1+0x474] ;  /* 0x0004740001027983 */ /* 0x0011620000100800 */
[----:B---3--:R-:W-:-:S13]  /*26910*/  LOP3.LUT P0, RZ, R0, 0x80, RZ, 0xc0, !PT ;  /* 0x0000008000ff7812 */ /* 0x008fda000780c0ff */
        /* <DEDUP_REMOVED lines=11> */
.L_x_11303:
[----:B------:R-:W-:-:S03]  /*269d0*/  UMOV UR4, 0xffffffff ;  /* 0xffffffff00047882 */ /* 0x000fc60000000000 */
[----:B------:R-:W-:Y:S05]  /*269e0*/  BRA.DIV UR4, `(.L_x_11305) ;  /* 0x0000002204cc7947 */ /* 0x000fea000b800000 */
[----:B-----5:R0:W3:Y:S02]  /*269f0*/  SHFL.IDX PT, R14, R2, RZ, 0x1f ;  /* 0x00001fff020e7589 */ /* 0x0200e400000e0000 */
.L_x_11372:
[----:B------:R-:W4:Y:S01]  /*26a00*/  @!P2 S2R R3, SR_CgaCtaId ;  /* 0x000000000003a919 */ /* 0x000f220000008800 */
[----:B------:R-:W-:Y:S05]  /*26a10*/  WARPSYNC.ALL ;  /* 0x0000000000007948 */ /* 0x000fea0003800000 */
[----:B------:R-:W-:Y:S01]  /*26a20*/  BAR.SYNC.DEFER_BLOCKING 0x4, 0x180 ;  /* 0x0106000000007b1d */ /* 0x000fe20000010000 */
[----:B------:R-:W-:-:S05]  /*26a30*/  @!P2 MOV R0, 0x400 ;  /* 0x000004000000a802 */ /* 0x000fca0000000f00 */
[----:B---3--:R3:W-:Y:S01]  /*26a40*/  STL [R1+0x474], R14 ;  /* 0x0004740e01007387 */ /* 0x0087e20000100800 */
[----:B----4-:R-:W-:-:S05]  /*26a50*/  @!P2 LEA R17, R3, R0, 0x18 ;  /* 0x000000000311a211 */ /* 0x010fca00078ec0ff */
[----:B------:R3:W-:Y:S01]  /*26a60*/  @!P2 STS [R17+0x324d0], R2 ;  /* 0x0324d0021100a388 */ /* 0x0007e20000000800 */
[----:B------:R-:W-:Y:S06]  /*26a70*/  BAR.ARV 0x5, 0x180 ;  /* 0x0146000000007b1d */ /* 0x000fec0000002000 */
.L_x_11304:
[----:B------:R-:W5:Y:S01]  /*26a80*/  LDL R0, [R1+0x474] ;  /* 0x0004740001007983 */ /* 0x000f620000100800 */
[----:B------:R-:W-:Y:S02]  /*26a90*/  ULDC UR4, c[0x0][0xd38] ;  /* 0x00034e0000047ab9 */ /* 0x000fe40000000800 */
[----:B-----5:R-:W-:-:S13]  /*26aa0*/  ISETP.GE.AND P0, PT, R0, UR4, PT ;  /* 0x0000000400007c0c */ /* 0x020fda000bf06270 */
[----:B------:R-:W-:Y:S05]  /*26ab0*/  @!P0 BRA `(.L_x_11306) ;  /* 0xffffffac00888947 */ /* 0x000fea000383ffff */
.L_x_11204:
[----:B0-----:R-:W5:Y:S01]  /*26ac0*/  LDL.LU R0, [R1+0x498] ;  /* 0x0004980001007983 */ /* 0x001f620000300800 */
[----:B------:R-:W-:Y:S01]  /*26ad0*/  BSSY B0, `(.L_x_11307) ;  /* 0x000000b000007945 */ /* 0x000fe20003800000 */
[----:B-1----:R-:W0:Y:S01]  /*26ae0*/  S2R R5, SR_CgaCtaId ;  /* 0x0000000000057919 */ /* 0x002e220000008800 */
[----:B-----5:R-:W-:-:S05]  /*26af0*/  VIADD R0, R0, 0x1 ;  /* 0x0000000100007836 */ /* 0x020fca0000000000 */
[----:B---34-:R-:W-:-:S04]  /*26b00*/  LEA.HI R2, R0, R0, RZ, 0x1 ;  /* 0x0000000000027211 */ /* 0x018fc800078f08ff */
[----:B------:R-:W-:-:S05]  /*26b10*/  LOP3.LUT R3, R2, 0xfffffffe, RZ, 0xc0, !PT ;  /* 0xfffffffe02037812 */ /* 0x000fca00078ec0ff */
[----:B------:R-:W-:Y:S01]  /*26b20*/  IMAD.IADD R3, R0, 0x1, -R3 ;  /* 0x0000000100037824 */ /* 0x000fe200078e0a03 */
[----:B------:R-:W-:-:S04]  /*26b30*/  MOV R0, 0x400 ;  /* 0x0000040000007802 */ /* 0x000fc80000000f00 */
[----:B0-----:R-:W-:Y:S02]  /*26b40*/  LEA R0, R5, R0, 0x18 ;  /* 0x0000000005007211 */ /* 0x001fe400078ec0ff */
[----:B------:R-:W-:-:S04]  /*26b50*/  SHF.L.U32 R3, R3, 0x1f, RZ ;  /* 0x0000001f03037819 */ /* 0x000fc800000006ff */
[----:B------:R-:W0:Y:S02]  /*26b60*/  SYNCS.PHASECHK.TRANS64.TRYWAIT P0, [R0+URZ+0x32420], R3 ;  /* 0x03242003000075a7 */ /* 0x000e24000800017f */
[----:B0-----:R-:W-:Y:S05]  /*26b70*/  @!P0 BRA `(.L_x_11308) ;  /* 0x0000002000908947 */ /* 0x001fea0003800000 */
.L_x_11373:
[----:B------:R-:W-:Y:S05]  /*26b80*/  BSYNC B0 ;  /* 0x0000000000007941 */ /* 0x000fea0003800000 */
.L_x_11307:
[----:B------:R-:W-:-:S03]  /*26b90*/  UMOV UR4, 0xffffffff ;  /* 0xffffffff00047882 */ /* 0x000fc60000000000 */
[----:B------:R-:W-:Y:S05]  /*26ba0*/  BRA.DIV UR4, `(.L_x_11309) ;  /* 0x0000002204987947 */ /* 0x000fea000b800000 */
[----:B------:R-:W1:Y:S02]  /*26bb0*/  S2R R2, SR_TID.X ;  /* 0x0000000000027919 */ /* 0x000e640000002100 */
[----:B-1----:R-:W-:-:S04]  /*26bc0*/  SHF.R.U32.HI R2, RZ, 0x5, R2 ;  /* 0x00000005ff027819 */ /* 0x002fc80000011602 */
[----:B------:R-:W-:-:S05]  /*26bd0*/  LOP3.LUT R2, R2, 0x3, RZ, 0xc0, !PT ;  /* 0x0000000302027812 */ /* 0x000fca00078ec0ff */
[----:B------:R1:W3:Y:S02]  /*26be0*/  SHFL.IDX PT, R14, R2, RZ, 0x1f ;  /* 0x00001fff020e7589 */ /* 0x0002e400000e0000 */
.L_x_11376:
[----:B---3--:R-:W-:Y:S01]  /*26bf0*/  ISETP.NE.AND P0, PT, R14, RZ, PT ;  /* 0x000000ff0e00720c */ /* 0x008fe20003f05270 */
[----:B------:R-:W-:-:S12]  /*26c00*/  BSSY B0, `(.L_x_11310) ;  /* 0x0000025000007945 */ /* 0x000fd80003800000 */
[----:B------:R-:W-:Y:S05]  /*26c10*/  @P0 BRA `(.L_x_11311) ;  /* 0x00000000008c0947 */ /* 0x000fea0003800000 */
[----:B------:R-:W-:-:S03]  /*26c20*/  UMOV UR4, 0xffffffff ;  /* 0xffffffff00047882 */ /* 0x000fc60000000000 */
[----:B------:R-:W-:Y:S05]  /*26c30*/  BRA.DIV UR4, `(.L_x_11312) ;  /* 0x0000002204a87947 */ /* 0x000fea000b800000 */
[----:B------:R-:W-:-:S13]  /*26c40*/  ELECT P6, URZ, PT ;  /* 0x00000000003f782f */ /* 0x000fda00038c0000 */
.L_x_11379:
[----:B------:R-:W-:Y:S05]  /*26c50*/  @!P6 BRA `(.L_x_11311) ;  /* 0x00000000007ce947 */ /* 0x000fea0003800000 */
[----:B------:R-:W-:-:S06]  /*26c60*/  ULOP3.LUT UR4, UR41, 0x2, URZ, 0xfc, !UPT ;  /* 0x0000000229047892 */ /* 0x000fcc000f8efc3f */
[----:B-1----:R-:W-:-:S05]  /*26c70*/  IMAD.U32 R2, RZ, RZ, UR4 ;  /* 0x00000004ff027e24 */ /* 0x002fca000f8e00ff */
[----:B------:R-:W-:-:S13]  /*26c80*/  ISETP.NE.AND P2, PT, R2, 0x3, PT ;  /* 0x000000030200780c */ /* 0x000fda0003f45270 */
[----:B------:R-:W-:Y:S05]  /*26c90*/  @!P2 BRA `(.L_x_11313) ;  /* 0x000000000004a947 */ /* 0x000fea0003800000 */
[----:B------:R-:W-:Y:S01]  /*26ca0*/  BPT.TRAP 0x1 ;  /* 0x000000040000795c */ /* 0x000fe20000300000 */
.L_x_11313:
[----:B------:R-:W3:Y:S01]  /*26cb0*/  LDL.LU R7, [R1+0x464] ;  /* 0x0004640001077983 */ /* 0x000ee20000300800 */
[----:B0-----:R-:W-:Y:S02]  /*26cc0*/  VIADD R3, R0, 0x32440 ;  /* 0x0003244000037836 */ /* 0x001fe40000000000 */
[C---:B------:R-:W-:Y:S02]  /*26cd0*/  VIADD R2, R18.reuse, 0x1 ;  /* 0x0000000112027836 */ /* 0x040fe40000000000 */
[----:B--2---:R-:W-:-:S03]  /*26ce0*/  IMAD R6, R18, 0x8, R3 ;  /* 0x0000000812067824 */ /* 0x004fc600078e0203 */
        /* <DEDUP_REMOVED lines=9> */
.L_x_11380:
[----:B------:R-:W1:Y:S02]  /*26d80*/  SYNCS.PHASECHK.TRANS64.TRYWAIT P0, [R3+URZ], R2 ;  /* 0x00000002030075a7 */ /* 0x000e64000800017f */
[----:B-1----:R-:W-:Y:S05]  /*26d90*/  @!P0 BRA `(.L_x_11315) ;  /* 0x0000002000848947 */ /* 0x002fea0003800000 */
.L_x_11381:
[----:B------:R-:W-:Y:S05]  /*26da0*/  @!P2 BRA `(.L_x_11316) ;  /* 0x000000000004a947 */ /* 0x000fea0003800000 */
[----:B------:R-:W-:Y:S01]  /*26db0*/  BPT.TRAP 0x1 ;  /* 0x000000040000795c */ /* 0x000fe20000300000 */
.L_x_11316:
[----:B-1----:R-:W-:-:S04]  /*26dc0*/  VIADD R3, R0, 0x32460 ;  /* 0x0003246000037836 */ /* 0x002fc80000000000 */
[----:B------:R-:W-:-:S04]  /*26dd0*/  IMAD R18, R18, 0x8, R3 ;  /* 0x0000000812127824 */ /* 0x000fc800078e0203 */
[----:B------:R-:W1:Y:S02]  /*26de0*/  SYNCS.PHASECHK.TRANS64.TRYWAIT P0, [R18+URZ], R5 ;  /* 0x00000005120075a7 */ /* 0x000e64000800017f */
[----:B-1----:R-:W-:Y:S05]  /*26df0*/  @!P0 BRA `(.L_x_11317) ;  /* 0x0000002000808947 */ /* 0x002fea0003800000 */
.L_x_11382:
[----:B------:R-:W-:-:S07]  /*26e00*/  IMAD R3, R4, 0x8, R3 ;  /* 0x0000000804037824 */ /* 0x000fce00078e0203 */
.L_x_11318:
[----:B--2---:R2:W3:Y:S02]  /*26e10*/  SYNCS.PHASECHK.TRANS64.TRYWAIT P0, [R3+URZ], R2 ;  /* 0x00000002030075a7 */ /* 0x0044e4000800017f */
[----:B---3--:R-:W-:Y:S05]  /*26e20*/  @!P0 NANOSLEEP.SYNCS 0x989680 ;  /* 0x009896800000895d */ /* 0x008fea0003900000 */
[----:B------:R-:W3:Y:S02]  /*26e30*/  @!P0 SYNCS.PHASECHK.TRANS64 P0, [R3+URZ], R2 ;  /* 0x00000002030085a7 */ /* 0x000ee4000800007f */
[----:B---3--:R-:W-:Y:S05]  /*26e40*/  @!P0 BRA `(.L_x_11318) ;  /* 0xfffffffc00f08947 */ /* 0x008fea000383ffff */
.L_x_11311:
[----:B------:R-:W-:Y:S05]  /*26e50*/  BSYNC B0 ;  /* 0x0000000000007941 */ /* 0x000fea0003800000 */
.L_x_11310:
[----:B------:R-:W-:Y:S05]  /*26e60*/  EXIT ;  /* 0x000000000000794d */ /* 0x000fea0003800000 */
.L_x_11092:
[----:B0-----:R-:W-:-:S04]  /*26e70*/  IMAD.U32 R9, RZ, RZ, UR44 ;  /* 0x0000002cff097e24 */ /* 0x001fc8000f8e00ff */
[----:B------:R0:W1:Y:S03]  /*26e80*/  SYNCS.PHASECHK.TRANS64.TRYWAIT P0, [R9+URZ+0x32400], R0 ;  /* 0x03240000090075a7 */ /* 0x000066000800017f */
[----:B-1----:R-:W-:Y:S05]  /*26e90*/  @!P0 NANOSLEEP.SYNCS 0x989680 ;  /* 0x009896800000895d */ /* 0x002fea0003900000 */
[----:B------:R-:W1:Y:S02]  /*26ea0*/  @!P0 SYNCS.PHASECHK.TRANS64 P0, [R9+URZ+0x32400], R0 ;  /* 0x03240000090085a7 */ /* 0x000e64000800007f */
[----:B-1----:R-:W-:Y:S05]  /*26eb0*/  @!P0 BRA `(.L_x_11092) ;  /* 0xfffffffc00ec8947 */ /* 0x002fea000383ffff */
[----:B------:R-:W-:Y:S05]  /*26ec0*/  BRA `(.L_x_11319) ;  /* 0xfffffdb800487947 */ /* 0x000fea000383ffff */
.L_x_11099:
[----:B-1----:R1:W2:Y:S02]  /*26ed0*/  SYNCS.PHASECHK.TRANS64.TRYWAIT P0, [R12+URZ], R13 ;  /* 0x0000000d0c0075a7 */ /* 0x0022a4000800017f */
[----:B--2---:R-:W-:Y:S05]  /*26ee0*/  @!P0 NANOSLEEP.SYNCS 0x989680 ;  /* 0x009896800000895d */ /* 0x004fea0003900000 */
[----:B------:R-:W2:Y:S02]  /*26ef0*/  @!P0 SYNCS.PHASECHK.TRANS64 P0, [R12+URZ], R13 ;  /* 0x0000000d0c0085a7 */ /* 0x000ea4000800007f */
[----:B--2---:R-:W-:Y:S05]  /*26f00*/  @!P0 BRA `(.L_x_11099) ;  /* 0xfffffffc00f08947 */ /* 0x004fea000383ffff */
[----:B------:R-:W-:Y:S05]  /*26f10*/  BRA `(.L_x_11098) ;  /* 0xfffffdbc00647947 */ /* 0x000fea000383ffff */
.L_x_11101:
[----:B0-----:R-:W-:-:S04]  /*26f20*/  IMAD.U32 R9, RZ, RZ, UR44 ;  /* 0x0000002cff097e24 */ /* 0x001fc8000f8e00ff */
[----:B------:R0:W1:Y:S03]  /*26f30*/  SYNCS.PHASECHK.TRANS64.TRYWAIT P0, [R9+URZ+0x32410], R8 ;  /* 0x03241008090075a7 */ /* 0x000066000800017f */
[----:B-1----:R-:W-:Y:S05]  /*26f40*/  @!P0 NANOSLEEP.SYNCS 0x989680 ;  /* 0x009896800000895d */ /* 0x002fea0003900000 */
[----:B------:R-:W1:Y:S02]  /*26f50*/  @!P0 SYNCS.PHASECHK.TRANS64 P0, [R9+URZ+0x32410], R8 ;  /* 0x03241008090085a7 */ /* 0x000e64000800007f */
[----:B-1----:R-:W-:Y:S05]  /*26f60*/  @!P0 BRA `(.L_x_11101) ;  /* 0xfffffffc00ec8947 */ /* 0x002fea000383ffff */
[----:B------:R-:W-:Y:S05]  /*26f70*/  BRA `(.L_x_11320) ;  /* 0xfffffdc000387947 */ /* 0x000fea000383ffff */
.L_x_11108:
[----:B-1----:R1:W2:Y:S02]  /*26f80*/  SYNCS.PHASECHK.TRANS64.TRYWAIT P0, [R8+URZ], R9 ;  /* 0x00000009080075a7 */ /* 0x0022a4000800017f */
[----:B--2---:R-:W-:Y:S05]  /*26f90*/  @!P0 NANOSLEEP.SYNCS 0x989680 ;  /* 0x009896800000895d */ /* 0x004fea0003900000 */
[----:B------:R-:W2:Y:S02]  /*26fa0*/  @!P0 SYNCS.PHASECHK.TRANS64 P0, [R8+URZ], R9 ;  /* 0x00000009080085a7 */ /* 0x000ea4000800007f */
[----:B--2---:R-:W-:Y:S05]  /*26fb0*/  @!P0 BRA `(.L_x_11108) ;  /* 0xfffffffc00f08947 */ /* 0x004fea000383ffff */
[----:B------:R-:W-:Y:S05]  /*26fc0*/  BRA `(.L_x_11107) ;  /* 0xfffffdc0007c7947 */ /* 0x000fea000383ffff */
.L_x_11143:
[----:B0-----:R0:W1:Y:S02]  /*26fd0*/  SYNCS.PHASECHK.TRANS64.TRYWAIT P2, [R0+URZ], R3 ;  /* 0x00000003000075a7 */ /* 0x001064000804017f */
[----:B-1----:R-:W-:Y:S05]  /*26fe0*/  @!P2 NANOSLEEP.SYNCS 0x989680 ;  /* 0x009896800000a95d */ /* 0x002fea0003900000 */
[----:B------:R-:W1:Y:S02]  /*26ff0*/  @!P2 SYNCS.PHASECHK.TRANS64 P2, [R0+URZ], R3 ;  /* 0x000000030000a5a7 */ /* 0x000e64000804007f */
[----:B-1----:R-:W-:Y:S05]  /*27000*/  @!P2 BRA `(.L_x_11143) ;  /* 0xfffffffc00f0a947 */ /* 0x002fea000383ffff */
[----:B------:R-:W-:Y:S05]  /*27010*/  BRA `(.L_x_11142) ;  /* 0xfffffe2800547947 */ /* 0x000fea000383ffff */
.L_x_11150:
[----:B-1----:R1:W2:Y:S02]  /*27020*/  SYNCS.PHASECHK.TRANS64.TRYWAIT P2, [R4+URZ], R5 ;  /* 0x00000005040075a7 */ /* 0x0022a4000804017f */
[----:B--2---:R-:W-:Y:S05]  /*27030*/  @!P2 NANOSLEEP.SYNCS 0x989680 ;  /* 0x009896800000a95d */ /* 0x004fea0003900000 */
[----:B------:R-:W2:Y:S02]  /*27040*/  @!P2 SYNCS.PHASECHK.TRANS64 P2, [R4+URZ], R5 ;  /* 0x000000050400a5a7 */ /* 0x000ea4000804007f */
[----:B--2---:R-:W-:Y:S05]  /*27050*/  @!P2 BRA `(.L_x_11150) ;  /* 0xfffffffc00f0a947 */ /* 0x004fea000383ffff */
[----:B------:R-:W-:Y:S05]  /*27060*/  BRA `(.L_x_11149) ;  /* 0xfffffe2c00787947 */ /* 0x000fea000383ffff */
.L_x_11161:
[----:B-1----:R1:W2:Y:S02]  /*27070*/  SYNCS.PHASECHK.TRANS64.TRYWAIT P1, [R0+URZ], R7 ;  /* 0x00000007000075a7 */ /* 0x0022a4000802017f */
[----:B--2---:R-:W-:Y:S05]  /*27080*/  @!P1 NANOSLEEP.SYNCS 0x989680 ;  /* 0x009896800000995d */ /* 0x004fea0003900000 */
[----:B------:R-:W2:Y:S02]  /*27090*/  @!P1 SYNCS.PHASECHK.TRANS64 P1, [R0+URZ], R7 ;  /* 0x00000007000095a7 */ /* 0x000ea4000802007f */
[----:B--2---:R-:W-:Y:S05]  /*270a0*/  @!P1 BRA `(.L_x_11161) ;  /* 0xfffffffc00f09947 */ /* 0x004fea000383ffff */
[----:B------:R-:W-:Y:S05]  /*270b0*/  BRA `(.L_x_11160) ;  /* 0xfffffec0000c7947 */ /* 0x000fea000383ffff */
.L_x_11168:
[----:B-1----:R1:W2:Y:S02]  /*270c0*/  SYNCS.PHASECHK.TRANS64.TRYWAIT P1, [R4+URZ], R5 ;  /* 0x00000005040075a7 */ /* 0x0022a4000802017f */
[----:B--2---:R-:W-:Y:S05]  /*270d0*/  @!P1 NANOSLEEP.SYNCS 0x989680 ;  /* 0x009896800000995d */ /* 0x004fea0003900000 */
[----:B------:R-:W2:Y:S02]  /*270e0*/  @!P1 SYNCS.PHASECHK.TRANS64 P1, [R4+URZ], R5 ;  /* 0x00000005040095a7 */ /* 0x000ea4000802007f */
[----:B--2---:R-:W-:Y:S05]  /*270f0*/  @!P1 BRA `(.L_x_11168) ;  /* 0xfffffffc00f09947 */ /* 0x004fea000383ffff */
[----:B------:R-:W-:Y:S05]  /*27100*/  BRA `(.L_x_11167) ;  /* 0xfffffec400307947 */ /* 0x000fea000383ffff */
.L_x_11221:
[----:B------:R-:W-:Y:S02]  /*27110*/  IMAD.MOV.U32 R13, RZ, RZ, R5 ;  /* 0x000000ffff0d7224 */ /* 0x000fe400078e0005 */
[----:B------:R-:W-:Y:S02]  /*27120*/  IMAD.MOV.U32 R12, RZ, RZ, RZ ;  /* 0x000000ffff0c7224 */ /* 0x000fe400078e00ff */
[----:B------:R-:W-:Y:S02]  /*27130*/  IMAD.MOV.U32 R11, RZ, RZ, 0x1f ;  /* 0x0000001fff0b7424 */ /* 0x000fe400078e00ff */
[----:B------:R-:W-:-:S07]  /*27140*/  IMAD.MOV.U32 R15, RZ, RZ, -0x1 ;  /* 0xffffffffff0f7424 */ /* 0x000fce00078e00ff */
[----:B0-----:R-:W-:Y:S05]  /*27150*/  WARPSYNC.COLLECTIVE R15, `(.L_x_11321) ;  /* 0x000000000f087348 */ /* 0x001fea0003c00000 */
[----:B------:R1:W2:Y:S02]  /*27160*/  SHFL.IDX P6, R14, R13, R12, R11 ;  /* 0x0000000c0d0e7389 */ /* 0x0002a400000c000b */
[----:B012---:R-:W-:Y:S01]  /*27170*/  ENDCOLLECTIVE ;  /* 0x000000000000791b */ /* 0x007fe20003800000 */
.L_x_11321:
[----:B------:R-:W-:Y:S05]  /*27180*/  BRA `(.L_x_11322) ;  /* 0xffffffb400807947 */ /* 0x000fea000383ffff */
.L_x_11223:
[----:B------:R-:W-:Y:S01]  /*27190*/  BSSY B0, `(.L_x_11323) ;  /* 0x0000006000007945 */ /* 0x000fe20003800000 */
[----:B------:R-:W-:-:S07]  /*271a0*/  IMAD.MOV.U32 R15, RZ, RZ, -0x1 ;  /* 0xffffffffff0f7424 */ /* 0x000fce00078e00ff */
[----:B-1-3--:R-:W-:Y:S05]  /*271b0*/  WARPSYNC.COLLECTIVE R15, `(.L_x_11324) ;  /* 0x000000000f0c7348 */ /* 0x00afea0003c00000 */
[----:B------:R-:W-:Y:S02]  /*271c0*/  ELECT P6, UR62, PT ;  /* 0x00000000003e782f */ /* 0x000fe400038c0000 */
[----:B------:R-:W-:Y:S01]  /*271d0*/  MOV R14, UR62 ;  /* 0x0000003e000e7c02 */ /* 0x000fe20008000f00 */
[----:B-1-3--:R-:W-:Y:S10]  /*271e0*/  ENDCOLLECTIVE ;  /* 0x000000000000791b */ /* 0x00aff40003800000 */
.L_x_11324:
[----:B------:R-:W-:Y:S05]  /*271f0*/  BSYNC B0 ;  /* 0x0000000000007941 */ /* 0x000fea0003800000 */
.L_x_11323:
[----:B------:R-:W-:Y:S05]  /*27200*/  BRA `(.L_x_11325) ;  /* 0xffffffb400887947 */ /* 0x000fea000383ffff */
.L_x_11225:
[----:B0-----:R0:W2:Y:S02]  /*27210*/  SYNCS.PHASECHK.TRANS64.TRYWAIT P0, [R0+URZ+0x32440], R2 ;  /* 0x03244002000075a7 */ /* 0x0010a4000800017f */
[----:B--2---:R-:W-:Y:S05]  /*27220*/  @!P0 NANOSLEEP.SYNCS 0x989680 ;  /* 0x009896800000895d */ /* 0x004fea0003900000 */
[----:B------:R-:W2:Y:S02]  /*27230*/  @!P0 SYNCS.PHASECHK.TRANS64 P0, [R0+URZ+0x32440], R2 ;  /* 0x03244002000085a7 */ /* 0x000ea4000800007f */
[----:B--2---:R-:W-:Y:S05]  /*27240*/  @!P0 BRA `(.L_x_11225) ;  /* 0xfffffffc00f08947 */ /* 0x004fea000383ffff */
[----:B------:R-:W-:Y:S05]  /*27250*/  BRA `(.L_x_11326) ;  /* 0xffffffb400e07947 */ /* 0x000fea000383ffff */
.L_x_11229:
        /* <DEDUP_REMOVED lines=8> */
.L_x_11327:
[----:B------:R0:W-:Y:S01]  /*272e0*/  STL [R1+0x470], R10 ;  /* 0x0004700a01007387 */ /* 0x0001e20000100800 */
[----:B------:R-:W-:Y:S02]  /*272f0*/  IMAD.MOV.U32 R13, RZ, RZ, R0 ;  /* 0x000000ffff0d7224 */ /* 0x000fe400078e0000 */
[----:B------:R-:W-:-:S07]  /*27300*/  IMAD.MOV.U32 R4, RZ, RZ, R14 ;  /* 0x000000ffff047224 */ /* 0x000fce00078e000e */
[----:B0-----:R-:W-:Y:S05]  /*27310*/  WARPSYNC.COLLECTIVE R15, `(.L_x_11328) ;  /* 0x000000000f087348 */ /* 0x001fea0003c00000 */
[----:B------:R1:W2:Y:S02]  /*27320*/  SHFL.IDX P6, R14, R13, R12, R11 ;  /* 0x0000000c0d0e7389 */ /* 0x0002a400000c000b */
[----:B012---:R-:W-:Y:S01]  /*27330*/  ENDCOLLECTIVE ;  /* 0x000000000000791b */ /* 0x007fe20003800000 */
.L_x_11328:
        /* <DEDUP_REMOVED lines=9> */
.L_x_11329:
        /* <DEDUP_REMOVED lines=10> */
.L_x_11330:
        /* <DEDUP_REMOVED lines=8> */
[----:B------:R0:W-:Y:S01]  /*274f0*/  STL [R1+0x480], R5 ;  /* 0x0004800501007387 */ /* 0x0001e20000100800 */
[----:B------:R-:W-:-:S11]  /*27500*/  IMAD.MOV.U32 R6, RZ, RZ, R14 ;  /* 0x000000ffff067224 */ /* 0x000fd600078e000e */
[----:B0-----:R-:W-:Y:S05]  /*27510*/  WARPSYNC.COLLECTIVE R15, `(.L_x_11331) ;  /* 0x000000000f087348 */ /* 0x001fea0003c00000 */
[----:B------:R1:W2:Y:S02]  /*27520*/  SHFL.IDX P6, R14, R13, R12, R11 ;  /* 0x0000000c0d0e7389 */ /* 0x0002a400000c000b */
[----:B012---:R-:W-:Y:S01]  /*27530*/  ENDCOLLECTIVE ;  /* 0x000000000000791b */ /* 0x007fe20003800000 */
.L_x_11331:
[----:B------:R-:W-:Y:S01]  /*27540*/  @!P1 LEA R4, P2, R9, R6, 0x1 ;  /* 0x0000000609049211 */ /* 0x000fe200078408ff */
[----:B------:R-:W-:-:S04]  /*27550*/  VIADD R6, R10, 0x20 ;  /* 0x000000200a067836 */ /* 0x000fc80000000000 */
[----:B------:R-:W-:Y:S01]  /*27560*/  @!P1 IMAD.X R5, RZ, RZ, R7, P2 ;  /* 0x000000ffff059224 */ /* 0x000fe200010e0607 */
[----:B------:R0:W-:Y:S01]  /*27570*/  STL [R1+0x484], R6 ;  /* 0x0004840601007387 */ /* 0x0001e20000100800 */
[----:B------:R-:W-:Y:S02]  /*27580*/  IMAD.MOV.U32 R13, RZ, RZ, R0 ;  /* 0x000000ffff0d7224 */ /* 0x000fe400078e0000 */
[----:B------:R-:W-:Y:S01]  /*27590*/  VIADD R7, R10, 0x30 ;  /* 0x000000300a077836 */ /* 0x000fe20000000000 */
[----:B------:R-:W-:Y:S01]  /*275a0*/  @!PT LDS RZ, [RZ] ;  /* 0x00000000fffff984 */ /* 0x000fe20000000800 */
[----:B------:R-:W-:Y:S01]  /*275b0*/  @!PT LDS RZ, [RZ] ;  /* 0x00000000fffff984 */ /* 0x000fe20000000800 */
[----:B------:R-:W-:Y:S01]  /*275c0*/  @!PT LDS RZ, [RZ] ;  /* 0x00000000fffff984 */ /* 0x000fe20000000800 */
[----:B------:R1:W-:Y:S01]  /*275d0*/  @!P1 LDGSTS.E.BYPASS.LTC128B.128 [R8+0x18c00], desc[UR48][R4.64], !P0 ;  /* 0x18c0000004089fae */ /* 0x0003e2000c101d70 */
[----:B------:R-:W-:-:S03]  /*275e0*/  ISETP.GE.AND P1, PT, R6, R2, PT ;  /* 0x000000020600720c */ /* 0x000fc60003f26270 */
[----:B------:R0:W-:Y:S01]  /*275f0*/  STL [R1+0x488], R7 ;  /* 0x0004880701007387 */ /* 0x0001e20000100800 */
[----:B-1----:R-:W-:-:S09]  /*27600*/  IMAD.MOV.U32 R4, RZ, RZ, R14 ;  /* 0x000000ffff047224 */ /* 0x002fd200078e000e */
[----:B0-----:R-:W-:Y:S05]  /*27610*/  WARPSYNC.COLLECTIVE R15, `(.L_x_11332) ;  /* 0x000000000f087348 */ /* 0x001fea0003c00000 */
[----:B------:R1:W2:Y:S02]  /*27620*/  SHFL.IDX P6, R14, R13, R12, R11 ;  /* 0x0000000c0d0e7389 */ /* 0x0002a400000c000b */
[----:B012---:R-:W-:Y:S01]  /*27630*/  ENDCOLLECTIVE ;  /* 0x000000000000791b */ /* 0x007fe20003800000 */
.L_x_11332:
[----:B------:R-:W-:Y:S02]  /*27640*/  IMAD.MOV.U32 R13, RZ, RZ, R3 ;  /* 0x000000ffff0d7224 */ /* 0x000fe400078e0003 */
[----:B------:R-:W-:Y:S02]  /*27650*/  IMAD.MOV.U32 R12, RZ, RZ, 0x3 ;  /* 0x00000003ff0c7424 */ /* 0x000fe400078e00ff */
[----:B------:R-:W-:-:S07]  /*27660*/  IMAD.MOV.U32 R5, RZ, RZ, R14 ;  /* 0x000000ffff057224 */ /* 0x000fce00078e000e */
[----:B------:R-:W-:Y:S05]  /*27670*/  WARPSYNC.COLLECTIVE R15, `(.L_x_11333) ;  /* 0x000000000f087348 */ /* 0x000fea0003c00000 */
[----:B------:R0:W1:Y:S02]  /*27680*/  SHFL.IDX P6, R14, R13, R12, R11 ;  /* 0x0000000c0d0e7389 */ /* 0x00006400000c000b */
[----:B01----:R-:W-:Y:S01]  /*27690*/  ENDCOLLECTIVE ;  /* 0x000000000000791b */ /* 0x003fe20003800000 */
.L_x_11333:
        /* <DEDUP_REMOVED lines=10> */
.L_x_11334:
        /* <DEDUP_REMOVED lines=13> */
.L_x_11335:
        /* <DEDUP_REMOVED lines=10> */
.L_x_11336:
        /* <DEDUP_REMOVED lines=13> */
.L_x_11337:
        /* <DEDUP_REMOVED lines=10> */
.L_x_11338:
        /* <DEDUP_REMOVED lines=13> */
.L_x_11339:
        /* <DEDUP_REMOVED lines=10> */
.L_x_11340:
        /* <DEDUP_REMOVED lines=11> */
.L_x_11341:
        /* <DEDUP_REMOVED lines=10> */
.L_x_11342:
[----:B------:R-:W-:Y:S01]  /*27ce0*/  @!PT LDS RZ, [RZ] ;  /* 0x00000000fffff984 */ /* 0x000fe20000000800 */
[----:B------:R-:W-:Y:S01]  /*27cf0*/  @!PT LDS RZ, [RZ] ;  /* 0x00000000fffff984 */ /* 0x000fe20000000800 */
[----:B------:R-:W-:Y:S01]  /*27d00*/  @!PT LDS RZ, [RZ] ;  /* 0x00000000fffff984 */ /* 0x000fe20000000800 */
[----:B------:R0:W-:Y:S01]  /*27d10*/  @!P1 LDGSTS.E.BYPASS.LTC128B.128 [R8+0x1b400], desc[UR48][R4.64], !P0 ;  /* 0x1b40000004089fae */ /* 0x0001e2000c101d70 */
[----:B------:R-:W-:Y:S01]  /*27d20*/  IMAD.MOV.U32 R0, RZ, RZ, R14 ;  /* 0x000000ffff007224 */ /* 0x000fe200078e000e */
[----:B------:R-:W-:Y:S06]  /*27d30*/  BRA `(.L_x_11343) ;  /* 0xffffffb800247947 */ /* 0x000fec000383ffff */
.L_x_11233:
        /* <DEDUP_REMOVED lines=8> */
.L_x_11345:
[----:B------:R-:W-:Y:S05]  /*27dc0*/  BSYNC B0 ;  /* 0x0000000000007941 */ /* 0x000fea0003800000 */
.L_x_11344:
[----:B------:R-:W-:Y:S01]  /*27dd0*/  IMAD.MOV.U32 R13, RZ, RZ, R5 ;  /* 0x000000ffff0d7224 */ /* 0x000fe200078e0005 */
[----:B------:R0:W5:Y:S01]  /*27de0*/  LDL.LU R10, [R1+0x46c] ;  /* 0x00046c00010a7983 */ /* 0x0001620000300800 */
[----:B------:R-:W-:Y:S02]  /*27df0*/  IMAD.MOV.U32 R12, RZ, RZ, RZ ;  /* 0x000000ffff0c7224 */ /* 0x000fe400078e00ff */
[----:B------:R-:W-:Y:S01]  /*27e00*/  IMAD.MOV.U32 R11, RZ, RZ, 0x181f ;  /* 0x0000181fff0b7424 */ /* 0x000fe200078e00ff */
[----:B------:R0:W5:Y:S01]  /*27e10*/  LDL.LU R7, [R1+0x488] ;  /* 0x0004880001077983 */ /* 0x0001620000300800 */
[----:B------:R-:W-:Y:S02]  /*27e20*/  IMAD.MOV.U32 R15, RZ, RZ, -0x1 ;  /* 0xffffffffff0f7424 */ /* 0x000fe400078e00ff */
[----:B------:R-:W-:Y:S01]  /*27e30*/  IMAD.MOV.U32 R2, RZ, RZ, R14 ;  /* 0x000000ffff027224 */ /* 0x000fe200078e000e */
[----:B------:R0:W5:Y:S06]  /*27e40*/  LDL.LU R6, [R1+0x494] ;  /* 0x0004940001067983 */ /* 0x00016c0000300800 */
[----:B0----5:R-:W-:Y:S05]  /*27e50*/  WARPSYNC.COLLECTIVE R15, `(.L_x_11346) ;  /* 0x000000000f087348 */ /* 0x021fea0003c00000 */
[----:B------:R1:W2:Y:S02]  /*27e60*/  SHFL.IDX P6, R14, R13, R12, R11 ;  /* 0x0000000c0d0e7389 */ /* 0x0002a400000c000b */
[----:B012--5:R-:W-:Y:S01]  /*27e70*/  ENDCOLLECTIVE ;  /* 0x000000000000791b */ /* 0x027fe20003800000 */
.L_x_11346:
[----:B------:R-:W-:Y:S01]  /*27e80*/  ULDC UR4, c[0x0][0x288] ;  /* 0x0000a20000047ab9 */ /* 0x000fe20000000800 */
[----:B------:R-:W2:Y:S04]  /*27e90*/  LDL.LU R13, [R1+0x480] ;  /* 0x00048000010d7983 */ /* 0x000ea80000300800 */
[----:B------:R-:W3:Y:S04]  /*27ea0*/  LDL.LU R12, [R1+0x484] ;  /* 0x00048400010c7983 */ /* 0x000ee80000300800 */
[----:B------:R-:W4:Y:S01]  /*27eb0*/  LDL.LU R11, [R1+0x48c] ;  /* 0x00048c00010b7983 */ /* 0x000f220000300800 */
[----:B------:R-:W-:-:S03]  /*27ec0*/  IMAD.MOV.U32 R3, RZ, RZ, R14 ;  /* 0x000000ffff037224 */ /* 0x000fc600078e000e */
[----:B------:R-:W4:Y:S04]  /*27ed0*/  LDL.LU R15, [R1+0x490] ;  /* 0x00049000010f7983 */ /* 0x000f280000300800 */
[----:B------:R-:W4:Y:S01]  /*27ee0*/  LDL.LU R14, [R1+0x470] ;  /* 0x00047000010e7983 */ /* 0x000f220000300800 */
[----:B------:R-:W-:Y:S01]  /*27ef0*/  IMAD R0, R8, UR4, RZ ;  /* 0x0000000408007c24 */ /* 0x000fe2000f8e02ff */
[----:B------:R-:W-:-:S04]  /*27f00*/  LOP3.LUT R10, R10, 0xffffffbf, RZ, 0xc0, !PT ;  /* 0xffffffbf0a0a7812 */ /* 0x000fc800078ec0ff */
[----:B--2---:R-:W-:-:S13]  /*27f10*/  ISETP.GE.AND P6, PT, R13, R0, PT ;  /* 0x000000000d00720c */ /* 0x004fda0003fc6270 */
[----:B------:R-:W-:Y:S02]  /*27f20*/  @P6 LOP3.LUT R10, R10, 0x40, RZ, 0xfc, !PT ;  /* 0x000000400a0a6812 */ /* 0x000fe400078efcff */
[-C--:B------:R-:W-:Y:S02]  /*27f30*/  ISETP.GE.AND P6, PT, R7, R0.reuse, PT ;  /* 0x000000000700720c */ /* 0x080fe40003fc6270 */
[----:B------:R0:W5:Y:S01]  /*27f40*/  LDL R7, [R1+0x460] ;  /* 0x0004600001077983 */ /* 0x0001620000100800 */
[----:B---3--:R-:W-:Y:S02]  /*27f50*/  ISETP.GE.AND P5, PT, R12, R0, PT ;  /* 0x000000000c00720c */ /* 0x008fe40003fa6270 */
[----:B------:R-:W-:-:S11]  /*27f60*/  LOP3.LUT R10, R10, 0xffffffdf, RZ, 0xc0, !PT ;  /* 0xffffffdf0a0a7812 */ /* 0x000fd600078ec0ff */
[----:B------:R-:W-:Y:S02]  /*27f70*/  @P5 LOP3.LUT R10, R10, 0x20, RZ, 0xfc, !PT ;  /* 0x000000200a0a5812 */ /* 0x000fe400078efcff */
[----:B----4-:R-:W-:Y:S02]  /*27f80*/  ISETP.GE.AND P5, PT, R11, R0, PT ;  /* 0x000000000b00720c */ /* 0x010fe40003fa6270 */
[----:B------:R-:W-:-:S04]  /*27f90*/  LOP3.LUT R10, R10, 0xffffffef, RZ, 0xc0, !PT ;  /* 0xffffffef0a0a7812 */ /* 0x000fc800078ec0ff */
[----:B------:R-:W-:-:S04]  /*27fa0*/  @P6 LOP3.LUT R10, R10, 0x10, RZ, 0xfc, !PT ;  /* 0x000000100a0a6812 */ /* 0x000fc800078efcff */
[----:B------:R-:W-:Y:S02]  /*27fb0*/  LOP3.LUT R10, R10, 0xfffffff7, RZ, 0xc0, !PT ;  /* 0xfffffff70a0a7812 */ /* 0x000fe400078ec0ff */
[-C--:B------:R-:W-:Y:S02]  /*27fc0*/  ISETP.GE.AND P6, PT, R15, R0.reuse, PT ;  /* 0x000000000f00720c */ /* 0x080fe40003fc6270 */
[----:B------:R-:W-:Y:S02]  /*27fd0*/  ISETP.GE.AND P4, PT, R14, R0, PT ;  /* 0x000000000e00720c */ /* 0x000fe40003f86270 */
[----:B------:R-:W-:-:S04]  /*27fe0*/  @P5 LOP3.LUT R10, R10, 0x8, RZ, 0xfc, !PT ;  /* 0x000000080a0a5812 */ /* 0x000fc800078efcff */
[----:B------:R-:W-:-:S04]  /*27ff0*/  LOP3.LUT R10, R10, 0xffdfffff, RZ, 0xc0, !PT ;  /* 0xffdfffff0a0a7812 */ /* 0x000fc800078ec0ff */
[----:B------:R-:W-:-:S04]  /*28000*/  LOP3.LUT R10, R10, 0xfffffffb, RZ, 0xc0, !PT ;  /* 0xfffffffb0a0a7812 */ /* 0x000fc800078ec0ff */
[----:B------:R-:W-:Y:S02]  /*28010*/  @P6 LOP3.LUT R10, R10, 0x4, RZ, 0xfc, !PT ;  /* 0x000000040a0a6812 */ /* 0x000fe400078efcff */
[----:B------:R-:W-:Y:S01]  /*28020*/  @!P4 LEA R3, P6, R9, R3, 0x1 ;  /* 0x000000030903c211 */ /* 0x000fe200078c08ff */
[----:B------:R-:W-:Y:S02]  /*28030*/  IMAD.MOV.U32 R13, RZ, RZ, R4 ;  /* 0x000000ffff0d7224 */ /* 0x000fe400078e0004 */
[----:B------:R-:W-:Y:S02]  /*28040*/  IMAD.MOV.U32 R12, RZ, RZ, 0x1 ;  /* 0x00000001ff0c7424 */ /* 0x000fe400078e00ff */
[----:B------:R-:W-:Y:S02]  /*28050*/  IMAD.MOV.U32 R11, RZ, RZ, 0x181f ;  /* 0x0000181fff0b7424 */ /* 0x000fe400078e00ff */
[----:B------:R-:W-:Y:S02]  /*28060*/  IMAD.MOV.U32 R15, RZ, RZ, -0x1 ;  /* 0xffffffffff0f7424 */ /* 0x000fe400078e00ff */
[----:B0-----:R-:W-:-:S07]  /*28070*/  @!P4 IMAD.X R2, RZ, RZ, R2, P6 ;  /* 0x000000ffff02c224 */ /* 0x001fce00030e0602 */
[----:B-----5:R-:W-:Y:S05]  /*28080*/  WARPSYNC.COLLECTIVE R15, `(.L_x_11347) ;  /* 0x000000000f087348 */ /* 0x020fea0003c00000 */
[----:B------:R0:W1:Y:S02]  /*28090*/  SHFL.IDX P6, R14, R13, R12, R11 ;  /* 0x0000000c0d0e7389 */ /* 0x00006400000c000b */
[----:B01---5:R-:W-:Y:S01]  /*280a0*/  ENDCOLLECTIVE ;  /* 0x000000000000791b */ /* 0x023fe20003800000 */
.L_x_11347:
[----:B------:R-:W-:Y:S02]  /*280b0*/  ISETP.GE.AND P5, PT, R6, R0, PT ;  /* 0x000000000600720c */ /* 0x000fe40003fa6270 */
[----:B------:R-:W-:Y:S01]  /*280c0*/  @!P4 LOP3.LUT R3, R3, R2, RZ, 0x3c, !PT ;  /* 0x000000020303c212 */ /* 0x000fe200078e3cff */
[----:B------:R-:W-:-:S03]  /*280d0*/  IMAD.MOV.U32 R13, RZ, RZ, R5 ;  /* 0x000000ffff0d7224 */ /* 0x000fc600078e0005 */
[----:B------:R-:W-:Y:S01]  /*280e0*/  @!P4 LOP3.LUT R2, R3, R2, RZ, 0x3c, !PT ;  /* 0x000000020302c212 */ /* 0x000fe200078e3cff */
[----:B------:R-:W-:-:S07]  /*280f0*/  IMAD.MOV.U32 R6, RZ, RZ, R14 ;  /* 0x000000ffff067224 */ /* 0x000fce00078e000e */
[----:B------:R-:W-:Y:S05]  /*28100*/  WARPSYNC.COLLECTIVE R15, `(.L_x_11348) ;  /* 0x000000000f087348 */ /* 0x000fea0003c00000 */
[----:B------:R0:W1:Y:S02]  /*28110*/  SHFL.IDX P6, R14, R13, R12, R11 ;  /* 0x0000000c0d0e7389 */ /* 0x00006400000c000b */
[----:B01----:R-:W-:Y:S01]  /*28120*/  ENDCOLLECTIVE ;  /* 0x000000000000791b */ /* 0x003fe20003800000 */
.L_x_11348:
[----:B------:R-:W-:Y:S02]  /*28130*/  @!P4 LOP3.LUT R3, R3, R2, RZ, 0x3c, !PT ;  /* 0x000000020303c212 */ /* 0x000fe400078e3cff */
[----:B------:R-:W-:Y:S01]  /*28140*/  @P5 LOP3.LUT R10, R10, 0x200000, RZ, 0xfc, !PT ;  /* 0x002000000a0a5812 */ /* 0x000fe200078efcff */
[----:B------:R-:W-:Y:S02]  /*28150*/  IMAD.MOV.U32 R13, RZ, RZ, R4 ;  /* 0x000000ffff0d7224 */ /* 0x000fe400078e0004 */
[----:B------:R-:W-:Y:S01]  /*28160*/  IMAD.MOV.U32 R12, RZ, RZ, 0x2 ;  /* 0x00000002ff0c7424 */ /* 0x000fe200078e00ff */
[C---:B------:R-:W-:Y:S01]  /*28170*/  LOP3.LUT P5, RZ, R10.reuse, 0x20, RZ, 0xc0, !PT ;  /* 0x000000200aff7812 */ /* 0x040fe200078ac0ff */
        /* <DEDUP_REMOVED lines=8> */
[----:B0-----:R-:W-:-:S12]  /*28200*/  IMAD.MOV.U32 R2, RZ, RZ, R14 ;  /* 0x000000ffff027224 */ /* 0x001fd800078e000e */
[----:B------:R-:W-:-:S05]  /*28210*/  @!P4 LEA R2, P6, R9, R2, 0x1 ;  /* 0x000000020902c211 */ /* 0x000fca00078c08ff */
[----:B------:R-:W-:-:S05]  /*28220*/  @!P4 IMAD.X R3, RZ, RZ, R6, P6 ;  /* 0x000000ffff03c224 */ /* 0x000fca00030e0606 */
[----:B------:R0:W-:Y:S03]  /*28230*/  @!P4 LDGSTS.E.BYPASS.LTC128B.128 [R7+0x22c00], desc[UR48][R2.64], !P0 ;  /* 0x22c000000207cfae */ /* 0x0001e6000c101d70 */
[----:B0-----:R-:W-:Y:S05]  /*28240*/  WARPSYNC.COLLECTIVE R15, `(.L_x_11349) ;  /* 0x000000000f087348 */ /* 0x001fea0003c00000 */
[----:B------:R1:W2:Y:S02]  /*28250*/  SHFL.IDX P6, R14, R13, R12, R11 ;  /* 0x0000000c0d0e7389 */ /* 0x0002a400000c000b */
[----:B012---:R-:W-:Y:S01]  /*28260*/  ENDCOLLECTIVE ;  /* 0x000000000000791b */ /* 0x007fe20003800000 */
.L_x_11349:
        /* <DEDUP_REMOVED lines=11> */
.L_x_11350:
[----:B------:R-:W-:-:S05]  /*28320*/  IMAD.MOV.U32 R2, RZ, RZ, R14 ;  /* 0x000000ffff027224 */ /* 0x000fca00078e000e */
[----:B------:R-:W-:Y:S01]  /*28330*/  @!P5 LEA R2, P6, R9, R2, 0x1 ;  /* 0x000000020902d211 */ /* 0x000fe200078c08ff */
[----:B------:R-:W-:Y:S02]  /*28340*/  IMAD.MOV.U32 R13, RZ, RZ, R4 ;  /* 0x000000ffff0d7224 */ /* 0x000fe400078e0004 */
[----:B------:R-:W-:Y:S02]  /*28350*/  IMAD.MOV.U32 R12, RZ, RZ, 0x3 ;  /* 0x00000003ff0c7424 */ /* 0x000fe400078e00ff */
[----:B------:R-:W-:Y:S01]  /*28360*/  @!P5 IMAD.X R3, RZ, RZ, R6, P6 ;  /* 0x000000ffff03d224 */ /* 0x000fe200030e0606 */
[----:B------:R-:W-:-:S04]  /*28370*/  LOP3.LUT P4, RZ, R10, 0x10, RZ, 0xc0, !PT ;  /* 0x000000100aff7812 */ /* 0x000fc8000788c0ff */
[----:B------:R-:W-:Y:S01]  /*28380*/  @!PT LDS RZ, [RZ] ;  /* 0x00000000fffff984 */ /* 0x000fe20000000800 */
[----:B------:R-:W-:Y:S01]  /*28390*/  @!PT LDS RZ, [RZ] ;  /* 0x00000000fffff984 */ /* 0x000fe20000000800 */
[----:B------:R-:W-:Y:S01]  /*283a0*/  @!PT LDS RZ, [RZ] ;  /* 0x00000000fffff984 */ /* 0x000fe20000000800 */
[----:B------:R0:W-:Y:S09]  /*283b0*/  @!P5 LDGSTS.E.BYPASS.LTC128B.128 [R7+0x23400], desc[UR48][R2.64], !P0 ;  /* 0x234000000207dfae */ /* 0x0001f2000c101d70 */
[----:B0-----:R-:W-:Y:S05]  /*283c0*/  WARPSYNC.COLLECTIVE R15, `(.L_x_11351) ;  /* 0x000000000f087348 */ /* 0x001fea0003c00000 */
[----:B------:R1:W2:Y:S02]  /*283d0*/  SHFL.IDX P6, R14, R13, R12, R11 ;  /* 0x0000000c0d0e7389 */ /* 0x0002a400000c000b */
[----:B012---:R-:W-:Y:S01]  /*283e0*/  ENDCOLLECTIVE ;  /* 0x000000000000791b */ /* 0x007fe20003800000 */
.L_x_11351:
        /* <DEDUP_REMOVED lines=11> */
.L_x_11352:
        /* <DEDUP_REMOVED lines=13> */
.L_x_11353:
        /* <DEDUP_REMOVED lines=11> */
.L_x_11354:
[----:B------:R-:W-:-:S05]  /*28620*/  IMAD.MOV.U32 R2, RZ, RZ, R14 ;  /* 0x000000ffff027224 */ /* 0x000fca00078e000e */
[----:B------:R-:W-:-:S05]  /*28630*/  @!P5 LEA R2, P6, R9, R2, 0x1 ;  /* 0x000000020902d211 */ /* 0x000fca00078c08ff */
[----:B------:R-:W-:Y:S01]  /*28640*/  @!P5 IMAD.X R3, RZ, RZ, R6, P6 ;  /* 0x000000ffff03d224 */ /* 0x000fe200030e0606 */
[----:B------:R-:W-:Y:S01]  /*28650*/  LOP3.LUT P6, RZ, R10, 0x8, RZ, 0xc0, !PT ;  /* 0x000000080aff7812 */ /* 0x000fe200078cc0ff */
[----:B------:R-:W-:Y:S02]  /*28660*/  IMAD.MOV.U32 R13, RZ, RZ, R4 ;  /* 0x000000ffff0d7224 */ /* 0x000fe400078e0004 */
[----:B------:R-:W-:-:S10]  /*28670*/  IMAD.MOV.U32 R12, RZ, RZ, 0x5 ;  /* 0x00000005ff0c7424 */ /* 0x000fd400078e00ff */
        /* <DEDUP_REMOVED lines=10> */
.L_x_11355:
[----:B------:R-:W-:Y:S02]  /*28720*/  IMAD.MOV.U32 R13, RZ, RZ, R5 ;  /* 0x000000ffff0d7224 */ /* 0x000fe400078e0005 */
[----:B------:R-:W-:-:S07]  /*28730*/  IMAD.MOV.U32 R6, RZ, RZ, R14 ;  /* 0x000000ffff067224 */ /* 0x000fce00078e000e */
[----:B------:R-:W-:Y:S05]  /*28740*/  WARPSYNC.COLLECTIVE R15, `(.L_x_11356) ;  /* 0x000000000f087348 */ /* 0x000fea0003c00000 */
[----:B------:R0:W1:Y:S02]  /*28750*/  SHFL.IDX P6, R14, R13, R12, R11 ;  /* 0x0000000c0d0e7389 */ /* 0x00006400000c000b */
[----:B01----:R-:W-:Y:S01]  /*28760*/  ENDCOLLECTIVE ;  /* 0x000000000000791b */ /* 0x003fe20003800000 */
.L_x_11356:
[----:B------:R-:W-:Y:S01]  /*28770*/  LOP3.LUT P4, RZ, R10, 0x4, RZ, 0xc0, !PT ;  /* 0x000000040aff7812 */ /* 0x000fe2000788c0ff */
[----:B------:R-:W-:-:S12]  /*28780*/  IMAD.MOV.U32 R2, RZ, RZ, R14 ;  /* 0x000000ffff027224 */ /* 0x000fd800078e000e */
        /* <DEDUP_REMOVED lines=12> */
.L_x_11357:
        /* <DEDUP_REMOVED lines=11> */
.L_x_11358:
[----:B------:R-:W-:-:S05]  /*28900*/  IMAD.MOV.U32 R2, RZ, RZ, R14 ;  /* 0x000000ffff027224 */ /* 0x000fca00078e000e */
[----:B------:R-:W-:Y:S01]  /*28910*/  @!P5 LEA R2, P6, R9, R2, 0x1 ;  /* 0x000000020902d211 */ /* 0x000fe200078c08ff */
[----:B------:R-:W-:Y:S02]  /*28920*/  IMAD.MOV.U32 R13, RZ, RZ, R4 ;  /* 0x000000ffff0d7224 */ /* 0x000fe400078e0004 */
[----:B------:R-:W-:Y:S02]  /*28930*/  IMAD.MOV.U32 R12, RZ, RZ, 0x7 ;  /* 0x00000007ff0c7424 */ /* 0x000fe400078e00ff */
[----:B------:R-:W-:Y:S01]  /*28940*/  @!P5 IMAD.X R3, RZ, RZ, R6, P6 ;  /* 0x000000ffff03d224 */ /* 0x000fe200030e0606 */
[----:B------:R0:W-:Y:S04]  /*28950*/  STL [R1+0x46c], R10 ;  /* 0x00046c0a01007387 */ /* 0x0001e80000100800 */
[----:B------:R-:W-:Y:S01]  /*28960*/  @!PT LDS RZ, [RZ] ;  /* 0x00000000fffff984 */ /* 0x000fe20000000800 */
[----:B------:R-:W-:Y:S01]  /*28970*/  @!PT LDS RZ, [RZ] ;  /* 0x00000000fffff984 */ /* 0x000fe20000000800 */
[----:B------:R-:W-:Y:S01]  /*28980*/  @!PT LDS RZ, [RZ] ;  /* 0x00000000fffff984 */ /* 0x000fe20000000800 */
[----:B------:R0:W-:Y:S03]  /*28990*/  @!P5 LDGSTS.E.BYPASS.LTC128B.128 [R7+0x25400], desc[UR48][R2.64], !P0 ;  /* 0x254000000207dfae */ /* 0x0001e6000c101d70 */
[----:B0-----:R-:W-:Y:S05]  /*289a0*/  WARPSYNC.COLLECTIVE R15, `(.L_x_11359) ;  /* 0x000000000f087348 */ /* 0x001fea0003c00000 */
[----:B------:R1:W2:Y:S02]  /*289b0*/  SHFL.IDX P6, R14, R13, R12, R11 ;  /* 0x0000000c0d0e7389 */ /* 0x0002a400000c000b */
[----:B012---:R-:W-:Y:S01]  /*289c0*/  ENDCOLLECTIVE ;  /* 0x000000000000791b */ /* 0x007fe20003800000 */
.L_x_11359:
        /* <DEDUP_REMOVED lines=11> */
.L_x_11360:
[----:B------:R-:W-:Y:S01]  /*28a80*/  IMAD.MOV.U32 R2, RZ, RZ, R14 ;  /* 0x000000ffff027224 */ /* 0x000fe200078e000e */
[----:B------:R-:W-:Y:S06]  /*28a90*/  BRA `(.L_x_11361) ;  /* 0xffffffb4009c7947 */ /* 0x000fec000383ffff */
.L_x_11238:
[----:B0-----:R0:W3:Y:S02]  /*28aa0*/  SYNCS.PHASECHK.TRANS64.TRYWAIT P0, [R17+URZ+0x32420], R0 ;  /* 0x03242000110075a7 */ /* 0x0010e4000800017f */
[----:B---3--:R-:W-:Y:S05]  /*28ab0*/  @!P0 NANOSLEEP.SYNCS 0x989680 ;  /* 0x009896800000895d */ /* 0x008fea0003900000 */
[----:B------:R-:W3:Y:S02]  /*28ac0*/  @!P0 SYNCS.PHASECHK.TRANS64 P0, [R17+URZ+0x32420], R0 ;  /* 0x03242000110085a7 */ /* 0x000ee4000800007f */
[----:B---3--:R-:W-:Y:S05]  /*28ad0*/  @!P0 BRA `(.L_x_11238) ;  /* 0xfffffffc00f08947 */ /* 0x008fea000383ffff */
[----:B------:R-:W-:Y:S05]  /*28ae0*/  BRA `(.L_x_11362) ;  /* 0xffffffb800147947 */ /* 0x000fea000383ffff */
.L_x_11242:
[----:B0-----:R0:W1:Y:S02]  /*28af0*/  SYNCS.PHASECHK.TRANS64.TRYWAIT P0, [R2+URZ+0x32460], R0 ;  /* 0x03246000020075a7 */ /* 0x001064000800017f */
[----:B-1----:R-:W-:Y:S05]  /*28b00*/  @!P0 NANOSLEEP.SYNCS 0x989680 ;  /* 0x009896800000895d */ /* 0x002fea0003900000 */
[----:B------:R-:W1:Y:S02]  /*28b10*/  @!P0 SYNCS.PHASECHK.TRANS64 P0, [R2+URZ+0x32460], R0 ;  /* 0x03246000020085a7 */ /* 0x000e64000800007f */
[----:B-1----:R-:W-:Y:S05]  /*28b20*/  @!P0 BRA `(.L_x_11242) ;  /* 0xfffffffc00f08947 */ /* 0x002fea000383ffff */
[----:B------:R-:W-:Y:S05]  /*28b30*/  BRA `(.L_x_11363) ;  /* 0xffffffb800387947 */ /* 0x000fea000383ffff */
.L_x_11255:
[----:B0-----:R0:W1:Y:S02]  /*28b40*/  SYNCS.PHASECHK.TRANS64.TRYWAIT P0, [R3+URZ+0x32440], R2 ;  /* 0x03244002030075a7 */ /* 0x001064000800017f */
[----:B-1----:R-:W-:Y:S05]  /*28b50*/  @!P0 NANOSLEEP.SYNCS 0x989680 ;  /* 0x009896800000895d */ /* 0x002fea0003900000 */
[----:B------:R-:W1:Y:S02]  /*28b60*/  @!P0 SYNCS.PHASECHK.TRANS64 P0, [R3+URZ+0x32440], R2 ;  /* 0x03244002030085a7 */ /* 0x000e64000800007f */
[----:B-1----:R-:W-:Y:S05]  /*28b70*/  @!P0 BRA `(.L_x_11255) ;  /* 0xfffffffc00f08947 */ /* 0x002fea000383ffff */
[----:B------:R-:W-:Y:S05]  /*28b80*/  BRA `(.L_x_11364) ;  /* 0xffffffc0002c7947 */ /* 0x000fea000383ffff */
.L_x_11260:
[----:B-1----:R1:W2:Y:S02]  /*28b90*/  SYNCS.PHASECHK.TRANS64.TRYWAIT P0, [R3+URZ+0x32460], R2 ;  /* 0x03246002030075a7 */ /* 0x0022a4000800017f */
[----:B--2---:R-:W-:Y:S05]  /*28ba0*/  @!P0 NANOSLEEP.SYNCS 0x989680 ;  /* 0x009896800000895d */ /* 0x004fea0003900000 */
[----:B------:R-:W2:Y:S02]  /*28bb0*/  @!P0 SYNCS.PHASECHK.TRANS64 P0, [R3+URZ+0x32460], R2 ;  /* 0x03246002030085a7 */ /* 0x000ea4000800007f */
[----:B--2---:R-:W-:Y:S05]  /*28bc0*/  @!P0 BRA `(.L_x_11260) ;  /* 0xfffffffc00f08947 */ /* 0x004fea000383ffff */
[----:B------:R-:W-:Y:S05]  /*28bd0*/  BRA `(.L_x_11365) ;  /* 0xffffffc000a47947 */ /* 0x000fea000383ffff */
.L_x_11272:
[----:B0-----:R0:W1:Y:S02]  /*28be0*/  SYNCS.PHASECHK.TRANS64.TRYWAIT P0, [R4+URZ+0x32440], R2 ;  /* 0x03244002040075a7 */ /* 0x001064000800017f */
[----:B-1----:R-:W-:Y:S05]  /*28bf0*/  @!P0 NANOSLEEP.SYNCS 0x989680 ;  /* 0x009896800000895d */ /* 0x002fea0003900000 */
[----:B------:R-:W1:Y:S02]  /*28c00*/  @!P0 SYNCS.PHASECHK.TRANS64 P0, [R4+URZ+0x32440], R2 ;  /* 0x03244002040085a7 */ /* 0x000e64000800007f */
[----:B-1----:R-:W-:Y:S05]  /*28c10*/  @!P0 BRA `(.L_x_11272) ;  /* 0xfffffffc00f08947 */ /* 0x002fea000383ffff */
[----:B------:R-:W-:Y:S05]  /*28c20*/  BRA `(.L_x_11366) ;  /* 0xffffffc800887947 */ /* 0x000fea000383ffff */
.L_x_11277:
[----:B-1----:R1:W2:Y:S02]  /*28c30*/  SYNCS.PHASECHK.TRANS64.TRYWAIT P0, [R4+URZ+0x32460], R2 ;  /* 0x03246002040075a7 */ /* 0x0022a4000800017f */
[----:B--2---:R-:W-:Y:S05]  /*28c40*/  @!P0 NANOSLEEP.SYNCS 0x989680 ;  /* 0x009896800000895d */ /* 0x004fea0003900000 */
[----:B------:R-:W2:Y:S02]  /*28c50*/  @!P0 SYNCS.PHASECHK.TRANS64 P0, [R4+URZ+0x32460], R2 ;  /* 0x03246002040085a7 */ /* 0x000ea4000800007f */
[----:B--2---:R-:W-:Y:S05]  /*28c60*/  @!P0 BRA `(.L_x_11277) ;  /* 0xfffffffc00f08947 */ /* 0x004fea000383ffff */
[----:B------:R-:W-:Y:S05]  /*28c70*/  BRA `(.L_x_11367) ;  /* 0xffffffcc00007947 */ /* 0x000fea000383ffff */
.L_x_11288:
[----:B0-----:R0:W1:Y:S02]  /*28c80*/  SYNCS.PHASECHK.TRANS64.TRYWAIT P0, [R4+URZ+0x32440], R2 ;  /* 0x03244002040075a7 */ /* 0x001064000800017f */
[----:B-1----:R-:W-:Y:S05]  /*28c90*/  @!P0 NANOSLEEP.SYNCS 0x989680 ;  /* 0x009896800000895d */ /* 0x002fea0003900000 */
[----:B------:R-:W1:Y:S02]  /*28ca0*/  @!P0 SYNCS.PHASECHK.TRANS64 P0, [R4+URZ+0x32440], R2 ;  /* 0x03244002040085a7 */ /* 0x000e64000800007f */
[----:B-1----:R-:W-:Y:S05]  /*28cb0*/  @!P0 BRA `(.L_x_11288) ;  /* 0xfffffffc00f08947 */ /* 0x002fea000383ffff */
[----:B------:R-:W-:Y:S05]  /*28cc0*/  BRA `(.L_x_11368) ;  /* 0xffffffd000c87947 */ /* 0x000fea000383ffff */
.L_x_11293:
[----:B-1----:R1:W2:Y:S02]  /*28cd0*/  SYNCS.PHASECHK.TRANS64.TRYWAIT P0, [R4+URZ+0x32460], R2 ;  /* 0x03246002040075a7 */ /* 0x0022a4000800017f */
[----:B--2---:R-:W-:Y:S05]  /*28ce0*/  @!P0 NANOSLEEP.SYNCS 0x989680 ;  /* 0x009896800000895d */ /* 0x004fea0003900000 */
[----:B------:R-:W2:Y:S02]  /*28cf0*/  @!P0 SYNCS.PHASECHK.TRANS64 P0, [R4+URZ+0x32460], R2 ;  /* 0x03246002040085a7 */ /* 0x000ea4000800007f */
[----:B--2---:R-:W-:Y:S05]  /*28d00*/  @!P0 BRA `(.L_x_11293) ;  /* 0xfffffffc00f08947 */ /* 0x004fea000383ffff */
[----:B------:R-:W-:Y:S05]  /*28d10*/  BRA `(.L_x_11369) ;  /* 0xffffffd400407947 */ /* 0x000fea000383ffff */
.L_x_11305:
        /* <DEDUP_REMOVED lines=8> */
.L_x_11371:
[----:B------:R-:W-:Y:S05]  /*28da0*/  BSYNC B0 ;  /* 0x0000000000007941 */ /* 0x000fea0003800000 */
.L_x_11370:
[----:B------:R-:W-:Y:S05]  /*28db0*/  BRA `(.L_x_11372) ;  /* 0xffffffdc00107947 */ /* 0x000fea000383ffff */
.L_x_11308:
[----:B0-----:R0:W1:Y:S02]  /*28dc0*/  SYNCS.PHASECHK.TRANS64.TRYWAIT P0, [R0+URZ+0x32420], R3 ;  /* 0x03242003000075a7 */ /* 0x001064000800017f */
[----:B-1----:R-:W-:Y:S05]  /*28dd0*/  @!P0 NANOSLEEP.SYNCS 0x989680 ;  /* 0x009896800000895d */ /* 0x002fea0003900000 */
[----:B------:R-:W1:Y:S02]  /*28de0*/  @!P0 SYNCS.PHASECHK.TRANS64 P0, [R0+URZ+0x32420], R3 ;  /* 0x03242003000085a7 */ /* 0x000e64000800007f */
[----:B-1----:R-:W-:Y:S05]  /*28df0*/  @!P0 BRA `(.L_x_11308) ;  /* 0xfffffffc00f08947 */ /* 0x002fea000383ffff */
[----:B------:R-:W-:Y:S05]  /*28e00*/  BRA `(.L_x_11373) ;  /* 0xffffffdc005c7947 */ /* 0x000fea000383ffff */
.L_x_11309:
        /* <DEDUP_REMOVED lines=11> */
.L_x_11375:
[----:B------:R-:W-:Y:S05]  /*28ec0*/  BSYNC B0 ;  /* 0x0000000000007941 */ /* 0x000fea0003800000 */
.L_x_11374:
[----:B------:R-:W-:Y:S05]  /*28ed0*/  BRA `(.L_x_11376) ;  /* 0xffffffdc00447947 */ /* 0x000fea000383ffff */
.L_x_11312:
[----:B------:R-:W-:Y:S01]  /*28ee0*/  BSSY B1, `(.L_x_11377) ;  /* 0x0000006000017945 */ /* 0x000fe20003800000 */
[----:B------:R-:W-:-:S07]  /*28ef0*/  IMAD.MOV.U32 R15, RZ, RZ, -0x1 ;  /* 0xffffffffff0f7424 */ /* 0x000fce00078e00ff */
[----:B012---:R-:W-:Y:S05]  /*28f00*/  WARPSYNC.COLLECTIVE R15, `(.L_x_11378) ;  /* 0x000000000f0c7348 */ /* 0x007fea0003c00000 */
[----:B------:R-:W-:Y:S02]  /*28f10*/  ELECT P6, UR62, PT ;  /* 0x00000000003e782f */ /* 0x000fe400038c0000 */
[----:B------:R-:W-:Y:S01]  /*28f20*/  MOV R14, UR62 ;  /* 0x0000003e000e7c02 */ /* 0x000fe20008000f00 */
[----:B012---:R-:W-:Y:S10]  /*28f30*/  ENDCOLLECTIVE ;  /* 0x000000000000791b */ /* 0x007ff40003800000 */
.L_x_11378:
[----:B------:R-:W-:Y:S05]  /*28f40*/  BSYNC B1 ;  /* 0x0000000000017941 */ /* 0x000fea0003800000 */
.L_x_11377:
[----:B------:R-:W-:Y:S05]  /*28f50*/  BRA `(.L_x_11379) ;  /* 0xffffffdc003c7947 */ /* 0x000fea000383ffff */
.L_x_11314:
[----:B0-----:R0:W1:Y:S02]  /*28f60*/  SYNCS.PHASECHK.TRANS64.TRYWAIT P0, [R6+URZ], R5 ;  /* 0x00000005060075a7 */ /* 0x001064000800017f */
[----:B-1----:R-:W-:Y:S05]  /*28f70*/  @!P0 NANOSLEEP.SYNCS 0x989680 ;  /* 0x009896800000895d */ /* 0x002fea0003900000 */
[----:B------:R-:W1:Y:S02]  /*28f80*/  @!P0 SYNCS.PHASECHK.TRANS64 P0, [R6+URZ], R5 ;  /* 0x00000005060085a7 */ /* 0x000e64000800007f */
[----:B-1----:R-:W-:Y:S05]  /*28f90*/  @!P0 BRA `(.L_x_11314) ;  /* 0xfffffffc00f08947 */ /* 0x002fea000383ffff */
[----:B------:R-:W-:Y:S05]  /*28fa0*/  BRA `(.L_x_11380) ;  /* 0xffffffdc00747947 */ /* 0x000fea000383ffff */
.L_x_11315:
[----:B-1----:R1:W2:Y:S02]  /*28fb0*/  SYNCS.PHASECHK.TRANS64.TRYWAIT P0, [R3+URZ], R2 ;  /* 0x00000002030075a7 */ /* 0x0022a4000800017f */
[----:B--2---:R-:W-:Y:S05]  /*28fc0*/  @!P0 NANOSLEEP.SYNCS 0x989680 ;  /* 0x009896800000895d */ /* 0x004fea0003900000 */
[----:B------:R-:W2:Y:S02]  /*28fd0*/  @!P0 SYNCS.PHASECHK.TRANS64 P0, [R3+URZ], R2 ;  /* 0x00000002030085a7 */ /* 0x000ea4000800007f */
[----:B--2---:R-:W-:Y:S05]  /*28fe0*/  @!P0 BRA `(.L_x_11315) ;  /* 0xfffffffc00f08947 */ /* 0x004fea000383ffff */
[----:B------:R-:W-:Y:S05]  /*28ff0*/  BRA `(.L_x_11381) ;  /* 0xffffffdc00687947 */ /* 0x000fea000383ffff */
.L_x_11317:
[----:B-1----:R1:W2:Y:S02]  /*29000*/  SYNCS.PHASECHK.TRANS64.TRYWAIT P0, [R18+URZ], R5 ;  /* 0x00000005120075a7 */ /* 0x0022a4000800017f */
[----:B--2---:R-:W-:Y:S05]  /*29010*/  @!P0 NANOSLEEP.SYNCS 0x989680 ;  /* 0x009896800000895d */ /* 0x004fea0003900000 */
[----:B------:R-:W2:Y:S02]  /*29020*/  @!P0 SYNCS.PHASECHK.TRANS64 P0, [R18+URZ], R5 ;  /* 0x00000005120085a7 */ /* 0x000ea4000800007f */
[----:B--2---:R-:W-:Y:S05]  /*29030*/  @!P0 BRA `(.L_x_11317) ;  /* 0xfffffffc00f08947 */ /* 0x004fea000383ffff */
[----:B------:R-:W-:Y:S05]  /*29040*/  BRA `(.L_x_11382) ;  /* 0xffffffdc006c7947 */ /* 0x000fea000383ffff */
        .type           $_ZN7cutlass13device_kernelIN5flash11enable_sm90INS1_16FlashAttnFwdSm90INS1_25CollectiveMainloopFwdSm90ILi2EN4cute5tupleIJNS5_1CILi1EEES8_S8_EEENS6_IJNS7_ILi128EEENS7_ILi96EEENS7_ILi64EEEEEELi256ENS_6half_tEfNS_4arch4Sm90ELb0ELb1ELb0ELb0ELb0ELb0ELb1ELb1ELb0ELb1ELb0ELb0EEENS1_21CollectiveEpilogueFwdINS6_IJSA_NS7_ILi256EEESB_EEES9_SE_SG_Li256ELb0ELb1ELb0ELb0EEENS1_30DynamicPersistentTileSchedulerILi256ELi128ELb0ELb1ELb1EEEEEEEEEvNT_6ParamsE$_ZZN5flash25CollectiveMainloopFwdSm90ILi2EN4cute5tupleIJNS1_1CILi1EEES4_S4_EEENS2_IJNS3_ILi128EEENS3_ILi96EEENS3_ILi64EEEEEELi256EN7cutlass6half_tEfNSA_4arch4Sm90ELb0ELb1ELb0ELb0ELb0ELb0ELb1ELb1ELb0ELb1ELb0ELb0EE3mmaINS_16FlashAttnFwdSm90ISE_NS_21CollectiveEpilogueFwdINS2_IJS6_NS3_ILi256EEES7_EEES5_SB_SD_Li256ELb0ELb1ELb0ELb0EEENS_30DynamicPersistentTileSchedulerILi256ELi128ELb0ELb1ELb1EEEE13SharedStorageENS1_6TensorINS1_11ArrayEngineIfLm128EEENS1_6LayoutINS2_IJNS2_IJNS3_ILi2EEEST_NS3_ILi32EEEEEES4_S4_EEENS2_IJNS2_IJS4_ST_NS3_ILi4EEEEEENS3_ILi0EEESZ_EEEEEEENS_7SoftmaxILi2ELi0EEEEEbRKNSE_6ParamsENSA_25PipelineTmaAsyncNoClusterILi2ENSA_16PipelineTmaAsyncILi2EEEEES1B_RNSA_13PipelineStateILj2EEERT0_RT1_iRiRKNS_16SeqlenInfoQKNewKILb0ELb0EEENS2_IJiiiiEEERT_ENKUliT_T0_T1_E_clIZSF_ISO_S12_S14_EbS17_S1B_S1B_S1E_S1G_S1I_iS1J_S1N_S1O_S1Q_EUlRS1R_iE1_NS3_ILb0EEENS3_ILb1EEEEEDaiS1R_S1S_S1T_,@function
        .size           $_ZN7cutlass13device_kernelIN5flash11enable_sm90INS1_16FlashAttnFwdSm90INS1_25CollectiveMainloopFwdSm90ILi2EN4cute5tupleIJNS5_1CILi1EEES8_S8_EEENS6_IJNS7_ILi128EEENS7_ILi96EEENS7_ILi64EEEEEELi256ENS_6half_tEfNS_4arch4Sm90ELb0ELb1ELb0ELb0ELb0ELb0ELb1ELb1ELb0ELb1ELb0ELb0EEENS1_21CollectiveEpilogueFwdINS6_IJSA_NS7_ILi256EEESB_EEES9_SE_SG_Li256ELb0ELb1ELb0ELb0EEENS1_30DynamicPersistentTileSchedulerILi256ELi128ELb0ELb1ELb1EEEEEEEEEvNT_6ParamsE$_ZZN5flash25CollectiveMainloopFwdSm90ILi2EN4cute5tupleIJNS1_1CILi1EEES4_S4_EEENS2_IJNS3_ILi128EEENS3_ILi96EEENS3_ILi64EEEEEELi256EN7cutlass6half_tEfNSA_4arch4Sm90ELb0ELb1ELb0ELb0ELb0ELb0ELb1ELb1ELb0ELb1ELb0ELb0EE3mmaINS_16FlashAttnFwdSm90ISE_NS_21CollectiveEpilogueFwdINS2_IJS6_NS3_ILi256EEES7_EEES5_SB_SD_Li256ELb0ELb1ELb0ELb0EEENS_30DynamicPersistentTileSchedulerILi256ELi128ELb0ELb1ELb1EEEE13SharedStorageENS1_6TensorINS1_11ArrayEngineIfLm128EEENS1_6LayoutINS2_IJNS2_IJNS3_ILi2EEEST_NS3_ILi32EEEEEES4_S4_EEENS2_IJNS2_IJS4_ST_NS3_ILi4EEEEEENS3_ILi0EEESZ_EEEEEEENS_7SoftmaxILi2ELi0EEEEEbRKNSE_6ParamsENSA_25PipelineTmaAsyncNoClusterILi2ENSA_16PipelineTmaAsyncILi2EEEEES1B_RNSA_13PipelineStateILj2EEERT0_RT1_iRiRKNS_16SeqlenInfoQKNewKILb0ELb0EEENS2_IJiiiiEEERT_ENKUliT_T0_T1_E_clIZSF_ISO_S12_S14_EbS17_S1B_S1B_S1E_S1G_S1I_iS1J_S1N_S1O_S1Q_EUlRS1R_iE1_NS3_ILb0EEENS3_ILb1EEEEEDaiS1R_S1S_S1T_,(.L_x_15141 - $_ZN7cutlass13device_kernelIN5flash11enable_sm90INS1_16FlashAttnFwdSm90INS1_25CollectiveMainloopFwdSm90ILi2EN4cute5tupleIJNS5_1CILi1EEES8_S8_EEENS6_IJNS7_ILi128EEENS7_ILi96EEENS7_ILi64EEEEEELi256ENS_6half_tEfNS_4arch4Sm90ELb0ELb1ELb0ELb0ELb0ELb0ELb1ELb1ELb0ELb1ELb0ELb0EEENS1_21CollectiveEpilogueFwdINS6_IJSA_NS7_ILi256EEESB_EEES9_SE_SG_Li256ELb0ELb1ELb0ELb0EEENS1_30DynamicPersistentTileSchedulerILi256ELi128ELb0ELb1ELb1EEEEEEEEEvNT_6ParamsE$_ZZN5flash25CollectiveMainloopFwdSm90ILi2EN4cute5tupleIJNS1_1CILi1EEES4_S4_EEENS2_IJNS3_ILi128EEENS3_ILi96EEENS3_ILi64EEEEEELi256EN7cutlass6half_tEfNSA_4arch4Sm90ELb0ELb1ELb0ELb0ELb0ELb0ELb1ELb1ELb0ELb1ELb0ELb0EE3mmaINS_16FlashAttnFwdSm90ISE_NS_21CollectiveEpilogueFwdINS2_IJS6_NS3_ILi256EEES7_EEES5_SB_SD_Li256ELb0ELb1ELb0ELb0EEENS_30DynamicPersistentTileSchedulerILi256ELi128ELb0ELb1ELb1EEEE13SharedStorageENS1_6TensorINS1_11ArrayEngineIfLm128EEENS1_6LayoutINS2_IJNS2_IJNS3_ILi2EEEST_NS3_ILi32EEEEEES4_S4_EEENS2_IJNS2_IJS4_ST_NS3_ILi4EEEEEENS3_ILi0EEESZ_EEEEEEENS_7SoftmaxILi2ELi0EEEEEbRKNSE_6ParamsENSA_25PipelineTmaAsyncNoClusterILi2ENSA_16PipelineTmaAsyncILi2EEEEES1B_RNSA_13PipelineStateILj2EEERT0_RT1_iRiRKNS_16SeqlenInfoQKNewKILb0ELb0EEENS2_IJiiiiEEERT_ENKUliT_T0_T1_E_clIZSF_ISO_S12_S14_EbS17_S1B_S1B_S1E_S1G_S1I_iS1J_S1N_S1O_S1Q_EUlRS1R_iE1_NS3_ILb0EEENS3_ILb1EEEEEDaiS1R_S1S_S1T_)
$_ZN7cutlass13device_kernelIN5flash11enable_sm90INS1_16FlashAttnFwdSm90INS1_25CollectiveMainloopFwdSm90ILi2EN4cute5tupleIJNS5_1CILi1EEES8_S8_EEENS6_IJNS7_ILi128EEENS7_ILi96EEENS7_ILi64EEEEEELi256ENS_6half_tEfNS_4arch4Sm90ELb0ELb1ELb0ELb0ELb0ELb0ELb1ELb1ELb0ELb1ELb0ELb0EEENS1_21CollectiveEpilogueFwdINS6_IJSA_NS7_ILi256EEESB_EEES9_SE_SG_Li256ELb0ELb1ELb0ELb0EEENS1_30DynamicPersistentTileSchedulerILi256ELi128ELb0ELb1ELb1EEEEEEEEEvNT_6ParamsE$_ZZN5flash25CollectiveMainloopFwdSm90ILi2EN4cute5tupleIJNS1_1CILi1EEES4_S4_EEENS2_IJNS3_ILi128EEENS3_ILi96EEENS3_ILi64EEEEEELi256EN7cutlass6half_tEfNSA_4arch4Sm90ELb0ELb1ELb0ELb0ELb0ELb0ELb1ELb1ELb0ELb1ELb0ELb0EE3mmaINS_16FlashAttnFwdSm90ISE_NS_21CollectiveEpilogueFwdINS2_IJS6_NS3_ILi256EEES7_EEES5_SB_SD_Li256ELb0ELb1ELb0ELb0EEENS_30DynamicPersistentTileSchedulerILi256ELi128ELb0ELb1ELb1EEEE13SharedStorageENS1_6TensorINS1_11ArrayEngineIfLm128EEENS1_6LayoutINS2_IJNS2_IJNS3_ILi2EEEST_NS3_ILi32EEEEEES4_S4_EEENS2_IJNS2_IJS4_ST_NS3_ILi4EEEEEENS3_ILi0EEESZ_EEEEEEENS_7SoftmaxILi2ELi0EEEEEbRKNSE_6ParamsENSA_25PipelineTmaAsyncNoClusterILi2ENSA_16PipelineTmaAsyncILi2EEEEES1B_RNSA_13PipelineStateILj2EEERT0_RT1_iRiRKNS_16SeqlenInfoQKNewKILb0ELb0EEENS2_IJiiiiEEERT_ENKUliT_T0_T1_E_clIZSF_ISO_S12_S14_EbS17_S1B_S1B_S1E_S1G_S1I_iS1J_S1N_S1O_S1Q_EUlRS1R_iE1_NS3_ILb0EEENS3_ILb1EEEEEDaiS1R_S1S_S1T_:
[----:B------:R-:W-:Y:S05]  /*29050*/  YIELD ;  /* 0x0000000000007946 */ /* 0x000fea0003800000 */
[----:B------:R-:W-:Y:S02]  /*29060*/  ULDC UR4, c[0x0][0x20] ;  /* 0x0000080000047ab9 */ /* 0x000fe40000000800 */
[----:B------:R-:W-:-:S05]  /*29070*/  VIADD R0, R0, -UR4 ;  /* 0x8000000400007c36 */ /* 0x000fca0008000000 */
[----:B------:R-:W2:Y:S01]  /*29080*/  LDL.64 R2, [R0] ;  /* 0x0000000000027983 */ /* 0x000ea20000100a00 */
[----:B------:R-:W0:Y:S02]  /*29090*/  LDC.64 R4, c[0x0][0x208] ;  /* 0x00008200ff047b82 */ /* 0x000e240000000a00 */
[----:B0-----:R-:W-:Y:S02]  /*290a0*/  R2UR UR4, R4 ;  /* 0x00000000040472ca */ /* 0x001fe400000e0000 */
[----:B------:R-:W-:-:S13]  /*290b0*/  R2UR UR5, R5 ;  /* 0x00000000050572ca */ /* 0x000fda00000e0000 */
[----:B--2---:R-:W2:Y:S01]  /*290c0*/  LD.E R6, desc[UR4][R2.64] ;  /* 0x0000000402067980 */ /* 0x004ea2000c101900 */
[----:B------:R-:W-:Y:S02]  /*290d0*/  R2UR UR4, R4 ;  /* 0x00000000040472ca */ /* 0x000fe400000e0000 */
[----:B------:R-:W-:Y:S01]  /*290e0*/  R2UR UR5, R5 ;  /* 0x00000000050572ca */ /* 0x000fe200000e0000 */
[----:B--2---:R-:W-:-:S12]  /*290f0*/  VIADD R11, R6, 0x1 ;  /* 0x00000001060b7836 */ /* 0x004fd80000000000 */
[----:B------:R-:W2:Y:S01]  /*29100*/  LD.E R6, desc[UR4][R2.64+0x8] ;  /* 0x0000080402067980 */ /* 0x000ea2000c101900 */
[----:B------:R-:W-:-:S13]  /*29110*/  ISETP.NE.AND P1, PT, R11, 0x2, PT ;  /* 0x000000020b00780c */ /* 0x000fda0003f25270 */
[----:B------:R-:W-:Y:S02]  /*29120*/  @!P1 R2UR UR6, R4 ;  /* 0x00000000040692ca */ /* 0x000fe400000e0000 */
[----:B------:R-:W-:-:S13]  /*29130*/  @!P1 R2UR UR7, R5 ;  /* 0x00000000050792ca */ /* 0x000fda00000e0000 */
[----:B------:R-:W3:Y:S01]  /*29140*/  @!P1 LD.E R7, desc[UR6][R2.64+0x4] ;  /* 0x0000040602079980 */ /* 0x000ee2000c101900 */
[C---:B------:R-:W-:Y:S02]  /*29150*/  R2UR UR4, R4.reuse ;  /* 0x00000000040472ca */ /* 0x040fe400000e0000 */
[C---:B------:R-:W-:Y:S02]  /*29160*/  R2UR UR5, R5.reuse ;  /* 0x00000000050572ca */ /* 0x040fe400000e0000 */
[C---:B------:R-:W-:Y:S02]  /*29170*/  R2UR UR6, R4.reuse ;  /* 0x00000000040672ca */ /* 0x040fe400000e0000 */
[C---:B------:R-:W-:Y:S02]  /*29180*/  R2UR UR7, R5.reuse ;  /* 0x00000000050772ca */ /* 0x040fe400000e0000 */
[----:B------:R-:W-:Y:S02]  /*29190*/  @!P1 R2UR UR8, R4 ;  /* 0x00000000040892ca */ /* 0x000fe400000e0000 */
[----:B------:R-:W-:-:S02]  /*291a0*/  @!P1 R2UR UR9, R5 ;  /* 0x00000000050992ca */ /* 0x000fc400000e0000 */
[----:B------:R-:W-:Y:S02]  /*291b0*/  @!P1 R2UR UR10, R4 ;  /* 0x00000000040a92ca */ /* 0x000fe400000e0000 */
[----:B------:R-:W-:Y:S01]  /*291c0*/  @!P1 R2UR UR11, R5 ;  /* 0x00000000050b92ca */ /* 0x000fe200000e0000 */
[----:B------:R0:W-:Y:S08]  /*291d0*/  ST.E desc[UR4][R2.64], R11 ;  /* 0x0000000b02007985 */ /* 0x0001f0000c101904 */
[----:B------:R1:W-:Y:S01]  /*291e0*/  @!P1 ST.E desc[UR8][R2.64], RZ ;  /* 0x000000ff02009985 */ /* 0x0003e2000c101908 */
[----:B--2---:R-:W-:-:S05]  /*291f0*/  VIADD R13, R6, 0x1 ;  /* 0x00000001060d7836 */ /* 0x004fca0000000000 */
[----:B------:R1:W-:Y:S01]  /*29200*/  ST.E desc[UR6][R2.64+0x8], R13 ;  /* 0x0000080d02007985 */ /* 0x0003e2000c101906 */
[----:B---3--:R-:W-:-:S05]  /*29210*/  @!P1 LOP3.LUT R15, R7, 0x1, RZ, 0x3c, !PT ;  /* 0x00000001070f9812 */ /* 0x008fca00078e3cff */
[----:B------:R1:W-:Y:S04]  /*29220*/  @!P1 ST.E desc[UR10][R2.64+0x4], R15 ;  /* 0x0000040f02009985 */ /* 0x0003e8000c10190a */
[----:B------:R-:W2:Y:S01]  /*29230*/  LDL.64 R8, [R0+0x18] ;  /* 0x0000180000087983 */ /* 0x000ea20000100a00 */
[----:B------:R-:W-:Y:S02]  /*29240*/  R2UR UR4, R4 ;  /* 0x00000000040472ca */ /* 0x000fe400000e0000 */
[----:B------:R-:W-:Y:S01]  /*29250*/  R2UR UR5, R5 ;  /* 0x00000000050572ca */ /* 0x000fe200000e0000 */
[----:B------:R-:W3:-:S12]  /*29260*/  LDL.64 R6, [R0] ;  /* 0x0000000000067983 */ /* 0x000ed80000100a00 */
[----:B--2---:R-:W2:Y:S01]  /*29270*/  LD.E R14, desc[UR4][R8.64+0x1c] ;  /* 0x00001c04080e7980 */ /* 0x004ea2000c101900 */
[C---:B------:R-:W-:Y:S02]  /*29280*/  R2UR UR4, R4.reuse ;  /* 0x00000000040472ca */ /* 0x040fe400000e0000 */
[C---:B------:R-:W-:Y:S02]  /*29290*/  R2UR UR5, R5.reuse ;  /* 0x00000000050572ca */ /* 0x040fe400000e0000 */
[----:B------:R-:W-:Y:S02]  /*292a0*/  R2UR UR6, R4 ;  /* 0x00000000040672ca */ /* 0x000fe400000e0000 */
[----:B------:R-:W-:Y:S01]  /*292b0*/  R2UR UR7, R5 ;  /* 0x00000000050772ca */ /* 0x000fe200000e0000 */
[----:B------:R-:W-:Y:S01]  /*292c0*/  BSSY B3, `(.L_x_11383) ;  /* 0x0000008000037945 */ /* 0x000fe20003800000 */
[----:B------:R-:W-:-:S07]  /*292d0*/  IMAD.MOV.U32 R19, RZ, RZ, R164 ;  /* 0x000000ffff137224 */ /* 0x000fce00078e00a4 */
[----:B---3--:R1:W5:Y:S04]  /*292e0*/  LD.E R12, desc[UR4][R6.64] ;  /* 0x00000004060c7980 */ /* 0x008368000c101900 */
[----:B0-----:R1:W5:Y:S01]  /*292f0*/  LD.E R11, desc[UR6][R6.64+0x4] ;  /* 0x00000406060b7980 */ /* 0x001362000c101900 */
[----:B--2---:R-:W-:-:S04]  /*29300*/  LOP3.LUT R14, R14, 0x1, RZ, 0xfc, !PT ;  /* 0x000000010e0e7812 */ /* 0x004fc800078efcff */
[----:B------:R-:W-:-:S13]  /*29310*/  ISETP.NE.AND P1, PT, R14, 0x3, PT ;  /* 0x000000030e00780c */ /* 0x000fda0003f25270 */
[----:B-1----:R-:W-:Y:S05]  /*29320*/  @!P1 BRA `(.L_x_11384) ;  /* 0x0000000000049947 */ /* 0x002fea0003800000 */
[----:B------:R-:W-:Y:S01]  /*29330*/  BPT.TRAP 0x1 ;  /* 0x000000040000795c */ /* 0x000fe20000300000 */
.L_x_11384:
[----:B------:R-:W-:Y:S05]  /*29340*/  BSYNC B3 ;  /* 0x0000000000037941 */ /* 0x000fea0003800000 */
.L_x_11383:
[----:B------:R-:W-:Y:S02]  /*29350*/  R2UR UR4, R4 ;  /* 0x00000000040472ca */ /* 0x000fe400000e0000 */
[----:B------:R-:W-:-:S13]  /*29360*/  R2UR UR5, R5 ;  /* 0x00000000050572ca */ /* 0x000fda00000e0000 */
[----:B------:R-:W2:Y:S01]  /*29370*/  LD.E.64 R2, desc[UR4][R8.64+0x8] ;  /* 0x0000080408027980 */ /* 0x000ea2000c101b00 */
[----:B-----5:R-:W-:Y:S02]  /*29380*/  SHF.L.U32 R13, R11, 0x1f, RZ ;  /* 0x0000001f0b0d7819 */ /* 0x020fe400000006ff */
[----:B--2---:R-:W-:-:S05]  /*29390*/  MOV R3, R2 ;  /* 0x0000000200037202 */ /* 0x004fca0000000f00 */
[----:B------:R-:W-:-:S04]  /*293a0*/  IMAD R12, R12, 0x8, R3 ;  /* 0x000000080c0c7824 */ /* 0x000fc800078e0203 */
[----:B------:R0:W1:Y:S01]  /*293b0*/  SYNCS.PHASECHK.TRANS64.TRYWAIT P1, [R12+URZ], R13 ;  /* 0x0000000d0c0075a7 */ /* 0x000062000802017f */
[----:B------:R-:W2:Y:S01]  /*293c0*/  LD.E R11, desc[UR4][R8.64+0x1c] ;  /* 0x00001c04080b7980 */ /* 0x000ea2000c101900 */
[----:B------:R-:W-:Y:S02]  /*293d0*/  R2UR UR6, R4 ;  /* 0x00000000040672ca */ /* 0x000fe400000e0000 */
[----:B------:R-:W-:Y:S01]  /*293e0*/  R2UR UR7, R5 ;  /* 0x00000000050772ca */ /* 0x000fe200000e0000 */
[----:B------:R0:W5:Y:S01]  /*293f0*/  LD.E R2, desc[UR4][R6.64] ;  /* 0x0000000406027980 */ /* 0x000162000c101900 */
[----:B------:R-:W-:Y:S11]  /*29400*/  BSSY B3, `(.L_x_11385) ;  /* 0x0000006000037945 */ /* 0x000ff60003800000 */
[----:B------:R0:W5:Y:S01]  /*29410*/  LD.E R3, desc[UR6][R6.64+0x4] ;  /* 0x0000040606037980 */ /* 0x000162000c101900 */
[----:B--2---:R-:W-:-:S04]  /*29420*/  LOP3.LUT R11, R11, 0x1, RZ, 0xfc, !PT ;  /* 0x000000010b0b7812 */ /* 0x004fc800078efcff */
[----:B------:R-:W-:-:S13]  /*29430*/  ISETP.NE.AND P2, PT, R11, 0x3, PT ;  /* 0x000000030b00780c */ /* 0x000fda0003f45270 */
[----:B01----:R-:W-:Y:S05]  /*29440*/  @!P2 BRA `(.L_x_11386) ;  /* 0x000000000004a947 */ /* 0x003fea0003800000 */
[----:B------:R-:W-:Y:S01]  /*29450*/  BPT.TRAP 0x1 ;  /* 0x000000040000795c */ /* 0x000fe20000300000 */
.L_x_11386:
[----:B------:R-:W-:Y:S05]  /*29460*/  BSYNC B3 ;  /* 0x0000000000037941 */ /* 0x000fea0003800000 */
.L_x_11385:
[----:B------:R-:W-:Y:S04]  /*29470*/  BSSY B3, `(.L_x_11387) ;  /* 0x000000a000037945 */ /* 0x000fe80003800000 */
[----:B------:R-:W-:Y:S05]  /*29480*/  @P1 BRA `(.L_x_11388) ;  /* 0x0000000000201947 */ /* 0x000fea0003800000 */
[----:B------:R-:W-:Y:S02]  /*29490*/  R2UR UR4, R4 ;  /* 0x00000000040472ca */ /* 0x000fe400000e0000 */
[----:B------:R-:W-:-:S13]  /*294a0*/  R2UR UR5, R5 ;  /* 0x00000000050572ca */ /* 0x000fda00000e0000 */
[----:B------:R-:W2:Y:S01]  /*294b0*/  LD.E.64 R8, desc[UR4][R8.64+0x8] ;  /* 0x0000080408087980 */ /* 0x000ea2000c101b00 */
[----:B-----5:R-:W-:Y:S02]  /*294c0*/  SHF.L.U32 R3, R3, 0x1f, RZ ;  /* 0x0000001f03037819 */ /* 0x020fe400000006ff */
[----:B--2---:R-:W-:-:S05]  /*294d0*/  MOV R7, R8 ;  /* 0x0000000800077202 */ /* 0x004fca0000000f00 */
[----:B------:R-:W-:-:S04]  /*294e0*/  IMAD R2, R2, 0x8, R7 ;  /* 0x0000000802027824 */ /* 0x000fc800078e0207 */
[----:B------:R-:W0:Y:S02]  /*294f0*/  SYNCS.PHASECHK.TRANS64.TRYWAIT P1, [R2+URZ], R3 ;  /* 0x00000003020075a7 */ /* 0x000e24000802017f */
[----:B0-----:R-:W-:Y:S05]  /*29500*/  @!P1 BRA `(.L_x_11389) ;  /* 0x000001b000609947 */ /* 0x001fea0003800000 */
.L_x_11388:
[----:B------:R-:W-:Y:S05]  /*29510*/  BSYNC B3 ;  /* 0x0000000000037941 */ /* 0x000fea0003800000 */
.L_x_11387:
[----:B------:R-:W2:Y:S04]  /*29520*/  LDL.64 R8, [R0] ;  /* 0x0000000000087983 */ /* 0x000ea80000100a00 */
[----:B------:R-:W3:Y:S01]  /*29530*/  LDL.64 R6, [R0+0x28] ;  /* 0x0000280000067983 */ /* 0x000ee20000100a00 */
[C---:B------:R-:W-:Y:S02]  /*29540*/  R2UR UR6, R4.reuse ;  /* 0x00000000040672ca */ /* 0x040fe400000e0000 */
[C---:B------:R-:W-:Y:S01]  /*29550*/  R2UR UR7, R5.reuse ;  /* 0x00000000050772ca */ /* 0x040fe200000e0000 */
[----:B0----5:R-:W4:Y:S01]  /*29560*/  LDL.64 R2, [R0+0x20] ;  /* 0x0000200000027983 */ /* 0x021f220000100a00 */
[C---:B------:R-:W-:Y:S02]  /*29570*/  R2UR UR4, R4.reuse ;  /* 0x00000000040472ca */ /* 0x040fe400000e0000 */
[----:B------:R-:W-:Y:S01]  /*29580*/  R2UR UR5, R5 ;  /* 0x00000000050572ca */ /* 0x000fe200000e0000 */
[----:B------:R-:W4:Y:S08]  /*29590*/  LDL.64 R12, [R0+0x8] ;  /* 0x00000800000c7983 */ /* 0x000f300000100a00 */
[----:B--2---:R-:W2:Y:S04]  /*295a0*/  LD.E R9, desc[UR6][R8.64] ;  /* 0x0000000608097980 */ /* 0x004ea8000c101900 */
[----:B---3--:R-:W2:Y:S01]  /*295b0*/  LD.E.64 R14, desc[UR4][R6.64] ;  /* 0x00000004060e7980 */ /* 0x008ea2000c101b00 */
[----:B------:R-:W-:Y:S05]  /*295c0*/  WARPSYNC.ALL ;  /* 0x0000000000007948 */ /* 0x000fea0003800000 */
[----:B------:R-:W-:-:S02]  /*295d0*/  R2UR UR4, R4 ;  /* 0x00000000040472ca */ /* 0x000fc400000e0000 */
[C---:B------:R-:W-:Y:S02]  /*295e0*/  R2UR UR5, R5.reuse ;  /* 0x00000000050572ca */ /* 0x040fe400000e0000 */
[----:B------:R-:W-:Y:S02]  /*295f0*/  R2UR UR6, R4 ;  /* 0x00000000040672ca */ /* 0x000fe400000e0000 */
[----:B------:R-:W-:-:S09]  /*29600*/  R2UR UR7, R5 ;  /* 0x00000000050772ca */ /* 0x000fd200000e0000 */
[----:B----4-:R0:W-:Y:S04]  /*29610*/  ST.E desc[UR4][R12.64], RZ ;  /* 0x000000ff0c007985 */ /* 0x0101e8000c101904 */
[----:B------:R-:W3:Y:S01]  /*29620*/  LD.E.64 R6, desc[UR6][R2.64] ;  /* 0x0000000602067980 */ /* 0x000ee2000c101b00 */
[----:B--2---:R-:W-:Y:S01]  /*29630*/  IMAD R8, R9, 0x300, R14 ;  /* 0x0000030009087824 */ /* 0x004fe200078e020e */
[----:B------:R-:W-:Y:S01]  /*29640*/  WARPGROUP.ARRIVE ;  /* 0x00000000000079c5 */ /* 0x000fe20000000000 */
[----:B------:R-:W-:Y:S01]  /*29650*/  IMAD.MOV.U32 R9, RZ, RZ, R15 ;  /* 0x000000ffff097224 */ /* 0x000fe200078e000f */
[----:B------:R-:W-:Y:S01]  /*29660*/  R2UR UR8, R4 ;  /* 0x00000000040872ca */ /* 0x000fe200000e0000 */
[----:B------:R-:W-:Y:S01]  /*29670*/  IMAD.MOV.U32 R199, RZ, RZ, 0x1 ;  /* 0x00000001ffc77424 */ /* 0x000fe200078e00ff */
[----:B------:R-:W-:-:S02]  /*29680*/  R2UR UR6, R8 ;  /* 0x00000000080672ca */ /* 0x000fc400000e0000 */
[----:B------:R-:W-:Y:S02]  /*29690*/  R2UR UR7, R9 ;  /* 0x00000000090772ca */ /* 0x000fe400000e0000 */
[C---:B------:R-:W-:Y:S02]  /*296a0*/  R2UR UR9, R5.reuse ;  /* 0x00000000050972ca */ /* 0x040fe400000e0000 */
[----:B------:R-:W-:Y:S02]  /*296b0*/  R2UR UR10, R4 ;  /* 0x00000000040a72ca */ /* 0x000fe400000e0000 */
[----:B------:R-:W-:Y:S02]  /*296c0*/  R2UR UR11, R5 ;  /* 0x00000000050b72ca */ /* 0x000fe400000e0000 */
[----:B---3--:R-:W-:Y:S02]  /*296d0*/  R2UR UR4, R6 ;  /* 0x00000000060472ca */ /* 0x008fe400000e0000 */
[----:B------:R-:W-:-:S13]  /*296e0*/  R2UR UR5, R7 ;  /* 0x00000000070572ca */ /* 0x000fda00000e0000 */
[----:B------:R-:W-:Y:S03]  /*296f0*/  HGMMA.64x96x16.F32 R24, gdesc[UR4], RZ, !UPT, gsb0 ;  /* 0x01600000041879f0 */ /* 0x000fe6000c0008ff */
[----:B------:R-:W-:Y:S02]  /*29700*/  WARPGROUP.DEPBAR.LE gsb0, 0x0 ;  /* 0x00008000000079c5 */ /* 0x000fe40000010000 */
[----:B------:R0:W-:Y:S04]  /*29710*/  ST.E desc[UR8][R12.64], R199 ;  /* 0x000000c70c007985 */ /* 0x0001e8000c101908 */
[----:B------:R-:W2:Y:S01]  /*29720*/  LD.E.64 R6, desc[UR10][R2.64] ;  /* 0x0000000a02067980 */ /* 0x000ea2000c101b00 */
[----:B------:R-:W-:Y:S01]  /*29730*/  VIADD R14, R8, 0x2 ;  /* 0x00000002080e7836 */ /* 0x000fe20000000000 */
[----:B------:R-:W-:Y:S01]  /*29740*/  R2UR UR7, R15 ;  /* 0x000000000f0772ca */ /* 0x000fe200000e0000 */
[----:B------:R-:W-:Y:S01]  /*29750*/  WARPGROUP.ARRIVE ;  /* 0x00000000000079c5 */ /* 0x000fe20000000000 */
[----:B------:R-:W-:-:S02]  /*29760*/  R2UR UR8, R4 ;  /* 0x00000000040872ca */ /* 0x000fc400000e0000 */
[----:B------:R-:W-:Y:S02]  /*29770*/  R2UR UR6, R14 ;  /* 0x000000000e0672ca */ /* 0x000fe400000e0000 */
[C---:B------:R-:W-:Y:S02]  /*29780*/  R2UR UR9, R5.reuse ;  /* 0x00000000050972ca */ /* 0x040fe400000e0000 */
[----:B------:R-:W-:Y:S02]  /*29790*/  R2UR UR10, R4 ;  /* 0x00000000040a72ca */ /* 0x000fe400000e0000 */
[----:B------:R-:W-:Y:S01]  /*297a0*/  R2UR UR11, R5 ;  /* 0x00000000050b72ca */ /* 0x000fe200000e0000 */
[----:B--2---:R-:W-:Y:S01]  /*297b0*/  VIADD R6, R6, 0x2 ;  /* 0x0000000206067836 */ /* 0x004fe20000000000 */
[----:B------:R-:W-:-:S04]  /*297c0*/  R2UR UR5, R7 ;  /* 0x00000000070572ca */ /* 0x000fc800000e0000 */
[----:B------:R-:W-:-:S13]  /*297d0*/  R2UR UR4, R6 ;  /* 0x00000000060472ca */ /* 0x000fda00000e0000 */
[----:B------:R-:W-:Y:S03]  /*297e0*/  HGMMA.64x96x16.F32 R24, gdesc[UR4], R24, gsb0 ;  /* 0x01600000041879f0 */ /* 0x000fe60008000818 */
        /* <DEDUP_REMOVED lines=19> */
[----:B------:R-:W-:Y:S01]  /*29920*/  WARPGROUP.ARRIVE ;  /* 0x00000000000079c5 */ /* 0x000fe20000000000 */
[----:B------:R-:W-:Y:S01]  /*29930*/  IMAD.MOV.U32 R9, RZ, RZ, R15 ;  /* 0x000000ffff097224 */ /* 0x000fe200078e000f */
[----:B------:R-:W-:-:S02]  /*29940*/  R2UR UR8, R4 ;  /* 0x00000000040872ca */ /* 0x000fc400000e0000 */
[----:B------:R-:W-:Y:S02]  /*29950*/  R2UR UR6, R8 ;  /* 0x00000000080672ca */ /* 0x000fe400000e0000 */
        /* <DEDUP_REMOVED lines=8> */
[----:B------:R-:W2:Y:S01]  /*299e0*/  LDL.64 R6, [R0+0x40] ;  /* 0x0000400000067983 */ /* 0x000ea20000100a00 */
[----:B------:R-:W-:-:S02]  /*299f0*/  R2UR UR4, R4 ;  /* 0x00000000040472ca */ /* 0x000fc400000e0000 */
[----:B------:R-:W-:Y:S01]  /*29a00*/  R2UR UR5, R5 ;  /* 0x00000000050572ca */ /* 0x000fe200000e0000 */
[----:B------:R-:W3:-:S12]  /*29a10*/  LDL.64 R2, [R0] ;  /* 0x0000000000027983 */ /* 0x000ed80000100a00 */
[----:B--2---:R-:W2:Y:S01]  /*29a20*/  LD.E R8, desc[UR4][R6.64+0x1c] ;  /* 0x00001c0406087980 */ /* 0x004ea2000c101900 */
[C---:B------:R-:W-:Y:S02]  /*29a30*/  R2UR UR4, R4.reuse ;  /* 0x00000000040472ca */ /* 0x040fe400000e0000 */
[C---:B------:R-:W-:Y:S02]  /*29a40*/  R2UR UR5, R5.reuse ;  /* 0x00000000050572ca */ /* 0x040fe400000e0000 */
[----:B------:R-:W-:Y:S02]  /*29a50*/  R2UR UR6, R4 ;  /* 0x00000000040672ca */ /* 0x000fe400000e0000 */
[----:B------:R-:W-:Y:S01]  /*29a60*/  R2UR UR7, R5 ;  /* 0x00000000050772ca */ /* 0x000fe200000e0000 */
[----:B------:R-:W-:Y:S08]  /*29a70*/  BSSY B3, `(.L_x_11390) ;  /* 0x0000007000037945 */ /* 0x000ff00003800000 */
[----:B---3--:R0:W5:Y:S04]  /*29a80*/  LD.E R11, desc[UR4][R2.64] ;  /* 0x00000004020b7980 */ /* 0x008168000c101900 */
[----:B------:R0:W5:Y:S01]  /*29a90*/  LD.E R14, desc[UR6][R2.64+0x4] ;  /* 0x00000406020e7980 */ /* 0x000162000c101900 */
[----:B--2---:R-:W-:-:S04]  /*29aa0*/  LOP3.LUT R8, R8, 0x1, RZ, 0xfc, !PT ;  /* 0x0000000108087812 */ /* 0x004fc800078efcff */
[----:B------:R-:W-:-:S13]  /*29ab0*/  ISETP.NE.AND P1, PT, R8, 0x3, PT ;  /* 0x000000030800780c */ /* 0x000fda0003f25270 */
[----:B0-----:R-:W-:Y:S05]  /*29ac0*/  @!P1 BRA `(.L_x_11391) ;  /* 0x0000000000049947 */ /* 0x001fea0003800000 */
[----:B------:R-:W-:Y:S01]  /*29ad0*/  BPT.TRAP 0x1 ;  /* 0x000000040000795c */ /* 0x000fe20000300000 */
.L_x_11391:
[----:B------:R-:W-:Y:S05]  /*29ae0*/  BSYNC B3 ;  /* 0x0000000000037941 */ /* 0x000fea0003800000 */
.L_x_11390:
        /* <DEDUP_REMOVED lines=17> */
.L_x_11393:
[----:B------:R-:W-:Y:S05]  /*29c00*/  BSYNC B3 ;  /* 0x0000000000037941 */ /* 0x000fea0003800000 */
.L_x_11392:
        /* <DEDUP_REMOVED lines=10> */
.L_x_11395:
[----:B------:R-:W-:Y:S05]  /*29cb0*/  BSYNC B3 ;  /* 0x0000000000037941 */ /* 0x000fea0003800000 */
.L_x_11394:
[----:B------:R-:W2:Y:S04]  /*29cc0*/  LDL.64 R14, [R0] ;  /* 0x00000000000e7983 */ /* 0x000ea80000100a00 */
[----:B------:R-:W3:Y:S04]  /*29cd0*/  LDL.64 R12, [R0+0x58] ;  /* 0x00005800000c7983 */ /* 0x000ee80000100a00 */
[----:B------:R-:W4:Y:S04]  /*29ce0*/  LDL.64 R2, [R0+0x48] ;  /* 0x0000480000027983 */ /* 0x000f280000100a00 */
[----:B0----5:R-:W4:Y:S01]  /*29cf0*/  LDL.64 R8, [R0+0x50] ;  /* 0x0000500000087983 */ /* 0x021f220000100a00 */
[----:B------:R-:W-:-:S02]  /*29d00*/  R2UR UR6, R4 ;  /* 0x00000000040672ca */ /* 0x000fc400000e0000 */
[C---:B------:R-:W-:Y:S01]  /*29d10*/  R2UR UR7, R5.reuse ;  /* 0x00000000050772ca */ /* 0x040fe200000e0000 */
[----:B------:R-:W4:Y:S01]  /*29d20*/  LDL R73, [R1+0x460] ;  /* 0x0004600001497983 */ /* 0x000f220000100800 */
[C---:B------:R-:W-:Y:S02]  /*29d30*/  R2UR UR4, R4.reuse ;  /* 0x00000000040472ca */ /* 0x040fe400000e0000 */
[----:B------:R-:W-:Y:S01]  /*29d40*/  R2UR UR5, R5 ;  /* 0x00000000050572ca */ /* 0x000fe200000e0000 */
[----:B------:R-:W4:Y:S04]  /*29d50*/  LDL R72, [R1+0x464] ;  /* 0x0004640001487983 */ /* 0x000f280000100800 */
[----:B------:R-:W4:Y:S04]  /*29d60*/  LDL.LU R74, [R1+0x46c] ;  /* 0x00046c00014a7983 */ /* 0x000f280000300800 */
[----:B--2---:R-:W2:Y:S04]  /*29d70*/  LD.E R15, desc[UR6][R14.64] ;  /* 0x000000060e0f7980 */ /* 0x004ea8000c101900 */
[----:B---3--:R-:W2:Y:S01]  /*29d80*/  LD.E.64 R6, desc[UR4][R12.64] ;  /* 0x000000040c067980 */ /* 0x008ea2000c101b00 */
[----:B------:R-:W-:Y:S05]  /*29d90*/  WARPSYNC.ALL ;  /* 0x0000000000007948 */ /* 0x000fea0003800000 */
[----:B------:R-:W-:-:S02]  /*29da0*/  R2UR UR6, R4 ;  /* 0x00000000040672ca */ /* 0x000fc400000e0000 */
[C---:B------:R-:W-:Y:S02]  /*29db0*/  R2UR UR7, R5.reuse ;  /* 0x00000000050772ca */ /* 0x040fe400000e0000 */
[----:B------:R-:W-:Y:S02]  /*29dc0*/  R2UR UR4, R4 ;  /* 0x00000000040472ca */ /* 0x000fe400000e0000 */
[----:B------:R-:W-:-:S09]  /*29dd0*/  R2UR UR5, R5 ;  /* 0x00000000050572ca */ /* 0x000fd200000e0000 */
[----:B----4-:R-:W3:Y:S04]  /*29de0*/  LD.E R11, desc[UR6][R2.64] ;  /* 0x00000006020b7980 */ /* 0x010ee8000c101900 */
[----:B------:R-:W4:Y:S01]  /*29df0*/  LD.E.64 R20, desc[UR4][R8.64] ;  /* 0x0000000408147980 */ /* 0x000f22000c101b00 */
[----:B------:R-:W-:Y:S01]  /*29e00*/  WARPGROUP.ARRIVE ;  /* 0x00000000000079c5 */ /* 0x000fe20000000000 */
[C---:B------:R-:W-:Y:S02]  /*29e10*/  R2UR UR8, R4.reuse ;  /* 0x00000000040872ca */ /* 0x040fe400000e0000 */
[----:B------:R-:W-:Y:S02]  /*29e20*/  R2UR UR9, R5 ;  /* 0x00000000050972ca */ /* 0x000fe400000e0000 */
[----:B------:R-:W-:-:S02]  /*29e30*/  R2UR UR10, R4 ;  /* 0x00000000040a72ca */ /* 0x000fc400000e0000 */
[----:B------:R-:W-:Y:S01]  /*29e40*/  R2UR UR11, R5 ;  /* 0x00000000050b72ca */ /* 0x000fe200000e0000 */
[----:B--2---:R-:W-:Y:S01]  /*29e50*/  IMAD R6, R15, 0xc00, R6 ;  /* 0x00000c000f067824 */ /* 0x004fe200078e0206 */
[----:B------:R-:W-:-:S04]  /*29e60*/  R2UR UR7, R7 ;  /* 0x00000000070772ca */ /* 0x000fc800000e0000 */
[----:B------:R-:W-:Y:S02]  /*29e70*/  R2UR UR6, R6 ;  /* 0x00000000060672ca */ /* 0x000fe400000e0000 */
[----:B---3--:R-:W-:Y:S02]  /*29e80*/  ISETP.NE.U32.AND P1, PT, R11, RZ, PT ;  /* 0x000000ff0b00720c */ /* 0x008fe40003f25070 */
[----:B----4-:R-:W-:Y:S02]  /*29e90*/  R2UR UR4, R20 ;  /* 0x00000000140472ca */ /* 0x010fe400000e0000 */
[----:B------:R-:W-:-:S09]  /*29ea0*/  R2UR UR5, R21 ;  /* 0x00000000150572ca */ /* 0x000fd200000e0000 */
[----:B------:R-:W-:-:S05]  /*29eb0*/  VOTEU.ANY UP0, P1 ;  /* 0x00000000003f7886 */ /* 0x000fca0000800100 */
[----:B------:R-:W-:Y:S03]  /*29ec0*/  HGMMA.64x96x16.F32 R24, gdesc[UR4], R24, UP0, gsb0 ;  /* 0x01600000041879f0 */ /* 0x000fe6000b800818 */
[----:B------:R-:W-:Y:S02]  /*29ed0*/  WARPGROUP.DEPBAR.LE gsb0, 0x0 ;  /* 0x00008000000079c5 */ /* 0x000fe40000010000 */
[----:B------:R-:W-:Y:S04]  /*29ee0*/  ST.E desc[UR8][R2.64], R199 ;  /* 0x000000c702007985 */ /* 0x000fe8000c101908 */
[----:B------:R-:W2:Y:S01]  /*29ef0*/  LD.E.64 R12, desc[UR10][R8.64] ;  /* 0x0000000a080c7980 */ /* 0x000ea2000c101b00 */
[----:B------:R-:W-:-:S02]  /*29f00*/  VIADD R14, R6, 0x2 ;  /* 0x00000002060e7836 */ /* 0x000fc40000000000 */
[----:B------:R-:W-:-:S03]  /*29f10*/  IMAD.MOV.U32 R15, RZ, RZ, R7 ;  /* 0x000000ffff0f7224 */ /* 0x000fc600078e0007 */
[----:B------:R-:W-:Y:S02]  /*29f20*/  R2UR UR6, R14 ;  /* 0x000000000e0672ca */ /* 0x000fe400000e0000 */
[----:B------:R-:W-:Y:S01]  /*29f30*/  R2UR UR7, R15 ;  /* 0x000000000f0772ca */ /* 0x000fe200000e0000 */
[----:B------:R-:W-:Y:S01]  /*29f40*/  WARPGROUP.ARRIVE ;  /* 0x00000000000079c5 */ /* 0x000fe20000000000 */
[C---:B------:R-:W-:Y:S02]  /*29f50*/  R2UR UR8, R4.reuse ;  /* 0x00000000040872ca */ /* 0x040fe400000e0000 */
        /* <DEDUP_REMOVED lines=222> */
[----:B------:R-:W-:-:S06]  /*2ad40*/  WARPGROUP.ARRIVE ;  /* 0x00000000000079c5 */ /* 0x000fcc0000000000 */
[----:B------:R-:W0:Y:S01]  /*2ad50*/  S2R R207, SR_TID.X ;  /* 0x0000000000cf7919 */ /* 0x000e220000002100 */
[----:B------:R-:W-:Y:S02]  /*2ad60*/  R2UR UR8, R4 ;  /* 0x00000000040872ca */ /* 0x000fe400000e0000 */
[----:B------:R-:W-:Y:S02]  /*2ad70*/  R2UR UR9, R5 ;  /* 0x00000000050972ca */ /* 0x000fe400000e0000 */
[----:B0-----:R-:W-:Y:S01]  /*2ad80*/  LOP3.LUT P2, RZ, R207, 0x7f, RZ, 0xc0, !PT ;  /* 0x0000007fcfff7812 */ /* 0x001fe2000784c0ff */
[----:B--2---:R-:W-:Y:S02]  /*2ad90*/  VIADD R6, R8, 0xc06 ;  /* 0x00000c0608067836 */ /* 0x004fe40000000000 */
[----:B------:R-:W-:-:S03]  /*2ada0*/  IMAD.MOV.U32 R7, RZ, RZ, R9 ;  /* 0x000000ffff077224 */ /* 0x000fc600078e0009 */
[----:B------:R-:W-:Y:S02]  /*2adb0*/  R2UR UR4, R6 ;  /* 0x00000000060472ca */ /* 0x000fe400000e0000 */
[----:B------:R-:W-:-:S13]  /*2adc0*/  R2UR UR5, R7 ;  /* 0x00000000070572ca */ /* 0x000fda00000e0000 */
[----:B------:R-:W-:Y:S03]  /*2add0*/  HGMMA.64x96x16.F32 R24, gdesc[UR4], R24, gsb0 ;  /* 0x01600000041879f0 */ /* 0x000fe60008000818 */
[----:B------:R-:W-:Y:S02]  /*2ade0*/  WARPGROUP.DEPBAR.LE gsb0, 0x0 ;  /* 0x00008000000079c5 */ /* 0x000fe40000010000 */
[----:B------:R0:W-:Y:S04]  /*2adf0*/  ST.E desc[UR8][R2.64], R199 ;  /* 0x000000c702007985 */ /* 0x0001e8000c101908 */
[----:B------:R-:W2:Y:S04]  /*2ae00*/  @!P2 LDL.64 R6, [R0+0x18] ;  /* 0x000018000006a983 */ /* 0x000ea80000100a00 */
[----:B------:R-:W3:Y:S01]  /*2ae10*/  @!P2 LDL.64 R8, [R0] ;  /* 0x000000000008a983 */ /* 0x000ee20000100a00 */
[----:B------:R-:W-:-:S02]  /*2ae20*/  @!P2 R2UR UR4, R4 ;  /* 0x000000000404a2ca */ /* 0x000fc400000e0000 */
[C---:B------:R-:W-:Y:S02]  /*2ae30*/  @!P2 R2UR UR5, R5.reuse ;  /* 0x000000000505a2ca */ /* 0x040fe400000e0000 */
[----:B------:R-:W-:Y:S02]  /*2ae40*/  SHF.R.U32.HI R11, RZ, 0x7, R207 ;  /* 0x00000007ff0b7819 */ /* 0x000fe400000116cf */
[----:B------:R-:W-:Y:S02]  /*2ae50*/  @!P2 R2UR UR6, R4 ;  /* 0x000000000406a2ca */ /* 0x000fe400000e0000 */
[----:B------:R-:W-:Y:S02]  /*2ae60*/  @!P2 R2UR UR7, R5 ;  /* 0x000000000507a2ca */ /* 0x000fe400000e0000 */
[----:B------:R-:W-:-:S05]  /*2ae70*/  IADD3 R11, -R11, 0xb, RZ ;  /* 0x0000000b0b0b7810 */ /* 0x000fca0007ffe1ff */
[----:B------:R1:W-:Y:S06]  /*2ae80*/  BAR.ARV R11, 0x100 ;  /* 0x0004000b0000751d */ /* 0x0003ec0000002000 */
[----:B--2---:R-:W0:Y:S04]  /*2ae90*/  @!P2 LD.E.64 R6, desc[UR4][R6.64+0x30] ;  /* 0x000030040606a980 */ /* 0x004e28000c101b00 */
[----:B---3--:R-:W2:Y:S01]  /*2aea0*/  @!P2 LD.E R8, desc[UR6][R8.64] ;  /* 0x000000060808a980 */ /* 0x008ea2000c101900 */
[----:B------:R-:W-:-:S02]  /*2aeb0*/  R2UR UR4, R4 ;  /* 0x00000000040472ca */ /* 0x000fc400000e0000 */
[----:B------:R-:W-:Y:S02]  /*2aec0*/  R2UR UR5, R5 ;  /* 0x00000000050572ca */ /* 0x000fe400000e0000 */
[----:B0-----:R-:W-:-:S05]  /*2aed0*/  @!P2 MOV R3, R6 ;  /* 0x000000060003a202 */ /* 0x001fca0000000f00 */
[----:B--2---:R-:W-:-:S05]  /*2aee0*/  @!P2 IMAD R2, R8, 0x8, R3 ;  /* 0x000000080802a824 */ /* 0x004fca00078e0203 */
[----:B------:R-:W-:-:S04]  /*2aef0*/  @!P2 PRMT R2, RZ, 0x654, R2 ;  /* 0x00000654ff02a816 */ /* 0x000fc80000000002 */
[----:B------:R0:W-:Y:S02]  /*2af00*/  @!P2 SYNCS.ARRIVE.TRANS64.RED.A1T0 RZ, [R2+URZ], RZ ;  /* 0x000000ff02ffa9a7 */ /* 0x0001e4000810043f */
[----:B0-----:R-:W2:Y:S01]  /*2af10*/  LD.E R2, desc[UR4][R18.64+0x24] ;  /* 0x0000240412027980 */ /* 0x001ea2000c101900 */
[----:B------:R-:W-:Y:S02]  /*2af20*/  R2UR UR4, R4 ;  /* 0x00000000040472ca */ /* 0x000fe400000e0000 */
[----:B------:R-:W-:-:S13]  /*2af30*/  R2UR UR5, R5 ;  /* 0x00000000050572ca */ /* 0x000fda00000e0000 */
[----:B------:R-:W3:Y:S01]  /*2af40*/  LD.E R12, desc[UR4][R18.64] ;  /* 0x00000004120c7980 */ /* 0x000ee2000c101900 */
[C---:B------:R-:W-:Y:S02]  /*2af50*/  R2UR UR4, R4.reuse ;  /* 0x00000000040472ca */ /* 0x040fe400000e0000 */
[C---:B------:R-:W-:Y:S01]  /*2af60*/  R2UR UR5, R5.reuse ;  /* 0x00000000050572ca */ /* 0x040fe200000e0000 */
[----:B------:R-:W-:Y:S01]  /*2af70*/  IMAD.MOV.U32 R3, RZ, RZ, R73 ;  /* 0x000000ffff037224 */ /* 0x000fe200078e0049 */
[C---:B------:R-:W-:Y:S02]  /*2af80*/  R2UR UR14, R4.reuse ;  /* 0x00000000040e72ca */ /* 0x040fe400000e0000 */
[C---:B------:R-:W-:Y:S02]  /*2af90*/  R2UR UR15, R5.reuse ;  /* 0x00000000050f72ca */ /* 0x040fe400000e0000 */
[----:B------:R-:W-:Y:S02]  /*2afa0*/  R2UR UR10, R4 ;  /* 0x00000000040a72ca */ /* 0x000fe400000e0000 */
[----:B------:R-:W-:-:S02]  /*2afb0*/  R2UR UR11, R5 ;  /* 0x00000000050b72ca */ /* 0x000fc400000e0000 */
[----:B------:R-:W-:Y:S02]  /*2afc0*/  LOP3.LUT R74, R74, 0xfff7ffff, RZ, 0xc0, !PT ;  /* 0xfff7ffff4a4a7812 */ /* 0x000fe400078ec0ff */
[----:B------:R-:W-:Y:S02]  /*2afd0*/  R2UR UR8, R4 ;  /* 0x00000000040872ca */ /* 0x000fe400000e0000 */
[C---:B------:R-:W-:Y:S02]  /*2afe0*/  R2UR UR9, R5.reuse ;  /* 0x00000000050972ca */ /* 0x040fe400000e0000 */
[----:B------:R-:W-:Y:S01]  /*2aff0*/  @P2 LOP3.LUT R74, R74, 0x80000, RZ, 0xfc, !PT ;  /* 0x000800004a4a2812 */ /* 0x000fe200078efcff */
[----:B------:R-:W4:Y:S01]  /*2b000*/  LD.E R76, desc[UR14][R18.64+0x18] ;  /* 0x0000180e124c7980 */ /* 0x000f22000c101900 */
[----:B------:R-:W-:Y:S02]  /*2b010*/  R2UR UR12, R4 ;  /* 0x00000000040c72ca */ /* 0x000fe400000e0000 */
[----:B------:R-:W-:Y:S01]  /*2b020*/  R2UR UR13, R5 ;  /* 0x00000000050d72ca */ /* 0x000fe200000e0000 */
[----:B------:R0:W-:Y:S06]  /*2b030*/  STL [R1+0x46c], R74 ;  /* 0x00046c4a01007387 */ /* 0x0001ec0000100800 */
[----:B------:R-:W4:Y:S04]  /*2b040*/  LD.E R73, desc[UR8][R18.64+0x10] ;  /* 0x0000100812497980 */ /* 0x000f28000c101900 */
[----:B0-----:R-:W4:Y:S04]  /*2b050*/  LD.E R74, desc[UR10][R18.64+0xc] ;  /* 0x00000c0a124a7980 */ /* 0x001f28000c101900 */
[----:B------:R-:W4:Y:S01]  /*2b060*/  LD.E R75, desc[UR12][R18.64+0x14] ;  /* 0x0000140c124b7980 */ /* 0x000f22000c101900 */
[----:B--2---:R-:W-:Y:S01]  /*2b070*/  ISETP.NE.AND P1, PT, R2, 0x1, PT ;  /* 0x000000010200780c */ /* 0x004fe20003f25270 */
[----:B------:R-:W-:-:S05]  /*2b080*/  IMAD.MOV.U32 R2, RZ, RZ, R72 ;  /* 0x000000ffff027224 */ /* 0x000fca00078e0048 */
[----:B-1----:R3:W2:Y:S07]  /*2b090*/  LD.E R11, desc[UR4][R2.64] ;  /* 0x00000004020b7980 */ /* 0x0026ae000c101900 */
[C---:B------:R-:W-:Y:S02]  /*2b0a0*/  @P1 R2UR UR4, R4.reuse ;  /* 0x00000000040412ca */ /* 0x040fe400000e0000 */
[----:B------:R-:W-:Y:S02]  /*2b0b0*/  @P1 R2UR UR5, R5 ;  /* 0x00000000050512ca */ /* 0x000fe400000e0000 */
[----:B------:R-:W-:-:S02]  /*2b0c0*/  @P1 R2UR UR6, R4 ;  /* 0x00000000040612ca */ /* 0x000fc400000e0000 */
[----:B------:R-:W-:-:S09]  /*2b0d0*/  @P1 R2UR UR7, R5 ;  /* 0x00000000050712ca */ /* 0x000fd200000e0000 */
[----:B------:R-:W2:Y:S04]  /*2b0e0*/  @P1 LD.E R20, desc[UR4][R18.64+0x28] ;  /* 0x0000280412141980 */ /* 0x000ea8000c101900 */
[----:B------:R-:W2:Y:S01]  /*2b0f0*/  @P1 LD.E R15, desc[UR6][R18.64+0x2c] ;  /* 0x00002c06120f1980 */ /* 0x000ea2000c101900 */
[C---:B------:R-:W-:Y:S02]  /*2b100*/  R2UR UR4, R4.reuse ;  /* 0x00000000040472ca */ /* 0x040fe400000e0000 */
[C---:B------:R-:W-:Y:S02]  /*2b110*/  R2UR UR5, R5.reuse ;  /* 0x00000000050572ca */ /* 0x040fe400000e0000 */
[----:B------:R-:W-:Y:S02]  /*2b120*/  R2UR UR6, R4 ;  /* 0x00000000040672ca */ /* 0x000fe400000e0000 */
[----:B------:R-:W-:-:S09]  /*2b130*/  R2UR UR7, R5 ;  /* 0x00000000050772ca */ /* 0x000fd200000e0000 */
[----:B------:R-:W2:Y:S04]  /*2b140*/  LD.E R72, desc[UR4][R18.64+0x8] ;  /* 0x0000080412487980 */ /* 0x000ea8000c101900 */
[----:B------:R-:W2:Y:S01]  /*2b150*/  LD.E R21, desc[UR6][R18.64+0x4] ;  /* 0x0000040612157980 */ /* 0x000ea2000c101900 */
[----:B---3--:R-:W-:-:S04]  /*2b160*/  SHF.R.S32.HI R3, RZ, 0x1f, R12 ;  /* 0x0000001fff037819 */ /* 0x008fc8000001140c */
[----:B------:R-:W-:-:S04]  /*2b170*/  LEA.HI R2, R3, R12, RZ, 0x7 ;  /* 0x0000000c03027211 */ /* 0x000fc800078f38ff */
[----:B------:R-:W-:-:S05]  /*2b180*/  LOP3.LUT R7, R2, 0xffffff80, RZ, 0xc0, !PT ;  /* 0xffffff8002077812 */ /* 0x000fca00078ec0ff */
[----:B------:R-:W-:-:S05]  /*2b190*/  IMAD.IADD R7, R12, 0x1, -R7 ;  /* 0x000000010c077824 */ /* 0x000fca00078e0a07 */
[----:B------:R-:W-:Y:S02]  /*2b1a0*/  SHF.R.S32.HI R6, RZ, 0x1f, R7 ;  /* 0x0000001fff067819 */ /* 0x000fe40000011407 */
[----:B------:R-:W-:Y:S02]  /*2b1b0*/  LEA.HI R13, R3, R12, RZ, 0x2 ;  /* 0x0000000c030d7211 */ /* 0x000fe400078f10ff */
[CC--:B------:R-:W-:Y:S02]  /*2b1c0*/  LEA.HI R8, R6.reuse, R7.reuse, RZ, 0x2 ;  /* 0x0000000706087211 */ /* 0x0c0fe400078f10ff */
[----:B------:R-:W-:Y:S02]  /*2b1d0*/  LEA.HI R6, R6, R7, RZ, 0x5 ;  /* 0x0000000706067211 */ /* 0x000fe400078f28ff */
[--C-:B------:R-:W-:Y:S02]  /*2b1e0*/  SHF.R.S32.HI R9, RZ, 0x2, R8.reuse ;  /* 0x00000002ff097819 */ /* 0x100fe40000011408 */
[----:B------:R-:W-:-:S02]  /*2b1f0*/  SHF.R.S32.HI R14, RZ, 0x1f, R8 ;  /* 0x0000001fff0e7819 */ /* 0x000fc40000011408 */
[----:B------:R-:W-:Y:S02]  /*2b200*/  LOP3.LUT R13, R13, 0xfffffffc, RZ, 0xc0, !PT ;  /* 0xfffffffc0d0d7812 */ /* 0x000fe400078ec0ff */
[----:B------:R-:W-:Y:S02]  /*2b210*/  SHF.R.S32.HI R3, RZ, 0x7, R2 ;  /* 0x00000007ff037819 */ /* 0x000fe40000011402 */
[----:B------:R-:W-:Y:S01]  /*2b220*/  LEA.HI R14, R14, R9, RZ, 0x3 ;  /* 0x000000090e0e7211 */ /* 0x000fe200078f18ff */
[----:B------:R-:W-:Y:S01]  /*2b230*/  IMAD.IADD R13, R12, 0x1, -R13 ;  /* 0x000000010c0d7824 */ /* 0x000fe200078e0a0d */
[----:B------:R-:W-:Y:S02]  /*2b240*/  SHF.R.S32.HI R6, RZ, 0x5, R6 ;  /* 0x00000005ff067819 */ /* 0x000fe40000011406 */
[----:B------:R-:W-:Y:S02]  /*2b250*/  LEA.HI R2, R2, R3, RZ, 0x1 ;  /* 0x0000000302027211 */ /* 0x000fe400078f08ff */
[----:B------:R-:W-:-:S02]  /*2b260*/  LOP3.LUT R14, R14, 0xfffffff8, RZ, 0xc0, !PT ;  /* 0xfffffff80e0e7812 */ /* 0x000fc400078ec0ff */
[----:B------:R-:W-:-:S03]  /*2b270*/  LOP3.LUT R2, R2, 0x3fffffe, RZ, 0xc0, !PT ;  /* 0x03fffffe02027812 */ /* 0x000fc600078ec0ff */
[----:B------:R-:W-:Y:S02]  /*2b280*/  IMAD.IADD R14, R9, 0x1, -R14 ;  /* 0x00000001090e7824 */ /* 0x000fe400078e0a0e */
[----:B------:R-:W-:Y:S01]  /*2b290*/  IMAD.IADD R2, R3, 0x1, -R2 ;  /* 0x0000000103027824 */ /* 0x000fe200078e0a02 */
[----:B------:R-:W-:Y:S01]  /*2b2a0*/  LOP3.LUT R8, R8, 0x7ffffffc, RZ, 0xc0, !PT ;  /* 0x7ffffffc08087812 */ /* 0x000fe200078ec0ff */
[----:B------:R-:W-:-:S04]  /*2b2b0*/  IMAD.MOV.U32 R9, RZ, RZ, -0x60 ;  /* 0xffffffa0ff097424 */ /* 0x000fc800078e00ff */
[----:B------:R-:W-:Y:S02]  /*2b2c0*/  IMAD.IADD R8, R7, 0x1, -R8 ;  /* 0x0000000107087824 */ /* 0x000fe400078e0a08 */
[----:B------:R-:W-:Y:S01]  /*2b2d0*/  IMAD R7, R10, R9, 0x1 ;  /* 0x000000010a077424 */ /* 0x000fe200078e0209 */
[----:B----4-:R-:W-:-:S03]  /*2b2e0*/  ISETP.GE.AND P2, PT, R76, 0x1, PT ;  /* 0x000000014c00780c */ /* 0x010fc60003f46270 */
[----:B------:R-:W-:Y:S01]  /*2b2f0*/  IMAD R7, R8, -0x2, R7 ;  /* 0xfffffffe08077824 */ /* 0x000fe200078e0207 */
[----:B------:R-:W-:Y:S01]  /*2b300*/  LOP3.LUT R9, RZ, R74, RZ, 0x33, !PT ;  /* 0x0000004aff097212 */ /* 0x000fe200078e33ff */
[----:B------:R-:W-:Y:S01]  /*2b310*/  BSSY B3, `(.L_x_11397) ;  /* 0x0000034000037945 */ /* 0x000fe20003800000 */
[----:B------:R-:W-:Y:S02]  /*2b320*/  IMAD R75, R10, -0x60, R75 ;  /* 0xffffffa00a4b7824 */ /* 0x000fe400078e024b */
[----:B------:R-:W-:Y:S02]  /*2b330*/  VIADD R12, R7, 0xffffffff ;  /* 0xffffffff070c7836 */ /* 0x000fe40000000000 */
[----:B--2---:R-:W-:Y:S01]  /*2b340*/  IMAD R11, R11, 0x8, R6 ;  /* 0x000000080b0b7824 */ /* 0x004fe200078e0206 */
[----:B------:R-:W-:-:S03]  /*2b350*/  LEA.HI R6, R13, R13, RZ, 0x1 ;  /* 0x0000000d0d067211 */ /* 0x000fc600078f08ff */
[----:B------:R-:W-:Y:S01]  /*2b360*/  IMAD.U32 R3, R11, 0x10, R14 ;  /* 0x000000100b037824 */ /* 0x000fe200078e000e */
[----:B------:R-:W-:-:S03]  /*2b370*/  LOP3.LUT R6, R6, 0x1ffffffe, RZ, 0xc0, !PT ;  /* 0x1ffffffe06067812 */ /* 0x000fc600078ec0ff */
[----:B------:R-:W-:Y:S02]  /*2b380*/  IMAD R3, R2, 0x40, R3 ;  /* 0x0000004002037824 */ /* 0x000fe400078e0203 */
[----:B------:R-:W-:-:S04]  /*2b390*/  IMAD.IADD R6, R13, 0x1, -R6 ;  /* 0x000000010d067824 */ /* 0x000fc800078e0a06 */
[----:B------:R-:W-:-:S04]  /*2b3a0*/  IMAD R3, R6, 0x8, R3 ;  /* 0x0000000806037824 */ /* 0x000fc800078e0203 */
[----:B------:R-:W-:-:S05]  /*2b3b0*/  @P1 IMAD.HI.U32 R20, R3, R20, RZ ;  /* 0x0000001403141227 */ /* 0x000fca00078e00ff */
[----:B------:R-:W-:-:S05]  /*2b3c0*/  @P1 SHF.R.U32.HI R3, RZ, R15, R20 ;  /* 0x0000000fff031219 */ /* 0x000fca0000011614 */
[----:B------:R-:W0:Y:S01]  /*2b3d0*/  SHFL.IDX PT, R6, R3, RZ, 0x1c1f ;  /* 0x001c1fff03067589 */ /* 0x000e2200000e0000 */
[----:B------:R-:W-:-:S05]  /*2b3e0*/  IADD3 R2, -R21, R7, R72 ;  /* 0x0000000715027210 */ /* 0x000fca0007ffe148 */
[C---:B------:R-:W-:Y:S02]  /*2b3f0*/  IMAD.IADD R73, R2.reuse, 0x1, R73 ;  /* 0x0000000102497824 */ /* 0x040fe400078e0249 */
[----:B------:R-:W-:Y:S02]  /*2b400*/  IMAD.IADD R8, R2, 0x1, R9 ;  /* 0x0000000102087824 */ /* 0x000fe400078e0209 */
[--C-:B0-----:R-:W-:Y:S02]  /*2b410*/  IMAD.IADD R7, R73, 0x1, R6.reuse ;  /* 0x0000000149077824 */ /* 0x101fe400078e0206 */
[----:B------:R-:W-:Y:S01]  /*2b420*/  IMAD.IADD R2, R8, 0x1, R6 ;  /* 0x0000000108027824 */ /* 0x000fe200078e0206 */
[----:B------:R-:W-:Y:S06]  /*2b430*/  @!P2 BRA `(.L_x_11398) ;  /* 0x000000000084a947 */ /* 0x000fec0003800000 */
        /* <DEDUP_REMOVED lines=8> */
[C---:B------:R-:W-:Y:S02]  /*2b4c0*/  R2UR UR4, R4.reuse ;  /* 0x00000000040472ca */ /* 0x040fe400000e0000 */
[C---:B------:R-:W-:Y:S02]  /*2b4d0*/  R2UR UR5, R5.reuse ;  /* 0x00000000050572ca */ /* 0x040fe400000e0000 */
[----:B------:R-:W-:Y:S02]  /*2b4e0*/  R2UR UR6, R4 ;  /* 0x00000000040672ca */ /* 0x000fe400000e0000 */
[----:B------:R-:W-:-:S09]  /*2b4f0*/  R2UR UR7, R5 ;  /* 0x00000000050772ca */ /* 0x000fd200000e0000 */
[----:B------:R-:W2:Y:S04]  /*2b500*/  LD.E R6, desc[UR4][R18.64+0x1c] ;  /* 0x00001c0412067980 */ /* 0x000ea8000c101900 */
[----:B------:R-:W3:Y:S01]  /*2b510*/  LD.E R11, desc[UR6][R18.64+0x20] ;  /* 0x00002006120b7980 */ /* 0x000ee2000c101900 */
[----:B--2---:R-:W-:-:S05]  /*2b520*/  IMAD.HI.U32 R6, R9, R6, RZ ;  /* 0x0000000609067227 */ /* 0x004fca00078e00ff */
[----:B---3--:R-:W-:-:S07]  /*2b530*/  SHF.R.U32.HI R9, RZ, R11, R6 ;  /* 0x0000000bff097219 */ /* 0x008fce0000011606 */
.L_x_11402:
[----:B------:R-:W-:Y:S05]  /*2b540*/  BSYNC B5 ;  /* 0x0000000000057941 */ /* 0x000fea0003800000 */
.L_x_11401:
[----:B------:R-:W-:Y:S01]  /*2b550*/  LOP3.LUT R9, RZ, R9, RZ, 0x33, !PT ;  /* 0x00000009ff097212 */ /* 0x000fe200078e33ff */
[----:B------:R-:W-:Y:S06]  /*2b560*/  BRA `(.L_x_11403) ;  /* 0x0000000000287947 */ /* 0x000fec0003800000 */
.L_x_11400:
[----:B------:R-:W-:-:S13]  /*2b570*/  ISETP.NE.AND P1, PT, R76, 0x1, PT ;  /* 0x000000014c00780c */ /* 0x000fda0003f25270 */
        /* <DEDUP_REMOVED lines=9> */
.L_x_11403:
[----:B------:R-:W-:Y:S05]  /*2b610*/  BSYNC B4 ;  /* 0x0000000000047941 */ /* 0x000fea0003800000 */
.L_x_11399:
[----:B------:R-:W-:-:S05]  /*2b620*/  IMAD R9, R76, R9, R12 ;  /* 0x000000094c097224 */ /* 0x000fca00078e020c */
[----:B------:R-:W-:Y:S02]  /*2b630*/  VIMNMX R2, R2, R9, !PT ;  /* 0x0000000902027248 */ /* 0x000fe40007fe0100 */
[----:B------:R-:W-:-:S07]  /*2b640*/  VIADDMNMX R7, R9, R76, R7, PT ;  /* 0x0000004c09077246 */ /* 0x000fce0003800107 */
.L_x_11398:
[----:B------:R-:W-:Y:S05]  /*2b650*/  BSYNC B3 ;  /* 0x0000000000037941 */ /* 0x000fea0003800000 */
.L_x_11397:
[C---:B------:R-:W-:Y:S01]  /*2b660*/  ISETP.GE.AND P2, PT, R75.reuse, 0x9, PT ;  /* 0x000000094b00780c */ /* 0x040fe20003f46270 */
[----:B------:R-:W0:Y:S01]  /*2b670*/  SHFL.IDX PT, R3, R3, 0x1, 0x1c1f ;  /* 0x003c1f0003037f89 */ /* 0x000e2200000e0000 */
[----:B------:R-:W-:Y:S01]  /*2b680*/  ISETP.GE.AND P1, PT, R75, 0x2, PT ;  /* 0x000000024b00780c */ /* 0x000fe20003f26270 */
[----:B------:R-:W-:Y:S01]  /*2b690*/  BSSY B3, `(.L_x_11404) ;  /* 0x0000097000037945 */ /* 0x000fe20003800000 */
        /* <DEDUP_REMOVED lines=10> */
[----:B------:R-:W-:Y:S01]  /*2b740*/  FSEL R29, R29, -INF , !P3 ;  /* 0xff8000001d1d7808 */ /* 0x000fe20005800000 */
[--C-:B0-----:R-:W-:Y:S01]  /*2b750*/  IMAD.IADD R9, R73, 0x1, R3.reuse ;  /* 0x0000000149097824 */ /* 0x101fe200078e0203 */
[----:B------:R-:W-:Y:S01]  /*2b760*/  ISETP.GT.AND P3, PT, R2, 0x10, !P4 ;  /* 0x000000100200780c */ /* 0x000fe20006764270 */
[----:B------:R-:W-:Y:S01]  /*2b770*/  IMAD.IADD R8, R8, 0x1, R3 ;  /* 0x0000000108087824 */ /* 0x000fe200078e0203 */
        /* <DEDUP_REMOVED lines=119> */
.L_x_11409:
[----:B------:R-:W-:Y:S05]  /*2bef0*/  BSYNC B5 ;  /* 0x0000000000057941 */ /* 0x000fea0003800000 */
.L_x_11408:
[----:B------:R-:W-:Y:S01]  /*2bf00*/  LOP3.LUT R21, RZ, R21, RZ, 0x33, !PT ;  /* 0x00000015ff157212 */ /* 0x000fe200078e33ff */
[----:B------:R-:W-:Y:S06]  /*2bf10*/  BRA `(.L_x_11410) ;  /* 0x0000000000287947 */ /* 0x000fec0003800000 */
.L_x_11407:
        /* <DEDUP_REMOVED lines=10> */
.L_x_11410:
[----:B------:R-:W-:Y:S05]  /*2bfc0*/  BSYNC B4 ;  /* 0x0000000000047941 */ /* 0x000fea0003800000 */
.L_x_11406:
[----:B------:R-:W-:-:S05]  /*2bfd0*/  IMAD R21, R76, R21, R12 ;  /* 0x000000154c157224 */ /* 0x000fca00078e020c */
[----:B------:R-:W-:Y:S02]  /*2bfe0*/  VIADDMNMX R9, R21, R76, R9, PT ;  /* 0x0000004c15097246 */ /* 0x000fe40003800109 */
[----:B------:R-:W-:-:S07]  /*2bff0*/  VIMNMX R8, R8, R21, !PT ;  /* 0x0000001508087248 */ /* 0x000fce0007fe0100 */
.L_x_11405:
[----:B------:R-:W-:Y:S05]  /*2c000*/  BSYNC B3 ;  /* 0x0000000000037941 */ /* 0x000fea0003800000 */
.L_x_11404:
[----:B------:R-:W2:Y:S01]  /*2c010*/  LDL.64 R6, [R0+0x70] ;  /* 0x0000700000067983 */ /* 0x000ea20000100a00 */
[----:B------:R-:W-:Y:S02]  /*2c020*/  R2UR UR4, R4 ;  /* 0x00000000040472ca */ /* 0x000fe400000e0000 */
[----:B------:R-:W-:Y:S02]  /*2c030*/  R2UR UR5, R5 ;  /* 0x00000000050572ca */ /* 0x000fe400000e0000 */
[C---:B------:R-:W-:Y:S02]  /*2c040*/  ISETP.GT.AND P1, PT, R8.reuse, 0x1, !P1 ;  /* 0x000000010800780c */ /* 0x040fe40004f24270 */
[----:B------:R-:W-:Y:S02]  /*2c050*/  ISETP.GT.AND P2, PT, R8, 0x8, !P2 ;  /* 0x000000080800780c */ /* 0x000fe40005744270 */
[C---:B------:R-:W-:Y:S02]  /*2c060*/  ISETP.LT.OR P1, PT, R9.reuse, 0x2, P1 ;  /* 0x000000020900780c */ /* 0x040fe40000f21670 */
[----:B------:R-:W-:-:S02]  /*2c070*/  ISETP.LT.OR P2, PT, R9, 0x9, P2 ;  /* 0x000000090900780c */ /* 0x000fc40001741670 */
[----:B------:R-:W-:Y:S02]  /*2c080*/  FSEL R27, R27, -INF , !P1 ;  /* 0xff8000001b1b7808 */ /* 0x000fe40004800000 */
[----:B------:R-:W-:Y:S02]  /*2c090*/  ISETP.NE.AND P1, PT, R14, RZ, PT ;  /* 0x000000ff0e00720c */ /* 0x000fe40003f25270 */
[----:B------:R-:W-:Y:S02]  /*2c0a0*/  FSEL R30, R30, -INF , !P2 ;  /* 0xff8000001e1e7808 */ /* 0x000fe40005000000 */
[----:B------:R-:W-:Y:S02]  /*2c0b0*/  ISETP.GT.AND P1, PT, R8, 0x9, !P1 ;  /* 0x000000090800780c */ /* 0x000fe40004f24270 */
[----:B------:R-:W-:Y:S02]  /*2c0c0*/  ISETP.NE.AND P2, PT, R77, RZ, PT ;  /* 0x000000ff4d00720c */ /* 0x000fe40003f45270 */
[----:B------:R-:W-:-:S02]  /*2c0d0*/  ISETP.LT.OR P1, PT, R9, 0xa, P1 ;  /* 0x0000000a0900780c */ /* 0x000fc40000f21670 */
[----:B------:R-:W-:Y:S02]  /*2c0e0*/  ISETP.NE.AND P6, PT, R78, RZ, PT ;  /* 0x000000ff4e00720c */ /* 0x000fe40003fc5270 */
        /* <DEDUP_REMOVED lines=63> */
[----:B------:R-:W-:-:S04]  /*2c4e0*/  ISETP.LT.OR P1, PT, R9, 0x1, P1 ;  /* 0x000000010900780c */ /* 0x000fc80000f21670 */
[----:B------:R-:W-:Y:S01]  /*2c4f0*/  FSEL R26, R26, -INF , !P1 ;  /* 0xff8000001a1a7808 */ /* 0x000fe20004800000 */
[----:B--2---:R-:W2:Y:S01]  /*2c500*/  LD.E.64 R2, desc[UR4][R6.64] ;  /* 0x0000000406027980 */ /* 0x004ea2000c101b00 */
[C---:B------:R-:W-:Y:S02]  /*2c510*/  ISETP.GT.AND P1, PT, R8.reuse, 0x49, !P2 ;  /* 0x000000490800780c */ /* 0x040fe40005724270 */
[C---:B------:R-:W-:Y:S01]  /*2c520*/  ISETP.GT.AND P3, PT, R8.reuse, 0x50, !P3 ;  /* 0x000000500800780c */ /* 0x040fe20005f64270 */
[----:B------:R-:W3:Y:S01]  /*2c530*/  LD.E R19, desc[UR4][R6.64+0x10] ;  /* 0x0000100406137980 */ /* 0x000ee2000c101900 */
[C---:B------:R-:W-:Y:S02]  /*2c540*/  ISETP.GT.AND P4, PT, R8.reuse, 0x51, !P4 ;  /* 0x000000510800780c */ /* 0x040fe40006784270 */
[C---:B------:R-:W-:Y:S02]  /*2c550*/  ISETP.GT.AND P5, PT, R8.reuse, 0x58, !P5 ;  /* 0x000000580800780c */ /* 0x040fe40006fa4270 */
[----:B------:R-:W-:-:S02]  /*2c560*/  ISETP.GT.AND P2, PT, R8, 0x59, !P6 ;  /* 0x000000590800780c */ /* 0x000fc40007744270 */
[C---:B------:R-:W-:Y:S02]  /*2c570*/  ISETP.LT.OR P1, PT, R9.reuse, 0x4a, P1 ;  /* 0x0000004a0900780c */ /* 0x040fe40000f21670 */
[----:B------:R-:W-:Y:S02]  /*2c580*/  ISETP.LT.OR P3, PT, R9, 0x51, P3 ;  /* 0x000000510900780c */ /* 0x000fe40001f61670 */
[----:B------:R-:W-:Y:S02]  /*2c590*/  FSEL R63, R63, -INF , !P1 ;  /* 0xff8000003f3f7808 */ /* 0x000fe40004800000 */
[C---:B------:R-:W-:Y:S02]  /*2c5a0*/  ISETP.LT.OR P4, PT, R9.reuse, 0x52, P4 ;  /* 0x000000520900780c */ /* 0x040fe40002781670 */
[----:B------:R-:W-:Y:S02]  /*2c5b0*/  FSEL R66, R66, -INF , !P3 ;  /* 0xff80000042427808 */ /* 0x000fe40005800000 */
[----:B------:R-:W-:-:S02]  /*2c5c0*/  ISETP.LT.OR P5, PT, R9, 0x59, P5 ;  /* 0x000000590900780c */ /* 0x000fc40002fa1670 */
[----:B------:R-:W-:Y:S02]  /*2c5d0*/  ISETP.LT.OR P2, PT, R9, 0x5a, P2 ;  /* 0x0000005a0900780c */ /* 0x000fe40001741670 */
[----:B------:R-:W-:Y:S02]  /*2c5e0*/  FSEL R67, R67, -INF , !P4 ;  /* 0xff80000043437808 */ /* 0x000fe40006000000 */
[----:B------:R-:W-:Y:S02]  /*2c5f0*/  FSEL R70, R70, -INF , !P5 ;  /* 0xff80000046467808 */ /* 0x000fe40006800000 */
[----:B------:R-:W-:Y:S02]  /*2c600*/  R2UR UR6, R4 ;  /* 0x00000000040672ca */ /* 0x000fe400000e0000 */
[----:B------:R-:W-:Y:S02]  /*2c610*/  R2UR UR7, R5 ;  /* 0x00000000050772ca */ /* 0x000fe400000e0000 */
[----:B------:R-:W-:-:S11]  /*2c620*/  FSEL R71, R71, -INF , !P2 ;  /* 0xff80000047477808 */ /* 0x000fd60005000000 */
[----:B------:R-:W4:Y:S01]  /*2c630*/  LD.E R20, desc[UR6][R6.64+0x14] ;  /* 0x0000140606147980 */ /* 0x000f22000c101900 */
[----:B--2---:R-:W-:Y:S02]  /*2c640*/  FMNMX.FTZ R12, R11, R2, !PT ;  /* 0x000000020b0c7209 */ /* 0x004fe40007810000 */
        /* <DEDUP_REMOVED lines=46> */
[----:B------:R-:W-:-:S03]  /*2c930*/  FMNMX.FTZ R9, R71, R12, !PT ;  /* 0x0000000c47097209 */ /* 0x000fc60007810000 */
[----:B------:R-:W0:Y:S04]  /*2c940*/  SHFL.BFLY PT, R13, R8, 0x2, 0x1f ;  /* 0x0c401f00080d7f89 */ /* 0x000e2800000e0000 */
[----:B------:R-:W-:Y:S04]  /*2c950*/  ST.E.64 desc[UR4][R6.64], R8 ;  /* 0x0000000806007985 */ /* 0x000fe8000c101b04 */
[----:B------:R-:W2:Y:S01]  /*2c960*/  LD.E R21, desc[UR6][R6.64+0x4] ;  /* 0x0000040606157980 */ /* 0x000ea2000c101900 */
[----:B0-----:R-:W-:-:S05]  /*2c970*/  FMNMX.FTZ R13, R8, R13, !PT ;  /* 0x0000000d080d7209 */ /* 0x001fca0007810000 */
[----:B------:R-:W0:Y:S02]  /*2c980*/  SHFL.BFLY PT, R12, R13, 0x1, 0x1f ;  /* 0x0c201f000d0c7f89 */ /* 0x000e2400000e0000 */
[----:B0-----:R-:W-:Y:S02]  /*2c990*/  FMNMX.FTZ R15, R13, R12, !PT ;  /* 0x0000000c0d0f7209 */ /* 0x001fe40007810000 */
[----:B------:R-:W5:Y:S04]  /*2c9a0*/  LD.E R12, desc[UR4][R6.64+0x20] ;  /* 0x00002004060c7980 */ /* 0x000f68000c101900 */
[----:B------:R-:W-:Y:S04]  /*2c9b0*/  ST.E desc[UR4][R6.64], R15 ;  /* 0x0000000f06007985 */ /* 0x000fe8000c101904 */
[----:B------:R-:W3:Y:S01]  /*2c9c0*/  LD.E R14, desc[UR6][R6.64] ;  /* 0x00000006060e7980 */ /* 0x000ee2000c101900 */
[----:B------:R-:W-:-:S02]  /*2c9d0*/  R2UR UR8, R4 ;  /* 0x00000000040872ca */ /* 0x000fc400000e0000 */
[----:B------:R-:W-:Y:S01]  /*2c9e0*/  R2UR UR9, R5 ;  /* 0x00000000050972ca */ /* 0x000fe200000e0000 */
[----:B--2---:R-:W0:Y:S02]  /*2c9f0*/  SHFL.BFLY PT, R8, R21, 0x2, 0x1f ;  /* 0x0c401f0015087f89 */ /* 0x004e2400000e0000 */
[----:B0-----:R-:W-:-:S05]  /*2ca00*/  FMNMX.FTZ R9, R8, R21, !PT ;  /* 0x0000001508097209 */ /* 0x001fca0007810000 */
[----:B------:R-:W0:Y:S02]  /*2ca10*/  SHFL.BFLY PT, R8, R9, 0x1, 0x1f ;  /* 0x0c201f0009087f89 */ /* 0x000e2400000e0000 */
[----:B0-----:R-:W-:Y:S02]  /*2ca20*/  FMNMX.FTZ R13, R9, R8, !PT ;  /* 0x00000008090d7209 */ /* 0x001fe40007810000 */
[C---:B---3--:R-:W-:Y:S02]  /*2ca30*/  FSETP.NEU.FTZ.AND P1, PT, R14.reuse, -INF , PT ;  /* 0xff8000000e00780b */ /* 0x048fe40003f3d000 */
[C---:B------:R-:W-:Y:S02]  /*2ca40*/  FSETP.NEU.FTZ.AND P2, PT, R13.reuse, -INF , PT ;  /* 0xff8000000d00780b */ /* 0x040fe40003f5d000 */
[----:B------:R-:W-:Y:S02]  /*2ca50*/  FSEL R15, R14, RZ, P1 ;  /* 0x000000ff0e0f7208 */ /* 0x000fe40000800000 */
[----:B------:R-:W-:-:S03]  /*2ca60*/  FSEL R8, R13, RZ, P2 ;  /* 0x000000ff0d087208 */ /* 0x000fc60001000000 */
[----:B------:R-:W-:Y:S02]  /*2ca70*/  FADD.FTZ R15, R2, -R15 ;  /* 0x8000000f020f7221 */ /* 0x000fe40000010000 */
[----:B------:R-:W-:Y:S02]  /*2ca80*/  FADD.FTZ R3, R3, -R8 ;  /* 0x8000000803037221 */ /* 0x000fe40000010000 */
[----:B-----5:R-:W-:Y:S02]  /*2ca90*/  FMUL.FTZ R8, R15, R12 ;  /* 0x0000000c0f087220 */ /* 0x020fe40000410000 */
[----:B------:R-:W-:-:S04]  /*2caa0*/  FMUL.FTZ R12, R12, R3 ;  /* 0x000000030c0c7220 */ /* 0x000fc80000410000 */
[----:B------:R-:W0:Y:S08]  /*2cab0*/  MUFU.EX2 R8, R8 ;  /* 0x0000000800087308 */ /* 0x000e300000000800 */
[----:B------:R-:W4:Y:S01]  /*2cac0*/  MUFU.EX2 R9, R12 ;  /* 0x0000000c00097308 */ /* 0x000f220000000800 */
[----:B------:R-:W-:Y:S01]  /*2cad0*/  ST.E desc[UR4][R6.64+0x4], R13 ;  /* 0x0000040d06007985 */ /* 0x000fe2000c101904 */
[----:B0-----:R-:W-:Y:S01]  /*2cae0*/  FMUL.FTZ R19, R8, R19 ;  /* 0x0000001308137220 */ /* 0x001fe20000410000 */
[----:B----4-:R-:W-:-:S04]  /*2caf0*/  FMUL.FTZ R15, R9, R20 ;  /* 0x00000014090f7220 */ /* 0x010fc80000410000 */
[----:B------:R-:W-:Y:S04]  /*2cb00*/  ST.E desc[UR6][R6.64+0x10], R19 ;  /* 0x0000101306007985 */ /* 0x000fe8000c101906 */
[----:B------:R0:W-:Y:S04]  /*2cb10*/  ST.E desc[UR8][R6.64+0x14], R15 ;  /* 0x0000140f06007985 */ /* 0x0001e8000c101908 */
[----:B------:R-:W2:Y:S04]  /*2cb20*/  LDL.64 R2, [R0+0x70] ;  /* 0x0000700000027983 */ /* 0x000ea80000100a00 */
[----:B--2---:R-:W0:Y:S04]  /*2cb30*/  LD.E R14, desc[UR6][R2.64+0x20] ;  /* 0x00002006020e7980 */ /* 0x004e28000c101900 */
[----:B------:R-:W0:Y:S04]  /*2cb40*/  LD.E R12, desc[UR4][R2.64] ;  /* 0x00000004020c7980 */ /* 0x000e28000c101900 */
[----:B------:R-:W2:Y:S04]  /*2cb50*/  LD.E R21, desc[UR8][R2.64+0x4] ;  /* 0x0000040802157980 */ /* 0x000ea8000c101900 */
[----:B------:R-:W3:Y:S04]  /*2cb60*/  LD.E R73, desc[UR4][R2.64+0x10] ;  /* 0x0000100402497980 */ /* 0x000ee8000c101900 */
[----:B------:R-:W4:Y:S01]  /*2cb70*/  LD.E R75, desc[UR6][R2.64+0x14] ;  /* 0x00001406024b7980 */ /* 0x000f22000c101900 */
[C---:B0-----:R-:W-:Y:S01]  /*2cb80*/  FMUL.FTZ R6, R12.reuse, R14 ;  /* 0x0000000e0c067220 */ /* 0x041fe20000410000 */
[----:B------:R-:W-:-:S02]  /*2cb90*/  FSETP.NEU.FTZ.AND P1, PT, R12, -INF , PT ;  /* 0xff8000000c00780b */ /* 0x000fc40003f3d000 */
[----:B--2---:R-:W-:Y:S01]  /*2cba0*/  FSETP.NEU.FTZ.AND P2, PT, R21, -INF , PT ;  /* 0xff8000001500780b */ /* 0x004fe20003f5d000 */
[----:B------:R-:W-:Y:S01]  /*2cbb0*/  FMUL.FTZ R21, R14, R21 ;  /* 0x000000150e157220 */ /* 0x000fe20000410000 */
[----:B------:R-:W-:-:S04]  /*2cbc0*/  FSEL R7, R6, RZ, P1 ;  /* 0x000000ff06077208 */ /* 0x000fc80000800000 */
[----:B------:R-:W-:Y:S01]  /*2cbd0*/  FSEL R13, R21, RZ, P2 ;  /* 0x000000ff150d7208 */ /* 0x000fe20001000000 */
[-CC-:B------:R-:W-:Y:S01]  /*2cbe0*/  FFMA.FTZ R152, R11, R14.reuse, -R7.reuse ;  /* 0x0000000e0b987223 */ /* 0x180fe20000010807 */
[----:B------:R-:W-:-:S03]  /*2cbf0*/  FFMA.FTZ R153, R25, R14, -R7 ;  /* 0x0000000e19997223 */ /* 0x000fc60000010807 */
[-CC-:B------:R-:W-:Y:S01]  /*2cc00*/  FFMA.FTZ R158, R26, R14.reuse, -R13.reuse ;  /* 0x0000000e1a9e7223 */ /* 0x180fe2000001080d */
[-C--:B------:R-:W-:Y:S01]  /*2cc10*/  FFMA.FTZ R216, R27, R14.reuse, -R13 ;  /* 0x0000000e1bd87223 */ /* 0x080fe2000001080d */
[----:B------:R-:W3:Y:S01]  /*2cc20*/  MUFU.EX2 R152, R152 ;  /* 0x0000009800987308 */ /* 0x000ee20000000800 */
[-C--:B------:R-:W-:Y:S01]  /*2cc30*/  FFMA.FTZ R217, R28, R14.reuse, -R7 ;  /* 0x0000000e1cd97223 */ /* 0x080fe20000010807 */
[-C--:B------:R-:W-:Y:S01]  /*2cc40*/  FFMA.FTZ R155, R30, R14.reuse, -R13 ;  /* 0x0000000e1e9b7223 */ /* 0x080fe2000001080d */
[----:B------:R-:W-:-:S05]  /*2cc50*/  FFMA.FTZ R154, R29, R14, -R7 ;  /* 0x0000000e1d9a7223 */ /* 0x000fca0000010807 */
[----:B------:R-:W4:Y:S01]  /*2cc60*/  MUFU.EX2 R158, R158 ;  /* 0x0000009e009e7308 */ /* 0x000f220000000800 */
[-C--:B------:R-:W-:Y:S01]  /*2cc70*/  FFMA.FTZ R157, R31, R14.reuse, -R13 ;  /* 0x0000000e1f9d7223 */ /* 0x080fe2000001080d */
[----:B------:R-:W-:-:S06]  /*2cc80*/  FFMA.FTZ R156, R32, R14, -R7 ;  /* 0x0000000e209c7223 */ /* 0x000fcc0000010807 */
[----:B------:R-:W0:Y:S08]  /*2cc90*/  MUFU.EX2 R153, R153 ;  /* 0x0000009900997308 */ /* 0x000e300000000800 */
[----:B------:R-:W1:Y:S01]  /*2cca0*/  MUFU.EX2 R216, R216 ;  /* 0x000000d800d87308 */ /* 0x000e620000000800 */
[-C--:B------:R-:W-:Y:S01]  /*2ccb0*/  FFMA.FTZ R34, R34, R14.reuse, -R13 ;  /* 0x0000000e22227223 */ /* 0x080fe2000001080d */
[----:B------:R-:W-:-:S06]  /*2ccc0*/  FFMA.FTZ R21, R33, R14, -R7 ;  /* 0x0000000e21157223 */ /* 0x000fcc0000010807 */
[----:B------:R-:W2:Y:S01]  /*2ccd0*/  MUFU.EX2 R217, R217 ;  /* 0x000000d900d97308 */ /* 0x000ea20000000800 */
[----:B------:R-:W-:-:S07]  /*2cce0*/  FFMA.FTZ R12, R35, R14, -R13 ;  /* 0x0000000e230c7223 */ /* 0x000fce000001080d */
[----:B------:R-:W5:Y:S01]  /*2ccf0*/  MUFU.EX2 R155, R155 ;  /* 0x0000009b009b7308 */ /* 0x000f620000000800 */
[-CC-:B------:R-:W-:Y:S01]  /*2cd00*/  FFMA.FTZ R160, R38, R14.reuse, -R13.reuse ;  /* 0x0000000e26a07223 */ /* 0x180fe2000001080d */
[-CC-:B------:R-:W-:Y:S01]  /*2cd10*/  FFMA.FTZ R159, R39, R14.reuse, -R13.reuse ;  /* 0x0000000e279f7223 */ /* 0x180fe2000001080d */
[-CC-:B------:R-:W-:Y:S01]  /*2cd20*/  FFMA.FTZ R11, R42, R14.reuse, -R13.reuse ;  /* 0x0000000e2a0b7223 */ /* 0x180fe2000001080d */
[----:B------:R-:W-:-:S04]  /*2cd30*/  FFMA.FTZ R170, R43, R14, -R13 ;  /* 0x0000000e2baa7223 */ /* 0x000fc8000001080d */
[----:B------:R-:W5:Y:S01]  /*2cd40*/  MUFU.EX2 R154, R154 ;  /* 0x0000009a009a7308 */ /* 0x000f620000000800 */
[-CC-:B------:R-:W-:Y:S01]  /*2cd50*/  FFMA.FTZ R172, R46, R14.reuse, -R13.reuse ;  /* 0x0000000e2eac7223 */ /* 0x180fe2000001080d */
[-CC-:B------:R-:W-:Y:S01]  /*2cd60*/  FFMA.FTZ R171, R47, R14.reuse, -R13.reuse ;  /* 0x0000000e2fab7223 */ /* 0x180fe2000001080d */
[-CC-:B------:R-:W-:Y:S01]  /*2cd70*/  FFMA.FTZ R178, R50, R14.reuse, -R13.reuse ;  /* 0x0000000e32b27223 */ /* 0x180fe2000001080d */
[-CC-:B------:R-:W-:Y:S01]  /*2cd80*/  FFMA.FTZ R177, R51, R14.reuse, -R13.reuse ;  /* 0x0000000e33b17223 */ /* 0x180fe2000001080d */
[----:B------:R-:W-:-:S03]  /*2cd90*/  FFMA.FTZ R180, R54, R14, -R13 ;  /* 0x0000000e36b47223 */ /* 0x000fc6000001080d */
[----:B------:R-:W5:Y:S01]  /*2cda0*/  MUFU.EX2 R157, R157 ;  /* 0x0000009d009d7308 */ /* 0x000f620000000800 */
        /* <DEDUP_REMOVED lines=9> */
[----:B------:R-:W5:Y:S01]  /*2ce40*/  MUFU.EX2 R156, R156 ;  /* 0x0000009c009c7308 */ /* 0x000f620000000800 */
[----:B---3--:R-:W-:Y:S01]  /*2ce50*/  FADD.FTZ R6, R152, R73 ;  /* 0x0000004998067221 */ /* 0x008fe20000010000 */
[----:B------:R-:W-:Y:S01]  /*2ce60*/  FFMA.FTZ R20, R36, R14, -R7 ;  /* 0x0000000e24147223 */ /* 0x000fe20000010807 */
[----:B----4-:R-:W-:-:S05]  /*2ce70*/  FADD.FTZ R75, R158, R75 ;  /* 0x0000004b9e4b7221 */ /* 0x010fca0000010000 */
[----:B------:R-:W3:Y:S01]  /*2ce80*/  MUFU.EX2 R13, R34 ;  /* 0x00000022000d7308 */ /* 0x000ee20000000800 */
[----:B0-----:R-:W-:Y:S01]  /*2ce90*/  FADD.FTZ R6, R153, R6 ;  /* 0x0000000699067221 */ /* 0x001fe20000010000 */
[----:B-1----:R-:W-:Y:S01]  /*2cea0*/  FADD.FTZ R24, R216, R75 ;  /* 0x0000004bd8187221 */ /* 0x002fe20000010000 */
[-CC-:B------:R-:W-:Y:S01]  /*2ceb0*/  FFMA.FTZ R37, R37, R14.reuse, -R7.reuse ;  /* 0x0000000e25257223 */ /* 0x180fe20000010807 */
[----:B------:R-:W-:-:S04]  /*2cec0*/  FFMA.FTZ R167, R40, R14, -R7 ;  /* 0x0000000e28a77223 */ /* 0x000fc80000010807 */
[----:B------:R-:W0:Y:S01]  /*2ced0*/  MUFU.EX2 R21, R21 ;  /* 0x0000001500157308 */ /* 0x000e220000000800 */
[-CC-:B------:R-:W-:Y:S01]  /*2cee0*/  FFMA.FTZ R166, R41, R14.reuse, -R7.reuse ;  /* 0x0000000e29a67223 */ /* 0x180fe20000010807 */
[-CC-:B------:R-:W-:Y:S01]  /*2cef0*/  FFMA.FTZ R169, R44, R14.reuse, -R7.reuse ;  /* 0x0000000e2ca97223 */ /* 0x180fe20000010807 */
[-CC-:B------:R-:W-:Y:S01]  /*2cf00*/  FFMA.FTZ R168, R45, R14.reuse, -R7.reuse ;  /* 0x0000000e2da87223 */ /* 0x180fe20000010807 */
[-CC-:B------:R-:W-:Y:S01]  /*2cf10*/  FFMA.FTZ R174, R48, R14.reuse, -R7.reuse ;  /* 0x0000000e30ae7223 */ /* 0x180fe20000010807 */
[----:B------:R-:W-:-:S03]  /*2cf20*/  FFMA.FTZ R173, R49, R14, -R7 ;  /* 0x0000000e31ad7223 */ /* 0x000fc60000010807 */
        /* <DEDUP_REMOVED lines=12> */
[----:B--2---:R-:W-:Y:S01]  /*2cff0*/  FADD.FTZ R7, R217, R6 ;  /* 0x00000006d9077221 */ /* 0x004fe20000010000 */
[----:B-----5:R-:W-:-:S06]  /*2d000*/  FADD.FTZ R24, R155, R24 ;  /* 0x000000189b187221 */ /* 0x020fcc0000010000 */
[----:B------:R-:W2:Y:S01]  /*2d010*/  MUFU.EX2 R160, R160 ;  /* 0x000000a000a07308 */ /* 0x000ea20000000800 */
[----:B------:R-:W-:Y:S01]  /*2d020*/  FADD.FTZ R7, R154, R7 ;  /* 0x000000079a077221 */ /* 0x000fe20000010000 */
[----:B------:R-:W-:-:S06]  /*2d030*/  FADD.FTZ R24, R157, R24 ;  /* 0x000000189d187221 */ /* 0x000fcc0000010000 */
[----:B------:R-:W5:Y:S01]  /*2d040*/  MUFU.EX2 R14, R37 ;  /* 0x00000025000e7308 */ /* 0x000f620000000800 */
[----:B------:R-:W-:Y:S01]  /*2d050*/  FADD.FTZ R6, R156, R7 ;  /* 0x000000079c067221 */ /* 0x000fe20000010000 */
[----:B---3--:R-:W-:-:S06]  /*2d060*/  FADD.FTZ R7, R13, R24 ;  /* 0x000000180d077221 */ /* 0x008fcc0000010000 */
[----:B------:R-:W3:Y:S01]  /*2d070*/  MUFU.EX2 R159, R159 ;  /* 0x0000009f009f7308 */ /* 0x000ee20000000800 */
[----:B0-----:R-:W-:Y:S01]  /*2d080*/  FADD.FTZ R25, R21, R6 ;  /* 0x0000000615197221 */ /* 0x001fe20000010000 */
[----:B-1----:R-:W-:-:S06]  /*2d090*/  FADD.FTZ R7, R12, R7 ;  /* 0x000000070c077221 */ /* 0x002fcc0000010000 */
[----:B------:R-:W0:Y:S08]  /*2d0a0*/  MUFU.EX2 R167, R167 ;  /* 0x000000a700a77308 */ /* 0x000e300000000800 */
[----:B------:R-:W1:Y:S01]  /*2d0b0*/  MUFU.EX2 R11, R11 ;  /* 0x0000000b000b7308 */ /* 0x000e620000000800 */
[----:B----4-:R-:W-:Y:S01]  /*2d0c0*/  FADD.FTZ R25, R20, R25 ;  /* 0x0000001914197221 */ /* 0x010fe20000010000 */
[----:B--2---:R-:W-:-:S06]  /*2d0d0*/  FADD.FTZ R6, R160, R7 ;  /* 0x00000007a0067221 */ /* 0x004fcc0000010000 */
[----:B------:R-:W2:Y:S08]  /*2d0e0*/  MUFU.EX2 R166, R166 ;  /* 0x000000a600a67308 */ /* 0x000eb00000000800 */
[----:B------:R-:W4:Y:S01]  /*2d0f0*/  MUFU.EX2 R170, R170 ;  /* 0x000000aa00aa7308 */ /* 0x000f220000000800 */
[----:B-----5:R-:W-:Y:S01]  /*2d100*/  FADD.FTZ R24, R14, R25 ;  /* 0x000000190e187221 */ /* 0x020fe20000010000 */
[----:B---3--:R-:W-:-:S06]  /*2d110*/  FADD.FTZ R6, R159, R6 ;  /* 0x000000069f067221 */ /* 0x008fcc0000010000 */
[----:B------:R-:W3:Y:S08]  /*2d120*/  MUFU.EX2 R169, R169 ;  /* 0x000000a900a97308 */ /* 0x000ef00000000800 */
[----:B------:R-:W5:Y:S01]  /*2d130*/  MUFU.EX2 R172, R172 ;  /* 0x000000ac00ac7308 */ /* 0x000f620000000800 */
[----:B0-----:R-:W-:Y:S01]  /*2d140*/  FADD.FTZ R7, R167, R24 ;  /* 0x00000018a7077221 */ /* 0x001fe20000010000 */
[----:B-1----:R-:W-:-:S06]  /*2d150*/  FADD.FTZ R25, R11, R6 ;  /* 0x000000060b197221 */ /* 0x002fcc0000010000 */
[----:B------:R-:W0:Y:S08]  /*2d160*/  MUFU.EX2 R168, R168 ;  /* 0x000000a800a87308 */ /* 0x000e300000000800 */
[----:B------:R-:W1:Y:S01]  /*2d170*/  MUFU.EX2 R171, R171 ;  /* 0x000000ab00ab7308 */ /* 0x000e620000000800 */
[----:B--2---:R-:W-:Y:S01]  /*2d180*/  FADD.FTZ R6, R166, R7 ;  /* 0x00000007a6067221 */ /* 0x004fe20000010000 */
[----:B----4-:R-:W-:-:S06]  /*2d190*/  FADD.FTZ R25, R170, R25 ;  /* 0x00000019aa197221 */ /* 0x010fcc0000010000 */
[----:B------:R-:W2:Y:S08]  /*2d1a0*/  MUFU.EX2 R174, R174 ;  /* 0x000000ae00ae7308 */ /* 0x000eb00000000800 */
[----:B------:R-:W4:Y:S01]  /*2d1b0*/  MUFU.EX2 R178, R178 ;  /* 0x000000b200b27308 */ /* 0x000f220000000800 */
[----:B---3--:R-:W-:Y:S01]  /*2d1c0*/  FADD.FTZ R7, R169, R6 ;  /* 0x00000006a9077221 */ /* 0x008fe20000010000 */
[----:B-----5:R-:W-:-:S06]  /*2d1d0*/  FADD.FTZ R6, R172, R25 ;  /* 0x00000019ac067221 */ /* 0x020fcc0000010000 */
        /* <DEDUP_REMOVED lines=43> */
[----:B----4-:R-:W-:-:S03]  /*2d490*/  FADD.FTZ R25, R163, R24 ;  /* 0x00000018a3197221 */ /* 0x010fc60000010000 */
[----:B---3--:R-:W-:Y:S01]  /*2d4a0*/  FADD.FTZ R6, R190, R7 ;  /* 0x00000007be067221 */ /* 0x008fe20000010000 */
[----:B-----5:R-:W-:-:S03]  /*2d4b0*/  FADD.FTZ R24, R162, R25 ;  /* 0x00000019a2187221 */ /* 0x020fc60000010000 */
[----:B0-----:R-:W-:Y:S01]  /*2d4c0*/  FADD.FTZ R25, R187, R6 ;  /* 0x00000006bb197221 */ /* 0x001fe20000010000 */
[----:B-1----:R-:W-:-:S04]  /*2d4d0*/  FADD.FTZ R27, R161, R24 ;  /* 0x00000018a11b7221 */ /* 0x002fc80000010000 */
[----:B------:R0:W-:Y:S04]  /*2d4e0*/  ST.E desc[UR4][R2.64+0x10], R25 ;  /* 0x0000101902007985 */ /* 0x0001e8000c101904 */
[----:B------:R1:W-:Y:S04]  /*2d4f0*/  ST.E desc[UR6][R2.64+0x14], R27 ;  /* 0x0000141b02007985 */ /* 0x0003e8000c101906 */
[----:B------:R-:W0:Y:S01]  /*2d500*/  LDL.64 R6, [R0+0x80] ;  /* 0x0000800000067983 */ /* 0x000e220000100a00 */
[----:B------:R-:W-:Y:S02]  /*2d510*/  R2UR UR10, R4 ;  /* 0x00000000040a72ca */ /* 0x000fe400000e0000 */
[----:B------:R-:W-:-:S02]  /*2d520*/  R2UR UR11, R5 ;  /* 0x00000000050b72ca */ /* 0x000fc400000e0000 */
[C---:B------:R-:W-:Y:S02]  /*2d530*/  R2UR UR12, R4.reuse ;  /* 0x00000000040c72ca */ /* 0x040fe400000e0000 */
[----:B------:R-:W-:Y:S01]  /*2d540*/  R2UR UR13, R5 ;  /* 0x00000000050d72ca */ /* 0x000fe200000e0000 */
[----:B0-----:R-:W2:Y:S08]  /*2d550*/  LD.E R25, desc[UR8][R6.64+0x10] ;  /* 0x0000100806197980 */ /* 0x001eb0000c101900 */
[----:B-1----:R-:W3:Y:S04]  /*2d560*/  LD.E R3, desc[UR10][R6.64+0x14] ;  /* 0x0000140a06037980 */ /* 0x002ee8000c101900 */
[----:B------:R-:W4:Y:S01]  /*2d570*/  LD.E R27, desc[UR12][R6.64+0x20] ;  /* 0x0000200c061b7980 */ /* 0x000f22000c101900 */
[----:B------:R-:W-:-:S02]  /*2d580*/  R2UR UR18, R4 ;  /* 0x00000000041272ca */ /* 0x000fc400000e0000 */
[C---:B------:R-:W-:Y:S01]  /*2d590*/  R2UR UR19, R5.reuse ;  /* 0x00000000051372ca */ /* 0x040fe200000e0000 */
[----:B------:R-:W5:Y:S01]  /*2d5a0*/  LD.E R2, desc[UR6][R6.64+0x8] ;  /* 0x0000080606027980 */ /* 0x000f62000c101900 */
[C---:B------:R-:W-:Y:S02]  /*2d5b0*/  R2UR UR14, R4.reuse ;  /* 0x00000000040e72ca */ /* 0x040fe400000e0000 */
[C---:B------:R-:W-:Y:S01]  /*2d5c0*/  R2UR UR15, R5.reuse ;  /* 0x00000000050f72ca */ /* 0x040fe200000e0000 */
[----:B------:R-:W5:Y:S01]  /*2d5d0*/  LD.E R29, desc[UR4][R6.64] ;  /* 0x00000004061d7980 */ /* 0x000f62000c101900 */
[----:B------:R-:W-:Y:S02]  /*2d5e0*/  R2UR UR16, R4 ;  /* 0x00000000041072ca */ /* 0x000fe400000e0000 */
[----:B------:R-:W-:Y:S01]  /*2d5f0*/  R2UR UR17, R5 ;  /* 0x00000000051172ca */ /* 0x000fe200000e0000 */
        /* <DEDUP_REMOVED lines=38> */
[----:B--2---:R-:W-:-:S05]  /*2d860*/  FMUL.FTZ R25, R8, R25 ;  /* 0x0000001908197220 */ /* 0x004fca0000410000 */
[----:B------:R0:W-:Y:S04]  /*2d870*/  ST.E desc[UR8][R6.64+0x10], R25 ;  /* 0x0000101906007985 */ /* 0x0001e8000c101908 */
[----:B0-----:R-:W2:Y:S01]  /*2d880*/  LD.E R25, desc[UR6][R6.64+0x154] ;  /* 0x0001540606197980 */ /* 0x001ea2000c101900 */
[C---:B---3--:R-:W-:Y:S01]  /*2d890*/  FMUL.FTZ R3, R8.reuse, R3 ;  /* 0x0000000308037220 */ /* 0x048fe20000410000 */
[----:B----4-:R-:W-:-:S04]  /*2d8a0*/  FMUL.FTZ R27, R8, R27 ;  /* 0x0000001b081b7220 */ /* 0x010fc80000410000 */
[----:B------:R0:W-:Y:S04]  /*2d8b0*/  ST.E desc[UR10][R6.64+0x14], R3 ;  /* 0x0000140306007985 */ /* 0x0001e8000c10190a */
[----:B------:R1:W-:Y:S04]  /*2d8c0*/  ST.E desc[UR12][R6.64+0x20], R27 ;  /* 0x0000201b06007985 */ /* 0x0003e8000c10190c */
[----:B0-----:R-:W3:Y:S04]  /*2d8d0*/  LD.E R3, desc[UR18][R6.64+0x150] ;  /* 0x0001501206037980 */ /* 0x001ee8000c101900 */
[----:B-1----:R-:W4:Y:S01]  /*2d8e0*/  LD.E R27, desc[UR6][R6.64+0x160] ;  /* 0x00016006061b7980 */ /* 0x002f22000c101900 */
        /* <DEDUP_REMOVED lines=55> */
[----:B------:R5:W-:Y:S02]  /*2dc60*/  ST.E desc[UR4][R6.64+0x1e4], R25 ;  /* 0x0001e41906007985 */ /* 0x000be4000c101904 */
[----:B-----5:R-:W-:Y:S02]  /*2dc70*/  FMUL.FTZ R25, R9, R2 ;  /* 0x0000000209197220 */ /* 0x020fe40000410000 */
[----:B------:R-:W2:Y:S01]  /*2dc80*/  LD.E R2, desc[UR6][R6.64+0xc] ;  /* 0x00000c0606027980 */ /* 0x000ea2000c101900 */
[C---:B---3--:R-:W-:Y:S01]  /*2dc90*/  FMUL.FTZ R3, R8.reuse, R3 ;  /* 0x0000000308037220 */ /* 0x048fe20000410000 */
[----:B----4-:R-:W-:-:S04]  /*2dca0*/  FMUL.FTZ R27, R8, R27 ;  /* 0x0000001b081b7220 */ /* 0x010fc80000410000 */
[----:B------:R0:W-:Y:S04]  /*2dcb0*/  ST.E desc[UR4][R6.64+0x1e0], R3 ;  /* 0x0001e00306007985 */ /* 0x0001e8000c101904 */
[----:B------:R2:W-:Y:S04]  /*2dcc0*/  ST.E desc[UR4][R6.64+0x1f0], R27 ;  /* 0x0001f01b06007985 */ /* 0x0005e8000c101904 */
[----:B0-----:R-:W3:Y:S01]  /*2dcd0*/  LD.E R3, desc[UR6][R6.64+0x1f4] ;  /* 0x0001f40606037980 */ /* 0x001ee2000c101900 */
[----:B--2---:R-:W-:-:S03]  /*2dce0*/  FMUL.FTZ R27, R9, R2 ;  /* 0x00000002091b7220 */ /* 0x004fc60000410000 */
[----:B------:R-:W2:Y:S01]  /*2dcf0*/  LD.E R2, desc[UR6][R6.64+0x18] ;  /* 0x0000180606027980 */ /* 0x000ea2000c101900 */
[----:B---3--:R-:W-:-:S05]  /*2dd00*/  FMUL.FTZ R3, R8, R3 ;  /* 0x0000000308037220 */ /* 0x008fca0000410000 */
[----:B------:R2:W-:Y:S02]  /*2dd10*/  ST.E desc[UR4][R6.64+0x1f4], R3 ;  /* 0x0001f40306007985 */ /* 0x0005e4000c101904 */
[C---:B--2---:R-:W-:Y:S02]  /*2dd20*/  FMUL.FTZ R3, R9.reuse, R2 ;  /* 0x0000000209037220 */ /* 0x044fe40000410000 */
[----:B------:R-:W2:Y:S04]  /*2dd30*/  LD.E R2, desc[UR6][R6.64+0x1c] ;  /* 0x00001c0606027980 */ /* 0x000ea8000c101900 */
[----:B------:R2:W-:Y:S02]  /*2dd40*/  ST.E desc[UR4][R6.64+0x8], R25 ;  /* 0x0000081906007985 */ /* 0x0005e4000c101904 */
[----:B--2---:R-:W-:-:S02]  /*2dd50*/  FMUL.FTZ R25, R9, R2 ;  /* 0x0000000209197220 */ /* 0x004fc40000410000 */
[----:B------:R-:W2:Y:S04]  /*2dd60*/  LD.E R2, desc[UR6][R6.64+0x28] ;  /* 0x0000280606027980 */ /* 0x000ea8000c101900 */
        /* <DEDUP_REMOVED lines=44> */
[----:B------:R-:W2:Y:S01]  /*2e030*/  LD.E R2, desc[UR6][R6.64+0x9c] ;  /* 0x00009c0606027980 */ /* 0x000ea2000c101900 */
        /* <DEDUP_REMOVED lines=80> */
[----:B------:R1:W-:Y:S01]  /*2e540*/  ST.E desc[UR4][R6.64+0x98], R25 ;  /* 0x0000981906007985 */ /* 0x0003e2000c101904 */
[----:B--2---:R-:W-:-:S05]  /*2e550*/  FMUL.FTZ R27, R9, R2 ;  /* 0x00000002091b7220 */ /* 0x004fca0000410000 */
[----:B------:R2:W-:Y:S04]  /*2e560*/  ST.E desc[UR4][R6.64+0x9c], R27 ;  /* 0x00009c1b06007985 */ /* 0x0005e8000c101904 */
[----:B------:R-:W0:Y:S02]  /*2e570*/  LD.E R2, desc[UR6][R6.64+0xa8] ;  /* 0x0000a80606027980 */ /* 0x000e24000c101900 */
[----:B0-----:R-:W-:-:S05]  /*2e580*/  FMUL.FTZ R3, R9, R2 ;  /* 0x0000000209037220 */ /* 0x001fca0000410000 */
[----:B------:R0:W-:Y:S04]  /*2e590*/  ST.E desc[UR4][R6.64+0xa8], R3 ;  /* 0x0000a80306007985 */ /* 0x0001e8000c101904 */
[----:B------:R-:W1:Y:S02]  /*2e5a0*/  LD.E R2, desc[UR6][R6.64+0xac] ;  /* 0x0000ac0606027980 */ /* 0x000e64000c101900 */
[----:B-1----:R-:W-:-:S05]  /*2e5b0*/  FMUL.FTZ R25, R9, R2 ;  /* 0x0000000209197220 */ /* 0x002fca0000410000 */
[----:B------:R1:W-:Y:S04]  /*2e5c0*/  ST.E desc[UR4][R6.64+0xac], R25 ;  /* 0x0000ac1906007985 */ /* 0x0003e8000c101904 */
[----:B------:R-:W2:Y:S02]  /*2e5d0*/  LD.E R2, desc[UR6][R6.64+0xb8] ;  /* 0x0000b80606027980 */ /* 0x000ea4000c101900 */
        /* <DEDUP_REMOVED lines=115> */
[----:B------:R-:W-:Y:S04]  /*2ed10*/  ST.E desc[UR4][R6.64+0x1e8], R25 ;  /* 0x0001e81906007985 */ /* 0x000fe8000c101904 */
[----:B------:R-:W2:Y:S02]  /*2ed20*/  LD.E R2, desc[UR6][R6.64+0x1ec] ;  /* 0x0001ec0606027980 */ /* 0x000ea4000c101900 */
[----:B--2---:R-:W-:-:S05]  /*2ed30*/  FMUL.FTZ R27, R9, R2 ;  /* 0x00000002091b7220 */ /* 0x004fca0000410000 */
[----:B------:R1:W-:Y:S04]  /*2ed40*/  ST.E desc[UR4][R6.64+0x1ec], R27 ;  /* 0x0001ec1b06007985 */ /* 0x0003e8000c101904 */
[----:B------:R-:W2:Y:S02]  /*2ed50*/  LD.E R2, desc[UR6][R6.64+0x1f8] ;  /* 0x0001f80606027980 */ /* 0x000ea4000c101900 */
[----:B--2---:R-:W-:-:S05]  /*2ed60*/  FMUL.FTZ R29, R9, R2 ;  /* 0x00000002091d7220 */ /* 0x004fca0000410000 */
[----:B------:R-:W-:Y:S04]  /*2ed70*/  ST.E desc[UR4][R6.64+0x1f8], R29 ;  /* 0x0001f81d06007985 */ /* 0x000fe8000c101904 */
[----:B------:R-:W2:Y:S01]  /*2ed80*/  LD.E R2, desc[UR6][R6.64+0x1fc] ;  /* 0x0001fc0606027980 */ /* 0x000ea2000c101900 */
[----:B------:R-:W-:Y:S01]  /*2ed90*/  LEA.HI R28, R207, 0x8, RZ, 0x19 ;  /* 0x00000008cf1c7811 */ /* 0x000fe200078fc8ff */
[----:B--2---:R-:W-:-:S05]  /*2eda0*/  FMUL.FTZ R9, R9, R2 ;  /* 0x0000000209097220 */ /* 0x004fca0000410000 */
[----:B------:R2:W-:Y:S04]  /*2edb0*/  ST.E desc[UR4][R6.64+0x1fc], R9 ;  /* 0x0001fc0906007985 */ /* 0x0005e8000c101904 */
[----:B0-----:R-:W3:Y:S01]  /*2edc0*/  LDL.64 R2, [R0+0x80] ;  /* 0x0000800000027983 */ /* 0x001ee20000100a00 */
[----:B------:R0:W-:Y:S06]  /*2edd0*/  BAR.SYNC.DEFER_BLOCKING R28, 0x100 ;  /* 0x0004001c0000751d */ /* 0x0001ec0000010000 */
[----:B-1----:R-:W4:Y:S04]  /*2ede0*/  LDL.64 R26, [R0] ;  /* 0x00000000001a7983 */ /* 0x002f280000100a00 */
[----:B------:R-:W5:Y:S04]  /*2edf0*/  LDL.64 R24, [R0+0x98] ;  /* 0x0000980000187983 */ /* 0x000f680000100a00 */
[----:B--2---:R-:W2:Y:S04]  /*2ee00*/  LDL.64 R8, [R0+0x88] ;  /* 0x0000880000087983 */ /* 0x004ea80000100a00 */
[----:B---3--:R-:W3:Y:S04]  /*2ee10*/  LD.E R29, desc[UR4][R2.64] ;  /* 0x00000004021d7980 */ /* 0x008ee8000c101900 */
[----:B----4-:R-:W4:Y:S04]  /*2ee20*/  LD.E R219, desc[UR6][R26.64] ;  /* 0x000000061adb7980 */ /* 0x010f28000c101900 */
[----:B-----5:R-:W4:Y:S04]  /*2ee30*/  LD.E.64 R6, desc[UR4][R24.64] ;  /* 0x0000000418067980 */ /* 0x020f28000c101b00 */
[----:B---3--:R1:W-:Y:S04]  /*2ee40*/  ST.E desc[UR8][R2.64], R29 ;  /* 0x0000001d02007985 */ /* 0x0083e8000c101908 */
[----:B------:R-:W3:Y:S04]  /*2ee50*/  LD.E R31, desc[UR10][R2.64+0x4] ;  /* 0x0000040a021f7980 */ /* 0x000ee8000c101900 */
[----:B---3--:R3:W-:Y:S04]  /*2ee60*/  ST.E desc[UR4][R2.64+0x4], R31 ;  /* 0x0000041f02007985 */ /* 0x0087e8000c101904 */
[----:B------:R-:W5:Y:S04]  /*2ee70*/  LD.E R33, desc[UR6][R2.64+0x8] ;  /* 0x0000080602217980 */ /* 0x000f68000c101900 */
[----:B-----5:R-:W-:Y:S04]  /*2ee80*/  ST.E desc[UR4][R2.64+0x8], R33 ;  /* 0x0000082102007985 */ /* 0x020fe8000c101904 */
[----:B------:R-:W5:Y:S04]  /*2ee90*/  LD.E R27, desc[UR6][R2.64+0xc] ;  /* 0x00000c06021b7980 */ /* 0x000f68000c101900 */
[----:B-----5:R5:W-:Y:S04]  /*2eea0*/  ST.E desc[UR4][R2.64+0xc], R27 ;  /* 0x00000c1b02007985 */ /* 0x020be8000c101904 */
[----:B------:R-:W2:Y:S04]  /*2eeb0*/  LD.E R25, desc[UR6][R2.64+0x10] ;  /* 0x0000100602197980 */ /* 0x000ea8000c101900 */
[----:B--2---:R2:W-:Y:S04]  /*2eec0*/  ST.E desc[UR4][R2.64+0x10], R25 ;  /* 0x0000101902007985 */ /* 0x0045e8000c101904 */
[----:B-1----:R-:W4:Y:S04]  /*2eed0*/  LD.E R29, desc[UR6][R2.64+0x14] ;  /* 0x00001406021d7980 */ /* 0x002f28000c101900 */
[----:B----4-:R1:W-:Y:S04]  /*2eee0*/  ST.E desc[UR4][R2.64+0x14], R29 ;  /* 0x0000141d02007985 */ /* 0x0103e8000c101904 */
[----:B---3--:R-:W3:Y:S04]  /*2eef0*/  LD.E R31, desc[UR6][R2.64+0x18] ;  /* 0x00001806021f7980 */ /* 0x008ee8000c101900 */
[----:B---3--:R3:W-:Y:S04]  /*2ef00*/  ST.E desc[UR4][R2.64+0x18], R31 ;  /* 0x0000181f02007985 */ /* 0x0087e8000c101904 */
[----:B-----5:R-:W4:Y:S04]  /*2ef10*/  LD.E R27, desc[UR6][R2.64+0x1c] ;  /* 0x00001c06021b7980 */ /* 0x020f28000c101900 */
[----:B----4-:R4:W-:Y:S04]  /*2ef20*/  ST.E desc[UR4][R2.64+0x1c], R27 ;  /* 0x00001c1b02007985 */ /* 0x0109e8000c101904 */
[----:B--2---:R-:W2:Y:S04]  /*2ef30*/  LD.E R25, desc[UR6][R2.64+0x20] ;  /* 0x0000200602197980 */ /* 0x004ea8000c101900 */
[----:B--2---:R2:W-:Y:S04]  /*2ef40*/  ST.E desc[UR4][R2.64+0x20], R25 ;  /* 0x0000201902007985 */ /* 0x0045e8000c101904 */
[----:B-1----:R-:W5:Y:S04]  /*2ef50*/  LD.E R29, desc[UR6][R2.64+0x24] ;  /* 0x00002406021d7980 */ /* 0x002f68000c101900 */
[----:B-----5:R1:W-:Y:S04]  /*2ef60*/  ST.E desc[UR4][R2.64+0x24], R29 ;  /* 0x0000241d02007985 */ /* 0x0203e8000c101904 */
[----:B---3--:R-:W3:Y:S04]  /*2ef70*/  LD.E R31, desc[UR6][R2.64+0x28] ;  /* 0x00002806021f7980 */ /* 0x008ee8000c101900 */
[----:B---3--:R3:W-:Y:S04]  /*2ef80*/  ST.E desc[UR4][R2.64+0x28], R31 ;  /* 0x0000281f02007985 */ /* 0x0087e8000c101904 */
[----:B----4-:R-:W4:Y:S04]  /*2ef90*/  LD.E R27, desc[UR6][R2.64+0x2c] ;  /* 0x00002c06021b7980 */ /* 0x010f28000c101900 */
        /* <DEDUP_REMOVED lines=228> */
[----:B-----5:R-:W-:Y:S04]  /*2fde0*/  ST.E desc[UR4][R2.64+0x1f4], R29 ;  /* 0x0001f41d02007985 */ /* 0x020fe8000c101904 */
[----:B---3--:R-:W3:Y:S01]  /*2fdf0*/  LD.E R31, desc[UR6][R2.64+0x1f8] ;  /* 0x0001f806021f7980 */ /* 0x008ee2000c101900 */
[----:B------:R-:W-:-:S02]  /*2fe00*/  R2UR UR28, R4 ;  /* 0x00000000041c72ca */ /* 0x000fc400000e0000 */
[C---:B------:R-:W-:Y:S01]  /*2fe10*/  R2UR UR29, R5.reuse ;  /* 0x00000000051d72ca */ /* 0x040fe200000e0000 */
[----:B---3--:R-:W-:Y:S04]  /*2fe20*/  ST.E desc[UR4][R2.64+0x1f8], R31 ;  /* 0x0001f81f02007985 */ /* 0x008fe8000c101904 */
[----:B----4-:R-:W3:Y:S01]  /*2fe30*/  LD.E R27, desc[UR6][R2.64+0x1fc] ;  /* 0x0001fc06021b7980 */ /* 0x010ee2000c101900 */
[C---:B------:R-:W-:Y:S02]  /*2fe40*/  R2UR UR30, R4.reuse ;  /* 0x00000000041e72ca */ /* 0x040fe400000e0000 */
[----:B------:R-:W-:Y:S02]  /*2fe50*/  R2UR UR31, R5 ;  /* 0x00000000051f72ca */ /* 0x000fe400000e0000 */
[----:B------:R-:W-:-:S02]  /*2fe60*/  R2UR UR32, R4 ;  /* 0x00000000042072ca */ /* 0x000fc400000e0000 */
[C---:B------:R-:W-:Y:S02]  /*2fe70*/  R2UR UR33, R5.reuse ;  /* 0x00000000052172ca */ /* 0x040fe400000e0000 */
[C---:B------:R-:W-:Y:S02]  /*2fe80*/  R2UR UR34, R4.reuse ;  /* 0x00000000042272ca */ /* 0x040fe400000e0000 */
[C---:B------:R-:W-:Y:S02]  /*2fe90*/  R2UR UR35, R5.reuse ;  /* 0x00000000052372ca */ /* 0x040fe400000e0000 */
        /* <DEDUP_REMOVED lines=22> */
[----:B------:R-:W-:Y:S02]  /*30000*/  R2UR UR26, R4 ;  /* 0x00000000041a72ca */ /* 0x000fe400000e0000 */
[----:B------:R-:W-:Y:S01]  /*30010*/  R2UR UR27, R5 ;  /* 0x00000000051b72ca */ /* 0x000fe200000e0000 */
[----:B---3--:R1:W-:Y:S04]  /*30020*/  ST.E desc[UR4][R2.64+0x1fc], R27 ;  /* 0x0001fc1b02007985 */ /* 0x0083e8000c101904 */
[----:B------:R-:W3:Y:S04]  /*30030*/  LD.E R218, desc[UR28][R8.64] ;  /* 0x0000001c08da7980 */ /* 0x000ee8000c101900 */
[----:B------:R-:W4:Y:S04]  /*30040*/  LD.E R24, desc[UR30][R2.64] ;  /* 0x0000001e02187980 */ /* 0x000f28000c101900 */
[----:B--2---:R-:W4:Y:S04]  /*30050*/  LD.E R25, desc[UR32][R2.64+0x4] ;  /* 0x0000042002197980 */ /* 0x004f28000c101900 */
[----:B------:R-:W4:Y:S04]  /*30060*/  LD.E R26, desc[UR34][R2.64+0x8] ;  /* 0x00000822021a7980 */ /* 0x000f28000c101900 */
[----:B-1----:R-:W4:Y:S04]  /*30070*/  LD.E R27, desc[UR44][R2.64+0xc] ;  /* 0x00000c2c021b7980 */ /* 0x002f28000c101900 */
[----:B0-----:R-:W4:Y:S04]  /*30080*/  LD.E R28, desc[UR46][R2.64+0x10] ;  /* 0x0000102e021c7980 */ /* 0x001f28000c101900 */
        /* <DEDUP_REMOVED lines=122> */
[----:B------:R-:W4:Y:S01]  /*30830*/  LD.E R151, desc[UR54][R2.64+0x1fc] ;  /* 0x0001fc3602977980 */ /* 0x000f22000c101900 */
[----:B------:R-:W-:Y:S01]  /*30840*/  IMAD R6, R219, 0xc00, R6 ;  /* 0x00000c00db067824 */ /* 0x000fe200078e0206 */
[----:B---3--:R-:W-:-:S02]  /*30850*/  ISETP.NE.U32.AND P1, PT, R218, RZ, PT ;  /* 0x000000ffda00720c */ /* 0x008fc40003f25070 */
[----:B------:R-:W-:Y:S02]  /*30860*/  R2UR UR7, R7 ;  /* 0x00000000070772ca */ /* 0x000fe400000e0000 */
[----:B------:R-:W-:Y:S02]  /*30870*/  R2UR UR6, R6 ;  /* 0x00000000060672ca */ /* 0x000fe400000e0000 */
[----:B------:R-:W-:Y:S02]  /*30880*/  F2FP.F16.F32.PACK_AB R152, R153, R152 ;  /* 0x000000989998723e */ /* 0x000fe400000000ff */
[----:B------:R-:W-:Y:S02]  /*30890*/  F2FP.F16.F32.PACK_AB R154, R154, R217 ;  /* 0x000000d99a9a723e */ /* 0x000fe400000000ff */
[----:B------:R-:W-:Y:S02]  /*308a0*/  F2FP.F16.F32.PACK_AB R153, R216, R158 ;  /* 0x0000009ed899723e */ /* 0x000fe400000000ff */
[----:B------:R-:W-:Y:S01]  /*308b0*/  F2FP.F16.F32.PACK_AB R155, R157, R155 ;  /* 0x0000009b9d9b723e */ /* 0x000fe200000000ff */
[----:B------:R-:W-:Y:S01]  /*308c0*/  VOTEU.ANY UP0, P1 ;  /* 0x00000000003f7886 */ /* 0x000fe20000800100 */
        /* <DEDUP_REMOVED lines=19> */
[----:B------:R-:W-:Y:S01]  /*30a00*/  R2UR UR25, R5 ;  /* 0x00000000051972ca */ /* 0x000fe200000e0000 */
[----:B----4-:R-:W-:-:S06]  /*30a10*/  WARPGROUP.ARRIVE ;  /* 0x00000000000079c5 */ /* 0x010fcc0000000000 */
[----:B------:R-:W-:Y:S01]  /*30a20*/  HGMMA.64x256x16.F32 R24, R152, gdesc[UR4].tnspB, R24, UP0, gsb0 ;  /* 0x43e0000498187df0 */ /* 0x000fe2000b800818 */
        /* <DEDUP_REMOVED lines=15> */
[----:B------:R-:W-:Y:S02]  /*30b20*/  R2UR UR51, R5 ;  /* 0x00000000053372ca */ /* 0x000fe400000e0000 */
[C---:B------:R-:W-:Y:S01]  /*30b30*/  R2UR UR52, R4.reuse ;  /* 0x00000000043472ca */ /* 0x040fe200000e0000 */
[----:B------:R-:W-:Y:S02]  /*30b40*/  WARPGROUP.DEPBAR.LE gsb0, 0x0 ;  /* 0x00008000000079c5 */ /* 0x000fe40000010000 */
[----:B------:R0:W-:Y:S01]  /*30b50*/  ST.E desc[UR4][R2.64], R24 ;  /* 0x0000001802007985 */ /* 0x0001e2000c101904 */
[----:B------:R-:W-:-:S02]  /*30b60*/  R2UR UR4, R4 ;  /* 0x00000000040472ca */ /* 0x000fc400000e0000 */
[C---:B------:R-:W-:Y:S01]  /*30b70*/  R2UR UR5, R5.reuse ;  /* 0x00000000050572ca */ /* 0x040fe200000e0000 */
[----:B------:R1:W-:Y:S01]  /*30b80*/  ST.E desc[UR6][R2.64+0x4], R25 ;  /* 0x0000041902007985 */ /* 0x0003e2000c101906 */
[----:B------:R-:W-:Y:S02]  /*30b90*/  R2UR UR6, R4 ;  /* 0x00000000040672ca */ /* 0x000fe400000e0000 */
[----:B------:R-:W-:-:S09]  /*30ba0*/  R2UR UR7, R5 ;  /* 0x00000000050772ca */ /* 0x000fd200000e0000 */
[----:B------:R2:W-:Y:S01]  /*30bb0*/  ST.E desc[UR4][R2.64+0x8], R26 ;  /* 0x0000081a02007985 */ /* 0x0005e2000c101904 */
[C---:B------:R-:W-:Y:S02]  /*30bc0*/  R2UR UR4, R4.reuse ;  /* 0x00000000040472ca */ /* 0x040fe400000e0000 */
[C---:B------:R-:W-:Y:S01]  /*30bd0*/  R2UR UR5, R5.reuse ;  /* 0x00000000050572ca */ /* 0x040fe200000e0000 */
[----:B------:R3:W-:Y:S01]  /*30be0*/  ST.E desc[UR6][R2.64+0xc], R27 ;  /* 0x00000c1b02007985 */ /* 0x0007e2000c101906 */
[C---:B------:R-:W-:Y:S02]  /*30bf0*/  R2UR UR6, R4.reuse ;  /* 0x00000000040672ca */ /* 0x040fe400000e0000 */
[C---:B------:R-:W-:Y:S01]  /*30c00*/  R2UR UR7, R5.reuse ;  /* 0x00000000050772ca */ /* 0x040fe200000e0000 */
[----:B------:R4:W-:Y:S01]  /*30c10*/  ST.E desc[UR8][R2.64+0x10], R28 ;  /* 0x0000101c02007985 */ /* 0x0009e2000c101908 */
[C---:B------:R-:W-:Y:S02]  /*30c20*/  R2UR UR8, R4.reuse ;  /* 0x00000000040872ca */ /* 0x040fe400000e0000 */
[----:B------:R-:W-:Y:S01]  /*30c30*/  R2UR UR9, R5 ;  /* 0x00000000050972ca */ /* 0x000fe200000e0000 */
[----:B------:R5:W-:Y:S01]  /*30c40*/  ST.E desc[UR10][R2.64+0x14], R29 ;  /* 0x0000141d02007985 */ /* 0x000be2000c10190a */
[----:B------:R-:W-:-:S02]  /*30c50*/  R2UR UR10, R4 ;  /* 0x00000000040a72ca */ /* 0x000fc400000e0000 */
        /* <DEDUP_REMOVED lines=21> */
[----:B------:R-:W-:Y:S01]  /*30db0*/  R2UR UR7, R5 ;  /* 0x00000000050772ca */ /* 0x000fe200000e0000 */
[----:B------:R5:W-:Y:S04]  /*30dc0*/  ST.E desc[UR8][R2.64+0x34], R37 ;  /* 0x0000342502007985 */ /* 0x000be8000c101908 */
[----:B------:R5:W-:Y:S04]  /*30dd0*/  ST.E desc[UR10][R2.64+0x38], R38 ;  /* 0x0000382602007985 */ /* 0x000be8000c10190a */
[----:B------:R5:W-:Y:S01]  /*30de0*/  ST.E desc[UR12][R2.64+0x3c], R39 ;  /* 0x00003c2702007985 */ /* 0x000be2000c10190c */
[----:B------:R-:W-:-:S03]  /*30df0*/  R2UR UR8, R4 ;  /* 0x00000000040872ca */ /* 0x000fc600000e0000 */
[----:B------:R5:W-:Y:S01]  /*30e00*/  ST.E desc[UR14][R2.64+0x40], R40 ;  /* 0x0000402802007985 */ /* 0x000be2000c10190e */
[----:B------:R-:W-:-:S03]  /*30e10*/  R2UR UR9, R5 ;  /* 0x00000000050972ca */ /* 0x000fc600000e0000 */
[----:B------:R5:W-:Y:S04]  /*30e20*/  ST.E desc[UR16][R2.64+0x44], R41 ;  /* 0x0000442902007985 */ /* 0x000be8000c101910 */
[----:B------:R5:W-:Y:S04]  /*30e30*/  ST.E desc[UR18][R2.64+0x48], R42 ;  /* 0x0000482a02007985 */ /* 0x000be8000c101912 */
[----:B------:R5:W-:Y:S04]  /*30e40*/  ST.E desc[UR20][R2.64+0x4c], R43 ;  /* 0x00004c2b02007985 */ /* 0x000be8000c101914 */
[----:B------:R5:W-:Y:S04]  /*30e50*/  ST.E desc[UR22][R2.64+0x50], R44 ;  /* 0x0000502c02007985 */ /* 0x000be8000c101916 */
[----:B------:R5:W-:Y:S01]  /*30e60*/  ST.E desc[UR24][R2.64+0x54], R45 ;  /* 0x0000542d02007985 */ /* 0x000be2000c101918 */
[----:B------:R-:W-:-:S03]  /*30e70*/  R2UR UR10, R4 ;  /* 0x00000000040a72ca */ /* 0x000fc600000e0000 */
[----:B------:R5:W-:Y:S01]  /*30e80*/  ST.E desc[UR4][R2.64+0x58], R46 ;  /* 0x0000582e02007985 */ /* 0x000be2000c101904 */
[C---:B------:R-:W-:Y:S02]  /*30e90*/  R2UR UR4, R4.reuse ;  /* 0x00000000040472ca */ /* 0x040fe400000e0000 */
[C---:B------:R-:W-:Y:S01]  /*30ea0*/  R2UR UR5, R5.reuse ;  /* 0x00000000050572ca */ /* 0x040fe200000e0000 */
[----:B------:R5:W-:Y:S01]  /*30eb0*/  ST.E desc[UR6][R2.64+0x5c], R47 ;  /* 0x00005c2f02007985 */ /* 0x000be2000c101906 */
        /* <DEDUP_REMOVED lines=12> */
[C---:B------:R-:W-:Y:S01]  /*30f80*/  R2UR UR21, R5.reuse ;  /* 0x00000000051572ca */ /* 0x040fe200000e0000 */
[----:B------:R5:W-:Y:S01]  /*30f90*/  ST.E desc[UR8][R2.64+0x60], R48 ;  /* 0x0000603002007985 */ /* 0x000be2000c101908 */
        /* <DEDUP_REMOVED lines=8> */
[----:B------:R-:W-:Y:S01]  /*31020*/  R2UR UR5, R5 ;  /* 0x00000000050572ca */ /* 0x000fe200000e0000 */
[----:B------:R5:W-:Y:S04]  /*31030*/  ST.E desc[UR6][R2.64+0x68], R50 ;  /* 0x0000683202007985 */ /* 0x000be8000c101906 */
[----:B------:R5:W-:Y:S04]  /*31040*/  ST.E desc[UR10][R2.64+0x6c], R51 ;  /* 0x00006c3302007985 */ /* 0x000be8000c10190a */
[----:B------:R5:W-:Y:S04]  /*31050*/  ST.E desc[UR12][R2.64+0x70], R52 ;  /* 0x0000703402007985 */ /* 0x000be8000c10190c */
        /* <DEDUP_REMOVED lines=8> */
[----:B------:R5:W-:Y:S01]  /*310e0*/  ST.E desc[UR8][R2.64+0x8c], R59 ;  /* 0x00008c3b02007985 */ /* 0x000be2000c101908 */
[C---:B------:R-:W-:Y:S02]  /*310f0*/  R2UR UR8, R4.reuse ;  /* 0x00000000040872ca */ /* 0x040fe400000e0000 */
[----:B------:R-:W-:Y:S01]  /*31100*/  R2UR UR9, R5 ;  /* 0x00000000050972ca */ /* 0x000fe200000e0000 */
[----:B------:R5:W-:Y:S01]  /*31110*/  ST.E desc[UR4][R2.64+0x90], R60 ;  /* 0x0000903c02007985 */ /* 0x000be2000c101904 */
        /* <DEDUP_REMOVED lines=13> */
[C---:B------:R-:W-:Y:S01]  /*311f0*/  R2UR UR21, R5.reuse ;  /* 0x00000000051572ca */ /* 0x040fe200000e0000 */
[----:B------:R5:W-:Y:S01]  /*31200*/  ST.E desc[UR6][R2.64+0x94], R61 ;  /* 0x0000943d02007985 */ /* 0x000be2000c101906 */
        /* <DEDUP_REMOVED lines=245> */
[C---:B------:R-:W-:Y:S02]  /*32160*/  R2UR UR54, R4.reuse ;  /* 0x00000000043672ca */ /* 0x040fe400000e0000 */
[----:B------:R-:W-:Y:S01]  /*32170*/  R2UR UR55, R5 ;  /* 0x00000000053772ca */ /* 0x000fe200000e0000 */
        /* <DEDUP_REMOVED lines=12> */
[----:B------:R-:W-:Y:S01]  /*32240*/  ST.E desc[UR28][R8.64], R199 ;  /* 0x000000c708007985 */ /* 0x000fe2000c10191c */
[C---:B------:R-:W-:Y:S02]  /*32250*/  R2UR UR58, R4.reuse ;  /* 0x00000000043a72ca */ /* 0x040fe400000e0000 */
[C---:B------:R-:W-:Y:S01]  /*32260*/  R2UR UR59, R5.reuse ;  /* 0x00000000053b72ca */ /* 0x040fe200000e0000 */
[----:B0-----:R-:W5:Y:S01]  /*32270*/  LD.E R24, desc[UR30][R2.64] ;  /* 0x0000001e02187980 */ /* 0x001f62000c101900 */
[C---:B------:R-:W-:Y:S02]  /*32280*/  R2UR UR56, R4.reuse ;  /* 0x00000000043872ca */ /* 0x040fe400000e0000 */
[C---:B------:R-:W-:Y:S01]  /*32290*/  R2UR UR57, R5.reuse ;  /* 0x00000000053972ca */ /* 0x040fe200000e0000 */
[----:B-1----:R-:W5:Y:S01]  /*322a0*/  LD.E R25, desc[UR32][R2.64+0x4] ;  /* 0x0000042002197980 */ /* 0x002f62000c101900 */
[C---:B------:R-:W-:Y:S02]  /*322b0*/  R2UR UR4, R4.reuse ;  /* 0x00000000040472ca */ /* 0x040fe400000e0000 */
[----:B------:R-:W-:Y:S01]  /*322c0*/  R2UR UR5, R5 ;  /* 0x00000000050572ca */ /* 0x000fe200000e0000 */
[----:B--2---:R-:W2:Y:S01]  /*322d0*/  LD.E R26, desc[UR34][R2.64+0x8] ;  /* 0x00000822021a7980 */ /* 0x004ea2000c101900 */
[----:B------:R-:W-:-:S02]  /*322e0*/  R2UR UR6, R4 ;  /* 0x00000000040672ca */ /* 0x000fc400000e0000 */
[C---:B------:R-:W-:Y:S01]  /*322f0*/  R2UR UR7, R5.reuse ;  /* 0x00000000050772ca */ /* 0x040fe200000e0000 */
[----:B---3--:R-:W2:Y:S01]  /*32300*/  LD.E R27, desc[UR44][R2.64+0xc] ;  /* 0x00000c2c021b7980 */ /* 0x008ea2000c101900 */
[C---:B------:R-:W-:Y:S02]  /*32310*/  R2UR UR8, R4.reuse ;  /* 0x00000000040872ca */ /* 0x040fe400000e0000 */
[C---:B------:R-:W-:Y:S01]  /*32320*/  R2UR UR9, R5.reuse ;  /* 0x00000000050972ca */ /* 0x040fe200000e0000 */
[----:B----4-:R-:W2:Y:S01]  /*32330*/  LD.E R28, desc[UR46][R2.64+0x10] ;  /* 0x0000102e021c7980 */ /* 0x010ea2000c101900 */
[C---:B------:R-:W-:Y:S02]  /*32340*/  R2UR UR10, R4.reuse ;  /* 0x00000000040a72ca */ /* 0x040fe400000e0000 */
[----:B------:R-:W-:Y:S01]  /*32350*/  R2UR UR11, R5 ;  /* 0x00000000050b72ca */ /* 0x000fe200000e0000 */
[----:B-----5:R-:W2:Y:S01]  /*32360*/  LD.E R29, desc[UR50][R2.64+0x14] ;  /* 0x00001432021d7980 */ /* 0x020ea2000c101900 */
[----:B------:R-:W-:-:S02]  /*32370*/  R2UR UR12, R4 ;  /* 0x00000000040c72ca */ /* 0x000fc400000e0000 */
[C---:B------:R-:W-:Y:S01]  /*32380*/  R2UR UR13, R5.reuse ;  /* 0x00000000050d72ca */ /* 0x040fe200000e0000 */
[----:B------:R-:W2:Y:S01]  /*32390*/  LD.E R30, desc[UR52][R2.64+0x18] ;  /* 0x00001834021e7980 */ /* 0x000ea2000c101900 */
[C---:B------:R-:W-:Y:S02]  /*323a0*/  R2UR UR14, R4.reuse ;  /* 0x00000000040e72ca */ /* 0x040fe400000e0000 */
[C---:B------:R-:W-:Y:S01]  /*323b0*/  R2UR UR15, R5.reuse ;  /* 0x00000000050f72ca */ /* 0x040fe200000e0000 */
[----:B------:R-:W2:Y:S01]  /*323c0*/  LD.E R31, desc[UR54][R2.64+0x1c] ;  /* 0x00001c36021f7980 */ /* 0x000ea2000c101900 */
[C---:B------:R-:W-:Y:S02]  /*323d0*/  R2UR UR16, R4.reuse ;  /* 0x00000000041072ca */ /* 0x040fe400000e0000 */
[----:B------:R-:W-:Y:S01]  /*323e0*/  R2UR UR17, R5 ;  /* 0x00000000051172ca */ /* 0x000fe200000e0000 */
[----:B------:R-:W2:Y:S01]  /*323f0*/  LD.E R32, desc[UR60][R2.64+0x20] ;  /* 0x0000203c02207980 */ /* 0x000ea2000c101900 */
        /* <DEDUP_REMOVED lines=327> */
[----:B------:R-:W-:Y:S02]  /*33870*/  R2UR UR54, R4 ;  /* 0x00000000043672ca */ /* 0x000fe400000e0000 */
[----:B------:R-:W-:Y:S01]  /*33880*/  R2UR UR55, R5 ;  /* 0x00000000053772ca */ /* 0x000fe200000e0000 */
        /* <DEDUP_REMOVED lines=10> */
[----:B------:R-:W-:-:S02]  /*33930*/  VIADD R152, R6, 0x80 ;  /* 0x0000008006987836 */ /* 0x000fc40000000000 */
[----:B------:R-:W-:-:S03]  /*33940*/  IMAD.MOV.U32 R153, RZ, RZ, R7 ;  /* 0x000000ffff997224 */ /* 0x000fc600078e0007 */
[----:B------:R-:W-:Y:S02]  /*33950*/  R2UR UR6, R152 ;  /* 0x00000000980672ca */ /* 0x000fe400000e0000 */
[----:B------:R-:W-:Y:S02]  /*33960*/  R2UR UR7, R153 ;  /* 0x00000000990772ca */ /* 0x000fe400000e0000 */
[----:B------:R-:W-:Y:S02]  /*33970*/  F2FP.F16.F32.PACK_AB R156, R21, R156 ;  /* 0x0000009c159c723e */ /* 0x000fe400000000ff */
[----:B------:R-:W-:Y:S02]  /*33980*/  F2FP.F16.F32.PACK_AB R158, R14, R20 ;  /* 0x000000140e9e723e */ /* 0x000fe400000000ff */
[----:B------:R-:W-:Y:S02]  /*33990*/  F2FP.F16.F32.PACK_AB R157, R12, R13 ;  /* 0x0000000d0c9d723e */ /* 0x000fe400000000ff */
[----:B------:R-:W-:-:S02]  /*339a0*/  F2FP.F16.F32.PACK_AB R159, R159, R160 ;  /* 0x000000a09f9f723e */ /* 0x000fc400000000ff */
        /* <DEDUP_REMOVED lines=18> */
[----:B------:R-:W-:Y:S02]  /*33ad0*/  R2UR UR24, R4 ;  /* 0x00000000041872ca */ /* 0x000fe400000e0000 */
[----:B------:R-:W-:Y:S01]  /*33ae0*/  R2UR UR25, R5 ;  /* 0x00000000051972ca */ /* 0x000fe200000e0000 */
[----:B--2---:R-:W-:-:S06]  /*33af0*/  WARPGROUP.ARRIVE ;  /* 0x00000000000079c5 */ /* 0x004fcc0000000000 */
[----:B------:R-:W-:Y:S01]  /*33b00*/  HGMMA.64x256x16.F32 R24, R156, gdesc[UR4].tnspB, R24, gsb0 ;  /* 0x43e000049c187df0 */ /* 0x000fe20008000818 */
        /* <DEDUP_REMOVED lines=19> */
[C---:B------:R-:W-:Y:S01]  /*33c40*/  R2UR UR55, R5.reuse ;  /* 0x00000000053772ca */ /* 0x040fe200000e0000 */
[----:B------:R-:W-:Y:S02]  /*33c50*/  WARPGROUP.DEPBAR.LE gsb0, 0x0 ;  /* 0x00008000000079c5 */ /* 0x000fe40000010000 */
        /* <DEDUP_REMOVED lines=2670> */
[----:B------:R5:W-:Y:S04]  /*3e340*/  ST.E desc[UR6][R2.64+0x1b4], R133 ;  /* 0x0001b48502007985 */ /* 0x000be8000c101906 */
[----:B------:R5:W-:Y:S04]  /*3e350*/  ST.E desc[UR8][R2.64+0x1b8], R134 ;  /* 0x0001b88602007985 */ /* 0x000be8000c101908 */
[----:B------:R5:W-:Y:S04]  /*3e360*/  ST.E desc[UR4][R2.64+0x1bc], R135 ;  /* 0x0001bc8702007985 */ /* 0x000be8000c101904 */
[----:B------:R5:W-:Y:S01]  /*3e370*/  ST.E desc[UR10][R2.64+0x1c0], R136 ;  /* 0x0001c08802007985 */ /* 0x000be2000c10190a */
[----:B------:R-:W-:-:S03]  /*3e380*/  R2UR UR6, R4 ;  /* 0x00000000040672ca */ /* 0x000fc600000e0000 */
[----:B------:R5:W-:Y:S01]  /*3e390*/  ST.E desc[UR12][R2.64+0x1c4], R137 ;  /* 0x0001c48902007985 */ /* 0x000be2000c10190c */
[----:B------:R-:W-:-:S03]  /*3e3a0*/  R2UR UR7, R5 ;  /* 0x00000000050772ca */ /* 0x000fc600000e0000 */
[----:B------:R5:W-:Y:S01]  /*3e3b0*/  ST.E desc[UR14][R2.64+0x1c8], R138 ;  /* 0x0001c88a02007985 */ /* 0x000be2000c10190e */
[----:B------:R-:W-:-:S03]  /*3e3c0*/  R2UR UR8, R4 ;  /* 0x00000000040872ca */ /* 0x000fc600000e0000 */
[----:B------:R5:W-:Y:S01]  /*3e3d0*/  ST.E desc[UR16][R2.64+0x1cc], R139 ;  /* 0x0001cc8b02007985 */ /* 0x000be2000c101910 */
[----:B------:R-:W-:-:S03]  /*3e3e0*/  R2UR UR9, R5 ;  /* 0x00000000050972ca */ /* 0x000fc600000e0000 */
        /* <DEDUP_REMOVED lines=13> */
[----:B------:R-:W-:-:S03]  /*3e4c0*/  R2UR UR51, R5 ;  /* 0x00000000053372ca */ /* 0x000fc600000e0000 */
[----:B------:R5:W-:Y:S01]  /*3e4d0*/  ST.E desc[UR28][R2.64+0x1e4], R145 ;  /* 0x0001e49102007985 */ /* 0x000be2000c10191c */
[C---:B------:R-:W-:Y:S02]  /*3e4e0*/  R2UR UR28, R4.reuse ;  /* 0x00000000041c72ca */ /* 0x040fe400000e0000 */
[C---:B------:R-:W-:Y:S02]  /*3e4f0*/  R2UR UR29, R5.reuse ;  /* 0x00000000051d72ca */ /* 0x040fe400000e0000 */
[C---:B------:R-:W-:Y:S02]  /*3e500*/  R2UR UR52, R4.reuse ;  /* 0x00000000043472ca */ /* 0x040fe400000e0000 */
[C---:B------:R-:W-:Y:S02]  /*3e510*/  R2UR UR53, R5.reuse ;  /* 0x00000000053572ca */ /* 0x040fe400000e0000 */
[C---:B------:R-:W-:Y:S02]  /*3e520*/  R2UR UR54, R4.reuse ;  /* 0x00000000043672ca */ /* 0x040fe400000e0000 */
[----:B------:R-:W-:Y:S01]  /*3e530*/  R2UR UR55, R5 ;  /* 0x00000000053772ca */ /* 0x000fe200000e0000 */
[----:B------:R-:W-:Y:S04]  /*3e540*/  ST.E desc[UR6][R2.64+0x1ec], R147 ;  /* 0x0001ec9302007985 */ /* 0x000fe8000c101906 */
[----:B------:R-:W-:Y:S04]  /*3e550*/  ST.E desc[UR8][R2.64+0x1f0], R148 ;  /* 0x0001f09402007985 */ /* 0x000fe8000c101908 */
[----:B------:R-:W-:Y:S04]  /*3e560*/  ST.E desc[UR10][R2.64+0x1f4], R149 ;  /* 0x0001f49502007985 */ /* 0x000fe8000c10190a */
[----:B------:R-:W-:Y:S04]  /*3e570*/  ST.E desc[UR12][R2.64+0x1f8], R150 ;  /* 0x0001f89602007985 */ /* 0x000fe8000c10190c */
[----:B------:R-:W-:Y:S01]  /*3e580*/  ST.E desc[UR14][R2.64+0x1fc], R151 ;  /* 0x0001fc9702007985 */ /* 0x000fe2000c10190e */
        /* <DEDUP_REMOVED lines=370> */
[----:B------:R-:W-:Y:S01]  /*3fcb0*/  VIADD R6, R6, 0x280 ;  /* 0x0000028006067836 */ /* 0x000fe20000000000 */
[----:B------:R-:W-:-:S04]  /*3fcc0*/  R2UR UR7, R7 ;  /* 0x00000000070772ca */ /* 0x000fc800000e0000 */
[----:B------:R-:W-:Y:S02]  /*3fcd0*/  R2UR UR6, R6 ;  /* 0x00000000060672ca */ /* 0x000fe400000e0000 */
[----:B------:R-:W-:Y:S02]  /*3fce0*/  F2FP.F16.F32.PACK_AB R152, R191, R192 ;  /* 0x000000c0bf98723e */ /* 0x000fe400000000ff */
[----:B------:R-:W-:Y:S02]  /*3fcf0*/  F2FP.F16.F32.PACK_AB R154, R187, R190 ;  /* 0x000000bebb9a723e */ /* 0x000fe400000000ff */
[----:B------:R-:W-:Y:S02]  /*3fd00*/  F2FP.F16.F32.PACK_AB R153, R163, R165 ;  /* 0x000000a5a399723e */ /* 0x000fe400000000ff */
[----:B------:R-:W-:Y:S02]  /*3fd10*/  F2FP.F16.F32.PACK_AB R155, R161, R162 ;  /* 0x000000a2a19b723e */ /* 0x000fe400000000ff */
        /* <DEDUP_REMOVED lines=27> */
[----:B------:R-:W-:Y:S01]  /*3fed0*/  R2UR UR29, R5 ;  /* 0x00000000051d72ca */ /* 0x000fe200000e0000 */
[----:B------:R-:W-:-:S02]  /*3fee0*/  WARPGROUP.DEPBAR.LE gsb0, 0x0 ;  /* 0x00008000000079c5 */ /* 0x000fc40000010000 */
[----:B------:R-:W-:Y:S01]  /*3fef0*/  ST.E desc[UR4][R2.64], R24 ;  /* 0x0000001802007985 */ /* 0x000fe2000c101904 */
[C---:B------:R-:W-:Y:S02]  /*3ff00*/  R2UR UR4, R4.reuse ;  /* 0x00000000040472ca */ /* 0x040fe400000e0000 */
[C---:B------:R-:W-:Y:S01]  /*3ff10*/  R2UR UR5, R5.reuse ;  /* 0x00000000050572ca */ /* 0x040fe200000e0000 */
[----:B------:R-:W-:Y:S01]  /*3ff20*/  ST.E desc[UR6][R2.64+0x4], R25 ;  /* 0x0000041902007985 */ /* 0x000fe2000c101906 */
[C---:B------:R-:W-:Y:S02]  /*3ff30*/  R2UR UR6, R4.reuse ;  /* 0x00000000040672ca */ /* 0x040fe400000e0000 */
[----:B------:R-:W-:Y:S01]  /*3ff40*/  R2UR UR7, R5 ;  /* 0x00000000050772ca */ /* 0x000fe200000e0000 */
[----:B------:R-:W-:Y:S04]  /*3ff50*/  ST.E desc[UR8][R2.64+0x8], R26 ;  /* 0x0000081a02007985 */ /* 0x000fe8000c101908 */
[----:B------:R-:W-:Y:S04]  /*3ff60*/  ST.E desc[UR10][R2.64+0xc], R27 ;  /* 0x00000c1b02007985 */ /* 0x000fe8000c10190a */
[----:B------:R-:W-:Y:S01]  /*3ff70*/  ST.E desc[UR12][R2.64+0x10], R28 ;  /* 0x0000101c02007985 */ /* 0x000fe2000c10190c */
[----:B------:R-:W-:-:S03]  /*3ff80*/  R2UR UR8, R4 ;  /* 0x00000000040872ca */ /* 0x000fc600000e0000 */
[----:B------:R-:W-:Y:S01]  /*3ff90*/  ST.E desc[UR14][R2.64+0x14], R29 ;  /* 0x0000141d02007985 */ /* 0x000fe2000c10190e */
[----:B------:R-:W-:-:S03]  /*3ffa0*/  R2UR UR9, R5 ;  /* 0x00000000050972ca */ /* 0x000fc600000e0000 */
[----:B------:R-:W-:Y:S04]  /*3ffb0*/  ST.E desc[UR16][R2.64+0x18], R30 ;  /* 0x0000181e02007985 */ /* 0x000fe8000c101910 */
[----:B------:R-:W-:Y:S04]  /*3ffc0*/  ST.E desc[UR18][R2.64+0x1c], R31 ;  /* 0x00001c1f02007985 */ /* 0x000fe8000c101912 */
[----:B------:R-:W-:Y:S04]  /*3ffd0*/  ST.E desc[UR20][R2.64+0x20], R32 ;  /* 0x0000202002007985 */ /* 0x000fe8000c101914 */
[----:B------:R-:W-:Y:S04]  /*3ffe0*/  ST.E desc[UR22][R2.64+0x24], R33 ;  /* 0x0000242102007985 */ /* 0x000fe8000c101916 */
[----:B------:R-:W-:Y:S01]  /*3fff0*/  ST.E desc[UR24][R2.64+0x28], R34 ;  /* 0x0000282202007985 */ /* 0x000fe2000c101918 */
[----:B------:R-:W-:-:S03]  /*40000*/  R2UR UR10, R4 ;  /* 0x00000000040a72ca */ /* 0x000fc600000e0000 */
[----:B------:R-:W-:Y:S01]  /*40010*/  ST.E desc[UR4][R2.64+0x2c], R35 ;  /* 0x00002c2302007985 */ /* 0x000fe2000c101904 */
[C---:B------:R-:W-:Y:S02]  /*40020*/  R2UR UR4, R4.reuse ;  /* 0x00000000040472ca */ /* 0x040fe400000e0000 */
[C---:B------:R-:W-:Y:S01]  /*40030*/  R2UR UR5, R5.reuse ;  /* 0x00000000050572ca */ /* 0x040fe200000e0000 */
[----:B------:R-:W-:Y:S01]  /*40040*/  ST.E desc[UR6][R2.64+0x30], R36 ;  /* 0x0000302402007985 */ /* 0x000fe2000c101906 */
        /* <DEDUP_REMOVED lines=13> */
[----:B------:R-:W-:Y:S01]  /*40120*/  ST.E desc[UR8][R2.64+0x34], R37 ;  /* 0x0000342502007985 */ /* 0x000fe2000c101908 */
        /* <DEDUP_REMOVED lines=8> */
[----:B------:R-:W-:Y:S01]  /*401b0*/  R2UR UR5, R5 ;  /* 0x00000000050572ca */ /* 0x000fe200000e0000 */
[----:B------:R-:W-:Y:S04]  /*401c0*/  ST.E desc[UR6][R2.64+0x3c], R39 ;  /* 0x00003c2702007985 */ /* 0x000fe8000c101906 */
[----:B------:R-:W-:Y:S04]  /*401d0*/  ST.E desc[UR10][R2.64+0x40], R40 ;  /* 0x0000402802007985 */ /* 0x000fe8000c10190a */
[----:B------:R-:W-:Y:S04]  /*401e0*/  ST.E desc[UR12][R2.64+0x44], R41 ;  /* 0x0000442902007985 */ /* 0x000fe8000c10190c */
        /* <DEDUP_REMOVED lines=8> */
[----:B------:R-:W-:Y:S01]  /*40270*/  ST.E desc[UR8][R2.64+0x60], R48 ;  /* 0x0000603002007985 */ /* 0x000fe2000c101908 */
[C---:B------:R-:W-:Y:S02]  /*40280*/  R2UR UR8, R4.reuse ;  /* 0x00000000040872ca */ /* 0x040fe400000e0000 */
[----:B------:R-:W-:Y:S01]  /*40290*/  R2UR UR9, R5 ;  /* 0x00000000050972ca */ /* 0x000fe200000e0000 */
[----:B------:R-:W-:Y:S01]  /*402a0*/  ST.E desc[UR4][R2.64+0x64], R49 ;  /* 0x0000643102007985 */ /* 0x000fe2000c101904 */
        /* <DEDUP_REMOVED lines=14> */
[----:B------:R-:W-:Y:S01]  /*40390*/  ST.E desc[UR6][R2.64+0x68], R50 ;  /* 0x0000683202007985 */ /* 0x000fe2000c101906 */
        /* <DEDUP_REMOVED lines=288> */
[----:B------:R-:W2:Y:S01]  /*415a0*/  LD.E R7, desc[UR28][R2.64] ;  /* 0x0000001c02077980 */ /* 0x000ea2000c101900 */
[----:B------:R-:W-:-:S02]  /*415b0*/  R2UR UR4, R4 ;  /* 0x00000000040472ca */ /* 0x000fc400000e0000 */
[C---:B------:R-:W-:Y:S02]  /*415c0*/  R2UR UR5, R5.reuse ;  /* 0x00000000050572ca */ /* 0x040fe400000e0000 */
[----:B------:R-:W-:Y:S02]  /*415d0*/  R2UR UR6, R4 ;  /* 0x00000000040672ca */ /* 0x000fe400000e0000 */
[----:B------:R-:W-:-:S09]  /*415e0*/  R2UR UR7, R5 ;  /* 0x00000000050772ca */ /* 0x000fd200000e0000 */
[----:B--2---:R1:W-:Y:S04]  /*415f0*/  ST.E desc[UR4][R2.64], R7 ;  /* 0x0000000702007985 */ /* 0x0043e8000c101904 */
[----:B------:R-:W2:Y:S01]  /*41600*/  LD.E R11, desc[UR6][R2.64+0x4] ;  /* 0x00000406020b7980 */ /* 0x000ea2000c101900 */
[C---:B------:R-:W-:Y:S02]  /*41610*/  R2UR UR4, R4.reuse ;  /* 0x00000000040472ca */ /* 0x040fe400000e0000 */
[C---:B------:R-:W-:Y:S02]  /*41620*/  R2UR UR5, R5.reuse ;  /* 0x00000000050572ca */ /* 0x040fe400000e0000 */
[----:B------:R-:W-:Y:S02]  /*41630*/  R2UR UR6, R4 ;  /* 0x00000000040672ca */ /* 0x000fe400000e0000 */
[----:B------:R-:W-:-:S09]  /*41640*/  R2UR UR7, R5 ;  /* 0x00000000050772ca */ /* 0x000fd200000e0000 */
[----:B--2---:R2:W-:Y:S04]  /*41650*/  ST.E desc[UR4][R2.64+0x4], R11 ;  /* 0x0000040b02007985 */ /* 0x0045e8000c101904 */
[----:B------:R-:W3:Y:S01]  /*41660*/  LD.E R13, desc[UR6][R2.64+0x8] ;  /* 0x00000806020d7980 */ /* 0x000ee2000c101900 */
[C---:B------:R-:W-:Y:S02]  /*41670*/  R2UR UR4, R4.reuse ;  /* 0x00000000040472ca */ /* 0x040fe400000e0000 */
[C---:B------:R-:W-:Y:S02]  /*41680*/  R2UR UR5, R5.reuse ;  /* 0x00000000050572ca */ /* 0x040fe400000e0000 */
[----:B------:R-:W-:Y:S02]  /*41690*/  R2UR UR6, R4 ;  /* 0x00000000040672ca */ /* 0x000fe400000e0000 */
[----:B------:R-:W-:-:S09]  /*416a0*/  R2UR UR7, R5 ;  /* 0x00000000050772ca */ /* 0x000fd200000e0000 */
[----:B---3--:R3:W-:Y:S04]  /*416b0*/  ST.E desc[UR4][R2.64+0x8], R13 ;  /* 0x0000080d02007985 */ /* 0x0087e8000c101904 */
[----:B0-----:R-:W4:Y:S01]  /*416c0*/  LD.E R9, desc[UR6][R2.64+0xc] ;  /* 0x00000c0602097980 */ /* 0x001f22000c101900 */
[C---:B------:R-:W-:Y:S02]  /*416d0*/  R2UR UR4, R4.reuse ;  /* 0x00000000040472ca */ /* 0x040fe400000e0000 */
[C---:B------:R-:W-:Y:S02]  /*416e0*/  R2UR UR5, R5.reuse ;  /* 0x00000000050572ca */ /* 0x040fe400000e0000 */
[----:B------:R-:W-:Y:S02]  /*416f0*/  R2UR UR6, R4 ;  /* 0x00000000040672ca */ /* 0x000fe400000e0000 */
[----:B------:R-:W-:-:S09]  /*41700*/  R2UR UR7, R5 ;  /* 0x00000000050772ca */ /* 0x000fd200000e0000 */
[----:B----4-:R0:W-:Y:S04]  /*41710*/  ST.E desc[UR4][R2.64+0xc], R9 ;  /* 0x00000c0902007985 */ /* 0x0101e8000c101904 */
[----:B-1----:R-:W4:Y:S01]  /*41720*/  LD.E R7, desc[UR6][R2.64+0x10] ;  /* 0x0000100602077980 */ /* 0x002f22000c101900 */
[C---:B------:R-:W-:Y:S02]  /*41730*/  R2UR UR4, R4.reuse ;  /* 0x00000000040472ca */ /* 0x040fe400000e0000 */
[C---:B------:R-:W-:Y:S02]  /*41740*/  R2UR UR5, R5.reuse ;  /* 0x00000000050572ca */ /* 0x040fe400000e0000 */
[----:B------:R-:W-:Y:S02]  /*41750*/  R2UR UR6, R4 ;  /* 0x00000000040672ca */ /* 0x000fe400000e0000 */
[----:B------:R-:W-:-:S09]  /*41760*/  R2UR UR7, R5 ;  /* 0x00000000050772ca */ /* 0x000fd200000e0000 */
[----:B----4-:R1:W-:Y:S04]  /*41770*/  ST.E desc[UR4][R2.64+0x10], R7 ;  /* 0x0000100702007985 */ /* 0x0103e8000c101904 */
[----:B--2---:R-:W2:Y:S01]  /*41780*/  LD.E R11, desc[UR6][R2.64+0x14] ;  /* 0x00001406020b7980 */ /* 0x004ea2000c101900 */
[C---:B------:R-:W-:Y:S02]  /*41790*/  R2UR UR4, R4.reuse ;  /* 0x00000000040472ca */ /* 0x040fe400000e0000 */
[C---:B------:R-:W-:Y:S02]  /*417a0*/  R2UR UR5, R5.reuse ;  /* 0x00000000050572ca */ /* 0x040fe400000e0000 */
[----:B------:R-:W-:Y:S02]  /*417b0*/  R2UR UR6, R4 ;  /* 0x00000000040672ca */ /* 0x000fe400000e0000 */
[----:B------:R-:W-:-:S09]  /*417c0*/  R2UR UR7, R5 ;  /* 0x00000000050772ca */ /* 0x000fd200000e0000 */
[----:B--2---:R2:W-:Y:S04]  /*417d0*/  ST.E desc[UR4][R2.64+0x14], R11 ;  /* 0x0000140b02007985 */ /* 0x0045e8000c101904 */
[----:B---3--:R-:W3:Y:S01]  /*417e0*/  LD.E R13, desc[UR6][R2.64+0x18] ;  /* 0x00001806020d7980 */ /* 0x008ee2000c101900 */
        /* <DEDUP_REMOVED lines=719> */
[----:B---3--:R-:W2:Y:S01]  /*444e0*/  LD.E R13, desc[UR6][R2.64+0x1f8] ;  /* 0x0001f806020d7980 */ /* 0x008ea2000c101900 */
[C---:B------:R-:W-:Y:S02]  /*444f0*/  R2UR UR4, R4.reuse ;  /* 0x00000000040472ca */ /* 0x040fe400000e0000 */
[C---:B------:R-:W-:Y:S02]  /*44500*/  R2UR UR5, R5.reuse ;  /* 0x00000000050572ca */ /* 0x040fe400000e0000 */
[----:B------:R-:W-:Y:S02]  /*44510*/  R2UR UR6, R4 ;  /* 0x00000000040672ca */ /* 0x000fe400000e0000 */
[----:B------:R-:W-:-:S02]  /*44520*/  R2UR UR7, R5 ;  /* 0x00000000050772ca */ /* 0x000fc400000e0000 */
[----:B------:R-:W-:-:S07]  /*44530*/  LOP3.LUT P6, RZ, R207, 0x7f, RZ, 0xc0, !PT ;  /* 0x0000007fcfff7812 */ /* 0x000fce00078cc0ff */
[----:B--2---:R1:W-:Y:S04]  /*44540*/  ST.E desc[UR4][R2.64+0x1f8], R13 ;  /* 0x0001f80d02007985 */ /* 0x0043e8000c101904 */
[----:B0-----:R-:W2:Y:S01]  /*44550*/  LD.E R9, desc[UR6][R2.64+0x1fc] ;  /* 0x0001fc0602097980 */ /* 0x001ea2000c101900 */
[----:B------:R-:W-:Y:S02]  /*44560*/  R2UR UR4, R4 ;  /* 0x00000000040472ca */ /* 0x000fe400000e0000 */
[----:B------:R-:W-:-:S13]  /*44570*/  R2UR UR5, R5 ;  /* 0x00000000050572ca */ /* 0x000fda00000e0000 */
[----:B--2---:R1:W-:Y:S01]  /*44580*/  ST.E desc[UR4][R2.64+0x1fc], R9 ;  /* 0x0001fc0902007985 */ /* 0x0043e2000c101904 */
[----:B------:R-:W-:Y:S05]  /*44590*/  @P6 BRA `(.L_x_11411) ;  /* 0x0000000000306947 */ /* 0x000fea0003800000 */
[----:B-1----:R-:W2:Y:S04]  /*445a0*/  LDL.64 R2, [R0+0x40] ;  /* 0x0000400000027983 */ /* 0x002ea80000100a00 */
[----:B------:R-:W3:Y:S01]  /*445b0*/  LDL.64 R6, [R0] ;  /* 0x0000000000067983 */ /* 0x000ee20000100a00 */
[C---:B------:R-:W-:Y:S02]  /*445c0*/  R2UR UR4, R4.reuse ;  /* 0x00000000040472ca */ /* 0x040fe400000e0000 */
[C---:B------:R-:W-:Y:S02]  /*445d0*/  R2UR UR5, R5.reuse ;  /* 0x00000000050572ca */ /* 0x040fe400000e0000 */
[----:B------:R-:W-:Y:S02]  /*445e0*/  R2UR UR6, R4 ;  /* 0x00000000040672ca */ /* 0x000fe400000e0000 */
[----:B------:R-:W-:-:S09]  /*445f0*/  R2UR UR7, R5 ;  /* 0x00000000050772ca */ /* 0x000fd200000e0000 */
[----:B--2---:R-:W2:Y:S04]  /*44600*/  LD.E.64 R2, desc[UR4][R2.64+0x30] ;  /* 0x0000300402027980 */ /* 0x004ea8000c101b00 */
[----:B---3--:R-:W3:Y:S01]  /*44610*/  LD.E R6, desc[UR6][R6.64] ;  /* 0x0000000606067980 */ /* 0x008ee2000c101900 */
[----:B--2---:R-:W-:-:S05]  /*44620*/  MOV R5, R2 ;  /* 0x0000000200057202 */ /* 0x004fca0000000f00 */
[----:B---3--:R-:W-:-:S05]  /*44630*/  IMAD R4, R6, 0x8, R5 ;  /* 0x0000000806047824 */ /* 0x008fca00078e0205 */
[----:B------:R-:W-:-:S04]  /*44640*/  PRMT R4, RZ, 0x654, R4 ;  /* 0x00000654ff047816 */ /* 0x000fc80000000004 */
[----:B------:R0:W-:Y:S03]  /*44650*/  SYNCS.ARRIVE.TRANS64.RED.A1T0 RZ, [R4+URZ], RZ ;  /* 0x000000ff04ff79a7 */ /* 0x0001e6000810043f */
.L_x_11411:
[----:B-1----:R-:W-:Y:S02]  /*44660*/  IMAD.MOV.U32 R2, RZ, RZ, R215 ;  /* 0x000000ffff027224 */ /* 0x002fe400078e00d7 */
[----:B------:R-:W-:-:S04]  /*44670*/  IMAD.MOV.U32 R3, RZ, RZ, 0x0 ;  /* 0x00000000ff037424 */ /* 0x000fc800078e00ff */
[----:B0-----:R-:W-:Y:S05]  /*44680*/  RET.REL.NODEC R2 `(_ZN7cutlass13device_kernelIN5flash11enable_sm90INS1_16FlashAttnFwdSm90INS1_25CollectiveMainloopFwdSm90ILi2EN4cute5tupleIJNS5_1CILi1EEES8_S8_EEENS6_IJNS7_ILi128EEENS7_ILi96EEENS7_ILi64EEEEEELi256ENS_6half_tEfNS_4arch4Sm90ELb0ELb1ELb0ELb0ELb0ELb0ELb1ELb1ELb0ELb1ELb0ELb0EEENS1_21CollectiveEpilogueFwdINS6_IJSA_NS7_ILi256EEESB_EEES9_SE_SG_Li256ELb0ELb1ELb0ELb0EEENS1_30DynamicPersistentTileSchedulerILi256ELi128ELb0ELb1ELb1EEEEEEEEEvNT_6ParamsE) ;  /* 0xfffffbb8025c7950 */ /* 0x001fea0003c3ffff */
.L_x_11389:
[----:B0-----:R0:W1:Y:S02]  /*44690*/  SYNCS.PHASECHK.TRANS64.TRYWAIT P1, [R2+URZ], R3 ;  /* 0x00000003020075a7 */ /* 0x001064000802017f */
[----:B-1----:R-:W-:Y:S05]  /*446a0*/  @!P1 NANOSLEEP.SYNCS 0x989680 ;  /* 0x009896800000995d */ /* 0x002fea0003900000 */
[----:B------:R-:W1:Y:S02]  /*446b0*/  @!P1 SYNCS.PHASECHK.TRANS64 P1, [R2+URZ], R3 ;  /* 0x00000003020095a7 */ /* 0x000e64000802007f */
[----:B-1----:R-:W-:Y:S05]  /*446c0*/  @!P1 BRA `(.L_x_11389) ;  /* 0xfffffffc00f09947 */ /* 0x002fea000383ffff */
[----:B------:R-:W-:Y:S05]  /*446d0*/  BRA `(.L_x_11388) ;  /* 0xfffffe4c008c7947 */ /* 0x000fea000383ffff */
.L_x_11396:
[----:B0-----:R0:W1:Y:S02]  /*446e0*/  SYNCS.PHASECHK.TRANS64.TRYWAIT P1, [R8+URZ], R9 ;  /* 0x00000009080075a7 */ /* 0x001064000802017f */
[----:B-1----:R-:W-:Y:S05]  /*446f0*/  @!P1 NANOSLEEP.SYNCS 0x989680 ;  /* 0x009896800000995d */ /* 0x002fea0003900000 */
[----:B------:R-:W1:Y:S02]  /*44700*/  @!P1 SYNCS.PHASECHK.TRANS64 P1, [R8+URZ], R9 ;  /* 0x00000009080095a7 */ /* 0x000e64000802007f */
[----:B-1----:R-:W-:Y:S05]  /*44710*/  @!P1 BRA `(.L_x_11396) ;  /* 0xfffffffc00f09947 */ /* 0x002fea000383ffff */
[----:B------:R-:W-:Y:S05]  /*44720*/  BRA `(.L_x_11395) ;  /* 0xfffffe5400607947 */ /* 0x000fea000383ffff */
.L_x_11412:
        /* <DEDUP_REMOVED lines=13> */
.L_x_15141:


//--------------------- .text._ZN7cutlass13device_kernelIN5flash11enable_sm90INS1_16FlashAttnFwdSm90INS1_25CollectiveMainloopFwdSm90ILi2EN4cute5tupleIJNS5_1CILi1EEES8_S8_EEENS6_IJNS7_ILi128EEENS7_ILi96EEENS7_ILi64EEEEEELi256ENS_6half_tEfNS_4arch4Sm90ELb0ELb1ELb0ELb1ELb0ELb0ELb0ELb1ELb0ELb1ELb0ELb0EEENS1_21CollectiveEpilogueFwdINS6_IJSA_NS7_ILi256EEESB_EEES9_SE_SG_Li256ELb1ELb1ELb0ELb0EEENS1_36VarlenDynamicPersistentTileSchedulerILi128ELi96ELi256ELi128ELb0ELb1ELb1ELb1ELb0ELb1EEEEEEEEEvNT_6ParamsE --------------------------
	.section	.text._ZN7cutlass13device_kernelIN5flash11enable_sm90INS1_16FlashAttnFwdSm90INS1_25CollectiveMainloopFwdSm90ILi2EN4cute5tupleIJNS5_1CILi1EEES8_S8_EEENS6_IJNS7_ILi128EEENS7_ILi96EEENS7_ILi64EEEEEELi256ENS_6half_tEfNS_4arch4Sm90ELb0ELb1ELb0ELb1ELb0ELb0ELb0ELb1ELb0ELb1ELb0ELb0EEENS1_21CollectiveEpilogueFwdINS6_IJSA_NS7_ILi256EEESB_EEES9_SE_SG_Li256ELb1ELb1ELb0ELb0EEENS1_36VarlenDynamicPersistentTileSchedulerILi128ELi96ELi256ELi128ELb0ELb1ELb1ELb1ELb0ELb1EEEEEEEEEvNT_6ParamsE,"ax",@progbits
	.align	128
.text._ZN7cutlass13device_kernelIN5flash11enable_sm90INS1_16FlashAttnFwdSm90INS1_25CollectiveMainloopFwdSm90ILi2EN4cute5tupleIJNS5_1CILi1EEES8_S8_EEENS6_IJNS7_ILi128EEENS7_ILi96EEENS7_ILi64EEEEEELi256ENS_6half_tEfNS_4arch4Sm90ELb0ELb1ELb0ELb1ELb0ELb0ELb0ELb1ELb0ELb1ELb0ELb0EEENS1_21CollectiveEpilogueFwdINS6_IJSA_NS7_ILi256EEESB_EEES9_SE_SG_Li256ELb1ELb1ELb0ELb0EEENS1_36VarlenDynamicPersistentTileSchedulerILi128ELi96ELi256ELi128ELb0ELb1ELb1ELb1ELb0ELb1EEEEEEEEEvNT_6ParamsE:
        .type           _ZN7cutlass13device_kernelIN5flash11enable_sm90INS1_16FlashAttnFwdSm90INS1_25CollectiveMainloopFwdSm90ILi2EN4cute5tupleIJNS5_1CILi1EEES8_S8_EEENS6_IJNS7_ILi128EEENS7_ILi96EEENS7_ILi64EEEEEELi256ENS_6half_tEfNS_4arch4Sm90ELb0ELb1ELb0ELb1ELb0ELb0ELb0ELb1ELb0ELb1ELb0ELb0EEENS1_21CollectiveEpilogueFwdINS6_IJSA_NS7_ILi256EEESB_EEES9_SE_SG_Li256ELb1ELb1ELb0ELb0EEENS1_36VarlenDynamicPersistentTileSchedulerILi128ELi96ELi256ELi128ELb0ELb1ELb1ELb1ELb0ELb1EEEEEEEEEvNT_6ParamsE,@function
        .size           _ZN7cutlass13device_kernelIN5flash11enable_sm90INS1_16FlashAttnFwdSm90INS1_25CollectiveMainloopFwdSm90ILi2EN4cute5tupleIJNS5_1CILi1EEES8_S8_EEENS6_IJNS7_ILi128EEENS7_ILi96EEENS7_ILi64EEEEEELi256ENS_6half_tEfNS_4arch4Sm90ELb0ELb1ELb0ELb1ELb0ELb0ELb0ELb1ELb0ELb1ELb0ELb0EEENS1_21CollectiveEpilogueFwdINS6_IJSA_NS7_ILi256EEESB_EEES9_SE_SG_Li256ELb1ELb1ELb0ELb0EEENS1_36VarlenDynamicPersistentTileSchedulerILi128ELi96ELi256ELi128ELb0ELb1ELb1ELb1ELb0ELb1EEEEEEEEEvNT_6ParamsE,(.L_x_15143 - _ZN7cutlass13device_kernelIN5flash11enable_sm90INS1_16FlashAttnFwdSm90INS1_25CollectiveMainloopFwdSm90ILi2EN4cute5tupleIJNS5_1CILi1EEES8_S8_EEENS6_IJNS7_ILi128EEENS7_ILi96EEENS7_ILi64EEEEEELi256ENS_6half_tEfNS_4arch4Sm90ELb0ELb1ELb0ELb1ELb0ELb0ELb0ELb1ELb0ELb1ELb0ELb0EEENS1_21CollectiveEpilogueFwdINS6_IJSA_NS7_ILi256EEESB_EEES9_SE_SG_Li256ELb1ELb1ELb0ELb0EEENS1_36VarlenDynamicPersistentTileSchedulerILi128ELi96ELi256ELi128ELb0ELb1ELb1ELb1ELb0ELb1EEEEEEEEEvNT_6ParamsE)
        .other          _ZN7cutlass13device_kernelIN5flash11enable_sm90INS1_16FlashAttnFwdSm90INS1_25CollectiveMainloopFwdSm90ILi2EN4cute5tupleIJNS5_1CILi1EEES8_S8_EEENS6_IJNS7_ILi128EEENS7_ILi96EEENS7_ILi64EEEEEELi256ENS_6half_tEfNS_4arch4Sm90ELb0ELb1ELb0ELb1ELb0ELb0ELb0ELb1ELb0ELb1ELb0ELb0EEENS1_21CollectiveEpilogueFwdINS6_IJSA_NS7_ILi256EEESB_EEES9_SE_SG_Li256ELb1ELb1ELb0ELb0EEENS1_36VarlenDynamicPersistentTileSchedulerILi128ELi96ELi256ELi128ELb0ELb1ELb1ELb1ELb0ELb1EEEEEEEEEvNT_6ParamsE,@"STO_CUDA_ENTRY STV_DEFAULT"
_ZN7cutlass13device_kernelIN5flash11enable_sm90INS1_16FlashAttnFwdSm90INS1_25CollectiveMainloopFwdSm90ILi2EN4cute5tupleIJNS5_1CILi1EEES8_S8_EEENS6_IJNS7_ILi128EEENS7_ILi96EEENS7_ILi64EEEEEELi256ENS_6half_tEfNS_4arch4Sm90ELb0ELb1ELb0ELb1ELb0ELb0ELb0ELb1ELb0ELb1ELb0ELb0EEENS1_21CollectiveEpilogueFwdINS6_IJSA_NS7_ILi256EEESB_EEES9_SE_SG_Li256ELb1ELb1ELb0ELb0EEENS1_36VarlenDynamicPersistentTileSchedulerILi128ELi96ELi256ELi128ELb0ELb1ELb1ELb1ELb0ELb1EEEEEEEEEvNT_6ParamsE:
        /* <DEDUP_REMOVED lines=18> */
.L_x_11414:
[----:B------:R-:W-:Y:S05]  /*0120*/  BSYNC B0 ;  /* 0x0000000000007941 */ /* 0x000fea0003800000 */
.L_x_11413:
        /* <DEDUP_REMOVED lines=41> */
.L_x_11415:
        /* <DEDUP_REMOVED lines=22> */
.L_x_11416:
        /* <DEDUP_REMOVED lines=18> */
.L_x_11417:
        /* <DEDUP_REMOVED lines=22> */
.L_x_11418:
        /* <DEDUP_REMOVED lines=22> */
.L_x_11419:
[----:B------:R-:W-:Y:S01]  /*0900*/  PLOP3.LUT P0, PT, PT, PT, UP0, 0x80, 0x0 ;  /* 0x000000000000781c */ /* 0x000fe20003f0f008 */
[----:B------:R-:W-:Y:S01]  /*0910*/  UMOV UR36, 0x1 ;  /* 0x0000000100247882 */ /* 0x000fe20000000000 */
[----:B------:R-:W-:Y:S01]  /*0920*/  NOP ;  /* 0x0000000000007918 */ /* 0x000fe20000000000 */
[----:B------:R-:W-:Y:S01]  /*0930*/  USEL UR36, UR36, 0x2, !UP0 ;  /* 0x0000000224247887 */ /* 0x000fe2000c000000 */
[----:B------:R-:W-:Y:S01]  /*0940*/  ULDC.64 UR40, c[0x0][0x208] ;  /* 0x0000820000287ab9 */ /* 0x000fe20000000a00 */
[----:B012-4-:R-:W-:Y:S08]  /*0950*/  BAR.SYNC.DEFER_BLOCKING 0x0 ;  /* 0x0000000000007b1d */ /* 0x017ff00000010000 */
[----:B------:R-:W-:Y:S05]  /*0960*/  @!P0 BRA `(.L_x_11420) ;  /* 0x000000f400648947 */ /* 0x000fea0003800000 */
.L_x_11421:
        /* <DEDUP_REMOVED lines=23> */
[----:B------:R-:W-:Y:S01]  /*0ae0*/  R2UR UR6, R11 ;  /* 0x000000000b0672ca */ /* 0x000fe200000e0000 */
        /* <DEDUP_REMOVED lines=55> */
.L_x_11521:
[----:B------:R-:W-:Y:S01]  /*0e60*/  ULDC.64 UR8, c[0x0][0xa28] ;  /* 0x00028a0000087ab9 */ /* 0x000fe20000000a00 */
[----:B------:R-:W-:Y:S01]  /*0e70*/  IMAD.MOV.U32 R0, RZ, RZ, RZ ;  /* 0x000000ffff007224 */ /* 0x000fe200078e00ff */
        /* <DEDUP_REMOVED lines=10> */
[----:B01--4-:R-:W-:Y:S02]  /*0f20*/  IMAD.U32 R2, RZ, RZ, UR8 ;  /* 0x00000008ff027e24 */ /* 0x013fe4000f8e00ff */
[----:B------:R-:W-:Y:S01]  /*0f30*/  IMAD.U32 R3, RZ, RZ, UR9 ;  /* 0x00000009ff037e24 */ /* 0x000fe2000f8e00ff */
[----:B------:R-:W-:Y:S01]  /*0f40*/  @UP1 UIMAD.WIDE UR8, UR6, 0x4, UR10 ;  /* 0x00000004060818a5 */ /* 0x000fe2000f8e020a */
[----:B------:R-:W-:Y:S02]  /*0f50*/  ULDC UR4, c[0x0][0x288] ;  /* 0x0000a20000047ab9 */ /* 0x000fe40000000800 */
[----:B---3--:R-:W-:Y:S01]  /*0f60*/  IMAD.U32 R16, RZ, RZ, UR4 ;  /* 0x00000004ff107e24 */ /* 0x008fe2000f8e00ff */
[----:B------:R0:W5:Y:S02]  /*0f70*/  @P0 LDG.E R0, desc[UR40][R2.64] ;  /* 0x0000002802000981 */ /* 0x000164000c1e1900 */
[----:B--2---:R-:W-:Y:S01]  /*0f80*/  IMAD.U32 R4, RZ, RZ, UR8 ;  /* 0x00000008ff047e24 */ /* 0x004fe2000f8e00ff */
[----:B------:R-:W-:Y:S01]  /*0f90*/  ULDC UR4, c[0x0][0x424] ;  /* 0x0001090000047ab9 */ /* 0x000fe20000000800 */
[----:B------:R-:W-:Y:S01]  /*0fa0*/  IMAD.U32 R5, RZ, RZ, UR9 ;  /* 0x00000009ff057e24 */ /* 0x000fe2000f8e00ff */
[----:B------:R-:W-:-:S04]  /*0fb0*/  ULDC.64 UR8, c[0x0][0x418] ;  /* 0x0001060000087ab9 */ /* 0x000fc80000000a00 */
[----:B------:R0:W5:Y:S01]  /*0fc0*/  @P2 LDG.E R16, desc[UR40][R4.64] ;  /* 0x0000002804102981 */ /* 0x000162000c1e1900 */
[----:B------:R-:W-:Y:S01]  /*0fd0*/  UISETP.NE.U32.AND UP0, UPT, UR8, URZ, UPT ;  /* 0x0000003f0800728c */ /* 0x000fe2000bf05070 */
[----:B------:R-:W-:-:S03]  /*0fe0*/  UMOV UR45, UR7 ;  /* 0x00000007002d7c82 */ /* 0x000fc60008000000 */
[----:B------:R-:W-:-:S03]  /*0ff0*/  UISETP.NE.AND.EX UP0, UPT, UR9, URZ, UPT, UP0 ;  /* 0x0000003f0900728c */ /* 0x000fc6000bf05300 */
        /* <DEDUP_REMOVED lines=18> */
.L_x_11422:
[----:B------:R-:W-:Y:S01]  /*1120*/  IMAD.U32 R17, RZ, RZ, UR4 ;  /* 0x00000004ff117e24 */ /* 0x000fe2000f8e00ff */
[----:B------:R-:W-:Y:S01]  /*1130*/  UMOV UR44, UR6 ;  /* 0x00000006002c7c82 */ /* 0x000fe20008000000 */
[----:B------:R-:W-:Y:S05]  /*1140*/  @!P1 BRA `(.L_x_11423) ;  /* 0x0000000000189947 */ /* 0x000fea0003800000 */
[----:B------:R-:W-:Y:S02]  /*1150*/  ULDC.64 UR8, c[0x0][0xa20] ;  /* 0x0002880000087ab9 */ /* 0x000fe40000000a00 */
[----:B------:R-:W-:-:S06]  /*1160*/  UIMAD.WIDE UR6, UR6, 0x4, UR8 ;  /* 0x00000004060678a5 */ /* 0x000fcc000f8e0208 */
[----:B------:R-:W-:Y:S02]  /*1170*/  IMAD.U32 R2, RZ, RZ, UR6 ;  /* 0x00000006ff027e24 */ /* 0x000fe4000f8e00ff */
[----:B------:R-:W-:-:S05]  /*1180*/  IMAD.U32 R3, RZ, RZ, UR7 ;  /* 0x00000007ff037e24 */ /* 0x000fca000f8e00ff */
[----:B------:R0:W5:Y:S01]  /*1190*/  LDG.E R17, desc[UR40][R2.64] ;  /* 0x0000002802117981 */ /* 0x000162000c1e1900 */
[----:B------:R-:W-:Y:S05]  /*11a0*/  BRA `(.L_x_11424) ;  /* 0x00000000002c7947 */ /* 0x000fea0003800000 */
.L_x_11423:
        /* <DEDUP_REMOVED lines=11> */
.L_x_11424:
[----:B0-----:R-:W0:Y:S01]  /*1260*/  LDC R2, c[0x0][0x448] ;  /* 0x00011200ff027b82 */ /* 0x001e220000000800 */
[----:B------:R-:W-:Y:S01]  /*1270*/  USHF.L.U32 UR43, UR5, 0x7, URZ ;  /* 0x00000007052b7899 */ /* 0x000fe2000800063f */
[----:B-----5:R-:W-:-:S03]  /*1280*/  IMAD.IADD R17, R17, 0x1, -R0 ;  /* 0x0000000111117824 */ /* 0x020fc600078e0a00 */
[----:B------:R-:W-:Y:S02]  /*1290*/  UIADD3 UR4, UR43, 0x7f, URZ ;  /* 0x0000007f2b047890 */ /* 0x000fe4000fffe03f */
[----:B------:R-:W-:Y:S01]  /*12a0*/  IADD3 R3, R17, 0x1, -R16 ;  /* 0x0000000111037810 */ /* 0x000fe20007ffe810 */
[----:B------:R-:W1:Y:S03]  /*12b0*/  LDC.64 R6, c[0x0][0x9e0] ;  /* 0x00027800ff067b82 */ /* 0x000e660000000a00 */
[----:B------:R-:W-:Y:S01]  /*12c0*/  IMAD.U32 R0, RZ, RZ, UR4 ;  /* 0x00000004ff007e24 */ /* 0x000fe2000f8e00ff */
[----:B0-----:R-:W-:Y:S02]  /*12d0*/  ISETP.NE.AND P1, PT, R2, 0x1, PT ;  /* 0x000000010200780c */ /* 0x001fe40003f25270 */
        /* <DEDUP_REMOVED lines=18> */
.L_x_11426:
[----:B------:R-:W-:-:S13]  /*1400*/  ISETP.NE.AND P0, PT, R7, 0x1, PT ;  /* 0x000000010700780c */ /* 0x000fda0003f05270 */
[----:B------:R-:W0:Y:S02]  /*1410*/  @P0 LDC.64 R4, c[0x0][0x9e8] ;  /* 0x00027a00ff040b82 */ /* 0x000e240000000a00 */
[----:B0-----:R-:W-:-:S05]  /*1420*/  @P0 IMAD.HI.U32 R4, R2, R4, RZ ;  /* 0x0000000402040227 */ /* 0x001fca00078e00ff */
[----:B------:R-:W-:-:S07]  /*1430*/  @P0 SHF.R.U32.HI R2, RZ, R5, R4 ;  /* 0x00000005ff020219 */ /* 0x000fce0000011604 */
.L_x_11427:
[----:B------:R-:W-:-:S05]  /*1440*/  IMAD R3, R2, R7, R7 ;  /* 0x0000000702037224 */ /* 0x000fca00078e0207 */
[----:B------:R-:W-:-:S07]  /*1450*/  VIMNMX R0, R0, R3, PT ;  /* 0x0000000300007248 */ /* 0x000fce0003fe0100 */
.L_x_11425:
[----:B------:R-:W0:Y:S01]  /*1460*/  @P1 LDC R4, c[0x0][0x44c] ;  /* 0x00011300ff041b82 */ /* 0x000e220000000800 */
[----:B------:R-:W-:Y:S01]  /*1470*/  IMAD.U32 R3, RZ, RZ, UR43 ;  /* 0x0000002bff037e24 */ /* 0x000fe2000f8e00ff */
[----:B------:R-:W-:Y:S01]  /*1480*/  ULDC UR4, c[0x0][0x9dc] ;  /* 0x0002770000047ab9 */ /* 0x000fe20000000800 */
[----:B------:R-:W-:Y:S02]  /*1490*/  VIADD R2, R0, 0x5f ;  /* 0x0000005f00027836 */ /* 0x000fe40000000000 */
[----:B------:R-:W-:Y:S02]  /*14a0*/  VIADD R0, R17, 0x5f ;  /* 0x0000005f11007836 */ /* 0x000fe40000000000 */
[----:B------:R-:W-:Y:S01]  /*14b0*/  IMAD.HI R2, R2, 0x2aaaaaab, RZ ;  /* 0x2aaaaaab02027827 */ /* 0x000fe200078e02ff */
[----:B------:R-:W1:Y:S03]  /*14c0*/  @P1 LDC R5, c[0x0][0x450] ;  /* 0x00011400ff051b82 */ /* 0x000e660000000800 */
[----:B------:R-:W-:-:S04]  /*14d0*/  IMAD.HI R0, R0, 0x2aaaaaab, RZ ;  /* 0x2aaaaaab00007827 */ /* 0x000fc800078e02ff */
[----:B0-----:R-:W-:-:S05]  /*14e0*/  @P1 IMAD.HI.U32 R4, R4, UR43, RZ ;  /* 0x0000002b04041c27 */ /* 0x001fca000f8e00ff */
[----:B-1----:R-:W-:Y:S02]  /*14f0*/  @P1 SHF.R.U32.HI R3, RZ, R5, R4 ;  /* 0x00000005ff031219 */ /* 0x002fe40000011604 */
[----:B------:R-:W-:Y:S02]  /*1500*/  SHF.R.U32.HI R5, RZ, 0x1f, R2 ;  /* 0x0000001fff057819 */ /* 0x000fe40000011602 */
[----:B------:R-:W-:Y:S02]  /*1510*/  IADD3 R4, R3, R17, -R16 ;  /* 0x0000001103047210 */ /* 0x000fe40007ffe810 */
        /* <DEDUP_REMOVED lines=16> */
.L_x_11429:
[----:B------:R-:W-:-:S13]  /*1620*/  ISETP.NE.AND P0, PT, R7, 0x1, PT ;  /* 0x000000010700780c */ /* 0x000fda0003f05270 */
[----:B------:R-:W0:Y:S02]  /*1630*/  @P0 LDC.64 R2, c[0x0][0x9e8] ;  /* 0x00027a00ff020b82 */ /* 0x000e240000000a00 */
[----:B0-----:R-:W-:-:S05]  /*1640*/  @P0 IMAD.HI.U32 R0, R4, R2, RZ ;  /* 0x0000000204000227 */ /* 0x001fca00078e00ff */
[----:B------:R-:W-:-:S07]  /*1650*/  @P0 SHF.R.U32.HI R4, RZ, R3, R0 ;  /* 0x00000003ff040219 */ /* 0x000fce0000011600 */
.L_x_11430:
[----:B------:R-:W-:-:S05]  /*1660*/  IMAD R4, R4, R7, RZ ;  /* 0x0000000704047224 */ /* 0x000fca00078e02ff */
[----:B------:R-:W-:-:S13]  /*1670*/  R2UR UR5, R4 ;  /* 0x00000000040572ca */ /* 0x000fda00000e0000 */
[----:B------:R-:W-:-:S04]  /*1680*/  UISETP.LT.AND UP0, UPT, UR4, UR5, UPT ;  /* 0x000000050400728c */ /* 0x000fc8000bf01270 */
[----:B------:R-:W-:-:S12]  /*1690*/  USEL UR4, UR4, UR5, !UP0 ;  /* 0x0000000504047287 */ /* 0x000fd8000c000000 */
.L_x_11428:
[----:B------:R-:W-:Y:S01]  /*16a0*/  UIMAD.WIDE UR4, UR4, 0x2aaaaaab, URZ ;  /* 0x2aaaaaab040478a5 */ /* 0x000fe2000f8e023f */
[----:B------:R-:W-:Y:S01]  /*16b0*/  PLOP3.LUT P0, PT, PT, PT, PT, 0x80, 0x0 ;  /* 0x000000000000781c */ /* 0x000fe20003f0f070 */
[----:B------:R-:W-:Y:S01]  /*16c0*/  IMAD.MOV.U32 R3, RZ, RZ, RZ ;  /* 0x000000ffff037224 */ /* 0x000fe200078e00ff */
[----:B------:R-:W-:Y:S01]  /*16d0*/  CS2R R8, SRZ ;  /* 0x0000000000087805 */ /* 0x000fe2000001ff00 */
[----:B------:R-:W-:Y:S01]  /*16e0*/  USHF.R.U32.HI UR4, URZ, 0x1f, UR5 ;  /* 0x0000001f3f047899 */ /* 0x000fe20008011605 */
[----:B------:R-:W-:Y:S01]  /*16f0*/  IMAD.MOV.U32 R0, RZ, RZ, RZ ;  /* 0x000000ffff007224 */ /* 0x000fe200078e00ff */
[----:B------:R-:W-:Y:S01]  /*1700*/  CS2R R148, SRZ ;  /* 0x0000000000947805 */ /* 0x000fe2000001ff00 */
[----:B------:R-:W-:Y:S01]  /*1710*/  IMAD.MOV.U32 R150, RZ, RZ, RZ ;  /* 0x000000ffff967224 */ /* 0x000fe200078e00ff */
[----:B------:R-:W-:Y:S01]  /*1720*/  ULEA.HI.SX32 UR4, UR5, UR4, 0x1c ;  /* 0x0000000405047291 */ /* 0x000fe2000f8fe23f */
[----:B------:R-:W-:Y:S02]  /*1730*/  CS2R R146, SRZ ;  /* 0x0000000000927805 */ /* 0x000fe4000001ff00 */
        /* <DEDUP_REMOVED lines=96> */
.L_x_11432:
        /* <DEDUP_REMOVED lines=13> */
.L_x_11654:
[----:B------:R-:W-:Y:S01]  /*1e10*/  IMAD.U32 R0, RZ, RZ, UR46 ;  /* 0x0000002eff007e24 */ /* 0x000fe2000f8e00ff */
[----:B------:R-:W-:Y:S05]  /*1e20*/  WARPSYNC.ALL ;  /* 0x0000000000007948 */ /* 0x000fea0003800000 */
[----:B------:R1:W-:Y:S01]  /*1e30*/  BAR.SYNC.DEFER_BLOCKING R9, 0x100 ;  /* 0x000400090000751d */ /* 0x0003e20000010000 */
[----:B------:R-:W-:-:S13]  /*1e40*/  ISETP.NE.AND P0, PT, R0, 0x3, PT ;  /* 0x000000030000780c */ /* 0x000fda0003f05270 */
[----:B-1----:R-:W-:Y:S05]  /*1e50*/  @!P0 BRA `(.L_x_11434) ;  /* 0x0000000000048947 */ /* 0x002fea0003800000 */
[----:B------:R-:W-:Y:S01]  /*1e60*/  BPT.TRAP 0x1 ;  /* 0x000000040000795c */ /* 0x000fe20000300000 */
.L_x_11434:
[----:B------:R-:W-:Y:S02]  /*1e70*/  IMAD.U32 R10, RZ, RZ, UR38 ;  /* 0x00000026ff0a7e24 */ /* 0x000fe4000f8e00ff */
[----:B------:R-:W-:-:S03]  /*1e80*/  IMAD.U32 R5, RZ, RZ, UR37 ;  /* 0x00000025ff057e24 */ /* 0x000fc6000f8e00ff */
[----:B------:R-:W-:Y:S01]  /*1e90*/  SHF.L.U32 R10, R10, 0x1f, RZ ;  /* 0x0000001f0a0a7819 */ /* 0x000fe200000006ff */
[----:B------:R-:W-:-:S04]  /*1ea0*/  IMAD R5, R5, 0x8, R8 ;  /* 0x0000000805057824 */ /* 0x000fc800078e0208 */
[----:B------:R1:W2:Y:S01]  /*1eb0*/  SYNCS.PHASECHK.TRANS64.TRYWAIT P1, [R5+URZ+0x22830], R10 ;  /* 0x0228300a050075a7 */ /* 0x0002a2000802017f */
[----:B------:R-:W-:Y:S05]  /*1ec0*/  @!P0 BRA `(.L_x_11435) ;  /* 0x0000000000048947 */ /* 0x000fea0003800000 */
[----:B------:R-:W-:Y:S01]  /*1ed0*/  BPT.TRAP 0x1 ;  /* 0x000000040000795c */ /* 0x000fe20000300000 */
.L_x_11435:
[----:B--2---:R-:W-:Y:S05]  /*1ee0*/  @P1 BRA `(.L_x_11436) ;  /* 0x0000000000081947 */ /* 0x004fea0003800000 */
[----:B------:R-:W2:Y:S02]  /*1ef0*/  SYNCS.PHASECHK.TRANS64.TRYWAIT P1, [R5+URZ+0x22830], R10 ;  /* 0x0228300a050075a7 */ /* 0x000ea4000802017f */
[----:B--2---:R-:W-:Y:S05]  /*1f00*/  @!P1 BRA `(.L_x_11437) ;  /* 0x00000144005c9947 */ /* 0x004fea0003800000 */
.L_x_11436:
[----:B------:R-:W-:Y:S01]  /*1f10*/  R2UR UR4, R8 ;  /* 0x00000000080472ca */ /* 0x000fe200000e0000 */
[----:B------:R-:W-:Y:S01]  /*1f20*/  ULOP3.LUT UR16, UR47, 0x10000, URZ, 0xfc, !UPT ;  /* 0x000100002f107892 */ /* 0x000fe2000f8efc3f */
[----:B------:R-:W-:Y:S01]  /*1f30*/  WARPGROUP.ARRIVE ;  /* 0x00000000000079c5 */ /* 0x000fe20000000000 */
[----:B------:R-:W-:Y:S01]  /*1f40*/  UMOV UR17, 0x40000040 ;  /* 0x4000004000117882 */ /* 0x000fe20000000000 */
[----:B------:R-:W-:Y:S01]  /*1f50*/  UMOV UR19, 0x40000040 ;  /* 0x4000004000137882 */ /* 0x000fe20000000000 */
[----:B------:R-:W3:Y:S01]  /*1f60*/  LDL.LU R11, [R1] ;  /* 0x00000000010b7983 */ /* 0x000ee20000300800 */
[----:B------:R-:W-:Y:S01]  /*1f70*/  UMOV UR5, 0x40000040 ;  /* 0x4000004000057882 */ /* 0x000fe20000000000 */
[----:B------:R-:W-:Y:S01]  /*1f80*/  UMOV UR7, 0x40000040 ;  /* 0x4000004000077882 */ /* 0x000fe20000000000 */
[----:B------:R-:W-:Y:S01]  /*1f90*/  UIADD3 UR8, UR16, 0x4, URZ ;  /* 0x0000000410087890 */ /* 0x000fe2000fffe03f */
[----:B------:R-:W4:Y:S01]  /*1fa0*/  LDC R7, c[0x0][0x448] ;  /* 0x00011200ff077b82 */ /* 0x000f220000000800 */
[----:B------:R-:W-:Y:S01]  /*1fb0*/  UMOV UR9, 0x40000040 ;  /* 0x4000004000097882 */ /* 0x000fe20000000000 */
[----:B------:R-:W-:Y:S01]  /*1fc0*/  UMOV UR11, 0x40000040 ;  /* 0x40000040000b7882 */ /* 0x000fe20000000000 */
[----:B------:R-:W-:Y:S01]  /*1fd0*/  UIADD3 UR12, UR16, 0x6, URZ ;  /* 0x00000006100c7890 */ /* 0x000fe2000fffe03f */
[----:B------:R-:W5:Y:S01]  /*1fe0*/  S2R R2, SR_TID.X ;  /* 0x0000000000027919 */ /* 0x000f620000002100 */
[----:B------:R-:W-:Y:S01]  /*1ff0*/  UIADD3 UR4, UR4, 0x1c400, URZ ;  /* 0x0001c40004047890 */ /* 0x000fe2000fffe03f */
[----:B------:R-:W-:Y:S01]  /*2000*/  VIADD R0, R22, UR43 ;  /* 0x0000002b16007c36 */ /* 0x000fe20008000000 */
[----:B------:R-:W-:Y:S01]  /*2010*/  UMOV UR13, 0x40000040 ;  /* 0x40000040000d7882 */ /* 0x000fe20000000000 */
[----:B------:R-:W-:Y:S01]  /*2020*/  UMOV UR15, 0x40000040 ;  /* 0x40000040000f7882 */ /* 0x000fe20000000000 */
[----:B------:R-:W-:Y:S01]  /*2030*/  USHF.R.U32.HI UR4, URZ, 0x4, UR4 ;  /* 0x000000043f047899 */ /* 0x000fe20008011604 */
[----:B------:R-:W-:-:S02]  /*2040*/  IMAD.MOV.U32 R6, RZ, RZ, R0 ;  /* 0x000000ffff067224 */ /* 0x000fc400078e0000 */
[----:B------:R-:W-:Y:S01]  /*2050*/  IMAD.MOV.U32 R13, RZ, RZ, -0x60 ;  /* 0xffffffa0ff0d7424 */ /* 0x000fe200078e00ff */
[----:B------:R-:W-:-:S03]  /*2060*/  ULOP3.LUT UR4, UR4, 0x3fff, URZ, 0xc0, !UPT ;  /* 0x00003fff04047892 */ /* 0x000fc6000f8ec03f */
[----:B------:R-:W-:Y:S01]  /*2070*/  IMAD R15, R176, R13, 0x60 ;  /* 0x00000060b00f7424 */ /* 0x000fe200078e020d */
[----:B------:R-:W-:Y:S02]  /*2080*/  ULOP3.LUT UR20, UR4, 0x10000, URZ, 0xfc, !UPT ;  /* 0x0001000004147892 */ /* 0x000fe4000f8efc3f */
[----:B------:R-:W-:Y:S01]  /*2090*/  UIADD3 UR4, UR16, 0x2, URZ ;  /* 0x0000000210047890 */ /* 0x000fe2000fffe03f */
[----:B------:R-:W-:Y:S01]  /*20a0*/  IMAD R14, R18, -0x2, R15 ;  /* 0xfffffffe120e7824 */ /* 0x000fe200078e020f */
[----:B------:R-:W-:Y:S01]  /*20b0*/  UIMAD UR18, UR37, 0x300, UR20 ;  /* 0x00000300251278a4 */ /* 0x000fe2000f8e0214 */
[----:B----4-:R-:W-:-:S03]  /*20c0*/  ISETP.NE.AND P2, PT, R7, 0x1, PT ;  /* 0x000000010700780c */ /* 0x010fc60003f45270 */
[----:B------:R-:W-:Y:S02]  /*20d0*/  UIADD3 UR6, UR18, 0x2, URZ ;  /* 0x0000000212067890 */ /* 0x000fe4000fffe03f */
[----:B------:R-:W-:Y:S02]  /*20e0*/  UIADD3 UR10, UR18, 0x4, URZ ;  /* 0x00000004120a7890 */ /* 0x000fe4000fffe03f */
[----:B------:R-:W-:Y:S02]  /*20f0*/  UIADD3 UR14, UR18, 0x6, URZ ;  /* 0x00000006120e7890 */ /* 0x000fe4000fffe03f */
[----:B------:R-:W-:Y:S01]  /*2100*/  HGMMA.64x96x16.F32 R24, gdesc[UR16], RZ, !UPT, gsb0 ;  /* 0x01600000101879f0 */ /* 0x000fe2000c0008ff */
[----:B-----5:R-:W-:-:S03]  /*2110*/  LOP3.LUT P1, RZ, R2, 0x7f, RZ, 0xc0, !PT ;  /* 0x0000007f02ff7812 */ /* 0x020fc6000782c0ff */
[----:B0-----:R-:W0:Y:S08]  /*2120*/  @P2 LDC R3, c[0x0][0x44c] ;  /* 0x00011300ff032b82 */ /* 0x001e300000000800 */
[----:B------:R-:W4:Y:S01]  /*2130*/  @P2 LDC R4, c[0x0][0x450] ;  /* 0x00011400ff042b82 */ /* 0x000f220000000800 */
[----:B0-----:R-:W-:-:S04]  /*2140*/  @P2 IMAD.HI.U32 R3, R0, R3, RZ ;  /* 0x0000000300032227 */ /* 0x001fc800078e00ff */
[----:B------:R-:W-:Y:S01]  /*2150*/  @!P1 VIADD R0, R5, 0x22840 ;  /* 0x0002284005009836 */ /* 0x000fe20000000000 */
[----:B----4-:R-:W-:-:S04]  /*2160*/  @P2 SHF.R.U32.HI R6, RZ, R4, R3 ;  /* 0x00000004ff062219 */ /* 0x010fc80000011603 */
[----:B------:R-:W-:Y:S01]  /*2170*/  @!P1 PRMT R0, RZ, 0x654, R0 ;  /* 0x00000654ff009816 */ /* 0x000fe20000000000 */
[----:B------:R-:W0:Y:S01]  /*2180*/  SHFL.IDX PT, R20, R6, RZ, 0x1c1f ;  /* 0x001c1fff06147589 */ /* 0x000e2200000e0000 */
[----:B------:R-:W-:Y:S02]  /*2190*/  WARPGROUP.DEPBAR.LE gsb0, 0x0 ;  /* 0x00008000000079c5 */ /* 0x000fe40000010000 */
[----:B------:R-:W-:-:S06]  /*21a0*/  WARPGROUP.ARRIVE ;  /* 0x00000000000079c5 */ /* 0x000fcc0000000000 */
[----:B------:R-:W-:Y:S01]  /*21b0*/  HGMMA.64x96x16.F32 R24, gdesc[UR4], R24, gsb0 ;  /* 0x01600000041879f0 */ /* 0x000fe20008000818 */
[----:B------:R-:W-:Y:S02]  /*21c0*/  ULDC UR7, c[0x0][0x9dc] ;  /* 0x0002770000077ab9 */ /* 0x000fe40000000800 */
[----:B------:R-:W-:Y:S01]  /*21d0*/  ULOP3.LUT UR6, URZ, UR7, URZ, 0x33, !UPT ;  /* 0x000000073f067292 */ /* 0x000fe2000f8e333f */
[----:B------:R-:W-:Y:S02]  /*21e0*/  WARPGROUP.DEPBAR.LE gsb0, 0x0 ;  /* 0x00008000000079c5 */ /* 0x000fe40000010000 */
[----:B------:R-:W-:-:S06]  /*21f0*/  WARPGROUP.ARRIVE ;  /* 0x00000000000079c5 */ /* 0x000fcc0000000000 */
[----:B------:R-:W-:Y:S01]  /*2200*/  HGMMA.64x96x16.F32 R24, gdesc[UR8], R24, gsb0 ;  /* 0x01600000081879f0 */ /* 0x000fe20008000818 */
[----:B---3--:R-:W-:-:S04]  /*2210*/  LOP3.LUT R11, R11, 0xffefffff, RZ, 0xc0, !PT ;  /* 0xffefffff0b0b7812 */ /* 0x008fc800078ec0ff */
[----:B------:R-:W-:-:S04]  /*2220*/  @P2 LOP3.LUT R11, R11, 0x100000, RZ, 0xfc, !PT ;  /* 0x001000000b0b2812 */ /* 0x000fc800078efcff */
[----:B------:R-:W-:-:S04]  /*2230*/  LOP3.LUT R11, R11, 0xfff7ffff, RZ, 0xc0, !PT ;  /* 0xfff7ffff0b0b7812 */ /* 0x000fc800078ec0ff */
[----:B------:R-:W-:-:S05]  /*2240*/  @P1 LOP3.LUT R11, R11, 0x80000, RZ, 0xfc, !PT ;  /* 0x000800000b0b1812 */ /* 0x000fca00078efcff */
[----:B------:R3:W-:Y:S02]  /*2250*/  STL [R1], R11 ;  /* 0x0000000b01007387 */ /* 0x0007e40000100800 */
[----:B---3--:R-:W-:Y:S01]  /*2260*/  SHF.R.U32.HI R11, RZ, 0x7, R2 ;  /* 0x00000007ff0b7819 */ /* 0x008fe20000011602 */
[----:B------:R-:W-:-:S03]  /*2270*/  IMAD R2, R176, -0x60, R17 ;  /* 0xffffffa0b0027824 */ /* 0x000fc600078e0211 */
[----:B------:R-:W-:Y:S01]  /*2280*/  IADD3 R4, -R11, 0xb, RZ ;  /* 0x0000000b0b047810 */ /* 0x000fe20007ffe1ff */
[----:B------:R-:W-:-:S04]  /*2290*/  VIADD R3, R2, 0x61 ;  /* 0x0000006102037836 */ /* 0x000fc80000000000 */
[----:B------:R-:W-:Y:S02]  /*22a0*/  IMAD R11, R18, -0x2, R3 ;  /* 0xfffffffe120b7824 */ /* 0x000fe400078e0203 */
[----:B------:R-:W-:Y:S02]  /*22b0*/  VIADD R3, R2, 0x60 ;  /* 0x0000006002037836 */ /* 0x000fe40000000000 */
[----:B------:R-:W-:Y:S02]  /*22c0*/  IMAD.IADD R11, R11, 0x1, -R16 ;  /* 0x000000010b0b7824 */ /* 0x000fe400078e0a10 */
[----:B------:R-:W-:Y:S01]  /*22d0*/  IMAD R12, R18, -0x2, R3 ;  /* 0xfffffffe120c7824 */ /* 0x000fe200078e0203 */
[----:B------:R-:W-:Y:S02]  /*22e0*/  WARPGROUP.DEPBAR.LE gsb0, 0x0 ;  /* 0x00008000000079c5 */ /* 0x000fe40000010000 */
[----:B------:R-:W-:-:S06]  /*22f0*/  WARPGROUP.ARRIVE ;  /* 0x00000000000079c5 */ /* 0x000fcc0000000000 */
[----:B------:R-:W-:Y:S01]  /*2300*/  HGMMA.64x96x16.F32 R24, gdesc[UR12], R24, gsb0 ;  /* 0x016000000c1879f0 */ /* 0x000fe20008000818 */
[----:B------:R-:W-:Y:S02]  /*2310*/  ULDC.64 UR14, c[0x0][0x9e0] ;  /* 0x00027800000e7ab9 */ /* 0x000fe40000000a00 */
[----:B------:R-:W-:Y:S01]  /*2320*/  UISETP.GE.AND UP0, UPT, UR15, 0x1, UPT ;  /* 0x000000010f00788c */ /* 0x000fe2000bf06270 */
[C---:B------:R-:W-:Y:S02]  /*2330*/  VIADD R13, R11.reuse, UR14 ;  /* 0x0000000e0b0d7c36 */ /* 0x040fe40008000000 */
[----:B------:R-:W-:-:S04]  /*2340*/  VIADD R11, R11, UR6 ;  /* 0x000000060b0b7c36 */ /* 0x000fc80008000000 */
[----:B0-----:R-:W-:Y:S01]  /*2350*/  IMAD.IADD R2, R11, 0x1, R20 ;  /* 0x000000010b027824 */ /* 0x001fe200078e0214 */
[----:B------:R-:W-:Y:S02]  /*2360*/  WARPGROUP.DEPBAR.LE gsb0, 0x0 ;  /* 0x00008000000079c5 */ /* 0x000fe40000010000 */
[----:B------:R0:W-:Y:S06]  /*2370*/  BAR.ARV R4, 0x100 ;  /* 0x000400040000751d */ /* 0x0001ec0000002000 */
[----:B------:R3:W-:Y:S01]  /*2380*/  @!P1 SYNCS.ARRIVE.TRANS64.RED.A1T0 RZ, [R0+URZ], RZ ;  /* 0x000000ff00ff99a7 */ /* 0x0007e2000810043f */
[----:B------:R-:W-:-:S02]  /*2390*/  PLOP3.LUT P1, PT, PT, PT, UP0, 0x40, 0x0 ;  /* 0x000000000000781c */ /* 0x000fc40003f2e808 */
[----:B---3--:R-:W-:-:S11]  /*23a0*/  VIADDMNMX R0, R20, R13, R12, PT ;  /* 0x0000000d14007246 */ /* 0x008fd6000380010c */
[----:B0-----:R-:W-:Y:S05]  /*23b0*/  @P1 BRA `(.L_x_11438) ;  /* 0x0000000000541947 */ /* 0x001fea0003800000 */
        /* <DEDUP_REMOVED lines=12> */
.L_x_11440:
[----:B------:R-:W-:-:S06]  /*2480*/  UISETP.NE.AND UP1, UPT, UR15, 0x1, UPT ;  /* 0x000000010f00788c */ /* 0x000fcc000bf25270 */
[----:B------:R-:W-:-:S05]  /*2490*/  PLOP3.LUT P1, PT, PT, PT, UP1, 0x80, 0x0 ;  /* 0x000000000000781c */ /* 0x000fca0003f2f018 */
[----:B------:R-:W-:-:S08]  /*24a0*/  @UP1 ULDC.64 UR10, c[0x0][0x9e8] ;  /* 0x00027a00000a1ab9 */ /* 0x000fd00000000a00 */
[----:B------:R-:W-:-:S05]  /*24b0*/  @P1 IMAD.HI.U32 R20, R3, UR10, RZ ;  /* 0x0000000a03141c27 */ /* 0x000fca000f8e00ff */
[----:B------:R-:W-:-:S07]  /*24c0*/  @P1 SHF.R.U32.HI R3, RZ, UR11, R20 ;  /* 0x0000000bff031c19 */ /* 0x000fce0008011614 */
.L_x_11441:
[----:B------:R-:W-:Y:S05]  /*24d0*/  BSYNC B0 ;  /* 0x0000000000007941 */ /* 0x000fea0003800000 */
.L_x_11439:
[----:B------:R-:W-:-:S05]  /*24e0*/  IMAD R3, R3, UR15, R14 ;  /* 0x0000000f03037c24 */ /* 0x000fca000f8e020e */
[----:B------:R-:W-:Y:S02]  /*24f0*/  VIMNMX R2, R2, R3, !PT ;  /* 0x0000000302027248 */ /* 0x000fe40007fe0100 */
[----:B------:R-:W-:-:S07]  /*2500*/  VIADDMNMX R0, R3, UR15, R0, PT ;  /* 0x0000000f03007c46 */ /* 0x000fce000b800100 */
.L_x_11438:
        /* <DEDUP_REMOVED lines=133> */
.L_x_11444:
[----:B------:R-:W-:-:S06]  /*2d60*/  UISETP.NE.AND UP1, UPT, UR15, 0x1, UPT ;  /* 0x000000010f00788c */ /* 0x000fcc000bf25270 */
[----:B------:R-:W-:-:S05]  /*2d70*/  PLOP3.LUT P4, PT, PT, PT, UP1, 0x80, 0x0 ;  /* 0x000000000000781c */ /* 0x000fca0003f8f018 */
[----:B------:R-:W-:-:S08]  /*2d80*/  @UP1 ULDC.64 UR10, c[0x0][0x9e8] ;  /* 0x00027a00000a1ab9 */ /* 0x000fd00000000a00 */
[----:B------:R-:W-:Y:S01]  /*2d90*/  @P4 IMAD.HI.U32 R6, R2, UR10, RZ ;  /* 0x0000000a02064c27 */ /* 0x000fe2000f8e00ff */
[----:B------:R-:W-:-:S13]  /*2da0*/  PLOP3.LUT P4, PT, PT, PT, UP1, 0x80, 0x0 ;  /* 0x000000000000781c */ /* 0x000fda0003f8f018 */
[----:B------:R-:W-:-:S07]  /*2db0*/  @P4 SHF.R.U32.HI R2, RZ, UR11, R6 ;  /* 0x0000000bff024c19 */ /* 0x000fce0008011606 */
.L_x_11445:
[----:B------:R-:W-:Y:S05]  /*2dc0*/  BSYNC B0 ;  /* 0x0000000000007941 */ /* 0x000fea0003800000 */
.L_x_11443:
[----:B------:R-:W-:-:S05]  /*2dd0*/  IMAD R2, R2, UR15, R14 ;  /* 0x0000000f02027c24 */ /* 0x000fca000f8e020e */
[----:B------:R-:W-:Y:S02]  /*2de0*/  VIMNMX R3, R3, R2, !PT ;  /* 0x0000000203037248 */ /* 0x000fe40007fe0100 */
[----:B------:R-:W-:-:S07]  /*2df0*/  VIADDMNMX R0, R2, UR15, R0, PT ;  /* 0x0000000f02007c46 */ /* 0x000fce000b800100 */
.L_x_11442:
[----:B------:R-:W-:Y:S01]  /*2e00*/  ISETP.GT.AND P1, PT, R3, 0x1, !P1 ;  /* 0x000000010300780c */ /* 0x000fe20004f24270 */
[----:B------:R-:W-:Y:S01]  /*2e10*/  ULDC UR6, c[0x0][0x988] ;  /* 0x0002620000067ab9 */ /* 0x000fe20000000800 */
[----:B------:R-:W-:Y:S02]  /*2e20*/  FMNMX.FTZ R2, R24, R20, !PT ;  /* 0x0000001418027209 */ /* 0x000fe40007810000 */
[----:B------:R-:W-:Y:S02]  /*2e30*/  ISETP.LT.OR P1, PT, R0, 0x2, P1 ;  /* 0x000000020000780c */ /* 0x000fe40000f21670 */
        /* <DEDUP_REMOVED lines=11> */
[C---:B------:R-:W-:Y:S02]  /*2ef0*/  ISETP.GT.AND P1, PT, R3.reuse, 0x10, !P1 ;  /* 0x000000100300780c */ /* 0x040fe40004f24270 */
[----:B------:R-:W-:Y:S02]  /*2f00*/  FMNMX.FTZ R2, R76, R2, !PT ;  /* 0x000000024c027209 */ /* 0x000fe40007810000 */
[----:B------:R-:W-:Y:S02]  /*2f10*/  ISETP.LT.OR P1, PT, R0, 0x11, P1 ;  /* 0x000000110000780c */ /* 0x000fe40000f21670 */
[----:B------:R-:W-:-:S02]  /*2f20*/  ISETP.GT.AND P6, PT, R3, 0x8, !P6 ;  /* 0x000000080300780c */ /* 0x000fc400077c4270 */
[----:B------:R-:W-:Y:S02]  /*2f30*/  FSEL R34, R34, -INF , !P1 ;  /* 0xff80000022227808 */ /* 0x000fe40004800000 */
[----:B------:R-:W-:Y:S02]  /*2f40*/  ISETP.NE.AND P1, PT, R29, RZ, PT ;  /* 0x000000ff1d00720c */ /* 0x000fe40003f25270 */
[----:B------:R-:W-:Y:S02]  /*2f50*/  FMNMX.FTZ R2, R40, R2, !PT ;  /* 0x0000000228027209 */ /* 0x000fe40007810000 */
[----:B------:R-:W-:Y:S02]  /*2f60*/  ISETP.LT.OR P6, PT, R0, 0x9, P6 ;  /* 0x000000090000780c */ /* 0x000fe400037c1670 */
[----:B------:R-:W-:Y:S02]  /*2f70*/  ISETP.GT.AND P1, PT, R3, 0x11, !P1 ;  /* 0x000000110300780c */ /* 0x000fe40004f24270 */
[----:B------:R-:W-:-:S02]  /*2f80*/  FMNMX.FTZ R2, R78, R2, !PT ;  /* 0x000000024e027209 */ /* 0x000fc40007810000 */
[----:B------:R-:W-:Y:S02]  /*2f90*/  FSEL R30, R30, -INF , !P6 ;  /* 0xff8000001e1e7808 */ /* 0x000fe40007000000 */
[----:B------:R-:W-:Y:S02]  /*2fa0*/  ISETP.LT.OR P1, PT, R0, 0x12, P1 ;  /* 0x000000120000780c */ /* 0x000fe40000f21670 */
[----:B------:R-:W-:Y:S02]  /*2fb0*/  ISETP.NE.AND P6, PT, R33, RZ, PT ;  /* 0x000000ff2100720c */ /* 0x000fe40003fc5270 */
[----:B------:R-:W-:Y:S02]  /*2fc0*/  FMNMX.FTZ R2, R44, R2, !PT ;  /* 0x000000022c027209 */ /* 0x000fe40007810000 */
[----:B------:R-:W-:Y:S02]  /*2fd0*/  FSEL R35, R35, -INF , !P1 ;  /* 0xff80000023237808 */ /* 0x000fe40004800000 */
[----:B------:R-:W-:-:S02]  /*2fe0*/  ISETP.GT.AND P1, PT, R3, 0x18, !P6 ;  /* 0x000000180300780c */ /* 0x000fc40007724270 */
[----:B------:R-:W-:Y:S02]  /*2ff0*/  FMNMX.FTZ R2, R80, R2, !PT ;  /* 0x0000000250027209 */ /* 0x000fe40007810000 */
[----:B------:R-:W-:Y:S02]  /*3000*/  ISETP.LT.OR P1, PT, R0, 0x19, P1 ;  /* 0x000000190000780c */ /* 0x000fe40000f21670 */
[----:B------:R-:W-:Y:S02]  /*3010*/  FMNMX.FTZ R2, R48, R2, !PT ;  /* 0x0000000230027209 */ /* 0x000fe40007810000 */
[----:B------:R-:W-:Y:S02]  /*3020*/  ISETP.NE.AND P4, PT, R73, RZ, PT ;  /* 0x000000ff4900720c */ /* 0x000fe40003f85270 */
[----:B------:R-:W-:Y:S02]  /*3030*/  FSEL R38, R38, -INF , !P1 ;  /* 0xff80000026267808 */ /* 0x000fe40004800000 */
[----:B------:R-:W-:-:S02]  /*3040*/  FMNMX.FTZ R2, R82, R2, !PT ;  /* 0x0000000252027209 */ /* 0x000fc40007810000 */
[----:B------:R-:W-:Y:S02]  /*3050*/  ISETP.GT.AND P1, PT, R3, 0x19, !P4 ;  /* 0x000000190300780c */ /* 0x000fe40006724270 */
        /* <DEDUP_REMOVED lines=23> */
[----:B------:R-:W-:Y:S01]  /*31d0*/  ISETP.GT.AND P5, PT, R3, RZ, !P5 ;  /* 0x000000ff0300720c */ /* 0x000fe20006fa4270 */
[----:B------:R-:W0:Y:S01]  /*31e0*/  SHFL.BFLY PT, R2, R11, 0x2, 0x1f ;  /* 0x0c401f000b027f89 */ /* 0x000e2200000e0000 */
[----:B------:R-:W-:Y:S02]  /*31f0*/  FSEL R46, R46, -INF , !P1 ;  /* 0xff8000002e2e7808 */ /* 0x000fe40004800000 */
[----:B------:R-:W-:Y:S02]  /*3200*/  ISETP.NE.AND P1, PT, R77, RZ, PT ;  /* 0x000000ff4d00720c */ /* 0x000fe40003f25270 */
[----:B------:R-:W-:Y:S02]  /*3210*/  ISETP.LT.OR P5, PT, R0, 0x1, P5 ;  /* 0x000000010000780c */ /* 0x000fe40002fa1670 */
[----:B------:R-:W-:Y:S02]  /*3220*/  ISETP.GT.AND P1, PT, R3, 0x29, !P1 ;  /* 0x000000290300780c */ /* 0x000fe40004f24270 */
[----:B------:R-:W-:-:S02]  /*3230*/  FSEL R26, R26, -INF , !P5 ;  /* 0xff8000001a1a7808 */ /* 0x000fc40006800000 */
[----:B------:R-:W-:Y:S02]  /*3240*/  ISETP.LT.OR P1, PT, R0, 0x2a, P1 ;  /* 0x0000002a0000780c */ /* 0x000fe40000f21670 */
[----:B------:R-:W-:Y:S02]  /*3250*/  ISETP.NE.AND P6, PT, R83, RZ, PT ;  /* 0x000000ff5300720c */ /* 0x000fe40003fc5270 */
[----:B------:R-:W-:Y:S02]  /*3260*/  FSEL R47, R47, -INF , !P1 ;  /* 0xff8000002f2f7808 */ /* 0x000fe40004800000 */
[----:B------:R-:W-:Y:S02]  /*3270*/  ISETP.NE.AND P1, PT, R45, RZ, PT ;  /* 0x000000ff2d00720c */ /* 0x000fe40003f25270 */
[----:B------:R-:W-:Y:S02]  /*3280*/  ISETP.NE.AND P4, PT, R57, RZ, PT ;  /* 0x000000ff3900720c */ /* 0x000fe40003f85270 */
[----:B------:R-:W-:-:S02]  /*3290*/  ISETP.GT.AND P1, PT, R3, 0x30, !P1 ;  /* 0x000000300300780c */ /* 0x000fc40004f24270 */
[----:B------:R-:W-:Y:S02]  /*32a0*/  ISETP.GT.AND P2, PT, R3, 0x51, !P2 ;  /* 0x000000510300780c */ /* 0x000fe40005744270 */
[----:B0-----:R-:W-:Y:S02]  /*32b0*/  FMNMX.FTZ R6, R11, R2, !PT ;  /* 0x000000020b067209 */ /* 0x001fe40007810000 */
[----:B------:R-:W-:Y:S02]  /*32c0*/  ISETP.LT.OR P1, PT, R0, 0x31, P1 ;  /* 0x000000310000780c */ /* 0x000fe40000f21670 */
[----:B------:R-:W-:Y:S01]  /*32d0*/  FMNMX.FTZ R11, R26, R27, !PT ;  /* 0x0000001b1a0b7209 */ /* 0x000fe20007810000 */
[----:B------:R-:W0:Y:S01]  /*32e0*/  SHFL.BFLY PT, R13, R6, 0x1, 0x1f ;  /* 0x0c201f00060d7f89 */ /* 0x000e2200000e0000 */
[----:B------:R-:W-:Y:S02]  /*32f0*/  FSEL R50, R50, -INF , !P1 ;  /* 0xff80000032327808 */ /* 0x000fe40004800000 */
[----:B------:R-:W-:-:S02]  /*3300*/  ISETP.NE.AND P1, PT, R79, RZ, PT ;  /* 0x000000ff4f00720c */ /* 0x000fc40003f25270 */
[C---:B------:R-:W-:Y:S02]  /*3310*/  ISETP.GT.AND P3, PT, R3.reuse, 0x58, !P3 ;  /* 0x000000580300780c */ /* 0x040fe40005f64270 */
[----:B------:R-:W-:Y:S02]  /*3320*/  ISETP.GT.AND P1, PT, R3, 0x31, !P1 ;  /* 0x000000310300780c */ /* 0x000fe40004f24270 */
[C---:B------:R-:W-:Y:S02]  /*3330*/  ISETP.LT.OR P2, PT, R0.reuse, 0x52, P2 ;  /* 0x000000520000780c */ /* 0x040fe40001741670 */
[C---:B------:R-:W-:Y:S02]  /*3340*/  ISETP.LT.OR P1, PT, R0.reuse, 0x32, P1 ;  /* 0x000000320000780c */ /* 0x040fe40000f21670 */
[----:B------:R-:W-:Y:S02]  /*3350*/  ISETP.LT.OR P3, PT, R0, 0x59, P3 ;  /* 0x000000590000780c */ /* 0x000fe40001f61670 */
[----:B------:R-:W-:-:S02]  /*3360*/  FSEL R51, R51, -INF , !P1 ;  /* 0xff80000033337808 */ /* 0x000fc40004800000 */
[----:B------:R-:W-:Y:S02]  /*3370*/  ISETP.NE.AND P1, PT, R49, RZ, PT ;  /* 0x000000ff3100720c */ /* 0x000fe40003f25270 */
[----:B------:R-:W-:Y:S02]  /*3380*/  FSEL R67, R67, -INF , !P2 ;  /* 0xff80000043437808 */ /* 0x000fe40005000000 */
[----:B------:R-:W-:Y:S02]  /*3390*/  ISETP.GT.AND P1, PT, R3, 0x38, !P1 ;  /* 0x000000380300780c */ /* 0x000fe40004f24270 */
[----:B------:R-:W-:Y:S02]  /*33a0*/  FSEL R70, R70, -INF , !P3 ;  /* 0xff80000046467808 */ /* 0x000fe40005800000 */
[----:B------:R-:W-:Y:S02]  /*33b0*/  ISETP.LT.OR P1, PT, R0, 0x39, P1 ;  /* 0x000000390000780c */ /* 0x000fe40000f21670 */
[----:B0-----:R-:W-:-:S02]  /*33c0*/  FMNMX.FTZ R2, R6, R13, !PT ;  /* 0x0000000d06027209 */ /* 0x001fc40007810000 */
[----:B------:R-:W-:Y:S02]  /*33d0*/  FMNMX.FTZ R6, R30, R11, !PT ;  /* 0x0000000b1e067209 */ /* 0x000fe40007810000 */
[----:B------:R-:W-:Y:S01]  /*33e0*/  FSEL R54, R54, -INF , !P1 ;  /* 0xff80000036367808 */ /* 0x000fe20004800000 */
[----:B------:R-:W-:Y:S01]  /*33f0*/  FMUL.FTZ R12, R2, UR6 ;  /* 0x00000006020c7c20 */ /* 0x000fe20008410000 */
        /* <DEDUP_REMOVED lines=19> */
[----:B------:R-:W-:Y:S02]  /*3530*/  FMNMX.FTZ R11, R47, R6, !PT ;  /* 0x000000062f0b7209 */ /* 0x000fe40007810000 */
[----:B------:R-:W-:Y:S02]  /*3540*/  ISETP.GT.AND P1, PT, R3, 0x48, !P4 ;  /* 0x000000480300780c */ /* 0x000fe40006724270 */
[----:B------:R-:W-:-:S02]  /*3550*/  FMNMX.FTZ R6, R50, R11, !PT ;  /* 0x0000000b32067209 */ /* 0x000fc40007810000 */
[----:B------:R-:W-:Y:S02]  /*3560*/  ISETP.LT.OR P1, PT, R0, 0x49, P1 ;  /* 0x000000490000780c */ /* 0x000fe40000f21670 */
[----:B------:R-:W-:Y:S02]  /*3570*/  FMNMX.FTZ R11, R51, R6, !PT ;  /* 0x00000006330b7209 */ /* 0x000fe40007810000 */
[----:B------:R-:W-:Y:S02]  /*3580*/  FSEL R62, R62, -INF , !P1 ;  /* 0xff8000003e3e7808 */ /* 0x000fe40004800000 */
[----:B------:R-:W-:Y:S02]  /*3590*/  FSETP.NEU.FTZ.AND P1, PT, R2, -INF , PT ;  /* 0xff8000000200780b */ /* 0x000fe40003f3d000 */
[----:B------:R-:W-:Y:S02]  /*35a0*/  ISETP.NE.AND P4, PT, R85, RZ, PT ;  /* 0x000000ff5500720c */ /* 0x000fe40003f85270 */
[----:B------:R-:W-:-:S02]  /*35b0*/  FMNMX.FTZ R6, R54, R11, !PT ;  /* 0x0000000b36067209 */ /* 0x000fc40007810000 */
[----:B------:R-:W-:Y:S02]  /*35c0*/  FSEL R13, R12, RZ, P1 ;  /* 0x000000ff0c0d7208 */ /* 0x000fe40000800000 */
[----:B------:R-:W-:Y:S02]  /*35d0*/  ISETP.GT.AND P1, PT, R3, 0x49, !P4 ;  /* 0x000000490300780c */ /* 0x000fe40006724270 */
[----:B------:R-:W-:Y:S01]  /*35e0*/  FMNMX.FTZ R11, R55, R6, !PT ;  /* 0x00000006370b7209 */ /* 0x000fe20007810000 */
[--C-:B------:R-:W-:Y:S01]  /*35f0*/  FFMA.FTZ R12, R24, UR6, -R13.reuse ;  /* 0x00000006180c7c23 */ /* 0x100fe2000801080d */
[----:B------:R-:W-:Y:S01]  /*3600*/  ISETP.LT.OR P1, PT, R0, 0x4a, P1 ;  /* 0x0000004a0000780c */ /* 0x000fe20000f21670 */
[--C-:B------:R-:W-:Y:S01]  /*3610*/  FFMA.FTZ R14, R20, UR6, -R13.reuse ;  /* 0x00000006140e7c23 */ /* 0x100fe2000801080d */
[----:B------:R-:W-:Y:S01]  /*3620*/  ISETP.NE.AND P6, PT, R61, RZ, PT ;  /* 0x000000ff3d00720c */ /* 0x000fe20003fc5270 */
[--C-:B------:R-:W-:Y:S01]  /*3630*/  FFMA.FTZ R20, R28, UR6, -R13.reuse ;  /* 0x000000061c147c23 */ /* 0x100fe2000801080d */
[----:B------:R-:W-:Y:S01]  /*3640*/  FMNMX.FTZ R6, R58, R11, !PT ;  /* 0x0000000b3a067209 */ /* 0x000fe20007810000 */
[----:B------:R-:W-:Y:S01]  /*3650*/  MUFU.EX2 R12, R12 ;  /* 0x0000000c000c7308 */ /* 0x000fe20000000800 */
[----:B------:R-:W-:Y:S01]  /*3660*/  FSEL R63, R63, -INF , !P1 ;  /* 0xff8000003f3f7808 */ /* 0x000fe20004800000 */
[--C-:B------:R-:W-:Y:S01]  /*3670*/  FFMA.FTZ R21, R72, UR6, -R13.reuse ;  /* 0x0000000648157c23 */ /* 0x100fe2000801080d */
[----:B------:R-:W-:Y:S01]  /*3680*/  ISETP.GT.AND P1, PT, R3, 0x50, !P6 ;  /* 0x000000500300780c */ /* 0x000fe20007724270 */
[--C-:B------:R-:W-:Y:S01]  /*3690*/  FFMA.FTZ R24, R32, UR6, -R13.reuse ;  /* 0x0000000620187c23 */ /* 0x100fe2000801080d */
[----:B------:R-:W-:Y:S01]  /*36a0*/  FMNMX.FTZ R11, R59, R6, !PT ;  /* 0x000000063b0b7209 */ /* 0x000fe20007810000 */
[--C-:B------:R-:W-:Y:S01]  /*36b0*/  FFMA.FTZ R28, R36, UR6, -R13.reuse ;  /* 0x00000006241c7c23 */ /* 0x100fe2000801080d */
[----:B------:R-:W-:Y:S01]  /*36c0*/  ISETP.NE.AND P4, PT, R15, RZ, PT ;  /* 0x000000ff0f00720c */ /* 0x000fe20003f85270 */
[----:B------:R-:W-:Y:S01]  /*36d0*/  MUFU.EX2 R20, R20 ;  /* 0x0000001400147308 */ /* 0x000fe20000000800 */
[----:B------:R-:W-:Y:S01]  /*36e0*/  ISETP.LT.OR P1, PT, R0, 0x51, P1 ;  /* 0x000000510000780c */ /* 0x000fe20000f21670 */
[--C-:B------:R-:W-:Y:S01]  /*36f0*/  FFMA.FTZ R36, R48, UR6, -R13.reuse ;  /* 0x0000000630247c23 */ /* 0x100fe2000801080d */
[----:B------:R-:W-:Y:S01]  /*3700*/  FMNMX.FTZ R6, R62, R11, !PT ;  /* 0x0000000b3e067209 */ /* 0x000fe20007810000 */
[--C-:B------:R-:W-:Y:S01]  /*3710*/  FFMA.FTZ R48, R88, UR6, -R13.reuse ;  /* 0x0000000658307c23 */ /* 0x100fe2000801080d */
[----:B------:R-:W-:Y:S01]  /*3720*/  ISETP.GT.AND P4, PT, R3, 0x59, !P4 ;  /* 0x000000590300780c */ /* 0x000fe20006784270 */
[--C-:B------:R-:W-:Y:S01]  /*3730*/  FFMA.FTZ R29, R76, UR6, -R13.reuse ;  /* 0x000000064c1d7c23 */ /* 0x100fe2000801080d */
[----:B------:R-:W-:Y:S01]  /*3740*/  FSEL R66, R66, -INF , !P1 ;  /* 0xff80000042427808 */ /* 0x000fe20004800000 */
[----:B------:R0:W3:Y:S01]  /*3750*/  MUFU.EX2 R15, R14 ;  /* 0x0000000e000f7308 */ /* 0x0000e20000000800 */
[----:B------:R-:W-:Y:S01]  /*3760*/  FMNMX.FTZ R3, R63, R6, !PT ;  /* 0x000000063f037209 */ /* 0x000fe20007810000 */
[--C-:B------:R-:W-:Y:S01]  /*3770*/  FFMA.FTZ R11, R78, UR6, -R13.reuse ;  /* 0x000000064e0b7c23 */ /* 0x100fe2000801080d */
[----:B------:R-:W-:Y:S01]  /*3780*/  ISETP.LT.OR P4, PT, R0, 0x5a, P4 ;  /* 0x0000005a0000780c */ /* 0x000fe20002781670 */
[--C-:B------:R-:W-:Y:S01]  /*3790*/  FFMA.FTZ R32, R80, UR6, -R13.reuse ;  /* 0x0000000650207c23 */ /* 0x100fe2000801080d */
[----:B------:R-:W-:Y:S01]  /*37a0*/  FMNMX.FTZ R6, R66, R3, !PT ;  /* 0x0000000342067209 */ /* 0x000fe20007810000 */
[--C-:B------:R-:W-:Y:S01]  /*37b0*/  FFMA.FTZ R37, R82, UR6, -R13.reuse ;  /* 0x0000000652257c23 */ /* 0x100fe2000801080d */
[----:B------:R-:W-:Y:S01]  /*37c0*/  FSEL R71, R71, -INF , !P4 ;  /* 0xff80000047477808 */ /* 0x000fe20006000000 */
[----:B------:R-:W4:Y:S01]  /*37d0*/  MUFU.EX2 R21, R21 ;  /* 0x0000001500157308 */ /* 0x000f220000000800 */
[----:B------:R-:W-:Y:S01]  /*37e0*/  FMNMX.FTZ R3, R67, R6, !PT ;  /* 0x0000000643037209 */ /* 0x000fe20007810000 */
[--C-:B------:R-:W-:Y:S01]  /*37f0*/  FFMA.FTZ R6, R44, UR6, -R13.reuse ;  /* 0x000000062c067c23 */ /* 0x100fe2000801080d */
[--C-:B0-----:R-:W-:Y:S01]  /*3800*/  FFMA.FTZ R14, R74, UR6, -R13.reuse ;  /* 0x000000064a0e7c23 */ /* 0x101fe2000801080d */
[--C-:B------:R-:W-:Y:S01]  /*3810*/  FFMA.FTZ R44, R56, UR6, -R13.reuse ;  /* 0x00000006382c7c23 */ /* 0x100fe2000801080d */
[----:B------:R-:W-:Y:S01]  /*3820*/  FMNMX.FTZ R0, R70, R3, !PT ;  /* 0x0000000346007209 */ /* 0x000fe20007810000 */
[--C-:B------:R-:W-:Y:S01]  /*3830*/  FFMA.FTZ R41, R84, UR6, -R13.reuse ;  /* 0x0000000654297c23 */ /* 0x100fe2000801080d */
[--C-:B------:R-:W-:Y:S01]  /*3840*/  FFMA.FTZ R53, R90, UR6, -R13.reuse ;  /* 0x000000065a357c23 */ /* 0x100fe2000801080d */
[----:B------:R-:W-:Y:S01]  /*3850*/  MUFU.EX2 R162, R6 ;  /* 0x0000000600a27308 */ /* 0x000fe20000000800 */
[----:B------:R-:W-:Y:S01]  /*3860*/  FMNMX.FTZ R0, R71, R0, !PT ;  /* 0x0000000047007209 */ /* 0x000fe20007810000 */
[----:B------:R-:W-:Y:S01]  /*3870*/  FFMA.FTZ R68, R68, UR6, -R13 ;  /* 0x0000000644447c23 */ /* 0x000fe2000801080d */
[----:B---3--:R-:W-:-:S03]  /*3880*/  F2FP.F16.F32.PACK_AB R152, R15, R12 ;  /* 0x0000000c0f98723e */ /* 0x008fc600000000ff */
[----:B------:R-:W0:Y:S02]  /*3890*/  SHFL.BFLY PT, R3, R0, 0x2, 0x1f ;  /* 0x0c401f0000037f89 */ /* 0x000e2400000e0000 */
[----:B------:R-:W-:Y:S01]  /*38a0*/  MUFU.EX2 R24, R24 ;  /* 0x0000001800187308 */ /* 0x000fe20000000800 */
[----:B----4-:R-:W-:-:S07]  /*38b0*/  F2FP.F16.F32.PACK_AB R154, R21, R20 ;  /* 0x00000014159a723e */ /* 0x010fce00000000ff */
[----:B------:R3:W4:Y:S08]  /*38c0*/  MUFU.EX2 R25, R14 ;  /* 0x0000000e00197308 */ /* 0x0007300000000800 */
[----:B------:R-:W-:Y:S01]  /*38d0*/  MUFU.EX2 R28, R28 ;  /* 0x0000001c001c7308 */ /* 0x000fe20000000800 */
[--C-:B---3--:R-:W-:Y:S01]  /*38e0*/  FFMA.FTZ R14, R40, UR6, -R13.reuse ;  /* 0x00000006280e7c23 */ /* 0x108fe2000801080d */
[--C-:B------:R-:W-:Y:S01]  /*38f0*/  FFMA.FTZ R40, R52, UR6, -R13.reuse ;  /* 0x0000000634287c23 */ /* 0x100fe2000801080d */
[--C-:B------:R-:W-:Y:S01]  /*3900*/  FFMA.FTZ R52, R64, UR6, -R13.reuse ;  /* 0x0000000640347c23 */ /* 0x100fe2000801080d */
[----:B0-----:R-:W-:Y:S01]  /*3910*/  FMNMX.FTZ R3, R0, R3, !PT ;  /* 0x0000000300037209 */ /* 0x001fe20007810000 */
[----:B------:R-:W-:-:S03]  /*3920*/  FFMA.FTZ R0, R86, UR6, -R13 ;  /* 0x0000000656007c23 */ /* 0x000fc6000801080d */
[----:B------:R-:W-:Y:S01]  /*3930*/  MUFU.EX2 R49, R48 ;  /* 0x0000003000317308 */ /* 0x000fe20000000800 */
[----:B----4-:R-:W-:Y:S01]  /*3940*/  F2FP.F16.F32.PACK_AB R156, R25, R24 ;  /* 0x00000018199c723e */ /* 0x010fe200000000ff */
[----:B------:R-:W0:Y:S06]  /*3950*/  SHFL.BFLY PT, R6, R3, 0x1, 0x1f ;  /* 0x0c201f0003067f89 */ /* 0x000e2c00000e0000 */
[----:B------:R3:W-:Y:S08]  /*3960*/  MUFU.EX2 R45, R0 ;  /* 0x00000000002d7308 */ /* 0x0007f00000000800 */
[----:B------:R-:W4:Y:S08]  /*3970*/  MUFU.EX2 R29, R29 ;  /* 0x0000001d001d7308 */ /* 0x000f300000000800 */
[----:B------:R-:W5:Y:S01]  /*3980*/  MUFU.EX2 R14, R14 ;  /* 0x0000000e000e7308 */ /* 0x000f620000000800 */
[----:B0-----:R-:W-:Y:S01]  /*3990*/  FMNMX.FTZ R6, R3, R6, !PT ;  /* 0x0000000603067209 */ /* 0x001fe20007810000 */
[----:B------:R-:W-:-:S03]  /*39a0*/  FADD.FTZ R3, R12, R15 ;  /* 0x0000000f0c037221 */ /* 0x000fc60000010000 */
[C---:B------:R-:W-:Y:S01]  /*39b0*/  FSETP.NEU.FTZ.AND P1, PT, R6.reuse, -INF , PT ;  /* 0xff8000000600780b */ /* 0x040fe20003f3d000 */
[----:B---3--:R-:W-:Y:S01]  /*39c0*/  FMUL.FTZ R0, R6, UR6 ;  /* 0x0000000606007c20 */ /* 0x008fe20008410000 */
[----:B------:R-:W-:Y:S01]  /*39d0*/  FADD.FTZ R48, R20, R3 ;  /* 0x0000000314307221 */ /* 0x000fe20000010000 */
[----:B------:R-:W0:Y:S01]  /*39e0*/  MUFU.EX2 R11, R11 ;  /* 0x0000000b000b7308 */ /* 0x000e220000000800 */
[----:B----4-:R-:W-:Y:S02]  /*39f0*/  F2FP.F16.F32.PACK_AB R158, R29, R28 ;  /* 0x0000001c1d9e723e */ /* 0x010fe400000000ff */
        /* <DEDUP_REMOVED lines=17> */
[--C-:B------:R-:W-:Y:S01]  /*3b10*/  FFMA.FTZ R47, R47, UR6, -R0.reuse ;  /* 0x000000062f2f7c23 */ /* 0x100fe20008010800 */
[----:B------:R-:W-:Y:S01]  /*3b20*/  FADD.FTZ R56, R28, R57 ;  /* 0x000000391c387221 */ /* 0x000fe20000010000 */
[--C-:B------:R-:W-:Y:S01]  /*3b30*/  FFMA.FTZ R50, R50, UR6, -R0.reuse ;  /* 0x0000000632327c23 */ /* 0x100fe20008010800 */
[--C-:B------:R-:W-:Y:S01]  /*3b40*/  FFMA.FTZ R51, R51, UR6, -R0.reuse ;  /* 0x0000000633337c23 */ /* 0x100fe20008010800 */
[----:B------:R-:W-:Y:S01]  /*3b50*/  FFMA.FTZ R54, R54, UR6, -R0 ;  /* 0x0000000636367c23 */ /* 0x000fe20008010800 */
[----:B------:R-:W-:Y:S01]  /*3b60*/  FADD.FTZ R57, R29, R56 ;  /* 0x000000381d397221 */ /* 0x000fe20000010000 */
[--C-:B------:R-:W-:Y:S01]  /*3b70*/  FFMA.FTZ R55, R55, UR6, -R0.reuse ;  /* 0x0000000637377c23 */ /* 0x100fe20008010800 */
[----:B------:R-:W4:Y:S01]  /*3b80*/  MUFU.EX2 R30, R30 ;  /* 0x0000001e001e7308 */ /* 0x000f220000000800 */
[--C-:B------:R-:W-:Y:S01]  /*3b90*/  FFMA.FTZ R58, R58, UR6, -R0.reuse ;  /* 0x000000063a3a7c23 */ /* 0x100fe20008010800 */
[----:B-----5:R-:W-:Y:S01]  /*3ba0*/  FADD.FTZ R56, R14, R57 ;  /* 0x000000390e387221 */ /* 0x020fe20000010000 */
[--C-:B------:R-:W-:Y:S01]  /*3bb0*/  FFMA.FTZ R59, R59, UR6, -R0.reuse ;  /* 0x000000063b3b7c23 */ /* 0x100fe20008010800 */
[--C-:B------:R-:W-:Y:S01]  /*3bc0*/  FFMA.FTZ R62, R62, UR6, -R0.reuse ;  /* 0x000000063e3e7c23 */ /* 0x100fe20008010800 */
[----:B------:R-:W-:Y:S01]  /*3bd0*/  FFMA.FTZ R63, R63, UR6, -R0 ;  /* 0x000000063f3f7c23 */ /* 0x000fe20008010800 */
[----:B0-----:R-:W-:Y:S01]  /*3be0*/  FADD.FTZ R57, R11, R56 ;  /* 0x000000380b397221 */ /* 0x001fe20000010000 */
[--C-:B------:R-:W-:Y:S01]  /*3bf0*/  FFMA.FTZ R66, R66, UR6, -R0.reuse ;  /* 0x0000000642427c23 */ /* 0x100fe20008010800 */
[----:B------:R-:W0:Y:S01]  /*3c00*/  MUFU.EX2 R31, R31 ;  /* 0x0000001f001f7308 */ /* 0x000e220000000800 */
[----:B---3--:R-:W-:Y:S01]  /*3c10*/  FADD.FTZ R3, R26, R27 ;  /* 0x0000001b1a037221 */ /* 0x008fe20000010000 */
[----:B------:R-:W-:Y:S01]  /*3c20*/  FADD.FTZ R56, R162, R57 ;  /* 0x00000039a2387221 */ /* 0x000fe20000010000 */
[--C-:B------:R-:W-:Y:S01]  /*3c30*/  FFMA.FTZ R67, R67, UR6, -R0.reuse ;  /* 0x0000000643437c23 */ /* 0x100fe20008010800 */
[----:B------:R-:W-:Y:S01]  /*3c40*/  F2FP.F16.F32.PACK_AB R160, R11, R14 ;  /* 0x0000000e0ba0723e */ /* 0x000fe200000000ff */
[--C-:B------:R-:W-:Y:S01]  /*3c50*/  FFMA.FTZ R70, R70, UR6, -R0.reuse ;  /* 0x0000000646467c23 */ /* 0x100fe20008010800 */
[----:B------:R-:W-:Y:S01]  /*3c60*/  FFMA.FTZ R0, R71, UR6, -R0 ;  /* 0x0000000647007c23 */ /* 0x000fe20008010800 */
[----:B------:R-:W-:Y:S01]  /*3c70*/  F2FP.F16.F32.PACK_AB R153, R27, R26 ;  /* 0x0000001a1b99723e */ /* 0x000fe200000000ff */
[----:B------:R-:W3:Y:S01]  /*3c80*/  MUFU.EX2 R34, R34 ;  /* 0x0000002200227308 */ /* 0x000ee20000000800 */
[----:B----4-:R-:W-:-:S07]  /*3c90*/  FADD.FTZ R48, R30, R3 ;  /* 0x000000031e307221 */ /* 0x010fce0000010000 */
[----:B------:R-:W4:Y:S01]  /*3ca0*/  MUFU.EX2 R35, R35 ;  /* 0x0000002300237308 */ /* 0x000f220000000800 */
[C---:B0-----:R-:W-:Y:S01]  /*3cb0*/  FADD.FTZ R3, R31.reuse, R48 ;  /* 0x000000301f037221 */ /* 0x041fe20000010000 */
[----:B------:R-:W-:-:S06]  /*3cc0*/  F2FP.F16.F32.PACK_AB R155, R31, R30 ;  /* 0x0000001e1f9b723e */ /* 0x000fcc00000000ff */
[----:B------:R-:W0:Y:S01]  /*3cd0*/  MUFU.EX2 R38, R38 ;  /* 0x0000002600267308 */ /* 0x000e220000000800 */
[----:B---3--:R-:W-:-:S07]  /*3ce0*/  FADD.FTZ R48, R34, R3 ;  /* 0x0000000322307221 */ /* 0x008fce0000010000 */
[----:B------:R-:W3:Y:S01]  /*3cf0*/  MUFU.EX2 R39, R39 ;  /* 0x0000002700277308 */ /* 0x000ee20000000800 */
[C---:B----4-:R-:W-:Y:S01]  /*3d00*/  FADD.FTZ R3, R35.reuse, R48 ;  /* 0x0000003023037221 */ /* 0x050fe20000010000 */
[----:B------:R-:W-:-:S06]  /*3d10*/  F2FP.F16.F32.PACK_AB R157, R35, R34 ;  /* 0x00000022239d723e */ /* 0x000fcc00000000ff */
[----:B------:R4:W5:Y:S01]  /*3d20*/  MUFU.EX2 R33, R32 ;  /* 0x0000002000217308 */ /* 0x0009620000000800 */
[----:B0-----:R-:W-:-:S07]  /*3d30*/  FADD.FTZ R48, R38, R3 ;  /* 0x0000000326307221 */ /* 0x001fce0000010000 */
[----:B------:R-:W0:Y:S01]  /*3d40*/  MUFU.EX2 R42, R42 ;  /* 0x0000002a002a7308 */ /* 0x000e220000000800 */
[C---:B---3--:R-:W-:Y:S01]  /*3d50*/  FADD.FTZ R3, R39.reuse, R48 ;  /* 0x0000003027037221 */ /* 0x048fe20000010000 */
[--C-:B----4-:R-:W-:Y:S01]  /*3d60*/  FFMA.FTZ R32, R60, UR6, -R13.reuse ;  /* 0x000000063c207c23 */ /* 0x110fe2000801080d */
[----:B------:R-:W-:Y:S01]  /*3d70*/  FFMA.FTZ R13, R92, UR6, -R13 ;  /* 0x000000065c0d7c23 */ /* 0x000fe2000801080d */
[----:B------:R-:W-:-:S04]  /*3d80*/  F2FP.F16.F32.PACK_AB R159, R39, R38 ;  /* 0x00000026279f723e */ /* 0x000fc800000000ff */
[----:B------:R-:W3:Y:S01]  /*3d90*/  MUFU.EX2 R36, R36 ;  /* 0x0000002400247308 */ /* 0x000ee20000000800 */
[C---:B-----5:R-:W-:Y:S01]  /*3da0*/  FADD.FTZ R57, R33.reuse, R56 ;  /* 0x0000003821397221 */ /* 0x060fe20000010000 */
[----:B------:R-:W-:-:S06]  /*3db0*/  F2FP.F16.F32.PACK_AB R162, R33, R162 ;  /* 0x000000a221a2723e */ /* 0x000fcc00000000ff */
[----:B------:R-:W4:Y:S01]  /*3dc0*/  MUFU.EX2 R43, R43 ;  /* 0x0000002b002b7308 */ /* 0x000f220000000800 */
[----:B0-----:R-:W-:-:S07]  /*3dd0*/  FADD.FTZ R48, R42, R3 ;  /* 0x000000032a307221 */ /* 0x001fce0000010000 */
[----:B------:R-:W0:Y:S01]  /*3de0*/  MUFU.EX2 R37, R37 ;  /* 0x0000002500257308 */ /* 0x000e220000000800 */
[----:B---3--:R-:W-:-:S07]  /*3df0*/  FADD.FTZ R56, R36, R57 ;  /* 0x0000003924387221 */ /* 0x008fce0000010000 */
[----:B------:R-:W3:Y:S01]  /*3e00*/  MUFU.EX2 R46, R46 ;  /* 0x0000002e002e7308 */ /* 0x000ee20000000800 */
[C---:B----4-:R-:W-:Y:S01]  /*3e10*/  FADD.FTZ R3, R43.reuse, R48 ;  /* 0x000000302b037221 */ /* 0x050fe20000010000 */
[----:B------:R-:W-:-:S06]  /*3e20*/  F2FP.F16.F32.PACK_AB R161, R43, R42 ;  /* 0x0000002a2ba1723e */ /* 0x000fcc00000000ff */
[----:B------:R-:W4:Y:S01]  /*3e30*/  MUFU.EX2 R40, R40 ;  /* 0x0000002800287308 */ /* 0x000f220000000800 */
[C---:B0-----:R-:W-:Y:S01]  /*3e40*/  FADD.FTZ R57, R37.reuse, R56 ;  /* 0x0000003825397221 */ /* 0x041fe20000010000 */
[----:B------:R-:W-:-:S06]  /*3e50*/  F2FP.F16.F32.PACK_AB R164, R37, R36 ;  /* 0x0000002425a4723e */ /* 0x000fcc00000000ff */
[----:B------:R-:W0:Y:S01]  /*3e60*/  MUFU.EX2 R47, R47 ;  /* 0x0000002f002f7308 */ /* 0x000e220000000800 */
[----:B---3--:R-:W-:-:S07]  /*3e70*/  FADD.FTZ R48, R46, R3 ;  /* 0x000000032e307221 */ /* 0x008fce0000010000 */
[----:B------:R-:W3:Y:S01]  /*3e80*/  MUFU.EX2 R41, R41 ;  /* 0x0000002900297308 */ /* 0x000ee20000000800 */
[----:B----4-:R-:W-:-:S07]  /*3e90*/  FADD.FTZ R56, R40, R57 ;  /* 0x0000003928387221 */ /* 0x010fce0000010000 */
[----:B------:R-:W4:Y:S01]  /*3ea0*/  MUFU.EX2 R50, R50 ;  /* 0x0000003200327308 */ /* 0x000f220000000800 */
[C---:B0-----:R-:W-:Y:S01]  /*3eb0*/  FADD.FTZ R3, R47.reuse, R48 ;  /* 0x000000302f037221 */ /* 0x041fe20000010000 */
[----:B------:R-:W-:-:S06]  /*3ec0*/  F2FP.F16.F32.PACK_AB R163, R47, R46 ;  /* 0x0000002e2fa3723e */ /* 0x000fcc00000000ff */
[----:B------:R-:W0:Y:S01]  /*3ed0*/  MUFU.EX2 R44, R44 ;  /* 0x0000002c002c7308 */ /* 0x000e220000000800 */
[C---:B---3--:R-:W-:Y:S01]  /*3ee0*/  FADD.FTZ R57, R41.reuse, R56 ;  /* 0x0000003829397221 */ /* 0x048fe20000010000 */
[----:B------:R-:W-:-:S06]  /*3ef0*/  F2FP.F16.F32.PACK_AB R166, R41, R40 ;  /* 0x0000002829a6723e */ /* 0x000fcc00000000ff */
[----:B------:R-:W3:Y:S01]  /*3f00*/  MUFU.EX2 R51, R51 ;  /* 0x0000003300337308 */ /* 0x000ee20000000800 */
[----:B----4-:R-:W-:-:S07]  /*3f10*/  FADD.FTZ R12, R50, R3 ;  /* 0x00000003320c7221 */ /* 0x010fce0000010000 */
[----:B------:R-:W4:Y:S01]  /*3f20*/  MUFU.EX2 R54, R54 ;  /* 0x0000003600367308 */ /* 0x000f220000000800 */
[----:B0-----:R-:W-:Y:S01]  /*3f30*/  FADD.FTZ R48, R44, R57 ;  /* 0x000000392c307221 */ /* 0x001fe20000010000 */
[----:B------:R-:W-:-:S03]  /*3f40*/  F2FP.F16.F32.PACK_AB R168, R45, R44 ;  /* 0x0000002c2da8723e */ /* 0x000fc600000000ff */
[----:B------:R-:W-:-:S03]  /*3f50*/  FADD.FTZ R15, R45, R48 ;  /* 0x000000302d0f7221 */ /* 0x000fc60000010000 */
        /* <DEDUP_REMOVED lines=15> */
[----:B0-----:R-:W-:-:S07]  /*4050*/  FADD.FTZ R14, R52, R11 ;  /* 0x0000000b340e7221 */ /* 0x001fce0000010000 */
[----:B------:R-:W0:Y:S01]  /*4060*/  MUFU.EX2 R62, R62 ;  /* 0x0000003e003e7308 */ /* 0x000e220000000800 */
[C---:B---3--:R-:W-:Y:S01]  /*4070*/  FADD.FTZ R3, R59.reuse, R12 ;  /* 0x0000000c3b037221 */ /* 0x048fe20000010000 */
[----:B------:R-:W-:-:S06]  /*4080*/  F2FP.F16.F32.PACK_AB R169, R59, R58 ;  /* 0x0000003a3ba9723e */ /* 0x000fcc00000000ff */
[----:B------:R-:W3:Y:S01]  /*4090*/  MUFU.EX2 R68, R68 ;  /* 0x0000004400447308 */ /* 0x000ee20000000800 */
[C---:B----4-:R-:W-:Y:S01]  /*40a0*/  FADD.FTZ R11, R53.reuse, R14 ;  /* 0x0000000e350b7221 */ /* 0x050fe20000010000 */
        /* <DEDUP_REMOVED lines=9> */
[----:B0-----:R-:W-:-:S07]  /*4140*/  FADD.FTZ R12, R66, R11 ;  /* 0x0000000b420c7221 */ /* 0x001fce0000010000 */
[----:B------:R4:W0:Y:S01]  /*4150*/  MUFU.EX2 R175, R0 ;  /* 0x0000000000af7308 */ /* 0x0008220000000800 */
[C---:B---3--:R-:W-:Y:S01]  /*4160*/  FADD.FTZ R11, R67.reuse, R12 ;  /* 0x0000000c430b7221 */ /* 0x048fe20000010000 */
[----:B------:R-:W-:-:S06]  /*4170*/  F2FP.F16.F32.PACK_AB R173, R67, R66 ;  /* 0x0000004243ad723e */ /* 0x000fcc00000000ff */
[----:B------:R-:W3:Y:S01]  /*4180*/  MUFU.EX2 R13, R13 ;  /* 0x0000000d000d7308 */ /* 0x000ee20000000800 */
[----:B----4-:R-:W-:-:S04]  /*4190*/  FADD.FTZ R0, R70, R11 ;  /* 0x0000000b46007221 */ /* 0x010fc80000010000 */
[C---:B0-----:R-:W-:Y:S01]  /*41a0*/  FADD.FTZ R0, R175.reuse, R0 ;  /* 0x00000000af007221 */ /* 0x041fe20000010000 */
[----:B------:R-:W-:Y:S01]  /*41b0*/  F2FP.F16.F32.PACK_AB R175, R175, R70 ;  /* 0x00000046afaf723e */ /* 0x000fe200000000ff */
[C---:B---3--:R-:W-:Y:S01]  /*41c0*/  FADD.FTZ R3, R13.reuse, R14 ;  /* 0x0000000e0d037221 */ /* 0x048fe20000010000 */
[----:B------:R-:W-:Y:S01]  /*41d0*/  F2FP.F16.F32.PACK_AB R174, R13, R68 ;  /* 0x000000440dae723e */ /* 0x000fe200000000ff */
[----:B------:R-:W-:Y:S06]  /*41e0*/  @!P0 BRA `(.L_x_11446) ;  /* 0x0000000000048947 */ /* 0x000fec0003800000 */
[----:B------:R-:W-:Y:S01]  /*41f0*/  BPT.TRAP 0x1 ;  /* 0x000000040000795c */ /* 0x000fe20000300000 */
.L_x_11446:
[----:B------:R0:W3:Y:S01]  /*4200*/  SYNCS.PHASECHK.TRANS64.TRYWAIT P1, [R5+URZ+0x22850], R10 ;  /* 0x0228500a050075a7 */ /* 0x0000e2000802017f */
[----:B------:R-:W-:Y:S05]  /*4210*/  @!P0 BRA `(.L_x_11447) ;  /* 0x0000000000048947 */ /* 0x000fea0003800000 */
[----:B------:R-:W-:Y:S01]  /*4220*/  BPT.TRAP 0x1 ;  /* 0x000000040000795c */ /* 0x000fe20000300000 */
.L_x_11447:
[----:B---3--:R-:W-:Y:S05]  /*4230*/  @P1 BRA `(.L_x_11448) ;  /* 0x0000000000081947 */ /* 0x008fea0003800000 */
[----:B------:R-:W3:Y:S02]  /*4240*/  SYNCS.PHASECHK.TRANS64.TRYWAIT P1, [R5+URZ+0x22850], R10 ;  /* 0x0228500a050075a7 */ /* 0x000ee4000802017f */
[----:B---3--:R-:W-:Y:S05]  /*4250*/  @!P1 BRA `(.L_x_11449) ;  /* 0x00000120009c9947 */ /* 0x008fea0003800000 */
.L_x_11448:
[----:B------:R-:W-:Y:S01]  /*4260*/  R2UR UR10, R8 ;  /* 0x00000000080a72ca */ /* 0x000fe200000e0000 */
[----:B------:R4:W-:Y:S01]  /*4270*/  BAR.SYNC.DEFER_BLOCKING R9, 0x100 ;  /* 0x000400090000751d */ /* 0x0009e20000010000 */
[----:B------:R-:W-:-:S05]  /*4280*/  ISETP.NE.AND P2, PT, R7, 0x1, PT ;  /* 0x000000010700780c */ /* 0x000fca0003f45270 */
[----:B------:R-:W-:Y:S01]  /*4290*/  UMOV UR11, 0x40000040 ;  /* 0x40000040000b7882 */ /* 0x000fe20000000000 */
[----:B------:R-:W5:Y:S05]  /*42a0*/  S2R R11, SR_TID.X ;  /* 0x00000000000b7919 */ /* 0x000f6a0000002100 */
[----:B------:R-:W-:Y:S02]  /*42b0*/  UIADD3 UR10, UR10, 0x400, URZ ;  /* 0x000004000a0a7890 */ /* 0x000fe4000fffe03f */
[----:B------:R-:W4:Y:S02]  /*42c0*/  @P2 LDC R8, c[0x0][0x44c] ;  /* 0x00011300ff082b82 */ /* 0x000f240000000800 */
[----:B------:R-:W-:-:S04]  /*42d0*/  USHF.R.U32.HI UR10, URZ, 0x4, UR10 ;  /* 0x000000043f0a7899 */ /* 0x000fc8000801160a */
[----:B------:R-:W-:Y:S02]  /*42e0*/  ULOP3.LUT UR10, UR10, 0x3fff, URZ, 0xc0, !UPT ;  /* 0x00003fff0a0a7892 */ /* 0x000fe4000f8ec03f */
[----:B0123--:R-:W0:Y:S02]  /*42f0*/  @P2 LDC R10, c[0x0][0x450] ;  /* 0x00011400ff0a2b82 */ /* 0x00fe240000000800 */
[----:B------:R-:W-:Y:S01]  /*4300*/  ULOP3.LUT UR21, UR10, 0x3000000, URZ, 0xfc, !UPT ;  /* 0x030000000a157892 */ /* 0x000fe2000f8efc3f */
[----:B------:R-:W-:-:S03]  /*4310*/  WARPGROUP.ARRIVE ;  /* 0x00000000000079c5 */ /* 0x000fc60000000000 */
[----:B------:R-:W-:-:S07]  /*4320*/  UIMAD UR18, UR37, 0xc00, UR21 ;  /* 0x00000c00251278a4 */ /* 0x000fce000f8e0215 */
[----:B------:R-:W-:Y:S02]  /*4330*/  UMOV UR10, UR18 ;  /* 0x00000012000a7c82 */ /* 0x000fe40008000000 */
[----:B------:R-:W-:Y:S01]  /*4340*/  HGMMA.64x256x16.F32 R24, R152, gdesc[UR8].tnspB, RZ, !UPT, gsb0 ;  /* 0x43e0000898187df0 */ /* 0x000fe2000c0008ff */
[----:B------:R-:W-:Y:S01]  /*4350*/  UIADD3 UR10, UR18, 0x80, URZ ;  /* 0x00000080120a7890 */ /* 0x000fe2000fffe03f */
[----:B----4-:R-:W-:Y:S01]  /*4360*/  @P2 IMAD.HI.U32 R9, R8, UR43, RZ ;  /* 0x0000002b08092c27 */ /* 0x010fe2000f8e00ff */
[----:B------:R-:W-:Y:S01]  /*4370*/  UMOV UR11, 0x40000040 ;  /* 0x40000040000b7882 */ /* 0x000fe20000000000 */
[----:B-----5:R-:W-:Y:S02]  /*4380*/  LOP3.LUT P1, RZ, R11, 0x7f, RZ, 0xc0, !PT ;  /* 0x0000007f0bff7812 */ /* 0x020fe4000782c0ff */
[----:B------:R-:W-:Y:S01]  /*4390*/  IMAD.U32 R8, RZ, RZ, UR43 ;  /* 0x0000002bff087e24 */ /* 0x000fe2000f8e00ff */
[----:B0-----:R-:W-:-:S04]  /*43a0*/  @P2 SHF.R.U32.HI R8, RZ, R10, R9 ;  /* 0x0000000aff082219 */ /* 0x001fc80000011609 */
[----:B------:R-:W-:-:S06]  /*43b0*/  IADD3 R8, R8, R17, -R16 ;  /* 0x0000001108087210 */ /* 0x000fcc0007ffe810 */
        /* <DEDUP_REMOVED lines=47> */
.L_x_11451:
[----:B------:R-:W-:-:S11]  /*46b0*/  UISETP.NE.AND UP1, UPT, UR15, 0x1, UPT ;  /* 0x000000010f00788c */ /* 0x000fd6000bf25270 */
[----:B------:R-:W-:Y:S02]  /*46c0*/  @UP1 ULDC.64 UR22, c[0x0][0x9e8] ;  /* 0x00027a0000161ab9 */ /* 0x000fe40000000a00 */
[----:B------:R-:W-:-:S04]  /*46d0*/  UIMAD.WIDE.U32 UR10, UR18, UR22, URZ ;  /* 0x00000016120a72a5 */ /* 0x000fc8000f8e003f */
[----:B------:R-:W-:-:S12]  /*46e0*/  @UP1 USHF.R.U32.HI UR18, URZ, UR23, UR11 ;  /* 0x000000173f121299 */ /* 0x000fd8000801160b */
.L_x_11452:
[----:B------:R-:W-:-:S04]  /*46f0*/  UIMAD UR15, UR18, UR15, UR15 ;  /* 0x0000000f120f72a4 */ /* 0x000fc8000f8e020f */
[----:B------:R-:W-:-:S04]  /*4700*/  UISETP.LT.AND UP1, UPT, UR14, UR15, UPT ;  /* 0x0000000f0e00728c */ /* 0x000fc8000bf21270 */
[----:B------:R-:W-:-:S12]  /*4710*/  USEL UR14, UR14, UR15, UP1 ;  /* 0x0000000f0e0e7287 */ /* 0x000fd80008800000 */
.L_x_11450:
        /* <DEDUP_REMOVED lines=11> */
.L_x_11470:
[----:B------:R-:W-:-:S04]  /*47d0*/  UIADD3 UR37, UR37, 0x1, URZ ;  /* 0x0000000125257890 */ /* 0x000fc8000fffe03f */
[----:B------:R-:W-:-:S04]  /*47e0*/  UISETP.NE.AND UP1, UPT, UR37, 0x2, UPT ;  /* 0x000000022500788c */ /* 0x000fc8000bf25270 */
[----:B------:R-:W-:Y:S02]  /*47f0*/  USEL UR6, URZ, 0x1, UP1 ;  /* 0x000000013f067887 */ /* 0x000fe40008800000 */
[----:B------:R-:W-:Y:S02]  /*4800*/  USEL UR37, UR37, URZ, UP1 ;  /* 0x0000003f25257287 */ /* 0x000fe40008800000 */
[----:B------:R-:W-:Y:S01]  /*4810*/  ULOP3.LUT UR38, UR38, UR6, URZ, 0x3c, !UPT ;  /* 0x0000000626267292 */ /* 0x000fe2000f8e3c3f */
[----:B01----:R-:W-:Y:S11]  /*4820*/  @!P0 BRA `(.L_x_11454) ;  /* 0x0000000000048947 */ /* 0x003ff60003800000 */
[----:B------:R-:W-:Y:S01]  /*4830*/  BPT.TRAP 0x1 ;  /* 0x000000040000795c */ /* 0x000fe20000300000 */
.L_x_11454:
        /* <DEDUP_REMOVED lines=9> */
.L_x_11455:
[----:B-1----:R-:W-:Y:S05]  /*48d0*/  @P1 BRA `(.L_x_11456) ;  /* 0x0000000000081947 */ /* 0x002fea0003800000 */
[----:B------:R-:W1:Y:S02]  /*48e0*/  SYNCS.PHASECHK.TRANS64.TRYWAIT P1, [UR27+0x22830], R10 ;  /* 0x0228300aff0075a7 */ /* 0x000e64000802015b */
[----:B-1----:R-:W-:Y:S05]  /*48f0*/  @!P1 BRA `(.L_x_11457) ;  /* 0x0000011c00089947 */ /* 0x002fea0003800000 */
.L_x_11456:
        /* <DEDUP_REMOVED lines=13> */
[----:B------:R-:W-:-:S02]  /*49d0*/  IMAD.U32 R11, RZ, RZ, UR27 ;  /* 0x0000001bff0b7e24 */ /* 0x000fc4000f8e00ff */
[----:B------:R-:W-:-:S03]  /*49e0*/  IMAD R13, R5, -0x60, RZ ;  /* 0xffffffa0050d7824 */ /* 0x000fc600078e02ff */
[----:B------:R-:W3:Y:S08]  /*49f0*/  @P2 LDC R4, c[0x0][0x44c] ;  /* 0x00011300ff042b82 */ /* 0x000ef00000000800 */
[----:B-1----:R-:W1:Y:S01]  /*4a00*/  @P2 LDC R9, c[0x0][0x450] ;  /* 0x00011400ff092b82 */ /* 0x002e620000000800 */
[----:B--2---:R-:W-:Y:S02]  /*4a10*/  LOP3.LUT P1, RZ, R8, 0x7f, RZ, 0xc0, !PT ;  /* 0x0000007f08ff7812 */ /* 0x004fe4000782c0ff */
[----:B------:R-:W-:Y:S01]  /*4a20*/  SHF.R.U32.HI R12, RZ, 0x7, R8 ;  /* 0x00000007ff0c7819 */ /* 0x000fe20000011608 */
[----:B---3--:R-:W-:-:S05]  /*4a30*/  @P2 IMAD.HI.U32 R4, R21, R4, RZ ;  /* 0x0000000415042227 */ /* 0x008fca00078e00ff */
[----:B-1----:R-:W-:Y:S01]  /*4a40*/  @P2 SHF.R.U32.HI R21, RZ, R9, R4 ;  /* 0x00000009ff152219 */ /* 0x002fe20000011604 */
[----:B------:R-:W-:Y:S01]  /*4a50*/  VIADD R9, R13, 0x1 ;  /* 0x000000010d097836 */ /* 0x000fe20000000000 */
[----:B------:R-:W-:-:S03]  /*4a60*/  IADD3 R4, -R12, 0xb, RZ ;  /* 0x0000000b0c047810 */ /* 0x000fc60007ffe1ff */
[----:B------:R-:W-:Y:S01]  /*4a70*/  @!P1 VIADD R8, R11, 0x22840 ;  /* 0x000228400b089836 */ /* 0x000fe20000000000 */
[----:B------:R-:W1:Y:S01]  /*4a80*/  SHFL.IDX PT, R213, R21, RZ, 0x1c1f ;  /* 0x001c1fff15d57589 */ /* 0x000e6200000e0000 */
[----:B------:R-:W-:-:S03]  /*4a90*/  IMAD R9, R18, -0x2, R9 ;  /* 0xfffffffe12097824 */ /* 0x000fc600078e0209 */
[----:B------:R-:W-:Y:S02]  /*4aa0*/  @!P1 PRMT R8, RZ, 0x654, R8 ;  /* 0x00000654ff089816 */ /* 0x000fe40000000008 */
[----:B------:R-:W-:-:S05]  /*4ab0*/  IADD3 R9, -R16, R9, R17 ;  /* 0x0000000910097210 */ /* 0x000fca0007ffe111 */
        /* <DEDUP_REMOVED lines=20> */
[----:B------:R-:W-:Y:S01]  /*4c00*/  IADD3 R213, -R16, R17, R213 ;  /* 0x0000001110d57210 */ /* 0x000fe20007ffe1d5 */
        /* <DEDUP_REMOVED lines=11> */
.L_x_11460:
[----:B------:R-:W-:-:S05]  /*4cc0*/  IMAD.U32 R214, RZ, RZ, UR25 ;  /* 0x00000019ffd67e24 */ /* 0x000fca000f8e00ff */
[----:B------:R-:W-:-:S13]  /*4cd0*/  ISETP.NE.AND P1, PT, R214, 0x1, PT ;  /* 0x00000001d600780c */ /* 0x000fda0003f25270 */
[----:B------:R-:W1:Y:S02]  /*4ce0*/  @P1 LDC.64 R8, c[0x0][0x9e8] ;  /* 0x00027a00ff081b82 */ /* 0x000e640000000a00 */
[----:B-1----:R-:W-:-:S05]  /*4cf0*/  @P1 IMAD.HI.U32 R8, R213, R8, RZ ;  /* 0x00000008d5081227 */ /* 0x002fca00078e00ff */
[----:B------:R-:W-:-:S07]  /*4d00*/  @P1 SHF.R.U32.HI R213, RZ, R9, R8 ;  /* 0x00000009ffd51219 */ /* 0x000fce0000011608 */
.L_x_11461:
[----:B------:R-:W-:Y:S05]  /*4d10*/  BSYNC B0 ;  /* 0x0000000000007941 */ /* 0x000fea0003800000 */
.L_x_11459:
[----:B------:R-:W-:-:S04]  /*4d20*/  IMAD R8, R18, -0x2, R13 ;  /* 0xfffffffe12087824 */ /* 0x000fc800078e020d */
[----:B------:R-:W-:-:S05]  /*4d30*/  IMAD R213, R213, R214, R8 ;  /* 0x000000d6d5d57224 */ /* 0x000fca00078e0208 */
[----:B------:R-:W-:Y:S02]  /*4d40*/  VIADDMNMX R14, R213, R214, R14, PT ;  /* 0x000000d6d50e7246 */ /* 0x000fe4000380010e */
[----:B------:R-:W-:-:S07]  /*4d50*/  VIMNMX R12, R12, R213, !PT ;  /* 0x000000d50c0c7248 */ /* 0x000fce0007fe0100 */
.L_x_11458:
[----:B------:R-:W2:Y:S01]  /*4d60*/  LDL.LU R214, [R1] ;  /* 0x0000000001d67983 */ /* 0x000ea20000300800 */
[C---:B------:R-:W-:Y:S02]  /*4d70*/  ISETP.GE.AND P2, PT, R13.reuse, 0x1, PT ;  /* 0x000000010d00780c */ /* 0x040fe40003f46270 */
[C---:B------:R-:W-:Y:S01]  /*4d80*/  ISETP.GE.AND P1, PT, R13.reuse, 0x2, PT ;  /* 0x000000020d00780c */ /* 0x040fe20003f26270 */
[----:B------:R-:W1:Y:S01]  /*4d90*/  SHFL.IDX PT, R21, R21, 0x1, 0x1c1f ;  /* 0x003c1f0015157f89 */ /* 0x000e6200000e0000 */
[----:B------:R-:W-:Y:S02]  /*4da0*/  ISETP.GT.AND P3, PT, R12, RZ, !P2 ;  /* 0x000000ff0c00720c */ /* 0x000fe40005764270 */
[----:B------:R-:W-:Y:S02]  /*4db0*/  ISETP.GE.AND P4, PT, R13, 0x9, PT ;  /* 0x000000090d00780c */ /* 0x000fe40003f86270 */
[----:B------:R-:W-:-:S04]  /*4dc0*/  ISETP.LT.OR P3, PT, R14, 0x1, P3 ;  /* 0x000000010e00780c */ /* 0x000fc80001f61670 */
[----:B------:R-:W-:Y:S02]  /*4dd0*/  FSEL R213, R152, -INF , !P3 ;  /* 0xff80000098d57808 */ /* 0x000fe40005800000 */
[----:B------:R-:W-:Y:S01]  /*4de0*/  ISETP.GE.AND P3, PT, R13, 0xa, PT ;  /* 0x0000000a0d00780c */ /* 0x000fe20003f66270 */
[--C-:B-1----:R-:W-:Y:S02]  /*4df0*/  IMAD.IADD R20, R20, 0x1, R21.reuse ;  /* 0x0000000114147824 */ /* 0x102fe400078e0215 */
[----:B------:R-:W-:Y:S01]  /*4e00*/  IMAD.IADD R15, R15, 0x1, R21 ;  /* 0x000000010f0f7824 */ /* 0x000fe200078e0215 */
[----:B--2---:R-:W-:-:S04]  /*4e10*/  LOP3.LUT R214, R214, 0xfffbffff, RZ, 0xc0, !PT ;  /* 0xfffbffffd6d67812 */ /* 0x004fc800078ec0ff */
[----:B------:R-:W-:Y:S02]  /*4e20*/  @P2 LOP3.LUT R214, R214, 0x40000, RZ, 0xfc, !PT ;  /* 0x00040000d6d62812 */ /* 0x000fe400078efcff */
[----:B------:R-:W-:Y:S02]  /*4e30*/  ISETP.GT.AND P2, PT, R12, 0x1, !P1 ;  /* 0x000000010c00780c */ /* 0x000fe40004f44270 */
[----:B------:R-:W-:Y:S02]  /*4e40*/  LOP3.LUT R214, R214, 0xfffffffd, RZ, 0xc0, !PT ;  /* 0xfffffffdd6d67812 */ /* 0x000fe400078ec0ff */
[----:B------:R-:W-:Y:S02]  /*4e50*/  ISETP.LT.OR P2, PT, R14, 0x2, P2 ;  /* 0x000000020e00780c */ /* 0x000fe40001741670 */
[----:B------:R-:W-:Y:S02]  /*4e60*/  @P4 LOP3.LUT R214, R214, 0x2, RZ, 0xfc, !PT ;  /* 0x00000002d6d64812 */ /* 0x000fe400078efcff */
[----:B------:R-:W-:-:S02]  /*4e70*/  FSEL R153, R153, -INF , !P2 ;  /* 0xff80000099997808 */ /* 0x000fc40005000000 */
[----:B------:R-:W-:Y:S02]  /*4e80*/  ISETP.GT.AND P2, PT, R12, 0x8, !P4 ;  /* 0x000000080c00780c */ /* 0x000fe40006744270 */
[----:B------:R-:W-:Y:S02]  /*4e90*/  LOP3.LUT R214, R214, 0xfffffffb, RZ, 0xc0, !PT ;  /* 0xfffffffbd6d67812 */ /* 0x000fe400078ec0ff */
[----:B------:R-:W-:Y:S02]  /*4ea0*/  ISETP.LT.OR P2, PT, R14, 0x9, P2 ;  /* 0x000000090e00780c */ /* 0x000fe40001741670 */
[----:B------:R-:W-:Y:S02]  /*4eb0*/  @P3 LOP3.LUT R214, R214, 0x4, RZ, 0xfc, !PT ;  /* 0x00000004d6d63812 */ /* 0x000fe400078efcff */
[----:B------:R-:W-:Y:S02]  /*4ec0*/  FSEL R156, R156, -INF , !P2 ;  /* 0xff8000009c9c7808 */ /* 0x000fe40005000000 */
[----:B------:R-:W-:-:S02]  /*4ed0*/  ISETP.GT.AND P2, PT, R12, 0x9, !P3 ;  /* 0x000000090c00780c */ /* 0x000fc40005f44270 */
[----:B------:R-:W-:Y:S02]  /*4ee0*/  ISETP.GE.AND P3, PT, R13, 0x11, PT ;  /* 0x000000110d00780c */ /* 0x000fe40003f66270 */
[----:B------:R-:W-:Y:S02]  /*4ef0*/  ISETP.LT.OR P2, PT, R14, 0xa, P2 ;  /* 0x0000000a0e00780c */ /* 0x000fe40001741670 */
[----:B------:R-:W-:Y:S02]  /*4f00*/  LOP3.LUT R214, R214, 0xfffffff7, RZ, 0xc0, !PT ;  /* 0xfffffff7d6d67812 */ /* 0x000fe400078ec0ff */
        /* <DEDUP_REMOVED lines=108> */
[----:B------:R-:W-:-:S03]  /*55d0*/  ISETP.GT.AND P6, PT, R12, 0x59, !P6 ;  /* 0x000000590c00780c */ /* 0x000fc600077c4270 */
[----:B------:R1:W-:Y:S01]  /*55e0*/  STL [R1], R214 ;  /* 0x000000d601007387 */ /* 0x0003e20000100800 */
[----:B------:R-:W-:-:S04]  /*55f0*/  ISETP.LT.OR P6, PT, R14, 0x5a, P6 ;  /* 0x0000005a0e00780c */ /* 0x000fc800037c1670 */
[----:B------:R-:W-:Y:S02]  /*5600*/  FSEL R197, R197, -INF , !P6 ;  /* 0xff800000c5c57808 */ /* 0x000fe40007000000 */
        /* <DEDUP_REMOVED lines=14> */
.L_x_11464:
[----:B------:R-:W-:-:S05]  /*56f0*/  IMAD.U32 R12, RZ, RZ, UR25 ;  /* 0x00000019ff0c7e24 */ /* 0x000fca000f8e00ff */
[----:B------:R-:W-:-:S13]  /*5700*/  ISETP.NE.AND P6, PT, R12, 0x1, PT ;  /* 0x000000010c00780c */ /* 0x000fda0003fc5270 */
[----:B------:R-:W1:Y:S02]  /*5710*/  @P6 LDC.64 R8, c[0x0][0x9e8] ;  /* 0x00027a00ff086b82 */ /* 0x000e640000000a00 */
[----:B-1----:R-:W-:-:S05]  /*5720*/  @P6 IMAD.HI.U32 R8, R21, R8, RZ ;  /* 0x0000000815086227 */ /* 0x002fca00078e00ff */
[----:B------:R-:W-:-:S07]  /*5730*/  @P6 SHF.R.U32.HI R21, RZ, R9, R8 ;  /* 0x00000009ff156219 */ /* 0x000fce0000011608 */
.L_x_11465:
[----:B------:R-:W-:Y:S05]  /*5740*/  BSYNC B0 ;  /* 0x0000000000007941 */ /* 0x000fea0003800000 */
.L_x_11463:
[----:B------:R-:W-:-:S04]  /*5750*/  IMAD R13, R18, -0x2, R13 ;  /* 0xfffffffe120d7824 */ /* 0x000fc800078e020d */
[----:B------:R-:W-:-:S05]  /*5760*/  IMAD R21, R21, R12, R13 ;  /* 0x0000000c15157224 */ /* 0x000fca00078e020d */
[----:B------:R-:W-:Y:S02]  /*5770*/  VIADDMNMX R20, R21, R12, R20, PT ;  /* 0x0000000c15147246 */ /* 0x000fe40003800114 */
[----:B------:R-:W-:-:S07]  /*5780*/  VIMNMX R15, R15, R21, !PT ;  /* 0x000000150f0f7248 */ /* 0x000fce0007fe0100 */
.L_x_11462:
        /* <DEDUP_REMOVED lines=128> */
[--C-:B------:R-:W-:Y:S01]  /*5f90*/  FFMA.FTZ R160, R165, UR6, -R12.reuse ;  /* 0x00000006a5a07c23 */ /* 0x100fe2000801080c */
[----:B------:R-:W-:Y:S01]  /*5fa0*/  FMNMX.FTZ R21, R159, R14, !PT ;  /* 0x0000000e9f157209 */ /* 0x000fe20007810000 */
[--C-:B------:R-:W-:Y:S01]  /*5fb0*/  FFMA.FTZ R152, R213, UR6, -R12.reuse ;  /* 0x00000006d5987c23 */ /* 0x100fe2000801080c */
[----:B------:R-:W-:Y:S01]  /*5fc0*/  FSEL R199, R199, -INF , !P2 ;  /* 0xff800000c7c77808 */ /* 0x000fe20005000000 */
        /* <DEDUP_REMOVED lines=11> */
[----:B------:R-:W-:-:S02]  /*6080*/  FFMA.FTZ R184, R193, UR6, -R12 ;  /* 0x00000006c1b87c23 */ /* 0x000fc4000801080c */
[----:B------:R-:W-:-:S03]  /*6090*/  FMNMX.FTZ R153, R167, R14, !PT ;  /* 0x0000000ea7997209 */ /* 0x000fc60007810000 */
[----:B------:R-:W-:Y:S01]  /*60a0*/  MUFU.EX2 R154, R154 ;  /* 0x0000009a009a7308 */ /* 0x000fe20000000800 */
[----:B------:R-:W-:Y:S01]  /*60b0*/  FMNMX.FTZ R14, R170, R153, !PT ;  /* 0x00000099aa0e7209 */ /* 0x000fe20007810000 */
[----:B------:R-:W-:-:S03]  /*60c0*/  FFMA.FTZ R153, R161, UR6, -R12 ;  /* 0x00000006a1997c23 */ /* 0x000fc6000801080c */
[----:B------:R-:W-:-:S03]  /*60d0*/  FMNMX.FTZ R157, R171, R14, !PT ;  /* 0x0000000eab9d7209 */ /* 0x000fc60007810000 */
[----:B------:R-:W-:Y:S01]  /*60e0*/  MUFU.EX2 R21, R21 ;  /* 0x0000001500157308 */ /* 0x000fe20000000800 */
[----:B------:R-:W-:Y:S01]  /*60f0*/  FMNMX.FTZ R14, R174, R157, !PT ;  /* 0x0000009dae0e7209 */ /* 0x000fe20007810000 */
[--C-:B------:R-:W-:Y:S01]  /*6100*/  FFMA.FTZ R157, R164, UR6, -R12.reuse ;  /* 0x00000006a49d7c23 */ /* 0x100fe2000801080c */
[--C-:B------:R-:W-:Y:S01]  /*6110*/  FFMA.FTZ R164, R169, UR6, -R12.reuse ;  /* 0x00000006a9a47c23 */ /* 0x100fe2000801080c */
[--C-:B------:R-:W-:Y:S01]  /*6120*/  FFMA.FTZ R169, R180, UR6, -R12.reuse ;  /* 0x00000006b4a97c23 */ /* 0x100fe2000801080c */
[----:B------:R-:W-:Y:S01]  /*6130*/  FMNMX.FTZ R161, R175, R14, !PT ;  /* 0x0000000eafa17209 */ /* 0x000fe20007810000 */
[----:B------:R-:W-:Y:S01]  /*6140*/  FFMA.FTZ R180, R189, UR6, -R12 ;  /* 0x00000006bdb47c23 */ /* 0x000fe2000801080c */
[----:B------:R-:W-:Y:S01]  /*6150*/  FSEL R189, R8, RZ, P1 ;  /* 0x000000ff08bd7208 */ /* 0x000fe20000800000 */
[----:B------:R-:W-:Y:S01]  /*6160*/  MUFU.EX2 R156, R156 ;  /* 0x0000009c009c7308 */ /* 0x000fe20000000800 */
[----:B------:R-:W-:-:S03]  /*6170*/  FMNMX.FTZ R14, R178, R161, !PT ;  /* 0x000000a1b20e7209 */ /* 0x000fc60007810000 */
[----:B------:R-:W-:Y:S01]  /*6180*/  FADD.FTZ R189, -R189, R2 ;  /* 0x00000002bdbd7221 */ /* 0x000fe20000010100 */
[----:B------:R-:W-:-:S03]  /*6190*/  FMNMX.FTZ R161, R179, R14, !PT ;  /* 0x0000000eb3a17209 */ /* 0x000fc60007810000 */
[----:B------:R-:W-:Y:S01]  /*61a0*/  MUFU.EX2 R153, R153 ;  /* 0x0000009900997308 */ /* 0x000fe20000000800 */
[----:B------:R-:W-:Y:S01]  /*61b0*/  FMNMX.FTZ R14, R182, R161, !PT ;  /* 0x000000a1b60e7209 */ /* 0x000fe20007810000 */
[--C-:B------:R-:W-:Y:S01]  /*61c0*/  FFMA.FTZ R161, R168, UR6, -R12.reuse ;  /* 0x00000006a8a17c23 */ /* 0x100fe2000801080c */
[----:B------:R-:W-:Y:S02]  /*61d0*/  FFMA.FTZ R168, R177, UR6, -R12 ;  /* 0x00000006b1a87c23 */ /* 0x000fe4000801080c */
        /* <DEDUP_REMOVED lines=12> */
[--C-:B------:R-:W-:Y:S01]  /*62a0*/  FFMA.FTZ R165, R176, UR6, -R12.reuse ;  /* 0x00000006b0a57c23 */ /* 0x100fe2000801080c */
[----:B------:R-:W-:Y:S02]  /*62b0*/  FFMA.FTZ R176, R185, UR6, -R12 ;  /* 0x00000006b9b07c23 */ /* 0x000fe4000801080c */
[----:B------:R-:W-:-:S03]  /*62c0*/  FMNMX.FTZ R14, R199, R14, !PT ;  /* 0x0000000ec70e7209 */ /* 0x000fc60007810000 */
[----:B------:R-:W-:Y:S02]  /*62d0*/  MUFU.EX2 R15, R15 ;  /* 0x0000000f000f7308 */ /* 0x000fe40000000800 */
[----:B------:R-:W1:Y:S06]  /*62e0*/  SHFL.BFLY PT, R177, R14, 0x2, 0x1f ;  /* 0x0c401f000eb17f89 */ /* 0x000e6c00000e0000 */
[----:B------:R-:W-:Y:S08]  /*62f0*/  MUFU.EX2 R20, R20 ;  /* 0x0000001400147308 */ /* 0x000ff00000000800 */
[----:B------:R-:W-:Y:S08]  /*6300*/  MUFU.EX2 R165, R165 ;  /* 0x000000a500a57308 */ /* 0x000ff00000000800 */
[----:B------:R-:W-:Y:S01]  /*6310*/  MUFU.EX2 R168, R168 ;  /* 0x000000a800a87308 */ /* 0x000fe20000000800 */
[----:B-1----:R-:W-:Y:S01]  /*6320*/  FMNMX.FTZ R185, R14, R177, !PT ;  /* 0x000000b10eb97209 */ /* 0x002fe20007810000 */
[--C-:B------:R-:W-:Y:S01]  /*6330*/  FFMA.FTZ R177, R188, UR6, -R12.reuse ;  /* 0x00000006bcb17c23 */ /* 0x100fe2000801080c */
[----:B------:R-:W-:-:S03]  /*6340*/  FFMA.FTZ R188, R196, UR6, -R12 ;  /* 0x00000006c4bc7c23 */ /* 0x000fc6000801080c */
[----:B------:R-:W1:Y:S02]  /*6350*/  SHFL.BFLY PT, R14, R185, 0x1, 0x1f ;  /* 0x0c201f00b90e7f89 */ /* 0x000e6400000e0000 */
[----:B------:R-:W-:Y:S08]  /*6360*/  MUFU.EX2 R2, R188 ;  /* 0x000000bc00027308 */ /* 0x000ff00000000800 */
[----:B------:R-:W-:Y:S08]  /*6370*/  MUFU.EX2 R169, R169 ;  /* 0x000000a900a97308 */ /* 0x000ff00000000800 */
[----:B------:R-:W-:Y:S01]  /*6380*/  MUFU.EX2 R172, R172 ;  /* 0x000000ac00ac7308 */ /* 0x000fe20000000800 */
[----:B-1----:R-:W-:Y:S01]  /*6390*/  FMNMX.FTZ R14, R185, R14, !PT ;  /* 0x0000000eb90e7209 */ /* 0x002fe20007810000 */
[----:B------:R-:W-:Y:S01]  /*63a0*/  FMUL.FTZ R185, R189, UR6 ;  /* 0x00000006bdb97c20 */ /* 0x000fe20008410000 */
[----:B------:R-:W-:-:S05]  /*63b0*/  FFMA.FTZ R189, R197, UR6, -R12 ;  /* 0x00000006c5bd7c23 */ /* 0x000fca000801080c */
[----:B------:R-:W-:Y:S01]  /*63c0*/  MUFU.EX2 R173, R173 ;  /* 0x000000ad00ad7308 */ /* 0x000fe20000000800 */
[C---:B------:R-:W-:Y:S01]  /*63d0*/  FSETP.NEU.FTZ.AND P1, PT, R14.reuse, -INF , PT ;  /* 0xff8000000e00780b */ /* 0x040fe20003f3d000 */
[----:B------:R-:W-:-:S05]  /*63e0*/  FMUL.FTZ R196, R14, UR6 ;  /* 0x000000060ec47c20 */ /* 0x000fca0008410000 */
[----:B------:R-:W-:Y:S01]  /*63f0*/  FSEL R196, R196, RZ, P1 ;  /* 0x000000ffc4c47208 */ /* 0x000fe20000800000 */
[----:B------:R-:W1:Y:S04]  /*6400*/  MUFU.EX2 R185, R185 ;  /* 0x000000b900b97308 */ /* 0x000e680000000800 */
        /* <DEDUP_REMOVED lines=13> */
[----:B-1----:R-:W-:Y:S01]  /*64e0*/  FFMA.FTZ R188, R185, R3, R152 ;  /* 0x00000003b9bc7223 */ /* 0x002fe20000010098 */
[C---:B------:R-:W-:Y:S01]  /*64f0*/  F2FP.F16.F32.PACK_AB R152, R13.reuse, R152 ;  /* 0x000000980d98723e */ /* 0x040fe200000000ff */
[----:B------:R-:W-:Y:S01]  /*6500*/  FFMA.FTZ R186, R186, UR6, -R196 ;  /* 0x00000006baba7c23 */ /* 0x000fe200080108c4 */
[----:B------:R-:W-:Y:S01]  /*6510*/  F2FP.F16.F32.PACK_AB R166, R172, R169 ;  /* 0x000000a9aca6723e */ /* 0x000fe200000000ff */
[----:B------:R-:W-:Y:S01]  /*6520*/  FADD.FTZ R3, R13, R188 ;  /* 0x000000bc0d037221 */ /* 0x000fe20000010000 */
[--C-:B------:R-:W-:Y:S01]  /*6530*/  FFMA.FTZ R188, R159, UR6, -R196.reuse ;  /* 0x000000069fbc7c23 */ /* 0x100fe200080108c4 */
[--C-:B------:R-:W-:Y:S01]  /*6540*/  FFMA.FTZ R159, R162, UR6, -R196.reuse ;  /* 0x00000006a29f7c23 */ /* 0x100fe200080108c4 */
[----:B------:R-:W1:Y:S01]  /*6550*/  MUFU.EX2 R180, R180 ;  /* 0x000000b400b47308 */ /* 0x000e620000000800 */
[----:B------:R-:W-:Y:S01]  /*6560*/  FADD.FTZ R158, R154, R3 ;  /* 0x000000039a9e7221 */ /* 0x000fe20000010000 */
[----:B------:R-:W-:Y:S01]  /*6570*/  F2FP.F16.F32.PACK_AB R154, R21, R154 ;  /* 0x0000009a159a723e */ /* 0x000fe200000000ff */
[--C-:B------:R-:W-:Y:S01]  /*6580*/  FFMA.FTZ R187, R187, UR6, -R196.reuse ;  /* 0x00000006bbbb7c23 */ /* 0x100fe200080108c4 */
[----:B------:R-:W-:Y:S01]  /*6590*/  FFMA.FTZ R191, R191, UR6, -R196 ;  /* 0x00000006bfbf7c23 */ /* 0x000fe200080108c4 */
[----:B------:R-:W-:Y:S01]  /*65a0*/  FADD.FTZ R3, R21, R158 ;  /* 0x0000009e15037221 */ /* 0x000fe20000010000 */
[--C-:B------:R-:W-:Y:S01]  /*65b0*/  FFMA.FTZ R194, R194, UR6, -R196.reuse ;  /* 0x00000006c2c27c23 */ /* 0x100fe200080108c4 */
[--C-:B------:R-:W-:Y:S01]  /*65c0*/  FFMA.FTZ R195, R195, UR6, -R196.reuse ;  /* 0x00000006c3c37c23 */ /* 0x100fe200080108c4 */
[----:B------:R-:W-:Y:S01]  /*65d0*/  MUFU.EX2 R181, R181 ;  /* 0x000000b500b57308 */ /* 0x000fe20000000800 */
[----:B------:R-:W-:Y:S01]  /*65e0*/  FADD.FTZ R158, R156, R3 ;  /* 0x000000039c9e7221 */ /* 0x000fe20000010000 */
[----:B------:R-:W-:Y:S01]  /*65f0*/  FFMA.FTZ R198, R198, UR6, -R196 ;  /* 0x00000006c6c67c23 */ /* 0x000fe200080108c4 */
[C---:B------:R-:W-:Y:S01]  /*6600*/  F2FP.F16.F32.PACK_AB R156, R153.reuse, R156 ;  /* 0x0000009c999c723e */ /* 0x040fe200000000ff */
[-C--:B------:R-:W-:Y:S01]  /*6610*/  FMUL.FTZ R24, R24, R185.reuse ;  /* 0x000000b918187220 */ /* 0x080fe20000410000 */
[----:B------:R-:W-:Y:S01]  /*6620*/  FADD.FTZ R158, R153, R158 ;  /* 0x0000009e999e7221 */ /* 0x000fe20000010000 */
[-C--:B------:R-:W-:Y:S01]  /*6630*/  FMUL.FTZ R25, R25, R185.reuse ;  /* 0x000000b919197220 */ /* 0x080fe20000410000 */
[-C--:B------:R-:W-:Y:S01]  /*6640*/  FMUL.FTZ R28, R28, R185.reuse ;  /* 0x000000b91c1c7220 */ /* 0x080fe20000410000 */
[----:B------:R-:W-:Y:S01]  /*6650*/  MUFU.EX2 R9, R9 ;  /* 0x0000000900097308 */ /* 0x000fe20000000800 */
[----:B------:R-:W-:Y:S01]  /*6660*/  FADD.FTZ R3, R157, R158 ;  /* 0x0000009e9d037221 */ /* 0x000fe20000010000 */
[-C--:B------:R-:W-:Y:S01]  /*6670*/  FMUL.FTZ R29, R29, R185.reuse ;  /* 0x000000b91d1d7220 */ /* 0x080fe20000410000 */
[-C--:B------:R-:W-:Y:S01]  /*6680*/  FMUL.FTZ R32, R32, R185.reuse ;  /* 0x000000b920207220 */ /* 0x080fe20000410000 */
[-C--:B------:R-:W-:Y:S01]  /*6690*/  FMUL.FTZ R33, R33, R185.reuse ;  /* 0x000000b921217220 */ /* 0x080fe20000410000 */
[----:B------:R-:W-:Y:S01]  /*66a0*/  FADD.FTZ R158, R160, R3 ;  /* 0x00000003a09e7221 */ /* 0x000fe20000010000 */
[-C--:B------:R-:W-:Y:S01]  /*66b0*/  FMUL.FTZ R36, R36, R185.reuse ;  /* 0x000000b924247220 */ /* 0x080fe20000410000 */
[-C--:B------:R-:W-:Y:S01]  /*66c0*/  FMUL.FTZ R37, R37, R185.reuse ;  /* 0x000000b925257220 */ /* 0x080fe20000410000 */
[----:B------:R-:W2:Y:S01]  /*66d0*/  MUFU.EX2 R12, R12 ;  /* 0x0000000c000c7308 */ /* 0x000ea20000000800 */
[----:B------:R-:W-:Y:S01]  /*66e0*/  FADD.FTZ R3, R161, R158 ;  /* 0x0000009ea1037221 */ /* 0x000fe20000010000 */
[-C--:B------:R-:W-:Y:S01]  /*66f0*/  FMUL.FTZ R40, R40, R185.reuse ;  /* 0x000000b928287220 */ /* 0x080fe20000410000 */
[-C--:B------:R-:W-:Y:S01]  /*6700*/  FMUL.FTZ R41, R41, R185.reuse ;  /* 0x000000b929297220 */ /* 0x080fe20000410000 */
[-C--:B------:R-:W-:Y:S01]  /*6710*/  FMUL.FTZ R44, R44, R185.reuse ;  /* 0x000000b92c2c7220 */ /* 0x080fe20000410000 */
[----:B------:R-:W-:Y:S01]  /*6720*/  FADD.FTZ R158, R164, R3 ;  /* 0x00000003a49e7221 */ /* 0x000fe20000010000 */
[----:B------:R-:W-:Y:S01]  /*6730*/  FSEL R3, R14, RZ, P1 ;  /* 0x000000ff0e037208 */ /* 0x000fe20000800000 */
[-C--:B------:R-:W-:Y:S01]  /*6740*/  FMUL.FTZ R45, R45, R185.reuse ;  /* 0x000000b92d2d7220 */ /* 0x080fe20000410000 */
[----:B------:R-:W-:Y:S01]  /*6750*/  MUFU.EX2 R155, R155 ;  /* 0x0000009b009b7308 */ /* 0x000fe20000000800 */
[----:B------:R-:W-:Y:S01]  /*6760*/  FADD.FTZ R193, R15, R158 ;  /* 0x0000009e0fc17221 */ /* 0x000fe20000010000 */
[----:B------:R-:W-:Y:S01]  /*6770*/  FMUL.FTZ R48, R48, R185 ;  /* 0x000000b930307220 */ /* 0x000fe20000410000 */
[----:B------:R-:W-:Y:S01]  /*6780*/  FADD.FTZ R3, -R3, R6 ;  /* 0x0000000603037221 */ /* 0x000fe20000010100 */
[--C-:B------:R-:W-:Y:S01]  /*6790*/  FFMA.FTZ R6, R167, UR6, -R196.reuse ;  /* 0x00000006a7067c23 */ /* 0x100fe200080108c4 */
[----:B------:R-:W-:Y:S01]  /*67a0*/  FADD.FTZ R158, R20, R193 ;  /* 0x000000c1149e7221 */ /* 0x000fe20000010000 */
[----:B------:R-:W-:Y:S01]  /*67b0*/  FFMA.FTZ R167, R170, UR6, -R196 ;  /* 0x00000006aaa77c23 */ /* 0x000fe200080108c4 */
[----:B-1----:R-:W-:Y:S01]  /*67c0*/  F2FP.F16.F32.PACK_AB R170, R180, R177 ;  /* 0x000000b1b4aa723e */ /* 0x002fe200000000ff */
[----:B------:R-:W-:Y:S01]  /*67d0*/  MUFU.EX2 R188, R188 ;  /* 0x000000bc00bc7308 */ /* 0x000fe20000000800 */
[----:B------:R-:W-:Y:S01]  /*67e0*/  FADD.FTZ R193, R165, R158 ;  /* 0x0000009ea5c17221 */ /* 0x000fe20000010000 */
[----:B------:R-:W-:Y:S01]  /*67f0*/  FFMA.FTZ R158, R171, UR6, -R196 ;  /* 0x00000006ab9e7c23 */ /* 0x000fe200080108c4 */
[----:B--2---:R-:W-:Y:S01]  /*6800*/  F2FP.F16.F32.PACK_AB R153, R12, R9 ;  /* 0x000000090c99723e */ /* 0x004fe200000000ff */
        /* <DEDUP_REMOVED lines=10> */
[--C-:B------:R-:W-:Y:S01]  /*68b0*/  FFMA.FTZ R171, R190, UR6, -R196.reuse ;  /* 0x00000006beab7c23 */ /* 0x100fe200080108c4 */
[----:B------:R-:W-:Y:S01]  /*68c0*/  FFMA.FTZ R196, R199, UR6, -R196 ;  /* 0x00000006c7c47c23 */ /* 0x000fe200080108c4 */
[----:B------:R1:W-:Y:S01]  /*68d0*/  MUFU.EX2 R190, R158 ;  /* 0x0000009e00be7308 */ /* 0x0003e20000000800 */
[----:B------:R-:W-:Y:S01]  /*68e0*/  FADD.FTZ R193, R173, R162 ;  /* 0x000000a2adc17221 */ /* 0x000fe20000010000 */
[-C--:B------:R-:W-:Y:S01]  /*68f0*/  FMUL.FTZ R61, R61, R185.reuse ;  /* 0x000000b93d3d7220 */ /* 0x080fe20000410000 */
[-C--:B------:R-:W-:Y:S01]  /*6900*/  FMUL.FTZ R64, R64, R185.reuse ;  /* 0x000000b940407220 */ /* 0x080fe20000410000 */
[-C--:B------:R-:W-:Y:S01]  /*6910*/  FMUL.FTZ R65, R65, R185.reuse ;  /* 0x000000b941417220 */ /* 0x080fe20000410000 */
[----:B------:R-:W-:Y:S01]  /*6920*/  FADD.FTZ R162, R176, R193 ;  /* 0x000000c1b0a27221 */ /* 0x000fe20000010000 */
[-C--:B------:R-:W-:Y:S01]  /*6930*/  FMUL.FTZ R68, R68, R185.reuse ;  /* 0x000000b944447220 */ /* 0x080fe20000410000 */
[----:B------:R-:W-:Y:S01]  /*6940*/  FMUL.FTZ R69, R69, R185 ;  /* 0x000000b945457220 */ /* 0x000fe20000410000 */
[----:B------:R-:W2:Y:S01]  /*6950*/  MUFU.EX2 R192, R192 ;  /* 0x000000c000c07308 */ /* 0x000ea20000000800 */
[----:B-1----:R-:W-:Y:S01]  /*6960*/  F2FP.F16.F32.PACK_AB R158, R160, R157 ;  /* 0x0000009da09e723e */ /* 0x002fe200000000ff */
[----:B------:R-:W-:Y:S01]  /*6970*/  FADD.FTZ R193, R177, R162 ;  /* 0x000000a2b1c17221 */ /* 0x000fe20000010000 */
[----:B------:R-:W-:Y:S01]  /*6980*/  F2FP.F16.F32.PACK_AB R160, R164, R161 ;  /* 0x000000a1a4a0723e */ /* 0x000fe200000000ff */
[----:B------:R-:W-:Y:S01]  /*6990*/  FMUL.FTZ R72, R72, R185 ;  /* 0x000000b948487220 */ /* 0x000fe20000410000 */
[----:B------:R-:W-:Y:S01]  /*69a0*/  F2FP.F16.F32.PACK_AB R164, R168, R165 ;  /* 0x000000a5a8a4723e */ /* 0x000fe200000000ff */
[----:B------:R-:W-:Y:S01]  /*69b0*/  FADD.FTZ R162, R180, R193 ;  /* 0x000000c1b4a27221 */ /* 0x000fe20000010000 */
[----:B------:R-:W-:Y:S01]  /*69c0*/  F2FP.F16.F32.PACK_AB R168, R176, R173 ;  /* 0x000000adb0a8723e */ /* 0x000fe200000000ff */
[----:B------:R-:W-:Y:S01]  /*69d0*/  FMUL.FTZ R176, R3, UR6 ;  /* 0x0000000603b07c20 */ /* 0x000fe20008410000 */
[----:B------:R-:W-:Y:S01]  /*69e0*/  MUFU.EX2 R163, R163 ;  /* 0x000000a300a37308 */ /* 0x000fe20000000800 */
[----:B------:R-:W-:Y:S01]  /*69f0*/  FADD.FTZ R21, R181, R162 ;  /* 0x000000a2b5157221 */ /* 0x000fe20000010000 */
[----:B------:R-:W-:Y:S01]  /*6a00*/  F2FP.F16.F32.PACK_AB R162, R20, R15 ;  /* 0x0000000f14a2723e */ /* 0x000fe200000000ff */
[-C--:B------:R-:W-:Y:S01]  /*6a10*/  FMUL.FTZ R73, R73, R185.reuse ;  /* 0x000000b949497220 */ /* 0x080fe20000410000 */
[-C--:B------:R-:W-:Y:S01]  /*6a20*/  FMUL.FTZ R76, R76, R185.reuse ;  /* 0x000000b94c4c7220 */ /* 0x080fe20000410000 */
[-C--:B------:R-:W-:Y:S01]  /*6a30*/  FMUL.FTZ R77, R77, R185.reuse ;  /* 0x000000b94d4d7220 */ /* 0x080fe20000410000 */
[-C--:B------:R-:W-:Y:S01]  /*6a40*/  FMUL.FTZ R80, R80, R185.reuse ;  /* 0x000000b950507220 */ /* 0x080fe20000410000 */
[----:B------:R-:W-:Y:S01]  /*6a50*/  FMUL.FTZ R81, R81, R185 ;  /* 0x000000b951517220 */ /* 0x000fe20000410000 */
[----:B------:R-:W1:Y:S01]  /*6a60*/  MUFU.EX2 R176, R176 ;  /* 0x000000b000b07308 */ /* 0x000e620000000800 */
[----:B--2---:R-:W-:Y:S01]  /*6a70*/  F2FP.F16.F32.PACK_AB R157, R192, R159 ;  /* 0x0000009fc09d723e */ /* 0x004fe200000000ff */
        /* <DEDUP_REMOVED lines=15> */
[----:B-1----:R-:W-:Y:S01]  /*6b70*/  FFMA.FTZ R15, R176, R0, R9 ;  /* 0x00000000b00f7223 */ /* 0x002fe20000010009 */
[-C--:B------:R-:W-:Y:S01]  /*6b80*/  FMUL.FTZ R109, R109, R185.reuse ;  /* 0x000000b96d6d7220 */ /* 0x080fe20000410000 */
[-C--:B------:R-:W-:Y:S01]  /*6b90*/  FMUL.FTZ R112, R112, R185.reuse ;  /* 0x000000b970707220 */ /* 0x080fe20000410000 */
[-C--:B------:R-:W-:Y:S01]  /*6ba0*/  FMUL.FTZ R113, R113, R185.reuse ;  /* 0x000000b971717220 */ /* 0x080fe20000410000 */
[----:B------:R-:W-:Y:S01]  /*6bb0*/  FADD.FTZ R0, R12, R15 ;  /* 0x0000000f0c007221 */ /* 0x000fe20000010000 */
[-C--:B------:R-:W-:Y:S01]  /*6bc0*/  FMUL.FTZ R116, R116, R185.reuse ;  /* 0x000000b974747220 */ /* 0x080fe20000410000 */
[----:B------:R-:W-:Y:S01]  /*6bd0*/  FMUL.FTZ R117, R117, R185 ;  /* 0x000000b975757220 */ /* 0x000fe20000410000 */
[----:B------:R-:W1:Y:S01]  /*6be0*/  MUFU.EX2 R167, R167 ;  /* 0x000000a700a77308 */ /* 0x000e620000000800 */
[----:B------:R-:W-:Y:S01]  /*6bf0*/  FADD.FTZ R15, R155, R0 ;  /* 0x000000009b0f7221 */ /* 0x000fe20000010000 */
[C---:B--2---:R-:W-:Y:S01]  /*6c00*/  FADD.FTZ R21, R184.reuse, R21 ;  /* 0x00000015b8157221 */ /* 0x044fe20000010000 */
[----:B------:R-:W-:Y:S01]  /*6c10*/  F2FP.F16.F32.PACK_AB R172, R184, R181 ;  /* 0x000000b5b8ac723e */ /* 0x000fe200000000ff */
[-C--:B------:R-:W-:Y:S01]  /*6c20*/  FMUL.FTZ R120, R120, R185.reuse ;  /* 0x000000b978787220 */ /* 0x080fe20000410000 */
[----:B------:R-:W-:Y:S01]  /*6c30*/  FADD.FTZ R0, R188, R15 ;  /* 0x0000000fbc007221 */ /* 0x000fe20000010000 */
[-C--:B------:R-:W-:Y:S01]  /*6c40*/  FMUL.FTZ R121, R121, R185.reuse ;  /* 0x000000b979797220 */ /* 0x080fe20000410000 */
[----:B------:R-:W-:Y:S01]  /*6c50*/  FMUL.FTZ R124, R124, R185 ;  /* 0x000000b97c7c7220 */ /* 0x000fe20000410000 */
[----:B------:R-:W2:Y:S01]  /*6c60*/  MUFU.EX2 R189, R189 ;  /* 0x000000bd00bd7308 */ /* 0x000ea20000000800 */
[----:B------:R-:W-:Y:S01]  /*6c70*/  FADD.FTZ R15, R159, R0 ;  /* 0x000000009f0f7221 */ /* 0x000fe20000010000 */
[----:B---3--:R-:W-:Y:S01]  /*6c80*/  F2FP.F16.F32.PACK_AB R159, R6, R163 ;  /* 0x000000a3069f723e */ /* 0x008fe200000000ff */
[-C--:B------:R-:W-:Y:S01]  /*6c90*/  FMUL.FTZ R125, R125, R185.reuse ;  /* 0x000000b97d7d7220 */ /* 0x080fe20000410000 */
[-C--:B------:R-:W-:Y:S01]  /*6ca0*/  FMUL.FTZ R128, R128, R185.reuse ;  /* 0x000000b980807220 */ /* 0x080fe20000410000 */
[----:B------:R-:W-:Y:S01]  /*6cb0*/  FADD.FTZ R0, R192, R15 ;  /* 0x0000000fc0007221 */ /* 0x000fe20000010000 */
[-C--:B------:R-:W-:Y:S01]  /*6cc0*/  FMUL.FTZ R129, R129, R185.reuse ;  /* 0x000000b981817220 */ /* 0x080fe20000410000 */
[----:B------:R-:W-:Y:S01]  /*6cd0*/  FMUL.FTZ R132, R132, R185 ;  /* 0x000000b984847220 */ /* 0x000fe20000410000 */
[----:B------:R3:W-:Y:S01]  /*6ce0*/  MUFU.EX2 R13, R174 ;  /* 0x000000ae000d7308 */ /* 0x0007e20000000800 */
[----:B------:R-:W-:Y:S01]  /*6cf0*/  FADD.FTZ R15, R163, R0 ;  /* 0x00000000a30f7221 */ /* 0x000fe20000010000 */
        /* <DEDUP_REMOVED lines=11> */
[C---:B--2---:R-:W-:Y:S01]  /*6db0*/  FADD.FTZ R3, R189.reuse, R174 ;  /* 0x000000aebd037221 */ /* 0x044fe20000010000 */
[----:B------:R-:W-:Y:S01]  /*6dc0*/  F2FP.F16.F32.PACK_AB R174, R189, R2 ;  /* 0x00000002bdae723e */ /* 0x000fe200000000ff */
        /* <DEDUP_REMOVED lines=11> */
[----:B-1----:R-:W-:Y:S01]  /*6e80*/  F2FP.F16.F32.PACK_AB R163, R20, R13 ;  /* 0x0000000d14a3723e */ /* 0x002fe200000000ff */
[-C--:B------:R-:W-:Y:S01]  /*6e90*/  FMUL.FTZ R38, R38, R176.reuse ;  /* 0x000000b026267220 */ /* 0x080fe20000410000 */
[-C--:B------:R-:W-:Y:S01]  /*6ea0*/  FMUL.FTZ R39, R39, R176.reuse ;  /* 0x000000b027277220 */ /* 0x080fe20000410000 */
        /* <DEDUP_REMOVED lines=16> */
[----:B---3--:R-:W-:Y:S01]  /*6fb0*/  FADD.FTZ R15, R165, R180 ;  /* 0x000000b4a50f7221 */ /* 0x008fe20000010000 */
[----:B----4-:R-:W-:Y:S01]  /*6fc0*/  F2FP.F16.F32.PACK_AB R165, R2, R165 ;  /* 0x000000a502a5723e */ /* 0x010fe200000000ff */
[-C--:B------:R-:W-:Y:S01]  /*6fd0*/  FMUL.FTZ R62, R62, R176.reuse ;  /* 0x000000b03e3e7220 */ /* 0x080fe20000410000 */
[----:B------:R-:W3:Y:S01]  /*6fe0*/  MUFU.EX2 R169, R186 ;  /* 0x000000ba00a97308 */ /* 0x000ee20000000800 */
        /* <DEDUP_REMOVED lines=65> */
[----:B------:R-:W-:-:S03]  /*7400*/  FMUL.FTZ R151, R151, R176 ;  /* 0x000000b097977220 */ /* 0x000fc60000410000 */
[C---:B-1----:R-:W-:Y:S01]  /*7410*/  FADD.FTZ R0, R196.reuse, R9 ;  /* 0x00000009c4007221 */ /* 0x042fe20000010000 */
[----:B------:R-:W-:Y:S01]  /*7420*/  F2FP.F16.F32.PACK_AB R175, R196, R175 ;  /* 0x000000afc4af723e */ /* 0x000fe200000000ff */
[----:B------:R-:W-:Y:S06]  /*7430*/  @!P0 BRA `(.L_x_11466) ;  /* 0x0000000000048947 */ /* 0x000fec0003800000 */
[----:B------:R-:W-:Y:S01]  /*7440*/  BPT.TRAP 0x1 ;  /* 0x000000040000795c */ /* 0x000fe20000300000 */
.L_x_11466:
[----:B------:R1:W2:Y:S01]  /*7450*/  SYNCS.PHASECHK.TRANS64.TRYWAIT P1, [UR27+0x22850], R10 ;  /* 0x0228500aff0075a7 */ /* 0x0002a2000802015b */
[----:B------:R-:W-:Y:S05]  /*7460*/  @!P0 BRA `(.L_x_11467) ;  /* 0x0000000000048947 */ /* 0x000fea0003800000 */
[----:B------:R-:W-:Y:S01]  /*7470*/  BPT.TRAP 0x1 ;  /* 0x000000040000795c */ /* 0x000fe20000300000 */
.L_x_11467:
[----:B--2---:R-:W-:Y:S05]  /*7480*/  @P1 BRA `(.L_x_11468) ;  /* 0x0000000000081947 */ /* 0x004fea0003800000 */
[----:B------:R-:W2:Y:S02]  /*7490*/  SYNCS.PHASECHK.TRANS64.TRYWAIT P1, [UR27+0x22850], R10 ;  /* 0x0228500aff0075a7 */ /* 0x000ea4000802015b */
[----:B--2---:R-:W-:Y:S05]  /*74a0*/  @!P1 BRA `(.L_x_11469) ;  /* 0x000000f000349947 */ /* 0x004fea0003800000 */
.L_x_11468:
        /* <DEDUP_REMOVED lines=52> */
.L_x_11453:
        /* <DEDUP_REMOVED lines=25> */
.L_x_11472:
[----:B------:R-:W-:-:S11]  /*7980*/  UISETP.NE.AND UP2, UPT, UR15, 0x1, UPT ;  /* 0x000000010f00788c */ /* 0x000fd6000bf45270 */
[----:B------:R-:W-:Y:S02]  /*7990*/  @UP2 ULDC.64 UR18, c[0x0][0x9e8] ;  /* 0x00027a0000122ab9 */ /* 0x000fe40000000a00 */
[----:B------:R-:W-:-:S04]  /*79a0*/  UIMAD.WIDE.U32 UR10, UR14, UR18, URZ ;  /* 0x000000120e0a72a5 */ /* 0x000fc8000f8e003f */
[----:B------:R-:W-:-:S12]  /*79b0*/  @UP2 USHF.R.U32.HI UR14, URZ, UR19, UR11 ;  /* 0x000000133f0e2299 */ /* 0x000fd8000801160b */
.L_x_11473:
[----:B------:R-:W-:-:S04]  /*79c0*/  UIMAD UR14, UR14, UR15, URZ ;  /* 0x0000000f0e0e72a4 */ /* 0x000fc8000f8e023f */
[----:B------:R-:W-:-:S04]  /*79d0*/  UISETP.LT.AND UP2, UPT, UR7, UR14, UPT ;  /* 0x0000000e0700728c */ /* 0x000fc8000bf41270 */
[----:B------:R-:W-:-:S12]  /*79e0*/  USEL UR7, UR7, UR14, !UP2 ;  /* 0x0000000e07077287 */ /* 0x000fd8000d000000 */
.L_x_11471:
        /* <DEDUP_REMOVED lines=10> */
[----:B------:R-:W-:Y:S02]  /*7a90*/  IMAD.MOV.U32 R9, RZ, RZ, R2 ;  /* 0x000000ffff097224 */ /* 0x000fe400078e0002 */
[----:B------:R-:W-:-:S07]  /*7aa0*/  IMAD.MOV.U32 R7, RZ, RZ, R5 ;  /* 0x000000ffff077224 */ /* 0x000fce00078e0005 */
.L_x_11483:
[----:B------:R-:W-:Y:S01]  /*7ab0*/  UIADD3 UR37, UR37, 0x1, URZ ;  /* 0x0000000125257890 */ /* 0x000fe2000fffe03f */
[C---:B------:R-:W-:Y:S01]  /*7ac0*/  ISETP.GT.AND P1, PT, R7.reuse, UR22, PT ;  /* 0x0000001607007c0c */ /* 0x040fe2000bf24270 */
[----:B------:R-:W-:Y:S02]  /*7ad0*/  VIADD R7, R7, 0xffffffff ;  /* 0xffffffff07077836 */ /* 0x000fe40000000000 */
[----:B------:R-:W-:-:S04]  /*7ae0*/  UISETP.NE.AND UP2, UPT, UR37, 0x2, UPT ;  /* 0x000000022500788c */ /* 0x000fc8000bf45270 */
[----:B------:R-:W-:Y:S02]  /*7af0*/  USEL UR6, URZ, 0x1, UP2 ;  /* 0x000000013f067887 */ /* 0x000fe40009000000 */
[----:B------:R-:W-:Y:S02]  /*7b00*/  USEL UR37, UR37, URZ, UP2 ;  /* 0x0000003f25257287 */ /* 0x000fe40009000000 */
[----:B------:R-:W-:Y:S01]  /*7b10*/  ULOP3.LUT UR38, UR38, UR6, URZ, 0x3c, !UPT ;  /* 0x0000000626267292 */ /* 0x000fe2000f8e3c3f */
[----:B--2---:R-:W-:Y:S11]  /*7b20*/  @!P0 BRA `(.L_x_11475) ;  /* 0x0000000000048947 */ /* 0x004ff60003800000 */
[----:B------:R-:W-:Y:S01]  /*7b30*/  BPT.TRAP 0x1 ;  /* 0x000000040000795c */ /* 0x000fe20000300000 */
.L_x_11475:
[----:B------:R-:W2:Y:S01]  /*7b40*/  S2UR UR7, SR_CgaCtaId ;  /* 0x00000000000779c3 */ /* 0x000ea20000008800 */
[----:B------:R-:W-:Y:S01]  /*7b50*/  UMOV UR6, 0x400 ;  /* 0x0000040000067882 */ /* 0x000fe20000000000 */
[----:B------:R-:W-:-:S05]  /*7b60*/  IMAD.U32 R5, RZ, RZ, UR38 ;  /* 0x00000026ff057e24 */ /* 0x000fca000f8e00ff */
[----:B------:R-:W-:Y:S01]  /*7b70*/  SHF.L.U32 R5, R5, 0x1f, RZ ;  /* 0x0000001f05057819 */ /* 0x000fe200000006ff */
[----:B--2---:R-:W-:-:S04]  /*7b80*/  ULEA UR6, UR7, UR6, 0x18 ;  /* 0x0000000607067291 */ /* 0x004fc8000f8ec03f */
[----:B------:R-:W-:-:S09]  /*7b90*/  ULEA UR24, UR37, UR6, 0x3 ;  /* 0x0000000625187291 */ /* 0x000fd2000f8e183f */
[----:B------:R2:W3:Y:S01]  /*7ba0*/  SYNCS.PHASECHK.TRANS64.TRYWAIT P2, [UR24+0x22830], R5 ;  /* 0x02283005ff0075a7 */ /* 0x0004e20008040158 */
[----:B------:R-:W-:Y:S05]  /*7bb0*/  @!P0 BRA `(.L_x_11476) ;  /* 0x0000000000048947 */ /* 0x000fea0003800000 */
[----:B------:R-:W-:Y:S01]  /*7bc0*/  BPT.TRAP 0x1 ;  /* 0x000000040000795c */ /* 0x000fe20000300000 */
.L_x_11476:
[----:B---3--:R-:W-:Y:S05]  /*7bd0*/  @P2 BRA `(.L_x_11477) ;  /* 0x0000000000082947 */ /* 0x008fea0003800000 */
[----:B------:R-:W3:Y:S02]  /*7be0*/  SYNCS.PHASECHK.TRANS64.TRYWAIT P2, [UR24+0x22830], R5 ;  /* 0x02283005ff0075a7 */ /* 0x000ee40008040158 */
[----:B---3--:R-:W-:Y:S05]  /*7bf0*/  @!P2 BRA `(.L_x_11478) ;  /* 0x000000e80074a947 */ /* 0x008fea0003800000 */
.L_x_11477:
[----:B------:R-:W-:Y:S01]  /*7c00*/  UIMAD UR18, UR37, 0x300, UR20 ;  /* 0x00000300251278a4 */ /* 0x000fe2000f8e0214 */
[----:B------:R-:W-:Y:S01]  /*7c10*/  WARPGROUP.ARRIVE ;  /* 0x00000000000079c5 */ /* 0x000fe20000000000 */
[----:B------:R-:W-:Y:S01]  /*7c20*/  UMOV UR19, 0x40000040 ;  /* 0x4000004000137882 */ /* 0x000fe20000000000 */
[----:B------:R-:W-:Y:S01]  /*7c30*/  UMOV UR7, 0x40000040 ;  /* 0x4000004000077882 */ /* 0x000fe20000000000 */
[----:B------:R-:W-:-:S03]  /*7c40*/  UIADD3 UR6, UR18, 0x2, URZ ;  /* 0x0000000212067890 */ /* 0x000fc6000fffe03f */
[----:B------:R-:W4:Y:S01]  /*7c50*/  S2R R215, SR_TID.X ;  /* 0x0000000000d77919 */ /* 0x000f220000002100 */
[----:B------:R-:W-:Y:S01]  /*7c60*/  UIADD3 UR10, UR18, 0x4, URZ ;  /* 0x00000004120a7890 */ /* 0x000fe2000fffe03f */
[----:B------:R-:W-:Y:S01]  /*7c70*/  UMOV UR11, 0x40000040 ;  /* 0x40000040000b7882 */ /* 0x000fe20000000000 */
[----:B------:R-:W-:Y:S01]  /*7c80*/  HGMMA.64x96x16.F32 R152, gdesc[UR16], RZ, !UPT, gsb0 ;  /* 0x01600000109879f0 */ /* 0x000fe2000c0008ff */
[----:B------:R-:W-:Y:S01]  /*7c90*/  UIADD3 UR14, UR18, 0x6, URZ ;  /* 0x00000006120e7890 */ /* 0x000fe2000fffe03f */
[----:B------:R-:W-:Y:S01]  /*7ca0*/  UMOV UR15, 0x40000040 ;  /* 0x40000040000f7882 */ /* 0x000fe20000000000 */
[----:B----4-:R-:W-:Y:S02]  /*7cb0*/  LOP3.LUT P2, RZ, R215, 0x7f, RZ, 0xc0, !PT ;  /* 0x0000007fd7ff7812 */ /* 0x010fe4000784c0ff */
        /* <DEDUP_REMOVED lines=12> */
[----:B---3--:R-:W-:Y:S02]  /*7d80*/  FMNMX.FTZ R2, R152, R9, !PT ;  /* 0x0000000998027209 */ /* 0x008fe40007810000 */
        /* <DEDUP_REMOVED lines=23> */
[----:B01----:R-:W-:-:S05]  /*7f00*/  FMNMX.FTZ R10, R197, R2, !PT ;  /* 0x00000002c50a7209 */ /* 0x003fca0007810000 */
[----:B------:R-:W0:Y:S02]  /*7f10*/  SHFL.BFLY PT, R11, R10, 0x2, 0x1f ;  /* 0x0c401f000a0b7f89 */ /* 0x000e2400000e0000 */
[----:B0-----:R-:W-:-:S05]  /*7f20*/  FMNMX.FTZ R12, R10, R11, !PT ;  /* 0x0000000b0a0c7209 */ /* 0x001fca0007810000 */
[----:B------:R-:W0:Y:S02]  /*7f30*/  SHFL.BFLY PT, R11, R12, 0x1, 0x1f ;  /* 0x0c201f000c0b7f89 */ /* 0x000e2400000e0000 */
[----:B0-----:R-:W-:Y:S02]  /*7f40*/  FMNMX.FTZ R2, R12, R11, !PT ;  /* 0x0000000b0c027209 */ /* 0x001fe40007810000 */
        /* <DEDUP_REMOVED lines=27> */
[----:B------:R-:W0:Y:S03]  /*8100*/  MUFU.EX2 R8, R8 ;  /* 0x0000000800087308 */ /* 0x000e260000000800 */
[----:B------:R-:W-:Y:S01]  /*8110*/  FMNMX.FTZ R6, R174, R13, !PT ;  /* 0x0000000dae067209 */ /* 0x000fe20007810000 */
[--C-:B------:R-:W-:Y:S01]  /*8120*/  FFMA.FTZ R13, R161, UR6, -R4.reuse ;  /* 0x00000006a10d7c23 */ /* 0x100fe20008010804 */
[--C-:B------:R-:W-:Y:S01]  /*8130*/  FFMA.FTZ R161, R181, UR6, -R4.reuse ;  /* 0x00000006b5a17c23 */ /* 0x100fe20008010804 */
[----:B------:R-:W-:Y:S01]  /*8140*/  FFMA.FTZ R181, R197, UR6, -R4 ;  /* 0x00000006c5b57c23 */ /* 0x000fe20008010804 */
[----:B------:R-:W-:Y:S01]  /*8150*/  FMNMX.FTZ R15, R175, R6, !PT ;  /* 0x00000006af0f7209 */ /* 0x000fe20007810000 */
[----:B------:R-:W1:Y:S03]  /*8160*/  MUFU.EX2 R9, R9 ;  /* 0x0000000900097308 */ /* 0x000e660000000800 */
[----:B------:R-:W-:-:S04]  /*8170*/  FMNMX.FTZ R6, R178, R15, !PT ;  /* 0x0000000fb2067209 */ /* 0x000fc80007810000 */
[----:B------:R-:W-:Y:S01]  /*8180*/  FMNMX.FTZ R15, R179, R6, !PT ;  /* 0x00000006b30f7209 */ /* 0x000fe20007810000 */
[----:B------:R-:W3:Y:S01]  /*8190*/  MUFU.EX2 R152, R152 ;  /* 0x0000009800987308 */ /* 0x000ee20000000800 */
[-C--:B0-----:R-:W-:Y:S01]  /*81a0*/  FMUL.FTZ R24, R24, R8.reuse ;  /* 0x0000000818187220 */ /* 0x081fe20000410000 */
[-C--:B------:R-:W-:Y:S01]  /*81b0*/  FMUL.FTZ R25, R25, R8.reuse ;  /* 0x0000000819197220 */ /* 0x080fe20000410000 */
[----:B------:R-:W-:Y:S01]  /*81c0*/  FMNMX.FTZ R6, R182, R15, !PT ;  /* 0x0000000fb6067209 */ /* 0x000fe20007810000 */
[--C-:B------:R-:W-:Y:S01]  /*81d0*/  FFMA.FTZ R15, R165, UR6, -R4.reuse ;  /* 0x00000006a50f7c23 */ /* 0x100fe20008010804 */
[-C--:B------:R-:W-:Y:S01]  /*81e0*/  FMUL.FTZ R28, R28, R8.reuse ;  /* 0x000000081c1c7220 */ /* 0x080fe20000410000 */
[----:B------:R-:W-:Y:S01]  /*81f0*/  FMUL.FTZ R29, R29, R8 ;  /* 0x000000081d1d7220 */ /* 0x000fe20000410000 */
[----:B------:R-:W-:Y:S01]  /*8200*/  FMNMX.FTZ R21, R183, R6, !PT ;  /* 0x00000006b7157209 */ /* 0x000fe20007810000 */
[----:B------:R-:W-:Y:S01]  /*8210*/  MUFU.EX2 R10, R10 ;  /* 0x0000000a000a7308 */ /* 0x000fe20000000800 */
[----:B-1----:R-:W-:Y:S01]  /*8220*/  FFMA.FTZ R3, R8, R3, R9 ;  /* 0x0000000308037223 */ /* 0x002fe20000010009 */
        /* <DEDUP_REMOVED lines=35> */
[----:B------:R-:W0:Y:S01]  /*8460*/  SHFL.BFLY PT, R165, R6, 0x2, 0x1f ;  /* 0x0c401f0006a57f89 */ /* 0x000e2200000e0000 */
        /* <DEDUP_REMOVED lines=23> */
[----:B0-----:R-:W-:Y:S01]  /*85e0*/  FMNMX.FTZ R177, R6, R165, !PT ;  /* 0x000000a506b17209 */ /* 0x001fe20007810000 */
[----:B------:R-:W-:Y:S01]  /*85f0*/  FFMA.FTZ R165, R185, UR6, -R4 ;  /* 0x00000006b9a57c23 */ /* 0x000fe20008010804 */
        /* <DEDUP_REMOVED lines=46> */
[----:B------:R-:W1:Y:S01]  /*88e0*/  MUFU.EX2 R184, R184 ;  /* 0x000000b800b87308 */ /* 0x000e620000000800 */
[----:B0-----:R-:W-:Y:S01]  /*88f0*/  IADD3 R4, -R215, 0xb, RZ ;  /* 0x0000000bd7047810 */ /* 0x001fe20007ffe1ff */
        /* <DEDUP_REMOVED lines=10> */
[----:B-1----:R-:W-:Y:S01]  /*89a0*/  FFMA.FTZ R0, R177, R0, R184 ;  /* 0x00000000b1007223 */ /* 0x002fe200000100b8 */
[--C-:B------:R-:W-:Y:S01]  /*89b0*/  FFMA.FTZ R183, R186, UR6, -R189.reuse ;  /* 0x00000006bab77c23 */ /* 0x100fe200080108bd */
[----:B------:R-:W-:Y:S01]  /*89c0*/  FFMA.FTZ R186, R187, UR6, -R189 ;  /* 0x00000006bbba7c23 */ /* 0x000fe200080108bd */
[----:B------:R-:W1:Y:S01]  /*89d0*/  MUFU.EX2 R185, R185 ;  /* 0x000000b900b97308 */ /* 0x000e620000000800 */
        /* <DEDUP_REMOVED lines=16> */
[----:B-1----:R-:W-:Y:S01]  /*8ae0*/  FADD.FTZ R9, R185, R0 ;  /* 0x00000000b9097221 */ /* 0x002fe20000010000 */
[----:B------:R-:W-:Y:S01]  /*8af0*/  FADD.FTZ R154, R12, R3 ;  /* 0x000000030c9a7221 */ /* 0x000fe20000010000 */
[-C--:B------:R-:W-:Y:S01]  /*8b00*/  FMUL.FTZ R27, R27, R177.reuse ;  /* 0x000000b11b1b7220 */ /* 0x080fe20000410000 */
[-C--:B------:R-:W-:Y:S01]  /*8b10*/  FMUL.FTZ R30, R30, R177.reuse ;  /* 0x000000b11e1e7220 */ /* 0x080fe20000410000 */
[-C--:B------:R-:W-:Y:S01]  /*8b20*/  FMUL.FTZ R31, R31, R177.reuse ;  /* 0x000000b11f1f7220 */ /* 0x080fe20000410000 */
[----:B------:R-:W-:Y:S01]  /*8b30*/  FADD.FTZ R3, R15, R154 ;  /* 0x0000009a0f037221 */ /* 0x000fe20000010000 */
[-C--:B------:R-:W-:Y:S01]  /*8b40*/  FMUL.FTZ R34, R34, R177.reuse ;  /* 0x000000b122227220 */ /* 0x080fe20000410000 */
[----:B------:R-:W1:Y:S01]  /*8b50*/  MUFU.EX2 R192, R192 ;  /* 0x000000c000c07308 */ /* 0x000e620000000800 */
        /* <DEDUP_REMOVED lines=16> */
[----:B-1----:R-:W-:Y:S01]  /*8c60*/  FADD.FTZ R0, R192, R9 ;  /* 0x00000009c0007221 */ /* 0x002fe20000010000 */
[----:B------:R-:W-:Y:S01]  /*8c70*/  FADD.FTZ R154, R164, R3 ;  /* 0x00000003a49a7221 */ /* 0x000fe20000010000 */
[----:B------:R-:W-:Y:S01]  /*8c80*/  F2FP.F16.F32.PACK_AB R164, R157, R164 ;  /* 0x000000a49da4723e */ /* 0x000fe200000000ff */
[-C--:B------:R-:W-:Y:S01]  /*8c90*/  FMUL.FTZ R47, R47, R177.reuse ;  /* 0x000000b12f2f7220 */ /* 0x080fe20000410000 */
[----:B------:R-:W-:Y:S01]  /*8ca0*/  FMUL.FTZ R50, R50, R177 ;  /* 0x000000b132327220 */ /* 0x000fe20000410000 */
[----:B------:R-:W-:Y:S01]  /*8cb0*/  FADD.FTZ R3, R157, R154 ;  /* 0x0000009a9d037221 */ /* 0x000fe20000010000 */
[----:B------:R-:W-:Y:S01]  /*8cc0*/  F2FP.F16.F32.PACK_AB R157, R192, R159 ;  /* 0x0000009fc09d723e */ /* 0x000fe200000000ff */
[----:B------:R-:W1:Y:S01]  /*8cd0*/  MUFU.EX2 R167, R167 ;  /* 0x000000a700a77308 */ /* 0x000e620000000800 */
        /* <DEDUP_REMOVED lines=80> */
[----:B-1----:R-:W-:-:S07]  /*91e0*/  FADD.FTZ R154, R168, R3 ;  /* 0x00000003a89a7221 */ /* 0x002fce0000010000 */
[----:B------:R-:W1:Y:S01]  /*91f0*/  MUFU.EX2 R186, R186 ;  /* 0x000000ba00ba7308 */ /* 0x000e620000000800 */
[----:B----4-:R-:W-:-:S07]  /*9200*/  FADD.FTZ R9, R183, R0 ;  /* 0x00000000b7097221 */ /* 0x010fce0000010000 */
[----:B------:R-:W4:Y:S01]  /*9210*/  MUFU.EX2 R169, R169 ;  /* 0x000000a900a97308 */ /* 0x000f220000000800 */
[C---:B---3--:R-:W-:Y:S01]  /*9220*/  FADD.FTZ R154, R165.reuse, R154 ;  /* 0x0000009aa59a7221 */ /* 0x048fe20000010000 */
[----:B------:R-:W-:Y:S02]  /*9230*/  F2FP.F16.F32.PACK_AB R168, R165, R168 ;  /* 0x000000a8a5a8723e */ /* 0x000fe400000000ff */
[----:B------:R-:W-:-:S04]  /*9240*/  F2FP.F16.F32.PACK_AB R165, R218, R175 ;  /* 0x000000afdaa5723e */ /* 0x000fc800000000ff */
[----:B------:R-:W3:Y:S01]  /*9250*/  MUFU.EX2 R187, R187 ;  /* 0x000000bb00bb7308 */ /* 0x000ee20000000800 */
[----:B-1----:R-:W-:-:S07]  /*9260*/  FADD.FTZ R0, R186, R9 ;  /* 0x00000009ba007221 */ /* 0x002fce0000010000 */
[----:B------:R-:W1:Y:S01]  /*9270*/  MUFU.EX2 R172, R172 ;  /* 0x000000ac00ac7308 */ /* 0x000e620000000800 */
[----:B----4-:R-:W-:Y:S01]  /*9280*/  FADD.FTZ R3, R169, R154 ;  /* 0x0000009aa9037221 */ /* 0x010fe20000010000 */
[----:B------:R-:W-:-:S06]  /*9290*/  F2FP.F16.F32.PACK_AB R154, R11, R10 ;  /* 0x0000000a0b9a723e */ /* 0x000fcc00000000ff */
[----:B------:R-:W4:Y:S01]  /*92a0*/  MUFU.EX2 R190, R190 ;  /* 0x000000be00be7308 */ /* 0x000f220000000800 */
[----:B---3--:R-:W-:-:S07]  /*92b0*/  FADD.FTZ R9, R187, R0 ;  /* 0x00000000bb097221 */ /* 0x008fce0000010000 */
[----:B------:R-:W3:Y:S01]  /*92c0*/  MUFU.EX2 R173, R173 ;  /* 0x000000ad00ad7308 */ /* 0x000ee20000000800 */
[C---:B-1----:R-:W-:Y:S01]  /*92d0*/  FADD.FTZ R158, R172.reuse, R3 ;  /* 0x00000003ac9e7221 */ /* 0x042fe20000010000 */
[----:B------:R-:W-:Y:S02]  /*92e0*/  F2FP.F16.F32.PACK_AB R170, R172, R169 ;  /* 0x000000a9acaa723e */ /* 0x000fe400000000ff */
[----:B------:R-:W-:-:S04]  /*92f0*/  F2FP.F16.F32.PACK_AB R169, R186, R183 ;  /* 0x000000b7baa9723e */ /* 0x000fc800000000ff */
[----:B------:R-:W1:Y:S01]  /*9300*/  MUFU.EX2 R189, R194 ;  /* 0x000000c200bd7308 */ /* 0x000e620000000800 */
[C---:B----4-:R-:W-:Y:S01]  /*9310*/  FADD.FTZ R0, R190.reuse, R9 ;  /* 0x00000009be007221 */ /* 0x050fe20000010000 */
[----:B------:R-:W-:-:S06]  /*9320*/  F2FP.F16.F32.PACK_AB R171, R190, R187 ;  /* 0x000000bbbeab723e */ /* 0x000fcc00000000ff */
[----:B------:R-:W4:Y:S01]  /*9330*/  MUFU.EX2 R176, R176 ;  /* 0x000000b000b07308 */ /* 0x000f220000000800 */
[----:B---3--:R-:W-:Y:S01]  /*9340*/  FADD.FTZ R3, R173, R158 ;  /* 0x0000009ead037221 */ /* 0x008fe20000010000 */
[----:B------:R-:W-:-:S06]  /*9350*/  F2FP.F16.F32.PACK_AB R158, R15, R12 ;  /* 0x0000000c0f9e723e */ /* 0x000fcc00000000ff */
[----:B------:R-:W3:Y:S01]  /*9360*/  MUFU.EX2 R8, R195 ;  /* 0x000000c300087308 */ /* 0x000ee20000000800 */
[----:B-1----:R-:W-:-:S07]  /*9370*/  FADD.FTZ R9, R189, R0 ;  /* 0x00000000bd097221 */ /* 0x002fce0000010000 */
[----:B------:R-:W1:Y:S01]  /*9380*/  MUFU.EX2 R180, R180 ;  /* 0x000000b400b47308 */ /* 0x000e620000000800 */
[C---:B----4-:R-:W-:Y:S01]  /*9390*/  FADD.FTZ R3, R176.reuse, R3 ;  /* 0x00000003b0037221 */ /* 0x050fe20000010000 */
[----:B------:R-:W-:-:S06]  /*93a0*/  F2FP.F16.F32.PACK_AB R172, R176, R173 ;  /* 0x000000adb0ac723e */ /* 0x000fcc00000000ff */
[----:B------:R-:W4:Y:S01]  /*93b0*/  MUFU.EX2 R198, R198 ;  /* 0x000000c600c67308 */ /* 0x000f220000000800 */
[C---:B---3--:R-:W-:Y:S01]  /*93c0*/  FADD.FTZ R9, R8.reuse, R9 ;  /* 0x0000000908097221 */ /* 0x048fe20000010000 */
[----:B------:R-:W-:-:S06]  /*93d0*/  F2FP.F16.F32.PACK_AB R173, R8, R189 ;  /* 0x000000bd08ad723e */ /* 0x000fcc00000000ff */
[----:B------:R-:W3:Y:S01]  /*93e0*/  MUFU.EX2 R181, R181 ;  /* 0x000000b500b57308 */ /* 0x000ee20000000800 */
[----:B-1----:R-:W-:-:S07]  /*93f0*/  FADD.FTZ R10, R180, R3 ;  /* 0x00000003b40a7221 */ /* 0x002fce0000010000 */
[----:B------:R-:W1:Y:S01]  /*9400*/  MUFU.EX2 R199, R199 ;  /* 0x000000c700c77308 */ /* 0x000e620000000800 */
[----:B----4-:R-:W-:Y:S01]  /*9410*/  FADD.FTZ R0, R198, R9 ;  /* 0x00000009c6007221 */ /* 0x010fe20000010000 */
[C---:B---3--:R-:W-:Y:S01]  /*9420*/  FADD.FTZ R3, R181.reuse, R10 ;  /* 0x0000000ab5037221 */ /* 0x048fe20000010000 */
[----:B------:R-:W-:Y:S02]  /*9430*/  F2FP.F16.F32.PACK_AB R174, R181, R180 ;  /* 0x000000b4b5ae723e */ /* 0x000fe400000000ff */
[C---:B-1----:R-:W-:Y:S01]  /*9440*/  FADD.FTZ R0, R199.reuse, R0 ;  /* 0x00000000c7007221 */ /* 0x042fe20000010000 */
[----:B------:R-:W-:Y:S01]  /*9450*/  F2FP.F16.F32.PACK_AB R175, R199, R198 ;  /* 0x000000c6c7af723e */ /* 0x000fe200000000ff */
[----:B0-----:R-:W-:Y:S06]  /*9460*/  @!P0 BRA `(.L_x_11479) ;  /* 0x0000000000048947 */ /* 0x001fec0003800000 */
[----:B------:R-:W-:Y:S01]  /*9470*/  BPT.TRAP 0x1 ;  /* 0x000000040000795c */ /* 0x000fe20000300000 */
.L_x_11479:
[----:B------:R0:W1:Y:S01]  /*9480*/  SYNCS.PHASECHK.TRANS64.TRYWAIT P2, [UR24+0x22850], R5 ;  /* 0x02285005ff0075a7 */ /* 0x0000620008040158 */
[----:B------:R-:W-:Y:S05]  /*9490*/  @!P0 BRA `(.L_x_11480) ;  /* 0x0000000000048947 */ /* 0x000fea0003800000 */
[----:B------:R-:W-:Y:S01]  /*94a0*/  BPT.TRAP 0x1 ;  /* 0x000000040000795c */ /* 0x000fe20000300000 */
.L_x_11480:
[----:B-1----:R-:W-:Y:S05]  /*94b0*/  @P2 BRA `(.L_x_11481) ;  /* 0x0000000000082947 */ /* 0x002fea0003800000 */
[----:B------:R-:W1:Y:S02]  /*94c0*/  SYNCS.PHASECHK.TRANS64.TRYWAIT P2, [UR24+0x22850], R5 ;  /* 0x02285005ff0075a7 */ /* 0x000e640008040158 */
[----:B-1----:R-:W-:Y:S05]  /*94d0*/  @!P2 BRA `(.L_x_11482) ;  /* 0x000000d00054a947 */ /* 0x002fea0003800000 */
.L_x_11481:
        /* <DEDUP_REMOVED lines=47> */
[----:B--2---:R-:W-:-:S07]  /*97d0*/  IMAD.MOV.U32 R5, RZ, RZ, R7 ;  /* 0x000000ffff057224 */ /* 0x004fce00078e0007 */
.L_x_11474:
[----:B------:R-:W-:-:S13]  /*97e0*/  ISETP.GE.AND P1, PT, R5, UR42, PT ;  /* 0x0000002a05007c0c */ /* 0x000fda000bf26270 */
[----:B------:R-:W-:Y:S05]  /*97f0*/  @!P1 BRA `(.L_x_11484) ;  /* 0x0000002c00c09947 */ /* 0x000fea0003800000 */
[----:B------:R-:W-:Y:S01]  /*9800*/  IMAD.MOV.U32 R12, RZ, RZ, R6 ;  /* 0x000000ffff0c7224 */ /* 0x000fe200078e0006 */
[----:B------:R-:W-:Y:S01]  /*9810*/  ULDC UR25, c[0x0][0x9e4] ;  /* 0x0002790000197ab9 */ /* 0x000fe20000000800 */
[----:B------:R-:W-:Y:S01]  /*9820*/  IMAD.MOV.U32 R9, RZ, RZ, R2 ;  /* 0x000000ffff097224 */ /* 0x000fe200078e0002 */
[----:B------:R-:W-:Y:S01]  /*9830*/  ULDC UR24, c[0x0][0x9dc] ;  /* 0x0002770000187ab9 */ /* 0x000fe20000000800 */
[----:B------:R-:W-:Y:S01]  /*9840*/  ULDC UR22, c[0x0][0x988] ;  /* 0x0002620000167ab9 */ /* 0x000fe20000000800 */
[----:B------:R-:W-:-:S05]  /*9850*/  ULDC UR23, c[0x0][0x9e0] ;  /* 0x0002780000177ab9 */ /* 0x000fca0000000800 */
.L_x_11501:
[----:B------:R-:W-:-:S04]  /*9860*/  UIADD3 UR37, UR37, 0x1, URZ ;  /* 0x0000000125257890 */ /* 0x000fc8000fffe03f */
[----:B------:R-:W-:-:S04]  /*9870*/  UISETP.NE.AND UP2, UPT, UR37, 0x2, UPT ;  /* 0x000000022500788c */ /* 0x000fc8000bf45270 */
[----:B------:R-:W-:Y:S02]  /*9880*/  USEL UR6, URZ, 0x1, UP2 ;  /* 0x000000013f067887 */ /* 0x000fe40009000000 */
[----:B------:R-:W-:Y:S02]  /*9890*/  USEL UR37, UR37, URZ, UP2 ;  /* 0x0000003f25257287 */ /* 0x000fe40009000000 */
[----:B------:R-:W-:Y:S01]  /*98a0*/  ULOP3.LUT UR38, UR38, UR6, URZ, 0x3c, !UPT ;  /* 0x0000000626267292 */ /* 0x000fe2000f8e3c3f */
[----:B------:R-:W-:Y:S11]  /*98b0*/  @!P0 BRA `(.L_x_11485) ;  /* 0x0000000000048947 */ /* 0x000ff60003800000 */
[----:B------:R-:W-:Y:S01]  /*98c0*/  BPT.TRAP 0x1 ;  /* 0x000000040000795c */ /* 0x000fe20000300000 */
.L_x_11485:
        /* <DEDUP_REMOVED lines=9> */
.L_x_11486:
[----:B---3--:R-:W-:Y:S05]  /*9960*/  @P1 BRA `(.L_x_11487) ;  /* 0x0000000000081947 */ /* 0x008fea0003800000 */
[----:B------:R-:W3:Y:S02]  /*9970*/  SYNCS.PHASECHK.TRANS64.TRYWAIT P1, [UR26+0x22830], R7 ;  /* 0x02283007ff0075a7 */ /* 0x000ee4000802015a */
[----:B---3--:R-:W-:Y:S05]  /*9980*/  @!P1 BRA `(.L_x_11488) ;  /* 0x000000cc003c9947 */ /* 0x008fea0003800000 */
.L_x_11487:
[----:B------:R-:W-:Y:S01]  /*9990*/  UIMAD UR18, UR37, 0x300, UR20 ;  /* 0x00000300251278a4 */ /* 0x000fe2000f8e0214 */
[----:B------:R-:W-:Y:S01]  /*99a0*/  WARPGROUP.ARRIVE ;  /* 0x00000000000079c5 */ /* 0x000fe20000000000 */
[----:B------:R-:W-:Y:S01]  /*99b0*/  UMOV UR19, 0x40000040 ;  /* 0x4000004000137882 */ /* 0x000fe20000000000 */
[----:B------:R-:W-:Y:S01]  /*99c0*/  UMOV UR7, 0x40000040 ;  /* 0x4000004000077882 */ /* 0x000fe20000000000 */
[----:B------:R-:W-:-:S03]  /*99d0*/  UIADD3 UR6, UR18, 0x2, URZ ;  /* 0x0000000212067890 */ /* 0x000fc6000fffe03f */
[----:B------:R-:W4:Y:S01]  /*99e0*/  S2R R4, SR_TID.X ;  /* 0x0000000000047919 */ /* 0x000f220000002100 */
        /* <DEDUP_REMOVED lines=12> */
[----:B------:R-:W-:-:S05]  /*9ab0*/  IADD3 R11, -R16, R11, R17 ;  /* 0x0000000b100b7210 */ /* 0x000fca0007ffe111 */
[----:B------:R-:W-:Y:S01]  /*9ac0*/  VIADD R15, R11, UR23 ;  /* 0x000000170b0f7c36 */ /* 0x000fe20008000000 */
[----:B----4-:R-:W-:Y:S02]  /*9ad0*/  LOP3.LUT P3, RZ, R4, 0x7f, RZ, 0xc0, !PT ;  /* 0x0000007f04ff7812 */ /* 0x010fe4000786c0ff */
[----:B------:R-:W-:-:S04]  /*9ae0*/  SHF.R.U32.HI R4, RZ, 0x7, R4 ;  /* 0x00000007ff047819 */ /* 0x000fc80000011604 */
[----:B------:R-:W-:Y:S01]  /*9af0*/  IADD3 R4, -R4, 0xb, RZ ;  /* 0x0000000b04047810 */ /* 0x000fe20007ffe1ff */
[----:B------:R-:W-:Y:S02]  /*9b00*/  WARPGROUP.DEPBAR.LE gsb0, 0x0 ;  /* 0x00008000000079c5 */ /* 0x000fe40000010000 */
[----:B------:R-:W-:-:S06]  /*9b10*/  WARPGROUP.ARRIVE ;  /* 0x00000000000079c5 */ /* 0x000fcc0000000000 */
[----:B------:R-:W-:Y:S01]  /*9b20*/  HGMMA.64x96x16.F32 R152, gdesc[UR4], R152, gsb0 ;  /* 0x01600000049879f0 */ /* 0x000fe20008000898 */
[----:B------:R-:W-:Y:S02]  /*9b30*/  @UP0 ULDC UR6, c[0x0][0x44c] ;  /* 0x0001130000060ab9 */ /* 0x000fe40000000800 */
[----:B---3--:R-:W-:Y:S01]  /*9b40*/  @P1 IMAD.HI.U32 R2, R20, UR6, RZ ;  /* 0x0000000614021c27 */ /* 0x008fe2000f8e00ff */
[----:B------:R-:W-:Y:S01]  /*9b50*/  @UP0 ULDC UR6, c[0x0][0x450] ;  /* 0x0001140000060ab9 */ /* 0x000fe20000000800 */
[----:B------:R-:W-:-:S03]  /*9b60*/  PLOP3.LUT P1, PT, PT, PT, UP1, 0x40, 0x0 ;  /* 0x000000000000781c */ /* 0x000fc60003f2e818 */
[----:B------:R-:W-:Y:S01]  /*9b70*/  @P2 SHF.R.U32.HI R20, RZ, UR6, R2 ;  /* 0x00000006ff142c19 */ /* 0x000fe20008011602 */
[----:B------:R-:W-:Y:S01]  /*9b80*/  @!P3 VIADD R2, R8, 0x22840 ;  /* 0x000228400802b836 */ /* 0x000fe20000000000 */
[----:B------:R-:W-:-:S03]  /*9b90*/  ULOP3.LUT UR6, URZ, UR24, URZ, 0x33, !UPT ;  /* 0x000000183f067292 */ /* 0x000fc6000f8e333f */
[----:B------:R-:W3:Y:S01]  /*9ba0*/  SHFL.IDX PT, R21, R20, RZ, 0x1c1f ;  /* 0x001c1fff14157589 */ /* 0x000ee200000e0000 */
[----:B------:R-:W-:Y:S02]  /*9bb0*/  @!P3 PRMT R2, RZ, 0x654, R2 ;  /* 0x00000654ff02b816 */ /* 0x000fe40000000002 */
[----:B------:R-:W-:Y:S02]  /*9bc0*/  VIADD R14, R11, UR6 ;  /* 0x000000060b0e7c36 */ /* 0x000fe40008000000 */
[----:B---3--:R-:W-:Y:S01]  /*9bd0*/  IMAD.IADD R6, R21, 0x1, R15 ;  /* 0x0000000115067824 */ /* 0x008fe200078e020f */
        /* <DEDUP_REMOVED lines=9> */
[----:B----4-:R-:W-:Y:S01]  /*9c70*/  IMAD.IADD R2, R21, 0x1, R14 ;  /* 0x0000000115027824 */ /* 0x010fe200078e020e */
[----:B---3--:R-:W-:Y:S06]  /*9c80*/  @P1 BRA `(.L_x_11489) ;  /* 0x0000000000581947 */ /* 0x008fec0003800000 */
[----:B------:R-:W-:Y:S01]  /*9c90*/  IADD3 R21, -R16, R17, R21 ;  /* 0x0000001110157210 */ /* 0x000fe20007ffe115 */
[----:B------:R-:W-:Y:S03]  /*9ca0*/  BSSY B0, `(.L_x_11490) ;  /* 0x0000010000007945 */ /* 0x000fe60003800000 */
[----:B------:R-:W-:-:S13]  /*9cb0*/  ISETP.GT.AND P1, PT, R21, -0x1, PT ;  /* 0xffffffff1500780c */ /* 0x000fda0003f24270 */
[----:B------:R-:W-:Y:S05]  /*9cc0*/  @P1 BRA `(.L_x_11491) ;  /* 0x0000000000201947 */ /* 0x000fea0003800000 */
[----:B------:R-:W-:Y:S01]  /*9cd0*/  IMAD.U32 R213, RZ, RZ, UR25 ;  /* 0x00000019ffd57e24 */ /* 0x000fe2000f8e00ff */
[----:B------:R-:W-:-:S04]  /*9ce0*/  LOP3.LUT R21, RZ, R21, RZ, 0x33, !PT ;  /* 0x00000015ff157212 */ /* 0x000fc800078e33ff */
[----:B------:R-:W-:-:S13]  /*9cf0*/  ISETP.NE.AND P1, PT, R213, 0x1, PT ;  /* 0x00000001d500780c */ /* 0x000fda0003f25270 */
[----:B01----:R-:W0:Y:S02]  /*9d00*/  @P1 LDC.64 R10, c[0x0][0x9e8] ;  /* 0x00027a00ff0a1b82 */ /* 0x003e240000000a00 */
[----:B0-----:R-:W-:-:S05]  /*9d10*/  @P1 IMAD.HI.U32 R10, R21, R10, RZ ;  /* 0x0000000a150a1227 */ /* 0x001fca00078e00ff */
[----:B------:R-:W-:-:S04]  /*9d20*/  @P1 SHF.R.U32.HI R21, RZ, R11, R10 ;  /* 0x0000000bff151219 */ /* 0x000fc8000001160a */
[----:B------:R-:W-:Y:S01]  /*9d30*/  LOP3.LUT R21, RZ, R21, RZ, 0x33, !PT ;  /* 0x00000015ff157212 */ /* 0x000fe200078e33ff */
[----:B------:R-:W-:Y:S06]  /*9d40*/  BRA `(.L_x_11492) ;  /* 0x0000000000147947 */ /* 0x000fec0003800000 */
.L_x_11491:
[----:B------:R-:W-:-:S05]  /*9d50*/  IMAD.U32 R213, RZ, RZ, UR25 ;  /* 0x00000019ffd57e24 */ /* 0x000fca000f8e00ff */
[----:B------:R-:W-:-:S13]  /*9d60*/  ISETP.NE.AND P1, PT, R213, 0x1, PT ;  /* 0x00000001d500780c */ /* 0x000fda0003f25270 */
[----:B01----:R-:W0:Y:S02]  /*9d70*/  @P1 LDC.64 R10, c[0x0][0x9e8] ;  /* 0x00027a00ff0a1b82 */ /* 0x003e240000000a00 */
[----:B0-----:R-:W-:-:S05]  /*9d80*/  @P1 IMAD.HI.U32 R10, R21, R10, RZ ;  /* 0x0000000a150a1227 */ /* 0x001fca00078e00ff */
[----:B------:R-:W-:-:S07]  /*9d90*/  @P1 SHF.R.U32.HI R21, RZ, R11, R10 ;  /* 0x0000000bff151219 */ /* 0x000fce000001160a */
.L_x_11492:
[----:B------:R-:W-:Y:S05]  /*9da0*/  BSYNC B0 ;  /* 0x0000000000007941 */ /* 0x000fea0003800000 */
.L_x_11490:
[----:B------:R-:W-:-:S04]  /*9db0*/  IMAD R10, R18, -0x2, R13 ;  /* 0xfffffffe120a7824 */ /* 0x000fc800078e020d */
[----:B------:R-:W-:-:S05]  /*9dc0*/  IMAD R21, R21, R213, R10 ;  /* 0x000000d515157224 */ /* 0x000fca00078e020a */
[----:B------:R-:W-:Y:S02]  /*9dd0*/  VIADDMNMX R6, R21, R213, R6, PT ;  /* 0x000000d515067246 */ /* 0x000fe40003800106 */
[----:B------:R-:W-:-:S07]  /*9de0*/  VIMNMX R2, R2, R21, !PT ;  /* 0x0000001502027248 */ /* 0x000fce0007fe0100 */
.L_x_11489:
[C---:B------:R-:W-:Y:S01]  /*9df0*/  ISETP.GE.AND P1, PT, R13.reuse, 0x1, PT ;  /* 0x000000010d00780c */ /* 0x040fe20003f26270 */
[----:B------:R-:W3:Y:S01]  /*9e00*/  SHFL.IDX PT, R20, R20, 0x1, 0x1c1f ;  /* 0x003c1f0014147f89 */ /* 0x000ee200000e0000 */
[C---:B------:R-:W-:Y:S02]  /*9e10*/  ISETP.GE.AND P4, PT, R13.reuse, 0x9, PT ;  /* 0x000000090d00780c */ /* 0x040fe40003f86270 */
[----:B------:R-:W-:Y:S02]  /*9e20*/  ISETP.GT.AND P2, PT, R2, RZ, !P1 ;  /* 0x000000ff0200720c */ /* 0x000fe40004f44270 */
[----:B------:R-:W-:Y:S02]  /*9e30*/  P2R R21, PR, RZ, 0x2 ;  /* 0x00000002ff157803 */ /* 0x000fe40000000000 */
[----:B------:R-:W-:Y:S02]  /*9e40*/  ISETP.LT.OR P2, PT, R6, 0x1, P2 ;  /* 0x000000010600780c */ /* 0x000fe40001741670 */
[----:B------:R-:W-:-:S02]  /*9e50*/  ISETP.GE.AND P1, PT, R13, 0x2, PT ;  /* 0x000000020d00780c */ /* 0x000fc40003f26270 */
[----:B------:R-:W-:Y:S02]  /*9e60*/  FSEL R152, R152, -INF , !P2 ;  /* 0xff80000098987808 */ /* 0x000fe40005000000 */
[----:B------:R-:W-:Y:S02]  /*9e70*/  ISETP.GT.AND P2, PT, R2, 0x8, !P4 ;  /* 0x000000080200780c */ /* 0x000fe40006744270 */
[----:B------:R-:W-:Y:S02]  /*9e80*/  P2R R213, PR, RZ, 0x10 ;  /* 0x00000010ffd57803 */ /* 0x000fe40000000000 */
[----:B------:R-:W-:Y:S02]  /*9e90*/  ISETP.LT.OR P2, PT, R6, 0x9, P2 ;  /* 0x000000090600780c */ /* 0x000fe40001741670 */
[----:B------:R-:W-:Y:S02]  /*9ea0*/  ISETP.GT.AND P3, PT, R2, 0x1, !P1 ;  /* 0x000000010200780c */ /* 0x000fe40004f64270 */
[----:B------:R-:W-:-:S02]  /*9eb0*/  ISETP.GE.AND P4, PT, R13, 0xa, PT ;  /* 0x0000000a0d00780c */ /* 0x000fc40003f86270 */
[----:B------:R-:W-:Y:S01]  /*9ec0*/  FSEL R156, R156, -INF , !P2 ;  /* 0xff8000009c9c7808 */ /* 0x000fe20005000000 */
[--C-:B---3--:R-:W-:Y:S01]  /*9ed0*/  IMAD.IADD R15, R15, 0x1, R20.reuse ;  /* 0x000000010f0f7824 */ /* 0x108fe200078e0214 */
[----:B------:R-:W-:Y:S01]  /*9ee0*/  ISETP.LT.OR P3, PT, R6, 0x2, P3 ;  /* 0x000000020600780c */ /* 0x000fe20001f61670 */
[----:B------:R-:W-:Y:S01]  /*9ef0*/  IMAD.IADD R14, R14, 0x1, R20 ;  /* 0x000000010e0e7824 */ /* 0x000fe200078e0214 */
        /* <DEDUP_REMOVED lines=98> */
[----:B------:R-:W-:-:S04]  /*a520*/  ISETP.GT.AND P6, PT, R2, 0x59, !P6 ;  /* 0x000000590200780c */ /* 0x000fc800077c4270 */
[----:B------:R-:W-:-:S04]  /*a530*/  ISETP.LT.OR P6, PT, R6, 0x5a, P6 ;  /* 0x0000005a0600780c */ /* 0x000fc800037c1670 */
[----:B------:R-:W-:Y:S02]  /*a540*/  FSEL R197, R197, -INF , !P6 ;  /* 0xff800000c5c57808 */ /* 0x000fe40007000000 */
[----:B------:R-:W-:-:S13]  /*a550*/  PLOP3.LUT P6, PT, PT, PT, UP1, 0x40, 0x0 ;  /* 0x000000000000781c */ /* 0x000fda0003fce818 */
[----:B------:R-:W-:Y:S05]  /*a560*/  @P6 BRA `(.L_x_11493) ;  /* 0x0000000000586947 */ /* 0x000fea0003800000 */
        /* <DEDUP_REMOVED lines=12> */
.L_x_11495:
[----:B------:R-:W-:-:S05]  /*a630*/  IMAD.U32 R2, RZ, RZ, UR25 ;  /* 0x00000019ff027e24 */ /* 0x000fca000f8e00ff */
[----:B------:R-:W-:-:S13]  /*a640*/  ISETP.NE.AND P6, PT, R2, 0x1, PT ;  /* 0x000000010200780c */ /* 0x000fda0003fc5270 */
[----:B01----:R-:W0:Y:S02]  /*a650*/  @P6 LDC.64 R10, c[0x0][0x9e8] ;  /* 0x00027a00ff0a6b82 */ /* 0x003e240000000a00 */
[----:B0-----:R-:W-:-:S05]  /*a660*/  @P6 IMAD.HI.U32 R10, R231, R10, RZ ;  /* 0x0000000ae70a6227 */ /* 0x001fca00078e00ff */
[----:B------:R-:W-:-:S07]  /*a670*/  @P6 SHF.R.U32.HI R231, RZ, R11, R10 ;  /* 0x0000000bffe76219 */ /* 0x000fce000001160a */
.L_x_11496:
[----:B------:R-:W-:Y:S05]  /*a680*/  BSYNC B0 ;  /* 0x0000000000007941 */ /* 0x000fea0003800000 */
.L_x_11494:
[----:B------:R-:W-:-:S04]  /*a690*/  IMAD R13, R18, -0x2, R13 ;  /* 0xfffffffe120d7824 */ /* 0x000fc800078e020d */
[----:B------:R-:W-:-:S05]  /*a6a0*/  IMAD R231, R231, R2, R13 ;  /* 0x00000002e7e77224 */ /* 0x000fca00078e020d */
[----:B------:R-:W-:Y:S02]  /*a6b0*/  VIADDMNMX R15, R231, R2, R15, PT ;  /* 0x00000002e70f7246 */ /* 0x000fe4000380010f */
[----:B------:R-:W-:-:S07]  /*a6c0*/  VIMNMX R14, R14, R231, !PT ;  /* 0x000000e70e0e7248 */ /* 0x000fce0007fe0100 */
.L_x_11493:
[----:B------:R-:W-:Y:S01]  /*a6d0*/  ISETP.GT.AND P1, PT, R14, 0x1, !P1 ;  /* 0x000000010e00780c */ /* 0x000fe20004f24270 */
[----:B------:R-:W-:Y:S01]  /*a6e0*/  UMOV UR6, UR22 ;  /* 0x0000001600067c82 */ /* 0x000fe20008000000 */
[----:B------:R-:W-:Y:S02]  /*a6f0*/  ISETP.NE.AND P6, PT, R218, RZ, PT ;  /* 0x000000ffda00720c */ /* 0x000fe40003fc5270 */
        /* <DEDUP_REMOVED lines=58> */
[----:B------:R-:W3:Y:S01]  /*aaa0*/  SHFL.BFLY PT, R11, R6, 0x2, 0x1f ;  /* 0x0c401f00060b7f89 */ /* 0x000ee200000e0000 */
        /* <DEDUP_REMOVED lines=8> */
[C---:B------:R-:W-:Y:S02]  /*ab30*/  ISETP.GT.AND P1, PT, R14.reuse, 0x29, !P1 ;  /* 0x000000290e00780c */ /* 0x040fe40004f24270 */
[----:B------:R-:W-:Y:S02]  /*ab40*/  FSEL R191, R191, -INF , !P2 ;  /* 0xff800000bfbf7808 */ /* 0x000fe40005000000 */
[----:B------:R-:W-:Y:S02]  /*ab50*/  ISETP.LT.OR P1, PT, R15, 0x2a, P1 ;  /* 0x0000002a0f00780c */ /* 0x000fe40000f21670 */
[----:B------:R-:W-:Y:S02]  /*ab60*/  ISETP.GT.AND P4, PT, R14, 0x51, !P4 ;  /* 0x000000510e00780c */ /* 0x000fe40006784270 */
[----:B------:R-:W-:-:S02]  /*ab70*/  FSEL R175, R175, -INF , !P1 ;  /* 0xff800000afaf7808 */ /* 0x000fc40004800000 */
[----:B------:R-:W-:Y:S02]  /*ab80*/  ISETP.NE.AND P1, PT, R223, RZ, PT ;  /* 0x000000ffdf00720c */ /* 0x000fe40003f25270 */
[----:B---3--:R-:W-:Y:S02]  /*ab90*/  FMNMX.FTZ R13, R6, R11, !PT ;  /* 0x0000000b060d7209 */ /* 0x008fe40007810000 */
[C---:B------:R-:W-:Y:S02]  /*aba0*/  ISETP.GT.AND P1, PT, R14.reuse, 0x30, !P1 ;  /* 0x000000300e00780c */ /* 0x040fe40004f24270 */
[C---:B------:R-:W-:Y:S01]  /*abb0*/  ISETP.LT.OR P3, PT, R15.reuse, 0x51, P3 ;  /* 0x000000510f00780c */ /* 0x040fe20001f61670 */
[----:B------:R-:W3:Y:S01]  /*abc0*/  SHFL.BFLY PT, R2, R13, 0x1, 0x1f ;  /* 0x0c201f000d027f89 */ /* 0x000ee200000e0000 */
[----:B------:R-:W-:Y:S02]  /*abd0*/  ISETP.LT.OR P1, PT, R15, 0x31, P1 ;  /* 0x000000310f00780c */ /* 0x000fe40000f21670 */
[----:B------:R-:W-:-:S02]  /*abe0*/  ISETP.GT.AND P5, PT, R14, 0x58, !P5 ;  /* 0x000000580e00780c */ /* 0x000fc40006fa4270 */
[----:B------:R-:W-:Y:S02]  /*abf0*/  FSEL R178, R178, -INF , !P1 ;  /* 0xff800000b2b27808 */ /* 0x000fe40004800000 */
[----:B------:R-:W-:Y:S02]  /*ac00*/  ISETP.NE.AND P1, PT, R224, RZ, PT ;  /* 0x000000ffe000720c */ /* 0x000fe40003f25270 */
[C---:B------:R-:W-:Y:S02]  /*ac10*/  ISETP.LT.OR P4, PT, R15.reuse, 0x52, P4 ;  /* 0x000000520f00780c */ /* 0x040fe40002781670 */
[----:B------:R-:W-:Y:S02]  /*ac20*/  ISETP.GT.AND P1, PT, R14, 0x31, !P1 ;  /* 0x000000310e00780c */ /* 0x000fe40004f24270 */
[----:B------:R-:W-:Y:S02]  /*ac30*/  FSEL R194, R194, -INF , !P3 ;  /* 0xff800000c2c27808 */ /* 0x000fe40005800000 */
[----:B------:R-:W-:-:S02]  /*ac40*/  ISETP.LT.OR P1, PT, R15, 0x32, P1 ;  /* 0x000000320f00780c */ /* 0x000fc40000f21670 */
[----:B------:R-:W-:Y:S02]  /*ac50*/  ISETP.LT.OR P5, PT, R15, 0x59, P5 ;  /* 0x000000590f00780c */ /* 0x000fe40002fa1670 */
[----:B------:R-:W-:Y:S02]  /*ac60*/  FSEL R179, R179, -INF , !P1 ;  /* 0xff800000b3b37808 */ /* 0x000fe40004800000 */
[----:B------:R-:W-:Y:S02]  /*ac70*/  ISETP.NE.AND P1, PT, R225, RZ, PT ;  /* 0x000000ffe100720c */ /* 0x000fe40003f25270 */
[----:B------:R-:W-:Y:S02]  /*ac80*/  FSEL R195, R195, -INF , !P4 ;  /* 0xff800000c3c37808 */ /* 0x000fe40006000000 */
[----:B------:R-:W-:Y:S02]  /*ac90*/  ISETP.GT.AND P1, PT, R14, 0x38, !P1 ;  /* 0x000000380e00780c */ /* 0x000fe40004f24270 */
[----:B---3--:R-:W-:-:S02]  /*aca0*/  FMNMX.FTZ R2, R13, R2, !PT ;  /* 0x000000020d027209 */ /* 0x008fc40007810000 */
[----:B------:R-:W-:Y:S02]  /*acb0*/  ISETP.LT.OR P1, PT, R15, 0x39, P1 ;  /* 0x000000390f00780c */ /* 0x000fe40000f21670 */
[----:B------:R-:W-:Y:S01]  /*acc0*/  FSEL R198, R198, -INF , !P5 ;  /* 0xff800000c6c67808 */ /* 0x000fe20006800000 */
[----:B01----:R-:W-:Y:S01]  /*acd0*/  FMUL.FTZ R10, R2, UR6 ;  /* 0x00000006020a7c20 */ /* 0x003fe20008410000 */
        /* <DEDUP_REMOVED lines=63> */
[----:B------:R-:W-:Y:S01]  /*b0d0*/  FMUL.FTZ R25, R25, R9 ;  /* 0x0000000919197220 */ /* 0x000fe20000410000 */
[----:B------:R-:W-:Y:S01]  /*b0e0*/  FMNMX.FTZ R6, R178, R157, !PT ;  /* 0x0000009db2067209 */ /* 0x000fe20007810000 */
[--C-:B------:R-:W-:Y:S01]  /*b0f0*/  FFMA.FTZ R157, R165, UR6, -R10.reuse ;  /* 0x00000006a59d7c23 */ /* 0x100fe2000801080a */
[-C--:B------:R-:W-:Y:S01]  /*b100*/  FMUL.FTZ R28, R28, R9.reuse ;  /* 0x000000091c1c7220 */ /* 0x080fe20000410000 */
[-C--:B------:R-:W-:Y:S01]  /*b110*/  FMUL.FTZ R29, R29, R9.reuse ;  /* 0x000000091d1d7220 */ /* 0x080fe20000410000 */
[----:B------:R-:W-:Y:S01]  /*b120*/  FMNMX.FTZ R161, R179, R6, !PT ;  /* 0x00000006b3a17209 */ /* 0x000fe20007810000 */
[----:B------:R-:W0:Y:S01]  /*b130*/  MUFU.EX2 R21, R21 ;  /* 0x0000001500157308 */ /* 0x000e220000000800 */
        /* <DEDUP_REMOVED lines=23> */
[----:B------:R-:W2:Y:S01]  /*b2b0*/  MUFU.EX2 R153, R153 ;  /* 0x0000009900997308 */ /* 0x000ea20000000800 */
[----:B-----5:R-:W-:Y:S01]  /*b2c0*/  FFMA.FTZ R188, R9, R3, R152 ;  /* 0x0000000309bc7223 */ /* 0x020fe20000010098 */
[C---:B-1----:R-:W-:Y:S01]  /*b2d0*/  F2FP.F16.F32.PACK_AB R152, R13.reuse, R152 ;  /* 0x000000980d98723e */ /* 0x042fe200000000ff */
[----:B------:R-:W-:Y:S01]  /*b2e0*/  FMUL.FTZ R56, R56, R9 ;  /* 0x0000000938387220 */ /* 0x000fe20000410000 */
[----:B------:R-:W-:Y:S01]  /*b2f0*/  FMNMX.FTZ R6, R194, R165, !PT ;  /* 0x000000a5c2067209 */ /* 0x000fe20007810000 */
[----:B------:R-:W-:Y:S01]  /*b300*/  FADD.FTZ R3, R13, R188 ;  /* 0x000000bc0d037221 */ /* 0x000fe20000010000 */
[-C--:B------:R-:W-:Y:S01]  /*b310*/  FMUL.FTZ R57, R57, R9.reuse ;  /* 0x0000000939397220 */ /* 0x080fe20000410000 */
[-C--:B------:R-:W-:Y:S01]  /*b320*/  FMUL.FTZ R60, R60, R9.reuse ;  /* 0x000000093c3c7220 */ /* 0x080fe20000410000 */
[----:B------:R-:W-:Y:S01]  /*b330*/  FMNMX.FTZ R165, R195, R6, !PT ;  /* 0x00000006c3a57209 */ /* 0x000fe20007810000 */
[----:B------:R-:W1:Y:S01]  /*b340*/  MUFU.EX2 R20, R20 ;  /* 0x0000001400147308 */ /* 0x000e620000000800 */
[-C--:B------:R-:W-:Y:S01]  /*b350*/  FMUL.FTZ R61, R61, R9.reuse ;  /* 0x000000093d3d7220 */ /* 0x080fe20000410000 */
[----:B------:R-:W-:Y:S01]  /*b360*/  FMUL.FTZ R64, R64, R9 ;  /* 0x0000000940407220 */ /* 0x000fe20000410000 */
[----:B------:R-:W-:Y:S01]  /*b370*/  FMNMX.FTZ R6, R198, R165, !PT ;  /* 0x000000a5c6067209 */ /* 0x000fe20007810000 */
[--C-:B------:R-:W-:Y:S01]  /*b380*/  FFMA.FTZ R165, R177, UR6, -R10.reuse ;  /* 0x00000006b1a57c23 */ /* 0x100fe2000801080a */
[-C--:B------:R-:W-:Y:S01]  /*b390*/  FMUL.FTZ R65, R65, R9.reuse ;  /* 0x0000000941417220 */ /* 0x080fe20000410000 */
[-C--:B------:R-:W-:Y:S01]  /*b3a0*/  FMUL.FTZ R68, R68, R9.reuse ;  /* 0x0000000944447220 */ /* 0x080fe20000410000 */
[----:B------:R-:W-:Y:S01]  /*b3b0*/  FMNMX.FTZ R6, R199, R6, !PT ;  /* 0x00000006c7067209 */ /* 0x000fe20007810000 */
[----:B------:R-:W5:Y:S01]  /*b3c0*/  MUFU.EX2 R157, R157 ;  /* 0x0000009d009d7308 */ /* 0x000f620000000800 */
        /* <DEDUP_REMOVED lines=28> */
[----:B------:R-:W-:Y:S01]  /*b590*/  FFMA.FTZ R177, R189, UR6, -R10 ;  /* 0x00000006bdb17c23 */ /* 0x000fe2000801080a */
[-C--:B------:R-:W-:Y:S01]  /*b5a0*/  FMUL.FTZ R116, R116, R9.reuse ;  /* 0x0000000974747220 */ /* 0x080fe20000410000 */
[-C--:B------:R-:W-:Y:S01]  /*b5b0*/  FMUL.FTZ R117, R117, R9.reuse ;  /* 0x0000000975757220 */ /* 0x080fe20000410000 */
[----:B------:R-:W-:Y:S01]  /*b5c0*/  MUFU.EX2 R15, R15 ;  /* 0x0000000f000f7308 */ /* 0x000fe20000000800 */
        /* <DEDUP_REMOVED lines=20> */
[----:B---3--:R-:W-:Y:S01]  /*b710*/  FMNMX.FTZ R6, R185, R6, !PT ;  /* 0x00000006b9067209 */ /* 0x008fe20007810000 */
[----:B------:R-:W-:-:S03]  /*b720*/  FFMA.FTZ R185, R197, UR6, -R10 ;  /* 0x00000006c5b97c23 */ /* 0x000fc6000801080a */
[C---:B------:R-:W-:Y:S01]  /*b730*/  FSETP.NEU.FTZ.AND P1, PT, R6.reuse, -INF , PT ;  /* 0xff8000000600780b */ /* 0x040fe20003f3d000 */
[----:B------:R-:W-:Y:S02]  /*b740*/  FMUL.FTZ R196, R6, UR6 ;  /* 0x0000000606c47c20 */ /* 0x000fe40008410000 */
[----:B------:R-:W3:Y:S03]  /*b750*/  MUFU.EX2 R169, R169 ;  /* 0x000000a900a97308 */ /* 0x000ee60000000800 */
[----:B------:R-:W-:-:S05]  /*b760*/  FSEL R196, R196, RZ, P1 ;  /* 0x000000ffc4c47208 */ /* 0x000fca0000800000 */
[--C-:B------:R-:W-:Y:S01]  /*b770*/  FFMA.FTZ R10, R155, UR6, -R196.reuse ;  /* 0x000000069b0a7c23 */ /* 0x100fe200080108c4 */
[--C-:B------:R-:W-:Y:S01]  /*b780*/  FFMA.FTZ R155, R158, UR6, -R196.reuse ;  /* 0x000000069e9b7c23 */ /* 0x100fe200080108c4 */
[----:B------:R-:W-:Y:S01]  /*b790*/  FADD.FTZ R158, R154, R3 ;  /* 0x000000039a9e7221 */ /* 0x000fe20000010000 */
[--C-:B------:R-:W-:Y:S01]  /*b7a0*/  FFMA.FTZ R188, R159, UR6, -R196.reuse ;  /* 0x000000069fbc7c23 */ /* 0x100fe200080108c4 */
[----:B------:R-:W-:Y:S01]  /*b7b0*/  MUFU.EX2 R172, R172 ;  /* 0x000000ac00ac7308 */ /* 0x000fe20000000800 */
[----:B------:R-:W-:Y:S01]  /*b7c0*/  FFMA.FTZ R159, R162, UR6, -R196 ;  /* 0x00000006a29f7c23 */ /* 0x000fe200080108c4 */
[C---:B0-----:R-:W-:Y:S01]  /*b7d0*/  FADD.FTZ R3, R21.reuse, R158 ;  /* 0x0000009e15037221 */ /* 0x041fe20000010000 */
[----:B------:R-:W-:Y:S01]  /*b7e0*/  F2FP.F16.F32.PACK_AB R154, R21, R154 ;  /* 0x0000009a159a723e */ /* 0x000fe200000000ff */
[--C-:B------:R-:W-:Y:S01]  /*b7f0*/  FFMA.FTZ R11, R11, UR6, -R196.reuse ;  /* 0x000000060b0b7c23 */ /* 0x100fe200080108c4 */
[--C-:B------:R-:W-:Y:S01]  /*b800*/  FFMA.FTZ R174, R174, UR6, -R196.reuse ;  /* 0x00000006aeae7c23 */ /* 0x100fe200080108c4 */
[----:B----4-:R-:W-:Y:S01]  /*b810*/  FADD.FTZ R158, R156, R3 ;  /* 0x000000039c9e7221 */ /* 0x010fe20000010000 */
[--C-:B------:R-:W-:Y:S01]  /*b820*/  FFMA.FTZ R192, R163, UR6, -R196.reuse ;  /* 0x00000006a3c07c23 */ /* 0x100fe200080108c4 */
[----:B------:R-:W-:Y:S01]  /*b830*/  MUFU.EX2 R173, R173 ;  /* 0x000000ad00ad7308 */ /* 0x000fe20000000800 */
[----:B------:R-:W-:Y:S01]  /*b840*/  FFMA.FTZ R163, R166, UR6, -R196 ;  /* 0x00000006a6a37c23 */ /* 0x000fe200080108c4 */
[----:B--2---:R-:W-:Y:S01]  /*b850*/  FADD.FTZ R3, R153, R158 ;  /* 0x0000009e99037221 */ /* 0x004fe20000010000 */
[--C-:B------:R-:W-:Y:S01]  /*b860*/  FFMA.FTZ R175, R175, UR6, -R196.reuse ;  /* 0x00000006afaf7c23 */ /* 0x100fe200080108c4 */
[--C-:B------:R-:W-:Y:S01]  /*b870*/  FFMA.FTZ R178, R178, UR6, -R196.reuse ;  /* 0x00000006b2b27c23 */ /* 0x100fe200080108c4 */
[--C-:B------:R-:W-:Y:S01]  /*b880*/  FFMA.FTZ R179, R179, UR6, -R196.reuse ;  /* 0x00000006b3b37c23 */ /* 0x100fe200080108c4 */
[----:B-1----:R-:W-:Y:S01]  /*b890*/  FADD.FTZ R158, R20, R3 ;  /* 0x00000003149e7221 */ /* 0x002fe20000010000 */
[--C-:B------:R-:W-:Y:S01]  /*b8a0*/  FFMA.FTZ R182, R182, UR6, -R196.reuse ;  /* 0x00000006b6b67c23 */ /* 0x100fe200080108c4 */
[----:B------:R-:W-:Y:S01]  /*b8b0*/  MUFU.EX2 R176, R176 ;  /* 0x000000b000b07308 */ /* 0x000fe20000000800 */
[----:B------:R-:W-:Y:S01]  /*b8c0*/  FFMA.FTZ R183, R183, UR6, -R196 ;  /* 0x00000006b7b77c23 */ /* 0x000fe200080108c4 */
[----:B-----5:R-:W-:Y:S01]  /*b8d0*/  FADD.FTZ R3, R157, R158 ;  /* 0x0000009e9d037221 */ /* 0x020fe20000010000 */
[----:B---3--:R-:W-:Y:S01]  /*b8e0*/  F2FP.F16.F32.PACK_AB R166, R169, R168 ;  /* 0x000000a8a9a6723e */ /* 0x008fe200000000ff */
        /* <DEDUP_REMOVED lines=16> */
[----:B------:R-:W-:Y:S01]  /*b9f0*/  FFMA.FTZ R198, R198, UR6, -R196 ;  /* 0x00000006c6c67c23 */ /* 0x000fe200080108c4 */
[----:B------:R-:W-:Y:S01]  /*ba00*/  F2FP.F16.F32.PACK_AB R156, R153, R156 ;  /* 0x0000009c999c723e */ /* 0x000fe200000000ff */
[----:B------:R-:W-:Y:S01]  /*ba10*/  FADD.FTZ R162, R164, R189 ;  /* 0x000000bda4a27221 */ /* 0x000fe20000010000 */
[----:B------:R-:W-:Y:S01]  /*ba20*/  F2FP.F16.F32.PACK_AB R164, R165, R164 ;  /* 0x000000a4a5a4723e */ /* 0x000fe200000000ff */
[----:B------:R-:W1:Y:S01]  /*ba30*/  MUFU.EX2 R181, R181 ;  /* 0x000000b500b57308 */ /* 0x000e620000000800 */
[----:B0-----:R-:W-:Y:S01]  /*ba40*/  F2FP.F16.F32.PACK_AB R170, R177, R176 ;  /* 0x000000b0b1aa723e */ /* 0x001fe200000000ff */
[----:B------:R-:W-:Y:S01]  /*ba50*/  FADD.FTZ R171, R165, R162 ;  /* 0x000000a2a5ab7221 */ /* 0x000fe20000010000 */
[----:B------:R-:W-:-:S03]  /*ba60*/  F2FP.F16.F32.PACK_AB R160, R161, R160 ;  /* 0x000000a0a1a0723e */ /* 0x000fc600000000ff */
[----:B------:R-:W-:Y:S01]  /*ba70*/  FADD.FTZ R162, R168, R171 ;  /* 0x000000aba8a27221 */ /* 0x000fe20000010000 */
[----:B------:R-:W-:Y:S01]  /*ba80*/  FFMA.FTZ R171, R186, UR6, -R196 ;  /* 0x00000006baab7c23 */ /* 0x000fe200080108c4 */
[----:B------:R-:W-:Y:S01]  /*ba90*/  MUFU.EX2 R11, R11 ;  /* 0x0000000b000b7308 */ /* 0x000fe20000000800 */
[----:B------:R-:W-:Y:S01]  /*baa0*/  F2FP.F16.F32.PACK_AB R168, R173, R172 ;  /* 0x000000acada8723e */ /* 0x000fe200000000ff */
[----:B------:R-:W-:Y:S01]  /*bab0*/  FADD.FTZ R189, R169, R162 ;  /* 0x000000a2a9bd7221 */ /* 0x000fe20000010000 */
[----:B------:R-:W-:-:S03]  /*bac0*/  FFMA.FTZ R196, R199, UR6, -R196 ;  /* 0x00000006c7c47c23 */ /* 0x000fc600080108c4 */
[----:B------:R-:W-:Y:S02]  /*bad0*/  FADD.FTZ R162, R172, R189 ;  /* 0x000000bdaca27221 */ /* 0x000fe40000010000 */
[----:B------:R0:W-:Y:S01]  /*bae0*/  MUFU.EX2 R186, R158 ;  /* 0x0000009e00ba7308 */ /* 0x0001e20000000800 */
[----:B-1----:R-:W-:Y:S01]  /*baf0*/  F2FP.F16.F32.PACK_AB R172, R181, R180 ;  /* 0x000000b4b5ac723e */ /* 0x002fe200000000ff */
[----:B------:R-:W-:-:S04]  /*bb00*/  FADD.FTZ R189, R173, R162 ;  /* 0x000000a2adbd7221 */ /* 0x000fc80000010000 */
[----:B------:R-:W-:Y:S02]  /*bb10*/  FADD.FTZ R162, R176, R189 ;  /* 0x000000bdb0a27221 */ /* 0x000fe40000010000 */
[----:B------:R-:W1:Y:S01]  /*bb20*/  MUFU.EX2 R10, R10 ;  /* 0x0000000a000a7308 */ /* 0x000e620000000800 */
[----:B0-----:R-:W-:Y:S01]  /*bb30*/  F2FP.F16.F32.PACK_AB R158, R157, R20 ;  /* 0x000000149d9e723e */ /* 0x001fe200000000ff */
[----:B------:R-:W-:Y:S01]  /*bb40*/  FADD.FTZ R21, R177, R162 ;  /* 0x000000a2b1157221 */ /* 0x000fe20000010000 */
[----:B------:R-:W-:-:S03]  /*bb50*/  F2FP.F16.F32.PACK_AB R162, R15, R14 ;  /* 0x0000000e0fa2723e */ /* 0x000fc600000000ff */
[----:B------:R-:W-:Y:S02]  /*bb60*/  FADD.FTZ R20, R180, R21 ;  /* 0x00000015b4147221 */ /* 0x000fe40000010000 */
[----:B------:R-:W-:Y:S02]  /*bb70*/  MUFU.EX2 R155, R155 ;  /* 0x0000009b009b7308 */ /* 0x000fe40000000800 */
[----:B------:R-:W-:Y:S01]  /*bb80*/  FADD.FTZ R15, R181, R20 ;  /* 0x00000014b50f7221 */ /* 0x000fe20000010000 */
[----:B------:R-:W-:-:S05]  /*bb90*/  FMUL.FTZ R20, R3, UR6 ;  /* 0x0000000603147c20 */ /* 0x000fca0008410000 */
[----:B------:R-:W-:Y:S01]  /*bba0*/  MUFU.EX2 R188, R188 ;  /* 0x000000bc00bc7308 */ /* 0x000fe20000000800 */
[----:B-1----:R-:W-:-:S07]  /*bbb0*/  F2FP.F16.F32.PACK_AB R153, R10, R11 ;  /* 0x0000000b0a99723e */ /* 0x002fce00000000ff */
        /* <DEDUP_REMOVED lines=50> */
[----:B------:R2:W3:Y:S01]  /*bee0*/  MUFU.EX2 R165, R178 ;  /* 0x000000b200a57308 */ /* 0x0004e20000000800 */
        /* <DEDUP_REMOVED lines=29> */
[C---:B0-----:R-:W-:Y:S01]  /*c0c0*/  F2FP.F16.F32.PACK_AB R165, R176.reuse, R165 ;  /* 0x000000a5b0a5723e */ /* 0x041fe200000000ff */
        /* <DEDUP_REMOVED lines=23> */
[----:B------:R-:W-:-:S02]  /*c240*/  FMUL.FTZ R151, R151, R20 ;  /* 0x0000001497977220 */ /* 0x000fc40000410000 */
        /* <DEDUP_REMOVED lines=20> */
.L_x_11497:
[----:B------:R0:W1:Y:S01]  /*c390*/  SYNCS.PHASECHK.TRANS64.TRYWAIT P1, [UR26+0x22850], R7 ;  /* 0x02285007ff0075a7 */ /* 0x000062000802015a */
[----:B------:R-:W-:Y:S05]  /*c3a0*/  @!P0 BRA `(.L_x_11498) ;  /* 0x0000000000048947 */ /* 0x000fea0003800000 */
[----:B------:R-:W-:Y:S01]  /*c3b0*/  BPT.TRAP 0x1 ;  /* 0x000000040000795c */ /* 0x000fe20000300000 */
.L_x_11498:
[----:B-1----:R-:W-:Y:S05]  /*c3c0*/  @P1 BRA `(.L_x_11499) ;  /* 0x0000000000081947 */ /* 0x002fea0003800000 */
[----:B------:R-:W1:Y:S02]  /*c3d0*/  SYNCS.PHASECHK.TRANS64.TRYWAIT P1, [UR26+0x22850], R7 ;  /* 0x02285007ff0075a7 */ /* 0x000e64000802015a */
[----:B-1----:R-:W-:Y:S05]  /*c3e0*/  @!P1 BRA `(.L_x_11500) ;  /* 0x000000a000bc9947 */ /* 0x002fea0003800000 */
.L_x_11499:
        /* <DEDUP_REMOVED lines=49> */
.L_x_11484:
[----:B------:R-:W2:Y:S01]  /*c700*/  SHFL.BFLY PT, R8, R3, 0x2, 0x1f ;  /* 0x0c401f0003087f89 */ /* 0x000ea200000e0000 */
[----:B------:R-:W-:Y:S01]  /*c710*/  UIADD3 UR37, UR37, 0x1, URZ ;  /* 0x0000000125257890 */ /* 0x000fe2000fffe03f */
[----:B------:R-:W-:Y:S01]  /*c720*/  IMAD.U32 R12, RZ, RZ, UR6 ;  /* 0x00000006ff0c7e24 */ /* 0x000fe2000f8e00ff */
[----:B------:R3:W-:Y:S06]  /*c730*/  BAR.ARV R4, 0x100 ;  /* 0x000400040000751d */ /* 0x0007ec0000002000 */
[----:B------:R-:W-:Y:S02]  /*c740*/  UISETP.NE.AND UP0, UPT, UR37, 0x2, UPT ;  /* 0x000000022500788c */ /* 0x000fe4000bf05270 */
[----:B------:R-:W-:Y:S06]  /*c750*/  BAR.ARV 0x8, 0x180 ;  /* 0x0206000000007b1d */ /* 0x000fec0000002000 */
[----:B------:R-:W-:Y:S01]  /*c760*/  USEL UR4, URZ, 0x1, UP0 ;  /* 0x000000013f047887 */ /* 0x000fe20008000000 */
[----:B------:R-:W-:Y:S01]  /*c770*/  PLOP3.LUT P0, PT, PT, PT, PT, 0x8, 0x0 ;  /* 0x000000000000781c */ /* 0x000fe20003f0e170 */
[----:B------:R-:W4:Y:S01]  /*c780*/  SHFL.BFLY PT, R7, R0, 0x2, 0x1f ;  /* 0x0c401f0000077f89 */ /* 0x000f2200000e0000 */
[----:B------:R-:W-:-:S02]  /*c790*/  UIADD3 UR39, UR39, 0x1, URZ ;  /* 0x0000000127277890 */ /* 0x000fc4000fffe03f */
[----:B------:R-:W-:Y:S01]  /*c7a0*/  USEL UR37, UR37, URZ, UP0 ;  /* 0x0000003f25257287 */ /* 0x000fe20008000000 */
[----:B--2---:R-:W-:Y:S01]  /*c7b0*/  FADD.FTZ R8, R8, R3 ;  /* 0x0000000308087221 */ /* 0x004fe20000010000 */
[----:B------:R-:W-:Y:S01]  /*c7c0*/  IMAD.MOV.U32 R3, RZ, RZ, -0x800000 ;  /* 0xff800000ff037424 */ /* 0x000fe200078e00ff */
[----:B------:R-:W-:-:S03]  /*c7d0*/  ULOP3.LUT UR38, UR38, UR4, URZ, 0x3c, !UPT ;  /* 0x0000000426267292 */ /* 0x000fc6000f8e3c3f */
[----:B------:R-:W2:Y:S01]  /*c7e0*/  SHFL.BFLY PT, R5, R8, 0x1, 0x1f ;  /* 0x0c201f0008057f89 */ /* 0x000ea200000e0000 */
[----:B----4-:R-:W-:Y:S01]  /*c7f0*/  FADD.FTZ R7, R7, R0 ;  /* 0x0000000007077221 */ /* 0x010fe20000010000 */
[----:B------:R-:W-:-:S04]  /*c800*/  IMAD.MOV.U32 R0, RZ, RZ, RZ ;  /* 0x000000ffff007224 */ /* 0x000fc800078e00ff */
[----:B01----:R-:W0:Y:S01]  /*c810*/  SHFL.BFLY PT, R10, R7, 0x1, 0x1f ;  /* 0x0c201f00070a7f89 */ /* 0x003e2200000e0000 */
[----:B--2---:R-:W-:Y:S01]  /*c820*/  FADD.FTZ R9, R8, R5 ;  /* 0x0000000508097221 */ /* 0x004fe20000010000 */
[----:B------:R-:W-:Y:S02]  /*c830*/  IMAD.MOV.U32 R5, RZ, RZ, RZ ;  /* 0x000000ffff057224 */ /* 0x000fe400078e00ff */
[----:B------:R-:W-:Y:S02]  /*c840*/  IMAD.MOV.U32 R8, RZ, RZ, -0x800000 ;  /* 0xff800000ff087424 */ /* 0x000fe400078e00ff */
[----:B------:R-:W-:-:S13]  /*c850*/  FSETP.NE.FTZ.AND P1, PT, R9, RZ, PT ;  /* 0x000000ff0900720b */ /* 0x000fda0003f35000 */
[----:B------:R-:W1:Y:S01]  /*c860*/  @P1 MUFU.RCP R5, R9 ;  /* 0x0000000900051308 */ /* 0x000e620000001000 */
[----:B0-----:R-:W-:-:S05]  /*c870*/  FADD.FTZ R11, R7, R10 ;  /* 0x0000000a070b7221 */ /* 0x001fca0000010000 */
[----:B------:R-:W-:Y:S02]  /*c880*/  FSETP.NE.FTZ.AND P2, PT, R11, RZ, PT ;  /* 0x000000ff0b00720b */ /* 0x000fe40003f55000 */
[----:B---3--:R-:W0:Y:S01]  /*c890*/  @P1 MUFU.LG2 R4, R9 ;  /* 0x0000000900041308 */ /* 0x008e220000000c00 */
[-C--:B-1----:R-:W-:Y:S01]  /*c8a0*/  FMUL.FTZ R24, R24, R5.reuse ;  /* 0x0000000518187220 */ /* 0x082fe20000410000 */
[-C--:B------:R-:W-:Y:S01]  /*c8b0*/  FMUL.FTZ R25, R25, R5.reuse ;  /* 0x0000000519197220 */ /* 0x080fe20000410000 */
[----:B------:R-:W-:-:S08]  /*c8c0*/  FMUL.FTZ R28, R28, R5 ;  /* 0x000000051c1c7220 */ /* 0x000fd00000410000 */
        /* <DEDUP_REMOVED lines=8> */
[----:B------:R-:W2:Y:S01]  /*c950*/  @P2 MUFU.RCP R0, R11 ;  /* 0x0000000b00002308 */ /* 0x000ea20000001000 */
        /* <DEDUP_REMOVED lines=55> */
[----:B------:R-:W-:Y:S01]  /*ccd0*/  @P2 FMUL.FTZ R12, R12, 0.69314718246459960938 ;  /* 0x3f3172180c0c2820 */ /* 0x000fe20000410000 */
[----:B0-----:R-:W-:Y:S01]  /*cce0*/  @P1 FMUL.FTZ R4, R4, 0.69314718246459960938 ;  /* 0x3f31721804041820 */ /* 0x001fe20000410000 */
[----:B-1----:R-:W-:Y:S01]  /*ccf0*/  @P2 FMUL.FTZ R7, R7, 0.69314718246459960938 ;  /* 0x3f31721807072820 */ /* 0x002fe20000410000 */
[----:B------:R-:W-:Y:S01]  /*cd00*/  @P1 FMUL.FTZ R5, R5, 0.69314718246459960938 ;  /* 0x3f31721805051820 */ /* 0x000fe20000410000 */
        /* <DEDUP_REMOVED lines=66> */
.L_x_11431:
[----:B------:R-:W0:Y:S01]  /*d130*/  S2R R5, SR_CgaCtaId ;  /* 0x0000000000057919 */ /* 0x000e220000008800 */
[----:B------:R-:W-:Y:S01]  /*d140*/  MOV R2, 0x400 ;  /* 0x0000040000027802 */ /* 0x000fe20000000f00 */
[----:B------:R-:W-:Y:S01]  /*d150*/  BSSY B0, `(.L_x_11502) ;  /* 0x00002d5000007945 */ /* 0x000fe20003800000 */
[----:B------:R-:W-:Y:S02]  /*d160*/  BAR.SYNC.DEFER_BLOCKING 0x5, 0x180 ;  /* 0x0146000000007b1d */ /* 0x000fe40000010000 */
[----:B0-----:R-:W-:-:S05]  /*d170*/  LEA R2, R5, R2, 0x18 ;  /* 0x0000000205027211 */ /* 0x001fca00078ec0ff */
[----:B------:R-:W0:Y:S02]  /*d180*/  LDS.128 R4, [R2+0x228d0] ;  /* 0x0228d00002047984 */ /* 0x000e240000000c00 */
[----:B0-----:R-:W-:Y:S02]  /*d190*/  R2UR UR5, R5 ;  /* 0x00000000050572ca */ /* 0x001fe400000e0000 */
[----:B------:R-:W-:Y:S02]  /*d1a0*/  R2UR UR7, R6 ;  /* 0x00000000060772ca */ /* 0x000fe400000e0000 */
        /* <DEDUP_REMOVED lines=53> */
[----:B------:R-:W-:Y:S02]  /*d500*/  LOP3.LUT R16, R175, 0x380, RZ, 0xc0, !PT ;  /* 0x00000380af107812 */ /* 0x000fe400078ec0ff */
[----:B------:R-:W-:-:S02]  /*d510*/  IADD3 R193, P6, R106, 0xc000, RZ ;  /* 0x0000c0006ac17810 */ /* 0x000fc40007fde0ff */
[----:B------:R-:W-:Y:S02]  /*d520*/  SHF.R.U64 R7, R7, 0x3, RZ ;  /* 0x0000000307077819 */ /* 0x000fe400000012ff */
[----:B------:R-:W-:Y:S01]  /*d530*/  LOP3.LUT R20, R177, 0x380, RZ, 0xc0, !PT ;  /* 0x00000380b1147812 */ /* 0x000fe200078ec0ff */
[--C-:B------:R-:W-:Y:S01]  /*d540*/  IMAD.X R99, RZ, RZ, R107.reuse, P6 ;  /* 0x000000ffff637224 */ /* 0x100fe200030e066b */
        /* <DEDUP_REMOVED lines=11> */
[----:B------:R-:W-:Y:S01]  /*d600*/  IADD3 R170, P2, R106, 0xc040, RZ ;  /* 0x0000c0406aaa7810 */ /* 0x000fe20007f5e0ff */
[--C-:B------:R-:W-:Y:S01]  /*d610*/  IMAD.X R95, RZ, RZ, R107.reuse, P3 ;  /* 0x000000ffff5f7224 */ /* 0x100fe200018e066b */
[----:B------:R-:W-:Y:S01]  /*d620*/  SHF.R.U64 R16, R16, 0x3, RZ ;  /* 0x0000000310107819 */ /* 0x000fe200000012ff */
[----:B------:R-:W-:Y:S01]  /*d630*/  IMAD.X R103, RZ, RZ, R107, P5 ;  /* 0x000000ffff677224 */ /* 0x000fe200028e066b */
[----:B------:R-:W-:-:S02]  /*d640*/  LOP3.LUT R46, R183, 0x380, RZ, 0xc0, !PT ;  /* 0x00000380b72e7812 */ /* 0x000fc400078ec0ff */
[----:B------:R-:W-:Y:S01]  /*d650*/  LOP3.LUT R106, R7, R106, RZ, 0x3c, !PT ;  /* 0x0000006a076a7212 */ /* 0x000fe200078e3cff */
[----:B------:R-:W-:Y:S01]  /*d660*/  IMAD.X R7, RZ, RZ, R107, P2 ;  /* 0x000000ffff077224 */ /* 0x000fe200010e066b */
[----:B------:R-:W-:Y:S02]  /*d670*/  SHF.R.U64 R20, R20, 0x3, RZ ;  /* 0x0000000314147819 */ /* 0x000fe400000012ff */
[----:B------:R-:W-:Y:S02]  /*d680*/  LOP3.LUT R54, R185, 0x380, RZ, 0xc0, !PT ;  /* 0x00000380b9367812 */ /* 0x000fe400078ec0ff */
[----:B------:R-:W-:Y:S02]  /*d690*/  LOP3.LUT R98, R193, 0x380, RZ, 0xc0, !PT ;  /* 0x00000380c1627812 */ /* 0x000fe400078ec0ff */
[----:B------:R-:W-:Y:S02]  /*d6a0*/  SHF.R.U64 R28, R163, 0x3, RZ ;  /* 0x00000003a31c7819 */ /* 0x000fe400000012ff */
[----:B------:R-:W-:-:S02]  /*d6b0*/  LOP3.LUT R12, R12, R171, RZ, 0x3c, !PT ;  /* 0x000000ab0c0c7212 */ /* 0x000fc400078e3cff */
[----:B------:R-:W-:Y:S02]  /*d6c0*/  SHF.R.U64 R30, R30, 0x3, RZ ;  /* 0x000000031e1e7819 */ /* 0x000fe400000012ff */
[----:B------:R-:W-:Y:S02]  /*d6d0*/  LOP3.LUT R62, R187, 0x380, RZ, 0xc0, !PT ;  /* 0x00000380bb3e7812 */ /* 0x000fe400078ec0ff */
[----:B------:R-:W-:Y:S02]  /*d6e0*/  LOP3.LUT R14, R14, R173, RZ, 0x3c, !PT ;  /* 0x000000ad0e0e7212 */ /* 0x000fe400078e3cff */
[----:B------:R-:W-:Y:S02]  /*d6f0*/  SHF.R.U64 R38, R38, 0x3, RZ ;  /* 0x0000000326267819 */ /* 0x000fe400000012ff */
[----:B------:R-:W-:Y:S02]  /*d700*/  LOP3.LUT R70, R189, 0x380, RZ, 0xc0, !PT ;  /* 0x00000380bd467812 */ /* 0x000fe400078ec0ff */
[----:B------:R-:W-:-:S02]  /*d710*/  LOP3.LUT R16, R16, R175, RZ, 0x3c, !PT ;  /* 0x000000af10107212 */ /* 0x000fc400078e3cff */
[----:B------:R-:W-:Y:S02]  /*d720*/  SHF.R.U64 R46, R46, 0x3, RZ ;  /* 0x000000032e2e7819 */ /* 0x000fe400000012ff */
[----:B------:R-:W-:Y:S02]  /*d730*/  LOP3.LUT R94, R191, 0x380, RZ, 0xc0, !PT ;  /* 0x00000380bf5e7812 */ /* 0x000fe400078ec0ff */
[----:B------:R-:W-:Y:S02]  /*d740*/  LOP3.LUT R20, R20, R177, RZ, 0x3c, !PT ;  /* 0x000000b114147212 */ /* 0x000fe400078e3cff */
[----:B------:R-:W-:Y:S02]  /*d750*/  SHF.R.U64 R54, R54, 0x3, RZ ;  /* 0x0000000336367819 */ /* 0x000fe400000012ff */
[----:B------:R-:W-:Y:S02]  /*d760*/  SHF.R.U64 R98, R98, 0x3, RZ ;  /* 0x0000000362627819 */ /* 0x000fe400000012ff */
[----:B------:R-:W-:Y:S01]  /*d770*/  MOV R106, R106 ;  /* 0x0000006a006a7202 */ /* 0x000fe20000000f00 */
[----:B------:R-:W-:Y:S01]  /*d780*/  BAR.SYNC.DEFER_BLOCKING 0x1, 0x100 ;  /* 0x0044000000007b1d */ /* 0x000fe20000010000 */
[----:B------:R-:W-:-:S02]  /*d790*/  LOP3.LUT R102, R6, 0x380, RZ, 0xc0, !PT ;  /* 0x0000038006667812 */ /* 0x000fc400078ec0ff */
[----:B------:R-:W-:Y:S02]  /*d7a0*/  LOP3.LUT R10, R28, R151, RZ, 0x3c, !PT ;  /* 0x000000971c0a7212 */ /* 0x000fe400078e3cff */
[----:B------:R-:W-:Y:S02]  /*d7b0*/  LOP3.LUT R30, R30, R179, RZ, 0x3c, !PT ;  /* 0x000000b31e1e7212 */ /* 0x000fe400078e3cff */
[----:B------:R-:W-:Y:S02]  /*d7c0*/  SHF.R.U64 R62, R62, 0x3, RZ ;  /* 0x000000033e3e7819 */ /* 0x000fe400000012ff */
[----:B------:R-:W-:Y:S02]  /*d7d0*/  LOP3.LUT R107, R170, 0x380, RZ, 0xc0, !PT ;  /* 0x00000380aa6b7812 */ /* 0x000fe400078ec0ff */
[----:B------:R-:W-:Y:S02]  /*d7e0*/  MOV R28, R12 ;  /* 0x0000000c001c7202 */ /* 0x000fe40000000f00 */
[----:B------:R-:W-:-:S02]  /*d7f0*/  LOP3.LUT R38, R38, R181, RZ, 0x3c, !PT ;  /* 0x000000b526267212 */ /* 0x000fc400078e3cff */
[----:B------:R-:W-:Y:S02]  /*d800*/  SHF.R.U64 R70, R70, 0x3, RZ ;  /* 0x0000000346467819 */ /* 0x000fe400000012ff */
[----:B------:R-:W-:Y:S02]  /*d810*/  MOV R14, R14 ;  /* 0x0000000e000e7202 */ /* 0x000fe40000000f00 */
[----:B------:R-:W-:Y:S02]  /*d820*/  LOP3.LUT R46, R46, R183, RZ, 0x3c, !PT ;  /* 0x000000b72e2e7212 */ /* 0x000fe400078e3cff */
[----:B------:R-:W-:Y:S02]  /*d830*/  SHF.R.U64 R94, R94, 0x3, RZ ;  /* 0x000000035e5e7819 */ /* 0x000fe400000012ff */
[----:B------:R-:W-:Y:S01]  /*d840*/  MOV R16, R16 ;  /* 0x0000001000107202 */ /* 0x000fe20000000f00 */
[----:B------:R0:W-:Y:S01]  /*d850*/  STSM.16.M88.4 [R106], R24 ;  /* 0x000000186a007844 */ /* 0x0001e20000000200 */
[----:B------:R-:W-:-:S02]  /*d860*/  LOP3.LUT R54, R54, R185, RZ, 0x3c, !PT ;  /* 0x000000b936367212 */ /* 0x000fc400078e3cff */
[----:B------:R-:W-:Y:S01]  /*d870*/  LOP3.LUT R98, R98, R193, RZ, 0x3c, !PT ;  /* 0x000000c162627212 */ /* 0x000fe200078e3cff */
[----:B------:R-:W-:Y:S01]  /*d880*/  STSM.16.M88.4 [R28], R32 ;  /* 0x000000201c007844 */ /* 0x000fe20000000200 */
[----:B------:R-:W-:Y:S02]  /*d890*/  SHF.R.U64 R29, R102, 0x3, RZ ;  /* 0x00000003661d7819 */ /* 0x000fe400000012ff */
[----:B------:R-:W-:Y:S01]  /*d8a0*/  MOV R20, R20 ;  /* 0x0000001400147202 */ /* 0x000fe20000000f00 */
[----:B------:R1:W-:Y:S01]  /*d8b0*/  STSM.16.M88.4 [R14], R40 ;  /* 0x000000280e007844 */ /* 0x0003e20000000200 */
[----:B------:R-:W-:Y:S02]  /*d8c0*/  F2FP.F16.F32.PACK_AB R59, R155, R59 ;  /* 0x0000003b9b3b723e */ /* 0x000fe400000000ff */
[----:B------:R-:W-:Y:S01]  /*d8d0*/  F2FP.F16.F32.PACK_AB R65, R154, R66 ;  /* 0x000000429a41723e */ /* 0x000fe200000000ff */
[----:B------:R-:W-:Y:S01]  /*d8e0*/  STSM.16.M88.4 [R16], R48 ;  /* 0x0000003010007844 */ /* 0x000fe20000000200 */
[----:B------:R-:W-:-:S02]  /*d8f0*/  F2FP.F16.F32.PACK_AB R72, R73, R72 ;  /* 0x000000484948723e */ /* 0x000fc400000000ff */
[----:B------:R-:W-:Y:S01]  /*d900*/  LOP3.LUT R62, R62, R187, RZ, 0x3c, !PT ;  /* 0x000000bb3e3e7212 */ /* 0x000fe200078e3cff */
[----:B------:R-:W-:Y:S01]  /*d910*/  STSM.16.M88.4 [R20], R56 ;  /* 0x0000003814007844 */ /* 0x000fe20000000200 */
[----:B------:R-:W-:Y:S02]  /*d920*/  SHF.R.U64 R107, R107, 0x3, RZ ;  /* 0x000000036b6b7819 */ /* 0x000fe400000012ff */
[----:B------:R-:W-:Y:S02]  /*d930*/  MOV R30, R30 ;  /* 0x0000001e001e7202 */ /* 0x000fe40000000f00 */
        /* <DEDUP_REMOVED lines=20> */
[----:B------:R-:W-:Y:S01]  /*da80*/  ULDC UR10, c[0x0][0xa88] ;  /* 0x0002a200000a7ab9 */ /* 0x000fe20000000800 */
[----:B------:R-:W-:Y:S01]  /*da90*/  LOP3.LUT R94, R94, R191, RZ, 0x3c, !PT ;  /* 0x000000bf5e5e7212 */ /* 0x000fe200078e3cff */
[----:B------:R-:W-:Y:S01]  /*daa0*/  UMOV UR4, URZ ;  /* 0x0000003f00047c82 */ /* 0x000fe20008000000 */
[----:B------:R-:W-:Y:S01]  /*dab0*/  MOV R46, R46 ;  /* 0x0000002e002e7202 */ /* 0x000fe20000000f00 */
[----:B------:R-:W2:Y:S01]  /*dac0*/  LDC R77, c[0x0][0xbe8] ;  /* 0x0002fa00ff4d7b82 */ /* 0x000ea20000000800 */
[----:B------:R-:W-:-:S02]  /*dad0*/  F2FP.F16.F32.PACK_AB R82, R85, R84 ;  /* 0x000000545552723e */ /* 0x000fc400000000ff */
[----:B------:R-:W-:Y:S02]  /*dae0*/  LOP3.LUT R102, R29, R6, RZ, 0x3c, !PT ;  /* 0x000000061d667212 */ /* 0x000fe400078e3cff */
[----:B------:R-:W-:Y:S01]  /*daf0*/  MOV R54, R54 ;  /* 0x0000003600367202 */ /* 0x000fe20000000f00 */
[----:B------:R-:W-:Y:S01]  /*db00*/  STSM.16.M88.4 [R46], R80 ;  /* 0x000000502e007844 */ /* 0x000fe20000000200 */
[----:B------:R-:W-:Y:S02]  /*db10*/  MOV R13, R98 ;  /* 0x00000062000d7202 */ /* 0x000fe40000000f00 */
[----:B------:R-:W-:Y:S02]  /*db20*/  F2FP.F16.F32.PACK_AB R84, R89, R88 ;  /* 0x000000585954723e */ /* 0x000fe400000000ff */
[----:B------:R-:W-:Y:S02]  /*db30*/  F2FP.F16.F32.PACK_AB R85, R91, R90 ;  /* 0x0000005a5b55723e */ /* 0x000fe400000000ff */
[----:B------:R-:W-:-:S02]  /*db40*/  F2FP.F16.F32.PACK_AB R86, R93, R92 ;  /* 0x0000005c5d56723e */ /* 0x000fc400000000ff */
[----:B------:R-:W-:Y:S02]  /*db50*/  LOP3.LUT R6, R107, R170, RZ, 0x3c, !PT ;  /* 0x000000aa6b067212 */ /* 0x000fe400078e3cff */
[----:B------:R-:W-:Y:S01]  /*db60*/  MOV R62, R62 ;  /* 0x0000003e003e7202 */ /* 0x000fe20000000f00 */
[----:B------:R-:W-:Y:S01]  /*db70*/  STSM.16.M88.4 [R54], R84 ;  /* 0x0000005436007844 */ /* 0x000fe20000000200 */
[----:B------:R-:W-:Y:S02]  /*db80*/  F2FP.F16.F32.PACK_AB R97, R165, R164 ;  /* 0x000000a4a561723e */ /* 0x000fe400000000ff */
[----:B------:R-:W-:Y:S02]  /*db90*/  F2FP.F16.F32.PACK_AB R98, R101, R100 ;  /* 0x000000646562723e */ /* 0x000fe400000000ff */
[----:B------:R-:W-:Y:S02]  /*dba0*/  F2FP.F16.F32.PACK_AB R99, R167, R166 ;  /* 0x000000a6a763723e */ /* 0x000fe400000000ff */
[----:B------:R-:W-:-:S02]  /*dbb0*/  MOV R70, R70 ;  /* 0x0000004600467202 */ /* 0x000fc40000000f00 */
[----:B------:R-:W-:Y:S01]  /*dbc0*/  F2FP.F16.F32.PACK_AB R105, R169, R168 ;  /* 0x000000a8a969723e */ /* 0x000fe200000000ff */
[----:B------:R-:W-:Y:S01]  /*dbd0*/  STSM.16.M88.4 [R62], R96 ;  /* 0x000000603e007844 */ /* 0x000fe20000000200 */
[----:B0-----:R-:W-:Y:S02]  /*dbe0*/  F2FP.F16.F32.PACK_AB R106, R109, R108 ;  /* 0x0000006c6d6a723e */ /* 0x001fe400000000ff */
[----:B------:R-:W-:Y:S02]  /*dbf0*/  F2FP.F16.F32.PACK_AB R107, R111, R110 ;  /* 0x0000006e6f6b723e */ /* 0x000fe400000000ff */
[----:B------:R-:W-:Y:S02]  /*dc00*/  F2FP.F16.F32.PACK_AB R113, R115, R114 ;  /* 0x000000727371723e */ /* 0x000fe400000000ff */
[----:B------:R-:W-:Y:S01]  /*dc10*/  MOV R94, R94 ;  /* 0x0000005e005e7202 */ /* 0x000fe20000000f00 */
[----:B------:R-:W-:Y:S01]  /*dc20*/  STSM.16.M88.4 [R70], R104 ;  /* 0x0000006846007844 */ /* 0x000fe20000000200 */
[----:B------:R-:W-:-:S02]  /*dc30*/  F2FP.F16.F32.PACK_AB R114, R117, R116 ;  /* 0x000000747572723e */ /* 0x000fc400000000ff */
[----:B------:R-:W-:Y:S02]  /*dc40*/  F2FP.F16.F32.PACK_AB R115, R119, R118 ;  /* 0x000000767773723e */ /* 0x000fe400000000ff */
        /* <DEDUP_REMOVED lines=12> */
[----:B------:R-:W-:Y:S01]  /*dd10*/  F2FP.F16.F32.PACK_AB R138, R141, R140 ;  /* 0x0000008c8d8a723e */ /* 0x000fe200000000ff */
[----:B------:R-:W-:Y:S01]  /*dd20*/  IMAD.U32 R6, RZ, RZ, UR8 ;  /* 0x00000008ff067e24 */ /* 0x000fe2000f8e00ff */
[----:B------:R-:W-:Y:S01]  /*dd30*/  F2FP.F16.F32.PACK_AB R139, R143, R142 ;  /* 0x0000008e8f8b723e */ /* 0x000fe200000000ff */
[----:B------:R-:W-:Y:S01]  /*dd40*/  IMAD.U32 R7, RZ, RZ, UR9 ;  /* 0x00000009ff077e24 */ /* 0x000fe2000f8e00ff */
[----:B------:R-:W-:Y:S01]  /*dd50*/  F2FP.F16.F32.PACK_AB R145, R147, R146 ;  /* 0x000000929391723e */ /* 0x000fe200000000ff */
[----:B------:R-:W-:Y:S01]  /*dd60*/  ULDC.64 UR8, c[0x0][0xc08] ;  /* 0x0003020000087ab9 */ /* 0x000fe20000000a00 */
[----:B------:R-:W-:Y:S01]  /*dd70*/  MOV R10, R10 ;  /* 0x0000000a000a7202 */ /* 0x000fe20000000f00 */
[----:B------:R-:W-:Y:S01]  /*dd80*/  STSM.16.M88.4 [R12], R136 ;  /* 0x000000880c007844 */ /* 0x000fe20000000200 */
[----:B------:R-:W-:-:S02]  /*dd90*/  F2FP.F16.F32.PACK_AB R146, R149, R148 ;  /* 0x000000949592723e */ /* 0x000fc400000000ff */
[----:B------:R-:W-:Y:S02]  /*dda0*/  F2FP.F16.F32.PACK_AB R147, R0, R150 ;  /* 0x000000960093723e */ /* 0x000fe400000000ff */
[----:B------:R-:W-:-:S03]  /*ddb0*/  PLOP3.LUT P0, PT, PT, PT, UP0, 0x80, 0x0 ;  /* 0x000000000000781c */ /* 0x000fc60003f0f008 */
[----:B------:R0:W-:Y:S01]  /*ddc0*/  STSM.16.M88.4 [R10], R144 ;  /* 0x000000900a007844 */ /* 0x0001e20000000200 */
[----:B------:R-:W-:Y:S09]  /*ddd0*/  BAR.SYNC.DEFER_BLOCKING 0x1, 0x100 ;  /* 0x0044000000007b1d */ /* 0x000ff20000010000 */
[----:B------:R-:W3:Y:S01]  /*dde0*/  @P0 LDG.E R0, desc[UR40][R6.64] ;  /* 0x0000002806000981 */ /* 0x000ee2000c1e1900 */
[----:B------:R-:W-:Y:S01]  /*ddf0*/  UISETP.NE.U32.AND UP1, UPT, UR8, URZ, UPT ;  /* 0x0000003f0800728c */ /* 0x000fe2000bf25070 */
[----:B--2---:R-:W-:-:S03]  /*de00*/  ISETP.NE.AND P1, PT, R77, 0x1, PT ;  /* 0x000000014d00780c */ /* 0x004fc60003f25270 */
[----:B------:R-:W-:-:S06]  /*de10*/  UISETP.NE.AND.EX UP1, UPT, UR9, URZ, UPT, UP1 ;  /* 0x0000003f0900728c */ /* 0x000fcc000bf25310 */
[----:B------:R-:W-:-:S04]  /*de20*/  PLOP3.LUT P2, PT, PT, PT, UP1, 0x80, 0x0 ;  /* 0x000000000000781c */ /* 0x000fc80003f4f018 */
[----:B------:R-:W2:Y:S01]  /*de30*/  @P1 LDC R9, c[0x0][0xbec] ;  /* 0x0002fb00ff091b82 */ /* 0x000ea20000000800 */
[----:B------:R-:W-:Y:S02]  /*de40*/  @UP1 ULDC.64 UR8, c[0x0][0xc08] ;  /* 0x0003020000081ab9 */ /* 0x000fe40000000a00 */
[----:B------:R-:W-:-:S05]  /*de50*/  @UP1 UIMAD.WIDE UR8, UR44, 0x4, UR8 ;  /* 0x000000042c0818a5 */ /* 0x000fca000f8e0208 */
[----:B-1----:R-:W1:Y:S01]  /*de60*/  @P1 LDC R14, c[0x0][0xbf0] ;  /* 0x0002fc00ff0e1b82 */ /* 0x002e620000000800 */
[----:B0-----:R-:W-:Y:S02]  /*de70*/  IMAD.U32 R10, RZ, RZ, UR8 ;  /* 0x00000008ff0a7e24 */ /* 0x001fe4000f8e00ff */
[----:B------:R-:W-:Y:S01]  /*de80*/  IMAD.U32 R11, RZ, RZ, UR9 ;  /* 0x00000009ff0b7e24 */ /* 0x000fe2000f8e00ff */
[----:B---3--:R-:W-:Y:S01]  /*de90*/  @P0 R2UR UR4, R0 ;  /* 0x00000000000402ca */ /* 0x008fe200000e0000 */
[----:B------:R-:W-:-:S06]  /*dea0*/  IMAD.U32 R0, RZ, RZ, UR10 ;  /* 0x0000000aff007e24 */ /* 0x000fcc000f8e00ff */
[----:B------:R0:W5:Y:S01]  /*deb0*/  @P2 LDG.E R0, desc[UR40][R10.64] ;  /* 0x000000280a002981 */ /* 0x000162000c1e1900 */
[----:B-12---:R-:W-:Y:S07]  /*dec0*/  @P2 BRA `(.L_x_11504) ;  /* 0x0000000000102947 */ /* 0x006fee0003800000 */
[----:B------:R-:W-:Y:S05]  /*ded0*/  @!P0 BRA `(.L_x_11504) ;  /* 0x00000000000c8947 */ /* 0x000fea0003800000 */
[----:B0-----:R-:W2:Y:S04]  /*dee0*/  LDG.E R11, desc[UR40][R6.64] ;  /* 0x00000028060b7981 */ /* 0x001ea8000c1e1900 */
[----:B-----5:R-:W2:Y:S02]  /*def0*/  LDG.E R0, desc[UR40][R6.64+0x4] ;  /* 0x0000042806007981 */ /* 0x020ea4000c1e1900 */
[----:B--2---:R-:W-:-:S07]  /*df00*/  IMAD.IADD R0, R0, 0x1, -R11 ;  /* 0x0000000100007824 */ /* 0x004fce00078e0a0b */
.L_x_11504:
[----:B------:R-:W-:Y:S01]  /*df10*/  USHF.R.S32.HI UR9, URZ, 0x1f, UR4 ;  /* 0x0000001f3f097899 */ /* 0x000fe20008011404 */
[----:B------:R-:W-:Y:S01]  /*df20*/  VIADD R12, R22, UR43 ;  /* 0x0000002b160c7c36 */ /* 0x000fe20008000000 */
[----:B------:R-:W-:Y:S01]  /*df30*/  USHF.R.S32.HI UR16, URZ, 0x1f, UR45 ;  /* 0x0000001f3f107899 */ /* 0x000fe2000801142d */
[----:B------:R-:W-:Y:S01]  /*df40*/  VIADD R26, R206, UR43 ;  /* 0x0000002bce1a7c36 */ /* 0x000fe20008000000 */
[----:B------:R-:W-:Y:S01]  /*df50*/  ULDC.64 UR14, c[0x0][0xb90] ;  /* 0x0002e400000e7ab9 */ /* 0x000fe20000000a00 */
[----:B------:R-:W-:Y:S01]  /*df60*/  UMOV UR8, UR4 ;  /* 0x0000000400087c82 */ /* 0x000fe20008000000 */
[----:B------:R-:W-:Y:S01]  /*df70*/  UIMAD UR12, UR16, UR14, URZ ;  /* 0x0000000e100c72a4 */ /* 0x000fe2000f8e023f */
[----:B------:R-:W-:Y:S01]  /*df80*/  @P1 IMAD.HI.U32 R7, R12, R9, RZ ;  /* 0x000000090c071227 */ /* 0x000fe200078e00ff */
[----:B------:R-:W-:Y:S02]  /*df90*/  UIMAD.WIDE.U32 UR10, UR45, UR14, UR8 ;  /* 0x0000000e2d0a72a5 */ /* 0x000fe4000f8e0008 */
[----:B------:R-:W-:Y:S01]  /*dfa0*/  USHF.R.S32.HI UR8, URZ, 0x1f, UR44 ;  /* 0x0000001f3f087899 */ /* 0x000fe2000801142c */
[----:B------:R-:W-:Y:S01]  /*dfb0*/  IMAD.MOV.U32 R6, RZ, RZ, R12 ;  /* 0x000000ffff067224 */ /* 0x000fe200078e000c */
[----:B------:R-:W-:Y:S01]  /*dfc0*/  UIMAD UR12, UR45, UR15, UR12 ;  /* 0x0000000f2d0c72a4 */ /* 0x000fe2000f8e020c */
[----:B------:R-:W-:Y:S01]  /*dfd0*/  @P1 SHF.R.U32.HI R6, RZ, R14, R7 ;  /* 0x0000000eff061219 */ /* 0x000fe20000011607 */
[----:B------:R-:W-:Y:S01]  /*dfe0*/  USEL UR18, UR8, URZ, !UP0 ;  /* 0x0000003f08127287 */ /* 0x000fe2000c000000 */
[----:B------:R-:W-:Y:S01]  /*dff0*/  IMAD R7, R203, 0x40, R19 ;  /* 0x00000040cb077824 */ /* 0x000fe200078e0213 */
[----:B------:R-:W-:Y:S01]  /*e000*/  ULDC.64 UR14, c[0x0][0xb98] ;  /* 0x0002e600000e7ab9 */ /* 0x000fe20000000a00 */
[----:B------:R-:W-:Y:S01]  /*e010*/  USEL UR17, UR44, URZ, !UP0 ;  /* 0x0000003f2c117287 */ /* 0x000fe2000c000000 */
[----:B0-----:R-:W-:Y:S01]  /*e020*/  IMAD.MOV R10, RZ, RZ, -R6 ;  /* 0x000000ffff0a7224 */ /* 0x001fe200078e0a06 */
[----:B------:R-:W-:Y:S01]  /*e030*/  UIMAD UR8, UR18, UR14, URZ ;  /* 0x0000000e120872a4 */ /* 0x000fe2000f8e023f */
[----:B------:R-:W-:Y:S01]  /*e040*/  IMAD.WIDE R4, R7, 0x2, R4 ;  /* 0x0000000207047825 */ /* 0x000fe200078e0204 */
[----:B------:R-:W-:Y:S01]  /*e050*/  UIADD3 UR11, UR11, UR12, URZ ;  /* 0x0000000c0b0b7290 */ /* 0x000fe2000fffe03f */
[----:B------:R-:W-:Y:S01]  /*e060*/  SHF.R.S32.HI R7, RZ, 0x1f, R6 ;  /* 0x0000001fff077819 */ /* 0x000fe20000011406 */
[----:B------:R-:W-:Y:S01]  /*e070*/  UIMAD UR8, UR17, UR15, UR8 ;  /* 0x0000000f110872a4 */ /* 0x000fe2000f8e0208 */
[----:B------:R-:W-:Y:S01]  /*e080*/  IMAD R9, R77, R10, R12 ;  /* 0x0000000a4d097224 */ /* 0x000fe200078e020c */
[----:B------:R-:W-:Y:S01]  /*e090*/  UIMAD.WIDE.U32 UR10, UR17, UR14, UR10 ;  /* 0x0000000e110a72a5 */ /* 0x000fe2000f8e000a */
[----:B------:R-:W-:Y:S01]  /*e0a0*/  IADD3 R33, P2, R4, 0x5000, RZ ;  /* 0x0000500004217810 */ /* 0x000fe20007f5e0ff */
[----:B-----5:R-:W-:Y:S01]  /*e0b0*/  IMAD R79, R0, R77, RZ ;  /* 0x0000004d004f7224 */ /* 0x020fe200078e02ff */
[----:B------:R-:W-:Y:S01]  /*e0c0*/  IADD3 R53, P3, R4, 0x4000, RZ ;  /* 0x0000400004357810 */ /* 0x000fe20007f7e0ff */
[----:B------:R-:W-:Y:S01]  /*e0d0*/  IMAD.U32 R12, RZ, RZ, UR8 ;  /* 0x00000008ff0c7e24 */ /* 0x000fe2000f8e00ff */
[----:B------:R-:W-:Y:S01]  /*e0e0*/  SHF.R.S32.HI R10, RZ, 0x1f, R9 ;  /* 0x0000001fff0a7819 */ /* 0x000fe20000011409 */
[----:B------:R-:W-:Y:S01]  /*e0f0*/  ULDC.64 UR12, c[0x0][0xaa0] ;  /* 0x0002a800000c7ab9 */ /* 0x000fe20000000a00 */
[----:B------:R-:W-:-:S02]  /*e100*/  IADD3 R6, P0, R6, UR10, RZ ;  /* 0x0000000a06067c10 */ /* 0x000fc4000ff1e0ff */
[----:B------:R-:W-:Y:S02]  /*e110*/  LOP3.LUT R32, R33, 0x380, RZ, 0xc0, !PT ;  /* 0x0000038021207812 */ /* 0x000fe400078ec0ff */
[----:B------:R-:W-:Y:S01]  /*e120*/  IADD3.X R7, R7, UR11, R12, P0, !PT ;  /* 0x0000000b07077c10 */ /* 0x000fe200087fe40c */
[----:B------:R-:W-:Y:S01]  /*e130*/  ULDC.64 UR10, c[0x0][0xb88] ;  /* 0x0002e200000a7ab9 */ /* 0x000fe20000000a00 */
[----:B------:R-:W-:Y:S01]  /*e140*/  SHF.R.U64 R32, R32, 0x3, RZ ;  /* 0x0000000320207819 */ /* 0x000fe200000012ff */
[----:B------:R-:W-:Y:S01]  /*e150*/  IMAD R10, R10, UR10, RZ ;  /* 0x0000000a0a0a7c24 */ /* 0x000fe2000f8e02ff */
[----:B------:R-:W-:Y:S01]  /*e160*/  LOP3.LUT R52, R53, 0x380, RZ, 0xc0, !PT ;  /* 0x0000038035347812 */ /* 0x000fe200078ec0ff */
[C---:B------:R-:W-:Y:S01]  /*e170*/  IMAD.WIDE.U32 R6, R9.reuse, UR10, R6 ;  /* 0x0000000a09067c25 */ /* 0x040fe2000f8e0006 */
[----:B------:R-:W-:Y:S02]  /*e180*/  LOP3.LUT R32, R32, R33, RZ, 0x3c, !PT ;  /* 0x0000002120207212 */ /* 0x000fe400078e3cff */
[----:B------:R-:W-:Y:S01]  /*e190*/  SHF.R.U64 R52, R52, 0x3, RZ ;  /* 0x0000000334347819 */ /* 0x000fe200000012ff */
[----:B------:R-:W-:Y:S01]  /*e1a0*/  IMAD R11, R9, UR11, R10 ;  /* 0x0000000b090b7c24 */ /* 0x000fe2000f8e020a */
[----:B------:R-:W-:Y:S01]  /*e1b0*/  ULDC.64 UR10, c[0x0][0xb50] ;  /* 0x0002d400000a7ab9 */ /* 0x000fe20000000a00 */
[----:B------:R-:W-:Y:S01]  /*e1c0*/  IMAD.X R33, RZ, RZ, R5, P2 ;  /* 0x000000ffff217224 */ /* 0x000fe200010e0605 */
[----:B------:R-:W-:Y:S01]  /*e1d0*/  LEA R14, P0, R6, UR10, 0x2 ;  /* 0x0000000a060e7c11 */ /* 0x000fe2000f8010ff */
[----:B------:R-:W-:Y:S01]  /*e1e0*/  IMAD.IADD R7, R7, 0x1, R11 ;  /* 0x0000000107077824 */ /* 0x000fe200078e020b */
[----:B------:R-:W-:-:S02]  /*e1f0*/  IADD3 R11, P2, R4, 0xb000, RZ ;  /* 0x0000b000040b7810 */ /* 0x000fc40007f5e0ff */
[----:B------:R-:W-:Y:S01]  /*e200*/  LOP3.LUT R52, R52, R53, RZ, 0x3c, !PT ;  /* 0x0000003534347212 */ /* 0x000fe200078e3cff */
[----:B------:R-:W-:Y:S01]  /*e210*/  SHFL.IDX PT, R16, R14, RZ, 0x1c1f ;  /* 0x001c1fff0e107589 */ /* 0x000fe200000e0000 */
[----:B------:R-:W-:Y:S01]  /*e220*/  LEA.HI.X R15, R6, UR11, R7, 0x2, P0 ;  /* 0x0000000b060f7c11 */ /* 0x000fe200080f1407 */
[----:B------:R-:W-:Y:S01]  /*e230*/  IMAD.X R53, RZ, RZ, R5, P3 ;  /* 0x000000ffff357224 */ /* 0x000fe200018e0605 */
[----:B------:R-:W-:Y:S01]  /*e240*/  IADD3 R29, P0, R4, 0x3000, RZ ;  /* 0x00003000041d7810 */ /* 0x000fe20007f1e0ff */
[----:B------:R-:W-:Y:S01]  /*e250*/  SHFL.IDX PT, R20, R14, 0x1, 0x1c1f ;  /* 0x003c1f000e147f89 */ /* 0x000fe200000e0000 */
[----:B------:R-:W-:Y:S01]  /*e260*/  LOP3.LUT R10, R11, 0x380, RZ, 0xc0, !PT ;  /* 0x000003800b0a7812 */ /* 0x000fe200078ec0ff */
[----:B------:R-:W-:Y:S01]  /*e270*/  VIADD R6, R26, 0x8 ;  /* 0x000000081a067836 */ /* 0x000fe20000000000 */
[----:B------:R-:W-:Y:S01]  /*e280*/  LOP3.LUT R28, R29, 0x380, RZ, 0xc0, !PT ;  /* 0x000003801d1c7812 */ /* 0x000fe200078ec0ff */
[----:B------:R-:W0:Y:S01]  /*e290*/  SHFL.IDX PT, R17, R15, RZ, 0x1c1f ;  /* 0x001c1fff0f117589 */ /* 0x000e2200000e0000 */
[----:B------:R-:W-:-:S02]  /*e2a0*/  SHF.R.U64 R10, R10, 0x3, RZ ;  /* 0x000000030a0a7819 */ /* 0x000fc400000012ff */
[----:B------:R-:W-:Y:S01]  /*e2b0*/  SHF.R.U64 R28, R28, 0x3, RZ ;  /* 0x000000031c1c7819 */ /* 0x000fe200000012ff */
[----:B------:R-:W1:Y:S01]  /*e2c0*/  SHFL.IDX PT, R21, R15, 0x1, 0x1c1f ;  /* 0x003c1f000f157f89 */ /* 0x000e6200000e0000 */
[----:B------:R-:W-:Y:S01]  /*e2d0*/  LOP3.LUT R10, R10, R11, RZ, 0x3c, !PT ;  /* 0x0000000b0a0a7212 */ /* 0x000fe200078e3cff */
[--C-:B------:R-:W-:Y:S01]  /*e2e0*/  IMAD.X R11, RZ, RZ, R5.reuse, P2 ;  /* 0x000000ffff0b7224 */ /* 0x100fe200010e0605 */
[----:B------:R-:W-:Y:S01]  /*e2f0*/  LOP3.LUT R28, R28, R29, RZ, 0x3c, !PT ;  /* 0x0000001d1c1c7212 */ /* 0x000fe200078e3cff */
[----:B------:R-:W-:Y:S01]  /*e300*/  IMAD.X R29, RZ, RZ, R5, P0 ;  /* 0x000000ffff1d7224 */ /* 0x000fe200000e0605 */
[C---:B------:R-:W-:Y:S02]  /*e310*/  IADD3 R57, P0, R4.reuse, 0x9000, RZ ;  /* 0x0000900004397810 */ /* 0x040fe40007f1e0ff */
[----:B------:R-:W-:Y:S02]  /*e320*/  IADD3 R45, P3, R4, 0xa000, RZ ;  /* 0x0000a000042d7810 */ /* 0x000fe40007f7e0ff */
[----:B------:R-:W-:-:S02]  /*e330*/  LOP3.LUT R56, R57, 0x380, RZ, 0xc0, !PT ;  /* 0x0000038039387812 */ /* 0x000fc400078ec0ff */
[----:B------:R-:W-:Y:S02]  /*e340*/  LOP3.LUT R44, R45, 0x380, RZ, 0xc0, !PT ;  /* 0x000003802d2c7812 */ /* 0x000fe400078ec0ff */
[----:B------:R-:W-:Y:S02]  /*e350*/  SHF.R.U64 R56, R56, 0x3, RZ ;  /* 0x0000000338387819 */ /* 0x000fe400000012ff */
[----:B------:R-:W-:Y:S02]  /*e360*/  IADD3 R13, P5, R4, 0x1000, RZ ;  /* 0x00001000040d7810 */ /* 0x000fe40007fbe0ff */
[----:B------:R-:W-:Y:S01]  /*e370*/  LOP3.LUT R56, R56, R57, RZ, 0x3c, !PT ;  /* 0x0000003938387212 */ /* 0x000fe200078e3cff */
[----:B------:R-:W-:Y:S01]  /*e380*/  IMAD.X R57, RZ, RZ, R5, P0 ;  /* 0x000000ffff397224 */ /* 0x000fe200000e0605 */
[----:B------:R-:W-:Y:S02]  /*e390*/  LOP3.LUT P0, RZ, R204, 0x3, RZ, 0xc0, !PT ;  /* 0x00000003ccff7812 */ /* 0x000fe4000780c0ff */
[----:B------:R-:W-:-:S02]  /*e3a0*/  IADD3 R25, P4, R4, 0x2000, RZ ;  /* 0x0000200004197810 */ /* 0x000fc40007f9e0ff */
[----:B------:R-:W-:Y:S02]  /*e3b0*/  ISETP.GE.OR P2, PT, R26, R79, P0 ;  /* 0x0000004f1a00720c */ /* 0x000fe40000746670 */
[----:B------:R-:W-:Y:S02]  /*e3c0*/  SHF.R.U64 R44, R44, 0x3, RZ ;  /* 0x000000032c2c7819 */ /* 0x000fe400000012ff */
[----:B------:R-:W-:Y:S02]  /*e3d0*/  LOP3.LUT R12, R13, 0x380, RZ, 0xc0, !PT ;  /* 0x000003800d0c7812 */ /* 0x000fe400078ec0ff */
[----:B------:R-:W-:Y:S02]  /*e3e0*/  LOP3.LUT R24, R25, 0x380, RZ, 0xc0, !PT ;  /* 0x0000038019187812 */ /* 0x000fe400078ec0ff */
[----:B------:R-:W-:Y:S01]  /*e3f0*/  LOP3.LUT R44, R44, R45, RZ, 0x3c, !PT ;  /* 0x0000002d2c2c7212 */ /* 0x000fe200078e3cff */
[----:B------:R-:W-:Y:S01]  /*e400*/  IMAD.X R45, RZ, RZ, R5, P3 ;  /* 0x000000ffff2d7224 */ /* 0x000fe200018e0605 */
[----:B------:R-:W-:-:S02]  /*e410*/  SHF.R.U64 R12, R12, 0x3, RZ ;  /* 0x000000030c0c7819 */ /* 0x000fc400000012ff */
[----:B------:R-:W-:Y:S01]  /*e420*/  SHF.R.U64 R24, R24, 0x3, RZ ;  /* 0x0000000318187819 */ /* 0x000fe200000012ff */
[----:B0-----:R0:W-:Y:S01]  /*e430*/  @!P2 ST.E desc[UR40][R16.64], R8 ;  /* 0x000000081000a985 */ /* 0x0011e2000c101928 */
[----:B------:R-:W-:Y:S02]  /*e440*/  IADD3 R7, P3, R4, 0xf000, RZ ;  /* 0x0000f00004077810 */ /* 0x000fe40007f7e0ff */
[----:B------:R-:W-:Y:S01]  /*e450*/  LOP3.LUT R12, R12, R13, RZ, 0x3c, !PT ;  /* 0x0000000d0c0c7212 */ /* 0x000fe200078e3cff */
[--C-:B------:R-:W-:Y:S01]  /*e460*/  IMAD.X R13, RZ, RZ, R5.reuse, P5 ;  /* 0x000000ffff0d7224 */ /* 0x100fe200028e0605 */
[----:B------:R-:W-:Y:S01]  /*e470*/  LOP3.LUT R24, R24, R25, RZ, 0x3c, !PT ;  /* 0x0000001918187212 */ /* 0x000fe200078e3cff */
[--C-:B------:R-:W-:Y:S01]  /*e480*/  IMAD.X R25, RZ, RZ, R5.reuse, P4 ;  /* 0x000000ffff197224 */ /* 0x100fe200020e0605 */
[----:B------:R-:W-:Y:S01]  /*e490*/  ISETP.GE.OR P0, PT, R6, R79, P0 ;  /* 0x0000004f0600720c */ /* 0x000fe20000706670 */
[----:B------:R-:W-:Y:S01]  /*e4a0*/  UIMAD UR10, UR9, UR12, URZ ;  /* 0x0000000c090a72a4 */ /* 0x000fe2000f8e023f */
[----:B------:R-:W-:Y:S01]  /*e4b0*/  LOP3.LUT R0, R7, 0x380, RZ, 0xc0, !PT ;  /* 0x0000038007007812 */ /* 0x000fe200078ec0ff */
[----:B------:R-:W-:Y:S01]  /*e4c0*/  IMAD.X R49, RZ, RZ, R5, P3 ;  /* 0x000000ffff317224 */ /* 0x000fe200018e0605 */
[C---:B------:R-:W-:Y:S01]  /*e4d0*/  IADD3 R37, P6, R4.reuse, 0x6000, RZ ;  /* 0x0000600004257810 */ /* 0x040fe20007fde0ff */
[----:B0-----:R-:W0:Y:S01]  /*e4e0*/  @P1 LDC R16, c[0x0][0xbec] ;  /* 0x0002fb00ff101b82 */ /* 0x001e220000000800 */
[----:B------:R-:W-:-:S02]  /*e4f0*/  IADD3 R41, P5, R4, 0x7000, RZ ;  /* 0x0000700004297810 */ /* 0x000fc40007fbe0ff */
[----:B------:R-:W-:Y:S02]  /*e500*/  IADD3 R65, P4, R4, 0x8000, RZ ;  /* 0x0000800004417810 */ /* 0x000fe40007f9e0ff */
[----:B------:R-:W-:Y:S02]  /*e510*/  SHF.R.U64 R0, R0, 0x3, RZ ;  /* 0x0000000300007819 */ /* 0x000fe400000012ff */
[----:B------:R-:W-:Y:S01]  /*e520*/  LOP3.LUT R9, R4, 0x380, RZ, 0xc0, !PT ;  /* 0x0000038004097812 */ /* 0x000fe200078ec0ff */
[----:B------:R-:W2:Y:S01]  /*e530*/  @P1 LDC R17, c[0x0][0xbf0] ;  /* 0x0002fc00ff111b82 */ /* 0x000ea20000000800 */
[----:B------:R-:W-:Y:S01]  /*e540*/  LOP3.LUT R36, R37, 0x380, RZ, 0xc0, !PT ;  /* 0x0000038025247812 */ /* 0x000fe200078ec0ff */
[----:B------:R-:W-:Y:S01]  /*e550*/  UIMAD.WIDE.U32 UR8, UR4, UR12, URZ ;  /* 0x0000000c040872a5 */ /* 0x000fe2000f8e003f */
[----:B------:R-:W-:Y:S01]  /*e560*/  LOP3.LUT R40, R41, 0x380, RZ, 0xc0, !PT ;  /* 0x0000038029287812 */ /* 0x000fe200078ec0ff */
[----:B------:R-:W-:Y:S01]  /*e570*/  UIMAD UR10, UR4, UR13, UR10 ;  /* 0x0000000d040a72a4 */ /* 0x000fe2000f8e020a */
[----:B------:R-:W-:Y:S01]  /*e580*/  LOP3.LUT R64, R65, 0x380, RZ, 0xc0, !PT ;  /* 0x0000038041407812 */ /* 0x000fe200078ec0ff */
[----:B-1----:R1:W-:Y:S01]  /*e590*/  @!P0 ST.E desc[UR40][R20.64], R3 ;  /* 0x0000000314008985 */ /* 0x0023e2000c101928 */
[----:B------:R-:W-:Y:S01]  /*e5a0*/  LOP3.LUT R48, R0, R7, RZ, 0x3c, !PT ;  /* 0x0000000700307212 */ /* 0x000fe200078e3cff */
[----:B------:R-:W-:Y:S01]  /*e5b0*/  ULDC.64 UR12, c[0x0][0xae8] ;  /* 0x0002ba00000c7ab9 */ /* 0x000fe20000000a00 */
[----:B------:R-:W-:Y:S01]  /*e5c0*/  SHF.R.U64 R36, R36, 0x3, RZ ;  /* 0x0000000324247819 */ /* 0x000fe200000012ff */
[----:B------:R-:W-:Y:S01]  /*e5d0*/  IMAD R0, R202, 0x20, R203 ;  /* 0x00000020ca007824 */ /* 0x000fe200078e02cb */
[----:B------:R-:W-:Y:S01]  /*e5e0*/  SHF.R.U64 R40, R40, 0x3, RZ ;  /* 0x0000000328287819 */ /* 0x000fe200000012ff */
[----:B------:R-:W-:Y:S01]  /*e5f0*/  UIADD3 UR9, UR9, UR10, URZ ;  /* 0x0000000a09097290 */ /* 0x000fe2000fffe03f */
[----:B------:R-:W-:Y:S01]  /*e600*/  SHF.R.U64 R64, R64, 0x3, RZ ;  /* 0x0000000340407819 */ /* 0x000fe200000012ff */
[----:B------:R-:W-:Y:S01]  /*e610*/  UIMAD UR4, UR16, UR12, URZ ;  /* 0x0000000c100472a4 */ /* 0x000fe2000f8e023f */
[----:B------:R-:W-:Y:S01]  /*e620*/  LOP3.LUT R36, R36, R37, RZ, 0x3c, !PT ;  /* 0x0000002524247212 */ /* 0x000fe200078e3cff */
[--C-:B------:R-:W-:Y:S01]  /*e630*/  IMAD.X R37, RZ, RZ, R5.reuse, P6 ;  /* 0x000000ffff257224 */ /* 0x100fe200030e0605 */
[----:B------:R-:W-:Y:S01]  /*e640*/  LOP3.LUT R40, R40, R41, RZ, 0x3c, !PT ;  /* 0x0000002928287212 */ /* 0x000fe200078e3cff */
[----:B-1----:R-:W-:Y:S01]  /*e650*/  VIADD R21, R0, UR43 ;  /* 0x0000002b00157c36 */ /* 0x002fe20008000000 */
[----:B------:R-:W-:Y:S01]  /*e660*/  LOP3.LUT R64, R64, R65, RZ, 0x3c, !PT ;  /* 0x0000004140407212 */ /* 0x000fe200078e3cff */
[--C-:B------:R-:W-:Y:S01]  /*e670*/  IMAD.X R41, RZ, RZ, R5.reuse, P5 ;  /* 0x000000ffff297224 */ /* 0x100fe200028e0605 */
[----:B------:R-:W-:Y:S01]  /*e680*/  UIMAD UR4, UR45, UR13, UR4 ;  /* 0x0000000d2d0472a4 */ /* 0x000fe2000f8e0204 */
[----:B------:R-:W-:Y:S01]  /*e690*/  IMAD.X R65, RZ, RZ, R5, P4 ;  /* 0x000000ffff417224 */ /* 0x000fe200020e0605 */
[----:B------:R-:W-:Y:S01]  /*e6a0*/  UIMAD.WIDE.U32 UR8, UR45, UR12, UR8 ;  /* 0x0000000c2d0872a5 */ /* 0x000fe2000f8e0008 */
[C---:B------:R-:W-:Y:S01]  /*e6b0*/  IADD3 R73, P6, R4.reuse, 0xc000, RZ ;  /* 0x0000c00004497810 */ /* 0x040fe20007fde0ff */
[----:B------:R-:W-:Y:S01]  /*e6c0*/  ULDC.64 UR10, c[0x0][0xaf0] ;  /* 0x0002bc00000a7ab9 */ /* 0x000fe20000000a00 */
[C---:B------:R-:W-:Y:S01]  /*e6d0*/  IADD3 R69, P5, R4.reuse, 0xd000, RZ ;  /* 0x0000d00004457810 */ /* 0x040fe20007fbe0ff */
[----:B0-----:R-:W-:Y:S01]  /*e6e0*/  @P1 IMAD.HI.U32 R0, R21, R16, RZ ;  /* 0x0000001015001227 */ /* 0x001fe200078e00ff */
[----:B------:R-:W-:Y:S01]  /*e6f0*/  IADD3 R61, P4, R4, 0xe000, RZ ;  /* 0x0000e000043d7810 */ /* 0x000fe20007f9e0ff */
[----:B------:R-:W-:Y:S01]  /*e700*/  UIADD3 UR9, UR9, UR4, URZ ;  /* 0x0000000409097290 */ /* 0x000fe2000fffe03f */
[----:B------:R-:W-:Y:S01]  /*e710*/  LOP3.LUT R72, R73, 0x380, RZ, 0xc0, !PT ;  /* 0x0000038049487812 */ /* 0x000fe200078ec0ff */
[----:B------:R-:W-:Y:S01]  /*e720*/  UIMAD UR4, UR18, UR10, URZ ;  /* 0x0000000a120472a4 */ /* 0x000fe2000f8e023f */
[----:B------:R-:W-:Y:S01]  /*e730*/  LOP3.LUT R68, R69, 0x380, RZ, 0xc0, !PT ;  /* 0x0000038045447812 */ /* 0x000fe200078ec0ff */
[----:B------:R-:W-:Y:S01]  /*e740*/  IMAD.MOV.U32 R3, RZ, RZ, R21 ;  /* 0x000000ffff037224 */ /* 0x000fe200078e0015 */
[----:B------:R-:W-:Y:S01]  /*e750*/  LOP3.LUT R60, R61, 0x380, RZ, 0xc0, !PT ;  /* 0x000003803d3c7812 */ /* 0x000fe200078ec0ff */
[----:B------:R-:W-:Y:S01]  /*e760*/  UIMAD UR4, UR17, UR11, UR4 ;  /* 0x0000000b110472a4 */ /* 0x000fe2000f8e0204 */
[----:B--2---:R-:W-:Y:S01]  /*e770*/  @P1 SHF.R.U32.HI R3, RZ, R17, R0 ;  /* 0x00000011ff031219 */ /* 0x004fe20000011600 */
[----:B------:R-:W-:Y:S01]  /*e780*/  UIMAD.WIDE.U32 UR8, UR17, UR10, UR8 ;  /* 0x0000000a110872a5 */ /* 0x000fe2000f8e0008 */
[----:B------:R-:W-:Y:S01]  /*e790*/  SHF.R.U64 R72, R72, 0x3, RZ ;  /* 0x0000000348487819 */ /* 0x000fe200000012ff */
[----:B------:R-:W5:Y:S01]  /*e7a0*/  LD.E.128 R12, desc[UR40][R12.64] ;  /* 0x000000280c0c7980 */ /* 0x000f62000c101d00 */
[----:B------:R-:W-:-:S02]  /*e7b0*/  SHF.R.U64 R68, R68, 0x3, RZ ;  /* 0x0000000344447819 */ /* 0x000fc400000012ff */
[----:B------:R-:W-:Y:S02]  /*e7c0*/  SHF.R.U64 R60, R60, 0x3, RZ ;  /* 0x000000033c3c7819 */ /* 0x000fe400000012ff */
[----:B------:R-:W-:Y:S01]  /*e7d0*/  SHF.R.U64 R9, R9, 0x3, RZ ;  /* 0x0000000309097819 */ /* 0x000fe200000012ff */
[----:B------:R-:W-:Y:S01]  /*e7e0*/  UIADD3 UR4, UR9, UR4, URZ ;  /* 0x0000000409047290 */ /* 0x000fe2000fffe03f */
[--C-:B------:R-:W-:Y:S01]  /*e7f0*/  SHF.R.S32.HI R0, RZ, 0x1f, R3.reuse ;  /* 0x0000001fff007819 */ /* 0x100fe20000011403 */
[----:B------:R-:W-:Y:S01]  /*e800*/  IMAD.MOV R20, RZ, RZ, -R3 ;  /* 0x000000ffff147224 */ /* 0x000fe200078e0a03 */
[----:B------:R-:W-:Y:S01]  /*e810*/  LOP3.LUT R72, R72, R73, RZ, 0x3c, !PT ;  /* 0x0000004948487212 */ /* 0x000fe200078e3cff */
[--C-:B------:R-:W-:Y:S01]  /*e820*/  IMAD.X R73, RZ, RZ, R5.reuse, P6 ;  /* 0x000000ffff497224 */ /* 0x100fe200030e0605 */
[----:B------:R-:W-:Y:S01]  /*e830*/  LOP3.LUT R68, R68, R69, RZ, 0x3c, !PT ;  /* 0x0000004544447212 */ /* 0x000fe200078e3cff */
[--C-:B------:R-:W-:Y:S01]  /*e840*/  IMAD.X R69, RZ, RZ, R5.reuse, P5 ;  /* 0x000000ffff457224 */ /* 0x100fe200028e0605 */
[----:B------:R-:W-:Y:S01]  /*e850*/  LOP3.LUT R60, R60, R61, RZ, 0x3c, !PT ;  /* 0x0000003d3c3c7212 */ /* 0x000fe200078e3cff */
[----:B------:R-:W-:Y:S01]  /*e860*/  IMAD.X R61, RZ, RZ, R5, P4 ;  /* 0x000000ffff3d7224 */ /* 0x000fe200020e0605 */
[----:B------:R-:W-:Y:S01]  /*e870*/  LOP3.LUT R4, R9, R4, RZ, 0x3c, !PT ;  /* 0x0000000409047212 */ /* 0x000fe200078e3cff */
[----:B------:R-:W-:Y:S01]  /*e880*/  ULDC.64 UR10, c[0x0][0xae0] ;  /* 0x0002b800000a7ab9 */ /* 0x000fe20000000a00 */
[----:B------:R-:W-:Y:S01]  /*e890*/  IMAD R21, R77, R20, R21 ;  /* 0x000000144d157224 */ /* 0x000fe200078e0215 */
[----:B------:R-:W5:Y:S01]  /*e8a0*/  LD.E.128 R24, desc[UR40][R24.64] ;  /* 0x0000002818187980 */ /* 0x000f62000c101d00 */
[----:B------:R-:W-:-:S02]  /*e8b0*/  IMAD R0, R0, UR10, RZ ;  /* 0x0000000a00007c24 */ /* 0x000fc4000f8e02ff */
[----:B------:R-:W-:Y:S01]  /*e8c0*/  IMAD.U32 R17, RZ, RZ, UR9 ;  /* 0x00000009ff117e24 */ /* 0x000fe2000f8e00ff */
[----:B------:R-:W5:Y:S01]  /*e8d0*/  LD.E.128 R4, desc[UR40][R4.64] ;  /* 0x0000002804047980 */ /* 0x000f62000c101d00 */
[----:B------:R-:W-:Y:S01]  /*e8e0*/  IMAD.U32 R16, RZ, RZ, UR8 ;  /* 0x00000008ff107e24 */ /* 0x000fe2000f8e00ff */
[----:B------:R-:W-:Y:S01]  /*e8f0*/  ULDC.64 UR8, c[0x0][0xad8] ;  /* 0x0002b60000087ab9 */ /* 0x000fe20000000a00 */
        /* <DEDUP_REMOVED lines=46> */
[----:B------:R-:W-:Y:S02]  /*ebe0*/  ISETP.GE.AND P4, PT, R200, UR4, PT ;  /* 0x00000004c8007c0c */ /* 0x000fe4000bf86270 */
[----:B------:R-:W-:Y:S02]  /*ebf0*/  ISETP.GE.AND P3, PT, R23, UR4, PT ;  /* 0x0000000417007c0c */ /* 0x000fe4000bf66270 */
[----:B------:R-:W-:-:S07]  /*ec00*/  ISETP.GE.AND P2, PT, R201, UR4, PT ;  /* 0x00000004c9007c0c */ /* 0x000fce000bf46270 */
[----:B01----:R-:W-:-:S04]  /*ec10*/  @!P5 LEA R2, P6, R19, R76, 0x1 ;  /* 0x0000004c1302d211 */ /* 0x003fc800078c08ff */
        /* <DEDUP_REMOVED lines=11> */
.L_x_11506:
[----:B------:R-:W-:Y:S05]  /*ecd0*/  BSYNC B1 ;  /* 0x0000000000017941 */ /* 0x000fea0003800000 */
.L_x_11505:
[----:B--2---:R2:W4:Y:S01]  /*ece0*/  SHFL.IDX PT, R0, R80, 0x1, 0x181f ;  /* 0x00381f0050007f89 */ /* 0x00452200000e0000 */
        /* <DEDUP_REMOVED lines=8> */
[CC--:B0--3--:R-:W-:Y:S02]  /*ed70*/  @!P4 LEA R2, P6, R19.reuse, R16.reuse, 0x1 ;  /* 0x000000101302c211 */ /* 0x0c9fe400078c08ff */
[C---:B-----5:R-:W-:Y:S02]  /*ed80*/  @!P3 LEA R4, P5, R200.reuse, R16, 0x1 ;  /* 0x00000010c804b211 */ /* 0x060fe400078a08ff */
        /* <DEDUP_REMOVED lines=10> */
.L_x_11508:
[----:B------:R-:W-:Y:S05]  /*ee30*/  BSYNC B1 ;  /* 0x0000000000017941 */ /* 0x000fea0003800000 */
.L_x_11507:
[----:B----4-:R4:W1:Y:S01]  /*ee40*/  SHFL.IDX PT, R0, R80, 0x2, 0x181f ;  /* 0x00581f0050007f89 */ /* 0x01086200000e0000 */
[----:B------:R-:W-:Y:S03]  /*ee50*/  BSSY B1, `(.L_x_11509) ;  /* 0x0000014000017945 */ /* 0x000fe60003800000 */
[----:B0----5:R4:W0:Y:S01]  /*ee60*/  SHFL.IDX PT, R12, R78, 0x2, 0x181f ;  /* 0x00581f004e0c7f89 */ /* 0x02182200000e0000 */
        /* <DEDUP_REMOVED lines=18> */
.L_x_11510:
[----:B------:R-:W-:Y:S05]  /*ef90*/  BSYNC B1 ;  /* 0x0000000000017941 */ /* 0x000fea0003800000 */
.L_x_11509:
[----:B-1----:R-:W-:Y:S01]  /*efa0*/  VIADD R0, R82, 0x60 ;  /* 0x0000006052007836 */ /* 0x002fe20000000000 */
[----:B--2-4-:R-:W1:Y:S04]  /*efb0*/  SHFL.IDX PT, R80, R80, 0x3, 0x181f ;  /* 0x00781f0050507f89 */ /* 0x014e6800000e0000 */
[----:B------:R-:W-:Y:S01]  /*efc0*/  ISETP.GE.AND P0, PT, R0, R79, PT ;  /* 0x0000004f0000720c */ /* 0x000fe20003f06270 */
[----:B------:R-:W2:-:S12]  /*efd0*/  SHFL.IDX PT, R78, R78, 0x3, 0x181f ;  /* 0x00781f004e4e7f89 */ /* 0x000e9800000e0000 */
[----:B------:R-:W-:Y:S05]  /*efe0*/  @P0 BRA `(.L_x_11511) ;  /* 0x0000000c00ac0947 */ /* 0x000fea0003800000 */
[----:B------:R-:W-:Y:S02]  /*eff0*/  ULDC UR4, c[0x0][0xac8] ;  /* 0x0002b20000047ab9 */ /* 0x000fe40000000800 */
[----:B------:R-:W-:Y:S02]  /*f000*/  ISETP.GE.AND P3, PT, R19, UR4, PT ;  /* 0x0000000413007c0c */ /* 0x000fe4000bf66270 */
[----:B------:R-:W-:Y:S02]  /*f010*/  ISETP.GE.AND P4, PT, R200, UR4, PT ;  /* 0x00000004c8007c0c */ /* 0x000fe4000bf86270 */
[----:B------:R-:W-:-:S09]  /*f020*/  ISETP.GE.AND P5, PT, R23, UR4, PT ;  /* 0x0000000417007c0c */ /* 0x000fd2000bfa6270 */
[-C--:B0-2---:R-:W-:Y:S02]  /*f030*/  @!P3 LEA R2, P0, R19, R78.reuse, 0x1 ;  /* 0x0000004e1302b211 */ /* 0x085fe400078008ff */
[CC--:B------:R-:W-:Y:S02]  /*f040*/  @!P4 LEA R4, P1, R200.reuse, R78.reuse, 0x1 ;  /* 0x0000004ec804c211 */ /* 0x0c0fe400078208ff */
[----:B------:R-:W-:Y:S02]  /*f050*/  @!P5 LEA R6, P2, R23, R78, 0x1 ;  /* 0x0000004e1706d211 */ /* 0x000fe400078408ff */
[-C--:B-1----:R-:W-:Y:S02]  /*f060*/  @!P3 LEA.HI.X R3, R19, R80.reuse, R211, 0x1, P0 ;  /* 0x000000501303b211 */ /* 0x082fe400000f0cd3 */
        /* <DEDUP_REMOVED lines=11> */
.L_x_11503:
        /* <DEDUP_REMOVED lines=21> */
[----:B0-----:R-:W-:Y:S01]  /*f270*/  ISETP.NE.AND P0, PT, R11, 0x1, PT ;  /* 0x000000010b00780c */ /* 0x001fe20003f05270 */
[----:B------:R-:W-:Y:S01]  /*f280*/  UMOV UR4, URZ ;  /* 0x0000003f00047c82 */ /* 0x000fe20008000000 */
[----:B------:R-:W-:Y:S01]  /*f290*/  USHF.R.S32.HI UR12, URZ, 0x1f, UR45 ;  /* 0x0000001f3f0c7899 */ /* 0x000fe2000801142d */
[----:B------:R-:W-:-:S10]  /*f2a0*/  ISETP.GE.AND P1, PT, R212, 0x80, PT ;  /* 0x00000080d400780c */ /* 0x000fd40003f26270 */
[----:B------:R-:W0:Y:S01]  /*f2b0*/  @P0 LDC R9, c[0x0][0xbec] ;  /* 0x0002fb00ff090b82 */ /* 0x000e220000000800 */
[----:B--2---:R-:W-:Y:S01]  /*f2c0*/  @P2 R2UR UR4, R6 ;  /* 0x00000000060422ca */ /* 0x004fe200000e0000 */
[----:B01----:R-:W-:-:S14]  /*f2d0*/  @P3 BRA `(.L_x_11512) ;  /* 0x0000000000103947 */ /* 0x003fdc0003800000 */
[----:B------:R-:W-:Y:S05]  /*f2e0*/  @!P2 BRA `(.L_x_11512) ;  /* 0x00000000000ca947 */ /* 0x000fea0003800000 */
[----:B------:R-:W2:Y:S04]  /*f2f0*/  LDG.E R5, desc[UR40][R2.64] ;  /* 0x0000002802057981 */ /* 0x000ea8000c1e1900 */
[----:B-----5:R-:W2:Y:S02]  /*f300*/  LDG.E R0, desc[UR40][R2.64+0x4] ;  /* 0x0000042802007981 */ /* 0x020ea4000c1e1900 */
[----:B--2---:R-:W-:-:S07]  /*f310*/  IMAD.IADD R0, R0, 0x1, -R5 ;  /* 0x0000000100007824 */ /* 0x004fce00078e0a05 */
.L_x_11512:
        /* <DEDUP_REMOVED lines=31> */
[----:B------:R-:W-:-:S03]  /*f510*/  IMAD.U32 R6, RZ, RZ, UR10 ;  /* 0x0000000aff067e24 */ /* 0x000fc6000f8e00ff */
[--C-:B------:R-:W-:Y:S01]  /*f520*/  SHF.R.S32.HI R3, RZ, 0x1f, R2.reuse ;  /* 0x0000001fff037819 */ /* 0x100fe20000011402 */
[----:B------:R-:W-:Y:S01]  /*f530*/  IMAD.MOV R5, RZ, RZ, -R2 ;  /* 0x000000ffff057224 */ /* 0x000fe200078e0a02 */
[----:B------:R-:W-:-:S03]  /*f540*/  IADD3 R2, P1, R2, UR8, RZ ;  /* 0x0000000802027c10 */ /* 0x000fc6000ff3e0ff */
[----:B------:R-:W-:Y:S01]  /*f550*/  IMAD R5, R7, R5, R4 ;  /* 0x0000000507057224 */ /* 0x000fe200078e0204 */
[----:B------:R-:W-:Y:S01]  /*f560*/  IADD3.X R3, R3, UR9, R6, P1, !PT ;  /* 0x0000000903037c10 */ /* 0x000fe20008ffe406 */
[----:B------:R-:W-:-:S03]  /*f570*/  ULDC.64 UR8, c[0x0][0xb50] ;  /* 0x0002d40000087ab9 */ /* 0x000fc60000000a00 */
[----:B------:R-:W-:Y:S01]  /*f580*/  SHF.R.S32.HI R4, RZ, 0x1f, R5 ;  /* 0x0000001fff047819 */ /* 0x000fe20000011405 */
[----:B------:R-:W-:-:S04]  /*f590*/  IMAD.WIDE.U32 R2, R5, UR16, R2 ;  /* 0x0000001005027c25 */ /* 0x000fc8000f8e0002 */
[----:B------:R-:W-:-:S04]  /*f5a0*/  IMAD R4, R4, UR16, RZ ;  /* 0x0000001004047c24 */ /* 0x000fc8000f8e02ff */
[----:B------:R-:W-:Y:S01]  /*f5b0*/  IMAD R7, R5, UR17, R4 ;  /* 0x0000001105077c24 */ /* 0x000fe2000f8e0204 */
[----:B------:R-:W-:-:S03]  /*f5c0*/  LEA R4, P1, R2, UR8, 0x2 ;  /* 0x0000000802047c11 */ /* 0x000fc6000f8210ff */
[----:B------:R-:W-:-:S05]  /*f5d0*/  IMAD.IADD R3, R3, 0x1, R7 ;  /* 0x0000000103037824 */ /* 0x000fca00078e0207 */
[----:B------:R-:W-:Y:S01]  /*f5e0*/  LEA.HI.X R5, R2, UR9, R3, 0x2, P1 ;  /* 0x0000000902057c11 */ /* 0x000fe200088f1403 */
[----:B------:R-:W-:-:S05]  /*f5f0*/  IMAD.MOV.U32 R3, RZ, RZ, -0x800000 ;  /* 0xff800000ff037424 */ /* 0x000fca00078e00ff */
[----:B------:R0:W-:Y:S02]  /*f600*/  STG.E desc[UR40][R4.64], R3 ;  /* 0x0000000304007986 */ /* 0x0001e4000c101928 */
.L_x_11514:
[----:B------:R-:W-:Y:S05]  /*f610*/  BSYNC B1 ;  /* 0x0000000000017941 */ /* 0x000fea0003800000 */
.L_x_11513:
[----:B0-----:R-:W0:Y:S01]  /*f620*/  @P0 LDC R3, c[0x0][0xbf0] ;  /* 0x0002fc00ff030b82 */ /* 0x001e220000000800 */
[----:B------:R-:W-:Y:S01]  /*f630*/  ULDC.64 UR16, c[0x0][0xaa0] ;  /* 0x0002a80000107ab9 */ /* 0x000fe20000000a00 */
[----:B------:R-:W-:Y:S01]  /*f640*/  IMAD R2, R202, 0x20, R203 ;  /* 0x00000020ca027824 */ /* 0x000fe200078e02cb */
[----:B------:R-:W-:Y:S01]  /*f650*/  UIMAD UR10, UR11, UR16, URZ ;  /* 0x000000100b0a72a4 */ /* 0x000fe2000f8e023f */
[----:B------:R-:W-:Y:S01]  /*f660*/  VIADD R8, R203, UR43 ;  /* 0x0000002bcb087c36 */ /* 0x000fe20008000000 */
[----:B------:R-:W-:Y:S01]  /*f670*/  UIMAD.WIDE.U32 UR8, UR4, UR16, URZ ;  /* 0x00000010040872a5 */ /* 0x000fe2000f8e003f */
[----:B------:R-:W-:Y:S01]  /*f680*/  VIADD R6, R2, UR43 ;  /* 0x0000002b02067c36 */ /* 0x000fe20008000000 */
[----:B------:R-:W-:Y:S01]  /*f690*/  UIMAD UR10, UR4, UR17, UR10 ;  /* 0x00000011040a72a4 */ /* 0x000fe2000f8e020a */
[----:B------:R-:W-:Y:S02]  /*f6a0*/  BSSY B1, `(.L_x_11515) ;  /* 0x000003d000017945 */ /* 0x000fe40003800000 */
        /* <DEDUP_REMOVED lines=10> */
[----:B0-----:R-:W-:Y:S01]  /*f750*/  @P0 SHF.R.U32.HI R5, RZ, R3, R2 ;  /* 0x00000003ff050219 */ /* 0x001fe20000011602 */
        /* <DEDUP_REMOVED lines=49> */
.L_x_11516:
[----:B------:R-:W-:Y:S05]  /*fa70*/  BSYNC B1 ;  /* 0x0000000000017941 */ /* 0x000fea0003800000 */
.L_x_11515:
        /* <DEDUP_REMOVED lines=21> */
.L_x_11518:
[----:B------:R-:W-:Y:S05]  /*fbd0*/  BSYNC B1 ;  /* 0x0000000000017941 */ /* 0x000fea0003800000 */
.L_x_11517:
        /* <DEDUP_REMOVED lines=21> */
.L_x_11520:
[----:B------:R-:W-:Y:S05]  /*fd30*/  BSYNC B1 ;  /* 0x0000000000017941 */ /* 0x000fea0003800000 */
.L_x_11519:
[----:B0-----:R-:W-:Y:S01]  /*fd40*/  VIADD R0, R8, 0x60 ;  /* 0x0000006008007836 */ /* 0x001fe20000000000 */
[----:B---3--:R0:W3:Y:S04]  /*fd50*/  SHFL.IDX PT, R6, R5, 0x3, 0x181f ;  /* 0x00781f0005067f89 */ /* 0x0080e800000e0000 */
        /* <DEDUP_REMOVED lines=20> */
.L_x_11511:
[----:B------:R-:W-:Y:S05]  /*fea0*/  BSYNC B0 ;  /* 0x0000000000007941 */ /* 0x000fea0003800000 */
.L_x_11502:
[----:B------:R-:W-:Y:S02]  /*feb0*/  ULDC UR4, c[0x0][0xc3c] ;  /* 0x00030f0000047ab9 */ /* 0x000fe40000000800 */
[----:B------:R-:W-:-:S06]  /*fec0*/  UISETP.GE.AND UP0, UPT, UR6, UR4, UPT ;  /* 0x000000040600728c */ /* 0x000fcc000bf06270 */
[----:B------:R-:W-:-:S13]  /*fed0*/  PLOP3.LUT P0, PT, PT, PT, UP0, 0x80, 0x0 ;  /* 0x000000000000781c */ /* 0x000fda0003f0f008 */
[----:B------:R-:W-:Y:S05]  /*fee0*/  @!P0 BRA `(.L_x_11521) ;  /* 0xffffff0c00dc8947 */ /* 0x000fea000383ffff */
[----:B------:R-:W-:Y:S05]  /*fef0*/  EXIT ;  /* 0x000000000000794d */ /* 0x000fea0003800000 */
.L_x_11420:
[----:B------:R-:W-:-:S08]  /*ff00*/  NOP ;  /* 0x0000000000007918 */ /* 0x000fd00000000000 */
[----:B------:R-:W0:-:S00]  /*ff10*/  USETMAXREG.DEALLOC.CTAPOOL 0x18 ;  /* 0x00000018000079c8 */ /* 0x000e0000080e0500 */
[----:B0-----:R-:W2:Y:S01]  /*ff20*/  LDL.LU R2, [R1] ;  /* 0x0000000001027983 */ /* 0x001ea20000300800 */
[----:B------:R-:W-:Y:S01]  /*ff30*/  LOP3.LUT R0, R0, 0x3, RZ, 0xc0, !PT ;  /* 0x0000000300007812 */ /* 0x000fe200078ec0ff */
[----:B------:R-:W-:-:S05]  /*ff40*/  IMAD.MOV.U32 R4, RZ, RZ, RZ ;  /* 0x000000ffff047224 */ /* 0x000fca00078e00ff */
[----:B------:R-:W0:Y:S02]  /*ff50*/  SHFL.IDX PT, R0, R0, RZ, 0x1f ;  /* 0x00001fff00007589 */ /* 0x000e2400000e0000 */
[----:B0-----:R-:W-:Y:S02]  /*ff60*/  ISETP.NE.AND P0, PT, R0, RZ, PT ;  /* 0x000000ff0000720c */ /* 0x001fe40003f05270 */
[----:B--2---:R-:W-:-:S11]  /*ff70*/  LOP3.LUT R2, R2, 0xfffffffd, RZ, 0xc0, !PT ;  /* 0xfffffffd02027812 */ /* 0x004fd600078ec0ff */
[----:B------:R-:W-:-:S05]  /*ff80*/  @P0 LOP3.LUT R2, R2, 0x2, RZ, 0xfc, !PT ;  /* 0x0000000202020812 */ /* 0x000fca00078efcff */
[----:B------:R0:W-:Y:S01]  /*ff90*/  STL [R1], R2 ;  /* 0x0000000201007387 */ /* 0x0001e20000100800 */
        /* <DEDUP_REMOVED lines=8> */
.L_x_11522:
        /* <DEDUP_REMOVED lines=42> */
.L_x_11528:
        /* <DEDUP_REMOVED lines=12> */
.L_x_11527:
[----:B------:R-:W-:Y:S05]  /*10380*/  BSYNC B0 ;  /* 0x0000000000007941 */ /* 0x000fea0003800000 */
.L_x_11526:
        /* <DEDUP_REMOVED lines=21> */
.L_x_11524:
        /* <DEDUP_REMOVED lines=20> */
.L_x_11529:
        /* <DEDUP_REMOVED lines=56> */
.L_x_11525:
[----:B------:R-:W-:Y:S02]  /*109a0*/  IMAD.MOV.U32 R17, RZ, RZ, RZ ;  /* 0x000000ffff117224 */ /* 0x000fe400078e00ff */
[----:B------:R-:W-:Y:S02]  /*109b0*/  IMAD.U32 R16, RZ, RZ, UR6 ;  /* 0x00000006ff107e24 */ /* 0x000fe4000f8e00ff */
[----:B------:R-:W-:-:S07]  /*109c0*/  IMAD.MOV.U32 R18, RZ, RZ, RZ ;  /* 0x000000ffff127224 */ /* 0x000fce00078e00ff */
.L_x_11530:
[----:B------:R-:W-:-:S13]  /*109d0*/  ISETP.NE.AND P0, PT, R0, RZ, PT ;  /* 0x000000ff0000720c */ /* 0x000fda0003f05270 */
[----:B------:R-:W1:Y:S01]  /*109e0*/  @!P0 S2R R3, SR_CgaCtaId ;  /* 0x0000000000038919 */ /* 0x000e620000008800 */
[----:B------:R-:W-:-:S04]  /*109f0*/  @!P0 MOV R0, 0x400 ;  /* 0x0000040000008802 */ /* 0x000fc80000000f00 */
[----:B-1----:R-:W-:-:S05]  /*10a00*/  @!P0 LEA R0, R3, R0, 0x18 ;  /* 0x0000000003008211 */ /* 0x002fca00078ec0ff */
[----:B------:R1:W-:Y:S01]  /*10a10*/  @!P0 STS.128 [R0+0x228d0], R16 ;  /* 0x0228d01000008388 */ /* 0x0003e20000000c00 */
[----:B------:R-:W-:Y:S06]  /*10a20*/  BAR.ARV 0x5, 0x180 ;  /* 0x0146000000007b1d */ /* 0x000fec0000002000 */
.L_x_11523:
        /* <DEDUP_REMOVED lines=31> */
.L_x_11641:
        /* <DEDUP_REMOVED lines=45> */
.L_x_11532:
        /* <DEDUP_REMOVED lines=10> */
.L_x_11533:
[----:B------:R-:W-:Y:S05]  /*10f90*/  @!P1 BRA `(.L_x_11534) ;  /* 0x00000000000c9947 */ /* 0x000fea0003800000 */
[----:B------:R-:W2:Y:S04]  /*10fa0*/  LDG.E R6, desc[UR40][R2.64] ;  /* 0x0000002802067981 */ /* 0x000ea8000c1e1900 */
[----:B------:R-:W2:Y:S02]  /*10fb0*/  LDG.E R2, desc[UR40][R2.64+0x4] ;  /* 0x0000042802027981 */ /* 0x000ea4000c1e1900 */
[----:B--2---:R-:W-:-:S07]  /*10fc0*/  IMAD.IADD R6, R2, 0x1, -R6 ;  /* 0x0000000102067824 */ /* 0x004fce00078e0a06 */
.L_x_11534:
        /* <DEDUP_REMOVED lines=28> */
.L_x_11537:
[----:B------:R-:W-:-:S13]  /*11190*/  ISETP.NE.AND P0, PT, R3, 0x1, PT ;  /* 0x000000010300780c */ /* 0x000fda0003f05270 */
[----:B------:R-:W2:Y:S02]  /*111a0*/  @P0 LDC.64 R4, c[0x0][0x9e8] ;  /* 0x00027a00ff040b82 */ /* 0x000ea40000000a00 */
[----:B--2---:R-:W-:-:S05]  /*111b0*/  @P0 IMAD.HI.U32 R4, R7, R4, RZ ;  /* 0x0000000407040227 */ /* 0x004fca00078e00ff */
[----:B------:R-:W-:-:S07]  /*111c0*/  @P0 SHF.R.U32.HI R7, RZ, R5, R4 ;  /* 0x00000005ff070219 */ /* 0x000fce0000011604 */
.L_x_11538:
[----:B------:R-:W-:Y:S05]  /*111d0*/  BSYNC B0 ;  /* 0x0000000000007941 */ /* 0x000fea0003800000 */
.L_x_11536:
[----:B------:R-:W-:-:S05]  /*111e0*/  IMAD R7, R7, R3, R3 ;  /* 0x0000000307077224 */ /* 0x000fca00078e0203 */
[----:B------:R-:W-:-:S07]  /*111f0*/  VIMNMX R2, R2, R7, PT ;  /* 0x0000000702027248 */ /* 0x000fce0003fe0100 */
.L_x_11535:
        /* <DEDUP_REMOVED lines=29> */
.L_x_11541:
[----:B------:R-:W-:-:S13]  /*113d0*/  ISETP.NE.AND P0, PT, R3, 0x1, PT ;  /* 0x000000010300780c */ /* 0x000fda0003f05270 */
[----:B------:R-:W3:Y:S02]  /*113e0*/  @P0 LDC.64 R4, c[0x0][0x9e8] ;  /* 0x00027a00ff040b82 */ /* 0x000ee40000000a00 */
[----:B---3--:R-:W-:-:S05]  /*113f0*/  @P0 IMAD.HI.U32 R4, R2, R4, RZ ;  /* 0x0000000402040227 */ /* 0x008fca00078e00ff */
[----:B------:R-:W-:-:S07]  /*11400*/  @P0 SHF.R.U32.HI R2, RZ, R5, R4 ;  /* 0x00000005ff020219 */ /* 0x000fce0000011604 */
.L_x_11542:
[----:B------:R-:W-:Y:S05]  /*11410*/  BSYNC B0 ;  /* 0x0000000000007941 */ /* 0x000fea0003800000 */
.L_x_11540:
[----:B------:R-:W-:-:S05]  /*11420*/  IMAD R2, R2, R3, RZ ;  /* 0x0000000302027224 */ /* 0x000fca00078e02ff */
[----:B------:R-:W-:-:S07]  /*11430*/  VIMNMX R0, R0, R2, !PT ;  /* 0x0000000200007248 */ /* 0x000fce0007fe0100 */
.L_x_11539:
        /* <DEDUP_REMOVED lines=25> */
.L_x_11544:
        /* <DEDUP_REMOVED lines=21> */
.L_x_11547:
[----:B------:R-:W-:Y:S05]  /*11720*/  BSYNC B6 ;  /* 0x0000000000067941 */ /* 0x000fea0003800000 */
.L_x_11546:
        /* <DEDUP_REMOVED lines=20> */
.L_x_11550:
        /* <DEDUP_REMOVED lines=15> */
.L_x_11549:
[----:B------:R-:W-:Y:S05]  /*11960*/  BSYNC B6 ;  /* 0x0000000000067941 */ /* 0x000fea0003800000 */
.L_x_11548:
        /* <DEDUP_REMOVED lines=23> */
.L_x_11657:
[----:B---3--:R-:W3:Y:S01]  /*11ae0*/  LDL.LU R4, [R1] ;  /* 0x0000000001047983 */ /* 0x008ee20000300800 */
[----:B------:R-:W-:Y:S02]  /*11af0*/  PLOP3.LUT P1, PT, PT, PT, PT, 0x8, 0x0 ;  /* 0x000000000000781c */ /* 0x000fe40003f2e170 */
[----:B----4-:R-:W-:Y:S01]  /*11b00*/  ISETP.NE.AND P0, PT, R14, RZ, PT ;  /* 0x000000ff0e00720c */ /* 0x010fe20003f05270 */
[----:B------:R4:W-:Y:S01]  /*11b10*/  STL [R1+0x28], R0 ;  /* 0x0000280001007387 */ /* 0x0009e20000100800 */
[----:B---3--:R-:W-:-:S09]  /*11b20*/  LOP3.LUT R4, R4, 0xfffffffe, RZ, 0xc0, !PT ;  /* 0xfffffffe04047812 */ /* 0x008fd200078ec0ff */
[----:B------:R-:W-:-:S05]  /*11b30*/  @P1 LOP3.LUT R4, R4, 0x1, RZ, 0xfc, !PT ;  /* 0x0000000104041812 */ /* 0x000fca00078efcff */
[----:B------:R4:W-:Y:S01]  /*11b40*/  STL [R1], R4 ;  /* 0x0000000401007387 */ /* 0x0009e20000100800 */
[----:B------:R-:W-:Y:S05]  /*11b50*/  @P0 BRA `(.L_x_11552) ;  /* 0x00000004001c0947 */ /* 0x000fea0003800000 */
[----:B------:R-:W-:-:S03]  /*11b60*/  UMOV UR4, 0xffffffff ;  /* 0xffffffff00047882 */ /* 0x000fc60000000000 */
[----:B------:R-:W-:Y:S05]  /*11b70*/  BRA.DIV UR4, `(.L_x_11553) ;  /* 0x0000004e04207947 */ /* 0x000fea000b800000 */
[----:B------:R-:W-:-:S13]  /*11b80*/  ELECT P6, URZ, PT ;  /* 0x00000000003f782f */ /* 0x000fda00038c0000 */
.L_x_11660:
        /* <DEDUP_REMOVED lines=24> */
.L_x_11554:
[----:B--2---:R-:W2:Y:S04]  /*11d10*/  LDL R7, [R1+0x4] ;  /* 0x0000040001077983 */ /* 0x004ea80000100800 */
[----:B----4-:R-:W2:Y:S04]  /*11d20*/  LDL R0, [R1+0x8] ;  /* 0x0000080001007983 */ /* 0x010ea80000100800 */
[----:B---3--:R-:W3:Y:S01]  /*11d30*/  LDL R2, [R1+0x10] ;  /* 0x0000100001027983 */ /* 0x008ee20000100800 */
[----:B--2---:R-:W-:Y:S01]  /*11d40*/  IMAD R0, R0, 0x8, R7 ;  /* 0x0000000800007824 */ /* 0x004fe200078e0207 */
[----:B---3--:R-:W-:-:S04]  /*11d50*/  SHF.L.U32 R2, R2, 0x1f, RZ ;  /* 0x0000001f02027819 */ /* 0x008fc800000006ff */
[----:B------:R-:W2:Y:S02]  /*11d60*/  SYNCS.PHASECHK.TRANS64.TRYWAIT P0, [R0+URZ+0x22840], R2 ;  /* 0x02284002000075a7 */ /* 0x000ea4000800017f */
[----:B--2---:R-:W-:Y:S05]  /*11d70*/  @!P0 BRA `(.L_x_11555) ;  /* 0x0000004800c08947 */ /* 0x004fea0003800000 */
.L_x_11661:
        /* <DEDUP_REMOVED lines=11> */
.L_x_11556:
[----:B------:R-:W3:Y:S04]  /*11e30*/  LDL R6, [R1+0x4] ;  /* 0x0000040001067983 */ /* 0x000ee80000100800 */
[----:B------:R-:W3:Y:S04]  /*11e40*/  LDL R5, [R1+0x8] ;  /* 0x0000080001057983 */ /* 0x000ee80000100800 */
[----:B------:R-:W4:Y:S04]  /*11e50*/  LDL R4, [R1+0x28] ;  /* 0x0000280001047983 */ /* 0x000f280000100800 */
[----:B------:R-:W4:Y:S04]  /*11e60*/  LDL R3, [R1+0x18] ;  /* 0x0000180001037983 */ /* 0x000f280000100800 */
[----:B--2---:R-:W2:Y:S01]  /*11e70*/  LDL.LU R2, [R1] ;  /* 0x0000000001027983 */ /* 0x004ea20000300800 */
[----:B------:R-:W-:Y:S01]  /*11e80*/  R2UR UR9, R0 ;  /* 0x00000000000972ca */ /* 0x000fe200000e0000 */
[----:B------:R-:W-:Y:S01]  /*11e90*/  UIADD3 UR6, UP0, UR38, 0x370, URZ ;  /* 0x0000037026067890 */ /* 0x000fe2000ff1e03f */
[----:B------:R-:W-:Y:S01]  /*11ea0*/  PLOP3.LUT P0, PT, PT, PT, PT, 0x80, 0x0 ;  /* 0x000000000000781c */ /* 0x000fe20003f0f070 */
[----:B------:R-:W-:Y:S01]  /*11eb0*/  UMOV UR5, 0x14f00000 ;  /* 0x14f0000000057882 */ /* 0x000fe20000000000 */
[----:B------:R-:W-:Y:S01]  /*11ec0*/  R2UR UR12, R18 ;  /* 0x00000000120c72ca */ /* 0x000fe200000e0000 */
[----:B------:R-:W-:Y:S01]  /*11ed0*/  UIADD3.X UR7, URZ, UR39, URZ, UP0, !UPT ;  /* 0x000000273f077290 */ /* 0x000fe200087fe43f */
[----:B-----5:R-:W-:Y:S01]  /*11ee0*/  R2UR UR13, R17 ;  /* 0x00000000110d72ca */ /* 0x020fe200000e0000 */
[----:B------:R-:W-:-:S06]  /*11ef0*/  UMOV UR10, URZ ;  /* 0x0000003f000a7c82 */ /* 0x000fcc0008000000 */
        /* <DEDUP_REMOVED lines=9> */
[----:B------:R3:W-:Y:S02]  /*11f90*/  STL [R1], R2 ;  /* 0x0000000201007387 */ /* 0x0007e40000100800 */
[----:B------:R-:W-:-:S06]  /*11fa0*/  UMOV UR4, 0x0 ;  /* 0x0000000000047882 */ /* 0x000fcc0000000000 */
[----:B------:R3:W-:Y:S01]  /*11fb0*/  UTMALDG.4D [UR8], [UR6], desc[UR4] ;  /* 0x00000408060075b4 */ /* 0x0007e20008019000 */
[----:B------:R-:W-:Y:S02]  /*11fc0*/  NOP ;  /* 0x0000000000007918 */ /* 0x000fe40000000000 */
.L_x_11552:
[----:B----4-:R-:W4:Y:S04]  /*11fd0*/  LDL R0, [R1+0x4] ;  /* 0x0000040001007983 */ /* 0x010f280000100800 */
        /* <DEDUP_REMOVED lines=31> */
.L_x_11558:
[----:B------:R-:W-:Y:S05]  /*121d0*/  BSYNC B6 ;  /* 0x0000000000067941 */ /* 0x000fea0003800000 */
.L_x_11557:
        /* <DEDUP_REMOVED lines=26> */
[----:B--2---:R-:W-:-:S13]  /*12380*/  ISETP.NE.AND P0, PT, R7, 0x1, PT ;  /* 0x000000010700780c */ /* 0x004fda0003f05270 */
[----:B------:R-:W0:Y:S08]  /*12390*/  @P0 LDC R5, c[0x0][0x44c] ;  /* 0x00011300ff050b82 */ /* 0x000e300000000800 */
[----:B------:R-:W1:Y:S01]  /*123a0*/  @P0 LDC R6, c[0x0][0x450] ;  /* 0x00011400ff060b82 */ /* 0x000e620000000800 */
[----:B------:R-:W-:Y:S02]  /*123b0*/  IMAD R4, R4, UR4, RZ ;  /* 0x0000000404047c24 */ /* 0x000fe4000f8e02ff */
[----:B------:R-:W-:-:S04]  /*123c0*/  IMAD.WIDE.U32 R2, R0, UR4, R2 ;  /* 0x0000000400027c25 */ /* 0x000fc8000f8e0002 */
[----:B------:R-:W-:Y:S01]  /*123d0*/  IMAD R0, R0, UR5, R4 ;  /* 0x0000000500007c24 */ /* 0x000fe2000f8e0204 */
[----:B------:R-:W-:Y:S01]  /*123e0*/  ULDC.64 UR4, c[0x0][0x2d0] ;  /* 0x0000b40000047ab9 */ /* 0x000fe20000000a00 */
[----:B----4-:R-:W-:Y:S02]  /*123f0*/  IMAD.IADD R4, R8, 0x1, R12 ;  /* 0x0000000108047824 */ /* 0x010fe400078e020c */
[----:B------:R-:W-:Y:S02]  /*12400*/  IMAD.IADD R3, R3, 0x1, R0 ;  /* 0x0000000103037824 */ /* 0x000fe400078e0200 */
[----:B0-----:R-:W-:Y:S01]  /*12410*/  @P0 IMAD.HI.U32 R5, R4, R5, RZ ;  /* 0x0000000504050227 */ /* 0x001fe200078e00ff */
[----:B------:R-:W0:Y:S03]  /*12420*/  S2R R8, SR_TID.X ;  /* 0x0000000000087919 */ /* 0x000e260000002100 */
        /* <DEDUP_REMOVED lines=95> */
.L_x_11678:
        /* <DEDUP_REMOVED lines=11> */
.L_x_11560:
        /* <DEDUP_REMOVED lines=19> */
.L_x_11679:
[----:B------:R-:W-:Y:S05]  /*12c00*/  BSYNC B0 ;  /* 0x0000000000007941 */ /* 0x000fea0003800000 */
.L_x_11561:
[----:B0-----:R-:W2:Y:S01]  /*12c10*/  LDL R2, [R1] ;  /* 0x0000000001027983 */ /* 0x001ea20000100800 */
        /* <DEDUP_REMOVED lines=15> */
.L_x_11680:
[----:B------:R-:W-:Y:S05]  /*12d10*/  BSYNC B1 ;  /* 0x0000000000017941 */ /* 0x000fea0003800000 */
.L_x_11565:
        /* <DEDUP_REMOVED lines=9> */
.L_x_11568:
[----:B------:R-:W-:Y:S05]  /*12db0*/  BSYNC B1 ;  /* 0x0000000000017941 */ /* 0x000fea0003800000 */
.L_x_11567:
[----:B------:R-:W2:Y:S04]  /*12dc0*/  LDL R5, [R1+0x4] ;  /* 0x0000040001057983 */ /* 0x000ea80000100800 */
[----:B0-----:R-:W2:Y:S04]  /*12dd0*/  LDL R0, [R1+0x8] ;  /* 0x0000080001007983 */ /* 0x001ea80000100800 */
[----:B------:R-:W3:Y:S04]  /*12de0*/  LDL R4, [R1+0x18] ;  /* 0x0000180001047983 */ /* 0x000ee80000100800 */
[----:B------:R-:W3:Y:S01]  /*12df0*/  LDL.LU R3, [R1+0x28] ;  /* 0x0000280001037983 */ /* 0x000ee20000300800 */
        /* <DEDUP_REMOVED lines=10> */
.L_x_11569:
        /* <DEDUP_REMOVED lines=15> */
.L_x_11570:
        /* <DEDUP_REMOVED lines=15> */
.L_x_11571:
        /* <DEDUP_REMOVED lines=15> */
.L_x_11572:
        /* <DEDUP_REMOVED lines=10> */
.L_x_11564:
[----:B------:R-:W-:Y:S05]  /*13210*/  BSYNC B0 ;  /* 0x0000000000007941 */ /* 0x000fea0003800000 */
.L_x_11563:
        /* <DEDUP_REMOVED lines=14> */
[----:B------:R-:W2:Y:S04]  /*13300*/  LDL R5, [R1] ;  /* 0x0000000001057983 */ /* 0x000ea80000100800 */
        /* <DEDUP_REMOVED lines=35> */
.L_x_11579:
[----:B------:R-:W2:Y:S01]  /*13540*/  LDL R2, [R1+0x4] ;  /* 0x0000040001027983 */ /* 0x000ea20000100800 */
        /* <DEDUP_REMOVED lines=8> */
.L_x_11681:
[----:B------:R-:W-:Y:S05]  /*135d0*/  BSYNC B3 ;  /* 0x0000000000037941 */ /* 0x000fea0003800000 */
.L_x_11580:
        /* <DEDUP_REMOVED lines=9> */
.L_x_11583:
[----:B------:R-:W-:Y:S05]  /*13670*/  BSYNC B3 ;  /* 0x0000000000037941 */ /* 0x000fea0003800000 */
.L_x_11582:
        /* <DEDUP_REMOVED lines=14> */
.L_x_11584:
        /* <DEDUP_REMOVED lines=13> */
.L_x_11682:
[----:B------:R-:W-:Y:S05]  /*13830*/  BSYNC B3 ;  /* 0x0000000000037941 */ /* 0x000fea0003800000 */
.L_x_11585:
        /* <DEDUP_REMOVED lines=11> */
.L_x_11588:
[----:B------:R-:W-:Y:S05]  /*138f0*/  BSYNC B3 ;  /* 0x0000000000037941 */ /* 0x000fea0003800000 */
.L_x_11587:
        /* <DEDUP_REMOVED lines=11> */
.L_x_11589:
        /* <DEDUP_REMOVED lines=15> */
.L_x_11590:
        /* <DEDUP_REMOVED lines=15> */
.L_x_11591:
        /* <DEDUP_REMOVED lines=15> */
.L_x_11592:
        /* <DEDUP_REMOVED lines=10> */
.L_x_11578:
[----:B------:R-:W-:Y:S05]  /*13d20*/  BSYNC B1 ;  /* 0x0000000000017941 */ /* 0x000fea0003800000 */
.L_x_11577:
[----:B------:R-:W2:Y:S02]  /*13d30*/  LDL R4, [R1+0x20] ;  /* 0x0000200001047983 */ /* 0x000ea40000100800 */
[----:B--2---:R-:W-:-:S07]  /*13d40*/  VIADD R0, R4, 0xfffffffd ;  /* 0xfffffffd04007836 */ /* 0x004fce0000000000 */
.L_x_11576:
[----:B------:R-:W-:Y:S05]  /*13d50*/  BSYNC B2 ;  /* 0x0000000000027941 */ /* 0x000fea0003800000 */
.L_x_11575:
[----:B------:R-:W2:Y:S01]  /*13d60*/  LDL.LU R2, [R1+0x20] ;  /* 0x0000200001027983 */ /* 0x000ea20000300800 */
[----:B------:R-:W-:Y:S01]  /*13d70*/  VIADD R6, R6, 0xfffffffe ;  /* 0xfffffffe06067836 */ /* 0x000fe20000000000 */
[----:B--2---:R-:W-:-:S04]  /*13d80*/  LOP3.LUT R2, RZ, R2, RZ, 0x33, !PT ;  /* 0x00000002ff027212 */ /* 0x004fc800078e33ff */
[----:B------:R-:W-:-:S13]  /*13d90*/  ISETP.NE.AND P0, PT, R6, R2, PT ;  /* 0x000000020600720c */ /* 0x000fda0003f05270 */
[----:B------:R-:W-:Y:S05]  /*13da0*/  @!P0 BRA `(.L_x_11574) ;  /* 0x0000001400208947 */ /* 0x000fea0003800000 */
.L_x_11625:
[----:B------:R-:W2:Y:S04]  /*13db0*/  LDL R4, [R1] ;  /* 0x0000000001047983 */ /* 0x000ea80000100800 */
        /* <DEDUP_REMOVED lines=35> */
.L_x_11595:
[----:B------:R-:W2:Y:S01]  /*13ff0*/  LDL R2, [R1+0x4] ;  /* 0x0000040001027983 */ /* 0x000ea20000100800 */
        /* <DEDUP_REMOVED lines=8> */
.L_x_11683:
[----:B------:R-:W-:Y:S05]  /*14080*/  BSYNC B2 ;  /* 0x0000000000027941 */ /* 0x000fea0003800000 */
.L_x_11596:
        /* <DEDUP_REMOVED lines=9> */
.L_x_11599:
[----:B------:R-:W-:Y:S05]  /*14120*/  BSYNC B2 ;  /* 0x0000000000027941 */ /* 0x000fea0003800000 */
.L_x_11598:
        /* <DEDUP_REMOVED lines=13> */
.L_x_11600:
        /* <DEDUP_REMOVED lines=13> */
.L_x_11684:
[----:B------:R-:W-:Y:S05]  /*142d0*/  BSYNC B2 ;  /* 0x0000000000027941 */ /* 0x000fea0003800000 */
.L_x_11601:
        /* <DEDUP_REMOVED lines=11> */
.L_x_11604:
[----:B------:R-:W-:Y:S05]  /*14390*/  BSYNC B2 ;  /* 0x0000000000027941 */ /* 0x000fea0003800000 */
.L_x_11603:
        /* <DEDUP_REMOVED lines=10> */
.L_x_11605:
        /* <DEDUP_REMOVED lines=15> */
.L_x_11606:
        /* <DEDUP_REMOVED lines=15> */
.L_x_11607:
        /* <DEDUP_REMOVED lines=15> */
.L_x_11608:
        /* <DEDUP_REMOVED lines=10> */
.L_x_11594:
[----:B------:R-:W-:Y:S05]  /*147b0*/  BSYNC B1 ;  /* 0x0000000000017941 */ /* 0x000fea0003800000 */
.L_x_11593:
[----:B------:R-:W2:Y:S01]  /*147c0*/  LDL R5, [R1] ;  /* 0x0000000001057983 */ /* 0x000ea20000100800 */
        /* <DEDUP_REMOVED lines=35> */
.L_x_11611:
[----:B------:R-:W2:Y:S01]  /*14a00*/  LDL R2, [R1+0x4] ;  /* 0x0000040001027983 */ /* 0x000ea20000100800 */
        /* <DEDUP_REMOVED lines=8> */
.L_x_11685:
[----:B------:R-:W-:Y:S05]  /*14a90*/  BSYNC B2 ;  /* 0x0000000000027941 */ /* 0x000fea0003800000 */
.L_x_11612:
        /* <DEDUP_REMOVED lines=9> */
.L_x_11615:
[----:B------:R-:W-:Y:S05]  /*14b30*/  BSYNC B2 ;  /* 0x0000000000027941 */ /* 0x000fea0003800000 */
.L_x_11614:
        /* <DEDUP_REMOVED lines=14> */
.L_x_11616:
        /* <DEDUP_REMOVED lines=13> */
.L_x_11686:
[----:B------:R-:W-:Y:S05]  /*14cf0*/  BSYNC B2 ;  /* 0x0000000000027941 */ /* 0x000fea0003800000 */
.L_x_11617:
        /* <DEDUP_REMOVED lines=11> */
.L_x_11620:
[----:B------:R-:W-:Y:S05]  /*14db0*/  BSYNC B2 ;  /* 0x0000000000027941 */ /* 0x000fea0003800000 */
.L_x_11619:
        /* <DEDUP_REMOVED lines=11> */
.L_x_11621:
        /* <DEDUP_REMOVED lines=15> */
.L_x_11622:
        /* <DEDUP_REMOVED lines=15> */
.L_x_11623:
        /* <DEDUP_REMOVED lines=15> */
.L_x_11624:
        /* <DEDUP_REMOVED lines=10> */
.L_x_11610:
[----:B------:R-:W-:Y:S05]  /*151e0*/  BSYNC B1 ;  /* 0x0000000000017941 */ /* 0x000fea0003800000 */
.L_x_11609:
[----:B------:R-:W2:Y:S01]  /*151f0*/  LDL R5, [R1+0x1c] ;  /* 0x00001c0001057983 */ /* 0x000ea20000100800 */
[----:B------:R-:W-:Y:S01]  /*15200*/  VIADD R0, R0, 0xfffffffe ;  /* 0xfffffffe00007836 */ /* 0x000fe20000000000 */
[----:B--2---:R-:W-:-:S13]  /*15210*/  ISETP.GT.AND P0, PT, R6, R5, PT ;  /* 0x000000050600720c */ /* 0x004fda0003f04270 */
[----:B------:R-:W-:Y:S05]  /*15220*/  @P0 BRA `(.L_x_11625) ;  /* 0xffffffe800e00947 */ /* 0x000fea000383ffff */
.L_x_11574:
[----:B------:R-:W-:Y:S05]  /*15230*/  BSYNC B0 ;  /* 0x0000000000007941 */ /* 0x000fea0003800000 */
.L_x_11573:
        /* <DEDUP_REMOVED lines=24> */
.L_x_11627:
[----:B------:R-:W-:Y:S05]  /*153c0*/  BSYNC B0 ;  /* 0x0000000000007941 */ /* 0x000fea0003800000 */
.L_x_11626:
[----:B------:R-:W-:-:S05]  /*153d0*/  SEL R0, R0, RZ, P0 ;  /* 0x000000ff00007207 */ /* 0x000fca0000000000 */
[----:B------:R3:W-:Y:S02]  /*153e0*/  STL [R1+0x8], R0 ;  /* 0x0000080001007387 */ /* 0x0007e40000100800 */
.L_x_11545:
[----:B------:R-:W-:Y:S05]  /*153f0*/  BSYNC B7 ;  /* 0x0000000000077941 */ /* 0x000fea0003800000 */
.L_x_11543:
[----:B---3--:R-:W3:Y:S02]  /*15400*/  LDL R0, [R1] ;  /* 0x0000000001007983 */ /* 0x008ee40000100800 */
        /* <DEDUP_REMOVED lines=12> */
.L_x_11628:
        /* <DEDUP_REMOVED lines=16> */
[----:B-1----:R-:W-:Y:S02]  /*155d0*/  IMAD.MOV.U32 R2, RZ, RZ, RZ ;  /* 0x000000ffff027224 */ /* 0x002fe400078e00ff */
[----:B---3--:R-:W-:Y:S01]  /*155e0*/  @!P1 IMAD.MOV.U32 R2, RZ, RZ, R3 ;  /* 0x000000ffff029224 */ /* 0x008fe200078e0003 */
[----:B------:R-:W-:-:S04]  /*155f0*/  ISETP.NE.AND P1, PT, R4, RZ, PT ;  /* 0x000000ff0400720c */ /* 0x000fc80003f25270 */
[----:B------:R-:W1:Y:S02]  /*15600*/  SHFL.UP PT, R14, R2, 0x1, RZ ;  /* 0x04200000020e7989 */ /* 0x000e6400000e00ff */
[----:B-1----:R-:W-:-:S05]  /*15610*/  SEL R5, R14, RZ, P1 ;  /* 0x000000ff0e057207 */ /* 0x002fca0000800000 */
[----:B------:R-:W-:Y:S02]  /*15620*/  IMAD.IADD R3, R2, 0x1, R5 ;  /* 0x0000000102037824 */ /* 0x000fe400078e0205 */
[----:B------:R-:W-:Y:S04]  /*15630*/  SHFL.IDX PT, R5, R16, 0x1, 0x1f ;  /* 0x00201f0010057f89 */ /* 0x000fe800000e0000 */
        /* <DEDUP_REMOVED lines=13> */
.L_x_11696:
[----:B------:R-:W-:Y:S02]  /*15710*/  ULDC UR4, c[0x0][0xc38] ;  /* 0x00030e0000047ab9 */ /* 0x000fe40000000800 */
[----:B------:R-:W-:-:S04]  /*15720*/  IMAD.U32 R4, RZ, RZ, UR4 ;  /* 0x00000004ff047e24 */ /* 0x000fc8000f8e00ff */
[----:B---3--:R-:W-:-:S04]  /*15730*/  IMAD R14, R14, R4, RZ ;  /* 0x000000040e0e7224 */ /* 0x008fc800078e02ff */
[----:B------:R-:W-:-:S05]  /*15740*/  IMAD.IADD R5, R5, 0x1, R14 ;  /* 0x0000000105057824 */ /* 0x000fca00078e020e */
[----:B------:R-:W-:-:S13]  /*15750*/  ISETP.GT.AND P6, PT, R5, R0, PT ;  /* 0x000000000500720c */ /* 0x000fda0003fc4270 */
[----:B------:R-:W-:Y:S05]  /*15760*/  @P6 BRA `(.L_x_11631) ;  /* 0x00000000009c6947 */ /* 0x000fea0003800000 */
.L_x_11636:
[----:B------:R-:W3:Y:S01]  /*15770*/  LDC R4, c[0x0][0xc3c] ;  /* 0x00030f00ff047b82 */ /* 0x000ee20000000800 */
[----:B------:R-:W-:-:S05]  /*15780*/  VIADD R19, R19, 0x1f ;  /* 0x0000001f13137836 */ /* 0x000fca0000000000 */
[----:B---3--:R-:W-:-:S13]  /*15790*/  ISETP.GE.AND P6, PT, R19, R4, PT ;  /* 0x000000041300720c */ /* 0x008fda0003fc6270 */
[----:B0-----:R-:W-:Y:S05]  /*157a0*/  @P6 BRA `(.L_x_11632) ;  /* 0x0000000400d06947 */ /* 0x001fea0003800000 */
[----:B------:R-:W3:Y:S01]  /*157b0*/  S2R R2, SR_TID.X ;  /* 0x0000000000027919 */ /* 0x000ee20000002100 */
[----:B------:R-:W-:Y:S01]  /*157c0*/  BSSY B0, `(.L_x_11633) ;  /* 0x0000009000007945 */ /* 0x000fe20003800000 */
[----:B---3--:R-:W-:-:S05]  /*157d0*/  LOP3.LUT R2, R2, 0x1f, RZ, 0xc0, !PT ;  /* 0x0000001f02027812 */ /* 0x008fca00078ec0ff */
[----:B0-2---:R-:W-:Y:S02]  /*157e0*/  IMAD.IADD R7, R19, 0x1, R2 ;  /* 0x0000000113077824 */ /* 0x005fe400078e0202 */
[----:B------:R-:W-:-:S03]  /*157f0*/  IMAD.MOV.U32 R2, RZ, RZ, RZ ;  /* 0x000000ffff027224 */ /* 0x000fc600078e00ff */
[----:B------:R-:W-:-:S13]  /*15800*/  ISETP.GE.OR P6, PT, R7, R4, !P0 ;  /* 0x000000040700720c */ /* 0x000fda00047c6670 */
[----:B------:R-:W-:Y:S05]  /*15810*/  @P6 BRA `(.L_x_11634) ;  /* 0x00000000000c6947 */ /* 0x000fea0003800000 */
[----:B-1----:R-:W0:Y:S02]  /*15820*/  LDC.64 R2, c[0x0][0xc80] ;  /* 0x00032000ff027b82 */ /* 0x002e240000000a00 */
[----:B0-----:R-:W-:-:S06]  /*15830*/  IMAD.WIDE R2, R7, 0x4, R2 ;  /* 0x0000000407027825 */ /* 0x001fcc00078e0202 */
[----:B------:R0:W5:Y:S02]  /*15840*/  LDG.E R2, desc[UR40][R2.64] ;  /* 0x0000002802027981 */ /* 0x000164000c1e1900 */
.L_x_11634:
[----:B------:R-:W-:Y:S05]  /*15850*/  BSYNC B0 ;  /* 0x0000000000007941 */ /* 0x000fea0003800000 */
.L_x_11633:
[----:B------:R-:W-:-:S03]  /*15860*/  UMOV UR4, 0xffffffff ;  /* 0xffffffff00047882 */ /* 0x000fc60000000000 */
[----:B------:R-:W-:Y:S05]  /*15870*/  BRA.DIV UR4, `(.L_x_11635) ;  /* 0x0000002204707947 */ /* 0x000fea000b800000 */
[----:B-----5:R-:W2:Y:S02]  /*15880*/  SHFL.UP PT, R14, R2, 0x1, RZ ;  /* 0x04200000020e7989 */ /* 0x020ea400000e00ff */
[----:B--2---:R-:W-:-:S05]  /*15890*/  SEL R13, R14, RZ, P1 ;  /* 0x000000ff0e0d7207 */ /* 0x004fca0000800000 */
[----:B------:R-:W-:-:S05]  /*158a0*/  IMAD.IADD R13, R2, 0x1, R13 ;  /* 0x00000001020d7824 */ /* 0x000fca00078e020d */
[----:B------:R-:W2:Y:S02]  /*158b0*/  SHFL.UP PT, R14, R13, 0x2, RZ ;  /* 0x044000000d0e7989 */ /* 0x000ea400000e00ff */
[----:B--2---:R-:W-:-:S05]  /*158c0*/  SEL R4, R14, RZ, P2 ;  /* 0x000000ff0e047207 */ /* 0x004fca0001000000 */
[----:B------:R-:W-:-:S05]  /*158d0*/  IMAD.IADD R4, R13, 0x1, R4 ;  /* 0x000000010d047824 */ /* 0x000fca00078e0204 */
[----:B------:R-:W0:Y:S02]  /*158e0*/  SHFL.UP PT, R14, R4, 0x4, RZ ;  /* 0x04800000040e7989 */ /* 0x000e2400000e00ff */
[----:B01----:R-:W-:-:S05]  /*158f0*/  SEL R3, R14, RZ, P3 ;  /* 0x000000ff0e037207 */ /* 0x003fca0001800000 */
        /* <DEDUP_REMOVED lines=8> */
.L_x_11704:
[----:B------:R-:W-:Y:S02]  /*15980*/  ULDC UR4, c[0x0][0xc38] ;  /* 0x00030e0000047ab9 */ /* 0x000fe40000000800 */
[----:B------:R-:W-:-:S04]  /*15990*/  IMAD.U32 R4, RZ, RZ, UR4 ;  /* 0x00000004ff047e24 */ /* 0x000fc8000f8e00ff */
[----:B-1----:R-:W-:-:S04]  /*159a0*/  IMAD R14, R14, R4, RZ ;  /* 0x000000040e0e7224 */ /* 0x002fc800078e02ff */
[----:B------:R-:W-:-:S05]  /*159b0*/  IMAD.IADD R5, R14, 0x1, R5 ;  /* 0x000000010e057824 */ /* 0x000fca00078e0205 */
[----:B------:R-:W-:-:S13]  /*159c0*/  ISETP.GT.AND P6, PT, R5, R0, PT ;  /* 0x000000000500720c */ /* 0x000fda0003fc4270 */
[----:B------:R-:W-:Y:S05]  /*159d0*/  @!P6 BRA `(.L_x_11636) ;  /* 0xfffffffc0064e947 */ /* 0x000fea000383ffff */
.L_x_11631:
        /* <DEDUP_REMOVED lines=8> */
.L_x_11708:
[----:B------:R-:W-:Y:S01]  /*15a60*/  ISETP.NE.AND P0, PT, R5, RZ, PT ;  /* 0x000000ff0500720c */ /* 0x000fe20003f05270 */
[----:B------:R-:W-:-:S12]  /*15a70*/  IMAD.MOV.U32 R5, RZ, RZ, RZ ;  /* 0x000000ffff057224 */ /* 0x000fd800078e00ff */
[----:B------:R-:W-:Y:S05]  /*15a80*/  @!P0 BRA `(.L_x_11638) ;  /* 0x0000000000108947 */ /* 0x000fea0003800000 */
[----:B------:R-:W-:Y:S01]  /*15a90*/  UMOV UR4, 0xffffffff ;  /* 0xffffffff00047882 */ /* 0x000fe20000000000 */
[----:B------:R-:W-:Y:S02]  /*15aa0*/  VIADD R12, R6, 0xffffffff ;  /* 0xffffffff060c7836 */ /* 0x000fe40000000000 */
[----:B------:R-:W-:Y:S05]  /*15ab0*/  BRA.DIV UR4, `(.L_x_11639) ;  /* 0x0000002204e47947 */ /* 0x000fea000b800000 */
[----:B------:R0:W0:Y:S02]  /*15ac0*/  SHFL.IDX PT, R5, R3, R12, 0x1f ;  /* 0x00001f0c03057589 */ /* 0x00002400000e0000 */
.L_x_11638:
[----:B01-3--:R-:W0:Y:S01]  /*15ad0*/  LDC.64 R2, c[0x0][0xc90] ;  /* 0x00032400ff027b82 */ /* 0x00be220000000a00 */
[----:B------:R-:W-:-:S04]  /*15ae0*/  IMAD.IADD R19, R6, 0x1, R19 ;  /* 0x0000000106137824 */ /* 0x000fc800078e0213 */
[----:B0-----:R-:W-:-:S05]  /*15af0*/  IMAD.WIDE R2, R19, 0x4, R2 ;  /* 0x0000000413027825 */ /* 0x001fca00078e0202 */
[----:B--2---:R-:W4:Y:S01]  /*15b00*/  LDG.E R7, desc[UR40][R2.64] ;  /* 0x0000002802077981 */ /* 0x004f22000c1e1900 */
[----:B------:R-:W-:-:S04]  /*15b10*/  IMAD R16, R5, R4, R16 ;  /* 0x0000000405107224 */ /* 0x000fc800078e0210 */
[----:B------:R-:W-:Y:S02]  /*15b20*/  IMAD.IADD R0, R0, 0x1, -R16 ;  /* 0x0000000100007824 */ /* 0x000fe400078e0a10 */
[----:B----4-:R-:W-:-:S05]  /*15b30*/  IMAD R6, R17, R7, RZ ;  /* 0x0000000711067224 */ /* 0x010fca00078e02ff */
        /* <DEDUP_REMOVED lines=59> */
.L_x_11632:
[----:B------:R-:W-:Y:S01]  /*15ef0*/  UMOV UR4, URZ ;  /* 0x0000003f00047c82 */ /* 0x000fe20008000000 */
[----:B------:R-:W-:Y:S01]  /*15f00*/  UMOV UR5, URZ ;  /* 0x0000003f00057c82 */ /* 0x000fe20008000000 */
[----:B------:R-:W-:Y:S01]  /*15f10*/  ULDC UR6, c[0x0][0xc3c] ;  /* 0x00030f0000067ab9 */ /* 0x000fe20000000800 */
[----:B------:R-:W-:Y:S02]  /*15f20*/  IMAD.MOV.U32 R16, RZ, RZ, R0 ;  /* 0x000000ffff107224 */ /* 0x000fe400078e0000 */
[----:B------:R-:W-:Y:S02]  /*15f30*/  IMAD.U32 R17, RZ, RZ, UR4 ;  /* 0x00000004ff117e24 */ /* 0x000fe4000f8e00ff */
[----:B------:R-:W-:Y:S02]  /*15f40*/  IMAD.U32 R18, RZ, RZ, UR5 ;  /* 0x00000005ff127e24 */ /* 0x000fe4000f8e00ff */
[----:B------:R-:W-:-:S07]  /*15f50*/  IMAD.U32 R19, RZ, RZ, UR6 ;  /* 0x00000006ff137e24 */ /* 0x000fce000f8e00ff */
.L_x_11640:
[----:B------:R3:W4:Y:S01]  /*15f60*/  LDL R2, [R1+0x4] ;  /* 0x0000040001027983 */ /* 0x0007220000100800 */
[----:B------:R-:W0:Y:S01]  /*15f70*/  S2R R0, SR_TID.X ;  /* 0x0000000000007919 */ /* 0x000e220000002100 */
[----:B------:R-:W-:Y:S05]  /*15f80*/  WARPSYNC.ALL ;  /* 0x0000000000007948 */ /* 0x000fea0003800000 */
[----:B0-----:R-:W-:Y:S01]  /*15f90*/  LOP3.LUT R0, R0, 0x1f, RZ, 0xc0, !PT ;  /* 0x0000001f00007812 */ /* 0x001fe200078ec0ff */
[----:B------:R-:W-:Y:S03]  /*15fa0*/  BAR.SYNC.DEFER_BLOCKING 0x4, 0x180 ;  /* 0x0106000000007b1d */ /* 0x000fe60000010000 */
[----:B------:R-:W-:-:S13]  /*15fb0*/  ISETP.NE.AND P0, PT, R0, RZ, PT ;  /* 0x000000ff0000720c */ /* 0x000fda0003f05270 */
[----:B-1----:R-:W4:Y:S01]  /*15fc0*/  @!P0 S2R R3, SR_CgaCtaId ;  /* 0x0000000000038919 */ /* 0x002f220000008800 */
[----:B------:R-:W-:-:S04]  /*15fd0*/  @!P0 MOV R0, 0x400 ;  /* 0x0000040000008802 */ /* 0x000fc80000000f00 */
[----:B----4-:R-:W-:-:S05]  /*15fe0*/  @!P0 LEA R2, R3, R0, 0x18 ;  /* 0x0000000003028211 */ /* 0x010fca00078ec0ff */
[----:B------:R3:W-:Y:S04]  /*15ff0*/  @!P0 STS.128 [R2+0x228d0], R16 ;  /* 0x0228d01002008388 */ /* 0x0007e80000000c00 */
[----:B------:R3:W-:Y:S01]  /*16000*/  @!P0 STL [R1+0x4], R2 ;  /* 0x0000040201008387 */ /* 0x0007e20000100800 */
[----:B------:R-:W-:Y:S06]  /*16010*/  BAR.ARV 0x5, 0x180 ;  /* 0x0146000000007b1d */ /* 0x000fec0000002000 */
.L_x_11629:
[----:B------:R-:W-:Y:S02]  /*16020*/  ULDC UR4, c[0x0][0xc3c] ;  /* 0x00030f0000047ab9 */ /* 0x000fe40000000800 */
[----:B----4-:R-:W-:-:S13]  /*16030*/  ISETP.GE.AND P0, PT, R19, UR4, PT ;  /* 0x0000000413007c0c */ /* 0x010fda000bf06270 */
[----:B------:R-:W-:Y:S05]  /*16040*/  @!P0 BRA `(.L_x_11641) ;  /* 0xffffffa800f48947 */ /* 0x000fea000383ffff */
[----:B------:R-:W-:Y:S05]  /*16050*/  BSYNC B8 ;  /* 0x0000000000087941 */ /* 0x000fea0003800000 */
.L_x_11531:
        /* <DEDUP_REMOVED lines=12> */
.L_x_11711:
[----:B------:R-:W-:Y:S05]  /*16120*/  BSYNC B0 ;  /* 0x0000000000007941 */ /* 0x000fea0003800000 */
.L_x_11642:
[----:B------:R-:W-:-:S03]  /*16130*/  UMOV UR4, 0xffffffff ;  /* 0xffffffff00047882 */ /* 0x000fc60000000000 */
[----:B------:R-:W-:Y:S05]  /*16140*/  BRA.DIV UR4, `(.L_x_11644) ;  /* 0x0000001e047c7947 */ /* 0x000fea000b800000 */
[----:B------:R-:W1:Y:S02]  /*16150*/  S2R R2, SR_TID.X ;  /* 0x0000000000027919 */ /* 0x000e640000002100 */
[----:B-1----:R-:W-:-:S04]  /*16160*/  SHF.R.U32.HI R2, RZ, 0x5, R2 ;  /* 0x00000005ff027819 */ /* 0x002fc80000011602 */
[----:B------:R-:W-:-:S05]  /*16170*/  LOP3.LUT R2, R2, 0x3, RZ, 0xc0, !PT ;  /* 0x0000000302027812 */ /* 0x000fca00078ec0ff */
[----:B------:R1:W3:Y:S02]  /*16180*/  SHFL.IDX PT, R14, R2, RZ, 0x1f ;  /* 0x00001fff020e7589 */ /* 0x0002e400000e0000 */
.L_x_11714:
[----:B---3--:R-:W-:Y:S01]  /*16190*/  ISETP.NE.AND P0, PT, R14, RZ, PT ;  /* 0x000000ff0e00720c */ /* 0x008fe20003f05270 */
[----:B------:R-:W-:-:S12]  /*161a0*/  BSSY B0, `(.L_x_11645) ;  /* 0x0000027000007945 */ /* 0x000fd80003800000 */
[----:B------:R-:W-:Y:S05]  /*161b0*/  @P0 BRA `(.L_x_11646) ;  /* 0x0000000000940947 */ /* 0x000fea0003800000 */
[----:B------:R-:W-:-:S03]  /*161c0*/  UMOV UR4, 0xffffffff ;  /* 0xffffffff00047882 */ /* 0x000fc60000000000 */
[----:B------:R-:W-:Y:S05]  /*161d0*/  BRA.DIV UR4, `(.L_x_11647) ;  /* 0x0000001e048c7947 */ /* 0x000fea000b800000 */
[----:B------:R-:W-:-:S13]  /*161e0*/  ELECT P6, URZ, PT ;  /* 0x00000000003f782f */ /* 0x000fda00038c0000 */
.L_x_11717:
[----:B------:R-:W-:Y:S05]  /*161f0*/  @!P6 BRA `(.L_x_11646) ;  /* 0x000000000084e947 */ /* 0x000fea0003800000 */
[----:B------:R-:W-:-:S06]  /*16200*/  ULOP3.LUT UR4, UR36, 0x2, URZ, 0xfc, !UPT ;  /* 0x0000000224047892 */ /* 0x000fcc000f8efc3f */
[----:B-1----:R-:W-:-:S05]  /*16210*/  IMAD.U32 R2, RZ, RZ, UR4 ;  /* 0x00000004ff027e24 */ /* 0x002fca000f8e00ff */
[----:B------:R-:W-:-:S13]  /*16220*/  ISETP.NE.AND P2, PT, R2, 0x3, PT ;  /* 0x000000030200780c */ /* 0x000fda0003f45270 */
[----:B------:R-:W-:Y:S05]  /*16230*/  @!P2 BRA `(.L_x_11648) ;  /* 0x000000000004a947 */ /* 0x000fea0003800000 */
[----:B------:R-:W-:Y:S01]  /*16240*/  BPT.TRAP 0x1 ;  /* 0x000000040000795c */ /* 0x000fe20000300000 */
.L_x_11648:
        /* <DEDUP_REMOVED lines=14> */
.L_x_11718:
[----:B------:R-:W1:Y:S02]  /*16330*/  SYNCS.PHASECHK.TRANS64.TRYWAIT P0, [R7+URZ], R2 ;  /* 0x00000002070075a7 */ /* 0x000e64000800017f */
[----:B-1----:R-:W-:Y:S05]  /*16340*/  @!P0 BRA `(.L_x_11650) ;  /* 0x0000001c00648947 */ /* 0x002fea0003800000 */
.L_x_11719:
[----:B------:R-:W-:Y:S05]  /*16350*/  @!P2 BRA `(.L_x_11651) ;  /* 0x000000000004a947 */ /* 0x000fea0003800000 */
[----:B------:R-:W-:Y:S01]  /*16360*/  BPT.TRAP 0x1 ;  /* 0x000000040000795c */ /* 0x000fe20000300000 */
.L_x_11651:
[----:B------:R-:W2:Y:S01]  /*16370*/  LDL.LU R4, [R1+0x8] ;  /* 0x0000080001047983 */ /* 0x000ea20000300800 */
[----:B------:R-:W-:-:S04]  /*16380*/  VIADD R0, R0, 0x22860 ;  /* 0x0002286000007836 */ /* 0x000fc80000000000 */
[----:B--2---:R-:W-:-:S04]  /*16390*/  IMAD R4, R4, 0x8, R0 ;  /* 0x0000000804047824 */ /* 0x004fc800078e0200 */
[----:B------:R-:W2:Y:S02]  /*163a0*/  SYNCS.PHASECHK.TRANS64.TRYWAIT P0, [R4+URZ], R5 ;  /* 0x00000005040075a7 */ /* 0x000ea4000800017f */
[----:B--2---:R-:W-:Y:S05]  /*163b0*/  @!P0 BRA `(.L_x_11652) ;  /* 0x0000001c005c8947 */ /* 0x004fea0003800000 */
.L_x_11720:
[----:B------:R-:W-:-:S07]  /*163c0*/  IMAD R3, R3, 0x8, R0 ;  /* 0x0000000803037824 */ /* 0x000fce00078e0200 */
.L_x_11653:
[----:B---3--:R3:W4:Y:S02]  /*163d0*/  SYNCS.PHASECHK.TRANS64.TRYWAIT P0, [R3+URZ], R2 ;  /* 0x00000002030075a7 */ /* 0x008724000800017f */
[----:B----4-:R-:W-:Y:S05]  /*163e0*/  @!P0 NANOSLEEP.SYNCS 0x989680 ;  /* 0x009896800000895d */ /* 0x010fea0003900000 */
[----:B------:R-:W4:Y:S02]  /*163f0*/  @!P0 SYNCS.PHASECHK.TRANS64 P0, [R3+URZ], R2 ;  /* 0x00000002030085a7 */ /* 0x000f24000800007f */
[----:B----4-:R-:W-:Y:S05]  /*16400*/  @!P0 BRA `(.L_x_11653) ;  /* 0xfffffffc00f08947 */ /* 0x010fea000383ffff */
.L_x_11646:
[----:B------:R-:W-:Y:S05]  /*16410*/  BSYNC B0 ;  /* 0x0000000000007941 */ /* 0x000fea0003800000 */
.L_x_11645:
[----:B------:R-:W-:Y:S05]  /*16420*/  EXIT ;  /* 0x000000000000794d */ /* 0x000fea0003800000 */
.L_x_11433:
[----:B0-----:R0:W1:Y:S02]  /*16430*/  SYNCS.PHASECHK.TRANS64.TRYWAIT P0, [R8+URZ+0x22800], R3 ;  /* 0x02280003080075a7 */ /* 0x001064000800017f */
[----:B-1----:R-:W-:Y:S05]  /*16440*/  @!P0 NANOSLEEP.SYNCS 0x989680 ;  /* 0x009896800000895d */ /* 0x002fea0003900000 */
[----:B------:R-:W1:Y:S02]  /*16450*/  @!P0 SYNCS.PHASECHK.TRANS64 P0, [R8+URZ+0x22800], R3 ;  /* 0x02280003080085a7 */ /* 0x000e64000800007f */
[----:B-1----:R-:W-:Y:S05]  /*16460*/  @!P0 BRA `(.L_x_11433) ;  /* 0xfffffffc00f08947 */ /* 0x002fea000383ffff */
[----:B------:R-:W-:Y:S05]  /*16470*/  BRA `(.L_x_11654) ;  /* 0xfffffeb800647947 */ /* 0x000fea000383ffff */
.L_x_11437:
[----:B--2---:R2:W3:Y:S02]  /*16480*/  SYNCS.PHASECHK.TRANS64.TRYWAIT P1, [R5+URZ+0x22830], R10 ;  /* 0x0228300a050075a7 */ /* 0x0044e4000802017f */
[----:B---3--:R-:W-:Y:S05]  /*16490*/  @!P1 NANOSLEEP.SYNCS 0x989680 ;  /* 0x009896800000995d */ /* 0x008fea0003900000 */
[----:B------:R-:W3:Y:S02]  /*164a0*/  @!P1 SYNCS.PHASECHK.TRANS64 P1, [R5+URZ+0x22830], R10 ;  /* 0x0228300a050095a7 */ /* 0x000ee4000802007f */
[----:B---3--:R-:W-:Y:S05]  /*164b0*/  @!P1 BRA `(.L_x_11437) ;  /* 0xfffffffc00f09947 */ /* 0x008fea000383ffff */
[----:B------:R-:W-:Y:S05]  /*164c0*/  BRA `(.L_x_11436) ;  /* 0xfffffeb800907947 */ /* 0x000fea000383ffff */
.L_x_11449:
[----:B---3--:R3:W4:Y:S02]  /*164d0*/  SYNCS.PHASECHK.TRANS64.TRYWAIT P1, [R5+URZ+0x22850], R10 ;  /* 0x0228500a050075a7 */ /* 0x008724000802017f */
[----:B----4-:R-:W-:Y:S05]  /*164e0*/  @!P1 NANOSLEEP.SYNCS 0x989680 ;  /* 0x009896800000995d */ /* 0x010fea0003900000 */
[----:B------:R-:W4:Y:S02]  /*164f0*/  @!P1 SYNCS.PHASECHK.TRANS64 P1, [R5+URZ+0x22850], R10 ;  /* 0x0228500a050095a7 */ /* 0x000f24000802007f */
[----:B----4-:R-:W-:Y:S05]  /*16500*/  @!P1 BRA `(.L_x_11449) ;  /* 0xfffffffc00f09947 */ /* 0x010fea000383ffff */
[----:B------:R-:W-:Y:S05]  /*16510*/  BRA `(.L_x_11448) ;  /* 0xfffffedc00507947 */ /* 0x000fea000383ffff */
.L_x_11457:
[----:B-1----:R-:W-:-:S04]  /*16520*/  IMAD.U32 R9, RZ, RZ, UR27 ;  /* 0x0000001bff097e24 */ /* 0x002fc8000f8e00ff */
[----:B------:R1:W2:Y:S03]  /*16530*/  SYNCS.PHASECHK.TRANS64.TRYWAIT P1, [R9+URZ+0x22830], R10 ;  /* 0x0228300a090075a7 */ /* 0x0002a6000802017f */
[----:B--2---:R-:W-:Y:S05]  /*16540*/  @!P1 NANOSLEEP.SYNCS 0x989680 ;  /* 0x009896800000995d */ /* 0x004fea0003900000 */
[----:B------:R-:W2:Y:S02]  /*16550*/  @!P1 SYNCS.PHASECHK.TRANS64 P1, [R9+URZ+0x22830], R10 ;  /* 0x0228300a090095a7 */ /* 0x000ea4000802007f */
[----:B--2---:R-:W-:Y:S05]  /*16560*/  @!P1 BRA `(.L_x_11457) ;  /* 0xfffffffc00ec9947 */ /* 0x004fea000383ffff */
[----:B------:R-:W-:Y:S05]  /*16570*/  BRA `(.L_x_11456) ;  /* 0xfffffee000e07947 */ /* 0x000fea000383ffff */
.L_x_11469:
[----:B--2---:R2:W3:Y:S02]  /*16580*/  SYNCS.PHASECHK.TRANS64.TRYWAIT P1, [R11+URZ+0x22850], R10 ;  /* 0x0228500a0b0075a7 */ /* 0x0044e4000802017f */
[----:B---3--:R-:W-:Y:S05]  /*16590*/  @!P1 NANOSLEEP.SYNCS 0x989680 ;  /* 0x009896800000995d */ /* 0x008fea0003900000 */
[----:B------:R-:W3:Y:S02]  /*165a0*/  @!P1 SYNCS.PHASECHK.TRANS64 P1, [R11+URZ+0x22850], R10 ;  /* 0x0228500a0b0095a7 */ /* 0x000ee4000802007f */
[----:B---3--:R-:W-:Y:S05]  /*165b0*/  @!P1 BRA `(.L_x_11469) ;  /* 0xfffffffc00f09947 */ /* 0x008fea000383ffff */
[----:B------:R-:W-:Y:S05]  /*165c0*/  BRA `(.L_x_11468) ;  /* 0xffffff0c00b87947 */ /* 0x000fea000383ffff */
.L_x_11478:
[----:B---3--:R-:W-:-:S04]  /*165d0*/  IMAD.U32 R2, RZ, RZ, UR24 ;  /* 0x00000018ff027e24 */ /* 0x008fc8000f8e00ff */
[----:B------:R3:W4:Y:S03]  /*165e0*/  SYNCS.PHASECHK.TRANS64.TRYWAIT P2, [R2+URZ+0x22830], R5 ;  /* 0x02283005020075a7 */ /* 0x000726000804017f */
[----:B----4-:R-:W-:Y:S05]  /*165f0*/  @!P2 NANOSLEEP.SYNCS 0x989680 ;  /* 0x009896800000a95d */ /* 0x010fea0003900000 */
[----:B------:R-:W4:Y:S02]  /*16600*/  @!P2 SYNCS.PHASECHK.TRANS64 P2, [R2+URZ+0x22830], R5 ;  /* 0x022830050200a5a7 */ /* 0x000f24000804007f */
[----:B----4-:R-:W-:Y:S05]  /*16610*/  @!P2 BRA `(.L_x_11478) ;  /* 0xfffffffc00eca947 */ /* 0x010fea000383ffff */
[----:B------:R-:W-:Y:S05]  /*16620*/  BRA `(.L_x_11477) ;  /* 0xffffff1400747947 */ /* 0x000fea000383ffff */
.L_x_11482:
[----:B-1----:R1:W3:Y:S02]  /*16630*/  SYNCS.PHASECHK.TRANS64.TRYWAIT P2, [R178+URZ+0x22850], R5 ;  /* 0x02285005b20075a7 */ /* 0x0022e4000804017f */
[----:B---3--:R-:W-:Y:S05]  /*16640*/  @!P2 NANOSLEEP.SYNCS 0x989680 ;  /* 0x009896800000a95d */ /* 0x008fea0003900000 */
[----:B------:R-:W3:Y:S02]  /*16650*/  @!P2 SYNCS.PHASECHK.TRANS64 P2, [R178+URZ+0x22850], R5 ;  /* 0x02285005b200a5a7 */ /* 0x000ee4000804007f */
[----:B---3--:R-:W-:Y:S05]  /*16660*/  @!P2 BRA `(.L_x_11482) ;  /* 0xfffffffc00f0a947 */ /* 0x008fea000383ffff */
[----:B------:R-:W-:Y:S05]  /*16670*/  BRA `(.L_x_11481) ;  /* 0xffffff2c00987947 */ /* 0x000fea000383ffff */
.L_x_11488:
[----:B---3--:R-:W-:-:S04]  /*16680*/  IMAD.U32 R2, RZ, RZ, UR26 ;  /* 0x0000001aff027e24 */ /* 0x008fc8000f8e00ff */
[----:B------:R3:W4:Y:S03]  /*16690*/  SYNCS.PHASECHK.TRANS64.TRYWAIT P1, [R2+URZ+0x22830], R7 ;  /* 0x02283007020075a7 */ /* 0x000726000802017f */
[----:B----4-:R-:W-:Y:S05]  /*166a0*/  @!P1 NANOSLEEP.SYNCS 0x989680 ;  /* 0x009896800000995d */ /* 0x010fea0003900000 */
[----:B------:R-:W4:Y:S02]  /*166b0*/  @!P1 SYNCS.PHASECHK.TRANS64 P1, [R2+URZ+0x22830], R7 ;  /* 0x02283007020095a7 */ /* 0x000f24000802007f */
[----:B----4-:R-:W-:Y:S05]  /*166c0*/  @!P1 BRA `(.L_x_11488) ;  /* 0xfffffffc00ec9947 */ /* 0x010fea000383ffff */
[----:B------:R-:W-:Y:S05]  /*166d0*/  BRA `(.L_x_11487) ;  /* 0xffffff3000ac7947 */ /* 0x000fea000383ffff */
.L_x_11500:
[----:B-1----:R1:W2:Y:S02]  /*166e0*/  SYNCS.PHASECHK.TRANS64.TRYWAIT P1, [R8+URZ+0x22850], R7 ;  /* 0x02285007080075a7 */ /* 0x0022a4000802017f */
[----:B--2---:R-:W-:Y:S05]  /*166f0*/  @!P1 NANOSLEEP.SYNCS 0x989680 ;  /* 0x009896800000995d */ /* 0x004fea0003900000 */
[----:B------:R-:W2:Y:S02]  /*16700*/  @!P1 SYNCS.PHASECHK.TRANS64 P1, [R8+URZ+0x22850], R7 ;  /* 0x02285007080095a7 */ /* 0x000ea4000802007f */
[----:B--2---:R-:W-:Y:S05]  /*16710*/  @!P1 BRA `(.L_x_11500) ;  /* 0xfffffffc00f09947 */ /* 0x004fea000383ffff */
[----:B------:R-:W-:Y:S05]  /*16720*/  BRA `(.L_x_11499) ;  /* 0xffffff5c00307947 */ /* 0x000fea000383ffff */
.L_x_11551:
        /* <DEDUP_REMOVED lines=11> */
.L_x_11656:
[----:B------:R-:W-:Y:S05]  /*167e0*/  BSYNC B0 ;  /* 0x0000000000007941 */ /* 0x000fea0003800000 */
.L_x_11655:
[----:B------:R-:W-:Y:S05]  /*167f0*/  BRA `(.L_x_11657) ;  /* 0xffffffb000b87947 */ /* 0x000fea000383ffff */
.L_x_11553:
[----:B------:R-:W-:Y:S01]  /*16800*/  BSSY B0, `(.L_x_11658) ;  /* 0x0000006000007945 */ /* 0x000fe20003800000 */
[----:B------:R-:W-:-:S07]  /*16810*/  IMAD.MOV.U32 R15, RZ, RZ, -0x1 ;  /* 0xffffffffff0f7424 */ /* 0x000fce00078e00ff */
[----:B012-4-:R-:W-:Y:S05]  /*16820*/  WARPSYNC.COLLECTIVE R15, `(.L_x_11659) ;  /* 0x000000000f0c7348 */ /* 0x017fea0003c00000 */
[----:B------:R-:W-:Y:S02]  /*16830*/  ELECT P6, UR62, PT ;  /* 0x00000000003e782f */ /* 0x000fe400038c0000 */
[----:B------:R-:W-:Y:S01]  /*16840*/  MOV R14, UR62 ;  /* 0x0000003e000e7c02 */ /* 0x000fe20008000f00 */
[----:B012-4-:R-:W-:Y:S10]  /*16850*/  ENDCOLLECTIVE ;  /* 0x000000000000791b */ /* 0x017ff40003800000 */
.L_x_11659:
[----:B------:R-:W-:Y:S05]  /*16860*/  BSYNC B0 ;  /* 0x0000000000007941 */ /* 0x000fea0003800000 */
.L_x_11658:
[----:B------:R-:W-:Y:S05]  /*16870*/  BRA `(.L_x_11660) ;  /* 0xffffffb000c47947 */ /* 0x000fea000383ffff */
.L_x_11555:
[----:B--2---:R2:W3:Y:S02]  /*16880*/  SYNCS.PHASECHK.TRANS64.TRYWAIT P0, [R0+URZ+0x22840], R2 ;  /* 0x02284002000075a7 */ /* 0x0044e4000800017f */
[----:B---3--:R-:W-:Y:S05]  /*16890*/  @!P0 NANOSLEEP.SYNCS 0x989680 ;  /* 0x009896800000895d */ /* 0x008fea0003900000 */
[----:B------:R-:W3:Y:S02]  /*168a0*/  @!P0 SYNCS.PHASECHK.TRANS64 P0, [R0+URZ+0x22840], R2 ;  /* 0x02284002000085a7 */ /* 0x000ee4000800007f */
[----:B---3--:R-:W-:Y:S05]  /*168b0*/  @!P0 BRA `(.L_x_11555) ;  /* 0xfffffffc00f08947 */ /* 0x008fea000383ffff */
[----:B------:R-:W-:Y:S05]  /*168c0*/  BRA `(.L_x_11661) ;  /* 0xffffffb4002c7947 */ /* 0x000fea000383ffff */
.L_x_11559:
        /* <DEDUP_REMOVED lines=13> */
.L_x_11662:
[----:B------:R-:W-:Y:S02]  /*169a0*/  IMAD.MOV.U32 R13, RZ, RZ, R0 ;  /* 0x000000ffff0d7224 */ /* 0x000fe400078e0000 */
[----:B------:R-:W-:-:S07]  /*169b0*/  IMAD.MOV.U32 R6, RZ, RZ, R14 ;  /* 0x000000ffff067224 */ /* 0x000fce00078e000e */
[----:B------:R-:W-:Y:S05]  /*169c0*/  WARPSYNC.COLLECTIVE R15, `(.L_x_11663) ;  /* 0x000000000f087348 */ /* 0x000fea0003c00000 */
[----:B------:R0:W1:Y:S02]  /*169d0*/  SHFL.IDX P6, R14, R13, R12, R11 ;  /* 0x0000000c0d0e7389 */ /* 0x00006400000c000b */
[----:B01----:R-:W-:Y:S01]  /*169e0*/  ENDCOLLECTIVE ;  /* 0x000000000000791b */ /* 0x003fe20003800000 */
.L_x_11663:
[----:B------:R-:W-:Y:S02]  /*169f0*/  IMAD.MOV.U32 R13, RZ, RZ, R2 ;  /* 0x000000ffff0d7224 */ /* 0x000fe400078e0002 */
[----:B------:R-:W-:Y:S02]  /*16a00*/  IMAD.MOV.U32 R12, RZ, RZ, 0x1 ;  /* 0x00000001ff0c7424 */ /* 0x000fe400078e00ff */
[----:B------:R-:W-:-:S07]  /*16a10*/  IMAD.MOV.U32 R7, RZ, RZ, R14 ;  /* 0x000000ffff077224 */ /* 0x000fce00078e000e */
[----:B------:R-:W-:Y:S05]  /*16a20*/  WARPSYNC.COLLECTIVE R15, `(.L_x_11664) ;  /* 0x000000000f087348 */ /* 0x000fea0003c00000 */
[----:B------:R0:W1:Y:S02]  /*16a30*/  SHFL.IDX P6, R14, R13, R12, R11 ;  /* 0x0000000c0d0e7389 */ /* 0x00006400000c000b */
[----:B01----:R-:W-:Y:S01]  /*16a40*/  ENDCOLLECTIVE ;  /* 0x000000000000791b */ /* 0x003fe20003800000 */
.L_x_11664:
        /* <DEDUP_REMOVED lines=15> */
.L_x_11665:
[----:B------:R-:W-:Y:S02]  /*16b40*/  IMAD.MOV.U32 R13, RZ, RZ, R2 ;  /* 0x000000ffff0d7224 */ /* 0x000fe400078e0002 */
[----:B------:R-:W-:Y:S02]  /*16b50*/  IMAD.MOV.U32 R12, RZ, RZ, 0x2 ;  /* 0x00000002ff0c7424 */ /* 0x000fe400078e00ff */
[----:B------:R-:W-:-:S07]  /*16b60*/  IMAD.MOV.U32 R5, RZ, RZ, R14 ;  /* 0x000000ffff057224 */ /* 0x000fce00078e000e */
[----:B------:R-:W-:Y:S05]  /*16b70*/  WARPSYNC.COLLECTIVE R15, `(.L_x_11666) ;  /* 0x000000000f087348 */ /* 0x000fea0003c00000 */
[----:B------:R0:W1:Y:S02]  /*16b80*/  SHFL.IDX P6, R14, R13, R12, R11 ;  /* 0x0000000c0d0e7389 */ /* 0x00006400000c000b */
[----:B01----:R-:W-:Y:S01]  /*16b90*/  ENDCOLLECTIVE ;  /* 0x000000000000791b */ /* 0x003fe20003800000 */
.L_x_11666:
        /* <DEDUP_REMOVED lines=15> */
.L_x_11667:
[----:B------:R-:W-:Y:S02]  /*16c90*/  IMAD.MOV.U32 R13, RZ, RZ, R2 ;  /* 0x000000ffff0d7224 */ /* 0x000fe400078e0002 */
[----:B------:R-:W-:Y:S02]  /*16ca0*/  IMAD.MOV.U32 R12, RZ, RZ, 0x3 ;  /* 0x00000003ff0c7424 */ /* 0x000fe400078e00ff */
[----:B------:R-:W-:-:S07]  /*16cb0*/  IMAD.MOV.U32 R5, RZ, RZ, R14 ;  /* 0x000000ffff057224 */ /* 0x000fce00078e000e */
[----:B------:R-:W-:Y:S05]  /*16cc0*/  WARPSYNC.COLLECTIVE R15, `(.L_x_11668) ;  /* 0x000000000f087348 */ /* 0x000fea0003c00000 */
[----:B------:R0:W1:Y:S02]  /*16cd0*/  SHFL.IDX P6, R14, R13, R12, R11 ;  /* 0x0000000c0d0e7389 */ /* 0x00006400000c000b */
[----:B01----:R-:W-:Y:S01]  /*16ce0*/  ENDCOLLECTIVE ;  /* 0x000000000000791b */ /* 0x003fe20003800000 */
.L_x_11668:
        /* <DEDUP_REMOVED lines=15> */
.L_x_11669:
[----:B------:R-:W-:Y:S02]  /*16de0*/  IMAD.MOV.U32 R13, RZ, RZ, R2 ;  /* 0x000000ffff0d7224 */ /* 0x000fe400078e0002 */
[----:B------:R-:W-:Y:S02]  /*16df0*/  IMAD.MOV.U32 R12, RZ, RZ, 0x4 ;  /* 0x00000004ff0c7424 */ /* 0x000fe400078e00ff */
[----:B------:R-:W-:-:S07]  /*16e00*/  IMAD.MOV.U32 R5, RZ, RZ, R14 ;  /* 0x000000ffff057224 */ /* 0x000fce00078e000e */
[----:B------:R-:W-:Y:S05]  /*16e10*/  WARPSYNC.COLLECTIVE R15, `(.L_x_11670) ;  /* 0x000000000f087348 */ /* 0x000fea0003c00000 */
[----:B------:R0:W1:Y:S02]  /*16e20*/  SHFL.IDX P6, R14, R13, R12, R11 ;  /* 0x0000000c0d0e7389 */ /* 0x00006400000c000b */
[----:B01----:R-:W-:Y:S01]  /*16e30*/  ENDCOLLECTIVE ;  /* 0x000000000000791b */ /* 0x003fe20003800000 */
.L_x_11670:
        /* <DEDUP_REMOVED lines=15> */
.L_x_11671:
[----:B------:R-:W-:Y:S02]  /*16f30*/  IMAD.MOV.U32 R13, RZ, RZ, R2 ;  /* 0x000000ffff0d7224 */ /* 0x000fe400078e0002 */
[----:B------:R-:W-:Y:S02]  /*16f40*/  IMAD.MOV.U32 R12, RZ, RZ, 0x5 ;  /* 0x00000005ff0c7424 */ /* 0x000fe400078e00ff */
[----:B------:R-:W-:-:S07]  /*16f50*/  IMAD.MOV.U32 R5, RZ, RZ, R14 ;  /* 0x000000ffff057224 */ /* 0x000fce00078e000e */
[----:B------:R-:W-:Y:S05]  /*16f60*/  WARPSYNC.COLLECTIVE R15, `(.L_x_11672) ;  /* 0x000000000f087348 */ /* 0x000fea0003c00000 */
[----:B------:R0:W1:Y:S02]  /*16f70*/  SHFL.IDX P6, R14, R13, R12, R11 ;  /* 0x0000000c0d0e7389 */ /* 0x00006400000c000b */
[----:B01----:R-:W-:Y:S01]  /*16f80*/  ENDCOLLECTIVE ;  /* 0x000000000000791b */ /* 0x003fe20003800000 */
.L_x_11672:
        /* <DEDUP_REMOVED lines=15> */
.L_x_11673:
[----:B------:R-:W-:Y:S02]  /*17080*/  IMAD.MOV.U32 R13, RZ, RZ, R2 ;  /* 0x000000ffff0d7224 */ /* 0x000fe400078e0002 */
[----:B------:R-:W-:Y:S02]  /*17090*/  IMAD.MOV.U32 R12, RZ, RZ, 0x6 ;  /* 0x00000006ff0c7424 */ /* 0x000fe400078e00ff */
[----:B------:R-:W-:-:S07]  /*170a0*/  IMAD.MOV.U32 R5, RZ, RZ, R14 ;  /* 0x000000ffff057224 */ /* 0x000fce00078e000e */
[----:B------:R-:W-:Y:S05]  /*170b0*/  WARPSYNC.COLLECTIVE R15, `(.L_x_11674) ;  /* 0x000000000f087348 */ /* 0x000fea0003c00000 */
[----:B------:R0:W1:Y:S02]  /*170c0*/  SHFL.IDX P6, R14, R13, R12, R11 ;  /* 0x0000000c0d0e7389 */ /* 0x00006400000c000b */
[----:B01----:R-:W-:Y:S01]  /*170d0*/  ENDCOLLECTIVE ;  /* 0x000000000000791b */ /* 0x003fe20003800000 */
.L_x_11674:
        /* <DEDUP_REMOVED lines=13> */
.L_x_11675:
        /* <DEDUP_REMOVED lines=8> */
.L_x_11676:
        /* <DEDUP_REMOVED lines=13> */
.L_x_11677:
[----:B------:R-:W-:Y:S01]  /*17300*/  IMAD.MOV.U32 R0, RZ, RZ, R14 ;  /* 0x000000ffff007224 */ /* 0x000fe200078e000e */
[----:B------:R-:W-:Y:S06]  /*17310*/  BRA `(.L_x_11678) ;  /* 0xffffffb400c07947 */ /* 0x000fec000383ffff */
.L_x_11562:
[----:B0-----:R-:W2:Y:S02]  /*17320*/  LDL R2, [R1+0x4] ;  /* 0x0000040001027983 */ /* 0x001ea40000100800 */
[----:B--2---:R0:W1:Y:S02]  /*17330*/  SYNCS.PHASECHK.TRANS64.TRYWAIT P0, [R2+URZ+0x22820], R0 ;  /* 0x02282000020075a7 */ /* 0x004064000800017f */
[----:B-1----:R-:W-:Y:S05]  /*17340*/  @!P0 NANOSLEEP.SYNCS 0x989680 ;  /* 0x009896800000895d */ /* 0x002fea0003900000 */
[----:B------:R-:W1:Y:S02]  /*17350*/  @!P0 SYNCS.PHASECHK.TRANS64 P0, [R2+URZ+0x22820], R0 ;  /* 0x02282000020085a7 */ /* 0x000e64000800007f */
[----:B-1----:R-:W-:Y:S05]  /*17360*/  @!P0 BRA `(.L_x_11562) ;  /* 0xfffffffc00ec8947 */ /* 0x002fea000383ffff */
[----:B------:R-:W-:Y:S05]  /*17370*/  BRA `(.L_x_11679) ;  /* 0xffffffb800207947 */ /* 0x000fea000383ffff */
.L_x_11566:
[----:B0-----:R0:W1:Y:S02]  /*17380*/  SYNCS.PHASECHK.TRANS64.TRYWAIT P0, [R2+URZ+0x22860], R0 ;  /* 0x02286000020075a7 */ /* 0x001064000800017f */
[----:B-1----:R-:W-:Y:S05]  /*17390*/  @!P0 NANOSLEEP.SYNCS 0x989680 ;  /* 0x009896800000895d */ /* 0x002fea0003900000 */
[----:B------:R-:W1:Y:S02]  /*173a0*/  @!P0 SYNCS.PHASECHK.TRANS64 P0, [R2+URZ+0x22860], R0 ;  /* 0x02286000020085a7 */ /* 0x000e64000800007f */
[----:B-1----:R-:W-:Y:S05]  /*173b0*/  @!P0 BRA `(.L_x_11566) ;  /* 0xfffffffc00f08947 */ /* 0x002fea000383ffff */
[----:B------:R-:W-:Y:S05]  /*173c0*/  BRA `(.L_x_11680) ;  /* 0xffffffb800507947 */ /* 0x000fea000383ffff */
.L_x_11581:
[----:B-1----:R1:W2:Y:S02]  /*173d0*/  SYNCS.PHASECHK.TRANS64.TRYWAIT P0, [R3+URZ+0x22840], R2 ;  /* 0x02284002030075a7 */ /* 0x0022a4000800017f */
[----:B--2---:R-:W-:Y:S05]  /*173e0*/  @!P0 NANOSLEEP.SYNCS 0x989680 ;  /* 0x009896800000895d */ /* 0x004fea0003900000 */
[----:B------:R-:W2:Y:S02]  /*173f0*/  @!P0 SYNCS.PHASECHK.TRANS64 P0, [R3+URZ+0x22840], R2 ;  /* 0x02284002030085a7 */ /* 0x000ea4000800007f */
[----:B--2---:R-:W-:Y:S05]  /*17400*/  @!P0 BRA `(.L_x_11581) ;  /* 0xfffffffc00f08947 */ /* 0x004fea000383ffff */
[----:B------:R-:W-:Y:S05]  /*17410*/  BRA `(.L_x_11681) ;  /* 0xffffffc0006c7947 */ /* 0x000fea000383ffff */
.L_x_11586:
[----:B0-----:R0:W2:Y:S02]  /*17420*/  SYNCS.PHASECHK.TRANS64.TRYWAIT P0, [R3+URZ+0x22860], R2 ;  /* 0x02286002030075a7 */ /* 0x0010a4000800017f */
[----:B--2---:R-:W-:Y:S05]  /*17430*/  @!P0 NANOSLEEP.SYNCS 0x989680 ;  /* 0x009896800000895d */ /* 0x004fea0003900000 */
[----:B------:R-:W2:Y:S02]  /*17440*/  @!P0 SYNCS.PHASECHK.TRANS64 P0, [R3+URZ+0x22860], R2 ;  /* 0x02286002030085a7 */ /* 0x000ea4000800007f */
[----:B--2---:R-:W-:Y:S05]  /*17450*/  @!P0 BRA `(.L_x_11586) ;  /* 0xfffffffc00f08947 */ /* 0x004fea000383ffff */
[----:B------:R-:W-:Y:S05]  /*17460*/  BRA `(.L_x_11682) ;  /* 0xffffffc000f07947 */ /* 0x000fea000383ffff */
.L_x_11597:
[----:B0-----:R0:W1:Y:S02]  /*17470*/  SYNCS.PHASECHK.TRANS64.TRYWAIT P0, [R2+URZ+0x22840], R3 ;  /* 0x02284003020075a7 */ /* 0x001064000800017f */
[----:B-1----:R-:W-:Y:S05]  /*17480*/  @!P0 NANOSLEEP.SYNCS 0x989680 ;  /* 0x009896800000895d */ /* 0x002fea0003900000 */
[----:B------:R-:W1:Y:S02]  /*17490*/  @!P0 SYNCS.PHASECHK.TRANS64 P0, [R2+URZ+0x22840], R3 ;  /* 0x02284003020085a7 */ /* 0x000e64000800007f */
[----:B-1----:R-:W-:Y:S05]  /*174a0*/  @!P0 BRA `(.L_x_11597) ;  /* 0xfffffffc00f08947 */ /* 0x002fea000383ffff */
[----:B------:R-:W-:Y:S05]  /*174b0*/  BRA `(.L_x_11683) ;  /* 0xffffffc800f07947 */ /* 0x000fea000383ffff */
.L_x_11602:
[----:B-1----:R1:W2:Y:S02]  /*174c0*/  SYNCS.PHASECHK.TRANS64.TRYWAIT P0, [R2+URZ+0x22860], R3 ;  /* 0x02286003020075a7 */ /* 0x0022a4000800017f */
[----:B--2---:R-:W-:Y:S05]  /*174d0*/  @!P0 NANOSLEEP.SYNCS 0x989680 ;  /* 0x009896800000895d */ /* 0x004fea0003900000 */
[----:B------:R-:W2:Y:S02]  /*174e0*/  @!P0 SYNCS.PHASECHK.TRANS64 P0, [R2+URZ+0x22860], R3 ;  /* 0x02286003020085a7 */ /* 0x000ea4000800007f */
[----:B--2---:R-:W-:Y:S05]  /*174f0*/  @!P0 BRA `(.L_x_11602) ;  /* 0xfffffffc00f08947 */ /* 0x004fea000383ffff */
[----:B------:R-:W-:Y:S05]  /*17500*/  BRA `(.L_x_11684) ;  /* 0xffffffcc00707947 */ /* 0x000fea000383ffff */
.L_x_11613:
[----:B0-----:R0:W1:Y:S02]  /*17510*/  SYNCS.PHASECHK.TRANS64.TRYWAIT P0, [R3+URZ+0x22840], R2 ;  /* 0x02284002030075a7 */ /* 0x001064000800017f */
[----:B-1----:R-:W-:Y:S05]  /*17520*/  @!P0 NANOSLEEP.SYNCS 0x989680 ;  /* 0x009896800000895d */ /* 0x002fea0003900000 */
[----:B------:R-:W1:Y:S02]  /*17530*/  @!P0 SYNCS.PHASECHK.TRANS64 P0, [R3+URZ+0x22840], R2 ;  /* 0x02284002030085a7 */ /* 0x000e64000800007f */
[----:B-1----:R-:W-:Y:S05]  /*17540*/  @!P0 BRA `(.L_x_11613) ;  /* 0xfffffffc00f08947 */ /* 0x002fea000383ffff */
[----:B------:R-:W-:Y:S05]  /*17550*/  BRA `(.L_x_11685) ;  /* 0xffffffd4004c7947 */ /* 0x000fea000383ffff */
.L_x_11618:
[----:B-1----:R1:W2:Y:S02]  /*17560*/  SYNCS.PHASECHK.TRANS64.TRYWAIT P0, [R3+URZ+0x22860], R2 ;  /* 0x02286002030075a7 */ /* 0x0022a4000800017f */
[----:B--2---:R-:W-:Y:S05]  /*17570*/  @!P0 NANOSLEEP.SYNCS 0x989680 ;  /* 0x009896800000895d */ /* 0x004fea0003900000 */
[----:B------:R-:W2:Y:S02]  /*17580*/  @!P0 SYNCS.PHASECHK.TRANS64 P0, [R3+URZ+0x22860], R2 ;  /* 0x02286002030085a7 */ /* 0x000ea4000800007f */
[----:B--2---:R-:W-:Y:S05]  /*17590*/  @!P0 BRA `(.L_x_11618) ;  /* 0xfffffffc00f08947 */ /* 0x004fea000383ffff */
[----:B------:R-:W-:Y:S05]  /*175a0*/  BRA `(.L_x_11686) ;  /* 0xffffffd400d07947 */ /* 0x000fea000383ffff */
.L_x_11630:
[----:B------:R-:W-:Y:S01]  /*175b0*/  BSSY B0, `(.L_x_11687) ;  /* 0x0000008000007945 */ /* 0x000fe20003800000 */
[----:B------:R-:W-:Y:S02]  /*175c0*/  IMAD.MOV.U32 R13, RZ, RZ, R16 ;  /* 0x000000ffff0d7224 */ /* 0x000fe400078e0010 */
[----:B------:R-:W-:Y:S02]  /*175d0*/  IMAD.MOV.U32 R12, RZ, RZ, RZ ;  /* 0x000000ffff0c7224 */ /* 0x000fe400078e00ff */
[----:B------:R-:W-:Y:S02]  /*175e0*/  IMAD.MOV.U32 R11, RZ, RZ, 0x1f ;  /* 0x0000001fff0b7424 */ /* 0x000fe400078e00ff */
[----:B------:R-:W-:-:S07]  /*175f0*/  IMAD.MOV.U32 R15, RZ, RZ, -0x1 ;  /* 0xffffffffff0f7424 */ /* 0x000fce00078e00ff */
[----:B012--5:R-:W-:Y:S05]  /*17600*/  WARPSYNC.COLLECTIVE R15, `(.L_x_11688) ;  /* 0x000000000f087348 */ /* 0x027fea0003c00000 */
[----:B------:R3:W4:Y:S02]  /*17610*/  SHFL.IDX P6, R14, R13, R12, R11 ;  /* 0x0000000c0d0e7389 */ /* 0x00072400000c000b */
[----:B012345:R-:W-:Y:S01]  /*17620*/  ENDCOLLECTIVE ;  /* 0x000000000000791b */ /* 0x03ffe20003800000 */
.L_x_11688:
[----:B------:R-:W-:Y:S05]  /*17630*/  BSYNC B0 ;  /* 0x0000000000007941 */ /* 0x000fea0003800000 */
.L_x_11687:
        /* <DEDUP_REMOVED lines=9> */
.L_x_11689:
        /* <DEDUP_REMOVED lines=18> */
.L_x_11690:
[----:B------:R-:W-:Y:S01]  /*177f0*/  IMAD.MOV.U32 R12, RZ, RZ, 0x2 ;  /* 0x00000002ff0c7424 */ /* 0x000fe200078e00ff */
[----:B------:R-:W-:-:S05]  /*17800*/  SEL R7, R14, RZ, P1 ;  /* 0x000000ff0e077207 */ /* 0x000fca0000800000 */
[----:B------:R-:W-:-:S04]  /*17810*/  IMAD.IADD R3, R2, 0x1, R7 ;  /* 0x0000000102037824 */ /* 0x000fc800078e0207 */
[----:B------:R-:W-:-:S07]  /*17820*/  IMAD.MOV.U32 R13, RZ, RZ, R3 ;  /* 0x000000ffff0d7224 */ /* 0x000fce00078e0003 */
[----:B------:R-:W-:Y:S05]  /*17830*/  WARPSYNC.COLLECTIVE R15, `(.L_x_11691) ;  /* 0x000000000f087348 */ /* 0x000fea0003c00000 */
[----:B------:R0:W1:Y:S02]  /*17840*/  SHFL.UP P6, R14, R13, R12, R11 ;  /* 0x0400000c0d0e7389 */ /* 0x00006400000c000b */
[----:B01----:R-:W-:Y:S01]  /*17850*/  ENDCOLLECTIVE ;  /* 0x000000000000791b */ /* 0x003fe20003800000 */
.L_x_11691:
[----:B------:R-:W-:Y:S01]  /*17860*/  IMAD.MOV.U32 R12, RZ, RZ, 0x4 ;  /* 0x00000004ff0c7424 */ /* 0x000fe200078e00ff */
[----:B------:R-:W-:-:S05]  /*17870*/  SEL R14, R14, RZ, P2 ;  /* 0x000000ff0e0e7207 */ /* 0x000fca0001000000 */
[----:B------:R-:W-:-:S04]  /*17880*/  IMAD.IADD R3, R3, 0x1, R14 ;  /* 0x0000000103037824 */ /* 0x000fc800078e020e */
[----:B------:R-:W-:-:S07]  /*17890*/  IMAD.MOV.U32 R13, RZ, RZ, R3 ;  /* 0x000000ffff0d7224 */ /* 0x000fce00078e0003 */
[----:B------:R-:W-:Y:S05]  /*178a0*/  WARPSYNC.COLLECTIVE R15, `(.L_x_11692) ;  /* 0x000000000f087348 */ /* 0x000fea0003c00000 */
[----:B------:R0:W1:Y:S02]  /*178b0*/  SHFL.UP P6, R14, R13, R12, R11 ;  /* 0x0400000c0d0e7389 */ /* 0x00006400000c000b */
[----:B01----:R-:W-:Y:S01]  /*178c0*/  ENDCOLLECTIVE ;  /* 0x000000000000791b */ /* 0x003fe20003800000 */
.L_x_11692:
[----:B------:R-:W-:Y:S01]  /*178d0*/  IMAD.MOV.U32 R12, RZ, RZ, 0x8 ;  /* 0x00000008ff0c7424 */ /* 0x000fe200078e00ff */
[----:B------:R-:W-:-:S05]  /*178e0*/  SEL R14, R14, RZ, P3 ;  /* 0x000000ff0e0e7207 */ /* 0x000fca0001800000 */
[----:B------:R-:W-:-:S04]  /*178f0*/  IMAD.IADD R3, R3, 0x1, R14 ;  /* 0x0000000103037824 */ /* 0x000fc800078e020e */
[----:B------:R-:W-:-:S07]  /*17900*/  IMAD.MOV.U32 R13, RZ, RZ, R3 ;  /* 0x000000ffff0d7224 */ /* 0x000fce00078e0003 */
[----:B------:R-:W-:Y:S05]  /*17910*/  WARPSYNC.COLLECTIVE R15, `(.L_x_11693) ;  /* 0x000000000f087348 */ /* 0x000fea0003c00000 */
[----:B------:R0:W1:Y:S02]  /*17920*/  SHFL.UP P6, R14, R13, R12, R11 ;  /* 0x0400000c0d0e7389 */ /* 0x00006400000c000b */
[----:B01----:R-:W-:Y:S01]  /*17930*/  ENDCOLLECTIVE ;  /* 0x000000000000791b */ /* 0x003fe20003800000 */
.L_x_11693:
[----:B------:R-:W-:Y:S01]  /*17940*/  IMAD.MOV.U32 R12, RZ, RZ, 0x10 ;  /* 0x00000010ff0c7424 */ /* 0x000fe200078e00ff */
[----:B------:R-:W-:-:S05]  /*17950*/  SEL R14, R14, RZ, P4 ;  /* 0x000000ff0e0e7207 */ /* 0x000fca0002000000 */
[----:B------:R-:W-:-:S04]  /*17960*/  IMAD.IADD R3, R3, 0x1, R14 ;  /* 0x0000000103037824 */ /* 0x000fc800078e020e */
[----:B------:R-:W-:-:S07]  /*17970*/  IMAD.MOV.U32 R13, RZ, RZ, R3 ;  /* 0x000000ffff0d7224 */ /* 0x000fce00078e0003 */
[----:B------:R-:W-:Y:S05]  /*17980*/  WARPSYNC.COLLECTIVE R15, `(.L_x_11694) ;  /* 0x000000000f087348 */ /* 0x000fea0003c00000 */
[----:B------:R0:W1:Y:S02]  /*17990*/  SHFL.UP P6, R14, R13, R12, R11 ;  /* 0x0400000c0d0e7389 */ /* 0x00006400000c000b */
[----:B01----:R-:W-:Y:S01]  /*179a0*/  ENDCOLLECTIVE ;  /* 0x000000000000791b */ /* 0x003fe20003800000 */
.L_x_11694:
        /* <DEDUP_REMOVED lines=8> */
.L_x_11695:
[----:B------:R-:W-:Y:S05]  /*17a30*/  BRA `(.L_x_11696) ;  /* 0xffffffdc00347947 */ /* 0x000fea000383ffff */
.L_x_11635:
[----:B------:R-:W-:Y:S01]  /*17a40*/  BSSY B0, `(.L_x_11697) ;  /* 0x0000008000007945 */ /* 0x000fe20003800000 */
[----:B-----5:R-:W-:Y:S02]  /*17a50*/  IMAD.MOV.U32 R13, RZ, RZ, R2 ;  /* 0x000000ffff0d7224 */ /* 0x020fe400078e0002 */
[----:B------:R-:W-:Y:S02]  /*17a60*/  IMAD.MOV.U32 R12, RZ, RZ, 0x1 ;  /* 0x00000001ff0c7424 */ /* 0x000fe400078e00ff */
[----:B------:R-:W-:Y:S02]  /*17a70*/  IMAD.MOV.U32 R11, RZ, RZ, RZ ;  /* 0x000000ffff0b7224 */ /* 0x000fe400078e00ff */
[----:B------:R-:W-:-:S07]  /*17a80*/  IMAD.MOV.U32 R15, RZ, RZ, -0x1 ;  /* 0xffffffffff0f7424 */ /* 0x000fce00078e00ff */
[----:B01----:R-:W-:Y:S05]  /*17a90*/  WARPSYNC.COLLECTIVE R15, `(.L_x_11698) ;  /* 0x000000000f087348 */ /* 0x003fea0003c00000 */
[----:B------:R2:W3:Y:S02]  /*17aa0*/  SHFL.UP P6, R14, R13, R12, R11 ;  /* 0x0400000c0d0e7389 */ /* 0x0004e400000c000b */
[----:B0123--:R-:W-:Y:S01]  /*17ab0*/  ENDCOLLECTIVE ;  /* 0x000000000000791b */ /* 0x00ffe20003800000 */
.L_x_11698:
[----:B------:R-:W-:Y:S05]  /*17ac0*/  BSYNC B0 ;  /* 0x0000000000007941 */ /* 0x000fea0003800000 */
.L_x_11697:
        /* <DEDUP_REMOVED lines=8> */
.L_x_11699:
[----:B------:R-:W-:Y:S01]  /*17b50*/  IMAD.MOV.U32 R12, RZ, RZ, 0x4 ;  /* 0x00000004ff0c7424 */ /* 0x000fe200078e00ff */
[----:B------:R-:W-:-:S05]  /*17b60*/  SEL R4, R14, RZ, P2 ;  /* 0x000000ff0e047207 */ /* 0x000fca0001000000 */
[----:B------:R-:W-:-:S04]  /*17b70*/  IMAD.IADD R4, R13, 0x1, R4 ;  /* 0x000000010d047824 */ /* 0x000fc800078e0204 */
[----:B------:R-:W-:-:S07]  /*17b80*/  IMAD.MOV.U32 R13, RZ, RZ, R4 ;  /* 0x000000ffff0d7224 */ /* 0x000fce00078e0004 */
[----:B------:R-:W-:Y:S05]  /*17b90*/  WARPSYNC.COLLECTIVE R15, `(.L_x_11700) ;  /* 0x000000000f087348 */ /* 0x000fea0003c00000 */
[----:B------:R0:W1:Y:S02]  /*17ba0*/  SHFL.UP P6, R14, R13, R12, R11 ;  /* 0x0400000c0d0e7389 */ /* 0x00006400000c000b */
[----:B01----:R-:W-:Y:S01]  /*17bb0*/  ENDCOLLECTIVE ;  /* 0x000000000000791b */ /* 0x003fe20003800000 */
.L_x_11700:
[----:B------:R-:W-:Y:S01]  /*17bc0*/  IMAD.MOV.U32 R12, RZ, RZ, 0x8 ;  /* 0x00000008ff0c7424 */ /* 0x000fe200078e00ff */
[----:B------:R-:W-:-:S05]  /*17bd0*/  SEL R3, R14, RZ, P3 ;  /* 0x000000ff0e037207 */ /* 0x000fca0001800000 */
[----:B------:R-:W-:-:S04]  /*17be0*/  IMAD.IADD R6, R4, 0x1, R3 ;  /* 0x0000000104067824 */ /* 0x000fc800078e0203 */
[----:B------:R-:W-:-:S07]  /*17bf0*/  IMAD.MOV.U32 R13, RZ, RZ, R6 ;  /* 0x000000ffff0d7224 */ /* 0x000fce00078e0006 */
[----:B------:R-:W-:Y:S05]  /*17c00*/  WARPSYNC.COLLECTIVE R15, `(.L_x_11701) ;  /* 0x000000000f087348 */ /* 0x000fea0003c00000 */
[----:B------:R0:W1:Y:S02]  /*17c10*/  SHFL.UP P6, R14, R13, R12, R11 ;  /* 0x0400000c0d0e7389 */ /* 0x00006400000c000b */
[----:B01----:R-:W-:Y:S01]  /*17c20*/  ENDCOLLECTIVE ;  /* 0x000000000000791b */ /* 0x003fe20003800000 */
.L_x_11701:
[----:B------:R-:W-:Y:S01]  /*17c30*/  IMAD.MOV.U32 R12, RZ, RZ, 0x10 ;  /* 0x00000010ff0c7424 */ /* 0x000fe200078e00ff */
[----:B------:R-:W-:-:S05]  /*17c40*/  SEL R7, R14, RZ, P4 ;  /* 0x000000ff0e077207 */ /* 0x000fca0002000000 */
[----:B------:R-:W-:-:S04]  /*17c50*/  IMAD.IADD R7, R6, 0x1, R7 ;  /* 0x0000000106077824 */ /* 0x000fc800078e0207 */
[----:B------:R-:W-:-:S07]  /*17c60*/  IMAD.MOV.U32 R13, RZ, RZ, R7 ;  /* 0x000000ffff0d7224 */ /* 0x000fce00078e0007 */
[----:B------:R-:W-:Y:S05]  /*17c70*/  WARPSYNC.COLLECTIVE R15, `(.L_x_11702) ;  /* 0x000000000f087348 */ /* 0x000fea0003c00000 */
[----:B------:R0:W1:Y:S02]  /*17c80*/  SHFL.UP P6, R14, R13, R12, R11 ;  /* 0x0400000c0d0e7389 */ /* 0x00006400000c000b */
[----:B01----:R-:W-:Y:S01]  /*17c90*/  ENDCOLLECTIVE ;  /* 0x000000000000791b */ /* 0x003fe20003800000 */
.L_x_11702:
        /* <DEDUP_REMOVED lines=8> */
.L_x_11703:
[----:B------:R-:W-:Y:S05]  /*17d20*/  BRA `(.L_x_11704) ;  /* 0xffffffdc00147947 */ /* 0x000fea000383ffff */
.L_x_11637:
[----:B------:R-:W-:Y:S01]  /*17d30*/  BSSY B0, `(.L_x_11705) ;  /* 0x0000006000007945 */ /* 0x000fe20003800000 */
[----:B------:R-:W-:Y:S01]  /*17d40*/  PLOP3.LUT P6, PT, P6, PT, PT, 0x8, 0x0 ;  /* 0x000000000000781c */ /* 0x000fe200037ce170 */
[----:B------:R-:W-:-:S12]  /*17d50*/  IMAD.MOV.U32 R15, RZ, RZ, -0x1 ;  /* 0xffffffffff0f7424 */ /* 0x000fd800078e00ff */
[----:B012--5:R-:W-:Y:S05]  /*17d60*/  WARPSYNC.COLLECTIVE R15, `(.L_x_11706) ;  /* 0x000000000f087348 */ /* 0x027fea0003c00000 */
[----:B------:R-:W-:Y:S01]  /*17d70*/  VOTE.ANY R14, PT, P6 ;  /* 0x00000000000e7806 */ /* 0x000fe200030e0100 */
[----:B012--5:R-:W-:Y:S06]  /*17d80*/  ENDCOLLECTIVE ;  /* 0x000000000000791b */ /* 0x027fec0003800000 */
.L_x_11706:
[----:B------:R-:W-:Y:S05]  /*17d90*/  BSYNC B0 ;  /* 0x0000000000007941 */ /* 0x000fea0003800000 */
.L_x_11705:
        /* <DEDUP_REMOVED lines=9> */
.L_x_11707:
[----:B------:R-:W-:Y:S01]  /*17e30*/  IMAD.MOV.U32 R17, RZ, RZ, R14 ;  /* 0x000000ffff117224 */ /* 0x000fe200078e000e */
[----:B------:R-:W-:Y:S06]  /*17e40*/  BRA `(.L_x_11708) ;  /* 0xffffffdc00047947 */ /* 0x000fec000383ffff */
.L_x_11639:
[----:B------:R-:W-:Y:S01]  /*17e50*/  BSSY B0, `(.L_x_11709) ;  /* 0x0000007000007945 */ /* 0x000fe20003800000 */
[----:B------:R-:W-:Y:S02]  /*17e60*/  IMAD.MOV.U32 R13, RZ, RZ, R3 ;  /* 0x000000ffff0d7224 */ /* 0x000fe400078e0003 */
[----:B------:R-:W-:Y:S02]  /*17e70*/  IMAD.MOV.U32 R11, RZ, RZ, 0x1f ;  /* 0x0000001fff0b7424 */ /* 0x000fe400078e00ff */
[----:B------:R-:W-:-:S07]  /*17e80*/  IMAD.MOV.U32 R15, RZ, RZ, -0x1 ;  /* 0xffffffffff0f7424 */ /* 0x000fce00078e00ff */
[----:B012345:R-:W-:Y:S05]  /*17e90*/  WARPSYNC.COLLECTIVE R15, `(.L_x_11710) ;  /* 0x000000000f087348 */ /* 0x03ffea0003c00000 */
[----:B------:R0:W0:Y:S02]  /*17ea0*/  SHFL.IDX P6, R14, R13, R12, R11 ;  /* 0x0000000c0d0e7389 */ /* 0x00002400000c000b */
[----:B012345:R-:W-:Y:S01]  /*17eb0*/  ENDCOLLECTIVE ;  /* 0x000000000000791b */ /* 0x03ffe20003800000 */
.L_x_11710:
[----:B------:R-:W-:Y:S05]  /*17ec0*/  BSYNC B0 ;  /* 0x0000000000007941 */ /* 0x000fea0003800000 */
.L_x_11709:
[----:B------:R-:W-:Y:S01]  /*17ed0*/  IMAD.MOV.U32 R5, RZ, RZ, R14 ;  /* 0x000000ffff057224 */ /* 0x000fe200078e000e */
[----:B------:R-:W-:Y:S06]  /*17ee0*/  BRA `(.L_x_11638) ;  /* 0xffffffd800f87947 */ /* 0x000fec000383ffff */
.L_x_11643:
[----:B0-----:R0:W1:Y:S02]  /*17ef0*/  SYNCS.PHASECHK.TRANS64.TRYWAIT P0, [R0+URZ+0x22820], R3 ;  /* 0x02282003000075a7 */ /* 0x001064000800017f */
[----:B-1----:R-:W-:Y:S05]  /*17f00*/  @!P0 NANOSLEEP.SYNCS 0x989680 ;  /* 0x009896800000895d */ /* 0x002fea0003900000 */
[----:B------:R-:W1:Y:S02]  /*17f10*/  @!P0 SYNCS.PHASECHK.TRANS64 P0, [R0+URZ+0x22820], R3 ;  /* 0x02282003000085a7 */ /* 0x000e64000800007f */
[----:B-1----:R-:W-:Y:S05]  /*17f20*/  @!P0 BRA `(.L_x_11643) ;  /* 0xfffffffc00f08947 */ /* 0x002fea000383ffff */
[----:B------:R-:W-:Y:S05]  /*17f30*/  BRA `(.L_x_11711) ;  /* 0xffffffe000787947 */ /* 0x000fea000383ffff */
.L_x_11644:
        /* <DEDUP_REMOVED lines=8> */
[----:B0-2--5:R-:W-:Y:S05]  /*17fc0*/  WARPSYNC.COLLECTIVE R15, `(.L_x_11713) ;  /* 0x000000000f087348 */ /* 0x025fea0003c00000 */
[----:B------:R1:W3:Y:S02]  /*17fd0*/  SHFL.IDX P6, R14, R13, R12, R11 ;  /* 0x0000000c0d0e7389 */ /* 0x0002e400000c000b */
[----:B0123-5:R-:W-:Y:S01]  /*17fe0*/  ENDCOLLECTIVE ;  /* 0x000000000000791b */ /* 0x02ffe20003800000 */
.L_x_11713:
[----:B------:R-:W-:Y:S05]  /*17ff0*/  BSYNC B0 ;  /* 0x0000000000007941 */ /* 0x000fea0003800000 */
.L_x_11712:
[----:B------:R-:W-:Y:S05]  /*18000*/  BRA `(.L_x_11714) ;  /* 0xffffffe000607947 */ /* 0x000fea000383ffff */
.L_x_11647:
[----:B------:R-:W-:Y:S01]  /*18010*/  BSSY B1, `(.L_x_11715) ;  /* 0x0000006000017945 */ /* 0x000fe20003800000 */
[----:B------:R-:W-:-:S07]  /*18020*/  IMAD.MOV.U32 R15, RZ, RZ, -0x1 ;  /* 0xffffffffff0f7424 */ /* 0x000fce00078e00ff */
[----:B012--5:R-:W-:Y:S05]  /*18030*/  WARPSYNC.COLLECTIVE R15, `(.L_x_11716) ;  /* 0x000000000f0c7348 */ /* 0x027fea0003c00000 */
[----:B------:R-:W-:Y:S02]  /*18040*/  ELECT P6, UR62, PT ;  /* 0x00000000003e782f */ /* 0x000fe400038c0000 */
[----:B------:R-:W-:Y:S01]  /*18050*/  MOV R14, UR62 ;  /* 0x0000003e000e7c02 */ /* 0x000fe20008000f00 */
[----:B012--5:R-:W-:Y:S10]  /*18060*/  ENDCOLLECTIVE ;  /* 0x000000000000791b */ /* 0x027ff40003800000 */
.L_x_11716:
[----:B------:R-:W-:Y:S05]  /*18070*/  BSYNC B1 ;  /* 0x0000000000017941 */ /* 0x000fea0003800000 */
.L_x_11715:
[----:B------:R-:W-:Y:S05]  /*18080*/  BRA `(.L_x_11717) ;  /* 0xffffffe000587947 */ /* 0x000fea000383ffff */
.L_x_11649:
[----:B0-----:R0:W1:Y:S02]  /*18090*/  SYNCS.PHASECHK.TRANS64.TRYWAIT P0, [R6+URZ], R5 ;  /* 0x00000005060075a7 */ /* 0x001064000800017f */
[----:B-1----:R-:W-:Y:S05]  /*180a0*/  @!P0 NANOSLEEP.SYNCS 0x989680 ;  /* 0x009896800000895d */ /* 0x002fea0003900000 */
[----:B------:R-:W1:Y:S02]  /*180b0*/  @!P0 SYNCS.PHASECHK.TRANS64 P0, [R6+URZ], R5 ;  /* 0x00000005060085a7 */ /* 0x000e64000800007f */
[----:B-1----:R-:W-:Y:S05]  /*180c0*/  @!P0 BRA `(.L_x_11649) ;  /* 0xfffffffc00f08947 */ /* 0x002fea000383ffff */
[----:B------:R-:W-:Y:S05]  /*180d0*/  BRA `(.L_x_11718) ;  /* 0xffffffe000947947 */ /* 0x000fea000383ffff */
.L_x_11650:
[----:B-1----:R1:W2:Y:S02]  /*180e0*/  SYNCS.PHASECHK.TRANS64.TRYWAIT P0, [R7+URZ], R2 ;  /* 0x00000002070075a7 */ /* 0x0022a4000800017f */
[----:B--2---:R-:W-:Y:S05]  /*180f0*/  @!P0 NANOSLEEP.SYNCS 0x989680 ;  /* 0x009896800000895d */ /* 0x004fea0003900000 */
[----:B------:R-:W2:Y:S02]  /*18100*/  @!P0 SYNCS.PHASECHK.TRANS64 P0, [R7+URZ], R2 ;  /* 0x00000002070085a7 */ /* 0x000ea4000800007f */
[----:B--2---:R-:W-:Y:S05]  /*18110*/  @!P0 BRA `(.L_x_11650) ;  /* 0xfffffffc00f08947 */ /* 0x004fea000383ffff */
[----:B------:R-:W-:Y:S05]  /*18120*/  BRA `(.L_x_11719) ;  /* 0xffffffe000887947 */ /* 0x000fea000383ffff */
.L_x_11652:
[----:B--2---:R2:W3:Y:S02]  /*18130*/  SYNCS.PHASECHK.TRANS64.TRYWAIT P0, [R4+URZ], R5 ;  /* 0x00000005040075a7 */ /* 0x0044e4000800017f */
[----:B---3--:R-:W-:Y:S05]  /*18140*/  @!P0 NANOSLEEP.SYNCS 0x989680 ;  /* 0x009896800000895d */ /* 0x008fea0003900000 */
[----:B------:R-:W3:Y:S02]  /*18150*/  @!P0 SYNCS.PHASECHK.TRANS64 P0, [R4+URZ], R5 ;  /* 0x00000005040085a7 */ /* 0x000ee4000800007f */
[----:B---3--:R-:W-:Y:S05]  /*18160*/  @!P0 BRA `(.L_x_11652) ;  /* 0xfffffffc00f08947 */ /* 0x008fea000383ffff */
[----:B------:R-:W-:Y:S05]  /*18170*/  BRA `(.L_x_11720) ;  /* 0xffffffe000907947 */ /* 0x000fea000383ffff */
.L_x_11721:
        /* <DEDUP_REMOVED lines=16> */
.L_x_15143:


//--------------------- .text._ZN7cutlass13device_kernelIN5flash11enable_sm90INS1_16FlashAttnFwdSm90INS1_25CollectiveMainloopFwdSm90ILi2EN4cute5tupleIJNS5_1CILi1EEES8_S8_EEENS6_IJNS7_ILi128EEENS7_ILi96EEENS7_ILi64EEEEEELi256ENS_6half_tEfNS_4arch4Sm90ELb0ELb1ELb0ELb1ELb0ELb1ELb0ELb1ELb0ELb1ELb0ELb0EEENS1_21CollectiveEpilogueFwdINS6_IJSA_NS7_ILi256EEESB_EEES9_SE_SG_Li256ELb1ELb1ELb0ELb0EEENS1_36VarlenDynamicPersistentTileSchedulerILi128ELi96ELi256ELi128ELb0ELb1ELb1ELb1ELb0ELb1EEEEEEEEEvNT_6ParamsE --------------------------
	.section	.text._ZN7cutlass13device_kernelIN5flash11enable_sm90INS1_16FlashAttnFwdSm90INS1_25CollectiveMainloopFwdSm90ILi2EN4cute5tupleIJNS5_1CILi1EEES8_S8_EEENS6_IJNS7_ILi128EEENS7_ILi96EEENS7_ILi64EEEEEELi256ENS_6half_tEfNS_4arch4Sm90ELb0ELb1ELb0ELb1ELb0ELb1ELb0ELb1ELb0ELb1ELb0ELb0EEENS1_21CollectiveEpilogueFwdINS6_IJSA_NS7_ILi256EEESB_EEES9_SE_SG_Li256ELb1ELb1ELb0ELb0EEENS1_36VarlenDynamicPersistentTileSchedulerILi128ELi96ELi256ELi128ELb0ELb1ELb1ELb1ELb0ELb1EEEEEEEEEvNT_6ParamsE,"ax",@progbits
	.align	128
.text._ZN7cutlass13device_kernelIN5flash11enable_sm90INS1_16FlashAttnFwdSm90INS1_25CollectiveMainloopFwdSm90ILi2EN4cute5tupleIJNS5_1CILi1EEES8_S8_EEENS6_IJNS7_ILi128EEENS7_ILi96EEENS7_ILi64EEEEEELi256ENS_6half_tEfNS_4arch4Sm90ELb0ELb1ELb0ELb1ELb0ELb1ELb0ELb1ELb0ELb1ELb0ELb0EEENS1_21CollectiveEpilogueFwdINS6_IJSA_NS7_ILi256EEESB_EEES9_SE_SG_Li256ELb1ELb1ELb0ELb0EEENS1_36VarlenDynamicPersistentTileSchedulerILi128ELi96ELi256ELi128ELb0ELb1ELb1ELb1ELb0ELb1EEEEEEEEEvNT_6ParamsE:
        .type           _ZN7cutlass13device_kernelIN5flash11enable_sm90INS1_16FlashAttnFwdSm90INS1_25CollectiveMainloopFwdSm90ILi2EN4cute5tupleIJNS5_1CILi1EEES8_S8_EEENS6_IJNS7_ILi128EEENS7_ILi96EEENS7_ILi64EEEEEELi256ENS_6half_tEfNS_4arch4Sm90ELb0ELb1ELb0ELb1ELb0ELb1ELb0ELb1ELb0ELb1ELb0ELb0EEENS1_21CollectiveEpilogueFwdINS6_IJSA_NS7_ILi256EEESB_EEES9_SE_SG_Li256ELb1ELb1ELb0ELb0EEENS1_36VarlenDynamicPersistentTileSchedulerILi128ELi96ELi256ELi128ELb0ELb1ELb1ELb1ELb0ELb1EEEEEEEEEvNT_6ParamsE,@function
        .size           _ZN7cutlass13device_kernelIN5flash11enable_sm90INS1_16FlashAttnFwdSm90INS1_25CollectiveMainloopFwdSm90ILi2EN4cute5tupleIJNS5_1CILi1EEES8_S8_EEENS6_IJNS7_ILi128EEENS7_ILi96EEENS7_ILi64EEEEEELi256ENS_6half_tEfNS_4arch4Sm90ELb0ELb1ELb0ELb1ELb0ELb1ELb0ELb1ELb0ELb1ELb0ELb0EEENS1_21CollectiveEpilogueFwdINS6_IJSA_NS7_ILi256EEESB_EEES9_SE_SG_Li256ELb1ELb1ELb0ELb0EEENS1_36VarlenDynamicPersistentTileSchedulerILi128ELi96ELi256ELi128ELb0ELb1ELb1ELb1ELb0ELb1EEEEEEEEEvNT_6ParamsE,(.L_x_15144 - _ZN7cutlass13device_kernelIN5flash11enable_sm90INS1_16FlashAttnFwdSm90INS1_25CollectiveMainloopFwdSm90ILi2EN4cute5tupleIJNS5_1CILi1EEES8_S8_EEENS6_IJNS7_ILi128EEENS7_ILi96EEENS7_ILi64EEEEEELi256ENS_6half_tEfNS_4arch4Sm90ELb0ELb1ELb0ELb1ELb0ELb1ELb0ELb1ELb0ELb1ELb0ELb0EEENS1_21CollectiveEpilogueFwdINS6_IJSA_NS7_ILi256EEESB_EEES9_SE_SG_Li256ELb1ELb1ELb0ELb0EEENS1_36VarlenDynamicPersistentTileSchedulerILi128ELi96ELi256ELi128ELb0ELb1ELb1ELb1ELb0ELb1EEEEEEEEEvNT_6ParamsE)
        .other          _ZN7cutlass13device_kernelIN5flash11enable_sm90INS1_16FlashAttnFwdSm90INS1_25CollectiveMainloopFwdSm90ILi2EN4cute5tupleIJNS5_1CILi1EEES8_S8_EEENS6_IJNS7_ILi128EEENS7_ILi96EEENS7_ILi64EEEEEELi256ENS_6half_tEfNS_4arch4Sm90ELb0ELb1ELb0ELb1ELb0ELb1ELb0ELb1ELb0ELb1ELb0ELb0EEENS1_21CollectiveEpilogueFwdINS6_IJSA_NS7_ILi256EEESB_EEES9_SE_SG_Li256ELb1ELb1ELb0ELb0EEENS1_36VarlenDynamicPersistentTileSchedulerILi128ELi96ELi256ELi128ELb0ELb1ELb1ELb1ELb0ELb1EEEEEEEEEvNT_6ParamsE,@"STO_CUDA_ENTRY STV_DEFAULT"
_ZN7cutlass13device_kernelIN5flash11enable_sm90INS1_16FlashAttnFwdSm90INS1_25CollectiveMainloopFwdSm90ILi2EN4cute5tupleIJNS5_1CILi1EEES8_S8_EEENS6_IJNS7_ILi128EEENS7_ILi96EEENS7_ILi64EEEEEELi256ENS_6half_tEfNS_4arch4Sm90ELb0ELb1ELb0ELb1ELb0ELb1ELb0ELb1ELb0ELb1ELb0ELb0EEENS1_21CollectiveEpilogueFwdINS6_IJSA_NS7_ILi256EEESB_EEES9_SE_SG_Li256ELb1ELb1ELb0ELb0EEENS1_36VarlenDynamicPersistentTileSchedulerILi128ELi96ELi256ELi128ELb0ELb1ELb1ELb1ELb0ELb1EEEEEEEEEvNT_6ParamsE:
        /* <DEDUP_REMOVED lines=23> */
.L_x_11723:
[----:B------:R-:W-:Y:S05]  /*0170*/  BSYNC B0 ;  /* 0x0000000000007941 */ /* 0x000fea0003800000 */
.L_x_11722:
        /* <DEDUP_REMOVED lines=40> */
.L_x_11724:
        /* <DEDUP_REMOVED lines=22> */
.L_x_11725:
        /* <DEDUP_REMOVED lines=18> */
.L_x_11726:
        /* <DEDUP_REMOVED lines=22> */
.L_x_11727:
        /* <DEDUP_REMOVED lines=22> */
.L_x_11728:
        /* <DEDUP_REMOVED lines=9> */
.L_x_11731:
[----:B------:R-:W-:-:S08]  /*09d0*/  NOP ;  /* 0x0000000000007918 */ /* 0x000fd00000000000 */
[----:B------:R-:W0:Y:S02]  /*09e0*/  USETMAXREG.TRY_ALLOC.CTAPOOL UP0, 0xf0 ;  /* 0x000000f0000079c8 */ /* 0x000e240008000600 */
[----:B0-----:R-:W-:-:S13]  /*09f0*/  PLOP3.LUT P0, PT, PT, PT, UP0, 0x80, 0x0 ;  /* 0x000000000000781c */ /* 0x001fda0003f0f008 */
[----:B------:R-:W-:Y:S05]  /*0a00*/  @!P0 BRA `(.L_x_11731) ;  /* 0xfffffffc00f08947 */ /* 0x000fea000383ffff */
[----:B------:R-:W3:Y:S01]  /*0a10*/  LDL.LU R0, [R1] ;  /* 0x0000000001007983 */ /* 0x000ee20000300800 */
[----:B--2---:R-:W-:Y:S01]  /*0a20*/  SHF.R.U32.HI R2, RZ, 0x7, R4 ;  /* 0x00000007ff027819 */ /* 0x004fe20000011604 */
[----:B------:R-:W0:Y:S01]  /*0a30*/  S2UR UR5, SR_CgaCtaId ;  /* 0x00000000000579c3 */ /* 0x000e220000008800 */
[----:B------:R-:W-:-:S07]  /*0a40*/  UMOV UR4, 0x400 ;  /* 0x0000040000047882 */ /* 0x000fce0000000000 */
[----:B------:R-:W-:Y:S06]  /*0a50*/  BAR.ARV 0x8, 0x180 ;  /* 0x0206000000007b1d */ /* 0x000fec0000002000 */
[----:B------:R-:W-:-:S13]  /*0a60*/  ISETP.NE.AND P0, PT, R2, 0x1, PT ;  /* 0x000000010200780c */ /* 0x000fda0003f05270 */
[----:B------:R-:W-:Y:S06]  /*0a70*/  @!P0 BAR.ARV 0x9, 0x100 ;  /* 0x0244000000008b1d */ /* 0x000fec0000002000 */
[----:B0-----:R-:W-:Y:S02]  /*0a80*/  ULEA UR4, UR5, UR4, 0x18 ;  /* 0x0000000405047291 */ /* 0x001fe4000f8ec03f */
[----:B------:R-:W-:Y:S04]  /*0a90*/  BAR.SYNC.DEFER_BLOCKING 0x5, 0x180 ;  /* 0x0146000000007b1d */ /* 0x000fe80000010000 */
[----:B------:R-:W-:-:S02]  /*0aa0*/  IMAD.U32 R16, RZ, RZ, UR4 ;  /* 0x00000004ff107e24 */ /* 0x000fc4000f8e00ff */
[----:B------:R-:W-:-:S03]  /*0ab0*/  ULDC UR4, c[0x0][0xc3c] ;  /* 0x00030f0000047ab9 */ /* 0x000fc60000000800 */
[----:B------:R-:W0:Y:S01]  /*0ac0*/  LDS.128 R88, [R16+0x228d0] ;  /* 0x0228d00010587984 */ /* 0x000e220000000c00 */
[----:B------:R-:W-:Y:S06]  /*0ad0*/  BAR.ARV 0x4, 0x180 ;  /* 0x0106000000007b1d */ /* 0x000fec0000002000 */
[----:B---3--:R-:W-:-:S04]  /*0ae0*/  LOP3.LUT R0, R0, 0xffbfffff, RZ, 0xc0, !PT ;  /* 0xffbfffff00007812 */ /* 0x008fc800078ec0ff */
[----:B------:R-:W-:Y:S02]  /*0af0*/  @P0 LOP3.LUT R0, R0, 0x400000, RZ, 0xfc, !PT ;  /* 0x0040000000000812 */ /* 0x000fe400078efcff */
[----:B0-----:R-:W-:-:S03]  /*0b00*/  ISETP.GE.AND P0, PT, R91, UR4, PT ;  /* 0x000000045b007c0c */ /* 0x001fc6000bf06270 */
[----:B------:R0:W-:Y:S10]  /*0b10*/  STL [R1], R0 ;  /* 0x0000000001007387 */ /* 0x0001f40000100800 */
[----:B0-----:R-:W-:Y:S05]  /*0b20*/  @P0 BRA `(.L_x_11732) ;  /* 0x000001ec009c0947 */ /* 0x001fea0003800000 */
[----:B------:R-:W2:Y:S01]  /*0b30*/  LDL.LU R12, [R1+0x50] ;  /* 0x00005000010c7983 */ /* 0x000ea20000300800 */
[----:B------:R-:W-:Y:S02]  /*0b40*/  VIADD R11, R4, 0xffffff80 ;  /* 0xffffff80040b7836 */ /* 0x000fe40000000000 */
[----:B------:R-:W-:Y:S02]  /*0b50*/  IMAD.MOV.U32 R235, RZ, RZ, RZ ;  /* 0x000000ffffeb7224 */ /* 0x000fe400078e00ff */
[----:B------:R-:W-:Y:S01]  /*0b60*/  IMAD.MOV.U32 R17, RZ, RZ, RZ ;  /* 0x000000ffff117224 */ /* 0x000fe200078e00ff */
[----:B------:R-:W-:Y:S01]  /*0b70*/  SHF.R.S32.HI R0, RZ, 0x1f, R11 ;  /* 0x0000001fff007819 */ /* 0x000fe2000001140b */
[----:B------:R-:W-:Y:S02]  /*0b80*/  IMAD.MOV.U32 R208, RZ, RZ, RZ ;  /* 0x000000ffffd07224 */ /* 0x000fe400078e00ff */
[----:B------:R-:W-:Y:S01]  /*0b90*/  IMAD.MOV.U32 R19, RZ, RZ, RZ ;  /* 0x000000ffff137224 */ /* 0x000fe200078e00ff */
[----:B------:R-:W-:-:S02]  /*0ba0*/  LEA.HI R2, R0, R11, RZ, 0x7 ;  /* 0x0000000b00027211 */ /* 0x000fc400078f38ff */
[----:B------:R-:W-:Y:S02]  /*0bb0*/  LEA.HI R220, R0, R11, RZ, 0x5 ;  /* 0x0000000b00dc7211 */ /* 0x000fe400078f28ff */
[----:B------:R-:W-:Y:S02]  /*0bc0*/  LOP3.LUT R3, R2, 0xffffff80, RZ, 0xc0, !PT ;  /* 0xffffff8002037812 */ /* 0x000fe400078ec0ff */
[----:B------:R-:W-:Y:S02]  /*0bd0*/  SHF.R.S32.HI R220, RZ, 0x5, R220 ;  /* 0x00000005ffdc7819 */ /* 0x000fe400000114dc */
[----:B------:R-:W-:Y:S01]  /*0be0*/  SHF.R.S32.HI R13, RZ, 0x7, R2 ;  /* 0x00000007ff0d7819 */ /* 0x000fe20000011402 */
[----:B------:R-:W-:-:S03]  /*0bf0*/  IMAD.IADD R10, R11, 0x1, -R3 ;  /* 0x000000010b0a7824 */ /* 0x000fc600078e0a03 */
[----:B------:R-:W-:Y:S02]  /*0c00*/  LEA.HI R2, R2, R13, RZ, 0x1 ;  /* 0x0000000d02027211 */ /* 0x000fe400078f08ff */
[----:B------:R-:W-:Y:S02]  /*0c10*/  SHF.R.S32.HI R5, RZ, 0x1f, R10 ;  /* 0x0000001fff057819 */ /* 0x000fe4000001140a */
[----:B------:R-:W-:Y:S02]  /*0c20*/  LOP3.LUT R2, R2, 0x3fffffe, RZ, 0xc0, !PT ;  /* 0x03fffffe02027812 */ /* 0x000fe400078ec0ff */
[CC--:B------:R-:W-:Y:S02]  /*0c30*/  LEA.HI R7, R5.reuse, R10.reuse, RZ, 0x2 ;  /* 0x0000000a05077211 */ /* 0x0c0fe400078f10ff */
[----:B------:R-:W-:Y:S01]  /*0c40*/  LEA.HI R8, R5, R10, RZ, 0x5 ;  /* 0x0000000a05087211 */ /* 0x000fe200078f28ff */
[----:B------:R-:W-:Y:S01]  /*0c50*/  IMAD.IADD R2, R13, 0x1, -R2 ;  /* 0x000000010d027824 */ /* 0x000fe200078e0a02 */
[----:B------:R-:W-:-:S02]  /*0c60*/  SHF.R.S32.HI R4, RZ, 0x2, R7 ;  /* 0x00000002ff047819 */ /* 0x000fc40000011407 */
[----:B------:R-:W-:Y:S02]  /*0c70*/  SHF.R.S32.HI R3, RZ, 0x1f, R7 ;  /* 0x0000001fff037819 */ /* 0x000fe40000011407 */
[----:B------:R-:W-:Y:S02]  /*0c80*/  SHF.R.S32.HI R8, RZ, 0x5, R8 ;  /* 0x00000005ff087819 */ /* 0x000fe40000011408 */
[----:B------:R-:W-:Y:S02]  /*0c90*/  LEA.HI R6, R3, R4, RZ, 0x3 ;  /* 0x0000000403067211 */ /* 0x000fe400078f18ff */
[----:B------:R-:W-:Y:S02]  /*0ca0*/  LEA.HI R3, R0, R11, RZ, 0x4 ;  /* 0x0000000b00037211 */ /* 0x000fe400078f20ff */
[----:B------:R-:W-:Y:S02]  /*0cb0*/  LOP3.LUT R9, R6, 0xfffffff8, RZ, 0xc0, !PT ;  /* 0xfffffff806097812 */ /* 0x000fe400078ec0ff */
[----:B------:R-:W-:-:S02]  /*0cc0*/  SHF.R.S32.HI R6, RZ, 0x4, R3 ;  /* 0x00000004ff067819 */ /* 0x000fc40000011403 */
[----:B------:R-:W-:Y:S01]  /*0cd0*/  LOP3.LUT R206, R7, 0x7ffffffc, RZ, 0xc0, !PT ;  /* 0x7ffffffc07ce7812 */ /* 0x000fe200078ec0ff */
[----:B------:R-:W-:Y:S01]  /*0ce0*/  IMAD.IADD R9, R4, 0x1, -R9 ;  /* 0x0000000104097824 */ /* 0x000fe200078e0a09 */
[C---:B------:R-:W-:Y:S02]  /*0cf0*/  LOP3.LUT R4, R3.reuse, 0x3fffff0, RZ, 0xc0, !PT ;  /* 0x03fffff003047812 */ /* 0x040fe400078ec0ff */
[----:B------:R-:W-:Y:S01]  /*0d00*/  LEA.HI R3, R3, R6, RZ, 0x1 ;  /* 0x0000000603037211 */ /* 0x000fe200078f08ff */
[----:B------:R-:W-:Y:S02]  /*0d10*/  IMAD R9, R8, 0x10, R9 ;  /* 0x0000001008097824 */ /* 0x000fe400078e0209 */
[----:B------:R-:W-:Y:S01]  /*0d20*/  IMAD.IADD R206, R10, 0x1, -R206 ;  /* 0x000000010ace7824 */ /* 0x000fe200078e0ace */
[----:B------:R-:W-:Y:S01]  /*0d30*/  LOP3.LUT R5, R3, 0x1ffffffe, RZ, 0xc0, !PT ;  /* 0x1ffffffe03057812 */ /* 0x000fe200078ec0ff */
[----:B------:R-:W-:Y:S02]  /*0d40*/  IMAD.IADD R3, R11, 0x1, -R4 ;  /* 0x000000010b037824 */ /* 0x000fe400078e0a04 */
[----:B------:R-:W-:-:S02]  /*0d50*/  IMAD R8, R2, 0x40, R9 ;  /* 0x0000004002087824 */ /* 0x000fc400078e0209 */
[----:B------:R-:W-:Y:S01]  /*0d60*/  IMAD R4, R220, 0x10, R3 ;  /* 0x00000010dc047824 */ /* 0x000fe200078e0203 */
[-C--:B------:R-:W-:Y:S01]  /*0d70*/  LEA.HI R3, R0, R11.reuse, RZ, 0x2 ;  /* 0x0000000b00037211 */ /* 0x080fe200078f10ff */
[----:B------:R-:W-:Y:S01]  /*0d80*/  IMAD.IADD R5, R6, 0x1, -R5 ;  /* 0x0000000106057824 */ /* 0x000fe200078e0a05 */
[----:B------:R-:W-:Y:S01]  /*0d90*/  LEA.HI R0, R0, R11, RZ, 0x3 ;  /* 0x0000000b00007211 */ /* 0x000fe200078f18ff */
[----:B------:R0:W-:Y:S01]  /*0da0*/  STL [R1+0x18], R8 ;  /* 0x0000180801007387 */ /* 0x0001e20000100800 */
[----:B------:R-:W-:Y:S01]  /*0db0*/  SHF.R.S32.HI R18, RZ, 0x2, R3 ;  /* 0x00000002ff127819 */ /* 0x000fe20000011403 */
[----:B------:R-:W-:Y:S01]  /*0dc0*/  IMAD R6, R4, 0x8, R5 ;  /* 0x0000000804067824 */ /* 0x000fe200078e0205 */
[----:B------:R-:W-:Y:S01]  /*0dd0*/  LOP3.LUT R225, R0, 0xfffffff8, RZ, 0xc0, !PT ;  /* 0xfffffff800e17812 */ /* 0x000fe200078ec0ff */
[----:B------:R-:W-:Y:S01]  /*0de0*/  IMAD.MOV.U32 R2, RZ, RZ, RZ ;  /* 0x000000ffff027224 */ /* 0x000fe200078e00ff */
[----:B------:R-:W-:Y:S01]  /*0df0*/  SHF.R.S32.HI R5, RZ, 0x1f, R3 ;  /* 0x0000001fff057819 */ /* 0x000fe20000011403 */
[----:B------:R-:W-:Y:S01]  /*0e00*/  VIADD R232, R18, 0x40 ;  /* 0x0000004012e87836 */ /* 0x000fe20000000000 */
[----:B------:R-:W-:Y:S01]  /*0e10*/  LOP3.LUT R233, R3, 0xfffffffc, RZ, 0xc0, !PT ;  /* 0xfffffffc03e97812 */ /* 0x000fe200078ec0ff */
[----:B------:R-:W-:Y:S01]  /*0e20*/  IMAD.IADD R225, R11, 0x1, -R225 ;  /* 0x000000010be17824 */ /* 0x000fe200078e0ae1 */
[----:B------:R-:W-:Y:S01]  /*0e30*/  LEA.HI R5, R5, R18, RZ, 0x3 ;  /* 0x0000001205057211 */ /* 0x000fe200078f18ff */
[----:B------:R-:W-:Y:S01]  /*0e40*/  IMAD.SHL.U32 R218, R232, 0x40, RZ ;  /* 0x00000040e8da7824 */ /* 0x000fe200078e00ff */
[----:B------:R-:W-:Y:S01]  /*0e50*/  SHF.R.S32.HI R9, RZ, 0x1f, R232 ;  /* 0x0000001fff097819 */ /* 0x000fe200000114e8 */
[----:B------:R-:W-:Y:S01]  /*0e60*/  IMAD.IADD R233, R11, 0x1, -R233 ;  /* 0x000000010be97824 */ /* 0x000fe200078e0ae9 */
[----:B------:R-:W-:Y:S01]  /*0e70*/  LOP3.LUT R5, R5, 0xfffffff8, RZ, 0xc0, !PT ;  /* 0xfffffff805057812 */ /* 0x000fe200078ec0ff */
[----:B------:R-:W-:Y:S01]  /*0e80*/  IMAD.SHL.U32 R214, R225, 0x8, RZ ;  /* 0x00000008e1d67824 */ /* 0x000fe200078e00ff */
[----:B------:R-:W-:Y:S01]  /*0e90*/  LEA.HI R9, R9, R232, RZ, 0x3 ;  /* 0x000000e809097211 */ /* 0x000fe200078f18ff */
[----:B------:R-:W-:Y:S01]  /*0ea0*/  IMAD.SHL.U32 R3, R233, 0x8, RZ ;  /* 0x00000008e9037824 */ /* 0x000fe200078e00ff */
[----:B------:R-:W-:Y:S01]  /*0eb0*/  LOP3.LUT R218, R218, 0x1c0, RZ, 0xc0, !PT ;  /* 0x000001c0dada7812 */ /* 0x000fe200078ec0ff */
[----:B------:R-:W-:Y:S01]  /*0ec0*/  VIADD R223, R214, 0x40 ;  /* 0x00000040d6df7836 */ /* 0x000fe20000000000 */
[----:B------:R-:W-:Y:S01]  /*0ed0*/  SHF.R.S32.HI R4, RZ, 0x1f, R214 ;  /* 0x0000001fff047819 */ /* 0x000fe200000114d6 */
[----:B------:R-:W-:Y:S01]  /*0ee0*/  IMAD.SHL.U32 R9, R9, 0x40, RZ ;  /* 0x0000004009097824 */ /* 0x000fe200078e00ff */
[----:B------:R-:W-:Y:S01]  /*0ef0*/  LOP3.LUT R4, R218, 0x38, R3, 0xf8, !PT ;  /* 0x00000038da047812 */ /* 0x000fe200078ef803 */
[----:B------:R-:W-:Y:S01]  /*0f00*/  IMAD.IADD R237, R18, 0x1, -R5 ;  /* 0x0000000112ed7824 */ /* 0x000fe200078e0a05 */
[----:B------:R-:W-:Y:S01]  /*0f10*/  SHF.R.U32.HI R5, RZ, 0x3, R218 ;  /* 0x00000003ff057819 */ /* 0x000fe200000116da */
[C---:B------:R-:W-:Y:S01]  /*0f20*/  VIADD R222, R214.reuse, 0x80 ;  /* 0x00000080d6de7836 */ /* 0x040fe20000000000 */
[----:B------:R-:W-:Y:S01]  /*0f30*/  LOP3.LUT R221, R9, 0xfffffe00, RZ, 0xc0, !PT ;  /* 0xfffffe0009dd7812 */ /* 0x000fe200078ec0ff */
[----:B------:R-:W-:Y:S01]  /*0f40*/  VIADD R224, R214, 0xc0 ;  /* 0x000000c0d6e07836 */ /* 0x000fe20000000000 */
[----:B------:R-:W-:Y:S01]  /*0f50*/  SHF.R.S32.HI R3, RZ, 0x1f, R223 ;  /* 0x0000001fff037819 */ /* 0x000fe200000114df */
[----:B------:R-:W-:Y:S01]  /*0f60*/  IMAD.SHL.U32 R22, R233, 0x4, RZ ;  /* 0x00000004e9167824 */ /* 0x000fe200078e00ff */
[----:B------:R-:W-:Y:S01]  /*0f70*/  LOP3.LUT R3, R221, R4, R5, 0xf6, !PT ;  /* 0x00000004dd037212 */ /* 0x000fe200078ef605 */
[----:B------:R-:W-:Y:S01]  /*0f80*/  IMAD.SHL.U32 R4, R6, 0x8, RZ ;  /* 0x0000000806047824 */ /* 0x000fe200078e00ff */
[----:B------:R-:W-:Y:S01]  /*0f90*/  SHF.R.S32.HI R236, RZ, 0x3, R0 ;  /* 0x00000003ffec7819 */ /* 0x000fe20000011400 */
[----:B------:R-:W-:Y:S01]  /*0fa0*/  VIADD R209, R22, 0x10 ;  /* 0x0000001016d17836 */ /* 0x000fe20000000000 */
[----:B------:R-:W-:Y:S01]  /*0fb0*/  LEA.HI R0, R233, R233, RZ, 0x1 ;  /* 0x000000e9e9007211 */ /* 0x000fe200078f08ff */
[----:B------:R-:W-:Y:S01]  /*0fc0*/  IMAD R3, R3, 0x2, R16 ;  /* 0x0000000203037824 */ /* 0x000fe200078e0210 */
[----:B------:R0:W-:Y:S01]  /*0fd0*/  STL [R1+0x1c], R4 ;  /* 0x00001c0401007387 */ /* 0x0001e20000100800 */
[----:B------:R-:W-:-:S02]  /*0fe0*/  SHF.R.S32.HI R7, RZ, 0x1f, R222 ;  /* 0x0000001fff077819 */ /* 0x000fc400000114de */
[----:B------:R-:W-:Y:S01]  /*0ff0*/  LOP3.LUT R0, R0, 0x1ffffffe, RZ, 0xc0, !PT ;  /* 0x1ffffffe00007812 */ /* 0x000fe200078ec0ff */
[----:B------:R0:W-:Y:S01]  /*1000*/  STL [R1+0xc], R3 ;  /* 0x00000c0301007387 */ /* 0x0001e20000100800 */
[----:B------:R-:W-:-:S03]  /*1010*/  SHF.R.S32.HI R5, RZ, 0x1f, R224 ;  /* 0x0000001fff057819 */ /* 0x000fc600000114e0 */
[----:B------:R-:W-:-:S04]  /*1020*/  IMAD.IADD R0, R233, 0x1, -R0 ;  /* 0x00000001e9007824 */ /* 0x000fc800078e0a00 */
[----:B------:R-:W-:Y:S01]  /*1030*/  IMAD R215, R0, 0x8, R8 ;  /* 0x0000000800d77824 */ /* 0x000fe200078e0208 */
[----:B0-2---:R-:W-:-:S07]  /*1040*/  LOP3.LUT R207, R12, 0x1, RZ, 0xfc, !PT ;  /* 0x000000010ccf7812 */ /* 0x005fce00078efcff */
.L_x_11938:
[----:B------:R-:W-:Y:S05]  /*1050*/  YIELD ;  /* 0x0000000000007946 */ /* 0x000fea0003800000 */
[----:B------:R-:W-:Y:S01]  /*1060*/  ULDC.64 UR4, c[0x0][0xa28] ;  /* 0x00028a0000047ab9 */ /* 0x000fe20000000a00 */
[----:B0-----:R-:W0:Y:S01]  /*1070*/  LDC.64 R6, c[0x0][0xa08] ;  /* 0x00028200ff067b82 */ /* 0x001e220000000a00 */
[----:B------:R-:W-:Y:S01]  /*1080*/  ISETP.NE.U32.AND P1, PT, RZ, UR4, PT ;  /* 0x00000004ff007c0c */ /* 0x000fe2000bf25070 */
[----:B------:R-:W-:Y:S02]  /*1090*/  IMAD.MOV.U32 R0, RZ, RZ, RZ ;  /* 0x000000ffff007224 */ /* 0x000fe400078e00ff */
[----:B------:R-:W-:Y:S01]  /*10a0*/  IMAD.MOV.U32 R32, RZ, RZ, RZ ;  /* 0x000000ffff207224 */ /* 0x000fe200078e00ff */
[----:B------:R-:W-:Y:S01]  /*10b0*/  ISETP.NE.AND.EX P1, PT, RZ, UR5, PT, P1 ;  /* 0x00000005ff007c0c */ /* 0x000fe2000bf25310 */
[----:B------:R-:W-:-:S02]  /*10c0*/  ULDC.64 UR4, c[0x0][0xa18] ;  /* 0x0002860000047ab9 */ /* 0x000fc40000000a00 */
[----:B------:R-:W-:-:S04]  /*10d0*/  ISETP.NE.U32.AND P2, PT, RZ, UR4, PT ;  /* 0x00000004ff007c0c */ /* 0x000fc8000bf45070 */
[----:B------:R-:W-:Y:S01]  /*10e0*/  ISETP.NE.AND.EX P2, PT, RZ, UR5, PT, P2 ;  /* 0x00000005ff007c0c */ /* 0x000fe2000bf45320 */
[----:B------:R-:W-:Y:S02]  /*10f0*/  ULDC.64 UR4, c[0x0][0xa08] ;  /* 0x0002820000047ab9 */ /* 0x000fe40000000a00 */
[----:B------:R-:W-:-:S03]  /*1100*/  ISETP.NE.U32.AND P0, PT, RZ, UR4, PT ;  /* 0x00000004ff007c0c */ /* 0x000fc6000bf05070 */
[----:B-1----:R-:W1:Y:S01]  /*1110*/  @P1 LDC.64 R4, c[0x0][0xa28] ;  /* 0x00028a00ff041b82 */ /* 0x002e620000000a00 */
        /* <DEDUP_REMOVED lines=20> */
[----:B--2-4-:R-:W-:Y:S06]  /*1260*/  @P2 BRA `(.L_x_11733) ;  /* 0x0000000000242947 */ /* 0x014fec0003800000 */
        /* <DEDUP_REMOVED lines=9> */
.L_x_11733:
[----:B------:R-:W-:Y:S01]  /*1300*/  ULDC.64 UR4, c[0x0][0xa20] ;  /* 0x0002880000047ab9 */ /* 0x000fe20000000a00 */
[----:B------:R-:W-:Y:S01]  /*1310*/  IMAD.MOV.U32 R230, RZ, RZ, R90 ;  /* 0x000000ffffe67224 */ /* 0x000fe200078e005a */
[----:B------:R-:W-:Y:S01]  /*1320*/  ISETP.NE.U32.AND P1, PT, RZ, UR4, PT ;  /* 0x00000004ff007c0c */ /* 0x000fe2000bf25070 */
[----:B------:R-:W-:-:S03]  /*1330*/  IMAD.MOV.U32 R231, RZ, RZ, R91 ;  /* 0x000000ffffe77224 */ /* 0x000fc600078e005b */
[----:B------:R-:W-:-:S13]  /*1340*/  ISETP.NE.AND.EX P1, PT, RZ, UR5, PT, P1 ;  /* 0x00000005ff007c0c */ /* 0x000fda000bf25310 */
[----:B------:R-:W-:Y:S05]  /*1350*/  @!P1 BRA `(.L_x_11734) ;  /* 0x0000000000109947 */ /* 0x000fea0003800000 */
[----:B------:R-:W0:Y:S02]  /*1360*/  LDC.64 R4, c[0x0][0xa20] ;  /* 0x00028800ff047b82 */ /* 0x000e240000000a00 */
[----:B0-----:R-:W-:-:S05]  /*1370*/  IMAD.WIDE R4, R91, 0x4, R4 ;  /* 0x000000045b047825 */ /* 0x001fca00078e0204 */
[----:B------:R0:W5:Y:S01]  /*1380*/  LDG.E R31, desc[UR40][R4.64] ;  /* 0x00000028041f7981 */ /* 0x000162000c1e1900 */
[----:B------:R-:W-:Y:S05]  /*1390*/  BRA `(.L_x_11735) ;  /* 0x0000000000107947 */ /* 0x000fea0003800000 */
.L_x_11734:
[----:B------:R-:W-:Y:S05]  /*13a0*/  @!P0 BRA `(.L_x_11735) ;  /* 0x00000000000c8947 */ /* 0x000fea0003800000 */
[----:B------:R-:W2:Y:S04]  /*13b0*/  LDG.E R4, desc[UR40][R10.64] ;  /* 0x000000280a047981 */ /* 0x000ea8000c1e1900 */
[----:B------:R-:W2:Y:S02]  /*13c0*/  LDG.E R31, desc[UR40][R10.64+0x4] ;  /* 0x000004280a1f7981 */ /* 0x000ea4000c1e1900 */
[----:B--2---:R-:W-:-:S07]  /*13d0*/  IMAD.IADD R31, R31, 0x1, -R4 ;  /* 0x000000011f1f7824 */ /* 0x004fce00078e0a04 */
.L_x_11735:
        /* <DEDUP_REMOVED lines=18> */
[----:B--2---:R-:W-:-:S11]  /*1500*/  ISETP.GE.AND P2, PT, R15, 0x1, PT ;  /* 0x000000010f00780c */ /* 0x004fd60003f46270 */
[----:B------:R-:W1:Y:S08]  /*1510*/  @P1 LDC R10, c[0x0][0x44c] ;  /* 0x00011300ff0a1b82 */ /* 0x000e700000000800 */
[----:B------:R-:W2:Y:S01]  /*1520*/  @P1 LDC R12, c[0x0][0x450] ;  /* 0x00011400ff0c1b82 */ /* 0x000ea20000000800 */
[----:B----4-:R-:W-:Y:S02]  /*1530*/  @P0 IMAD.IADD R24, R8, 0x1, -R3 ;  /* 0x0000000108180824 */ /* 0x010fe400078e0a03 */
[----:B------:R-:W-:-:S02]  /*1540*/  IMAD.IADD R8, R31, 0x1, -R0 ;  /* 0x000000011f087824 */ /* 0x000fc400078e0a00 */
[----:B------:R-:W-:Y:S02]  /*1550*/  VIADD R3, R210, 0x7f ;  /* 0x0000007fd2037836 */ /* 0x000fe40000000000 */
[----:B------:R-:W-:Y:S02]  /*1560*/  IMAD.IADD R205, R8, 0x1, R24 ;  /* 0x0000000108cd7824 */ /* 0x000fe400078e0218 */
[----:B-1----:R-:W-:-:S04]  /*1570*/  @P1 IMAD.HI.U32 R5, R3, R10, RZ ;  /* 0x0000000a03051227 */ /* 0x002fc800078e00ff */
[C---:B------:R-:W-:Y:S02]  /*1580*/  VIADD R0, R205.reuse, 0x5f ;  /* 0x0000005fcd007836 */ /* 0x040fe40000000000 */
[----:B------:R-:W-:Y:S01]  /*1590*/  IMAD.MOV.U32 R4, RZ, RZ, R3 ;  /* 0x000000ffff047224 */ /* 0x000fe200078e0003 */
[----:B--2---:R-:W-:Y:S01]  /*15a0*/  @P1 SHF.R.U32.HI R4, RZ, R12, R5 ;  /* 0x0000000cff041219 */ /* 0x004fe20000011605 */
[----:B------:R-:W-:Y:S01]  /*15b0*/  IMAD.HI R0, R0, 0x2aaaaaab, RZ ;  /* 0x2aaaaaab00007827 */ /* 0x000fe200078e02ff */
[----:B------:R-:W-:-:S04]  /*15c0*/  IADD3 R5, R205, 0x1, -R204 ;  /* 0x00000001cd057810 */ /* 0x000fc80007ffe8cc */
[----:B------:R-:W-:Y:S01]  /*15d0*/  SHF.R.U32.HI R3, RZ, 0x1f, R0 ;  /* 0x0000001fff037819 */ /* 0x000fe20000011600 */
[----:B0-----:R-:W-:-:S03]  /*15e0*/  IMAD.IADD R7, R5, 0x1, R4 ;  /* 0x0000000105077824 */ /* 0x001fc600078e0204 */
[----:B------:R-:W-:Y:S01]  /*15f0*/  LEA.HI.SX32 R178, R0, R3, 0x1c ;  /* 0x0000000300b27211 */ /* 0x000fe200078fe2ff */
        /* <DEDUP_REMOVED lines=13> */
.L_x_11738:
[----:B------:R-:W-:-:S13]  /*16d0*/  ISETP.NE.AND P0, PT, R15, 0x1, PT ;  /* 0x000000010f00780c */ /* 0x000fda0003f05270 */
[----:B------:R-:W0:Y:S02]  /*16e0*/  @P0 LDC.64 R4, c[0x0][0x9e8] ;  /* 0x00027a00ff040b82 */ /* 0x000e240000000a00 */
[----:B0-----:R-:W-:-:S05]  /*16f0*/  @P0 IMAD.HI.U32 R4, R3, R4, RZ ;  /* 0x0000000403040227 */ /* 0x001fca00078e00ff */
[----:B------:R-:W-:-:S07]  /*1700*/  @P0 SHF.R.U32.HI R3, RZ, R5, R4 ;  /* 0x00000005ff030219 */ /* 0x000fce0000011604 */
.L_x_11739:
[----:B------:R-:W-:Y:S05]  /*1710*/  BSYNC B0 ;  /* 0x0000000000007941 */ /* 0x000fea0003800000 */
.L_x_11737:
[----:B------:R-:W-:-:S05]  /*1720*/  IMAD R3, R3, R15, R15 ;  /* 0x0000000f03037224 */ /* 0x000fca00078e020f */
[----:B------:R-:W-:-:S07]  /*1730*/  VIMNMX R0, R0, R3, PT ;  /* 0x0000000300007248 */ /* 0x000fce0003fe0100 */
.L_x_11736:
        /* <DEDUP_REMOVED lines=19> */
.L_x_11742:
[----:B------:R-:W-:-:S13]  /*1870*/  ISETP.NE.AND P0, PT, R15, 0x1, PT ;  /* 0x000000010f00780c */ /* 0x000fda0003f05270 */
[----:B------:R-:W0:Y:S02]  /*1880*/  @P0 LDC.64 R6, c[0x0][0x9e8] ;  /* 0x00027a00ff060b82 */ /* 0x000e240000000a00 */
[----:B0-----:R-:W-:-:S05]  /*1890*/  @P0 IMAD.HI.U32 R6, R3, R6, RZ ;  /* 0x0000000603060227 */ /* 0x001fca00078e00ff */
[----:B------:R-:W-:-:S07]  /*18a0*/  @P0 SHF.R.U32.HI R3, RZ, R7, R6 ;  /* 0x00000007ff030219 */ /* 0x000fce0000011606 */
.L_x_11743:
[----:B------:R-:W-:Y:S05]  /*18b0*/  BSYNC B0 ;  /* 0x0000000000007941 */ /* 0x000fea0003800000 */
.L_x_11741:
[----:B------:R-:W-:-:S05]  /*18c0*/  IMAD R3, R3, R15, RZ ;  /* 0x0000000f03037224 */ /* 0x000fca00078e02ff */
[----:B------:R-:W-:-:S07]  /*18d0*/  VIMNMX R4, R4, R3, !PT ;  /* 0x0000000304047248 */ /* 0x000fce0007fe0100 */
.L_x_11740:
        /* <DEDUP_REMOVED lines=44> */
.L_x_11746:
[----:B------:R-:W-:Y:S05]  /*1ba0*/  BSYNC B6 ;  /* 0x0000000000067941 */ /* 0x000fea0003800000 */
.L_x_11745:
        /* <DEDUP_REMOVED lines=20> */
.L_x_11748:
[----:B------:R-:W-:Y:S05]  /*1cf0*/  BSYNC B6 ;  /* 0x0000000000067941 */ /* 0x000fea0003800000 */
.L_x_11747:
[----:B------:R-:W-:Y:S01]  /*1d00*/  ULDC.64 UR4, c[0x0][0x9f8] ;  /* 0x00027e0000047ab9 */ /* 0x000fe20000000a00 */
[----:B------:R-:W0:Y:S01]  /*1d10*/  S2R R38, SR_TID.X ;  /* 0x0000000000267919 */ /* 0x000e220000002100 */
[----:B------:R-:W-:Y:S01]  /*1d20*/  ISETP.NE.U32.AND P0, PT, RZ, UR4, PT ;  /* 0x00000004ff007c0c */ /* 0x000fe2000bf05070 */
[----:B------:R-:W1:Y:S01]  /*1d30*/  LDC.64 R10, c[0x0][0x300] ;  /* 0x0000c000ff0a7b82 */ /* 0x000e620000000a00 */
[----:B------:R-:W-:Y:S01]  /*1d40*/  IMAD.IADD R63, R32, 0x1, R31 ;  /* 0x00000001203f7824 */ /* 0x000fe200078e021f */
[----:B------:R-:W-:Y:S01]  /*1d50*/  ULDC.64 UR6, c[0x0][0xa08] ;  /* 0x0002820000067ab9 */ /* 0x000fe20000000a00 */
[----:B------:R-:W-:Y:S01]  /*1d60*/  ISETP.NE.AND.EX P0, PT, RZ, UR5, PT, P0 ;  /* 0x00000005ff007c0c */ /* 0x000fe2000bf05300 */
[----:B------:R-:W-:Y:S01]  /*1d70*/  ULDC.64 UR4, c[0x0][0x308] ;  /* 0x0000c20000047ab9 */ /* 0x000fe20000000a00 */
[----:B------:R-:W-:Y:S02]  /*1d80*/  SHF.R.S32.HI R12, RZ, 0x1f, R90 ;  /* 0x0000001fff0c7819 */ /* 0x000fe4000001145a */
[----:B------:R-:W-:Y:S01]  /*1d90*/  SHF.R.S32.HI R64, RZ, 0x1f, R18 ;  /* 0x0000001fff407819 */ /* 0x000fe20000011412 */
[----:B------:R-:W2:Y:S08]  /*1da0*/  LDC.64 R82, c[0x0][0x408] ;  /* 0x00010200ff527b82 */ /* 0x000eb00000000a00 */
[----:B------:R-:W3:Y:S08]  /*1db0*/  @P0 LDC.64 R4, c[0x0][0x9f8] ;  /* 0x00027e00ff040b82 */ /* 0x000ef00000000a00 */
[----:B------:R-:W4:Y:S08]  /*1dc0*/  LDC.64 R60, c[0x0][0x3f8] ;  /* 0x0000fe00ff3c7b82 */ /* 0x000f300000000a00 */
[----:B------:R-:W4:Y:S01]  /*1dd0*/  LDC R41, c[0x0][0x3f4] ;  /* 0x0000fd00ff297b82 */ /* 0x000f220000000800 */
[----:B---3--:R-:W-:-:S05]  /*1de0*/  @P0 IMAD.WIDE R4, R91, 0x4, R4 ;  /* 0x000000045b040825 */ /* 0x008fca00078e0204 */
[----:B------:R3:W4:Y:S01]  /*1df0*/  @P0 LDG.E R91, desc[UR40][R4.64] ;  /* 0x00000028045b0981 */ /* 0x000722000c1e1900 */
[----:B------:R-:W-:Y:S01]  /*1e00*/  SHF.R.S32.HI R43, RZ, 0x1f, R63 ;  /* 0x0000001fff2b7819 */ /* 0x000fe2000001143f */
[-C--:B-1----:R-:W-:Y:S01]  /*1e10*/  IMAD.WIDE.U32 R6, R63, R10.reuse, RZ ;  /* 0x0000000a3f067225 */ /* 0x082fe200078e00ff */
[----:B------:R-:W-:Y:S02]  /*1e20*/  ISETP.NE.U32.AND P0, PT, RZ, UR6, PT ;  /* 0x00000006ff007c0c */ /* 0x000fe4000bf05070 */
[----:B0-----:R-:W-:Y:S01]  /*1e30*/  SHF.R.U32.HI R38, RZ, 0x7, R38 ;  /* 0x00000007ff267819 */ /* 0x001fe20000011626 */
[----:B------:R-:W-:Y:S01]  /*1e40*/  IMAD R0, R43, R10, RZ ;  /* 0x0000000a2b007224 */ /* 0x000fe200078e02ff */
[----:B------:R-:W-:Y:S01]  /*1e50*/  ISETP.NE.AND.EX P0, PT, RZ, UR7, PT, P0 ;  /* 0x00000007ff007c0c */ /* 0x000fe2000bf05300 */
[----:B------:R-:W-:Y:S01]  /*1e60*/  IMAD.SHL.U32 R73, R237, 0x40, RZ ;  /* 0x00000040ed497824 */ /* 0x000fe200078e00ff */
[----:B------:R-:W-:Y:S01]  /*1e70*/  ISETP.NE.AND P6, PT, R38, 0x1, PT ;  /* 0x000000012600780c */ /* 0x000fe20003fc5270 */
[----:B------:R-:W-:Y:S01]  /*1e80*/  IMAD R3, R63, R11, R0 ;  /* 0x0000000b3f037224 */ /* 0x000fe200078e0200 */
[----:B------:R-:W-:Y:S01]  /*1e90*/  SHF.R.S32.HI R23, RZ, 0x1f, R22 ;  /* 0x0000001fff177819 */ /* 0x000fe20000011416 */
[----:B---3--:R-:W-:Y:S01]  /*1ea0*/  IMAD.SHL.U32 R4, R233, 0x8, RZ ;  /* 0x00000008e9047824 */ /* 0x008fe200078e00ff */
[----:B------:R-:W-:Y:S01]  /*1eb0*/  LOP3.LUT R73, R73, 0x1c0, RZ, 0xc0, !PT ;  /* 0x000001c049497812 */ /* 0x000fe200078ec0ff */
[----:B------:R-:W-:Y:S01]  /*1ec0*/  IMAD.IADD R7, R7, 0x1, R3 ;  /* 0x0000000107077824 */ /* 0x000fe200078e0203 */
[----:B------:R-:W-:Y:S01]  /*1ed0*/  SHF.L.U64.HI R69, R10, 0x6, R11 ;  /* 0x000000060a457819 */ /* 0x000fe2000001020b */
[----:B------:R-:W-:Y:S01]  /*1ee0*/  IMAD R3, R12, UR4, RZ ;  /* 0x000000040c037c24 */ /* 0x000fe2000f8e02ff */
[----:B------:R-:W-:Y:S01]  /*1ef0*/  SHF.R.S32.HI R5, RZ, 0x1f, R4 ;  /* 0x0000001fff057819 */ /* 0x000fe20000011404 */
[----:B------:R-:W-:Y:S01]  /*1f00*/  IMAD.WIDE.U32 R6, R90, UR4, R6 ;  /* 0x000000045a067c25 */ /* 0x000fe2000f8e0006 */
[----:B------:R-:W-:-:S02]  /*1f10*/  SHF.R.U32.HI R76, RZ, 0x3, R73 ;  /* 0x00000003ff4c7819 */ /* 0x000fc40000011649 */
[----:B--2---:R-:W-:Y:S01]  /*1f20*/  SHF.L.U64.HI R71, R82, 0x6, R83 ;  /* 0x0000000652477819 */ /* 0x004fe20000010253 */
[----:B------:R-:W-:Y:S01]  /*1f30*/  IMAD R3, R90, UR5, R3 ;  /* 0x000000055a037c24 */ /* 0x000fe2000f8e0203 */
[----:B------:R-:W-:Y:S01]  /*1f40*/  ULDC.64 UR4, c[0x0][0x310] ;  /* 0x0000c40000047ab9 */ /* 0x000fe20000000a00 */
[----:B------:R-:W-:Y:S01]  /*1f50*/  VIADD R31, R4, 0x20 ;  /* 0x00000020041f7836 */ /* 0x000fe20000000000 */
[----:B----4-:R-:W-:Y:S01]  /*1f60*/  SHF.L.U64.HI R74, R60, 0x6, R61 ;  /* 0x000000063c4a7819 */ /* 0x010fe2000001023d */
[----:B------:R-:W-:Y:S01]  /*1f70*/  IMAD.IADD R7, R7, 0x1, R3 ;  /* 0x0000000107077824 */ /* 0x000fe200078e0203 */
[----:B------:R-:W-:Y:S01]  /*1f80*/  SHF.R.S32.HI R77, RZ, 0x1f, R232 ;  /* 0x0000001fff4d7819 */ /* 0x000fe200000114e8 */
[----:B------:R-:W-:-:S04]  /*1f90*/  IMAD.WIDE.U32 R8, R18, R10, R4 ;  /* 0x0000000a12087225 */ /* 0x000fc800078e0004 */
[C---:B------:R-:W-:Y:S02]  /*1fa0*/  VIADD R13, R4.reuse, 0xc0 ;  /* 0x000000c0040d7836 */ /* 0x040fe40000000000 */
[C---:B------:R-:W-:Y:S02]  /*1fb0*/  VIADD R65, R4.reuse, 0x40 ;  /* 0x0000004004417836 */ /* 0x040fe40000000000 */
[C---:B------:R-:W-:Y:S02]  /*1fc0*/  VIADD R66, R4.reuse, 0x60 ;  /* 0x0000006004427836 */ /* 0x040fe40000000000 */
[C---:B------:R-:W-:Y:S02]  /*1fd0*/  VIADD R14, R4.reuse, 0xe0 ;  /* 0x000000e0040e7836 */ /* 0x040fe40000000000 */
[C---:B------:R-:W-:Y:S02]  /*1fe0*/  VIADD R67, R4.reuse, 0x80 ;  /* 0x0000008004437836 */ /* 0x040fe40000000000 */
[----:B------:R-:W-:-:S02]  /*1ff0*/  VIADD R68, R4, 0xa0 ;  /* 0x000000a004447836 */ /* 0x000fc40000000000 */
[----:B------:R-:W-:-:S04]  /*2000*/  IMAD.WIDE.U32 R32, R18, R82, R4 ;  /* 0x0000005212207225 */ /* 0x000fc800078e0004 */
[----:B------:R-:W-:Y:S02]  /*2010*/  IMAD.MOV.U32 R79, RZ, RZ, 0x20 ;  /* 0x00000020ff4f7424 */ /* 0x000fe400078e00ff */
[----:B------:R-:W-:Y:S01]  /*2020*/  VIADD R78, R38, 0x8 ;  /* 0x00000008264e7836 */ /* 0x000fe20000000000 */
[----:B------:R-:W-:Y:S01]  /*2030*/  SHF.R.U32.HI R38, RZ, 0x3, R218 ;  /* 0x00000003ff267819 */ /* 0x000fe200000116da */
[----:B------:R-:W-:Y:S02]  /*2040*/  IMAD.SHL.U32 R70, R10, 0x40, RZ ;  /* 0x000000400a467824 */ /* 0x000fe400078e00ff */
[----:B------:R-:W-:Y:S02]  /*2050*/  IMAD R39, R61, 0x60, RZ ;  /* 0x000000603d277824 */ /* 0x000fe400078e02ff */
[----:B------:R-:W-:Y:S02]  /*2060*/  IMAD.SHL.U32 R75, R60, 0x40, RZ ;  /* 0x000000403c4b7824 */ /* 0x000fe400078e00ff */
[----:B------:R-:W-:-:S02]  /*2070*/  IMAD.SHL.U32 R72, R82, 0x40, RZ ;  /* 0x0000004052487824 */ /* 0x000fc400078e00ff */
[----:B------:R-:W-:Y:S01]  /*2080*/  IMAD.SHL.U32 R80, R41, 0x2, RZ ;  /* 0x0000000229507824 */ /* 0x000fe200078e00ff */
[----:B------:R-:W-:Y:S02]  /*2090*/  SHF.R.S32.HI R0, RZ, 0x1f, R91 ;  /* 0x0000001fff007819 */ /* 0x000fe4000001145b */
[----:B------:R-:W-:Y:S02]  /*20a0*/  SEL R91, R91, RZ, !P0 ;  /* 0x000000ff5b5b7207 */ /* 0x000fe40004000000 */
[----:B------:R-:W-:-:S03]  /*20b0*/  SEL R20, R0, RZ, !P0 ;  /* 0x000000ff00147207 */ /* 0x000fc60004000000 */
[----:B------:R-:W-:-:S04]  /*20c0*/  IMAD.WIDE.U32 R6, R91, UR4, R6 ;  /* 0x000000045b067c25 */ /* 0x000fc8000f8e0006 */
[----:B------:R-:W-:Y:S01]  /*20d0*/  IMAD R0, R20, UR4, RZ ;  /* 0x0000000414007c24 */ /* 0x000fe2000f8e02ff */
[----:B------:R-:W-:-:S03]  /*20e0*/  IADD3 R3, P0, R6, R8, RZ ;  /* 0x0000000806037210 */ /* 0x000fc60007f1e0ff */
[----:B------:R-:W-:Y:S01]  /*20f0*/  IMAD R29, R91, UR5, R0 ;  /* 0x000000055b1d7c24 */ /* 0x000fe2000f8e0200 */
[----:B------:R-:W-:Y:S05]  /*2100*/  @!P6 WARPSYNC.ALL ;  /* 0x000000000000e948 */ /* 0x000fea0003800000 */
[----:B------:R-:W-:Y:S01]  /*2110*/  IMAD R0, R64, R10, RZ ;  /* 0x0000000a40007224 */ /* 0x000fe200078e02ff */
[----:B------:R-:W-:Y:S01]  /*2120*/  ULDC UR4, c[0x0][0x320] ;  /* 0x0000c80000047ab9 */ /* 0x000fe20000000800 */
[----:B------:R-:W-:Y:S01]  /*2130*/  IMAD.IADD R29, R7, 0x1, R29 ;  /* 0x00000001071d7824 */ /* 0x000fe200078e021d */
[----:B------:R-:W-:Y:S01]  /*2140*/  @!P6 BAR.SYNC.DEFER_BLOCKING 0x9, 0x100 ;  /* 0x024400000000eb1d */ /* 0x000fe20000010000 */
[----:B------:R-:W-:Y:S01]  /*2150*/  ISETP.GE.AND P2, PT, R31, UR4, PT ;  /* 0x000000041f007c0c */ /* 0x000fe2000bf46270 */
[----:B------:R-:W-:Y:S01]  /*2160*/  IMAD R0, R18, R11, R0 ;  /* 0x0000000b12007224 */ /* 0x000fe200078e0200 */
[----:B------:R-:W-:-:S02]  /*2170*/  ISETP.GE.AND P1, PT, R4, UR4, PT ;  /* 0x0000000404007c0c */ /* 0x000fc4000bf26270 */
[----:B------:R-:W-:Y:S01]  /*2180*/  SEL R8, RZ, 0xffffffff, P2 ;  /* 0xffffffffff087807 */ /* 0x000fe20001000000 */
[----:B------:R-:W-:Y:S01]  /*2190*/  ULDC.64 UR6, c[0x0][0x330] ;  /* 0x0000cc0000067ab9 */ /* 0x000fe20000000a00 */
[----:B------:R-:W-:Y:S01]  /*21a0*/  IADD3.X R0, R29, R9, R0, P0, !PT ;  /* 0x000000091d007210 */ /* 0x000fe200007fe400 */
[----:B------:R-:W-:Y:S01]  /*21b0*/  IMAD R9, R12, UR6, RZ ;  /* 0x000000060c097c24 */ /* 0x000fe2000f8e02ff */
[----:B------:R-:W-:Y:S01]  /*21c0*/  ISETP.GE.AND P0, PT, R13, UR4, PT ;  /* 0x000000040d007c0c */ /* 0x000fe2000bf06270 */
[----:B------:R-:W-:Y:S01]  /*21d0*/  IMAD.SHL.U32 R13, R8, 0x2, RZ ;  /* 0x00000002080d7824 */ /* 0x000fe200078e00ff */
[----:B------:R-:W-:Y:S01]  /*21e0*/  SEL R12, RZ, 0x1, P1 ;  /* 0x00000001ff0c7807 */ /* 0x000fe20000800000 */
[C---:B------:R-:W-:Y:S01]  /*21f0*/  IMAD R15, R90.reuse, UR7, R9 ;  /* 0x000000075a0f7c24 */ /* 0x040fe2000f8e0209 */
[----:B------:R-:W-:Y:S01]  /*2200*/  ISETP.GE.AND P1, PT, R65, UR4, PT ;  /* 0x0000000441007c0c */ /* 0x000fe2000bf26270 */
[----:B------:R-:W-:Y:S01]  /*2210*/  IMAD.WIDE.U32 R8, R90, UR6, R4 ;  /* 0x000000065a087c25 */ /* 0x000fe2000f8e0004 */
[----:B------:R-:W-:-:S02]  /*2220*/  ISETP.GE.AND P2, PT, R66, UR4, PT ;  /* 0x0000000442007c0c */ /* 0x000fc4000bf46270 */
[----:B------:R-:W-:Y:S01]  /*2230*/  ISETP.GE.AND P3, PT, R14, UR4, PT ;  /* 0x000000040e007c0c */ /* 0x000fe2000bf66270 */
[----:B------:R-:W-:Y:S01]  /*2240*/  IMAD.IADD R9, R9, 0x1, R15 ;  /* 0x0000000109097824 */ /* 0x000fe200078e020f */
[----:B------:R-:W-:Y:S02]  /*2250*/  LOP3.LUT R12, R13, 0x2, R12, 0xe2, !PT ;  /* 0x000000020d0c7812 */ /* 0x000fe400078ee20c */
[----:B------:R-:W-:Y:S02]  /*2260*/  SEL R13, RZ, 0x4, P1 ;  /* 0x00000004ff0d7807 */ /* 0x000fe40000800000 */
[----:B------:R-:W-:Y:S02]  /*2270*/  SEL R14, RZ, 0x8, P2 ;  /* 0x00000008ff0e7807 */ /* 0x000fe40001000000 */
[----:B------:R-:W-:Y:S02]  /*2280*/  ISETP.GE.AND P1, PT, R67, UR4, PT ;  /* 0x0000000443007c0c */ /* 0x000fe4000bf26270 */
[----:B------:R-:W-:Y:S01]  /*2290*/  ISETP.GE.AND P2, PT, R68, UR4, PT ;  /* 0x0000000444007c0c */ /* 0x000fe2000bf46270 */
[----:B------:R-:W-:Y:S01]  /*22a0*/  ULDC.64 UR4, c[0x0][0x338] ;  /* 0x0000ce0000047ab9 */ /* 0x000fe20000000a00 */
[----:B------:R-:W-:Y:S01]  /*22b0*/  LOP3.LUT R12, R14, R12, R13, 0xfe, !PT ;  /* 0x0000000c0e0c7212 */ /* 0x000fe200078efe0d */
[----:B------:R-:W-:Y:S01]  /*22c0*/  IMAD R15, R20, UR4, RZ ;  /* 0x00000004140f7c24 */ /* 0x000fe2000f8e02ff */
[----:B------:R-:W-:Y:S01]  /*22d0*/  SEL R13, RZ, 0x10, P1 ;  /* 0x00000010ff0d7807 */ /* 0x000fe20000800000 */
[----:B------:R-:W-:Y:S01]  /*22e0*/  IMAD R20, R64, R60, RZ ;  /* 0x0000003c40147224 */ /* 0x000fe200078e02ff */
[----:B------:R-:W-:Y:S01]  /*22f0*/  SEL R14, RZ, 0x20, P2 ;  /* 0x00000020ff0e7807 */ /* 0x000fe20001000000 */
[----:B------:R-:W-:Y:S01]  /*2300*/  IMAD R95, R91, UR5, R15 ;  /* 0x000000055b5f7c24 */ /* 0x000fe2000f8e020f */
[----:B------:R-:W-:Y:S01]  /*2310*/  LOP3.LUT P1, RZ, R237, 0x4, RZ, 0xc0, !PT ;  /* 0x00000004edff7812 */ /* 0x000fe2000782c0ff */
[----:B------:R-:W-:Y:S01]  /*2320*/  IMAD R59, R18, R61, R20 ;  /* 0x0000003d123b7224 */ /* 0x000fe200078e0214 */
[----:B------:R-:W-:Y:S01]  /*2330*/  LOP3.LUT R13, R14, R12, R13, 0xfe, !PT ;  /* 0x0000000c0e0d7212 */ /* 0x000fe200078efe0d */
[----:B------:R-:W-:Y:S01]  /*2340*/  IMAD.WIDE.U32 R14, R18, R82, R22 ;  /* 0x00000052120e7225 */ /* 0x000fe200078e0016 */
[----:B------:R-:W-:-:S02]  /*2350*/  SEL R12, RZ, 0x40, P0 ;  /* 0x00000040ff0c7807 */ /* 0x000fc40000000000 */
[----:B------:R-:W-:Y:S01]  /*2360*/  ISETP.GE.AND P0, PT, R4, R41, PT ;  /* 0x000000290400720c */ /* 0x000fe20003f06270 */
[----:B------:R-:W-:Y:S01]  /*2370*/  IMAD.WIDE.U32 R20, R18, R60, R4 ;  /* 0x0000003c12147225 */ /* 0x000fe200078e0004 */
[----:B------:R-:W-:Y:S02]  /*2380*/  LOP3.LUT R97, R13, R12, RZ, 0xfc, !PT ;  /* 0x0000000c0d617212 */ /* 0x000fe400078efcff */
[----:B------:R-:W-:Y:S01]  /*2390*/  SEL R35, R41, RZ, P0 ;  /* 0x000000ff29237207 */ /* 0x000fe20000000000 */
[----:B------:R-:W-:Y:S01]  /*23a0*/  IMAD R12, R64, R82, RZ ;  /* 0x00000052400c7224 */ /* 0x000fe200078e02ff */
[C---:B------:R-:W-:Y:S01]  /*23b0*/  IADD3 R62, P2, R18.reuse, R63, RZ ;  /* 0x0000003f123e7210 */ /* 0x040fe20007f5e0ff */
[----:B------:R-:W-:Y:S01]  /*23c0*/  IMAD.MOV.U32 R58, RZ, RZ, R20 ;  /* 0x000000ffff3a7224 */ /* 0x000fe200078e0014 */
[----:B------:R-:W-:Y:S01]  /*23d0*/  SEL R79, R79, 0xffffffe0, !P1 ;  /* 0xffffffe04f4f7807 */ /* 0x000fe20004800000 */
[C---:B------:R-:W-:Y:S01]  /*23e0*/  IMAD R37, R18.reuse, R83, R12 ;  /* 0x0000005312257224 */ /* 0x040fe200078e020c */
[----:B------:R-:W-:Y:S01]  /*23f0*/  SEL R96, RZ, 0xffffff80, P3 ;  /* 0xffffff80ff607807 */ /* 0x000fe20001800000 */
[----:B------:R-:W-:-:S03]  /*2400*/  IMAD.WIDE.U32 R12, R18, R60, R22 ;  /* 0x0000003c120c7225 */ /* 0x000fc600078e0016 */
[----:B------:R-:W-:Y:S01]  /*2410*/  LOP3.LUT R96, R97, 0x80, R96, 0xc8, !PT ;  /* 0x0000008061607812 */ /* 0x000fe200078ec860 */
[----:B------:R-:W-:Y:S01]  /*2420*/  IMAD.IADD R57, R13, 0x1, R59 ;  /* 0x000000010d397824 */ /* 0x000fe200078e023b */
[----:B-----5:R-:W-:Y:S01]  /*2430*/  SHF.R.S32.HI R13, RZ, 0x1f, R30 ;  /* 0x0000001fff0d7819 */ /* 0x020fe2000001141e */
[----:B------:R-:W-:Y:S01]  /*2440*/  IMAD.MOV.U32 R56, RZ, RZ, R12 ;  /* 0x000000ffff387224 */ /* 0x000fe200078e000c */
[----:B------:R-:W-:Y:S01]  /*2450*/  LOP3.LUT R97, R97, 0x40, RZ, 0xc0, !PT ;  /* 0x0000004061617812 */ /* 0x000fe200078ec0ff */
[----:B------:R-:W-:Y:S02]  /*2460*/  IMAD.IADD R15, R15, 0x1, R37 ;  /* 0x000000010f0f7824 */ /* 0x000fe400078e0225 */
[----:B------:R-:W-:Y:S02]  /*2470*/  IMAD R12, R13, R82, RZ ;  /* 0x000000520d0c7224 */ /* 0x000fe400078e02ff */
[----:B------:R-:W-:Y:S02]  /*2480*/  IMAD.IADD R33, R37, 0x1, R33 ;  /* 0x0000000125217824 */ /* 0x000fe400078e0221 */
[----:B------:R-:W-:-:S02]  /*2490*/  IMAD.IADD R35, R4, 0x1, R35 ;  /* 0x0000000104237824 */ /* 0x000fc400078e0223 */
[C---:B------:R-:W-:Y:S02]  /*24a0*/  IMAD R37, R30.reuse, R83, R12 ;  /* 0x000000531e257224 */ /* 0x040fe400078e020c */
[----:B------:R-:W-:Y:S01]  /*24b0*/  IMAD R36, R13, R60, RZ ;  /* 0x0000003c0d247224 */ /* 0x000fe200078e02ff */
[----:B------:R-:W-:Y:S01]  /*24c0*/  SHF.R.S32.HI R34, RZ, 0x1f, R35 ;  /* 0x0000001fff227819 */ /* 0x000fe20000011423 */
[----:B------:R-:W-:-:S03]  /*24d0*/  IMAD.WIDE.U32 R12, R30, R82, R14 ;  /* 0x000000521e0c7225 */ /* 0x000fc600078e000e */
[----:B------:R-:W-:Y:S01]  /*24e0*/  LEA.HI R34, R34, R35, RZ, 0x3 ;  /* 0x0000002322227211 */ /* 0x000fe200078f18ff */
[----:B------:R-:W-:Y:S01]  /*24f0*/  IMAD.WIDE.U32 R14, R30, R82, R32 ;  /* 0x000000521e0e7225 */ /* 0x000fe200078e0020 */
[----:B------:R-:W-:Y:S02]  /*2500*/  LOP3.LUT R33, R73, 0x18, R4, 0xf8, !PT ;  /* 0x0000001849217812 */ /* 0x000fe400078ef804 */
[----:B------:R-:W-:Y:S01]  /*2510*/  SHF.R.S32.HI R88, RZ, 0x3, R34 ;  /* 0x00000003ff587819 */ /* 0x000fe20000011422 */
[----:B------:R-:W-:Y:S01]  /*2520*/  IMAD.IADD R59, R59, 0x1, R21 ;  /* 0x000000013b3b7824 */ /* 0x000fe200078e0215 */
[-C--:B------:R-:W-:Y:S01]  /*2530*/  LOP3.LUT R33, R33, R76.reuse, RZ, 0x3c, !PT ;  /* 0x0000004c21217212 */ /* 0x080fe200078e3cff */
[----:B------:R-:W-:Y:S01]  /*2540*/  IMAD.WIDE.U32 R8, R91, UR4, R8 ;  /* 0x000000045b087c25 */ /* 0x000fe2000f8e0008 */
[----:B------:R-:W-:Y:S01]  /*2550*/  LOP3.LUT R89, R34, 0xfffffff8, RZ, 0xc0, !PT ;  /* 0xfffffff822597812 */ /* 0x000fe200078ec0ff */
[----:B------:R-:W-:Y:S02]  /*2560*/  ULDC UR4, c[0x0][0x2f4] ;  /* 0x0000bd0000047ab9 */ /* 0x000fe40000000800 */
[----:B------:R-:W-:Y:S01]  /*2570*/  IMAD R81, R220, 0x200, R33 ;  /* 0x00000200dc517824 */ /* 0x000fe200078e0221 */
[--C-:B------:R-:W-:Y:S01]  /*2580*/  LOP3.LUT R33, R73, 0x38, R34.reuse, 0xf8, !PT ;  /* 0x0000003849217812 */ /* 0x100fe200078ef822 */
[----:B------:R-:W-:Y:S01]  /*2590*/  IMAD R35, R11, 0x60, RZ ;  /* 0x000000600b237824 */ /* 0x000fe200078e02ff */
[----:B------:R-:W-:Y:S01]  /*25a0*/  LOP3.LUT R34, R218, 0x38, R34, 0xf8, !PT ;  /* 0x00000038da227812 */ /* 0x000fe200078ef822 */
[C---:B------:R-:W-:Y:S01]  /*25b0*/  IMAD R91, R30.reuse, R61, R36 ;  /* 0x0000003d1e5b7224 */ /* 0x040fe200078e0224 */
[----:B------:R-:W-:Y:S01]  /*25c0*/  LOP3.LUT R33, R33, R76, RZ, 0x3c, !PT ;  /* 0x0000004c21217212 */ /* 0x000fe200078e3cff */
[----:B------:R-:W-:Y:S01]  /*25d0*/  IMAD.WIDE.U32 R56, R30, R60, R56 ;  /* 0x0000003c1e387225 */ /* 0x000fe200078e0038 */
[----:B------:R-:W-:-:S02]  /*25e0*/  LOP3.LUT R34, R34, R38, RZ, 0x3c, !PT ;  /* 0x0000002622227212 */ /* 0x000fc400078e3cff */
[----:B------:R-:W-:Y:S01]  /*25f0*/  SHF.R.S32.HI R92, RZ, 0x1f, R89 ;  /* 0x0000001fff5c7819 */ /* 0x000fe20000011459 */
[----:B------:R-:W-:Y:S01]  /*2600*/  IMAD.WIDE.U32 R58, R30, R60, R58 ;  /* 0x0000003c1e3a7225 */ /* 0x000fe200078e003a */
[----:B------:R-:W-:-:S03]  /*2610*/  ISETP.GE.AND P1, PT, R4, UR4, PT ;  /* 0x0000000404007c0c */ /* 0x000fc6000bf26270 */
[----:B------:R-:W-:-:S04]  /*2620*/  IMAD.WIDE.U32 R10, R10, 0x60, RZ ;  /* 0x000000600a0a7825 */ /* 0x000fc800078e00ff */
[----:B------:R-:W-:Y:S02]  /*2630*/  IMAD R83, R83, 0x60, RZ ;  /* 0x0000006053537824 */ /* 0x000fe400078e02ff */
        /* <DEDUP_REMOVED lines=12> */
[----:B------:R-:W-:Y:S02]  /*2700*/  IMAD R93, R220, 0x200, R33 ;  /* 0x00000200dc5d7824 */ /* 0x000fe400078e0221 */
[----:B------:R-:W-:Y:S02]  /*2710*/  IMAD.IADD R94, R221, 0x1, R34 ;  /* 0x00000001dd5e7824 */ /* 0x000fe400078e0222 */
[----:B------:R-:W-:-:S07]  /*2720*/  IMAD.IADD R95, R9, 0x1, R95 ;  /* 0x00000001095f7824 */ /* 0x000fce00078e025f */
.L_x_11796:
        /* <DEDUP_REMOVED lines=9> */
[----:B------:R-:W-:-:S03]  /*27c0*/  IADD3 R33, P5, R3, R104, RZ ;  /* 0x0000006803217210 */ /* 0x000fc60007fbe0ff */
[----:B------:R-:W-:Y:S01]  /*27d0*/  IMAD.IADD R109, R105, 0x1, R27 ;  /* 0x00000001696d7824 */ /* 0x000fe200078e021b */
[----:B------:R-:W-:-:S03]  /*27e0*/  IADD3 R27, P3, P4, R3, R104, R70 ;  /* 0x00000068031b7210 */ /* 0x000fc60007c7e046 */
[----:B------:R-:W-:Y:S01]  /*27f0*/  IMAD.X R34, R109, 0x1, R0, P5 ;  /* 0x000000016d227824 */ /* 0x000fe200028e0600 */
[----:B------:R-:W-:Y:S02]  /*2800*/  IADD3.X R32, R0, R109, R69, P3, P4 ;  /* 0x0000006d00207210 */ /* 0x000fe40001fe8445 */
[-C--:B0-----:R-:W-:Y:S02]  /*2810*/  LEA R40, P3, R27, R100.reuse, 0x1 ;  /* 0x000000641b287211 */ /* 0x081fe400078608ff */
[----:B------:R-:W-:Y:S02]  /*2820*/  LEA R42, P5, R33, R100, 0x1 ;  /* 0x00000064212a7211 */ /* 0x000fe400078a08ff */
[-C--:B------:R-:W-:Y:S01]  /*2830*/  LEA.HI.X R41, R27, R101.reuse, R32, 0x1, P3 ;  /* 0x000000651b297211 */ /* 0x080fe200018f0c20 */
[----:B------:R-:W-:Y:S01]  /*2840*/  IMAD R27, R17, 0x1800, R81 ;  /* 0x00001800111b7824 */ /* 0x000fe200078e0251 */
[----:B-1----:R-:W-:Y:S02]  /*2850*/  ISETP.GE.AND P3, PT, R107, 0x1, PT ;  /* 0x000000016b00780c */ /* 0x002fe40003f66270 */
[----:B------:R-:W-:Y:S01]  /*2860*/  LEA.HI.X R43, R33, R101, R34, 0x1, P5 ;  /* 0x00000065212b7211 */ /* 0x000fe200028f0c22 */
[----:B------:R-:W-:Y:S01]  /*2870*/  IMAD R33, R17, 0x1800, R85 ;  /* 0x0000180011217824 */ /* 0x000fe200078e0255 */
[----:B------:R-:W-:Y:S01]  /*2880*/  ISETP.GT.AND P4, PT, R45, R28, PT ;  /* 0x0000001c2d00720c */ /* 0x000fe20003f84270 */
[----:B------:R-:W-:-:S02]  /*2890*/  IMAD R106, R27, 0x2, R26 ;  /* 0x000000021b6a7824 */ /* 0x000fc400078e021a */
[----:B------:R-:W-:Y:S01]  /*28a0*/  IMAD R102, R33, 0x2, R26 ;  /* 0x0000000221667824 */ /* 0x000fe200078e021a */
[----:B------:R-:W-:Y:S01]  /*28b0*/  P2R R99, PR, RZ, 0x10 ;  /* 0x00000010ff637803 */ /* 0x000fe20000000000 */
[----:B------:R-:W-:-:S04]  /*28c0*/  IMAD.MOV.U32 R27, RZ, RZ, R45 ;  /* 0x000000ffff1b7224 */ /* 0x000fc800078e002d */
        /* <DEDUP_REMOVED lines=42> */
.L_x_11753:
[----:B------:R-:W-:Y:S05]  /*2b70*/  BSYNC B1 ;  /* 0x0000000000017941 */ /* 0x000fea0003800000 */
.L_x_11752:
[----:B------:R-:W-:Y:S01]  /*2b80*/  ISETP.GE.AND P5, PT, R232, R103, PT ;  /* 0x00000067e800720c */ /* 0x000fe20003fa6270 */
[----:B------:R-:W-:Y:S01]  /*2b90*/  BSSY B1, `(.L_x_11754) ;  /* 0x000001b000017945 */ /* 0x000fe20003800000 */
[----:B------:R-:W-:Y:S02]  /*2ba0*/  CS2R R46, SRZ ;  /* 0x00000000002e7805 */ /* 0x000fe4000001ff00 */
[----:B0-----:R-:W-:Y:S01]  /*2bb0*/  CS2R R38, SRZ ;  /* 0x0000000000267805 */ /* 0x001fe2000001ff00 */
        /* <DEDUP_REMOVED lines=24> */
.L_x_11755:
[----:B------:R-:W-:Y:S05]  /*2d40*/  BSYNC B1 ;  /* 0x0000000000017941 */ /* 0x000fea0003800000 */
.L_x_11754:
        /* <DEDUP_REMOVED lines=27> */
.L_x_11756:
[----:B------:R-:W-:Y:S01]  /*2f00*/  IMAD R98, R17, 0x8, R16 ;  /* 0x0000000811627824 */ /* 0x000fe200078e0210 */
[----:B------:R-:W-:Y:S01]  /*2f10*/  SHF.L.U32 R111, R208, 0x1f, RZ ;  /* 0x0000001fd06f7819 */ /* 0x000fe200000006ff */
[----:B------:R-:W-:Y:S03]  /*2f20*/  BSSY B1, `(.L_x_11757) ;  /* 0x0000003000017945 */ /* 0x000fe60003800000 */
[----:B------:R-:W0:Y:S02]  /*2f30*/  SYNCS.PHASECHK.TRANS64.TRYWAIT P6, [R98+URZ+0x22890], R111 ;  /* 0x0228906f620075a7 */ /* 0x000e2400080c017f */
[----:B0-----:R-:W-:Y:S05]  /*2f40*/  @!P6 BRA `(.L_x_11758) ;  /* 0x000001c8009ce947 */ /* 0x001fea0003800000 */
.L_x_12115:
[----:B------:R-:W-:Y:S05]  /*2f50*/  BSYNC B1 ;  /* 0x0000000000017941 */ /* 0x000fea0003800000 */
.L_x_11757:
        /* <DEDUP_REMOVED lines=49> */
.L_x_11764:
[----:B------:R-:W-:Y:S05]  /*3270*/  BSYNC B3 ;  /* 0x0000000000037941 */ /* 0x000fea0003800000 */
.L_x_11763:
[----:B--2---:R1:W-:Y:S02]  /*3280*/  STG.E.128 desc[UR40][R42.64], R32 ;  /* 0x000000202a007986 */ /* 0x0043e4000c101d28 */
.L_x_11762:
[----:B------:R-:W-:Y:S05]  /*3290*/  BSYNC B2 ;  /* 0x0000000000027941 */ /* 0x000fea0003800000 */
.L_x_11761:
[----:B------:R-:W-:Y:S05]  /*32a0*/  @P2 BRA `(.L_x_11760) ;  /* 0x0000000000bc2947 */ /* 0x000fea0003800000 */
[----:B-1----:R1:W2:Y:S01]  /*32b0*/  LDS.128 R32, [R102] ;  /* 0x0000000066207984 */ /* 0x0022a20000000c00 */
        /* <DEDUP_REMOVED lines=44> */
.L_x_11766:
[----:B------:R-:W-:Y:S05]  /*3580*/  BSYNC B2 ;  /* 0x0000000000027941 */ /* 0x000fea0003800000 */
.L_x_11765:
[----:B--2---:R2:W-:Y:S02]  /*3590*/  STG.E.128 desc[UR40][R42.64+0x40], R32 ;  /* 0x000040202a007986 */ /* 0x0045e4000c101d28 */
.L_x_11760:
[----:B------:R-:W-:Y:S05]  /*35a0*/  BSYNC B1 ;  /* 0x0000000000017941 */ /* 0x000fea0003800000 */
.L_x_11759:
        /* <DEDUP_REMOVED lines=17> */
[----:B------:R-:W-:-:S02]  /*36c0*/  HADD2.F32 R43, -RZ, R35.H1_H1 ;  /* 0x30000023ff2b7230 */ /* 0x000fc40000004100 */
[----:B------:R-:W-:Y:S02]  /*36d0*/  HADD2.F32 R44, -RZ, R49.H0_H0 ;  /* 0x20000031ff2c7230 */ /* 0x000fe40000004100 */
[----:B------:R-:W-:Y:S01]  /*36e0*/  FMUL.FTZ R45, R33, R45 ;  /* 0x0000002d212d7220 */ /* 0x000fe20000410000 */
[----:B------:R-:W-:Y:S02]  /*36f0*/  HADD2.F32 R35, -RZ, R35.H0_H0 ;  /* 0x20000023ff237230 */ /* 0x000fe40000004100 */
[----:B------:R-:W-:Y:S01]  /*3700*/  FMUL.FTZ R52, R43, R48 ;  /* 0x000000302b347220 */ /* 0x000fe20000410000 */
[----:B------:R-:W-:Y:S02]  /*3710*/  HADD2.F32 R46, -RZ, R46.H0_H0 ;  /* 0x2000002eff2e7230 */ /* 0x000fe40000004100 */
[-C--:B------:R-:W-:Y:S01]  /*3720*/  FFMA.FTZ R50, R33, R44.reuse, -R50 ;  /* 0x0000002c21327223 */ /* 0x080fe20000010832 */
[----:B------:R-:W-:Y:S01]  /*3730*/  FFMA.FTZ R49, R34, R44, R45 ;  /* 0x0000002c22317223 */ /* 0x000fe2000001002d */
[----:B------:R-:W-:Y:S01]  /*3740*/  FMUL.FTZ R48, R35, R48 ;  /* 0x0000003023307220 */ /* 0x000fe20000410000 */
[----:B------:R-:W-:-:S02]  /*3750*/  HADD2.F32 R45, -RZ, R104.H1_H1 ;  /* 0x30000068ff2d7230 */ /* 0x000fc40000004100 */
[-C--:B------:R-:W-:Y:S01]  /*3760*/  FFMA.FTZ R52, R35, R46.reuse, -R52 ;  /* 0x0000002e23347223 */ /* 0x080fe20000010834 */
[--C-:B------:R-:W-:Y:S02]  /*3770*/  HADD2.F32 R35, -RZ, R105.reuse.H1_H1 ;  /* 0x30000069ff237230 */ /* 0x100fe40000004100 */
        /* <DEDUP_REMOVED lines=19> */
.L_x_11771:
[----:B------:R-:W-:Y:S05]  /*38b0*/  BSYNC B2 ;  /* 0x0000000000027941 */ /* 0x000fea0003800000 */
.L_x_11770:
[----:B--2---:R3:W-:Y:S02]  /*38c0*/  STG.E.128 desc[UR40][R40.64], R32 ;  /* 0x0000002028007986 */ /* 0x0047e4000c101d28 */
.L_x_11769:
[----:B------:R-:W-:Y:S05]  /*38d0*/  BSYNC B1 ;  /* 0x0000000000017941 */ /* 0x000fea0003800000 */
.L_x_11768:
[----:B------:R-:W-:Y:S05]  /*38e0*/  @P2 BRA `(.L_x_11767) ;  /* 0x0000001800302947 */ /* 0x000fea0003800000 */
[----:B-123--:R1:W2:Y:S01]  /*38f0*/  LDS.128 R32, [R102+0x2000] ;  /* 0x0020000066207984 */ /* 0x00e2a20000000c00 */
        /* <DEDUP_REMOVED lines=44> */
.L_x_11773:
[----:B------:R-:W-:Y:S05]  /*3bc0*/  BSYNC B1 ;  /* 0x0000000000017941 */ /* 0x000fea0003800000 */
.L_x_11772:
[----:B--2---:R4:W-:Y:S01]  /*3bd0*/  STG.E.128 desc[UR40][R40.64+0x40], R32 ;  /* 0x0000402028007986 */ /* 0x0049e2000c101d28 */
[----:B------:R-:W-:Y:S05]  /*3be0*/  BRA `(.L_x_11767) ;  /* 0x0000001400707947 */ /* 0x000fea0003800000 */
.L_x_11751:
        /* <DEDUP_REMOVED lines=18> */
[----:B------:R-:W-:Y:S02]  /*3d10*/  CS2R R34, SRZ ;  /* 0x0000000000227805 */ /* 0x000fe4000001ff00 */
[----:B------:R-:W-:-:S05]  /*3d20*/  @!P4 IADD3 R32, P5, R14, R32, RZ ;  /* 0x000000200e20c210 */ /* 0x000fca0007fbe0ff */
[----:B------:R-:W-:Y:S01]  /*3d30*/  @!P4 IMAD.X R33, R111, 0x1, R90, P5 ;  /* 0x000000016f21c824 */ /* 0x000fe200028e065a */
[----:B---3--:R-:W-:-:S04]  /*3d40*/  @!P4 LEA R50, P5, R32, R50, 0x1 ;  /* 0x000000322032c211 */ /* 0x008fc800078a08ff */
[----:B------:R-:W-:Y:S02]  /*3d50*/  @!P4 LEA.HI.X R51, R32, R51, R33, 0x1, P5 ;  /* 0x000000332033c211 */ /* 0x000fe400028f0c21 */
[----:B------:R-:W-:-:S03]  /*3d60*/  CS2R R32, SRZ ;  /* 0x0000000000207805 */ /* 0x000fc6000001ff00 */
[----:B------:R2:W3:Y:S04]  /*3d70*/  @!P4 LDG.E.128 R36, desc[UR40][R50.64] ;  /* 0x000000283224c981 */ /* 0x0004e8000c1e1d00 */
[----:B------:R-:W4:Y:S01]  /*3d80*/  @!P4 LDG.E.128 R32, desc[UR40][R48.64] ;  /* 0x000000283020c981 */ /* 0x000f22000c1e1d00 */
[C---:B0-----:R-:W-:Y:S02]  /*3d90*/  @!P3 LEA R52, P4, R40.reuse, R52, 0x1 ;  /* 0x000000342834b211 */ /* 0x041fe400078808ff */
[----:B------:R-:W-:Y:S02]  /*3da0*/  CS2R R42, SRZ ;  /* 0x00000000002a7805 */ /* 0x000fe4000001ff00 */
[----:B------:R-:W-:Y:S02]  /*3db0*/  @!P3 LEA.HI.X R53, R40, R53, R41, 0x1, P4 ;  /* 0x000000352835b211 */ /* 0x000fe400020f0c29 */
[----:B------:R-:W-:-:S02]  /*3dc0*/  CS2R R40, SRZ ;  /* 0x0000000000287805 */ /* 0x000fc4000001ff00 */
[----:B-1----:R-:W-:-:S04]  /*3dd0*/  @!P3 LEA R54, P4, R46, R44, 0x1 ;  /* 0x0000002c2e36b211 */ /* 0x002fc800078808ff */
[----:B------:R-:W-:Y:S01]  /*3de0*/  @!P3 LEA.HI.X R55, R46, R45, R47, 0x1, P4 ;  /* 0x0000002d2e37b211 */ /* 0x000fe200020f0c2f */
[----:B------:R-:W5:Y:S01]  /*3df0*/  @!P3 LDG.E.128 R40, desc[UR40][R52.64] ;  /* 0x000000283428b981 */ /* 0x000f62000c1e1d00 */
[----:B------:R-:W-:Y:S02]  /*3e00*/  CS2R R46, SRZ ;  /* 0x00000000002e7805 */ /* 0x000fe4000001ff00 */
[----:B------:R-:W-:-:S06]  /*3e10*/  CS2R R44, SRZ ;  /* 0x00000000002c7805 */ /* 0x000fcc000001ff00 */
[----:B------:R-:W5:Y:S01]  /*3e20*/  @!P3 LDG.E.128 R44, desc[UR40][R54.64] ;  /* 0x00000028362cb981 */ /* 0x000f62000c1e1d00 */
[----:B------:R-:W-:Y:S02]  /*3e30*/  ISETP.NE.AND P3, PT, R207, 0x3, PT ;  /* 0x00000003cf00780c */ /* 0x000fe40003f65270 */
[----:B------:R-:W-:Y:S01]  /*3e40*/  ISETP.GE.AND P4, PT, R4, R107, PT ;  /* 0x0000006b0400720c */ /* 0x000fe20003f86270 */
[----:B----4-:R-:W-:Y:S02]  /*3e50*/  IMAD.MOV.U32 R48, RZ, RZ, R34 ;  /* 0x000000ffff307224 */ /* 0x010fe400078e0022 */
[----:B------:R-:W-:Y:S02]  /*3e60*/  IMAD.MOV.U32 R49, RZ, RZ, R35 ;  /* 0x000000ffff317224 */ /* 0x000fe400078e0023 */
[----:B--2---:R-:W-:Y:S02]  /*3e70*/  IMAD.MOV.U32 R50, RZ, RZ, R32 ;  /* 0x000000ffff327224 */ /* 0x004fe400078e0020 */
        /* <DEDUP_REMOVED lines=21> */
[----:B------:R-:W-:Y:S02]  /*3fd0*/  IMAD.MOV.U32 R50, RZ, RZ, R44 ;  /* 0x000000ffff327224 */ /* 0x000fe400078e002c */
[----:B------:R-:W-:Y:S01]  /*3fe0*/  IMAD.MOV.U32 R51, RZ, RZ, R45 ;  /* 0x000000ffff337224 */ /* 0x000fe200078e002d */
[----:B------:R-:W-:-:S04]  /*3ff0*/  PRMT R117, R48, 0x5410, R49 ;  /* 0x0000541030757816 */ /* 0x000fc80000000031 */
[----:B------:R-:W-:Y:S01]  /*4000*/  PRMT R118, R50, 0x5410, R51 ;  /* 0x0000541032767816 */ /* 0x000fe20000000033 */
[----:B------:R-:W-:Y:S06]  /*4010*/  @!P3 BRA `(.L_x_11774) ;  /* 0x000000000004b947 */ /* 0x000fec0003800000 */
[----:B------:R-:W-:Y:S01]  /*4020*/  BPT.TRAP 0x1 ;  /* 0x000000040000795c */ /* 0x000fe20000300000 */
.L_x_11774:
        /* <DEDUP_REMOVED lines=9> */
.L_x_12116:
[----:B------:R-:W-:Y:S05]  /*40c0*/  BSYNC B1 ;  /* 0x0000000000017941 */ /* 0x000fea0003800000 */
.L_x_11775:
        /* <DEDUP_REMOVED lines=16> */
[----:B------:R-:W-:-:S05]  /*41d0*/  LOP3.LUT R49, R49, R76, RZ, 0x3c, !PT ;  /* 0x0000004c31317212 */ /* 0x000fca00078e3cff */
[----:B------:R-:W-:Y:S02]  /*41e0*/  IMAD R48, R220, 0x200, R49 ;  /* 0x00000200dc307824 */ /* 0x000fe400078e0231 */
        /* <DEDUP_REMOVED lines=16> */
[----:B------:R-:W-:Y:S01]  /*42f0*/  HADD2.F32 R35, -RZ, R122.H1_H1 ;  /* 0x3000007aff237230 */ /* 0x000fe20000004100 */
[--C-:B------:R-:W-:Y:S01]  /*4300*/  SHF.R.U64 R127, R38, 0x10, R39.reuse ;  /* 0x00000010267f7819 */ /* 0x100fe20000001227 */
[----:B------:R-:W-:Y:S01]  /*4310*/  HADD2.F32 R38, -RZ, R36.H0_H0 ;  /* 0x20000024ff267230 */ /* 0x000fe20000004100 */
[----:B------:R-:W-:Y:S01]  /*4320*/  SHF.R.U32.HI R39, RZ, 0x10, R39 ;  /* 0x00000010ff277819 */ /* 0x000fe20000011627 */
[----:B------:R-:W-:-:S02]  /*4330*/  HADD2.F32 R49, -RZ, R49.H1_H1 ;  /* 0x30000031ff317230 */ /* 0x000fc40000004100 */
[-C--:B------:R-:W-:Y:S01]  /*4340*/  FMUL.FTZ R37, R33, R35.reuse ;  /* 0x0000002321257220 */ /* 0x080fe20000410000 */
[----:B------:R-:W-:Y:S02]  /*4350*/  HADD2.F32 R34, -RZ, R122.H0_H0 ;  /* 0x2000007aff227230 */ /* 0x000fe40000004100 */
        /* <DEDUP_REMOVED lines=8> */
[----:B------:R-:W-:Y:S02]  /*43e0*/  HADD2.F32 R32, -RZ, R51.H0_H0 ;  /* 0x20000033ff207230 */ /* 0x000fe40000004100 */
[----:B------:R-:W-:Y:S01]  /*43f0*/  FFMA.FTZ R124, R49, R36, -R124 ;  /* 0x00000024317c7223 */ /* 0x000fe2000001087c */
[----:B------:R-:W-:Y:S02]  /*4400*/  HADD2.F32 R35, -RZ, R125.H1_H1 ;  /* 0x3000007dff237230 */ /* 0x000fe40000004100 */
[----:B------:R-:W-:Y:S01]  /*4410*/  HADD2.F32 R55, -RZ, R55.H1_H1 ;  /* 0x30000037ff377230 */ /* 0x000fe20000004100 */
[----:B------:R-:W-:Y:S01]  /*4420*/  F2FP.F16.F32.PACK_AB R53, R53, R122 ;  /* 0x0000007a3535723e */ /* 0x000fe200000000ff */
[----:B------:R-:W-:Y:S02]  /*4430*/  HADD2.F32 R38, -RZ, R39.H0_H0 ;  /* 0x20000027ff267230 */ /* 0x000fe40000004100 */
[----:B------:R-:W-:Y:S01]  /*4440*/  FMUL.FTZ R126, R32, R35 ;  /* 0x00000023207e7220 */ /* 0x000fe20000410000 */
[----:B------:R-:W-:-:S02]  /*4450*/  HADD2.F32 R51, -RZ, R51.H1_H1 ;  /* 0x30000033ff337230 */ /* 0x000fc40000004100 */
[----:B------:R-:W-:Y:S01]  /*4460*/  FMUL.FTZ R37, R33, R35 ;  /* 0x0000002321257220 */ /* 0x000fe20000410000 */
[----:B------:R-:W-:Y:S02]  /*4470*/  HADD2.F32 R34, -RZ, R125.H0_H0 ;  /* 0x2000007dff227230 */ /* 0x000fe40000004100 */
[-C--:B------:R-:W-:Y:S01]  /*4480*/  FMUL.FTZ R128, R55, R38.reuse ;  /* 0x0000002637807220 */ /* 0x080fe20000410000 */
[----:B------:R-:W-:Y:S02]  /*4490*/  HADD2.F32 R36, -RZ, R123.H0_H0 ;  /* 0x2000007bff247230 */ /* 0x000fe40000004100 */
[----:B------:R-:W-:Y:S01]  /*44a0*/  FMUL.FTZ R130, R51, R38 ;  /* 0x0000002633827220 */ /* 0x000fe20000410000 */
[----:B------:R-:W-:Y:S02]  /*44b0*/  HADD2.F32 R35, -RZ, R132.H0_H0 ;  /* 0x20000084ff237230 */ /* 0x000fe40000004100 */
[-C--:B------:R-:W-:Y:S01]  /*44c0*/  FFMA.FTZ R126, R33, R34.reuse, R126 ;  /* 0x00000022217e7223 */ /* 0x080fe2000001007e */
[----:B------:R-:W-:Y:S01]  /*44d0*/  FFMA.FTZ R38, R32, R34, -R37 ;  /* 0x0000002220267223 */ /* 0x000fe20000010825 */
[-C--:B------:R-:W-:Y:S01]  /*44e0*/  FFMA.FTZ R123, R51, R36.reuse, -R128 ;  /* 0x00000024337b7223 */ /* 0x080fe20000010880 */
[----:B------:R-:W-:Y:S01]  /*44f0*/  FFMA.FTZ R125, R55, R36, R130 ;  /* 0x00000024377d7223 */ /* 0x000fe20000010082 */
[----:B------:R-:W-:Y:S01]  /*4500*/  HADD2.F32 R36, -RZ, R133.H1_H1 ;  /* 0x30000085ff247230 */ /* 0x000fe20000004100 */
[----:B------:R-:W-:Y:S01]  /*4510*/  F2FP.F16.F32.PACK_AB R121, R124, R121 ;  /* 0x000000797c79723e */ /* 0x000fe200000000ff */
[----:B------:R-:W-:Y:S01]  /*4520*/  HADD2.F32 R33, -RZ, R52.H0_H0 ;  /* 0x20000034ff217230 */ /* 0x000fe20000004100 */
[----:B------:R-:W-:Y:S01]  /*4530*/  F2FP.F16.F32.PACK_AB R38, R123, R38 ;  /* 0x000000267b26723e */ /* 0x000fe200000000ff */
[----:B------:R-:W-:-:S02]  /*4540*/  HADD2.F32 R37, -RZ, R129.H0_H0 ;  /* 0x20000081ff257230 */ /* 0x000fc40000004100 */
[----:B------:R-:W-:Y:S02]  /*4550*/  HADD2.F32 R32, -RZ, R48.H0_H0 ;  /* 0x20000030ff207230 */ /* 0x000fe40000004100 */
[-C--:B------:R-:W-:Y:S01]  /*4560*/  FMUL.FTZ R39, R33, R36.reuse ;  /* 0x0000002421277220 */ /* 0x080fe20000410000 */
[----:B------:R-:W-:Y:S02]  /*4570*/  HADD2.F32 R52, -RZ, R52.H1_H1 ;  /* 0x30000034ff347230 */ /* 0x000fe40000004100 */
[----:B------:R-:W-:Y:S02]  /*4580*/  HADD2.F32 R48, -RZ, R48.H1_H1 ;  /* 0x30000030ff307230 */ /* 0x000fe40000004100 */
[----:B------:R-:W-:Y:S01]  /*4590*/  FMUL.FTZ R36, R32, R36 ;  /* 0x0000002420247220 */ /* 0x000fe20000410000 */
[----:B------:R-:W-:Y:S02]  /*45a0*/  HADD2.F32 R34, -RZ, R133.H0_H0 ;  /* 0x20000085ff227230 */ /* 0x000fe40000004100 */
[-C--:B------:R-:W-:Y:S01]  /*45b0*/  FMUL.FTZ R49, R52, R37.reuse ;  /* 0x0000002534317220 */ /* 0x080fe20000410000 */
[----:B------:R-:W-:-:S02]  /*45c0*/  FMUL.FTZ R37, R48, R37 ;  /* 0x0000002530257220 */ /* 0x000fc40000410000 */
[-C--:B------:R-:W-:Y:S01]  /*45d0*/  FFMA.FTZ R39, R32, R34.reuse, -R39 ;  /* 0x0000002220277223 */ /* 0x080fe20000010827 */
[----:B------:R-:W-:Y:S01]  /*45e0*/  FFMA.FTZ R36, R33, R34, R36 ;  /* 0x0000002221247223 */ /* 0x000fe20000010024 */
[-C--:B------:R-:W-:Y:S01]  /*45f0*/  FFMA.FTZ R48, R48, R35.reuse, -R49 ;  /* 0x0000002330307223 */ /* 0x080fe20000010831 */
[----:B------:R-:W-:Y:S01]  /*4600*/  FFMA.FTZ R49, R52, R35, R37 ;  /* 0x0000002334317223 */ /* 0x000fe20000010025 */
[----:B------:R-:W-:Y:S02]  /*4610*/  HADD2.F32 R34, -RZ, R120.H0_H0 ;  /* 0x20000078ff227230 */ /* 0x000fe40000004100 */
[----:B------:R-:W-:Y:S01]  /*4620*/  HADD2.F32 R33, -RZ, R54.H0_H0 ;  /* 0x20000036ff217230 */ /* 0x000fe20000004100 */
[----:B------:R-:W-:Y:S01]  /*4630*/  F2FP.F16.F32.PACK_AB R48, R48, R39 ;  /* 0x000000273030723e */ /* 0x000fe200000000ff */
[----:B------:R-:W-:Y:S01]  /*4640*/  HADD2.F32 R120, -RZ, R120.H1_H1 ;  /* 0x30000078ff787230 */ /* 0x000fe20000004100 */
[----:B------:R-:W-:Y:S01]  /*4650*/  F2FP.F16.F32.PACK_AB R52, R49, R36 ;  /* 0x000000243134723e */ /* 0x000fe200000000ff */
[----:B------:R-:W-:-:S02]  /*4660*/  HADD2.F32 R37, -RZ, R127.H0_H0 ;  /* 0x2000007fff257230 */ /* 0x000fc40000004100 */
[----:B------:R-:W-:Y:S02]  /*4670*/  HADD2.F32 R32, -RZ, R50.H0_H0 ;  /* 0x20000032ff207230 */ /* 0x000fe40000004100 */
[CC--:B------:R-:W-:Y:S01]  /*4680*/  FMUL.FTZ R51, R33.reuse, R120.reuse ;  /* 0x0000007821337220 */ /* 0x0c0fe20000410000 */
[----:B------:R-:W-:Y:S02]  /*4690*/  HADD2.F32 R54, -RZ, R54.H1_H1 ;  /* 0x30000036ff367230 */ /* 0x000fe40000004100 */
[----:B------:R-:W-:Y:S02]  /*46a0*/  HADD2.F32 R50, -RZ, R50.H1_H1 ;  /* 0x30000032ff327230 */ /* 0x000fe40000004100 */
[----:B------:R-:W-:Y:S01]  /*46b0*/  FMUL.FTZ R120, R32, R120 ;  /* 0x0000007820787220 */ /* 0x000fe20000410000 */
[----:B------:R-:W-:Y:S02]  /*46c0*/  HADD2.F32 R35, -RZ, R131.H0_H0 ;  /* 0x20000083ff237230 */ /* 0x000fe40000004100 */
[-C--:B------:R-:W-:Y:S01]  /*46d0*/  FMUL.FTZ R55, R54, R37.reuse ;  /* 0x0000002536377220 */ /* 0x080fe20000410000 */
[-C--:B------:R-:W-:Y:S01]  /*46e0*/  FFMA.FTZ R51, R32, R34.reuse, -R51 ;  /* 0x0000002220337223 */ /* 0x080fe20000010833 */
[C---:B------:R-:W-:Y:S01]  /*46f0*/  FMUL.FTZ R37, R50.reuse, R37 ;  /* 0x0000002532257220 */ /* 0x040fe20000410000 */
[----:B------:R-:W-:Y:S01]  /*4700*/  FFMA.FTZ R120, R33, R34, R120 ;  /* 0x0000002221787223 */ /* 0x000fe20000010078 */
[-C--:B------:R-:W-:Y:S01]  /*4710*/  FFMA.FTZ R50, R50, R35.reuse, -R55 ;  /* 0x0000002332327223 */ /* 0x080fe20000010837 */
[----:B------:R-:W-:Y:S01]  /*4720*/  F2FP.F16.F32.PACK_AB R55, R125, R126 ;  /* 0x0000007e7d37723e */ /* 0x000fe200000000ff */
[----:B------:R-:W-:Y:S01]  /*4730*/  FFMA.FTZ R37, R54, R35, R37 ;  /* 0x0000002336257223 */ /* 0x000fe20000010025 */
[----:B------:R-:W-:-:S02]  /*4740*/  IMAD.MOV.U32 R49, RZ, RZ, R121 ;  /* 0x000000ffff317224 */ /* 0x000fc400078e0079 */
[----:B------:R-:W-:Y:S01]  /*4750*/  F2FP.F16.F32.PACK_AB R50, R50, R51 ;  /* 0x000000333232723e */ /* 0x000fe200000000ff */
[----:B------:R-:W-:Y:S01]  /*4760*/  IMAD.MOV.U32 R51, RZ, RZ, R38 ;  /* 0x000000ffff337224 */ /* 0x000fe200078e0026 */
[----:B------:R-:W-:-:S07]  /*4770*/  F2FP.F16.F32.PACK_AB R54, R37, R120 ;  /* 0x000000782536723e */ /* 0x000fce00000000ff */
.L_x_11780:
[----:B------:R-:W-:Y:S05]  /*4780*/  BSYNC B2 ;  /* 0x0000000000027941 */ /* 0x000fea0003800000 */
.L_x_11779:
        /* <DEDUP_REMOVED lines=12> */
.L_x_11778:
[----:B------:R-:W-:Y:S05]  /*4850*/  BSYNC B1 ;  /* 0x0000000000017941 */ /* 0x000fea0003800000 */
.L_x_11777:
        /* <DEDUP_REMOVED lines=12> */
[----:B------:R-:W-:Y:S01]  /*4920*/  LEA.HI.X R49, R32, R101, R33, 0x1, P5 ;  /* 0x0000006520317211 */ /* 0x000fe200028f0c21 */
[----:B------:R-:W-:Y:S01]  /*4930*/  IMAD R33, R17, 0x1800, R94 ;  /* 0x0000180011217824 */ /* 0x000fe200078e025e */
[----:B------:R-:W-:-:S03]  /*4940*/  SHF.R.S32.HI R32, RZ, 0x1f, R115 ;  /* 0x0000001fff207819 */ /* 0x000fc60000011473 */
[----:B------:R-:W-:Y:S01]  /*4950*/  IMAD R33, R33, 0x2, R16 ;  /* 0x0000000221217824 */ /* 0x000fe200078e0210 */
[----:B------:R-:W-:-:S04]  /*4960*/  LEA.HI R115, R32, R115, RZ, 0x4 ;  /* 0x0000007320737211 */ /* 0x000fc800078f20ff */
[----:B------:R-:W-:-:S05]  /*4970*/  LEA.HI.SX32 R51, R115, R88, 0x1c ;  /* 0x0000005873337211 */ /* 0x000fca00078fe2ff */
[----:B------:R-:W-:-:S05]  /*4980*/  IMAD.SHL.U32 R51, R51, 0x8, RZ ;  /* 0x0000000833337824 */ /* 0x000fca00078e00ff */
[----:B------:R-:W-:-:S04]  /*4990*/  LOP3.LUT R32, R218, 0x38, R51, 0xf8, !PT ;  /* 0x00000038da207812 */ /* 0x000fc800078ef833 */
[----:B------:R-:W-:-:S05]  /*49a0*/  LOP3.LUT R32, R32, R34, RZ, 0x3c, !PT ;  /* 0x0000002220207212 */ /* 0x000fca00078e3cff */
[----:B------:R-:W-:-:S04]  /*49b0*/  IMAD.IADD R32, R221, 0x1, R32 ;  /* 0x00000001dd207824 */ /* 0x000fc800078e0220 */
        /* <DEDUP_REMOVED lines=91> */
.L_x_11782:
[----:B------:R-:W-:Y:S05]  /*4f70*/  BSYNC B1 ;  /* 0x0000000000017941 */ /* 0x000fea0003800000 */
.L_x_11781:
[----:B-1----:R1:W-:Y:S01]  /*4f80*/  STG.E.128 desc[UR40][R48.64], R32 ;  /* 0x0000002030007986 */ /* 0x0023e2000c101d28 */
[----:B------:R-:W-:-:S13]  /*4f90*/  ISETP.GE.AND P4, PT, R51, R113, PT ;  /* 0x000000713300720c */ /* 0x000fda0003f86270 */
[----:B------:R-:W-:Y:S05]  /*4fa0*/  @P4 BRA `(.L_x_11767) ;  /* 0x0000000000804947 */ /* 0x000fea0003800000 */
[--C-:B-1----:R-:W-:Y:S02]  /*4fb0*/  SHF.R.S32.HI R32, RZ, 0x1f, R51.reuse ;  /* 0x0000001fff207819 */ /* 0x102fe40000011433 */
[----:B------:R-:W-:-:S04]  /*4fc0*/  IADD3 R51, P4, P5, R6, R104, R51 ;  /* 0x0000006806337210 */ /* 0x000fc80007d9e033 */
[----:B------:R-:W-:Y:S02]  /*4fd0*/  IADD3.X R50, R29, R50, R32, P4, P5 ;  /* 0x000000321d327210 */ /* 0x000fe400027ea420 */
[----:B------:R-:W-:-:S04]  /*4fe0*/  LEA R100, P4, R51, R100, 0x1 ;  /* 0x0000006433647211 */ /* 0x000fc800078808ff */
[----:B------:R-:W-:-:S05]  /*4ff0*/  LEA.HI.X R101, R51, R101, R50, 0x1, P4 ;  /* 0x0000006533657211 */ /* 0x000fca00020f0c32 */
[----:B--2---:R1:W-:Y:S01]  /*5000*/  STG.E.128 desc[UR40][R100.64], R36 ;  /* 0x0000002464007986 */ /* 0x0043e2000c101d28 */
[----:B------:R-:W-:Y:S05]  /*5010*/  BRA `(.L_x_11767) ;  /* 0x0000000000647947 */ /* 0x000fea0003800000 */
.L_x_11750:
[----:B------:R-:W-:-:S13]  /*5020*/  ISETP.NE.AND P3, PT, R207, 0x3, PT ;  /* 0x00000003cf00780c */ /* 0x000fda0003f65270 */
[----:B------:R-:W-:Y:S05]  /*5030*/  @!P3 BRA `(.L_x_11783) ;  /* 0x000000000004b947 */ /* 0x000fea0003800000 */
[----:B------:R-:W-:Y:S01]  /*5040*/  BPT.TRAP 0x1 ;  /* 0x000000040000795c */ /* 0x000fe20000300000 */
.L_x_11783:
[----:B------:R-:W-:Y:S01]  /*5050*/  IMAD R98, R17, 0x8, R16 ;  /* 0x0000000811627824 */ /* 0x000fe200078e0210 */
[----:B------:R-:W-:Y:S01]  /*5060*/  SHF.L.U32 R111, R208, 0x1f, RZ ;  /* 0x0000001fd06f7819 */ /* 0x000fe200000006ff */
[----:B------:R-:W-:Y:S01]  /*5070*/  IMAD R103, R27, -0x60, R24 ;  /* 0xffffffa01b677824 */ /* 0x000fe200078e0218 */
[----:B------:R-:W-:Y:S02]  /*5080*/  BSSY B1, `(.L_x_11784) ;  /* 0x0000004000017945 */ /* 0x000fe40003800000 */
[----:B------:R-:W0:Y:S02]  /*5090*/  SYNCS.PHASECHK.TRANS64.TRYWAIT P4, [R98+URZ+0x22890], R111 ;  /* 0x0228906f620075a7 */ /* 0x000e24000808017f */
[----:B------:R-:W-:Y:S01]  /*50a0*/  VIMNMX R103, R103, 0x60, PT ;  /* 0x0000006067677848 */ /* 0x000fe20003fe0100 */
[----:B0-----:R-:W-:Y:S06]  /*50b0*/  @!P4 BRA `(.L_x_11785) ;  /* 0x000001a80068c947 */ /* 0x001fec0003800000 */
.L_x_12117:
[----:B------:R-:W-:Y:S05]  /*50c0*/  BSYNC B1 ;  /* 0x0000000000017941 */ /* 0x000fea0003800000 */
.L_x_11784:
        /* <DEDUP_REMOVED lines=8> */
.L_x_11787:
[----:B------:R-:W-:Y:S05]  /*5150*/  BSYNC B1 ;  /* 0x0000000000017941 */ /* 0x000fea0003800000 */
.L_x_11786:
[----:B------:R-:W-:Y:S05]  /*5160*/  @P4 BRA `(.L_x_11767) ;  /* 0x0000000000104947 */ /* 0x000fea0003800000 */
[----:B-1----:R-:W1:Y:S04]  /*5170*/  @!P1 LDS.128 R32, [R106+0x2000] ;  /* 0x002000006a209984 */ /* 0x002e680000000c00 */
[----:B------:R-:W2:Y:S04]  /*5180*/  @!P2 LDS.128 R36, [R102+0x2000] ;  /* 0x002000006624a984 */ /* 0x000ea80000000c00 */
[----:B-1----:R1:W-:Y:S04]  /*5190*/  @!P1 STG.E.128 desc[UR40][R40.64], R32 ;  /* 0x0000002028009986 */ /* 0x0023e8000c101d28 */
[----:B--2---:R1:W-:Y:S02]  /*51a0*/  @!P2 STG.E.128 desc[UR40][R40.64+0x40], R36 ;  /* 0x000040242800a986 */ /* 0x0043e4000c101d28 */
.L_x_11767:
[----:B------:R-:W-:Y:S05]  /*51b0*/  BSYNC B0 ;  /* 0x0000000000007941 */ /* 0x000fea0003800000 */
.L_x_11749:
        /* <DEDUP_REMOVED lines=17> */
.L_x_11789:
[----:B------:R-:W-:Y:S05]  /*52d0*/  BSYNC B0 ;  /* 0x0000000000007941 */ /* 0x000fea0003800000 */
.L_x_11788:
[----:B------:R-:W2:Y:S01]  /*52e0*/  SYNCS.PHASECHK.TRANS64.TRYWAIT P3, [R98+URZ+0x228b0], R111 ;  /* 0x0228b06f620075a7 */ /* 0x000ea2000806017f */
[----:B------:R-:W-:Y:S01]  /*52f0*/  ULDC UR51, c[0x0][0x320] ;  /* 0x0000c80000337ab9 */ /* 0x000fe20000000800 */
[----:B------:R-:W-:Y:S01]  /*5300*/  ULDC.64 UR48, c[0x0][0x328] ;  /* 0x0000ca0000307ab9 */ /* 0x000fe20000000a00 */
[----:B------:R-:W-:Y:S01]  /*5310*/  ULDC.64 UR46, c[0x0][0x318] ;  /* 0x0000c600002e7ab9 */ /* 0x000fe20000000a00 */
[----:B------:R-:W-:Y:S01]  /*5320*/  BSSY B0, `(.L_x_11790) ;  /* 0x0000003000007945 */ /* 0x000fe20003800000 */
[----:B-1----:R-:W-:-:S03]  /*5330*/  IMAD R32, R17, 0x6000, R81 ;  /* 0x0000600011207824 */ /* 0x002fc600078e0251 */
[----:B--2---:R-:W-:Y:S05]  /*5340*/  @!P3 BRA `(.L_x_11791) ;  /* 0x000001a400d8b947 */ /* 0x004fea0003800000 */
.L_x_12118:
[----:B------:R-:W-:Y:S05]  /*5350*/  BSYNC B0 ;  /* 0x0000000000007941 */ /* 0x000fea0003800000 */
.L_x_11790:
[----:B------:R-:W-:Y:S01]  /*5360*/  ISETP.GE.AND P3, PT, R18, R103, PT ;  /* 0x000000671200720c */ /* 0x000fe20003f66270 */
[----:B------:R-:W-:Y:S01]  /*5370*/  IMAD.IADD R34, R79, 0x1, R32 ;  /* 0x000000014f227824 */ /* 0x000fe200078e0220 */
[----:B------:R-:W-:Y:S01]  /*5380*/  BSSY B0, `(.L_x_11792) ;  /* 0x0000025000007945 */ /* 0x000fe20003800000 */
[----:B------:R-:W-:Y:S02]  /*5390*/  IMAD R40, R32, 0x2, R25 ;  /* 0x0000000220287824 */ /* 0x000fe400078e0219 */
[----:B------:R-:W-:-:S04]  /*53a0*/  IMAD.WIDE R36, R27, 0x60, R62 ;  /* 0x000000601b247825 */ /* 0x000fc800078e023e */
[----:B------:R-:W-:-:S04]  /*53b0*/  IMAD R41, R34, 0x2, R25 ;  /* 0x0000000222297824 */ /* 0x000fc800078e0219 */
[----:B------:R-:W-:Y:S05]  /*53c0*/  @P3 BRA `(.L_x_11793) ;  /* 0x0000000000803947 */ /* 0x000fea0003800000 */
[----:B------:R-:W-:Y:S02]  /*53d0*/  IMAD R35, R37, UR48, RZ ;  /* 0x0000003025237c24 */ /* 0x000fe4000f8e02ff */
        /* <DEDUP_REMOVED lines=31> */
.L_x_11793:
[----:B------:R-:W-:Y:S05]  /*55d0*/  BSYNC B0 ;  /* 0x0000000000007941 */ /* 0x000fea0003800000 */
.L_x_11792:
        /* <DEDUP_REMOVED lines=37> */
.L_x_11795:
[----:B------:R-:W-:Y:S05]  /*5830*/  BSYNC B0 ;  /* 0x0000000000007941 */ /* 0x000fea0003800000 */
.L_x_11794:
        /* <DEDUP_REMOVED lines=22> */
.L_x_11744:
[----:B------:R-:W0:Y:S01]  /*59a0*/  LDC R0, c[0x0][0x448] ;  /* 0x00011200ff007b82 */ /* 0x000e220000000800 */
[----:B------:R-:W-:-:S07]  /*59b0*/  IADD3 R5, R205, 0x1, -R204 ;  /* 0x00000001cd057810 */ /* 0x000fce0007ffe8cc */
        /* <DEDUP_REMOVED lines=8> */
[----:B------:R-:W-:Y:S01]  /*5a40*/  IMAD.IADD R5, R5, 0x1, R0 ;  /* 0x0000000105057824 */ /* 0x000fe200078e0200 */
[----:B------:R-:W-:Y:S06]  /*5a50*/  @P0 BRA `(.L_x_11797) ;  /* 0x00000000000c0947 */ /* 0x000fec0003800000 */
[----:B------:R-:W0:Y:S01]  /*5a60*/  FENCE.VIEW.ASYNC.G ;  /* 0x00000000000073c6 */ /* 0x000e220000000100 */
[----:B------:R-:W-:Y:S05]  /*5a70*/  WARPSYNC.ALL ;  /* 0x0000000000007948 */ /* 0x000fea0003800000 */
[----:B0-----:R-:W-:Y:S06]  /*5a80*/  BAR.ARV 0xc, 0x180 ;  /* 0x0306000000007b1d */ /* 0x001fec0000002000 */
.L_x_11797:
        /* <DEDUP_REMOVED lines=13> */
.L_x_11800:
[----:B------:R-:W-:-:S13]  /*5b60*/  ISETP.NE.AND P0, PT, R7, 0x1, PT ;  /* 0x000000010700780c */ /* 0x000fda0003f05270 */
[----:B------:R-:W0:Y:S02]  /*5b70*/  @P0 LDC.64 R4, c[0x0][0x9e8] ;  /* 0x00027a00ff040b82 */ /* 0x000e240000000a00 */
[----:B0-----:R-:W-:-:S05]  /*5b80*/  @P0 IMAD.HI.U32 R4, R3, R4, RZ ;  /* 0x0000000403040227 */ /* 0x001fca00078e00ff */
[----:B------:R-:W-:-:S07]  /*5b90*/  @P0 SHF.R.U32.HI R3, RZ, R5, R4 ;  /* 0x00000005ff030219 */ /* 0x000fce0000011604 */
.L_x_11801:
[----:B------:R-:W-:Y:S05]  /*5ba0*/  BSYNC B0 ;  /* 0x0000000000007941 */ /* 0x000fea0003800000 */
.L_x_11799:
[----:B------:R-:W-:-:S05]  /*5bb0*/  IMAD R3, R3, R7, R7 ;  /* 0x0000000703037224 */ /* 0x000fca00078e0207 */
[----:B------:R-:W-:-:S07]  /*5bc0*/  VIMNMX R0, R0, R3, PT ;  /* 0x0000000300007248 */ /* 0x000fce0003fe0100 */
.L_x_11798:
[----:B------:R-:W0:Y:S01]  /*5bd0*/  @P1 LDC R3, c[0x0][0x44c] ;  /* 0x00011300ff031b82 */ /* 0x000e220000000800 */
[----:B------:R-:W-:Y:S01]  /*5be0*/  VIADD R0, R0, 0x5f ;  /* 0x0000005f00007836 */ /* 0x000fe20000000000 */
[----:B------:R-:W-:Y:S01]  /*5bf0*/  ULDC UR4, c[0x0][0x9dc] ;  /* 0x0002770000047ab9 */ /* 0x000fe20000000800 */
[----:B------:R-:W-:Y:S02]  /*5c00*/  IMAD.MOV.U32 R4, RZ, RZ, R210 ;  /* 0x000000ffff047224 */ /* 0x000fe400078e00d2 */
[----:B------:R-:W-:-:S03]  /*5c10*/  IMAD.HI R0, R0, 0x2aaaaaab, RZ ;  /* 0x2aaaaaab00007827 */ /* 0x000fc600078e02ff */
[----:B------:R-:W1:Y:S01]  /*5c20*/  @P1 LDC R6, c[0x0][0x450] ;  /* 0x00011400ff061b82 */ /* 0x000e620000000800 */
[----:B0-----:R-:W-:Y:S01]  /*5c30*/  @P1 IMAD.HI.U32 R5, R210, R3, RZ ;  /* 0x00000003d2051227 */ /* 0x001fe200078e00ff */
[----:B------:R-:W-:-:S04]  /*5c40*/  SHF.R.U32.HI R3, RZ, 0x1f, R0 ;  /* 0x0000001fff037819 */ /* 0x000fc80000011600 */
[----:B------:R-:W-:Y:S02]  /*5c50*/  LEA.HI.SX32 R3, R0, R3, 0x1c ;  /* 0x0000000300037211 */ /* 0x000fe400078fe2ff */
[----:B-1----:R-:W-:Y:S02]  /*5c60*/  @P1 SHF.R.U32.HI R4, RZ, R6, R5 ;  /* 0x00000006ff041219 */ /* 0x002fe40000011605 */
[----:B------:R-:W-:Y:S02]  /*5c70*/  VIMNMX R178, R178, R3, PT ;  /* 0x00000003b2b27248 */ /* 0x000fe40003fe0100 */
        /* <DEDUP_REMOVED lines=13> */
.L_x_11804:
[----:B------:R-:W-:-:S13]  /*5d50*/  ISETP.NE.AND P0, PT, R7, 0x1, PT ;  /* 0x000000010700780c */ /* 0x000fda0003f05270 */
[----:B------:R-:W0:Y:S02]  /*5d60*/  @P0 LDC.64 R4, c[0x0][0x9e8] ;  /* 0x00027a00ff040b82 */ /* 0x000e240000000a00 */
[----:B0-----:R-:W-:-:S05]  /*5d70*/  @P0 IMAD.HI.U32 R4, R0, R4, RZ ;  /* 0x0000000400040227 */ /* 0x001fca00078e00ff */
[----:B------:R-:W-:-:S07]  /*5d80*/  @P0 SHF.R.U32.HI R0, RZ, R5, R4 ;  /* 0x00000005ff000219 */ /* 0x000fce0000011604 */
.L_x_11805:
[----:B------:R-:W-:Y:S05]  /*5d90*/  BSYNC B0 ;  /* 0x0000000000007941 */ /* 0x000fea0003800000 */
.L_x_11803:
[----:B------:R-:W-:-:S05]  /*5da0*/  IMAD R0, R0, R7, RZ ;  /* 0x0000000700007224 */ /* 0x000fca00078e02ff */
[----:B------:R-:W-:-:S07]  /*5db0*/  VIMNMX R3, R3, R0, !PT ;  /* 0x0000000003037248 */ /* 0x000fce0007fe0100 */
.L_x_11802:
[----:B------:R-:W-:Y:S01]  /*5dc0*/  IMAD.HI R3, R3, 0x2aaaaaab, RZ ;  /* 0x2aaaaaab03037827 */ /* 0x000fe200078e02ff */
[----:B------:R-:W-:Y:S02]  /*5dd0*/  PLOP3.LUT P0, PT, PT, PT, PT, 0x80, 0x0 ;  /* 0x000000000000781c */ /* 0x000fe40003f0f070 */
[----:B------:R-:W-:Y:S02]  /*5de0*/  CS2R R4, SRZ ;  /* 0x0000000000047805 */ /* 0x000fe4000001ff00 */
[----:B------:R-:W-:Y:S01]  /*5df0*/  CS2R R148, SRZ ;  /* 0x0000000000947805 */ /* 0x000fe2000001ff00 */
[----:B------:R-:W-:Y:S01]  /*5e00*/  IMAD.MOV.U32 R6, RZ, RZ, RZ ;  /* 0x000000ffff067224 */ /* 0x000fe200078e00ff */
[----:B------:R-:W-:Y:S01]  /*5e10*/  SHF.R.U32.HI R0, RZ, 0x1f, R3 ;  /* 0x0000001fff007819 */ /* 0x000fe20000011603 */
[----:B------:R-:W-:Y:S01]  /*5e20*/  IMAD.MOV.U32 R150, RZ, RZ, RZ ;  /* 0x000000ffff967224 */ /* 0x000fe200078e00ff */
[----:B------:R-:W-:Y:S02]  /*5e30*/  CS2R R146, SRZ ;  /* 0x0000000000927805 */ /* 0x000fe4000001ff00 */
[----:B------:R-:W-:-:S02]  /*5e40*/  CS2R R144, SRZ ;  /* 0x0000000000907805 */ /* 0x000fc4000001ff00 */
[----:B------:R-:W-:Y:S01]  /*5e50*/  LEA.HI.SX32 R0, R3, R0, 0x1c ;  /* 0x0000000003007211 */ /* 0x000fe200078fe2ff */
[----:B------:R-:W-:Y:S01]  /*5e60*/  IMAD.MOV.U32 R3, RZ, RZ, RZ ;  /* 0x000000ffff037224 */ /* 0x000fe200078e00ff */
[----:B------:R-:W-:Y:S02]  /*5e70*/  CS2R R142, SRZ ;  /* 0x00000000008e7805 */ /* 0x000fe4000001ff00 */
[----:B------:R-:W-:Y:S02]  /*5e80*/  CS2R R140, SRZ ;  /* 0x00000000008c7805 */ /* 0x000fe4000001ff00 */
[----:B------:R-:W-:Y:S02]  /*5e90*/  VIMNMX R219, RZ, R0, !PT ;  /* 0x00000000ffdb7248 */ /* 0x000fe40007fe0100 */
[----:B------:R-:W-:Y:S02]  /*5ea0*/  CS2R R138, SRZ ;  /* 0x00000000008a7805 */ /* 0x000fe4000001ff00 */
[----:B------:R-:W-:-:S02]  /*5eb0*/  CS2R R136, SRZ ;  /* 0x0000000000887805 */ /* 0x000fc4000001ff00 */
[----:B------:R-:W-:Y:S02]  /*5ec0*/  CS2R R162, SRZ ;  /* 0x0000000000a27805 */ /* 0x000fe4000001ff00 */
[----:B------:R-:W-:Y:S02]  /*5ed0*/  ISETP.GT.AND P1, PT, R178, R219, PT ;  /* 0x000000dbb200720c */ /* 0x000fe40003f24270 */
        /* <DEDUP_REMOVED lines=56> */
[----:B------:R-:W-:-:S03]  /*6260*/  UMOV UR4, 0xffffffff ;  /* 0xffffffff00047882 */ /* 0x000fc60000000000 */
[----:B------:R-:W-:Y:S05]  /*6270*/  BRA.DIV UR4, `(.L_x_11807) ;  /* 0x0000019a04207947 */ /* 0x000fea000b800000 */
[----:B------:R-:W0:Y:S02]  /*6280*/  S2R R3, SR_TID.X ;  /* 0x0000000000037919 */ /* 0x000e240000002100 */
[----:B0-----:R-:W-:-:S05]  /*6290*/  VIADD R3, R3, 0xffffff80 ;  /* 0xffffff8003037836 */ /* 0x001fca0000000000 */
[----:B------:R-:W-:-:S04]  /*62a0*/  SHF.R.S32.HI R0, RZ, 0x1f, R3 ;  /* 0x0000001fff007819 */ /* 0x000fc80000011403 */
[----:B------:R-:W-:-:S04]  /*62b0*/  LEA.HI R0, R0, R3, RZ, 0x7 ;  /* 0x0000000300007211 */ /* 0x000fc800078f38ff */
[----:B------:R-:W-:-:S05]  /*62c0*/  SHF.R.S32.HI R0, RZ, 0x7, R0 ;  /* 0x00000007ff007819 */ /* 0x000fca0000011400 */
[----:B------:R0:W1:Y:S02]  /*62d0*/  SHFL.IDX PT, R14, R0, RZ, 0x1f ;  /* 0x00001fff000e7589 */ /* 0x00006400000e0000 */
.L_x_12121:
[----:B01----:R-:W-:Y:S01]  /*62e0*/  LEA.HI R0, R14, R14, RZ, 0x1 ;  /* 0x0000000e0e007211 */ /* 0x003fe200078f08ff */
[----:B------:R-:W-:Y:S01]  /*62f0*/  VIADD R24, R16, 0x18400 ;  /* 0x0001840010187836 */ /* 0x000fe20000000000 */
[----:B------:R-:W-:Y:S02]  /*6300*/  BSSY B6, `(.L_x_11808) ;  /* 0x0000018000067945 */ /* 0x000fe40003800000 */
[----:B------:R-:W-:Y:S02]  /*6310*/  LOP3.LUT R3, R0, 0x1e, RZ, 0xc0, !PT ;  /* 0x0000001e00037812 */ /* 0x000fe400078ec0ff */
[----:B------:R-:W-:-:S03]  /*6320*/  LOP3.LUT P0, RZ, R24, 0x1bf, RZ, 0xc0, !PT ;  /* 0x000001bf18ff7812 */ /* 0x000fc6000780c0ff */
[----:B------:R-:W-:-:S04]  /*6330*/  IMAD.IADD R3, R14, 0x1, -R3 ;  /* 0x000000010e037824 */ /* 0x000fc800078e0a03 */
[----:B------:R-:W-:-:S05]  /*6340*/  IMAD R3, R3, 0x2000, R24 ;  /* 0x0000200003037824 */ /* 0x000fca00078e0218 */
[----:B------:R-:W-:-:S04]  /*6350*/  SHF.R.U32.HI R3, RZ, 0x4, R3 ;  /* 0x00000004ff037819 */ /* 0x000fc80000011603 */
        /* <DEDUP_REMOVED lines=18> */
.L_x_11809:
[----:B------:R-:W-:Y:S05]  /*6480*/  BSYNC B6 ;  /* 0x0000000000067941 */ /* 0x000fea0003800000 */
.L_x_11808:
        /* <DEDUP_REMOVED lines=12> */
.L_x_11813:
[----:B-1----:R1:W2:Y:S02]  /*6550*/  SYNCS.PHASECHK.TRANS64.TRYWAIT P0, [R16+URZ+0x22800], R3 ;  /* 0x02280003100075a7 */ /* 0x0022a4000800017f */
[----:B--2---:R-:W-:Y:S05]  /*6560*/  @!P0 NANOSLEEP.SYNCS 0x989680 ;  /* 0x009896800000895d */ /* 0x004fea0003900000 */
[----:B------:R-:W2:Y:S02]  /*6570*/  @!P0 SYNCS.PHASECHK.TRANS64 P0, [R16+URZ+0x22800], R3 ;  /* 0x02280003100085a7 */ /* 0x000ea4000800007f */
[----:B--2---:R-:W-:Y:S05]  /*6580*/  @!P0 BRA `(.L_x_11813) ;  /* 0xfffffffc00f08947 */ /* 0x004fea000383ffff */
.L_x_11812:
[----:B------:R-:W-:Y:S05]  /*6590*/  BSYNC B0 ;  /* 0x0000000000007941 */ /* 0x000fea0003800000 */
.L_x_11811:
[----:B------:R-:W-:Y:S05]  /*65a0*/  BRA `(.L_x_11814) ;  /* 0x0000002800d87947 */ /* 0x000fea0003800000 */
.L_x_11810:
[----:B------:R-:W-:Y:S01]  /*65b0*/  LOP3.LUT P0, RZ, R24, 0x3ff, RZ, 0xc0, !PT ;  /* 0x000003ff18ff7812 */ /* 0x000fe2000780c0ff */
[----:B------:R-:W-:Y:S01]  /*65c0*/  ULDC.64 UR4, c[0x0][0x3f8] ;  /* 0x0000fe0000047ab9 */ /* 0x000fe20000000a00 */
[----:B-----5:R-:W-:Y:S01]  /*65d0*/  SHF.R.S32.HI R0, RZ, 0x1f, R30 ;  /* 0x0000001fff007819 */ /* 0x020fe2000001141e */
[----:B------:R-:W-:Y:S01]  /*65e0*/  ULDC.64 UR6, c[0x0][0x408] ;  /* 0x0001020000067ab9 */ /* 0x000fe20000000a00 */
[----:B------:R-:W-:Y:S01]  /*65f0*/  IMAD.WIDE.U32 R24, R30, UR4, RZ ;  /* 0x000000041e187c25 */ /* 0x000fe2000f8e00ff */
[----:B------:R-:W-:Y:S03]  /*6600*/  BSSY B6, `(.L_x_11815) ;  /* 0x0000019000067945 */ /* 0x000fe60003800000 */
        /* <DEDUP_REMOVED lines=24> */
.L_x_11816:
[----:B------:R-:W-:Y:S05]  /*6790*/  BSYNC B6 ;  /* 0x0000000000067941 */ /* 0x000fea0003800000 */
.L_x_11815:
[----:B------:R-:W-:Y:S01]  /*67a0*/  ULDC.U8 UR4, c[0x0][0x410] ;  /* 0x0001040000047ab9 */ /* 0x000fe20000000000 */
[----:B------:R-:W-:Y:S01]  /*67b0*/  BSSY B0, `(.L_x_11817) ;  /* 0x000028d000007945 */ /* 0x000fe20003800000 */
[----:B------:R-:W-:Y:S01]  /*67c0*/  ISETP.NE.AND P0, PT, RZ, UR4, PT ;  /* 0x00000004ff007c0c */ /* 0x000fe2000bf05270 */
[----:B------:R-:W-:Y:S02]  /*67d0*/  IMAD.SHL.U32 R30, R233, 0x8, RZ ;  /* 0x00000008e91e7824 */ /* 0x000fe400078e00ff */
[----:B------:R-:W-:-:S10]  /*67e0*/  IMAD.IADD R42, R18, 0x1, R210 ;  /* 0x00000001122a7824 */ /* 0x000fd400078e02d2 */
[----:B------:R-:W-:Y:S05]  /*67f0*/  @!P0 BRA `(.L_x_11818) ;  /* 0x00000014004c8947 */ /* 0x000fea0003800000 */
[----:B------:R-:W0:Y:S01]  /*6800*/  LDC R37, c[0x0][0x448] ;  /* 0x00011200ff257b82 */ /* 0x000e220000000800 */
[----:B------:R-:W-:Y:S01]  /*6810*/  IMAD R3, R233, 0x40, R42 ;  /* 0x00000040e9037824 */ /* 0x000fe200078e022a */
[----:B------:R-:W-:Y:S01]  /*6820*/  ULDC.64 UR4, c[0x0][0x3f8] ;  /* 0x0000fe0000047ab9 */ /* 0x000fe20000000a00 */
[----:B------:R-:W-:Y:S01]  /*6830*/  ULDC.64 UR6, c[0x0][0x408] ;  /* 0x0001020000067ab9 */ /* 0x000fe20000000a00 */
[----:B------:R-:W-:Y:S01]  /*6840*/  IMAD.MOV.U32 R6, RZ, RZ, R24 ;  /* 0x000000ffff067224 */ /* 0x000fe200078e0018 */
[----:B------:R-:W-:Y:S01]  /*6850*/  SHF.R.S32.HI R40, RZ, 0x1f, R209 ;  /* 0x0000001fff287819 */ /* 0x000fe200000114d1 */
        /* <DEDUP_REMOVED lines=29> */
.L_x_12127:
        /* <DEDUP_REMOVED lines=9> */
[----:B--2---:R-:W-:Y:S01]  /*6ac0*/  IMAD.MOV.U32 R10, RZ, RZ, R0 ;  /* 0x000000ffff0a7224 */ /* 0x004fe200078e0000 */
[----:B------:R-:W-:Y:S01]  /*6ad0*/  ISETP.GE.AND P3, PT, R209, UR4, PT ;  /* 0x00000004d1007c0c */ /* 0x000fe2000bf66270 */
[----:B-1----:R-:W-:Y:S01]  /*6ae0*/  IMAD.MOV.U32 R11, RZ, RZ, R3 ;  /* 0x000000ffff0b7224 */ /* 0x002fe200078e0003 */
[----:B------:R-:W-:Y:S01]  /*6af0*/  ISETP.GE.AND P2, PT, R22, UR4, PT ;  /* 0x0000000416007c0c */ /* 0x000fe2000bf46270 */
[----:B---3--:R-:W-:Y:S01]  /*6b00*/  IMAD.MOV.U32 R15, RZ, RZ, R5 ;  /* 0x000000ffff0f7224 */ /* 0x008fe200078e0005 */
[----:B------:R-:W-:-:S09]  /*6b10*/  CS2R R28, SRZ ;  /* 0x00000000001c7805 */ /* 0x000fd2000001ff00 */
[C---:B------:R-:W-:Y:S01]  /*6b20*/  @!P3 IMAD.SHL.U32 R35, R209.reuse, 0x2, RZ ;  /* 0x00000002d123b824 */ /* 0x040fe200078e00ff */
[----:B------:R-:W-:Y:S02]  /*6b30*/  @!P3 SHF.L.U64.HI R20, R209, 0x1, R40 ;  /* 0x00000001d114b819 */ /* 0x000fe40000010228 */
[----:B------:R-:W-:Y:S02]  /*6b40*/  CS2R R32, SRZ ;  /* 0x0000000000207805 */ /* 0x000fe4000001ff00 */
[----:B------:R-:W-:Y:S01]  /*6b50*/  CS2R R24, SRZ ;  /* 0x0000000000187805 */ /* 0x000fe2000001ff00 */
[----:B------:R-:W-:Y:S01]  /*6b60*/  @!P2 IMAD.WIDE R10, R22, 0x2, R10 ;  /* 0x00000002160aa825 */ /* 0x000fe200078e020a */
[-C--:B------:R-:W-:Y:S02]  /*6b70*/  @!P3 IADD3 R26, P0, R0, R35.reuse, RZ ;  /* 0x00000023001ab210 */ /* 0x080fe40007f1e0ff */
[----:B----4-:R-:W-:Y:S01]  /*6b80*/  @!P3 IADD3 R34, P1, R14, R35, RZ ;  /* 0x000000230e22b210 */ /* 0x010fe20007f3e0ff */
        /* <DEDUP_REMOVED lines=8> */
.L_x_11821:
[----:B------:R-:W-:Y:S05]  /*6c10*/  BSYNC B1 ;  /* 0x0000000000017941 */ /* 0x000fea0003800000 */
.L_x_11820:
[----:B--2--5:R-:W-:Y:S01]  /*6c20*/  IMAD.MOV.U32 R0, RZ, RZ, R20 ;  /* 0x000000ffff007224 */ /* 0x024fe200078e0014 */
[----:B------:R-:W-:Y:S01]  /*6c30*/  UMOV UR4, 0xffffffff ;  /* 0xffffffff00047882 */ /* 0x000fe20000000000 */
[----:B-1----:R-:W-:Y:S01]  /*6c40*/  IMAD.MOV.U32 R3, RZ, RZ, R21 ;  /* 0x000000ffff037224 */ /* 0x002fe200078e0015 */
[----:B------:R-:W-:Y:S01]  /*6c50*/  CS2R R26, SRZ ;  /* 0x00000000001a7805 */ /* 0x000fe2000001ff00 */
[----:B---3--:R-:W-:Y:S02]  /*6c60*/  IMAD.MOV.U32 R5, RZ, RZ, R32 ;  /* 0x000000ffff057224 */ /* 0x008fe400078e0020 */
        /* <DEDUP_REMOVED lines=14> */
.L_x_12133:
        /* <DEDUP_REMOVED lines=17> */
[----:B------:R-:W-:Y:S01]  /*6e60*/  IMAD.MOV.U32 R15, RZ, RZ, R5 ;  /* 0x000000ffff0f7224 */ /* 0x000fe200078e0005 */
        /* <DEDUP_REMOVED lines=16> */
.L_x_11824:
[----:B------:R-:W-:Y:S05]  /*6f70*/  BSYNC B1 ;  /* 0x0000000000017941 */ /* 0x000fea0003800000 */
.L_x_11823:
[----:B------:R-:W1:Y:S01]  /*6f80*/  SYNCS.PHASECHK.TRANS64.TRYWAIT P0, [R16+URZ+0x22800], R31 ;  /* 0x0228001f100075a7 */ /* 0x000e62000800017f */
[----:B--2---:R-:W-:Y:S01]  /*6f90*/  LOP3.LUT R3, R38, 0x1c0, RZ, 0xc0, !PT ;  /* 0x000001c026037812 */ /* 0x004fe200078ec0ff */
[----:B---3-5:R-:W-:Y:S01]  /*6fa0*/  IMAD.MOV.U32 R0, RZ, RZ, R26 ;  /* 0x000000ffff007224 */ /* 0x028fe200078e001a */
[----:B------:R-:W-:Y:S01]  /*6fb0*/  VIADDMNMX R41, R37, -R210, 0x80, PT ;  /* 0x0000008025297446 */ /* 0x000fe200038009d2 */
[----:B0-----:R-:W-:Y:S01]  /*6fc0*/  IMAD.MOV.U32 R4, RZ, RZ, R8 ;  /* 0x000000ffff047224 */ /* 0x001fe200078e0008 */
[----:B------:R-:W-:Y:S01]  /*6fd0*/  LOP3.LUT R30, R3, 0x18, R30, 0xf8, !PT ;  /* 0x00000018031e7812 */ /* 0x000fe200078ef81e */
[----:B------:R-:W-:Y:S01]  /*6fe0*/  IMAD.MOV.U32 R5, RZ, RZ, R9 ;  /* 0x000000ffff057224 */ /* 0x000fe200078e0009 */
[----:B------:R-:W-:Y:S01]  /*6ff0*/  SHF.R.U32.HI R3, RZ, 0x3, R3 ;  /* 0x00000003ff037819 */ /* 0x000fe20000011603 */
[----:B------:R-:W-:Y:S01]  /*7000*/  IMAD.MOV.U32 R6, RZ, RZ, R12 ;  /* 0x000000ffff067224 */ /* 0x000fe200078e000c */
[----:B------:R-:W-:Y:S01]  /*7010*/  PRMT R42, R0, 0x7610, R42 ;  /* 0x00007610002a7816 */ /* 0x000fe2000000002a */
[----:B------:R-:W-:Y:S01]  /*7020*/  IMAD.MOV.U32 R0, RZ, RZ, R27 ;  /* 0x000000ffff007224 */ /* 0x000fe200078e001b */
[----:B------:R-:W-:Y:S01]  /*7030*/  LOP3.LUT R3, R30, R3, RZ, 0x3c, !PT ;  /* 0x000000031e037212 */ /* 0x000fe200078e3cff */
[----:B------:R-:W-:Y:S01]  /*7040*/  BSSY B1, `(.L_x_11825) ;  /* 0x0000010000017945 */ /* 0x000fe20003800000 */
[----:B------:R-:W-:Y:S01]  /*7050*/  PRMT R47, R4, 0x5410, R5 ;  /* 0x00005410042f7816 */ /* 0x000fe20000000005 */
[----:B------:R-:W-:Y:S01]  /*7060*/  IMAD.MOV.U32 R4, RZ, RZ, R10 ;  /* 0x000000ffff047224 */ /* 0x000fe200078e000a */
[----:B------:R-:W-:Y:S01]  /*7070*/  PRMT R42, R42, 0x5410, R0 ;  /* 0x000054102a2a7816 */ /* 0x000fe20000000000 */
[----:B------:R-:W-:Y:S01]  /*7080*/  IMAD R3, R220, 0x200, R3 ;  /* 0x00000200dc037824 */ /* 0x000fe200078e0203 */
[----:B------:R-:W-:Y:S01]  /*7090*/  PRMT R48, R6, 0x7610, R48 ;  /* 0x0000761006307816 */ /* 0x000fe20000000030 */
[----:B------:R-:W-:Y:S01]  /*70a0*/  IMAD.MOV.U32 R0, RZ, RZ, R13 ;  /* 0x000000ffff007224 */ /* 0x000fe200078e000d */
[----:B------:R-:W-:Y:S01]  /*70b0*/  PRMT R49, R4, 0x7610, R49 ;  /* 0x0000761004317816 */ /* 0x000fe20000000031 */
[----:B------:R-:W-:Y:S01]  /*70c0*/  IMAD R3, R3, 0x2, R16 ;  /* 0x0000000203037824 */ /* 0x000fe200078e0210 */
[----:B------:R-:W-:Y:S01]  /*70d0*/  LOP3.LUT P2, RZ, R237, 0x4, RZ, 0xc0, !PT ;  /* 0x00000004edff7812 */ /* 0x000fe2000784c0ff */
[----:B------:R-:W-:Y:S01]  /*70e0*/  IMAD.MOV.U32 R5, RZ, RZ, R11 ;  /* 0x000000ffff057224 */ /* 0x000fe200078e000b */
[----:B------:R-:W-:Y:S01]  /*70f0*/  PRMT R48, R48, 0x5410, R0 ;  /* 0x0000541030307816 */ /* 0x000fe20000000000 */
[C---:B------:R-:W-:Y:S01]  /*7100*/  VIADD R4, R3.reuse, 0x18400 ;  /* 0x0001840003047836 */ /* 0x040fe20000000000 */
[----:B------:R-:W-:Y:S01]  /*7110*/  ISETP.GE.AND P1, PT, R18, R41, PT ;  /* 0x000000291200720c */ /* 0x000fe20003f26270 */
[----:B------:R-:W-:Y:S01]  /*7120*/  VIADD R0, R3, 0x18440 ;  /* 0x0001844003007836 */ /* 0x000fe20000000000 */
[----:B-1----:R-:W-:Y:S11]  /*7130*/  @!P0 BRA `(.L_x_11826) ;  /* 0x0000018c008c8947 */ /* 0x002ff60003800000 */
.L_x_12134:
[----:B------:R-:W-:Y:S05]  /*7140*/  BSYNC B1 ;  /* 0x0000000000017941 */ /* 0x000fea0003800000 */
.L_x_11825:
        /* <DEDUP_REMOVED lines=10> */
[----:B0-----:R-:W-:Y:S01]  /*71f0*/  SHF.R.U32.HI R31, RZ, 0x10, R29 ;  /* 0x00000010ff1f7819 */ /* 0x001fe2000001161d */
[----:B------:R-:W-:Y:S01]  /*7200*/  HADD2.F32 R30, -RZ, R45.H0_H0 ;  /* 0x2000002dff1e7230 */ /* 0x000fe20000004100 */
[--C-:B------:R-:W-:Y:S01]  /*7210*/  SHF.R.U64 R37, R32, 0x10, R33.reuse ;  /* 0x0000001020257819 */ /* 0x100fe20000001221 */
[----:B------:R-:W-:Y:S01]  /*7220*/  HADD2.F32 R32, -RZ, R44.H0_H0 ;  /* 0x2000002cff207230 */ /* 0x000fe20000004100 */
[----:B------:R-:W-:Y:S01]  /*7230*/  SHF.R.U32.HI R33, RZ, 0x10, R33 ;  /* 0x00000010ff217819 */ /* 0x000fe20000011621 */
[----:B------:R-:W-:Y:S01]  /*7240*/  HADD2.F32 R31, -RZ, R31.H0_H0 ;  /* 0x2000001fff1f7230 */ /* 0x000fe20000004100 */
[----:B------:R-:W-:-:S03]  /*7250*/  SHF.R.U64 R39, R28, 0x10, R29 ;  /* 0x000000101c277819 */ /* 0x000fc6000000121d */
[----:B------:R-:W-:Y:S02]  /*7260*/  HADD2.F32 R33, -RZ, R33.H0_H0 ;  /* 0x20000021ff217230 */ /* 0x000fe40000004100 */
[--C-:B-1----:R-:W-:Y:S02]  /*7270*/  HADD2.F32 R28, -RZ, R7.reuse.H0_H0 ;  /* 0x20000007ff1c7230 */ /* 0x102fe40000004100 */
[----:B------:R-:W-:Y:S02]  /*7280*/  HADD2.F32 R29, -RZ, R7.H1_H1 ;  /* 0x30000007ff1d7230 */ /* 0x000fe40000004100 */
[--C-:B------:R-:W-:Y:S02]  /*7290*/  HADD2.F32 R7, -RZ, R4.reuse.H0_H0 ;  /* 0x20000004ff077230 */ /* 0x100fe40000004100 */
[----:B------:R-:W-:Y:S02]  /*72a0*/  HADD2.F32 R4, -RZ, R4.H1_H1 ;  /* 0x30000004ff047230 */ /* 0x000fe40000004100 */
[C---:B------:R-:W-:Y:S01]  /*72b0*/  FMUL.FTZ R38, R29.reuse, R31 ;  /* 0x0000001f1d267220 */ /* 0x040fe20000410000 */
[----:B------:R-:W-:Y:S01]  /*72c0*/  FMUL.FTZ R35, R29, R33 ;  /* 0x000000211d237220 */ /* 0x000fe20000410000 */
[----:B----4-:R-:W-:-:S02]  /*72d0*/  HADD2.F32 R14, -RZ, R6.H0_H0 ;  /* 0x20000006ff0e7230 */ /* 0x010fc40000004100 */
[----:B------:R-:W-:Y:S01]  /*72e0*/  FMUL.FTZ R34, R4, R32 ;  /* 0x0000002004227220 */ /* 0x000fe20000410000 */
[----:B------:R-:W-:Y:S01]  /*72f0*/  FFMA.FTZ R40, R28, R33, R38 ;  /* 0x000000211c287223 */ /* 0x000fe20000010026 */
[----:B------:R-:W-:Y:S02]  /*7300*/  HADD2.F32 R15, -RZ, R6.H1_H1 ;  /* 0x30000006ff0f7230 */ /* 0x000fe40000004100 */
[-C--:B------:R-:W-:Y:S01]  /*7310*/  FMUL.FTZ R38, R4, R30.reuse ;  /* 0x0000001e04267220 */ /* 0x080fe20000410000 */
[C---:B------:R-:W-:Y:S01]  /*7320*/  FFMA.FTZ R34, R7.reuse, R30, -R34 ;  /* 0x0000001e07227223 */ /* 0x040fe20000010822 */
[--C-:B------:R-:W-:Y:S02]  /*7330*/  HADD2.F32 R6, -RZ, R5.reuse.H0_H0 ;  /* 0x20000005ff067230 */ /* 0x100fe40000004100 */
[----:B------:R-:W-:Y:S01]  /*7340*/  FFMA.FTZ R35, R28, R31, -R35 ;  /* 0x0000001f1c237223 */ /* 0x000fe20000010823 */
        /* <DEDUP_REMOVED lines=8> */
[C---:B------:R-:W-:Y:S01]  /*73d0*/  FFMA.FTZ R33, R14.reuse, R28, -R33 ;  /* 0x0000001c0e217223 */ /* 0x040fe20000010821 */
[C---:B------:R-:W-:Y:S01]  /*73e0*/  FMUL.FTZ R7, R5.reuse, R29 ;  /* 0x0000001d05077220 */ /* 0x040fe20000410000 */
[----:B------:R-:W-:Y:S01]  /*73f0*/  FMUL.FTZ R32, R5, R4 ;  /* 0x0000000405207220 */ /* 0x000fe20000410000 */
[----:B------:R-:W-:-:S02]  /*7400*/  FFMA.FTZ R14, R14, R30, R15 ;  /* 0x0000001e0e0e7223 */ /* 0x000fc4000001000f */
[----:B------:R-:W-:Y:S01]  /*7410*/  FFMA.FTZ R5, R6, R4, -R7 ;  /* 0x0000000406057223 */ /* 0x000fe20000010807 */
[----:B------:R-:W-:Y:S01]  /*7420*/  F2FP.F16.F32.PACK_AB R7, R40, R35 ;  /* 0x000000232807723e */ /* 0x000fe200000000ff */
[----:B------:R-:W-:Y:S01]  /*7430*/  FFMA.FTZ R32, R6, R29, R32 ;  /* 0x0000001d06207223 */ /* 0x000fe20000010020 */
[----:B------:R-:W-:Y:S02]  /*7440*/  F2FP.F16.F32.PACK_AB R4, R31, R34 ;  /* 0x000000221f04723e */ /* 0x000fe400000000ff */
[----:B------:R-:W-:Y:S02]  /*7450*/  F2FP.F16.F32.PACK_AB R6, R14, R33 ;  /* 0x000000210e06723e */ /* 0x000fe400000000ff */
[----:B------:R-:W-:-:S05]  /*7460*/  F2FP.F16.F32.PACK_AB R5, R32, R5 ;  /* 0x000000052005723e */ /* 0x000fca00000000ff */
[----:B------:R1:W-:Y:S02]  /*7470*/  STS.128 [R3+0x18400], R4 ;  /* 0x0184000403007388 */ /* 0x0003e40000000c00 */
.L_x_11830:
[----:B------:R-:W-:Y:S05]  /*7480*/  BSYNC B2 ;  /* 0x0000000000027941 */ /* 0x000fea0003800000 */
.L_x_11829:
[----:B------:R-:W-:Y:S05]  /*7490*/  @P1 BRA `(.L_x_11828) ;  /* 0x0000000000a81947 */ /* 0x000fea0003800000 */
[----:B-1----:R-:W1:Y:S01]  /*74a0*/  LDS.128 R4, [R0] ;  /* 0x0000000000047984 */ /* 0x002e620000000c00 */
[--C-:B------:R-:W-:Y:S01]  /*74b0*/  SHF.R.U64 R35, R24, 0x10, R25.reuse ;  /* 0x0000001018237819 */ /* 0x100fe20000001219 */
[----:B------:R-:W-:Y:S01]  /*74c0*/  HADD2.F32 R28, -RZ, R43.H0_H0 ;  /* 0x2000002bff1c7230 */ /* 0x000fe20000004100 */
[----:B------:R-:W-:Y:S01]  /*74d0*/  SHF.R.U32.HI R25, RZ, 0x10, R25 ;  /* 0x00000010ff197819 */ /* 0x000fe20000011619 */
[----:B------:R-:W-:Y:S01]  /*74e0*/  HADD2.F32 R24, -RZ, R46.H0_H0 ;  /* 0x2000002eff187230 */ /* 0x000fe20000004100 */
[--C-:B------:R-:W-:Y:S02]  /*74f0*/  SHF.R.U32.HI R29, RZ, 0x10, R21.reuse ;  /* 0x00000010ff1d7819 */ /* 0x100fe40000011615 */
        /* <DEDUP_REMOVED lines=8> */
[----:B0-----:R-:W-:Y:S01]  /*7580*/  FMUL.FTZ R31, R21, R29 ;  /* 0x0000001d151f7220 */ /* 0x001fe20000410000 */
[----:B----4-:R-:W-:-:S02]  /*7590*/  HADD2.F32 R14, -RZ, R6.H0_H0 ;  /* 0x20000006ff0e7230 */ /* 0x010fc40000004100 */
[----:B------:R-:W-:Y:S01]  /*75a0*/  FMUL.FTZ R30, R4, R28 ;  /* 0x0000001c041e7220 */ /* 0x000fe20000410000 */
[----:B------:R-:W-:Y:S01]  /*75b0*/  FFMA.FTZ R34, R20, R29, R32 ;  /* 0x0000001d14227223 */ /* 0x000fe20000010020 */
[----:B------:R-:W-:Y:S02]  /*75c0*/  HADD2.F32 R15, -RZ, R6.H1_H1 ;  /* 0x30000006ff0f7230 */ /* 0x000fe40000004100 */
[-C--:B------:R-:W-:Y:S01]  /*75d0*/  FMUL.FTZ R32, R4, R24.reuse ;  /* 0x0000001804207220 */ /* 0x080fe20000410000 */
[C---:B------:R-:W-:Y:S01]  /*75e0*/  FFMA.FTZ R30, R7.reuse, R24, -R30 ;  /* 0x00000018071e7223 */ /* 0x040fe2000001081e */
[----:B------:R-:W-:Y:S02]  /*75f0*/  HADD2.F32 R6, -RZ, R5.H0_H0 ;  /* 0x20000005ff067230 */ /* 0x000fe40000004100 */
        /* <DEDUP_REMOVED lines=19> */
[----:B------:R2:W-:Y:S02]  /*7730*/  STS.128 [R0], R4 ;  /* 0x0000000400007388 */ /* 0x0005e40000000c00 */
.L_x_11828:
[----:B------:R-:W-:Y:S05]  /*7740*/  BSYNC B1 ;  /* 0x0000000000017941 */ /* 0x000fea0003800000 */
.L_x_11827:
[----:B------:R-:W-:-:S13]  /*7750*/  ISETP.GE.AND P0, PT, R232, R41, PT ;  /* 0x00000029e800720c */ /* 0x000fda0003f06270 */
[----:B------:R-:W-:Y:S05]  /*7760*/  @P0 BRA `(.L_x_11831) ;  /* 0x0000001800440947 */ /* 0x000fea0003800000 */
[----:B-12---:R-:W1:Y:S01]  /*7770*/  LDC R4, c[0x0][0x3f4] ;  /* 0x0000fd00ff047b82 */ /* 0x006e620000000800 */
[----:B------:R-:W-:Y:S01]  /*7780*/  BSSY B1, `(.L_x_11832) ;  /* 0x000002e000017945 */ /* 0x000fe20003800000 */
[-C--:B-1----:R-:W-:Y:S02]  /*7790*/  ISETP.GE.AND P0, PT, R22, R4.reuse, PT ;  /* 0x000000041600720c */ /* 0x082fe40003f06270 */
[----:B------:R-:W-:-:S11]  /*77a0*/  ISETP.GE.AND P1, PT, R209, R4, PT ;  /* 0x00000004d100720c */ /* 0x000fd60003f26270 */
[----:B------:R-:W-:Y:S05]  /*77b0*/  @P0 BRA `(.L_x_11833) ;  /* 0x0000000000a80947 */ /* 0x000fea0003800000 */
[----:B------:R-:W4:Y:S01]  /*77c0*/  LDS.128 R4, [R3+0x1a400] ;  /* 0x01a4000003047984 */ /* 0x000f220000000c00 */
[----:B------:R-:W-:Y:S01]  /*77d0*/  SHF.R.U32.HI R21, RZ, 0x10, R13 ;  /* 0x00000010ff157819 */ /* 0x000fe2000001160d */
[----:B------:R-:W-:Y:S01]  /*77e0*/  HADD2.F32 R24, -RZ, R42.H0_H0 ;  /* 0x2000002aff187230 */ /* 0x000fe20000004100 */
[--C-:B------:R-:W-:Y:S01]  /*77f0*/  SHF.R.U32.HI R25, RZ, 0x10, R27.reuse ;  /* 0x00000010ff197819 */ /* 0x100fe2000001161b */
[----:B------:R-:W-:Y:S01]  /*7800*/  HADD2.F32 R20, -RZ, R48.H0_H0 ;  /* 0x20000030ff147230 */ /* 0x000fe20000004100 */
[----:B------:R-:W-:Y:S01]  /*7810*/  SHF.R.U64 R29, R26, 0x10, R27 ;  /* 0x000000101a1d7819 */ /* 0x000fe2000000121b */
[----:B------:R-:W-:Y:S01]  /*7820*/  HADD2.F32 R21, -RZ, R21.H0_H0 ;  /* 0x20000015ff157230 */ /* 0x000fe20000004100 */
[----:B0-----:R-:W-:Y:S01]  /*7830*/  SHF.R.U64 R31, R12, 0x10, R13 ;  /* 0x000000100c1f7819 */ /* 0x001fe2000000120d */
[----:B------:R-:W-:Y:S02]  /*7840*/  HADD2.F32 R25, -RZ, R25.H0_H0 ;  /* 0x20000019ff197230 */ /* 0x000fe40000004100 */
[----:B----4-:R-:W-:-:S02]  /*7850*/  HADD2.F32 R14, -RZ, R7.H0_H0 ;  /* 0x20000007ff0e7230 */ /* 0x010fc40000004100 */
[----:B------:R-:W-:Y:S02]  /*7860*/  HADD2.F32 R15, -RZ, R7.H1_H1 ;  /* 0x30000007ff0f7230 */ /* 0x000fe40000004100 */
[--C-:B------:R-:W-:Y:S02]  /*7870*/  HADD2.F32 R7, -RZ, R4.reuse.H0_H0 ;  /* 0x20000004ff077230 */ /* 0x100fe40000004100 */
[----:B------:R-:W-:Y:S02]  /*7880*/  HADD2.F32 R4, -RZ, R4.H1_H1 ;  /* 0x30000004ff047230 */ /* 0x000fe40000004100 */
[C---:B------:R-:W-:Y:S01]  /*7890*/  FMUL.FTZ R28, R15.reuse, R21 ;  /* 0x000000150f1c7220 */ /* 0x040fe20000410000 */
[-C--:B------:R-:W-:Y:S01]  /*78a0*/  FMUL.FTZ R27, R15, R25.reuse ;  /* 0x000000190f1b7220 */ /* 0x080fe20000410000 */
[--C-:B------:R-:W-:Y:S02]  /*78b0*/  HADD2.F32 R12, -RZ, R6.reuse.H0_H0 ;  /* 0x20000006ff0c7230 */ /* 0x100fe40000004100 */
[----:B------:R-:W-:Y:S01]  /*78c0*/  FMUL.FTZ R26, R4, R24 ;  /* 0x00000018041a7220 */ /* 0x000fe20000410000 */
[----:B------:R-:W-:Y:S01]  /*78d0*/  FFMA.FTZ R30, R14, R25, R28 ;  /* 0x000000190e1e7223 */ /* 0x000fe2000001001c */
[----:B------:R-:W-:-:S02]  /*78e0*/  HADD2.F32 R13, -RZ, R6.H1_H1 ;  /* 0x30000006ff0d7230 */ /* 0x000fc40000004100 */
[-C--:B------:R-:W-:Y:S01]  /*78f0*/  FMUL.FTZ R28, R4, R20.reuse ;  /* 0x00000014041c7220 */ /* 0x080fe20000410000 */
[C---:B------:R-:W-:Y:S01]  /*7900*/  FFMA.FTZ R26, R7.reuse, R20, -R26 ;  /* 0x00000014071a7223 */ /* 0x040fe2000001081a */
[--C-:B------:R-:W-:Y:S02]  /*7910*/  HADD2.F32 R6, -RZ, R5.reuse.H0_H0 ;  /* 0x20000005ff067230 */ /* 0x100fe40000004100 */
[----:B------:R-:W-:Y:S01]  /*7920*/  FFMA.FTZ R27, R14, R21, -R27 ;  /* 0x000000150e1b7223 */ /* 0x000fe2000001081b */
[----:B------:R-:W-:Y:S02]  /*7930*/  HADD2.F32 R20, -RZ, R42.H1_H1 ;  /* 0x3000002aff147230 */ /* 0x000fe40000004100 */
[----:B------:R-:W-:Y:S01]  /*7940*/  FFMA.FTZ R21, R7, R24, R28 ;  /* 0x0000001807157223 */ /* 0x000fe2000001001c */
[----:B------:R-:W-:Y:S02]  /*7950*/  HADD2.F32 R5, -RZ, R5.H1_H1 ;  /* 0x30000005ff057230 */ /* 0x000fe40000004100 */
[----:B------:R-:W-:-:S02]  /*7960*/  HADD2.F32 R14, -RZ, R48.H1_H1 ;  /* 0x30000030ff0e7230 */ /* 0x000fc40000004100 */
[C---:B------:R-:W-:Y:S01]  /*7970*/  FMUL.FTZ R25, R13.reuse, R20 ;  /* 0x000000140d197220 */ /* 0x040fe20000410000 */
[----:B------:R-:W-:Y:S02]  /*7980*/  HADD2.F32 R15, -RZ, R29.H0_H0 ;  /* 0x2000001dff0f7230 */ /* 0x000fe40000004100 */
[----:B------:R-:W-:Y:S02]  /*7990*/  HADD2.F32 R4, -RZ, R31.H0_H0 ;  /* 0x2000001fff047230 */ /* 0x000fe40000004100 */
[-C--:B------:R-:W-:Y:S01]  /*79a0*/  FMUL.FTZ R13, R13, R14.reuse ;  /* 0x0000000e0d0d7220 */ /* 0x080fe20000410000 */
[C---:B------:R-:W-:Y:S01]  /*79b0*/  FFMA.FTZ R25, R12.reuse, R14, -R25 ;  /* 0x0000000e0c197223 */ /* 0x040fe20000010819 */
[C---:B------:R-:W-:Y:S01]  /*79c0*/  FMUL.FTZ R7, R5.reuse, R15 ;  /* 0x0000000f05077220 */ /* 0x040fe20000410000 */
[----:B------:R-:W-:Y:S01]  /*79d0*/  FMUL.FTZ R24, R5, R4 ;  /* 0x0000000405187220 */ /* 0x000fe20000410000 */
[----:B------:R-:W-:Y:S02]  /*79e0*/  FFMA.FTZ R12, R12, R20, R13 ;  /* 0x000000140c0c7223 */ /* 0x000fe4000001000d */
[----:B------:R-:W-:Y:S01]  /*79f0*/  FFMA.FTZ R5, R6, R4, -R7 ;  /* 0x0000000406057223 */ /* 0x000fe20000010807 */
[----:B------:R-:W-:Y:S01]  /*7a00*/  F2FP.F16.F32.PACK_AB R7, R30, R27 ;  /* 0x0000001b1e07723e */ /* 0x000fe200000000ff */
[----:B------:R-:W-:Y:S01]  /*7a10*/  FFMA.FTZ R24, R6, R15, R24 ;  /* 0x0000000f06187223 */ /* 0x000fe20000010018 */
[----:B------:R-:W-:-:S02]  /*7a20*/  F2FP.F16.F32.PACK_AB R4, R21, R26 ;  /* 0x0000001a1504723e */ /* 0x000fc400000000ff */
[----:B------:R-:W-:Y:S02]  /*7a30*/  F2FP.F16.F32.PACK_AB R6, R12, R25 ;  /* 0x000000190c06723e */ /* 0x000fe400000000ff */
[----:B------:R-:W-:-:S05]  /*7a40*/  F2FP.F16.F32.PACK_AB R5, R24, R5 ;  /* 0x000000051805723e */ /* 0x000fca00000000ff */
[----:B------:R1:W-:Y:S02]  /*7a50*/  STS.128 [R3+0x1a400], R4 ;  /* 0x01a4000403007388 */ /* 0x0003e40000000c00 */
.L_x_11833:
[----:B------:R-:W-:Y:S05]  /*7a60*/  BSYNC B1 ;  /* 0x0000000000017941 */ /* 0x000fea0003800000 */
.L_x_11832:
[----:B------:R-:W-:Y:S05]  /*7a70*/  @P1 BRA `(.L_x_11831) ;  /* 0x0000001400801947 */ /* 0x000fea0003800000 */
[----:B-1----:R-:W1:Y:S01]  /*7a80*/  LDS.128 R4, [R0+0x2000] ;  /* 0x0020000000047984 */ /* 0x002e620000000c00 */
[----:B------:R-:W-:Y:S01]  /*7a90*/  SHF.R.U32.HI R12, RZ, 0x10, R11 ;  /* 0x00000010ff0c7819 */ /* 0x000fe2000001160b */
[----:B------:R-:W-:Y:S01]  /*7aa0*/  HADD2.F32 R13, -RZ, R47.H0_H0 ;  /* 0x2000002fff0d7230 */ /* 0x000fe20000004100 */
[----:B----4-:R-:W-:Y:S02]  /*7ab0*/  SHF.R.U32.HI R14, RZ, 0x10, R9 ;  /* 0x00000010ff0e7819 */ /* 0x010fe40000011609 */
        /* <DEDUP_REMOVED lines=15> */
[----:B------:R-:W-:Y:S01]  /*7bb0*/  FFMA.FTZ R15, R9, R14, R15 ;  /* 0x0000000e090f7223 */ /* 0x000fe2000001000f */
[--C-:B------:R-:W-:Y:S02]  /*7bc0*/  HADD2.F32 R6, -RZ, R5.reuse.H0_H0 ;  /* 0x20000005ff067230 */ /* 0x100fe40000004100 */
[-C--:B------:R-:W-:Y:S01]  /*7bd0*/  FMUL.FTZ R14, R4, R11.reuse ;  /* 0x0000000b040e7220 */ /* 0x080fe20000410000 */
[----:B------:R-:W-:Y:S01]  /*7be0*/  FFMA.FTZ R12, R3, R11, -R10 ;  /* 0x0000000b030c7223 */ /* 0x000fe2000001080a */
[----:B------:R-:W-:Y:S01]  /*7bf0*/  HADD2.F32 R5, -RZ, R5.H1_H1 ;  /* 0x30000005ff057230 */ /* 0x000fe20000004100 */
[----:B------:R-:W-:Y:S01]  /*7c00*/  F2FP.F16.F32.PACK_AB R15, R15, R20 ;  /* 0x000000140f0f723e */ /* 0x000fe200000000ff */
[----:B------:R-:W-:-:S02]  /*7c10*/  HADD2.F32 R11, -RZ, R47.H1_H1 ;  /* 0x3000002fff0b7230 */ /* 0x000fc40000004100 */
[----:B------:R-:W-:Y:S01]  /*7c20*/  FFMA.FTZ R3, R3, R13, R14 ;  /* 0x0000000d03037223 */ /* 0x000fe2000001000e */
[----:B------:R-:W-:Y:S02]  /*7c30*/  HADD2.F32 R10, -RZ, R21.H0_H0 ;  /* 0x20000015ff0a7230 */ /* 0x000fe40000004100 */
[----:B------:R-:W-:Y:S02]  /*7c40*/  HADD2.F32 R9, -RZ, R49.H1_H1 ;  /* 0x30000031ff097230 */ /* 0x000fe40000004100 */
[C---:B------:R-:W-:Y:S01]  /*7c50*/  FMUL.FTZ R14, R8.reuse, R11 ;  /* 0x0000000b080e7220 */ /* 0x040fe20000410000 */
[----:B------:R-:W-:Y:S02]  /*7c60*/  HADD2.F32 R4, -RZ, R24.H0_H0 ;  /* 0x20000018ff047230 */ /* 0x000fe40000004100 */
[----:B------:R-:W-:Y:S01]  /*7c70*/  FMUL.FTZ R13, R5, R10 ;  /* 0x0000000a050d7220 */ /* 0x000fe20000410000 */
[----:B------:R-:W-:Y:S01]  /*7c80*/  F2FP.F16.F32.PACK_AB R12, R3, R12 ;  /* 0x0000000c030c723e */ /* 0x000fe200000000ff */
[-C--:B------:R-:W-:Y:S01]  /*7c90*/  FMUL.FTZ R8, R8, R9.reuse ;  /* 0x0000000908087220 */ /* 0x080fe20000410000 */
[----:B------:R-:W-:Y:S01]  /*7ca0*/  FFMA.FTZ R14, R7, R9, -R14 ;  /* 0x00000009070e7223 */ /* 0x000fe2000001080e */
[-C--:B------:R-:W-:Y:S01]  /*7cb0*/  FMUL.FTZ R5, R5, R4.reuse ;  /* 0x0000000405057220 */ /* 0x080fe20000410000 */
[----:B------:R-:W-:Y:S01]  /*7cc0*/  FFMA.FTZ R13, R6, R4, -R13 ;  /* 0x00000004060d7223 */ /* 0x000fe2000001080d */
[----:B------:R-:W-:-:S02]  /*7cd0*/  FFMA.FTZ R7, R7, R11, R8 ;  /* 0x0000000b07077223 */ /* 0x000fc40000010008 */
[----:B------:R-:W-:-:S03]  /*7ce0*/  FFMA.FTZ R6, R6, R10, R5 ;  /* 0x0000000a06067223 */ /* 0x000fc60000010005 */
[----:B------:R-:W-:Y:S02]  /*7cf0*/  F2FP.F16.F32.PACK_AB R14, R7, R14 ;  /* 0x0000000e070e723e */ /* 0x000fe400000000ff */
[----:B------:R-:W-:-:S05]  /*7d00*/  F2FP.F16.F32.PACK_AB R13, R6, R13 ;  /* 0x0000000d060d723e */ /* 0x000fca00000000ff */
[----:B------:R1:W-:Y:S01]  /*7d10*/  STS.128 [R0+0x2000], R12 ;  /* 0x0020000c00007388 */ /* 0x0003e20000000c00 */
[----:B------:R-:W-:Y:S05]  /*7d20*/  BRA `(.L_x_11831) ;  /* 0x0000001000d47947 */ /* 0x000fea0003800000 */
.L_x_11818:
[----:B------:R-:W0:Y:S01]  /*7d30*/  LDC R9, c[0x0][0x448] ;  /* 0x00011200ff097b82 */ /* 0x000e220000000800 */
[----:B------:R-:W-:Y:S01]  /*7d40*/  IMAD R3, R233, 0x40, R42 ;  /* 0x00000040e9037824 */ /* 0x000fe200078e022a */
[----:B------:R-:W-:Y:S01]  /*7d50*/  ULDC.64 UR4, c[0x0][0x3f8] ;  /* 0x0000fe0000047ab9 */ /* 0x000fe20000000a00 */
[----:B------:R-:W-:Y:S01]  /*7d60*/  ULDC.64 UR6, c[0x0][0x408] ;  /* 0x0001020000067ab9 */ /* 0x000fe20000000a00 */
[----:B------:R-:W-:Y:S01]  /*7d70*/  IMAD.MOV.U32 R20, RZ, RZ, R24 ;  /* 0x000000ffff147224 */ /* 0x000fe200078e0018 */
[----:B------:R-:W-:Y:S01]  /*7d80*/  SHF.R.S32.HI R43, RZ, 0x1f, R30 ;  /* 0x0000001fff2b7819 */ /* 0x000fe2000001141e */
        /* <DEDUP_REMOVED lines=25> */
[----:B------:R-:W0:Y:S01]  /*7f20*/  LDC R37, c[0x0][0x3f4] ;  /* 0x0000fd00ff257b82 */ /* 0x000e220000000800 */
[----:B------:R-:W1:Y:S01]  /*7f30*/  SHFL.IDX PT, R3, R10, RZ, 0x1c1f ;  /* 0x001c1fff0a037589 */ /* 0x000e6200000e0000 */
[----:B------:R-:W-:-:S03]  /*7f40*/  IMAD R31, R204, R9, RZ ;  /* 0x00000009cc1f7224 */ /* 0x000fc600078e02ff */
[----:B------:R-:W2:Y:S04]  /*7f50*/  SHFL.IDX PT, R0, R20, RZ, 0x1c1f ;  /* 0x001c1fff14007589 */ /* 0x000ea800000e0000 */
[----:B------:R-:W3:Y:S04]  /*7f60*/  SHFL.IDX PT, R14, R28, RZ, 0x1c1f ;  /* 0x001c1fff1c0e7589 */ /* 0x000ee800000e0000 */
[----:B------:R-:W4:Y:S01]  /*7f70*/  SHFL.IDX PT, R8, R29, RZ, 0x1c1f ;  /* 0x001c1fff1d087589 */ /* 0x000f2200000e0000 */
[----:B0-----:R-:W-:-:S04]  /*7f80*/  ISETP.GE.AND P0, PT, R30, R37, PT ;  /* 0x000000251e00720c */ /* 0x001fc80003f06270 */
[----:B------:R-:W-:-:S13]  /*7f90*/  ISETP.GE.OR P1, PT, R42, R31, P0 ;  /* 0x0000001f2a00720c */ /* 0x000fda0000726670 */
[C---:B------:R-:W-:Y:S01]  /*7fa0*/  @!P1 IMAD.SHL.U32 R9, R30.reuse, 0x2, RZ ;  /* 0x000000021e099824 */ /* 0x040fe200078e00ff */
[----:B------:R-:W-:-:S04]  /*7fb0*/  @!P1 SHF.L.U64.HI R21, R30, 0x1, R43 ;  /* 0x000000011e159819 */ /* 0x000fc8000001022b */
[----:B-1----:R-:W-:-:S05]  /*7fc0*/  @!P1 IADD3 R4, P2, R3, R9, RZ ;  /* 0x0000000903049210 */ /* 0x002fca0007f5e0ff */
[----:B--2---:R-:W-:-:S06]  /*7fd0*/  @!P1 IMAD.X R5, R0, 0x1, R21, P2 ;  /* 0x0000000100059824 */ /* 0x004fcc00010e0615 */
[----:B------:R-:W2:Y:S01]  /*7fe0*/  @!P1 LD.E.128 R4, desc[UR40][R4.64] ;  /* 0x0000002804049980 */ /* 0x000ea2000c101d00 */
[----:B---3--:R-:W-:-:S05]  /*7ff0*/  @!P1 IADD3 R14, P2, R14, R9, RZ ;  /* 0x000000090e0e9210 */ /* 0x008fca0007f5e0ff */
[----:B----4-:R-:W-:-:S04]  /*8000*/  @!P1 IMAD.X R3, R8, 0x1, R21, P2 ;  /* 0x0000000108039824 */ /* 0x010fc800010e0615 */
[----:B------:R-:W-:-:S05]  /*8010*/  @!P1 IMAD.MOV.U32 R15, RZ, RZ, R3 ;  /* 0x000000ffff0f9224 */ /* 0x000fca00078e0003 */
[----:B------:R0:W3:Y:S01]  /*8020*/  @!P1 LD.E.128 R24, desc[UR40][R14.64] ;  /* 0x000000280e189980 */ /* 0x0000e2000c101d00 */
[----:B------:R-:W-:Y:S02]  /*8030*/  CS2R R40, SRZ ;  /* 0x0000000000287805 */ /* 0x000fe4000001ff00 */
[----:B------:R-:W-:Y:S01]  /*8040*/  CS2R R38, SRZ ;  /* 0x0000000000267805 */ /* 0x000fe2000001ff00 */
[----:B------:R-:W1:Y:S04]  /*8050*/  SHFL.IDX PT, R8, R29, 0x1, 0x1c1f ;  /* 0x003c1f001d087f89 */ /* 0x000e6800000e0000 */
[----:B0-----:R-:W0:Y:S01]  /*8060*/  SHFL.IDX PT, R14, R28, 0x1, 0x1c1f ;  /* 0x003c1f001c0e7f89 */ /* 0x001e2200000e0000 */
[----:B--2---:R-:W-:Y:S02]  /*8070*/  @!P1 IMAD.MOV.U32 R40, RZ, RZ, R4 ;  /* 0x000000ffff289224 */ /* 0x004fe400078e0004 */
[----:B------:R-:W-:Y:S01]  /*8080*/  @!P1 IMAD.MOV.U32 R41, RZ, RZ, R5 ;  /* 0x000000ffff299224 */ /* 0x000fe200078e0005 */
[----:B------:R-:W-:Y:S01]  /*8090*/  CS2R R4, SRZ ;  /* 0x0000000000047805 */ /* 0x000fe2000001ff00 */
[----:B------:R-:W-:-:S02]  /*80a0*/  IMAD.MOV.U32 R0, RZ, RZ, R40 ;  /* 0x000000ffff007224 */ /* 0x000fc400078e0028 */
[----:B------:R-:W-:Y:S02]  /*80b0*/  IMAD.MOV.U32 R3, RZ, RZ, R41 ;  /* 0x000000ffff037224 */ /* 0x000fe400078e0029 */
[----:B------:R-:W-:Y:S02]  /*80c0*/  @!P1 IMAD.MOV.U32 R38, RZ, RZ, R6 ;  /* 0x000000ffff269224 */ /* 0x000fe400078e0006 */
[----:B------:R-:W-:Y:S01]  /*80d0*/  @!P1 IMAD.MOV.U32 R39, RZ, RZ, R7 ;  /* 0x000000ffff279224 */ /* 0x000fe200078e0007 */
[----:B------:R-:W-:Y:S02]  /*80e0*/  PRMT R53, R0, 0x5410, R3 ;  /* 0x0000541000357816 */ /* 0x000fe40000000003 */
[----:B------:R-:W-:Y:S01]  /*80f0*/  CS2R R6, SRZ ;  /* 0x0000000000067805 */ /* 0x000fe2000001ff00 */
[----:B------:R-:W2:Y:S01]  /*8100*/  SHFL.IDX PT, R0, R20, 0x1, 0x1c1f ;  /* 0x003c1f0014007f89 */ /* 0x000ea200000e0000 */
[----:B------:R-:W-:Y:S02]  /*8110*/  IMAD.MOV.U32 R9, RZ, RZ, R38 ;  /* 0x000000ffff097224 */ /* 0x000fe400078e0026 */
[----:B------:R-:W-:Y:S01]  /*8120*/  IMAD.MOV.U32 R11, RZ, RZ, R39 ;  /* 0x000000ffff0b7224 */ /* 0x000fe200078e0027 */
[----:B------:R4:W0:Y:S01]  /*8130*/  SHFL.IDX PT, R3, R10, 0x1, 0x1c1f ;  /* 0x003c1f000a037f89 */ /* 0x00082200000e0000 */
[----:B---3--:R-:W-:-:S02]  /*8140*/  @!P1 IMAD.MOV.U32 R6, RZ, RZ, R24 ;  /* 0x000000ffff069224 */ /* 0x008fc400078e0018 */
[----:B------:R-:W-:Y:S01]  /*8150*/  @!P1 IMAD.MOV.U32 R7, RZ, RZ, R25 ;  /* 0x000000ffff079224 */ /* 0x000fe200078e0019 */
[----:B------:R-:W-:Y:S01]  /*8160*/  PRMT R9, R9, 0x5410, R11 ;  /* 0x0000541009097816 */ /* 0x000fe2000000000b */
[----:B------:R-:W-:Y:S01]  /*8170*/  @!P1 IMAD.MOV.U32 R4, RZ, RZ, R26 ;  /* 0x000000ffff049224 */ /* 0x000fe200078e001a */
[----:B------:R-:W-:Y:S01]  /*8180*/  CS2R R24, SRZ ;  /* 0x0000000000187805 */ /* 0x000fe2000001ff00 */
[----:B------:R-:W-:Y:S02]  /*8190*/  @!P1 IMAD.MOV.U32 R5, RZ, RZ, R27 ;  /* 0x000000ffff059224 */ /* 0x000fe400078e001b */
[----:B----4-:R-:W-:Y:S02]  /*81a0*/  IMAD.MOV.U32 R10, RZ, RZ, R6 ;  /* 0x000000ffff0a7224 */ /* 0x010fe400078e0006 */
[----:B------:R-:W-:Y:S02]  /*81b0*/  IMAD.MOV.U32 R11, RZ, RZ, R7 ;  /* 0x000000ffff0b7224 */ /* 0x000fe400078e0007 */
[----:B------:R-:W-:-:S02]  /*81c0*/  IMAD.MOV.U32 R12, RZ, RZ, R4 ;  /* 0x000000ffff0c7224 */ /* 0x000fc400078e0004 */
[----:B------:R-:W-:Y:S01]  /*81d0*/  IMAD.MOV.U32 R13, RZ, RZ, R5 ;  /* 0x000000ffff0d7224 */ /* 0x000fe200078e0005 */
[----:B------:R-:W-:-:S04]  /*81e0*/  PRMT R48, R10, 0x5410, R11 ;  /* 0x000054100a307816 */ /* 0x000fc8000000000b */
[----:B-12---:R-:W-:-:S07]  /*81f0*/  PRMT R52, R12, 0x5410, R13 ;  /* 0x000054100c347816 */ /* 0x006fce000000000d */
.L_x_12144:
[----:B------:R-:W-:Y:S01]  /*8200*/  VIADD R42, R42, 0x40 ;  /* 0x000000402a2a7836 */ /* 0x000fe20000000000 */
[----:B------:R-:W-:Y:S01]  /*8210*/  LEA.HI R10, R235, R235, RZ, 0x1 ;  /* 0x000000ebeb0a7211 */ /* 0x000fe200078f08ff */
[----:B------:R-:W-:Y:S01]  /*8220*/  BSSY B1, `(.L_x_11835) ;  /* 0x0000015000017945 */ /* 0x000fe20003800000 */
[----:B------:R-:W-:Y:S02]  /*8230*/  CS2R R26, SRZ ;  /* 0x00000000001a7805 */ /* 0x000fe4000001ff00 */
[----:B------:R-:W-:Y:S02]  /*8240*/  CS2R R32, SRZ ;  /* 0x0000000000207805 */ /* 0x000fe4000001ff00 */
[----:B------:R-:W-:Y:S02]  /*8250*/  ISETP.GE.AND P1, PT, R42, R31, PT ;  /* 0x0000001f2a00720c */ /* 0x000fe40003f26270 */
[----:B------:R-:W-:Y:S02]  /*8260*/  CS2R R34, SRZ ;  /* 0x0000000000227805 */ /* 0x000fe4000001ff00 */
[----:B------:R-:W-:-:S05]  /*8270*/  LOP3.LUT R10, R10, 0xfffffffe, RZ, 0xc0, !PT ;  /* 0xfffffffe0a0a7812 */ /* 0x000fca00078ec0ff */
[----:B------:R-:W-:-:S05]  /*8280*/  IMAD.IADD R10, R235, 0x1, -R10 ;  /* 0x00000001eb0a7824 */ /* 0x000fca00078e0a0a */
[----:B------:R-:W-:Y:S01]  /*8290*/  SHF.L.U32 R11, R10, 0x1f, RZ ;  /* 0x0000001f0a0b7819 */ /* 0x000fe200000006ff */
[----:B------:R-:W-:Y:S06]  /*82a0*/  @P1 BRA `(.L_x_11836) ;  /* 0x0000000000301947 */ /* 0x000fec0003800000 */
[----:B------:R-:W-:Y:S02]  /*82b0*/  CS2R R26, SRZ ;  /* 0x00000000001a7805 */ /* 0x000fe4000001ff00 */
[----:B------:R-:W-:Y:S02]  /*82c0*/  CS2R R32, SRZ ;  /* 0x0000000000207805 */ /* 0x000fe4000001ff00 */
[----:B------:R-:W-:Y:S01]  /*82d0*/  CS2R R34, SRZ ;  /* 0x0000000000227805 */ /* 0x000fe2000001ff00 */
[----:B------:R-:W-:Y:S06]  /*82e0*/  @P0 BRA `(.L_x_11836) ;  /* 0x0000000000200947 */ /* 0x000fec0003800000 */
[C---:B------:R-:W-:Y:S01]  /*82f0*/  IMAD.SHL.U32 R15, R30.reuse, 0x2, RZ ;  /* 0x000000021e0f7824 */ /* 0x040fe200078e00ff */
[----:B------:R-:W-:-:S04]  /*8300*/  SHF.L.U64.HI R13, R30, 0x1, R43 ;  /* 0x000000011e0d7819 */ /* 0x000fc8000001022b */
[-C--:B0-----:R-:W-:Y:S02]  /*8310*/  IADD3 R32, P1, R3, R15.reuse, RZ ;  /* 0x0000000f03207210 */ /* 0x081fe40007f3e0ff */
[----:B------:R-:W-:-:S03]  /*8320*/  IADD3 R14, P2, R14, R15, RZ ;  /* 0x0000000f0e0e7210 */ /* 0x000fc60007f5e0ff */
[--C-:B------:R-:W-:Y:S02]  /*8330*/  IMAD.X R33, R0, 0x1, R13.reuse, P1 ;  /* 0x0000000100217824 */ /* 0x100fe400008e060d */
[----:B------:R-:W-:-:S04]  /*8340*/  IMAD.X R15, R8, 0x1, R13, P2 ;  /* 0x00000001080f7824 */ /* 0x000fc800010e060d */
[----:B------:R-:W5:Y:S04]  /*8350*/  LD.E.128 R32, desc[UR40][R32.64] ;  /* 0x0000002820207980 */ /* 0x000f68000c101d00 */
[----:B------:R1:W5:Y:S02]  /*8360*/  LD.E.128 R24, desc[UR40][R14.64] ;  /* 0x000000280e187980 */ /* 0x000364000c101d00 */
.L_x_11836:
[----:B------:R-:W-:Y:S05]  /*8370*/  BSYNC B1 ;  /* 0x0000000000017941 */ /* 0x000fea0003800000 */
.L_x_11835:
[----:B------:R-:W2:Y:S01]  /*8380*/  SYNCS.PHASECHK.TRANS64.TRYWAIT P1, [R16+URZ+0x22800], R11 ;  /* 0x0228000b100075a7 */ /* 0x000ea2000802017f */
[----:B-----5:R-:W-:Y:S01]  /*8390*/  IMAD.MOV.U32 R0, RZ, RZ, R24 ;  /* 0x000000ffff007224 */ /* 0x020fe200078e0018 */
[----:B------:R-:W-:Y:S01]  /*83a0*/  VIADDMNMX R31, R31, -R210, 0x80, PT ;  /* 0x000000801f1f7446 */ /* 0x000fe200038009d2 */
[----:B0-----:R-:W-:Y:S01]  /*83b0*/  IMAD.MOV.U32 R3, RZ, RZ, R25 ;  /* 0x000000ffff037224 */ /* 0x001fe200078e0019 */
[----:B------:R-:W-:Y:S01]  /*83c0*/  BSSY B1, `(.L_x_11837) ;  /* 0x000000c000017945 */ /* 0x000fe20003800000 */
[----:B------:R-:W-:Y:S01]  /*83d0*/  IMAD.MOV.U32 R8, RZ, RZ, R32 ;  /* 0x000000ffff087224 */ /* 0x000fe200078e0020 */
[-C--:B------:R-:W-:Y:S01]  /*83e0*/  ISETP.GE.OR P2, PT, R18, R31.reuse, P0 ;  /* 0x0000001f1200720c */ /* 0x080fe20000746670 */
[----:B------:R-:W-:Y:S01]  /*83f0*/  IMAD.MOV.U32 R10, RZ, RZ, R33 ;  /* 0x000000ffff0a7224 */ /* 0x000fe200078e0021 */
[----:B------:R-:W-:Y:S01]  /*8400*/  PRMT R54, R0, 0x5410, R3 ;  /* 0x0000541000367816 */ /* 0x000fe20000000003 */
[----:B------:R-:W-:Y:S01]  /*8410*/  IMAD.MOV.U32 R0, RZ, RZ, R26 ;  /* 0x000000ffff007224 */ /* 0x000fe200078e001a */
[----:B------:R-:W-:Y:S01]  /*8420*/  ISETP.GE.OR P0, PT, R232, R31, P0 ;  /* 0x0000001fe800720c */ /* 0x000fe20000706670 */
[----:B------:R-:W-:Y:S01]  /*8430*/  IMAD.MOV.U32 R3, RZ, RZ, R27 ;  /* 0x000000ffff037224 */ /* 0x000fe200078e001b */
[----:B------:R-:W-:-:S04]  /*8440*/  PRMT R56, R8, 0x5410, R10 ;  /* 0x0000541008387816 */ /* 0x000fc8000000000a */
[----:B------:R-:W-:Y:S01]  /*8450*/  PRMT R55, R0, 0x5410, R3 ;  /* 0x0000541000377816 */ /* 0x000fe20000000003 */
[----:B------:R-:W-:Y:S01]  /*8460*/  IMAD.IADD R0, R30, 0x1, R37 ;  /* 0x000000011e007824 */ /* 0x000fe200078e0225 */
[----:B--2---:R-:W-:Y:S06]  /*8470*/  @!P1 BRA `(.L_x_11838) ;  /* 0x00000180002c9947 */ /* 0x004fec0003800000 */
.L_x_12145:
[----:B------:R-:W-:Y:S05]  /*8480*/  BSYNC B1 ;  /* 0x0000000000017941 */ /* 0x000fea0003800000 */
.L_x_11837:
[----:B------:R-:W-:Y:S01]  /*8490*/  BSSY B1, `(.L_x_11839) ;  /* 0x0000063000017945 */ /* 0x000fe20003800000 */
[----:B------:R-:W-:Y:S01]  /*84a0*/  IMAD.MOV.U32 R57, RZ, RZ, R34 ;  /* 0x000000ffff397224 */ /* 0x000fe200078e0022 */
[----:B------:R-:W-:Y:S01]  /*84b0*/  LOP3.LUT R3, R0, 0x38, RZ, 0xc0, !PT ;  /* 0x0000003800037812 */ /* 0x000fe200078ec0ff */
[----:B------:R-:W-:Y:S01]  /*84c0*/  IMAD.MOV.U32 R58, RZ, RZ, R35 ;  /* 0x000000ffff3a7224 */ /* 0x000fe200078e0023 */
[----:B------:R-:W-:Y:S06]  /*84d0*/  @P2 BRA `(.L_x_11840) ;  /* 0x0000000400782947 */ /* 0x000fec0003800000 */
[----:B------:R-:W-:Y:S01]  /*84e0*/  IMAD.SHL.U32 R0, R237, 0x40, RZ ;  /* 0x00000040ed007824 */ /* 0x000fe200078e00ff */
[----:B------:R-:W-:Y:S01]  /*84f0*/  SHF.R.U32.HI R20, RZ, 0x10, R7 ;  /* 0x00000010ff147819 */ /* 0x000fe20000011607 */
[----:B------:R-:W-:Y:S01]  /*8500*/  HADD2.F32 R21, -RZ, R53.H1_H1 ;  /* 0x30000035ff157230 */ /* 0x000fe20000004100 */
[--C-:B------:R-:W-:Y:S01]  /*8510*/  SHF.R.U64 R51, R40, 0x10, R41.reuse ;  /* 0x0000001028337819 */ /* 0x100fe20000001229 */
[----:B------:R-:W-:Y:S01]  /*8520*/  HADD2.F32 R37, -RZ, R48.H1_H1 ;  /* 0x30000030ff257230 */ /* 0x000fe20000004100 */
[----:B------:R-:W-:Y:S01]  /*8530*/  LOP3.LUT R0, R0, 0x1c0, RZ, 0xc0, !PT ;  /* 0x000001c000007812 */ /* 0x000fe200078ec0ff */
[----:B------:R-:W-:Y:S01]  /*8540*/  HADD2.F32 R20, -RZ, R20.H0_H0 ;  /* 0x20000014ff147230 */ /* 0x000fe20000004100 */
[----:B------:R-:W-:Y:S02]  /*8550*/  SHF.R.U32.HI R40, RZ, 0x10, R41 ;  /* 0x00000010ff287819 */ /* 0x000fe40000011629 */
[----:B------:R-:W-:Y:S02]  /*8560*/  LOP3.LUT R30, R0, 0x38, R30, 0xf8, !PT ;  /* 0x00000038001e7812 */ /* 0x000fe400078ef81e */
[----:B------:R-:W-:-:S02]  /*8570*/  SHF.R.U32.HI R13, RZ, 0x3, R0 ;  /* 0x00000003ff0d7819 */ /* 0x000fc40000011600 */
[----:B------:R-:W-:Y:S02]  /*8580*/  SHF.R.U64 R47, R4, 0x10, R5 ;  /* 0x00000010042f7819 */ /* 0x000fe40000001205 */
[----:B0-----:R-:W-:Y:S02]  /*8590*/  LOP3.LUT R11, R30, R13, RZ, 0x3c, !PT ;  /* 0x0000000d1e0b7212 */ /* 0x001fe400078e3cff */
[--C-:B------:R-:W-:Y:S02]  /*85a0*/  SHF.R.U64 R50, R38, 0x10, R39.reuse ;  /* 0x0000001026327819 */ /* 0x100fe40000001227 */
[----:B------:R-:W-:Y:S01]  /*85b0*/  SHF.R.U32.HI R46, RZ, 0x10, R39 ;  /* 0x00000010ff2e7819 */ /* 0x000fe20000011627 */
[----:B------:R-:W-:Y:S01]  /*85c0*/  IMAD R11, R220, 0x200, R11 ;  /* 0x00000200dc0b7824 */ /* 0x000fe200078e020b */
[----:B------:R-:W-:Y:S02]  /*85d0*/  SHF.R.U32.HI R44, RZ, 0x10, R5 ;  /* 0x00000010ff2c7819 */ /* 0x000fe40000011605 */
[----:B------:R-:W-:Y:S01]  /*85e0*/  SHF.R.U64 R49, R6, 0x10, R7 ;  /* 0x0000001006317819 */ /* 0x000fe20000001207 */
[----:B------:R-:W-:Y:S01]  /*85f0*/  IMAD R43, R11, 0x2, R16 ;  /* 0x000000020b2b7824 */ /* 0x000fe200078e0210 */
[----:B------:R-:W-:-:S04]  /*8600*/  LOP3.LUT R11, R13, R3, R0, 0x1e, !PT ;  /* 0x000000030d0b7212 */ /* 0x000fc800078e1e00 */
[----:B-1----:R-:W0:Y:S01]  /*8610*/  LDS.128 R12, [R43+0x18400] ;  /* 0x018400002b0c7984 */ /* 0x002e220000000c00 */
        /* <DEDUP_REMOVED lines=18> */
[-C--:B------:R-:W-:Y:S01]  /*8740*/  FFMA.FTZ R40, R13, R8.reuse, -R38 ;  /* 0x000000080d287223 */ /* 0x080fe20000010826 */
[----:B------:R-:W-:Y:S02]  /*8750*/  HADD2.F32 R4, -RZ, R9.H1_H1 ;  /* 0x30000009ff047230 */ /* 0x000fe40000004100 */
[----:B------:R-:W-:Y:S01]  /*8760*/  FMUL.FTZ R42, R29, R8 ;  /* 0x000000081d2a7220 */ /* 0x000fe20000410000 */
[----:B------:R-:W-:Y:S02]  /*8770*/  HADD2.F32 R31, -RZ, R31.H1_H1 ;  /* 0x3000001fff1f7230 */ /* 0x000fe40000004100 */
[C---:B------:R-:W-:Y:S01]  /*8780*/  FMUL.FTZ R29, R11.reuse, R21 ;  /* 0x000000150b1d7220 */ /* 0x040fe20000410000 */
[----:B------:R-:W-:Y:S02]  /*8790*/  HADD2.F32 R38, -RZ, R44.H0_H0 ;  /* 0x2000002cff267230 */ /* 0x000fe40000004100 */
[----:B------:R-:W-:Y:S01]  /*87a0*/  FMUL.FTZ R44, R11, R4 ;  /* 0x000000040b2c7220 */ /* 0x000fe20000410000 */
[----:B------:R-:W-:Y:S01]  /*87b0*/  FFMA.FTZ R42, R13, R20, R42 ;  /* 0x000000140d2a7223 */ /* 0x000fe2000001002a */
[----:B------:R-:W-:-:S02]  /*87c0*/  HADD2.F32 R8, -RZ, R46.H0_H0 ;  /* 0x2000002eff087230 */ /* 0x000fc40000004100 */
[C---:B------:R-:W-:Y:S01]  /*87d0*/  FFMA.FTZ R37, R6.reuse, R4, -R29 ;  /* 0x0000000406257223 */ /* 0x040fe2000001081d */
[C---:B------:R-:W-:Y:S01]  /*87e0*/  FMUL.FTZ R20, R31.reuse, R38 ;  /* 0x000000261f147220 */ /* 0x040fe20000410000 */
[----:B------:R-:W-:Y:S01]  /*87f0*/  FFMA.FTZ R44, R6, R21, R44 ;  /* 0x00000015062c7223 */ /* 0x000fe2000001002c */
[----:B------:R-:W-:Y:S02]  /*8800*/  HADD2.F32 R7, -RZ, R28.H0_H0 ;  /* 0x2000001cff077230 */ /* 0x000fe40000004100 */
[----:B------:R-:W-:Y:S02]  /*8810*/  HADD2.F32 R6, -RZ, R48.H0_H0 ;  /* 0x20000030ff067230 */ /* 0x000fe40000004100 */
[-C--:B------:R-:W-:Y:S01]  /*8820*/  FMUL.FTZ R48, R31, R8.reuse ;  /* 0x000000081f307220 */ /* 0x080fe20000410000 */
[----:B------:R-:W-:Y:S02]  /*8830*/  HADD2.F32 R4, -RZ, R53.H0_H0 ;  /* 0x20000035ff047230 */ /* 0x000fe40000004100 */
[----:B------:R-:W-:Y:S01]  /*8840*/  FFMA.FTZ R46, R15, R8, -R20 ;  /* 0x000000080f2e7223 */ /* 0x000fe20000010814 */
[----:B------:R-:W-:-:S02]  /*8850*/  HADD2.F32 R10, -RZ, R30.H0_H0 ;  /* 0x2000001eff0a7230 */ /* 0x000fc40000004100 */
[C---:B------:R-:W-:Y:S01]  /*8860*/  FMUL.FTZ R11, R7.reuse, R6 ;  /* 0x00000006070b7220 */ /* 0x040fe20000410000 */
[----:B------:R-:W-:Y:S02]  /*8870*/  HADD2.F32 R8, -RZ, R52.H0_H0 ;  /* 0x20000034ff087230 */ /* 0x000fe40000004100 */
[-C--:B------:R-:W-:Y:S01]  /*8880*/  FMUL.FTZ R7, R7, R4.reuse ;  /* 0x0000000407077220 */ /* 0x080fe20000410000 */
[----:B------:R-:W-:Y:S02]  /*8890*/  HADD2.F32 R5, -RZ, R14.H0_H0 ;  /* 0x2000000eff057230 */ /* 0x000fe40000004100 */
[----:B------:R-:W-:Y:S01]  /*88a0*/  FFMA.FTZ R4, R0, R4, -R11 ;  /* 0x0000000400047223 */ /* 0x000fe2000001080b */
[----:B------:R-:W-:Y:S02]  /*88b0*/  HADD2.F32 R9, -RZ, R9.H0_H0 ;  /* 0x20000009ff097230 */ /* 0x000fe40000004100 */
[----:B------:R-:W-:Y:S01]  /*88c0*/  FMUL.FTZ R20, R10, R8 ;  /* 0x000000080a147220 */ /* 0x000fe20000410000 */
[----:B------:R-:W-:Y:S01]  /*88d0*/  FFMA.FTZ R0, R0, R6, R7 ;  /* 0x0000000600007223 */ /* 0x000fe20000010007 */
[----:B------:R-:W-:-:S02]  /*88e0*/  HADD2.F32 R28, -RZ, R28.H1_H1 ;  /* 0x3000001cff1c7230 */ /* 0x000fc40000004100 */
[----:B------:R-:W-:Y:S01]  /*88f0*/  FFMA.FTZ R31, R15, R38, R48 ;  /* 0x000000260f1f7223 */ /* 0x000fe20000010030 */
[----:B------:R-:W-:Y:S02]  /*8900*/  HADD2.F32 R30, -RZ, R30.H1_H1 ;  /* 0x3000001eff1e7230 */ /* 0x000fe40000004100 */
[-C--:B------:R-:W-:Y:S01]  /*8910*/  FMUL.FTZ R10, R10, R9.reuse ;  /* 0x000000090a0a7220 */ /* 0x080fe20000410000 */
[C---:B------:R-:W-:Y:S01]  /*8920*/  FFMA.FTZ R6, R5.reuse, R9, -R20 ;  /* 0x0000000905067223 */ /* 0x040fe20000010814 */
[----:B------:R-:W-:Y:S02]  /*8930*/  HADD2.F32 R11, -RZ, R49.H0_H0 ;  /* 0x20000031ff0b7230 */ /* 0x000fe40000004100 */
        /* <DEDUP_REMOVED lines=24> */
.L_x_11840:
[----:B------:R-:W-:Y:S05]  /*8ac0*/  BSYNC B1 ;  /* 0x0000000000017941 */ /* 0x000fea0003800000 */
.L_x_11839:
[----:B------:R-:W-:Y:S01]  /*8ad0*/  PRMT R40, R57, 0x5410, R58 ;  /* 0x0000541039287816 */ /* 0x000fe2000000003a */
[----:B------:R-:W-:Y:S06]  /*8ae0*/  @P0 BRA `(.L_x_11831) ;  /* 0x0000000400640947 */ /* 0x000fec0003800000 */
[----:B------:R-:W3:Y:S01]  /*8af0*/  LDL R41, [R1+0xc] ;  /* 0x00000c0001297983 */ /* 0x000ee20000100800 */
[----:B------:R-:W-:-:S04]  /*8b00*/  SHF.R.U32.HI R0, RZ, 0x3, R218 ;  /* 0x00000003ff007819 */ /* 0x000fc800000116da */
[----:B------:R-:W-:-:S05]  /*8b10*/  LOP3.LUT R0, R0, R3, R218, 0x1e, !PT ;  /* 0x0000000300007212 */ /* 0x000fca00078e1eda */
[----:B------:R-:W-:-:S04]  /*8b20*/  IMAD.IADD R3, R221, 0x1, R0 ;  /* 0x00000001dd037824 */ /* 0x000fc800078e0200 */
[----:B------:R-:W-:-:S05]  /*8b30*/  IMAD R3, R3, 0x2, R16 ;  /* 0x0000000203037824 */ /* 0x000fca00078e0210 */
[----:B0-2---:R-:W1:Y:S01]  /*8b40*/  LDS.128 R8, [R3+0x18400] ;  /* 0x0184000003087984 */ /* 0x005e620000000c00 */
[--C-:B------:R-:W-:Y:S02]  /*8b50*/  SHF.R.U64 R38, R34, 0x10, R35.reuse ;  /* 0x0000001022267819 */ /* 0x100fe40000001223 */
[----:B------:R-:W-:Y:S02]  /*8b60*/  SHF.R.U32.HI R34, RZ, 0x10, R35 ;  /* 0x00000010ff227819 */ /* 0x000fe40000011623 */
[----:B------:R-:W-:Y:S01]  /*8b70*/  SHF.R.U64 R35, R26, 0x10, R27 ;  /* 0x000000101a237819 */ /* 0x000fe2000000121b */
[----:B------:R-:W-:Y:S01]  /*8b80*/  HADD2.F32 R26, -RZ, R54.H1_H1 ;  /* 0x30000036ff1a7230 */ /* 0x000fe20000004100 */
[--C-:B------:R-:W-:Y:S02]  /*8b90*/  SHF.R.U32.HI R28, RZ, 0x10, R25.reuse ;  /* 0x00000010ff1c7819 */ /* 0x100fe40000011619 */
[----:B------:R-:W-:Y:S01]  /*8ba0*/  SHF.R.U64 R37, R24, 0x10, R25 ;  /* 0x0000001018257819 */ /* 0x000fe20000001219 */
[----:B------:R-:W-:Y:S01]  /*8bb0*/  HADD2.F32 R25, -RZ, R56.H1_H1 ;  /* 0x30000038ff197230 */ /* 0x000fe20000004100 */
[----:B------:R-:W-:-:S02]  /*8bc0*/  SHF.R.U64 R39, R32, 0x10, R33 ;  /* 0x0000001020277819 */ /* 0x000fc40000001221 */
[----:B------:R-:W-:Y:S02]  /*8bd0*/  SHF.R.U32.HI R32, RZ, 0x10, R33 ;  /* 0x00000010ff207819 */ /* 0x000fe40000011621 */
[----:B------:R-:W-:Y:S01]  /*8be0*/  SHF.R.U32.HI R33, RZ, 0x10, R27 ;  /* 0x00000010ff217819 */ /* 0x000fe2000001161b */
[----:B------:R-:W-:Y:S02]  /*8bf0*/  HADD2.F32 R27, -RZ, R28.H0_H0 ;  /* 0x2000001cff1b7230 */ /* 0x000fe40000004100 */
[--C-:B-1----:R-:W-:Y:S02]  /*8c00*/  HADD2.F32 R15, -RZ, R9.reuse.H0_H0 ;  /* 0x20000009ff0f7230 */ /* 0x102fe40000004100 */
[----:B------:R-:W-:-:S03]  /*8c10*/  HADD2.F32 R20, -RZ, R9.H1_H1 ;  /* 0x30000009ff147230 */ /* 0x000fc60000004100 */
[C---:B------:R-:W-:Y:S01]  /*8c20*/  FMUL.FTZ R29, R15.reuse, R26 ;  /* 0x0000001a0f1d7220 */ /* 0x040fe20000410000 */
[----:B------:R-:W-:Y:S01]  /*8c30*/  FMUL.FTZ R31, R15, R25 ;  /* 0x000000190f1f7220 */ /* 0x000fe20000410000 */
[----:B------:R-:W-:Y:S02]  /*8c40*/  HADD2.F32 R15, -RZ, R32.H0_H0 ;  /* 0x20000020ff0f7230 */ /* 0x000fe40000004100 */
[C---:B------:R-:W-:Y:S01]  /*8c50*/  FMUL.FTZ R28, R20.reuse, R27 ;  /* 0x0000001b141c7220 */ /* 0x040fe20000410000 */
[----:B------:R-:W-:Y:S02]  /*8c60*/  HADD2.F32 R9, -RZ, R8.H0_H0 ;  /* 0x20000008ff097230 */ /* 0x000fe40000004100 */
[----:B------:R-:W-:Y:S01]  /*8c70*/  FMUL.FTZ R30, R20, R15 ;  /* 0x0000000f141e7220 */ /* 0x000fe20000410000 */
[----:B------:R-:W-:Y:S02]  /*8c80*/  HADD2.F32 R21, -RZ, R10.H0_H0 ;  /* 0x2000000aff157230 */ /* 0x000fe40000004100 */
[----:B------:R-:W-:-:S02]  /*8c90*/  HADD2.F32 R20, -RZ, R55.H0_H0 ;  /* 0x20000037ff147230 */ /* 0x000fc40000004100 */
[--C-:B------:R-:W-:Y:S02]  /*8ca0*/  HADD2.F32 R24, -RZ, R11.reuse.H0_H0 ;  /* 0x2000000bff187230 */ /* 0x100fe40000004100 */
[----:B------:R-:W-:Y:S02]  /*8cb0*/  HADD2.F32 R11, -RZ, R11.H1_H1 ;  /* 0x3000000bff0b7230 */ /* 0x000fe40000004100 */
[----:B------:R-:W-:Y:S02]  /*8cc0*/  HADD2.F32 R8, -RZ, R8.H1_H1 ;  /* 0x30000008ff087230 */ /* 0x000fe40000004100 */
[----:B------:R-:W-:Y:S01]  /*8cd0*/  HADD2.F32 R10, -RZ, R10.H1_H1 ;  /* 0x3000000aff0a7230 */ /* 0x000fe20000004100 */
[----:B---3--:R-:W0:Y:S02]  /*8ce0*/  LDS.128 R4, [R41+0x18400] ;  /* 0x0184000029047984 */ /* 0x008e240000000c00 */
[--C-:B0-----:R-:W-:Y:S02]  /*8cf0*/  HADD2.F32 R12, -RZ, R5.reuse.H0_H0 ;  /* 0x20000005ff0c7230 */ /* 0x101fe40000004100 */
[----:B------:R-:W-:-:S03]  /*8d00*/  HADD2.F32 R5, -RZ, R5.H1_H1 ;  /* 0x30000005ff057230 */ /* 0x000fc60000004100 */
[C---:B------:R-:W-:Y:S01]  /*8d10*/  FFMA.FTZ R29, R12.reuse, R25, -R29 ;  /* 0x000000190c1d7223 */ /* 0x040fe2000001081d */
[----:B------:R-:W-:Y:S02]  /*8d20*/  HADD2.F32 R25, -RZ, R54.H0_H0 ;  /* 0x20000036ff197230 */ /* 0x000fe40000004100 */
[----:B------:R-:W-:Y:S01]  /*8d30*/  FFMA.FTZ R31, R12, R26, R31 ;  /* 0x0000001a0c1f7223 */ /* 0x000fe2000001001f */
[----:B------:R-:W-:Y:S02]  /*8d40*/  HADD2.F32 R12, -RZ, R56.H0_H0 ;  /* 0x20000038ff0c7230 */ /* 0x000fe40000004100 */
[----:B------:R-:W-:Y:S01]  /*8d50*/  FFMA.FTZ R28, R5, R15, -R28 ;  /* 0x0000000f051c7223 */ /* 0x000fe2000001081c */
[----:B------:R-:W-:Y:S02]  /*8d60*/  HADD2.F32 R0, -RZ, R4.H0_H0 ;  /* 0x20000004ff007230 */ /* 0x000fe40000004100 */
[C---:B------:R-:W-:Y:S01]  /*8d70*/  FMUL.FTZ R15, R9.reuse, R25 ;  /* 0x00000019090f7220 */ /* 0x040fe20000410000 */
[----:B------:R-:W-:-:S03]  /*8d80*/  FMUL.FTZ R26, R9, R12 ;  /* 0x0000000c091a7220 */ /* 0x000fc60000410000 */
        /* <DEDUP_REMOVED lines=9> */
[----:B------:R-:W-:Y:S02]  /*8e20*/  HADD2.F32 R14, -RZ, R7.H0_H0 ;  /* 0x20000007ff0e7230 */ /* 0x000fe40000004100 */
[C---:B------:R-:W-:Y:S01]  /*8e30*/  FFMA.FTZ R25, R13.reuse, R12, -R0 ;  /* 0x0000000c0d197223 */ /* 0x040fe20000010800 */
[C---:B------:R-:W-:Y:S01]  /*8e40*/  FMUL.FTZ R21, R24.reuse, R9 ;  /* 0x0000000918157220 */ /* 0x040fe20000410000 */
[----:B------:R-:W-:Y:S02]  /*8e50*/  HADD2.F32 R12, -RZ, R33.H0_H0 ;  /* 0x20000021ff0c7230 */ /* 0x000fe40000004100 */
[-C--:B------:R-:W-:Y:S01]  /*8e60*/  FMUL.FTZ R24, R24, R5.reuse ;  /* 0x0000000518187220 */ /* 0x080fe20000410000 */
[----:B------:R-:W-:Y:S02]  /*8e70*/  HADD2.F32 R0, -RZ, R34.H0_H0 ;  /* 0x20000022ff007230 */ /* 0x000fe40000004100 */
[----:B------:R-:W-:Y:S01]  /*8e80*/  FFMA.FTZ R32, R13, R20, R32 ;  /* 0x000000140d207223 */ /* 0x000fe20000010020 */
[C---:B------:R-:W-:Y:S01]  /*8e90*/  FFMA.FTZ R20, R14.reuse, R5, -R21 ;  /* 0x000000050e147223 */ /* 0x040fe20000010815 */
[----:B------:R-:W-:Y:S01]  /*8ea0*/  FFMA.FTZ R24, R14, R9, R24 ;  /* 0x000000090e187223 */ /* 0x000fe20000010018 */
[----:B------:R-:W-:-:S02]  /*8eb0*/  HADD2.F32 R7, -RZ, R7.H1_H1 ;  /* 0x30000007ff077230 */ /* 0x000fc40000004100 */
[C---:B------:R-:W-:Y:S01]  /*8ec0*/  FMUL.FTZ R34, R11.reuse, R12 ;  /* 0x0000000c0b227220 */ /* 0x040fe20000410000 */
[-C--:B------:R-:W-:Y:S01]  /*8ed0*/  FMUL.FTZ R14, R11, R0.reuse ;  /* 0x000000000b0e7220 */ /* 0x080fe20000410000 */
[----:B------:R-:W-:Y:S02]  /*8ee0*/  HADD2.F32 R11, -RZ, R37.H0_H0 ;  /* 0x20000025ff0b7230 */ /* 0x000fe40000004100 */
[----:B------:R-:W-:Y:S02]  /*8ef0*/  HADD2.F32 R13, -RZ, R35.H0_H0 ;  /* 0x20000023ff0d7230 */ /* 0x000fe40000004100 */
[----:B------:R-:W-:Y:S02]  /*8f00*/  HADD2.F32 R5, -RZ, R39.H0_H0 ;  /* 0x20000027ff057230 */ /* 0x000fe40000004100 */
[----:B------:R-:W-:Y:S02]  /*8f10*/  HADD2.F32 R9, -RZ, R38.H0_H0 ;  /* 0x20000026ff097230 */ /* 0x000fe40000004100 */
[----:B------:R-:W-:Y:S01]  /*8f20*/  FFMA.FTZ R33, R7, R0, -R34 ;  /* 0x0000000007217223 */ /* 0x000fe20000010822 */
[----:B------:R-:W-:-:S02]  /*8f30*/  HADD2.F32 R4, -RZ, R4.H1_H1 ;  /* 0x30000004ff047230 */ /* 0x000fc40000004100 */
[----:B------:R-:W-:Y:S01]  /*8f40*/  FFMA.FTZ R35, R7, R12, R14 ;  /* 0x0000000c07237223 */ /* 0x000fe2000001000e */
[----:B------:R-:W-:Y:S02]  /*8f50*/  HADD2.F32 R6, -RZ, R6.H1_H1 ;  /* 0x30000006ff067230 */ /* 0x000fe40000004100 */
        /* <DEDUP_REMOVED lines=18> */
.L_x_11831:
[----:B------:R-:W-:Y:S05]  /*9080*/  BSYNC B0 ;  /* 0x0000000000007941 */ /* 0x000fea0003800000 */
.L_x_11817:
        /* <DEDUP_REMOVED lines=8> */
.L_x_11814:
[----:B-12---:R-:W1:Y:S01]  /*9110*/  S2R R0, SR_TID.X ;  /* 0x0000000000007919 */ /* 0x006e620000002100 */
[----:B------:R-:W-:Y:S01]  /*9120*/  ISETP.NE.AND P0, PT, R207, 0x3, PT ;  /* 0x00000003cf00780c */ /* 0x000fe20003f05270 */
[----:B------:R-:W-:Y:S05]  /*9130*/  WARPSYNC.ALL ;  /* 0x0000000000007948 */ /* 0x000fea0003800000 */
[----:B-1----:R-:W-:-:S05]  /*9140*/  SHF.R.U32.HI R0, RZ, 0x7, R0 ;  /* 0x00000007ff007819 */ /* 0x002fca0000011600 */
[----:B------:R-:W-:-:S05]  /*9150*/  VIADD R179, R0, 0x8 ;  /* 0x0000000800b37836 */ /* 0x000fca0000000000 */
[----:B------:R1:W-:Y:S06]  /*9160*/  BAR.SYNC.DEFER_BLOCKING R179, 0x100 ;  /* 0x000400b30000751d */ /* 0x0003ec0000010000 */
[----:B------:R-:W-:Y:S05]  /*9170*/  @!P0 BRA `(.L_x_11841) ;  /* 0x0000000000048947 */ /* 0x000fea0003800000 */
[----:B------:R-:W-:Y:S01]  /*9180*/  BPT.TRAP 0x1 ;  /* 0x000000040000795c */ /* 0x000fe20000300000 */
.L_x_11841:
[----:B---3--:R-:W-:Y:S01]  /*9190*/  IMAD R6, R2, 0x8, R16 ;  /* 0x0000000802067824 */ /* 0x008fe200078e0210 */
[----:B0-----:R-:W-:-:S04]  /*91a0*/  SHF.L.U32 R11, R19, 0x1f, RZ ;  /* 0x0000001f130b7819 */ /* 0x001fc800000006ff */
[----:B------:R0:W2:Y:S01]  /*91b0*/  SYNCS.PHASECHK.TRANS64.TRYWAIT P2, [R6+URZ+0x22830], R11 ;  /* 0x0228300b060075a7 */ /* 0x0000a2000804017f */
[----:B------:R-:W-:Y:S05]  /*91c0*/  @!P0 BRA `(.L_x_11842) ;  /* 0x0000000000048947 */ /* 0x000fea0003800000 */
[----:B------:R-:W-:Y:S01]  /*91d0*/  BPT.TRAP 0x1 ;  /* 0x000000040000795c */ /* 0x000fe20000300000 */
.L_x_11842:
[----:B------:R-:W3:Y:S01]  /*91e0*/  S2R R3, SR_TID.X ;  /* 0x0000000000037919 */ /* 0x000ee20000002100 */
[----:B------:R-:W-:-:S05]  /*91f0*/  VIADD R0, R16, 0x1c400 ;  /* 0x0001c40010007836 */ /* 0x000fca0000000000 */
[----:B------:R-:W-:-:S04]  /*9200*/  SHF.R.U32.HI R0, RZ, 0x4, R0 ;  /* 0x00000004ff007819 */ /* 0x000fc80000011600 */
[----:B------:R-:W-:Y:S02]  /*9210*/  LOP3.LUT R0, R0, 0x3fff, RZ, 0xc0, !PT ;  /* 0x00003fff00007812 */ /* 0x000fe400078ec0ff */
[----:B---3--:R-:W-:-:S04]  /*9220*/  LOP3.LUT R3, R3, 0x7f, RZ, 0xc0, !PT ;  /* 0x0000007f03037812 */ /* 0x008fc800078ec0ff */
[----:B------:R-:W-:Y:S01]  /*9230*/  ISETP.NE.AND P1, PT, R3, RZ, PT ;  /* 0x000000ff0300720c */ /* 0x000fe20003f25270 */
[----:B--2---:R-:W-:-:S12]  /*9240*/  @P2 BRA `(.L_x_11843) ;  /* 0x0000000000082947 */ /* 0x004fd80003800000 */
[----:B------:R-:W2:Y:S02]  /*9250*/  SYNCS.PHASECHK.TRANS64.TRYWAIT P2, [R6+URZ+0x22830], R11 ;  /* 0x0228300b060075a7 */ /* 0x000ea4000804017f */
[----:B--2---:R-:W-:Y:S05]  /*9260*/  @!P2 BRA `(.L_x_11844) ;  /* 0x0000017000c4a947 */ /* 0x004fea0003800000 */
.L_x_11843:
[----:B------:R-:W-:Y:S05]  /*9270*/  WARPSYNC.ALL ;  /* 0x0000000000007948 */ /* 0x000fea0003800000 */
[----:B------:R-:W-:-:S05]  /*9280*/  LOP3.LUT R211, R0, 0x10000, RZ, 0xfc, !PT ;  /* 0x0001000000d37812 */ /* 0x000fca00078efcff */
[----:B------:R-:W-:Y:S01]  /*9290*/  IMAD R4, R2, 0x300, R211 ;  /* 0x0000030002047824 */ /* 0x000fe200078e02d3 */
[----:B------:R-:W-:Y:S01]  /*92a0*/  LOP3.LUT R8, R36, 0x10000, RZ, 0xfc, !PT ;  /* 0x0001000024087812 */ /* 0x000fe200078efcff */
[----:B------:R-:W-:Y:S01]  /*92b0*/  IMAD.MOV.U32 R5, RZ, RZ, 0x40000040 ;  /* 0x40000040ff057424 */ /* 0x000fe200078e00ff */
[----:B------:R-:W3:Y:S01]  /*92c0*/  LDL.LU R76, [R1] ;  /* 0x00000000014c7983 */ /* 0x000ee20000300800 */
[----:B------:R-:W-:Y:S01]  /*92d0*/  IMAD.MOV.U32 R9, RZ, RZ, 0x40000040 ;  /* 0x40000040ff097424 */ /* 0x000fe200078e00ff */
[C---:B------:R-:W-:Y:S01]  /*92e0*/  R2UR UR6, R4.reuse ;  /* 0x00000000040672ca */ /* 0x040fe200000e0000 */
[----:B-----5:R-:W-:Y:S01]  /*92f0*/  WARPGROUP.ARRIVE ;  /* 0x00000000000079c5 */ /* 0x020fe20000000000 */
[----:B------:R-:W-:Y:S01]  /*9300*/  R2UR UR7, R5 ;  /* 0x00000000050772ca */ /* 0x000fe200000e0000 */
[----:B------:R-:W-:Y:S01]  /*9310*/  VIADD R12, R4, 0x2 ;  /* 0x00000002040c7836 */ /* 0x000fe20000000000 */
[C---:B------:R-:W-:Y:S01]  /*9320*/  R2UR UR4, R8.reuse ;  /* 0x00000000080472ca */ /* 0x040fe200000e0000 */
[C---:B------:R-:W-:Y:S01]  /*9330*/  VIADD R20, R8.reuse, 0x2 ;  /* 0x0000000208147836 */ /* 0x040fe20000000000 */
[----:B------:R-:W-:Y:S01]  /*9340*/  R2UR UR5, R9 ;  /* 0x00000000090572ca */ /* 0x000fe200000e0000 */
[----:B------:R-:W-:Y:S01]  /*9350*/  IMAD.MOV.U32 R13, RZ, RZ, 0x40000040 ;  /* 0x40000040ff0d7424 */ /* 0x000fe200078e00ff */
[----:B------:R-:W0:Y:S01]  /*9360*/  LDC R0, c[0x0][0x448] ;  /* 0x00011200ff007b82 */ /* 0x000e220000000800 */
[----:B------:R-:W-:Y:S01]  /*9370*/  IMAD.MOV.U32 R21, RZ, RZ, 0x40000040 ;  /* 0x40000040ff157424 */ /* 0x000fe200078e00ff */
[----:B------:R-:W1:Y:S01]  /*9380*/  S2R R7, SR_TID.X ;  /* 0x0000000000077919 */ /* 0x000e620000002100 */
[----:B----4-:R-:W-:-:S02]  /*9390*/  VIADD R14, R8, 0x4 ;  /* 0x00000004080e7836 */ /* 0x010fc40000000000 */
[----:B------:R-:W-:Y:S02]  /*93a0*/  IMAD.MOV.U32 R15, RZ, RZ, 0x40000040 ;  /* 0x40000040ff0f7424 */ /* 0x000fe400078e00ff */
[----:B------:R-:W-:Y:S01]  /*93b0*/  IMAD.MOV.U32 R5, RZ, RZ, 0x40000040 ;  /* 0x40000040ff057424 */ /* 0x000fe200078e00ff */
[----:B------:R-:W4:Y:S01]  /*93c0*/  LDC.64 R176, c[0x0][0x9e0] ;  /* 0x00027800ffb07b82 */ /* 0x000f220000000a00 */
[----:B------:R-:W-:Y:S02]  /*93d0*/  IMAD R3, R178, -0x60, R205 ;  /* 0xffffffa0b2037824 */ /* 0x000fe400078e02cd */
[----:B------:R-:W-:Y:S01]  /*93e0*/  HGMMA.64x96x16.F32 R24, gdesc[UR4], RZ, !UPT, gsb0 ;  /* 0x01600000041879f0 */ /* 0x000fe2000c0008ff */
[----:B------:R-:W-:Y:S01]  /*93f0*/  R2UR UR6, R12 ;  /* 0x000000000c0672ca */ /* 0x000fe200000e0000 */
[----:B------:R-:W-:Y:S01]  /*9400*/  VIADD R12, R4, 0x4 ;  /* 0x00000004040c7836 */ /* 0x000fe20000000000 */
[----:B------:R-:W-:Y:S01]  /*9410*/  R2UR UR7, R13 ;  /* 0x000000000d0772ca */ /* 0x000fe200000e0000 */
[----:B------:R-:W-:Y:S01]  /*9420*/  IMAD.MOV.U32 R13, RZ, RZ, 0x40000040 ;  /* 0x40000040ff0d7424 */ /* 0x000fe200078e00ff */
[----:B------:R-:W-:Y:S01]  /*9430*/  R2UR UR4, R20 ;  /* 0x00000000140472ca */ /* 0x000fe200000e0000 */
[----:B------:R-:W-:Y:S01]  /*9440*/  VIADD R4, R4, 0x6 ;  /* 0x0000000604047836 */ /* 0x000fe20000000000 */
[----:B------:R-:W-:Y:S01]  /*9450*/  R2UR UR5, R21 ;  /* 0x00000000150572ca */ /* 0x000fe200000e0000 */
[----:B------:R-:W-:-:S04]  /*9460*/  IMAD.MOV.U32 R73, RZ, RZ, -0x60 ;  /* 0xffffffa0ff497424 */ /* 0x000fc800078e00ff */
[----:B------:R-:W-:Y:S01]  /*9470*/  IMAD R77, R178, R73, 0x60 ;  /* 0x00000060b24d7424 */ /* 0x000fe200078e0249 */
[----:B0-----:R-:W-:Y:S01]  /*9480*/  ISETP.NE.AND P2, PT, R0, 0x1, PT ;  /* 0x000000010000780c */ /* 0x001fe20003f45270 */
[----:B------:R-:W-:Y:S01]  /*9490*/  IMAD.IADD R0, R215, 0x1, R210 ;  /* 0x00000001d7007824 */ /* 0x000fe200078e02d2 */
[----:B-1----:R-:W-:-:S11]  /*94a0*/  SHF.R.U32.HI R7, RZ, 0x7, R7 ;  /* 0x00000007ff077819 */ /* 0x002fd60000011607 */
[----:B------:R-:W0:Y:S01]  /*94b0*/  @P2 LDC R10, c[0x0][0x450] ;  /* 0x00011400ff0a2b82 */ /* 0x000e220000000800 */
[----:B------:R-:W-:Y:S02]  /*94c0*/  WARPGROUP.DEPBAR.LE gsb0, 0x0 ;  /* 0x00008000000079c5 */ /* 0x000fe40000010000 */
[----:B------:R-:W-:-:S06]  /*94d0*/  WARPGROUP.ARRIVE ;  /* 0x00000000000079c5 */ /* 0x000fcc0000000000 */
[----:B------:R-:W-:Y:S01]  /*94e0*/  HGMMA.64x96x16.F32 R24, gdesc[UR4], R24, gsb0 ;  /* 0x01600000041879f0 */ /* 0x000fe20008000818 */
        /* <DEDUP_REMOVED lines=8> */
[----:B------:R-:W-:Y:S01]  /*9570*/  HGMMA.64x96x16.F32 R24, gdesc[UR4], R24, gsb0 ;  /* 0x01600000041879f0 */ /* 0x000fe20008000818 */
[----:B------:R-:W-:Y:S01]  /*9580*/  R2UR UR6, R4 ;  /* 0x00000000040672ca */ /* 0x000fe200000e0000 */
[----:B------:R-:W-:Y:S01]  /*9590*/  IMAD.MOV.U32 R4, RZ, RZ, R0 ;  /* 0x000000ffff047224 */ /* 0x000fe200078e0000 */
[----:B------:R-:W-:Y:S02]  /*95a0*/  R2UR UR7, R5 ;  /* 0x00000000050772ca */ /* 0x000fe400000e0000 */
[----:B------:R-:W-:Y:S01]  /*95b0*/  R2UR UR4, R12 ;  /* 0x000000000c0472ca */ /* 0x000fe200000e0000 */
[----:B------:R-:W1:Y:S01]  /*95c0*/  @P2 LDC R5, c[0x0][0x44c] ;  /* 0x00011300ff052b82 */ /* 0x000e620000000800 */
[----:B------:R-:W-:Y:S01]  /*95d0*/  R2UR UR5, R13 ;  /* 0x000000000d0572ca */ /* 0x000fe200000e0000 */
[----:B-1----:R-:W-:-:S04]  /*95e0*/  @P2 IMAD.HI.U32 R5, R0, R5, RZ ;  /* 0x0000000500052227 */ /* 0x002fc800078e00ff */
[----:B------:R-:W-:Y:S01]  /*95f0*/  @!P1 VIADD R0, R6, 0x22840 ;  /* 0x0002284006009836 */ /* 0x000fe20000000000 */
[----:B0-----:R-:W-:Y:S02]  /*9600*/  @P2 SHF.R.U32.HI R4, RZ, R10, R5 ;  /* 0x0000000aff042219 */ /* 0x001fe40000011605 */
[----:B------:R-:W-:Y:S01]  /*9610*/  IADD3 R5, -R7, 0xb, RZ ;  /* 0x0000000b07057810 */ /* 0x000fe20007ffe1ff */
[C---:B------:R-:W-:Y:S01]  /*9620*/  VIADD R7, R3.reuse, 0x61 ;  /* 0x0000006103077836 */ /* 0x040fe20000000000 */
[----:B------:R-:W-:Y:S01]  /*9630*/  @!P1 PRMT R0, RZ, 0x654, R0 ;  /* 0x00000654ff009816 */ /* 0x000fe20000000000 */
[----:B------:R-:W0:Y:S01]  /*9640*/  SHFL.IDX PT, R72, R4, RZ, 0x1c1f ;  /* 0x001c1fff04487589 */ /* 0x000e2200000e0000 */
[----:B------:R-:W-:Y:S02]  /*9650*/  VIADD R3, R3, 0x60 ;  /* 0x0000006003037836 */ /* 0x000fe40000000000 */
[C---:B------:R-:W-:Y:S02]  /*9660*/  IMAD R7, R206.reuse, -0x2, R7 ;  /* 0xfffffffece077824 */ /* 0x040fe400078e0207 */
[----:B------:R-:W-:-:S02]  /*9670*/  IMAD R73, R206, -0x2, R3 ;  /* 0xfffffffece497824 */ /* 0x000fc400078e0203 */
[----:B------:R-:W-:-:S04]  /*9680*/  IMAD.IADD R7, R7, 0x1, -R204 ;  /* 0x0000000107077824 */ /* 0x000fc800078e0acc */
[----:B----4-:R-:W-:Y:S01]  /*9690*/  IMAD.IADD R74, R7, 0x1, R176 ;  /* 0x00000001074a7824 */ /* 0x010fe200078e02b0 */
[----:B---3--:R-:W-:-:S04]  /*96a0*/  LOP3.LUT R76, R76, 0xffdfffff, RZ, 0xc0, !PT ;  /* 0xffdfffff4c4c7812 */ /* 0x008fc800078ec0ff */
[----:B------:R-:W-:Y:S02]  /*96b0*/  @P2 LOP3.LUT R76, R76, 0x200000, RZ, 0xfc, !PT ;  /* 0x002000004c4c2812 */ /* 0x000fe400078efcff */
[----:B------:R-:W-:Y:S02]  /*96c0*/  ISETP.GE.AND P2, PT, R177, 0x1, PT ;  /* 0x00000001b100780c */ /* 0x000fe40003f46270 */
[----:B------:R-:W-:-:S11]  /*96d0*/  LOP3.LUT R76, R76, 0xffefffff, RZ, 0xc0, !PT ;  /* 0xffefffff4c4c7812 */ /* 0x000fd600078ec0ff */
[----:B------:R-:W-:-:S05]  /*96e0*/  @P2 LOP3.LUT R76, R76, 0x100000, RZ, 0xfc, !PT ;  /* 0x001000004c4c2812 */ /* 0x000fca00078efcff */
[----:B------:R1:W-:Y:S02]  /*96f0*/  STL [R1], R76 ;  /* 0x0000004c01007387 */ /* 0x0003e40000100800 */
[----:B-1----:R-:W-:Y:S01]  /*9700*/  IMAD R76, R206, -0x2, R77 ;  /* 0xfffffffece4c7824 */ /* 0x002fe200078e024d */
[----:B------:R-:W-:Y:S02]  /*9710*/  WARPGROUP.DEPBAR.LE gsb0, 0x0 ;  /* 0x00008000000079c5 */ /* 0x000fe40000010000 */
[----:B------:R-:W-:-:S06]  /*9720*/  WARPGROUP.ARRIVE ;  /* 0x00000000000079c5 */ /* 0x000fcc0000000000 */
[----:B------:R-:W-:Y:S01]  /*9730*/  HGMMA.64x96x16.F32 R24, gdesc[UR4], R24, gsb0 ;  /* 0x01600000041879f0 */ /* 0x000fe20008000818 */
[----:B------:R-:W-:Y:S02]  /*9740*/  ULDC UR4, c[0x0][0x9dc] ;  /* 0x0002770000047ab9 */ /* 0x000fe40000000800 */
[----:B------:R-:W-:Y:S01]  /*9750*/  IMAD.U32 R200, RZ, RZ, UR4 ;  /* 0x00000004ffc87e24 */ /* 0x000fe2000f8e00ff */
[----:B------:R-:W-:Y:S02]  /*9760*/  WARPGROUP.DEPBAR.LE gsb0, 0x0 ;  /* 0x00008000000079c5 */ /* 0x000fe40000010000 */
[----:B------:R1:W-:Y:S06]  /*9770*/  BAR.ARV R5, 0x100 ;  /* 0x000400050000751d */ /* 0x0003ec0000002000 */
[----:B------:R3:W-:Y:S02]  /*9780*/  @!P1 SYNCS.ARRIVE.TRANS64.RED.A1T0 RZ, [R0+URZ], RZ ;  /* 0x000000ff00ff99a7 */ /* 0x0007e4000810043f */
[----:B---3--:R-:W-:-:S05]  /*9790*/  LOP3.LUT R0, RZ, R200, RZ, 0x33, !PT ;  /* 0x000000c8ff007212 */ /* 0x008fca00078e33ff */
[----:B------:R-:W-:Y:S01]  /*97a0*/  IMAD.IADD R75, R7, 0x1, R0 ;  /* 0x00000001074b7824 */ /* 0x000fe200078e0200 */
[----:B0-----:R-:W-:-:S03]  /*97b0*/  VIADDMNMX R0, R72, R74, R73, PT ;  /* 0x0000004a48007246 */ /* 0x001fc60003800149 */
[----:B------:R-:W-:Y:S01]  /*97c0*/  IMAD.IADD R10, R75, 0x1, R72 ;  /* 0x000000014b0a7824 */ /* 0x000fe200078e0248 */
        /* <DEDUP_REMOVED lines=12> */
.L_x_11847:
[----:B------:R-:W-:-:S13]  /*9890*/  ISETP.NE.AND P2, PT, R177, 0x1, PT ;  /* 0x00000001b100780c */ /* 0x000fda0003f45270 */
[----:B------:R-:W0:Y:S02]  /*98a0*/  @P2 LDC.64 R78, c[0x0][0x9e8] ;  /* 0x00027a00ff4e2b82 */ /* 0x000e240000000a00 */
[----:B0-----:R-:W-:-:S05]  /*98b0*/  @P2 IMAD.HI.U32 R72, R3, R78, RZ ;  /* 0x0000004e03482227 */ /* 0x001fca00078e00ff */
[----:B------:R-:W-:-:S07]  /*98c0*/  @P2 SHF.R.U32.HI R3, RZ, R79, R72 ;  /* 0x0000004fff032219 */ /* 0x000fce0000011648 */
.L_x_11848:
[----:B------:R-:W-:Y:S05]  /*98d0*/  BSYNC B0 ;  /* 0x0000000000007941 */ /* 0x000fea0003800000 */
.L_x_11846:
[----:B------:R-:W-:-:S05]  /*98e0*/  IMAD R3, R3, R177, R76 ;  /* 0x000000b103037224 */ /* 0x000fca00078e024c */
[----:B------:R-:W-:Y:S02]  /*98f0*/  VIMNMX R10, R10, R3, !PT ;  /* 0x000000030a0a7248 */ /* 0x000fe40007fe0100 */
[----:B------:R-:W-:-:S07]  /*9900*/  VIADDMNMX R0, R3, R177, R0, PT ;  /* 0x000000b103007246 */ /* 0x000fce0003800100 */
.L_x_11845:
[C---:B------:R-:W-:Y:S02]  /*9910*/  ISETP.GE.AND P2, PT, R77.reuse, 0x2, PT ;  /* 0x000000024d00780c */ /* 0x040fe40003f46270 */
[C---:B------:R-:W-:Y:S02]  /*9920*/  ISETP.GE.AND P6, PT, R77.reuse, 0x9, PT ;  /* 0x000000094d00780c */ /* 0x040fe40003fc6270 */
        /* <DEDUP_REMOVED lines=130> */
.L_x_11851:
[----:B------:R-:W-:-:S13]  /*a150*/  ISETP.NE.AND P5, PT, R177, 0x1, PT ;  /* 0x00000001b100780c */ /* 0x000fda0003fa5270 */
[----:B------:R-:W0:Y:S02]  /*a160*/  @P5 LDC.64 R32, c[0x0][0x9e8] ;  /* 0x00027a00ff205b82 */ /* 0x000e240000000a00 */
[----:B0-----:R-:W-:-:S05]  /*a170*/  @P5 IMAD.HI.U32 R32, R0, R32, RZ ;  /* 0x0000002000205227 */ /* 0x001fca00078e00ff */
[----:B------:R-:W-:-:S07]  /*a180*/  @P5 SHF.R.U32.HI R0, RZ, R33, R32 ;  /* 0x00000021ff005219 */ /* 0x000fce0000011620 */
.L_x_11852:
[----:B------:R-:W-:Y:S05]  /*a190*/  BSYNC B0 ;  /* 0x0000000000007941 */ /* 0x000fea0003800000 */
.L_x_11850:
[----:B------:R-:W-:-:S05]  /*a1a0*/  IMAD R33, R0, R177, R76 ;  /* 0x000000b100217224 */ /* 0x000fca00078e024c */
[----:B------:R-:W-:Y:S02]  /*a1b0*/  VIMNMX R28, R28, R33, !PT ;  /* 0x000000211c1c7248 */ /* 0x000fe40007fe0100 */
[----:B------:R-:W-:-:S07]  /*a1c0*/  VIADDMNMX R24, R33, R177, R24, PT ;  /* 0x000000b121187246 */ /* 0x000fce0003800118 */
.L_x_11849:
[----:B------:R-:W-:Y:S01]  /*a1d0*/  ISETP.GT.AND P2, PT, R28, 0x1, !P2 ;  /* 0x000000011c00780c */ /* 0x000fe20005744270 */
[----:B------:R-:W-:Y:S01]  /*a1e0*/  ULDC UR4, c[0x0][0x988] ;  /* 0x0002620000047ab9 */ /* 0x000fe20000000800 */
[----:B------:R-:W-:Y:S01]  /*a1f0*/  FMNMX.FTZ R0, R85, R109, !PT ;  /* 0x0000006d55007209 */ /* 0x000fe20007810000 */
[----:B------:R-:W-:Y:S01]  /*a200*/  IMAD.U32 R10, RZ, RZ, UR4 ;  /* 0x00000004ff0a7e24 */ /* 0x000fe2000f8e00ff */
        /* <DEDUP_REMOVED lines=8> */
[----:B------:R-:W-:Y:S02]  /*a290*/  ISETP.GT.AND P6, PT, R28, 0x8, !P6 ;  /* 0x000000081c00780c */ /* 0x000fe400077c4270 */
[----:B------:R-:W-:-:S02]  /*a2a0*/  FSEL R31, R31, -INF , !P2 ;  /* 0xff8000001f1f7808 */ /* 0x000fc40005000000 */
[----:B------:R-:W-:Y:S02]  /*a2b0*/  ISETP.NE.AND P2, PT, R78, RZ, PT ;  /* 0x000000ff4e00720c */ /* 0x000fe40003f45270 */
[----:B------:R-:W-:Y:S02]  /*a2c0*/  FMNMX.FTZ R0, R87, R0, !PT ;  /* 0x0000000057007209 */ /* 0x000fe40007810000 */
[----:B------:R-:W-:Y:S02]  /*a2d0*/  ISETP.GT.AND P2, PT, R28, 0x10, !P2 ;  /* 0x000000101c00780c */ /* 0x000fe40005744270 */
[C---:B------:R-:W-:Y:S02]  /*a2e0*/  ISETP.LT.OR P6, PT, R24.reuse, 0x9, P6 ;  /* 0x000000091800780c */ /* 0x040fe400037c1670 */
[----:B------:R-:W-:Y:S02]  /*a2f0*/  ISETP.LT.OR P2, PT, R24, 0x11, P2 ;  /* 0x000000111800780c */ /* 0x000fe40001741670 */
[----:B------:R-:W-:-:S02]  /*a300*/  FMNMX.FTZ R0, R105, R0, !PT ;  /* 0x0000000069007209 */ /* 0x000fc40007810000 */
[----:B------:R-:W-:Y:S02]  /*a310*/  FSEL R37, R34, -INF , !P2 ;  /* 0xff80000022257808 */ /* 0x000fe40005000000 */
[----:B------:R-:W-:Y:S02]  /*a320*/  ISETP.NE.AND P2, PT, R79, RZ, PT ;  /* 0x000000ff4f00720c */ /* 0x000fe40003f45270 */
[----:B------:R-:W-:Y:S02]  /*a330*/  FSEL R33, R30, -INF , !P6 ;  /* 0xff8000001e217808 */ /* 0x000fe40007000000 */
        /* <DEDUP_REMOVED lines=8> */
[----:B------:R-:W-:-:S02]  /*a3c0*/  ISETP.NE.AND P5, PT, R40, RZ, PT ;  /* 0x000000ff2800720c */ /* 0x000fc40003fa5270 */
        /* <DEDUP_REMOVED lines=39> */
[----:B------:R-:W-:Y:S01]  /*a640*/  ISETP.GT.AND P4, PT, R28, RZ, !P4 ;  /* 0x000000ff1c00720c */ /* 0x000fe20006784270 */
[----:B------:R-:W0:Y:S01]  /*a650*/  SHFL.BFLY PT, R83, R4, 0x2, 0x1f ;  /* 0x0c401f0004537f89 */ /* 0x000e2200000e0000 */
        /* <DEDUP_REMOVED lines=10> */
[----:B------:R-:W-:Y:S02]  /*a700*/  ISETP.GT.AND P2, PT, R28, 0x38, !P2 ;  /* 0x000000381c00780c */ /* 0x000fe40005744270 */
[C---:B------:R-:W-:Y:S02]  /*a710*/  ISETP.LT.OR P3, PT, R24.reuse, 0x59, P3 ;  /* 0x000000591800780c */ /* 0x040fe40001f61670 */
[----:B------:R-:W-:Y:S02]  /*a720*/  ISETP.LT.OR P2, PT, R24, 0x39, P2 ;  /* 0x000000391800780c */ /* 0x000fe40001741670 */
[----:B0-----:R-:W-:-:S02]  /*a730*/  FMNMX.FTZ R83, R4, R83, !PT ;  /* 0x0000005304537209 */ /* 0x001fc40007810000 */
[----:B------:R-:W-:Y:S02]  /*a740*/  FSEL R75, R54, -INF , !P2 ;  /* 0xff800000364b7808 */ /* 0x000fe40005000000 */
[----:B------:R-:W-:Y:S01]  /*a750*/  ISETP.NE.AND P2, PT, R52, RZ, PT ;  /* 0x000000ff3400720c */ /* 0x000fe20003f45270 */
[----:B------:R-:W0:Y:S01]  /*a760*/  SHFL.BFLY PT, R0, R83, 0x1, 0x1f ;  /* 0x0c201f0053007f89 */ /* 0x000e2200000e0000 */
        /* <DEDUP_REMOVED lines=27> */
[----:B------:R-:W-:-:S02]  /*a920*/  ISETP.GT.AND P2, PT, R28, 0x49, !P6 ;  /* 0x000000491c00780c */ /* 0x000fc40007744270 */
[----:B------:R-:W-:Y:S02]  /*a930*/  FMNMX.FTZ R4, R51, R4, !PT ;  /* 0x0000000433047209 */ /* 0x000fe40007810000 */
[----:B------:R-:W-:Y:S02]  /*a940*/  ISETP.LT.OR P2, PT, R24, 0x4a, P2 ;  /* 0x0000004a1800780c */ /* 0x000fe40001741670 */
[----:B------:R-:W-:Y:S02]  /*a950*/  FMNMX.FTZ R4, R75, R4, !PT ;  /* 0x000000044b047209 */ /* 0x000fe40007810000 */
[----:B------:R-:W-:Y:S02]  /*a960*/  FSEL R63, R63, -INF , !P2 ;  /* 0xff8000003f3f7808 */ /* 0x000fe40005000000 */
[----:B------:R-:W-:Y:S02]  /*a970*/  ISETP.GT.AND P2, PT, R28, 0x50, !P5 ;  /* 0x000000501c00780c */ /* 0x000fe40006f44270 */
[----:B0-----:R-:W-:-:S02]  /*a980*/  FMNMX.FTZ R0, R83, R0, !PT ;  /* 0x0000000053007209 */ /* 0x001fc40007810000 */
[----:B------:R-:W-:Y:S02]  /*a990*/  FMNMX.FTZ R4, R55, R4, !PT ;  /* 0x0000000437047209 */ /* 0x000fe40007810000 */
[----:B------:R-:W-:Y:S01]  /*a9a0*/  ISETP.LT.OR P2, PT, R24, 0x51, P2 ;  /* 0x000000511800780c */ /* 0x000fe20001741670 */
[----:B------:R-:W-:Y:S01]  /*a9b0*/  FMUL.FTZ R30, R0, R10 ;  /* 0x0000000a001e7220 */ /* 0x000fe20000410000 */
[----:B------:R-:W-:Y:S02]  /*a9c0*/  FMNMX.FTZ R4, R77, R4, !PT ;  /* 0x000000044d047209 */ /* 0x000fe40007810000 */
[----:B------:R-:W-:Y:S02]  /*a9d0*/  FSEL R81, R66, -INF , !P2 ;  /* 0xff80000042517808 */ /* 0x000fe40005000000 */
[----:B------:R-:W-:Y:S02]  /*a9e0*/  FSETP.NEU.FTZ.AND P2, PT, R0, -INF , PT ;  /* 0xff8000000000780b */ /* 0x000fe40003f5d000 */
[----:B------:R-:W-:-:S02]  /*a9f0*/  ISETP.NE.AND P5, PT, R64, RZ, PT ;  /* 0x000000ff4000720c */ /* 0x000fc40003fa5270 */
[----:B------:R-:W-:Y:S02]  /*aa00*/  FMNMX.FTZ R4, R59, R4, !PT ;  /* 0x000000043b047209 */ /* 0x000fe40007810000 */
[----:B------:R-:W-:Y:S02]  /*aa10*/  FSEL R30, R30, RZ, P2 ;  /* 0x000000ff1e1e7208 */ /* 0x000fe40001000000 */
[----:B------:R-:W-:Y:S02]  /*aa20*/  ISETP.GT.AND P2, PT, R28, 0x51, !P5 ;  /* 0x000000511c00780c */ /* 0x000fe40006f44270 */
[----:B------:R-:W-:Y:S01]  /*aa30*/  FMNMX.FTZ R4, R79, R4, !PT ;  /* 0x000000044f047209 */ /* 0x000fe20007810000 */
[-CC-:B------:R-:W-:Y:S01]  /*aa40*/  FFMA.FTZ R160, R103, R10.reuse, -R30.reuse ;  /* 0x0000000a67a07223 */ /* 0x180fe2000001081e */
[----:B------:R-:W-:Y:S01]  /*aa50*/  ISETP.LT.OR P2, PT, R24, 0x52, P2 ;  /* 0x000000521800780c */ /* 0x000fe20001741670 */
[-CC-:B------:R-:W-:Y:S01]  /*aa60*/  FFMA.FTZ R152, R85, R10.reuse, -R30.reuse ;  /* 0x0000000a55987223 */ /* 0x180fe2000001081e */
[----:B------:R-:W-:Y:S01]  /*aa70*/  ISETP.NE.AND P5, PT, R68, RZ, PT ;  /* 0x000000ff4400720c */ /* 0x000fe20003fa5270 */
[--C-:B------:R-:W-:Y:S01]  /*aa80*/  FFMA.FTZ R83, R109, R10, -R30.reuse ;  /* 0x0000000a6d537223 */ /* 0x100fe2000001081e */
[----:B------:R-:W-:Y:S01]  /*aa90*/  FMNMX.FTZ R4, R63, R4, !PT ;  /* 0x000000043f047209 */ /* 0x000fe20007810000 */
[-CC-:B------:R-:W-:Y:S01]  /*aaa0*/  FFMA.FTZ R154, R111, R10.reuse, -R30.reuse ;  /* 0x0000000a6f9a7223 */ /* 0x180fe2000001081e */
[----:B------:R-:W-:Y:S01]  /*aab0*/  FSEL R67, R67, -INF , !P2 ;  /* 0xff80000043437808 */ /* 0x000fe20005000000 */
[----:B------:R-:W-:Y:S01]  /*aac0*/  MUFU.EX2 R152, R152 ;  /* 0x0000009800987308 */ /* 0x000fe20000000800 */
[----:B------:R-:W-:Y:S01]  /*aad0*/  ISETP.GT.AND P2, PT, R28, 0x59, !P5 ;  /* 0x000000591c00780c */ /* 0x000fe20006f44270 */
[--C-:B------:R-:W-:Y:S01]  /*aae0*/  FFMA.FTZ R28, R101, R10, -R30.reuse ;  /* 0x0000000a651c7223 */ /* 0x100fe2000001081e */
[----:B------:R-:W-:Y:S01]  /*aaf0*/  FMNMX.FTZ R4, R81, R4, !PT ;  /* 0x0000000451047209 */ /* 0x000fe20007810000 */
[-CC-:B------:R-:W-:Y:S01]  /*ab00*/  FFMA.FTZ R85, R113, R10.reuse, -R30.reuse ;  /* 0x0000000a71557223 */ /* 0x180fe2000001081e */
[----:B------:R-:W-:Y:S01]  /*ab10*/  ISETP.LT.OR P2, PT, R24, 0x5a, P2 ;  /* 0x0000005a1800780c */ /* 0x000fe20001741670 */
[--C-:B------:R-:W-:Y:S01]  /*ab20*/  FFMA.FTZ R24, R97, R10, -R30.reuse ;  /* 0x0000000a61187223 */ /* 0x100fe2000001081e */
[----:B------:R-:W-:Y:S01]  /*ab30*/  FSEL R101, R70, -INF , !P3 ;  /* 0xff80000046657808 */ /* 0x000fe20005800000 */
[----:B------:R0:W-:Y:S01]  /*ab40*/  MUFU.EX2 R103, R28 ;  /* 0x0000001c00677308 */ /* 0x0001e20000000800 */
[----:B------:R-:W-:Y:S01]  /*ab50*/  FMNMX.FTZ R4, R67, R4, !PT ;  /* 0x0000000443047209 */ /* 0x000fe20007810000 */
[-CC-:B------:R-:W-:Y:S01]  /*ab60*/  FFMA.FTZ R156, R107, R10.reuse, -R30.reuse ;  /* 0x0000000a6b9c7223 */ /* 0x180fe2000001081e */
[----:B------:R-:W-:Y:S01]  /*ab70*/  FSEL R71, R71, -INF , !P2 ;  /* 0xff80000047477808 */ /* 0x000fe20005000000 */
[--C-:B------:R-:W-:Y:S01]  /*ab80*/  FFMA.FTZ R87, R87, R10, -R30.reuse ;  /* 0x0000000a57577223 */ /* 0x100fe2000001081e */
[----:B------:R-:W-:Y:S01]  /*ab90*/  FMNMX.FTZ R4, R101, R4, !PT ;  /* 0x0000000465047209 */ /* 0x000fe20007810000 */
[-CC-:B------:R-:W-:Y:S01]  /*aba0*/  FFMA.FTZ R158, R105, R10.reuse, -R30.reuse ;  /* 0x0000000a699e7223 */ /* 0x180fe2000001081e */
[--C-:B------:R-:W-:Y:S01]  /*abb0*/  FFMA.FTZ R89, R89, R10, -R30.reuse ;  /* 0x0000000a59597223 */ /* 0x100fe2000001081e */
[----:B------:R-:W-:Y:S01]  /*abc0*/  MUFU.EX2 R83, R83 ;  /* 0x0000005300537308 */ /* 0x000fe20000000800 */
[----:B------:R-:W-:Y:S01]  /*abd0*/  FMNMX.FTZ R4, R71, R4, !PT ;  /* 0x0000000447047209 */ /* 0x000fe20007810000 */
[-CC-:B0-----:R-:W-:Y:S01]  /*abe0*/  FFMA.FTZ R28, R7, R10.reuse, -R30.reuse ;  /* 0x0000000a071c7223 */ /* 0x181fe2000001081e */
[-CC-:B------:R-:W-:Y:S01]  /*abf0*/  FFMA.FTZ R99, R99, R10.reuse, -R30.reuse ;  /* 0x0000000a63637223 */ /* 0x180fe2000001081e */
[-CC-:B------:R-:W-:Y:S01]  /*ac00*/  FFMA.FTZ R95, R95, R10.reuse, -R30.reuse ;  /* 0x0000000a5f5f7223 */ /* 0x180fe2000001081e */
[-CC-:B------:R-:W-:Y:S01]  /*ac10*/  FFMA.FTZ R93, R93, R10.reuse, -R30.reuse ;  /* 0x0000000a5d5d7223 */ /* 0x180fe2000001081e */
[----:B------:R-:W0:Y:S01]  /*ac20*/  SHFL.BFLY PT, R97, R4, 0x2, 0x1f ;  /* 0x0c401f0004617f89 */ /* 0x000e2200000e0000 */
        /* <DEDUP_REMOVED lines=10> */
[----:B------:R-:W-:-:S07]  /*acd0*/  FFMA.FTZ R30, R69, R10, -R30 ;  /* 0x0000000a451e7223 */ /* 0x000fce000001081e */
[----:B------:R-:W-:Y:S01]  /*ace0*/  MUFU.EX2 R156, R156 ;  /* 0x0000009c009c7308 */ /* 0x000fe20000000800 */
[----:B0-----:R-:W-:-:S07]  /*acf0*/  FMNMX.FTZ R97, R4, R97, !PT ;  /* 0x0000006104617209 */ /* 0x001fce0007810000 */
[----:B------:R-:W-:Y:S01]  /*ad00*/  MUFU.EX2 R87, R87 ;  /* 0x0000005700577308 */ /* 0x000fe20000000800 */
[----:B------:R-:W0:Y:S07]  /*ad10*/  SHFL.BFLY PT, R4, R97, 0x1, 0x1f ;  /* 0x0c201f0061047f89 */ /* 0x000e2e00000e0000 */
[----:B------:R-:W-:Y:S08]  /*ad20*/  MUFU.EX2 R158, R158 ;  /* 0x0000009e009e7308 */ /* 0x000ff00000000800 */
[----:B------:R-:W-:Y:S08]  /*ad30*/  MUFU.EX2 R89, R89 ;  /* 0x0000005900597308 */ /* 0x000ff00000000800 */
[----:B------:R-:W-:Y:S01]  /*ad40*/  MUFU.EX2 R160, R160 ;  /* 0x000000a000a07308 */ /* 0x000fe20000000800 */
[----:B0-----:R-:W-:-:S04]  /*ad50*/  FMNMX.FTZ R7, R97, R4, !PT ;  /* 0x0000000461077209 */ /* 0x001fc80007810000 */
[C---:B------:R-:W-:Y:S01]  /*ad60*/  FSETP.NEU.FTZ.AND P2, PT, R7.reuse, -INF , PT ;  /* 0xff8000000700780b */ /* 0x040fe20003f5d000 */
[----:B------:R-:W-:Y:S02]  /*ad70*/  FMUL.FTZ R4, R7, R10 ;  /* 0x0000000a07047220 */ /* 0x000fe40000410000 */
[----:B------:R-:W-:Y:S03]  /*ad80*/  MUFU.EX2 R99, R99 ;  /* 0x0000006300637308 */ /* 0x000fe60000000800 */
[----:B------:R-:W-:-:S05]  /*ad90*/  FSEL R4, R4, RZ, P2 ;  /* 0x000000ff04047208 */ /* 0x000fca0001000000 */
        /* <DEDUP_REMOVED lines=27> */
[----:B------:R-:W-:Y:S01]  /*af50*/  FFMA.FTZ R71, R71, R10, -R4 ;  /* 0x0000000a47477223 */ /* 0x000fe20000010804 */
[----:B0-----:R-:W-:-:S04]  /*af60*/  F2FP.F16.F32.PACK_AB R162, R24, R99 ;  /* 0x0000006318a2723e */ /* 0x001fc800000000ff */
[----:B------:R-:W0:Y:S01]  /*af70*/  MUFU.EX2 R33, R33 ;  /* 0x0000002100217308 */ /* 0x000e220000000800 */
[----:B---3--:R-:W-:Y:S01]  /*af80*/  FADD.FTZ R31, R152, R83 ;  /* 0x00000053981f7221 */ /* 0x008fe20000010000 */
[----:B-1----:R-:W-:Y:S02]  /*af90*/  F2FP.F16.F32.PACK_AB R153, R27, R26 ;  /* 0x0000001a1b99723e */ /* 0x002fe400000000ff */
[----:B------:R-:W-:Y:S01]  /*afa0*/  F2FP.F16.F32.PACK_AB R152, R83, R152 ;  /* 0x000000985398723e */ /* 0x000fe200000000ff */
[----:B------:R-:W-:Y:S01]  /*afb0*/  FADD.FTZ R44, R154, R31 ;  /* 0x0000001f9a2c7221 */ /* 0x000fe20000010000 */
[C---:B------:R-:W-:Y:S02]  /*afc0*/  F2FP.F16.F32.PACK_AB R154, R85.reuse, R154 ;  /* 0x0000009a559a723e */ /* 0x040fe400000000ff */
[----:B------:R-:W1:Y:S01]  /*afd0*/  MUFU.EX2 R37, R37 ;  /* 0x0000002500257308 */ /* 0x000e620000000800 */
[----:B------:R-:W-:Y:S01]  /*afe0*/  FADD.FTZ R31, R85, R44 ;  /* 0x0000002c551f7221 */ /* 0x000fe20000010000 */
[----:B------:R-:W-:-:S03]  /*aff0*/  FADD.FTZ R44, R26, R27 ;  /* 0x0000001b1a2c7221 */ /* 0x000fc60000010000 */
[----:B------:R-:W-:Y:S01]  /*b000*/  FADD.FTZ R46, R156, R31 ;  /* 0x0000001f9c2e7221 */ /* 0x000fe20000010000 */
[----:B------:R-:W-:Y:S02]  /*b010*/  F2FP.F16.F32.PACK_AB R156, R87, R156 ;  /* 0x0000009c579c723e */ /* 0x000fe400000000ff */
[----:B------:R3:W4:Y:S01]  /*b020*/  MUFU.EX2 R34, R35 ;  /* 0x0000002300227308 */ /* 0x0007220000000800 */
[----:B0-----:R-:W-:Y:S01]  /*b030*/  FADD.FTZ R31, R33, R44 ;  /* 0x0000002c211f7221 */ /* 0x001fe20000010000 */
[----:B------:R-:W-:-:S06]  /*b040*/  F2FP.F16.F32.PACK_AB R155, R32, R33 ;  /* 0x00000021209b723e */ /* 0x000fcc00000000ff */
[----:B------:R-:W0:Y:S01]  /*b050*/  MUFU.EX2 R41, R41 ;  /* 0x0000002900297308 */ /* 0x000e220000000800 */
[----:B---3--:R-:W-:Y:S01]  /*b060*/  FADD.FTZ R35, R87, R46 ;  /* 0x0000002e57237221 */ /* 0x008fe20000010000 */
[----:B------:R-:W-:-:S03]  /*b070*/  FADD.FTZ R46, R32, R31 ;  /* 0x0000001f202e7221 */ /* 0x000fc60000010000 */
[----:B------:R-:W-:Y:S01]  /*b080*/  FADD.FTZ R48, R158, R35 ;  /* 0x000000239e307221 */ /* 0x000fe20000010000 */
[----:B-1----:R-:W-:Y:S01]  /*b090*/  FADD.FTZ R31, R37, R46 ;  /* 0x0000002e251f7221 */ /* 0x002fe20000010000 */
[C---:B------:R-:W-:Y:S01]  /*b0a0*/  F2FP.F16.F32.PACK_AB R158, R89.reuse, R158 ;  /* 0x0000009e599e723e */ /* 0x040fe200000000ff */
[----:B------:R-:W1:Y:S01]  /*b0b0*/  MUFU.EX2 R36, R39 ;  /* 0x0000002700247308 */ /* 0x000e620000000800 */
[----:B------:R-:W-:Y:S01]  /*b0c0*/  FADD.FTZ R35, R89, R48 ;  /* 0x0000003059237221 */ /* 0x000fe20000010000 */
[C---:B----4-:R-:W-:Y:S01]  /*b0d0*/  FADD.FTZ R46, R34.reuse, R31 ;  /* 0x0000001f222e7221 */ /* 0x050fe20000010000 */
[----:B------:R-:W-:Y:S02]  /*b0e0*/  F2FP.F16.F32.PACK_AB R157, R34, R37 ;  /* 0x00000025229d723e */ /* 0x000fe400000000ff */
[----:B------:R-:W-:Y:S01]  /*b0f0*/  FADD.FTZ R48, R160, R35 ;  /* 0x00000023a0307221 */ /* 0x000fe20000010000 */
[C---:B------:R-:W-:Y:S02]  /*b100*/  F2FP.F16.F32.PACK_AB R160, R103.reuse, R160 ;  /* 0x000000a067a0723e */ /* 0x040fe400000000ff */
[----:B------:R-:W3:Y:S01]  /*b110*/  MUFU.EX2 R45, R45 ;  /* 0x0000002d002d7308 */ /* 0x000ee20000000800 */
[----:B------:R-:W-:Y:S01]  /*b120*/  FADD.FTZ R48, R103, R48 ;  /* 0x0000003067307221 */ /* 0x000fe20000010000 */
[----:B0-----:R-:W-:-:S03]  /*b130*/  FADD.FTZ R31, R41, R46 ;  /* 0x0000002e291f7221 */ /* 0x001fc60000010000 */
[----:B------:R-:W-:-:S03]  /*b140*/  FADD.FTZ R35, R99, R48 ;  /* 0x0000003063237221 */ /* 0x000fc60000010000 */
[----:B------:R-:W0:Y:S01]  /*b150*/  MUFU.EX2 R95, R95 ;  /* 0x0000005f005f7308 */ /* 0x000e220000000800 */
[----:B-1----:R-:W-:Y:S01]  /*b160*/  FADD.FTZ R48, R36, R31 ;  /* 0x0000001f24307221 */ /* 0x002fe20000010000 */
[----:B------:R-:W-:Y:S01]  /*b170*/  FADD.FTZ R50, R24, R35 ;  /* 0x0000002318327221 */ /* 0x000fe20000010000 */
[----:B------:R-:W-:-:S05]  /*b180*/  F2FP.F16.F32.PACK_AB R159, R36, R41 ;  /* 0x00000029249f723e */ /* 0x000fca00000000ff */
[----:B------:R-:W1:Y:S01]  /*b190*/  MUFU.EX2 R38, R43 ;  /* 0x0000002b00267308 */ /* 0x000e620000000800 */
[----:B---3--:R-:W-:-:S07]  /*b1a0*/  FADD.FTZ R31, R45, R48 ;  /* 0x000000302d1f7221 */ /* 0x008fce0000010000 */
[----:B------:R-:W3:Y:S01]  /*b1b0*/  MUFU.EX2 R164, R93 ;  /* 0x0000005d00a47308 */ /* 0x000ee20000000800 */
[----:B0-----:R-:W-:-:S07]  /*b1c0*/  FADD.FTZ R35, R95, R50 ;  /* 0x000000325f237221 */ /* 0x001fce0000010000 */
[----:B------:R-:W0:Y:S01]  /*b1d0*/  MUFU.EX2 R49, R49 ;  /* 0x0000003100317308 */ /* 0x000e220000000800 */
[C---:B-1----:R-:W-:Y:S01]  /*b1e0*/  FADD.FTZ R48, R38.reuse, R31 ;  /* 0x0000001f26307221 */ /* 0x042fe20000010000 */
[----:B------:R-:W-:-:S06]  /*b1f0*/  F2FP.F16.F32.PACK_AB R161, R38, R45 ;  /* 0x0000002d26a1723e */ /* 0x000fcc00000000ff */
[----:B------:R-:W1:Y:S01]  /*b200*/  MUFU.EX2 R91, R91 ;  /* 0x0000005b005b7308 */ /* 0x000e620000000800 */
[C---:B---3--:R-:W-:Y:S01]  /*b210*/  FADD.FTZ R50, R164.reuse, R35 ;  /* 0x00000023a4327221 */ /* 0x048fe20000010000 */
[----:B------:R-:W-:-:S06]  /*b220*/  F2FP.F16.F32.PACK_AB R164, R164, R95 ;  /* 0x0000005fa4a4723e */ /* 0x000fcc00000000ff */
[----:B------:R-:W3:Y:S01]  /*b230*/  MUFU.EX2 R40, R47 ;  /* 0x0000002f00287308 */ /* 0x000ee20000000800 */
[----:B0-----:R-:W-:-:S07]  /*b240*/  FADD.FTZ R31, R49, R48 ;  /* 0x00000030311f7221 */ /* 0x001fce0000010000 */
[----:B------:R-:W0:Y:S01]  /*b250*/  MUFU.EX2 R166, R53 ;  /* 0x0000003500a67308 */ /* 0x000e220000000800 */
[----:B-1----:R-:W-:-:S07]  /*b260*/  FADD.FTZ R35, R91, R50 ;  /* 0x000000325b237221 */ /* 0x002fce0000010000 */
[----:B------:R-:W1:Y:S01]  /*b270*/  MUFU.EX2 R73, R73 ;  /* 0x0000004900497308 */ /* 0x000e620000000800 */
[C---:B---3--:R-:W-:Y:S01]  /*b280*/  FADD.FTZ R50, R40.reuse, R31 ;  /* 0x0000001f28327221 */ /* 0x048fe20000010000 */
[----:B------:R-:W-:-:S06]  /*b290*/  F2FP.F16.F32.PACK_AB R163, R40, R49 ;  /* 0x0000003128a3723e */ /* 0x000fcc00000000ff */
[----:B------:R-:W3:Y:S01]  /*b2a0*/  MUFU.EX2 R3, R3 ;  /* 0x0000000300037308 */ /* 0x000ee20000000800 */
[C---:B0-----:R-:W-:Y:S01]  /*b2b0*/  FADD.FTZ R52, R166.reuse, R35 ;  /* 0x00000023a6347221 */ /* 0x041fe20000010000 */
[----:B------:R-:W-:-:S06]  /*b2c0*/  F2FP.F16.F32.PACK_AB R166, R166, R91 ;  /* 0x0000005ba6a6723e */ /* 0x000fcc00000000ff */
[----:B------:R-:W0:Y:S01]  /*b2d0*/  MUFU.EX2 R42, R51 ;  /* 0x00000033002a7308 */ /* 0x000e220000000800 */
[----:B-1----:R-:W-:-:S07]  /*b2e0*/  FADD.FTZ R31, R73, R50 ;  /* 0x00000032491f7221 */ /* 0x002fce0000010000 */
[----:B------:R-:W1:Y:S01]  /*b2f0*/  MUFU.EX2 R168, R57 ;  /* 0x0000003900a87308 */ /* 0x000e620000000800 */
[----:B---3--:R-:W-:-:S07]  /*b300*/  FADD.FTZ R35, R3, R52 ;  /* 0x0000003403237221 */ /* 0x008fce0000010000 */
[----:B------:R-:W3:Y:S01]  /*b310*/  MUFU.EX2 R75, R75 ;  /* 0x0000004b004b7308 */ /* 0x000ee20000000800 */
[C---:B0-----:R-:W-:Y:S01]  /*b320*/  FADD.FTZ R4, R42.reuse, R31 ;  /* 0x0000001f2a047221 */ /* 0x041fe20000010000 */
[----:B------:R-:W-:-:S06]  /*b330*/  F2FP.F16.F32.PACK_AB R165, R42, R73 ;  /* 0x000000492aa5723e */ /* 0x000fcc00000000ff */
[----:B------:R-:W0:Y:S01]  /*b340*/  MUFU.EX2 R28, R28 ;  /* 0x0000001c001c7308 */ /* 0x000e220000000800 */
[C---:B-1----:R-:W-:Y:S01]  /*b350*/  FADD.FTZ R35, R168.reuse, R35 ;  /* 0x00000023a8237221 */ /* 0x042fe20000010000 */
[----:B------:R-:W-:-:S06]  /*b360*/  F2FP.F16.F32.PACK_AB R168, R168, R3 ;  /* 0x00000003a8a8723e */ /* 0x000fcc00000000ff */
        /* <DEDUP_REMOVED lines=28> */
[----:B-1----:R-:W-:-:S07]  /*b530*/  FADD.FTZ R3, R81, R28 ;  /* 0x0000001c51037221 */ /* 0x002fce0000010000 */
[----:B------:R-:W1:Y:S01]  /*b540*/  MUFU.EX2 R30, R30 ;  /* 0x0000001e001e7308 */ /* 0x000e620000000800 */
[C---:B---3--:R-:W-:Y:S01]  /*b550*/  FADD.FTZ R26, R50.reuse, R3 ;  /* 0x00000003321a7221 */ /* 0x048fe20000010000 */
[----:B------:R-:W-:-:S06]  /*b560*/  F2FP.F16.F32.PACK_AB R173, R50, R81 ;  /* 0x0000005132ad723e */ /* 0x000fcc00000000ff */
[----:B------:R-:W3:Y:S01]  /*b570*/  MUFU.EX2 R24, R71 ;  /* 0x0000004700187308 */ /* 0x000ee20000000800 */
[----:B0-----:R-:W-:Y:S01]  /*b580*/  FADD.FTZ R3, R101, R26 ;  /* 0x0000001a65037221 */ /* 0x001fe20000010000 */
[C---:B-1----:R-:W-:Y:S01]  /*b590*/  FADD.FTZ R4, R30.reuse, R31 ;  /* 0x0000001f1e047221 */ /* 0x042fe20000010000 */
[----:B------:R-:W-:Y:S02]  /*b5a0*/  F2FP.F16.F32.PACK_AB R174, R30, R29 ;  /* 0x0000001d1eae723e */ /* 0x000fe400000000ff */
[C---:B---3--:R-:W-:Y:S01]  /*b5b0*/  FADD.FTZ R3, R24.reuse, R3 ;  /* 0x0000000318037221 */ /* 0x048fe20000010000 */
[----:B------:R-:W-:Y:S01]  /*b5c0*/  F2FP.F16.F32.PACK_AB R175, R24, R101 ;  /* 0x0000006518af723e */ /* 0x000fe200000000ff */
[----:B------:R-:W-:Y:S06]  /*b5d0*/  @!P0 BRA `(.L_x_11853) ;  /* 0x0000000000048947 */ /* 0x000fec0003800000 */
[----:B------:R-:W-:Y:S01]  /*b5e0*/  BPT.TRAP 0x1 ;  /* 0x000000040000795c */ /* 0x000fe20000300000 */
.L_x_11853:
[----:B------:R0:W1:Y:S01]  /*b5f0*/  SYNCS.PHASECHK.TRANS64.TRYWAIT P2, [R6+URZ+0x22850], R11 ;  /* 0x0228500b060075a7 */ /* 0x000062000804017f */
[----:B------:R-:W-:Y:S05]  /*b600*/  @!P0 BRA `(.L_x_11854) ;  /* 0x0000000000048947 */ /* 0x000fea0003800000 */
[----:B------:R-:W-:Y:S01]  /*b610*/  BPT.TRAP 0x1 ;  /* 0x000000040000795c */ /* 0x000fe20000300000 */
.L_x_11854:
[----:B------:R-:W-:Y:S04]  /*b620*/  BSSY B0, `(.L_x_11855) ;  /* 0x0000004000007945 */ /* 0x000fe80003800000 */
[----:B-1----:R-:W-:Y:S05]  /*b630*/  @P2 BRA `(.L_x_11856) ;  /* 0x0000000000082947 */ /* 0x002fea0003800000 */
[----:B------:R-:W1:Y:S02]  /*b640*/  SYNCS.PHASECHK.TRANS64.TRYWAIT P2, [R6+URZ+0x22850], R11 ;  /* 0x0228500b060075a7 */ /* 0x000e64000804017f */
[----:B-1----:R-:W-:Y:S05]  /*b650*/  @!P2 BRA `(.L_x_11857) ;  /* 0x0000014c00dca947 */ /* 0x002fea0003800000 */
.L_x_11856:
[----:B------:R-:W-:Y:S05]  /*b660*/  BSYNC B0 ;  /* 0x0000000000007941 */ /* 0x000fea0003800000 */
.L_x_11855:
[----:B------:R-:W-:Y:S05]  /*b670*/  WARPSYNC.ALL ;  /* 0x0000000000007948 */ /* 0x000fea0003800000 */
[----:B012---:R-:W-:Y:S01]  /*b680*/  VIADD R11, R16, 0x400 ;  /* 0x00000400100b7836 */ /* 0x007fe20000000000 */
[----:B------:R0:W-:Y:S01]  /*b690*/  BAR.SYNC.DEFER_BLOCKING R179, 0x100 ;  /* 0x000400b30000751d */ /* 0x0001e20000010000 */
[----:B------:R-:W-:Y:S02]  /*b6a0*/  IMAD.MOV.U32 R181, RZ, RZ, 0x40000040 ;  /* 0x40000040ffb57424 */ /* 0x000fe400078e00ff */
[----:B------:R-:W-:Y:S01]  /*b6b0*/  @!P1 VIADD R6, R6, 0x22860 ;  /* 0x0002286006069836 */ /* 0x000fe20000000000 */
[----:B------:R-:W-:-:S02]  /*b6c0*/  SHF.R.U32.HI R11, RZ, 0x4, R11 ;  /* 0x00000004ff0b7819 */ /* 0x000fc4000001160b */
[----:B------:R-:W-:Y:S01]  /*b6d0*/  R2UR UR7, R181 ;  /* 0x00000000b50772ca */ /* 0x000fe200000e0000 */
[----:B------:R-:W-:Y:S01]  /*b6e0*/  IMAD.MOV.U32 R181, RZ, RZ, 0x40000040 ;  /* 0x40000040ffb57424 */ /* 0x000fe200078e00ff */
[----:B------:R-:W-:Y:S01]  /*b6f0*/  LOP3.LUT R11, R11, 0x3fff, RZ, 0xc0, !PT ;  /* 0x00003fff0b0b7812 */ /* 0x000fe200078ec0ff */
[----:B------:R-:W1:Y:S01]  /*b700*/  LDC R182, c[0x0][0x448] ;  /* 0x00011200ffb67b82 */ /* 0x000e620000000800 */
[----:B------:R-:W-:Y:S02]  /*b710*/  @!P1 PRMT R6, RZ, 0x654, R6 ;  /* 0x00000654ff069816 */ /* 0x000fe40000000006 */
[----:B------:R-:W-:-:S05]  /*b720*/  LOP3.LUT R11, R11, 0x3000000, RZ, 0xfc, !PT ;  /* 0x030000000b0b7812 */ /* 0x000fca00078efcff */
[----:B------:R-:W-:-:S05]  /*b730*/  IMAD R180, R2, 0xc00, R11 ;  /* 0x00000c0002b47824 */ /* 0x000fca00078e020b */
[----:B------:R-:W-:Y:S01]  /*b740*/  R2UR UR6, R180 ;  /* 0x00000000b40672ca */ /* 0x000fe200000e0000 */
[----:B------:R-:W-:Y:S01]  /*b750*/  WARPGROUP.ARRIVE ;  /* 0x00000000000079c5 */ /* 0x000fe20000000000 */
[----:B-1----:R-:W-:-:S11]  /*b760*/  ISETP.NE.AND P2, PT, R182, 0x1, PT ;  /* 0x00000001b600780c */ /* 0x002fd60003f45270 */
[----:B------:R-:W-:Y:S03]  /*b770*/  HGMMA.64x256x16.F32 R24, R152, gdesc[UR4].tnspB, RZ, !UPT, gsb0 ;  /* 0x43e0000498187df0 */ /* 0x000fe6000c0008ff */
        /* <DEDUP_REMOVED lines=28> */
[----:B------:R-:W1:Y:S08]  /*b940*/  @P2 LDC R152, c[0x0][0x450] ;  /* 0x00011400ff982b82 */ /* 0x000e700000000800 */
[----:B------:R-:W2:Y:S02]  /*b950*/  @P2 LDC R153, c[0x0][0x44c] ;  /* 0x00011300ff992b82 */ /* 0x000ea40000000800 */
[----:B--2---:R-:W-:Y:S01]  /*b960*/  @P2 IMAD.HI.U32 R153, R210, R153, RZ ;  /* 0x00000099d2992227 */ /* 0x004fe200078e00ff */
[----:B------:R-:W-:-:S02]  /*b970*/  WARPGROUP.DEPBAR.LE gsb0, 0x0 ;  /* 0x00008000000079c5 */ /* 0x000fc40000010000 */
[----:B------:R-:W-:-:S11]  /*b980*/  WARPGROUP.ARRIVE ;  /* 0x00000000000079c5 */ /* 0x000fd60000000000 */
        /* <DEDUP_REMOVED lines=8> */
[----:B------:R2:W-:Y:S02]  /*ba10*/  @!P1 SYNCS.ARRIVE.TRANS64.RED.A1T0 RZ, [R6+URZ], RZ ;  /* 0x000000ff06ff99a7 */ /* 0x0005e4000810043f */
[----:B--2---:R-:W-:Y:S01]  /*ba20*/  IMAD.MOV.U32 R6, RZ, RZ, R210 ;  /* 0x000000ffff067224 */ /* 0x004fe200078e00d2 */
[----:B-1----:R-:W-:Y:S02]  /*ba30*/  @P2 SHF.R.U32.HI R6, RZ, R152, R153 ;  /* 0x00000098ff062219 */ /* 0x002fe40000011699 */
[----:B------:R-:W-:-:S02]  /*ba40*/  ISETP.GE.AND P2, PT, R177, 0x1, PT ;  /* 0x00000001b100780c */ /* 0x000fc40003f46270 */
[----:B------:R-:W-:Y:S01]  /*ba50*/  IADD3 R155, R6, R205, -R204 ;  /* 0x000000cd069b7210 */ /* 0x000fe20007ffe8cc */
[----:B------:R-:W-:-:S04]  /*ba60*/  VIADD R6, R178, 0xfffffffe ;  /* 0xfffffffeb2067836 */ /* 0x000fc80000000000 */
[----:B------:R-:W-:-:S06]  /*ba70*/  IMAD.IADD R176, R155, 0x1, R176 ;  /* 0x000000019bb07824 */ /* 0x000fcc00078e02b0 */
[----:B0-----:R-:W-:Y:S05]  /*ba80*/  @!P2 BRA `(.L_x_11858) ;  /* 0x000000000048a947 */ /* 0x001fea0003800000 */
        /* <DEDUP_REMOVED lines=11> */
.L_x_11860:
[----:B------:R-:W-:-:S13]  /*bb40*/  ISETP.NE.AND P2, PT, R177, 0x1, PT ;  /* 0x00000001b100780c */ /* 0x000fda0003f45270 */
[----:B------:R-:W0:Y:S02]  /*bb50*/  @P2 LDC.64 R152, c[0x0][0x9e8] ;  /* 0x00027a00ff982b82 */ /* 0x000e240000000a00 */
[----:B0-----:R-:W-:-:S05]  /*bb60*/  @P2 IMAD.HI.U32 R152, R154, R152, RZ ;  /* 0x000000989a982227 */ /* 0x001fca00078e00ff */
[----:B------:R-:W-:-:S07]  /*bb70*/  @P2 SHF.R.U32.HI R154, RZ, R153, R152 ;  /* 0x00000099ff9a2219 */ /* 0x000fce0000011698 */
.L_x_11861:
[----:B------:R-:W-:Y:S05]  /*bb80*/  BSYNC B0 ;  /* 0x0000000000007941 */ /* 0x000fea0003800000 */
.L_x_11859:
[----:B------:R-:W-:-:S05]  /*bb90*/  IMAD R177, R154, R177, R177 ;  /* 0x000000b19ab17224 */ /* 0x000fca00078e02b1 */
[----:B------:R-:W-:-:S07]  /*bba0*/  VIMNMX R176, R176, R177, PT ;  /* 0x000000b1b0b07248 */ /* 0x000fce0003fe0100 */
.L_x_11858:
        /* <DEDUP_REMOVED lines=11> */
[----:B------:R-:W-:-:S02]  /*bc60*/  ULDC UR44, c[0x0][0x9e0] ;  /* 0x00027800002c7ab9 */ /* 0x000fc40000000800 */
[----:B------:R-:W-:-:S04]  /*bc70*/  VIMNMX R203, R219, R176, !PT ;  /* 0x000000b0dbcb7248 */ /* 0x000fc80007fe0100 */
[----:B------:R-:W-:-:S13]  /*bc80*/  ISETP.GE.AND P2, PT, R6, R203, PT ;  /* 0x000000cb0600720c */ /* 0x000fda0003f46270 */
[----:B------:R-:W-:Y:S05]  /*bc90*/  @!P2 BRA `(.L_x_11862) ;  /* 0x000000300078a947 */ /* 0x000fea0003800000 */
.L_x_11880:
[----:B------:R-:W-:Y:S01]  /*bca0*/  VIADD R2, R2, 0x1 ;  /* 0x0000000102027836 */ /* 0x000fe20000000000 */
[----:B------:R-:W-:Y:S05]  /*bcb0*/  YIELD ;  /* 0x0000000000007946 */ /* 0x000fea0003800000 */
[----:B------:R-:W-:-:S04]  /*bcc0*/  ISETP.NE.AND P2, PT, R2, 0x2, PT ;  /* 0x000000020200780c */ /* 0x000fc80003f45270 */
[----:B------:R-:W-:Y:S02]  /*bcd0*/  SEL R10, RZ, 0x1, P2 ;  /* 0x00000001ff0a7807 */ /* 0x000fe40001000000 */
[----:B------:R-:W-:Y:S02]  /*bce0*/  SEL R2, R2, RZ, P2 ;  /* 0x000000ff02027207 */ /* 0x000fe40001000000 */
[----:B------:R-:W-:Y:S01]  /*bcf0*/  LOP3.LUT R19, R19, R10, RZ, 0x3c, !PT ;  /* 0x0000000a13137212 */ /* 0x000fe200078e3cff */
[----:B0-----:R-:W-:Y:S06]  /*bd00*/  @!P0 BRA `(.L_x_11863) ;  /* 0x0000000000048947 */ /* 0x001fec0003800000 */
[----:B------:R-:W-:Y:S01]  /*bd10*/  BPT.TRAP 0x1 ;  /* 0x000000040000795c */ /* 0x000fe20000300000 */
.L_x_11863:
[----:B------:R-:W-:Y:S01]  /*bd20*/  IMAD R201, R2, 0x8, R16 ;  /* 0x0000000802c97824 */ /* 0x000fe200078e0210 */
[----:B------:R-:W-:-:S04]  /*bd30*/  SHF.L.U32 R202, R19, 0x1f, RZ ;  /* 0x0000001f13ca7819 */ /* 0x000fc800000006ff */
[----:B------:R0:W1:Y:S01]  /*bd40*/  SYNCS.PHASECHK.TRANS64.TRYWAIT P2, [R201+URZ+0x22830], R202 ;  /* 0x022830cac90075a7 */ /* 0x000062000804017f */
[----:B------:R-:W-:Y:S05]  /*bd50*/  @!P0 BRA `(.L_x_11864) ;  /* 0x0000000000048947 */ /* 0x000fea0003800000 */
[----:B------:R-:W-:Y:S01]  /*bd60*/  BPT.TRAP 0x1 ;  /* 0x000000040000795c */ /* 0x000fe20000300000 */
.L_x_11864:
[----:B------:R-:W-:Y:S02]  /*bd70*/  IMAD R212, R2, 0x300, R211 ;  /* 0x0000030002d47824 */ /* 0x000fe400078e02d3 */
[----:B------:R-:W-:Y:S01]  /*bd80*/  IMAD.MOV.U32 R213, RZ, RZ, 0x40000040 ;  /* 0x40000040ffd57424 */ /* 0x000fe200078e00ff */
[----:B-1----:R-:W-:Y:S06]  /*bd90*/  @P2 BRA `(.L_x_11865) ;  /* 0x0000000000082947 */ /* 0x002fec0003800000 */
[----:B------:R-:W1:Y:S02]  /*bda0*/  SYNCS.PHASECHK.TRANS64.TRYWAIT P2, [R201+URZ+0x22830], R202 ;  /* 0x022830cac90075a7 */ /* 0x000e64000804017f */
[----:B-1----:R-:W-:Y:S05]  /*bdb0*/  @!P2 BRA `(.L_x_11866) ;  /* 0x000001480018a947 */ /* 0x002fea0003800000 */
.L_x_11865:
[----:B------:R-:W-:Y:S05]  /*bdc0*/  WARPSYNC.ALL ;  /* 0x0000000000007948 */ /* 0x000fea0003800000 */
[----:B------:R-:W-:Y:S01]  /*bdd0*/  R2UR UR6, R212 ;  /* 0x00000000d40672ca */ /* 0x000fe200000e0000 */
[----:B------:R-:W2:Y:S01]  /*bde0*/  LDL R5, [R1] ;  /* 0x0000000001057983 */ /* 0x000ea20000100800 */
[----:B------:R-:W-:Y:S01]  /*bdf0*/  R2UR UR7, R213 ;  /* 0x00000000d50772ca */ /* 0x000fe200000e0000 */
[----:B------:R-:W-:Y:S01]  /*be00*/  WARPGROUP.ARRIVE ;  /* 0x00000000000079c5 */ /* 0x000fe20000000000 */
[----:B------:R-:W-:Y:S01]  /*be10*/  R2UR UR4, R8 ;  /* 0x00000000080472ca */ /* 0x000fe200000e0000 */
[----:B------:R-:W-:Y:S01]  /*be20*/  VIADD R216, R212, 0x2 ;  /* 0x00000002d4d87836 */ /* 0x000fe20000000000 */
[----:B------:R-:W-:Y:S01]  /*be30*/  R2UR UR5, R9 ;  /* 0x00000000090572ca */ /* 0x000fe200000e0000 */
[----:B------:R-:W-:-:S02]  /*be40*/  IMAD.MOV.U32 R217, RZ, RZ, 0x40000040 ;  /* 0x40000040ffd97424 */ /* 0x000fc400078e00ff */
[----:B------:R-:W3:Y:S01]  /*be50*/  S2R R200, SR_TID.X ;  /* 0x0000000000c87919 */ /* 0x000ee20000002100 */
[----:B------:R-:W-:Y:S02]  /*be60*/  IMAD.MOV.U32 R213, RZ, RZ, 0x40000040 ;  /* 0x40000040ffd57424 */ /* 0x000fe400078e00ff */
[----:B------:R-:W-:-:S07]  /*be70*/  IMAD.IADD R228, R215, 0x1, R210 ;  /* 0x00000001d7e47824 */ /* 0x000fce00078e02d2 */
[----:B------:R-:W-:Y:S01]  /*be80*/  HGMMA.64x96x16.F32 R152, gdesc[UR4], RZ, !UPT, gsb0 ;  /* 0x01600000049879f0 */ /* 0x000fe2000c0008ff */
[----:B------:R-:W-:Y:S01]  /*be90*/  R2UR UR6, R216 ;  /* 0x00000000d80672ca */ /* 0x000fe200000e0000 */
[----:B------:R-:W-:Y:S01]  /*bea0*/  VIADD R216, R212, 0x4 ;  /* 0x00000004d4d87836 */ /* 0x000fe20000000000 */
[----:B------:R-:W-:Y:S01]  /*beb0*/  R2UR UR7, R217 ;  /* 0x00000000d90772ca */ /* 0x000fe200000e0000 */
[----:B------:R-:W-:Y:S01]  /*bec0*/  IMAD.MOV.U32 R217, RZ, RZ, 0x40000040 ;  /* 0x40000040ffd97424 */ /* 0x000fe200078e00ff */
[----:B------:R-:W-:Y:S01]  /*bed0*/  R2UR UR4, R20 ;  /* 0x00000000140472ca */ /* 0x000fe200000e0000 */
[----:B------:R-:W-:Y:S01]  /*bee0*/  VIADD R212, R212, 0x6 ;  /* 0x00000006d4d47836 */ /* 0x000fe20000000000 */
[----:B------:R-:W-:Y:S02]  /*bef0*/  R2UR UR5, R21 ;  /* 0x00000000150572ca */ /* 0x000fe400000e0000 */
[----:B---3--:R-:W-:Y:S01]  /*bf00*/  SHF.R.U32.HI R200, RZ, 0x7, R200 ;  /* 0x00000007ffc87819 */ /* 0x008fe200000116c8 */
[----:B------:R-:W-:-:S02]  /*bf10*/  WARPGROUP.DEPBAR.LE gsb0, 0x0 ;  /* 0x00008000000079c5 */ /* 0x000fc40000010000 */
[----:B------:R-:W-:-:S08]  /*bf20*/  WARPGROUP.ARRIVE ;  /* 0x00000000000079c5 */ /* 0x000fd00000000000 */
        /* <DEDUP_REMOVED lines=12> */
[----:B--2---:R-:W-:Y:S02]  /*bff0*/  LOP3.LUT P2, RZ, R5, 0x100000, RZ, 0xc0, !PT ;  /* 0x0010000005ff7812 */ /* 0x004fe4000784c0ff */
[----:B------:R-:W2:Y:S02]  /*c000*/  LDC R5, c[0x0][0x448] ;  /* 0x00011200ff057b82 */ /* 0x000ea40000000800 */
[----:B--2---:R-:W-:-:S13]  /*c010*/  ISETP.NE.AND P3, PT, R5, 0x1, PT ;  /* 0x000000010500780c */ /* 0x004fda0003f65270 */
[----:B------:R-:W2:Y:S01]  /*c020*/  @P3 LDC R10, c[0x0][0x44c] ;  /* 0x00011300ff0a3b82 */ /* 0x000ea20000000800 */
[----:B------:R-:W-:Y:S02]  /*c030*/  WARPGROUP.DEPBAR.LE gsb0, 0x0 ;  /* 0x00008000000079c5 */ /* 0x000fe40000010000 */
[----:B------:R-:W-:-:S05]  /*c040*/  WARPGROUP.ARRIVE ;  /* 0x00000000000079c5 */ /* 0x000fca0000000000 */
[----:B------:R-:W3:Y:S01]  /*c050*/  @P3 LDC R5, c[0x0][0x450] ;  /* 0x00011400ff053b82 */ /* 0x000ee20000000800 */
[----:B------:R-:W-:Y:S01]  /*c060*/  HGMMA.64x96x16.F32 R152, gdesc[UR4], R152, gsb0 ;  /* 0x01600000049879f0 */ /* 0x000fe20008000898 */
[----:B--2---:R-:W-:-:S05]  /*c070*/  @P3 IMAD.HI.U32 R10, R228, R10, RZ ;  /* 0x0000000ae40a3227 */ /* 0x004fca00078e00ff */
[----:B---3--:R-:W-:Y:S01]  /*c080*/  @P3 SHF.R.U32.HI R228, RZ, R5, R10 ;  /* 0x00000005ffe43219 */ /* 0x008fe2000001160a */
[----:B------:R-:W-:Y:S01]  /*c090*/  @!P1 VIADD R10, R201, 0x22840 ;  /* 0x00022840c90a9836 */ /* 0x000fe20000000000 */
[----:B------:R-:W-:Y:S01]  /*c0a0*/  IADD3 R5, -R200, 0xb, RZ ;  /* 0x0000000bc8057810 */ /* 0x000fe20007ffe1ff */
[----:B------:R-:W-:Y:S02]  /*c0b0*/  IMAD.U32 R200, RZ, RZ, UR43 ;  /* 0x0000002bffc87e24 */ /* 0x000fe4000f8e00ff */
[----:B------:R-:W2:Y:S01]  /*c0c0*/  SHFL.IDX PT, R229, R228, RZ, 0x1c1f ;  /* 0x001c1fffe4e57589 */ /* 0x000ea200000e0000 */
[----:B------:R-:W-:Y:S02]  /*c0d0*/  @!P1 PRMT R10, RZ, 0x654, R10 ;  /* 0x00000654ff0a9816 */ /* 0x000fe4000000000a */
[----:B------:R-:W-:Y:S01]  /*c0e0*/  LOP3.LUT R227, RZ, R200, RZ, 0x33, !PT ;  /* 0x000000c8ffe37212 */ /* 0x000fe200078e33ff */
[----:B------:R-:W-:Y:S02]  /*c0f0*/  WARPGROUP.DEPBAR.LE gsb0, 0x0 ;  /* 0x00008000000079c5 */ /* 0x000fe40000010000 */
[----:B------:R3:W-:Y:S06]  /*c100*/  BAR.ARV R5, 0x100 ;  /* 0x000400050000751d */ /* 0x0007ec0000002000 */
[----:B------:R4:W-:Y:S02]  /*c110*/  @!P1 SYNCS.ARRIVE.TRANS64.RED.A1T0 RZ, [R10+URZ], RZ ;  /* 0x000000ff0aff99a7 */ /* 0x0009e4000810043f */
[----:B----4-:R-:W-:-:S04]  /*c120*/  IMAD R10, R6, -0x60, RZ ;  /* 0xffffffa0060a7824 */ /* 0x010fc800078e02ff */
[----:B------:R-:W-:-:S04]  /*c130*/  VIADD R226, R10, 0x1 ;  /* 0x000000010ae27836 */ /* 0x000fc80000000000 */
[----:B------:R-:W-:-:S05]  /*c140*/  IMAD R226, R206, -0x2, R226 ;  /* 0xfffffffecee27824 */ /* 0x000fca00078e02e2 */
[----:B------:R-:W-:-:S05]  /*c150*/  IADD3 R226, -R204, R226, R205 ;  /* 0x000000e2cce27210 */ /* 0x000fca0007ffe1cd */
[----:B------:R-:W-:Y:S02]  /*c160*/  IMAD.IADD R227, R227, 0x1, R226 ;  /* 0x00000001e3e37824 */ /* 0x000fe400078e02e2 */
[----:B------:R-:W-:Y:S02]  /*c170*/  VIADD R226, R226, UR50 ;  /* 0x00000032e2e27c36 */ /* 0x000fe40008000000 */
[C---:B--2---:R-:W-:Y:S02]  /*c180*/  IMAD.IADD R216, R229.reuse, 0x1, R227 ;  /* 0x00000001e5d87824 */ /* 0x044fe400078e02e3 */
[----:B------:R-:W-:Y:S01]  /*c190*/  IMAD.IADD R217, R229, 0x1, R226 ;  /* 0x00000001e5d97824 */ /* 0x000fe200078e02e2 */
[----:B---3--:R-:W-:Y:S06]  /*c1a0*/  @!P2 BRA `(.L_x_11867) ;  /* 0x000000000058a947 */ /* 0x008fec0003800000 */
        /* <DEDUP_REMOVED lines=12> */
.L_x_11869:
[----:B------:R-:W-:-:S05]  /*c270*/  IMAD.U32 R234, RZ, RZ, UR42 ;  /* 0x0000002affea7e24 */ /* 0x000fca000f8e00ff */
[----:B------:R-:W-:-:S13]  /*c280*/  ISETP.NE.AND P2, PT, R234, 0x1, PT ;  /* 0x00000001ea00780c */ /* 0x000fda0003f45270 */
[----:B------:R-:W2:Y:S02]  /*c290*/  @P2 LDC.64 R212, c[0x0][0x9e8] ;  /* 0x00027a00ffd42b82 */ /* 0x000ea40000000a00 */
[----:B--2---:R-:W-:-:S05]  /*c2a0*/  @P2 IMAD.HI.U32 R212, R229, R212, RZ ;  /* 0x000000d4e5d42227 */ /* 0x004fca00078e00ff */
[----:B------:R-:W-:-:S07]  /*c2b0*/  @P2 SHF.R.U32.HI R229, RZ, R213, R212 ;  /* 0x000000d5ffe52219 */ /* 0x000fce00000116d4 */
.L_x_11870:
[----:B------:R-:W-:Y:S05]  /*c2c0*/  BSYNC B0 ;  /* 0x0000000000007941 */ /* 0x000fea0003800000 */
.L_x_11868:
[----:B------:R-:W-:-:S04]  /*c2d0*/  IMAD R212, R206, -0x2, R10 ;  /* 0xfffffffeced47824 */ /* 0x000fc800078e020a */
[----:B------:R-:W-:-:S05]  /*c2e0*/  IMAD R212, R229, R234, R212 ;  /* 0x000000eae5d47224 */ /* 0x000fca00078e02d4 */
[----:B------:R-:W-:Y:S02]  /*c2f0*/  VIMNMX R216, R216, R212, !PT ;  /* 0x000000d4d8d87248 */ /* 0x000fe40007fe0100 */
[----:B------:R-:W-:-:S07]  /*c300*/  VIADDMNMX R217, R212, R234, R217, PT ;  /* 0x000000ead4d97246 */ /* 0x000fce00038001d9 */
.L_x_11867:
[----:B------:R-:W2:Y:S01]  /*c310*/  LDL.LU R229, [R1] ;  /* 0x0000000001e57983 */ /* 0x000ea20000300800 */
[C---:B------:R-:W-:Y:S02]  /*c320*/  ISETP.GE.AND P2, PT, R10.reuse, 0x1, PT ;  /* 0x000000010a00780c */ /* 0x040fe40003f46270 */
[----:B------:R-:W-:Y:S02]  /*c330*/  ISETP.GE.AND P4, PT, R10, 0x9, PT ;  /* 0x000000090a00780c */ /* 0x000fe40003f86270 */
[----:B--2---:R-:W-:-:S09]  /*c340*/  LOP3.LUT R229, R229, 0xfff7ffff, RZ, 0xc0, !PT ;  /* 0xfff7ffffe5e57812 */ /* 0x004fd200078ec0ff */
[----:B------:R-:W-:Y:S02]  /*c350*/  @P2 LOP3.LUT R229, R229, 0x80000, RZ, 0xfc, !PT ;  /* 0x00080000e5e52812 */ /* 0x000fe400078efcff */
[----:B------:R-:W-:Y:S02]  /*c360*/  ISETP.GT.AND P2, PT, R216, RZ, !P2 ;  /* 0x000000ffd800720c */ /* 0x000fe40005744270 */
[----:B------:R-:W-:Y:S02]  /*c370*/  LOP3.LUT R229, R229, 0xfffffffd, RZ, 0xc0, !PT ;  /* 0xfffffffde5e57812 */ /* 0x000fe400078ec0ff */
[----:B------:R-:W-:Y:S02]  /*c380*/  ISETP.LT.OR P2, PT, R217, 0x1, P2 ;  /* 0x00000001d900780c */ /* 0x000fe40001741670 */
[----:B------:R-:W-:Y:S02]  /*c390*/  @P4 LOP3.LUT R229, R229, 0x2, RZ, 0xfc, !PT ;  /* 0x00000002e5e54812 */ /* 0x000fe400078efcff */
[----:B------:R-:W-:-:S02]  /*c3a0*/  FSEL R212, R152, -INF , !P2 ;  /* 0xff80000098d47808 */ /* 0x000fc40005000000 */
[----:B------:R-:W-:Y:S02]  /*c3b0*/  ISETP.GE.AND P2, PT, R10, 0x2, PT ;  /* 0x000000020a00780c */ /* 0x000fe40003f46270 */
[----:B------:R-:W-:Y:S02]  /*c3c0*/  LOP3.LUT R229, R229, 0xfffffffb, RZ, 0xc0, !PT ;  /* 0xfffffffbe5e57812 */ /* 0x000fe400078ec0ff */
[----:B------:R-:W-:-:S04]  /*c3d0*/  ISETP.GT.AND P3, PT, R216, 0x1, !P2 ;  /* 0x00000001d800780c */ /* 0x000fc80005764270 */
[----:B------:R-:W-:-:S04]  /*c3e0*/  ISETP.LT.OR P3, PT, R217, 0x2, P3 ;  /* 0x00000002d900780c */ /* 0x000fc80001f61670 */
[----:B------:R-:W-:Y:S02]  /*c3f0*/  FSEL R213, R153, -INF , !P3 ;  /* 0xff80000099d57808 */ /* 0x000fe40005800000 */
[----:B------:R-:W-:Y:S02]  /*c400*/  ISETP.GT.AND P3, PT, R216, 0x8, !P4 ;  /* 0x00000008d800780c */ /* 0x000fe40006764270 */
[----:B------:R-:W-:Y:S02]  /*c410*/  ISETP.GE.AND P4, PT, R10, 0xa, PT ;  /* 0x0000000a0a00780c */ /* 0x000fe40003f86270 */
[----:B------:R-:W-:-:S04]  /*c420*/  ISETP.LT.OR P3, PT, R217, 0x9, P3 ;  /* 0x00000009d900780c */ /* 0x000fc80001f61670 */
        /* <DEDUP_REMOVED lines=116> */
[----:B------:R-:W-:Y:S02]  /*cb70*/  ISETP.GT.AND P6, PT, R216, 0x59, !P6 ;  /* 0x00000059d800780c */ /* 0x000fe400077c4270 */
[----:B------:R-:W2:Y:S02]  /*cb80*/  SHFL.IDX PT, R216, R228, 0x1, 0x1c1f ;  /* 0x003c1f00e4d87f89 */ /* 0x000ea400000e0000 */
[----:B------:R-:W-:Y:S02]  /*cb90*/  ISETP.LT.OR P6, PT, R217, 0x5a, P6 ;  /* 0x0000005ad900780c */ /* 0x000fe400037c1670 */
[----:B------:R3:W-:Y:S02]  /*cba0*/  STL [R1], R229 ;  /* 0x000000e501007387 */ /* 0x0007e40000100800 */
[----:B------:R-:W-:-:S02]  /*cbb0*/  FSEL R197, R197, -INF , !P6 ;  /* 0xff800000c5c57808 */ /* 0x000fc40007000000 */
[----:B------:R-:W-:Y:S01]  /*cbc0*/  LOP3.LUT P6, RZ, R229, 0x100000, RZ, 0xc0, !PT ;  /* 0x00100000e5ff7812 */ /* 0x000fe200078cc0ff */
[--C-:B--2---:R-:W-:Y:S02]  /*cbd0*/  IMAD.IADD R226, R226, 0x1, R216.reuse ;  /* 0x00000001e2e27824 */ /* 0x104fe400078e02d8 */
[----:B------:R-:W-:-:S10]  /*cbe0*/  IMAD.IADD R227, R227, 0x1, R216 ;  /* 0x00000001e3e37824 */ /* 0x000fd400078e02d8 */
[----:B---3--:R-:W-:Y:S05]  /*cbf0*/  @!P6 BRA `(.L_x_11871) ;  /* 0x000000000058e947 */ /* 0x008fea0003800000 */
        /* <DEDUP_REMOVED lines=12> */
.L_x_11873:
[----:B------:R-:W-:-:S05]  /*ccc0*/  IMAD.U32 R217, RZ, RZ, UR42 ;  /* 0x0000002affd97e24 */ /* 0x000fca000f8e00ff */
[----:B------:R-:W-:-:S13]  /*ccd0*/  ISETP.NE.AND P6, PT, R217, 0x1, PT ;  /* 0x00000001d900780c */ /* 0x000fda0003fc5270 */
[----:B------:R-:W2:Y:S02]  /*cce0*/  @P6 LDC.64 R152, c[0x0][0x9e8] ;  /* 0x00027a00ff986b82 */ /* 0x000ea40000000a00 */
[----:B--2---:R-:W-:-:S05]  /*ccf0*/  @P6 IMAD.HI.U32 R152, R216, R152, RZ ;  /* 0x00000098d8986227 */ /* 0x004fca00078e00ff */
[----:B------:R-:W-:-:S07]  /*cd00*/  @P6 SHF.R.U32.HI R216, RZ, R153, R152 ;  /* 0x00000099ffd86219 */ /* 0x000fce0000011698 */
.L_x_11874:
[----:B------:R-:W-:Y:S05]  /*cd10*/  BSYNC B0 ;  /* 0x0000000000007941 */ /* 0x000fea0003800000 */
.L_x_11872:
[----:B------:R-:W-:-:S04]  /*cd20*/  IMAD R10, R206, -0x2, R10 ;  /* 0xfffffffece0a7824 */ /* 0x000fc800078e020a */
[----:B------:R-:W-:-:S05]  /*cd30*/  IMAD R10, R216, R217, R10 ;  /* 0x000000d9d80a7224 */ /* 0x000fca00078e020a */
[----:B------:R-:W-:Y:S02]  /*cd40*/  VIMNMX R227, R227, R10, !PT ;  /* 0x0000000ae3e37248 */ /* 0x000fe40007fe0100 */
[----:B------:R-:W-:-:S07]  /*cd50*/  VIADDMNMX R226, R10, R217, R226, PT ;  /* 0x000000d90ae27246 */ /* 0x000fce00038001e2 */
.L_x_11871:
[----:B------:R-:W-:Y:S02]  /*cd60*/  ISETP.GT.AND P2, PT, R227, 0x1, !P2 ;  /* 0x00000001e300780c */ /* 0x000fe40005744270 */
[----:B------:R-:W-:Y:S02]  /*cd70*/  FMNMX.FTZ R10, R212, R0, !PT ;  /* 0x00000000d40a7209 */ /* 0x000fe40007810000 */
[----:B------:R-:W-:Y:S02]  /*cd80*/  ISETP.LT.OR P2, PT, R226, 0x2, P2 ;  /* 0x00000002e200780c */ /* 0x000fe40001741670 */
[----:B------:R-:W-:Y:S02]  /*cd90*/  LOP3.LUT P6, RZ, R229, 0x8000, RZ, 0xc0, !PT ;  /* 0x00008000e5ff7812 */ /* 0x000fe400078cc0ff */
        /* <DEDUP_REMOVED lines=56> */
[----:B------:R-:W2:Y:S01]  /*d120*/  SHFL.BFLY PT, R152, R10, 0x2, 0x1f ;  /* 0x0c401f000a987f89 */ /* 0x000ea200000e0000 */
[----:B------:R-:W-:-:S02]  /*d130*/  LOP3.LUT P6, RZ, R229, 0x10, RZ, 0xc0, !PT ;  /* 0x00000010e5ff7812 */ /* 0x000fc400078cc0ff */
[C---:B------:R-:W-:Y:S02]  /*d140*/  ISETP.GT.AND P2, PT, R227.reuse, 0x28, !P2 ;  /* 0x00000028e300780c */ /* 0x040fe40005744270 */
[----:B------:R-:W-:Y:S02]  /*d150*/  ISETP.GT.AND P3, PT, R227, 0x50, !P3 ;  /* 0x00000050e300780c */ /* 0x000fe40005f64270 */
[C---:B------:R-:W-:Y:S02]  /*d160*/  ISETP.LT.OR P2, PT, R226.reuse, 0x29, P2 ;  /* 0x00000029e200780c */ /* 0x040fe40001741670 */
[----:B------:R-:W-:Y:S02]  /*d170*/  ISETP.LT.OR P3, PT, R226, 0x51, P3 ;  /* 0x00000051e200780c */ /* 0x000fe40001f61670 */
[----:B------:R-:W-:Y:S02]  /*d180*/  FSEL R174, R174, -INF , !P2 ;  /* 0xff800000aeae7808 */ /* 0x000fe40005000000 */
[----:B------:R-:W-:-:S02]  /*d190*/  LOP3.LUT P2, RZ, R229, 0x1000, RZ, 0xc0, !PT ;  /* 0x00001000e5ff7812 */ /* 0x000fc4000784c0ff */
[----:B------:R-:W-:Y:S02]  /*d1a0*/  FSEL R194, R194, -INF , !P3 ;  /* 0xff800000c2c27808 */ /* 0x000fe40005800000 */
[----:B------:R-:W-:Y:S02]  /*d1b0*/  ISETP.GT.AND P2, PT, R227, 0x29, !P2 ;  /* 0x00000029e300780c */ /* 0x000fe40005744270 */
[----:B------:R-:W-:Y:S02]  /*d1c0*/  LOP3.LUT P3, RZ, R229, 0x80000, RZ, 0xc0, !PT ;  /* 0x00080000e5ff7812 */ /* 0x000fe4000786c0ff */
[----:B------:R-:W-:Y:S02]  /*d1d0*/  ISETP.LT.OR P2, PT, R226, 0x2a, P2 ;  /* 0x0000002ae200780c */ /* 0x000fe40001741670 */
[----:B------:R-:W-:Y:S02]  /*d1e0*/  ISETP.GT.AND P4, PT, R227, 0x51, !P4 ;  /* 0x00000051e300780c */ /* 0x000fe40006784270 */
[----:B------:R-:W-:-:S02]  /*d1f0*/  FSEL R175, R175, -INF , !P2 ;  /* 0xff800000afaf7808 */ /* 0x000fc40005000000 */
[----:B------:R-:W-:Y:S02]  /*d200*/  LOP3.LUT P2, RZ, R229, 0x800, RZ, 0xc0, !PT ;  /* 0x00000800e5ff7812 */ /* 0x000fe4000784c0ff */
[----:B--2---:R-:W-:Y:S02]  /*d210*/  FMNMX.FTZ R152, R10, R152, !PT ;  /* 0x000000980a987209 */ /* 0x004fe40007810000 */
[C---:B------:R-:W-:Y:S02]  /*d220*/  ISETP.GT.AND P2, PT, R227.reuse, 0x30, !P2 ;  /* 0x00000030e300780c */ /* 0x040fe40005744270 */
[C---:B------:R-:W-:Y:S02]  /*d230*/  ISETP.LT.OR P4, PT, R226.reuse, 0x52, P4 ;  /* 0x00000052e200780c */ /* 0x040fe40002781670 */
[----:B------:R-:W-:Y:S02]  /*d240*/  ISETP.LT.OR P2, PT, R226, 0x31, P2 ;  /* 0x00000031e200780c */ /* 0x000fe40001741670 */
[----:B------:R-:W-:-:S02]  /*d250*/  ISETP.GT.AND P5, PT, R227, 0x58, !P5 ;  /* 0x00000058e300780c */ /* 0x000fc40006fa4270 */
[----:B------:R-:W-:Y:S02]  /*d260*/  FSEL R153, R178, -INF , !P2 ;  /* 0xff800000b2997808 */ /* 0x000fe40005000000 */
[----:B------:R-:W-:Y:S01]  /*d270*/  LOP3.LUT P2, RZ, R229, 0x400, RZ, 0xc0, !PT ;  /* 0x00000400e5ff7812 */ /* 0x000fe2000784c0ff */
[----:B------:R-:W2:Y:S01]  /*d280*/  SHFL.BFLY PT, R178, R152, 0x1, 0x1f ;  /* 0x0c201f0098b27f89 */ /* 0x000ea200000e0000 */
[----:B------:R-:W-:Y:S02]  /*d290*/  FSEL R195, R195, -INF , !P4 ;  /* 0xff800000c3c37808 */ /* 0x000fe40006000000 */
[----:B------:R-:W-:Y:S02]  /*d2a0*/  ISETP.GT.AND P2, PT, R227, 0x31, !P2 ;  /* 0x00000031e300780c */ /* 0x000fe40005744270 */
[C---:B------:R-:W-:Y:S02]  /*d2b0*/  ISETP.LT.OR P5, PT, R226.reuse, 0x59, P5 ;  /* 0x00000059e200780c */ /* 0x040fe40002fa1670 */
[----:B------:R-:W-:-:S02]  /*d2c0*/  ISETP.LT.OR P2, PT, R226, 0x32, P2 ;  /* 0x00000032e200780c */ /* 0x000fc40001741670 */
[----:B------:R-:W-:Y:S02]  /*d2d0*/  FSEL R198, R198, -INF , !P5 ;  /* 0xff800000c6c67808 */ /* 0x000fe40006800000 */
[----:B------:R-:W-:Y:S02]  /*d2e0*/  FSEL R179, R179, -INF , !P2 ;  /* 0xff800000b3b37808 */ /* 0x000fe40005000000 */
[----:B------:R-:W-:-:S04]  /*d2f0*/  LOP3.LUT P2, RZ, R229, 0x200, RZ, 0xc0, !PT ;  /* 0x00000200e5ff7812 */ /* 0x000fc8000784c0ff */
[----:B------:R-:W-:-:S04]  /*d300*/  ISETP.GT.AND P2, PT, R227, 0x38, !P2 ;  /* 0x00000038e300780c */ /* 0x000fc80005744270 */
[----:B------:R-:W-:Y:S02]  /*d310*/  ISETP.LT.OR P2, PT, R226, 0x39, P2 ;  /* 0x00000039e200780c */ /* 0x000fe40001741670 */
[----:B--2---:R-:W-:Y:S02]  /*d320*/  FMNMX.FTZ R178, R152, R178, !PT ;  /* 0x000000b298b27209 */ /* 0x004fe40007810000 */
        /* <DEDUP_REMOVED lines=21> */
[----:B------:R-:W-:-:S04]  /*d480*/  FSETP.NEU.FTZ.AND P2, PT, R178, -INF , PT ;  /* 0xff800000b200780b */ /* 0x000fc80003f5d000 */
[----:B------:R-:W-:-:S05]  /*d490*/  FSEL R10, R178, RZ, P2 ;  /* 0x000000ffb20a7208 */ /* 0x000fca0001000000 */
[----:B------:R-:W-:Y:S01]  /*d4a0*/  FADD.FTZ R0, -R10, R0 ;  /* 0x000000000a007221 */ /* 0x000fe20000010100 */
[----:B------:R-:W-:-:S04]  /*d4b0*/  IMAD.U32 R10, RZ, RZ, UR39 ;  /* 0x00000027ff0a7e24 */ /* 0x000fc8000f8e00ff */
[-C--:B------:R-:W-:Y:S01]  /*d4c0*/  FMUL.FTZ R217, R178, R10.reuse ;  /* 0x0000000ab2d97220 */ /* 0x080fe20000410000 */
[----:B------:R-:W-:-:S04]  /*d4d0*/  FMUL.FTZ R0, R0, R10 ;  /* 0x0000000a00007220 */ /* 0x000fc80000410000 */
[----:B------:R-:W-:Y:S02]  /*d4e0*/  FSEL R217, R217, RZ, P2 ;  /* 0x000000ffd9d97208 */ /* 0x000fe40001000000 */
[----:B------:R-:W-:Y:S01]  /*d4f0*/  ISETP.GT.AND P2, PT, R227, RZ, !P3 ;  /* 0x000000ffe300720c */ /* 0x000fe20005f44270 */
[----:B------:R-:W-:Y:S02]  /*d500*/  MUFU.EX2 R0, R0 ;  /* 0x0000000000007308 */ /* 0x000fe40000000800 */
[-CC-:B------:R-:W-:Y:S01]  /*d510*/  FFMA.FTZ R212, R212, R10.reuse, -R217.reuse ;  /* 0x0000000ad4d47223 */ /* 0x180fe200000108d9 */
[----:B------:R-:W-:Y:S01]  /*d520*/  ISETP.LT.OR P2, PT, R226, 0x1, P2 ;  /* 0x00000001e200780c */ /* 0x000fe20001741670 */
[-CC-:B------:R-:W-:Y:S01]  /*d530*/  FFMA.FTZ R213, R213, R10.reuse, -R217.reuse ;  /* 0x0000000ad5d57223 */ /* 0x180fe200000108d9 */
[-CC-:B------:R-:W-:Y:S01]  /*d540*/  FFMA.FTZ R156, R156, R10.reuse, -R217.reuse ;  /* 0x0000000a9c9c7223 */ /* 0x180fe200000108d9 */
[-CC-:B------:R-:W-:Y:S01]  /*d550*/  FFMA.FTZ R157, R157, R10.reuse, -R217.reuse ;  /* 0x0000000a9d9d7223 */ /* 0x180fe200000108d9 */
[----:B------:R-:W-:Y:S01]  /*d560*/  FSEL R154, R154, -INF , !P2 ;  /* 0xff8000009a9a7808 */ /* 0x000fe20005000000 */
[----:B------:R2:W3:Y:S01]  /*d570*/  MUFU.EX2 R152, R212 ;  /* 0x000000d400987308 */ /* 0x0004e20000000800 */
[----:B------:R-:W-:Y:S01]  /*d580*/  ISETP.GT.AND P2, PT, R227, 0x59, !P6 ;  /* 0x00000059e300780c */ /* 0x000fe20007744270 */
[-CC-:B------:R-:W-:Y:S01]  /*d590*/  FFMA.FTZ R160, R160, R10.reuse, -R217.reuse ;  /* 0x0000000aa0a07223 */ /* 0x180fe200000108d9 */
[-CC-:B------:R-:W-:Y:S01]  /*d5a0*/  FFMA.FTZ R161, R161, R10.reuse, -R217.reuse ;  /* 0x0000000aa1a17223 */ /* 0x180fe200000108d9 */
[-CC-:B------:R-:W-:Y:S01]  /*d5b0*/  FFMA.FTZ R164, R164, R10.reuse, -R217.reuse ;  /* 0x0000000aa4a47223 */ /* 0x180fe200000108d9 */
[----:B------:R-:W-:Y:S01]  /*d5c0*/  ISETP.LT.OR P2, PT, R226, 0x5a, P2 ;  /* 0x0000005ae200780c */ /* 0x000fe20001741670 */
[-CC-:B------:R-:W-:Y:S01]  /*d5d0*/  FFMA.FTZ R165, R165, R10.reuse, -R217.reuse ;  /* 0x0000000aa5a57223 */ /* 0x180fe200000108d9 */
[-CC-:B------:R-:W-:Y:S01]  /*d5e0*/  FFMA.FTZ R168, R168, R10.reuse, -R217.reuse ;  /* 0x0000000aa8a87223 */ /* 0x180fe200000108d9 */
[----:B------:R-:W4:Y:S01]  /*d5f0*/  MUFU.EX2 R213, R213 ;  /* 0x000000d500d57308 */ /* 0x000f220000000800 */
[----:B--2---:R-:W-:Y:S01]  /*d600*/  FMNMX.FTZ R212, R154, R7, !PT ;  /* 0x000000079ad47209 */ /* 0x004fe20007810000 */
[-CC-:B------:R-:W-:Y:S01]  /*d610*/  FFMA.FTZ R169, R169, R10.reuse, -R217.reuse ;  /* 0x0000000aa9a97223 */ /* 0x180fe200000108d9 */
[----:B------:R-:W-:Y:S01]  /*d620*/  FSEL R199, R199, -INF , !P2 ;  /* 0xff800000c7c77808 */ /* 0x000fe20005000000 */
[--C-:B------:R-:W-:Y:S01]  /*d630*/  FFMA.FTZ R172, R172, R10, -R217.reuse ;  /* 0x0000000aacac7223 */ /* 0x100fe200000108d9 */
[----:B------:R-:W-:Y:S01]  /*d640*/  FMNMX.FTZ R212, R155, R212, !PT ;  /* 0x000000d49bd47209 */ /* 0x000fe20007810000 */
[-CC-:B------:R-:W-:Y:S01]  /*d650*/  FFMA.FTZ R173, R173, R10.reuse, -R217.reuse ;  /* 0x0000000aadad7223 */ /* 0x180fe200000108d9 */
[--C-:B------:R-:W-:Y:S01]  /*d660*/  FFMA.FTZ R176, R176, R10, -R217.reuse ;  /* 0x0000000ab0b07223 */ /* 0x100fe200000108d9 */
[----:B------:R-:W2:Y:S01]  /*d670*/  MUFU.EX2 R156, R156 ;  /* 0x0000009c009c7308 */ /* 0x000ea20000000800 */
[----:B------:R-:W-:Y:S01]  /*d680*/  FMNMX.FTZ R212, R158, R212, !PT ;  /* 0x000000d49ed47209 */ /* 0x000fe20007810000 */
[----:B---3--:R-:W-:Y:S01]  /*d690*/  FFMA.FTZ R4, R0, R4, R152 ;  /* 0x0000000400047223 */ /* 0x008fe20000010098 */
[-CC-:B------:R-:W-:Y:S01]  /*d6a0*/  FFMA.FTZ R177, R177, R10.reuse, -R217.reuse ;  /* 0x0000000ab1b17223 */ /* 0x180fe200000108d9 */
[--C-:B------:R-:W-:Y:S01]  /*d6b0*/  FFMA.FTZ R180, R180, R10, -R217.reuse ;  /* 0x0000000ab4b47223 */ /* 0x100fe200000108d9 */
[----:B------:R-:W-:Y:S01]  /*d6c0*/  FMNMX.FTZ R212, R159, R212, !PT ;  /* 0x000000d49fd47209 */ /* 0x000fe20007810000 */
[-CC-:B------:R-:W-:Y:S01]  /*d6d0*/  FFMA.FTZ R181, R181, R10.reuse, -R217.reuse ;  /* 0x0000000ab5b57223 */ /* 0x180fe200000108d9 */
[--C-:B------:R-:W-:Y:S01]  /*d6e0*/  FFMA.FTZ R184, R184, R10, -R217.reuse ;  /* 0x0000000ab8b87223 */ /* 0x100fe200000108d9 */
[----:B------:R-:W3:Y:S01]  /*d6f0*/  MUFU.EX2 R157, R157 ;  /* 0x0000009d009d7308 */ /* 0x000ee20000000800 */
[----:B------:R-:W-:Y:S01]  /*d700*/  FMNMX.FTZ R212, R162, R212, !PT ;  /* 0x000000d4a2d47209 */ /* 0x000fe20007810000 */
[C---:B----4-:R-:W-:Y:S01]  /*d710*/  FADD.FTZ R4, R213.reuse, R4 ;  /* 0x00000004d5047221 */ /* 0x050fe20000010000 */
[----:B------:R-:W-:Y:S01]  /*d720*/  F2FP.F16.F32.PACK_AB R152, R213, R152 ;  /* 0x00000098d598723e */ /* 0x000fe200000000ff */
[--C-:B------:R-:W-:Y:S01]  /*d730*/  FFMA.FTZ R185, R185, R10, -R217.reuse ;  /* 0x0000000ab9b97223 */ /* 0x100fe200000108d9 */
[----:B------:R-:W-:Y:S01]  /*d740*/  FMNMX.FTZ R212, R163, R212, !PT ;  /* 0x000000d4a3d47209 */ /* 0x000fe20007810000 */
[-CC-:B------:R-:W-:Y:S01]  /*d750*/  FFMA.FTZ R188, R188, R10.reuse, -R217.reuse ;  /* 0x0000000abcbc7223 */ /* 0x180fe200000108d9 */
[--C-:B------:R-:W-:Y:S01]  /*d760*/  FFMA.FTZ R189, R189, R10, -R217.reuse ;  /* 0x0000000abdbd7223 */ /* 0x100fe200000108d9 */
[----:B------:R-:W4:Y:S01]  /*d770*/  MUFU.EX2 R160, R160 ;  /* 0x000000a000a07308 */ /* 0x000f220000000800 */
[----:B------:R-:W-:Y:S01]  /*d780*/  FMNMX.FTZ R212, R166, R212, !PT ;  /* 0x000000d4a6d47209 */ /* 0x000fe20007810000 */
[----:B--2---:R-:W-:Y:S01]  /*d790*/  FADD.FTZ R4, R156, R4 ;  /* 0x000000049c047221 */ /* 0x004fe20000010000 */
[-CC-:B------:R-:W-:Y:S01]  /*d7a0*/  FFMA.FTZ R192, R192, R10.reuse, -R217.reuse ;  /* 0x0000000ac0c07223 */ /* 0x180fe200000108d9 */
[--C-:B------:R-:W-:Y:S01]  /*d7b0*/  FFMA.FTZ R193, R193, R10, -R217.reuse ;  /* 0x0000000ac1c17223 */ /* 0x100fe200000108d9 */
[----:B------:R-:W-:Y:S01]  /*d7c0*/  FMNMX.FTZ R212, R167, R212, !PT ;  /* 0x000000d4a7d47209 */ /* 0x000fe20007810000 */
[-CC-:B------:R-:W-:Y:S01]  /*d7d0*/  FFMA.FTZ R196, R196, R10.reuse, -R217.reuse ;  /* 0x0000000ac4c47223 */ /* 0x180fe200000108d9 */
[----:B------:R-:W-:Y:S01]  /*d7e0*/  FFMA.FTZ R197, R197, R10, -R217 ;  /* 0x0000000ac5c57223 */ /* 0x000fe200000108d9 */
[----:B------:R-:W2:Y:S01]  /*d7f0*/  MUFU.EX2 R161, R161 ;  /* 0x000000a100a17308 */ /* 0x000ea20000000800 */
[----:B------:R-:W-:Y:S01]  /*d800*/  FMNMX.FTZ R212, R170, R212, !PT ;  /* 0x000000d4aad47209 */ /* 0x000fe20007810000 */
[----:B---3--:R-:W-:Y:S01]  /*d810*/  FADD.FTZ R4, R157, R4 ;  /* 0x000000049d047221 */ /* 0x008fe20000010000 */
[-C--:B------:R-:W-:Y:S01]  /*d820*/  FMUL.FTZ R24, R24, R0.reuse ;  /* 0x0000000018187220 */ /* 0x080fe20000410000 */
[----:B------:R-:W-:Y:S01]  /*d830*/  FMUL.FTZ R25, R25, R0 ;  /* 0x0000000019197220 */ /* 0x000fe20000410000 */
[----:B------:R-:W-:Y:S01]  /*d840*/  FMNMX.FTZ R212, R171, R212, !PT ;  /* 0x000000d4abd47209 */ /* 0x000fe20007810000 */
[-C--:B------:R-:W-:Y:S01]  /*d850*/  FMUL.FTZ R28, R28, R0.reuse ;  /* 0x000000001c1c7220 */ /* 0x080fe20000410000 */
[----:B------:R-:W-:Y:S01]  /*d860*/  FMUL.FTZ R29, R29, R0 ;  /* 0x000000001d1d7220 */ /* 0x000fe20000410000 */
[----:B------:R-:W3:Y:S01]  /*d870*/  MUFU.EX2 R164, R164 ;  /* 0x000000a400a47308 */ /* 0x000ee20000000800 */
[----:B------:R-:W-:Y:S01]  /*d880*/  FMNMX.FTZ R212, R174, R212, !PT ;  /* 0x000000d4aed47209 */ /* 0x000fe20007810000 */
[----:B----4-:R-:W-:Y:S01]  /*d890*/  FADD.FTZ R4, R160, R4 ;  /* 0x00000004a0047221 */ /* 0x010fe20000010000 */
[-C--:B------:R-:W-:Y:S01]  /*d8a0*/  FMUL.FTZ R32, R32, R0.reuse ;  /* 0x0000000020207220 */ /* 0x080fe20000410000 */
[----:B------:R-:W-:Y:S01]  /*d8b0*/  FMUL.FTZ R33, R33, R0 ;  /* 0x0000000021217220 */ /* 0x000fe20000410000 */
[----:B------:R-:W-:Y:S01]  /*d8c0*/  FMNMX.FTZ R212, R175, R212, !PT ;  /* 0x000000d4afd47209 */ /* 0x000fe20007810000 */
[-C--:B------:R-:W-:Y:S01]  /*d8d0*/  FMUL.FTZ R36, R36, R0.reuse ;  /* 0x0000000024247220 */ /* 0x080fe20000410000 */
[----:B------:R-:W-:Y:S01]  /*d8e0*/  FMUL.FTZ R37, R37, R0 ;  /* 0x0000000025257220 */ /* 0x000fe20000410000 */
[----:B------:R-:W4:Y:S01]  /*d8f0*/  MUFU.EX2 R165, R165 ;  /* 0x000000a500a57308 */ /* 0x000f220000000800 */
[----:B------:R-:W-:Y:S01]  /*d900*/  FMNMX.FTZ R212, R153, R212, !PT ;  /* 0x000000d499d47209 */ /* 0x000fe20007810000 */
[----:B--2---:R-:W-:Y:S01]  /*d910*/  FADD.FTZ R4, R161, R4 ;  /* 0x00000004a1047221 */ /* 0x004fe20000010000 */
[-C--:B------:R-:W-:Y:S01]  /*d920*/  FMUL.FTZ R40, R40, R0.reuse ;  /* 0x0000000028287220 */ /* 0x080fe20000410000 */
[----:B------:R-:W-:Y:S01]  /*d930*/  FMUL.FTZ R41, R41, R0 ;  /* 0x0000000029297220 */ /* 0x000fe20000410000 */
[----:B------:R-:W-:Y:S01]  /*d940*/  FMNMX.FTZ R212, R179, R212, !PT ;  /* 0x000000d4b3d47209 */ /* 0x000fe20007810000 */
[-C--:B------:R-:W-:Y:S01]  /*d950*/  FMUL.FTZ R44, R44, R0.reuse ;  /* 0x000000002c2c7220 */ /* 0x080fe20000410000 */
[----:B------:R-:W-:Y:S01]  /*d960*/  FMUL.FTZ R45, R45, R0 ;  /* 0x000000002d2d7220 */ /* 0x000fe20000410000 */
        /* <DEDUP_REMOVED lines=39> */
[-C--:B------:R-:W-:Y:S01]  /*dbe0*/  FMUL.FTZ R85, R85, R0.reuse ;  /* 0x0000000055557220 */ /* 0x080fe20000410000 */
[----:B------:R-:W4:Y:S01]  /*dbf0*/  MUFU.EX2 R177, R177 ;  /* 0x000000b100b17308 */ /* 0x000f220000000800 */
[----:B--2---:R-:W-:Y:S01]  /*dc00*/  FADD.FTZ R4, R173, R4 ;  /* 0x00000004ad047221 */ /* 0x004fe20000010000 */
[----:B------:R-:W2:Y:S01]  /*dc10*/  SHFL.BFLY PT, R213, R212, 0x2, 0x1f ;  /* 0x0c401f00d4d57f89 */ /* 0x000ea200000e0000 */
[-C--:B------:R-:W-:Y:S01]  /*dc20*/  FMUL.FTZ R88, R88, R0.reuse ;  /* 0x0000000058587220 */ /* 0x080fe20000410000 */
[-C--:B------:R-:W-:Y:S01]  /*dc30*/  FMUL.FTZ R89, R89, R0.reuse ;  /* 0x0000000059597220 */ /* 0x080fe20000410000 */
        /* <DEDUP_REMOVED lines=20> */
[----:B-----5:R-:W-:Y:S01]  /*dd80*/  FADD.FTZ R4, R180, R4 ;  /* 0x00000004b4047221 */ /* 0x020fe20000010000 */
[----:B--2---:R-:W-:Y:S01]  /*dd90*/  FMNMX.FTZ R212, R212, R213, !PT ;  /* 0x000000d5d4d47209 */ /* 0x004fe20007810000 */
[-C--:B------:R-:W-:Y:S01]  /*dda0*/  FMUL.FTZ R121, R121, R0.reuse ;  /* 0x0000000079797220 */ /* 0x080fe20000410000 */
[-C--:B------:R-:W-:Y:S01]  /*ddb0*/  FMUL.FTZ R124, R124, R0.reuse ;  /* 0x000000007c7c7220 */ /* 0x080fe20000410000 */
[-C--:B------:R-:W-:Y:S01]  /*ddc0*/  FMUL.FTZ R125, R125, R0.reuse ;  /* 0x000000007d7d7220 */ /* 0x080fe20000410000 */
[-C--:B------:R-:W-:Y:S01]  /*ddd0*/  FMUL.FTZ R128, R128, R0.reuse ;  /* 0x0000000080807220 */ /* 0x080fe20000410000 */
[----:B------:R-:W2:Y:S01]  /*dde0*/  SHFL.BFLY PT, R213, R212, 0x1, 0x1f ;  /* 0x0c201f00d4d57f89 */ /* 0x000ea200000e0000 */
        /* <DEDUP_REMOVED lines=14> */
[----:B------:R-:W-:-:S02]  /*ded0*/  FMUL.FTZ R149, R149, R0 ;  /* 0x0000000095957220 */ /* 0x000fc40000410000 */
[----:B------:R-:W4:Y:S01]  /*dee0*/  MUFU.EX2 R189, R189 ;  /* 0x000000bd00bd7308 */ /* 0x000f220000000800 */
[----:B-----5:R-:W-:Y:S01]  /*def0*/  FADD.FTZ R4, R185, R4 ;  /* 0x00000004b9047221 */ /* 0x020fe20000010000 */
[----:B--2---:R-:W-:-:S06]  /*df00*/  FMNMX.FTZ R176, R212, R213, !PT ;  /* 0x000000d5d4b07209 */ /* 0x004fcc0007810000 */
[----:B------:R-:W2:Y:S01]  /*df10*/  MUFU.EX2 R192, R192 ;  /* 0x000000c000c07308 */ /* 0x000ea20000000800 */
[----:B---3--:R-:W-:Y:S01]  /*df20*/  FADD.FTZ R4, R188, R4 ;  /* 0x00000004bc047221 */ /* 0x008fe20000010000 */
[C---:B------:R-:W-:Y:S01]  /*df30*/  FSETP.NEU.FTZ.AND P2, PT, R176.reuse, -INF , PT ;  /* 0xff800000b000780b */ /* 0x040fe20003f5d000 */
[----:B------:R-:W-:-:S05]  /*df40*/  FMUL.FTZ R213, R176, R10 ;  /* 0x0000000ab0d57220 */ /* 0x000fca0000410000 */
[----:B------:R-:W3:Y:S01]  /*df50*/  MUFU.EX2 R193, R193 ;  /* 0x000000c100c17308 */ /* 0x000ee20000000800 */
[----:B------:R-:W-:-:S05]  /*df60*/  FSEL R213, R213, RZ, P2 ;  /* 0x000000ffd5d57208 */ /* 0x000fca0001000000 */
[--C-:B------:R-:W-:Y:S01]  /*df70*/  FFMA.FTZ R226, R166, R10, -R213.reuse ;  /* 0x0000000aa6e27223 */ /* 0x100fe200000108d5 */
[----:B------:R-:W-:Y:S01]  /*df80*/  F2FP.F16.F32.PACK_AB R166, R181, R180 ;  /* 0x000000b4b5a6723e */ /* 0x000fe200000000ff */
        /* <DEDUP_REMOVED lines=8> */
[--C-:B------:R-:W-:Y:S01]  /*e010*/  FFMA.FTZ R163, R163, R10, -R213.reuse ;  /* 0x0000000aa3a37223 */ /* 0x100fe200000108d5 */
[----:B------:R-:W-:Y:S01]  /*e020*/  F2FP.F16.F32.PACK_AB R154, R157, R156 ;  /* 0x0000009c9d9a723e */ /* 0x000fe200000000ff */
[-C--:B------:R-:W-:Y:S01]  /*e030*/  FMUL.FTZ R7, R7, R10.reuse ;  /* 0x0000000a07077220 */ /* 0x080fe20000410000 */
[--C-:B------:R-:W-:Y:S01]  /*e040*/  FFMA.FTZ R155, R174, R10, -R213.reuse ;  /* 0x0000000aae9b7223 */ /* 0x100fe200000108d5 */
[----:B------:R-:W-:Y:S01]  /*e050*/  F2FP.F16.F32.PACK_AB R156, R161, R160 ;  /* 0x000000a0a19c723e */ /* 0x000fe200000000ff */
[-CC-:B------:R-:W-:Y:S01]  /*e060*/  FFMA.FTZ R167, R167, R10.reuse, -R213.reuse ;  /* 0x0000000aa7a77223 */ /* 0x180fe200000108d5 */
[----:B----4-:R-:W-:Y:S01]  /*e070*/  FADD.FTZ R161, R189, R4 ;  /* 0x00000004bda17221 */ /* 0x010fe20000010000 */
[----:B------:R-:W-:Y:S01]  /*e080*/  MUFU.EX2 R212, R212 ;  /* 0x000000d400d47308 */ /* 0x000fe20000000800 */
[----:B------:R-:W-:Y:S01]  /*e090*/  FFMA.FTZ R217, R170, R10, -R213 ;  /* 0x0000000aaad97223 */ /* 0x000fe200000108d5 */
[----:B------:R-:W-:Y:S01]  /*e0a0*/  F2FP.F16.F32.PACK_AB R158, R165, R164 ;  /* 0x000000a4a59e723e */ /* 0x000fe200000000ff */
[----:B--2---:R-:W-:Y:S01]  /*e0b0*/  FADD.FTZ R4, R192, R161 ;  /* 0x000000a1c0047221 */ /* 0x004fe20000010000 */
[-CC-:B------:R-:W-:Y:S01]  /*e0c0*/  FFMA.FTZ R171, R171, R10.reuse, -R213.reuse ;  /* 0x0000000aabab7223 */ /* 0x180fe200000108d5 */
[-CC-:B------:R-:W-:Y:S01]  /*e0d0*/  FFMA.FTZ R175, R175, R10.reuse, -R213.reuse ;  /* 0x0000000aafaf7223 */ /* 0x180fe200000108d5 */
[-CC-:B------:R-:W-:Y:S01]  /*e0e0*/  FFMA.FTZ R153, R153, R10.reuse, -R213.reuse ;  /* 0x0000000a99997223 */ /* 0x180fe200000108d5 */
[----:B---3--:R-:W-:Y:S01]  /*e0f0*/  FADD.FTZ R165, R193, R4 ;  /* 0x00000004c1a57221 */ /* 0x008fe20000010000 */
[----:B------:R-:W2:Y:S01]  /*e100*/  MUFU.EX2 R7, R7 ;  /* 0x0000000700077308 */ /* 0x000ea20000000800 */
[--C-:B------:R-:W-:Y:S01]  /*e110*/  FFMA.FTZ R179, R179, R10, -R213.reuse ;  /* 0x0000000ab3b37223 */ /* 0x100fe200000108d5 */
[----:B------:R-:W-:Y:S01]  /*e120*/  F2FP.F16.F32.PACK_AB R160, R169, R168 ;  /* 0x000000a8a9a0723e */ /* 0x000fe200000000ff */
        /* <DEDUP_REMOVED lines=8> */
[--C-:B------:R-:W-:Y:S01]  /*e1b0*/  FFMA.FTZ R195, R195, R10, -R213.reuse ;  /* 0x0000000ac3c37223 */ /* 0x100fe200000108d5 */
[----:B------:R-:W-:Y:S01]  /*e1c0*/  F2FP.F16.F32.PACK_AB R162, R173, R172 ;  /* 0x000000acada2723e */ /* 0x000fe200000000ff */
[-CC-:B------:R-:W-:Y:S01]  /*e1d0*/  FFMA.FTZ R198, R198, R10.reuse, -R213.reuse ;  /* 0x0000000ac6c67223 */ /* 0x180fe200000108d5 */
[----:B------:R-:W-:Y:S01]  /*e1e0*/  FFMA.FTZ R199, R199, R10, -R213 ;  /* 0x0000000ac7c77223 */ /* 0x000fe200000108d5 */
[----:B------:R-:W-:Y:S01]  /*e1f0*/  F2FP.F16.F32.PACK_AB R164, R177, R216 ;  /* 0x000000d8b1a4723e */ /* 0x000fe200000000ff */
[----:B------:R-:W4:Y:S01]  /*e200*/  MUFU.EX2 R159, R159 ;  /* 0x0000009f009f7308 */ /* 0x000f220000000800 */
[----:B--2---:R-:W-:Y:S01]  /*e210*/  FFMA.FTZ R3, R7, R3, R229 ;  /* 0x0000000307037223 */ /* 0x004fe200000100e5 */
[----:B------:R-:W-:Y:S01]  /*e220*/  F2FP.F16.F32.PACK_AB R168, R185, R184 ;  /* 0x000000b8b9a8723e */ /* 0x000fe200000000ff */
[-C--:B------:R-:W-:Y:S01]  /*e230*/  FMUL.FTZ R26, R26, R7.reuse ;  /* 0x000000071a1a7220 */ /* 0x080fe20000410000 */
[----:B------:R-:W-:Y:S01]  /*e240*/  F2FP.F16.F32.PACK_AB R170, R189, R188 ;  /* 0x000000bcbdaa723e */ /* 0x000fe200000000ff */
[----:B------:R-:W-:Y:S01]  /*e250*/  FADD.FTZ R3, R212, R3 ;  /* 0x00000003d4037221 */ /* 0x000fe20000010000 */
        /* <DEDUP_REMOVED lines=37> */
[-C--:B------:R-:W-:Y:S01]  /*e4b0*/  FMUL.FTZ R78, R78, R7.reuse ;  /* 0x000000074e4e7220 */ /* 0x080fe20000410000 */
[-C--:B------:R-:W-:Y:S01]  /*e4c0*/  FMUL.FTZ R79, R79, R7.reuse ;  /* 0x000000074f4f7220 */ /* 0x080fe20000410000 */
[-C--:B------:R-:W-:Y:S01]  /*e4d0*/  FMUL.FTZ R82, R82, R7.reuse ;  /* 0x0000000752527220 */ /* 0x080fe20000410000 */
[-C--:B------:R-:W-:Y:S01]  /*e4e0*/  FMUL.FTZ R83, R83, R7.reuse ;  /* 0x0000000753537220 */ /* 0x080fe20000410000 */
[-C--:B------:R-:W-:Y:S01]  /*e4f0*/  FMUL.FTZ R86, R86, R7.reuse ;  /* 0x0000000756567220 */ /* 0x080fe20000410000 */
[----:B------:R-:W4:Y:S01]  /*e500*/  MUFU.EX2 R167, R167 ;  /* 0x000000a700a77308 */ /* 0x000f220000000800 */
        /* <DEDUP_REMOVED lines=33> */
[----:B----4-:R-:W-:Y:S01]  /*e720*/  F2FP.F16.F32.PACK_AB R155, R159, R228 ;  /* 0x000000e49f9b723e */ /* 0x010fe200000000ff */
[-C--:B------:R-:W-:Y:S01]  /*e730*/  FMUL.FTZ R134, R134, R7.reuse ;  /* 0x0000000786867220 */ /* 0x080fe20000410000 */
[----:B------:R-:W-:Y:S01]  /*e740*/  F2FP.F16.F32.PACK_AB R159, R167, R226 ;  /* 0x000000e2a79f723e */ /* 0x000fe200000000ff */
[----:B------:R-:W-:Y:S01]  /*e750*/  FMUL.FTZ R135, R135, R7 ;  /* 0x0000000787877220 */ /* 0x000fe20000410000 */
[----:B------:R-:W-:Y:S01]  /*e760*/  F2FP.F16.F32.PACK_AB R161, R171, R161 ;  /* 0x000000a1aba1723e */ /* 0x000fe200000000ff */
[-C--:B------:R-:W-:Y:S01]  /*e770*/  FMUL.FTZ R138, R138, R7.reuse ;  /* 0x000000078a8a7220 */ /* 0x080fe20000410000 */
[----:B------:R3:W4:Y:S01]  /*e780*/  MUFU.EX2 R169, R153 ;  /* 0x0000009900a97308 */ /* 0x0007220000000800 */
[----:B-----5:R-:W-:Y:S01]  /*e790*/  FADD.FTZ R180, R165, R180 ;  /* 0x000000b4a5b47221 */ /* 0x020fe20000010000 */
[-C--:B------:R-:W-:Y:S01]  /*e7a0*/  FMUL.FTZ R139, R139, R7.reuse ;  /* 0x000000078b8b7220 */ /* 0x080fe20000410000 */
[-C--:B------:R-:W-:Y:S01]  /*e7b0*/  FMUL.FTZ R142, R142, R7.reuse ;  /* 0x000000078e8e7220 */ /* 0x080fe20000410000 */
[-C--:B------:R-:W-:Y:S01]  /*e7c0*/  FMUL.FTZ R143, R143, R7.reuse ;  /* 0x000000078f8f7220 */ /* 0x080fe20000410000 */
[-C--:B------:R-:W-:Y:S01]  /*e7d0*/  FMUL.FTZ R146, R146, R7.reuse ;  /* 0x0000000792927220 */ /* 0x080fe20000410000 */
[-C--:B------:R-:W-:Y:S01]  /*e7e0*/  FMUL.FTZ R147, R147, R7.reuse ;  /* 0x0000000793937220 */ /* 0x080fe20000410000 */
[----:B------:R-:W-:Y:S01]  /*e7f0*/  FMUL.FTZ R150, R150, R7 ;  /* 0x0000000796967220 */ /* 0x000fe20000410000 */
[----:B------:R-:W5:Y:S01]  /*e800*/  MUFU.EX2 R179, R179 ;  /* 0x000000b300b37308 */ /* 0x000f620000000800 */
[C---:B--2---:R-:W-:Y:S01]  /*e810*/  FADD.FTZ R180, R175.reuse, R180 ;  /* 0x000000b4afb47221 */ /* 0x044fe20000010000 */
[----:B------:R-:W-:Y:S01]  /*e820*/  F2FP.F16.F32.PACK_AB R163, R175, R165 ;  /* 0x000000a5afa3723e */ /* 0x000fe200000000ff */
[----:B------:R-:W-:Y:S01]  /*e830*/  FMUL.FTZ R151, R151, R7 ;  /* 0x0000000797977220 */ /* 0x000fe20000410000 */
[----:B---3--:R-:W-:-:S04]  /*e840*/  F2FP.F16.F32.PACK_AB R153, R212, R229 ;  /* 0x000000e5d499723e */ /* 0x008fc800000000ff */
[----:B------:R-:W2:Y:S01]  /*e850*/  MUFU.EX2 R182, R182 ;  /* 0x000000b600b67308 */ /* 0x000ea20000000800 */
[----:B----4-:R-:W-:-:S07]  /*e860*/  FADD.FTZ R180, R169, R180 ;  /* 0x000000b4a9b47221 */ /* 0x010fce0000010000 */
[----:B------:R-:W3:Y:S01]  /*e870*/  MUFU.EX2 R183, R183 ;  /* 0x000000b700b77308 */ /* 0x000ee20000000800 */
[C---:B-----5:R-:W-:Y:S01]  /*e880*/  FADD.FTZ R3, R179.reuse, R180 ;  /* 0x000000b4b3037221 */ /* 0x060fe20000010000 */
[----:B------:R-:W-:-:S06]  /*e890*/  F2FP.F16.F32.PACK_AB R165, R179, R169 ;  /* 0x000000a9b3a5723e */ /* 0x000fcc00000000ff */
[----:B------:R-:W4:Y:S01]  /*e8a0*/  MUFU.EX2 R186, R186 ;  /* 0x000000ba00ba7308 */ /* 0x000f220000000800 */
[----:B--2---:R-:W-:-:S07]  /*e8b0*/  FADD.FTZ R0, R182, R3 ;  /* 0x00000003b6007221 */ /* 0x004fce0000010000 */
[----:B------:R-:W2:Y:S01]  /*e8c0*/  MUFU.EX2 R187, R187 ;  /* 0x000000bb00bb7308 */ /* 0x000ea20000000800 */
[C---:B---3--:R-:W-:Y:S01]  /*e8d0*/  FADD.FTZ R3, R183.reuse, R0 ;  /* 0x00000000b7037221 */ /* 0x048fe20000010000 */
[----:B------:R-:W-:-:S06]  /*e8e0*/  F2FP.F16.F32.PACK_AB R167, R183, R182 ;  /* 0x000000b6b7a7723e */ /* 0x000fcc00000000ff */
        /* <DEDUP_REMOVED lines=11> */
[----:B--2---:R-:W-:-:S07]  /*e9a0*/  FADD.FTZ R0, R173, R0 ;  /* 0x00000000ad007221 */ /* 0x004fce0000010000 */
[----:B------:R-:W2:Y:S01]  /*e9b0*/  MUFU.EX2 R199, R199 ;  /* 0x000000c700c77308 */ /* 0x000ea20000000800 */
[C---:B---3--:R-:W-:Y:S01]  /*e9c0*/  FADD.FTZ R3, R195.reuse, R0 ;  /* 0x00000000c3037221 */ /* 0x048fe20000010000 */
[----:B------:R-:W-:-:S03]  /*e9d0*/  F2FP.F16.F32.PACK_AB R173, R195, R173 ;  /* 0x000000adc3ad723e */ /* 0x000fc600000000ff */
[----:B----4-:R-:W-:-:S04]  /*e9e0*/  FADD.FTZ R0, R198, R3 ;  /* 0x00000003c6007221 */ /* 0x010fc80000010000 */
[C---:B--2---:R-:W-:Y:S01]  /*e9f0*/  FADD.FTZ R3, R199.reuse, R0 ;  /* 0x00000000c7037221 */ /* 0x044fe20000010000 */
[----:B------:R-:W-:Y:S01]  /*ea00*/  F2FP.F16.F32.PACK_AB R175, R199, R198 ;  /* 0x000000c6c7af723e */ /* 0x000fe200000000ff */
[----:B------:R-:W-:Y:S06]  /*ea10*/  @!P0 BRA `(.L_x_11875) ;  /* 0x0000000000048947 */ /* 0x000fec0003800000 */
[----:B------:R-:W-:Y:S01]  /*ea20*/  BPT.TRAP 0x1 ;  /* 0x000000040000795c */ /* 0x000fe20000300000 */
.L_x_11875:
[----:B------:R2:W3:Y:S01]  /*ea30*/  SYNCS.PHASECHK.TRANS64.TRYWAIT P2, [R201+URZ+0x22850], R202 ;  /* 0x022850cac90075a7 */ /* 0x0004e2000804017f */
[----:B------:R-:W-:Y:S05]  /*ea40*/  @!P0 BRA `(.L_x_11876) ;  /* 0x0000000000048947 */ /* 0x000fea0003800000 */
[----:B------:R-:W-:Y:S01]  /*ea50*/  BPT.TRAP 0x1 ;  /* 0x000000040000795c */ /* 0x000fe20000300000 */
.L_x_11876:
[----:B------:R-:W-:Y:S04]  /*ea60*/  BSSY B0, `(.L_x_11877) ;  /* 0x0000004000007945 */ /* 0x000fe80003800000 */
[----:B---3--:R-:W-:Y:S05]  /*ea70*/  @P2 BRA `(.L_x_11878) ;  /* 0x0000000000082947 */ /* 0x008fea0003800000 */
[----:B------:R-:W3:Y:S02]  /*ea80*/  SYNCS.PHASECHK.TRANS64.TRYWAIT P2, [R201+URZ+0x22850], R202 ;  /* 0x022850cac90075a7 */ /* 0x000ee4000804017f */
[----:B---3--:R-:W-:Y:S05]  /*ea90*/  @!P2 BRA `(.L_x_11879) ;  /* 0x0000011800f4a947 */ /* 0x008fea0003800000 */
.L_x_11878:
[----:B------:R-:W-:Y:S05]  /*eaa0*/  BSYNC B0 ;  /* 0x0000000000007941 */ /* 0x000fea0003800000 */
.L_x_11877:
[----:B------:R-:W4:Y:S01]  /*eab0*/  S2R R0, SR_TID.X ;  /* 0x0000000000007919 */ /* 0x000f220000002100 */
[----:B------:R-:W-:Y:S05]  /*eac0*/  WARPSYNC.ALL ;  /* 0x0000000000007948 */ /* 0x000fea0003800000 */
[----:B------:R-:W-:Y:S01]  /*ead0*/  IMAD R180, R2, 0xc00, R11 ;  /* 0x00000c0002b47824 */ /* 0x000fe200078e020b */
[----:B------:R-:W-:Y:S01]  /*eae0*/  ISETP.GT.AND P2, PT, R6, R203, PT ;  /* 0x000000cb0600720c */ /* 0x000fe20003f44270 */
[----:B------:R-:W-:Y:S02]  /*eaf0*/  IMAD.MOV.U32 R181, RZ, RZ, 0x40000040 ;  /* 0x40000040ffb57424 */ /* 0x000fe400078e00ff */
[----:B0123--:R-:W-:Y:S01]  /*eb00*/  @!P1 VIADD R201, R201, 0x22860 ;  /* 0x00022860c9c99836 */ /* 0x00ffe20000000000 */
[----:B------:R-:W-:Y:S01]  /*eb10*/  R2UR UR6, R180 ;  /* 0x00000000b40672ca */ /* 0x000fe200000e0000 */
[----:B------:R-:W-:Y:S01]  /*eb20*/  VIADD R6, R6, 0xffffffff ;  /* 0xffffffff06067836 */ /* 0x000fe20000000000 */
[----:B------:R-:W-:Y:S01]  /*eb30*/  R2UR UR7, R181 ;  /* 0x00000000b50772ca */ /* 0x000fe200000e0000 */
[----:B------:R-:W-:Y:S01]  /*eb40*/  IMAD.MOV.U32 R181, RZ, RZ, 0x40000040 ;  /* 0x40000040ffb57424 */ /* 0x000fe200078e00ff */
[----:B------:R-:W-:Y:S01]  /*eb50*/  @!P1 PRMT R201, RZ, 0x654, R201 ;  /* 0x00000654ffc99816 */ /* 0x000fe200000000c9 */
[----:B------:R-:W-:Y:S01]  /*eb60*/  IMAD.MOV.U32 R7, RZ, RZ, R176 ;  /* 0x000000ffff077224 */ /* 0x000fe200078e00b0 */
[----:B----4-:R-:W-:-:S05]  /*eb70*/  SHF.R.U32.HI R0, RZ, 0x7, R0 ;  /* 0x00000007ff007819 */ /* 0x010fca0000011600 */
[----:B------:R-:W-:-:S05]  /*eb80*/  VIADD R0, R0, 0x8 ;  /* 0x0000000800007836 */ /* 0x000fca0000000000 */
[----:B------:R0:W-:Y:S02]  /*eb90*/  BAR.SYNC.DEFER_BLOCKING R0, 0x100 ;  /* 0x000400000000751d */ /* 0x0001e40000010000 */
[----:B0-----:R-:W-:-:S04]  /*eba0*/  IMAD.MOV.U32 R0, RZ, RZ, R178 ;  /* 0x000000ffff007224 */ /* 0x001fc800078e00b2 */
[----:B------:R-:W-:-:S06]  /*ebb0*/  WARPGROUP.ARRIVE ;  /* 0x00000000000079c5 */ /* 0x000fcc0000000000 */
        /* <DEDUP_REMOVED lines=42> */
[----:B------:R-:W-:Y:S02]  /*ee60*/  IMAD.MOV.U32 R7, RZ, RZ, R176 ;  /* 0x000000ffff077224 */ /* 0x000fe400078e00b0 */
[----:B------:R-:W-:-:S07]  /*ee70*/  IMAD.MOV.U32 R0, RZ, RZ, R178 ;  /* 0x000000ffff007224 */ /* 0x000fce00078e00b2 */
.L_x_11862:
[----:B------:R-:W2:Y:S01]  /*ee80*/  LDL.LU R156, [R1] ;  /* 0x00000000019c7983 */ /* 0x000ea20000300800 */
[----:B------:R-:W1:Y:S01]  /*ee90*/  LDC R234, c[0x0][0x448] ;  /* 0x00011200ffea7b82 */ /* 0x000e620000000800 */
[----:B------:R-:W-:Y:S01]  /*eea0*/  VIADD R152, R210, 0x7f ;  /* 0x0000007fd2987836 */ /* 0x000fe20000000000 */
[----:B------:R-:W-:-:S06]  /*eeb0*/  IADD3 R155, R205, 0x1, -R204 ;  /* 0x00000001cd9b7810 */ /* 0x000fcc0007ffe8cc */
[----:B------:R-:W3:Y:S01]  /*eec0*/  LDC R229, c[0x0][0x9e4] ;  /* 0x00027900ffe57b82 */ /* 0x000ee20000000800 */
[----:B-1----:R-:W-:-:S13]  /*eed0*/  ISETP.NE.AND P2, PT, R234, 0x1, PT ;  /* 0x00000001ea00780c */ /* 0x002fda0003f45270 */
[----:B------:R-:W1:Y:S08]  /*eee0*/  @P2 LDC R153, c[0x0][0x44c] ;  /* 0x00011300ff992b82 */ /* 0x000e700000000800 */
[----:B------:R-:W4:Y:S01]  /*eef0*/  @P2 LDC R154, c[0x0][0x450] ;  /* 0x00011400ff9a2b82 */ /* 0x000f220000000800 */
[----:B-1----:R-:W-:-:S05]  /*ef00*/  @P2 IMAD.HI.U32 R153, R152, R153, RZ ;  /* 0x0000009998992227 */ /* 0x002fca00078e00ff */
[----:B----4-:R-:W-:-:S05]  /*ef10*/  @P2 SHF.R.U32.HI R152, RZ, R154, R153 ;  /* 0x0000009aff982219 */ /* 0x010fca0000011699 */
[----:B------:R-:W-:-:S04]  /*ef20*/  IMAD.IADD R153, R155, 0x1, R152 ;  /* 0x000000019b997824 */ /* 0x000fc800078e0298 */
[----:B------:R-:W-:Y:S01]  /*ef30*/  IMAD.IADD R200, R153, 0x1, -R200 ;  /* 0x0000000199c87824 */ /* 0x000fe200078e0ac8 */
[----:B--2---:R-:W-:-:S04]  /*ef40*/  LOP3.LUT R156, R156, 0xffefffff, RZ, 0xc0, !PT ;  /* 0xffefffff9c9c7812 */ /* 0x004fc800078ec0ff */
[----:B------:R-:W-:Y:S02]  /*ef50*/  @P2 LOP3.LUT R156, R156, 0x100000, RZ, 0xfc, !PT ;  /* 0x001000009c9c2812 */ /* 0x000fe400078efcff */
[----:B---3--:R-:W-:Y:S02]  /*ef60*/  ISETP.GE.AND P2, PT, R229, 0x1, PT ;  /* 0x00000001e500780c */ /* 0x008fe40003f46270 */
[----:B------:R-:W-:-:S11]  /*ef70*/  LOP3.LUT R156, R156, 0xffdfffff, RZ, 0xc0, !PT ;  /* 0xffdfffff9c9c7812 */ /* 0x000fd600078ec0ff */
[----:B------:R-:W-:-:S05]  /*ef80*/  @P2 LOP3.LUT R156, R156, 0x200000, RZ, 0xfc, !PT ;  /* 0x002000009c9c2812 */ /* 0x000fca00078efcff */
[----:B------:R1:W-:Y:S01]  /*ef90*/  STL [R1], R156 ;  /* 0x0000009c01007387 */ /* 0x0003e20000100800 */
[----:B------:R-:W-:Y:S05]  /*efa0*/  @!P2 BRA `(.L_x_11881) ;  /* 0x000000000048a947 */ /* 0x000fea0003800000 */
[----:B------:R-:W-:Y:S01]  /*efb0*/  IMAD.MOV.U32 R154, RZ, RZ, R153 ;  /* 0x000000ffff9a7224 */ /* 0x000fe200078e0099 */
[----:B------:R-:W-:Y:S04]  /*efc0*/  BSSY B0, `(.L_x_11882) ;  /* 0x000000e000007945 */ /* 0x000fe80003800000 */
[----:B------:R-:W-:-:S13]  /*efd0*/  ISETP.GT.AND P2, PT, R154, -0x1, PT ;  /* 0xffffffff9a00780c */ /* 0x000fda0003f44270 */
[----:B------:R-:W-:Y:S05]  /*efe0*/  @P2 BRA `(.L_x_11883) ;  /* 0x00000000001c2947 */ /* 0x000fea0003800000 */
[----:B------:R-:W-:Y:S02]  /*eff0*/  ISETP.NE.AND P2, PT, R229, 0x1, PT ;  /* 0x00000001e500780c */ /* 0x000fe40003f45270 */
[----:B------:R-:W-:-:S11]  /*f000*/  LOP3.LUT R155, RZ, R154, RZ, 0x33, !PT ;  /* 0x0000009aff9b7212 */ /* 0x000fd600078e33ff */
[----:B------:R-:W2:Y:S02]  /*f010*/  @P2 LDC.64 R152, c[0x0][0x9e8] ;  /* 0x00027a00ff982b82 */ /* 0x000ea40000000a00 */
[----:B--2---:R-:W-:-:S05]  /*f020*/  @P2 IMAD.HI.U32 R152, R155, R152, RZ ;  /* 0x000000989b982227 */ /* 0x004fca00078e00ff */
[----:B------:R-:W-:-:S04]  /*f030*/  @P2 SHF.R.U32.HI R155, RZ, R153, R152 ;  /* 0x00000099ff9b2219 */ /* 0x000fc80000011698 */
[----:B------:R-:W-:Y:S01]  /*f040*/  LOP3.LUT R154, RZ, R155, RZ, 0x33, !PT ;  /* 0x0000009bff9a7212 */ /* 0x000fe200078e33ff */
[----:B------:R-:W-:Y:S06]  /*f050*/  BRA `(.L_x_11884) ;  /* 0x0000000000107947 */ /* 0x000fec0003800000 */
.L_x_11883:
[----:B------:R-:W-:-:S13]  /*f060*/  ISETP.NE.AND P2, PT, R229, 0x1, PT ;  /* 0x00000001e500780c */ /* 0x000fda0003f45270 */
[----:B------:R-:W2:Y:S02]  /*f070*/  @P2 LDC.64 R152, c[0x0][0x9e8] ;  /* 0x00027a00ff982b82 */ /* 0x000ea40000000a00 */
[----:B--2---:R-:W-:-:S05]  /*f080*/  @P2 IMAD.HI.U32 R152, R154, R152, RZ ;  /* 0x000000989a982227 */ /* 0x004fca00078e00ff */
[----:B------:R-:W-:-:S07]  /*f090*/  @P2 SHF.R.U32.HI R154, RZ, R153, R152 ;  /* 0x00000099ff9a2219 */ /* 0x000fce0000011698 */
.L_x_11884:
[----:B------:R-:W-:Y:S05]  /*f0a0*/  BSYNC B0 ;  /* 0x0000000000007941 */ /* 0x000fea0003800000 */
.L_x_11882:
[----:B------:R-:W-:-:S05]  /*f0b0*/  IMAD R153, R154, R229, RZ ;  /* 0x000000e59a997224 */ /* 0x000fca00078e02ff */
[----:B------:R-:W-:-:S07]  /*f0c0*/  VIMNMX R200, R200, R153, !PT ;  /* 0x00000099c8c87248 */ /* 0x000fce0007fe0100 */
.L_x_11881:
[----:B------:R-:W-:-:S04]  /*f0d0*/  VIADD R200, R200, 0x5f ;  /* 0x0000005fc8c87836 */ /* 0x000fc80000000000 */
[----:B------:R-:W-:-:S05]  /*f0e0*/  IMAD.HI R200, R200, 0x2aaaaaab, RZ ;  /* 0x2aaaaaabc8c87827 */ /* 0x000fca00078e02ff */
[----:B------:R-:W-:-:S04]  /*f0f0*/  SHF.R.U32.HI R153, RZ, 0x1f, R200 ;  /* 0x0000001fff997819 */ /* 0x000fc800000116c8 */
[----:B------:R-:W-:-:S04]  /*f100*/  LEA.HI.SX32 R212, R200, R153, 0x1c ;  /* 0x00000099c8d47211 */ /* 0x000fc800078fe2ff */
[----:B------:R-:W-:-:S04]  /*f110*/  VIMNMX R212, R219, R212, !PT ;  /* 0x000000d4dbd47248 */ /* 0x000fc80007fe0100 */
[----:B------:R-:W-:-:S13]  /*f120*/  ISETP.GE.AND P2, PT, R6, R212, PT ;  /* 0x000000d40600720c */ /* 0x000fda0003f46270 */
[----:B------:R-:W-:Y:S05]  /*f130*/  @!P2 BRA `(.L_x_11885) ;  /* 0x0000001c00bca947 */ /* 0x000fea0003800000 */
[----:B0-----:R-:W-:Y:S02]  /*f140*/  IMAD.MOV.U32 R201, RZ, RZ, R7 ;  /* 0x000000ffffc97224 */ /* 0x001fe400078e0007 */
[----:B------:R-:W-:Y:S02]  /*f150*/  IMAD.MOV.U32 R200, RZ, RZ, R0 ;  /* 0x000000ffffc87224 */ /* 0x000fe400078e0000 */
[----:B------:R-:W-:-:S07]  /*f160*/  IMAD.MOV.U32 R216, RZ, RZ, R6 ;  /* 0x000000ffffd87224 */ /* 0x000fce00078e0006 */
.L_x_11895:
[----:B------:R-:W-:Y:S01]  /*f170*/  VIADD R2, R2, 0x1 ;  /* 0x0000000102027836 */ /* 0x000fe20000000000 */
[----:B------:R-:W-:Y:S05]  /*f180*/  YIELD ;  /* 0x0000000000007946 */ /* 0x000fea0003800000 */
[----:B------:R-:W-:Y:S01]  /*f190*/  ISETP.NE.AND P3, PT, R2, 0x2, PT ;  /* 0x000000020200780c */ /* 0x000fe20003f65270 */
[----:B------:R-:W-:Y:S02]  /*f1a0*/  IMAD.MOV.U32 R5, RZ, RZ, R216 ;  /* 0x000000ffff057224 */ /* 0x000fe400078e00d8 */
[----:B------:R-:W-:Y:S01]  /*f1b0*/  VIADD R216, R216, 0xffffffff ;  /* 0xffffffffd8d87836 */ /* 0x000fe20000000000 */
[----:B------:R-:W-:-:S02]  /*f1c0*/  SEL R0, RZ, 0x1, P3 ;  /* 0x00000001ff007807 */ /* 0x000fc40001800000 */
[----:B------:R-:W-:Y:S02]  /*f1d0*/  ISETP.GT.AND P2, PT, R5, R212, PT ;  /* 0x000000d40500720c */ /* 0x000fe40003f44270 */
[----:B------:R-:W-:Y:S02]  /*f1e0*/  LOP3.LUT R19, R19, R0, RZ, 0x3c, !PT ;  /* 0x0000000013137212 */ /* 0x000fe400078e3cff */
[----:B------:R-:W-:Y:S01]  /*f1f0*/  SEL R2, R2, RZ, P3 ;  /* 0x000000ff02027207 */ /* 0x000fe20001800000 */
[----:B0-----:R-:W-:Y:S08]  /*f200*/  @!P0 BRA `(.L_x_11886) ;  /* 0x0000000000048947 */ /* 0x001ff00003800000 */
[----:B------:R-:W-:Y:S01]  /*f210*/  BPT.TRAP 0x1 ;  /* 0x000000040000795c */ /* 0x000fe20000300000 */
.L_x_11886:
[----:B------:R-:W-:Y:S01]  /*f220*/  IMAD R6, R2, 0x8, R16 ;  /* 0x0000000802067824 */ /* 0x000fe200078e0210 */
[----:B------:R-:W-:-:S04]  /*f230*/  SHF.L.U32 R213, R19, 0x1f, RZ ;  /* 0x0000001f13d57819 */ /* 0x000fc800000006ff */
[----:B------:R0:W2:Y:S01]  /*f240*/  SYNCS.PHASECHK.TRANS64.TRYWAIT P3, [R6+URZ+0x22830], R213 ;  /* 0x022830d5060075a7 */ /* 0x0000a2000806017f */
[----:B------:R-:W-:Y:S05]  /*f250*/  @!P0 BRA `(.L_x_11887) ;  /* 0x0000000000048947 */ /* 0x000fea0003800000 */
[----:B------:R-:W-:Y:S01]  /*f260*/  BPT.TRAP 0x1 ;  /* 0x000000040000795c */ /* 0x000fe20000300000 */
.L_x_11887:
[----:B-1----:R-:W-:Y:S02]  /*f270*/  IMAD R156, R2, 0x300, R211 ;  /* 0x00000300029c7824 */ /* 0x002fe400078e02d3 */
[----:B------:R-:W-:Y:S01]  /*f280*/  IMAD.MOV.U32 R157, RZ, RZ, 0x40000040 ;  /* 0x40000040ff9d7424 */ /* 0x000fe200078e00ff */
[----:B--2---:R-:W-:Y:S06]  /*f290*/  @P3 BRA `(.L_x_11888) ;  /* 0x0000000000083947 */ /* 0x004fec0003800000 */
[----:B------:R-:W1:Y:S02]  /*f2a0*/  SYNCS.PHASECHK.TRANS64.TRYWAIT P3, [R6+URZ+0x22830], R213 ;  /* 0x022830d5060075a7 */ /* 0x000e64000806017f */
[----:B-1----:R-:W-:Y:S05]  /*f2b0*/  @!P3 BRA `(.L_x_11889) ;  /* 0x000001140000b947 */ /* 0x002fea0003800000 */
.L_x_11888:
        /* <DEDUP_REMOVED lines=13> */
[----:B------:R-:W-:Y:S01]  /*f390*/  R2UR UR11, R155 ;  /* 0x000000009b0b72ca */ /* 0x000fe200000e0000 */
[----:B------:R-:W-:Y:S01]  /*f3a0*/  IMAD.U32 R10, RZ, RZ, UR38 ;  /* 0x00000026ff0a7e24 */ /* 0x000fe2000f8e00ff */
[----:B------:R-:W-:Y:S01]  /*f3b0*/  R2UR UR15, R153 ;  /* 0x00000000990f72ca */ /* 0x000fe200000e0000 */
[----:B------:R-:W2:Y:S01]  /*f3c0*/  S2R R217, SR_TID.X ;  /* 0x0000000000d97919 */ /* 0x000ea20000002100 */
[----:B------:R-:W-:-:S02]  /*f3d0*/  R2UR UR18, R156 ;  /* 0x000000009c1272ca */ /* 0x000fc400000e0000 */
[----:B------:R-:W-:Y:S02]  /*f3e0*/  R2UR UR19, R157 ;  /* 0x000000009d1372ca */ /* 0x000fe400000e0000 */
[----:B------:R-:W-:Y:S01]  /*f3f0*/  WARPGROUP.ARRIVE ;  /* 0x00000000000079c5 */ /* 0x000fe20000000000 */
[----:B------:R-:W-:Y:S02]  /*f400*/  R2UR UR8, R20 ;  /* 0x00000000140872ca */ /* 0x000fe400000e0000 */
[----:B------:R-:W-:Y:S02]  /*f410*/  R2UR UR9, R21 ;  /* 0x00000000150972ca */ /* 0x000fe400000e0000 */
[----:B------:R-:W-:Y:S01]  /*f420*/  R2UR UR12, R14 ;  /* 0x000000000e0c72ca */ /* 0x000fe200000e0000 */
[----:B------:R-:W-:Y:S01]  /*f430*/  HGMMA.64x96x16.F32 R152, gdesc[UR4], RZ, !UPT, gsb0 ;  /* 0x01600000049879f0 */ /* 0x000fe2000c0008ff */
[----:B------:R-:W-:Y:S02]  /*f440*/  R2UR UR13, R15 ;  /* 0x000000000f0d72ca */ /* 0x000fe400000e0000 */
[----:B------:R-:W-:-:S02]  /*f450*/  R2UR UR16, R12 ;  /* 0x000000000c1072ca */ /* 0x000fc400000e0000 */
[----:B------:R-:W-:Y:S02]  /*f460*/  R2UR UR17, R13 ;  /* 0x000000000d1172ca */ /* 0x000fe400000e0000 */
[----:B--2---:R-:W-:Y:S01]  /*f470*/  SHF.R.U32.HI R217, RZ, 0x7, R217 ;  /* 0x00000007ffd97819 */ /* 0x004fe200000116d9 */
        /* <DEDUP_REMOVED lines=37> */
[----:B--2---:R-:W-:-:S05]  /*f6d0*/  FMNMX.FTZ R0, R0, R5, !PT ;  /* 0x0000000500007209 */ /* 0x004fca0007810000 */
[C---:B------:R-:W-:Y:S01]  /*f6e0*/  FMUL.FTZ R5, R0.reuse, R10 ;  /* 0x0000000a00057220 */ /* 0x040fe20000410000 */
[----:B------:R-:W-:-:S03]  /*f6f0*/  FADD.FTZ R7, -R0, R200 ;  /* 0x000000c800077221 */ /* 0x000fc60000010100 */
[-CC-:B------:R-:W-:Y:S01]  /*f700*/  FFMA.FTZ R152, R152, R10.reuse, -R5.reuse ;  /* 0x0000000a98987223 */ /* 0x180fe20000010805 */
        /* <DEDUP_REMOVED lines=92> */
[----:B------:R-:W-:Y:S01]  /*fcd0*/  FFMA.FTZ R4, R7, R4, R152 ;  /* 0x0000000407047223 */ /* 0x000fe20000010098 */
[----:B------:R-:W-:Y:S01]  /*fce0*/  FMNMX.FTZ R7, R154, R201, !PT ;  /* 0x000000c99a077209 */ /* 0x000fe20007810000 */
[----:B------:R-:W2:Y:S01]  /*fcf0*/  MUFU.EX2 R157, R157 ;  /* 0x0000009d009d7308 */ /* 0x000ea20000000800 */
[C---:B---3--:R-:W-:Y:S01]  /*fd00*/  F2FP.F16.F32.PACK_AB R200, R153.reuse, R152 ;  /* 0x0000009899c8723e */ /* 0x048fe200000000ff */
[----:B------:R-:W-:Y:S01]  /*fd10*/  FADD.FTZ R4, R153, R4 ;  /* 0x0000000499047221 */ /* 0x000fe20000010000 */
[----:B------:R-:W-:-:S03]  /*fd20*/  FMNMX.FTZ R7, R155, R7, !PT ;  /* 0x000000079b077209 */ /* 0x000fc60007810000 */
[----:B----4-:R-:W-:Y:S01]  /*fd30*/  FADD.FTZ R4, R156, R4 ;  /* 0x000000049c047221 */ /* 0x010fe20000010000 */
[----:B------:R-:W-:Y:S01]  /*fd40*/  FMNMX.FTZ R7, R158, R7, !PT ;  /* 0x000000079e077209 */ /* 0x000fe20007810000 */
[----:B------:R-:W3:Y:S03]  /*fd50*/  MUFU.EX2 R152, R160 ;  /* 0x000000a000987308 */ /* 0x000ee60000000800 */
[----:B------:R-:W-:-:S04]  /*fd60*/  FMNMX.FTZ R7, R159, R7, !PT ;  /* 0x000000079f077209 */ /* 0x000fc80007810000 */
[----:B------:R-:W-:Y:S01]  /*fd70*/  FMNMX.FTZ R7, R162, R7, !PT ;  /* 0x00000007a2077209 */ /* 0x000fe20007810000 */
[----:B------:R-:W4:Y:S01]  /*fd80*/  MUFU.EX2 R161, R161 ;  /* 0x000000a100a17308 */ /* 0x000f220000000800 */
[C---:B--2---:R-:W-:Y:S01]  /*fd90*/  FADD.FTZ R4, R157.reuse, R4 ;  /* 0x000000049d047221 */ /* 0x044fe20000010000 */
[----:B------:R-:W-:Y:S02]  /*fda0*/  F2FP.F16.F32.PACK_AB R202, R157, R156 ;  /* 0x0000009c9dca723e */ /* 0x000fe400000000ff */
[----:B------:R-:W-:-:S04]  /*fdb0*/  FMNMX.FTZ R7, R163, R7, !PT ;  /* 0x00000007a3077209 */ /* 0x000fc80007810000 */
[----:B------:R-:W-:Y:S01]  /*fdc0*/  FMNMX.FTZ R7, R166, R7, !PT ;  /* 0x00000007a6077209 */ /* 0x000fe20007810000 */
[----:B------:R-:W2:Y:S01]  /*fdd0*/  MUFU.EX2 R164, R164 ;  /* 0x000000a400a47308 */ /* 0x000ea20000000800 */
[----:B---3--:R-:W-:Y:S02]  /*fde0*/  FADD.FTZ R4, R152, R4 ;  /* 0x0000000498047221 */ /* 0x008fe40000010000 */
[----:B------:R-:W-:-:S04]  /*fdf0*/  FMNMX.FTZ R7, R167, R7, !PT ;  /* 0x00000007a7077209 */ /* 0x000fc80007810000 */
[----:B------:R-:W-:Y:S01]  /*fe00*/  FMNMX.FTZ R7, R170, R7, !PT ;  /* 0x00000007aa077209 */ /* 0x000fe20007810000 */
[----:B------:R-:W3:Y:S01]  /*fe10*/  MUFU.EX2 R165, R165 ;  /* 0x000000a500a57308 */ /* 0x000ee20000000800 */
[C---:B----4-:R-:W-:Y:S01]  /*fe20*/  FADD.FTZ R4, R161.reuse, R4 ;  /* 0x00000004a1047221 */ /* 0x050fe20000010000 */
[----:B------:R-:W-:Y:S02]  /*fe30*/  F2FP.F16.F32.PACK_AB R152, R161, R152 ;  /* 0x00000098a198723e */ /* 0x000fe400000000ff */
[----:B------:R-:W-:-:S04]  /*fe40*/  FMNMX.FTZ R7, R171, R7, !PT ;  /* 0x00000007ab077209 */ /* 0x000fc80007810000 */
[----:B------:R-:W-:Y:S01]  /*fe50*/  FMNMX.FTZ R7, R174, R7, !PT ;  /* 0x00000007ae077209 */ /* 0x000fe20007810000 */
[----:B------:R-:W4:Y:S01]  /*fe60*/  MUFU.EX2 R156, R168 ;  /* 0x000000a8009c7308 */ /* 0x000f220000000800 */
[----:B--2---:R-:W-:Y:S02]  /*fe70*/  FADD.FTZ R4, R164, R4 ;  /* 0x00000004a4047221 */ /* 0x004fe40000010000 */
[----:B------:R-:W-:-:S04]  /*fe80*/  FMNMX.FTZ R7, R175, R7, !PT ;  /* 0x00000007af077209 */ /* 0x000fc80007810000 */
[----:B------:R-:W-:Y:S01]  /*fe90*/  FMNMX.FTZ R7, R178, R7, !PT ;  /* 0x00000007b2077209 */ /* 0x000fe20007810000 */
[----:B------:R-:W2:Y:S01]  /*fea0*/  MUFU.EX2 R169, R169 ;  /* 0x000000a900a97308 */ /* 0x000ea20000000800 */
[----:B---3--:R-:W-:Y:S02]  /*feb0*/  FADD.FTZ R4, R165, R4 ;  /* 0x00000004a5047221 */ /* 0x008fe40000010000 */
[----:B------:R-:W-:-:S04]  /*fec0*/  FMNMX.FTZ R7, R179, R7, !PT ;  /* 0x00000007b3077209 */ /* 0x000fc80007810000 */
[----:B------:R-:W-:Y:S01]  /*fed0*/  FMNMX.FTZ R7, R182, R7, !PT ;  /* 0x00000007b6077209 */ /* 0x000fe20007810000 */
[----:B------:R-:W3:Y:S01]  /*fee0*/  MUFU.EX2 R172, R172 ;  /* 0x000000ac00ac7308 */ /* 0x000ee20000000800 */
[----:B----4-:R-:W-:Y:S02]  /*fef0*/  FADD.FTZ R4, R156, R4 ;  /* 0x000000049c047221 */ /* 0x010fe40000010000 */
        /* <DEDUP_REMOVED lines=15> */
[----:B------:R-:W-:Y:S01]  /*fff0*/  MUFU.EX2 R168, R192 ;  /* 0x000000c000a87308 */ /* 0x000fe20000000800 */
[----:B--2---:R-:W-:Y:S02]  /*10000*/  FADD.FTZ R4, R160, R4 ;  /* 0x00000004a0047221 */ /* 0x004fe40000010000 */
[----:B------:R-:W-:-:S05]  /*10010*/  FMNMX.FTZ R7, R199, R7, !PT ;  /* 0x00000007c7077209 */ /* 0x000fca0007810000 */
[----:B------:R-:W2:Y:S01]  /*10020*/  SHFL.BFLY PT, R153, R7, 0x2, 0x1f ;  /* 0x0c401f0007997f89 */ /* 0x000ea200000e0000 */
[----:B------:R-:W4:Y:S01]  /*10030*/  MUFU.EX2 R180, R180 ;  /* 0x000000b400b47308 */ /* 0x000f220000000800 */
[C---:B---3--:R-:W-:Y:S01]  /*10040*/  FADD.FTZ R4, R177.reuse, R4 ;  /* 0x00000004b1047221 */ /* 0x048fe20000010000 */
[----:B------:R-:W-:-:S06]  /*10050*/  F2FP.F16.F32.PACK_AB R160, R177, R160 ;  /* 0x000000a0b1a0723e */ /* 0x000fcc00000000ff */
[----:B------:R-:W3:Y:S08]  /*10060*/  MUFU.EX2 R181, R181 ;  /* 0x000000b500b57308 */ /* 0x000ef00000000800 */
[----:B------:R-:W5:Y:S01]  /*10070*/  MUFU.EX2 R184, R184 ;  /* 0x000000b800b87308 */ /* 0x000f620000000800 */
[----:B----4-:R-:W-:Y:S01]  /*10080*/  FADD.FTZ R4, R180, R4 ;  /* 0x00000004b4047221 */ /* 0x010fe20000010000 */
[----:B--2---:R-:W-:-:S06]  /*10090*/  FMNMX.FTZ R7, R7, R153, !PT ;  /* 0x0000009907077209 */ /* 0x004fcc0007810000 */
[----:B------:R-:W2:Y:S01]  /*100a0*/  MUFU.EX2 R185, R185 ;  /* 0x000000b900b97308 */ /* 0x000ea20000000800 */
[----:B---3--:R-:W-:Y:S01]  /*100b0*/  FADD.FTZ R4, R181, R4 ;  /* 0x00000004b5047221 */ /* 0x008fe20000010000 */
[----:B------:R-:W3:Y:S06]  /*100c0*/  SHFL.BFLY PT, R153, R7, 0x1, 0x1f ;  /* 0x0c201f0007997f89 */ /* 0x000eec00000e0000 */
[----:B------:R-:W4:Y:S01]  /*100d0*/  MUFU.EX2 R188, R188 ;  /* 0x000000bc00bc7308 */ /* 0x000f220000000800 */
[----:B-----5:R-:W-:-:S07]  /*100e0*/  FADD.FTZ R4, R184, R4 ;  /* 0x00000004b8047221 */ /* 0x020fce0000010000 */
[----:B------:R-:W5:Y:S01]  /*100f0*/  MUFU.EX2 R189, R189 ;  /* 0x000000bd00bd7308 */ /* 0x000f620000000800 */
[----:B--2---:R-:W-:-:S07]  /*10100*/  FADD.FTZ R4, R185, R4 ;  /* 0x00000004b9047221 */ /* 0x004fce0000010000 */
[----:B------:R-:W-:Y:S01]  /*10110*/  MUFU.EX2 R193, R193 ;  /* 0x000000c100c17308 */ /* 0x000fe20000000800 */
[----:B----4-:R-:W-:Y:S01]  /*10120*/  FADD.FTZ R4, R188, R4 ;  /* 0x00000004bc047221 */ /* 0x010fe20000010000 */
[----:B---3--:R-:W-:-:S06]  /*10130*/  FMNMX.FTZ R7, R7, R153, !PT ;  /* 0x0000009907077209 */ /* 0x008fcc0007810000 */
[----:B------:R-:W-:Y:S01]  /*10140*/  MUFU.EX2 R196, R196 ;  /* 0x000000c400c47308 */ /* 0x000fe20000000800 */
[C---:B------:R-:W-:Y:S01]  /*10150*/  FADD.FTZ R157, -R7.reuse, R201 ;  /* 0x000000c9079d7221 */ /* 0x040fe20000010100 */
[-C--:B------:R-:W-:Y:S01]  /*10160*/  FMUL.FTZ R153, R7, R10.reuse ;  /* 0x0000000a07997220 */ /* 0x080fe20000410000 */
[----:B-----5:R-:W-:Y:S02]  /*10170*/  FADD.FTZ R169, R189, R4 ;  /* 0x00000004bda97221 */ /* 0x020fe40000010000 */
[-C--:B------:R-:W-:Y:S01]  /*10180*/  FMUL.FTZ R157, R157, R10.reuse ;  /* 0x0000000a9d9d7220 */ /* 0x080fe20000410000 */
        /* <DEDUP_REMOVED lines=26> */
[----:B------:R-:W-:Y:S01]  /*10330*/  FFMA.FTZ R199, R199, R10, -R153 ;  /* 0x0000000ac7c77223 */ /* 0x000fe20000010899 */
[----:B--2---:R-:W-:Y:S01]  /*10340*/  @!P1 VIADD R154, R6, 0x22840 ;  /* 0x00022840069a9836 */ /* 0x004fe20000000000 */
[----:B------:R2:W5:Y:S01]  /*10350*/  MUFU.EX2 R203, R158 ;  /* 0x0000009e00cb7308 */ /* 0x0005620000000800 */
[----:B------:R-:W-:Y:S01]  /*10360*/  FADD.FTZ R4, R168, R169 ;  /* 0x000000a9a8047221 */ /* 0x000fe20000010000 */
[-C--:B---3--:R-:W-:Y:S01]  /*10370*/  FMUL.FTZ R26, R26, R157.reuse ;  /* 0x0000009d1a1a7220 */ /* 0x088fe20000410000 */
[-C--:B------:R-:W-:Y:S01]  /*10380*/  FMUL.FTZ R27, R27, R157.reuse ;  /* 0x0000009d1b1b7220 */ /* 0x080fe20000410000 */
[----:B------:R-:W-:Y:S01]  /*10390*/  @!P1 PRMT R154, RZ, 0x654, R154 ;  /* 0x00000654ff9a9816 */ /* 0x000fe2000000009a */
[----:B------:R-:W-:Y:S01]  /*103a0*/  FADD.FTZ R169, R193, R4 ;  /* 0x00000004c1a97221 */ /* 0x000fe20000010000 */
[-C--:B------:R-:W-:Y:S01]  /*103b0*/  FMUL.FTZ R30, R30, R157.reuse ;  /* 0x0000009d1e1e7220 */ /* 0x080fe20000410000 */
[----:B------:R-:W-:Y:S01]  /*103c0*/  FMUL.FTZ R31, R31, R157 ;  /* 0x0000009d1f1f7220 */ /* 0x000fe20000410000 */
[----:B------:R-:W3:Y:S01]  /*103d0*/  MUFU.EX2 R159, R159 ;  /* 0x0000009f009f7308 */ /* 0x000ee20000000800 */
[----:B--2---:R-:W-:Y:S01]  /*103e0*/  F2FP.F16.F32.PACK_AB R158, R173, R172 ;  /* 0x000000acad9e723e */ /* 0x004fe200000000ff */
[----:B------:R-:W-:Y:S01]  /*103f0*/  FFMA.FTZ R172, R157, R3, R201 ;  /* 0x000000039dac7223 */ /* 0x000fe200000100c9 */
[----:B------:R-:W-:Y:S01]  /*10400*/  FADD.FTZ R169, R196, R169 ;  /* 0x000000a9c4a97221 */ /* 0x000fe20000010000 */
[C---:B----4-:R-:W-:Y:S01]  /*10410*/  F2FP.F16.F32.PACK_AB R201, R155.reuse, R201 ;  /* 0x000000c99bc9723e */ /* 0x050fe200000000ff */
[-C--:B------:R-:W-:Y:S01]  /*10420*/  FMUL.FTZ R34, R34, R157.reuse ;  /* 0x0000009d22227220 */ /* 0x080fe20000410000 */
[----:B------:R-:W-:Y:S01]  /*10430*/  FADD.FTZ R172, R155, R172 ;  /* 0x000000ac9bac7221 */ /* 0x000fe20000010000 */
[-C--:B------:R-:W-:Y:S01]  /*10440*/  FMUL.FTZ R35, R35, R157.reuse ;  /* 0x0000009d23237220 */ /* 0x080fe20000410000 */
[----:B------:R-:W2:Y:S01]  /*10450*/  MUFU.EX2 R153, R162 ;  /* 0x000000a200997308 */ /* 0x000ea20000000800 */
[-C--:B------:R-:W-:Y:S01]  /*10460*/  FMUL.FTZ R38, R38, R157.reuse ;  /* 0x0000009d26267220 */ /* 0x080fe20000410000 */
[----:B-----5:R-:W-:Y:S01]  /*10470*/  FADD.FTZ R172, R203, R172 ;  /* 0x000000accbac7221 */ /* 0x020fe20000010000 */
        /* <DEDUP_REMOVED lines=76> */
[-C--:B------:R-:W-:Y:S01]  /*10940*/  FMUL.FTZ R150, R150, R157.reuse ;  /* 0x0000009d96967220 */ /* 0x080fe20000410000 */
[----:B------:R4:W5:Y:S01]  /*10950*/  MUFU.EX2 R170, R5 ;  /* 0x0000000500aa7308 */ /* 0x0009620000000800 */
[----:B---3--:R-:W-:Y:S01]  /*10960*/  FADD.FTZ R172, R161, R172 ;  /* 0x000000aca1ac7221 */ /* 0x008fe20000010000 */
[----:B------:R-:W-:Y:S01]  /*10970*/  FMUL.FTZ R151, R151, R157 ;  /* 0x0000009d97977220 */ /* 0x000fe20000410000 */
[----:B------:R-:W-:-:S02]  /*10980*/  F2FP.F16.F32.PACK_AB R153, R163, R153 ;  /* 0x00000099a399723e */ /* 0x000fc400000000ff */
[----:B------:R-:W-:Y:S02]  /*10990*/  F2FP.F16.F32.PACK_AB R157, R171, R167 ;  /* 0x000000a7ab9d723e */ /* 0x000fe400000000ff */
[----:B------:R-:W-:Y:S01]  /*109a0*/  F2FP.F16.F32.PACK_AB R162, R181, R180 ;  /* 0x000000b4b5a2723e */ /* 0x000fe200000000ff */
[----:B------:R-:W3:Y:S01]  /*109b0*/  MUFU.EX2 R182, R182 ;  /* 0x000000b600b67308 */ /* 0x000ee20000000800 */
[----:B----4-:R-:W-:Y:S01]  /*109c0*/  IADD3 R5, -R217, 0xb, RZ ;  /* 0x0000000bd9057810 */ /* 0x010fe20007ffe1ff */
[----:B--2---:R-:W-:Y:S01]  /*109d0*/  FADD.FTZ R3, R179, R172 ;  /* 0x000000acb3037221 */ /* 0x004fe20000010000 */
[----:B------:R-:W-:Y:S02]  /*109e0*/  F2FP.F16.F32.PACK_AB R166, R189, R188 ;  /* 0x000000bcbda6723e */ /* 0x000fe400000000ff */
[----:B------:R-:W-:Y:S01]  /*109f0*/  F2FP.F16.F32.PACK_AB R168, R193, R168 ;  /* 0x000000a8c1a8723e */ /* 0x000fe200000000ff */
[----:B------:R2:W-:Y:S06]  /*10a00*/  BAR.ARV R5, 0x100 ;  /* 0x000400050000751d */ /* 0x0005ec0000002000 */
[----:B------:R-:W4:Y:S01]  /*10a10*/  MUFU.EX2 R183, R183 ;  /* 0x000000b700b77308 */ /* 0x000f220000000800 */
[----:B------:R0:W-:Y:S01]  /*10a20*/  @!P1 SYNCS.ARRIVE.TRANS64.RED.A1T0 RZ, [R154+URZ], RZ ;  /* 0x000000ff9aff99a7 */ /* 0x0001e2000810043f */
[C---:B-----5:R-:W-:Y:S01]  /*10a30*/  FADD.FTZ R4, R170.reuse, R169 ;  /* 0x000000a9aa047221 */ /* 0x060fe20000010000 */
[----:B------:R-:W-:Y:S01]  /*10a40*/  F2FP.F16.F32.PACK_AB R170, R170, R196 ;  /* 0x000000c4aaaa723e */ /* 0x000fe200000000ff */
[----:B---3--:R-:W-:Y:S01]  /*10a50*/  FADD.FTZ R178, R182, R3 ;  /* 0x00000003b6b27221 */ /* 0x008fe20000010000 */
[----:B------:R-:W-:-:S03]  /*10a60*/  F2FP.F16.F32.PACK_AB R161, R179, R161 ;  /* 0x000000a1b3a1723e */ /* 0x000fc600000000ff */
[----:B------:R-:W-:Y:S01]  /*10a70*/  MUFU.EX2 R187, R187 ;  /* 0x000000bb00bb7308 */ /* 0x000fe20000000800 */
[----:B0-----:R-:W-:Y:S02]  /*10a80*/  F2FP.F16.F32.PACK_AB R154, R165, R164 ;  /* 0x000000a4a59a723e */ /* 0x001fe400000000ff */
[----:B------:R-:W-:-:S05]  /*10a90*/  F2FP.F16.F32.PACK_AB R164, R185, R184 ;  /* 0x000000b8b9a4723e */ /* 0x000fca00000000ff */
[----:B------:R-:W0:Y:S01]  /*10aa0*/  MUFU.EX2 R165, R186 ;  /* 0x000000ba00a57308 */ /* 0x000e220000000800 */
[C---:B----4-:R-:W-:Y:S01]  /*10ab0*/  FADD.FTZ R178, R183.reuse, R178 ;  /* 0x000000b2b7b27221 */ /* 0x050fe20000010000 */
[----:B------:R-:W-:-:S06]  /*10ac0*/  F2FP.F16.F32.PACK_AB R163, R183, R182 ;  /* 0x000000b6b7a3723e */ /* 0x000fcc00000000ff */
[----:B------:R-:W3:Y:S08]  /*10ad0*/  MUFU.EX2 R190, R190 ;  /* 0x000000be00be7308 */ /* 0x000ef00000000800 */
[----:B------:R-:W4:Y:S01]  /*10ae0*/  MUFU.EX2 R191, R191 ;  /* 0x000000bf00bf7308 */ /* 0x000f220000000800 */
[----:B0-----:R-:W-:Y:S01]  /*10af0*/  FADD.FTZ R178, R165, R178 ;  /* 0x000000b2a5b27221 */ /* 0x001fe20000010000 */
[----:B------:R-:W-:-:S03]  /*10b00*/  F2FP.F16.F32.PACK_AB R165, R187, R165 ;  /* 0x000000a5bba5723e */ /* 0x000fc600000000ff */
[----:B------:R-:W-:-:S03]  /*10b10*/  FADD.FTZ R3, R187, R178 ;  /* 0x000000b2bb037221 */ /* 0x000fc60000010000 */
[----:B------:R-:W0:Y:S01]  /*10b20*/  MUFU.EX2 R169, R194 ;  /* 0x000000c200a97308 */ /* 0x000e220000000800 */
[----:B---3--:R-:W-:-:S07]  /*10b30*/  FADD.FTZ R176, R190, R3 ;  /* 0x00000003beb07221 */ /* 0x008fce0000010000 */
[----:B------:R-:W3:Y:S01]  /*10b40*/  MUFU.EX2 R172, R195 ;  /* 0x000000c300ac7308 */ /* 0x000ee20000000800 */
[C---:B----4-:R-:W-:Y:S01]  /*10b50*/  FADD.FTZ R176, R191.reuse, R176 ;  /* 0x000000b0bfb07221 */ /* 0x050fe20000010000 */
[----:B------:R-:W-:-:S06]  /*10b60*/  F2FP.F16.F32.PACK_AB R167, R191, R190 ;  /* 0x000000bebfa7723e */ /* 0x000fcc00000000ff */
[----:B------:R-:W4:Y:S01]  /*10b70*/  MUFU.EX2 R198, R198 ;  /* 0x000000c600c67308 */ /* 0x000f220000000800 */
[----:B0-----:R-:W-:-:S07]  /*10b80*/  FADD.FTZ R3, R169, R176 ;  /* 0x000000b0a9037221 */ /* 0x001fce0000010000 */
[----:B------:R-:W0:Y:S01]  /*10b90*/  MUFU.EX2 R199, R199 ;  /* 0x000000c700c77308 */ /* 0x000e220000000800 */
[C---:B---3--:R-:W-:Y:S01]  /*10ba0*/  FADD.FTZ R3, R172.reuse, R3 ;  /* 0x00000003ac037221 */ /* 0x048fe20000010000 */
[----:B------:R-:W-:-:S03]  /*10bb0*/  F2FP.F16.F32.PACK_AB R169, R172, R169 ;  /* 0x000000a9aca9723e */ /* 0x000fc600000000ff */
[----:B----4-:R-:W-:-:S04]  /*10bc0*/  FADD.FTZ R174, R198, R3 ;  /* 0x00000003c6ae7221 */ /* 0x010fc80000010000 */
[C---:B0-----:R-:W-:Y:S01]  /*10bd0*/  FADD.FTZ R3, R199.reuse, R174 ;  /* 0x000000aec7037221 */ /* 0x041fe20000010000 */
[----:B------:R-:W-:Y:S01]  /*10be0*/  F2FP.F16.F32.PACK_AB R171, R199, R198 ;  /* 0x000000c6c7ab723e */ /* 0x000fe200000000ff */
[----:B--2---:R-:W-:Y:S06]  /*10bf0*/  @!P0 BRA `(.L_x_11890) ;  /* 0x0000000000048947 */ /* 0x004fec0003800000 */
[----:B------:R-:W-:Y:S01]  /*10c00*/  BPT.TRAP 0x1 ;  /* 0x000000040000795c */ /* 0x000fe20000300000 */
.L_x_11890:
[----:B------:R0:W2:Y:S01]  /*10c10*/  SYNCS.PHASECHK.TRANS64.TRYWAIT P3, [R6+URZ+0x22850], R213 ;  /* 0x022850d5060075a7 */ /* 0x0000a2000806017f */
[----:B------:R-:W-:Y:S05]  /*10c20*/  @!P0 BRA `(.L_x_11891) ;  /* 0x0000000000048947 */ /* 0x000fea0003800000 */
[----:B------:R-:W-:Y:S01]  /*10c30*/  BPT.TRAP 0x1 ;  /* 0x000000040000795c */ /* 0x000fe20000300000 */
.L_x_11891:
[----:B------:R-:W-:Y:S04]  /*10c40*/  BSSY B0, `(.L_x_11892) ;  /* 0x0000004000007945 */ /* 0x000fe80003800000 */
[----:B--2---:R-:W-:Y:S05]  /*10c50*/  @P3 BRA `(.L_x_11893) ;  /* 0x0000000000083947 */ /* 0x004fea0003800000 */
[----:B------:R-:W2:Y:S02]  /*10c60*/  SYNCS.PHASECHK.TRANS64.TRYWAIT P3, [R6+URZ+0x22850], R213 ;  /* 0x022850d5060075a7 */ /* 0x000ea4000806017f */
[----:B--2---:R-:W-:Y:S05]  /*10c70*/  @!P3 BRA `(.L_x_11894) ;  /* 0x000000f800a4b947 */ /* 0x004fea0003800000 */
.L_x_11893:
[----:B------:R-:W-:Y:S05]  /*10c80*/  BSYNC B0 ;  /* 0x0000000000007941 */ /* 0x000fea0003800000 */
.L_x_11892:
[----:B------:R-:W3:Y:S01]  /*10c90*/  S2R R174, SR_TID.X ;  /* 0x0000000000ae7919 */ /* 0x000ee20000002100 */
[----:B------:R-:W-:Y:S01]  /*10ca0*/  IMAD.MOV.U32 R173, RZ, RZ, 0x40000040 ;  /* 0x40000040ffad7424 */ /* 0x000fe200078e00ff */
[----:B------:R-:W-:Y:S05]  /*10cb0*/  WARPSYNC.ALL ;  /* 0x0000000000007948 */ /* 0x000fea0003800000 */
[----:B------:R-:W-:Y:S01]  /*10cc0*/  R2UR UR7, R173 ;  /* 0x00000000ad0772ca */ /* 0x000fe200000e0000 */
[----:B------:R-:W-:Y:S02]  /*10cd0*/  IMAD R172, R2, 0xc00, R11 ;  /* 0x00000c0002ac7824 */ /* 0x000fe400078e020b */
[----:B------:R-:W-:-:S02]  /*10ce0*/  IMAD.MOV.U32 R175, RZ, RZ, 0x40000040 ;  /* 0x40000040ffaf7424 */ /* 0x000fc400078e00ff */
[----:B012---:R-:W-:Y:S01]  /*10cf0*/  @!P1 VIADD R6, R6, 0x22860 ;  /* 0x0002286006069836 */ /* 0x007fe20000000000 */
[----:B------:R-:W-:-:S04]  /*10d00*/  R2UR UR6, R172 ;  /* 0x00000000ac0672ca */ /* 0x000fc800000e0000 */
[----:B------:R-:W-:Y:S02]  /*10d10*/  @!P1 PRMT R6, RZ, 0x654, R6 ;  /* 0x00000654ff069816 */ /* 0x000fe40000000006 */
[----:B---3--:R-:W-:-:S05]  /*10d20*/  SHF.R.U32.HI R174, RZ, 0x7, R174 ;  /* 0x00000007ffae7819 */ /* 0x008fca00000116ae */
[----:B------:R-:W-:Y:S02]  /*10d30*/  VIADD R173, R174, 0x8 ;  /* 0x00000008aead7836 */ /* 0x000fe40000000000 */
[----:B------:R-:W-:-:S03]  /*10d40*/  VIADD R174, R172, 0x80 ;  /* 0x00000080acae7836 */ /* 0x000fc60000000000 */
        /* <DEDUP_REMOVED lines=45> */
[----:B0-----:R-:W-:-:S07]  /*11020*/  IMAD.MOV.U32 R6, RZ, RZ, R216 ;  /* 0x000000ffff067224 */ /* 0x001fce00078e00d8 */
.L_x_11885:
[----:B------:R-:W-:-:S13]  /*11030*/  ISETP.GE.AND P2, PT, R6, R219, PT ;  /* 0x000000db0600720c */ /* 0x000fda0003f46270 */
[----:B------:R-:W-:Y:S05]  /*11040*/  @!P2 BRA `(.L_x_11896) ;  /* 0x00000030006ca947 */ /* 0x000fea0003800000 */
[----:B------:R-:W-:Y:S02]  /*11050*/  IMAD.MOV.U32 R216, RZ, RZ, R7 ;  /* 0x000000ffffd87224 */ /* 0x000fe400078e0007 */
[----:B------:R-:W-:-:S07]  /*11060*/  IMAD.MOV.U32 R217, RZ, RZ, R0 ;  /* 0x000000ffffd97224 */ /* 0x000fce00078e0000 */
.L_x_11914:
[----:B------:R-:W-:Y:S01]  /*11070*/  VIADD R2, R2, 0x1 ;  /* 0x0000000102027836 */ /* 0x000fe20000000000 */
[----:B------:R-:W-:Y:S05]  /*11080*/  YIELD ;  /* 0x0000000000007946 */ /* 0x000fea0003800000 */
[----:B------:R-:W-:-:S04]  /*11090*/  ISETP.NE.AND P2, PT, R2, 0x2, PT ;  /* 0x000000020200780c */ /* 0x000fc80003f45270 */
[----:B------:R-:W-:Y:S02]  /*110a0*/  SEL R0, RZ, 0x1, P2 ;  /* 0x00000001ff007807 */ /* 0x000fe40001000000 */
[----:B------:R-:W-:Y:S02]  /*110b0*/  SEL R2, R2, RZ, P2 ;  /* 0x000000ff02027207 */ /* 0x000fe40001000000 */
[----:B------:R-:W-:Y:S01]  /*110c0*/  LOP3.LUT R19, R19, R0, RZ, 0x3c, !PT ;  /* 0x0000000013137212 */ /* 0x000fe200078e3cff */
[----:B--2---:R-:W-:Y:S06]  /*110d0*/  @!P0 BRA `(.L_x_11897) ;  /* 0x0000000000048947 */ /* 0x004fec0003800000 */
[----:B------:R-:W-:Y:S01]  /*110e0*/  BPT.TRAP 0x1 ;  /* 0x000000040000795c */ /* 0x000fe20000300000 */
.L_x_11897:
[----:B0-----:R-:W-:Y:S01]  /*110f0*/  IMAD R201, R2, 0x8, R16 ;  /* 0x0000000802c97824 */ /* 0x001fe200078e0210 */
[----:B------:R-:W-:-:S04]  /*11100*/  SHF.L.U32 R200, R19, 0x1f, RZ ;  /* 0x0000001f13c87819 */ /* 0x000fc800000006ff */
[----:B------:R0:W2:Y:S01]  /*11110*/  SYNCS.PHASECHK.TRANS64.TRYWAIT P2, [R201+URZ+0x22830], R200 ;  /* 0x022830c8c90075a7 */ /* 0x0000a2000804017f */
[----:B------:R-:W-:Y:S05]  /*11120*/  @!P0 BRA `(.L_x_11898) ;  /* 0x0000000000048947 */ /* 0x000fea0003800000 */
[----:B------:R-:W-:Y:S01]  /*11130*/  BPT.TRAP 0x1 ;  /* 0x000000040000795c */ /* 0x000fe20000300000 */
.L_x_11898:
[----:B------:R-:W-:Y:S02]  /*11140*/  IMAD R202, R2, 0x300, R211 ;  /* 0x0000030002ca7824 */ /* 0x000fe400078e02d3 */
[----:B------:R-:W-:Y:S01]  /*11150*/  IMAD.MOV.U32 R203, RZ, RZ, 0x40000040 ;  /* 0x40000040ffcb7424 */ /* 0x000fe200078e00ff */
[----:B--2---:R-:W-:Y:S06]  /*11160*/  @P2 BRA `(.L_x_11899) ;  /* 0x0000000000082947 */ /* 0x004fec0003800000 */
[----:B------:R-:W2:Y:S02]  /*11170*/  SYNCS.PHASECHK.TRANS64.TRYWAIT P2, [R201+URZ+0x22830], R200 ;  /* 0x022830c8c90075a7 */ /* 0x000ea4000804017f */
[----:B--2---:R-:W-:Y:S05]  /*11180*/  @!P2 BRA `(.L_x_11900) ;  /* 0x000000f40074a947 */ /* 0x004fea0003800000 */
.L_x_11899:
[----:B------:R-:W-:Y:S05]  /*11190*/  WARPSYNC.ALL ;  /* 0x0000000000007948 */ /* 0x000fea0003800000 */
[C---:B------:R-:W-:Y:S01]  /*111a0*/  R2UR UR6, R202.reuse ;  /* 0x00000000ca0672ca */ /* 0x040fe200000e0000 */
[----:B-1----:R-:W-:Y:S01]  /*111b0*/  WARPGROUP.ARRIVE ;  /* 0x00000000000079c5 */ /* 0x002fe20000000000 */
[----:B------:R-:W-:Y:S01]  /*111c0*/  R2UR UR7, R203 ;  /* 0x00000000cb0772ca */ /* 0x000fe200000e0000 */
[----:B------:R-:W-:Y:S01]  /*111d0*/  VIADD R212, R202, 0x2 ;  /* 0x00000002cad47836 */ /* 0x000fe20000000000 */
[----:B------:R-:W-:Y:S01]  /*111e0*/  R2UR UR4, R8 ;  /* 0x00000000080472ca */ /* 0x000fe200000e0000 */
[----:B------:R-:W-:Y:S01]  /*111f0*/  IMAD.MOV.U32 R213, RZ, RZ, 0x40000040 ;  /* 0x40000040ffd57424 */ /* 0x000fe200078e00ff */
[----:B------:R-:W-:Y:S01]  /*11200*/  R2UR UR5, R9 ;  /* 0x00000000090572ca */ /* 0x000fe200000e0000 */
[----:B------:R-:W-:Y:S01]  /*11210*/  IMAD.MOV.U32 R203, RZ, RZ, 0x40000040 ;  /* 0x40000040ffcb7424 */ /* 0x000fe200078e00ff */
[----:B------:R-:W-:Y:S01]  /*11220*/  ISETP.NE.AND P2, PT, R234, 0x1, PT ;  /* 0x00000001ea00780c */ /* 0x000fe20003f45270 */
[----:B------:R-:W1:Y:S01]  /*11230*/  S2R R7, SR_TID.X ;  /* 0x0000000000077919 */ /* 0x000e620000002100 */
[----:B------:R-:W-:-:S09]  /*11240*/  IMAD.IADD R227, R215, 0x1, R210 ;  /* 0x00000001d7e37824 */ /* 0x000fd200078e02d2 */
        /* <DEDUP_REMOVED lines=8> */
[----:B------:R-:W3:Y:S08]  /*112d0*/  @P2 LDC R5, c[0x0][0x44c] ;  /* 0x00011300ff052b82 */ /* 0x000ef00000000800 */
[----:B------:R-:W4:Y:S01]  /*112e0*/  @P2 LDC R0, c[0x0][0x450] ;  /* 0x00011400ff002b82 */ /* 0x000f220000000800 */
[----:B-1----:R-:W-:Y:S01]  /*112f0*/  SHF.R.U32.HI R7, RZ, 0x7, R7 ;  /* 0x00000007ff077819 */ /* 0x002fe20000011607 */
[----:B---3--:R-:W-:-:S05]  /*11300*/  @P2 IMAD.HI.U32 R5, R227, R5, RZ ;  /* 0x00000005e3052227 */ /* 0x008fca00078e00ff */
[----:B----4-:R-:W-:Y:S01]  /*11310*/  @P2 SHF.R.U32.HI R227, RZ, R0, R5 ;  /* 0x00000000ffe32219 */ /* 0x010fe20000011605 */
[----:B------:R-:W-:Y:S01]  /*11320*/  @!P1 VIADD R0, R201, 0x22840 ;  /* 0x00022840c9009836 */ /* 0x000fe20000000000 */
[----:B------:R-:W-:Y:S02]  /*11330*/  IADD3 R5, -R7, 0xb, RZ ;  /* 0x0000000b07057810 */ /* 0x000fe40007ffe1ff */
[----:B------:R-:W-:Y:S01]  /*11340*/  ISETP.GE.AND P2, PT, R229, 0x1, PT ;  /* 0x00000001e500780c */ /* 0x000fe20003f46270 */
[----:B------:R-:W1:Y:S01]  /*11350*/  SHFL.IDX PT, R7, R227, RZ, 0x1c1f ;  /* 0x001c1fffe3077589 */ /* 0x000e6200000e0000 */
[----:B------:R-:W-:Y:S01]  /*11360*/  @!P1 PRMT R0, RZ, 0x654, R0 ;  /* 0x00000654ff009816 */ /* 0x000fe20000000000 */
[----:B------:R-:W-:Y:S02]  /*11370*/  WARPGROUP.DEPBAR.LE gsb0, 0x0 ;  /* 0x00008000000079c5 */ /* 0x000fe40000010000 */
[----:B------:R-:W-:-:S06]  /*11380*/  WARPGROUP.ARRIVE ;  /* 0x00000000000079c5 */ /* 0x000fcc0000000000 */
        /* <DEDUP_REMOVED lines=15> */
[----:B------:R-:W-:Y:S02]  /*11480*/  ULOP3.LUT UR4, URZ, UR45, URZ, 0x33, !UPT ;  /* 0x0000002d3f047292 */ /* 0x000fe4000f8e333f */
[----:B------:R-:W-:Y:S02]  /*11490*/  WARPGROUP.DEPBAR.LE gsb0, 0x0 ;  /* 0x00008000000079c5 */ /* 0x000fe40000010000 */
[----:B------:R3:W-:Y:S06]  /*114a0*/  BAR.ARV R5, 0x100 ;  /* 0x000400050000751d */ /* 0x0007ec0000002000 */
[----:B------:R4:W-:Y:S02]  /*114b0*/  @!P1 SYNCS.ARRIVE.TRANS64.RED.A1T0 RZ, [R0+URZ], RZ ;  /* 0x000000ff00ff99a7 */ /* 0x0009e4000810043f */
[----:B----4-:R-:W-:-:S04]  /*114c0*/  IMAD R0, R6, -0x60, RZ ;  /* 0xffffffa006007824 */ /* 0x010fc800078e02ff */
[----:B------:R-:W-:-:S04]  /*114d0*/  VIADD R10, R0, 0x1 ;  /* 0x00000001000a7836 */ /* 0x000fc80000000000 */
[----:B------:R-:W-:-:S05]  /*114e0*/  IMAD R10, R206, -0x2, R10 ;  /* 0xfffffffece0a7824 */ /* 0x000fca00078e020a */
[----:B------:R-:W-:-:S05]  /*114f0*/  IADD3 R213, -R204, R10, R205 ;  /* 0x0000000accd57210 */ /* 0x000fca0007ffe1cd */
[C---:B------:R-:W-:Y:S02]  /*11500*/  VIADD R226, R213.reuse, UR44 ;  /* 0x0000002cd5e27c36 */ /* 0x040fe40008000000 */
[----:B------:R-:W-:Y:S02]  /*11510*/  VIADD R213, R213, UR4 ;  /* 0x00000004d5d57c36 */ /* 0x000fe40008000000 */
[C---:B-1----:R-:W-:Y:S02]  /*11520*/  IMAD.IADD R212, R7.reuse, 0x1, R226 ;  /* 0x0000000107d47824 */ /* 0x042fe400078e02e2 */
        /* <DEDUP_REMOVED lines=14> */
.L_x_11903:
[----:B------:R-:W-:-:S05]  /*11610*/  IMAD.U32 R228, RZ, RZ, UR37 ;  /* 0x00000025ffe47e24 */ /* 0x000fca000f8e00ff */
[----:B------:R-:W-:-:S13]  /*11620*/  ISETP.NE.AND P2, PT, R228, 0x1, PT ;  /* 0x00000001e400780c */ /* 0x000fda0003f45270 */
[----:B------:R-:W1:Y:S02]  /*11630*/  @P2 LDC.64 R202, c[0x0][0x9e8] ;  /* 0x00027a00ffca2b82 */ /* 0x000e640000000a00 */
[----:B-1----:R-:W-:-:S05]  /*11640*/  @P2 IMAD.HI.U32 R202, R7, R202, RZ ;  /* 0x000000ca07ca2227 */ /* 0x002fca00078e00ff */
[----:B------:R-:W-:-:S07]  /*11650*/  @P2 SHF.R.U32.HI R7, RZ, R203, R202 ;  /* 0x000000cbff072219 */ /* 0x000fce00000116ca */
.L_x_11904:
[----:B------:R-:W-:Y:S05]  /*11660*/  BSYNC B0 ;  /* 0x0000000000007941 */ /* 0x000fea0003800000 */
.L_x_11902:
[----:B------:R-:W-:-:S04]  /*11670*/  IMAD R202, R206, -0x2, R0 ;  /* 0xfffffffececa7824 */ /* 0x000fc800078e0200 */
[----:B------:R-:W-:-:S05]  /*11680*/  IMAD R202, R7, R228, R202 ;  /* 0x000000e407ca7224 */ /* 0x000fca00078e02ca */
[----:B------:R-:W-:Y:S02]  /*11690*/  VIMNMX R10, R10, R202, !PT ;  /* 0x000000ca0a0a7248 */ /* 0x000fe40007fe0100 */
[----:B------:R-:W-:-:S07]  /*116a0*/  VIADDMNMX R212, R202, R228, R212, PT ;  /* 0x000000e4cad47246 */ /* 0x000fce00038001d4 */
.L_x_11901:
[----:B------:R-:W3:Y:S01]  /*116b0*/  LDL.LU R228, [R1] ;  /* 0x0000000001e47983 */ /* 0x000ee20000300800 */
[C---:B------:R-:W-:Y:S02]  /*116c0*/  ISETP.GE.AND P2, PT, R0.reuse, 0x1, PT ;  /* 0x000000010000780c */ /* 0x040fe40003f46270 */
[----:B------:R-:W-:Y:S02]  /*116d0*/  ISETP.GE.AND P4, PT, R0, 0x9, PT ;  /* 0x000000090000780c */ /* 0x000fe40003f86270 */
[----:B---3--:R-:W-:-:S09]  /*116e0*/  LOP3.LUT R228, R228, 0xfff7ffff, RZ, 0xc0, !PT ;  /* 0xfff7ffffe4e47812 */ /* 0x008fd200078ec0ff */
        /* <DEDUP_REMOVED lines=131> */
[----:B------:R-:W1:Y:S02]  /*11f20*/  SHFL.IDX PT, R10, R227, 0x1, 0x1c1f ;  /* 0x003c1f00e30a7f89 */ /* 0x000e6400000e0000 */
[----:B------:R-:W-:Y:S02]  /*11f30*/  ISETP.LT.OR P6, PT, R212, 0x5a, P6 ;  /* 0x0000005ad400780c */ /* 0x000fe400037c1670 */
[----:B------:R3:W-:Y:S02]  /*11f40*/  STL [R1], R228 ;  /* 0x000000e401007387 */ /* 0x0007e40000100800 */
[----:B------:R-:W-:-:S02]  /*11f50*/  FSEL R197, R197, -INF , !P6 ;  /* 0xff800000c5c57808 */ /* 0x000fc40007000000 */
[----:B------:R-:W-:Y:S01]  /*11f60*/  ISETP.GE.AND P6, PT, R229, 0x1, PT ;  /* 0x00000001e500780c */ /* 0x000fe20003fc6270 */
[--C-:B-1----:R-:W-:Y:S02]  /*11f70*/  IMAD.IADD R226, R226, 0x1, R10.reuse ;  /* 0x00000001e2e27824 */ /* 0x102fe400078e020a */
        /* <DEDUP_REMOVED lines=14> */
.L_x_11907:
[----:B------:R-:W-:-:S05]  /*12060*/  IMAD.U32 R203, RZ, RZ, UR37 ;  /* 0x00000025ffcb7e24 */ /* 0x000fca000f8e00ff */
[----:B------:R-:W-:-:S13]  /*12070*/  ISETP.NE.AND P6, PT, R203, 0x1, PT ;  /* 0x00000001cb00780c */ /* 0x000fda0003fc5270 */
[----:B------:R-:W1:Y:S02]  /*12080*/  @P6 LDC.64 R152, c[0x0][0x9e8] ;  /* 0x00027a00ff986b82 */ /* 0x000e640000000a00 */
[----:B-1----:R-:W-:-:S05]  /*12090*/  @P6 IMAD.HI.U32 R152, R10, R152, RZ ;  /* 0x000000980a986227 */ /* 0x002fca00078e00ff */
[----:B------:R-:W-:-:S07]  /*120a0*/  @P6 SHF.R.U32.HI R10, RZ, R153, R152 ;  /* 0x00000099ff0a6219 */ /* 0x000fce0000011698 */
.L_x_11908:
[----:B------:R-:W-:Y:S05]  /*120b0*/  BSYNC B0 ;  /* 0x0000000000007941 */ /* 0x000fea0003800000 */
.L_x_11906:
[----:B------:R-:W-:-:S04]  /*120c0*/  IMAD R0, R206, -0x2, R0 ;  /* 0xfffffffece007824 */ /* 0x000fc800078e0200 */
[----:B------:R-:W-:-:S05]  /*120d0*/  IMAD R0, R10, R203, R0 ;  /* 0x000000cb0a007224 */ /* 0x000fca00078e0200 */
[----:B------:R-:W-:Y:S02]  /*120e0*/  VIMNMX R213, R213, R0, !PT ;  /* 0x00000000d5d57248 */ /* 0x000fe40007fe0100 */
[----:B------:R-:W-:-:S07]  /*120f0*/  VIADDMNMX R226, R0, R203, R226, PT ;  /* 0x000000cb00e27246 */ /* 0x000fce00038001e2 */
.L_x_11905:
[----:B------:R-:W-:Y:S02]  /*12100*/  ISETP.GT.AND P2, PT, R213, 0x1, !P2 ;  /* 0x00000001d500780c */ /* 0x000fe40005744270 */
[----:B------:R-:W-:Y:S02]  /*12110*/  FMNMX.FTZ R0, R7, R217, !PT ;  /* 0x000000d907007209 */ /* 0x000fe40007810000 */
[----:B------:R-:W-:Y:S02]  /*12120*/  ISETP.LT.OR P2, PT, R226, 0x2, P2 ;  /* 0x00000002e200780c */ /* 0x000fe40001741670 */
[C---:B------:R-:W-:Y:S02]  /*12130*/  LOP3.LUT P6, RZ, R228.reuse, 0x8000, RZ, 0xc0, !PT ;  /* 0x00008000e4ff7812 */ /* 0x040fe400078cc0ff */
        /* <DEDUP_REMOVED lines=65> */
[C---:B------:R-:W-:Y:S02]  /*12550*/  ISETP.GT.AND P2, PT, R213.reuse, 0x29, !P2 ;  /* 0x00000029d500780c */ /* 0x040fe40005744270 */
[----:B------:R-:W-:Y:S02]  /*12560*/  LOP3.LUT P3, RZ, R228, 0x80000, RZ, 0xc0, !PT ;  /* 0x00080000e4ff7812 */ /* 0x000fe4000786c0ff */
        /* <DEDUP_REMOVED lines=12> */
[----:B------:R-:W-:Y:S02]  /*12630*/  FSEL R195, R195, -INF , !P4 ;  /* 0xff800000c3c37808 */ /* 0x000fe40006000000 */
[----:B------:R-:W-:Y:S02]  /*12640*/  ISETP.GT.AND P2, PT, R213, 0x31, !P2 ;  /* 0x00000031d500780c */ /* 0x000fe40005744270 */
[C---:B------:R-:W-:Y:S02]  /*12650*/  ISETP.LT.OR P5, PT, R226.reuse, 0x59, P5 ;  /* 0x00000059e200780c */ /* 0x040fe40002fa1670 */
[----:B------:R-:W-:-:S02]  /*12660*/  ISETP.LT.OR P2, PT, R226, 0x32, P2 ;  /* 0x00000032e200780c */ /* 0x000fc40001741670 */
[----:B------:R-:W-:Y:S02]  /*12670*/  FSEL R198, R198, -INF , !P5 ;  /* 0xff800000c6c67808 */ /* 0x000fe40006800000 */
[----:B------:R-:W-:Y:S02]  /*12680*/  FSEL R179, R179, -INF , !P2 ;  /* 0xff800000b3b37808 */ /* 0x000fe40005000000 */
[----:B------:R-:W-:Y:S02]  /*12690*/  LOP3.LUT P2, RZ, R228, 0x200, RZ, 0xc0, !PT ;  /* 0x00000200e4ff7812 */ /* 0x000fe4000784c0ff */
[----:B-1----:R-:W-:Y:S01]  /*126a0*/  FMNMX.FTZ R0, R0, R10, !PT ;  /* 0x0000000a00007209 */ /* 0x002fe20007810000 */
[----:B------:R-:W-:Y:S01]  /*126b0*/  IMAD.U32 R10, RZ, RZ, UR36 ;  /* 0x00000024ff0a7e24 */ /* 0x000fe2000f8e00ff */
[----:B------:R-:W-:-:S03]  /*126c0*/  ISETP.GT.AND P2, PT, R213, 0x38, !P2 ;  /* 0x00000038d500780c */ /* 0x000fc60005744270 */
[----:B------:R-:W-:Y:S01]  /*126d0*/  FMUL.FTZ R153, R0, R10 ;  /* 0x0000000a00997220 */ /* 0x000fe20000410000 */
        /* <DEDUP_REMOVED lines=23> */
[----:B------:R-:W-:Y:S02]  /*12850*/  FSEL R152, R0, RZ, P2 ;  /* 0x000000ff00987208 */ /* 0x000fe40001000000 */
[----:B------:R-:W-:Y:S02]  /*12860*/  FSEL R153, R153, RZ, P2 ;  /* 0x000000ff99997208 */ /* 0x000fe40001000000 */
[----:B------:R-:W-:Y:S01]  /*12870*/  ISETP.GT.AND P2, PT, R213, RZ, !P3 ;  /* 0x000000ffd500720c */ /* 0x000fe20005f44270 */
[----:B------:R-:W-:Y:S02]  /*12880*/  FADD.FTZ R152, -R152, R217 ;  /* 0x000000d998987221 */ /* 0x000fe40000010100 */
[-CC-:B------:R-:W-:Y:S01]  /*12890*/  FFMA.FTZ R7, R7, R10.reuse, -R153.reuse ;  /* 0x0000000a07077223 */ /* 0x180fe20000010899 */
[-CC-:B------:R-:W-:Y:S01]  /*128a0*/  FFMA.FTZ R202, R202, R10.reuse, -R153.reuse ;  /* 0x0000000acaca7223 */ /* 0x180fe20000010899 */
        /* <DEDUP_REMOVED lines=24> */
[----:B------:R-:W-:-:S04]  /*12a30*/  ISETP.LT.OR P2, PT, R226, 0x1, P2 ;  /* 0x00000001e200780c */ /* 0x000fc80001741670 */
[----:B------:R-:W-:Y:S02]  /*12a40*/  FSEL R154, R154, -INF , !P2 ;  /* 0xff8000009a9a7808 */ /* 0x000fe40005000000 */
[----:B------:R-:W-:Y:S01]  /*12a50*/  ISETP.GT.AND P2, PT, R213, 0x59, !P6 ;  /* 0x00000059d500780c */ /* 0x000fe20007744270 */
[----:B------:R-:W1:Y:S03]  /*12a60*/  MUFU.EX2 R153, R152 ;  /* 0x0000009800997308 */ /* 0x000e660000000800 */
[----:B------:R-:W-:-:S04]  /*12a70*/  ISETP.LT.OR P2, PT, R226, 0x5a, P2 ;  /* 0x0000005ae200780c */ /* 0x000fc80001741670 */
[----:B------:R-:W-:Y:S01]  /*12a80*/  FSEL R199, R199, -INF , !P2 ;  /* 0xff800000c7c77808 */ /* 0x000fe20005000000 */
[----:B------:R-:W3:Y:S08]  /*12a90*/  MUFU.EX2 R152, R202 ;  /* 0x000000ca00987308 */ /* 0x000ef00000000800 */
[----:B------:R-:W4:Y:S01]  /*12aa0*/  MUFU.EX2 R156, R156 ;  /* 0x0000009c009c7308 */ /* 0x000f220000000800 */
[----:B-1----:R-:W-:Y:S01]  /*12ab0*/  FFMA.FTZ R4, R153, R4, R7 ;  /* 0x0000000499047223 */ /* 0x002fe20000010007 */
[-C--:B------:R-:W-:Y:S01]  /*12ac0*/  FMUL.FTZ R24, R24, R153.reuse ;  /* 0x0000009918187220 */ /* 0x080fe20000410000 */
[-C--:B------:R-:W-:Y:S01]  /*12ad0*/  FMUL.FTZ R25, R25, R153.reuse ;  /* 0x0000009919197220 */ /* 0x080fe20000410000 */
[-C--:B------:R-:W-:Y:S01]  /*12ae0*/  FMUL.FTZ R28, R28, R153.reuse ;  /* 0x000000991c1c7220 */ /* 0x080fe20000410000 */
[-C--:B------:R-:W-:Y:S01]  /*12af0*/  FMUL.FTZ R29, R29, R153.reuse ;  /* 0x000000991d1d7220 */ /* 0x080fe20000410000 */
[-C--:B------:R-:W-:Y:S01]  /*12b00*/  FMUL.FTZ R32, R32, R153.reuse ;  /* 0x0000009920207220 */ /* 0x080fe20000410000 */
[----:B------:R-:W-:Y:S01]  /*12b10*/  FMUL.FTZ R33, R33, R153 ;  /* 0x0000009921217220 */ /* 0x000fe20000410000 */
[----:B------:R-:W1:Y:S01]  /*12b20*/  MUFU.EX2 R157, R157 ;  /* 0x0000009d009d7308 */ /* 0x000e620000000800 */
[C---:B---3--:R-:W-:Y:S01]  /*12b30*/  FADD.FTZ R4, R152.reuse, R4 ;  /* 0x0000000498047221 */ /* 0x048fe20000010000 */
[----:B------:R-:W-:Y:S01]  /*12b40*/  F2FP.F16.F32.PACK_AB R152, R152, R7 ;  /* 0x000000079898723e */ /* 0x000fe200000000ff */
[-C--:B------:R-:W-:Y:S01]  /*12b50*/  FMUL.FTZ R36, R36, R153.reuse ;  /* 0x0000009924247220 */ /* 0x080fe20000410000 */
[----:B------:R-:W-:Y:S01]  /*12b60*/  FMNMX.FTZ R7, R154, R216, !PT ;  /* 0x000000d89a077209 */ /* 0x000fe20007810000 */
[-C--:B------:R-:W-:Y:S01]  /*12b70*/  FMUL.FTZ R37, R37, R153.reuse ;  /* 0x0000009925257220 */ /* 0x080fe20000410000 */
[-C--:B------:R-:W-:Y:S01]  /*12b80*/  FMUL.FTZ R40, R40, R153.reuse ;  /* 0x0000009928287220 */ /* 0x080fe20000410000 */
[----:B------:R-:W-:Y:S01]  /*12b90*/  FMUL.FTZ R41, R41, R153 ;  /* 0x0000009929297220 */ /* 0x000fe20000410000 */
[----:B------:R-:W-:Y:S01]  /*12ba0*/  FMNMX.FTZ R7, R155, R7, !PT ;  /* 0x000000079b077209 */ /* 0x000fe20007810000 */
[----:B------:R-:W3:Y:S01]  /*12bb0*/  MUFU.EX2 R160, R160 ;  /* 0x000000a000a07308 */ /* 0x000ee20000000800 */
[----:B----4-:R-:W-:Y:S01]  /*12bc0*/  FADD.FTZ R4, R156, R4 ;  /* 0x000000049c047221 */ /* 0x010fe20000010000 */
[----:B------:R-:W-:Y:S01]  /*12bd0*/  FMUL.FTZ R44, R44, R153 ;  /* 0x000000992c2c7220 */ /* 0x000fe20000410000 */
[----:B------:R-:W-:Y:S01]  /*12be0*/  FMNMX.FTZ R7, R158, R7, !PT ;  /* 0x000000079e077209 */ /* 0x000fe20007810000 */
[-C--:B------:R-:W-:Y:S01]  /*12bf0*/  FMUL.FTZ R45, R45, R153.reuse ;  /* 0x000000992d2d7220 */ /* 0x080fe20000410000 */
[-C--:B------:R-:W-:Y:S01]  /*12c00*/  FMUL.FTZ R48, R48, R153.reuse ;  /* 0x0000009930307220 */ /* 0x080fe20000410000 */
[----:B------:R-:W-:Y:S01]  /*12c10*/  FMUL.FTZ R49, R49, R153 ;  /* 0x0000009931317220 */ /* 0x000fe20000410000 */
[----:B------:R-:W-:Y:S01]  /*12c20*/  FMNMX.FTZ R7, R159, R7, !PT ;  /* 0x000000079f077209 */ /* 0x000fe20007810000 */
[----:B------:R-:W4:Y:S01]  /*12c30*/  MUFU.EX2 R161, R161 ;  /* 0x000000a100a17308 */ /* 0x000f220000000800 */
[----:B-1----:R-:W-:Y:S01]  /*12c40*/  FADD.FTZ R4, R157, R4 ;  /* 0x000000049d047221 */ /* 0x002fe20000010000 */
[----:B------:R-:W-:Y:S01]  /*12c50*/  FMUL.FTZ R52, R52, R153 ;  /* 0x0000009934347220 */ /* 0x000fe20000410000 */
[----:B------:R-:W-:Y:S01]  /*12c60*/  FMNMX.FTZ R7, R162, R7, !PT ;  /* 0x00000007a2077209 */ /* 0x000fe20007810000 */
[-C--:B------:R-:W-:Y:S01]  /*12c70*/  FMUL.FTZ R53, R53, R153.reuse ;  /* 0x0000009935357220 */ /* 0x080fe20000410000 */
[-C--:B------:R-:W-:Y:S01]  /*12c80*/  FMUL.FTZ R56, R56, R153.reuse ;  /* 0x0000009938387220 */ /* 0x080fe20000410000 */
[----:B------:R-:W-:Y:S01]  /*12c90*/  FMUL.FTZ R57, R57, R153 ;  /* 0x0000009939397220 */ /* 0x000fe20000410000 */
[----:B------:R-:W-:Y:S01]  /*12ca0*/  FMNMX.FTZ R7, R163, R7, !PT ;  /* 0x00000007a3077209 */ /* 0x000fe20007810000 */
[----:B------:R-:W1:Y:S01]  /*12cb0*/  MUFU.EX2 R164, R164 ;  /* 0x000000a400a47308 */ /* 0x000e620000000800 */
[----:B---3--:R-:W-:Y:S01]  /*12cc0*/  FADD.FTZ R4, R160, R4 ;  /* 0x00000004a0047221 */ /* 0x008fe20000010000 */
[----:B------:R-:W-:Y:S01]  /*12cd0*/  FMUL.FTZ R60, R60, R153 ;  /* 0x000000993c3c7220 */ /* 0x000fe20000410000 */
        /* <DEDUP_REMOVED lines=71> */
[-C--:B------:R-:W-:Y:S01]  /*13150*/  FMUL.FTZ R132, R132, R153.reuse ;  /* 0x0000009984847220 */ /* 0x080fe20000410000 */
[-C--:B------:R-:W-:Y:S01]  /*13160*/  FMUL.FTZ R133, R133, R153.reuse ;  /* 0x0000009985857220 */ /* 0x080fe20000410000 */
[----:B------:R-:W3:Y:S01]  /*13170*/  SHFL.BFLY PT, R202, R7, 0x2, 0x1f ;  /* 0x0c401f0007ca7f89 */ /* 0x000ee200000e0000 */
[-C--:B------:R-:W-:Y:S01]  /*13180*/  FMUL.FTZ R136, R136, R153.reuse ;  /* 0x0000009988887220 */ /* 0x080fe20000410000 */
[-C--:B------:R-:W-:Y:S01]  /*13190*/  FMUL.FTZ R137, R137, R153.reuse ;  /* 0x0000009989897220 */ /* 0x080fe20000410000 */
[-C--:B------:R-:W-:Y:S01]  /*131a0*/  FMUL.FTZ R140, R140, R153.reuse ;  /* 0x000000998c8c7220 */ /* 0x080fe20000410000 */
[----:B------:R-:W5:Y:S01]  /*131b0*/  MUFU.EX2 R184, R184 ;  /* 0x000000b800b87308 */ /* 0x000f620000000800 */
[----:B----4-:R-:W-:Y:S01]  /*131c0*/  FADD.FTZ R4, R180, R4 ;  /* 0x00000004b4047221 */ /* 0x010fe20000010000 */
[-C--:B------:R-:W-:Y:S01]  /*131d0*/  FMUL.FTZ R141, R141, R153.reuse ;  /* 0x000000998d8d7220 */ /* 0x080fe20000410000 */
[-C--:B------:R-:W-:Y:S01]  /*131e0*/  FMUL.FTZ R144, R144, R153.reuse ;  /* 0x0000009990907220 */ /* 0x080fe20000410000 */
[-C--:B------:R-:W-:Y:S01]  /*131f0*/  FMUL.FTZ R145, R145, R153.reuse ;  /* 0x0000009991917220 */ /* 0x080fe20000410000 */
[-C--:B------:R-:W-:Y:S01]  /*13200*/  FMUL.FTZ R148, R148, R153.reuse ;  /* 0x0000009994947220 */ /* 0x080fe20000410000 */
[----:B------:R-:W-:-:S02]  /*13210*/  FMUL.FTZ R149, R149, R153 ;  /* 0x0000009995957220 */ /* 0x000fc40000410000 */
[----:B------:R-:W4:Y:S01]  /*13220*/  MUFU.EX2 R185, R185 ;  /* 0x000000b900b97308 */ /* 0x000f220000000800 */
[----:B-1----:R-:W-:-:S07]  /*13230*/  FADD.FTZ R4, R181, R4 ;  /* 0x00000004b5047221 */ /* 0x002fce0000010000 */
[----:B------:R-:W1:Y:S01]  /*13240*/  MUFU.EX2 R188, R188 ;  /* 0x000000bc00bc7308 */ /* 0x000e620000000800 */
[----:B-----5:R-:W-:Y:S01]  /*13250*/  FADD.FTZ R4, R184, R4 ;  /* 0x00000004b8047221 */ /* 0x020fe20000010000 */
[----:B---3--:R-:W-:-:S06]  /*13260*/  FMNMX.FTZ R7, R7, R202, !PT ;  /* 0x000000ca07077209 */ /* 0x008fcc0007810000 */
[----:B------:R-:W3:Y:S01]  /*13270*/  MUFU.EX2 R189, R189 ;  /* 0x000000bd00bd7308 */ /* 0x000ee20000000800 */
[----:B------:R-:W5:Y:S07]  /*13280*/  SHFL.BFLY PT, R202, R7, 0x1, 0x1f ;  /* 0x0c201f0007ca7f89 */ /* 0x000f6e00000e0000 */
[----:B------:R-:W0:Y:S08]  /*13290*/  MUFU.EX2 R192, R192 ;  /* 0x000000c000c07308 */ /* 0x000e300000000800 */
[----:B------:R-:W2:Y:S08]  /*132a0*/  MUFU.EX2 R193, R193 ;  /* 0x000000c100c17308 */ /* 0x000eb00000000800 */
[----:B------:R-:W2:Y:S01]  /*132b0*/  MUFU.EX2 R196, R196 ;  /* 0x000000c400c47308 */ /* 0x000ea20000000800 */
[----:B-----5:R-:W-:-:S04]  /*132c0*/  FMNMX.FTZ R7, R7, R202, !PT ;  /* 0x000000ca07077209 */ /* 0x020fc80007810000 */
[C---:B------:R-:W-:Y:S01]  /*132d0*/  FSETP.NEU.FTZ.AND P2, PT, R7.reuse, -INF , PT ;  /* 0xff8000000700780b */ /* 0x040fe20003f5d000 */
[----:B------:R-:W-:-:S05]  /*132e0*/  FMUL.FTZ R203, R7, R10 ;  /* 0x0000000a07cb7220 */ /* 0x000fca0000410000 */
[----:B------:R-:W-:-:S05]  /*132f0*/  FSEL R203, R203, RZ, P2 ;  /* 0x000000ffcbcb7208 */ /* 0x000fca0001000000 */
[--C-:B------:R-:W-:Y:S01]  /*13300*/  FFMA.FTZ R227, R154, R10, -R203.reuse ;  /* 0x0000000a9ae37223 */ /* 0x100fe200000108cb */
[----:B------:R-:W-:Y:S01]  /*13310*/  F2FP.F16.F32.PACK_AB R154, R157, R156 ;  /* 0x0000009c9d9a723e */ /* 0x000fe200000000ff */
[--C-:B------:R-:W-:Y:S01]  /*13320*/  FFMA.FTZ R226, R158, R10, -R203.reuse ;  /* 0x0000000a9ee27223 */ /* 0x100fe200000108cb */
[----:B------:R-:W-:Y:S01]  /*13330*/  F2FP.F16.F32.PACK_AB R156, R161, R160 ;  /* 0x000000a0a19c723e */ /* 0x000fe200000000ff */
[--C-:B------:R-:W-:Y:S01]  /*13340*/  FFMA.FTZ R202, R155, R10, -R203.reuse ;  /* 0x0000000a9bca7223 */ /* 0x100fe200000108cb */
[----:B------:R-:W-:Y:S01]  /*13350*/  F2FP.F16.F32.PACK_AB R160, R169, R168 ;  /* 0x000000a8a9a0723e */ /* 0x000fe200000000ff */
[----:B------:R-:W-:Y:S01]  /*13360*/  MUFU.EX2 R227, R227 ;  /* 0x000000e300e37308 */ /* 0x000fe20000000800 */
[----:B------:R-:W-:Y:S01]  /*13370*/  FSEL R169, R7, RZ, P2 ;  /* 0x000000ff07a97208 */ /* 0x000fe20001000000 */
[--C-:B------:R-:W-:Y:S01]  /*13380*/  FFMA.FTZ R159, R159, R10, -R203.reuse ;  /* 0x0000000a9f9f7223 */ /* 0x100fe200000108cb */
[----:B------:R-:W-:Y:S01]  /*13390*/  F2FP.F16.F32.PACK_AB R158, R165, R164 ;  /* 0x000000a4a59e723e */ /* 0x000fe200000000ff */
[--C-:B------:R-:W-:Y:S01]  /*133a0*/  FFMA.FTZ R217, R162, R10, -R203.reuse ;  /* 0x0000000aa2d97223 */ /* 0x100fe200000108cb */
[----:B------:R-:W-:Y:S01]  /*133b0*/  F2FP.F16.F32.PACK_AB R164, R177, R176 ;  /* 0x000000b0b1a4723e */ /* 0x000fe200000000ff */
[----:B------:R-:W-:Y:S01]  /*133c0*/  FADD.FTZ R169, -R169, R216 ;  /* 0x000000d8a9a97221 */ /* 0x000fe20000010100 */
[-CC-:B------:R-:W-:Y:S01]  /*133d0*/  FFMA.FTZ R163, R163, R10.reuse, -R203.reuse ;  /* 0x0000000aa3a37223 */ /* 0x180fe200000108cb */
[----:B------:R-:W-:Y:S01]  /*133e0*/  MUFU.EX2 R202, R202 ;  /* 0x000000ca00ca7308 */ /* 0x000fe20000000800 */
[----:B----4-:R-:W-:Y:S01]  /*133f0*/  FADD.FTZ R161, R185, R4 ;  /* 0x00000004b9a17221 */ /* 0x010fe20000010000 */
[-C--:B------:R-:W-:Y:S01]  /*13400*/  FMUL.FTZ R169, R169, R10.reuse ;  /* 0x0000000aa9a97220 */ /* 0x080fe20000410000 */
[-CC-:B------:R-:W-:Y:S01]  /*13410*/  FFMA.FTZ R213, R166, R10.reuse, -R203.reuse ;  /* 0x0000000aa6d57223 */ /* 0x180fe200000108cb */
[-C--:B------:R-:W-:Y:S01]  /*13420*/  FFMA.FTZ R155, R174, R10.reuse, -R203 ;  /* 0x0000000aae9b7223 */ /* 0x080fe200000108cb */
[----:B-1----:R-:W-:Y:S01]  /*13430*/  FADD.FTZ R4, R188, R161 ;  /* 0x000000a1bc047221 */ /* 0x002fe20000010000 */
[--C-:B------:R-:W-:Y:S01]  /*13440*/  FFMA.FTZ R167, R167, R10, -R203.reuse ;  /* 0x0000000aa7a77223 */ /* 0x100fe200000108cb */
[----:B------:R-:W-:Y:S01]  /*13450*/  F2FP.F16.F32.PACK_AB R166, R181, R180 ;  /* 0x000000b4b5a6723e */ /* 0x000fe200000000ff */
[----:B------:R-:W1:Y:S01]  /*13460*/  MUFU.EX2 R176, R169 ;  /* 0x000000a900b07308 */ /* 0x000e620000000800 */
[----:B---3--:R-:W-:Y:S01]  /*13470*/  FADD.FTZ R161, R189, R4 ;  /* 0x00000004bda17221 */ /* 0x008fe20000010000 */
[-CC-:B------:R-:W-:Y:S01]  /*13480*/  FFMA.FTZ R212, R170, R10.reuse, -R203.reuse ;  /* 0x0000000aaad47223 */ /* 0x180fe200000108cb */
[-CC-:B------:R-:W-:Y:S01]  /*13490*/  FFMA.FTZ R171, R171, R10.reuse, -R203.reuse ;  /* 0x0000000aabab7223 */ /* 0x180fe200000108cb */
[-C--:B------:R-:W-:Y:S01]  /*134a0*/  FFMA.FTZ R175, R175, R10.reuse, -R203 ;  /* 0x0000000aafaf7223 */ /* 0x080fe200000108cb */
[----:B0-----:R-:W-:Y:S01]  /*134b0*/  FADD.FTZ R4, R192, R161 ;  /* 0x000000a1c0047221 */ /* 0x001fe20000010000 */
[-CC-:B------:R-:W-:Y:S01]  /*134c0*/  FFMA.FTZ R178, R178, R10.reuse, -R203.reuse ;  /* 0x0000000ab2b27223 */ /* 0x180fe200000108cb */
[-CC-:B------:R-:W-:Y:S01]  /*134d0*/  FFMA.FTZ R179, R179, R10.reuse, -R203.reuse ;  /* 0x0000000ab3b37223 */ /* 0x180fe200000108cb */
[----:B------:R-:W0:Y:S01]  /*134e0*/  MUFU.EX2 R226, R226 ;  /* 0x000000e200e27308 */ /* 0x000e220000000800 */
[----:B--2---:R-:W-:Y:S01]  /*134f0*/  FADD.FTZ R165, R193, R4 ;  /* 0x00000004c1a57221 */ /* 0x004fe20000010000 */
[-CC-:B------:R-:W-:Y:S01]  /*13500*/  FFMA.FTZ R182, R182, R10.reuse, -R203.reuse ;  /* 0x0000000ab6b67223 */ /* 0x180fe200000108cb */
[-CC-:B------:R-:W-:Y:S01]  /*13510*/  FFMA.FTZ R183, R183, R10.reuse, -R203.reuse ;  /* 0x0000000ab7b77223 */ /* 0x180fe200000108cb */
[-C--:B------:R-:W-:Y:S01]  /*13520*/  FFMA.FTZ R186, R186, R10.reuse, -R203 ;  /* 0x0000000ababa7223 */ /* 0x080fe200000108cb */
[----:B------:R-:W-:Y:S01]  /*13530*/  FADD.FTZ R165, R196, R165 ;  /* 0x000000a5c4a57221 */ /* 0x000fe20000010000 */
[-CC-:B------:R-:W-:Y:S01]  /*13540*/  FFMA.FTZ R187, R187, R10.reuse, -R203.reuse ;  /* 0x0000000abbbb7223 */ /* 0x180fe200000108cb */
[-C--:B------:R-:W-:Y:S01]  /*13550*/  FFMA.FTZ R190, R190, R10.reuse, -R203 ;  /* 0x0000000abebe7223 */ /* 0x080fe200000108cb */
[----:B------:R-:W2:Y:S01]  /*13560*/  MUFU.EX2 R159, R159 ;  /* 0x0000009f009f7308 */ /* 0x000ea20000000800 */
[----:B-1----:R-:W-:Y:S01]  /*13570*/  FFMA.FTZ R3, R176, R3, R227 ;  /* 0x00000003b0037223 */ /* 0x002fe200000100e3 */
[-CC-:B------:R-:W-:Y:S01]  /*13580*/  FFMA.FTZ R191, R191, R10.reuse, -R203.reuse ;  /* 0x0000000abfbf7223 */ /* 0x180fe200000108cb */
[-CC-:B------:R-:W-:Y:S01]  /*13590*/  FFMA.FTZ R194, R194, R10.reuse, -R203.reuse ;  /* 0x0000000ac2c27223 */ /* 0x180fe200000108cb */
[----:B------:R-:W-:Y:S01]  /*135a0*/  FFMA.FTZ R195, R195, R10, -R203 ;  /* 0x0000000ac3c37223 */ /* 0x000fe200000108cb */
[----:B------:R-:W-:Y:S01]  /*135b0*/  FADD.FTZ R3, R202, R3 ;  /* 0x00000003ca037221 */ /* 0x000fe20000010000 */
[----:B------:R-:W-:Y:S01]  /*135c0*/  F2FP.F16.F32.PACK_AB R162, R173, R172 ;  /* 0x000000acada2723e */ /* 0x000fe200000000ff */
[-C--:B------:R-:W-:Y:S01]  /*135d0*/  FFMA.FTZ R198, R198, R10.reuse, -R203 ;  /* 0x0000000ac6c67223 */ /* 0x080fe200000108cb */
[----:B------:R-:W1:Y:S01]  /*135e0*/  MUFU.EX2 R157, R217 ;  /* 0x000000d9009d7308 */ /* 0x000e620000000800 */
[----:B0-----:R-:W-:Y:S01]  /*135f0*/  FADD.FTZ R180, R226, R3 ;  /* 0x00000003e2b47221 */ /* 0x001fe20000010000 */
[----:B------:R-:W-:Y:S01]  /*13600*/  FFMA.FTZ R199, R199, R10, -R203 ;  /* 0x0000000ac7c77223 */ /* 0x000fe200000108cb */
[----:B------:R-:W-:Y:S01]  /*13610*/  F2FP.F16.F32.PACK_AB R168, R185, R184 ;  /* 0x000000b8b9a8723e */ /* 0x000fe200000000ff */
[----:B------:R-:W-:Y:S01]  /*13620*/  FMUL.FTZ R26, R26, R176 ;  /* 0x000000b01a1a7220 */ /* 0x000fe20000410000 */
[----:B------:R-:W-:Y:S01]  /*13630*/  F2FP.F16.F32.PACK_AB R170, R189, R188 ;  /* 0x000000bcbdaa723e */ /* 0x000fe200000000ff */
[----:B------:R-:W-:Y:S01]  /*13640*/  FMUL.FTZ R27, R27, R176 ;  /* 0x000000b01b1b7220 */ /* 0x000fe20000410000 */
[----:B------:R-:W-:Y:S01]  /*13650*/  F2FP.F16.F32.PACK_AB R172, R193, R192 ;  /* 0x000000c0c1ac723e */ /* 0x000fe200000000ff */
[----:B------:R-:W0:Y:S01]  /*13660*/  MUFU.EX2 R163, R163 ;  /* 0x000000a300a37308 */ /* 0x000e220000000800 */
        /* <DEDUP_REMOVED lines=16> */
[C---:B0-----:R-:W-:Y:S01]  /*13770*/  FADD.FTZ R180, R163.reuse, R180 ;  /* 0x000000b4a3b47221 */ /* 0x041fe20000010000 */
[----:B------:R-:W-:Y:S01]  /*13780*/  F2FP.F16.F32.PACK_AB R157, R163, R157 ;  /* 0x0000009da39d723e */ /* 0x000fe200000000ff */
        /* <DEDUP_REMOVED lines=29> */
[----:B------:R0:W3:Y:S01]  /*13960*/  MUFU.EX2 R165, R155 ;  /* 0x0000009b00a57308 */ /* 0x0000e20000000800 */
        /* <DEDUP_REMOVED lines=8> */
[----:B-1----:R-:W-:Y:S01]  /*139f0*/  FADD.FTZ R180, R171, R180 ;  /* 0x000000b4abb47221 */ /* 0x002fe20000010000 */
[----:B0-----:R-:W-:Y:S01]  /*13a00*/  F2FP.F16.F32.PACK_AB R155, R159, R226 ;  /* 0x000000e29f9b723e */ /* 0x001fe200000000ff */
[-C--:B------:R-:W-:Y:S01]  /*13a10*/  FMUL.FTZ R107, R107, R176.reuse ;  /* 0x000000b06b6b7220 */ /* 0x080fe20000410000 */
[----:B------:R-:W-:Y:S01]  /*13a20*/  F2FP.F16.F32.PACK_AB R159, R167, R213 ;  /* 0x000000d5a79f723e */ /* 0x000fe200000000ff */
[-C--:B------:R-:W-:Y:S01]  /*13a30*/  FMUL.FTZ R110, R110, R176.reuse ;  /* 0x000000b06e6e7220 */ /* 0x080fe20000410000 */
[----:B------:R-:W-:Y:S01]  /*13a40*/  F2FP.F16.F32.PACK_AB R161, R171, R161 ;  /* 0x000000a1aba1723e */ /* 0x000fe200000000ff */
        /* <DEDUP_REMOVED lines=26> */
[C---:B-1----:R-:W-:Y:S01]  /*13bf0*/  FADD.FTZ R3, R179.reuse, R180 ;  /* 0x000000b4b3037221 */ /* 0x042fe20000010000 */
[----:B------:R-:W-:Y:S01]  /*13c00*/  F2FP.F16.F32.PACK_AB R165, R179, R178 ;  /* 0x000000b2b3a5723e */ /* 0x000fe200000000ff */
[-C--:B------:R-:W-:Y:S01]  /*13c10*/  FMUL.FTZ R147, R147, R176.reuse ;  /* 0x000000b093937220 */ /* 0x080fe20000410000 */
[-C--:B------:R-:W-:Y:S01]  /*13c20*/  FMUL.FTZ R150, R150, R176.reuse ;  /* 0x000000b096967220 */ /* 0x080fe20000410000 */
[----:B------:R-:W-:-:S03]  /*13c30*/  FMUL.FTZ R151, R151, R176 ;  /* 0x000000b097977220 */ /* 0x000fc60000410000 */
        /* <DEDUP_REMOVED lines=25> */
.L_x_11909:
[----:B------:R0:W1:Y:S01]  /*13dd0*/  SYNCS.PHASECHK.TRANS64.TRYWAIT P2, [R201+URZ+0x22850], R200 ;  /* 0x022850c8c90075a7 */ /* 0x000062000804017f */
[----:B------:R-:W-:Y:S05]  /*13de0*/  @!P0 BRA `(.L_x_11910) ;  /* 0x0000000000048947 */ /* 0x000fea0003800000 */
[----:B------:R-:W-:Y:S01]  /*13df0*/  BPT.TRAP 0x1 ;  /* 0x000000040000795c */ /* 0x000fe20000300000 */
.L_x_11910:
[----:B------:R-:W-:Y:S04]  /*13e00*/  BSSY B0, `(.L_x_11911) ;  /* 0x0000004000007945 */ /* 0x000fe80003800000 */
[----:B-1----:R-:W-:Y:S05]  /*13e10*/  @P2 BRA `(.L_x_11912) ;  /* 0x0000000000082947 */ /* 0x002fea0003800000 */
[----:B------:R-:W1:Y:S02]  /*13e20*/  SYNCS.PHASECHK.TRANS64.TRYWAIT P2, [R201+URZ+0x22850], R200 ;  /* 0x022850c8c90075a7 */ /* 0x000e64000804017f */
[----:B-1----:R-:W-:Y:S05]  /*13e30*/  @!P2 BRA `(.L_x_11913) ;  /* 0x000000c8005ca947 */ /* 0x002fea0003800000 */
.L_x_11912:
[----:B------:R-:W-:Y:S05]  /*13e40*/  BSYNC B0 ;  /* 0x0000000000007941 */ /* 0x000fea0003800000 */
.L_x_11911:
[----:B------:R-:W2:Y:S01]  /*13e50*/  S2R R178, SR_TID.X ;  /* 0x0000000000b27919 */ /* 0x000ea20000002100 */
[----:B------:R-:W-:Y:S01]  /*13e60*/  IMAD.MOV.U32 R177, RZ, RZ, 0x40000040 ;  /* 0x40000040ffb17424 */ /* 0x000fe200078e00ff */
[----:B------:R-:W-:Y:S05]  /*13e70*/  WARPSYNC.ALL ;  /* 0x0000000000007948 */ /* 0x000fea0003800000 */
[----:B------:R-:W-:Y:S01]  /*13e80*/  R2UR UR7, R177 ;  /* 0x00000000b10772ca */ /* 0x000fe200000e0000 */
[----:B------:R-:W-:Y:S01]  /*13e90*/  IMAD R176, R2, 0xc00, R11 ;  /* 0x00000c0002b07824 */ /* 0x000fe200078e020b */
[----:B------:R-:W-:Y:S01]  /*13ea0*/  ISETP.GT.AND P2, PT, R6, R219, PT ;  /* 0x000000db0600720c */ /* 0x000fe20003f44270 */
[----:B01----:R-:W-:-:S02]  /*13eb0*/  @!P1 VIADD R201, R201, 0x22860 ;  /* 0x00022860c9c99836 */ /* 0x003fc40000000000 */
[----:B------:R-:W-:Y:S01]  /*13ec0*/  VIADD R6, R6, 0xffffffff ;  /* 0xffffffff06067836 */ /* 0x000fe20000000000 */
[----:B------:R-:W-:Y:S01]  /*13ed0*/  R2UR UR6, R176 ;  /* 0x00000000b00672ca */ /* 0x000fe200000e0000 */
[----:B------:R-:W-:Y:S01]  /*13ee0*/  IMAD.MOV.U32 R216, RZ, RZ, R7 ;  /* 0x000000ffffd87224 */ /* 0x000fe200078e0007 */
[----:B------:R-:W-:Y:S01]  /*13ef0*/  @!P1 PRMT R201, RZ, 0x654, R201 ;  /* 0x00000654ffc99816 */ /* 0x000fe200000000c9 */
[----:B------:R-:W-:Y:S01]  /*13f00*/  IMAD.MOV.U32 R217, RZ, RZ, R0 ;  /* 0x000000ffffd97224 */ /* 0x000fe200078e0000 */
[----:B--2---:R-:W-:-:S05]  /*13f10*/  SHF.R.U32.HI R178, RZ, 0x7, R178 ;  /* 0x00000007ffb27819 */ /* 0x004fca00000116b2 */
[----:B------:R-:W-:-:S05]  /*13f20*/  VIADD R177, R178, 0x8 ;  /* 0x00000008b2b17836 */ /* 0x000fca0000000000 */
[----:B------:R0:W-:Y:S02]  /*13f30*/  BAR.SYNC.DEFER_BLOCKING R177, 0x100 ;  /* 0x000400b10000751d */ /* 0x0001e40000010000 */
[----:B0-----:R-:W-:-:S04]  /*13f40*/  IMAD.MOV.U32 R177, RZ, RZ, 0x40000040 ;  /* 0x40000040ffb17424 */ /* 0x001fc800078e00ff */
        /* <DEDUP_REMOVED lines=43> */
.L_x_11896:
[----:B------:R-:W-:Y:S05]  /*14200*/  WARPSYNC.ALL ;  /* 0x0000000000007948 */ /* 0x000fea0003800000 */
[----:B------:R-:W3:Y:S01]  /*14210*/  SHFL.BFLY PT, R9, R4, 0x2, 0x1f ;  /* 0x0c401f0004097f89 */ /* 0x000ee200000e0000 */
[----:B------:R-:W-:Y:S01]  /*14220*/  VIADD R2, R2, 0x1 ;  /* 0x0000000102027836 */ /* 0x000fe20000000000 */
[----:B------:R4:W-:Y:S08]  /*14230*/  BAR.ARV R5, 0x100 ;  /* 0x000400050000751d */ /* 0x0009f00000002000 */
[----:B------:R-:W-:Y:S06]  /*14240*/  BAR.ARV 0x8, 0x180 ;  /* 0x0206000000007b1d */ /* 0x000fec0000002000 */
[C---:B------:R-:W-:Y:S01]  /*14250*/  ISETP.NE.AND P1, PT, R2.reuse, 0x2, PT ;  /* 0x000000020200780c */ /* 0x040fe20003f25270 */
[----:B----4-:R-:W-:Y:S01]  /*14260*/  IMAD.MOV.U32 R5, RZ, RZ, -0x800000 ;  /* 0xff800000ff057424 */ /* 0x010fe200078e00ff */
[----:B------:R-:W4:Y:S01]  /*14270*/  SHFL.BFLY PT, R6, R3, 0x2, 0x1f ;  /* 0x0c401f0003067f89 */ /* 0x000f2200000e0000 */
[----:B------:R-:W-:Y:S01]  /*14280*/  PLOP3.LUT P0, PT, PT, PT, PT, 0x8, 0x0 ;  /* 0x000000000000781c */ /* 0x000fe20003f0e170 */
[----:B------:R-:W-:Y:S01]  /*14290*/  VIADD R235, R235, 0x1 ;  /* 0x00000001ebeb7836 */ /* 0x000fe20000000000 */
[----:B------:R-:W-:Y:S01]  /*142a0*/  SEL R2, R2, RZ, P1 ;  /* 0x000000ff02027207 */ /* 0x000fe20000800000 */
[----:B---3--:R-:W-:Y:S01]  /*142b0*/  FADD.FTZ R11, R9, R4 ;  /* 0x00000004090b7221 */ /* 0x008fe20000010000 */
[----:B------:R-:W-:-:S04]  /*142c0*/  SEL R4, RZ, 0x1, P1 ;  /* 0x00000001ff047807 */ /* 0x000fc80000800000 */
[----:B------:R-:W3:Y:S01]  /*142d0*/  SHFL.BFLY PT, R8, R11, 0x1, 0x1f ;  /* 0x0c201f000b087f89 */ /* 0x000ee200000e0000 */
[----:B------:R-:W-:Y:S01]  /*142e0*/  LOP3.LUT R19, R19, R4, RZ, 0x3c, !PT ;  /* 0x0000000413137212 */ /* 0x000fe200078e3cff */
[----:B----4-:R-:W-:Y:S01]  /*142f0*/  FADD.FTZ R12, R6, R3 ;  /* 0x00000003060c7221 */ /* 0x010fe20000010000 */
[----:B------:R-:W-:Y:S02]  /*14300*/  IMAD.MOV.U32 R6, RZ, RZ, RZ ;  /* 0x000000ffff067224 */ /* 0x000fe400078e00ff */
[----:B------:R-:W-:Y:S02]  /*14310*/  IMAD.MOV.U32 R3, RZ, RZ, RZ ;  /* 0x000000ffff037224 */ /* 0x000fe400078e00ff */
[----:B------:R-:W4:Y:S01]  /*14320*/  SHFL.BFLY PT, R9, R12, 0x1, 0x1f ;  /* 0x0c201f000c097f89 */ /* 0x000f2200000e0000 */
[----:B---3--:R-:W-:-:S05]  /*14330*/  FADD.FTZ R8, R11, R8 ;  /* 0x000000080b087221 */ /* 0x008fca0000010000 */
[----:B------:R-:W-:-:S13]  /*14340*/  FSETP.NE.FTZ.AND P2, PT, R8, RZ, PT ;  /* 0x000000ff0800720b */ /* 0x000fda0003f55000 */
[----:B------:R-:W3:Y:S01]  /*14350*/  @P2 MUFU.LG2 R14, R8 ;  /* 0x00000008000e2308 */ /* 0x000ee20000000c00 */
[----:B----4-:R-:W-:Y:S01]  /*14360*/  FADD.FTZ R9, R12, R9 ;  /* 0x000000090c097221 */ /* 0x010fe20000010000 */
[----:B------:R-:W-:-:S04]  /*14370*/  @P2 FMUL.FTZ R12, R10, 0.69314718246459960938 ;  /* 0x3f3172180a0c2820 */ /* 0x000fc80000410000 */
[----:B------:R-:W-:Y:S02]  /*14380*/  FSETP.NE.FTZ.AND P3, PT, R9, RZ, PT ;  /* 0x000000ff0900720b */ /* 0x000fe40003f75000 */
[----:B------:R-:W4:Y:S01]  /*14390*/  @P2 MUFU.RCP R6, R8 ;  /* 0x0000000800062308 */ /* 0x000f220000001000 */
[----:B---3--:R-:W-:-:S10]  /*143a0*/  @P2 FMUL.FTZ R21, R14, 0.69314718246459960938 ;  /* 0x3f3172180e152820 */ /* 0x008fd40000410000 */
[----:B------:R-:W3:Y:S01]  /*143b0*/  @P3 MUFU.LG2 R15, R9 ;  /* 0x00000009000f3308 */ /* 0x000ee20000000c00 */
[----:B------:R-:W-:Y:S01]  /*143c0*/  @P3 FMUL.FTZ R13, R10, 0.69314718246459960938 ;  /* 0x3f3172180a0d3820 */ /* 0x000fe20000410000 */
[-C--:B----4-:R-:W-:Y:S01]  /*143d0*/  FMUL.FTZ R163, R68, R6.reuse ;  /* 0x0000000644a37220 */ /* 0x090fe20000410000 */
[-C--:B------:R-:W-:Y:S01]  /*143e0*/  FMUL.FTZ R165, R76, R6.reuse ;  /* 0x000000064ca57220 */ /* 0x080fe20000410000 */
[----:B------:R-:W-:-:S04]  /*143f0*/  FMUL.FTZ R24, R24, R6 ;  /* 0x0000000618187220 */ /* 0x000fc80000410000 */
[----:B------:R-:W4:Y:S01]  /*14400*/  @P3 MUFU.RCP R3, R9 ;  /* 0x0000000900033308 */ /* 0x000f220000001000 */
        /* <DEDUP_REMOVED lines=129> */
.L_x_11806:
[----:B------:R-:W-:Y:S05]  /*14c20*/  WARPSYNC.ALL ;  /* 0x0000000000007948 */ /* 0x000fea0003800000 */
[----:B------:R-:W1:Y:S08]  /*14c30*/  S2UR UR5, SR_CgaCtaId ;  /* 0x00000000000579c3 */ /* 0x000e700000008800 */
[----:B------:R-:W-:Y:S06]  /*14c40*/  BAR.SYNC.DEFER_BLOCKING 0x5, 0x180 ;  /* 0x0146000000007b1d */ /* 0x000fec0000010000 */
[----:B------:R-:W-:Y:S01]  /*14c50*/  UMOV UR4, 0x400 ;  /* 0x0000040000047882 */ /* 0x000fe20000000000 */
[----:B------:R-:W-:Y:S01]  /*14c60*/  BSSY B0, `(.L_x_11915) ;  /* 0x00002e4000007945 */ /* 0x000fe20003800000 */
[----:B-1----:R-:W-:-:S06]  /*14c70*/  ULEA UR4, UR5, UR4, 0x18 ;  /* 0x0000000405047291 */ /* 0x002fcc000f8ec03f */
[----:B------:R-:W-:-:S05]  /*14c80*/  IMAD.U32 R16, RZ, RZ, UR4 ;  /* 0x00000004ff107e24 */ /* 0x000fca000f8e00ff */
[----:B------:R1:W3:Y:S01]  /*14c90*/  LDS.128 R88, [R16+0x228d0] ;  /* 0x0228d00010587984 */ /* 0x0002e20000000c00 */
[----:B------:R-:W-:Y:S06]  /*14ca0*/  BAR.ARV 0x4, 0x180 ;  /* 0x0106000000007b1d */ /* 0x000fec0000002000 */
[----:B------:R-:W-:Y:S05]  /*14cb0*/  @P0 BRA `(.L_x_11916) ;  /* 0x0000001c00e00947 */ /* 0x000fea0003800000 */
[----:B------:R-:W4:Y:S01]  /*14cc0*/  LDL R0, [R1+0x1c] ;  /* 0x00001c0001007983 */ /* 0x000f220000100800 */
[----:B------:R-:W-:Y:S05]  /*14cd0*/  WARPSYNC.ALL ;  /* 0x0000000000007948 */ /* 0x000fea0003800000 */
[----:B------:R-:W0:Y:S01]  /*14ce0*/  S2R R7, SR_SWINHI ;  /* 0x0000000000077919 */ /* 0x000e220000002f00 */
        /* <DEDUP_REMOVED lines=17> */
[----:B0-----:R-:W-:Y:S02]  /*14e00*/  MOV R13, R7 ;  /* 0x00000007000d7202 */ /* 0x001fe40000000f00 */
        /* <DEDUP_REMOVED lines=24> */
[----:B------:R-:W-:Y:S01]  /*14f90*/  F2FP.F16.F32.PACK_AB R147, R3, R150 ;  /* 0x000000960393723e */ /* 0x000fe200000000ff */
[----:B------:R-:W-:Y:S01]  /*14fa0*/  BAR.SYNC.DEFER_BLOCKING 0x1, 0x100 ;  /* 0x0044000000007b1d */ /* 0x000fe20000010000 */
[----:B----4-:R-:W-:-:S03]  /*14fb0*/  IMAD.WIDE R134, R0, 0x2, R12 ;  /* 0x0000000200867825 */ /* 0x010fc600078e020c */
[C---:B------:R-:W-:Y:S02]  /*14fc0*/  IADD3 R151, P1, R134.reuse, 0x20, RZ ;  /* 0x0000002086977810 */ /* 0x040fe40007f3e0ff */
[C---:B------:R-:W-:Y:S02]  /*14fd0*/  IADD3 R181, P2, R134.reuse, 0x40, RZ ;  /* 0x0000004086b57810 */ /* 0x040fe40007f5e0ff */
[----:B------:R-:W-:Y:S01]  /*14fe0*/  IADD3 R183, P3, R134, 0x60, RZ ;  /* 0x0000006086b77810 */ /* 0x000fe20007f7e0ff */
[--C-:B------:R-:W-:Y:S01]  /*14ff0*/  IMAD.X R21, RZ, RZ, R135.reuse, P1 ;  /* 0x000000ffff157224 */ /* 0x100fe200008e0687 */
[----:B------:R-:W-:Y:S01]  /*15000*/  LOP3.LUT R20, R151, 0x380, RZ, 0xc0, !PT ;  /* 0x0000038097147812 */ /* 0x000fe200078ec0ff */
[--C-:B------:R-:W-:Y:S01]  /*15010*/  IMAD.X R31, RZ, RZ, R135.reuse, P2 ;  /* 0x000000ffff1f7224 */ /* 0x100fe200010e0687 */
[----:B-----5:R-:W-:Y:S01]  /*15020*/  LOP3.LUT R30, R181, 0x380, RZ, 0xc0, !PT ;  /* 0x00000380b51e7812 */ /* 0x020fe200078ec0ff */
[----:B------:R-:W-:Y:S01]  /*15030*/  IMAD.X R39, RZ, RZ, R135, P3 ;  /* 0x000000ffff277224 */ /* 0x000fe200018e0687 */
[----:B------:R-:W-:-:S02]  /*15040*/  LOP3.LUT R38, R183, 0x380, RZ, 0xc0, !PT ;  /* 0x00000380b7267812 */ /* 0x000fc400078ec0ff */
[----:B------:R-:W-:Y:S02]  /*15050*/  SHF.R.U64 R20, R20, 0x3, RZ ;  /* 0x0000000314147819 */ /* 0x000fe400000012ff */
[----:B------:R-:W-:Y:S02]  /*15060*/  IADD3 R86, P4, R134, 0x4000, RZ ;  /* 0x0000400086567810 */ /* 0x000fe40007f9e0ff */
[----:B------:R-:W-:Y:S02]  /*15070*/  SHF.R.U64 R30, R30, 0x3, RZ ;  /* 0x000000031e1e7819 */ /* 0x000fe400000012ff */
[----:B------:R-:W-:Y:S01]  /*15080*/  IADD3 R94, P5, R134, 0x4020, RZ ;  /* 0x00004020865e7810 */ /* 0x000fe20007fbe0ff */
[--C-:B------:R-:W-:Y:S01]  /*15090*/  IMAD.X R87, RZ, RZ, R135.reuse, P4 ;  /* 0x000000ffff577224 */ /* 0x100fe200020e0687 */
[----:B------:R-:W-:Y:S02]  /*150a0*/  SHF.R.U64 R38, R38, 0x3, RZ ;  /* 0x0000000326267819 */ /* 0x000fe400000012ff */
[----:B------:R-:W-:Y:S01]  /*150b0*/  IADD3 R98, P0, R134, 0x4040, RZ ;  /* 0x0000404086627810 */ /* 0x000fe20007f1e0ff */
[----:B------:R-:W-:Y:S01]  /*150c0*/  IMAD.X R95, RZ, RZ, R135, P5 ;  /* 0x000000ffff5f7224 */ /* 0x000fe200028e0687 */
[----:B------:R-:W-:-:S02]  /*150d0*/  LOP3.LUT R20, R20, R151, RZ, 0x3c, !PT ;  /* 0x0000009714147212 */ /* 0x000fc400078e3cff */
[----:B------:R-:W-:Y:S01]  /*150e0*/  LOP3.LUT R30, R30, R181, RZ, 0x3c, !PT ;  /* 0x000000b51e1e7212 */ /* 0x000fe200078e3cff */
[----:B------:R-:W-:Y:S01]  /*150f0*/  IMAD.X R99, RZ, RZ, R135, P0 ;  /* 0x000000ffff637224 */ /* 0x000fe200000e0687 */
[----:B------:R-:W-:Y:S02]  /*15100*/  LOP3.LUT R151, R86, 0x380, RZ, 0xc0, !PT ;  /* 0x0000038056977812 */ /* 0x000fe400078ec0ff */
[----:B------:R-:W-:Y:S02]  /*15110*/  LOP3.LUT R38, R38, R183, RZ, 0x3c, !PT ;  /* 0x000000b726267212 */ /* 0x000fe400078e3cff */
[----:B------:R-:W-:Y:S02]  /*15120*/  LOP3.LUT R181, R94, 0x380, RZ, 0xc0, !PT ;  /* 0x000003805eb57812 */ /* 0x000fe400078ec0ff */
[----:B------:R-:W-:Y:S02]  /*15130*/  LOP3.LUT R183, R98, 0x380, RZ, 0xc0, !PT ;  /* 0x0000038062b77812 */ /* 0x000fe400078ec0ff */
[----:B------:R-:W-:-:S02]  /*15140*/  IADD3 R102, P1, R134, 0x4060, RZ ;  /* 0x0000406086667810 */ /* 0x000fc40007f3e0ff */
[C---:B------:R-:W-:Y:S02]  /*15150*/  LOP3.LUT R15, R134.reuse, 0x380, RZ, 0xc0, !PT ;  /* 0x00000380860f7812 */ /* 0x040fe400078ec0ff */
[C---:B------:R-:W-:Y:S01]  /*15160*/  IADD3 R0, P0, R134.reuse, 0xc000, RZ ;  /* 0x0000c00086007810 */ /* 0x040fe20007f1e0ff */
[--C-:B------:R-:W-:Y:S01]  /*15170*/  IMAD.X R103, RZ, RZ, R135.reuse, P1 ;  /* 0x000000ffff677224 */ /* 0x100fe200008e0687 */
[----:B------:R-:W-:Y:S02]  /*15180*/  SHF.R.U64 R151, R151, 0x3, RZ ;  /* 0x0000000397977819 */ /* 0x000fe400000012ff */
[C---:B------:R-:W-:Y:S01]  /*15190*/  IADD3 R106, P2, R134.reuse, 0x8000, RZ ;  /* 0x00008000866a7810 */ /* 0x040fe20007f5e0ff */
[--C-:B------:R-:W-:Y:S01]  /*151a0*/  IMAD.X R123, RZ, RZ, R135.reuse, P0 ;  /* 0x000000ffff7b7224 */ /* 0x100fe200000e0687 */
[C---:B------:R-:W-:Y:S02]  /*151b0*/  IADD3 R110, P3, R134.reuse, 0x8020, RZ ;  /* 0x00008020866e7810 */ /* 0x040fe40007f7e0ff */
[----:B------:R-:W-:Y:S01]  /*151c0*/  SHF.R.U64 R181, R181, 0x3, RZ ;  /* 0x00000003b5b57819 */ /* 0x000fe200000012ff */
[--C-:B------:R-:W-:Y:S01]  /*151d0*/  IMAD.X R107, RZ, RZ, R135.reuse, P2 ;  /* 0x000000ffff6b7224 */ /* 0x100fe200010e0687 */
[----:B------:R-:W-:Y:S01]  /*151e0*/  SHF.R.U64 R183, R183, 0x3, RZ ;  /* 0x00000003b7b77819 */ /* 0x000fe200000012ff */
[----:B------:R-:W-:Y:S01]  /*151f0*/  IMAD.X R111, RZ, RZ, R135, P3 ;  /* 0x000000ffff6f7224 */ /* 0x000fe200018e0687 */
[----:B------:R-:W-:-:S02]  /*15200*/  IADD3 R114, P4, R134, 0x8040, RZ ;  /* 0x0000804086727810 */ /* 0x000fc40007f9e0ff */
[----:B------:R-:W-:Y:S02]  /*15210*/  LOP3.LUT R185, R102, 0x380, RZ, 0xc0, !PT ;  /* 0x0000038066b97812 */ /* 0x000fe400078ec0ff */
[----:B------:R-:W-:Y:S01]  /*15220*/  SHF.R.U64 R15, R15, 0x3, RZ ;  /* 0x000000030f0f7819 */ /* 0x000fe200000012ff */
[----:B------:R-:W-:Y:S01]  /*15230*/  IMAD.X R115, RZ, RZ, R135, P4 ;  /* 0x000000ffff737224 */ /* 0x000fe200020e0687 */
[----:B------:R-:W-:Y:S02]  /*15240*/  LOP3.LUT R86, R151, R86, RZ, 0x3c, !PT ;  /* 0x0000005697567212 */ /* 0x000fe400078e3cff */
[----:B------:R-:W-:Y:S02]  /*15250*/  LOP3.LUT R94, R181, R94, RZ, 0x3c, !PT ;  /* 0x0000005eb55e7212 */ /* 0x000fe400078e3cff */
[----:B------:R-:W-:Y:S02]  /*15260*/  LOP3.LUT R151, R106, 0x380, RZ, 0xc0, !PT ;  /* 0x000003806a977812 */ /* 0x000fe400078ec0ff */
[----:B------:R-:W-:-:S02]  /*15270*/  LOP3.LUT R98, R183, R98, RZ, 0x3c, !PT ;  /* 0x00000062b7627212 */ /* 0x000fc400078e3cff */
[----:B------:R-:W-:Y:S02]  /*15280*/  LOP3.LUT R181, R110, 0x380, RZ, 0xc0, !PT ;  /* 0x000003806eb57812 */ /* 0x000fe400078ec0ff */
[----:B------:R-:W-:Y:S02]  /*15290*/  ISETP.NE.U32.AND P0, PT, RZ, UR4, PT ;  /* 0x00000004ff007c0c */ /* 0x000fe4000bf05070 */
[C---:B------:R-:W-:Y:S02]  /*152a0*/  IADD3 R118, P5, R134.reuse, 0x8060, RZ ;  /* 0x0000806086767810 */ /* 0x040fe40007fbe0ff */
[C---:B------:R-:W-:Y:S02]  /*152b0*/  IADD3 R14, P1, R134.reuse, 0xc020, RZ ;  /* 0x0000c020860e7810 */ /* 0x040fe40007f3e0ff */
[C---:B---3--:R-:W-:Y:S01]  /*152c0*/  IADD3 R88, P2, R134.reuse, 0xc040, RZ ;  /* 0x0000c04086587810 */ /* 0x048fe20007f5e0ff */
[--C-:B------:R-:W-:Y:S01]  /*152d0*/  IMAD.X R119, RZ, RZ, R135.reuse, P5 ;  /* 0x000000ffff777224 */ /* 0x100fe200028e0687 */
        /* <DEDUP_REMOVED lines=8> */
[----:B------:R-:W-:Y:S02]  /*15360*/  SHF.R.U64 R181, R181, 0x3, RZ ;  /* 0x00000003b5b57819 */ /* 0x000fe400000012ff */
[----:B------:R-:W-:Y:S01]  /*15370*/  ISETP.NE.AND.EX P0, PT, RZ, UR5, PT, P0 ;  /* 0x00000005ff007c0c */ /* 0x000fe2000bf05300 */
[----:B------:R-:W-:Y:S01]  /*15380*/  ULDC.64 UR4, c[0x0][0xc08] ;  /* 0x0003020000047ab9 */ /* 0x000fe20000000a00 */
[----:B------:R-:W-:Y:S02]  /*15390*/  LOP3.LUT R102, R185, R102, RZ, 0x3c, !PT ;  /* 0x00000066b9667212 */ /* 0x000fe400078e3cff */
[----:B------:R-:W-:-:S02]  /*153a0*/  SHF.R.U64 R183, R183, 0x3, RZ ;  /* 0x00000003b7b77819 */ /* 0x000fc400000012ff */
[----:B------:R-:W-:Y:S02]  /*153b0*/  LOP3.LUT R185, R118, 0x380, RZ, 0xc0, !PT ;  /* 0x0000038076b97812 */ /* 0x000fe400078ec0ff */
[----:B------:R-:W-:Y:S02]  /*153c0*/  MOV R134, R134 ;  /* 0x0000008600867202 */ /* 0x000fe40000000f00 */
[----:B------:R-:W-:Y:S02]  /*153d0*/  LOP3.LUT R106, R151, R106, RZ, 0x3c, !PT ;  /* 0x0000006a976a7212 */ /* 0x000fe400078e3cff */
[----:B------:R-:W-:Y:S01]  /*153e0*/  MOV R20, R20 ;  /* 0x0000001400147202 */ /* 0x000fe20000000f00 */
[----:B------:R0:W-:Y:S01]  /*153f0*/  STSM.16.M88.4 [R134], R24 ;  /* 0x0000001886007844 */ /* 0x0001e20000000200 */
[----:B------:R-:W-:Y:S02]  /*15400*/  ISETP.NE.U32.AND P2, PT, RZ, UR4, PT ;  /* 0x00000004ff007c0c */ /* 0x000fe4000bf45070 */
[----:B------:R-:W-:Y:S01]  /*15410*/  LOP3.LUT R110, R181, R110, RZ, 0x3c, !PT ;  /* 0x0000006eb56e7212 */ /* 0x000fe200078e3cff */
[----:B------:R3:W-:Y:S01]  /*15420*/  STSM.16.M88.4 [R20], R32 ;  /* 0x0000002014007844 */ /* 0x0007e20000000200 */
[----:B------:R-:W-:-:S02]  /*15430*/  LOP3.LUT R151, R0, 0x380, RZ, 0xc0, !PT ;  /* 0x0000038000977812 */ /* 0x000fc400078ec0ff */
[----:B------:R-:W-:Y:S02]  /*15440*/  MOV R30, R30 ;  /* 0x0000001e001e7202 */ /* 0x000fe40000000f00 */
[----:B------:R-:W-:Y:S02]  /*15450*/  LOP3.LUT R114, R183, R114, RZ, 0x3c, !PT ;  /* 0x00000072b7727212 */ /* 0x000fe400078e3cff */
[----:B------:R-:W-:Y:S01]  /*15460*/  LOP3.LUT R181, R14, 0x380, RZ, 0xc0, !PT ;  /* 0x000003800eb57812 */ /* 0x000fe200078ec0ff */
[----:B------:R4:W-:Y:S01]  /*15470*/  STSM.16.M88.4 [R30], R40 ;  /* 0x000000281e007844 */ /* 0x0009e20000000200 */
[----:B------:R-:W-:Y:S02]  /*15480*/  MOV R38, R38 ;  /* 0x0000002600267202 */ /* 0x000fe40000000f00 */
[----:B------:R-:W-:Y:S02]  /*15490*/  SHF.R.U64 R185, R185, 0x3, RZ ;  /* 0x00000003b9b97819 */ /* 0x000fe400000012ff */
[----:B------:R-:W-:Y:S01]  /*154a0*/  LOP3.LUT R183, R88, 0x380, RZ, 0xc0, !PT ;  /* 0x0000038058b77812 */ /* 0x000fe200078ec0ff */
[----:B------:R2:W-:Y:S01]  /*154b0*/  STSM.16.M88.4 [R38], R48 ;  /* 0x0000003026007844 */ /* 0x0005e20000000200 */
[----:B------:R-:W-:-:S02]  /*154c0*/  LOP3.LUT R178, R7, 0x380, RZ, 0xc0, !PT ;  /* 0x0000038007b27812 */ /* 0x000fc400078ec0ff */
[----:B------:R-:W-:Y:S02]  /*154d0*/  MOV R86, R86 ;  /* 0x0000005600567202 */ /* 0x000fe40000000f00 */
[----:B------:R-:W-:Y:S02]  /*154e0*/  MOV R94, R94 ;  /* 0x0000005e005e7202 */ /* 0x000fe40000000f00 */
[----:B------:R-:W-:Y:S01]  /*154f0*/  MOV R98, R98 ;  /* 0x0000006200627202 */ /* 0x000fe20000000f00 */
[----:B------:R-:W-:Y:S01]  /*15500*/  STSM.16.M88.4 [R86], R56 ;  /* 0x0000003856007844 */ /* 0x000fe20000000200 */
[----:B------:R-:W-:Y:S02]  /*15510*/  ISETP.NE.AND.EX P2, PT, RZ, UR5, PT, P2 ;  /* 0x00000005ff007c0c */ /* 0x000fe4000bf45320 */
[----:B------:R-:W-:Y:S01]  /*15520*/  MOV R102, R102 ;  /* 0x0000006600667202 */ /* 0x000fe20000000f00 */
[----:B------:R-:W-:Y:S01]  /*15530*/  STSM.16.M88.4 [R94], R64 ;  /* 0x000000405e007844 */ /* 0x000fe20000000200 */
[----:B------:R-:W-:-:S02]  /*15540*/  SHF.R.U64 R151, R151, 0x3, RZ ;  /* 0x0000000397977819 */ /* 0x000fc400000012ff */
[----:B0-----:R-:W-:Y:S01]  /*15550*/  F2FP.F16.F32.PACK_AB R24, R81, R166 ;  /* 0x000000a65118723e */ /* 0x001fe200000000ff */
[----:B------:R0:W-:Y:S01]  /*15560*/  STSM.16.M88.4 [R98], R8 ;  /* 0x0000000862007844 */ /* 0x0001e20000000200 */
[----:B------:R-:W-:Y:S02]  /*15570*/  SHF.R.U64 R181, R181, 0x3, RZ ;  /* 0x00000003b5b57819 */ /* 0x000fe400000012ff */
[----:B------:R-:W-:Y:S02]  /*15580*/  F2FP.F16.F32.PACK_AB R25, R83, R82 ;  /* 0x000000525319723e */ /* 0x000fe400000000ff */
[----:B------:R-:W-:Y:S02]  /*15590*/  F2FP.F16.F32.PACK_AB R26, R85, R167 ;  /* 0x000000a7551a723e */ /* 0x000fe400000000ff */
[----:B------:R-:W-:Y:S02]  /*155a0*/  F2FP.F16.F32.PACK_AB R27, R54, R46 ;  /* 0x0000002e361b723e */ /* 0x000fe400000000ff */
[----:B------:R-:W-:Y:S01]  /*155b0*/  MOV R106, R106 ;  /* 0x0000006a006a7202 */ /* 0x000fe20000000f00 */
[----:B------:R-:W-:Y:S01]  /*155c0*/  ULDC UR4, c[0x0][0xa88] ;  /* 0x0002a20000047ab9 */ /* 0x000fe20000000800 */
[----:B------:R-:W-:Y:S01]  /*155d0*/  LOP3.LUT R118, R185, R118, RZ, 0x3c, !PT ;  /* 0x00000076b9767212 */ /* 0x000fe200078e3cff */
[----:B------:R1:W-:Y:S01]  /*155e0*/  STSM.16.M88.4 [R102], R24 ;  /* 0x0000001866007844 */ /* 0x0003e20000000200 */
[----:B------:R-:W-:Y:S01]  /*155f0*/  SHF.R.U64 R183, R183, 0x3, RZ ;  /* 0x00000003b7b77819 */ /* 0x000fe200000012ff */
[----:B---3--:R-:W-:Y:S01]  /*15600*/  IMAD.MOV.U32 R20, RZ, RZ, RZ ;  /* 0x000000ffff147224 */ /* 0x008fe200078e00ff */
[----:B------:R-:W-:-:S02]  /*15610*/  SHF.R.U64 R178, R178, 0x3, RZ ;  /* 0x00000003b2b27819 */ /* 0x000fc400000012ff */
[----:B----4-:R-:W-:Y:S02]  /*15620*/  F2FP.F16.F32.PACK_AB R30, R93, R169 ;  /* 0x000000a95d1e723e */ /* 0x010fe400000000ff */
[----:B------:R-:W-:Y:S02]  /*15630*/  F2FP.F16.F32.PACK_AB R31, R92, R84 ;  /* 0x000000545c1f723e */ /* 0x000fe400000000ff */
[----:B------:R-:W-:Y:S02]  /*15640*/  LOP3.LUT R122, R151, R0, RZ, 0x3c, !PT ;  /* 0x00000000977a7212 */ /* 0x000fe400078e3cff */
[----:B------:R-:W-:Y:S01]  /*15650*/  MOV R110, R110 ;  /* 0x0000006e006e7202 */ /* 0x000fe20000000f00 */
[----:B------:R3:W-:Y:S01]  /*15660*/  STSM.16.M88.4 [R106], R28 ;  /* 0x0000001c6a007844 */ /* 0x0007e20000000200 */
[----:B------:R-:W-:Y:S01]  /*15670*/  F2FP.F16.F32.PACK_AB R32, R97, R170 ;  /* 0x000000aa6120723e */ /* 0x000fe200000000ff */
[----:B------:R-:W4:Y:S01]  /*15680*/  LDC R0, c[0x0][0xbe8] ;  /* 0x0002fa00ff007b82 */ /* 0x000f220000000800 */
[----:B------:R-:W-:-:S02]  /*15690*/  F2FP.F16.F32.PACK_AB R33, R100, R96 ;  /* 0x000000606421723e */ /* 0x000fc400000000ff */
[----:B------:R-:W-:Y:S02]  /*156a0*/  F2FP.F16.F32.PACK_AB R34, R101, R171 ;  /* 0x000000ab6522723e */ /* 0x000fe400000000ff */
[----:B------:R-:W-:Y:S02]  /*156b0*/  F2FP.F16.F32.PACK_AB R35, R108, R104 ;  /* 0x000000686c23723e */ /* 0x000fe400000000ff */
[----:B------:R-:W-:Y:S02]  /*156c0*/  LOP3.LUT R126, R181, R14, RZ, 0x3c, !PT ;  /* 0x0000000eb57e7212 */ /* 0x000fe400078e3cff */
[----:B------:R-:W-:Y:S01]  /*156d0*/  MOV R114, R114 ;  /* 0x0000007200727202 */ /* 0x000fe20000000f00 */
[----:B------:R-:W-:Y:S01]  /*156e0*/  STSM.16.M88.4 [R110], R32 ;  /* 0x000000206e007844 */ /* 0x000fe20000000200 */
[----:B--2---:R-:W-:Y:S02]  /*156f0*/  F2FP.F16.F32.PACK_AB R38, R109, R173 ;  /* 0x000000ad6d26723e */ /* 0x004fe400000000ff */
[----:B------:R-:W-:-:S02]  /*15700*/  F2FP.F16.F32.PACK_AB R39, R124, R120 ;  /* 0x000000787c27723e */ /* 0x000fc400000000ff */
[----:B------:R-:W-:Y:S02]  /*15710*/  LOP3.LUT R130, R183, R88, RZ, 0x3c, !PT ;  /* 0x00000058b7827212 */ /* 0x000fe400078e3cff */
[----:B------:R-:W-:Y:S01]  /*15720*/  LOP3.LUT R14, R178, R7, RZ, 0x3c, !PT ;  /* 0x00000007b20e7212 */ /* 0x000fe200078e3cff */
[----:B------:R-:W-:Y:S01]  /*15730*/  STSM.16.M88.4 [R114], R36 ;  /* 0x0000002472007844 */ /* 0x000fe20000000200 */
[----:B------:R-:W-:Y:S02]  /*15740*/  MOV R118, R118 ;  /* 0x0000007600767202 */ /* 0x000fe40000000f00 */
[----:B0-----:R-:W-:Y:S02]  /*15750*/  F2FP.F16.F32.PACK_AB R8, R113, R174 ;  /* 0x000000ae7108723e */ /* 0x001fe400000000ff */
[----:B------:R-:W-:Y:S02]  /*15760*/  F2FP.F16.F32.PACK_AB R9, R152, R128 ;  /* 0x000000809809723e */ /* 0x000fe400000000ff */
[----:B------:R-:W-:-:S02]  /*15770*/  F2FP.F16.F32.PACK_AB R10, R117, R175 ;  /* 0x000000af750a723e */ /* 0x000fc400000000ff */
[----:B------:R-:W-:Y:S02]  /*15780*/  F2FP.F16.F32.PACK_AB R11, R154, R153 ;  /* 0x000000999a0b723e */ /* 0x000fe400000000ff */
[----:B------:R-:W-:Y:S02]  /*15790*/  MOV R122, R122 ;  /* 0x0000007a007a7202 */ /* 0x000fe40000000f00 */
[----:B-1----:R-:W-:Y:S01]  /*157a0*/  F2FP.F16.F32.PACK_AB R24, R121, R176 ;  /* 0x000000b07918723e */ /* 0x002fe200000000ff */
[----:B------:R0:W-:Y:S01]  /*157b0*/  STSM.16.M88.4 [R118], R8 ;  /* 0x0000000876007844 */ /* 0x0001e20000000200 */
[----:B------:R-:W-:Y:S02]  /*157c0*/  F2FP.F16.F32.PACK_AB R25, R156, R155 ;  /* 0x0000009b9c19723e */ /* 0x000fe400000000ff */
[----:B------:R-:W-:Y:S02]  /*157d0*/  F2FP.F16.F32.PACK_AB R26, R125, R177 ;  /* 0x000000b17d1a723e */ /* 0x000fe400000000ff */
[----:B------:R-:W-:-:S02]  /*157e0*/  F2FP.F16.F32.PACK_AB R27, R158, R157 ;  /* 0x0000009d9e1b723e */ /* 0x000fc400000000ff */
[----:B------:R-:W-:Y:S02]  /*157f0*/  MOV R126, R126 ;  /* 0x0000007e007e7202 */ /* 0x000fe40000000f00 */
[----:B---3--:R-:W-:Y:S01]  /*15800*/  F2FP.F16.F32.PACK_AB R28, R129, R179 ;  /* 0x000000b3811c723e */ /* 0x008fe200000000ff */
[----:B------:R-:W-:Y:S01]  /*15810*/  STSM.16.M88.4 [R122], R24 ;  /* 0x000000187a007844 */ /* 0x000fe20000000200 */
[----:B------:R-:W-:Y:S02]  /*15820*/  F2FP.F16.F32.PACK_AB R29, R160, R159 ;  /* 0x0000009fa01d723e */ /* 0x000fe400000000ff */
[----:B------:R-:W-:Y:S02]  /*15830*/  F2FP.F16.F32.PACK_AB R30, R133, R132 ;  /* 0x00000084851e723e */ /* 0x000fe400000000ff */
[----:B------:R-:W-:Y:S01]  /*15840*/  F2FP.F16.F32.PACK_AB R31, R162, R161 ;  /* 0x000000a1a21f723e */ /* 0x000fe200000000ff */
[----:B0-----:R-:W0:Y:S01]  /*15850*/  @P2 LDC.64 R8, c[0x0][0xc08] ;  /* 0x00030200ff082b82 */ /* 0x001e220000000a00 */
[----:B------:R-:W-:-:S02]  /*15860*/  MOV R130, R130 ;  /* 0x0000008200827202 */ /* 0x000fc40000000f00 */
[----:B------:R-:W-:Y:S01]  /*15870*/  MOV R7, R14 ;  /* 0x0000000e00077202 */ /* 0x000fe20000000f00 */
[----:B------:R-:W-:Y:S04]  /*15880*/  STSM.16.M88.4 [R126], R28 ;  /* 0x0000001c7e007844 */ /* 0x000fe80000000200 */
[----:B------:R-:W1:Y:S01]  /*15890*/  LDC.64 R14, c[0x0][0xc00] ;  /* 0x00030000ff0e7b82 */ /* 0x000e620000000a00 */
[----:B------:R-:W-:Y:S04]  /*158a0*/  STSM.16.M88.4 [R130], R136 ;  /* 0x0000008882007844 */ /* 0x000fe80000000200 */
[----:B------:R2:W-:Y:S01]  /*158b0*/  STSM.16.M88.4 [R7], R144 ;  /* 0x0000009007007844 */ /* 0x0005e20000000200 */
[----:B0-----:R-:W-:-:S04]  /*158c0*/  @P2 IMAD.WIDE R8, R231, 0x4, R8 ;  /* 0x00000004e7082825 */ /* 0x001fc800078e0208 */
[----:B--2---:R-:W-:Y:S01]  /*158d0*/  IMAD.U32 R7, RZ, RZ, UR4 ;  /* 0x00000004ff077e24 */ /* 0x004fe2000f8e00ff */
[----:B------:R-:W-:Y:S01]  /*158e0*/  BAR.SYNC.DEFER_BLOCKING 0x1, 0x100 ;  /* 0x0044000000007b1d */ /* 0x000fe20000010000 */
[----:B-1----:R-:W-:-:S05]  /*158f0*/  IMAD.WIDE R14, R231, 0x4, R14 ;  /* 0x00000004e70e7825 */ /* 0x002fca00078e020e */
[----:B------:R0:W5:Y:S01]  /*15900*/  @P0 LDG.E R20, desc[UR40][R14.64] ;  /* 0x000000280e140981 */ /* 0x000162000c1e1900 */
[----:B----4-:R-:W-:Y:S01]  /*15910*/  ISETP.NE.AND P1, PT, R0, 0x1, PT ;  /* 0x000000010000780c */ /* 0x010fe20003f25270 */
[----:B------:R-:W-:Y:S02]  /*15920*/  IMAD.IADD R10, R215, 0x1, R210 ;  /* 0x00000001d70a7824 */ /* 0x000fe400078e02d2 */
[----:B------:R0:W5:Y:S10]  /*15930*/  @P2 LDG.E R7, desc[UR40][R8.64] ;  /* 0x0000002808072981 */ /* 0x000174000c1e1900 */
[----:B------:R-:W1:Y:S08]  /*15940*/  @P1 LDC R3, c[0x0][0xbec] ;  /* 0x0002fb00ff031b82 */ /* 0x000e700000000800 */
[----:B------:R-:W2:Y:S01]  /*15950*/  @P1 LDC R4, c[0x0][0xbf0] ;  /* 0x0002fc00ff041b82 */ /* 0x000ea20000000800 */
[----:B0-----:R-:W-:Y:S05]  /*15960*/  @P2 BRA `(.L_x_11917) ;  /* 0x0000000000102947 */ /* 0x001fea0003800000 */
[----:B------:R-:W-:Y:S05]  /*15970*/  @!P0 BRA `(.L_x_11917) ;  /* 0x00000000000c8947 */ /* 0x000fea0003800000 */
[----:B------:R-:W3:Y:S04]  /*15980*/  LDG.E R8, desc[UR40][R14.64] ;  /* 0x000000280e087981 */ /* 0x000ee8000c1e1900 */
[----:B-----5:R-:W3:Y:S02]  /*15990*/  LDG.E R7, desc[UR40][R14.64+0x4] ;  /* 0x000004280e077981 */ /* 0x020ee4000c1e1900 */
[----:B---3--:R-:W-:-:S07]  /*159a0*/  IMAD.IADD R7, R7, 0x1, -R8 ;  /* 0x0000000107077824 */ /* 0x008fce00078e0a08 */
.L_x_11917:
[----:B------:R-:W3:Y:S01]  /*159b0*/  LDL R26, [R1+0x18] ;  /* 0x00001800011a7983 */ /* 0x000ee20000100800 */
[----:B------:R-:W-:Y:S01]  /*159c0*/  SHF.R.S32.HI R77, RZ, 0x1f, R230 ;  /* 0x0000001fff4d7819 */ /* 0x000fe200000114e6 */
[----:B-1----:R-:W-:Y:S01]  /*159d0*/  @P1 IMAD.HI.U32 R3, R10, R3, RZ ;  /* 0x000000030a031227 */ /* 0x002fe200078e00ff */
[----:B------:R-:W-:Y:S01]  /*159e0*/  ULDC.64 UR4, c[0x0][0xb90] ;  /* 0x0002e40000047ab9 */ /* 0x000fe20000000a00 */
[----:B-----5:R-:W-:Y:S01]  /*159f0*/  SHF.R.S32.HI R21, RZ, 0x1f, R20 ;  /* 0x0000001fff157819 */ /* 0x020fe20000011414 */
[----:B------:R-:W0:Y:S01]  /*15a00*/  S2R R31, SR_TID.X ;  /* 0x00000000001f7919 */ /* 0x000e220000002100 */
[----:B------:R-:W-:Y:S01]  /*15a10*/  IMAD R15, R77, UR4, RZ ;  /* 0x000000044d0f7c24 */ /* 0x000fe2000f8e02ff */
[----:B------:R-:W-:Y:S01]  /*15a20*/  SEL R76, R231, RZ, !P0 ;  /* 0x000000ffe74c7207 */ /* 0x000fe20004000000 */
[----:B------:R-:W-:Y:S01]  /*15a30*/  IMAD.MOV.U32 R11, RZ, RZ, R10 ;  /* 0x000000ffff0b7224 */ /* 0x000fe200078e000a */
[----:B--2---:R-:W-:Y:S01]  /*15a40*/  @P1 SHF.R.U32.HI R11, RZ, R4, R3 ;  /* 0x00000004ff0b1219 */ /* 0x004fe20000011603 */
[C---:B------:R-:W-:Y:S01]  /*15a50*/  IMAD.WIDE.U32 R8, R230.reuse, UR4, R20 ;  /* 0x00000004e6087c25 */ /* 0x040fe2000f8e0014 */
[----:B------:R-:W-:Y:S01]  /*15a60*/  SHF.R.S32.HI R3, RZ, 0x1f, R231 ;  /* 0x0000001fff037819 */ /* 0x000fe200000114e7 */
[----:B------:R-:W1:Y:S02]  /*15a70*/  @P1 LDC R85, c[0x0][0xbec] ;  /* 0x0002fb00ff551b82 */ /* 0x000e640000000800 */
[----:B------:R-:W-:Y:S01]  /*15a80*/  IMAD R15, R230, UR5, R15 ;  /* 0x00000005e60f7c24 */ /* 0x000fe2000f8e020f */
[----:B------:R-:W-:Y:S01]  /*15a90*/  SEL R3, R3, RZ, !P0 ;  /* 0x000000ff03037207 */ /* 0x000fe20004000000 */
[----:B------:R-:W-:Y:S01]  /*15aa0*/  IMAD.MOV R27, RZ, RZ, -R11 ;  /* 0x000000ffff1b7224 */ /* 0x000fe200078e0a0b */
[----:B------:R-:W-:Y:S01]  /*15ab0*/  ULDC.64 UR4, c[0x0][0xb98] ;  /* 0x0002e60000047ab9 */ /* 0x000fe20000000a00 */
[----:B------:R-:W-:-:S02]  /*15ac0*/  IMAD.IADD R9, R9, 0x1, R15 ;  /* 0x0000000109097824 */ /* 0x000fc400078e020f */
[----:B------:R-:W-:Y:S01]  /*15ad0*/  IMAD R15, R0, R27, R10 ;  /* 0x0000001b000f7224 */ /* 0x000fe200078e020a */
[----:B------:R-:W2:Y:S01]  /*15ae0*/  @P1 LDC R87, c[0x0][0xbf0] ;  /* 0x0002fc00ff571b82 */ /* 0x000ea20000000800 */
        /* <DEDUP_REMOVED lines=12> */
[----:B0-----:R-:W-:Y:S01]  /*15bb0*/  VIADD R31, R31, 0xffffff80 ;  /* 0xffffff801f1f7836 */ /* 0x001fe20000000000 */
[----:B------:R-:W-:Y:S01]  /*15bc0*/  IADD3.X R9, R25, R9, R27, P0, !PT ;  /* 0x0000000919097210 */ /* 0x000fe200007fe41b */
[----:B------:R-:W-:Y:S01]  /*15bd0*/  IMAD R25, R15, UR5, R4 ;  /* 0x000000050f197c24 */ /* 0x000fe2000f8e0204 */
[----:B------:R-:W-:Y:S01]  /*15be0*/  LOP3.LUT R36, R37, 0x380, RZ, 0xc0, !PT ;  /* 0x0000038025247812 */ /* 0x000fe200078ec0ff */
[----:B------:R-:W-:Y:S01]  /*15bf0*/  IMAD R83, R7, R0, RZ ;  /* 0x0000000007537224 */ /* 0x000fe200078e02ff */
[----:B------:R-:W-:Y:S01]  /*15c00*/  SHF.R.S32.HI R30, RZ, 0x1f, R31 ;  /* 0x0000001fff1e7819 */ /* 0x000fe2000001141f */
[----:B------:R-:W-:Y:S01]  /*15c10*/  IMAD.WIDE.U32 R8, R15, UR4, R8 ;  /* 0x000000040f087c25 */ /* 0x000fe2000f8e0008 */
[----:B------:R-:W-:Y:S01]  /*15c20*/  ULDC.64 UR4, c[0x0][0xb50] ;  /* 0x0002d40000047ab9 */ /* 0x000fe20000000a00 */
[----:B------:R-:W-:-:S02]  /*15c30*/  SHF.R.U64 R36, R36, 0x3, RZ ;  /* 0x0000000324247819 */ /* 0x000fc400000012ff */
[----:B------:R-:W-:Y:S01]  /*15c40*/  IMAD.IADD R9, R9, 0x1, R25 ;  /* 0x0000000109097824 */ /* 0x000fe200078e0219 */
[----:B------:R-:W-:Y:S01]  /*15c50*/  LEA R10, P0, R8, UR4, 0x2 ;  /* 0x00000004080a7c11 */ /* 0x000fe2000f8010ff */
[----:B------:R-:W-:Y:S01]  /*15c60*/  IMAD.X R15, RZ, RZ, R13, P2 ;  /* 0x000000ffff0f7224 */ /* 0x000fe200010e060d */
[----:B------:R-:W-:Y:S02]  /*15c70*/  IADD3 R25, P3, R12, 0x2000, RZ ;  /* 0x000020000c197810 */ /* 0x000fe40007f7e0ff */
[----:B------:R-:W-:Y:S01]  /*15c80*/  LEA.HI.X R8, R8, UR5, R9, 0x2, P0 ;  /* 0x0000000508087c11 */ /* 0x000fe200080f1409 */
[----:B------:R-:W-:Y:S01]  /*15c90*/  SHFL.IDX PT, R54, R10, RZ, 0x1c1f ;  /* 0x001c1fff0a367589 */ /* 0x000fe200000e0000 */
[----:B------:R-:W-:Y:S01]  /*15ca0*/  IADD3 R33, P0, R12, 0x4000, RZ ;  /* 0x000040000c217810 */ /* 0x000fe20007f1e0ff */
[----:B------:R-:W-:Y:S01]  /*15cb0*/  ULDC.64 UR4, c[0x0][0xaa0] ;  /* 0x0002a80000047ab9 */ /* 0x000fe20000000a00 */
[----:B------:R-:W-:Y:S01]  /*15cc0*/  LOP3.LUT R24, R25, 0x380, RZ, 0xc0, !PT ;  /* 0x0000038019187812 */ /* 0x000fe200078ec0ff */
[----:B------:R-:W0:Y:S01]  /*15cd0*/  SHFL.IDX PT, R55, R8, RZ, 0x1c1f ;  /* 0x001c1fff08377589 */ /* 0x000e2200000e0000 */
[----:B------:R-:W-:-:S02]  /*15ce0*/  LOP3.LUT R32, R33, 0x380, RZ, 0xc0, !PT ;  /* 0x0000038021207812 */ /* 0x000fc400078ec0ff */
[----:B------:R-:W-:Y:S01]  /*15cf0*/  SHF.R.U64 R24, R24, 0x3, RZ ;  /* 0x0000000318187819 */ /* 0x000fe200000012ff */
[----:B------:R-:W-:Y:S01]  /*15d00*/  SHFL.IDX PT, R58, R10, 0x1, 0x1c1f ;  /* 0x003c1f000a3a7f89 */ /* 0x000fe200000e0000 */
[----:B------:R-:W-:Y:S02]  /*15d10*/  IADD3 R41, P2, R12, 0x6000, RZ ;  /* 0x000060000c297810 */ /* 0x000fe40007f5e0ff */
[----:B------:R-:W-:Y:S01]  /*15d20*/  SHF.R.U64 R32, R32, 0x3, RZ ;  /* 0x0000000320207819 */ /* 0x000fe200000012ff */
[----:B------:R4:W1:Y:S01]  /*15d30*/  SHFL.IDX PT, R59, R8, 0x1, 0x1c1f ;  /* 0x003c1f00083b7f89 */ /* 0x00086200000e0000 */
[----:B------:R-:W-:Y:S01]  /*15d40*/  LOP3.LUT R24, R24, R25, RZ, 0x3c, !PT ;  /* 0x0000001918187212 */ /* 0x000fe200078e3cff */
[----:B------:R-:W-:Y:S01]  /*15d50*/  IMAD.X R25, RZ, RZ, R13, P3 ;  /* 0x000000ffff197224 */ /* 0x000fe200018e060d */
[----:B------:R-:W-:Y:S02]  /*15d60*/  LOP3.LUT R40, R41, 0x380, RZ, 0xc0, !PT ;  /* 0x0000038029287812 */ /* 0x000fe400078ec0ff */
[----:B------:R-:W-:-:S02]  /*15d70*/  IADD3 R45, P3, R12, 0x7000, RZ ;  /* 0x000070000c2d7810 */ /* 0x000fc40007f7e0ff */
[----:B------:R-:W-:Y:S01]  /*15d80*/  LOP3.LUT R32, R32, R33, RZ, 0x3c, !PT ;  /* 0x0000002120207212 */ /* 0x000fe200078e3cff */
[--C-:B------:R-:W-:Y:S01]  /*15d90*/  IMAD.X R33, RZ, RZ, R13.reuse, P0 ;  /* 0x000000ffff217224 */ /* 0x100fe200000e060d */
[----:B------:R-:W-:Y:S02]  /*15da0*/  SHF.R.U64 R40, R40, 0x3, RZ ;  /* 0x0000000328287819 */ /* 0x000fe400000012ff */
[----:B------:R-:W-:Y:S02]  /*15db0*/  IADD3 R53, P0, R12, 0x9000, RZ ;  /* 0x000090000c357810 */ /* 0x000fe40007f1e0ff */
[----:B------:R-:W-:Y:S02]  /*15dc0*/  LOP3.LUT R44, R45, 0x380, RZ, 0xc0, !PT ;  /* 0x000003802d2c7812 */ /* 0x000fe400078ec0ff */
[----:B------:R-:W-:Y:S02]  /*15dd0*/  LEA.HI R30, R30, R31, RZ, 0x7 ;  /* 0x0000001f1e1e7211 */ /* 0x000fe400078f38ff */
[----:B------:R-:W-:Y:S01]  /*15de0*/  LOP3.LUT R40, R40, R41, RZ, 0x3c, !PT ;  /* 0x0000002928287212 */ /* 0x000fe200078e3cff */
[----:B------:R-:W-:Y:S01]  /*15df0*/  IMAD.X R41, RZ, RZ, R13, P2 ;  /* 0x000000ffff297224 */ /* 0x000fe200010e060d */
[----:B------:R-:W-:-:S02]  /*15e00*/  LOP3.LUT R52, R53, 0x380, RZ, 0xc0, !PT ;  /* 0x0000038035347812 */ /* 0x000fc400078ec0ff */
[----:B------:R-:W-:Y:S02]  /*15e10*/  SHF.R.U64 R44, R44, 0x3, RZ ;  /* 0x000000032c2c7819 */ /* 0x000fe400000012ff */
[----:B------:R-:W-:Y:S02]  /*15e20*/  IADD3 R57, P2, R12, 0xb000, RZ ;  /* 0x0000b0000c397810 */ /* 0x000fe40007f5e0ff */
[----:B------:R-:W-:Y:S02]  /*15e30*/  LOP3.LUT R30, R30, 0xffffff80, RZ, 0xc0, !PT ;  /* 0xffffff801e1e7812 */ /* 0x000fe400078ec0ff */
[----:B------:R-:W-:Y:S02]  /*15e40*/  SHF.R.U64 R52, R52, 0x3, RZ ;  /* 0x0000000334347819 */ /* 0x000fe400000012ff */
[----:B------:R-:W-:Y:S01]  /*15e50*/  LOP3.LUT R44, R44, R45, RZ, 0x3c, !PT ;  /* 0x0000002d2c2c7212 */ /* 0x000fe200078e3cff */
[----:B------:R-:W-:Y:S01]  /*15e60*/  IMAD.X R45, RZ, RZ, R13, P3 ;  /* 0x000000ffff2d7224 */ /* 0x000fe200018e060d */
[----:B------:R-:W-:Y:S01]  /*15e70*/  LOP3.LUT R56, R57, 0x380, RZ, 0xc0, !PT ;  /* 0x0000038039387812 */ /* 0x000fe200078ec0ff */
[----:B------:R-:W-:Y:S01]  /*15e80*/  IMAD.IADD R30, R31, 0x1, -R30 ;  /* 0x000000011f1e7824 */ /* 0x000fe200078e0a1e */
[----:B------:R-:W-:-:S02]  /*15e90*/  IADD3 R61, P3, R12, 0xc000, RZ ;  /* 0x0000c0000c3d7810 */ /* 0x000fc40007f7e0ff */
[----:B------:R-:W-:Y:S01]  /*15ea0*/  LOP3.LUT R52, R52, R53, RZ, 0x3c, !PT ;  /* 0x0000003534347212 */ /* 0x000fe200078e3cff */
[--C-:B------:R-:W-:Y:S01]  /*15eb0*/  IMAD.X R53, RZ, RZ, R13.reuse, P0 ;  /* 0x000000ffff357224 */ /* 0x100fe200000e060d */
[----:B------:R-:W-:Y:S02]  /*15ec0*/  SHF.R.U64 R56, R56, 0x3, RZ ;  /* 0x0000000338387819 */ /* 0x000fe400000012ff */
[----:B------:R-:W-:Y:S02]  /*15ed0*/  LOP3.LUT R60, R61, 0x380, RZ, 0xc0, !PT ;  /* 0x000003803d3c7812 */ /* 0x000fe400078ec0ff */
[----:B------:R-:W-:Y:S02]  /*15ee0*/  LOP3.LUT P0, RZ, R30, 0x3, RZ, 0xc0, !PT ;  /* 0x000000031eff7812 */ /* 0x000fe4000780c0ff */
[----:B------:R-:W-:Y:S01]  /*15ef0*/  LOP3.LUT R56, R56, R57, RZ, 0x3c, !PT ;  /* 0x0000003938387212 */ /* 0x000fe200078e3cff */
[--C-:B------:R-:W-:Y:S01]  /*15f00*/  IMAD.X R57, RZ, RZ, R13.reuse, P2 ;  /* 0x000000ffff397224 */ /* 0x100fe200010e060d */
[----:B------:R-:W-:Y:S01]  /*15f10*/  LOP3.LUT R36, R36, R37, RZ, 0x3c, !PT ;  /* 0x0000002524247212 */ /* 0x000fe200078e3cff */
[----:B------:R-:W-:Y:S01]  /*15f20*/  IMAD.X R37, RZ, RZ, R13, P4 ;  /* 0x000000ffff257224 */ /* 0x000fe200020e060d */
[----:B------:R-:W-:-:S02]  /*15f30*/  SHF.R.U64 R60, R60, 0x3, RZ ;  /* 0x000000033c3c7819 */ /* 0x000fc400000012ff */
[C---:B------:R-:W-:Y:S02]  /*15f40*/  IADD3 R29, P5, R12.reuse, 0x3000, RZ ;  /* 0x000030000c1d7810 */ /* 0x040fe40007fbe0ff */
[----:B------:R-:W-:Y:S02]  /*15f50*/  IADD3 R79, P4, R12, 0xa000, RZ ;  /* 0x0000a0000c4f7810 */ /* 0x000fe40007f9e0ff */
[----:B------:R-:W-:Y:S01]  /*15f60*/  LOP3.LUT R60, R60, R61, RZ, 0x3c, !PT ;  /* 0x0000003d3c3c7212 */ /* 0x000fe200078e3cff */
[----:B------:R-:W-:Y:S01]  /*15f70*/  IMAD.X R61, RZ, RZ, R13, P3 ;  /* 0x000000ffff3d7224 */ /* 0x000fe200018e060d */
[----:B------:R-:W-:Y:S02]  /*15f80*/  LOP3.LUT R28, R29, 0x380, RZ, 0xc0, !PT ;  /* 0x000003801d1c7812 */ /* 0x000fe400078ec0ff */
[----:B------:R-:W-:Y:S02]  /*15f90*/  LOP3.LUT R78, R79, 0x380, RZ, 0xc0, !PT ;  /* 0x000003804f4e7812 */ /* 0x000fe400078ec0ff */
[----:B------:R-:W-:-:S02]  /*15fa0*/  IADD3 R7, P3, R12, 0xf000, RZ ;  /* 0x0000f0000c077810 */ /* 0x000fc40007f7e0ff */
[----:B------:R-:W-:Y:S02]  /*15fb0*/  SHF.R.U64 R28, R28, 0x3, RZ ;  /* 0x000000031c1c7819 */ /* 0x000fe400000012ff */
[----:B------:R-:W-:Y:S01]  /*15fc0*/  SHF.R.U64 R78, R78, 0x3, RZ ;  /* 0x000000034e4e7819 */ /* 0x000fe200000012ff */
[----:B------:R-:W-:Y:S01]  /*15fd0*/  IMAD R21, R21, UR4, RZ ;  /* 0x0000000415157c24 */ /* 0x000fe2000f8e02ff */
[----:B------:R-:W-:Y:S01]  /*15fe0*/  LOP3.LUT R28, R28, R29, RZ, 0x3c, !PT ;  /* 0x0000001d1c1c7212 */ /* 0x000fe200078e3cff */
[--C-:B------:R-:W-:Y:S01]  /*15ff0*/  IMAD.X R29, RZ, RZ, R13.reuse, P5 ;  /* 0x000000ffff1d7224 */ /* 0x100fe200028e060d */
[----:B------:R-:W-:Y:S01]  /*16000*/  LOP3.LUT R78, R78, R79, RZ, 0x3c, !PT ;  /* 0x0000004f4e4e7212 */ /* 0x000fe200078e3cff */
[----:B------:R-:W-:Y:S01]  /*16010*/  IMAD.X R79, RZ, RZ, R13, P4 ;  /* 0x000000ffff4f7224 */ /* 0x000fe200020e060d */
[----:B------:R-:W-:Y:S01]  /*16020*/  IADD3 R49, P5, R12, 0x8000, RZ ;  /* 0x000080000c317810 */ /* 0x000fe20007fbe0ff */
[----:B------:R-:W-:Y:S01]  /*16030*/  IMAD R81, R20, UR5, R21 ;  /* 0x0000000514517c24 */ /* 0x000fe2000f8e0215 */
[----:B------:R-:W-:Y:S01]  /*16040*/  IADD3 R69, P4, R12, 0xe000, RZ ;  /* 0x0000e0000c457810 */ /* 0x000fe20007f9e0ff */
[----:B------:R-:W-:Y:S01]  /*16050*/  IMAD.WIDE.U32 R20, R20, UR4, RZ ;  /* 0x0000000414147c25 */ /* 0x000fe2000f8e00ff */
[----:B------:R-:W-:Y:S01]  /*16060*/  LOP3.LUT R48, R49, 0x380, RZ, 0xc0, !PT ;  /* 0x0000038031307812 */ /* 0x000fe200078ec0ff */
[----:B------:R-:W-:Y:S01]  /*16070*/  ULDC.64 UR4, c[0x0][0xae8] ;  /* 0x0002ba0000047ab9 */ /* 0x000fe20000000a00 */
[----:B------:R-:W-:Y:S01]  /*16080*/  LOP3.LUT R68, R69, 0x380, RZ, 0xc0, !PT ;  /* 0x0000038045447812 */ /* 0x000fe200078ec0ff */
[----:B------:R-:W-:Y:S01]  /*16090*/  IMAD.IADD R21, R21, 0x1, R81 ;  /* 0x0000000115157824 */ /* 0x000fe200078e0251 */
[----:B------:R-:W-:Y:S01]  /*160a0*/  SHF.R.U64 R48, R48, 0x3, RZ ;  /* 0x0000000330307819 */ /* 0x000fe200000012ff */
[----:B------:R-:W-:Y:S01]  /*160b0*/  IMAD.X R73, RZ, RZ, R13, P3 ;  /* 0x000000ffff497224 */ /* 0x000fe200018e060d */
[----:B------:R-:W-:Y:S01]  /*160c0*/  LOP3.LUT R9, R12, 0x380, RZ, 0xc0, !PT ;  /* 0x000003800c097812 */ /* 0x000fe200078ec0ff */
[----:B------:R-:W-:Y:S01]  /*160d0*/  IMAD.WIDE.U32 R20, R230, UR4, R20 ;  /* 0x00000004e6147c25 */ /* 0x000fe2000f8e0014 */
[----:B------:R-:W-:-:S02]  /*160e0*/  LOP3.LUT R48, R48, R49, RZ, 0x3c, !PT ;  /* 0x0000003130307212 */ /* 0x000fc400078e3cff */
[----:B------:R-:W-:Y:S01]  /*160f0*/  LOP3.LUT R14, R11, 0x380, RZ, 0xc0, !PT ;  /* 0x000003800b0e7812 */ /* 0x000fe200078ec0ff */
[----:B------:R-:W-:Y:S01]  /*16100*/  IMAD.X R49, RZ, RZ, R13, P5 ;  /* 0x000000ffff317224 */ /* 0x000fe200028e060d */
[----:B------:R-:W-:Y:S02]  /*16110*/  IADD3 R65, P5, R12, 0xd000, RZ ;  /* 0x0000d0000c417810 */ /* 0x000fe40007fbe0ff */
[----:B------:R-:W-:Y:S02]  /*16120*/  SHF.R.U64 R68, R68, 0x3, RZ ;  /* 0x0000000344447819 */ /* 0x000fe400000012ff */
[----:B------:R-:W-:Y:S02]  /*16130*/  LOP3.LUT R64, R65, 0x380, RZ, 0xc0, !PT ;  /* 0x0000038041407812 */ /* 0x000fe400078ec0ff */
[----:B------:R-:W-:Y:S02]  /*16140*/  SHF.R.U64 R9, R9, 0x3, RZ ;  /* 0x0000000309097819 */ /* 0x000fe400000012ff */
[----:B------:R-:W-:-:S02]  /*16150*/  SHF.R.U64 R64, R64, 0x3, RZ ;  /* 0x0000000340407819 */ /* 0x000fc400000012ff */
[----:B------:R-:W-:Y:S02]  /*16160*/  SHF.R.U64 R14, R14, 0x3, RZ ;  /* 0x000000030e0e7819 */ /* 0x000fe400000012ff */
[----:B------:R-:W-:Y:S01]  /*16170*/  LOP3.LUT R64, R64, R65, RZ, 0x3c, !PT ;  /* 0x0000004140407212 */ /* 0x000fe200078e3cff */
[--C-:B------:R-:W-:Y:S01]  /*16180*/  IMAD.X R65, RZ, RZ, R13.reuse, P5 ;  /* 0x000000ffff417224 */ /* 0x100fe200028e060d */
[----:B------:R-:W-:Y:S01]  /*16190*/  LOP3.LUT R68, R68, R69, RZ, 0x3c, !PT ;  /* 0x0000004544447212 */ /* 0x000fe200078e3cff */
[--C-:B------:R-:W-:Y:S01]  /*161a0*/  IMAD.X R69, RZ, RZ, R13.reuse, P4 ;  /* 0x000000ffff457224 */ /* 0x100fe200020e060d */
[----:B----4-:R-:W-:Y:S01]  /*161b0*/  LOP3.LUT R8, R9, R12, RZ, 0x3c, !PT ;  /* 0x0000000c09087212 */ /* 0x010fe200078e3cff */
[----:B------:R-:W-:Y:S01]  /*161c0*/  IMAD.MOV.U32 R9, RZ, RZ, R13 ;  /* 0x000000ffff097224 */ /* 0x000fe200078e000d */
[----:B------:R-:W-:Y:S01]  /*161d0*/  LOP3.LUT R14, R14, R11, RZ, 0x3c, !PT ;  /* 0x0000000b0e0e7212 */ /* 0x000fe200078e3cff */
[----:B------:R-:W-:Y:S01]  /*161e0*/  BSSY B1, `(.L_x_11918) ;  /* 0x0000062000017945 */ /* 0x000fe20003800000 */
[----:B------:R-:W-:-:S02]  /*161f0*/  SHF.R.S32.HI R86, RZ, 0x1f, R224 ;  /* 0x0000001fff567819 */ /* 0x000fc400000114e0 */
[----:B------:R-:W-:Y:S02]  /*16200*/  SHF.R.S32.HI R88, RZ, 0x1f, R222 ;  /* 0x0000001fff587819 */ /* 0x000fe400000114de */
[----:B------:R-:W-:Y:S02]  /*16210*/  SHF.R.S32.HI R92, RZ, 0x1f, R223 ;  /* 0x0000001fff5c7819 */ /* 0x000fe400000114df */
[----:B------:R-:W-:Y:S01]  /*16220*/  SHF.R.S32.HI R93, RZ, 0x1f, R214 ;  /* 0x0000001fff5d7819 */ /* 0x000fe200000114d6 */
[----:B---3--:R-:W-:-:S05]  /*16230*/  IMAD.IADD R4, R26, 0x1, R210 ;  /* 0x000000011a047824 */ /* 0x008fca00078e02d2 */
[C---:B------:R-:W-:Y:S01]  /*16240*/  ISETP.GE.OR P2, PT, R4.reuse, R83, P0 ;  /* 0x000000530400720c */ /* 0x040fe20000746670 */
[----:B------:R-:W-:-:S05]  /*16250*/  VIADD R4, R4, 0x8 ;  /* 0x0000000804047836 */ /* 0x000fca0000000000 */
[----:B------:R-:W-:Y:S02]  /*16260*/  ISETP.GE.OR P0, PT, R4, R83, P0 ;  /* 0x000000530400720c */ /* 0x000fe40000706670 */
[----:B------:R-:W-:-:S04]  /*16270*/  LOP3.LUT R4, R7, 0x380, RZ, 0xc0, !PT ;  /* 0x0000038007047812 */ /* 0x000fc800078ec0ff */
[----:B------:R-:W-:Y:S01]  /*16280*/  SHF.R.U64 R4, R4, 0x3, RZ ;  /* 0x0000000304047819 */ /* 0x000fe200000012ff */
[----:B0-----:R-:W-:Y:S03]  /*16290*/  @!P2 ST.E desc[UR40][R54.64], R6 ;  /* 0x000000063600a985 */ /* 0x001fe6000c101928 */
[----:B------:R-:W-:-:S03]  /*162a0*/  LOP3.LUT R72, R4, R7, RZ, 0x3c, !PT ;  /* 0x0000000704487212 */ /* 0x000fc600078e3cff */
[----:B-1----:R0:W-:Y:S04]  /*162b0*/  @!P0 ST.E desc[UR40][R58.64], R5 ;  /* 0x000000053a008985 */ /* 0x0021e8000c101928 */
[----:B------:R-:W5:Y:S04]  /*162c0*/  LD.E.128 R8, desc[UR40][R8.64] ;  /* 0x0000002808087980 */ /* 0x000f68000c101d00 */
[----:B------:R-:W5:Y:S04]  /*162d0*/  LD.E.128 R12, desc[UR40][R14.64] ;  /* 0x000000280e0c7980 */ /* 0x000f68000c101d00 */
[----:B0-----:R0:W5:Y:S04]  /*162e0*/  LD.E.128 R4, desc[UR40][R78.64] ;  /* 0x000000284e047980 */ /* 0x001168000c101d00 */
[----:B------:R-:W5:Y:S04]  /*162f0*/  LD.E.128 R24, desc[UR40][R24.64] ;  /* 0x0000002818187980 */ /* 0x000f68000c101d00 */
[----:B------:R-:W5:Y:S01]  /*16300*/  LD.E.128 R28, desc[UR40][R28.64] ;  /* 0x000000281c1c7980 */ /* 0x000f62000c101d00 */
[----:B0-----:R-:W-:-:S02]  /*16310*/  IMAD R79, R77, UR4, RZ ;  /* 0x000000044d4f7c24 */ /* 0x001fc4000f8e02ff */
[----:B------:R-:W-:Y:S01]  /*16320*/  IMAD R77, R225, 0x20, R236 ;  /* 0x00000020e14d7824 */ /* 0x000fe200078e02ec */
[----:B------:R-:W5:Y:S01]  /*16330*/  LD.E.128 R32, desc[UR40][R32.64] ;  /* 0x0000002820207980 */ /* 0x000f62000c101d00 */
[----:B------:R-:W-:Y:S01]  /*16340*/  IMAD R79, R230, UR5, R79 ;  /* 0x00000005e64f7c24 */ /* 0x000fe2000f8e024f */
[----:B------:R-:W-:Y:S01]  /*16350*/  ULDC.64 UR4, c[0x0][0xaf0] ;  /* 0x0002bc0000047ab9 */ /* 0x000fe20000000a00 */
[----:B------:R-:W-:Y:S01]  /*16360*/  IMAD.IADD R80, R210, 0x1, R77 ;  /* 0x00000001d2507824 */ /* 0x000fe200078e024d */
[----:B------:R-:W5:Y:S01]  /*16370*/  LD.E.128 R36, desc[UR40][R36.64] ;  /* 0x0000002824247980 */ /* 0x000f62000c101d00 */
[----:B------:R-:W-:Y:S02]  /*16380*/  IMAD R77, R3, UR4, RZ ;  /* 0x00000004034d7c24 */ /* 0x000fe4000f8e02ff */
[----:B------:R-:W-:Y:S01]  /*16390*/  @P1 IMAD.HI.U32 R78, R80, R85, RZ ;  /* 0x00000055504e1227 */ /* 0x000fe200078e00ff */
[----:B------:R-:W5:Y:S03]  /*163a0*/  LD.E.128 R40, desc[UR40][R40.64] ;  /* 0x0000002828287980 */ /* 0x000f66000c101d00 */
[----:B------:R-:W-:Y:S01]  /*163b0*/  IMAD.IADD R21, R21, 0x1, R79 ;  /* 0x0000000115157824 */ /* 0x000fe200078e024f */
[----:B------:R-:W5:Y:S01]  /*163c0*/  LD.E.128 R44, desc[UR40][R44.64] ;  /* 0x000000282c2c7980 */ /* 0x000f62000c101d00 */
[----:B------:R-:W-:Y:S01]  /*163d0*/  IMAD.MOV.U32 R3, RZ, RZ, R80 ;  /* 0x000000ffff037224 */ /* 0x000fe200078e0050 */
[----:B--2---:R-:W-:Y:S01]  /*163e0*/  @P1 SHF.R.U32.HI R3, RZ, R87, R78 ;  /* 0x00000057ff031219 */ /* 0x004fe2000001164e */
[C---:B------:R-:W-:Y:S01]  /*163f0*/  IMAD R79, R76.reuse, UR5, R77 ;  /* 0x000000054c4f7c24 */ /* 0x040fe2000f8e024d */
[----:B------:R-:W5:Y:S01]  /*16400*/  LD.E.128 R48, desc[UR40][R48.64] ;  /* 0x0000002830307980 */ /* 0x000f62000c101d00 */
[----:B------:R-:W-:Y:S01]  /*16410*/  IMAD.WIDE.U32 R76, R76, UR4, R20 ;  /* 0x000000044c4c7c25 */ /* 0x000fe2000f8e0014 */
[----:B------:R-:W-:Y:S01]  /*16420*/  SHF.R.S32.HI R20, RZ, 0x1f, R3 ;  /* 0x0000001fff147819 */ /* 0x000fe20000011403 */
[----:B------:R-:W-:Y:S01]  /*16430*/  ULDC.64 UR4, c[0x0][0xae0] ;  /* 0x0002b80000047ab9 */ /* 0x000fe20000000a00 */
[----:B------:R-:W5:Y:S01]  /*16440*/  LD.E.128 R52, desc[UR40][R52.64] ;  /* 0x0000002834347980 */ /* 0x000f62000c101d00 */
[----:B------:R-:W-:-:S02]  /*16450*/  IMAD.IADD R77, R77, 0x1, R79 ;  /* 0x000000014d4d7824 */ /* 0x000fc400078e024f */
[----:B------:R-:W-:Y:S01]  /*16460*/  IMAD.MOV R79, RZ, RZ, -R3 ;  /* 0x000000ffff4f7224 */ /* 0x000fe200078e0a03 */
[----:B------:R-:W5:Y:S01]  /*16470*/  LD.E.128 R56, desc[UR40][R56.64] ;  /* 0x0000002838387980 */ /* 0x000f62000c101d00 */
[----:B------:R-:W-:Y:S02]  /*16480*/  IMAD R20, R20, UR4, RZ ;  /* 0x0000000414147c24 */ /* 0x000fe4000f8e02ff */
[----:B------:R-:W-:Y:S01]  /*16490*/  IMAD R79, R0, R79, R80 ;  /* 0x0000004f004f7224 */ /* 0x000fe200078e0250 */
[----:B------:R-:W5:Y:S01]  /*164a0*/  LD.E.128 R60, desc[UR40][R60.64] ;  /* 0x000000283c3c7980 */ /* 0x000f62000c101d00 */
[C---:B------:R-:W-:Y:S02]  /*164b0*/  IMAD R81, R3.reuse, UR5, R20 ;  /* 0x0000000503517c24 */ /* 0x040fe4000f8e0214 */
[----:B------:R-:W-:Y:S01]  /*164c0*/  IMAD.WIDE.U32 R20, R3, UR4, R76 ;  /* 0x0000000403147c25 */ /* 0x000fe2000f8e004c */
[----:B------:R-:W5:Y:S01]  /*164d0*/  LD.E.128 R64, desc[UR40][R64.64] ;  /* 0x0000002840407980 */ /* 0x000f62000c101d00 */
[----:B------:R-:W-:Y:S01]  /*164e0*/  SHF.R.S32.HI R3, RZ, 0x1f, R79 ;  /* 0x0000001fff037819 */ /* 0x000fe2000001144f */
[----:B------:R-:W-:-:S02]  /*164f0*/  ULDC.64 UR4, c[0x0][0xad8] ;  /* 0x0002b60000047ab9 */ /* 0x000fc40000000a00 */
        /* <DEDUP_REMOVED lines=9> */
[----:B------:R-:W-:Y:S02]  /*16590*/  IMAD.IADD R21, R21, 0x1, R81 ;  /* 0x0000000115157824 */ /* 0x000fe400078e0251 */
[----:B------:R-:W-:Y:S02]  /*165a0*/  IMAD R76, R3, UR4, RZ ;  /* 0x00000004034c7c24 */ /* 0x000fe4000f8e02ff */
[C---:B------:R-:W-:Y:S02]  /*165b0*/  VIADD R0, R210.reuse, 0x20 ;  /* 0x00000020d2007836 */ /* 0x040fe40000000000 */
[C---:B------:R-:W-:Y:S02]  /*165c0*/  IMAD R77, R79.reuse, UR5, R76 ;  /* 0x000000054f4d7c24 */ /* 0x040fe4000f8e024c */
[----:B------:R-:W-:Y:S01]  /*165d0*/  IMAD.WIDE.U32 R20, R79, UR4, R20 ;  /* 0x000000044f147c25 */ /* 0x000fe2000f8e0014 */
[-C--:B------:R-:W-:Y:S01]  /*165e0*/  ISETP.GE.AND P2, PT, R210, R83.reuse, PT ;  /* 0x00000053d200720c */ /* 0x080fe20003f46270 */
[----:B------:R-:W-:Y:S01]  /*165f0*/  ULDC.64 UR4, c[0x0][0xa80] ;  /* 0x0002a00000047ab9 */ /* 0x000fe20000000a00 */
[----:B------:R-:W-:Y:S01]  /*16600*/  ISETP.GE.AND P0, PT, R0, R83, PT ;  /* 0x000000530000720c */ /* 0x000fe20003f06270 */
[----:B------:R-:W-:Y:S01]  /*16610*/  VIADD R3, R210, 0x40 ;  /* 0x00000040d2037836 */ /* 0x000fe20000000000 */
[----:B------:R-:W-:Y:S01]  /*16620*/  LEA R82, P3, R20, UR4, 0x1 ;  /* 0x0000000414527c11 */ /* 0x000fe2000f8608ff */
[----:B------:R-:W-:-:S02]  /*16630*/  IMAD.IADD R21, R21, 0x1, R77 ;  /* 0x0000000115157824 */ /* 0x000fc400078e024d */
[----:B------:R-:W-:Y:S01]  /*16640*/  VIADD R0, R16, 0x22820 ;  /* 0x0002282010007836 */ /* 0x000fe20000000000 */
[----:B------:R-:W-:Y:S01]  /*16650*/  P2R R84, PR, RZ, 0x1 ;  /* 0x00000001ff547803 */ /* 0x000fe20000000000 */
[----:B------:R-:W-:Y:S01]  /*16660*/  VIADD R76, R210, 0x60 ;  /* 0x00000060d24c7836 */ /* 0x000fe20000000000 */
[-C--:B------:R-:W-:Y:S02]  /*16670*/  ISETP.GE.AND P0, PT, R3, R83.reuse, PT ;  /* 0x000000530300720c */ /* 0x080fe40003f06270 */
[----:B------:R-:W-:Y:S02]  /*16680*/  LEA.HI.X R3, R20, UR5, R21, 0x1, P3 ;  /* 0x0000000514037c11 */ /* 0x000fe400098f0c15 */
[----:B------:R-:W-:Y:S02]  /*16690*/  PRMT R0, RZ, 0x654, R0 ;  /* 0x00000654ff007816 */ /* 0x000fe40000000000 */
[----:B------:R-:W-:Y:S01]  /*166a0*/  ISETP.GE.AND P1, PT, R76, R83, PT ;  /* 0x000000534c00720c */ /* 0x000fe20003f26270 */
[----:B0-----:R0:W1:Y:S01]  /*166b0*/  SHFL.IDX PT, R81, R3, RZ, 0x181f ;  /* 0x00181fff03517589 */ /* 0x00106200000e0000 */
[----:B------:R0:W-:Y:S03]  /*166c0*/  SYNCS.ARRIVE.TRANS64.RED.A1T0 RZ, [R0+URZ], RZ ;  /* 0x000000ff00ff79a7 */ /* 0x0001e6000810043f */
[----:B------:R0:W2:Y:S01]  /*166d0*/  SHFL.IDX PT, R83, R82, RZ, 0x181f ;  /* 0x00181fff52537589 */ /* 0x0000a200000e0000 */
[----:B------:R-:W-:Y:S07]  /*166e0*/  @P2 BRA `(.L_x_11919) ;  /* 0x0000000000442947 */ /* 0x000fee0003800000 */
[----:B------:R-:W-:Y:S02]  /*166f0*/  ULDC UR4, c[0x0][0xac8] ;  /* 0x0002b20000047ab9 */ /* 0x000fe40000000800 */
[----:B------:R-:W-:Y:S02]  /*16700*/  ISETP.GE.AND P2, PT, R214, UR4, PT ;  /* 0x00000004d6007c0c */ /* 0x000fe4000bf46270 */
[----:B------:R-:W-:-:S11]  /*16710*/  ISETP.GE.AND P3, PT, R223, UR4, PT ;  /* 0x00000004df007c0c */ /* 0x000fd6000bf66270 */
[----:B--2---:R-:W-:-:S04]  /*16720*/  @!P2 LEA R20, P4, R214, R83, 0x1 ;  /* 0x00000053d614a211 */ /* 0x004fc800078808ff */
[----:B-1----:R-:W-:Y:S02]  /*16730*/  @!P2 LEA.HI.X R21, R214, R81, R93, 0x1, P4 ;  /* 0x00000051d615a211 */ /* 0x002fe400020f0c5d */
        /* <DEDUP_REMOVED lines=12> */
.L_x_11919:
[----:B------:R-:W-:Y:S05]  /*16800*/  BSYNC B1 ;  /* 0x0000000000017941 */ /* 0x000fea0003800000 */
.L_x_11918:
[----:B------:R-:W-:Y:S01]  /*16810*/  ISETP.NE.AND P2, PT, R84, RZ, PT ;  /* 0x000000ff5400720c */ /* 0x000fe20003f45270 */
[----:B---3-5:R3:W4:Y:S01]  /*16820*/  SHFL.IDX PT, R33, R3, 0x1, 0x181f ;  /* 0x00381f0003217f89 */ /* 0x02872200000e0000 */
[----:B------:R-:W-:Y:S03]  /*16830*/  BSSY B1, `(.L_x_11920) ;  /* 0x0000014000017945 */ /* 0x000fe60003800000 */
[----:B------:R3:W0:Y:S08]  /*16840*/  SHFL.IDX PT, R35, R82, 0x1, 0x181f ;  /* 0x00381f0052237f89 */ /* 0x00063000000e0000 */
[----:B---3--:R-:W-:Y:S05]  /*16850*/  @P2 BRA `(.L_x_11921) ;  /* 0x0000000000442947 */ /* 0x008fea0003800000 */
[----:B------:R-:W-:Y:S02]  /*16860*/  ULDC UR4, c[0x0][0xac8] ;  /* 0x0002b20000047ab9 */ /* 0x000fe40000000800 */
[----:B------:R-:W-:Y:S02]  /*16870*/  ISETP.GE.AND P2, PT, R214, UR4, PT ;  /* 0x00000004d6007c0c */ /* 0x000fe4000bf46270 */
[----:B------:R-:W-:Y:S02]  /*16880*/  ISETP.GE.AND P3, PT, R223, UR4, PT ;  /* 0x00000004df007c0c */ /* 0x000fe4000bf66270 */
[----:B------:R-:W-:-:S09]  /*16890*/  ISETP.GE.AND P4, PT, R222, UR4, PT ;  /* 0x00000004de007c0c */ /* 0x000fd2000bf86270 */
[----:B0-----:R-:W-:-:S04]  /*168a0*/  @!P2 LEA R8, P5, R214, R35, 0x1 ;  /* 0x00000023d608a211 */ /* 0x001fc800078a08ff */
        /* <DEDUP_REMOVED lines=12> */
.L_x_11921:
[----:B------:R-:W-:Y:S05]  /*16970*/  BSYNC B1 ;  /* 0x0000000000017941 */ /* 0x000fea0003800000 */
.L_x_11920:
[----:B---3--:R3:W0:Y:S01]  /*16980*/  SHFL.IDX PT, R15, R3, 0x2, 0x181f ;  /* 0x00581f00030f7f89 */ /* 0x00862200000e0000 */
        /* <DEDUP_REMOVED lines=8> */
[----:B0-----:R-:W-:-:S04]  /*16a10*/  @!P4 LEA R8, P5, R214, R21, 0x1 ;  /* 0x00000015d608c211 */ /* 0x001fc800078a08ff */
[----:B------:R-:W-:Y:S02]  /*16a20*/  @!P4 LEA.HI.X R9, R214, R15, R93, 0x1, P5 ;  /* 0x0000000fd609c211 */ /* 0x000fe400028f0c5d */
        /* <DEDUP_REMOVED lines=10> */
.L_x_11923:
[----:B------:R-:W-:Y:S05]  /*16ad0*/  BSYNC B1 ;  /* 0x0000000000017941 */ /* 0x000fea0003800000 */
.L_x_11922:
[----:B0--3--:R-:W0:Y:S04]  /*16ae0*/  SHFL.IDX PT, R3, R3, 0x3, 0x181f ;  /* 0x00781f0003037f89 */ /* 0x009e2800000e0000 */
[----:B------:R3:W0:Y:S01]  /*16af0*/  SHFL.IDX PT, R11, R82, 0x3, 0x181f ;  /* 0x00781f00520b7f89 */ /* 0x00062200000e0000 */
[----:B------:R-:W-:Y:S05]  /*16b00*/  @P1 BRA `(.L_x_11924) ;  /* 0x0000000c00e41947 */ /* 0x000fea0003800000 */
        /* <DEDUP_REMOVED lines=19> */
.L_x_11916:
[----:B------:R-:W-:Y:S01]  /*16c40*/  ULDC.64 UR4, c[0x0][0xc00] ;  /* 0x0003000000047ab9 */ /* 0x000fe20000000a00 */
[----:B------:R-:W4:Y:S01]  /*16c50*/  LDC.64 R4, c[0x0][0xc00] ;  /* 0x00030000ff047b82 */ /* 0x000f220000000a00 */
[----:B------:R-:W-:Y:S01]  /*16c60*/  ISETP.NE.U32.AND P0, PT, RZ, UR4, PT ;  /* 0x00000004ff007c0c */ /* 0x000fe2000bf05070 */
[----:B------:R-:W-:-:S03]  /*16c70*/  IMAD.MOV.U32 R0, RZ, RZ, RZ ;  /* 0x000000ffff007224 */ /* 0x000fc600078e00ff */
[----:B------:R-:W-:Y:S01]  /*16c80*/  ISETP.NE.AND.EX P0, PT, RZ, UR5, PT, P0 ;  /* 0x00000005ff007c0c */ /* 0x000fe2000bf05300 */
[----:B------:R-:W-:Y:S02]  /*16c90*/  ULDC.64 UR4, c[0x0][0xc08] ;  /* 0x0003020000047ab9 */ /* 0x000fe40000000a00 */
[----:B------:R-:W-:Y:S01]  /*16ca0*/  ISETP.NE.U32.AND P1, PT, RZ, UR4, PT ;  /* 0x00000004ff007c0c */ /* 0x000fe2000bf25070 */
[----:B------:R-:W0:Y:S03]  /*16cb0*/  LDC R25, c[0x0][0xbe8] ;  /* 0x0002fa00ff197b82 */ /* 0x000e260000000800 */
[----:B------:R-:W-:Y:S01]  /*16cc0*/  ISETP.NE.AND.EX P1, PT, RZ, UR5, PT, P1 ;  /* 0x00000005ff007c0c */ /* 0x000fe2000bf25310 */
[----:B----4-:R-:W-:-:S12]  /*16cd0*/  IMAD.WIDE R4, R231, 0x4, R4 ;  /* 0x00000004e7047825 */ /* 0x010fd800078e0204 */
[----:B------:R-:W4:Y:S01]  /*16ce0*/  @P1 LDC.64 R6, c[0x0][0xc08] ;  /* 0x00030200ff061b82 */ /* 0x000f220000000a00 */
[----:B------:R-:W-:Y:S02]  /*16cf0*/  ULDC UR4, c[0x0][0xa88] ;  /* 0x0002a20000047ab9 */ /* 0x000fe40000000800 */
[----:B------:R-:W-:Y:S01]  /*16d00*/  IMAD.U32 R8, RZ, RZ, UR4 ;  /* 0x00000004ff087e24 */ /* 0x000fe2000f8e00ff */
[----:B------:R0:W5:Y:S01]  /*16d10*/  @P0 LDG.E R0, desc[UR40][R4.64] ;  /* 0x0000002804000981 */ /* 0x000162000c1e1900 */
[----:B----4-:R-:W-:-:S05]  /*16d20*/  @P1 IMAD.WIDE R6, R231, 0x4, R6 ;  /* 0x00000004e7061825 */ /* 0x010fca00078e0206 */
[----:B------:R4:W5:Y:S01]  /*16d30*/  @P1 LDG.E R8, desc[UR40][R6.64] ;  /* 0x0000002806081981 */ /* 0x000962000c1e1900 */
[----:B0-----:R-:W-:Y:S02]  /*16d40*/  ISETP.NE.AND P2, PT, R25, 0x1, PT ;  /* 0x000000011900780c */ /* 0x001fe40003f45270 */
[----:B------:R-:W-:Y:S01]  /*16d50*/  SHF.R.S32.HI R9, RZ, 0x1f, R231 ;  /* 0x0000001fff097819 */ /* 0x000fe200000114e7 */
[----:B------:R-:W0:Y:S10]  /*16d60*/  S2R R3, SR_TID.X ;  /* 0x0000000000037919 */ /* 0x000e340000002100 */
[----:B------:R-:W1:Y:S01]  /*16d70*/  @P2 LDC R27, c[0x0][0xbec] ;  /* 0x0002fb00ff1b2b82 */ /* 0x000e620000000800 */
[----:B0-----:R-:W-:-:S05]  /*16d80*/  VIADD R3, R3, 0xffffff80 ;  /* 0xffffff8003037836 */ /* 0x001fca0000000000 */
[----:B------:R-:W-:Y:S01]  /*16d90*/  ISETP.GE.AND P3, PT, R3, 0x80, PT ;  /* 0x000000800300780c */ /* 0x000fe20003f66270 */
[----:B----4-:R-:W-:-:S12]  /*16da0*/  @P1 BRA `(.L_x_11925) ;  /* 0x0000000000101947 */ /* 0x010fd80003800000 */
[----:B------:R-:W-:Y:S05]  /*16db0*/  @!P0 BRA `(.L_x_11925) ;  /* 0x00000000000c8947 */ /* 0x000fea0003800000 */
[----:B------:R-:W4:Y:S04]  /*16dc0*/  LDG.E R3, desc[UR40][R4.64] ;  /* 0x0000002804037981 */ /* 0x000f28000c1e1900 */
[----:B-----5:R-:W4:Y:S02]  /*16dd0*/  LDG.E R8, desc[UR40][R4.64+0x4] ;  /* 0x0000042804087981 */ /* 0x020f24000c1e1900 */
[----:B----4-:R-:W-:-:S07]  /*16de0*/  IMAD.IADD R8, R8, 0x1, -R3 ;  /* 0x0000000108087824 */ /* 0x010fce00078e0a03 */
.L_x_11925:
        /* <DEDUP_REMOVED lines=29> */
[--C-:B------:R-:W-:Y:S02]  /*16fc0*/  IMAD.MOV R7, RZ, RZ, -R3.reuse ;  /* 0x000000ffff077224 */ /* 0x100fe400078e0a03 */
        /* <DEDUP_REMOVED lines=15> */
.L_x_11927:
[----:B------:R-:W-:Y:S05]  /*170c0*/  BSYNC B1 ;  /* 0x0000000000017941 */ /* 0x000fea0003800000 */
.L_x_11926:
[----:B------:R-:W4:Y:S01]  /*170d0*/  @P2 LDC R9, c[0x0][0xbf0] ;  /* 0x0002fc00ff092b82 */ /* 0x000f220000000800 */
[----:B------:R-:W-:Y:S01]  /*170e0*/  ULDC.64 UR4, c[0x0][0xaa0] ;  /* 0x0002a80000047ab9 */ /* 0x000fe20000000a00 */
[----:B0-----:R-:W-:Y:S02]  /*170f0*/  IMAD R7, R225, 0x20, R236 ;  /* 0x00000020e1077824 */ /* 0x001fe400078e02ec */
[----:B------:R-:W-:Y:S02]  /*17100*/  IMAD R3, R11, UR4, RZ ;  /* 0x000000040b037c24 */ /* 0x000fe4000f8e02ff */
[----:B------:R-:W-:-:S04]  /*17110*/  IMAD.WIDE.U32 R4, R0, UR4, RZ ;  /* 0x0000000400047c25 */ /* 0x000fc8000f8e00ff */
[----:B------:R-:W-:Y:S01]  /*17120*/  IMAD R3, R0, UR5, R3 ;  /* 0x0000000500037c24 */ /* 0x000fe2000f8e0203 */
[----:B------:R-:W-:Y:S01]  /*17130*/  ULDC.64 UR4, c[0x0][0xae8] ;  /* 0x0002ba0000047ab9 */ /* 0x000fe20000000a00 */
[----:B------:R-:W-:Y:S02]  /*17140*/  IMAD.IADD R10, R210, 0x1, R7 ;  /* 0x00000001d20a7824 */ /* 0x000fe400078e0207 */
[----:B------:R-:W-:Y:S02]  /*17150*/  IMAD.IADD R5, R5, 0x1, R3 ;  /* 0x0000000105057824 */ /* 0x000fe400078e0203 */
[----:B------:R-:W-:Y:S02]  /*17160*/  IMAD R3, R12, UR4, RZ ;  /* 0x000000040c037c24 */ /* 0x000fe4000f8e02ff */
[----:B-1----:R-:W-:-:S04]  /*17170*/  @P2 IMAD.HI.U32 R0, R10, R27, RZ ;  /* 0x0000001b0a002227 */ /* 0x002fc800078e00ff */
[C---:B------:R-:W-:Y:S02]  /*17180*/  IMAD R7, R230.reuse, UR5, R3 ;  /* 0x00000005e6077c24 */ /* 0x040fe4000f8e0203 */
        /* <DEDUP_REMOVED lines=28> */
[----:B------:R0:W1:Y:S04]  /*17350*/  SHFL.IDX PT, R3, R4, RZ, 0x181f ;  /* 0x00181fff04037589 */ /* 0x00006800000e0000 */
[----:B------:R0:W4:Y:S02]  /*17360*/  SHFL.IDX PT, R14, R0, RZ, 0x181f ;  /* 0x00181fff000e7589 */ /* 0x00012400000e0000 */
.L_x_12148:
[----:B------:R-:W-:Y:S01]  /*17370*/  IMAD R8, R8, R25, RZ ;  /* 0x0000001908087224 */ /* 0x000fe200078e02ff */
[----:B------:R-:W-:Y:S01]  /*17380*/  BSSY B1, `(.L_x_11929) ;  /* 0x0000019000017945 */ /* 0x000fe20003800000 */
[----:B------:R-:W-:-:S05]  /*17390*/  IMAD.IADD R7, R236, 0x1, R210 ;  /* 0x00000001ec077824 */ /* 0x000fca00078e02d2 */
        /* <DEDUP_REMOVED lines=11> */
[CC--:B------:R-:W-:Y:S02]  /*17450*/  @!P2 LEA R12, P4, R223.reuse, R14.reuse, 0x1 ;  /* 0x0000000edf0ca211 */ /* 0x0c0fe400078808ff */
[-C--:B-1----:R-:W-:Y:S02]  /*17460*/  @!P3 LEA.HI.X R11, R214, R3.reuse, R5, 0x1, P5 ;  /* 0x00000003d60bb211 */ /* 0x082fe400028f0c05 */
        /* <DEDUP_REMOVED lines=10> */
.L_x_11930:
[----:B------:R-:W-:Y:S05]  /*17510*/  BSYNC B1 ;  /* 0x0000000000017941 */ /* 0x000fea0003800000 */
.L_x_11929:
[----:B------:R-:W-:-:S03]  /*17520*/  UMOV UR4, 0xffffffff ;  /* 0xffffffff00047882 */ /* 0x000fc60000000000 */
[----:B------:R-:W-:Y:S05]  /*17530*/  BRA.DIV UR4, `(.L_x_11931) ;  /* 0x0000009204e47947 */ /* 0x000fea000b800000 */
[----:B-1----:R1:W0:Y:S04]  /*17540*/  SHFL.IDX PT, R3, R4, 0x1, 0x181f ;  /* 0x00381f0004037f89 */ /* 0x00222800000e0000 */
[----:B----4-:R1:W4:Y:S02]  /*17550*/  SHFL.IDX PT, R14, R0, 0x1, 0x181f ;  /* 0x00381f00000e7f89 */ /* 0x01032400000e0000 */
.L_x_12152:
        /* <DEDUP_REMOVED lines=14> */
[-C--:B0-----:R-:W-:Y:S02]  /*17640*/  @!P3 LEA.HI.X R11, R214, R3.reuse, R6, 0x1, P5 ;  /* 0x00000003d60bb211 */ /* 0x081fe400028f0c06 */
        /* <DEDUP_REMOVED lines=10> */
.L_x_11933:
[----:B------:R-:W-:Y:S05]  /*176f0*/  BSYNC B1 ;  /* 0x0000000000017941 */ /* 0x000fea0003800000 */
.L_x_11932:
[----:B------:R-:W-:-:S03]  /*17700*/  UMOV UR4, 0xffffffff ;  /* 0xffffffff00047882 */ /* 0x000fc60000000000 */
[----:B------:R-:W-:Y:S05]  /*17710*/  BRA.DIV UR4, `(.L_x_11934) ;  /* 0x0000009204b47947 */ /* 0x000fea000b800000 */
[----:B0-----:R0:W0:Y:S04]  /*17720*/  SHFL.IDX PT, R3, R4, 0x2, 0x181f ;  /* 0x00581f0004037f89 */ /* 0x00102800000e0000 */
[----:B----4-:R4:W0:Y:S02]  /*17730*/  SHFL.IDX PT, R14, R0, 0x2, 0x181f ;  /* 0x00581f00000e7f89 */ /* 0x01082400000e0000 */
.L_x_12156:
        /* <DEDUP_REMOVED lines=13> */
[CC--:B------:R-:W-:Y:S02]  /*17810*/  @!P2 LEA R12, P4, R223.reuse, R14.reuse, 0x1 ;  /* 0x0000000edf0ca211 */ /* 0x0c0fe400078808ff */
[-C--:B------:R-:W-:Y:S02]  /*17820*/  @!P3 LEA.HI.X R11, R214, R3.reuse, R6, 0x1, P5 ;  /* 0x00000003d60bb211 */ /* 0x080fe400028f0c06 */
        /* <DEDUP_REMOVED lines=10> */
.L_x_11936:
[----:B------:R-:W-:Y:S05]  /*178d0*/  BSYNC B1 ;  /* 0x0000000000017941 */ /* 0x000fea0003800000 */
.L_x_11935:
[----:B------:R-:W-:-:S03]  /*178e0*/  UMOV UR4, 0xffffffff ;  /* 0xffffffff00047882 */ /* 0x000fc60000000000 */
[----:B------:R-:W-:Y:S05]  /*178f0*/  BRA.DIV UR4, `(.L_x_11937) ;  /* 0x0000009204847947 */ /* 0x000fea000b800000 */
[----:B0-----:R0:W0:Y:S04]  /*17900*/  SHFL.IDX PT, R3, R4, 0x3, 0x181f ;  /* 0x00781f0004037f89 */ /* 0x00102800000e0000 */
[----:B------:R0:W0:Y:S02]  /*17910*/  SHFL.IDX PT, R14, R0, 0x3, 0x181f ;  /* 0x00781f00000e7f89 */ /* 0x00002400000e0000 */
.L_x_12160:
[----:B01--4-:R-:W-:-:S05]  /*17920*/  VIADD R0, R7, 0x60 ;  /* 0x0000006007007836 */ /* 0x013fca0000000000 */
        /* <DEDUP_REMOVED lines=12> */
[-C--:B------:R-:W-:Y:S02]  /*179f0*/  @!P2 LEA R6, P4, R223, R14.reuse, 0x1 ;  /* 0x0000000edf06a211 */ /* 0x080fe400078808ff */
[----:B------:R-:W-:Y:S02]  /*17a00*/  @!P3 LEA.HI.X R5, R214, R3, R9, 0x1, P5 ;  /* 0x00000003d605b211 */ /* 0x000fe400028f0c09 */
[----:B------:R-:W-:-:S02]  /*17a10*/  @!P1 LEA R8, P5, R222, R14, 0x1 ;  /* 0x0000000ede089211 */ /* 0x000fc400078a08ff */
[-C--:B------:R-:W-:Y:S01]  /*17a20*/  @!P2 LEA.HI.X R7, R223, R3.reuse, R12, 0x1, P4 ;  /* 0x00000003df07a211 */ /* 0x080fe200020f0c0c */
[----:B------:R0:W-:Y:S01]  /*17a30*/  @!P3 ST.E.128 desc[UR40][R4.64], RZ ;  /* 0x000000ff0400b985 */ /* 0x0001e2000c101d28 */
[----:B------:R-:W-:Y:S02]  /*17a40*/  @!P0 LEA R14, P4, R224, R14, 0x1 ;  /* 0x0000000ee00e8211 */ /* 0x000fe400078808ff */
[-C--:B------:R-:W-:Y:S01]  /*17a50*/  @!P1 LEA.HI.X R9, R222, R3.reuse, R11, 0x1, P5 ;  /* 0x00000003de099211 */ /* 0x080fe200028f0c0b */
[----:B------:R0:W-:Y:S01]  /*17a60*/  @!P2 ST.E.128 desc[UR40][R6.64], RZ ;  /* 0x000000ff0600a985 */ /* 0x0001e2000c101d28 */
[----:B------:R-:W-:-:S03]  /*17a70*/  @!P0 LEA.HI.X R15, R224, R3, R10, 0x1, P4 ;  /* 0x00000003e00f8211 */ /* 0x000fc600020f0c0a */
[----:B------:R0:W-:Y:S04]  /*17a80*/  @!P1 ST.E.128 desc[UR40][R8.64], RZ ;  /* 0x000000ff08009985 */ /* 0x0001e8000c101d28 */
[----:B------:R0:W-:Y:S02]  /*17a90*/  @!P0 ST.E.128 desc[UR40][R14.64], RZ ;  /* 0x000000ff0e008985 */ /* 0x0001e4000c101d28 */
.L_x_11924:
[----:B------:R-:W-:Y:S05]  /*17aa0*/  BSYNC B0 ;  /* 0x0000000000007941 */ /* 0x000fea0003800000 */
.L_x_11915:
[----:B------:R-:W-:Y:S02]  /*17ab0*/  ULDC UR4, c[0x0][0xc3c] ;  /* 0x00030f0000047ab9 */ /* 0x000fe40000000800 */
[----:B---3--:R-:W-:-:S13]  /*17ac0*/  ISETP.GE.AND P0, PT, R91, UR4, PT ;  /* 0x000000045b007c0c */ /* 0x008fda000bf06270 */
[----:B------:R-:W-:Y:S05]  /*17ad0*/  @!P0 BRA `(.L_x_11938) ;  /* 0xfffffe94005c8947 */ /* 0x000fea000383ffff */
[----:B------:R-:W-:Y:S05]  /*17ae0*/  BRA `(.L_x_11732) ;  /* 0x0000007c00ac7947 */ /* 0x000fea0003800000 */
.L_x_11730:
[----:B------:R-:W-:-:S08]  /*17af0*/  NOP ;  /* 0x0000000000007918 */ /* 0x000fd00000000000 */
[----:B--2---:R-:W0:-:S00]  /*17b00*/  USETMAXREG.DEALLOC.CTAPOOL 0x18 ;  /* 0x00000018000079c8 */ /* 0x004e0000080e0500 */
        /* <DEDUP_REMOVED lines=16> */
.L_x_11939:
        /* <DEDUP_REMOVED lines=41> */
.L_x_11945:
        /* <DEDUP_REMOVED lines=12> */
.L_x_11944:
[----:B------:R-:W-:Y:S05]  /*17f60*/  BSYNC B0 ;  /* 0x0000000000007941 */ /* 0x000fea0003800000 */
.L_x_11943:
        /* <DEDUP_REMOVED lines=21> */
.L_x_11941:
        /* <DEDUP_REMOVED lines=20> */
.L_x_11946:
        /* <DEDUP_REMOVED lines=56> */
.L_x_11942:
[----:B------:R-:W-:Y:S02]  /*18580*/  IMAD.MOV.U32 R17, RZ, RZ, RZ ;  /* 0x000000ffff117224 */ /* 0x000fe400078e00ff */
[----:B------:R-:W-:Y:S02]  /*18590*/  IMAD.U32 R16, RZ, RZ, UR6 ;  /* 0x00000006ff107e24 */ /* 0x000fe4000f8e00ff */
[----:B------:R-:W-:-:S07]  /*185a0*/  IMAD.MOV.U32 R18, RZ, RZ, RZ ;  /* 0x000000ffff127224 */ /* 0x000fce00078e00ff */
.L_x_11947:
[----:B------:R-:W-:-:S13]  /*185b0*/  ISETP.NE.AND P0, PT, R0, RZ, PT ;  /* 0x000000ff0000720c */ /* 0x000fda0003f05270 */
[----:B------:R-:W1:Y:S01]  /*185c0*/  @!P0 S2R R3, SR_CgaCtaId ;  /* 0x0000000000038919 */ /* 0x000e620000008800 */
[----:B------:R-:W-:-:S04]  /*185d0*/  @!P0 MOV R0, 0x400 ;  /* 0x0000040000008802 */ /* 0x000fc80000000f00 */
[----:B-1----:R-:W-:-:S05]  /*185e0*/  @!P0 LEA R0, R3, R0, 0x18 ;  /* 0x0000000003008211 */ /* 0x002fca00078ec0ff */
[----:B------:R2:W-:Y:S01]  /*185f0*/  @!P0 STS.128 [R0+0x228d0], R16 ;  /* 0x0228d01000008388 */ /* 0x0005e20000000c00 */
[----:B------:R-:W-:Y:S06]  /*18600*/  BAR.ARV 0x5, 0x180 ;  /* 0x0146000000007b1d */ /* 0x000fec0000002000 */
.L_x_11940:
        /* <DEDUP_REMOVED lines=32> */
.L_x_12104:
[----:B------:R-:W-:Y:S05]  /*18810*/  YIELD ;  /* 0x0000000000007946 */ /* 0x000fea0003800000 */
[----:B------:R-:W-:Y:S01]  /*18820*/  ULDC.64 UR4, c[0x0][0xa28] ;  /* 0x00028a0000047ab9 */ /* 0x000fe20000000a00 */
[----:B0-----:R-:W-:Y:S02]  /*18830*/  CS2R R6, SRZ ;  /* 0x0000000000067805 */ /* 0x001fe4000001ff00 */
[----:B------:R-:W-:Y:S01]  /*18840*/  ISETP.NE.U32.AND P0, PT, RZ, UR4, PT ;  /* 0x00000004ff007c0c */ /* 0x000fe2000bf05070 */
[----:B-1----:R-:W1:Y:S01]  /*18850*/  LDC.64 R12, c[0x0][0xa00] ;  /* 0x00028000ff0c7b82 */ /* 0x002e620000000a00 */
[----:B------:R-:W-:Y:S01]  /*18860*/  ULDC.64 UR6, c[0x0][0xa08] ;  /* 0x0002820000067ab9 */ /* 0x000fe20000000a00 */
[----:B------:R-:W-:Y:S01]  /*18870*/  ULDC.64 UR8, c[0x0][0xa10] ;  /* 0x0002840000087ab9 */ /* 0x000fe20000000a00 */
[----:B------:R-:W-:Y:S01]  /*18880*/  ISETP.NE.AND.EX P0, PT, RZ, UR5, PT, P0 ;  /* 0x00000005ff007c0c */ /* 0x000fe2000bf05300 */
[----:B------:R-:W-:-:S04]  /*18890*/  ULDC.64 UR4, c[0x0][0xa18] ;  /* 0x0002860000047ab9 */ /* 0x000fc80000000a00 */
[----:B--2---:R-:W2:Y:S08]  /*188a0*/  LDC.64 R4, c[0x0][0xa08] ;  /* 0x00028200ff047b82 */ /* 0x004eb00000000a00 */
[----:B0-----:R-:W0:Y:S02]  /*188b0*/  @P0 LDC.64 R2, c[0x0][0xa28] ;  /* 0x00028a00ff020b82 */ /* 0x001e240000000a00 */
[----:B0-----:R-:W-:-:S05]  /*188c0*/  @P0 IMAD.WIDE R2, R19, 0x4, R2 ;  /* 0x0000000413020825 */ /* 0x001fca00078e0202 */
[----:B-----5:R0:W5:Y:S01]  /*188d0*/  @P0 LDG.E R6, desc[UR40][R2.64] ;  /* 0x0000002802060981 */ /* 0x020162000c1e1900 */
[----:B------:R-:W-:Y:S01]  /*188e0*/  ISETP.NE.U32.AND P0, PT, RZ, UR4, PT ;  /* 0x00000004ff007c0c */ /* 0x000fe2000bf05070 */
[----:B-1----:R-:W-:Y:S01]  /*188f0*/  IMAD.WIDE R12, R19, 0x4, R12 ;  /* 0x00000004130c7825 */ /* 0x002fe200078e020c */
[----:B------:R-:W-:Y:S02]  /*18900*/  ISETP.NE.U32.AND P2, PT, RZ, UR6, PT ;  /* 0x00000006ff007c0c */ /* 0x000fe4000bf45070 */
[----:B------:R-:W-:Y:S01]  /*18910*/  ISETP.NE.AND.EX P0, PT, RZ, UR5, PT, P0 ;  /* 0x00000005ff007c0c */ /* 0x000fe2000bf05300 */
[----:B------:R-:W-:Y:S01]  /*18920*/  ULDC.64 UR4, c[0x0][0xa00] ;  /* 0x0002800000047ab9 */ /* 0x000fe20000000a00 */
[----:B------:R-:W-:Y:S01]  /*18930*/  ISETP.NE.U32.AND P4, PT, RZ, UR8, PT ;  /* 0x00000008ff007c0c */ /* 0x000fe2000bf85070 */
[----:B------:R-:W-:Y:S01]  /*18940*/  IMAD.MOV.U32 R8, RZ, RZ, RZ ;  /* 0x000000ffff087224 */ /* 0x000fe200078e00ff */
[----:B------:R-:W-:Y:S01]  /*18950*/  ISETP.NE.U32.AND P1, PT, RZ, UR4, PT ;  /* 0x00000004ff007c0c */ /* 0x000fe2000bf25070 */
[----:B0-----:R-:W0:Y:S01]  /*18960*/  LDC.64 R2, c[0x0][0xa10] ;  /* 0x00028400ff027b82 */ /* 0x001e220000000a00 */
[----:B------:R-:W-:-:S02]  /*18970*/  IMAD.MOV.U32 R0, RZ, RZ, RZ ;  /* 0x000000ffff007224 */ /* 0x000fc400078e00ff */
[----:B------:R-:W-:Y:S01]  /*18980*/  ISETP.NE.AND.EX P3, PT, RZ, UR5, PT, P1 ;  /* 0x00000005ff007c0c */ /* 0x000fe2000bf65310 */
[----:B--2---:R-:W-:-:S04]  /*18990*/  IMAD.WIDE R4, R19, 0x4, R4 ;  /* 0x0000000413047825 */ /* 0x004fc800078e0204 */
        /* <DEDUP_REMOVED lines=30> */
.L_x_11949:
        /* <DEDUP_REMOVED lines=10> */
.L_x_11950:
[----:B------:R-:W-:Y:S05]  /*18c20*/  @!P1 BRA `(.L_x_11951) ;  /* 0x00000000000c9947 */ /* 0x000fea0003800000 */
[----:B------:R-:W2:Y:S04]  /*18c30*/  LDG.E R7, desc[UR40][R4.64] ;  /* 0x0000002804077981 */ /* 0x000ea8000c1e1900 */
[----:B------:R-:W2:Y:S02]  /*18c40*/  LDG.E R4, desc[UR40][R4.64+0x4] ;  /* 0x0000042804047981 */ /* 0x000ea4000c1e1900 */
[----:B--2---:R-:W-:-:S07]  /*18c50*/  IMAD.IADD R7, R4, 0x1, -R7 ;  /* 0x0000000104077824 */ /* 0x004fce00078e0a07 */
.L_x_11951:
        /* <DEDUP_REMOVED lines=35> */
.L_x_11954:
[----:B------:R-:W-:-:S13]  /*18e90*/  ISETP.NE.AND P0, PT, R3, 0x1, PT ;  /* 0x000000010300780c */ /* 0x000fda0003f05270 */
[----:B------:R-:W1:Y:S02]  /*18ea0*/  @P0 LDC.64 R4, c[0x0][0x9e8] ;  /* 0x00027a00ff040b82 */ /* 0x000e640000000a00 */
[----:B-1----:R-:W-:-:S05]  /*18eb0*/  @P0 IMAD.HI.U32 R4, R2, R4, RZ ;  /* 0x0000000402040227 */ /* 0x002fca00078e00ff */
[----:B------:R-:W-:-:S07]  /*18ec0*/  @P0 SHF.R.U32.HI R2, RZ, R5, R4 ;  /* 0x00000005ff020219 */ /* 0x000fce0000011604 */
.L_x_11955:
[----:B------:R-:W-:Y:S05]  /*18ed0*/  BSYNC B0 ;  /* 0x0000000000007941 */ /* 0x000fea0003800000 */
.L_x_11953:
[----:B------:R-:W-:-:S05]  /*18ee0*/  IMAD R2, R2, R3, R3 ;  /* 0x0000000302027224 */ /* 0x000fca00078e0203 */
[----:B------:R-:W-:-:S07]  /*18ef0*/  VIMNMX R8, R8, R2, PT ;  /* 0x0000000208087248 */ /* 0x000fce0003fe0100 */
.L_x_11952:
        /* <DEDUP_REMOVED lines=20> */
.L_x_11958:
[----:B------:R-:W-:-:S13]  /*19040*/  ISETP.NE.AND P0, PT, R3, 0x1, PT ;  /* 0x000000010300780c */ /* 0x000fda0003f05270 */
[----:B------:R-:W1:Y:S02]  /*19050*/  @P0 LDC.64 R4, c[0x0][0x9e8] ;  /* 0x00027a00ff040b82 */ /* 0x000e640000000a00 */
[----:B-1----:R-:W-:-:S05]  /*19060*/  @P0 IMAD.HI.U32 R4, R2, R4, RZ ;  /* 0x0000000402040227 */ /* 0x002fca00078e00ff */
[----:B------:R-:W-:-:S07]  /*19070*/  @P0 SHF.R.U32.HI R2, RZ, R5, R4 ;  /* 0x00000005ff020219 */ /* 0x000fce0000011604 */
.L_x_11959:
[----:B------:R-:W-:Y:S05]  /*19080*/  BSYNC B0 ;  /* 0x0000000000007941 */ /* 0x000fea0003800000 */
.L_x_11957:
[----:B------:R-:W-:-:S05]  /*19090*/  IMAD R2, R2, R3, RZ ;  /* 0x0000000302027224 */ /* 0x000fca00078e02ff */
[----:B------:R-:W-:-:S07]  /*190a0*/  VIMNMX R6, R6, R2, !PT ;  /* 0x0000000206067248 */ /* 0x000fce0007fe0100 */
.L_x_11956:
[----:B------:R-:W-:Y:S01]  /*190b0*/  VIADD R8, R8, 0x5f ;  /* 0x0000005f08087836 */ /* 0x000fe20000000000 */
[----:B------:R-:W-:Y:S01]  /*190c0*/  BSSY B0, `(.L_x_11960) ;  /* 0x000014f000007945 */ /* 0x000fe20003800000 */
        /* <DEDUP_REMOVED lines=30> */
.L_x_12163:
[----:B--2---:R-:W-:Y:S02]  /*192b0*/  ISETP.NE.AND P0, PT, R14, RZ, PT ;  /* 0x000000ff0e00720c */ /* 0x004fe40003f05270 */
[----:B------:R-:W-:-:S11]  /*192c0*/  PLOP3.LUT P6, PT, PT, PT, PT, 0x8, 0x0 ;  /* 0x000000000000781c */ /* 0x000fd60003fce170 */
[----:B------:R-:W-:Y:S05]  /*192d0*/  @P0 BRA `(.L_x_11963) ;  /* 0x00000000000c0947 */ /* 0x000fea0003800000 */
[----:B------:R-:W-:-:S03]  /*192e0*/  UMOV UR4, 0xffffffff ;  /* 0xffffffff00047882 */ /* 0x000fc60000000000 */
[----:B------:R-:W-:Y:S05]  /*192f0*/  BRA.DIV UR4, `(.L_x_11964) ;  /* 0x0000007a04807947 */ /* 0x000fea000b800000 */
[----:B------:R-:W-:-:S13]  /*19300*/  ELECT P6, URZ, PT ;  /* 0x00000000003f782f */ /* 0x000fda00038c0000 */
.L_x_11963:
        /* <DEDUP_REMOVED lines=10> */
.L_x_12166:
[----:B------:R-:W-:Y:S05]  /*193b0*/  BSYNC B1 ;  /* 0x0000000000017941 */ /* 0x000fea0003800000 */
.L_x_11965:
[----:B------:R-:W-:Y:S04]  /*193c0*/  BSSY B1, `(.L_x_11967) ;  /* 0x0000082000017945 */ /* 0x000fe80003800000 */
[----:B------:R-:W-:Y:S05]  /*193d0*/  @!P6 BRA `(.L_x_11968) ;  /* 0x000000080000e947 */ /* 0x000fea0003800000 */
[----:B------:R-:W2:Y:S04]  /*193e0*/  LDL R9, [R1+0x4] ;  /* 0x0000040001097983 */ /* 0x000ea80000100800 */
        /* <DEDUP_REMOVED lines=10> */
.L_x_12167:
[----:B------:R-:W-:Y:S05]  /*19490*/  BSYNC B2 ;  /* 0x0000000000027941 */ /* 0x000fea0003800000 */
.L_x_11969:
        /* <DEDUP_REMOVED lines=9> */
.L_x_11972:
[----:B------:R-:W-:Y:S05]  /*19530*/  BSYNC B2 ;  /* 0x0000000000027941 */ /* 0x000fea0003800000 */
.L_x_11971:
        /* <DEDUP_REMOVED lines=14> */
.L_x_11973:
        /* <DEDUP_REMOVED lines=13> */
.L_x_12168:
[----:B------:R-:W-:Y:S05]  /*196f0*/  BSYNC B2 ;  /* 0x0000000000027941 */ /* 0x000fea0003800000 */
.L_x_11974:
        /* <DEDUP_REMOVED lines=11> */
.L_x_11977:
[----:B------:R-:W-:Y:S05]  /*197b0*/  BSYNC B2 ;  /* 0x0000000000027941 */ /* 0x000fea0003800000 */
.L_x_11976:
        /* <DEDUP_REMOVED lines=11> */
.L_x_11978:
        /* <DEDUP_REMOVED lines=15> */
.L_x_11979:
        /* <DEDUP_REMOVED lines=15> */
.L_x_11980:
        /* <DEDUP_REMOVED lines=15> */
.L_x_11981:
        /* <DEDUP_REMOVED lines=10> */
.L_x_11968:
[----:B------:R-:W-:Y:S05]  /*19be0*/  BSYNC B1 ;  /* 0x0000000000017941 */ /* 0x000fea0003800000 */
.L_x_11967:
[----:B------:R-:W1:Y:S04]  /*19bf0*/  LDL.LU R9, [R1+0xc] ;  /* 0x00000c0001097983 */ /* 0x000e680000300800 */
[----:B------:R-:W2:Y:S01]  /*19c00*/  LDL.LU R8, [R1+0x18] ;  /* 0x0000180001087983 */ /* 0x000ea20000300800 */
[----:B------:R-:W-:Y:S01]  /*19c10*/  VIADD R4, R4, 0xfffffffe ;  /* 0xfffffffe04047836 */ /* 0x000fe20000000000 */
[----:B------:R-:W-:-:S04]  /*19c20*/  PLOP3.LUT P0, PT, PT, PT, PT, 0x8, 0x0 ;  /* 0x000000000000781c */ /* 0x000fc80003f0e170 */
[----:B------:R-:W-:Y:S01]  /*19c30*/  ISETP.GE.AND P2, PT, R4, R3, PT ;  /* 0x000000030400720c */ /* 0x000fe20003f46270 */
[----:B-1----:R-:W-:-:S05]  /*19c40*/  VIADD R5, R9, 0x1 ;  /* 0x0000000109057836 */ /* 0x002fca0000000000 */
[----:B------:R-:W-:-:S04]  /*19c50*/  ISETP.NE.AND P1, PT, R5, 0x2, PT ;  /* 0x000000020500780c */ /* 0x000fc80003f25270 */
[----:B------:R-:W-:Y:S02]  /*19c60*/  SEL R6, RZ, 0x1, P1 ;  /* 0x00000001ff067807 */ /* 0x000fe40000800000 */
[----:B------:R-:W-:Y:S02]  /*19c70*/  SEL R5, R5, RZ, P1 ;  /* 0x000000ff05057207 */ /* 0x000fe40000800000 */
[----:B--2---:R-:W-:-:S03]  /*19c80*/  LOP3.LUT R8, R8, R6, RZ, 0x3c, !PT ;  /* 0x0000000608087212 */ /* 0x004fc600078e3cff */
[----:B------:R1:W-:Y:S04]  /*19c90*/  STL [R1+0xc], R5 ;  /* 0x00000c0501007387 */ /* 0x0003e80000100800 */
[----:B------:R1:W-:Y:S01]  /*19ca0*/  STL [R1+0x18], R8 ;  /* 0x0000180801007387 */ /* 0x0003e20000100800 */
[----:B------:R-:W-:Y:S05]  /*19cb0*/  @!P2 BRA `(.L_x_11961) ;  /* 0x00000008003ca947 */ /* 0x000fea0003800000 */
.L_x_11997:
        /* <DEDUP_REMOVED lines=14> */
.L_x_12169:
[----:B------:R-:W-:Y:S05]  /*19da0*/  BSYNC B2 ;  /* 0x0000000000027941 */ /* 0x000fea0003800000 */
.L_x_11984:
        /* <DEDUP_REMOVED lines=9> */
.L_x_11987:
[----:B------:R-:W-:Y:S05]  /*19e40*/  BSYNC B2 ;  /* 0x0000000000027941 */ /* 0x000fea0003800000 */
.L_x_11986:
        /* <DEDUP_REMOVED lines=13> */
.L_x_11988:
        /* <DEDUP_REMOVED lines=13> */
.L_x_12170:
[----:B------:R-:W-:Y:S05]  /*19ff0*/  BSYNC B2 ;  /* 0x0000000000027941 */ /* 0x000fea0003800000 */
.L_x_11989:
        /* <DEDUP_REMOVED lines=11> */
.L_x_11992:
[----:B------:R-:W-:Y:S05]  /*1a0b0*/  BSYNC B2 ;  /* 0x0000000000027941 */ /* 0x000fea0003800000 */
.L_x_11991:
        /* <DEDUP_REMOVED lines=11> */
.L_x_11993:
        /* <DEDUP_REMOVED lines=15> */
.L_x_11994:
        /* <DEDUP_REMOVED lines=15> */
.L_x_11995:
        /* <DEDUP_REMOVED lines=15> */
.L_x_11996:
        /* <DEDUP_REMOVED lines=10> */
.L_x_11983:
[----:B------:R-:W-:Y:S05]  /*1a4e0*/  BSYNC B1 ;  /* 0x0000000000017941 */ /* 0x000fea0003800000 */
.L_x_11982:
[----:B------:R-:W1:Y:S04]  /*1a4f0*/  LDL.LU R9, [R1+0xc] ;  /* 0x00000c0001097983 */ /* 0x000e680000300800 */
[----:B------:R-:W2:Y:S01]  /*1a500*/  LDL.LU R7, [R1+0x18] ;  /* 0x0000180001077983 */ /* 0x000ea20000300800 */
[C---:B------:R-:W-:Y:S01]  /*1a510*/  ISETP.GT.AND P2, PT, R4.reuse, R3, PT ;  /* 0x000000030400720c */ /* 0x040fe20003f44270 */
[----:B------:R-:W-:Y:S02]  /*1a520*/  VIADD R4, R4, 0xffffffff ;  /* 0xffffffff04047836 */ /* 0x000fe40000000000 */
[----:B-1----:R-:W-:-:S05]  /*1a530*/  VIADD R5, R9, 0x1 ;  /* 0x0000000109057836 */ /* 0x002fca0000000000 */
[----:B------:R-:W-:-:S04]  /*1a540*/  ISETP.NE.AND P1, PT, R5, 0x2, PT ;  /* 0x000000020500780c */ /* 0x000fc80003f25270 */
[----:B------:R-:W-:Y:S02]  /*1a550*/  SEL R6, RZ, 0x1, P1 ;  /* 0x00000001ff067807 */ /* 0x000fe40000800000 */
[----:B------:R-:W-:Y:S02]  /*1a560*/  SEL R5, R5, RZ, P1 ;  /* 0x000000ff05057207 */ /* 0x000fe40000800000 */
[----:B--2---:R-:W-:-:S05]  /*1a570*/  LOP3.LUT R7, R7, R6, RZ, 0x3c, !PT ;  /* 0x0000000607077212 */ /* 0x004fca00078e3cff */
[----:B------:R2:W-:Y:S04]  /*1a580*/  STL [R1+0x18], R7 ;  /* 0x0000180701007387 */ /* 0x0005e80000100800 */
[----:B------:R2:W-:Y:S01]  /*1a590*/  STL [R1+0xc], R5 ;  /* 0x00000c0501007387 */ /* 0x0005e20000100800 */
[----:B------:R-:W-:Y:S05]  /*1a5a0*/  @P2 BRA `(.L_x_11997) ;  /* 0xfffffff400c42947 */ /* 0x000fea000383ffff */
.L_x_11961:
[----:B------:R-:W-:Y:S05]  /*1a5b0*/  BSYNC B0 ;  /* 0x0000000000007941 */ /* 0x000fea0003800000 */
.L_x_11960:
[----:B--2---:R-:W2:Y:S01]  /*1a5c0*/  LDL R7, [R1+0x28] ;  /* 0x0000280001077983 */ /* 0x004ea20000100800 */
[----:B------:R-:W3:Y:S01]  /*1a5d0*/  LDC R0, c[0x0][0x448] ;  /* 0x00011200ff007b82 */ /* 0x000ee20000000800 */
[----:B------:R-:W-:Y:S07]  /*1a5e0*/  @!P0 WARPSYNC.ALL ;  /* 0x0000000000008948 */ /* 0x000fee0003800000 */
[----:B------:R-:W-:Y:S01]  /*1a5f0*/  @!P0 BAR.SYNC.DEFER_BLOCKING 0xc, 0x180 ;  /* 0x0306000000008b1d */ /* 0x000fe20000010000 */
[----:B---3--:R-:W-:-:S13]  /*1a600*/  ISETP.NE.AND P1, PT, R0, 0x1, PT ;  /* 0x000000010000780c */ /* 0x008fda0003f25270 */
[----:B------:R-:W3:Y:S08]  /*1a610*/  @P1 LDC R2, c[0x0][0x44c] ;  /* 0x00011300ff021b82 */ /* 0x000ef00000000800 */
[----:B------:R-:W4:Y:S01]  /*1a620*/  @P1 LDC R3, c[0x0][0x450] ;  /* 0x00011400ff031b82 */ /* 0x000f220000000800 */
[----:B--2---:R-:W-:-:S04]  /*1a630*/  VIADD R0, R7, 0x7f ;  /* 0x0000007f07007836 */ /* 0x004fc80000000000 */
[----:B---3--:R-:W-:-:S05]  /*1a640*/  @P1 IMAD.HI.U32 R2, R0, R2, RZ ;  /* 0x0000000200021227 */ /* 0x008fca00078e00ff */
[----:B----4-:R-:W-:Y:S02]  /*1a650*/  @P1 SHF.R.U32.HI R0, RZ, R3, R2 ;  /* 0x00000003ff001219 */ /* 0x010fe40000011602 */
[----:B------:R-:W2:Y:S03]  /*1a660*/  LDC.64 R2, c[0x0][0x9e0] ;  /* 0x00027800ff027b82 */ /* 0x000ea60000000a00 */
[----:B------:R-:W-:Y:S01]  /*1a670*/  IMAD.IADD R0, R17, 0x1, R0 ;  /* 0x0000000111007824 */ /* 0x000fe200078e0200 */
[----:B--2---:R-:W-:-:S03]  /*1a680*/  ISETP.GE.AND P2, PT, R3, 0x1, PT ;  /* 0x000000010300780c */ /* 0x004fc60003f46270 */
        /* <DEDUP_REMOVED lines=13> */
.L_x_12000:
[----:B------:R-:W-:-:S13]  /*1a760*/  ISETP.NE.AND P0, PT, R3, 0x1, PT ;  /* 0x000000010300780c */ /* 0x000fda0003f05270 */
[----:B-1----:R-:W1:Y:S02]  /*1a770*/  @P0 LDC.64 R4, c[0x0][0x9e8] ;  /* 0x00027a00ff040b82 */ /* 0x002e640000000a00 */
[----:B-1----:R-:W-:-:S05]  /*1a780*/  @P0 IMAD.HI.U32 R4, R6, R4, RZ ;  /* 0x0000000406040227 */ /* 0x002fca00078e00ff */
[----:B------:R-:W-:-:S07]  /*1a790*/  @P0 SHF.R.U32.HI R6, RZ, R5, R4 ;  /* 0x00000005ff060219 */ /* 0x000fce0000011604 */
.L_x_12001:
[----:B------:R-:W-:Y:S05]  /*1a7a0*/  BSYNC B0 ;  /* 0x0000000000007941 */ /* 0x000fea0003800000 */
.L_x_11999:
[----:B------:R-:W-:-:S05]  /*1a7b0*/  IMAD R6, R6, R3, R3 ;  /* 0x0000000306067224 */ /* 0x000fca00078e0203 */
[----:B------:R-:W-:-:S07]  /*1a7c0*/  VIMNMX R2, R2, R6, PT ;  /* 0x0000000602027248 */ /* 0x000fce0003fe0100 */
.L_x_11998:
[----:B------:R-:W-:Y:S01]  /*1a7d0*/  VIADD R0, R2, 0x5f ;  /* 0x0000005f02007836 */ /* 0x000fe20000000000 */
[----:B------:R-:W2:Y:S01]  /*1a7e0*/  @P1 LDC R4, c[0x0][0x450] ;  /* 0x00011400ff041b82 */ /* 0x000ea20000000800 */
[----:B------:R-:W-:Y:S02]  /*1a7f0*/  ULDC UR4, c[0x0][0x9dc] ;  /* 0x0002770000047ab9 */ /* 0x000fe40000000800 */
[----:B------:R-:W-:-:S05]  /*1a800*/  IMAD.HI R0, R0, 0x2aaaaaab, RZ ;  /* 0x2aaaaaab00007827 */ /* 0x000fca00078e02ff */
[----:B------:R-:W-:-:S04]  /*1a810*/  SHF.R.U32.HI R2, RZ, 0x1f, R0 ;  /* 0x0000001fff027819 */ /* 0x000fc80000011600 */
[----:B------:R-:W-:Y:S02]  /*1a820*/  LEA.HI.SX32 R2, R0, R2, 0x1c ;  /* 0x0000000200027211 */ /* 0x000fe400078fe2ff */
[----:B------:R-:W3:Y:S02]  /*1a830*/  @P1 LDC R0, c[0x0][0x44c] ;  /* 0x00011300ff001b82 */ /* 0x000ee40000000800 */
[----:B------:R-:W-:Y:S01]  /*1a840*/  VIMNMX R6, R21, R2, PT ;  /* 0x0000000215067248 */ /* 0x000fe20003fe0100 */
[----:B------:R-:W-:-:S04]  /*1a850*/  IMAD.MOV.U32 R2, RZ, RZ, R7 ;  /* 0x000000ffff027224 */ /* 0x000fc800078e0007 */
[----:B------:R4:W-:Y:S01]  /*1a860*/  STL [R1+0x2c], R6 ;  /* 0x00002c0601007387 */ /* 0x0009e20000100800 */
[----:B---3--:R-:W-:-:S05]  /*1a870*/  @P1 IMAD.HI.U32 R0, R7, R0, RZ ;  /* 0x0000000007001227 */ /* 0x008fca00078e00ff */
[----:B--2---:R-:W-:-:S05]  /*1a880*/  @P1 SHF.R.U32.HI R2, RZ, R4, R0 ;  /* 0x00000004ff021219 */ /* 0x004fca0000011600 */
[----:B------:R-:W-:-:S04]  /*1a890*/  IMAD.IADD R0, R20, 0x1, R2 ;  /* 0x0000000114007824 */ /* 0x000fc800078e0202 */
[----:B------:R-:W-:Y:S01]  /*1a8a0*/  VIADD R2, R0, -UR4 ;  /* 0x8000000400027c36 */ /* 0x000fe20008000000 */
[----:B----4-:R-:W-:Y:S06]  /*1a8b0*/  @!P2 BRA `(.L_x_12002) ;  /* 0x000000000044a947 */ /* 0x010fec0003800000 */
[----:B------:R-:W-:Y:S01]  /*1a8c0*/  ISETP.GT.AND P0, PT, R0, -0x1, PT ;  /* 0xffffffff0000780c */ /* 0x000fe20003f04270 */
[----:B------:R-:W-:-:S12]  /*1a8d0*/  BSSY B0, `(.L_x_12003) ;  /* 0x000000d000007945 */ /* 0x000fd80003800000 */
[----:B------:R-:W-:Y:S05]  /*1a8e0*/  @P0 BRA `(.L_x_12004) ;  /* 0x00000000001c0947 */ /* 0x000fea0003800000 */
[----:B------:R-:W-:Y:S02]  /*1a8f0*/  ISETP.NE.AND P0, PT, R3, 0x1, PT ;  /* 0x000000010300780c */ /* 0x000fe40003f05270 */
[----:B------:R-:W-:-:S11]  /*1a900*/  LOP3.LUT R0, RZ, R0, RZ, 0x33, !PT ;  /* 0x00000000ff007212 */ /* 0x000fd600078e33ff */
[----:B-1----:R-:W1:Y:S02]  /*1a910*/  @P0 LDC.64 R4, c[0x0][0x9e8] ;  /* 0x00027a00ff040b82 */ /* 0x002e640000000a00 */
[----:B-1----:R-:W-:-:S05]  /*1a920*/  @P0 IMAD.HI.U32 R4, R0, R4, RZ ;  /* 0x0000000400040227 */ /* 0x002fca00078e00ff */
[----:B------:R-:W-:-:S04]  /*1a930*/  @P0 SHF.R.U32.HI R0, RZ, R5, R4 ;  /* 0x00000005ff000219 */ /* 0x000fc80000011604 */
[----:B------:R-:W-:Y:S01]  /*1a940*/  LOP3.LUT R0, RZ, R0, RZ, 0x33, !PT ;  /* 0x00000000ff007212 */ /* 0x000fe200078e33ff */
[----:B------:R-:W-:Y:S06]  /*1a950*/  BRA `(.L_x_12005) ;  /* 0x0000000000107947 */ /* 0x000fec0003800000 */
.L_x_12004:
[----:B------:R-:W-:-:S13]  /*1a960*/  ISETP.NE.AND P0, PT, R3, 0x1, PT ;  /* 0x000000010300780c */ /* 0x000fda0003f05270 */
[----:B-1----:R-:W1:Y:S02]  /*1a970*/  @P0 LDC.64 R4, c[0x0][0x9e8] ;  /* 0x00027a00ff040b82 */ /* 0x002e640000000a00 */
[----:B-1----:R-:W-:-:S05]  /*1a980*/  @P0 IMAD.HI.U32 R4, R0, R4, RZ ;  /* 0x0000000400040227 */ /* 0x002fca00078e00ff */
[----:B------:R-:W-:-:S07]  /*1a990*/  @P0 SHF.R.U32.HI R0, RZ, R5, R4 ;  /* 0x00000005ff000219 */ /* 0x000fce0000011604 */
.L_x_12005:
[----:B------:R-:W-:Y:S05]  /*1a9a0*/  BSYNC B0 ;  /* 0x0000000000007941 */ /* 0x000fea0003800000 */
.L_x_12003:
[----:B------:R-:W-:-:S05]  /*1a9b0*/  IMAD R0, R0, R3, RZ ;  /* 0x0000000300007224 */ /* 0x000fca00078e02ff */
[----:B------:R-:W-:-:S07]  /*1a9c0*/  VIMNMX R2, R2, R0, !PT ;  /* 0x0000000002027248 */ /* 0x000fce0007fe0100 */
.L_x_12002:
[----:B------:R-:W-:Y:S01]  /*1a9d0*/  IMAD.HI R2, R2, 0x2aaaaaab, RZ ;  /* 0x2aaaaaab02027827 */ /* 0x000fe200078e02ff */
[----:B------:R-:W-:Y:S04]  /*1a9e0*/  BSSY B7, `(.L_x_12006) ;  /* 0x00003fa000077945 */ /* 0x000fe80003800000 */
[----:B------:R-:W-:-:S04]  /*1a9f0*/  SHF.R.U32.HI R0, RZ, 0x1f, R2 ;  /* 0x0000001fff007819 */ /* 0x000fc80000011602 */
[----:B------:R-:W-:-:S04]  /*1aa00*/  LEA.HI.SX32 R0, R2, R0, 0x1c ;  /* 0x0000000002007211 */ /* 0x000fc800078fe2ff */
[----:B------:R-:W-:-:S04]  /*1aa10*/  VIMNMX R3, RZ, R0, !PT ;  /* 0x00000000ff037248 */ /* 0x000fc80007fe0100 */
[----:B------:R-:W-:Y:S01]  /*1aa20*/  ISETP.GT.AND P0, PT, R6, R3, PT ;  /* 0x000000030600720c */ /* 0x000fe20003f04270 */
[----:B------:R2:W-:-:S12]  /*1aa30*/  STL [R1+0x24], R3 ;  /* 0x0000240301007387 */ /* 0x0005d80000100800 */
[----:B--2---:R-:W-:Y:S05]  /*1aa40*/  @P0 BRA `(.L_x_12007) ;  /* 0x0000000000440947 */ /* 0x004fea0003800000 */
[----:B------:R-:W2:Y:S02]  /*1aa50*/  S2R R3, SR_TID.X ;  /* 0x0000000000037919 */ /* 0x000ea40000002100 */
[----:B--2---:R-:W-:-:S04]  /*1aa60*/  LOP3.LUT R3, R3, 0x7f, RZ, 0xc0, !PT ;  /* 0x0000007f03037812 */ /* 0x004fc800078ec0ff */
[----:B------:R-:W-:-:S13]  /*1aa70*/  ISETP.NE.AND P0, PT, R3, RZ, PT ;  /* 0x000000ff0300720c */ /* 0x000fda0003f05270 */
[----:B------:R-:W-:Y:S05]  /*1aa80*/  @P0 BRA `(.L_x_12008) ;  /* 0x0000003c00bc0947 */ /* 0x000fea0003800000 */
[----:B------:R-:W2:Y:S01]  /*1aa90*/  S2R R3, SR_LANEID ;  /* 0x0000000000037919 */ /* 0x000ea20000000000 */
[----:B------:R-:W-:Y:S02]  /*1aaa0*/  VOTEU.ANY UR4, UPT, PT ;  /* 0x0000000000047886 */ /* 0x000fe400038e0100 */
[----:B------:R-:W2:Y:S08]  /*1aab0*/  FLO.U32 R0, UR4 ;  /* 0x0000000400007d00 */ /* 0x000eb000080e0000 */
[----:B-1----:R-:W1:Y:S01]  /*1aac0*/  POPC R5, UR4 ;  /* 0x0000000400057d09 */ /* 0x002e620008000000 */
[----:B--2---:R-:W-:-:S02]  /*1aad0*/  ISETP.EQ.U32.AND P0, PT, R0, R3, PT ;  /* 0x000000030000720c */ /* 0x004fc40003f02070 */
[----:B------:R-:W1:Y:S11]  /*1aae0*/  LDC.64 R2, c[0x0][0xc60] ;  /* 0x00031800ff027b82 */ /* 0x000e760000000a00 */
[----:B-1----:R-:W2:Y:S01]  /*1aaf0*/  @P0 ATOMG.E.ADD.STRONG.GPU PT, R3, desc[UR40][R2.64], R5 ;  /* 0x00000005020309a8 */ /* 0x002ea200081ee1e8 */
[----:B------:R-:W1:Y:S02]  /*1ab00*/  S2R R4, SR_LTMASK ;  /* 0x0000000000047919 */ /* 0x000e640000003900 */
[----:B-1----:R-:W-:-:S04]  /*1ab10*/  LOP3.LUT R4, R4, UR4, RZ, 0xc0, !PT ;  /* 0x0000000404047c12 */ /* 0x002fc8000f8ec0ff */
[----:B------:R-:W1:Y:S01]  /*1ab20*/  POPC R7, R4 ;  /* 0x0000000400077309 */ /* 0x000e620000000000 */
[----:B--2---:R-:W1:Y:S02]  /*1ab30*/  SHFL.IDX PT, R0, R3, R0, 0x1f ;  /* 0x00001f0003007589 */ /* 0x004e6400000e0000 */
[----:B-1----:R-:W-:Y:S01]  /*1ab40*/  IADD3 R16, R0, UR36, R7 ;  /* 0x0000002400107c10 */ /* 0x002fe2000fffe007 */
[----:B------:R-:W-:Y:S06]  /*1ab50*/  BRA `(.L_x_12008) ;  /* 0x0000003c00887947 */ /* 0x000fec0003800000 */
.L_x_12007:
        /* <DEDUP_REMOVED lines=11> */
[----:B-1----:R-:W-:Y:S02]  /*1ac10*/  IMAD.U32 R5, RZ, RZ, UR7 ;  /* 0x00000007ff057e24 */ /* 0x002fe4000f8e00ff */
        /* <DEDUP_REMOVED lines=8> */
[----:B--2---:R-:W-:Y:S05]  /*1aca0*/  CALL.ABS.NOINC R2 ;  /* 0x0000000002007343 */ /* 0x004fea0003c00000 */
.L_x_12010:
[----:B------:R-:W-:Y:S05]  /*1acb0*/  BSYNC B6 ;  /* 0x0000000000067941 */ /* 0x000fea0003800000 */
.L_x_12009:
        /* <DEDUP_REMOVED lines=10> */
[----:B-1----:R-:W-:Y:S02]  /*1ad60*/  IMAD.U32 R5, RZ, RZ, UR7 ;  /* 0x00000007ff057e24 */ /* 0x002fe4000f8e00ff */
[----:B------:R-:W-:Y:S02]  /*1ad70*/  IMAD.U32 R6, RZ, RZ, UR8 ;  /* 0x00000008ff067e24 */ /* 0x000fe4000f8e00ff */
[----:B------:R-:W-:-:S02]  /*1ad80*/  IMAD.U32 R7, RZ, RZ, UR9 ;  /* 0x00000009ff077e24 */ /* 0x000fc4000f8e00ff */
[----:B------:R-:W-:Y:S02]  /*1ad90*/  IMAD.U32 R10, RZ, RZ, UR4 ;  /* 0x00000004ff0a7e24 */ /* 0x000fe4000f8e00ff */
[----:B0-----:R-:W-:Y:S02]  /*1ada0*/  IMAD.U32 R11, RZ, RZ, UR5 ;  /* 0x00000005ff0b7e24 */ /* 0x001fe4000f8e00ff */
[----:B------:R-:W-:Y:S02]  /*1adb0*/  IMAD.MOV.U32 R8, RZ, RZ, 0x70 ;  /* 0x00000070ff087424 */ /* 0x000fe400078e00ff */
[----:B------:R-:W-:Y:S02]  /*1adc0*/  IMAD.MOV.U32 R12, RZ, RZ, 0x1 ;  /* 0x00000001ff0c7424 */ /* 0x000fe400078e00ff */
[----:B--2---:R-:W-:-:S07]  /*1add0*/  IMAD.MOV.U32 R13, RZ, RZ, RZ ;  /* 0x000000ffff0d7224 */ /* 0x004fce00078e00ff */
[----:B------:R-:W-:-:S07]  /*1ade0*/  LEPC R20, `(.L_x_12013) ;  /* 0x000000001014794e */ /* 0x000fce0000000000 */
[----:B---3--:R-:W-:Y:S05]  /*1adf0*/  CALL.ABS.NOINC R2 ;  /* 0x0000000002007343 */ /* 0x008fea0003c00000 */
.L_x_12013:
        /* <DEDUP_REMOVED lines=15> */
.L_x_12012:
[----:B------:R-:W-:Y:S05]  /*1aef0*/  BSYNC B6 ;  /* 0x0000000000067941 */ /* 0x000fea0003800000 */
.L_x_12011:
[----:B------:R-:W-:Y:S01]  /*1af00*/  ULDC.64 UR4, c[0x0][0x9f8] ;  /* 0x00027e0000047ab9 */ /* 0x000fe20000000a00 */
[----:B------:R-:W2:Y:S01]  /*1af10*/  LDL R17, [R1+0x2c] ;  /* 0x00002c0001117983 */ /* 0x000ea20000100800 */
[----:B------:R-:W-:Y:S01]  /*1af20*/  ISETP.NE.U32.AND P0, PT, RZ, UR4, PT ;  /* 0x00000004ff007c0c */ /* 0x000fe2000bf05070 */
[----:B------:R-:W-:-:S03]  /*1af30*/  IMAD.MOV.U32 R7, RZ, RZ, R19 ;  /* 0x000000ffff077224 */ /* 0x000fc600078e0013 */
[----:B------:R-:W-:Y:S01]  /*1af40*/  ISETP.NE.AND.EX P0, PT, RZ, UR5, PT, P0 ;  /* 0x00000005ff007c0c */ /* 0x000fe2000bf05300 */
[----:B------:R-:W-:-:S12]  /*1af50*/  ULDC.64 UR4, c[0x0][0xa08] ;  /* 0x0002820000047ab9 */ /* 0x000fd80000000a00 */
[----:B------:R-:W3:Y:S02]  /*1af60*/  @P0 LDC.64 R2, c[0x0][0x9f8] ;  /* 0x00027e00ff020b82 */ /* 0x000ee40000000a00 */
[----:B---3--:R-:W-:-:S05]  /*1af70*/  @P0 IMAD.WIDE R2, R19, 0x4, R2 ;  /* 0x0000000413020825 */ /* 0x008fca00078e0202 */
[----:B------:R3:W1:Y:S02]  /*1af80*/  @P0 LDG.E R7, desc[UR40][R2.64] ;  /* 0x0000002802070981 */ /* 0x000664000c1e1900 */
[----:B---3--:R-:W3:Y:S02]  /*1af90*/  LDC.64 R2, c[0x0][0x418] ;  /* 0x00010600ff027b82 */ /* 0x008ee40000000a00 */
[----:B---3--:R-:W-:Y:S01]  /*1afa0*/  LOP3.LUT P0, RZ, R2, UR4, RZ, 0xfc, !PT ;  /* 0x0000000402ff7c12 */ /* 0x008fe2000f80fcff */
[----:B------:R-:W-:-:S03]  /*1afb0*/  UMOV UR4, 0xffffffff ;  /* 0xffffffff00047882 */ /* 0x000fc60000000000 */
[----:B------:R-:W-:Y:S01]  /*1afc0*/  LOP3.LUT P0, RZ, R3, UR5, RZ, 0xfc, P0 ;  /* 0x0000000503ff7c12 */ /* 0x000fe2000800fcff */
[----:B--2---:R-:W-:Y:S01]  /*1afd0*/  VIADD R0, R17, 0xffffffff ;  /* 0xffffffff11007836 */ /* 0x004fe20000000000 */
[----:B-1----:R-:W-:Y:S01]  /*1afe0*/  SHF.R.S32.HI R8, RZ, 0x1f, R7 ;  /* 0x0000001fff087819 */ /* 0x002fe20000011407 */
        /* <DEDUP_REMOVED lines=8> */
.L_x_12173:
[----:B--2---:R-:W2:Y:S01]  /*1b070*/  LDL.LU R4, [R1] ;  /* 0x0000000001047983 */ /* 0x004ea20000300800 */
[----:B------:R-:W-:Y:S02]  /*1b080*/  PLOP3.LUT P1, PT, PT, PT, PT, 0x8, 0x0 ;  /* 0x000000000000781c */ /* 0x000fe40003f2e170 */
[----:B---3--:R-:W-:Y:S01]  /*1b090*/  ISETP.NE.AND P0, PT, R14, RZ, PT ;  /* 0x000000ff0e00720c */ /* 0x008fe20003f05270 */
[----:B------:R3:W-:Y:S01]  /*1b0a0*/  STL [R1+0x30], R0 ;  /* 0x0000300001007387 */ /* 0x0007e20000100800 */
[----:B--2---:R-:W-:-:S09]  /*1b0b0*/  LOP3.LUT R4, R4, 0xfffffffe, RZ, 0xc0, !PT ;  /* 0xfffffffe04047812 */ /* 0x004fd200078ec0ff */
[----:B------:R-:W-:-:S05]  /*1b0c0*/  @P1 LOP3.LUT R4, R4, 0x1, RZ, 0xfc, !PT ;  /* 0x0000000104041812 */ /* 0x000fca00078efcff */
[----:B------:R3:W-:Y:S01]  /*1b0d0*/  STL [R1], R4 ;  /* 0x0000000401007387 */ /* 0x0007e20000100800 */
[----:B------:R-:W-:Y:S05]  /*1b0e0*/  @P0 BRA `(.L_x_12015) ;  /* 0x00000004001c0947 */ /* 0x000fea0003800000 */
[----:B------:R-:W-:-:S03]  /*1b0f0*/  UMOV UR4, 0xffffffff ;  /* 0xffffffff00047882 */ /* 0x000fc60000000000 */
[----:B------:R-:W-:Y:S05]  /*1b100*/  BRA.DIV UR4, `(.L_x_12016) ;  /* 0x0000005e04b87947 */ /* 0x000fea000b800000 */
[----:B------:R-:W-:-:S13]  /*1b110*/  ELECT P6, URZ, PT ;  /* 0x00000000003f782f */ /* 0x000fda00038c0000 */
.L_x_12176:
        /* <DEDUP_REMOVED lines=24> */
.L_x_12017:
[----:B-1----:R-:W4:Y:S04]  /*1b2a0*/  LDL R7, [R1+0x4] ;  /* 0x0000040001077983 */ /* 0x002f280000100800 */
[----:B---3--:R-:W4:Y:S04]  /*1b2b0*/  LDL R0, [R1+0x8] ;  /* 0x0000080001007983 */ /* 0x008f280000100800 */
[----:B--2---:R-:W2:Y:S01]  /*1b2c0*/  LDL R2, [R1+0x14] ;  /* 0x0000140001027983 */ /* 0x004ea20000100800 */
[----:B----4-:R-:W-:Y:S01]  /*1b2d0*/  IMAD R0, R0, 0x8, R7 ;  /* 0x0000000800007824 */ /* 0x010fe200078e0207 */
[----:B--2---:R-:W-:-:S04]  /*1b2e0*/  SHF.L.U32 R2, R2, 0x1f, RZ ;  /* 0x0000001f02027819 */ /* 0x004fc800000006ff */
[----:B------:R-:W1:Y:S02]  /*1b2f0*/  SYNCS.PHASECHK.TRANS64.TRYWAIT P0, [R0+URZ+0x22840], R2 ;  /* 0x02284002000075a7 */ /* 0x000e64000800017f */
[----:B-1----:R-:W-:Y:S05]  /*1b300*/  @!P0 BRA `(.L_x_12018) ;  /* 0x0000005c00588947 */ /* 0x002fea0003800000 */
.L_x_12177:
        /* <DEDUP_REMOVED lines=11> */
.L_x_12019:
[----:B------:R-:W2:Y:S04]  /*1b3c0*/  LDL R6, [R1+0x4] ;  /* 0x0000040001067983 */ /* 0x000ea80000100800 */
[----:B------:R-:W2:Y:S04]  /*1b3d0*/  LDL R5, [R1+0x8] ;  /* 0x0000080001057983 */ /* 0x000ea80000100800 */
[----:B------:R-:W3:Y:S04]  /*1b3e0*/  LDL R4, [R1+0x30] ;  /* 0x0000300001047983 */ /* 0x000ee80000100800 */
[----:B------:R-:W4:Y:S04]  /*1b3f0*/  LDL R3, [R1+0x20] ;  /* 0x0000200001037983 */ /* 0x000f280000100800 */
[----:B-1----:R-:W4:Y:S01]  /*1b400*/  LDL.LU R2, [R1] ;  /* 0x0000000001027983 */ /* 0x002f220000300800 */
        /* <DEDUP_REMOVED lines=9> */
[----:B--2---:R-:W-:Y:S01]  /*1b4a0*/  IMAD R0, R5, 0x3000, R6 ;  /* 0x0000300005007824 */ /* 0x004fe200078e0206 */
[----:B---3--:R-:W-:-:S04]  /*1b4b0*/  R2UR UR11, R4 ;  /* 0x00000000040b72ca */ /* 0x008fc800000e0000 */
[----:B------:R-:W-:Y:S02]  /*1b4c0*/  R2UR UR8, R0 ;  /* 0x00000000000872ca */ /* 0x000fe400000e0000 */
[----:B----4-:R-:W-:Y:S02]  /*1b4d0*/  R2UR UR4, R3 ;  /* 0x00000000030472ca */ /* 0x010fe400000e0000 */
[----:B------:R-:W-:-:S04]  /*1b4e0*/  LOP3.LUT R2, R2, 0xfffffffe, RZ, 0xc0, !PT ;  /* 0xfffffffe02027812 */ /* 0x000fc800078ec0ff */
[----:B------:R-:W-:-:S05]  /*1b4f0*/  @P0 LOP3.LUT R2, R2, 0x1, RZ, 0xfc, !PT ;  /* 0x0000000102020812 */ /* 0x000fca00078efcff */
[----:B------:R-:W-:Y:S02]  /*1b500*/  UIADD3 UR8, UR8, 0x1c400, URZ ;  /* 0x0001c40008087890 */ /* 0x000fe4000fffe03f */
[----:B------:R-:W-:Y:S01]  /*1b510*/  UIMAD UR11, UR11, 0x60, UR4 ;  /* 0x000000600b0b78a4 */ /* 0x000fe2000f8e0204 */
[----:B------:R2:W-:Y:S02]  /*1b520*/  STL [R1], R2 ;  /* 0x0000000201007387 */ /* 0x0005e40000100800 */
[----:B------:R-:W-:-:S06]  /*1b530*/  UMOV UR4, 0x0 ;  /* 0x0000000000047882 */ /* 0x000fcc0000000000 */
[----:B------:R2:W-:Y:S01]  /*1b540*/  UTMALDG.4D [UR8], [UR6], desc[UR4] ;  /* 0x00000408060075b4 */ /* 0x0005e20008019000 */
[----:B------:R-:W-:Y:S02]  /*1b550*/  NOP ;  /* 0x0000000000007918 */ /* 0x000fe40000000000 */
.L_x_12015:
[----:B---3--:R-:W3:Y:S04]  /*1b560*/  LDL R4, [R1+0x4] ;  /* 0x0000040001047983 */ /* 0x008ee80000100800 */
        /* <DEDUP_REMOVED lines=19> */
[----:B--2---:R-:W-:Y:S02]  /*1b6a0*/  IMAD.U32 R4, RZ, RZ, UR4 ;  /* 0x00000004ff047e24 */ /* 0x004fe4000f8e00ff */
        /* <DEDUP_REMOVED lines=11> */
.L_x_12021:
[----:B------:R-:W-:Y:S05]  /*1b760*/  BSYNC B6 ;  /* 0x0000000000067941 */ /* 0x000fea0003800000 */
.L_x_12020:
[----:B--2---:R-:W2:Y:S01]  /*1b770*/  LDL.LU R0, [R1+0x4c] ;  /* 0x00004c0001007983 */ /* 0x004ea20000300800 */
[----:B-1----:R-:W1:Y:S01]  /*1b780*/  LDC R7, c[0x0][0x448] ;  /* 0x00011200ff077b82 */ /* 0x002e620000000800 */
[----:B------:R-:W-:Y:S01]  /*1b790*/  ULDC.64 UR4, c[0x0][0x2d8] ;  /* 0x0000b60000047ab9 */ /* 0x000fe20000000a00 */
[----:B------:R-:W-:Y:S01]  /*1b7a0*/  ULDC UR6, c[0x0][0x2b8] ;  /* 0x0000ae0000067ab9 */ /* 0x000fe20000000800 */
[----:B------:R-:W2:Y:S04]  /*1b7b0*/  LDL.LU.64 R2, [R1+0x40] ;  /* 0x0000400001027983 */ /* 0x000ea80000300a00 */
[----:B------:R-:W3:Y:S04]  /*1b7c0*/  LDL R12, [R1+0x28] ;  /* 0x00002800010c7983 */ /* 0x000ee80000100800 */
[----:B------:R4:W5:Y:S01]  /*1b7d0*/  LDL R9, [R1+0x34] ;  /* 0x0000340001097983 */ /* 0x0009620000100800 */
[----:B------:R-:W0:Y:S01]  /*1b7e0*/  S2R R5, SR_TID.X ;  /* 0x0000000000057919 */ /* 0x000e220000002100 */
[----:B------:R-:W4:Y:S01]  /*1b7f0*/  S2R R8, SR_TID.X ;  /* 0x0000000000087919 */ /* 0x000f220000002100 */
[----:B0-----:R-:W-:-:S04]  /*1b800*/  LOP3.LUT R5, R5, 0x7f, RZ, 0xc0, !PT ;  /* 0x0000007f05057812 */ /* 0x001fc800078ec0ff */
[----:B------:R-:W-:Y:S01]  /*1b810*/  SHF.R.U32.HI R5, RZ, 0x3, R5 ;  /* 0x00000003ff057819 */ /* 0x000fe20000011605 */
[----:B----4-:R-:W-:-:S05]  /*1b820*/  IMAD.SHL.U32 R8, R8, 0x10, RZ ;  /* 0x0000001008087824 */ /* 0x010fca00078e00ff */
[----:B------:R-:W-:Y:S01]  /*1b830*/  LOP3.LUT R8, R5, 0x70, R8, 0xf8, !PT ;  /* 0x0000007005087812 */ /* 0x000fe200078ef808 */
[----:B------:R-:W0:Y:S02]  /*1b840*/  S2R R10, SR_TID.X ;  /* 0x00000000000a7919 */ /* 0x000e240000002100 */
[----:B0-----:R-:W-:-:S05]  /*1b850*/  IMAD.SHL.U32 R10, R10, 0x8, RZ ;  /* 0x000000080a0a7824 */ /* 0x001fca00078e00ff */
        /* <DEDUP_REMOVED lines=118> */
.L_x_12194:
[----:B------:R3:W5:Y:S01]  /*1bfc0*/  LDL R8, [R1+0x4] ;  /* 0x0000040001087983 */ /* 0x0007620000100800 */
        /* <DEDUP_REMOVED lines=10> */
.L_x_12023:
        /* <DEDUP_REMOVED lines=19> */
.L_x_12195:
[----:B------:R-:W-:Y:S05]  /*1c1a0*/  BSYNC B0 ;  /* 0x0000000000007941 */ /* 0x000fea0003800000 */
.L_x_12024:
[----:B0-----:R-:W2:Y:S01]  /*1c1b0*/  LDL R2, [R1] ;  /* 0x0000000001027983 */ /* 0x001ea20000100800 */
        /* <DEDUP_REMOVED lines=14> */
.L_x_12196:
[----:B------:R-:W-:Y:S05]  /*1c2a0*/  BSYNC B1 ;  /* 0x0000000000017941 */ /* 0x000fea0003800000 */
.L_x_12028:
        /* <DEDUP_REMOVED lines=9> */
.L_x_12031:
[----:B------:R-:W-:Y:S05]  /*1c340*/  BSYNC B1 ;  /* 0x0000000000017941 */ /* 0x000fea0003800000 */
.L_x_12030:
        /* <DEDUP_REMOVED lines=14> */
.L_x_12032:
        /* <DEDUP_REMOVED lines=15> */
.L_x_12033:
        /* <DEDUP_REMOVED lines=15> */
.L_x_12034:
        /* <DEDUP_REMOVED lines=15> */
.L_x_12035:
        /* <DEDUP_REMOVED lines=10> */
.L_x_12027:
[----:B------:R-:W-:Y:S05]  /*1c7a0*/  BSYNC B0 ;  /* 0x0000000000007941 */ /* 0x000fea0003800000 */
.L_x_12026:
        /* <DEDUP_REMOVED lines=50> */
.L_x_12042:
[----:B------:R-:W2:Y:S01]  /*1cad0*/  LDL R2, [R1+0x4] ;  /* 0x0000040001027983 */ /* 0x000ea20000100800 */
[----:B-1----:R-:W-:Y:S01]  /*1cae0*/  SHF.L.U32 R5, R7, 0x1f, RZ ;  /* 0x0000001f07057819 */ /* 0x002fe200000006ff */
[----:B------:R-:W-:Y:S01]  /*1caf0*/  BSSY B3, `(.L_x_12043) ;  /* 0x0000007000037945 */ /* 0x000fe20003800000 */
[----:B------:R-:W1:Y:S02]  /*1cb00*/  S2R R3, SR_TID.X ;  /* 0x0000000000037919 */ /* 0x000e640000002100 */
[----:B-1----:R-:W-:-:S04]  /*1cb10*/  LOP3.LUT R3, R3, 0x7f, RZ, 0xc0, !PT ;  /* 0x0000007f03037812 */ /* 0x002fc800078ec0ff */
[----:B------:R-:W-:Y:S01]  /*1cb20*/  ISETP.NE.AND P1, PT, R3, RZ, PT ;  /* 0x000000ff0300720c */ /* 0x000fe20003f25270 */
[----:B--2---:R-:W-:-:S04]  /*1cb30*/  IMAD R2, R8, 0x8, R2 ;  /* 0x0000000808027824 */ /* 0x004fc800078e0202 */
[----:B------:R-:W1:Y:S02]  /*1cb40*/  SYNCS.PHASECHK.TRANS64.TRYWAIT P0, [R2+URZ+0x22840], R5 ;  /* 0x02284005020075a7 */ /* 0x000e64000800017f */
[----:B-1----:R-:W-:Y:S06]  /*1cb50*/  @!P0 BRA `(.L_x_12044) ;  /* 0x0000005000188947 */ /* 0x002fec0003800000 */
.L_x_12197:
[----:B------:R-:W-:Y:S05]  /*1cb60*/  BSYNC B3 ;  /* 0x0000000000037941 */ /* 0x000fea0003800000 */
.L_x_12043:
        /* <DEDUP_REMOVED lines=9> */
.L_x_12046:
[----:B------:R-:W-:Y:S05]  /*1cc00*/  BSYNC B3 ;  /* 0x0000000000037941 */ /* 0x000fea0003800000 */
.L_x_12045:
        /* <DEDUP_REMOVED lines=14> */
.L_x_12047:
        /* <DEDUP_REMOVED lines=13> */
.L_x_12198:
[----:B------:R-:W-:Y:S05]  /*1cdc0*/  BSYNC B3 ;  /* 0x0000000000037941 */ /* 0x000fea0003800000 */
.L_x_12048:
        /* <DEDUP_REMOVED lines=11> */
.L_x_12051:
[----:B------:R-:W-:Y:S05]  /*1ce80*/  BSYNC B3 ;  /* 0x0000000000037941 */ /* 0x000fea0003800000 */
.L_x_12050:
        /* <DEDUP_REMOVED lines=11> */
.L_x_12052:
        /* <DEDUP_REMOVED lines=15> */
.L_x_12053:
        /* <DEDUP_REMOVED lines=15> */
.L_x_12054:
        /* <DEDUP_REMOVED lines=15> */
.L_x_12055:
        /* <DEDUP_REMOVED lines=10> */
.L_x_12041:
[----:B------:R-:W-:Y:S05]  /*1d2b0*/  BSYNC B1 ;  /* 0x0000000000017941 */ /* 0x000fea0003800000 */
.L_x_12040:
[----:B------:R-:W2:Y:S02]  /*1d2c0*/  LDL R4, [R1+0x2c] ;  /* 0x00002c0001047983 */ /* 0x000ea40000100800 */
[----:B--2---:R-:W-:-:S07]  /*1d2d0*/  VIADD R0, R4, 0xfffffffd ;  /* 0xfffffffd04007836 */ /* 0x004fce0000000000 */
.L_x_12039:
[----:B------:R-:W-:Y:S05]  /*1d2e0*/  BSYNC B2 ;  /* 0x0000000000027941 */ /* 0x000fea0003800000 */
.L_x_12038:
[----:B------:R-:W2:Y:S01]  /*1d2f0*/  LDL.LU R2, [R1+0x2c] ;  /* 0x00002c0001027983 */ /* 0x000ea20000300800 */
[----:B------:R-:W-:Y:S01]  /*1d300*/  VIADD R6, R6, 0xfffffffe ;  /* 0xfffffffe06067836 */ /* 0x000fe20000000000 */
[----:B--2---:R-:W-:-:S04]  /*1d310*/  LOP3.LUT R2, RZ, R2, RZ, 0x33, !PT ;  /* 0x00000002ff027212 */ /* 0x004fc800078e33ff */
[----:B------:R-:W-:-:S13]  /*1d320*/  ISETP.NE.AND P0, PT, R6, R2, PT ;  /* 0x000000020600720c */ /* 0x000fda0003f05270 */
[----:B------:R-:W-:Y:S05]  /*1d330*/  @!P0 BRA `(.L_x_12037) ;  /* 0x0000001400208947 */ /* 0x000fea0003800000 */
.L_x_12088:
        /* <DEDUP_REMOVED lines=36> */
.L_x_12058:
[----:B------:R-:W2:Y:S01]  /*1d580*/  LDL R2, [R1+0x4] ;  /* 0x0000040001027983 */ /* 0x000ea20000100800 */
        /* <DEDUP_REMOVED lines=8> */
.L_x_12199:
[----:B------:R-:W-:Y:S05]  /*1d610*/  BSYNC B2 ;  /* 0x0000000000027941 */ /* 0x000fea0003800000 */
.L_x_12059:
        /* <DEDUP_REMOVED lines=9> */
.L_x_12062:
[----:B------:R-:W-:Y:S05]  /*1d6b0*/  BSYNC B2 ;  /* 0x0000000000027941 */ /* 0x000fea0003800000 */
.L_x_12061:
        /* <DEDUP_REMOVED lines=13> */
.L_x_12063:
        /* <DEDUP_REMOVED lines=13> */
.L_x_12200:
[----:B------:R-:W-:Y:S05]  /*1d860*/  BSYNC B2 ;  /* 0x0000000000027941 */ /* 0x000fea0003800000 */
.L_x_12064:
        /* <DEDUP_REMOVED lines=11> */
.L_x_12067:
[----:B------:R-:W-:Y:S05]  /*1d920*/  BSYNC B2 ;  /* 0x0000000000027941 */ /* 0x000fea0003800000 */
.L_x_12066:
        /* <DEDUP_REMOVED lines=10> */
.L_x_12068:
        /* <DEDUP_REMOVED lines=15> */
.L_x_12069:
        /* <DEDUP_REMOVED lines=15> */
.L_x_12070:
        /* <DEDUP_REMOVED lines=15> */
.L_x_12071:
        /* <DEDUP_REMOVED lines=10> */
.L_x_12057:
[----:B------:R-:W-:Y:S05]  /*1dd40*/  BSYNC B1 ;  /* 0x0000000000017941 */ /* 0x000fea0003800000 */
.L_x_12056:
        /* <DEDUP_REMOVED lines=36> */
.L_x_12074:
        /* <DEDUP_REMOVED lines=9> */
.L_x_12201:
[----:B------:R-:W-:Y:S05]  /*1e020*/  BSYNC B2 ;  /* 0x0000000000027941 */ /* 0x000fea0003800000 */
.L_x_12075:
        /* <DEDUP_REMOVED lines=9> */
.L_x_12078:
[----:B------:R-:W-:Y:S05]  /*1e0c0*/  BSYNC B2 ;  /* 0x0000000000027941 */ /* 0x000fea0003800000 */
.L_x_12077:
        /* <DEDUP_REMOVED lines=14> */
.L_x_12079:
        /* <DEDUP_REMOVED lines=13> */
.L_x_12202:
[----:B------:R-:W-:Y:S05]  /*1e280*/  BSYNC B2 ;  /* 0x0000000000027941 */ /* 0x000fea0003800000 */
.L_x_12080:
        /* <DEDUP_REMOVED lines=11> */
.L_x_12083:
[----:B------:R-:W-:Y:S05]  /*1e340*/  BSYNC B2 ;  /* 0x0000000000027941 */ /* 0x000fea0003800000 */
.L_x_12082:
        /* <DEDUP_REMOVED lines=11> */
.L_x_12084:
        /* <DEDUP_REMOVED lines=15> */
.L_x_12085:
        /* <DEDUP_REMOVED lines=15> */
.L_x_12086:
        /* <DEDUP_REMOVED lines=15> */
.L_x_12087:
        /* <DEDUP_REMOVED lines=10> */
.L_x_12073:
[----:B------:R-:W-:Y:S05]  /*1e770*/  BSYNC B1 ;  /* 0x0000000000017941 */ /* 0x000fea0003800000 */
.L_x_12072:
[----:B------:R-:W2:Y:S01]  /*1e780*/  LDL R5, [R1+0x24] ;  /* 0x0000240001057983 */ /* 0x000ea20000100800 */
[----:B------:R-:W-:Y:S01]  /*1e790*/  VIADD R0, R0, 0xfffffffe ;  /* 0xfffffffe00007836 */ /* 0x000fe20000000000 */
[----:B--2---:R-:W-:-:S13]  /*1e7a0*/  ISETP.GT.AND P0, PT, R6, R5, PT ;  /* 0x000000050600720c */ /* 0x004fda0003f04270 */
[----:B------:R-:W-:Y:S05]  /*1e7b0*/  @P0 BRA `(.L_x_12088) ;  /* 0xffffffe800e00947 */ /* 0x000fea000383ffff */
.L_x_12037:
[----:B------:R-:W-:Y:S05]  /*1e7c0*/  BSYNC B0 ;  /* 0x0000000000007941 */ /* 0x000fea0003800000 */
.L_x_12036:
        /* <DEDUP_REMOVED lines=24> */
.L_x_12090:
[----:B------:R-:W-:Y:S05]  /*1e950*/  BSYNC B0 ;  /* 0x0000000000007941 */ /* 0x000fea0003800000 */
.L_x_12089:
[----:B------:R-:W-:-:S05]  /*1e960*/  SEL R0, R0, RZ, P0 ;  /* 0x000000ff00007207 */ /* 0x000fca0000000000 */
[----:B------:R2:W-:Y:S02]  /*1e970*/  STL [R1+0x8], R0 ;  /* 0x0000080001007387 */ /* 0x0005e40000100800 */
.L_x_12008:
[----:B------:R-:W-:Y:S05]  /*1e980*/  BSYNC B7 ;  /* 0x0000000000077941 */ /* 0x000fea0003800000 */
.L_x_12006:
[----:B--2---:R-:W2:Y:S02]  /*1e990*/  LDL R0, [R1] ;  /* 0x0000000001007983 */ /* 0x004ea40000100800 */
        /* <DEDUP_REMOVED lines=12> */
.L_x_12091:
[----:B------:R-:W2:Y:S01]  /*1ea60*/  S2R R6, SR_TID.X ;  /* 0x0000000000067919 */ /* 0x000ea20000002100 */
[----:B------:R-:W-:Y:S01]  /*1ea70*/  UMOV UR4, 0xffffffff ;  /* 0xffffffff00047882 */ /* 0x000fe20000000000 */
[----:B--2---:R-:W-:-:S04]  /*1ea80*/  LOP3.LUT R6, R6, 0x1f, RZ, 0xc0, !PT ;  /* 0x0000001f06067812 */ /* 0x004fc800078ec0ff */
[----:B------:R-:W-:Y:S01]  /*1ea90*/  ISETP.NE.AND P0, PT, R6, 0x1f, PT ;  /* 0x0000001f0600780c */ /* 0x000fe20003f05270 */
[----:B------:R-:W-:-:S12]  /*1eaa0*/  BRA.DIV UR4, `(.L_x_12093) ;  /* 0x0000003204bc7947 */ /* 0x000fd8000b800000 */
[----:B-1----:R-:W-:Y:S01]  /*1eab0*/  IMAD.IADD R5, R19, 0x1, R6 ;  /* 0x0000000113057824 */ /* 0x002fe200078e0206 */
[----:B------:R-:W-:-:S04]  /*1eac0*/  ULDC UR4, c[0x0][0xc3c] ;  /* 0x00030f0000047ab9 */ /* 0x000fc80000000800 */
[----:B------:R-:W-:-:S13]  /*1ead0*/  ISETP.GE.OR P1, PT, R5, UR4, !P0 ;  /* 0x0000000405007c0c */ /* 0x000fda000c726670 */
[----:B------:R-:W1:Y:S02]  /*1eae0*/  @!P1 LDC.64 R2, c[0x0][0xc80] ;  /* 0x00032000ff029b82 */ /* 0x000e640000000a00 */
[----:B-1----:R-:W-:-:S06]  /*1eaf0*/  @!P1 IMAD.WIDE R2, R5, 0x4, R2 ;  /* 0x0000000405029825 */ /* 0x002fcc00078e0202 */
[----:B------:R1:W2:Y:S01]  /*1eb00*/  @!P1 LDG.E R2, desc[UR40][R2.64] ;  /* 0x0000002802029981 */ /* 0x0002a2000c1e1900 */
[C---:B------:R-:W-:Y:S02]  /*1eb10*/  ISETP.GE.U32.AND P2, PT, R6.reuse, 0x2, PT ;  /* 0x000000020600780c */ /* 0x040fe40003f46070 */
[C---:B------:R-:W-:Y:S01]  /*1eb20*/  ISETP.GE.U32.AND P3, PT, R6.reuse, 0x4, PT ;  /* 0x000000040600780c */ /* 0x040fe20003f66070 */
[----:B------:R-:W-:Y:S01]  /*1eb30*/  SHFL.IDX PT, R0, R16, RZ, 0x1f ;  /* 0x00001fff10007589 */ /* 0x000fe200000e0000 */
[C---:B------:R-:W-:Y:S02]  /*1eb40*/  ISETP.GE.U32.AND P4, PT, R6.reuse, 0x8, PT ;  /* 0x000000080600780c */ /* 0x040fe40003f86070 */
[C---:B------:R-:W-:Y:S01]  /*1eb50*/  ISETP.GE.U32.AND P5, PT, R6.reuse, 0x10, PT ;  /* 0x000000100600780c */ /* 0x040fe20003fa6070 */
        /* <DEDUP_REMOVED lines=17> */
[----:B------:R-:W-:Y:S02]  /*1ec70*/  IMAD.IADD R2, R2, 0x1, R5 ;  /* 0x0000000102027824 */ /* 0x000fe400078e0205 */
[----:B------:R1:W2:Y:S04]  /*1ec80*/  SHFL.IDX PT, R5, R16, 0x1, 0x1f ;  /* 0x00201f0010057f89 */ /* 0x0002a800000e0000 */
[----:B------:R1:W3:Y:S02]  /*1ec90*/  SHFL.IDX PT, R16, R2, 0x1f, 0x1f ;  /* 0x03e01f0002107f89 */ /* 0x0002e400000e0000 */
.L_x_12212:
[----:B------:R-:W-:Y:S02]  /*1eca0*/  ULDC UR4, c[0x0][0xc38] ;  /* 0x00030e0000047ab9 */ /* 0x000fe40000000800 */
[----:B------:R-:W-:-:S04]  /*1ecb0*/  IMAD.U32 R4, RZ, RZ, UR4 ;  /* 0x00000004ff047e24 */ /* 0x000fc8000f8e00ff */
[----:B-1-3--:R-:W-:-:S04]  /*1ecc0*/  IMAD R16, R16, R4, RZ ;  /* 0x0000000410107224 */ /* 0x00afc800078e02ff */
[----:B--2---:R-:W-:-:S05]  /*1ecd0*/  IMAD.IADD R5, R5, 0x1, R16 ;  /* 0x0000000105057824 */ /* 0x004fca00078e0210 */
[----:B------:R-:W-:-:S13]  /*1ece0*/  ISETP.GT.AND P6, PT, R5, R0, PT ;  /* 0x000000000500720c */ /* 0x000fda0003fc4270 */
[----:B------:R-:W-:Y:S05]  /*1ecf0*/  @P6 BRA `(.L_x_12094) ;  /* 0x00000000009c6947 */ /* 0x000fea0003800000 */
.L_x_12099:
[----:B0-----:R-:W1:Y:S01]  /*1ed00*/  LDC R2, c[0x0][0xc3c] ;  /* 0x00030f00ff027b82 */ /* 0x001e620000000800 */
        /* <DEDUP_REMOVED lines=13> */
.L_x_12097:
[----:B------:R-:W-:Y:S05]  /*1ede0*/  BSYNC B0 ;  /* 0x0000000000007941 */ /* 0x000fea0003800000 */
.L_x_12096:
[----:B------:R-:W-:-:S03]  /*1edf0*/  UMOV UR4, 0xffffffff ;  /* 0xffffffff00047882 */ /* 0x000fc60000000000 */
[----:B------:R-:W-:Y:S05]  /*1ee00*/  BRA.DIV UR4, `(.L_x_12098) ;  /* 0x00000036041c7947 */ /* 0x000fea000b800000 */
[----:B-----5:R-:W1:Y:S02]  /*1ee10*/  SHFL.UP PT, R14, R3, 0x1, RZ ;  /* 0x04200000030e7989 */ /* 0x020e6400000e00ff */
[----:B-1----:R-:W-:-:S05]  /*1ee20*/  SEL R2, R14, RZ, P1 ;  /* 0x000000ff0e027207 */ /* 0x002fca0000800000 */
        /* <DEDUP_REMOVED lines=14> */
.L_x_12220:
[----:B------:R-:W-:Y:S02]  /*1ef10*/  ULDC UR4, c[0x0][0xc38] ;  /* 0x00030e0000047ab9 */ /* 0x000fe40000000800 */
[----:B------:R-:W-:-:S04]  /*1ef20*/  IMAD.U32 R4, RZ, RZ, UR4 ;  /* 0x00000004ff047e24 */ /* 0x000fc8000f8e00ff */
[----:B-1----:R-:W-:-:S04]  /*1ef30*/  IMAD R16, R16, R4, RZ ;  /* 0x0000000410107224 */ /* 0x002fc800078e02ff */
[----:B------:R-:W-:-:S05]  /*1ef40*/  IMAD.IADD R5, R16, 0x1, R5 ;  /* 0x0000000110057824 */ /* 0x000fca00078e0205 */
[----:B------:R-:W-:-:S13]  /*1ef50*/  ISETP.GT.AND P6, PT, R5, R0, PT ;  /* 0x000000000500720c */ /* 0x000fda0003fc4270 */
[----:B------:R-:W-:Y:S05]  /*1ef60*/  @!P6 BRA `(.L_x_12099) ;  /* 0xfffffffc0064e947 */ /* 0x000fea000383ffff */
.L_x_12094:
        /* <DEDUP_REMOVED lines=8> */
.L_x_12224:
[----:B------:R-:W-:Y:S01]  /*1eff0*/  ISETP.NE.AND P0, PT, R5, RZ, PT ;  /* 0x000000ff0500720c */ /* 0x000fe20003f05270 */
[----:B------:R-:W-:-:S12]  /*1f000*/  IMAD.MOV.U32 R5, RZ, RZ, RZ ;  /* 0x000000ffff057224 */ /* 0x000fd800078e00ff */
[----:B------:R-:W-:Y:S05]  /*1f010*/  @!P0 BRA `(.L_x_12101) ;  /* 0x0000000000148947 */ /* 0x000fea0003800000 */
[----:B------:R-:W-:Y:S01]  /*1f020*/  UMOV UR4, 0xffffffff ;  /* 0xffffffff00047882 */ /* 0x000fe20000000000 */
[----:B------:R-:W-:Y:S02]  /*1f030*/  VIADD R12, R6, 0xffffffff ;  /* 0xffffffff060c7836 */ /* 0x000fe40000000000 */
[----:B------:R-:W-:Y:S05]  /*1f040*/  BRA.DIV UR4, `(.L_x_12102) ;  /* 0x0000003604987947 */ /* 0x000fea000b800000 */
[----:B0-----:R0:W3:Y:S02]  /*1f050*/  SHFL.IDX PT, R2, R2, R12, 0x1f ;  /* 0x00001f0c02027589 */ /* 0x0010e400000e0000 */
.L_x_12227:
[----:B---3--:R-:W-:-:S07]  /*1f060*/  IMAD.MOV.U32 R5, RZ, RZ, R2 ;  /* 0x000000ffff057224 */ /* 0x008fce00078e0002 */
.L_x_12101:
        /* <DEDUP_REMOVED lines=66> */
.L_x_12095:
[----:B------:R-:W-:Y:S01]  /*1f490*/  UMOV UR4, URZ ;  /* 0x0000003f00047c82 */ /* 0x000fe20008000000 */
[----:B------:R-:W-:Y:S01]  /*1f4a0*/  UMOV UR5, URZ ;  /* 0x0000003f00057c82 */ /* 0x000fe20008000000 */
[----:B------:R-:W-:Y:S01]  /*1f4b0*/  ULDC UR6, c[0x0][0xc3c] ;  /* 0x00030f0000067ab9 */ /* 0x000fe20000000800 */
[----:B------:R-:W-:Y:S02]  /*1f4c0*/  IMAD.MOV.U32 R16, RZ, RZ, R0 ;  /* 0x000000ffff107224 */ /* 0x000fe400078e0000 */
[----:B------:R-:W-:Y:S02]  /*1f4d0*/  IMAD.U32 R17, RZ, RZ, UR4 ;  /* 0x00000004ff117e24 */ /* 0x000fe4000f8e00ff */
[----:B------:R-:W-:Y:S02]  /*1f4e0*/  IMAD.U32 R18, RZ, RZ, UR5 ;  /* 0x00000005ff127e24 */ /* 0x000fe4000f8e00ff */
[----:B------:R-:W-:-:S07]  /*1f4f0*/  IMAD.U32 R19, RZ, RZ, UR6 ;  /* 0x00000006ff137e24 */ /* 0x000fce000f8e00ff */
.L_x_12103:
[----:B------:R1:W2:Y:S01]  /*1f500*/  LDL R2, [R1+0x4] ;  /* 0x0000040001027983 */ /* 0x0002a20000100800 */
[----:B------:R-:W3:Y:S01]  /*1f510*/  S2R R0, SR_TID.X ;  /* 0x0000000000007919 */ /* 0x000ee20000002100 */
[----:B------:R-:W-:Y:S05]  /*1f520*/  WARPSYNC.ALL ;  /* 0x0000000000007948 */ /* 0x000fea0003800000 */
[----:B---3--:R-:W-:Y:S01]  /*1f530*/  LOP3.LUT R0, R0, 0x1f, RZ, 0xc0, !PT ;  /* 0x0000001f00007812 */ /* 0x008fe200078ec0ff */
        /* <DEDUP_REMOVED lines=8> */
.L_x_12092:
[----:B------:R-:W-:Y:S02]  /*1f5c0*/  ULDC UR4, c[0x0][0xc3c] ;  /* 0x00030f0000047ab9 */ /* 0x000fe40000000800 */
[----:B---3--:R-:W-:-:S13]  /*1f5d0*/  ISETP.GE.AND P0, PT, R19, UR4, PT ;  /* 0x0000000413007c0c */ /* 0x008fda000bf06270 */
[----:B------:R-:W-:Y:S05]  /*1f5e0*/  @!P0 BRA `(.L_x_12104) ;  /* 0xffffff9000888947 */ /* 0x000fea000383ffff */
[----:B------:R-:W-:Y:S05]  /*1f5f0*/  BSYNC B8 ;  /* 0x0000000000087941 */ /* 0x000fea0003800000 */
.L_x_11948:
[----:B--2---:R-:W2:Y:S01]  /*1f600*/  LDL.LU R0, [R1+0x48] ;  /* 0x0000480001007983 */ /* 0x004ea20000300800 */
[----:B------:R-:W-:Y:S01]  /*1f610*/  BSSY B0, `(.L_x_12105) ;  /* 0x000000b000007945 */ /* 0x000fe20003800000 */
[----:B-1----:R-:W1:Y:S01]  /*1f620*/  S2R R5, SR_CgaCtaId ;  /* 0x0000000000057919 */ /* 0x002e620000008800 */
[----:B--2---:R-:W-:-:S05]  /*1f630*/  VIADD R0, R0, 0x1 ;  /* 0x0000000100007836 */ /* 0x004fca0000000000 */
[----:B0-----:R-:W-:-:S04]  /*1f640*/  LEA.HI R2, R0, R0, RZ, 0x1 ;  /* 0x0000000000027211 */ /* 0x001fc800078f08ff */
[----:B------:R-:W-:-:S05]  /*1f650*/  LOP3.LUT R3, R2, 0xfffffffe, RZ, 0xc0, !PT ;  /* 0xfffffffe02037812 */ /* 0x000fca00078ec0ff */
[----:B------:R-:W-:Y:S01]  /*1f660*/  IMAD.IADD R3, R0, 0x1, -R3 ;  /* 0x0000000100037824 */ /* 0x000fe200078e0a03 */
[----:B------:R-:W-:-:S04]  /*1f670*/  MOV R0, 0x400 ;  /* 0x0000040000007802 */ /* 0x000fc80000000f00 */
[----:B-1----:R-:W-:Y:S02]  /*1f680*/  LEA R0, R5, R0, 0x18 ;  /* 0x0000000005007211 */ /* 0x002fe400078ec0ff */
[----:B------:R-:W-:-:S04]  /*1f690*/  SHF.L.U32 R3, R3, 0x1f, RZ ;  /* 0x0000001f03037819 */ /* 0x000fc800000006ff */
[----:B------:R-:W0:Y:S02]  /*1f6a0*/  SYNCS.PHASECHK.TRANS64.TRYWAIT P0, [R0+URZ+0x22820], R3 ;  /* 0x02282003000075a7 */ /* 0x000e24000800017f */
[----:B0-----:R-:W-:Y:S05]  /*1f6b0*/  @!P0 BRA `(.L_x_12106) ;  /* 0x0000003000248947 */ /* 0x001fea0003800000 */
.L_x_12228:
[----:B------:R-:W-:Y:S05]  /*1f6c0*/  BSYNC B0 ;  /* 0x0000000000007941 */ /* 0x000fea0003800000 */
.L_x_12105:
[----:B------:R-:W-:-:S03]  /*1f6d0*/  UMOV UR4, 0xffffffff ;  /* 0xffffffff00047882 */ /* 0x000fc60000000000 */
[----:B------:R-:W-:Y:S05]  /*1f6e0*/  BRA.DIV UR4, `(.L_x_12107) ;  /* 0x00000032042c7947 */ /* 0x000fea000b800000 */
[----:B------:R-:W1:Y:S02]  /*1f6f0*/  S2R R2, SR_TID.X ;  /* 0x0000000000027919 */ /* 0x000e640000002100 */
[----:B-1----:R-:W-:-:S04]  /*1f700*/  SHF.R.U32.HI R2, RZ, 0x5, R2 ;  /* 0x00000005ff027819 */ /* 0x002fc80000011602 */
[----:B------:R-:W-:-:S05]  /*1f710*/  LOP3.LUT R2, R2, 0x3, RZ, 0xc0, !PT ;  /* 0x0000000302027812 */ /* 0x000fca00078ec0ff */
[----:B------:R1:W2:Y:S02]  /*1f720*/  SHFL.IDX PT, R14, R2, RZ, 0x1f ;  /* 0x00001fff020e7589 */ /* 0x0002a400000e0000 */
.L_x_12231:
[----:B--2---:R-:W-:-:S13]  /*1f730*/  ISETP.NE.AND P0, PT, R14, RZ, PT ;  /* 0x000000ff0e00720c */ /* 0x004fda0003f05270 */
[----:B------:R-:W-:Y:S05]  /*1f740*/  @P0 BRA `(.L_x_11732) ;  /* 0x0000000000940947 */ /* 0x000fea0003800000 */
[----:B------:R-:W-:-:S03]  /*1f750*/  UMOV UR4, 0xffffffff ;  /* 0xffffffff00047882 */ /* 0x000fc60000000000 */
[----:B------:R-:W-:Y:S05]  /*1f760*/  BRA.DIV UR4, `(.L_x_12108) ;  /* 0x0000003204407947 */ /* 0x000fea000b800000 */
[----:B------:R-:W-:-:S13]  /*1f770*/  ELECT P6, URZ, PT ;  /* 0x00000000003f782f */ /* 0x000fda00038c0000 */
.L_x_12234:
[----:B------:R-:W-:Y:S05]  /*1f780*/  @!P6 BRA `(.L_x_11732) ;  /* 0x000000000084e947 */ /* 0x000fea0003800000 */
[----:B-1----:R-:W2:Y:S02]  /*1f790*/  LDL.LU R2, [R1+0x50] ;  /* 0x0000500001027983 */ /* 0x002ea40000300800 */
[----:B--2---:R-:W-:-:S04]  /*1f7a0*/  LOP3.LUT R2, R2, 0x2, RZ, 0xfc, !PT ;  /* 0x0000000202027812 */ /* 0x004fc800078efcff */
[----:B------:R-:W-:-:S13]  /*1f7b0*/  ISETP.NE.AND P2, PT, R2, 0x3, PT ;  /* 0x000000030200780c */ /* 0x000fda0003f45270 */
[----:B------:R-:W-:Y:S05]  /*1f7c0*/  @!P2 BRA `(.L_x_12109) ;  /* 0x000000000004a947 */ /* 0x000fea0003800000 */
[----:B------:R-:W-:Y:S01]  /*1f7d0*/  BPT.TRAP 0x1 ;  /* 0x000000040000795c */ /* 0x000fe20000300000 */
.L_x_12109:
        /* <DEDUP_REMOVED lines=14> */
.L_x_12235:
[----:B------:R-:W1:Y:S02]  /*1f8c0*/  SYNCS.PHASECHK.TRANS64.TRYWAIT P0, [R7+URZ], R2 ;  /* 0x00000002070075a7 */ /* 0x000e64000800017f */
[----:B-1----:R-:W-:Y:S05]  /*1f8d0*/  @!P0 BRA `(.L_x_12111) ;  /* 0x0000003000188947 */ /* 0x002fea0003800000 */
.L_x_12236:
[----:B------:R-:W-:Y:S05]  /*1f8e0*/  @!P2 BRA `(.L_x_12112) ;  /* 0x000000000004a947 */ /* 0x000fea0003800000 */
[----:B------:R-:W-:Y:S01]  /*1f8f0*/  BPT.TRAP 0x1 ;  /* 0x000000040000795c */ /* 0x000fe20000300000 */
.L_x_12112:
[----:B------:R-:W2:Y:S01]  /*1f900*/  LDL.LU R4, [R1+0x8] ;  /* 0x0000080001047983 */ /* 0x000ea20000300800 */
[----:B------:R-:W-:-:S04]  /*1f910*/  VIADD R0, R0, 0x22860 ;  /* 0x0002286000007836 */ /* 0x000fc80000000000 */
[----:B--2---:R-:W-:-:S04]  /*1f920*/  IMAD R4, R4, 0x8, R0 ;  /* 0x0000000804047824 */ /* 0x004fc800078e0200 */
[----:B------:R-:W2:Y:S02]  /*1f930*/  SYNCS.PHASECHK.TRANS64.TRYWAIT P0, [R4+URZ], R5 ;  /* 0x00000005040075a7 */ /* 0x000ea4000800017f */
[----:B--2---:R-:W-:Y:S05]  /*1f940*/  @!P0 BRA `(.L_x_12113) ;  /* 0x0000003000108947 */ /* 0x004fea0003800000 */
.L_x_12237:
[----:B------:R-:W-:-:S07]  /*1f950*/  IMAD R3, R3, 0x8, R0 ;  /* 0x0000000803037824 */ /* 0x000fce00078e0200 */
.L_x_12114:
[----:B---3--:R3:W4:Y:S02]  /*1f960*/  SYNCS.PHASECHK.TRANS64.TRYWAIT P0, [R3+URZ], R2 ;  /* 0x00000002030075a7 */ /* 0x008724000800017f */
[----:B----4-:R-:W-:Y:S05]  /*1f970*/  @!P0 NANOSLEEP.SYNCS 0x989680 ;  /* 0x009896800000895d */ /* 0x010fea0003900000 */
[----:B------:R-:W4:Y:S02]  /*1f980*/  @!P0 SYNCS.PHASECHK.TRANS64 P0, [R3+URZ], R2 ;  /* 0x00000002030085a7 */ /* 0x000f24000800007f */
[----:B----4-:R-:W-:Y:S05]  /*1f990*/  @!P0 BRA `(.L_x_12114) ;  /* 0xfffffffc00f08947 */ /* 0x010fea000383ffff */
.L_x_11732:
[----:B------:R-:W-:Y:S05]  /*1f9a0*/  BSYNC B9 ;  /* 0x0000000000097941 */ /* 0x000fea0003800000 */
.L_x_11729:
[----:B------:R-:W-:Y:S05]  /*1f9b0*/  EXIT ;  /* 0x000000000000794d */ /* 0x000fea0003800000 */
.L_x_11758:
[----:B0-----:R0:W1:Y:S02]  /*1f9c0*/  SYNCS.PHASECHK.TRANS64.TRYWAIT P6, [R98+URZ+0x22890], R111 ;  /* 0x0228906f620075a7 */ /* 0x00106400080c017f */
[----:B-1----:R-:W-:Y:S05]  /*1f9d0*/  @!P6 NANOSLEEP.SYNCS 0x989680 ;  /* 0x009896800000e95d */ /* 0x002fea0003900000 */
[----:B------:R-:W1:Y:S02]  /*1f9e0*/  @!P6 SYNCS.PHASECHK.TRANS64 P6, [R98+URZ+0x22890], R111 ;  /* 0x0228906f6200e5a7 */ /* 0x000e6400080c007f */
[----:B-1----:R-:W-:Y:S05]  /*1f9f0*/  @!P6 BRA `(.L_x_11758) ;  /* 0xfffffffc00f0e947 */ /* 0x002fea000383ffff */
[----:B------:R-:W-:Y:S05]  /*1fa00*/  BRA `(.L_x_12115) ;  /* 0xfffffe3400507947 */ /* 0x000fea000383ffff */
.L_x_11776:
[----:B0-----:R0:W1:Y:S02]  /*1fa10*/  SYNCS.PHASECHK.TRANS64.TRYWAIT P5, [R98+URZ+0x22890], R111 ;  /* 0x0228906f620075a7 */ /* 0x00106400080a017f */
[----:B-1----:R-:W-:Y:S05]  /*1fa20*/  @!P5 NANOSLEEP.SYNCS 0x989680 ;  /* 0x009896800000d95d */ /* 0x002fea0003900000 */
[----:B------:R-:W1:Y:S02]  /*1fa30*/  @!P5 SYNCS.PHASECHK.TRANS64 P5, [R98+URZ+0x22890], R111 ;  /* 0x0228906f6200d5a7 */ /* 0x000e6400080a007f */
[----:B-1----:R-:W-:Y:S05]  /*1fa40*/  @!P5 BRA `(.L_x_11776) ;  /* 0xfffffffc00f0d947 */ /* 0x002fea000383ffff */
[----:B------:R-:W-:Y:S05]  /*1fa50*/  BRA `(.L_x_12116) ;  /* 0xfffffe4400987947 */ /* 0x000fea000383ffff */
.L_x_11785:
[----:B0-----:R0:W1:Y:S02]  /*1fa60*/  SYNCS.PHASECHK.TRANS64.TRYWAIT P4, [R98+URZ+0x22890], R111 ;  /* 0x0228906f620075a7 */ /* 0x001064000808017f */
[----:B-1----:R-:W-:Y:S05]  /*1fa70*/  @!P4 NANOSLEEP.SYNCS 0x989680 ;  /* 0x009896800000c95d */ /* 0x002fea0003900000 */
[----:B------:R-:W1:Y:S02]  /*1fa80*/  @!P4 SYNCS.PHASECHK.TRANS64 P4, [R98+URZ+0x22890], R111 ;  /* 0x0228906f6200c5a7 */ /* 0x000e64000808007f */
[----:B-1----:R-:W-:Y:S05]  /*1fa90*/  @!P4 BRA `(.L_x_11785) ;  /* 0xfffffffc00f0c947 */ /* 0x002fea000383ffff */
[----:B------:R-:W-:Y:S05]  /*1faa0*/  BRA `(.L_x_12117) ;  /* 0xfffffe5400847947 */ /* 0x000fea000383ffff */
.L_x_11791:
[----:B-1----:R1:W2:Y:S02]  /*1fab0*/  SYNCS.PHASECHK.TRANS64.TRYWAIT P3, [R98+URZ+0x228b0], R111 ;  /* 0x0228b06f620075a7 */ /* 0x0022a4000806017f */
[----:B--2---:R-:W-:Y:S05]  /*1fac0*/  @!P3 NANOSLEEP.SYNCS 0x989680 ;  /* 0x009896800000b95d */ /* 0x004fea0003900000 */
[----:B------:R-:W2:Y:S02]  /*1fad0*/  @!P3 SYNCS.PHASECHK.TRANS64 P3, [R98+URZ+0x228b0], R111 ;  /* 0x0228b06f6200b5a7 */ /* 0x000ea4000806007f */
[----:B--2---:R-:W-:Y:S05]  /*1fae0*/  @!P3 BRA `(.L_x_11791) ;  /* 0xfffffffc00f0b947 */ /* 0x004fea000383ffff */
[----:B------:R-:W-:Y:S05]  /*1faf0*/  BRA `(.L_x_12118) ;  /* 0xfffffe5800147947 */ /* 0x000fea000383ffff */
.L_x_11807:
[----:B------:R-:W0:Y:S01]  /*1fb00*/  S2R R12, SR_TID.X ;  /* 0x00000000000c7919 */ /* 0x000e220000002100 */
[----:B------:R-:W-:Y:S01]  /*1fb10*/  BSSY B0, `(.L_x_12119) ;  /* 0x000000c000007945 */ /* 0x000fe20003800000 */
[----:B------:R-:W-:Y:S02]  /*1fb20*/  IMAD.MOV.U32 R11, RZ, RZ, 0x1f ;  /* 0x0000001fff0b7424 */ /* 0x000fe400078e00ff */
[----:B------:R-:W-:Y:S02]  /*1fb30*/  IMAD.MOV.U32 R15, RZ, RZ, -0x1 ;  /* 0xffffffffff0f7424 */ /* 0x000fe400078e00ff */
[----:B0-----:R-:W-:-:S05]  /*1fb40*/  VIADD R12, R12, 0xffffff80 ;  /* 0xffffff800c0c7836 */ /* 0x001fca0000000000 */
[----:B------:R-:W-:-:S04]  /*1fb50*/  SHF.R.S32.HI R7, RZ, 0x1f, R12 ;  /* 0x0000001fff077819 */ /* 0x000fc8000001140c */
[----:B------:R-:W-:Y:S01]  /*1fb60*/  LEA.HI R7, R7, R12, RZ, 0x7 ;  /* 0x0000000c07077211 */ /* 0x000fe200078f38ff */
[----:B------:R-:W-:-:S03]  /*1fb70*/  IMAD.MOV.U32 R12, RZ, RZ, RZ ;  /* 0x000000ffff0c7224 */ /* 0x000fc600078e00ff */
[----:B------:R-:W-:-:S05]  /*1fb80*/  SHF.R.S32.HI R7, RZ, 0x7, R7 ;  /* 0x00000007ff077819 */ /* 0x000fca0000011407 */
[----:B------:R-:W-:-:S07]  /*1fb90*/  IMAD.MOV.U32 R13, RZ, RZ, R7 ;  /* 0x000000ffff0d7224 */ /* 0x000fce00078e0007 */
[----:B-----5:R-:W-:Y:S05]  /*1fba0*/  WARPSYNC.COLLECTIVE R15, `(.L_x_12120) ;  /* 0x000000000f087348 */ /* 0x020fea0003c00000 */
[----:B------:R0:W1:Y:S02]  /*1fbb0*/  SHFL.IDX P6, R14, R13, R12, R11 ;  /* 0x0000000c0d0e7389 */ /* 0x00006400000c000b */
[----:B01---5:R-:W-:Y:S01]  /*1fbc0*/  ENDCOLLECTIVE ;  /* 0x000000000000791b */ /* 0x023fe20003800000 */
.L_x_12120:
[----:B------:R-:W-:Y:S05]  /*1fbd0*/  BSYNC B0 ;  /* 0x0000000000007941 */ /* 0x000fea0003800000 */
.L_x_12119:
[----:B------:R-:W-:Y:S05]  /*1fbe0*/  BRA `(.L_x_12121) ;  /* 0xfffffe6400bc7947 */ /* 0x000fea000383ffff */
.L_x_11819:
        /* <DEDUP_REMOVED lines=8> */
.L_x_12123:
[----:B------:R-:W-:Y:S05]  /*1fc70*/  BSYNC B1 ;  /* 0x0000000000017941 */ /* 0x000fea0003800000 */
.L_x_12122:
        /* <DEDUP_REMOVED lines=8> */
.L_x_12124:
[----:B------:R-:W-:Y:S02]  /*1fd00*/  IMAD.MOV.U32 R13, RZ, RZ, R8 ;  /* 0x000000ffff0d7224 */ /* 0x000fe400078e0008 */
[----:B------:R-:W-:-:S07]  /*1fd10*/  IMAD.MOV.U32 R0, RZ, RZ, R14 ;  /* 0x000000ffff007224 */ /* 0x000fce00078e000e */
[----:B------:R-:W-:Y:S05]  /*1fd20*/  WARPSYNC.COLLECTIVE R15, `(.L_x_12125) ;  /* 0x000000000f087348 */ /* 0x000fea0003c00000 */
[----:B------:R0:W1:Y:S02]  /*1fd30*/  SHFL.IDX P6, R14, R13, R12, R11 ;  /* 0x0000000c0d0e7389 */ /* 0x00006400000c000b */
[----:B01----:R-:W-:Y:S01]  /*1fd40*/  ENDCOLLECTIVE ;  /* 0x000000000000791b */ /* 0x003fe20003800000 */
.L_x_12125:
[----:B------:R-:W-:Y:S02]  /*1fd50*/  IMAD.MOV.U32 R13, RZ, RZ, R7 ;  /* 0x000000ffff0d7224 */ /* 0x000fe400078e0007 */
[----:B------:R-:W-:-:S07]  /*1fd60*/  IMAD.MOV.U32 R5, RZ, RZ, R14 ;  /* 0x000000ffff057224 */ /* 0x000fce00078e000e */
[----:B------:R-:W-:Y:S05]  /*1fd70*/  WARPSYNC.COLLECTIVE R15, `(.L_x_12126) ;  /* 0x000000000f087348 */ /* 0x000fea0003c00000 */
[----:B------:R0:W1:Y:S02]  /*1fd80*/  SHFL.IDX P6, R14, R13, R12, R11 ;  /* 0x0000000c0d0e7389 */ /* 0x00006400000c000b */
[----:B01----:R-:W-:Y:S01]  /*1fd90*/  ENDCOLLECTIVE ;  /* 0x000000000000791b */ /* 0x003fe20003800000 */
.L_x_12126:
[----:B------:R-:W-:Y:S05]  /*1fda0*/  BRA `(.L_x_12127) ;  /* 0xfffffe6c00207947 */ /* 0x000fea000383ffff */
.L_x_11822:
        /* <DEDUP_REMOVED lines=8> */
.L_x_12129:
[----:B------:R-:W-:Y:S05]  /*1fe30*/  BSYNC B1 ;  /* 0x0000000000017941 */ /* 0x000fea0003800000 */
.L_x_12128:
        /* <DEDUP_REMOVED lines=8> */
.L_x_12130:
[----:B------:R-:W-:Y:S02]  /*1fec0*/  IMAD.MOV.U32 R13, RZ, RZ, R8 ;  /* 0x000000ffff0d7224 */ /* 0x000fe400078e0008 */
[----:B------:R-:W-:-:S07]  /*1fed0*/  IMAD.MOV.U32 R0, RZ, RZ, R14 ;  /* 0x000000ffff007224 */ /* 0x000fce00078e000e */
[----:B------:R-:W-:Y:S05]  /*1fee0*/  WARPSYNC.COLLECTIVE R15, `(.L_x_12131) ;  /* 0x000000000f087348 */ /* 0x000fea0003c00000 */
[----:B------:R0:W1:Y:S02]  /*1fef0*/  SHFL.IDX P6, R14, R13, R12, R11 ;  /* 0x0000000c0d0e7389 */ /* 0x00006400000c000b */
[----:B01----:R-:W-:Y:S01]  /*1ff00*/  ENDCOLLECTIVE ;  /* 0x000000000000791b */ /* 0x003fe20003800000 */
.L_x_12131:
[----:B------:R-:W-:Y:S02]  /*1ff10*/  IMAD.MOV.U32 R13, RZ, RZ, R7 ;  /* 0x000000ffff0d7224 */ /* 0x000fe400078e0007 */
[----:B------:R-:W-:-:S07]  /*1ff20*/  IMAD.MOV.U32 R5, RZ, RZ, R14 ;  /* 0x000000ffff057224 */ /* 0x000fce00078e000e */
[----:B------:R-:W-:Y:S05]  /*1ff30*/  WARPSYNC.COLLECTIVE R15, `(.L_x_12132) ;  /* 0x000000000f087348 */ /* 0x000fea0003c00000 */
[----:B------:R0:W1:Y:S02]  /*1ff40*/  SHFL.IDX P6, R14, R13, R12, R11 ;  /* 0x0000000c0d0e7389 */ /* 0x00006400000c000b */
[----:B01----:R-:W-:Y:S01]  /*1ff50*/  ENDCOLLECTIVE ;  /* 0x000000000000791b */ /* 0x003fe20003800000 */
.L_x_12132:
[----:B------:R-:W-:Y:S05]  /*1ff60*/  BRA `(.L_x_12133) ;  /* 0xfffffe6c00787947 */ /* 0x000fea000383ffff */
.L_x_11826:
[----:B0-----:R0:W1:Y:S02]  /*1ff70*/  SYNCS.PHASECHK.TRANS64.TRYWAIT P0, [R16+URZ+0x22800], R31 ;  /* 0x0228001f100075a7 */ /* 0x001064000800017f */
[----:B-1----:R-:W-:Y:S05]  /*1ff80*/  @!P0 NANOSLEEP.SYNCS 0x989680 ;  /* 0x009896800000895d */ /* 0x002fea0003900000 */
[----:B------:R-:W1:Y:S02]  /*1ff90*/  @!P0 SYNCS.PHASECHK.TRANS64 P0, [R16+URZ+0x22800], R31 ;  /* 0x0228001f100085a7 */ /* 0x000e64000800007f */
[----:B-1----:R-:W-:Y:S05]  /*1ffa0*/  @!P0 BRA `(.L_x_11826) ;  /* 0xfffffffc00f08947 */ /* 0x002fea000383ffff */
[----:B------:R-:W-:Y:S05]  /*1ffb0*/  BRA `(.L_x_12134) ;  /* 0xfffffe7000607947 */ /* 0x000fea000383ffff */
.L_x_11834:
[----:B------:R-:W0:Y:S01]  /*1ffc0*/  LDC R37, c[0x0][0x3f4] ;  /* 0x0000fd00ff257b82 */ /* 0x000e220000000800 */
        /* <DEDUP_REMOVED lines=8> */
.L_x_12136:
[----:B------:R-:W-:Y:S05]  /*20050*/  BSYNC B1 ;  /* 0x0000000000017941 */ /* 0x000fea0003800000 */
.L_x_12135:
[----:B------:R-:W-:Y:S01]  /*20060*/  IMAD.MOV.U32 R13, RZ, RZ, R10 ;  /* 0x000000ffff0d7224 */ /* 0x000fe200078e000a */
[----:B------:R-:W-:Y:S01]  /*20070*/  ISETP.GE.AND P0, PT, R30, R37, PT ;  /* 0x000000251e00720c */ /* 0x000fe20003f06270 */
[----:B------:R-:W-:Y:S02]  /*20080*/  IMAD.MOV.U32 R12, RZ, RZ, RZ ;  /* 0x000000ffff0c7224 */ /* 0x000fe400078e00ff */
[----:B------:R-:W-:Y:S02]  /*20090*/  IMAD.MOV.U32 R11, RZ, RZ, 0x1c1f ;  /* 0x00001c1fff0b7424 */ /* 0x000fe400078e00ff */
[----:B------:R-:W-:Y:S02]  /*200a0*/  IMAD.MOV.U32 R15, RZ, RZ, -0x1 ;  /* 0xffffffffff0f7424 */ /* 0x000fe400078e00ff */
[----:B------:R-:W-:Y:S02]  /*200b0*/  IMAD.MOV.U32 R0, RZ, RZ, R14 ;  /* 0x000000ffff007224 */ /* 0x000fe400078e000e */
[----:B------:R-:W-:-:S07]  /*200c0*/  IMAD R31, R204, R9, RZ ;  /* 0x00000009cc1f7224 */ /* 0x000fce00078e02ff */
[----:B------:R-:W-:Y:S05]  /*200d0*/  WARPSYNC.COLLECTIVE R15, `(.L_x_12137) ;  /* 0x000000000f087348 */ /* 0x000fea0003c00000 */
[----:B------:R0:W1:Y:S02]  /*200e0*/  SHFL.IDX P6, R14, R13, R12, R11 ;  /* 0x0000000c0d0e7389 */ /* 0x00006400000c000b */
[----:B01----:R-:W-:Y:S01]  /*200f0*/  ENDCOLLECTIVE ;  /* 0x000000000000791b */ /* 0x003fe20003800000 */
.L_x_12137:
[----:B------:R-:W-:Y:S01]  /*20100*/  ISETP.GE.OR P1, PT, R42, R31, P0 ;  /* 0x0000001f2a00720c */ /* 0x000fe20000726670 */
[----:B------:R-:W-:-:S12]  /*20110*/  IMAD.MOV.U32 R13, RZ, RZ, R29 ;  /* 0x000000ffff0d7224 */ /* 0x000fd800078e001d */
[C---:B------:R-:W-:Y:S01]  /*20120*/  @!P1 IMAD.SHL.U32 R9, R30.reuse, 0x2, RZ ;  /* 0x000000021e099824 */ /* 0x040fe200078e00ff */
[----:B------:R-:W-:Y:S01]  /*20130*/  @!P1 SHF.L.U64.HI R21, R30, 0x1, R43 ;  /* 0x000000011e159819 */ /* 0x000fe2000001022b */
[----:B------:R-:W-:-:S07]  /*20140*/  IMAD.MOV.U32 R3, RZ, RZ, R14 ;  /* 0x000000ffff037224 */ /* 0x000fce00078e000e */
[----:B------:R-:W-:Y:S05]  /*20150*/  WARPSYNC.COLLECTIVE R15, `(.L_x_12138) ;  /* 0x000000000f087348 */ /* 0x000fea0003c00000 */
[----:B------:R0:W1:Y:S02]  /*20160*/  SHFL.IDX P6, R14, R13, R12, R11 ;  /* 0x0000000c0d0e7389 */ /* 0x00006400000c000b */
[----:B01----:R-:W-:Y:S01]  /*20170*/  ENDCOLLECTIVE ;  /* 0x000000000000791b */ /* 0x003fe20003800000 */
.L_x_12138:
[----:B------:R-:W-:-:S05]  /*20180*/  @!P1 IADD3 R4, P2, R3, R9, RZ ;  /* 0x0000000903049210 */ /* 0x000fca0007f5e0ff */
[----:B------:R-:W-:-:S06]  /*20190*/  @!P1 IMAD.X R5, R0, 0x1, R21, P2 ;  /* 0x0000000100059824 */ /* 0x000fcc00010e0615 */
[----:B------:R-:W5:Y:S01]  /*201a0*/  @!P1 LD.E.128 R4, desc[UR40][R4.64] ;  /* 0x0000002804049980 */ /* 0x000f62000c101d00 */
[----:B------:R-:W-:Y:S02]  /*201b0*/  IMAD.MOV.U32 R13, RZ, RZ, R28 ;  /* 0x000000ffff0d7224 */ /* 0x000fe400078e001c */
[----:B------:R-:W-:-:S07]  /*201c0*/  IMAD.MOV.U32 R8, RZ, RZ, R14 ;  /* 0x000000ffff087224 */ /* 0x000fce00078e000e */
[----:B-----5:R-:W-:Y:S05]  /*201d0*/  WARPSYNC.COLLECTIVE R15, `(.L_x_12139) ;  /* 0x000000000f087348 */ /* 0x020fea0003c00000 */
[----:B------:R0:W1:Y:S02]  /*201e0*/  SHFL.IDX P6, R14, R13, R12, R11 ;  /* 0x0000000c0d0e7389 */ /* 0x00006400000c000b */
[----:B01---5:R-:W-:Y:S01]  /*201f0*/  ENDCOLLECTIVE ;  /* 0x000000000000791b */ /* 0x023fe20003800000 */
.L_x_12139:
[----:B------:R-:W-:-:S05]  /*20200*/  @!P1 IADD3 R14, P2, R14, R9, RZ ;  /* 0x000000090e0e9210 */ /* 0x000fca0007f5e0ff */
[----:B------:R-:W-:-:S04]  /*20210*/  @!P1 IMAD.X R3, R8, 0x1, R21, P2 ;  /* 0x0000000108039824 */ /* 0x000fc800010e0615 */
[----:B------:R-:W-:-:S05]  /*20220*/  @!P1 IMAD.MOV.U32 R15, RZ, RZ, R3 ;  /* 0x000000ffff0f9224 */ /* 0x000fca00078e0003 */
[----:B------:R0:W5:Y:S01]  /*20230*/  @!P1 LD.E.128 R24, desc[UR40][R14.64] ;  /* 0x000000280e189980 */ /* 0x000162000c101d00 */
[----:B------:R-:W-:Y:S02]  /*20240*/  IMAD.MOV.U32 R13, RZ, RZ, R20 ;  /* 0x000000ffff0d7224 */ /* 0x000fe400078e0014 */
[----:B------:R-:W-:Y:S02]  /*20250*/  IMAD.MOV.U32 R12, RZ, RZ, 0x1 ;  /* 0x00000001ff0c7424 */ /* 0x000fe400078e00ff */
[----:B0-----:R-:W-:-:S07]  /*20260*/  IMAD.MOV.U32 R15, RZ, RZ, -0x1 ;  /* 0xffffffffff0f7424 */ /* 0x001fce00078e00ff */
[----:B-----5:R-:W-:Y:S05]  /*20270*/  WARPSYNC.COLLECTIVE R15, `(.L_x_12140) ;  /* 0x000000000f087348 */ /* 0x020fea0003c00000 */
[----:B------:R0:W1:Y:S02]  /*20280*/  SHFL.IDX P6, R14, R13, R12, R11 ;  /* 0x0000000c0d0e7389 */ /* 0x00006400000c000b */
[----:B01---5:R-:W-:Y:S01]  /*20290*/  ENDCOLLECTIVE ;  /* 0x000000000000791b */ /* 0x023fe20003800000 */
.L_x_12140:
[----:B------:R-:W-:Y:S01]  /*202a0*/  CS2R R40, SRZ ;  /* 0x0000000000287805 */ /* 0x000fe2000001ff00 */
[----:B------:R-:W-:Y:S01]  /*202b0*/  IMAD.MOV.U32 R13, RZ, RZ, R10 ;  /* 0x000000ffff0d7224 */ /* 0x000fe200078e000a */
[----:B------:R-:W-:Y:S01]  /*202c0*/  CS2R R38, SRZ ;  /* 0x0000000000267805 */ /* 0x000fe2000001ff00 */
[----:B------:R-:W-:Y:S02]  /*202d0*/  @!P1 IMAD.MOV.U32 R40, RZ, RZ, R4 ;  /* 0x000000ffff289224 */ /* 0x000fe400078e0004 */
[----:B------:R-:W-:Y:S02]  /*202e0*/  @!P1 IMAD.MOV.U32 R41, RZ, RZ, R5 ;  /* 0x000000ffff299224 */ /* 0x000fe400078e0005 */
[----:B------:R-:W-:Y:S02]  /*202f0*/  IMAD.MOV.U32 R0, RZ, RZ, R40 ;  /* 0x000000ffff007224 */ /* 0x000fe400078e0028 */
[----:B------:R-:W-:-:S05]  /*20300*/  IMAD.MOV.U32 R3, RZ, RZ, R41 ;  /* 0x000000ffff037224 */ /* 0x000fca00078e0029 */
[----:B------:R-:W-:Y:S01]  /*20310*/  PRMT R53, R0, 0x5410, R3 ;  /* 0x0000541000357816 */ /* 0x000fe20000000003 */
[----:B------:R-:W-:-:S07]  /*20320*/  IMAD.MOV.U32 R0, RZ, RZ, R14 ;  /* 0x000000ffff007224 */ /* 0x000fce00078e000e */
[----:B------:R-:W-:Y:S05]  /*20330*/  WARPSYNC.COLLECTIVE R15, `(.L_x_12141) ;  /* 0x000000000f087348 */ /* 0x000fea0003c00000 */
[----:B------:R0:W1:Y:S02]  /*20340*/  SHFL.IDX P6, R14, R13, R12, R11 ;  /* 0x0000000c0d0e7389 */ /* 0x00006400000c000b */
[----:B01----:R-:W-:Y:S01]  /*20350*/  ENDCOLLECTIVE ;  /* 0x000000000000791b */ /* 0x003fe20003800000 */
.L_x_12141:
[----:B------:R-:W-:Y:S02]  /*20360*/  IMAD.MOV.U32 R13, RZ, RZ, R29 ;  /* 0x000000ffff0d7224 */ /* 0x000fe400078e001d */
[----:B------:R-:W-:-:S07]  /*20370*/  IMAD.MOV.U32 R3, RZ, RZ, R14 ;  /* 0x000000ffff037224 */ /* 0x000fce00078e000e */
[----:B------:R-:W-:Y:S05]  /*20380*/  WARPSYNC.COLLECTIVE R15, `(.L_x_12142) ;  /* 0x000000000f087348 */ /* 0x000fea0003c00000 */
[----:B------:R0:W1:Y:S02]  /*20390*/  SHFL.IDX P6, R14, R13, R12, R11 ;  /* 0x0000000c0d0e7389 */ /* 0x00006400000c000b */
[----:B01----:R-:W-:Y:S01]  /*203a0*/  ENDCOLLECTIVE ;  /* 0x000000000000791b */ /* 0x003fe20003800000 */
.L_x_12142:
[----:B------:R-:W-:Y:S02]  /*203b0*/  @!P1 IMAD.MOV.U32 R38, RZ, RZ, R6 ;  /* 0x000000ffff269224 */ /* 0x000fe400078e0006 */
[----:B------:R-:W-:Y:S01]  /*203c0*/  @!P1 IMAD.MOV.U32 R39, RZ, RZ, R7 ;  /* 0x000000ffff279224 */ /* 0x000fe200078e0007 */
[----:B------:R-:W-:Y:S01]  /*203d0*/  CS2R R6, SRZ ;  /* 0x0000000000067805 */ /* 0x000fe2000001ff00 */
[----:B------:R-:W-:Y:S01]  /*203e0*/  IMAD.MOV.U32 R10, RZ, RZ, R38 ;  /* 0x000000ffff0a7224 */ /* 0x000fe200078e0026 */
[----:B------:R-:W-:Y:S01]  /*203f0*/  CS2R R4, SRZ ;  /* 0x0000000000047805 */ /* 0x000fe2000001ff00 */
[----:B------:R-:W-:Y:S02]  /*20400*/  IMAD.MOV.U32 R21, RZ, RZ, R39 ;  /* 0x000000ffff157224 */ /* 0x000fe400078e0027 */
[----:B------:R-:W-:Y:S02]  /*20410*/  @!P1 IMAD.MOV.U32 R6, RZ, RZ, R24 ;  /* 0x000000ffff069224 */ /* 0x000fe400078e0018 */
[----:B------:R-:W-:-:S02]  /*20420*/  @!P1 IMAD.MOV.U32 R7, RZ, RZ, R25 ;  /* 0x000000ffff079224 */ /* 0x000fc400078e0019 */
[----:B------:R-:W-:Y:S02]  /*20430*/  IMAD.MOV.U32 R13, RZ, RZ, R28 ;  /* 0x000000ffff0d7224 */ /* 0x000fe400078e001c */
[----:B------:R-:W-:Y:S02]  /*20440*/  @!P1 IMAD.MOV.U32 R4, RZ, RZ, R26 ;  /* 0x000000ffff049224 */ /* 0x000fe400078e001a */
[----:B------:R-:W-:Y:S01]  /*20450*/  @!P1 IMAD.MOV.U32 R5, RZ, RZ, R27 ;  /* 0x000000ffff059224 */ /* 0x000fe200078e001b */
[----:B------:R-:W-:Y:S01]  /*20460*/  PRMT R9, R10, 0x5410, R21 ;  /* 0x000054100a097816 */ /* 0x000fe20000000015 */
[----:B------:R-:W-:Y:S02]  /*20470*/  IMAD.MOV.U32 R10, RZ, RZ, R6 ;  /* 0x000000ffff0a7224 */ /* 0x000fe400078e0006 */
[----:B------:R-:W-:-:S07]  /*20480*/  IMAD.MOV.U32 R8, RZ, RZ, R14 ;  /* 0x000000ffff087224 */ /* 0x000fce00078e000e */
[----:B------:R-:W-:Y:S05]  /*20490*/  WARPSYNC.COLLECTIVE R15, `(.L_x_12143) ;  /* 0x000000000f087348 */ /* 0x000fea0003c00000 */
[----:B------:R0:W1:Y:S02]  /*204a0*/  SHFL.IDX P6, R14, R13, R12, R11 ;  /* 0x0000000c0d0e7389 */ /* 0x00006400000c000b */
[----:B01----:R-:W-:Y:S01]  /*204b0*/  ENDCOLLECTIVE ;  /* 0x000000000000791b */ /* 0x003fe20003800000 */
.L_x_12143:
[----:B------:R-:W-:Y:S01]  /*204c0*/  CS2R R24, SRZ ;  /* 0x0000000000187805 */ /* 0x000fe2000001ff00 */
[----:B------:R-:W-:Y:S02]  /*204d0*/  IMAD.MOV.U32 R11, RZ, RZ, R7 ;  /* 0x000000ffff0b7224 */ /* 0x000fe400078e0007 */
[----:B------:R-:W-:Y:S02]  /*204e0*/  IMAD.MOV.U32 R12, RZ, RZ, R4 ;  /* 0x000000ffff0c7224 */ /* 0x000fe400078e0004 */
[----:B------:R-:W-:Y:S01]  /*204f0*/  IMAD.MOV.U32 R13, RZ, RZ, R5 ;  /* 0x000000ffff0d7224 */ /* 0x000fe200078e0005 */
[----:B------:R-:W-:-:S04]  /*20500*/  PRMT R48, R10, 0x5410, R11 ;  /* 0x000054100a307816 */ /* 0x000fc8000000000b */
[----:B------:R-:W-:Y:S01]  /*20510*/  PRMT R52, R12, 0x5410, R13 ;  /* 0x000054100c347816 */ /* 0x000fe2000000000d */
[----:B------:R-:W-:Y:S06]  /*20520*/  BRA `(.L_x_12144) ;  /* 0xfffffe7c00347947 */ /* 0x000fec000383ffff */
.L_x_11838:
[----:B0-----:R0:W2:Y:S02]  /*20530*/  SYNCS.PHASECHK.TRANS64.TRYWAIT P1, [R16+URZ+0x22800], R11 ;  /* 0x0228000b100075a7 */ /* 0x0010a4000802017f */
[----:B--2---:R-:W-:Y:S05]  /*20540*/  @!P1 NANOSLEEP.SYNCS 0x989680 ;  /* 0x009896800000995d */ /* 0x004fea0003900000 */
[----:B------:R-:W2:Y:S02]  /*20550*/  @!P1 SYNCS.PHASECHK.TRANS64 P1, [R16+URZ+0x22800], R11 ;  /* 0x0228000b100095a7 */ /* 0x000ea4000802007f */
[----:B--2---:R-:W-:Y:S05]  /*20560*/  @!P1 BRA `(.L_x_11838) ;  /* 0xfffffffc00f09947 */ /* 0x004fea000383ffff */
[----:B------:R-:W-:Y:S05]  /*20570*/  BRA `(.L_x_12145) ;  /* 0xfffffe7c00c07947 */ /* 0x000fea000383ffff */
.L_x_11844:
[----:B--2---:R2:W3:Y:S02]  /*20580*/  SYNCS.PHASECHK.TRANS64.TRYWAIT P2, [R6+URZ+0x22830], R11 ;  /* 0x0228300b060075a7 */ /* 0x0044e4000804017f */
[----:B---3--:R-:W-:Y:S05]  /*20590*/  @!P2 NANOSLEEP.SYNCS 0x989680 ;  /* 0x009896800000a95d */ /* 0x008fea0003900000 */
[----:B------:R-:W3:Y:S02]  /*205a0*/  @!P2 SYNCS.PHASECHK.TRANS64 P2, [R6+URZ+0x22830], R11 ;  /* 0x0228300b0600a5a7 */ /* 0x000ee4000804007f */
[----:B---3--:R-:W-:Y:S05]  /*205b0*/  @!P2 BRA `(.L_x_11844) ;  /* 0xfffffffc00f0a947 */ /* 0x008fea000383ffff */
[----:B------:R-:W-:Y:S05]  /*205c0*/  BRA `(.L_x_11843) ;  /* 0xfffffe8c00287947 */ /* 0x000fea000383ffff */
.L_x_11857:
[----:B-1----:R1:W3:Y:S02]  /*205d0*/  SYNCS.PHASECHK.TRANS64.TRYWAIT P2, [R6+URZ+0x22850], R11 ;  /* 0x0228500b060075a7 */ /* 0x0022e4000804017f */
[----:B---3--:R-:W-:Y:S05]  /*205e0*/  @!P2 NANOSLEEP.SYNCS 0x989680 ;  /* 0x009896800000a95d */ /* 0x008fea0003900000 */
[----:B------:R-:W3:Y:S02]  /*205f0*/  @!P2 SYNCS.PHASECHK.TRANS64 P2, [R6+URZ+0x22850], R11 ;  /* 0x0228500b0600a5a7 */ /* 0x000ee4000804007f */
[----:B---3--:R-:W-:Y:S05]  /*20600*/  @!P2 BRA `(.L_x_11857) ;  /* 0xfffffffc00f0a947 */ /* 0x008fea000383ffff */
[----:B------:R-:W-:Y:S05]  /*20610*/  BRA `(.L_x_11856) ;  /* 0xfffffeb000107947 */ /* 0x000fea000383ffff */
.L_x_11866:
[----:B-1----:R1:W2:Y:S02]  /*20620*/  SYNCS.PHASECHK.TRANS64.TRYWAIT P2, [R201+URZ+0x22830], R202 ;  /* 0x022830cac90075a7 */ /* 0x0022a4000804017f */
[----:B--2---:R-:W-:Y:S05]  /*20630*/  @!P2 NANOSLEEP.SYNCS 0x989680 ;  /* 0x009896800000a95d */ /* 0x004fea0003900000 */
[----:B------:R-:W2:Y:S02]  /*20640*/  @!P2 SYNCS.PHASECHK.TRANS64 P2, [R201+URZ+0x22830], R202 ;  /* 0x022830cac900a5a7 */ /* 0x000ea4000804007f */
[----:B--2---:R-:W-:Y:S05]  /*20650*/  @!P2 BRA `(.L_x_11866) ;  /* 0xfffffffc00f0a947 */ /* 0x004fea000383ffff */
[----:B------:R-:W-:Y:S05]  /*20660*/  BRA `(.L_x_11865) ;  /* 0xfffffeb400d47947 */ /* 0x000fea000383ffff */
.L_x_11879:
[----:B---3--:R3:W4:Y:S02]  /*20670*/  SYNCS.PHASECHK.TRANS64.TRYWAIT P2, [R201+URZ+0x22850], R202 ;  /* 0x022850cac90075a7 */ /* 0x008724000804017f */
[----:B----4-:R-:W-:Y:S05]  /*20680*/  @!P2 NANOSLEEP.SYNCS 0x989680 ;  /* 0x009896800000a95d */ /* 0x010fea0003900000 */
[----:B------:R-:W4:Y:S02]  /*20690*/  @!P2 SYNCS.PHASECHK.TRANS64 P2, [R201+URZ+0x22850], R202 ;  /* 0x022850cac900a5a7 */ /* 0x000f24000804007f */
[----:B----4-:R-:W-:Y:S05]  /*206a0*/  @!P2 BRA `(.L_x_11879) ;  /* 0xfffffffc00f0a947 */ /* 0x010fea000383ffff */
[----:B------:R-:W-:Y:S05]  /*206b0*/  BRA `(.L_x_11878) ;  /* 0xfffffee000f87947 */ /* 0x000fea000383ffff */
.L_x_11889:
[----:B-1----:R1:W2:Y:S02]  /*206c0*/  SYNCS.PHASECHK.TRANS64.TRYWAIT P3, [R6+URZ+0x22830], R213 ;  /* 0x022830d5060075a7 */ /* 0x0022a4000806017f */
[----:B--2---:R-:W-:Y:S05]  /*206d0*/  @!P3 NANOSLEEP.SYNCS 0x989680 ;  /* 0x009896800000b95d */ /* 0x004fea0003900000 */
[----:B------:R-:W2:Y:S02]  /*206e0*/  @!P3 SYNCS.PHASECHK.TRANS64 P3, [R6+URZ+0x22830], R213 ;  /* 0x022830d50600b5a7 */ /* 0x000ea4000806007f */
[----:B--2---:R-:W-:Y:S05]  /*206f0*/  @!P3 BRA `(.L_x_11889) ;  /* 0xfffffffc00f0b947 */ /* 0x004fea000383ffff */
[----:B------:R-:W-:Y:S05]  /*20700*/  BRA `(.L_x_11888) ;  /* 0xfffffee800ec7947 */ /* 0x000fea000383ffff */
.L_x_11894:
[----:B--2---:R2:W3:Y:S02]  /*20710*/  SYNCS.PHASECHK.TRANS64.TRYWAIT P3, [R6+URZ+0x22850], R213 ;  /* 0x022850d5060075a7 */ /* 0x0044e4000806017f */
[----:B---3--:R-:W-:Y:S05]  /*20720*/  @!P3 NANOSLEEP.SYNCS 0x989680 ;  /* 0x009896800000b95d */ /* 0x008fea0003900000 */
[----:B------:R-:W3:Y:S02]  /*20730*/  @!P3 SYNCS.PHASECHK.TRANS64 P3, [R6+URZ+0x22850], R213 ;  /* 0x022850d50600b5a7 */ /* 0x000ee4000806007f */
[----:B---3--:R-:W-:Y:S05]  /*20740*/  @!P3 BRA `(.L_x_11894) ;  /* 0xfffffffc00f0b947 */ /* 0x008fea000383ffff */
[----:B------:R-:W-:Y:S05]  /*20750*/  BRA `(.L_x_11893) ;  /* 0xffffff0400487947 */ /* 0x000fea000383ffff */
.L_x_11900:
[----:B--2---:R2:W3:Y:S02]  /*20760*/  SYNCS.PHASECHK.TRANS64.TRYWAIT P2, [R201+URZ+0x22830], R200 ;  /* 0x022830c8c90075a7 */ /* 0x0044e4000804017f */
[----:B---3--:R-:W-:Y:S05]  /*20770*/  @!P2 NANOSLEEP.SYNCS 0x989680 ;  /* 0x009896800000a95d */ /* 0x008fea0003900000 */
[----:B------:R-:W3:Y:S02]  /*20780*/  @!P2 SYNCS.PHASECHK.TRANS64 P2, [R201+URZ+0x22830], R200 ;  /* 0x022830c8c900a5a7 */ /* 0x000ee4000804007f */
[----:B---3--:R-:W-:Y:S05]  /*20790*/  @!P2 BRA `(.L_x_11900) ;  /* 0xfffffffc00f0a947 */ /* 0x008fea000383ffff */
[----:B------:R-:W-:Y:S05]  /*207a0*/  BRA `(.L_x_11899) ;  /* 0xffffff0800787947 */ /* 0x000fea000383ffff */
.L_x_11913:
[----:B-1----:R1:W2:Y:S02]  /*207b0*/  SYNCS.PHASECHK.TRANS64.TRYWAIT P2, [R201+URZ+0x22850], R200 ;  /* 0x022850c8c90075a7 */ /* 0x0022a4000804017f */
[----:B--2---:R-:W-:Y:S05]  /*207c0*/  @!P2 NANOSLEEP.SYNCS 0x989680 ;  /* 0x009896800000a95d */ /* 0x004fea0003900000 */
[----:B------:R-:W2:Y:S02]  /*207d0*/  @!P2 SYNCS.PHASECHK.TRANS64 P2, [R201+URZ+0x22850], R200 ;  /* 0x022850c8c900a5a7 */ /* 0x000ea4000804007f */
[----:B--2---:R-:W-:Y:S05]  /*207e0*/  @!P2 BRA `(.L_x_11913) ;  /* 0xfffffffc00f0a947 */ /* 0x004fea000383ffff */
[----:B------:R-:W-:Y:S05]  /*207f0*/  BRA `(.L_x_11912) ;  /* 0xffffff3400907947 */ /* 0x000fea000383ffff */
.L_x_11928:
[----:B------:R-:W-:Y:S02]  /*20800*/  IMAD.MOV.U32 R13, RZ, RZ, R4 ;  /* 0x000000ffff0d7224 */ /* 0x000fe400078e0004 */
[----:B------:R-:W-:Y:S02]  /*20810*/  IMAD.MOV.U32 R12, RZ, RZ, RZ ;  /* 0x000000ffff0c7224 */ /* 0x000fe400078e00ff */
[----:B------:R-:W-:Y:S02]  /*20820*/  IMAD.MOV.U32 R11, RZ, RZ, 0x181f ;  /* 0x0000181fff0b7424 */ /* 0x000fe400078e00ff */
[----:B------:R-:W-:-:S07]  /*20830*/  IMAD.MOV.U32 R15, RZ, RZ, -0x1 ;  /* 0xffffffffff0f7424 */ /* 0x000fce00078e00ff */
[----:B--23--:R-:W-:Y:S05]  /*20840*/  WARPSYNC.COLLECTIVE R15, `(.L_x_12146) ;  /* 0x000000000f087348 */ /* 0x00cfea0003c00000 */
[----:B------:R0:W1:Y:S02]  /*20850*/  SHFL.IDX P6, R14, R13, R12, R11 ;  /* 0x0000000c0d0e7389 */ /* 0x00006400000c000b */
[----:B0123--:R-:W-:Y:S01]  /*20860*/  ENDCOLLECTIVE ;  /* 0x000000000000791b */ /* 0x00ffe20003800000 */
.L_x_12146:
[----:B------:R-:W-:Y:S02]  /*20870*/  IMAD.MOV.U32 R13, RZ, RZ, R0 ;  /* 0x000000ffff0d7224 */ /* 0x000fe400078e0000 */
[----:B------:R-:W-:-:S07]  /*20880*/  IMAD.MOV.U32 R3, RZ, RZ, R14 ;  /* 0x000000ffff037224 */ /* 0x000fce00078e000e */
[----:B------:R-:W-:Y:S05]  /*20890*/  WARPSYNC.COLLECTIVE R15, `(.L_x_12147) ;  /* 0x000000000f087348 */ /* 0x000fea0003c00000 */
[----:B------:R0:W1:Y:S02]  /*208a0*/  SHFL.IDX P6, R14, R13, R12, R11 ;  /* 0x0000000c0d0e7389 */ /* 0x00006400000c000b */
[----:B01----:R-:W-:Y:S01]  /*208b0*/  ENDCOLLECTIVE ;  /* 0x000000000000791b */ /* 0x003fe20003800000 */
.L_x_12147:
[----:B------:R-:W-:Y:S05]  /*208c0*/  BRA `(.L_x_12148) ;  /* 0xffffff6800a87947 */ /* 0x000fea000383ffff */
.L_x_11931:
[----:B------:R-:W-:Y:S01]  /*208d0*/  BSSY B1, `(.L_x_12149) ;  /* 0x0000008000017945 */ /* 0x000fe20003800000 */
[----:B-1----:R-:W-:Y:S02]  /*208e0*/  IMAD.MOV.U32 R13, RZ, RZ, R4 ;  /* 0x000000ffff0d7224 */ /* 0x002fe400078e0004 */
[----:B------:R-:W-:Y:S02]  /*208f0*/  IMAD.MOV.U32 R12, RZ, RZ, 0x1 ;  /* 0x00000001ff0c7424 */ /* 0x000fe400078e00ff */
[----:B------:R-:W-:Y:S02]  /*20900*/  IMAD.MOV.U32 R11, RZ, RZ, 0x181f ;  /* 0x0000181fff0b7424 */ /* 0x000fe400078e00ff */
[----:B------:R-:W-:-:S07]  /*20910*/  IMAD.MOV.U32 R15, RZ, RZ, -0x1 ;  /* 0xffffffffff0f7424 */ /* 0x000fce00078e00ff */
[----:B0-234-:R-:W-:Y:S05]  /*20920*/  WARPSYNC.COLLECTIVE R15, `(.L_x_12150) ;  /* 0x000000000f087348 */ /* 0x01dfea0003c00000 */
[----:B----4-:R1:W4:Y:S02]  /*20930*/  SHFL.IDX P6, R14, R13, R12, R11 ;  /* 0x0000000c0d0e7389 */ /* 0x01032400000c000b */
[----:B01234-:R-:W-:Y:S01]  /*20940*/  ENDCOLLECTIVE ;  /* 0x000000000000791b */ /* 0x01ffe20003800000 */
.L_x_12150:
[----:B------:R-:W-:Y:S05]  /*20950*/  BSYNC B1 ;  /* 0x0000000000017941 */ /* 0x000fea0003800000 */
.L_x_12149:
        /* <DEDUP_REMOVED lines=8> */
.L_x_12151:
[----:B------:R-:W-:Y:S05]  /*209e0*/  BRA `(.L_x_12152) ;  /* 0xffffff6800dc7947 */ /* 0x000fea000383ffff */
.L_x_11934:
        /* <DEDUP_REMOVED lines=8> */
.L_x_12154:
[----:B------:R-:W-:Y:S05]  /*20a70*/  BSYNC B1 ;  /* 0x0000000000017941 */ /* 0x000fea0003800000 */
.L_x_12153:
        /* <DEDUP_REMOVED lines=8> */
.L_x_12155:
[----:B------:R-:W-:Y:S05]  /*20b00*/  BRA `(.L_x_12156) ;  /* 0xffffff6c000c7947 */ /* 0x000fea000383ffff */
.L_x_11937:
        /* <DEDUP_REMOVED lines=8> */
.L_x_12158:
[----:B------:R-:W-:Y:S05]  /*20b90*/  BSYNC B1 ;  /* 0x0000000000017941 */ /* 0x000fea0003800000 */
.L_x_12157:
        /* <DEDUP_REMOVED lines=8> */
.L_x_12159:
[----:B------:R-:W-:Y:S05]  /*20c20*/  BRA `(.L_x_12160) ;  /* 0xffffff6c003c7947 */ /* 0x000fea000383ffff */
.L_x_11962:
        /* <DEDUP_REMOVED lines=11> */
.L_x_12162:
[----:B------:R-:W-:Y:S05]  /*20ce0*/  BSYNC B1 ;  /* 0x0000000000017941 */ /* 0x000fea0003800000 */
.L_x_12161:
[----:B------:R-:W-:Y:S05]  /*20cf0*/  BRA `(.L_x_12163) ;  /* 0xffffff84006c7947 */ /* 0x000fea000383ffff */
.L_x_11964:
[----:B------:R-:W-:Y:S01]  /*20d00*/  BSSY B1, `(.L_x_12164) ;  /* 0x0000006000017945 */ /* 0x000fe20003800000 */
[----:B------:R-:W-:-:S07]  /*20d10*/  IMAD.MOV.U32 R15, RZ, RZ, -0x1 ;  /* 0xffffffffff0f7424 */ /* 0x000fce00078e00ff */
[----:B01----:R-:W-:Y:S05]  /*20d20*/  WARPSYNC.COLLECTIVE R15, `(.L_x_12165) ;  /* 0x000000000f0c7348 */ /* 0x003fea0003c00000 */
[----:B------:R-:W-:Y:S02]  /*20d30*/  ELECT P6, UR62, PT ;  /* 0x00000000003e782f */ /* 0x000fe400038c0000 */
[----:B------:R-:W-:Y:S01]  /*20d40*/  MOV R14, UR62 ;  /* 0x0000003e000e7c02 */ /* 0x000fe20008000f00 */
[----:B01----:R-:W-:Y:S10]  /*20d50*/  ENDCOLLECTIVE ;  /* 0x000000000000791b */ /* 0x003ff40003800000 */
.L_x_12165:
[----:B------:R-:W-:Y:S05]  /*20d60*/  BSYNC B1 ;  /* 0x0000000000017941 */ /* 0x000fea0003800000 */
.L_x_12164:
[----:B------:R-:W-:Y:S05]  /*20d70*/  BRA `(.L_x_11963) ;  /* 0xffffff8400647947 */ /* 0x000fea000383ffff */
.L_x_11966:
[----:B-1----:R-:W2:Y:S02]  /*20d80*/  LDL R6, [R1+0x4] ;  /* 0x0000040001067983 */ /* 0x002ea40000100800 */
[----:B--2---:R1:W2:Y:S02]  /*20d90*/  SYNCS.PHASECHK.TRANS64.TRYWAIT P0, [R6+URZ+0x22820], R5 ;  /* 0x02282005060075a7 */ /* 0x0042a4000800017f */
[----:B--2---:R-:W-:Y:S05]  /*20da0*/  @!P0 NANOSLEEP.SYNCS 0x989680 ;  /* 0x009896800000895d */ /* 0x004fea0003900000 */
[----:B------:R-:W2:Y:S02]  /*20db0*/  @!P0 SYNCS.PHASECHK.TRANS64 P0, [R6+URZ+0x22820], R5 ;  /* 0x02282005060085a7 */ /* 0x000ea4000800007f */
[----:B--2---:R-:W-:Y:S05]  /*20dc0*/  @!P0 BRA `(.L_x_11966) ;  /* 0xfffffffc00ec8947 */ /* 0x004fea000383ffff */
[----:B------:R-:W-:Y:S05]  /*20dd0*/  BRA `(.L_x_12166) ;  /* 0xffffff8400747947 */ /* 0x000fea000383ffff */
.L_x_11970:
[----:B-1----:R1:W2:Y:S02]  /*20de0*/  SYNCS.PHASECHK.TRANS64.TRYWAIT P0, [R6+URZ+0x228a0], R9 ;  /* 0x0228a009060075a7 */ /* 0x0022a4000800017f */
[----:B--2---:R-:W-:Y:S05]  /*20df0*/  @!P0 NANOSLEEP.SYNCS 0x989680 ;  /* 0x009896800000895d */ /* 0x004fea0003900000 */
[----:B------:R-:W2:Y:S02]  /*20e00*/  @!P0 SYNCS.PHASECHK.TRANS64 P0, [R6+URZ+0x228a0], R9 ;  /* 0x0228a009060085a7 */ /* 0x000ea4000800007f */
[----:B--2---:R-:W-:Y:S05]  /*20e10*/  @!P0 BRA `(.L_x_11970) ;  /* 0xfffffffc00f08947 */ /* 0x004fea000383ffff */
[----:B------:R-:W-:Y:S05]  /*20e20*/  BRA `(.L_x_12167) ;  /* 0xffffff8400987947 */ /* 0x000fea000383ffff */
.L_x_11975:
[----:B--2---:R2:W3:Y:S02]  /*20e30*/  SYNCS.PHASECHK.TRANS64.TRYWAIT P0, [R6+URZ+0x228c0], R9 ;  /* 0x0228c009060075a7 */ /* 0x0044e4000800017f */
[----:B---3--:R-:W-:Y:S05]  /*20e40*/  @!P0 NANOSLEEP.SYNCS 0x989680 ;  /* 0x009896800000895d */ /* 0x008fea0003900000 */
[----:B------:R-:W3:Y:S02]  /*20e50*/  @!P0 SYNCS.PHASECHK.TRANS64 P0, [R6+URZ+0x228c0], R9 ;  /* 0x0228c009060085a7 */ /* 0x000ee4000800007f */
[----:B---3--:R-:W-:Y:S05]  /*20e60*/  @!P0 BRA `(.L_x_11975) ;  /* 0xfffffffc00f08947 */ /* 0x008fea000383ffff */
[----:B------:R-:W-:Y:S05]  /*20e70*/  BRA `(.L_x_12168) ;  /* 0xffffff88001c7947 */ /* 0x000fea000383ffff */
.L_x_11985:
[----:B-1----:R1:W2:Y:S02]  /*20e80*/  SYNCS.PHASECHK.TRANS64.TRYWAIT P1, [R5+URZ+0x228a0], R6 ;  /* 0x0228a006050075a7 */ /* 0x0022a4000802017f */
[----:B--2---:R-:W-:Y:S05]  /*20e90*/  @!P1 NANOSLEEP.SYNCS 0x989680 ;  /* 0x009896800000995d */ /* 0x004fea0003900000 */
[----:B------:R-:W2:Y:S02]  /*20ea0*/  @!P1 SYNCS.PHASECHK.TRANS64 P1, [R5+URZ+0x228a0], R6 ;  /* 0x0228a006050095a7 */ /* 0x000ea4000802007f */
[----:B--2---:R-:W-:Y:S05]  /*20eb0*/  @!P1 BRA `(.L_x_11985) ;  /* 0xfffffffc00f09947 */ /* 0x004fea000383ffff */
[----:B------:R-:W-:Y:S05]  /*20ec0*/  BRA `(.L_x_12169) ;  /* 0xffffff8c00b47947 */ /* 0x000fea000383ffff */
.L_x_11990:
[----:B--2---:R2:W3:Y:S02]  /*20ed0*/  SYNCS.PHASECHK.TRANS64.TRYWAIT P1, [R5+URZ+0x228c0], R6 ;  /* 0x0228c006050075a7 */ /* 0x0044e4000802017f */
[----:B---3--:R-:W-:Y:S05]  /*20ee0*/  @!P1 NANOSLEEP.SYNCS 0x989680 ;  /* 0x009896800000995d */ /* 0x008fea0003900000 */
[----:B------:R-:W3:Y:S02]  /*20ef0*/  @!P1 SYNCS.PHASECHK.TRANS64 P1, [R5+URZ+0x228c0], R6 ;  /* 0x0228c006050095a7 */ /* 0x000ee4000802007f */
[----:B---3--:R-:W-:Y:S05]  /*20f00*/  @!P1 BRA `(.L_x_11990) ;  /* 0xfffffffc00f09947 */ /* 0x008fea000383ffff */
[----:B------:R-:W-:Y:S05]  /*20f10*/  BRA `(.L_x_12170) ;  /* 0xffffff9000347947 */ /* 0x000fea000383ffff */
.L_x_12014:
        /* <DEDUP_REMOVED lines=11> */
.L_x_12172:
[----:B------:R-:W-:Y:S05]  /*20fd0*/  BSYNC B0 ;  /* 0x0000000000007941 */ /* 0x000fea0003800000 */
.L_x_12171:
[----:B------:R-:W-:Y:S05]  /*20fe0*/  BRA `(.L_x_12173) ;  /* 0xffffffa000207947 */ /* 0x000fea000383ffff */
.L_x_12016:
[----:B------:R-:W-:Y:S01]  /*20ff0*/  BSSY B0, `(.L_x_12174) ;  /* 0x0000006000007945 */ /* 0x000fe20003800000 */
[----:B------:R-:W-:-:S07]  /*21000*/  IMAD.MOV.U32 R15, RZ, RZ, -0x1 ;  /* 0xffffffffff0f7424 */ /* 0x000fce00078e00ff */
[----:B01-3--:R-:W-:Y:S05]  /*21010*/  WARPSYNC.COLLECTIVE R15, `(.L_x_12175) ;  /* 0x000000000f0c7348 */ /* 0x00bfea0003c00000 */
[----:B------:R-:W-:Y:S02]  /*21020*/  ELECT P6, UR62, PT ;  /* 0x00000000003e782f */ /* 0x000fe400038c0000 */
[----:B------:R-:W-:Y:S01]  /*21030*/  MOV R14, UR62 ;  /* 0x0000003e000e7c02 */ /* 0x000fe20008000f00 */
[----:B01-3--:R-:W-:Y:S10]  /*21040*/  ENDCOLLECTIVE ;  /* 0x000000000000791b */ /* 0x00bff40003800000 */
.L_x_12175:
[----:B------:R-:W-:Y:S05]  /*21050*/  BSYNC B0 ;  /* 0x0000000000007941 */ /* 0x000fea0003800000 */
.L_x_12174:
[----:B------:R-:W-:Y:S05]  /*21060*/  BRA `(.L_x_12176) ;  /* 0xffffffa0002c7947 */ /* 0x000fea000383ffff */
.L_x_12018:
[----:B-1----:R1:W2:Y:S02]  /*21070*/  SYNCS.PHASECHK.TRANS64.TRYWAIT P0, [R0+URZ+0x22840], R2 ;  /* 0x02284002000075a7 */ /* 0x0022a4000800017f */
[----:B--2---:R-:W-:Y:S05]  /*21080*/  @!P0 NANOSLEEP.SYNCS 0x989680 ;  /* 0x009896800000895d */ /* 0x004fea0003900000 */
[----:B------:R-:W2:Y:S02]  /*21090*/  @!P0 SYNCS.PHASECHK.TRANS64 P0, [R0+URZ+0x22840], R2 ;  /* 0x02284002000085a7 */ /* 0x000ea4000800007f */
[----:B--2---:R-:W-:Y:S05]  /*210a0*/  @!P0 BRA `(.L_x_12018) ;  /* 0xfffffffc00f08947 */ /* 0x004fea000383ffff */
[----:B------:R-:W-:Y:S05]  /*210b0*/  BRA `(.L_x_12177) ;  /* 0xffffffa000947947 */ /* 0x000fea000383ffff */
.L_x_12022:
        /* <DEDUP_REMOVED lines=13> */
.L_x_12178:
[----:B------:R-:W-:Y:S02]  /*21190*/  IMAD.MOV.U32 R13, RZ, RZ, R4 ;  /* 0x000000ffff0d7224 */ /* 0x000fe400078e0004 */
[----:B------:R-:W-:-:S07]  /*211a0*/  IMAD.MOV.U32 R6, RZ, RZ, R14 ;  /* 0x000000ffff067224 */ /* 0x000fce00078e000e */
[----:B------:R-:W-:Y:S05]  /*211b0*/  WARPSYNC.COLLECTIVE R15, `(.L_x_12179) ;  /* 0x000000000f087348 */ /* 0x000fea0003c00000 */
[----:B------:R0:W1:Y:S02]  /*211c0*/  SHFL.IDX P6, R14, R13, R12, R11 ;  /* 0x0000000c0d0e7389 */ /* 0x00006400000c000b */
[----:B01----:R-:W-:Y:S01]  /*211d0*/  ENDCOLLECTIVE ;  /* 0x000000000000791b */ /* 0x003fe20003800000 */
.L_x_12179:
[----:B------:R-:W-:Y:S02]  /*211e0*/  IMAD.MOV.U32 R13, RZ, RZ, R3 ;  /* 0x000000ffff0d7224 */ /* 0x000fe400078e0003 */
[----:B------:R-:W-:Y:S02]  /*211f0*/  IMAD.MOV.U32 R12, RZ, RZ, 0x1 ;  /* 0x00000001ff0c7424 */ /* 0x000fe400078e00ff */
[----:B------:R-:W-:-:S07]  /*21200*/  IMAD.MOV.U32 R7, RZ, RZ, R14 ;  /* 0x000000ffff077224 */ /* 0x000fce00078e000e */
[----:B------:R-:W-:Y:S05]  /*21210*/  WARPSYNC.COLLECTIVE R15, `(.L_x_12180) ;  /* 0x000000000f087348 */ /* 0x000fea0003c00000 */
[----:B------:R0:W1:Y:S02]  /*21220*/  SHFL.IDX P6, R14, R13, R12, R11 ;  /* 0x0000000c0d0e7389 */ /* 0x00006400000c000b */
[----:B01----:R-:W-:Y:S01]  /*21230*/  ENDCOLLECTIVE ;  /* 0x000000000000791b */ /* 0x003fe20003800000 */
.L_x_12180:
        /* <DEDUP_REMOVED lines=15> */
.L_x_12181:
[----:B------:R-:W-:Y:S02]  /*21330*/  IMAD.MOV.U32 R13, RZ, RZ, R3 ;  /* 0x000000ffff0d7224 */ /* 0x000fe400078e0003 */
[----:B------:R-:W-:Y:S02]  /*21340*/  IMAD.MOV.U32 R12, RZ, RZ, 0x2 ;  /* 0x00000002ff0c7424 */ /* 0x000fe400078e00ff */
[----:B------:R-:W-:-:S07]  /*21350*/  IMAD.MOV.U32 R5, RZ, RZ, R14 ;  /* 0x000000ffff057224 */ /* 0x000fce00078e000e */
[----:B------:R-:W-:Y:S05]  /*21360*/  WARPSYNC.COLLECTIVE R15, `(.L_x_12182) ;  /* 0x000000000f087348 */ /* 0x000fea0003c00000 */
[----:B------:R0:W1:Y:S02]  /*21370*/  SHFL.IDX P6, R14, R13, R12, R11 ;  /* 0x0000000c0d0e7389 */ /* 0x00006400000c000b */
[----:B01----:R-:W-:Y:S01]  /*21380*/  ENDCOLLECTIVE ;  /* 0x000000000000791b */ /* 0x003fe20003800000 */
.L_x_12182:
        /* <DEDUP_REMOVED lines=15> */
.L_x_12183:
[----:B------:R-:W-:Y:S02]  /*21480*/  IMAD.MOV.U32 R13, RZ, RZ, R3 ;  /* 0x000000ffff0d7224 */ /* 0x000fe400078e0003 */
[----:B------:R-:W-:Y:S02]  /*21490*/  IMAD.MOV.U32 R12, RZ, RZ, 0x3 ;  /* 0x00000003ff0c7424 */ /* 0x000fe400078e00ff */
[----:B------:R-:W-:-:S07]  /*214a0*/  IMAD.MOV.U32 R5, RZ, RZ, R14 ;  /* 0x000000ffff057224 */ /* 0x000fce00078e000e */
[----:B------:R-:W-:Y:S05]  /*214b0*/  WARPSYNC.COLLECTIVE R15, `(.L_x_12184) ;  /* 0x000000000f087348 */ /* 0x000fea0003c00000 */
[----:B------:R0:W1:Y:S02]  /*214c0*/  SHFL.IDX P6, R14, R13, R12, R11 ;  /* 0x0000000c0d0e7389 */ /* 0x00006400000c000b */
[----:B01----:R-:W-:Y:S01]  /*214d0*/  ENDCOLLECTIVE ;  /* 0x000000000000791b */ /* 0x003fe20003800000 */
.L_x_12184:
        /* <DEDUP_REMOVED lines=15> */
.L_x_12185:
[----:B------:R-:W-:Y:S02]  /*215d0*/  IMAD.MOV.U32 R13, RZ, RZ, R3 ;  /* 0x000000ffff0d7224 */ /* 0x000fe400078e0003 */
[----:B------:R-:W-:Y:S02]  /*215e0*/  IMAD.MOV.U32 R12, RZ, RZ, 0x4 ;  /* 0x00000004ff0c7424 */ /* 0x000fe400078e00ff */
[----:B------:R-:W-:-:S07]  /*215f0*/  IMAD.MOV.U32 R5, RZ, RZ, R14 ;  /* 0x000000ffff057224 */ /* 0x000fce00078e000e */
[----:B------:R-:W-:Y:S05]  /*21600*/  WARPSYNC.COLLECTIVE R15, `(.L_x_12186) ;  /* 0x000000000f087348 */ /* 0x000fea0003c00000 */
[----:B------:R0:W1:Y:S02]  /*21610*/  SHFL.IDX P6, R14, R13, R12, R11 ;  /* 0x0000000c0d0e7389 */ /* 0x00006400000c000b */
[----:B01----:R-:W-:Y:S01]  /*21620*/  ENDCOLLECTIVE ;  /* 0x000000000000791b */ /* 0x003fe20003800000 */
.L_x_12186:
        /* <DEDUP_REMOVED lines=15> */
.L_x_12187:
[----:B------:R-:W-:Y:S02]  /*21720*/  IMAD.MOV.U32 R13, RZ, RZ, R3 ;  /* 0x000000ffff0d7224 */ /* 0x000fe400078e0003 */
[----:B------:R-:W-:Y:S02]  /*21730*/  IMAD.MOV.U32 R12, RZ, RZ, 0x5 ;  /* 0x00000005ff0c7424 */ /* 0x000fe400078e00ff */
[----:B------:R-:W-:-:S07]  /*21740*/  IMAD.MOV.U32 R5, RZ, RZ, R14 ;  /* 0x000000ffff057224 */ /* 0x000fce00078e000e */
[----:B------:R-:W-:Y:S05]  /*21750*/  WARPSYNC.COLLECTIVE R15, `(.L_x_12188) ;  /* 0x000000000f087348 */ /* 0x000fea0003c00000 */
[----:B------:R0:W1:Y:S02]  /*21760*/  SHFL.IDX P6, R14, R13, R12, R11 ;  /* 0x0000000c0d0e7389 */ /* 0x00006400000c000b */
[----:B01----:R-:W-:Y:S01]  /*21770*/  ENDCOLLECTIVE ;  /* 0x000000000000791b */ /* 0x003fe20003800000 */
.L_x_12188:
        /* <DEDUP_REMOVED lines=15> */
.L_x_12189:
[----:B------:R-:W-:Y:S02]  /*21870*/  IMAD.MOV.U32 R13, RZ, RZ, R3 ;  /* 0x000000ffff0d7224 */ /* 0x000fe400078e0003 */
[----:B------:R-:W-:Y:S02]  /*21880*/  IMAD.MOV.U32 R12, RZ, RZ, 0x6 ;  /* 0x00000006ff0c7424 */ /* 0x000fe400078e00ff */
[----:B------:R-:W-:-:S07]  /*21890*/  IMAD.MOV.U32 R5, RZ, RZ, R14 ;  /* 0x000000ffff057224 */ /* 0x000fce00078e000e */
[----:B------:R-:W-:Y:S05]  /*218a0*/  WARPSYNC.COLLECTIVE R15, `(.L_x_12190) ;  /* 0x000000000f087348 */ /* 0x000fea0003c00000 */
[----:B------:R0:W1:Y:S02]  /*218b0*/  SHFL.IDX P6, R14, R13, R12, R11 ;  /* 0x0000000c0d0e7389 */ /* 0x00006400000c000b */
[----:B01----:R-:W-:Y:S01]  /*218c0*/  ENDCOLLECTIVE ;  /* 0x000000000000791b */ /* 0x003fe20003800000 */
.L_x_12190:
        /* <DEDUP_REMOVED lines=13> */
.L_x_12191:
        /* <DEDUP_REMOVED lines=8> */
.L_x_12192:
        /* <DEDUP_REMOVED lines=13> */
.L_x_12193:
[----:B------:R-:W-:Y:S01]  /*21af0*/  IMAD.MOV.U32 R3, RZ, RZ, R14 ;  /* 0x000000ffff037224 */ /* 0x000fe200078e000e */
[----:B------:R-:W-:Y:S06]  /*21b00*/  BRA `(.L_x_12194) ;  /* 0xffffffa4002c7947 */ /* 0x000fec000383ffff */
.L_x_12025:
[----:B0-----:R-:W2:Y:S02]  /*21b10*/  LDL R2, [R1+0x4] ;  /* 0x0000040001027983 */ /* 0x001ea40000100800 */
[----:B--2---:R0:W1:Y:S02]  /*21b20*/  SYNCS.PHASECHK.TRANS64.TRYWAIT P0, [R2+URZ+0x22820], R0 ;  /* 0x02282000020075a7 */ /* 0x004064000800017f */
[----:B-1----:R-:W-:Y:S05]  /*21b30*/  @!P0 NANOSLEEP.SYNCS 0x989680 ;  /* 0x009896800000895d */ /* 0x002fea0003900000 */
[----:B------:R-:W1:Y:S02]  /*21b40*/  @!P0 SYNCS.PHASECHK.TRANS64 P0, [R2+URZ+0x22820], R0 ;  /* 0x02282000020085a7 */ /* 0x000e64000800007f */
[----:B-1----:R-:W-:Y:S05]  /*21b50*/  @!P0 BRA `(.L_x_12025) ;  /* 0xfffffffc00ec8947 */ /* 0x002fea000383ffff */
[----:B------:R-:W-:Y:S05]  /*21b60*/  BRA `(.L_x_12195) ;  /* 0xffffffa4008c7947 */ /* 0x000fea000383ffff */
.L_x_12029:
[----:B0-----:R0:W1:Y:S02]  /*21b70*/  SYNCS.PHASECHK.TRANS64.TRYWAIT P0, [R2+URZ+0x22860], R0 ;  /* 0x02286000020075a7 */ /* 0x001064000800017f */
[----:B-1----:R-:W-:Y:S05]  /*21b80*/  @!P0 NANOSLEEP.SYNCS 0x989680 ;  /* 0x009896800000895d */ /* 0x002fea0003900000 */
[----:B------:R-:W1:Y:S02]  /*21b90*/  @!P0 SYNCS.PHASECHK.TRANS64 P0, [R2+URZ+0x22860], R0 ;  /* 0x02286000020085a7 */ /* 0x000e64000800007f */
[----:B-1----:R-:W-:Y:S05]  /*21ba0*/  @!P0 BRA `(.L_x_12029) ;  /* 0xfffffffc00f08947 */ /* 0x002fea000383ffff */
[----:B------:R-:W-:Y:S05]  /*21bb0*/  BRA `(.L_x_12196) ;  /* 0xffffffa400b87947 */ /* 0x000fea000383ffff */
.L_x_12044:
[----:B-1----:R1:W2:Y:S02]  /*21bc0*/  SYNCS.PHASECHK.TRANS64.TRYWAIT P0, [R2+URZ+0x22840], R5 ;  /* 0x02284005020075a7 */ /* 0x0022a4000800017f */
[----:B--2---:R-:W-:Y:S05]  /*21bd0*/  @!P0 NANOSLEEP.SYNCS 0x989680 ;  /* 0x009896800000895d */ /* 0x004fea0003900000 */
[----:B------:R-:W2:Y:S02]  /*21be0*/  @!P0 SYNCS.PHASECHK.TRANS64 P0, [R2+URZ+0x22840], R5 ;  /* 0x02284005020085a7 */ /* 0x000ea4000800007f */
[----:B--2---:R-:W-:Y:S05]  /*21bf0*/  @!P0 BRA `(.L_x_12044) ;  /* 0xfffffffc00f08947 */ /* 0x004fea000383ffff */
[----:B------:R-:W-:Y:S05]  /*21c00*/  BRA `(.L_x_12197) ;  /* 0xffffffac00d47947 */ /* 0x000fea000383ffff */
.L_x_12049:
[----:B0-----:R0:W2:Y:S02]  /*21c10*/  SYNCS.PHASECHK.TRANS64.TRYWAIT P0, [R2+URZ+0x22860], R5 ;  /* 0x02286005020075a7 */ /* 0x0010a4000800017f */
[----:B--2---:R-:W-:Y:S05]  /*21c20*/  @!P0 NANOSLEEP.SYNCS 0x989680 ;  /* 0x009896800000895d */ /* 0x004fea0003900000 */
[----:B------:R-:W2:Y:S02]  /*21c30*/  @!P0 SYNCS.PHASECHK.TRANS64 P0, [R2+URZ+0x22860], R5 ;  /* 0x02286005020085a7 */ /* 0x000ea4000800007f */
[----:B--2---:R-:W-:Y:S05]  /*21c40*/  @!P0 BRA `(.L_x_12049) ;  /* 0xfffffffc00f08947 */ /* 0x004fea000383ffff */
[----:B------:R-:W-:Y:S05]  /*21c50*/  BRA `(.L_x_12198) ;  /* 0xffffffb000587947 */ /* 0x000fea000383ffff */
.L_x_12060:
[----:B0-----:R0:W1:Y:S02]  /*21c60*/  SYNCS.PHASECHK.TRANS64.TRYWAIT P0, [R3+URZ+0x22840], R2 ;  /* 0x02284002030075a7 */ /* 0x001064000800017f */
[----:B-1----:R-:W-:Y:S05]  /*21c70*/  @!P0 NANOSLEEP.SYNCS 0x989680 ;  /* 0x009896800000895d */ /* 0x002fea0003900000 */
[----:B------:R-:W1:Y:S02]  /*21c80*/  @!P0 SYNCS.PHASECHK.TRANS64 P0, [R3+URZ+0x22840], R2 ;  /* 0x02284002030085a7 */ /* 0x000e64000800007f */
[----:B-1----:R-:W-:Y:S05]  /*21c90*/  @!P0 BRA `(.L_x_12060) ;  /* 0xfffffffc00f08947 */ /* 0x002fea000383ffff */
[----:B------:R-:W-:Y:S05]  /*21ca0*/  BRA `(.L_x_12199) ;  /* 0xffffffb800587947 */ /* 0x000fea000383ffff */
.L_x_12065:
[----:B-1----:R1:W2:Y:S02]  /*21cb0*/  SYNCS.PHASECHK.TRANS64.TRYWAIT P0, [R3+URZ+0x22860], R2 ;  /* 0x02286002030075a7 */ /* 0x0022a4000800017f */
[----:B--2---:R-:W-:Y:S05]  /*21cc0*/  @!P0 NANOSLEEP.SYNCS 0x989680 ;  /* 0x009896800000895d */ /* 0x004fea0003900000 */
[----:B------:R-:W2:Y:S02]  /*21cd0*/  @!P0 SYNCS.PHASECHK.TRANS64 P0, [R3+URZ+0x22860], R2 ;  /* 0x02286002030085a7 */ /* 0x000ea4000800007f */
[----:B--2---:R-:W-:Y:S05]  /*21ce0*/  @!P0 BRA `(.L_x_12065) ;  /* 0xfffffffc00f08947 */ /* 0x004fea000383ffff */
[----:B------:R-:W-:Y:S05]  /*21cf0*/  BRA `(.L_x_12200) ;  /* 0xffffffb800d87947 */ /* 0x000fea000383ffff */
.L_x_12076:
[----:B0-----:R0:W1:Y:S02]  /*21d00*/  SYNCS.PHASECHK.TRANS64.TRYWAIT P0, [R3+URZ+0x22840], R2 ;  /* 0x02284002030075a7 */ /* 0x001064000800017f */
[----:B-1----:R-:W-:Y:S05]  /*21d10*/  @!P0 NANOSLEEP.SYNCS 0x989680 ;  /* 0x009896800000895d */ /* 0x002fea0003900000 */
[----:B------:R-:W1:Y:S02]  /*21d20*/  @!P0 SYNCS.PHASECHK.TRANS64 P0, [R3+URZ+0x22840], R2 ;  /* 0x02284002030085a7 */ /* 0x000e64000800007f */
[----:B-1----:R-:W-:Y:S05]  /*21d30*/  @!P0 BRA `(.L_x_12076) ;  /* 0xfffffffc00f08947 */ /* 0x002fea000383ffff */
[----:B------:R-:W-:Y:S05]  /*21d40*/  BRA `(.L_x_12201) ;  /* 0xffffffc000b47947 */ /* 0x000fea000383ffff */
.L_x_12081:
[----:B-1----:R1:W2:Y:S02]  /*21d50*/  SYNCS.PHASECHK.TRANS64.TRYWAIT P0, [R3+URZ+0x22860], R2 ;  /* 0x02286002030075a7 */ /* 0x0022a4000800017f */
[----:B--2---:R-:W-:Y:S05]  /*21d60*/  @!P0 NANOSLEEP.SYNCS 0x989680 ;  /* 0x009896800000895d */ /* 0x004fea0003900000 */
[----:B------:R-:W2:Y:S02]  /*21d70*/  @!P0 SYNCS.PHASECHK.TRANS64 P0, [R3+URZ+0x22860], R2 ;  /* 0x02286002030085a7 */ /* 0x000ea4000800007f */
[----:B--2---:R-:W-:Y:S05]  /*21d80*/  @!P0 BRA `(.L_x_12081) ;  /* 0xfffffffc00f08947 */ /* 0x004fea000383ffff */
[----:B------:R-:W-:Y:S05]  /*21d90*/  BRA `(.L_x_12202) ;  /* 0xffffffc400387947 */ /* 0x000fea000383ffff */
.L_x_12093:
[----:B------:R-:W-:Y:S01]  /*21da0*/  BSSY B0, `(.L_x_12203) ;  /* 0x0000008000007945 */ /* 0x000fe20003800000 */
[----:B------:R-:W-:Y:S02]  /*21db0*/  IMAD.MOV.U32 R13, RZ, RZ, R16 ;  /* 0x000000ffff0d7224 */ /* 0x000fe400078e0010 */
[----:B------:R-:W-:Y:S02]  /*21dc0*/  IMAD.MOV.U32 R12, RZ, RZ, RZ ;  /* 0x000000ffff0c7224 */ /* 0x000fe400078e00ff */
[----:B0-----:R-:W-:Y:S02]  /*21dd0*/  IMAD.MOV.U32 R11, RZ, RZ, 0x1f ;  /* 0x0000001fff0b7424 */ /* 0x001fe400078e00ff */
[----:B------:R-:W-:-:S07]  /*21de0*/  IMAD.MOV.U32 R15, RZ, RZ, -0x1 ;  /* 0xffffffffff0f7424 */ /* 0x000fce00078e00ff */
[----:B-1---5:R-:W-:Y:S05]  /*21df0*/  WARPSYNC.COLLECTIVE R15, `(.L_x_12204) ;  /* 0x000000000f087348 */ /* 0x022fea0003c00000 */
[----:B------:R0:W2:Y:S02]  /*21e00*/  SHFL.IDX P6, R14, R13, R12, R11 ;  /* 0x0000000c0d0e7389 */ /* 0x0000a400000c000b */
[----:B012--5:R-:W-:Y:S01]  /*21e10*/  ENDCOLLECTIVE ;  /* 0x000000000000791b */ /* 0x027fe20003800000 */
.L_x_12204:
[----:B------:R-:W-:Y:S05]  /*21e20*/  BSYNC B0 ;  /* 0x0000000000007941 */ /* 0x000fea0003800000 */
.L_x_12203:
        /* <DEDUP_REMOVED lines=9> */
.L_x_12205:
        /* <DEDUP_REMOVED lines=18> */
.L_x_12206:
[----:B------:R-:W-:Y:S01]  /*21fe0*/  IMAD.MOV.U32 R12, RZ, RZ, 0x2 ;  /* 0x00000002ff0c7424 */ /* 0x000fe200078e00ff */
[----:B------:R-:W-:-:S05]  /*21ff0*/  SEL R14, R14, RZ, P1 ;  /* 0x000000ff0e0e7207 */ /* 0x000fca0000800000 */
[----:B------:R-:W-:-:S04]  /*22000*/  IMAD.IADD R2, R3, 0x1, R14 ;  /* 0x0000000103027824 */ /* 0x000fc800078e020e */
[----:B------:R-:W-:-:S07]  /*22010*/  IMAD.MOV.U32 R13, RZ, RZ, R2 ;  /* 0x000000ffff0d7224 */ /* 0x000fce00078e0002 */
[----:B------:R-:W-:Y:S05]  /*22020*/  WARPSYNC.COLLECTIVE R15, `(.L_x_12207) ;  /* 0x000000000f087348 */ /* 0x000fea0003c00000 */
[----:B------:R0:W1:Y:S02]  /*22030*/  SHFL.UP P6, R14, R13, R12, R11 ;  /* 0x0400000c0d0e7389 */ /* 0x00006400000c000b */
[----:B01----:R-:W-:Y:S01]  /*22040*/  ENDCOLLECTIVE ;  /* 0x000000000000791b */ /* 0x003fe20003800000 */
.L_x_12207:
        /* <DEDUP_REMOVED lines=8> */
.L_x_12208:
        /* <DEDUP_REMOVED lines=8> */
.L_x_12209:
        /* <DEDUP_REMOVED lines=8> */
.L_x_12210:
        /* <DEDUP_REMOVED lines=9> */
.L_x_12211:
[----:B------:R-:W-:Y:S01]  /*22260*/  IMAD.MOV.U32 R16, RZ, RZ, R14 ;  /* 0x000000ffff107224 */ /* 0x000fe200078e000e */
[----:B------:R-:W-:Y:S06]  /*22270*/  BRA `(.L_x_12212) ;  /* 0xffffffc800887947 */ /* 0x000fec000383ffff */
.L_x_12098:
[----:B------:R-:W-:Y:S01]  /*22280*/  BSSY B0, `(.L_x_12213) ;  /* 0x0000008000007945 */ /* 0x000fe20003800000 */
[----:B-----5:R-:W-:Y:S02]  /*22290*/  IMAD.MOV.U32 R13, RZ, RZ, R3 ;  /* 0x000000ffff0d7224 */ /* 0x020fe400078e0003 */
[----:B------:R-:W-:Y:S02]  /*222a0*/  IMAD.MOV.U32 R12, RZ, RZ, 0x1 ;  /* 0x00000001ff0c7424 */ /* 0x000fe400078e00ff */
[----:B0-----:R-:W-:Y:S02]  /*222b0*/  IMAD.MOV.U32 R11, RZ, RZ, RZ ;  /* 0x000000ffff0b7224 */ /* 0x001fe400078e00ff */
[----:B------:R-:W-:-:S07]  /*222c0*/  IMAD.MOV.U32 R15, RZ, RZ, -0x1 ;  /* 0xffffffffff0f7424 */ /* 0x000fce00078e00ff */
[----:B-1----:R-:W-:Y:S05]  /*222d0*/  WARPSYNC.COLLECTIVE R15, `(.L_x_12214) ;  /* 0x000000000f087348 */ /* 0x002fea0003c00000 */
[----:B------:R0:W2:Y:S02]  /*222e0*/  SHFL.UP P6, R14, R13, R12, R11 ;  /* 0x0400000c0d0e7389 */ /* 0x0000a400000c000b */
[----:B012---:R-:W-:Y:S01]  /*222f0*/  ENDCOLLECTIVE ;  /* 0x000000000000791b */ /* 0x007fe20003800000 */
.L_x_12214:
[----:B------:R-:W-:Y:S05]  /*22300*/  BSYNC B0 ;  /* 0x0000000000007941 */ /* 0x000fea0003800000 */
.L_x_12213:
        /* <DEDUP_REMOVED lines=9> */
.L_x_12215:
[----:B------:R-:W-:Y:S01]  /*223a0*/  IMAD.MOV.U32 R12, RZ, RZ, 0x4 ;  /* 0x00000004ff0c7424 */ /* 0x000fe200078e00ff */
[----:B------:R-:W-:-:S05]  /*223b0*/  SEL R7, R14, RZ, P2 ;  /* 0x000000ff0e077207 */ /* 0x000fca0001000000 */
[----:B------:R-:W-:-:S04]  /*223c0*/  IMAD.IADD R2, R2, 0x1, R7 ;  /* 0x0000000102027824 */ /* 0x000fc800078e0207 */
[----:B------:R-:W-:-:S07]  /*223d0*/  IMAD.MOV.U32 R13, RZ, RZ, R2 ;  /* 0x000000ffff0d7224 */ /* 0x000fce00078e0002 */
[----:B------:R-:W-:Y:S05]  /*223e0*/  WARPSYNC.COLLECTIVE R15, `(.L_x_12216) ;  /* 0x000000000f087348 */ /* 0x000fea0003c00000 */
[----:B------:R0:W1:Y:S02]  /*223f0*/  SHFL.UP P6, R14, R13, R12, R11 ;  /* 0x0400000c0d0e7389 */ /* 0x00006400000c000b */
[----:B01----:R-:W-:Y:S01]  /*22400*/  ENDCOLLECTIVE ;  /* 0x000000000000791b */ /* 0x003fe20003800000 */
.L_x_12216:
[----:B------:R-:W-:Y:S01]  /*22410*/  IMAD.MOV.U32 R12, RZ, RZ, 0x8 ;  /* 0x00000008ff0c7424 */ /* 0x000fe200078e00ff */
[----:B------:R-:W-:-:S05]  /*22420*/  SEL R7, R14, RZ, P3 ;  /* 0x000000ff0e077207 */ /* 0x000fca0001800000 */
[----:B------:R-:W-:-:S04]  /*22430*/  IMAD.IADD R2, R2, 0x1, R7 ;  /* 0x0000000102027824 */ /* 0x000fc800078e0207 */
[----:B------:R-:W-:-:S07]  /*22440*/  IMAD.MOV.U32 R13, RZ, RZ, R2 ;  /* 0x000000ffff0d7224 */ /* 0x000fce00078e0002 */
[----:B------:R-:W-:Y:S05]  /*22450*/  WARPSYNC.COLLECTIVE R15, `(.L_x_12217) ;  /* 0x000000000f087348 */ /* 0x000fea0003c00000 */
[----:B------:R0:W1:Y:S02]  /*22460*/  SHFL.UP P6, R14, R13, R12, R11 ;  /* 0x0400000c0d0e7389 */ /* 0x00006400000c000b */
[----:B01----:R-:W-:Y:S01]  /*22470*/  ENDCOLLECTIVE ;  /* 0x000000000000791b */ /* 0x003fe20003800000 */
.L_x_12217:
[----:B------:R-:W-:Y:S01]  /*22480*/  IMAD.MOV.U32 R12, RZ, RZ, 0x10 ;  /* 0x00000010ff0c7424 */ /* 0x000fe200078e00ff */
[----:B------:R-:W-:-:S05]  /*22490*/  SEL R7, R14, RZ, P4 ;  /* 0x000000ff0e077207 */ /* 0x000fca0002000000 */
[----:B------:R-:W-:-:S04]  /*224a0*/  IMAD.IADD R2, R2, 0x1, R7 ;  /* 0x0000000102027824 */ /* 0x000fc800078e0207 */
[----:B------:R-:W-:-:S07]  /*224b0*/  IMAD.MOV.U32 R13, RZ, RZ, R2 ;  /* 0x000000ffff0d7224 */ /* 0x000fce00078e0002 */
[----:B------:R-:W-:Y:S05]  /*224c0*/  WARPSYNC.COLLECTIVE R15, `(.L_x_12218) ;  /* 0x000000000f087348 */ /* 0x000fea0003c00000 */
[----:B------:R0:W1:Y:S02]  /*224d0*/  SHFL.UP P6, R14, R13, R12, R11 ;  /* 0x0400000c0d0e7389 */ /* 0x00006400000c000b */
[----:B01----:R-:W-:Y:S01]  /*224e0*/  ENDCOLLECTIVE ;  /* 0x000000000000791b */ /* 0x003fe20003800000 */
.L_x_12218:
        /* <DEDUP_REMOVED lines=8> */
.L_x_12219:
[----:B------:R-:W-:Y:S01]  /*22570*/  IMAD.MOV.U32 R16, RZ, RZ, R14 ;  /* 0x000000ffff107224 */ /* 0x000fe200078e000e */
[----:B------:R-:W-:Y:S06]  /*22580*/  BRA `(.L_x_12220) ;  /* 0xffffffc800607947 */ /* 0x000fec000383ffff */
.L_x_12100:
[----:B------:R-:W-:Y:S01]  /*22590*/  BSSY B0, `(.L_x_12221) ;  /* 0x0000006000007945 */ /* 0x000fe20003800000 */
[----:B------:R-:W-:Y:S01]  /*225a0*/  PLOP3.LUT P6, PT, P6, PT, PT, 0x8, 0x0 ;  /* 0x000000000000781c */ /* 0x000fe200037ce170 */
[----:B------:R-:W-:-:S12]  /*225b0*/  IMAD.MOV.U32 R15, RZ, RZ, -0x1 ;  /* 0xffffffffff0f7424 */ /* 0x000fd800078e00ff */
[----:B0----5:R-:W-:Y:S05]  /*225c0*/  WARPSYNC.COLLECTIVE R15, `(.L_x_12222) ;  /* 0x000000000f087348 */ /* 0x021fea0003c00000 */
[----:B------:R-:W-:Y:S01]  /*225d0*/  VOTE.ANY R14, PT, P6 ;  /* 0x00000000000e7806 */ /* 0x000fe200030e0100 */
[----:B0----5:R-:W-:Y:S06]  /*225e0*/  ENDCOLLECTIVE ;  /* 0x000000000000791b */ /* 0x021fec0003800000 */
.L_x_12222:
[----:B------:R-:W-:Y:S05]  /*225f0*/  BSYNC B0 ;  /* 0x0000000000007941 */ /* 0x000fea0003800000 */
.L_x_12221:
        /* <DEDUP_REMOVED lines=9> */
.L_x_12223:
[----:B------:R-:W-:Y:S01]  /*22690*/  IMAD.MOV.U32 R17, RZ, RZ, R14 ;  /* 0x000000ffff117224 */ /* 0x000fe200078e000e */
[----:B------:R-:W-:Y:S06]  /*226a0*/  BRA `(.L_x_12224) ;  /* 0xffffffc800507947 */ /* 0x000fec000383ffff */
.L_x_12102:
[----:B------:R-:W-:Y:S01]  /*226b0*/  BSSY B0, `(.L_x_12225) ;  /* 0x0000007000007945 */ /* 0x000fe20003800000 */
[----:B------:R-:W-:Y:S02]  /*226c0*/  IMAD.MOV.U32 R13, RZ, RZ, R2 ;  /* 0x000000ffff0d7224 */ /* 0x000fe400078e0002 */
[----:B0-----:R-:W-:Y:S02]  /*226d0*/  IMAD.MOV.U32 R11, RZ, RZ, 0x1f ;  /* 0x0000001fff0b7424 */ /* 0x001fe400078e00ff */
[----:B------:R-:W-:-:S07]  /*226e0*/  IMAD.MOV.U32 R15, RZ, RZ, -0x1 ;  /* 0xffffffffff0f7424 */ /* 0x000fce00078e00ff */
[----:B-12--5:R-:W-:Y:S05]  /*226f0*/  WARPSYNC.COLLECTIVE R15, `(.L_x_12226) ;  /* 0x000000000f087348 */ /* 0x026fea0003c00000 */
[----:B------:R0:W3:Y:S02]  /*22700*/  SHFL.IDX P6, R14, R13, R12, R11 ;  /* 0x0000000c0d0e7389 */ /* 0x0000e400000c000b */
[----:B0123-5:R-:W-:Y:S01]  /*22710*/  ENDCOLLECTIVE ;  /* 0x000000000000791b */ /* 0x02ffe20003800000 */
.L_x_12226:
[----:B------:R-:W-:Y:S05]  /*22720*/  BSYNC B0 ;  /* 0x0000000000007941 */ /* 0x000fea0003800000 */
.L_x_12225:
[----:B------:R-:W-:Y:S01]  /*22730*/  IMAD.MOV.U32 R2, RZ, RZ, R14 ;  /* 0x000000ffff027224 */ /* 0x000fe200078e000e */
[----:B------:R-:W-:Y:S06]  /*22740*/  BRA `(.L_x_12227) ;  /* 0xffffffc800447947 */ /* 0x000fec000383ffff */
.L_x_12106:
[----:B0-----:R0:W1:Y:S02]  /*22750*/  SYNCS.PHASECHK.TRANS64.TRYWAIT P0, [R0+URZ+0x22820], R3 ;  /* 0x02282003000075a7 */ /* 0x001064000800017f */
[----:B-1----:R-:W-:Y:S05]  /*22760*/  @!P0 NANOSLEEP.SYNCS 0x989680 ;  /* 0x009896800000895d */ /* 0x002fea0003900000 */
[----:B------:R-:W1:Y:S02]  /*22770*/  @!P0 SYNCS.PHASECHK.TRANS64 P0, [R0+URZ+0x22820], R3 ;  /* 0x02282003000085a7 */ /* 0x000e64000800007f */
[----:B-1----:R-:W-:Y:S05]  /*22780*/  @!P0 BRA `(.L_x_12106) ;  /* 0xfffffffc00f08947 */ /* 0x002fea000383ffff */
[----:B------:R-:W-:Y:S05]  /*22790*/  BRA `(.L_x_12228) ;  /* 0xffffffcc00c87947 */ /* 0x000fea000383ffff */
.L_x_12107:
        /* <DEDUP_REMOVED lines=11> */
.L_x_12230:
[----:B------:R-:W-:Y:S05]  /*22850*/  BSYNC B0 ;  /* 0x0000000000007941 */ /* 0x000fea0003800000 */
.L_x_12229:
[----:B------:R-:W-:Y:S05]  /*22860*/  BRA `(.L_x_12231) ;  /* 0xffffffcc00b07947 */ /* 0x000fea000383ffff */
.L_x_12108:
[----:B------:R-:W-:Y:S01]  /*22870*/  BSSY B0, `(.L_x_12232) ;  /* 0x0000006000007945 */ /* 0x000fe20003800000 */
[----:B------:R-:W-:-:S07]  /*22880*/  IMAD.MOV.U32 R15, RZ, RZ, -0x1 ;  /* 0xffffffffff0f7424 */ /* 0x000fce00078e00ff */
[----:B01---5:R-:W-:Y:S05]  /*22890*/  WARPSYNC.COLLECTIVE R15, `(.L_x_12233) ;  /* 0x000000000f0c7348 */ /* 0x023fea0003c00000 */
[----:B------:R-:W-:Y:S02]  /*228a0*/  ELECT P6, UR62, PT ;  /* 0x00000000003e782f */ /* 0x000fe400038c0000 */
[----:B------:R-:W-:Y:S01]  /*228b0*/  MOV R14, UR62 ;  /* 0x0000003e000e7c02 */ /* 0x000fe20008000f00 */
[----:B01---5:R-:W-:Y:S10]  /*228c0*/  ENDCOLLECTIVE ;  /* 0x000000000000791b */ /* 0x023ff40003800000 */
.L_x_12233:
[----:B------:R-:W-:Y:S05]  /*228d0*/  BSYNC B0 ;  /* 0x0000000000007941 */ /* 0x000fea0003800000 */
.L_x_12232:
[----:B------:R-:W-:Y:S05]  /*228e0*/  BRA `(.L_x_12234) ;  /* 0xffffffcc00a47947 */ /* 0x000fea000383ffff */
.L_x_12110:
[----:B0-----:R0:W1:Y:S02]  /*228f0*/  SYNCS.PHASECHK.TRANS64.TRYWAIT P0, [R6+URZ], R5 ;  /* 0x00000005060075a7 */ /* 0x001064000800017f */
[----:B-1----:R-:W-:Y:S05]  /*22900*/  @!P0 NANOSLEEP.SYNCS 0x989680 ;  /* 0x009896800000895d */ /* 0x002fea0003900000 */
[----:B------:R-:W1:Y:S02]  /*22910*/  @!P0 SYNCS.PHASECHK.TRANS64 P0, [R6+URZ], R5 ;  /* 0x00000005060085a7 */ /* 0x000e64000800007f */
[----:B-1----:R-:W-:Y:S05]  /*22920*/  @!P0 BRA `(.L_x_12110) ;  /* 0xfffffffc00f08947 */ /* 0x002fea000383ffff */
[----:B------:R-:W-:Y:S05]  /*22930*/  BRA `(.L_x_12235) ;  /* 0xffffffcc00e07947 */ /* 0x000fea000383ffff */
.L_x_12111:
[----:B-1----:R1:W2:Y:S02]  /*22940*/  SYNCS.PHASECHK.TRANS64.TRYWAIT P0, [R7+URZ], R2 ;  /* 0x00000002070075a7 */ /* 0x0022a4000800017f */
[----:B--2---:R-:W-:Y:S05]  /*22950*/  @!P0 NANOSLEEP.SYNCS 0x989680 ;  /* 0x009896800000895d */ /* 0x004fea0003900000 */
[----:B------:R-:W2:Y:S02]  /*22960*/  @!P0 SYNCS.PHASECHK.TRANS64 P0, [R7+URZ], R2 ;  /* 0x00000002070085a7 */ /* 0x000ea4000800007f */
[----:B--2---:R-:W-:Y:S05]  /*22970*/  @!P0 BRA `(.L_x_12111) ;  /* 0xfffffffc00f08947 */ /* 0x004fea000383ffff */
[----:B------:R-:W-:Y:S05]  /*22980*/  BRA `(.L_x_12236) ;  /* 0xffffffcc00d47947 */ /* 0x000fea000383ffff */
.L_x_12113:
[----:B--2---:R2:W3:Y:S02]  /*22990*/  SYNCS.PHASECHK.TRANS64.TRYWAIT P0, [R4+URZ], R5 ;  /* 0x00000005040075a7 */ /* 0x0044e4000800017f */
[----:B---3--:R-:W-:Y:S05]  /*229a0*/  @!P0 NANOSLEEP.SYNCS 0x989680 ;  /* 0x009896800000895d */ /* 0x008fea0003900000 */
[----:B------:R-:W3:Y:S02]  /*229b0*/  @!P0 SYNCS.PHASECHK.TRANS64 P0, [R4+URZ], R5 ;  /* 0x00000005040085a7 */ /* 0x000ee4000800007f */
[----:B---3--:R-:W-:Y:S05]  /*229c0*/  @!P0 BRA `(.L_x_12113) ;  /* 0xfffffffc00f08947 */ /* 0x008fea000383ffff */
[----:B------:R-:W-:Y:S05]  /*229d0*/  BRA `(.L_x_12237) ;  /* 0xffffffcc00dc7947 */ /* 0x000fea000383ffff */
.L_x_12238:
        /* <DEDUP_REMOVED lines=10> */
.L_x_15144:


//--------------------- .text._ZN7cutlass13device_kernelIN5flash11enable_sm90INS1_16FlashAttnFwdSm90INS1_25CollectiveMainloopFwdSm90ILi2EN4cute5tupleIJNS5_1CILi1EEES8_S8_EEENS6_IJNS7_ILi128EEENS7_ILi96EEENS7_ILi64EEEEEELi256ENS_6half_tEfNS_4arch4Sm90ELb0ELb1ELb0ELb1ELb0ELb0ELb1ELb1ELb0ELb1ELb0ELb0EEENS1_21CollectiveEpilogueFwdINS6_IJSA_NS7_ILi256EEESB_EEES9_SE_SG_Li256ELb1ELb1ELb0ELb0EEENS1_36VarlenDynamicPersistentTileSchedulerILi128ELi96ELi256ELi128ELb0ELb1ELb1ELb1ELb0ELb1EEEEEEEEEvNT_6ParamsE --------------------------
	.section	.text._ZN7cutlass13device_kernelIN5flash11enable_sm90INS1_16FlashAttnFwdSm90INS1_25CollectiveMainloopFwdSm90ILi2EN4cute5tupleIJNS5_1CILi1EEES8_S8_EEENS6_IJNS7_ILi128EEENS7_ILi96EEENS7_ILi64EEEEEELi256ENS_6half_tEfNS_4arch4Sm90ELb0ELb1ELb0ELb1ELb0ELb0ELb1ELb1ELb0ELb1ELb0ELb0EEENS1_21CollectiveEpilogueFwdINS6_IJSA_NS7_ILi256EEESB_EEES9_SE_SG_Li256ELb1ELb1ELb0ELb0EEENS1_36VarlenDynamicPersistentTileSchedulerILi128ELi96ELi256ELi128ELb0ELb1ELb1ELb1ELb0ELb1EEEEEEEEEvNT_6ParamsE,"ax",@progbits
	.align	128
.text._ZN7cutlass13device_kernelIN5flash11enable_sm90INS1_16FlashAttnFwdSm90INS1_25CollectiveMainloopFwdSm90ILi2EN4cute5tupleIJNS5_1CILi1EEES8_S8_EEENS6_IJNS7_ILi128EEENS7_ILi96EEENS7_ILi64EEEEEELi256ENS_6half_tEfNS_4arch4Sm90ELb0ELb1ELb0ELb1ELb0ELb0ELb1ELb1ELb0ELb1ELb0ELb0EEENS1_21CollectiveEpilogueFwdINS6_IJSA_NS7_ILi256EEESB_EEES9_SE_SG_Li256ELb1ELb1ELb0ELb0EEENS1_36VarlenDynamicPersistentTileSchedulerILi128ELi96ELi256ELi128ELb0ELb1ELb1ELb1ELb0ELb1EEEEEEEEEvNT_6ParamsE:
        .type           _ZN7cutlass13device_kernelIN5flash11enable_sm90INS1_16FlashAttnFwdSm90INS1_25CollectiveMainloopFwdSm90ILi2EN4cute5tupleIJNS5_1CILi1EEES8_S8_EEENS6_IJNS7_ILi128EEENS7_ILi96EEENS7_ILi64EEEEEELi256ENS_6half_tEfNS_4arch4Sm90ELb0ELb1ELb0ELb1ELb0ELb0ELb1ELb1ELb0ELb1ELb0ELb0EEENS1_21CollectiveEpilogueFwdINS6_IJSA_NS7_ILi256EEESB_EEES9_SE_SG_Li256ELb1ELb1ELb0ELb0EEENS1_36VarlenDynamicPersistentTileSchedulerILi128ELi96ELi256ELi128ELb0ELb1ELb1ELb1ELb0ELb1EEEEEEEEEvNT_6ParamsE,@function
        .size           _ZN7cutlass13device_kernelIN5flash11enable_sm90INS1_16FlashAttnFwdSm90INS1_25CollectiveMainloopFwdSm90ILi2EN4cute5tupleIJNS5_1CILi1EEES8_S8_EEENS6_IJNS7_ILi128EEENS7_ILi96EEENS7_ILi64EEEEEELi256ENS_6half_tEfNS_4arch4Sm90ELb0ELb1ELb0ELb1ELb0ELb0ELb1ELb1ELb0ELb1ELb0ELb0EEENS1_21CollectiveEpilogueFwdINS6_IJSA_NS7_ILi256EEESB_EEES9_SE_SG_Li256ELb1ELb1ELb0ELb0EEENS1_36VarlenDynamicPersistentTileSchedulerILi128ELi96ELi256ELi128ELb0ELb1ELb1ELb1ELb0ELb1EEEEEEEEEvNT_6ParamsE,(.L_x_15145 - _ZN7cutlass13device_kernelIN5flash11enable_sm90INS1_16FlashAttnFwdSm90INS1_25CollectiveMainloopFwdSm90ILi2EN4cute5tupleIJNS5_1CILi1EEES8_S8_EEENS6_IJNS7_ILi128EEENS7_ILi96EEENS7_ILi64EEEEEELi256ENS_6half_tEfNS_4arch4Sm90ELb0ELb1ELb0ELb1ELb0ELb0ELb1ELb1ELb0ELb1ELb0ELb0EEENS1_21CollectiveEpilogueFwdINS6_IJSA_NS7_ILi256EEESB_EEES9_SE_SG_Li256ELb1ELb1ELb0ELb0EEENS1_36VarlenDynamicPersistentTileSchedulerILi128ELi96ELi256ELi128ELb0ELb1ELb1ELb1ELb0ELb1EEEEEEEEEvNT_6ParamsE)
        .other          _ZN7cutlass13device_kernelIN5flash11enable_sm90INS1_16FlashAttnFwdSm90INS1_25CollectiveMainloopFwdSm90ILi2EN4cute5tupleIJNS5_1CILi1EEES8_S8_EEENS6_IJNS7_ILi128EEENS7_ILi96EEENS7_ILi64EEEEEELi256ENS_6half_tEfNS_4arch4Sm90ELb0ELb1ELb0ELb1ELb0ELb0ELb1ELb1ELb0ELb1ELb0ELb0EEENS1_21CollectiveEpilogueFwdINS6_IJSA_NS7_ILi256EEESB_EEES9_SE_SG_Li256ELb1ELb1ELb0ELb0EEENS1_36VarlenDynamicPersistentTileSchedulerILi128ELi96ELi256ELi128ELb0ELb1ELb1ELb1ELb0ELb1EEEEEEEEEvNT_6ParamsE,@"STO_CUDA_ENTRY STV_DEFAULT"
_ZN7cutlass13device_kernelIN5flash11enable_sm90INS1_16FlashAttnFwdSm90INS1_25CollectiveMainloopFwdSm90ILi2EN4cute5tupleIJNS5_1CILi1EEES8_S8_EEENS6_IJNS7_ILi128EEENS7_ILi96EEENS7_ILi64EEEEEELi256ENS_6half_tEfNS_4arch4Sm90ELb0ELb1ELb0ELb1ELb0ELb0ELb1ELb1ELb0ELb1ELb0ELb0EEENS1_21CollectiveEpilogueFwdINS6_IJSA_NS7_ILi256EEESB_EEES9_SE_SG_Li256ELb1ELb1ELb0ELb0EEENS1_36VarlenDynamicPersistentTileSchedulerILi128ELi96ELi256ELi128ELb0ELb1ELb1ELb1ELb0ELb1EEEEEEEEEvNT_6ParamsE:
        /* <DEDUP_REMOVED lines=22> */
.L_x_12240:
[----:B------:R-:W-:Y:S05]  /*0160*/  BSYNC B0 ;  /* 0x0000000000007941 */ /* 0x000fea0003800000 */
.L_x_12239:
        /* <DEDUP_REMOVED lines=43> */
.L_x_12241:
        /* <DEDUP_REMOVED lines=22> */
.L_x_12242:
        /* <DEDUP_REMOVED lines=18> */
.L_x_12243:
        /* <DEDUP_REMOVED lines=22> */
.L_x_12244:
        /* <DEDUP_REMOVED lines=22> */
.L_x_12245:
        /* <DEDUP_REMOVED lines=13> */
.L_x_12247:
[----:B------:R-:W-:-:S08]  /*0a30*/  NOP ;  /* 0x0000000000007918 */ /* 0x000fd00000000000 */
[----:B------:R-:W0:Y:S02]  /*0a40*/  USETMAXREG.TRY_ALLOC.CTAPOOL UP0, 0xf0 ;  /* 0x000000f0000079c8 */ /* 0x000e240008000600 */
[----:B0-----:R-:W-:-:S13]  /*0a50*/  PLOP3.LUT P0, PT, PT, PT, UP0, 0x80, 0x0 ;  /* 0x000000000000781c */ /* 0x001fda0003f0f008 */
[----:B------:R-:W-:Y:S05]  /*0a60*/  @!P0 BRA `(.L_x_12247) ;  /* 0xfffffffc00f08947 */ /* 0x000fea000383ffff */
[----:B------:R-:W-:Y:S01]  /*0a70*/  ISETP.NE.AND P0, PT, R26, 0x1, PT ;  /* 0x000000011a00780c */ /* 0x000fe20003f05270 */
[----:B------:R-:W0:Y:S08]  /*0a80*/  S2UR UR4, SR_CgaCtaId ;  /* 0x00000000000479c3 */ /* 0x000e300000008800 */
[----:B------:R-:W-:Y:S06]  /*0a90*/  BAR.ARV 0x8, 0x180 ;  /* 0x0206000000007b1d */ /* 0x000fec0000002000 */
[----:B------:R-:W-:-:S02]  /*0aa0*/  UMOV UR46, 0x400 ;  /* 0x00000400002e7882 */ /* 0x000fc40000000000 */
[----:B------:R-:W-:Y:S08]  /*0ab0*/  @!P0 BAR.ARV 0x9, 0x100 ;  /* 0x0244000000008b1d */ /* 0x000ff00000002000 */
[----:B------:R-:W-:Y:S01]  /*0ac0*/  BAR.SYNC.DEFER_BLOCKING 0x5, 0x180 ;  /* 0x0146000000007b1d */ /* 0x000fe20000010000 */
[C---:B------:R-:W-:Y:S02]  /*0ad0*/  IADD3 R218, P1, R16.reuse, 0x210, RZ ;  /* 0x0000021010da7810 */ /* 0x040fe40007f3e0ff */
[----:B------:R-:W-:Y:S01]  /*0ae0*/  IADD3 R221, P2, R16, 0x21c, RZ ;  /* 0x0000021c10dd7810 */ /* 0x000fe20007f5e0ff */
[----:B0-----:R-:W-:-:S02]  /*0af0*/  ULEA UR46, UR4, UR46, 0x18 ;  /* 0x0000002e042e7291 */ /* 0x001fc4000f8ec03f */
[--C-:B------:R-:W-:Y:S01]  /*0b00*/  IMAD.X R217, RZ, RZ, R17.reuse, P1 ;  /* 0x000000ffffd97224 */ /* 0x100fe200008e0611 */
[----:B------:R-:W-:Y:S01]  /*0b10*/  ULDC UR4, c[0x0][0xd3c] ;  /* 0x00034f0000047ab9 */ /* 0x000fe20000000800 */
[----:B------:R-:W-:Y:S01]  /*0b20*/  STL.64 [R1+0x210], RZ ;  /* 0x000210ff01007387 */ /* 0x000fe20000100a00 */
[----:B------:R-:W-:-:S03]  /*0b30*/  IMAD.X R220, RZ, RZ, R17, P2 ;  /* 0x000000ffffdc7224 */ /* 0x000fc600010e0611 */
[----:B------:R-:W-:Y:S04]  /*0b40*/  STL [R1+0x218], RZ ;  /* 0x000218ff01007387 */ /* 0x000fe80000100800 */
[----:B------:R-:W-:Y:S04]  /*0b50*/  STL [R1+0x21c], RZ ;  /* 0x00021cff01007387 */ /* 0x000fe80000100800 */
[----:B------:R-:W0:Y:S01]  /*0b60*/  LDS.128 R8, [UR46+0x324d0] ;  /* 0x0324d02eff087984 */ /* 0x000e220008000c00 */
[----:B------:R-:W-:Y:S06]  /*0b70*/  BAR.ARV 0x4, 0x180 ;  /* 0x0106000000007b1d */ /* 0x000fec0000002000 */
[----:B0-----:R-:W-:-:S13]  /*0b80*/  ISETP.GE.AND P0, PT, R11, UR4, PT ;  /* 0x000000040b007c0c */ /* 0x001fda000bf06270 */
[----:B------:R-:W-:Y:S05]  /*0b90*/  @P0 EXIT ;  /* 0x000000000000094d */ /* 0x000fea0003800000 */
[----:B------:R-:W0:Y:S01]  /*0ba0*/  S2R R0, SR_TID.X ;  /* 0x0000000000007919 */ /* 0x000e220000002100 */
[----:B------:R-:W1:Y:S01]  /*0bb0*/  S2UR UR4, SR_SWINHI ;  /* 0x00000000000479c3 */ /* 0x000e620000002f00 */
[----:B------:R-:W-:Y:S01]  /*0bc0*/  IMAD.MOV.U32 R193, RZ, RZ, 0x2 ;  /* 0x00000002ffc17424 */ /* 0x000fe200078e00ff */
[----:B------:R-:W-:Y:S01]  /*0bd0*/  R2UR UR5, R9 ;  /* 0x00000000090572ca */ /* 0x000fe200000e0000 */
[----:B------:R-:W-:Y:S01]  /*0be0*/  VIADD R209, R26, 0x8 ;  /* 0x000000081ad17836 */ /* 0x000fe20000000000 */
[----:B------:R-:W-:Y:S02]  /*0bf0*/  R2UR UR6, R11 ;  /* 0x000000000b0672ca */ /* 0x000fe400000e0000 */
[----:B------:R-:W-:Y:S02]  /*0c00*/  R2UR UR7, R10 ;  /* 0x000000000a0772ca */ /* 0x000fe400000e0000 */
[----:B------:R-:W-:Y:S01]  /*0c10*/  IADD3 R208, -R26, 0xb, RZ ;  /* 0x0000000b1ad07810 */ /* 0x000fe20007ffe1ff */
[----:B------:R-:W-:Y:S01]  /*0c20*/  UMOV UR38, UR46 ;  /* 0x0000002e00267c82 */ /* 0x000fe20008000000 */
[----:B-1----:R-:W-:Y:S01]  /*0c30*/  UMOV UR39, UR4 ;  /* 0x0000000400277c82 */ /* 0x002fe20008000000 */
[----:B0-----:R-:W-:-:S05]  /*0c40*/  VIADD R206, R0, 0xffffff80 ;  /* 0xffffff8000ce7836 */ /* 0x001fca0000000000 */
[----:B------:R-:W-:-:S04]  /*0c50*/  SHF.R.S32.HI R27, RZ, 0x1f, R206 ;  /* 0x0000001fff1b7819 */ /* 0x000fc800000114ce */
[CC--:B----4-:R-:W-:Y:S02]  /*0c60*/  LEA.HI R2, R27.reuse, R206.reuse, RZ, 0x4 ;  /* 0x000000ce1b027211 */ /* 0x0d0fe400078f20ff */
[CC--:B------:R-:W-:Y:S02]  /*0c70*/  LEA.HI R0, R27.reuse, R206.reuse, RZ, 0x7 ;  /* 0x000000ce1b007211 */ /* 0x0c0fe400078f38ff */
[----:B------:R-:W-:Y:S02]  /*0c80*/  LEA.HI R4, R27, R206, RZ, 0x5 ;  /* 0x000000ce1b047211 */ /* 0x000fe400078f28ff */
[----:B------:R-:W-:Y:S02]  /*0c90*/  SHF.R.S32.HI R7, RZ, 0x4, R2 ;  /* 0x00000004ff077819 */ /* 0x000fe40000011402 */
[----:B------:R-:W-:Y:S01]  /*0ca0*/  LOP3.LUT R3, R0, 0xffffff80, RZ, 0xc0, !PT ;  /* 0xffffff8000037812 */ /* 0x000fe200078ec0ff */
[----:B------:R-:W-:Y:S01]  /*0cb0*/  IMAD.SHL.U32 R4, R4, 0x20, RZ ;  /* 0x0000002004047824 */ /* 0x000fe200078e00ff */
[----:B------:R-:W-:-:S02]  /*0cc0*/  LOP3.LUT R5, R2, 0x3fffff0, RZ, 0xc0, !PT ;  /* 0x03fffff002057812 */ /* 0x000fc400078ec0ff */
[----:B------:R-:W-:Y:S01]  /*0cd0*/  LEA.HI R2, R2, R7, RZ, 0x1 ;  /* 0x0000000702027211 */ /* 0x000fe200078f08ff */
[----:B------:R-:W-:Y:S01]  /*0ce0*/  IMAD.IADD R216, R206, 0x1, -R3 ;  /* 0x00000001ced87824 */ /* 0x000fe200078e0a03 */
[----:B------:R-:W-:Y:S01]  /*0cf0*/  LOP3.LUT R4, R4, 0xfffffc00, RZ, 0xc0, !PT ;  /* 0xfffffc0004047812 */ /* 0x000fe200078ec0ff */
[----:B------:R-:W-:Y:S01]  /*0d00*/  IMAD.IADD R5, R206, 0x1, -R5 ;  /* 0x00000001ce057824 */ /* 0x000fe200078e0a05 */
[----:B------:R-:W-:Y:S02]  /*0d10*/  LOP3.LUT R2, R2, 0x1ffffffe, RZ, 0xc0, !PT ;  /* 0x1ffffffe02027812 */ /* 0x000fe400078ec0ff */
[----:B------:R-:W-:Y:S01]  /*0d20*/  SHF.R.S32.HI R3, RZ, 0x1f, R216 ;  /* 0x0000001fff037819 */ /* 0x000fe200000114d8 */
[----:B------:R-:W-:Y:S01]  /*0d30*/  IMAD R5, R5, 0x40, R4 ;  /* 0x0000004005057824 */ /* 0x000fe200078e0204 */
[----:B------:R-:W-:Y:S01]  /*0d40*/  LEA.HI R4, R27, R206, RZ, 0x2 ;  /* 0x000000ce1b047211 */ /* 0x000fe200078f10ff */
[----:B------:R-:W-:Y:S01]  /*0d50*/  IMAD.IADD R2, R7, 0x1, -R2 ;  /* 0x0000000107027824 */ /* 0x000fe200078e0a02 */
[----:B------:R-:W-:-:S02]  /*0d60*/  LEA.HI R28, R3, R216, RZ, 0x2 ;  /* 0x000000d8031c7211 */ /* 0x000fc400078f10ff */
[----:B------:R-:W-:Y:S01]  /*0d70*/  LOP3.LUT R7, R4, 0xfffffffc, RZ, 0xc0, !PT ;  /* 0xfffffffc04077812 */ /* 0x000fe200078ec0ff */
[----:B------:R-:W-:Y:S01]  /*0d80*/  IMAD R192, R2, 0x8, R5 ;  /* 0x0000000802c07824 */ /* 0x000fe200078e0205 */
[--C-:B------:R-:W-:Y:S02]  /*0d90*/  SHF.R.S32.HI R2, RZ, 0x2, R28.reuse ;  /* 0x00000002ff027819 */ /* 0x100fe4000001141c */
[----:B------:R-:W-:Y:S01]  /*0da0*/  SHF.R.S32.HI R5, RZ, 0x1f, R28 ;  /* 0x0000001fff057819 */ /* 0x000fe2000001141c */
[----:B------:R-:W-:Y:S01]  /*0db0*/  IMAD.IADD R7, R206, 0x1, -R7 ;  /* 0x00000001ce077824 */ /* 0x000fe200078e0a07 */
[----:B------:R-:W-:Y:S01]  /*0dc0*/  LEA.HI R3, R3, R216, RZ, 0x5 ;  /* 0x000000d803037211 */ /* 0x000fe200078f28ff */
[----:B------:R-:W-:Y:S01]  /*0dd0*/  IMAD.WIDE R192, R192, R193, UR38 ;  /* 0x00000026c0c07e25 */ /* 0x000fe2000f8e02c1 */
[----:B------:R-:W-:Y:S02]  /*0de0*/  LEA.HI R5, R5, R2, RZ, 0x3 ;  /* 0x0000000205057211 */ /* 0x000fe400078f18ff */
[----:B------:R-:W-:-:S02]  /*0df0*/  LEA.HI R4, R7, R7, RZ, 0x1 ;  /* 0x0000000707047211 */ /* 0x000fc400078f08ff */
[----:B------:R-:W-:Y:S02]  /*0e00*/  LOP3.LUT R5, R5, 0xfffffff8, RZ, 0xc0, !PT ;  /* 0xfffffff805057812 */ /* 0x000fe400078ec0ff */
[----:B------:R-:W-:Y:S02]  /*0e10*/  IADD3 R6, P6, R192, 0x40, RZ ;  /* 0x00000040c0067810 */ /* 0x000fe40007fde0ff */
[----:B------:R-:W-:Y:S01]  /*0e20*/  LOP3.LUT R4, R4, 0x1ffffffe, RZ, 0xc0, !PT ;  /* 0x1ffffffe04047812 */ /* 0x000fe200078ec0ff */
[----:B------:R-:W-:Y:S01]  /*0e30*/  IMAD.IADD R2, R2, 0x1, -R5 ;  /* 0x0000000102027824 */ /* 0x000fe200078e0a05 */
[----:B------:R-:W-:Y:S02]  /*0e40*/  LOP3.LUT R5, R6, 0x380, RZ, 0xc0, !PT ;  /* 0x0000038006057812 */ /* 0x000fe400078ec0ff */
[----:B------:R-:W-:Y:S01]  /*0e50*/  IADD3 R9, P1, R192, 0x20, RZ ;  /* 0x00000020c0097810 */ /* 0x000fe20007f3e0ff */
[----:B------:R-:W-:Y:S01]  /*0e60*/  IMAD.IADD R31, R7, 0x1, -R4 ;  /* 0x00000001071f7824 */ /* 0x000fe200078e0a04 */
[----:B------:R-:W-:-:S02]  /*0e70*/  SHF.R.U64 R5, R5, 0x3, RZ ;  /* 0x0000000305057819 */ /* 0x000fc400000012ff */
[----:B------:R-:W-:Y:S02]  /*0e80*/  LOP3.LUT R8, R9, 0x380, RZ, 0xc0, !PT ;  /* 0x0000038009087812 */ /* 0x000fe400078ec0ff */
[----:B------:R-:W-:Y:S02]  /*0e90*/  IADD3 R7, P5, R192, 0x60, RZ ;  /* 0x00000060c0077810 */ /* 0x000fe40007fbe0ff */
[----:B------:R-:W-:Y:S02]  /*0ea0*/  SHF.R.S32.HI R3, RZ, 0x5, R3 ;  /* 0x00000005ff037819 */ /* 0x000fe40000011403 */
[----:B------:R-:W-:Y:S01]  /*0eb0*/  LOP3.LUT R4, R5, R6, RZ, 0x3c, !PT ;  /* 0x0000000605047212 */ /* 0x000fe200078e3cff */
[--C-:B------:R-:W-:Y:S01]  /*0ec0*/  IMAD.X R5, RZ, RZ, R193.reuse, P6 ;  /* 0x000000ffff057224 */ /* 0x100fe200030e06c1 */
[----:B------:R-:W-:Y:S01]  /*0ed0*/  SHF.R.U64 R8, R8, 0x3, RZ ;  /* 0x0000000308087819 */ /* 0x000fe200000012ff */
[----:B------:R-:W-:Y:S01]  /*0ee0*/  IMAD R29, R3, 0x10, R2 ;  /* 0x00000010031d7824 */ /* 0x000fe200078e0202 */
[----:B------:R-:W-:Y:S01]  /*0ef0*/  LOP3.LUT R6, R7, 0x380, RZ, 0xc0, !PT ;  /* 0x0000038007067812 */ /* 0x000fe200078ec0ff */
[----:B------:R-:W-:Y:S01]  /*0f00*/  IMAD.X R3, RZ, RZ, R193, P1 ;  /* 0x000000ffff037224 */ /* 0x000fe200008e06c1 */
[----:B------:R-:W-:-:S02]  /*0f10*/  LOP3.LUT R2, R8, R9, RZ, 0x3c, !PT ;  /* 0x0000000908027212 */ /* 0x000fc400078e3cff */
[----:B------:R-:W-:Y:S02]  /*0f20*/  SHF.R.U64 R6, R6, 0x3, RZ ;  /* 0x0000000306067819 */ /* 0x000fe400000012ff */
[----:B------:R-:W-:Y:S02]  /*0f30*/  IADD3 R19, P1, R192, 0x8000, RZ ;  /* 0x00008000c0137810 */ /* 0x000fe40007f3e0ff */
[----:B------:R-:W-:Y:S02]  /*0f40*/  LEA.HI R27, R27, R206, RZ, 0x3 ;  /* 0x000000ce1b1b7211 */ /* 0x000fe400078f18ff */
[----:B------:R-:W-:Y:S02]  /*0f50*/  SHF.R.S32.HI R225, RZ, 0x7, R0 ;  /* 0x00000007ffe17819 */ /* 0x000fe40000011400 */
[----:B------:R-:W-:Y:S01]  /*0f60*/  LOP3.LUT R6, R6, R7, RZ, 0x3c, !PT ;  /* 0x0000000706067212 */ /* 0x000fe200078e3cff */
[----:B------:R-:W-:Y:S01]  /*0f70*/  IMAD.X R7, RZ, RZ, R193, P5 ;  /* 0x000000ffff077224 */ /* 0x000fe200028e06c1 */
[----:B------:R-:W-:-:S02]  /*0f80*/  LOP3.LUT R18, R19, 0x380, RZ, 0xc0, !PT ;  /* 0x0000038013127812 */ /* 0x000fc400078ec0ff */
[----:B------:R-:W-:Y:S02]  /*0f90*/  MOV R235, R2 ;  /* 0x0000000200eb7202 */ /* 0x000fe40000000f00 */
[C---:B------:R-:W-:Y:S02]  /*0fa0*/  IADD3 R9, P0, R192.reuse, 0x4000, RZ ;  /* 0x00004000c0097810 */ /* 0x040fe40007f1e0ff */
[----:B------:R-:W-:Y:S02]  /*0fb0*/  LOP3.LUT R3, R27, 0xfffffff8, RZ, 0xc0, !PT ;  /* 0xfffffff81b037812 */ /* 0x000fe400078ec0ff */
[C---:B------:R-:W-:Y:S02]  /*0fc0*/  IADD3 R11, P4, R192.reuse, 0x4020, RZ ;  /* 0x00004020c00b7810 */ /* 0x040fe40007f9e0ff */
[----:B------:R-:W-:Y:S01]  /*0fd0*/  IADD3 R13, P3, R192, 0x4040, RZ ;  /* 0x00004040c00d7810 */ /* 0x000fe20007f7e0ff */
[----:B------:R-:W-:Y:S01]  /*0fe0*/  IMAD.IADD R3, R206, 0x1, -R3 ;  /* 0x00000001ce037824 */ /* 0x000fe200078e0a03 */
[----:B------:R-:W-:-:S02]  /*0ff0*/  IADD3 R15, P2, R192, 0x4060, RZ ;  /* 0x00004060c00f7810 */ /* 0x000fc40007f5e0ff */
[C---:B------:R-:W-:Y:S01]  /*1000*/  IADD3 R21, P6, R192.reuse, 0x8020, RZ ;  /* 0x00008020c0157810 */ /* 0x040fe20007fde0ff */
[----:B------:R-:W-:Y:S01]  /*1010*/  IMAD.SHL.U32 R194, R3, 0x8, RZ ;  /* 0x0000000803c27824 */ /* 0x000fe200078e00ff */
[----:B------:R-:W-:Y:S02]  /*1020*/  IADD3 R25, P5, R192, 0xc060, RZ ;  /* 0x0000c060c0197810 */ /* 0x000fe40007fbe0ff */
[----:B------:R-:W-:Y:S01]  /*1030*/  LEA.HI R0, R0, R225, RZ, 0x1 ;  /* 0x000000e100007211 */ /* 0x000fe200078f08ff */
[----:B------:R-:W-:Y:S01]  /*1040*/  VIADD R196, R194, 0x40 ;  /* 0x00000040c2c47836 */ /* 0x000fe20000000000 */
[----:B------:R-:W-:Y:S01]  /*1050*/  SHF.R.U64 R18, R18, 0x3, RZ ;  /* 0x0000000312127819 */ /* 0x000fe200000012ff */
[C---:B------:R-:W-:Y:S01]  /*1060*/  VIADD R195, R194.reuse, 0x80 ;  /* 0x00000080c2c37836 */ /* 0x040fe20000000000 */
[----:B------:R-:W-:Y:S01]  /*1070*/  LOP3.LUT R8, R9, 0x380, RZ, 0xc0, !PT ;  /* 0x0000038009087812 */ /* 0x000fe200078ec0ff */
[----:B------:R-:W-:Y:S01]  /*1080*/  VIADD R197, R194, 0xc0 ;  /* 0x000000c0c2c57836 */ /* 0x000fe20000000000 */
[----:B------:R-:W-:-:S02]  /*1090*/  SHF.R.S32.HI R210, RZ, 0x3, R27 ;  /* 0x00000003ffd27819 */ /* 0x000fc4000001141b */
[----:B------:R-:W-:Y:S02]  /*10a0*/  LOP3.LUT R10, R11, 0x380, RZ, 0xc0, !PT ;  /* 0x000003800b0a7812 */ /* 0x000fe400078ec0ff */
[----:B------:R-:W-:Y:S01]  /*10b0*/  LOP3.LUT R12, R13, 0x380, RZ, 0xc0, !PT ;  /* 0x000003800d0c7812 */ /* 0x000fe200078ec0ff */
[----:B------:R-:W-:Y:S01]  /*10c0*/  IMAD R211, R3, 0x20, R210 ;  /* 0x0000002003d37824 */ /* 0x000fe200078e02d2 */
[----:B------:R-:W-:Y:S02]  /*10d0*/  LOP3.LUT R14, R15, 0x380, RZ, 0xc0, !PT ;  /* 0x000003800f0e7812 */ /* 0x000fe400078ec0ff */
[----:B------:R-:W-:Y:S02]  /*10e0*/  LOP3.LUT R20, R21, 0x380, RZ, 0xc0, !PT ;  /* 0x0000038015147812 */ /* 0x000fe400078ec0ff */
[----:B------:R-:W-:Y:S02]  /*10f0*/  LOP3.LUT R24, R25, 0x380, RZ, 0xc0, !PT ;  /* 0x0000038019187812 */ /* 0x000fe400078ec0ff */
[----:B------:R-:W-:-:S02]  /*1100*/  LOP3.LUT R0, R0, 0x3fffffe, RZ, 0xc0, !PT ;  /* 0x03fffffe00007812 */ /* 0x000fc400078ec0ff */
[----:B------:R-:W-:Y:S01]  /*1110*/  LOP3.LUT R18, R18, R19, RZ, 0x3c, !PT ;  /* 0x0000001312127212 */ /* 0x000fe200078e3cff */
[----:B------:R-:W-:Y:S01]  /*1120*/  IMAD.X R19, RZ, RZ, R193, P1 ;  /* 0x000000ffff137224 */ /* 0x000fe200008e06c1 */
[----:B------:R-:W-:Y:S01]  /*1130*/  SHF.R.U64 R8, R8, 0x3, RZ ;  /* 0x0000000308087819 */ /* 0x000fe200000012ff */
[----:B------:R-:W-:Y:S01]  /*1140*/  IMAD.IADD R0, R225, 0x1, -R0 ;  /* 0x00000001e1007824 */ /* 0x000fe200078e0a00 */
[----:B------:R-:W-:Y:S02]  /*1150*/  SHF.R.U64 R10, R10, 0x3, RZ ;  /* 0x000000030a0a7819 */ /* 0x000fe400000012ff */
[----:B------:R-:W-:Y:S01]  /*1160*/  SHF.R.U64 R12, R12, 0x3, RZ ;  /* 0x000000030c0c7819 */ /* 0x000fe200000012ff */
[----:B------:R-:W-:Y:S01]  /*1170*/  IMAD R204, R0, 0x40, R29 ;  /* 0x0000004000cc7824 */ /* 0x000fe200078e021d */
[----:B------:R-:W-:Y:S02]  /*1180*/  SHF.R.U64 R14, R14, 0x3, RZ ;  /* 0x000000030e0e7819 */ /* 0x000fe400000012ff */
[----:B------:R-:W-:Y:S01]  /*1190*/  SHF.R.U64 R20, R20, 0x3, RZ ;  /* 0x0000000314147819 */ /* 0x000fe200000012ff */
[----:B------:R-:W-:Y:S01]  /*11a0*/  IMAD R236, R31, 0x8, R204 ;  /* 0x000000081fec7824 */ /* 0x000fe200078e02cc */
[----:B------:R-:W-:-:S02]  /*11b0*/  SHF.R.U64 R24, R24, 0x3, RZ ;  /* 0x0000000318187819 */ /* 0x000fc400000012ff */
        /* <DEDUP_REMOVED lines=14> */
[----:B------:R-:W-:Y:S01]  /*12a0*/  IMAD.IADD R3, R216, 0x1, -R3 ;  /* 0x00000001d8037824 */ /* 0x000fe200078e0a03 */
[----:B------:R-:W-:-:S02]  /*12b0*/  IADD3 R18, P0, R16, 0x13c, RZ ;  /* 0x0000013c10127810 */ /* 0x000fc40007f1e0ff */
[----:B------:R-:W-:Y:S01]  /*12c0*/  IADD3 R224, P1, R16, 0x220, RZ ;  /* 0x0000022010e07810 */ /* 0x000fe20007f3e0ff */
[----:B------:R-:W-:Y:S01]  /*12d0*/  IMAD.SHL.U32 R205, R3, 0x2, RZ ;  /* 0x0000000203cd7824 */ /* 0x000fe200078e00ff */
[----:B------:R-:W-:Y:S01]  /*12e0*/  MOV R234, R4 ;  /* 0x0000000400ea7202 */ /* 0x000fe20000000f00 */
[--C-:B------:R-:W-:Y:S01]  /*12f0*/  IMAD.X R164, RZ, RZ, R17.reuse, P0 ;  /* 0x000000ffffa47224 */ /* 0x100fe200000e0611 */
[----:B------:R-:W-:Y:S01]  /*1300*/  MOV R233, R6 ;  /* 0x0000000600e97202 */ /* 0x000fe20000000f00 */
[----:B------:R-:W-:Y:S01]  /*1310*/  IMAD.X R222, RZ, RZ, R17, P1 ;  /* 0x000000ffffde7224 */ /* 0x000fe200008e0611 */
[----:B------:R-:W-:Y:S02]  /*1320*/  MOV R232, R8 ;  /* 0x0000000800e87202 */ /* 0x000fe40000000f00 */
[----:B------:R-:W-:Y:S02]  /*1330*/  MOV R231, R10 ;  /* 0x0000000a00e77202 */ /* 0x000fe40000000f00 */
[----:B------:R-:W-:-:S02]  /*1340*/  MOV R230, R12 ;  /* 0x0000000c00e67202 */ /* 0x000fc40000000f00 */
[----:B------:R-:W-:Y:S02]  /*1350*/  MOV R229, R14 ;  /* 0x0000000e00e57202 */ /* 0x000fe40000000f00 */
[----:B------:R-:W-:Y:S02]  /*1360*/  MOV R227, R20 ;  /* 0x0000001400e37202 */ /* 0x000fe40000000f00 */
[----:B------:R-:W-:Y:S02]  /*1370*/  MOV R226, R24 ;  /* 0x0000001800e27202 */ /* 0x000fe40000000f00 */
[----:B------:R-:W-:Y:S02]  /*1380*/  SHF.R.S32.HI R203, RZ, 0x1f, R194 ;  /* 0x0000001fffcb7819 */ /* 0x000fe400000114c2 */
[----:B------:R-:W-:Y:S02]  /*1390*/  SHF.R.S32.HI R202, RZ, 0x1f, R196 ;  /* 0x0000001fffca7819 */ /* 0x000fe400000114c4 */
[----:B------:R-:W-:-:S02]  /*13a0*/  SHF.R.S32.HI R201, RZ, 0x1f, R195 ;  /* 0x0000001fffc97819 */ /* 0x000fc400000114c3 */
[----:B------:R-:W-:-:S07]  /*13b0*/  SHF.R.S32.HI R200, RZ, 0x1f, R197 ;  /* 0x0000001fffc87819 */ /* 0x000fce00000114c5 */
.L_x_12373:
        /* <DEDUP_REMOVED lines=12> */
[----:B012---:R-:W-:Y:S02]  /*1480*/  IMAD.U32 R2, RZ, RZ, UR8 ;  /* 0x00000008ff027e24 */ /* 0x007fe4000f8e00ff */
[----:B------:R-:W-:Y:S01]  /*1490*/  IMAD.U32 R3, RZ, RZ, UR9 ;  /* 0x00000009ff037e24 */ /* 0x000fe2000f8e00ff */
[----:B------:R-:W-:-:S03]  /*14a0*/  @UP1 UIMAD.WIDE UR8, UR6, 0x4, UR10 ;  /* 0x00000004060818a5 */ /* 0x000fc6000f8e020a */
[----:B------:R-:W-:Y:S01]  /*14b0*/  ULDC.64 UR10, c[0x0][0xb18] ;  /* 0x0002c600000a7ab9 */ /* 0x000fe20000000a00 */
[----:B------:R-:W2:Y:S02]  /*14c0*/  @P0 LDG.E R2, desc[UR40][R2.64] ;  /* 0x0000002802020981 */ /* 0x000ea4000c1e1900 */
[----:B------:R-:W-:Y:S02]  /*14d0*/  IMAD.U32 R4, RZ, RZ, UR8 ;  /* 0x00000008ff047e24 */ /* 0x000fe4000f8e00ff */
[----:B------:R-:W-:Y:S01]  /*14e0*/  IMAD.U32 R5, RZ, RZ, UR9 ;  /* 0x00000009ff057e24 */ /* 0x000fe2000f8e00ff */
[----:B------:R-:W-:-:S04]  /*14f0*/  ULDC.64 UR8, c[0x0][0x418] ;  /* 0x0001060000087ab9 */ /* 0x000fc80000000a00 */
[----:B---3--:R-:W3:Y:S01]  /*1500*/  @P2 LDG.E R4, desc[UR40][R4.64] ;  /* 0x0000002804042981 */ /* 0x008ee2000c1e1900 */
[----:B------:R-:W-:Y:S01]  /*1510*/  UISETP.NE.U32.AND UP0, UPT, UR8, URZ, UPT ;  /* 0x0000003f0800728c */ /* 0x000fe2000bf05070 */
[----:B------:R-:W-:Y:S01]  /*1520*/  ISETP.NE.U32.AND P1, PT, RZ, UR10, PT ;  /* 0x0000000aff007c0c */ /* 0x000fe2000bf25070 */
[----:B------:R-:W-:Y:S01]  /*1530*/  UMOV UR4, URZ ;  /* 0x0000003f00047c82 */ /* 0x000fe20008000000 */
[----:B------:R-:W-:Y:S01]  /*1540*/  ULDC UR8, c[0x0][0x424] ;  /* 0x0001090000087ab9 */ /* 0x000fe20000000800 */
[----:B------:R-:W-:Y:S01]  /*1550*/  UISETP.NE.AND.EX UP0, UPT, UR9, URZ, UPT, UP0 ;  /* 0x0000003f0900728c */ /* 0x000fe2000bf05300 */
[----:B------:R-:W-:Y:S01]  /*1560*/  ISETP.NE.AND.EX P1, PT, RZ, UR11, PT, P1 ;  /* 0x0000000bff007c0c */ /* 0x000fe2000bf25310 */
[----:B------:R-:W-:Y:S01]  /*1570*/  ULDC UR47, c[0x0][0x288] ;  /* 0x0000a200002f7ab9 */ /* 0x000fe20000000800 */
[----:B------:R-:W-:Y:S01]  /*1580*/  UMOV UR37, UR7 ;  /* 0x0000000700257c82 */ /* 0x000fe20008000000 */
[----:B------:R-:W-:-:S04]  /*1590*/  USEL UR8, UR8, 0x1, UP0 ;  /* 0x0000000108087887 */ /* 0x000fc80008000000 */
[----:B------:R-:W-:Y:S01]  /*15a0*/  UIMAD UR48, UR8, UR48, URZ ;  /* 0x00000030083072a4 */ /* 0x000fe2000f8e023f */
[----:B--2---:R-:W-:Y:S02]  /*15b0*/  @P0 R2UR UR4, R2 ;  /* 0x00000000020402ca */ /* 0x004fe400000e0000 */
[----:B---3--:R-:W-:Y:S01]  /*15c0*/  @P2 R2UR UR47, R4 ;  /* 0x00000000042f22ca */ /* 0x008fe200000e0000 */
[----:B----4-:R-:W-:-:S14]  /*15d0*/  @P2 BRA `(.L_x_12248) ;  /* 0x0000000000342947 */ /* 0x010fdc0003800000 */
        /* <DEDUP_REMOVED lines=13> */
.L_x_12248:
        /* <DEDUP_REMOVED lines=9> */
.L_x_12249:
        /* <DEDUP_REMOVED lines=13> */
.L_x_12250:
[----:B------:R-:W0:Y:S01]  /*1810*/  S2R R0, SR_TID.X ;  /* 0x0000000000007919 */ /* 0x000e220000002100 */
[----:B------:R-:W-:Y:S01]  /*1820*/  UIADD3 UR6, UP2, UR38, 0x32450, URZ ;  /* 0x0003245026067890 */ /* 0x000fe2000ff5e03f */
[----:B------:R-:W-:Y:S01]  /*1830*/  IMAD.MOV.U32 R2, RZ, RZ, 0x3000 ;  /* 0x00003000ff027424 */ /* 0x000fe200078e00ff */
[----:B------:R-:W-:Y:S01]  /*1840*/  UIADD3 UR12, UP3, UR38, 0x32460, URZ ;  /* 0x00032460260c7890 */ /* 0x000fe2000ff7e03f */
[----:B------:R-:W-:Y:S01]  /*1850*/  IMAD.U32 R3, RZ, RZ, UR36 ;  /* 0x00000024ff037e24 */ /* 0x000fe2000f8e00ff */
[----:B------:R-:W-:Y:S01]  /*1860*/  UIADD3 UR8, UP0, UR38, 0x32430, URZ ;  /* 0x0003243026087890 */ /* 0x000fe2000ff1e03f */
[----:B------:R-:W-:Y:S01]  /*1870*/  IMAD.MOV.U32 R8, RZ, RZ, 0x1 ;  /* 0x00000001ff087424 */ /* 0x000fe200078e00ff */
[----:B------:R-:W-:Y:S01]  /*1880*/  UIADD3 UR10, UP1, UR38, 0x32440, URZ ;  /* 0x00032440260a7890 */ /* 0x000fe2000ff3e03f */
[----:B------:R-:W-:Y:S01]  /*1890*/  IMAD.MOV.U32 R9, RZ, RZ, RZ ;  /* 0x000000ffff097224 */ /* 0x000fe200078e00ff */
[----:B------:R-:W-:Y:S01]  /*18a0*/  UIADD3.X UR7, URZ, UR39, URZ, UP2, !UPT ;  /* 0x000000273f077290 */ /* 0x000fe200097fe43f */
[----:B------:R-:W-:Y:S01]  /*18b0*/  IMAD.MOV.U32 R5, RZ, RZ, 0x100 ;  /* 0x00000100ff057424 */ /* 0x000fe200078e00ff */
[----:B------:R-:W-:Y:S01]  /*18c0*/  UIADD3.X UR13, URZ, UR39, URZ, UP3, !UPT ;  /* 0x000000273f0d7290 */ /* 0x000fe20009ffe43f */
[----:B------:R-:W-:Y:S01]  /*18d0*/  IMAD.MOV.U32 R6, RZ, RZ, 0x1 ;  /* 0x00000001ff067424 */ /* 0x000fe200078e00ff */
[----:B------:R-:W-:Y:S01]  /*18e0*/  UIADD3.X UR9, URZ, UR39, URZ, UP0, !UPT ;  /* 0x000000273f097290 */ /* 0x000fe200087fe43f */
[----:B------:R-:W-:Y:S01]  /*18f0*/  IMAD.MOV.U32 R7, RZ, RZ, RZ ;  /* 0x000000ffff077224 */ /* 0x000fe200078e00ff */
[----:B------:R-:W-:Y:S01]  /*1900*/  UIADD3.X UR11, URZ, UR39, URZ, UP1, !UPT ;  /* 0x000000273f0b7290 */ /* 0x000fe20008ffe43f */
[----:B------:R-:W-:Y:S01]  /*1910*/  IMAD.U32 R10, RZ, RZ, UR6 ;  /* 0x00000006ff0a7e24 */ /* 0x000fe2000f8e00ff */
[----:B------:R-:W-:Y:S01]  /*1920*/  UIADD3 UR48, -UR4, UR48, URZ ;  /* 0x0000003004307290 */ /* 0x000fe2000fffe13f */
[----:B------:R-:W-:Y:S01]  /*1930*/  IMAD.U32 R19, RZ, RZ, UR12 ;  /* 0x0000000cff137e24 */ /* 0x000fe2000f8e00ff */
[----:B------:R1:W-:Y:S01]  /*1940*/  STL.64 [R1+0x18], R2 ;  /* 0x0000180201007387 */ /* 0x0003e20000100a00 */
[----:B------:R-:W-:Y:S01]  /*1950*/  ULDC UR4, c[0x0][0x448] ;  /* 0x0001120000047ab9 */ /* 0x000fe20000000800 */
[----:B------:R-:W-:Y:S01]  /*1960*/  IMAD.U32 R11, RZ, RZ, UR7 ;  /* 0x00000007ff0b7e24 */ /* 0x000fe2000f8e00ff */
[----:B------:R-:W-:Y:S01]  /*1970*/  UISETP.NE.AND UP0, UPT, UR4, 0x1, UPT ;  /* 0x000000010400788c */ /* 0x000fe2000bf05270 */
[----:B------:R-:W-:Y:S01]  /*1980*/  IMAD.U32 R20, RZ, RZ, UR13 ;  /* 0x0000000dff147e24 */ /* 0x000fe2000f8e00ff */
[----:B------:R2:W-:Y:S01]  /*1990*/  STL.64 [R1+0x60], R8 ;  /* 0x0000600801007387 */ /* 0x0005e20000100a00 */
[----:B------:R-:W-:Y:S01]  /*19a0*/  IMAD.U32 R24, RZ, RZ, UR5 ;  /* 0x00000005ff187e24 */ /* 0x000fe2000f8e00ff */
[----:B------:R-:W-:Y:S01]  /*19b0*/  USHF.L.U32 UR43, UR5, 0x7, URZ ;  /* 0x00000007052b7899 */ /* 0x000fe2000800063f */
[----:B------:R-:W-:Y:S01]  /*19c0*/  IMAD.MOV.U32 R12, RZ, RZ, 0xc000 ;  /* 0x0000c000ff0c7424 */ /* 0x000fe200078e00ff */
[----:B------:R-:W-:Y:S01]  /*19d0*/  STL.128 [R1+0x430], RZ ;  /* 0x000430ff01007387 */ /* 0x000fe20000100c00 */
[----:B------:R-:W-:Y:S01]  /*19e0*/  IMAD.U32 R13, RZ, RZ, UR36 ;  /* 0x00000024ff0d7e24 */ /* 0x000fe2000f8e00ff */
[----:B------:R-:W-:Y:S01]  /*19f0*/  ULDC.64 UR4, c[0x0][0xad8] ;  /* 0x0002b60000047ab9 */ /* 0x000fe20000000a00 */
[----:B------:R-:W-:Y:S01]  /*1a00*/  IMAD.MOV.U32 R15, RZ, RZ, 0x100 ;  /* 0x00000100ff0f7424 */ /* 0x000fe200078e00ff */
[----:B0-----:R-:W-:Y:S01]  /*1a10*/  LOP3.LUT R0, R0, 0x7f, RZ, 0xc0, !PT ;  /* 0x0000007f00007812 */ /* 0x001fe200078ec0ff */
[----:B-1----:R-:W-:Y:S01]  /*1a20*/  IMAD.U32 R2, RZ, RZ, UR10 ;  /* 0x0000000aff027e24 */ /* 0x002fe2000f8e00ff */
[----:B------:R-:W-:Y:S01]  /*1a30*/  UISETP.GE.AND UP1, UPT, UR5, 0x1, UPT ;  /* 0x000000010500788c */ /* 0x000fe2000bf26270 */
[----:B------:R-:W-:Y:S01]  /*1a40*/  IMAD.U32 R3, RZ, RZ, UR11 ;  /* 0x0000000bff037e24 */ /* 0x000fe2000f8e00ff */
[----:B------:R-:W-:Y:S01]  /*1a50*/  ISETP.NE.AND P0, PT, R0, RZ, PT ;  /* 0x000000ff0000720c */ /* 0x000fe20003f05270 */
[----:B--2---:R-:W-:Y:S01]  /*1a60*/  IMAD.U32 R8, RZ, RZ, UR8 ;  /* 0x00000008ff087e24 */ /* 0x004fe2000f8e00ff */
[----:B------:R-:W0:Y:S01]  /*1a70*/  LDC R0, c[0x0][0xa80] ;  /* 0x0002a000ff007b82 */ /* 0x000e220000000800 */
[----:B------:R-:W-:Y:S01]  /*1a80*/  IMAD.U32 R9, RZ, RZ, UR9 ;  /* 0x00000009ff097e24 */ /* 0x000fe2000f8e00ff */
[----:B------:R-:W-:Y:S01]  /*1a90*/  SEL R4, RZ, 0x1, P0 ;  /* 0x00000001ff047807 */ /* 0x000fe20000000000 */
[----:B------:R-:W-:Y:S01]  /*1aa0*/  STL [R1+0x70], R24 ;  /* 0x0000701801007387 */ /* 0x000fe20000100800 */
[----:B------:R-:W-:Y:S01]  /*1ab0*/  UIADD3 UR8, UR43, 0x7f, URZ ;  /* 0x0000007f2b087890 */ /* 0x000fe2000fffe03f */
[----:B------:R-:W-:Y:S01]  /*1ac0*/  PLOP3.LUT P2, PT, PT, PT, UP1, 0x80, 0x0 ;  /* 0x000000000000781c */ /* 0x000fe20003f4f018 */
[----:B------:R-:W-:Y:S01]  /*1ad0*/  @UP0 ULDC UR6, c[0x0][0x44c] ;  /* 0x0001130000060ab9 */ /* 0x000fe20000000800 */
[----:B------:R-:W-:Y:S01]  /*1ae0*/  IMAD.MOV.U32 R14, RZ, RZ, R4 ;  /* 0x000000ffff0e7224 */ /* 0x000fe200078e0004 */
[----:B------:R1:W-:Y:S01]  /*1af0*/  STL.128 [R1+0x20], R4 ;  /* 0x0000200401007387 */ /* 0x0003e20000100c00 */
[----:B------:R-:W-:Y:S01]  /*1b00*/  UIMAD.WIDE.U32 UR6, UR8, UR6, URZ ;  /* 0x00000006080672a5 */ /* 0x000fe2000f8e003f */
[C---:B------:R-:W-:Y:S01]  /*1b10*/  IADD3 R35, P0, R16.reuse, 0x430, RZ ;  /* 0x0000043010237810 */ /* 0x040fe20007f1e0ff */
[----:B------:R-:W-:Y:S01]  /*1b20*/  @UP0 ULDC UR9, c[0x0][0x450] ;  /* 0x0001140000090ab9 */ /* 0x000fe20000000800 */
[----:B------:R2:W-:Y:S01]  /*1b30*/  STL.128 [R1+0x50], R12 ;  /* 0x0000500c01007387 */ /* 0x0005e20000100c00 */
[----:B------:R-:W-:Y:S01]  /*1b40*/  UIADD3 UR44, UR48, 0x1, -UR47 ;  /* 0x00000001302c7890 */ /* 0x000fe2000fffe82f */
[----:B------:R-:W-:Y:S01]  /*1b50*/  IADD3 R34, P1, R16, 0x38, RZ ;  /* 0x0000003810227810 */ /* 0x000fe20007f3e0ff */
[----:B------:R-:W-:Y:S01]  /*1b60*/  @UP0 USHF.R.U32.HI UR8, URZ, UR9, UR7 ;  /* 0x000000093f080299 */ /* 0x000fe20008011607 */
[----:B------:R2:W-:Y:S01]  /*1b70*/  STL.64 [R1+0x8], R8 ;  /* 0x0000080801007387 */ /* 0x0005e20000100a00 */
[----:B------:R-:W-:-:S02]  /*1b80*/  IMAD.X R48, RZ, RZ, R17, P0 ;  /* 0x000000ffff307224 */ /* 0x000fc400000e0611 */
[----:B------:R-:W-:Y:S01]  /*1b90*/  UIADD3 UR6, UR44, UR8, URZ ;  /* 0x000000082c067290 */ /* 0x000fe2000fffe03f */
[----:B------:R2:W-:Y:S01]  /*1ba0*/  STL.64 [R1+0x10], R2 ;  /* 0x0000100201007387 */ /* 0x0005e20000100a00 */
[----:B------:R-:W-:Y:S02]  /*1bb0*/  IMAD.X R45, RZ, RZ, R17, P1 ;  /* 0x000000ffff2d7224 */ /* 0x000fe400008e0611 */
[----:B------:R-:W-:Y:S01]  /*1bc0*/  UIADD3 UR4, UR6, UR4, URZ ;  /* 0x0000000406047290 */ /* 0x000fe2000fffe03f */
[----:B-1----:R-:W-:Y:S01]  /*1bd0*/  IMAD.MOV.U32 R4, RZ, RZ, R10 ;  /* 0x000000ffff047224 */ /* 0x002fe200078e000a */
[----:B------:R2:W-:Y:S01]  /*1be0*/  STL.64 [R1+0x30], R2 ;  /* 0x0000300201007387 */ /* 0x0005e20000100a00 */
[----:B------:R-:W-:Y:S02]  /*1bf0*/  IMAD.MOV.U32 R5, RZ, RZ, R11 ;  /* 0x000000ffff057224 */ /* 0x000fe400078e000b */
[----:B------:R-:W-:Y:S01]  /*1c00*/  IMAD.MOV.U32 R6, RZ, RZ, R19 ;  /* 0x000000ffff067224 */ /* 0x000fe200078e0013 */
[----:B0-----:R2:W-:Y:S01]  /*1c10*/  STL [R1+0x450], R0 ;  /* 0x0004500001007387 */ /* 0x0015e20000100800 */
[----:B------:R-:W-:-:S03]  /*1c20*/  IMAD.MOV.U32 R7, RZ, RZ, R20 ;  /* 0x000000ffff077224 */ /* 0x000fc600078e0014 */
[----:B------:R2:W-:Y:S04]  /*1c30*/  STL.128 [R1+0x440], RZ ;  /* 0x000440ff01007387 */ /* 0x0005e80000100c00 */
[----:B------:R2:W-:Y:S04]  /*1c40*/  STL.128 [R1+0x40], R4 ;  /* 0x0000400401007387 */ /* 0x0005e80000100c00 */
[----:B------:R2:W-:Y:S04]  /*1c50*/  STL.64 [R1+0x68], R6 ;  /* 0x0000680601007387 */ /* 0x0005e80000100a00 */
        /* <DEDUP_REMOVED lines=45> */
.L_x_12252:
[----:B------:R-:W-:-:S11]  /*1f30*/  UISETP.NE.AND UP1, UPT, UR5, 0x1, UPT ;  /* 0x000000010500788c */ /* 0x000fd6000bf25270 */
[----:B------:R-:W-:Y:S02]  /*1f40*/  @UP1 ULDC.64 UR10, c[0x0][0xae0] ;  /* 0x0002b800000a1ab9 */ /* 0x000fe40000000a00 */
[----:B------:R-:W-:-:S04]  /*1f50*/  UIMAD.WIDE.U32 UR6, UR8, UR10, URZ ;  /* 0x0000000a080672a5 */ /* 0x000fc8000f8e003f */
[----:B------:R-:W-:-:S12]  /*1f60*/  @UP1 USHF.R.U32.HI UR8, URZ, UR11, UR7 ;  /* 0x0000000b3f081299 */ /* 0x000fd80008011607 */
.L_x_12253:
[----:B------:R-:W-:-:S04]  /*1f70*/  UIMAD UR8, UR8, UR5, UR5 ;  /* 0x00000005080872a4 */ /* 0x000fc8000f8e0205 */
[----:B------:R-:W-:-:S04]  /*1f80*/  UISETP.LT.AND UP1, UPT, UR4, UR8, UPT ;  /* 0x000000080400728c */ /* 0x000fc8000bf21270 */
[----:B------:R-:W-:-:S12]  /*1f90*/  USEL UR4, UR4, UR8, UP1 ;  /* 0x0000000804047287 */ /* 0x000fd80008800000 */
.L_x_12251:
        /* <DEDUP_REMOVED lines=31> */
.L_x_12255:
[----:B------:R-:W-:-:S11]  /*2190*/  UISETP.NE.AND UP0, UPT, UR5, 0x1, UPT ;  /* 0x000000010500788c */ /* 0x000fd6000bf05270 */
[----:B------:R-:W-:Y:S02]  /*21a0*/  @UP0 ULDC.64 UR10, c[0x0][0xae0] ;  /* 0x0002b800000a0ab9 */ /* 0x000fe40000000a00 */
[----:B------:R-:W-:-:S04]  /*21b0*/  UIMAD.WIDE.U32 UR6, UR4, UR10, URZ ;  /* 0x0000000a040672a5 */ /* 0x000fc8000f8e003f */
[----:B------:R-:W-:-:S12]  /*21c0*/  @UP0 USHF.R.U32.HI UR4, URZ, UR11, UR7 ;  /* 0x0000000b3f040299 */ /* 0x000fd80008011607 */
.L_x_12256:
[----:B------:R-:W-:-:S04]  /*21d0*/  UIMAD UR4, UR4, UR5, URZ ;  /* 0x00000005040472a4 */ /* 0x000fc8000f8e023f */
[----:B------:R-:W-:-:S04]  /*21e0*/  UISETP.LT.AND UP0, UPT, UR8, UR4, UPT ;  /* 0x000000040800728c */ /* 0x000fc8000bf01270 */
[----:B------:R-:W-:-:S12]  /*21f0*/  USEL UR8, UR8, UR4, !UP0 ;  /* 0x0000000408087287 */ /* 0x000fd8000c000000 */
.L_x_12254:
        /* <DEDUP_REMOVED lines=9> */
[----:B--2---:R-:W0:Y:S01]  /*2290*/  SHFL.IDX PT, R0, R225, RZ, 0x1f ;  /* 0x00001fffe1007589 */ /* 0x004e2200000e0000 */
        /* <DEDUP_REMOVED lines=87> */
.L_x_12258:
        /* <DEDUP_REMOVED lines=8> */
[----:B------:R-:W2:Y:S01]  /*2890*/  LDC.64 R4, c[0x0][0xad8] ;  /* 0x0002b600ff047b82 */ /* 0x000ea20000000a00 */
[----:B------:R-:W-:Y:S01]  /*28a0*/  IMAD.U32 R13, RZ, RZ, UR48 ;  /* 0x00000030ff0d7e24 */ /* 0x000fe2000f8e00ff */
[----:B------:R-:W-:Y:S04]  /*28b0*/  STL.64 [R1+0x120], R204 ;  /* 0x000120cc01007387 */ /* 0x000fe80000100a00 */
[----:B------:R3:W-:Y:S02]  /*28c0*/  STL.64 [R1+0x128], R8 ;  /* 0x0001280801007387 */ /* 0x0007e40000100a00 */
[----:B------:R-:W4:Y:S02]  /*28d0*/  LDC.64 R2, c[0x0][0xae0] ;  /* 0x0002b800ff027b82 */ /* 0x000f240000000a00 */
[----:B------:R0:W-:Y:S04]  /*28e0*/  STL.U8 [R1+0x138], RZ ;  /* 0x000138ff01007387 */ /* 0x0001e80000100000 */
[----:B------:R0:W-:Y:S02]  /*28f0*/  STL [R198+0x4], R11 ;  /* 0x0000040bc6007387 */ /* 0x0001e40000100800 */
[----:B------:R-:W5:Y:S02]  /*2900*/  LDC.64 R6, c[0x0][0x448] ;  /* 0x00011200ff067b82 */ /* 0x000f640000000a00 */
[----:B------:R0:W-:Y:S04]  /*2910*/  STL [R198+0x8], R13 ;  /* 0x0000080dc6007387 */ /* 0x0001e80000100800 */
[----:B0-----:R0:W-:Y:S01]  /*2920*/  STL [R198+0xc], R15 ;  /* 0x00000c0fc6007387 */ /* 0x0011e20000100800 */
[----:B-1----:R-:W-:Y:S01]  /*2930*/  VIADD R206, R20, 0xffffff80 ;  /* 0xffffff8014ce7836 */ /* 0x002fe20000000000 */
[----:B------:R-:W1:Y:S02]  /*2940*/  LDC R237, c[0x0][0x450] ;  /* 0x00011400ffed7b82 */ /* 0x000e640000000800 */
[----:B------:R0:W-:Y:S04]  /*2950*/  STL [R198+0x14], RZ ;  /* 0x000014ffc6007387 */ /* 0x0001e80000100800 */
[----:B------:R0:W-:Y:S04]  /*2960*/  STL [R198], R206 ;  /* 0x000000cec6007387 */ /* 0x0001e80000100800 */
[----:B--2---:R0:W-:Y:S04]  /*2970*/  STL [R198+0x10], R4 ;  /* 0x00001004c6007387 */ /* 0x0041e80000100800 */
[----:B------:R0:W-:Y:S04]  /*2980*/  STL [R198+0x18], R5 ;  /* 0x00001805c6007387 */ /* 0x0001e80000100800 */
[----:B----4-:R0:W-:Y:S04]  /*2990*/  STL [R198+0x1c], R2 ;  /* 0x00001c02c6007387 */ /* 0x0101e80000100800 */
[----:B------:R0:W-:Y:S04]  /*29a0*/  STL [R198+0x20], R3 ;  /* 0x00002003c6007387 */ /* 0x0001e80000100800 */
[----:B-----5:R0:W-:Y:S04]  /*29b0*/  STL [R198+0x24], R6 ;  /* 0x00002406c6007387 */ /* 0x0201e80000100800 */
[----:B------:R0:W-:Y:S04]  /*29c0*/  STL [R198+0x28], R7 ;  /* 0x00002807c6007387 */ /* 0x0001e80000100800 */
[----:B-1----:R0:W-:Y:S04]  /*29d0*/  STL [R198+0x2c], R237 ;  /* 0x00002cedc6007387 */ /* 0x0021e80000100800 */
        /* <DEDUP_REMOVED lines=9> */
.L_x_12512:
[----:B------:R-:W-:Y:S05]  /*2a70*/  BSYNC B0 ;  /* 0x0000000000007941 */ /* 0x000fea0003800000 */
.L_x_12259:
[----:B------:R-:W2:Y:S04]  /*2a80*/  LDL R36, [R1+0x1c] ;  /* 0x00001c0001247983 */ /* 0x000ea80000100800 */
[----:B------:R1:W5:Y:S01]  /*2a90*/  LDL.64 R24, [R1+0x210] ;  /* 0x0002100001187983 */ /* 0x0003620000100a00 */
[----:B------:R-:W-:Y:S01]  /*2aa0*/  IMAD.U32 R8, RZ, RZ, UR38 ;  /* 0x00000026ff087e24 */ /* 0x000fe2000f8e00ff */
[C---:B------:R-:W-:Y:S01]  /*2ab0*/  IADD3 R20, P0, R16.reuse, 0x16c, RZ ;  /* 0x0000016c10147810 */ /* 0x040fe20007f1e0ff */
[----:B0-----:R-:W-:Y:S01]  /*2ac0*/  IMAD.U32 R9, RZ, RZ, UR39 ;  /* 0x00000027ff097e24 */ /* 0x001fe2000f8e00ff */
[C---:B------:R-:W-:Y:S01]  /*2ad0*/  IADD3 R0, P2, R16.reuse, 0x420, RZ ;  /* 0x0000042010007810 */ /* 0x040fe20007f5e0ff */
[----:B------:R-:W-:Y:S01]  /*2ae0*/  IMAD.MOV.U32 R10, RZ, RZ, R221 ;  /* 0x000000ffff0a7224 */ /* 0x000fe200078e00dd */
[----:B------:R-:W-:Y:S05]  /*2af0*/  WARPSYNC.ALL ;  /* 0x0000000000007948 */ /* 0x000fea0003800000 */
[----:B------:R-:W-:Y:S01]  /*2b00*/  IMAD.MOV.U32 R11, RZ, RZ, R220 ;  /* 0x000000ffff0b7224 */ /* 0x000fe200078e00dc */
[----:B------:R-:W-:Y:S01]  /*2b10*/  BSSY B0, `(.L_x_12261) ;  /* 0x0000035000007945 */ /* 0x000fe20003800000 */
[----:B------:R-:W-:Y:S01]  /*2b20*/  IMAD.MOV.U32 R14, RZ, RZ, R19 ;  /* 0x000000ffff0e7224 */ /* 0x000fe200078e0013 */
[----:B------:R1:W-:Y:S01]  /*2b30*/  BAR.SYNC.DEFER_BLOCKING R209, 0x100 ;  /* 0x000400d10000751d */ /* 0x0003e20000010000 */
[----:B------:R-:W-:Y:S01]  /*2b40*/  IMAD.MOV.U32 R15, RZ, RZ, R40 ;  /* 0x000000ffff0f7224 */ /* 0x000fe200078e0028 */
[----:B------:R-:W-:Y:S01]  /*2b50*/  IADD3 R19, P1, R16, 0x128, RZ ;  /* 0x0000012810137810 */ /* 0x000fe20007f3e0ff */
[----:B------:R-:W-:-:S02]  /*2b60*/  IMAD.MOV.U32 R12, RZ, RZ, R218 ;  /* 0x000000ffff0c7224 */ /* 0x000fc400078e00da */
[----:B------:R-:W-:Y:S02]  /*2b70*/  IMAD.MOV.U32 R13, RZ, RZ, R217 ;  /* 0x000000ffff0d7224 */ /* 0x000fe400078e00d9 */
[----:B------:R-:W-:Y:S01]  /*2b80*/  IMAD.X R21, RZ, RZ, R17, P0 ;  /* 0x000000ffff157224 */ /* 0x000fe200000e0611 */
[----:B------:R0:W-:Y:S04]  /*2b90*/  STL.128 [R1+0x1a0], R8 ;  /* 0x0001a00801007387 */ /* 0x0001e80000100c00 */
[----:B------:R3:W-:Y:S01]  /*2ba0*/  STL.128 [R1+0x170], R12 ;  /* 0x0001700c01007387 */ /* 0x0007e20000100c00 */
[----:B0-----:R-:W-:Y:S02]  /*2bb0*/  IMAD.MOV.U32 R8, RZ, RZ, R34 ;  /* 0x000000ffff087224 */ /* 0x001fe400078e0022 */
[----:B------:R-:W-:-:S02]  /*2bc0*/  IMAD.MOV.U32 R9, RZ, RZ, R45 ;  /* 0x000000ffff097224 */ /* 0x000fc400078e002d */
[----:B------:R-:W-:Y:S02]  /*2bd0*/  IMAD.MOV.U32 R10, RZ, RZ, R27 ;  /* 0x000000ffff0a7224 */ /* 0x000fe400078e001b */
[----:B------:R-:W-:Y:S02]  /*2be0*/  IMAD.MOV.U32 R11, RZ, RZ, R42 ;  /* 0x000000ffff0b7224 */ /* 0x000fe400078e002a */
[----:B---3--:R-:W-:Y:S02]  /*2bf0*/  IMAD.MOV.U32 R12, RZ, RZ, R28 ;  /* 0x000000ffff0c7224 */ /* 0x008fe400078e001c */
[----:B------:R-:W-:Y:S01]  /*2c00*/  IMAD.MOV.U32 R13, RZ, RZ, R41 ;  /* 0x000000ffff0d7224 */ /* 0x000fe200078e0029 */
[----:B------:R0:W-:Y:S01]  /*2c10*/  STL.128 [R1+0x1b0], R8 ;  /* 0x0001b00801007387 */ /* 0x0001e20000100c00 */
[----:B------:R-:W-:Y:S02]  /*2c20*/  IMAD.MOV.U32 R14, RZ, RZ, R29 ;  /* 0x000000ffff0e7224 */ /* 0x000fe400078e001d */
[----:B------:R-:W-:-:S02]  /*2c30*/  IMAD.MOV.U32 R15, RZ, RZ, R44 ;  /* 0x000000ffff0f7224 */ /* 0x000fc400078e002c */
[----:B------:R-:W-:Y:S02]  /*2c40*/  IMAD.MOV.U32 R28, RZ, RZ, R37 ;  /* 0x000000ffff1c7224 */ /* 0x000fe400078e0025 */
[----:B------:R-:W-:Y:S01]  /*2c50*/  IMAD.MOV.U32 R29, RZ, RZ, R38 ;  /* 0x000000ffff1d7224 */ /* 0x000fe200078e0026 */
[----:B------:R3:W-:Y:S01]  /*2c60*/  STL.128 [R1+0x190], R12 ;  /* 0x0001900c01007387 */ /* 0x0007e20000100c00 */
[----:B0-----:R-:W-:Y:S02]  /*2c70*/  IMAD.MOV.U32 R8, RZ, RZ, R31 ;  /* 0x000000ffff087224 */ /* 0x001fe400078e001f */
[----:B------:R-:W-:Y:S02]  /*2c80*/  IMAD.MOV.U32 R9, RZ, RZ, R46 ;  /* 0x000000ffff097224 */ /* 0x000fe400078e002e */
[----:B------:R-:W-:Y:S02]  /*2c90*/  IMAD.MOV.U32 R10, RZ, RZ, R32 ;  /* 0x000000ffff0a7224 */ /* 0x000fe400078e0020 */
[----:B------:R-:W-:-:S02]  /*2ca0*/  IMAD.MOV.U32 R11, RZ, RZ, R33 ;  /* 0x000000ffff0b7224 */ /* 0x000fc400078e0021 */
[--C-:B---3--:R-:W-:Y:S02]  /*2cb0*/  IMAD.X R13, RZ, RZ, R17.reuse, P2 ;  /* 0x000000ffff0d7224 */ /* 0x108fe400010e0611 */
[----:B------:R-:W-:Y:S01]  /*2cc0*/  IMAD.X R12, RZ, RZ, R17, P1 ;  /* 0x000000ffff0c7224 */ /* 0x000fe200008e0611 */
[----:B------:R0:W-:Y:S01]  /*2cd0*/  STL.128 [R1+0x1c0], R8 ;  /* 0x0001c00801007387 */ /* 0x0001e20000100c00 */
[----:B------:R-:W-:-:S05]  /*2ce0*/  IMAD.MOV.U32 R31, RZ, RZ, R43 ;  /* 0x000000ffff1f7224 */ /* 0x000fca00078e002b */
[----:B------:R-:W-:Y:S01]  /*2cf0*/  STL.128 [R1+0x200], R28 ;  /* 0x0002001c01007387 */ /* 0x000fe20000100c00 */
[----:B0-----:R-:W-:Y:S01]  /*2d00*/  IMAD.MOV.U32 R10, RZ, RZ, R20 ;  /* 0x000000ffff0a7224 */ /* 0x001fe200078e0014 */
[----:B------:R-:W-:Y:S01]  /*2d10*/  IADD3 R20, P0, R16, 0x138, RZ ;  /* 0x0000013810147810 */ /* 0x000fe20007f1e0ff */
[----:B------:R-:W-:Y:S02]  /*2d20*/  IMAD.MOV.U32 R11, RZ, RZ, R21 ;  /* 0x000000ffff0b7224 */ /* 0x000fe400078e0015 */
        /* <DEDUP_REMOVED lines=19> */
.L_x_12262:
[----:B------:R-:W-:Y:S05]  /*2e60*/  BSYNC B0 ;  /* 0x0000000000007941 */ /* 0x000fea0003800000 */
.L_x_12261:
        /* <DEDUP_REMOVED lines=8> */
.L_x_12264:
[----:B------:R-:W-:Y:S05]  /*2ef0*/  BSYNC B0 ;  /* 0x0000000000007941 */ /* 0x000fea0003800000 */
.L_x_12263:
[----:B------:R-:W-:Y:S04]  /*2f00*/  BSSY B0, `(.L_x_12265) ;  /* 0x0000004000007945 */ /* 0x000fe80003800000 */
[----:B-1----:R-:W-:Y:S05]  /*2f10*/  @P0 BRA `(.L_x_12266) ;  /* 0x0000000000080947 */ /* 0x002fea0003800000 */
[----:B------:R-:W1:Y:S02]  /*2f20*/  SYNCS.PHASECHK.TRANS64.TRYWAIT P0, [R24+URZ], R25 ;  /* 0x00000019180075a7 */ /* 0x000e64000800017f */
[----:B-1----:R-:W-:Y:S05]  /*2f30*/  @!P0 BRA `(.L_x_12267) ;  /* 0x0000025c00e88947 */ /* 0x002fea0003800000 */
.L_x_12266:
[----:B------:R-:W-:Y:S05]  /*2f40*/  BSYNC B0 ;  /* 0x0000000000007941 */ /* 0x000fea0003800000 */
.L_x_12265:
[----:B------:R-:W2:Y:S04]  /*2f50*/  LDL R13, [R1+0x210] ;  /* 0x00021000010d7983 */ /* 0x000ea80000100800 */
[----:B------:R-:W2:Y:S01]  /*2f60*/  LDL.64 R8, [R1+0xa0] ;  /* 0x0000a00001087983 */ /* 0x000ea20000100a00 */
[----:B------:R-:W-:Y:S05]  /*2f70*/  WARPSYNC.ALL ;  /* 0x0000000000007948 */ /* 0x000fea0003800000 */
[----:B01----:R-:W3:Y:S04]  /*2f80*/  LDL.64 R24, [R1+0x98] ;  /* 0x0000980001187983 */ /* 0x003ee80000100a00 */
        /* <DEDUP_REMOVED lines=54> */
.L_x_12513:
[----:B------:R-:W-:Y:S05]  /*32f0*/  BSYNC B0 ;  /* 0x0000000000007941 */ /* 0x000fea0003800000 */
.L_x_12268:
[----:B------:R-:W2:Y:S04]  /*3300*/  LDL R10, [R1+0x54] ;  /* 0x00005400010a7983 */ /* 0x000ea80000100800 */
[----:B0-----:R0:W5:Y:S01]  /*3310*/  LDL.64 R8, [R1+0x210] ;  /* 0x0002100001087983 */ /* 0x0011620000100a00 */
[----:B------:R-:W-:Y:S01]  /*3320*/  BSSY B0, `(.L_x_12270) ;  /* 0x0000005000007945 */ /* 0x000fe20003800000 */
[----:B--2---:R-:W-:-:S04]  /*3330*/  LOP3.LUT R10, R10, 0x1, RZ, 0xfc, !PT ;  /* 0x000000010a0a7812 */ /* 0x004fc800078efcff */
[----:B------:R-:W-:-:S13]  /*3340*/  ISETP.NE.AND P1, PT, R10, 0x3, PT ;  /* 0x000000030a00780c */ /* 0x000fda0003f25270 */
[----:B0-----:R-:W-:Y:S05]  /*3350*/  @!P1 BRA `(.L_x_12271) ;  /* 0x0000000000049947 */ /* 0x001fea0003800000 */
[----:B------:R-:W-:Y:S01]  /*3360*/  BPT.TRAP 0x1 ;  /* 0x000000040000795c */ /* 0x000fe20000300000 */
.L_x_12271:
[----:B------:R-:W-:Y:S05]  /*3370*/  BSYNC B0 ;  /* 0x0000000000007941 */ /* 0x000fea0003800000 */
.L_x_12270:
        /* <DEDUP_REMOVED lines=8> */
.L_x_12273:
[----:B------:R-:W-:Y:S05]  /*3400*/  BSYNC B0 ;  /* 0x0000000000007941 */ /* 0x000fea0003800000 */
.L_x_12272:
[----:B------:R-:W-:Y:S04]  /*3410*/  BSSY B0, `(.L_x_12274) ;  /* 0x0000004000007945 */ /* 0x000fe80003800000 */
[----:B-1----:R-:W-:Y:S05]  /*3420*/  @P0 BRA `(.L_x_12275) ;  /* 0x0000000000080947 */ /* 0x002fea0003800000 */
[----:B------:R-:W1:Y:S02]  /*3430*/  SYNCS.PHASECHK.TRANS64.TRYWAIT P0, [R8+URZ], R9 ;  /* 0x00000009080075a7 */ /* 0x000e64000800017f */
[----:B-1----:R-:W-:Y:S05]  /*3440*/  @!P0 BRA `(.L_x_12276) ;  /* 0x0000025800d08947 */ /* 0x002fea0003800000 */
.L_x_12275:
[----:B------:R-:W-:Y:S05]  /*3450*/  BSYNC B0 ;  /* 0x0000000000007941 */ /* 0x000fea0003800000 */
.L_x_12274:
        /* <DEDUP_REMOVED lines=244> */
[----:B------:R-:W-:-:S04]  /*43a0*/  IMAD.U32 R8, RZ, RZ, UR49 ;  /* 0x00000031ff087e24 */ /* 0x000fc8000f8e00ff */
[----:B-----5:R-:W-:Y:S01]  /*43b0*/  IMAD R9, R8, -0x60, R11 ;  /* 0xffffffa008097824 */ /* 0x020fe200078e020b */
[----:B------:R-:W-:Y:S01]  /*43c0*/  LOP3.LUT R8, R75, 0x7ffffffc, RZ, 0xc0, !PT ;  /* 0x7ffffffc4b087812 */ /* 0x000fe200078ec0ff */
[----:B------:R-:W-:Y:S01]  /*43d0*/  UMOV UR4, 0xffffffa0 ;  /* 0xffffffa000047882 */ /* 0x000fe20000000000 */
[----:B------:R-:W-:-:S03]  /*43e0*/  ISETP.GE.AND P2, PT, R72, 0x1, PT ;  /* 0x000000014800780c */ /* 0x000fc60003f46270 */
[----:B------:R-:W-:Y:S01]  /*43f0*/  IMAD.IADD R8, R73, 0x1, -R8 ;  /* 0x0000000149087824 */ /* 0x000fe200078e0a08 */
[----:B------:R-:W-:Y:S01]  /*4400*/  UIMAD UR4, UR49, UR4, 0x60 ;  /* 0x00000060310474a4 */ /* 0x000fe2000f8e0204 */
[----:B------:R-:W-:-:S05]  /*4410*/  LOP3.LUT R19, RZ, R19, RZ, 0x33, !PT ;  /* 0x00000013ff137212 */ /* 0x000fca00078e33ff */
[----:B------:R-:W-:Y:S01]  /*4420*/  IMAD.U32 R75, RZ, RZ, UR4 ;  /* 0x00000004ff4b7e24 */ /* 0x000fe2000f8e00ff */
[----:B------:R-:W-:Y:S03]  /*4430*/  BSSY B0, `(.L_x_12277) ;  /* 0x0000029000007945 */ /* 0x000fe60003800000 */
[----:B------:R-:W-:Y:S02]  /*4440*/  IMAD R76, R8, -0x2, R75 ;  /* 0xfffffffe084c7824 */ /* 0x000fe400078e024b */
[----:B------:R-:W-:Y:S02]  /*4450*/  VIADD R75, R20, UR4 ;  /* 0x00000004144b7c36 */ /* 0x000fe40008000000 */
[----:B--2---:R-:W-:-:S05]  /*4460*/  @P1 IMAD.HI.U32 R12, R77, R12, RZ ;  /* 0x0000000c4d0c1227 */ /* 0x004fca00078e00ff */
[----:B------:R-:W-:-:S05]  /*4470*/  @P1 SHF.R.U32.HI R77, RZ, R13, R12 ;  /* 0x0000000dff4d1219 */ /* 0x000fca000001160c */
[----:B------:R-:W1:Y:S01]  /*4480*/  SHFL.IDX PT, R21, R77, RZ, 0x1c1f ;  /* 0x001c1fff4d157589 */ /* 0x000e6200000e0000 */
[----:B------:R-:W-:-:S04]  /*4490*/  VIADD R13, R9, 0x61 ;  /* 0x00000061090d7836 */ /* 0x000fc80000000000 */
[C---:B------:R-:W-:Y:S02]  /*44a0*/  IMAD R13, R8.reuse, -0x2, R13 ;  /* 0xfffffffe080d7824 */ /* 0x040fe400078e020d */
[----:B------:R-:W-:Y:S02]  /*44b0*/  VIADD R9, R9, 0x60 ;  /* 0x0000006009097836 */ /* 0x000fe40000000000 */
[----:B------:R-:W-:Y:S02]  /*44c0*/  IMAD.IADD R10, R13, 0x1, -R14 ;  /* 0x000000010d0a7824 */ /* 0x000fe400078e0a0e */
        /* <DEDUP_REMOVED lines=18> */
.L_x_12282:
[----:B------:R-:W-:Y:S05]  /*45f0*/  BSYNC B2 ;  /* 0x0000000000027941 */ /* 0x000fea0003800000 */
.L_x_12281:
[----:B------:R-:W-:Y:S01]  /*4600*/  LOP3.LUT R13, RZ, R13, RZ, 0x33, !PT ;  /* 0x0000000dff0d7212 */ /* 0x000fe200078e33ff */
[----:B------:R-:W-:Y:S06]  /*4610*/  BRA `(.L_x_12283) ;  /* 0x0000000000187947 */ /* 0x000fec0003800000 */
.L_x_12280:
[----:B------:R-:W-:-:S13]  /*4620*/  ISETP.NE.AND P1, PT, R72, 0x1, PT ;  /* 0x000000014800780c */ /* 0x000fda0003f25270 */
[----:B------:R-:W-:Y:S05]  /*4630*/  @!P1 BRA `(.L_x_12283) ;  /* 0x0000000000109947 */ /* 0x000fea0003800000 */
[----:B------:R-:W2:Y:S04]  /*4640*/  LDL R10, [R198+0x1c] ;  /* 0x00001c00c60a7983 */ /* 0x000ea80000100800 */
[----:B------:R-:W3:Y:S01]  /*4650*/  LDL R20, [R198+0x20] ;  /* 0x00002000c6147983 */ /* 0x000ee20000100800 */
[----:B--2---:R-:W-:-:S05]  /*4660*/  IMAD.HI.U32 R13, R13, R10, RZ ;  /* 0x0000000a0d0d7227 */ /* 0x004fca00078e00ff */
[----:B---3--:R-:W-:-:S07]  /*4670*/  SHF.R.U32.HI R13, RZ, R20, R13 ;  /* 0x00000014ff0d7219 */ /* 0x008fce000001160d */
.L_x_12283:
[----:B------:R-:W-:Y:S05]  /*4680*/  BSYNC B1 ;  /* 0x0000000000017941 */ /* 0x000fea0003800000 */
.L_x_12279:
[----:B------:R-:W-:-:S05]  /*4690*/  IMAD R13, R72, R13, R76 ;  /* 0x0000000d480d7224 */ /* 0x000fca00078e024c */
[----:B------:R-:W-:Y:S02]  /*46a0*/  VIMNMX R8, R8, R13, !PT ;  /* 0x0000000d08087248 */ /* 0x000fe40007fe0100 */
[----:B------:R-:W-:-:S07]  /*46b0*/  VIADDMNMX R9, R13, R72, R9, PT ;  /* 0x000000480d097246 */ /* 0x000fce0003800109 */
.L_x_12278:
[----:B------:R-:W-:Y:S05]  /*46c0*/  BSYNC B0 ;  /* 0x0000000000007941 */ /* 0x000fea0003800000 */
.L_x_12277:
        /* <DEDUP_REMOVED lines=14> */
[C---:B------:R-:W-:Y:S02]  /*47b0*/  ISETP.LT.OR P4, PT, R9.reuse, 0x9, P4 ;  /* 0x000000090900780c */ /* 0x040fe40002781670 */
        /* <DEDUP_REMOVED lines=118> */
.L_x_12289:
[----:B------:R-:W-:Y:S05]  /*4f20*/  BSYNC B2 ;  /* 0x0000000000027941 */ /* 0x000fea0003800000 */
.L_x_12288:
[----:B------:R-:W-:Y:S01]  /*4f30*/  LOP3.LUT R11, RZ, R11, RZ, 0x33, !PT ;  /* 0x0000000bff0b7212 */ /* 0x000fe200078e33ff */
[----:B------:R-:W-:Y:S06]  /*4f40*/  BRA `(.L_x_12290) ;  /* 0x0000000000187947 */ /* 0x000fec0003800000 */
.L_x_12287:
[----:B------:R-:W-:-:S13]  /*4f50*/  ISETP.NE.AND P6, PT, R72, 0x1, PT ;  /* 0x000000014800780c */ /* 0x000fda0003fc5270 */
[----:B------:R-:W-:Y:S05]  /*4f60*/  @!P6 BRA `(.L_x_12290) ;  /* 0x000000000010e947 */ /* 0x000fea0003800000 */
[----:B------:R-:W2:Y:S04]  /*4f70*/  LDL R12, [R198+0x1c] ;  /* 0x00001c00c60c7983 */ /* 0x000ea80000100800 */
[----:B------:R-:W3:Y:S01]  /*4f80*/  LDL R14, [R198+0x20] ;  /* 0x00002000c60e7983 */ /* 0x000ee20000100800 */
[----:B--2---:R-:W-:-:S05]  /*4f90*/  IMAD.HI.U32 R11, R11, R12, RZ ;  /* 0x0000000c0b0b7227 */ /* 0x004fca00078e00ff */
[----:B---3--:R-:W-:-:S07]  /*4fa0*/  SHF.R.U32.HI R11, RZ, R14, R11 ;  /* 0x0000000eff0b7219 */ /* 0x008fce000001160b */
.L_x_12290:
[----:B------:R-:W-:Y:S05]  /*4fb0*/  BSYNC B1 ;  /* 0x0000000000017941 */ /* 0x000fea0003800000 */
.L_x_12286:
[----:B------:R-:W-:-:S05]  /*4fc0*/  IMAD R11, R72, R11, R76 ;  /* 0x0000000b480b7224 */ /* 0x000fca00078e024c */
[----:B------:R-:W-:Y:S02]  /*4fd0*/  VIADDMNMX R9, R11, R72, R9, PT ;  /* 0x000000480b097246 */ /* 0x000fe40003800109 */
[----:B------:R-:W-:-:S07]  /*4fe0*/  VIMNMX R8, R8, R11, !PT ;  /* 0x0000000b08087248 */ /* 0x000fce0007fe0100 */
.L_x_12285:
[----:B------:R-:W-:Y:S05]  /*4ff0*/  BSYNC B0 ;  /* 0x0000000000007941 */ /* 0x000fea0003800000 */
.L_x_12284:
        /* <DEDUP_REMOVED lines=13> */
[----:B------:R-:W3:Y:S01]  /*50d0*/  LDL R27, [R1+0x3f4] ;  /* 0x0003f400011b7983 */ /* 0x000ee20000100800 */
[----:B------:R-:W-:Y:S02]  /*50e0*/  ISETP.LT.OR P1, PT, R9, 0xa, P1 ;  /* 0x0000000a0900780c */ /* 0x000fe40000f21670 */
[----:B------:R-:W-:Y:S01]  /*50f0*/  ISETP.NE.AND P6, PT, R33, RZ, PT ;  /* 0x000000ff2100720c */ /* 0x000fe20003fc5270 */
[----:B------:R-:W4:Y:S01]  /*5100*/  LDL R149, [R1+0x234] ;  /* 0x0002340001957983 */ /* 0x000f220000100800 */
[----:B------:R-:W-:-:S02]  /*5110*/  FSEL R133, R31, -INF , !P1 ;  /* 0xff8000001f857808 */ /* 0x000fc40004800000 */
[----:B------:R-:W-:Y:S01]  /*5120*/  ISETP.NE.AND P1, PT, R28, RZ, PT ;  /* 0x000000ff1c00720c */ /* 0x000fe20003f25270 */
[----:B------:R-:W4:Y:S01]  /*5130*/  LDL R148, [R1+0x238] ;  /* 0x0002380001947983 */ /* 0x000f220000100800 */
[----:B------:R-:W-:Y:S02]  /*5140*/  FMNMX.FTZ R12, R65, R10, !PT ;  /* 0x0000000a410c7209 */ /* 0x000fe40007810000 */
[C---:B------:R-:W-:Y:S01]  /*5150*/  ISETP.GT.AND P1, PT, R8.reuse, 0x10, !P1 ;  /* 0x000000100800780c */ /* 0x040fe20004f24270 */
[----:B------:R-:W4:Y:S01]  /*5160*/  LDL R28, [R1+0x3f8] ;  /* 0x0003f800011c7983 */ /* 0x000f220000100800 */
[----:B------:R-:W-:Y:S02]  /*5170*/  FMNMX.FTZ R12, R15, R12, !PT ;  /* 0x0000000c0f0c7209 */ /* 0x000fe40007810000 */
[----:B------:R-:W-:Y:S01]  /*5180*/  ISETP.LT.OR P1, PT, R9, 0x11, P1 ;  /* 0x000000110900780c */ /* 0x000fe20000f21670 */
[----:B------:R-:W4:Y:S01]  /*5190*/  LDL R147, [R1+0x23c] ;  /* 0x00023c0001937983 */ /* 0x000f220000100800 */
[----:B------:R-:W-:-:S02]  /*51a0*/  ISETP.GT.AND P3, PT, R8, 0x50, !P3 ;  /* 0x000000500800780c */ /* 0x000fc40005f64270 */
[----:B------:R-:W-:Y:S01]  /*51b0*/  FSEL R163, R34, -INF , !P1 ;  /* 0xff80000022a37808 */ /* 0x000fe20004800000 */
[----:B------:R-:W4:Y:S01]  /*51c0*/  LDL R146, [R1+0x240] ;  /* 0x0002400001927983 */ /* 0x000f220000100800 */
[----:B------:R-:W-:Y:S02]  /*51d0*/  ISETP.NE.AND P1, PT, R29, RZ, PT ;  /* 0x000000ff1d00720c */ /* 0x000fe40003f25270 */
[C---:B------:R-:W-:Y:S01]  /*51e0*/  ISETP.GT.AND P4, PT, R8.reuse, 0x51, !P4 ;  /* 0x000000510800780c */ /* 0x040fe20006784270 */
[----:B------:R-:W4:Y:S01]  /*51f0*/  LDL R29, [R1+0x3fc] ;  /* 0x0003fc00011d7983 */ /* 0x000f220000100800 */
[C---:B------:R-:W-:Y:S02]  /*5200*/  ISETP.GT.AND P1, PT, R8.reuse, 0x11, !P1 ;  /* 0x000000110800780c */ /* 0x040fe40004f24270 */
[----:B------:R-:W-:Y:S01]  /*5210*/  ISETP.GT.AND P5, PT, R8, 0x58, !P5 ;  /* 0x000000580800780c */ /* 0x000fe20006fa4270 */
[----:B------:R-:W4:Y:S01]  /*5220*/  LDL R145, [R1+0x244] ;  /* 0x0002440001917983 */ /* 0x000f220000100800 */
[----:B------:R-:W-:-:S02]  /*5230*/  ISETP.LT.OR P1, PT, R9, 0x12, P1 ;  /* 0x000000120900780c */ /* 0x000fc40000f21670 */
[----:B------:R-:W-:Y:S01]  /*5240*/  ISETP.LT.OR P3, PT, R9, 0x51, P3 ;  /* 0x000000510900780c */ /* 0x000fe20001f61670 */
[----:B------:R-:W4:Y:S01]  /*5250*/  LDL R144, [R1+0x248] ;  /* 0x0002480001907983 */ /* 0x000f220000100800 */
[----:B------:R-:W-:Y:S02]  /*5260*/  FSEL R167, R35, -INF , !P1 ;  /* 0xff80000023a77808 */ /* 0x000fe40004800000 */
[----:B------:R-:W-:Y:S01]  /*5270*/  ISETP.GT.AND P1, PT, R8, 0x18, !P2 ;  /* 0x000000180800780c */ /* 0x000fe20005724270 */
[----:B------:R-:W4:Y:S01]  /*5280*/  LDL R143, [R1+0x24c] ;  /* 0x00024c00018f7983 */ /* 0x000f220000100800 */
[----:B------:R-:W-:Y:S02]  /*5290*/  ISETP.NE.AND P2, PT, R13, RZ, PT ;  /* 0x000000ff0d00720c */ /* 0x000fe40003f45270 */
[C---:B------:R-:W-:Y:S01]  /*52a0*/  ISETP.LT.OR P1, PT, R9.reuse, 0x19, P1 ;  /* 0x000000190900780c */ /* 0x040fe20000f21670 */
[----:B------:R-:W4:Y:S01]  /*52b0*/  LDL R141, [R1+0x250] ;  /* 0x00025000018d7983 */ /* 0x000f220000100800 */
[----:B------:R-:W-:-:S02]  /*52c0*/  ISETP.LT.OR P4, PT, R9, 0x52, P4 ;  /* 0x000000520900780c */ /* 0x000fc40002781670 */
[----:B------:R-:W-:Y:S01]  /*52d0*/  FSEL R171, R38, -INF , !P1 ;  /* 0xff80000026ab7808 */ /* 0x000fe20004800000 */
[----:B------:R-:W4:Y:S01]  /*52e0*/  LDL R140, [R1+0x254] ;  /* 0x00025400018c7983 */ /* 0x000f220000100800 */
[----:B------:R-:W-:Y:S02]  /*52f0*/  ISETP.GT.AND P1, PT, R8, 0x19, !P6 ;  /* 0x000000190800780c */ /* 0x000fe40007724270 */
[----:B------:R-:W-:Y:S01]  /*5300*/  ISETP.NE.AND P6, PT, R53, RZ, PT ;  /* 0x000000ff3500720c */ /* 0x000fe20003fc5270 */
[----:B------:R-:W4:Y:S01]  /*5310*/  LDL R139, [R1+0x258] ;  /* 0x00025800018b7983 */ /* 0x000f220000100800 */
[----:B------:R-:W-:Y:S02]  /*5320*/  ISETP.LT.OR P1, PT, R9, 0x1a, P1 ;  /* 0x0000001a0900780c */ /* 0x000fe40000f21670 */
[----:B------:R-:W-:Y:S01]  /*5330*/  FSEL R181, R66, -INF , !P3 ;  /* 0xff80000042b57808 */ /* 0x000fe20005800000 */
[----:B------:R-:W4:Y:S01]  /*5340*/  LDL R138, [R1+0x25c] ;  /* 0x00025c00018a7983 */ /* 0x000f220000100800 */
[----:B------:R-:W-:-:S02]  /*5350*/  FSEL R174, R39, -INF , !P1 ;  /* 0xff80000027ae7808 */ /* 0x000fc40004800000 */
[----:B------:R-:W-:Y:S01]  /*5360*/  ISETP.NE.AND P1, PT, R36, RZ, PT ;  /* 0x000000ff2400720c */ /* 0x000fe20003f25270 */
[----:B------:R-:W4:Y:S01]  /*5370*/  LDL R137, [R1+0x260] ;  /* 0x0002600001897983 */ /* 0x000f220000100800 */
[----:B------:R-:W-:Y:S02]  /*5380*/  ISETP.LT.OR P5, PT, R9, 0x59, P5 ;  /* 0x000000590900780c */ /* 0x000fe40002fa1670 */
[----:B------:R-:W-:Y:S01]  /*5390*/  ISETP.GT.AND P1, PT, R8, 0x20, !P1 ;  /* 0x000000200800780c */ /* 0x000fe20004f24270 */
[----:B------:R-:W4:Y:S01]  /*53a0*/  LDL R136, [R1+0x264] ;  /* 0x0002640001887983 */ /* 0x000f220000100800 */
[----:B------:R-:W-:Y:S02]  /*53b0*/  FSEL R182, R67, -INF , !P4 ;  /* 0xff80000043b67808 */ /* 0x000fe40006000000 */
[----:B------:R-:W-:Y:S01]  /*53c0*/  ISETP.LT.OR P1, PT, R9, 0x21, P1 ;  /* 0x000000210900780c */ /* 0x000fe20000f21670 */
[----:B------:R-:W4:Y:S01]  /*53d0*/  LDL R135, [R1+0x268] ;  /* 0x0002680001877983 */ /* 0x000f220000100800 */
[----:B------:R-:W-:-:S02]  /*53e0*/  FSEL R183, R70, -INF , !P5 ;  /* 0xff80000046b77808 */ /* 0x000fc40006800000 */
[----:B------:R-:W-:Y:S01]  /*53f0*/  FSEL R160, R42, -INF , !P1 ;  /* 0xff8000002aa07808 */ /* 0x000fe20004800000 */
[----:B------:R-:W4:Y:S01]  /*5400*/  LDL R130, [R1+0x26c] ;  /* 0x00026c0001827983 */ /* 0x000f220000100800 */
[----:B------:R-:W-:-:S03]  /*5410*/  ISETP.NE.AND P1, PT, R37, RZ, PT ;  /* 0x000000ff2500720c */ /* 0x000fc60003f25270 */
[----:B------:R-:W4:Y:S01]  /*5420*/  LDL R129, [R1+0x270] ;  /* 0x0002700001817983 */ /* 0x000f220000100800 */
[----:B------:R-:W-:-:S03]  /*5430*/  ISETP.GT.AND P1, PT, R8, 0x21, !P1 ;  /* 0x000000210800780c */ /* 0x000fc60004f24270 */
[----:B------:R-:W4:Y:S01]  /*5440*/  LDL R128, [R1+0x274] ;  /* 0x0002740001807983 */ /* 0x000f220000100800 */
[----:B------:R-:W-:-:S03]  /*5450*/  ISETP.LT.OR P1, PT, R9, 0x22, P1 ;  /* 0x000000220900780c */ /* 0x000fc60000f21670 */
[----:B------:R-:W4:Y:S01]  /*5460*/  LDL R127, [R1+0x278] ;  /* 0x00027800017f7983 */ /* 0x000f220000100800 */
[----:B------:R-:W-:Y:S02]  /*5470*/  FSEL R166, R43, -INF , !P1 ;  /* 0xff8000002ba67808 */ /* 0x000fe40004800000 */
[----:B------:R-:W-:Y:S01]  /*5480*/  ISETP.NE.AND P1, PT, R40, RZ, PT ;  /* 0x000000ff2800720c */ /* 0x000fe20003f25270 */
[----:B------:R-:W4:Y:S03]  /*5490*/  LDL R126, [R1+0x27c] ;  /* 0x00027c00017e7983 */ /* 0x000f260000100800 */
[----:B------:R-:W-:Y:S01]  /*54a0*/  ISETP.GT.AND P1, PT, R8, 0x28, !P1 ;  /* 0x000000280800780c */ /* 0x000fe20004f24270 */
[----:B------:R-:W4:Y:S03]  /*54b0*/  LDL R125, [R1+0x280] ;  /* 0x00028000017d7983 */ /* 0x000f260000100800 */
[----:B------:R-:W-:Y:S01]  /*54c0*/  ISETP.LT.OR P1, PT, R9, 0x29, P1 ;  /* 0x000000290900780c */ /* 0x000fe20000f21670 */
[----:B------:R-:W4:Y:S03]  /*54d0*/  LDL R124, [R1+0x284] ;  /* 0x00028400017c7983 */ /* 0x000f260000100800 */
[----:B------:R-:W-:Y:S01]  /*54e0*/  FSEL R170, R46, -INF , !P1 ;  /* 0xff8000002eaa7808 */ /* 0x000fe20004800000 */
[----:B------:R-:W4:Y:S01]  /*54f0*/  LDL R123, [R1+0x288] ;  /* 0x00028800017b7983 */ /* 0x000f220000100800 */
[----:B------:R-:W-:-:S03]  /*5500*/  ISETP.NE.AND P1, PT, R41, RZ, PT ;  /* 0x000000ff2900720c */ /* 0x000fc60003f25270 */
[----:B------:R-:W5:Y:S01]  /*5510*/  LDL R46, [R1+0x22c] ;  /* 0x00022c00012e7983 */ /* 0x000f620000100800 */
        /* <DEDUP_REMOVED lines=14> */
[----:B------:R-:W3:Y:S01]  /*5600*/  LDL R45, [R1+0x224] ;  /* 0x00022400012d7983 */ /* 0x000ee20000100800 */
        /* <DEDUP_REMOVED lines=28> */
[----:B------:R-:W-:-:S02]  /*57d0*/  ISETP.GT.AND P1, PT, R8, RZ, !P2 ;  /* 0x000000ff0800720c */ /* 0x000fc40005724270 */
[----:B------:R-:W-:Y:S01]  /*57e0*/  ISETP.NE.AND P2, PT, R57, RZ, PT ;  /* 0x000000ff3900720c */ /* 0x000fe20003f45270 */
[----:B------:R-:W4:Y:S01]  /*57f0*/  LDL R104, [R1+0x2d4] ;  /* 0x0002d40001687983 */ /* 0x000f220000100800 */
[----:B------:R-:W-:Y:S02]  /*5800*/  ISETP.LT.OR P1, PT, R9, 0x1, P1 ;  /* 0x000000010900780c */ /* 0x000fe40000f21670 */
[----:B------:R-:W-:Y:S01]  /*5810*/  ISETP.GT.AND P2, PT, R8, 0x49, !P2 ;  /* 0x000000490800780c */ /* 0x000fe20005744270 */
[----:B------:R-:W4:Y:S01]  /*5820*/  LDL R103, [R1+0x2d8] ;  /* 0x0002d80001677983 */ /* 0x000f220000100800 */
[----:B------:R-:W-:Y:S02]  /*5830*/  FSEL R142, R26, -INF , !P1 ;  /* 0xff8000001a8e7808 */ /* 0x000fe40004800000 */
[----:B------:R-:W-:Y:S01]  /*5840*/  ISETP.GT.AND P1, PT, R8, 0x41, !P6 ;  /* 0x000000410800780c */ /* 0x000fe20007724270 */
[----:B------:R-:W4:Y:S01]  /*5850*/  LDL R102, [R1+0x2dc] ;  /* 0x0002dc0001667983 */ /* 0x000f220000100800 */
[----:B------:R-:W-:-:S02]  /*5860*/  FMNMX.FTZ R11, R142, R131, !PT ;  /* 0x000000838e0b7209 */ /* 0x000fc40007810000 */
[----:B------:R-:W-:Y:S01]  /*5870*/  ISETP.LT.OR P1, PT, R9, 0x42, P1 ;  /* 0x000000420900780c */ /* 0x000fe20000f21670 */
[----:B------:R-:W4:Y:S01]  /*5880*/  LDL R101, [R1+0x2e0] ;  /* 0x0002e00001657983 */ /* 0x000f220000100800 */
[----:B------:R-:W-:Y:S02]  /*5890*/  FMNMX.FTZ R14, R132, R11, !PT ;  /* 0x0000000b840e7209 */ /* 0x000fe40007810000 */
[----:B------:R-:W-:Y:S01]  /*58a0*/  FMNMX.FTZ R11, R19, R12, !PT ;  /* 0x0000000c130b7209 */ /* 0x000fe20007810000 */
[----:B------:R-:W4:Y:S01]  /*58b0*/  LDL R100, [R1+0x2e4] ;  /* 0x0002e40001647983 */ /* 0x000f220000100800 */
[----:B------:R-:W-:Y:S02]  /*58c0*/  FMNMX.FTZ R14, R133, R14, !PT ;  /* 0x0000000e850e7209 */ /* 0x000fe40007810000 */
[----:B------:R-:W-:Y:S01]  /*58d0*/  FMNMX.FTZ R12, R134, R11, !PT ;  /* 0x0000000b860c7209 */ /* 0x000fe20007810000 */
[----:B------:R-:W4:Y:S01]  /*58e0*/  LDL R99, [R1+0x2e8] ;  /* 0x0002e80001637983 */ /* 0x000f220000100800 */
[----:B------:R-:W-:-:S02]  /*58f0*/  FMNMX.FTZ R14, R163, R14, !PT ;  /* 0x0000000ea30e7209 */ /* 0x000fc40007810000 */
[----:B------:R-:W-:Y:S01]  /*5900*/  FMNMX.FTZ R11, R21, R12, !PT ;  /* 0x0000000c150b7209 */ /* 0x000fe20007810000 */
        /* <DEDUP_REMOVED lines=26> */
[----:B------:R-:W-:Y:S01]  /*5ab0*/  FSEL R169, R59, -INF , !P1 ;  /* 0xff8000003ba97808 */ /* 0x000fe20004800000 */
[----:B------:R-:W4:Y:S01]  /*5ac0*/  LDL R89, [R1+0x310] ;  /* 0x0003100001597983 */ /* 0x000f220000100800 */
[----:B------:R-:W-:Y:S02]  /*5ad0*/  ISETP.NE.AND P1, PT, R56, RZ, PT ;  /* 0x000000ff3800720c */ /* 0x000fe40003f25270 */
[----:B------:R-:W-:Y:S01]  /*5ae0*/  FMNMX.FTZ R12, R191, R12, !PT ;  /* 0x0000000cbf0c7209 */ /* 0x000fe20007810000 */
[----:B------:R-:W4:Y:S01]  /*5af0*/  LDL R88, [R1+0x314] ;  /* 0x0003140001587983 */ /* 0x000f220000100800 */
[----:B------:R-:W-:Y:S02]  /*5b00*/  FMNMX.FTZ R14, R168, R11, !PT ;  /* 0x0000000ba80e7209 */ /* 0x000fe40007810000 */
[----:B------:R-:W-:Y:S01]  /*5b10*/  ISETP.NE.AND P6, PT, R24, RZ, PT ;  /* 0x000000ff1800720c */ /* 0x000fe20003fc5270 */
[----:B------:R-:W4:Y:S01]  /*5b20*/  LDL R87, [R1+0x318] ;  /* 0x0003180001577983 */ /* 0x000f220000100800 */
[----:B------:R-:W-:-:S02]  /*5b30*/  ISETP.GT.AND P1, PT, R8, 0x48, !P1 ;  /* 0x000000480800780c */ /* 0x000fc40004f24270 */
[----:B------:R-:W-:Y:S01]  /*5b40*/  FMNMX.FTZ R12, R199, R12, !PT ;  /* 0x0000000cc70c7209 */ /* 0x000fe20007810000 */
[----:B------:R-:W4:Y:S01]  /*5b50*/  LDL R86, [R1+0x31c] ;  /* 0x00031c0001567983 */ /* 0x000f220000100800 */
[----:B------:R-:W-:Y:S02]  /*5b60*/  FMNMX.FTZ R11, R173, R14, !PT ;  /* 0x0000000ead0b7209 */ /* 0x000fe40007810000 */
[----:B------:R-:W-:Y:S01]  /*5b70*/  ISETP.GT.AND P6, PT, R8, 0x59, !P6 ;  /* 0x000000590800780c */ /* 0x000fe200077c4270 */
[----:B------:R-:W4:Y:S01]  /*5b80*/  LDL R85, [R1+0x320] ;  /* 0x0003200001557983 */ /* 0x000f220000100800 */
[----:B------:R-:W-:Y:S02]  /*5b90*/  ISETP.LT.OR P1, PT, R9, 0x49, P1 ;  /* 0x000000490900780c */ /* 0x000fe40000f21670 */
[----:B------:R-:W-:Y:S01]  /*5ba0*/  FMNMX.FTZ R13, R185, R12, !PT ;  /* 0x0000000cb90d7209 */ /* 0x000fe20007810000 */
[----:B------:R-:W4:Y:S01]  /*5bb0*/  LDL R84, [R1+0x324] ;  /* 0x0003240001547983 */ /* 0x000f220000100800 */
[----:B------:R-:W-:-:S02]  /*5bc0*/  FMNMX.FTZ R8, R162, R11, !PT ;  /* 0x0000000ba2087209 */ /* 0x000fc40007810000 */
[----:B------:R-:W-:Y:S01]  /*5bd0*/  ISETP.LT.OR P2, PT, R9, 0x4a, P2 ;  /* 0x0000004a0900780c */ /* 0x000fe20001741670 */
[----:B------:R-:W4:Y:S01]  /*5be0*/  LDL R83, [R1+0x328] ;  /* 0x0003280001537983 */ /* 0x000f220000100800 */
[----:B------:R-:W-:Y:S02]  /*5bf0*/  FSEL R175, R62, -INF , !P1 ;  /* 0xff8000003eaf7808 */ /* 0x000fe40004800000 */
[----:B------:R-:W-:Y:S01]  /*5c00*/  FMNMX.FTZ R12, R186, R13, !PT ;  /* 0x0000000dba0c7209 */ /* 0x000fe20007810000 */
[----:B------:R-:W4:Y:S01]  /*5c10*/  LDL R82, [R1+0x32c] ;  /* 0x00032c0001527983 */ /* 0x000f220000100800 */
[----:B------:R-:W-:Y:S02]  /*5c20*/  FMNMX.FTZ R8, R169, R8, !PT ;  /* 0x00000008a9087209 */ /* 0x000fe40007810000 */
[----:B------:R-:W-:Y:S01]  /*5c30*/  FSEL R176, R63, -INF , !P2 ;  /* 0xff8000003fb07808 */ /* 0x000fe20005000000 */
        /* <DEDUP_REMOVED lines=10> */
[----:B------:R-:W-:-:S02]  /*5ce0*/  ISETP.LT.OR P6, PT, R9, 0x5a, P6 ;  /* 0x0000005a0900780c */ /* 0x000fc400037c1670 */
[----:B------:R-:W-:Y:S01]  /*5cf0*/  FMNMX.FTZ R8, R178, R11, !PT ;  /* 0x0000000bb2087209 */ /* 0x000fe20007810000 */
[----:B------:R-:W4:Y:S01]  /*5d00*/  LDL R77, [R1+0x340] ;  /* 0x00034000014d7983 */ /* 0x000f220000100800 */
[----:B------:R-:W-:Y:S02]  /*5d10*/  FMNMX.FTZ R12, R182, R13, !PT ;  /* 0x0000000db60c7209 */ /* 0x000fe40007810000 */
[----:B------:R-:W-:Y:S01]  /*5d20*/  FSEL R184, R71, -INF , !P6 ;  /* 0xff80000047b87808 */ /* 0x000fe20007000000 */
[----:B------:R-:W2:Y:S01]  /*5d30*/  LDL R11, [R1+0x450] ;  /* 0x00045000010b7983 */ /* 0x000ea20000100800 */
[----:B------:R-:W-:Y:S02]  /*5d40*/  FMNMX.FTZ R9, R179, R8, !PT ;  /* 0x00000008b3097209 */ /* 0x000fe40007810000 */
[----:B------:R-:W-:Y:S01]  /*5d50*/  FMNMX.FTZ R13, R183, R12, !PT ;  /* 0x0000000cb70d7209 */ /* 0x000fe20007810000 */
[----:B------:R-:W4:Y:S01]  /*5d60*/  LDL R76, [R1+0x344] ;  /* 0x00034400014c7983 */ /* 0x000f220000100800 */
[----:B------:R-:W-:-:S02]  /*5d70*/  FMNMX.FTZ R12, R180, R9, !PT ;  /* 0x00000009b40c7209 */ /* 0x000fc40007810000 */
[----:B------:R-:W-:Y:S01]  /*5d80*/  FMNMX.FTZ R13, R184, R13, !PT ;  /* 0x0000000db80d7209 */ /* 0x000fe20007810000 */
[----:B------:R-:W4:Y:S04]  /*5d90*/  LDL R75, [R1+0x348] ;  /* 0x00034800014b7983 */ /* 0x000f280000100800 */
[----:B------:R0:W-:Y:S04]  /*5da0*/  STL.64 [R1+0x430], R12 ;  /* 0x0004300c01007387 */ /* 0x0001e80000100a00 */
[----:B------:R-:W5:Y:S04]  /*5db0*/  LDL R26, [R1+0x434] ;  /* 0x00043400011a7983 */ /* 0x000f680000100800 */
[----:B------:R-:W1:Y:S04]  /*5dc0*/  SHFL.BFLY PT, R9, R12, 0x2, 0x1f ;  /* 0x0c401f000c097f89 */ /* 0x000e6800000e0000 */
[----:B0-----:R-:W4:Y:S04]  /*5dd0*/  LDL R13, [R1+0x3b8] ;  /* 0x0003b800010d7983 */ /* 0x001f280000100800 */
[----:B------:R-:W4:Y:S04]  /*5de0*/  LDL R74, [R1+0x34c] ;  /* 0x00034c00014a7983 */ /* 0x000f280000100800 */
[----:B------:R-:W4:Y:S04]  /*5df0*/  LDL R73, [R1+0x350] ;  /* 0x0003500001497983 */ /* 0x000f280000100800 */
[----:B------:R-:W4:Y:S04]  /*5e00*/  LDL R72, [R1+0x354] ;  /* 0x0003540001487983 */ /* 0x000f280000100800 */
[----:B------:R-:W4:Y:S01]  /*5e10*/  LDL R71, [R1+0x358] ;  /* 0x0003580001477983 */ /* 0x000f220000100800 */
[----:B-1----:R-:W-:-:S03]  /*5e20*/  FMNMX.FTZ R14, R12, R9, !PT ;  /* 0x000000090c0e7209 */ /* 0x002fc60007810000 */
[----:B------:R-:W4:Y:S04]  /*5e30*/  LDL R70, [R1+0x35c] ;  /* 0x00035c0001467983 */ /* 0x000f280000100800 */
[----:B------:R-:W0:Y:S04]  /*5e40*/  SHFL.BFLY PT, R9, R14, 0x1, 0x1f ;  /* 0x0c201f000e097f89 */ /* 0x000e2800000e0000 */
[----:B------:R-:W4:Y:S04]  /*5e50*/  LDL R12, [R1+0x3a8] ;  /* 0x0003a800010c7983 */ /* 0x000f280000100800 */
[----:B------:R-:W4:Y:S04]  /*5e60*/  LDL R69, [R1+0x360] ;  /* 0x0003600001457983 */ /* 0x000f280000100800 */
[----:B------:R-:W4:Y:S04]  /*5e70*/  LDL R68, [R1+0x364] ;  /* 0x0003640001447983 */ /* 0x000f280000100800 */
[----:B------:R-:W4:Y:S04]  /*5e80*/  LDL R67, [R1+0x368] ;  /* 0x0003680001437983 */ /* 0x000f280000100800 */
[----:B------:R-:W4:Y:S01]  /*5e90*/  LDL R66, [R1+0x36c] ;  /* 0x00036c0001427983 */ /* 0x000f220000100800 */
[----:B0-----:R-:W-:-:S03]  /*5ea0*/  FMNMX.FTZ R24, R14, R9, !PT ;  /* 0x000000090e187209 */ /* 0x001fc60007810000 */
[----:B------:R-:W4:Y:S04]  /*5eb0*/  LDL R49, [R1+0x370] ;  /* 0x0003700001317983 */ /* 0x000f280000100800 */
[----:B------:R0:W-:Y:S04]  /*5ec0*/  STL [R1+0x430], R24 ;  /* 0x0004301801007387 */ /* 0x0001e80000100800 */
[----:B------:R-:W3:Y:S04]  /*5ed0*/  LDL R156, [R1+0x430] ;  /* 0x00043000019c7983 */ /* 0x000ee80000100800 */
[----:B------:R-:W4:Y:S04]  /*5ee0*/  LDL.64 R8, [R1+0xa8] ;  /* 0x0000a80001087983 */ /* 0x000f280000100a00 */
[----:B------:R-:W4:Y:S04]  /*5ef0*/  LDL R14, [R1+0x3d0] ;  /* 0x0003d000010e7983 */ /* 0x000f280000100800 */
[----:B0-----:R-:W4:Y:S04]  /*5f00*/  LDL R24, [R1+0x3e8] ;  /* 0x0003e80001187983 */ /* 0x001f280000100800 */
[----:B------:R-:W4:Y:S04]  /*5f10*/  LDL R64, [R1+0x374] ;  /* 0x0003740001407983 */ /* 0x000f280000100800 */
        /* <DEDUP_REMOVED lines=31> */
[----:B-----5:R-:W0:Y:S02]  /*6110*/  SHFL.BFLY PT, R155, R26, 0x2, 0x1f ;  /* 0x0c401f001a9b7f89 */ /* 0x020e2400000e0000 */
[----:B0-----:R-:W-:-:S02]  /*6120*/  FMNMX.FTZ R155, R155, R26, !PT ;  /* 0x0000001a9b9b7209 */ /* 0x001fc40007810000 */
[----:B------:R-:W5:Y:S01]  /*6130*/  LDL R26, [R1+0x3f0] ;  /* 0x0003f000011a7983 */ /* 0x000f620000100800 */
[----:B---3--:R-:W-:Y:S01]  /*6140*/  FSETP.NEU.FTZ.AND P1, PT, R156, -INF , PT ;  /* 0xff8000009c00780b */ /* 0x008fe20003f3d000 */
[----:B--2---:R-:W-:-:S05]  /*6150*/  FMUL.FTZ R156, R11, R156 ;  /* 0x0000009c0b9c7220 */ /* 0x004fca0000410000 */
        /* <DEDUP_REMOVED lines=25> */
[----:B------:R-:W2:Y:S04]  /*62f0*/  LDL R21, [R1+0x414] ;  /* 0x0004140001157983 */ /* 0x000ea80000100800 */
[----:B------:R-:W3:Y:S04]  /*6300*/  LDL R156, [R1+0x418] ;  /* 0x00041800019c7983 */ /* 0x000ee80000100800 */
[----:B------:R-:W0:Y:S01]  /*6310*/  SHFL.BFLY PT, R10, R155, 0x1, 0x1f ;  /* 0x0c201f009b0a7f89 */ /* 0x000e2200000e0000 */
[----:B----4-:R-:W-:Y:S01]  /*6320*/  IMAD R158, R158, 0xc00, R8 ;  /* 0x00000c009e9e7824 */ /* 0x010fe200078e0208 */
[----:B------:R-:W-:Y:S02]  /*6330*/  MUFU.EX2 R65, R65 ;  /* 0x0000004100417308 */ /* 0x000fe40000000800 */
[----:B------:R1:W-:Y:S01]  /*6340*/  STL [R1+0x22c], R46 ;  /* 0x00022c2e01007387 */ /* 0x0003e20000100800 */
[----:B0-----:R-:W-:-:S04]  /*6350*/  FMNMX.FTZ R10, R155, R10, !PT ;  /* 0x0000000a9b0a7209 */ /* 0x001fc80007810000 */
[C---:B------:R-:W-:Y:S01]  /*6360*/  FSETP.NEU.FTZ.AND P1, PT, R10.reuse, -INF , PT ;  /* 0xff8000000a00780b */ /* 0x040fe20003f3d000 */
[----:B------:R-:W-:-:S05]  /*6370*/  FMUL.FTZ R8, R10, R11 ;  /* 0x0000000b0a087220 */ /* 0x000fca0000410000 */
[----:B------:R-:W-:Y:S01]  /*6380*/  FSEL R8, R8, RZ, P1 ;  /* 0x000000ff08087208 */ /* 0x000fe20000800000 */
[----:B-1----:R-:W0:Y:S04]  /*6390*/  MUFU.EX2 R46, R151 ;  /* 0x00000097002e7308 */ /* 0x002e280000000800 */
[-CC-:B------:R-:W-:Y:S01]  /*63a0*/  FFMA.FTZ R219, R132, R11.reuse, -R8.reuse ;  /* 0x0000000b84db7223 */ /* 0x180fe20000010808 */
[-CC-:B------:R-:W-:Y:S01]  /*63b0*/  FFMA.FTZ R223, R133, R11.reuse, -R8.reuse ;  /* 0x0000000b85df7223 */ /* 0x180fe20000010808 */
[-CC-:B------:R-:W-:Y:S01]  /*63c0*/  FFMA.FTZ R142, R142, R11.reuse, -R8.reuse ;  /* 0x0000000b8e8e7223 */ /* 0x180fe20000010808 */
[----:B------:R-:W-:Y:S01]  /*63d0*/  FFMA.FTZ R131, R131, R11, -R8 ;  /* 0x0000000b83837223 */ /* 0x000fe20000010808 */
[----:B------:R1:W-:Y:S02]  /*63e0*/  STL [R1+0x224], R45 ;  /* 0x0002242d01007387 */ /* 0x0003e40000100800 */
[----:B------:R-:W-:Y:S02]  /*63f0*/  MUFU.EX2 R219, R219 ;  /* 0x000000db00db7308 */ /* 0x000fe40000000800 */
[----:B------:R4:W-:Y:S04]  /*6400*/  STL [R1+0x3a8], R12 ;  /* 0x0003a80c01007387 */ /* 0x0009e80000100800 */
[----:B------:R0:W-:Y:S02]  /*6410*/  STL [R1+0x3b8], R13 ;  /* 0x0003b80d01007387 */ /* 0x0001e40000100800 */
[----:B-1----:R1:W-:Y:S02]  /*6420*/  MUFU.EX2 R45, R152 ;  /* 0x00000098002d7308 */ /* 0x0023e40000000800 */
[----:B------:R1:W-:Y:S06]  /*6430*/  STL [R1+0x3d0], R14 ;  /* 0x0003d00e01007387 */ /* 0x0003ec0000100800 */
[----:B----4-:R-:W-:Y:S08]  /*6440*/  MUFU.EX2 R12, R153 ;  /* 0x00000099000c7308 */ /* 0x010ff00000000800 */
[----:B0-----:R-:W-:Y:S08]  /*6450*/  MUFU.EX2 R13, R142 ;  /* 0x0000008e000d7308 */ /* 0x001ff00000000800 */
[----:B-1----:R-:W0:Y:S08]  /*6460*/  MUFU.EX2 R14, R131 ;  /* 0x00000083000e7308 */ /* 0x002e300000000800 */
[----:B------:R-:W1:Y:S01]  /*6470*/  MUFU.EX2 R223, R223 ;  /* 0x000000df00df7308 */ /* 0x000e620000000800 */
[----:B------:R4:W-:Y:S01]  /*6480*/  STL [R1+0x3e8], R24 ;  /* 0x0003e81801007387 */ /* 0x0009e20000100800 */
[----:B------:R-:W-:Y:S01]  /*6490*/  IMAD.MOV.U32 R159, RZ, RZ, R9 ;  /* 0x000000ffff9f7224 */ /* 0x000fe200078e0009 */
[----:B------:R-:W-:-:S02]  /*64a0*/  R2UR UR6, R158 ;  /* 0x000000009e0672ca */ /* 0x000fc400000e0000 */
[----:B------:R0:W-:Y:S01]  /*64b0*/  STL [R1+0x3ec], R25 ;  /* 0x0003ec1901007387 */ /* 0x0001e20000100800 */
[----:B----4-:R-:W-:-:S03]  /*64c0*/  VIADD R24, R158, 0x80 ;  /* 0x000000809e187836 */ /* 0x010fc60000000000 */
[----:B------:R4:W-:Y:S01]  /*64d0*/  STL [R1+0x3f4], R27 ;  /* 0x0003f41b01007387 */ /* 0x0009e20000100800 */
[----:B------:R-:W-:Y:S01]  /*64e0*/  R2UR UR7, R159 ;  /* 0x000000009f0772ca */ /* 0x000fe200000e0000 */
[--C-:B0-----:R-:W-:Y:S02]  /*64f0*/  IMAD.MOV.U32 R25, RZ, RZ, R9.reuse ;  /* 0x000000ffff197224 */ /* 0x101fe400078e0009 */
[----:B------:R0:W-:Y:S01]  /*6500*/  STL [R1+0x3f8], R28 ;  /* 0x0003f81c01007387 */ /* 0x0001e20000100800 */
[----:B------:R-:W-:Y:S01]  /*6510*/  R2UR UR10, R24 ;  /* 0x00000000180a72ca */ /* 0x000fe200000e0000 */
[----:B------:R-:W-:Y:S02]  /*6520*/  FADD.FTZ R24, R65, R46 ;  /* 0x0000002e41187221 */ /* 0x000fe40000010000 */
[----:B------:R1:W-:Y:S01]  /*6530*/  STL [R1+0x3fc], R29 ;  /* 0x0003fc1d01007387 */ /* 0x0003e20000100800 */
[----:B----4-:R-:W-:Y:S01]  /*6540*/  IMAD.MOV.U32 R27, RZ, RZ, R9 ;  /* 0x000000ffff1b7224 */ /* 0x010fe200078e0009 */
[----:B------:R-:W-:-:S02]  /*6550*/  F2FP.F16.F32.PACK_AB R152, R46, R65 ;  /* 0x000000412e98723e */ /* 0x000fc400000000ff */
[----:B------:R4:W-:Y:S01]  /*6560*/  STL [R1+0x220], R154 ;  /* 0x0002209a01007387 */ /* 0x0009e20000100800 */
[----:B0-----:R-:W-:Y:S01]  /*6570*/  VIADD R28, R158, 0x180 ;  /* 0x000001809e1c7836 */ /* 0x001fe20000000000 */
[----:B------:R-:W-:Y:S01]  /*6580*/  F2FP.F16.F32.PACK_AB R153, R14, R13 ;  /* 0x0000000d0e99723e */ /* 0x000fe200000000ff */
[----:B-1----:R-:W-:Y:S01]  /*6590*/  IMAD.MOV.U32 R29, RZ, RZ, R9 ;  /* 0x000000ffff1d7224 */ /* 0x002fe200078e0009 */
[----:B------:R-:W-:Y:S02]  /*65a0*/  F2FP.F16.F32.PACK_AB R155, R223, R219 ;  /* 0x000000dbdf9b723e */ /* 0x000fe400000000ff */
[----:B----4-:R-:W-:Y:S01]  /*65b0*/  F2FP.F16.F32.PACK_AB R154, R12, R45 ;  /* 0x0000002d0c9a723e */ /* 0x010fe200000000ff */
[----:B------:R-:W-:Y:S01]  /*65c0*/  STL [R1+0x228], R47 ;  /* 0x0002282f01007387 */ /* 0x000fe20000100800 */
[----:B------:R-:W-:Y:S01]  /*65d0*/  R2UR UR11, R25 ;  /* 0x00000000190b72ca */ /* 0x000fe200000e0000 */
[----:B------:R-:W-:Y:S01]  /*65e0*/  FADD.FTZ R159, R45, R24 ;  /* 0x000000182d9f7221 */ /* 0x000fe20000010000 */
[----:B------:R-:W-:Y:S01]  /*65f0*/  R2UR UR15, R27 ;  /* 0x000000001b0f72ca */ /* 0x000fe200000e0000 */
[----:B------:R-:W-:Y:S01]  /*6600*/  STL [R1+0x230], R150 ;  /* 0x0002309601007387 */ /* 0x000fe20000100800 */
[----:B------:R-:W-:-:S02]  /*6610*/  R2UR UR18, R28 ;  /* 0x000000001c1272ca */ /* 0x000fc400000e0000 */
[----:B------:R-:W-:Y:S01]  /*6620*/  R2UR UR19, R29 ;  /* 0x000000001d1372ca */ /* 0x000fe200000e0000 */
        /* <DEDUP_REMOVED lines=21> */
[----:B-----5:R0:W-:Y:S04]  /*6780*/  STL [R1+0x3f0], R26 ;  /* 0x0003f01a01007387 */ /* 0x0201e80000100800 */
[----:B------:R-:W-:Y:S01]  /*6790*/  STL [R1+0x288], R123 ;  /* 0x0002887b01007387 */ /* 0x000fe20000100800 */
[----:B0-----:R-:W-:-:S03]  /*67a0*/  VIADD R26, R158, 0x100 ;  /* 0x000001009e1a7836 */ /* 0x001fc60000000000 */
[----:B------:R-:W-:Y:S04]  /*67b0*/  STL [R1+0x28c], R122 ;  /* 0x00028c7a01007387 */ /* 0x000fe80000100800 */
        /* <DEDUP_REMOVED lines=92> */
[-CC-:B------:R-:W-:Y:S01]  /*6d80*/  FFMA.FTZ R167, R167, R11.reuse, -R8.reuse ;  /* 0x0000000ba7a77223 */ /* 0x180fe20000010808 */
[-CC-:B------:R-:W-:Y:S01]  /*6d90*/  FFMA.FTZ R171, R171, R11.reuse, -R8.reuse ;  /* 0x0000000babab7223 */ /* 0x180fe20000010808 */
[----:B--2---:R-:W-:Y:S01]  /*6da0*/  STL [R1+0x414], R21 ;  /* 0x0004141501007387 */ /* 0x004fe20000100800 */
[----:B------:R-:W-:Y:S03]  /*6db0*/  MUFU.EX2 R15, R15 ;  /* 0x0000000f000f7308 */ /* 0x000fe60000000800 */
[----:B---3--:R0:W-:Y:S04]  /*6dc0*/  STL [R1+0x418], R156 ;  /* 0x0004189c01007387 */ /* 0x0081e80000100800 */
[----:B------:R2:W-:Y:S01]  /*6dd0*/  STL [R1+0x41c], R157 ;  /* 0x00041c9d01007387 */ /* 0x0005e20000100800 */
[----:B------:R-:W3:Y:S08]  /*6de0*/  MUFU.EX2 R19, R19 ;  /* 0x0000001300137308 */ /* 0x000ef00000000800 */
[----:B------:R-:W-:Y:S08]  /*6df0*/  MUFU.EX2 R20, R20 ;  /* 0x0000001400147308 */ /* 0x000ff00000000800 */
[----:B------:R-:W4:Y:S08]  /*6e00*/  MUFU.EX2 R215, R215 ;  /* 0x000000d700d77308 */ /* 0x000f300000000800 */
[----:B0-----:R0:W-:Y:S08]  /*6e10*/  MUFU.EX2 R156, R167 ;  /* 0x000000a7009c7308 */ /* 0x0011f00000000800 */
[----:B--2---:R2:W-:Y:S01]  /*6e20*/  MUFU.EX2 R157, R171 ;  /* 0x000000ab009d7308 */ /* 0x0045e20000000800 */
[-CC-:B0-----:R-:W-:Y:S01]  /*6e30*/  FFMA.FTZ R167, R160, R11.reuse, -R8.reuse ;  /* 0x0000000ba0a77223 */ /* 0x181fe20000010808 */
[-CC-:B------:R-:W-:Y:S01]  /*6e40*/  FFMA.FTZ R160, R170, R11.reuse, -R8.reuse ;  /* 0x0000000baaa07223 */ /* 0x180fe20000010808 */
[-CC-:B--2---:R-:W-:Y:S01]  /*6e50*/  FFMA.FTZ R171, R166, R11.reuse, -R8.reuse ;  /* 0x0000000ba6ab7223 */ /* 0x184fe20000010808 */
[----:B------:R-:W-:-:S04]  /*6e60*/  FFMA.FTZ R166, R172, R11, -R8 ;  /* 0x0000000baca67223 */ /* 0x000fc80000010808 */
[----:B------:R-:W-:Y:S08]  /*6e70*/  MUFU.EX2 R207, R207 ;  /* 0x000000cf00cf7308 */ /* 0x000ff00000000800 */
[----:B------:R-:W-:Y:S08]  /*6e80*/  MUFU.EX2 R212, R212 ;  /* 0x000000d400d47308 */ /* 0x000ff00000000800 */
[----:B------:R-:W-:Y:S08]  /*6e90*/  MUFU.EX2 R213, R213 ;  /* 0x000000d500d57308 */ /* 0x000ff00000000800 */
[----:B------:R-:W-:Y:S08]  /*6ea0*/  MUFU.EX2 R214, R214 ;  /* 0x000000d600d67308 */ /* 0x000ff00000000800 */
[----:B------:R-:W-:Y:S01]  /*6eb0*/  MUFU.EX2 R167, R167 ;  /* 0x000000a700a77308 */ /* 0x000fe20000000800 */
[----:B------:R-:W-:-:S02]  /*6ec0*/  WARPGROUP.DEPBAR.LE gsb0, 0x0 ;  /* 0x00008000000079c5 */ /* 0x000fc40000010000 */
[-CC-:B------:R-:W-:Y:S01]  /*6ed0*/  FFMA.FTZ R152, R163, R11.reuse, -R8.reuse ;  /* 0x0000000ba3987223 */ /* 0x180fe20000010808 */
[----:B------:R-:W-:-:S04]  /*6ee0*/  FFMA.FTZ R163, R174, R11, -R8 ;  /* 0x0000000baea37223 */ /* 0x000fc80000010808 */
[----:B------:R3:W0:Y:S08]  /*6ef0*/  MUFU.EX2 R21, R152 ;  /* 0x0000009800157308 */ /* 0x0006300000000800 */
[----:B------:R-:W2:Y:S01]  /*6f00*/  MUFU.EX2 R163, R163 ;  /* 0x000000a300a37308 */ /* 0x000ea20000000800 */
[----:B---3--:R-:W-:Y:S02]  /*6f10*/  F2FP.F16.F32.PACK_AB R152, R19, R15 ;  /* 0x0000000f1398723e */ /* 0x008fe400000000ff */
[----:B----4-:R-:W-:Y:S01]  /*6f20*/  F2FP.F16.F32.PACK_AB R154, R215, R20 ;  /* 0x00000014d79a723e */ /* 0x010fe200000000ff */
[----:B------:R-:W-:Y:S01]  /*6f30*/  STL.128 [R1+0x220], R24 ;  /* 0x0002201801007387 */ /* 0x000fe20000100c00 */
[----:B0-----:R-:W-:-:S03]  /*6f40*/  F2FP.F16.F32.PACK_AB R153, R156, R21 ;  /* 0x000000159c99723e */ /* 0x001fc600000000ff */
[----:B------:R-:W-:Y:S04]  /*6f50*/  STL.128 [R1+0x230], R28 ;  /* 0x0002301c01007387 */ /* 0x000fe80000100c00 */
[----:B------:R-:W-:Y:S01]  /*6f60*/  STL.128 [R1+0x240], R32 ;  /* 0x0002402001007387 */ /* 0x000fe20000100c00 */
[----:B--2---:R-:W-:-:S03]  /*6f70*/  F2FP.F16.F32.PACK_AB R155, R163, R157 ;  /* 0x0000009da39b723e */ /* 0x004fc600000000ff */
        /* <DEDUP_REMOVED lines=31> */
[----:B------:R-:W0:Y:S08]  /*7170*/  MUFU.EX2 R171, R171 ;  /* 0x000000ab00ab7308 */ /* 0x000e300000000800 */
[----:B------:R-:W-:Y:S08]  /*7180*/  MUFU.EX2 R160, R160 ;  /* 0x000000a000a07308 */ /* 0x000ff00000000800 */
[----:B------:R-:W2:Y:S01]  /*7190*/  MUFU.EX2 R166, R166 ;  /* 0x000000a600a67308 */ /* 0x000ea20000000800 */
[----:B------:R-:W-:Y:S01]  /*71a0*/  FADD.FTZ R14, R13, R14 ;  /* 0x0000000e0d0e7221 */ /* 0x000fe20000010000 */
[-CC-:B------:R-:W-:Y:S01]  /*71b0*/  FFMA.FTZ R161, R161, R11.reuse, -R8.reuse ;  /* 0x0000000ba1a17223 */ /* 0x180fe20000010808 */
[-CC-:B------:R-:W-:Y:S01]  /*71c0*/  FFMA.FTZ R165, R165, R11.reuse, -R8.reuse ;  /* 0x0000000ba5a57223 */ /* 0x180fe20000010808 */
[-CC-:B------:R-:W-:Y:S01]  /*71d0*/  FFMA.FTZ R13, R173, R11.reuse, -R8.reuse ;  /* 0x0000000bad0d7223 */ /* 0x180fe20000010808 */
[----:B------:R-:W-:Y:S01]  /*71e0*/  FFMA.FTZ R168, R168, R11, -R8 ;  /* 0x0000000ba8a87223 */ /* 0x000fe20000010808 */
[----:B------:R-:W-:-:S02]  /*71f0*/  FADD.FTZ R159, R12, R159 ;  /* 0x0000009f0c9f7221 */ /* 0x000fc40000010000 */
[----:B------:R-:W-:Y:S08]  /*7200*/  MUFU.EX2 R189, R189 ;  /* 0x000000bd00bd7308 */ /* 0x000ff00000000800 */
[----:B------:R-:W3:Y:S08]  /*7210*/  MUFU.EX2 R190, R190 ;  /* 0x000000be00be7308 */ /* 0x000ef00000000800 */
[----:B------:R-:W-:Y:S08]  /*7220*/  MUFU.EX2 R191, R191 ;  /* 0x000000bf00bf7308 */ /* 0x000ff00000000800 */
[----:B------:R-:W4:Y:S08]  /*7230*/  MUFU.EX2 R199, R199 ;  /* 0x000000c700c77308 */ /* 0x000f300000000800 */
[----:B------:R-:W-:Y:S08]  /*7240*/  MUFU.EX2 R161, R161 ;  /* 0x000000a100a17308 */ /* 0x000ff00000000800 */
[----:B------:R-:W5:Y:S08]  /*7250*/  MUFU.EX2 R165, R165 ;  /* 0x000000a500a57308 */ /* 0x000f700000000800 */
[----:B------:R-:W-:Y:S08]  /*7260*/  MUFU.EX2 R12, R168 ;  /* 0x000000a8000c7308 */ /* 0x000ff00000000800 */
[----:B------:R-:W1:Y:S01]  /*7270*/  MUFU.EX2 R13, R13 ;  /* 0x0000000d000d7308 */ /* 0x000e620000000800 */
[----:B------:R-:W-:-:S02]  /*7280*/  WARPGROUP.DEPBAR.LE gsb0, 0x0 ;  /* 0x00008000000079c5 */ /* 0x000fc40000010000 */
[----:B------:R-:W-:Y:S02]  /*7290*/  F2FP.F16.F32.PACK_AB R152, R212, R207 ;  /* 0x000000cfd498723e */ /* 0x000fe400000000ff */
[----:B------:R-:W-:Y:S02]  /*72a0*/  F2FP.F16.F32.PACK_AB R154, R214, R213 ;  /* 0x000000d5d69a723e */ /* 0x000fe400000000ff */
[----:B0-----:R-:W-:Y:S02]  /*72b0*/  F2FP.F16.F32.PACK_AB R153, R171, R167 ;  /* 0x000000a7ab99723e */ /* 0x001fe400000000ff */
        /* <DEDUP_REMOVED lines=36> */
[-CC-:B------:R-:W-:Y:S01]  /*7500*/  FFMA.FTZ R175, R175, R11.reuse, -R8.reuse ;  /* 0x0000000bafaf7223 */ /* 0x180fe20000010808 */
[-CC-:B------:R-:W-:Y:S01]  /*7510*/  FFMA.FTZ R176, R176, R11.reuse, -R8.reuse ;  /* 0x0000000bb0b07223 */ /* 0x180fe20000010808 */
[-C--:B------:R-:W-:Y:S01]  /*7520*/  FFMA.FTZ R181, R181, R11.reuse, -R8 ;  /* 0x0000000bb5b57223 */ /* 0x080fe20000010808 */
[----:B------:R-:W-:Y:S01]  /*7530*/  FADD.FTZ R223, R223, R14 ;  /* 0x0000000edfdf7221 */ /* 0x000fe20000010000 */
[-CC-:B------:R-:W-:Y:S01]  /*7540*/  FFMA.FTZ R14, R162, R11.reuse, -R8.reuse ;  /* 0x0000000ba20e7223 */ /* 0x180fe20000010808 */
[-CC-:B------:R-:W-:Y:S01]  /*7550*/  FFMA.FTZ R182, R182, R11.reuse, -R8.reuse ;  /* 0x0000000bb6b67223 */ /* 0x180fe20000010808 */
[-CC-:B------:R-:W-:Y:S01]  /*7560*/  FFMA.FTZ R183, R183, R11.reuse, -R8.reuse ;  /* 0x0000000bb7b77223 */ /* 0x180fe20000010808 */
[----:B------:R-:W-:Y:S01]  /*7570*/  FFMA.FTZ R184, R184, R11, -R8 ;  /* 0x0000000bb8b87223 */ /* 0x000fe20000010808 */
[----:B------:R-:W-:Y:S08]  /*7580*/  MUFU.EX2 R185, R185 ;  /* 0x000000b900b97308 */ /* 0x000ff00000000800 */
[----:B------:R-:W0:Y:S08]  /*7590*/  MUFU.EX2 R186, R186 ;  /* 0x000000ba00ba7308 */ /* 0x000e300000000800 */
[----:B------:R-:W-:Y:S08]  /*75a0*/  MUFU.EX2 R187, R187 ;  /* 0x000000bb00bb7308 */ /* 0x000ff00000000800 */
[----:B------:R-:W2:Y:S08]  /*75b0*/  MUFU.EX2 R188, R188 ;  /* 0x000000bc00bc7308 */ /* 0x000eb00000000800 */
[----:B------:R-:W-:Y:S01]  /*75c0*/  MUFU.EX2 R14, R14 ;  /* 0x0000000e000e7308 */ /* 0x000fe20000000800 */
[----:B------:R-:W-:Y:S01]  /*75d0*/  R2UR UR7, R9 ;  /* 0x00000000090772ca */ /* 0x000fe200000e0000 */
[----:B------:R-:W-:-:S02]  /*75e0*/  WARPGROUP.DEPBAR.LE gsb0, 0x0 ;  /* 0x00008000000079c5 */ /* 0x000fc40000010000 */
[----:B---3--:R-:W-:Y:S02]  /*75f0*/  F2FP.F16.F32.PACK_AB R152, R190, R189 ;  /* 0x000000bdbe98723e */ /* 0x008fe400000000ff */
[----:B----4-:R-:W-:Y:S02]  /*7600*/  F2FP.F16.F32.PACK_AB R154, R199, R191 ;  /* 0x000000bfc79a723e */ /* 0x010fe400000000ff */
[----:B-----5:R-:W-:Y:S02]  /*7610*/  F2FP.F16.F32.PACK_AB R153, R165, R161 ;  /* 0x000000a1a599723e */ /* 0x020fe400000000ff */
[----:B-1----:R-:W-:Y:S01]  /*7620*/  F2FP.F16.F32.PACK_AB R155, R13, R12 ;  /* 0x0000000c0d9b723e */ /* 0x002fe200000000ff */
        /* <DEDUP_REMOVED lines=32> */
[----:B-1----:R-:W-:-:S06]  /*7830*/  WARPGROUP.ARRIVE ;  /* 0x00000000000079c5 */ /* 0x002fcc0000000000 */
[----:B------:R-:W-:Y:S01]  /*7840*/  HGMMA.64x256x16.F32 R24, R152, gdesc[UR16].tnspB, R24, gsb0 ;  /* 0x43e0001098187df0 */ /* 0x000fe20008000818 */
        /* <DEDUP_REMOVED lines=9> */
[----:B------:R-:W-:Y:S01]  /*78e0*/  FADD.FTZ R152, R15, R159 ;  /* 0x0000009f0f987221 */ /* 0x000fe20000010000 */
[----:B------:R-:W-:Y:S01]  /*78f0*/  FFMA.FTZ R15, R169, R11, -R8 ;  /* 0x0000000ba90f7223 */ /* 0x000fe20000010808 */
[----:B------:R-:W-:Y:S02]  /*7900*/  VIADD R8, R158, 0x200 ;  /* 0x000002009e087836 */ /* 0x000fe40000000000 */
[----:B------:R-:W-:Y:S01]  /*7910*/  FADD.FTZ R19, R19, R152 ;  /* 0x0000009813137221 */ /* 0x000fe20000010000 */
[----:B------:R-:W-:Y:S02]  /*7920*/  MUFU.EX2 R11, R175 ;  /* 0x000000af000b7308 */ /* 0x000fe40000000800 */
[----:B------:R-:W-:Y:S01]  /*7930*/  R2UR UR6, R8 ;  /* 0x00000000080672ca */ /* 0x000fe200000e0000 */
[----:B------:R-:W-:-:S05]  /*7940*/  FADD.FTZ R8, R20, R19 ;  /* 0x0000001314087221 */ /* 0x000fca0000010000 */
[----:B------:R-:W1:Y:S01]  /*7950*/  MUFU.EX2 R15, R15 ;  /* 0x0000000f000f7308 */ /* 0x000e620000000800 */
[----:B0-----:R-:W-:Y:S02]  /*7960*/  F2FP.F16.F32.PACK_AB R152, R186, R185 ;  /* 0x000000b9ba98723e */ /* 0x001fe400000000ff */
[----:B--2---:R-:W-:Y:S01]  /*7970*/  F2FP.F16.F32.PACK_AB R154, R188, R187 ;  /* 0x000000bbbc9a723e */ /* 0x004fe200000000ff */
[----:B------:R-:W-:Y:S04]  /*7980*/  STL.128 [R1+0x220], R24 ;  /* 0x0002201801007387 */ /* 0x000fe80000100c00 */
[----:B------:R-:W0:Y:S01]  /*7990*/  MUFU.EX2 R20, R176 ;  /* 0x000000b000147308 */ /* 0x000e220000000800 */
[----:B------:R-:W-:Y:S04]  /*79a0*/  STL.128 [R1+0x230], R28 ;  /* 0x0002301c01007387 */ /* 0x000fe80000100c00 */
[----:B------:R-:W-:Y:S01]  /*79b0*/  STL.128 [R1+0x240], R32 ;  /* 0x0002402001007387 */ /* 0x000fe20000100c00 */
[----:B-1----:R-:W-:-:S03]  /*79c0*/  F2FP.F16.F32.PACK_AB R153, R15, R14 ;  /* 0x0000000e0f99723e */ /* 0x002fc600000000ff */
[----:B------:R-:W-:Y:S04]  /*79d0*/  STL.128 [R1+0x250], R36 ;  /* 0x0002502401007387 */ /* 0x000fe80000100c00 */
[----:B------:R-:W-:Y:S01]  /*79e0*/  STL.128 [R1+0x260], R40 ;  /* 0x0002602801007387 */ /* 0x000fe20000100c00 */
[----:B0-----:R-:W-:-:S03]  /*79f0*/  F2FP.F16.F32.PACK_AB R155, R20, R11 ;  /* 0x0000000b149b723e */ /* 0x001fc600000000ff */
        /* <DEDUP_REMOVED lines=27> */
[----:B------:R-:W-:-:S03]  /*7bb0*/  FADD.FTZ R223, R21, R223 ;  /* 0x000000df15df7221 */ /* 0x000fc60000010000 */
[----:B------:R-:W2:Y:S01]  /*7bc0*/  @!P0 LDL R19, [R1+0x210] ;  /* 0x0002100001138983 */ /* 0x000ea20000100800 */
[----:B0-----:R-:W-:-:S06]  /*7bd0*/  WARPGROUP.ARRIVE ;  /* 0x00000000000079c5 */ /* 0x001fcc0000000000 */
[----:B------:R-:W-:Y:S01]  /*7be0*/  HGMMA.64x256x16.F32 R24, R152, gdesc[UR4].tnspB, R24, gsb0 ;  /* 0x43e0000498187df0 */ /* 0x000fe20008000818 */
[----:B------:R-:W-:-:S04]  /*7bf0*/  FADD.FTZ R8, R215, R8 ;  /* 0x00000008d7087221 */ /* 0x000fc80000010000 */
[----:B------:R-:W-:Y:S01]  /*7c00*/  FADD.FTZ R207, R207, R8 ;  /* 0x00000008cfcf7221 */ /* 0x000fe20000010000 */
[----:B------:R-:W-:Y:S01]  /*7c10*/  VIADD R8, R158, 0x280 ;  /* 0x000002809e087836 */ /* 0x000fe20000000000 */
[----:B------:R-:W-:-:S04]  /*7c20*/  R2UR UR7, R9 ;  /* 0x00000000090772ca */ /* 0x000fc800000e0000 */
[----:B------:R-:W-:Y:S01]  /*7c30*/  R2UR UR6, R8 ;  /* 0x00000000080672ca */ /* 0x000fe200000e0000 */
[----:B------:R-:W-:Y:S01]  /*7c40*/  FADD.FTZ R156, R156, R223 ;  /* 0x000000df9c9c7221 */ /* 0x000fe20000010000 */
[----:B------:R-:W3:Y:S03]  /*7c50*/  @!P0 LDL.64 R8, [R1+0x68] ;  /* 0x0000680001088983 */ /* 0x000ee60000100a00 */
[----:B------:R-:W-:-:S04]  /*7c60*/  FADD.FTZ R156, R157, R156 ;  /* 0x0000009c9d9c7221 */ /* 0x000fc80000010000 */
[----:B------:R-:W-:-:S04]  /*7c70*/  FADD.FTZ R156, R163, R156 ;  /* 0x0000009ca39c7221 */ /* 0x000fc80000010000 */
[----:B------:R-:W-:-:S04]  /*7c80*/  FADD.FTZ R156, R167, R156 ;  /* 0x0000009ca79c7221 */ /* 0x000fc80000010000 */
        /* <DEDUP_REMOVED lines=230> */
[----:B------:R-:W-:Y:S01]  /*8af0*/  STL [R1+0x88], RZ ;  /* 0x000088ff01007387 */ /* 0x000fe20000100800 */
[----:B------:R-:W-:-:S02]  /*8b00*/  FADD.FTZ R181, R184, R181 ;  /* 0x000000b5b8b57221 */ /* 0x000fc40000010000 */
        /* <DEDUP_REMOVED lines=161> */
.L_x_12293:
[----:B------:R-:W-:-:S13]  /*9520*/  ISETP.NE.AND P1, PT, R5, 0x1, PT ;  /* 0x000000010500780c */ /* 0x000fda0003f25270 */
[----:B------:R-:W-:-:S05]  /*9530*/  @P1 IMAD.HI.U32 R2, R6, R2, RZ ;  /* 0x0000000206021227 */ /* 0x000fca00078e00ff */
[----:B------:R-:W-:-:S07]  /*9540*/  @P1 SHF.R.U32.HI R6, RZ, R3, R2 ;  /* 0x00000003ff061219 */ /* 0x000fce0000011602 */
.L_x_12294:
[----:B------:R-:W-:Y:S05]  /*9550*/  BSYNC B0 ;  /* 0x0000000000007941 */ /* 0x000fea0003800000 */
.L_x_12292:
[----:B------:R-:W-:-:S05]  /*9560*/  IMAD R5, R6, R5, R5 ;  /* 0x0000000506057224 */ /* 0x000fca00078e0205 */
[----:B------:R-:W-:-:S07]  /*9570*/  VIMNMX R4, R4, R5, PT ;  /* 0x0000000504047248 */ /* 0x000fce0003fe0100 */
.L_x_12291:
        /* <DEDUP_REMOVED lines=8> */
.L_x_12299:
[----:B------:R-:W-:Y:S01]  /*9600*/  BSSY B0, `(.L_x_12298) ;  /* 0x0000004000007945 */ /* 0x000fe20003800000 */
[----:B------:R-:W-:Y:S01]  /*9610*/  VIADD R0, R16, 0x170 ;  /* 0x0000017010007836 */ /* 0x000fe20000000000 */
[----:B------:R-:W-:-:S07]  /*9620*/  MOV R212, 0x9640 ;  /* 0x0000964000d47802 */ /* 0x000fce0000000f00 */
[----:B------:R-:W-:Y:S05]  /*9630*/  CALL.REL.NOINC `($_ZN7cutlass13device_kernelIN5flash11enable_sm90INS1_16FlashAttnFwdSm90INS1_25CollectiveMainloopFwdSm90ILi2EN4cute5tupleIJNS5_1CILi1EEES8_S8_EEENS6_IJNS7_ILi128EEENS7_ILi96EEENS7_ILi64EEEEEELi256ENS_6half_tEfNS_4arch4Sm90ELb0ELb1ELb0ELb1ELb0ELb0ELb1ELb1ELb0ELb1ELb0ELb0EEENS1_21CollectiveEpilogueFwdINS6_IJSA_NS7_ILi256EEESB_EEES9_SE_SG_Li256ELb1ELb1ELb0ELb0EEENS1_36VarlenDynamicPersistentTileSchedulerILi128ELi96ELi256ELi128ELb0ELb1ELb1ELb1ELb0ELb1EEEEEEEEEvNT_6ParamsE$_ZZN5flash25CollectiveMainloopFwdSm90ILi2EN4cute5tupleIJNS1_1CILi1EEES4_S4_EEENS2_IJNS3_ILi128EEENS3_ILi96EEENS3_ILi64EEEEEELi256EN7cutlass6half_tEfNSA_4arch4Sm90ELb0ELb1ELb0ELb1ELb0ELb0ELb1ELb1ELb0ELb1ELb0ELb0EE3mmaINS_16FlashAttnFwdSm90ISE_NS_21CollectiveEpilogueFwdINS2_IJS6_NS3_ILi256EEES7_EEES5_SB_SD_Li256ELb1ELb1ELb0ELb0EEENS_36VarlenDynamicPersistentTileSchedulerILi128ELi96ELi256ELi128ELb0ELb1ELb1ELb1ELb0ELb1EEEE13SharedStorageENS1_6TensorINS1_11ArrayEngineIfLm128EEENS1_6LayoutINS2_IJNS2_IJNS3_ILi2EEEST_NS3_ILi32EEEEEES4_S4_EEENS2_IJNS2_IJS4_ST_NS3_ILi4EEEEEENS3_ILi0EEESZ_EEEEEEENS_7SoftmaxILi2ELi0EEEEEbRKNSE_6ParamsENSA_25PipelineTmaAsyncNoClusterILi2ENSA_16PipelineTmaAsyncILi2EEEEES1B_RNSA_13PipelineStateILj2EEERT0_RT1_iRiRKNS_16SeqlenInfoQKNewKILb1ELb0EEENS2_IJiiiiEEERT_ENKUliT_T0_T1_E_clIZSF_ISO_S12_S14_EbS17_S1B_S1B_S1E_S1G_S1I_iS1J_S1N_S1O_S1Q_EUlRS1R_iE1_NS3_ILb0EEENS3_ILb1EEEEEDaiS1R_S1S_S1T_) ;  /* 0x0000022000fc7944 */ /* 0x000fea0003c00000 */
[----:B------:R-:W-:Y:S05]  /*9640*/  BSYNC B0 ;  /* 0x0000000000007941 */ /* 0x000fea0003800000 */
.L_x_12298:
[C---:B------:R-:W-:Y:S01]  /*9650*/  ISETP.GT.AND P1, PT, R10.reuse, R191, PT ;  /* 0x000000bf0a00720c */ /* 0x040fe20003f24270 */
[----:B------:R-:W-:-:S12]  /*9660*/  VIADD R10, R10, 0xffffffff ;  /* 0xffffffff0a0a7836 */ /* 0x000fd80000000000 */
[----:B------:R-:W-:Y:S05]  /*9670*/  @P1 BRA `(.L_x_12299) ;  /* 0xfffffffc00e01947 */ /* 0x000fea000383ffff */
[----:B------:R-:W-:Y:S05]  /*9680*/  BSYNC B1 ;  /* 0x0000000000017941 */ /* 0x000fea0003800000 */
.L_x_12297:
[----:B------:R-:W2:Y:S02]  /*9690*/  LDL R0, [R1+0x70] ;  /* 0x0000700001007983 */ /* 0x000ea40000100800 */
[----:B--2---:R-:W-:-:S07]  /*96a0*/  IMAD.SHL.U32 R0, R0, 0x80, RZ ;  /* 0x0000008000007824 */ /* 0x004fce00078e00ff */
.L_x_12296:
[----:B------:R-:W-:Y:S05]  /*96b0*/  BSYNC B2 ;  /* 0x0000000000027941 */ /* 0x000fea0003800000 */
.L_x_12295:
        /* <DEDUP_REMOVED lines=23> */
.L_x_12302:
[----:B------:R-:W-:-:S13]  /*9830*/  ISETP.NE.AND P1, PT, R7, 0x1, PT ;  /* 0x000000010700780c */ /* 0x000fda0003f25270 */
[----:B------:R-:W0:Y:S02]  /*9840*/  @P1 LDC.64 R4, c[0x0][0xae0] ;  /* 0x0002b800ff041b82 */ /* 0x000e240000000a00 */
[----:B0-----:R-:W-:-:S05]  /*9850*/  @P1 IMAD.HI.U32 R4, R0, R4, RZ ;  /* 0x0000000400041227 */ /* 0x001fca00078e00ff */
[----:B------:R-:W-:-:S07]  /*9860*/  @P1 SHF.R.U32.HI R0, RZ, R5, R4 ;  /* 0x00000005ff001219 */ /* 0x000fce0000011604 */
.L_x_12303:
[----:B------:R-:W-:Y:S05]  /*9870*/  BSYNC B0 ;  /* 0x0000000000007941 */ /* 0x000fea0003800000 */
.L_x_12301:
[----:B------:R-:W-:-:S05]  /*9880*/  IMAD R3, R0, R7, RZ ;  /* 0x0000000700037224 */ /* 0x000fca00078e02ff */
[----:B------:R-:W-:-:S07]  /*9890*/  VIMNMX R2, R2, R3, !PT ;  /* 0x0000000302027248 */ /* 0x000fce0007fe0100 */
.L_x_12300:
[----:B------:R-:W-:-:S04]  /*98a0*/  VIADD R2, R2, 0x5f ;  /* 0x0000005f02027836 */ /* 0x000fc80000000000 */
[----:B------:R-:W-:-:S05]  /*98b0*/  IMAD.HI R2, R2, 0x2aaaaaab, RZ ;  /* 0x2aaaaaab02027827 */ /* 0x000fca00078e02ff */
[----:B------:R-:W-:-:S04]  /*98c0*/  SHF.R.U32.HI R3, RZ, 0x1f, R2 ;  /* 0x0000001fff037819 */ /* 0x000fc80000011602 */
[----:B------:R-:W-:-:S04]  /*98d0*/  LEA.HI.SX32 R2, R2, R3, 0x1c ;  /* 0x0000000302027211 */ /* 0x000fc800078fe2ff */
[----:B------:R-:W-:-:S04]  /*98e0*/  VIMNMX R2, R2, UR45, !PT ;  /* 0x0000002d02027c48 */ /* 0x000fc8000ffe0100 */
[----:B------:R-:W-:-:S13]  /*98f0*/  ISETP.GE.AND P1, PT, R10, R2, PT ;  /* 0x000000020a00720c */ /* 0x000fda0003f26270 */
[----:B------:R-:W-:Y:S05]  /*9900*/  @!P1 BRA `(.L_x_12304) ;  /* 0x0000009400e09947 */ /* 0x000fea0003800000 */
.L_x_12321:
        /* <DEDUP_REMOVED lines=24> */
.L_x_12306:
[----:B------:R-:W-:Y:S05]  /*9a90*/  BSYNC B0 ;  /* 0x0000000000007941 */ /* 0x000fea0003800000 */
.L_x_12305:
        /* <DEDUP_REMOVED lines=13> */
.L_x_12308:
[----:B------:R-:W-:Y:S05]  /*9b70*/  BSYNC B0 ;  /* 0x0000000000007941 */ /* 0x000fea0003800000 */
.L_x_12307:
        /* <DEDUP_REMOVED lines=8> */
.L_x_12310:
[----:B------:R-:W-:Y:S05]  /*9c00*/  BSYNC B0 ;  /* 0x0000000000007941 */ /* 0x000fea0003800000 */
.L_x_12309:
        /* <DEDUP_REMOVED lines=59> */
.L_x_12313:
[----:B------:R-:W-:Y:S05]  /*9fc0*/  BSYNC B0 ;  /* 0x0000000000007941 */ /* 0x000fea0003800000 */
.L_x_12312:
        /* <DEDUP_REMOVED lines=10> */
.L_x_12315:
[----:B------:R-:W-:Y:S05]  /*a070*/  BSYNC B0 ;  /* 0x0000000000007941 */ /* 0x000fea0003800000 */
.L_x_12314:
[----:B------:R-:W-:Y:S04]  /*a080*/  BSSY B0, `(.L_x_12316) ;  /* 0x0000006000007945 */ /* 0x000fe80003800000 */
[----:B-1----:R-:W-:Y:S05]  /*a090*/  @P2 BRA `(.L_x_12317) ;  /* 0x0000000000102947 */ /* 0x002fea0003800000 */
[----:B-----5:R-:W-:Y:S01]  /*a0a0*/  IMAD R4, R4, 0x8, R6 ;  /* 0x0000000804047824 */ /* 0x020fe200078e0206 */
[----:B------:R-:W-:-:S04]  /*a0b0*/  SHF.L.U32 R5, R5, 0x1f, RZ ;  /* 0x0000001f05057819 */ /* 0x000fc800000006ff */
[----:B------:R-:W1:Y:S02]  /*a0c0*/  SYNCS.PHASECHK.TRANS64.TRYWAIT P2, [R4+URZ], R5 ;  /* 0x00000005040075a7 */ /* 0x000e64000804017f */
[----:B-1----:R-:W-:Y:S05]  /*a0d0*/  @!P2 BRA `(.L_x_12318) ;  /* 0x000001ec00d4a947 */ /* 0x002fea0003800000 */
.L_x_12317:
[----:B------:R-:W-:Y:S05]  /*a0e0*/  BSYNC B0 ;  /* 0x0000000000007941 */ /* 0x000fea0003800000 */
.L_x_12316:
        /* <DEDUP_REMOVED lines=270> */
[----:B------:R-:W-:-:S03]  /*b1d0*/  FFMA.FTZ R152, R24, R74, -R77 ;  /* 0x0000004a18987223 */ /* 0x000fc6000001084d */
[----:B------:R-:W-:Y:S01]  /*b1e0*/  MUFU.EX2 R75, R75 ;  /* 0x0000004b004b7308 */ /* 0x000fe20000000800 */
[----:B-1----:R-:W-:-:S05]  /*b1f0*/  FMNMX.FTZ R28, R5, R28, !PT ;  /* 0x0000001c051c7209 */ /* 0x002fca0007810000 */
[----:B------:R-:W-:Y:S01]  /*b200*/  FADD.FTZ R73, R73, -R28 ;  /* 0x8000001c49497221 */ /* 0x000fe20000010000 */
[----:B------:R-:W-:-:S03]  /*b210*/  FMUL.FTZ R25, R28, R74 ;  /* 0x0000004a1c197220 */ /* 0x000fc60000410000 */
[----:B------:R-:W-:Y:S01]  /*b220*/  FMUL.FTZ R44, R74, R73 ;  /* 0x000000494a2c7220 */ /* 0x000fe20000410000 */
[-CC-:B------:R-:W-:Y:S01]  /*b230*/  FFMA.FTZ R153, R26, R74.reuse, -R25.reuse ;  /* 0x0000004a1a997223 */ /* 0x180fe20000010819 */
[-CC-:B------:R-:W-:Y:S01]  /*b240*/  FFMA.FTZ R186, R27, R74.reuse, -R25.reuse ;  /* 0x0000004a1bba7223 */ /* 0x180fe20000010819 */
[----:B------:R-:W-:Y:S01]  /*b250*/  MUFU.EX2 R152, R152 ;  /* 0x0000009800987308 */ /* 0x000fe20000000800 */
[-CC-:B------:R-:W-:Y:S01]  /*b260*/  FFMA.FTZ R185, R30, R74.reuse, -R25.reuse ;  /* 0x0000004a1eb97223 */ /* 0x180fe20000010819 */
[----:B------:R-:W-:-:S06]  /*b270*/  FFMA.FTZ R187, R31, R74, -R25 ;  /* 0x0000004a1fbb7223 */ /* 0x000fcc0000010819 */
[----:B------:R-:W-:Y:S01]  /*b280*/  MUFU.EX2 R44, R44 ;  /* 0x0000002c002c7308 */ /* 0x000fe20000000800 */
[----:B------:R-:W-:-:S07]  /*b290*/  FFMA.FTZ R155, R29, R74, -R77 ;  /* 0x0000004a1d9b7223 */ /* 0x000fce000001084d */
[----:B------:R-:W4:Y:S01]  /*b2a0*/  MUFU.EX2 R153, R153 ;  /* 0x0000009900997308 */ /* 0x000f220000000800 */
[----:B------:R-:W-:-:S07]  /*b2b0*/  FFMA.FTZ R181, R34, R74, -R25 ;  /* 0x0000004a22b57223 */ /* 0x000fce0000010819 */
[----:B------:R-:W1:Y:S01]  /*b2c0*/  MUFU.EX2 R186, R186 ;  /* 0x000000ba00ba7308 */ /* 0x000e620000000800 */
[----:B------:R-:W-:-:S07]  /*b2d0*/  FFMA.FTZ R19, R32, R74, -R77 ;  /* 0x0000004a20137223 */ /* 0x000fce000001084d */
[----:B------:R-:W2:Y:S01]  /*b2e0*/  MUFU.EX2 R3, R3 ;  /* 0x0000000300037308 */ /* 0x000ea20000000800 */
[----:B------:R-:W-:-:S07]  /*b2f0*/  FFMA.FTZ R183, R35, R74, -R25 ;  /* 0x0000004a23b77223 */ /* 0x000fce0000010819 */
[----:B------:R-:W3:Y:S01]  /*b300*/  MUFU.EX2 R185, R185 ;  /* 0x000000b900b97308 */ /* 0x000ee20000000800 */
[----:B------:R-:W-:-:S07]  /*b310*/  FFMA.FTZ R163, R33, R74, -R77 ;  /* 0x0000004a21a37223 */ /* 0x000fce000001084d */
[----:B------:R-:W0:Y:S01]  /*b320*/  MUFU.EX2 R154, R154 ;  /* 0x0000009a009a7308 */ /* 0x000e220000000800 */
[----:B----4-:R-:W-:Y:S01]  /*b330*/  FFMA.FTZ R15, R15, R44, R153 ;  /* 0x0000002c0f0f7223 */ /* 0x010fe20000010099 */
[----:B------:R-:W-:-:S06]  /*b340*/  FFMA.FTZ R182, R38, R74, -R25 ;  /* 0x0000004a26b67223 */ /* 0x000fcc0000010819 */
[----:B------:R-:W4:Y:S01]  /*b350*/  MUFU.EX2 R187, R187 ;  /* 0x000000bb00bb7308 */ /* 0x000f220000000800 */
[----:B------:R-:W-:Y:S01]  /*b360*/  FFMA.FTZ R14, R75, R14, R152 ;  /* 0x0000000e4b0e7223 */ /* 0x000fe20000010098 */
[----:B------:R-:W-:-:S06]  /*b370*/  FFMA.FTZ R13, R36, R74, -R77 ;  /* 0x0000004a240d7223 */ /* 0x000fcc000001084d */
[----:B------:R-:W4:Y:S01]  /*b380*/  MUFU.EX2 R155, R155 ;  /* 0x0000009b009b7308 */ /* 0x000f220000000800 */
[----:B-1----:R-:W-:Y:S01]  /*b390*/  FADD.FTZ R24, R186, R15 ;  /* 0x0000000fba187221 */ /* 0x002fe20000010000 */
[----:B------:R-:W-:-:S06]  /*b3a0*/  FFMA.FTZ R184, R39, R74, -R25 ;  /* 0x0000004a27b87223 */ /* 0x000fcc0000010819 */
[----:B------:R-:W1:Y:S01]  /*b3b0*/  MUFU.EX2 R181, R181 ;  /* 0x000000b500b57308 */ /* 0x000e620000000800 */
[----:B--2---:R-:W-:Y:S01]  /*b3c0*/  FADD.FTZ R15, R3, R14 ;  /* 0x0000000e030f7221 */ /* 0x004fe20000010000 */
[----:B------:R-:W-:-:S06]  /*b3d0*/  FFMA.FTZ R162, R37, R74, -R77 ;  /* 0x0000004a25a27223 */ /* 0x000fcc000001084d */
[----:B------:R-:W2:Y:S01]  /*b3e0*/  MUFU.EX2 R19, R19 ;  /* 0x0000001300137308 */ /* 0x000ea20000000800 */
[----:B---3--:R-:W-:Y:S01]  /*b3f0*/  FADD.FTZ R24, R185, R24 ;  /* 0x00000018b9187221 */ /* 0x008fe20000010000 */
[----:B------:R-:W-:-:S06]  /*b400*/  FFMA.FTZ R177, R42, R74, -R25 ;  /* 0x0000004a2ab17223 */ /* 0x000fcc0000010819 */
[----:B------:R-:W3:Y:S01]  /*b410*/  MUFU.EX2 R183, R183 ;  /* 0x000000b700b77308 */ /* 0x000ee20000000800 */
[----:B0-----:R-:W-:Y:S01]  /*b420*/  FADD.FTZ R14, R154, R15 ;  /* 0x0000000f9a0e7221 */ /* 0x001fe20000010000 */
[----:B------:R-:W-:-:S06]  /*b430*/  FFMA.FTZ R11, R40, R74, -R77 ;  /* 0x0000004a280b7223 */ /* 0x000fcc000001084d */
[----:B------:R-:W0:Y:S01]  /*b440*/  MUFU.EX2 R163, R163 ;  /* 0x000000a300a37308 */ /* 0x000e220000000800 */
[----:B----4-:R-:W-:Y:S01]  /*b450*/  FADD.FTZ R24, R187, R24 ;  /* 0x00000018bb187221 */ /* 0x010fe20000010000 */
[----:B------:R-:W-:-:S06]  /*b460*/  FFMA.FTZ R179, R43, R74, -R25 ;  /* 0x0000004a2bb37223 */ /* 0x000fcc0000010819 */
[----:B------:R-:W4:Y:S01]  /*b470*/  MUFU.EX2 R182, R182 ;  /* 0x000000b600b67308 */ /* 0x000f220000000800 */
[----:B------:R-:W-:Y:S01]  /*b480*/  FADD.FTZ R14, R155, R14 ;  /* 0x0000000e9b0e7221 */ /* 0x000fe20000010000 */
[----:B------:R-:W-:-:S06]  /*b490*/  FFMA.FTZ R160, R41, R74, -R77 ;  /* 0x0000004a29a07223 */ /* 0x000fcc000001084d */
[----:B------:R-:W4:Y:S01]  /*b4a0*/  MUFU.EX2 R13, R13 ;  /* 0x0000000d000d7308 */ /* 0x000f220000000800 */
[----:B-1----:R-:W-:Y:S01]  /*b4b0*/  FADD.FTZ R24, R181, R24 ;  /* 0x00000018b5187221 */ /* 0x002fe20000010000 */
[----:B------:R-:W-:-:S06]  /*b4c0*/  FFMA.FTZ R178, R46, R74, -R25 ;  /* 0x0000004a2eb27223 */ /* 0x000fcc0000010819 */
[----:B------:R-:W1:Y:S01]  /*b4d0*/  MUFU.EX2 R184, R184 ;  /* 0x000000b800b87308 */ /* 0x000e620000000800 */
[----:B--2---:R-:W-:-:S07]  /*b4e0*/  FADD.FTZ R14, R19, R14 ;  /* 0x0000000e130e7221 */ /* 0x004fce0000010000 */
        /* <DEDUP_REMOVED lines=72> */
[----:B------:R-:W-:Y:S01]  /*b970*/  FFMA.FTZ R68, R68, R74, -R77 ;  /* 0x0000004a44447223 */ /* 0x000fe2000001084d */
[----:B---3--:R-:W-:-:S06]  /*b980*/  FADD.FTZ R27, R173, R24 ;  /* 0x00000018ad1b7221 */ /* 0x008fcc0000010000 */
[----:B------:R-:W3:Y:S01]  /*b990*/  MUFU.EX2 R169, R169 ;  /* 0x000000a900a97308 */ /* 0x000ee20000000800 */
[----:B0-----:R-:W-:Y:S01]  /*b9a0*/  FADD.FTZ R14, R156, R15 ;  /* 0x0000000f9c0e7221 */ /* 0x001fe20000010000 */
[----:B------:R-:W-:-:S06]  /*b9b0*/  FFMA.FTZ R20, R69, R74, -R77 ;  /* 0x0000004a45147223 */ /* 0x000fcc000001084d */
[----:B------:R-:W0:Y:S01]  /*b9c0*/  MUFU.EX2 R4, R4 ;  /* 0x0000000400047308 */ /* 0x000e220000000800 */
[----:B------:R-:W-:Y:S01]  /*b9d0*/  FFMA.FTZ R176, R71, R74, -R25 ;  /* 0x0000004a47b07223 */ /* 0x000fe20000010819 */
[----:B----4-:R-:W-:-:S06]  /*b9e0*/  FADD.FTZ R27, R168, R27 ;  /* 0x0000001ba81b7221 */ /* 0x010fcc0000010000 */
[----:B------:R-:W4:Y:S01]  /*b9f0*/  MUFU.EX2 R175, R175 ;  /* 0x000000af00af7308 */ /* 0x000f220000000800 */
[----:B------:R-:W-:-:S07]  /*ba00*/  FADD.FTZ R14, R7, R14 ;  /* 0x0000000e070e7221 */ /* 0x000fce0000010000 */
[----:B------:R-:W4:Y:S01]  /*ba10*/  MUFU.EX2 R21, R21 ;  /* 0x0000001500157308 */ /* 0x000f220000000800 */
[----:B-1----:R-:W-:Y:S01]  /*ba20*/  FADD.FTZ R24, R174, R27 ;  /* 0x0000001bae187221 */ /* 0x002fe20000010000 */
[----:B--2---:R-:W-:-:S06]  /*ba30*/  FADD.FTZ R15, R157, R14 ;  /* 0x0000000e9d0f7221 */ /* 0x004fcc0000010000 */
[----:B------:R-:W1:Y:S08]  /*ba40*/  MUFU.EX2 R170, R170 ;  /* 0x000000aa00aa7308 */ /* 0x000e700000000800 */
[----:B------:R-:W2:Y:S01]  /*ba50*/  MUFU.EX2 R5, R68 ;  /* 0x0000004400057308 */ /* 0x000ea20000000800 */
[----:B---3--:R-:W-:Y:S01]  /*ba60*/  FADD.FTZ R24, R169, R24 ;  /* 0x00000018a9187221 */ /* 0x008fe20000010000 */
[----:B0-----:R-:W-:-:S06]  /*ba70*/  FADD.FTZ R14, R4, R15 ;  /* 0x0000000f040e7221 */ /* 0x001fcc0000010000 */
[----:B------:R-:W0:Y:S08]  /*ba80*/  MUFU.EX2 R20, R20 ;  /* 0x0000001400147308 */ /* 0x000e300000000800 */
[----:B------:R-:W3:Y:S01]  /*ba90*/  MUFU.EX2 R176, R176 ;  /* 0x000000b000b07308 */ /* 0x000ee20000000800 */
[----:B----4-:R-:W-:Y:S01]  /*baa0*/  FADD.FTZ R15, R175, R24 ;  /* 0x00000018af0f7221 */ /* 0x010fe20000010000 */
[----:B------:R-:W-:-:S03]  /*bab0*/  FADD.FTZ R14, R21, R14 ;  /* 0x0000000e150e7221 */ /* 0x000fc60000010000 */
[----:B-1----:R-:W-:Y:S01]  /*bac0*/  FADD.FTZ R27, R170, R15 ;  /* 0x0000000faa1b7221 */ /* 0x002fe20000010000 */
[----:B--2---:R-:W-:-:S04]  /*bad0*/  FADD.FTZ R15, R5, R14 ;  /* 0x0000000e050f7221 */ /* 0x004fc80000010000 */
[----:B0-----:R-:W-:Y:S01]  /*bae0*/  FADD.FTZ R26, R20, R15 ;  /* 0x0000000f141a7221 */ /* 0x001fe20000010000 */
[----:B------:R0:W-:Y:S01]  /*baf0*/  STL [R1+0x434], R28 ;  /* 0x0004341c01007387 */ /* 0x0001e20000100800 */
[----:B---3--:R-:W-:-:S05]  /*bb00*/  FADD.FTZ R27, R176, R27 ;  /* 0x0000001bb01b7221 */ /* 0x008fca0000010000 */
[----:B------:R1:W-:Y:S04]  /*bb10*/  STL.64 [R1+0x440], R26 ;  /* 0x0004401a01007387 */ /* 0x0003e80000100a00 */
[----:B------:R-:W2:Y:S04]  /*bb20*/  LD.E R15, desc[UR40][R22.64+0x41c] ;  /* 0x00041c28160f7980 */ /* 0x000ea8000c101900 */
        /* <DEDUP_REMOVED lines=127> */
[----:B--2---:R-:W-:Y:S01]  /*c320*/  FMUL.FTZ R219, R44, R15 ;  /* 0x0000000f2cdb7220 */ /* 0x004fe20000410000 */
[C---:B---3--:R-:W-:Y:S01]  /*c330*/  FMUL.FTZ R215, R75.reuse, R42 ;  /* 0x0000002a4bd77220 */ /* 0x048fe20000410000 */
[C---:B----4-:R-:W-:Y:S01]  /*c340*/  FMUL.FTZ R15, R75.reuse, R30 ;  /* 0x0000001e4b0f7220 */ /* 0x050fe20000410000 */
        /* <DEDUP_REMOVED lines=31> */
[C---:B0-----:R-:W-:Y:S01]  /*c540*/  FMUL.FTZ R219, R75.reuse, R130 ;  /* 0x000000824bdb7220 */ /* 0x041fe20000410000 */
[C---:B-1----:R-:W-:Y:S01]  /*c550*/  FMUL.FTZ R189, R75.reuse, R126 ;  /* 0x0000007e4bbd7220 */ /* 0x042fe20000410000 */
[C---:B--2---:R-:W-:Y:S01]  /*c560*/  FMUL.FTZ R191, R75.reuse, R132 ;  /* 0x000000844bbf7220 */ /* 0x044fe20000410000 */
[C---:B---3--:R-:W-:Y:S01]  /*c570*/  FMUL.FTZ R199, R75.reuse, R124 ;  /* 0x0000007c4bc77220 */ /* 0x048fe20000410000 */
        /* <DEDUP_REMOVED lines=756> */
[----:B------:R-:W-:Y:S01]  /*f4c0*/  STL [R1+0x88], R0 ;  /* 0x0000880001007387 */ /* 0x000fe20000100800 */
[--C-:B------:R-:W-:Y:S01]  /*f4d0*/  IMAD.MOV.U32 R13, RZ, RZ, R15.reuse ;  /* 0x000000ffff0d7224 */ /* 0x100fe200078e000f */
        /* <DEDUP_REMOVED lines=953> */
.L_x_12320:
[----:B------:R-:W-:Y:S05]  /*13070*/  BSYNC B0 ;  /* 0x0000000000007941 */ /* 0x000fea0003800000 */
.L_x_12319:
[----:B------:R-:W-:Y:S05]  /*13080*/  @P1 BRA `(.L_x_12321) ;  /* 0xffffff6800201947 */ /* 0x000fea000383ffff */
.L_x_12304:
[----:B------:R-:W-:-:S13]  /*13090*/  ISETP.GE.AND P1, PT, R10, UR45, PT ;  /* 0x0000002d0a007c0c */ /* 0x000fda000bf26270 */
[----:B------:R-:W-:Y:S05]  /*130a0*/  @!P1 BRA `(.L_x_12322) ;  /* 0x000000a800fc9947 */ /* 0x000fea0003800000 */
[----:B0-----:R0:W5:Y:S02]  /*130b0*/  LDL.64 R2, [R1+0x170] ;  /* 0x0001700001027983 */ /* 0x0011640000100a00 */
.L_x_12353:
        /* <DEDUP_REMOVED lines=21> */
.L_x_12324:
[----:B------:R-:W-:Y:S05]  /*13210*/  BSYNC B0 ;  /* 0x0000000000007941 */ /* 0x000fea0003800000 */
.L_x_12323:
        /* <DEDUP_REMOVED lines=13> */
.L_x_12326:
[----:B------:R-:W-:Y:S05]  /*132f0*/  BSYNC B0 ;  /* 0x0000000000007941 */ /* 0x000fea0003800000 */
.L_x_12325:
        /* <DEDUP_REMOVED lines=8> */
.L_x_12328:
[----:B------:R-:W-:Y:S05]  /*13380*/  BSYNC B0 ;  /* 0x0000000000007941 */ /* 0x000fea0003800000 */
.L_x_12327:
        /* <DEDUP_REMOVED lines=59> */
.L_x_12331:
[----:B------:R-:W-:Y:S05]  /*13740*/  BSYNC B0 ;  /* 0x0000000000007941 */ /* 0x000fea0003800000 */
.L_x_12330:
        /* <DEDUP_REMOVED lines=10> */
.L_x_12333:
[----:B------:R-:W-:Y:S05]  /*137f0*/  BSYNC B0 ;  /* 0x0000000000007941 */ /* 0x000fea0003800000 */
.L_x_12332:
[----:B------:R-:W-:Y:S04]  /*13800*/  BSSY B0, `(.L_x_12334) ;  /* 0x0000006000007945 */ /* 0x000fe80003800000 */
[----:B--2---:R-:W-:Y:S05]  /*13810*/  @P1 BRA `(.L_x_12335) ;  /* 0x0000000000101947 */ /* 0x004fea0003800000 */
[----:B-----5:R-:W-:Y:S01]  /*13820*/  IMAD R4, R4, 0x8, R7 ;  /* 0x0000000804047824 */ /* 0x020fe200078e0207 */
[----:B-1----:R-:W-:-:S04]  /*13830*/  SHF.L.U32 R5, R6, 0x1f, RZ ;  /* 0x0000001f06057819 */ /* 0x002fc800000006ff */
[----:B------:R-:W1:Y:S02]  /*13840*/  SYNCS.PHASECHK.TRANS64.TRYWAIT P1, [R4+URZ], R5 ;  /* 0x00000005040075a7 */ /* 0x000e64000802017f */
[----:B-1----:R-:W-:Y:S05]  /*13850*/  @!P1 BRA `(.L_x_12336) ;  /* 0x00000158001c9947 */ /* 0x002fea0003800000 */
.L_x_12335:
[----:B------:R-:W-:Y:S05]  /*13860*/  BSYNC B0 ;  /* 0x0000000000007941 */ /* 0x000fea0003800000 */
.L_x_12334:
[----:B-1----:R-:W2:Y:S04]  /*13870*/  LDL R5, [R1+0x90] ;  /* 0x0000900001057983 */ /* 0x002ea80000100800 */
[----:B------:R-:W3:Y:S04]  /*13880*/  LD.E R11, desc[UR40][R2.64] ;  /* 0x00000028020b7980 */ /* 0x000ee8000c101900 */
[----:B------:R-:W3:Y:S04]  /*13890*/  LDL.64 R74, [R1+0x118] ;  /* 0x00011800014a7983 */ /* 0x000ee80000100a00 */
[----:B-----5:R-:W4:Y:S04]  /*138a0*/  LDL.64 R6, [R1+0x110] ;  /* 0x0001100001067983 */ /* 0x020f280000100a00 */
        /* <DEDUP_REMOVED lines=268> */
.L_x_12342:
[----:B------:R-:W-:Y:S05]  /*14970*/  BSYNC B2 ;  /* 0x0000000000027941 */ /* 0x000fea0003800000 */
.L_x_12341:
[----:B------:R-:W-:Y:S01]  /*14980*/  LOP3.LUT R7, RZ, R7, RZ, 0x33, !PT ;  /* 0x00000007ff077212 */ /* 0x000fe200078e33ff */
[----:B------:R-:W-:Y:S06]  /*14990*/  BRA `(.L_x_12343) ;  /* 0x0000000000187947 */ /* 0x000fec0003800000 */
.L_x_12340:
[----:B------:R-:W-:-:S13]  /*149a0*/  ISETP.NE.AND P1, PT, R14, 0x1, PT ;  /* 0x000000010e00780c */ /* 0x000fda0003f25270 */
[----:B------:R-:W-:Y:S05]  /*149b0*/  @!P1 BRA `(.L_x_12343) ;  /* 0x0000000000109947 */ /* 0x000fea0003800000 */
[----:B------:R-:W2:Y:S04]  /*149c0*/  LDL R6, [R198+0x1c] ;  /* 0x00001c00c6067983 */ /* 0x000ea80000100800 */
[----:B------:R-:W3:Y:S01]  /*149d0*/  LDL R72, [R198+0x20] ;  /* 0x00002000c6487983 */ /* 0x000ee20000100800 */
[----:B--2---:R-:W-:-:S05]  /*149e0*/  IMAD.HI.U32 R7, R7, R6, RZ ;  /* 0x0000000607077227 */ /* 0x004fca00078e00ff */
[----:B---3--:R-:W-:-:S07]  /*149f0*/  SHF.R.U32.HI R7, RZ, R72, R7 ;  /* 0x00000048ff077219 */ /* 0x008fce0000011607 */
.L_x_12343:
[----:B------:R-:W-:Y:S05]  /*14a00*/  BSYNC B1 ;  /* 0x0000000000017941 */ /* 0x000fea0003800000 */
.L_x_12339:
[----:B------:R-:W-:-:S05]  /*14a10*/  IMAD R7, R14, R7, R20 ;  /* 0x000000070e077224 */ /* 0x000fca00078e0214 */
[----:B------:R-:W-:Y:S02]  /*14a20*/  VIMNMX R4, R4, R7, !PT ;  /* 0x0000000704047248 */ /* 0x000fe40007fe0100 */
[----:B------:R-:W-:-:S07]  /*14a30*/  VIADDMNMX R5, R7, R14, R5, PT ;  /* 0x0000000e07057246 */ /* 0x000fce0003800105 */
.L_x_12338:
[----:B------:R-:W-:Y:S05]  /*14a40*/  BSYNC B0 ;  /* 0x0000000000007941 */ /* 0x000fea0003800000 */
.L_x_12337:
        /* <DEDUP_REMOVED lines=133> */
.L_x_12349:
[----:B------:R-:W-:Y:S05]  /*152a0*/  BSYNC B2 ;  /* 0x0000000000027941 */ /* 0x000fea0003800000 */
.L_x_12348:
[----:B------:R-:W-:Y:S01]  /*152b0*/  LOP3.LUT R9, RZ, R9, RZ, 0x33, !PT ;  /* 0x00000009ff097212 */ /* 0x000fe200078e33ff */
[----:B------:R-:W-:Y:S06]  /*152c0*/  BRA `(.L_x_12350) ;  /* 0x0000000000187947 */ /* 0x000fec0003800000 */
.L_x_12347:
[----:B------:R-:W-:-:S13]  /*152d0*/  ISETP.NE.AND P6, PT, R14, 0x1, PT ;  /* 0x000000010e00780c */ /* 0x000fda0003fc5270 */
[----:B------:R-:W-:Y:S05]  /*152e0*/  @!P6 BRA `(.L_x_12350) ;  /* 0x000000000010e947 */ /* 0x000fea0003800000 */
[----:B------:R-:W2:Y:S04]  /*152f0*/  LDL R4, [R198+0x1c] ;  /* 0x00001c00c6047983 */ /* 0x000ea80000100800 */
[----:B------:R-:W3:Y:S01]  /*15300*/  LDL R8, [R198+0x20] ;  /* 0x00002000c6087983 */ /* 0x000ee20000100800 */
[----:B--2---:R-:W-:-:S05]  /*15310*/  IMAD.HI.U32 R9, R9, R4, RZ ;  /* 0x0000000409097227 */ /* 0x004fca00078e00ff */
[----:B---3--:R-:W-:-:S07]  /*15320*/  SHF.R.U32.HI R9, RZ, R8, R9 ;  /* 0x00000008ff097219 */ /* 0x008fce0000011609 */
.L_x_12350:
[----:B------:R-:W-:Y:S05]  /*15330*/  BSYNC B1 ;  /* 0x0000000000017941 */ /* 0x000fea0003800000 */
.L_x_12346:
[----:B------:R-:W-:-:S05]  /*15340*/  IMAD R9, R14, R9, R20 ;  /* 0x000000090e097224 */ /* 0x000fca00078e0214 */
[----:B------:R-:W-:Y:S02]  /*15350*/  VIADDMNMX R5, R9, R14, R5, PT ;  /* 0x0000000e09057246 */ /* 0x000fe40003800105 */
[----:B------:R-:W-:-:S07]  /*15360*/  VIMNMX R6, R6, R9, !PT ;  /* 0x0000000906067248 */ /* 0x000fce0007fe0100 */
.L_x_12345:
[----:B------:R-:W-:Y:S05]  /*15370*/  BSYNC B0 ;  /* 0x0000000000007941 */ /* 0x000fea0003800000 */
.L_x_12344:
        /* <DEDUP_REMOVED lines=148> */
[----:B------:R-:W-:Y:S04]  /*15cc0*/  STL [R1+0x430], R6 ;  /* 0x0004300601007387 */ /* 0x000fe80000100800 */
[----:B------:R-:W2:Y:S04]  /*15cd0*/  LDL R15, [R1+0x430] ;  /* 0x00043000010f7983 */ /* 0x000ea80000100800 */
[----:B----4-:R-:W1:Y:S01]  /*15ce0*/  SHFL.BFLY PT, R9, R12, 0x2, 0x1f ;  /* 0x0c401f000c097f89 */ /* 0x010e6200000e0000 */
[----:B--2---:R-:W-:Y:S01]  /*15cf0*/  FMUL.FTZ R7, R26, R15 ;  /* 0x0000000f1a077220 */ /* 0x004fe20000410000 */
[----:B------:R-:W-:-:S04]  /*15d00*/  FSETP.NEU.FTZ.AND P1, PT, R15, -INF , PT ;  /* 0xff8000000f00780b */ /* 0x000fc80003f3d000 */
[----:B------:R-:W-:-:S05]  /*15d10*/  FSEL R11, R7, RZ, P1 ;  /* 0x000000ff070b7208 */ /* 0x000fca0000800000 */
[----:B------:R-:W-:Y:S01]  /*15d20*/  FFMA.FTZ R7, R24, R26, -R11 ;  /* 0x0000001a18077223 */ /* 0x000fe2000001080b */
[----:B-1----:R-:W-:-:S05]  /*15d30*/  FMNMX.FTZ R9, R9, R12, !PT ;  /* 0x0000000c09097209 */ /* 0x002fca0007810000 */
[----:B------:R-:W1:Y:S01]  /*15d40*/  SHFL.BFLY PT, R24, R9, 0x1, 0x1f ;  /* 0x0c201f0009187f89 */ /* 0x000e6200000e0000 */
[----:B------:R-:W-:-:S05]  /*15d50*/  FSEL R15, R15, RZ, P1 ;  /* 0x000000ff0f0f7208 */ /* 0x000fca0000800000 */
[----:B------:R-:W-:Y:S01]  /*15d60*/  FADD.FTZ R15, R20, -R15 ;  /* 0x8000000f140f7221 */ /* 0x000fe20000010000 */
[----:B-1----:R-:W-:-:S04]  /*15d70*/  FMNMX.FTZ R24, R9, R24, !PT ;  /* 0x0000001809187209 */ /* 0x002fc80007810000 */
[C---:B------:R-:W-:Y:S01]  /*15d80*/  FSETP.NEU.FTZ.AND P1, PT, R24.reuse, -INF , PT ;  /* 0xff8000001800780b */ /* 0x040fe20003f3d000 */
[----:B------:R-:W-:-:S03]  /*15d90*/  FMUL.FTZ R6, R24, R26 ;  /* 0x0000001a18067220 */ /* 0x000fc60000410000 */
[----:B------:R-:W-:Y:S02]  /*15da0*/  FSEL R12, R24, RZ, P1 ;  /* 0x000000ff180c7208 */ /* 0x000fe40000800000 */
[----:B------:R-:W-:-:S03]  /*15db0*/  FSEL R29, R6, RZ, P1 ;  /* 0x000000ff061d7208 */ /* 0x000fc60000800000 */
[----:B------:R-:W-:Y:S01]  /*15dc0*/  FADD.FTZ R21, R21, -R12 ;  /* 0x8000000c15157221 */ /* 0x000fe20000010000 */
[-C--:B------:R-:W-:Y:S01]  /*15dd0*/  FMUL.FTZ R15, R15, R26.reuse ;  /* 0x0000001a0f0f7220 */ /* 0x080fe20000410000 */
[-C--:B------:R-:W-:Y:S01]  /*15de0*/  FFMA.FTZ R190, R25, R26.reuse, -R29 ;  /* 0x0000001a19be7223 */ /* 0x080fe2000001081d */
[-CC-:B------:R-:W-:Y:S01]  /*15df0*/  FFMA.FTZ R152, R152, R26.reuse, -R11.reuse ;  /* 0x0000001a98987223 */ /* 0x180fe2000001080b */
[----:B------:R-:W-:Y:S01]  /*15e00*/  FMUL.FTZ R21, R26, R21 ;  /* 0x000000151a157220 */ /* 0x000fe20000410000 */
[-C--:B------:R-:W-:Y:S01]  /*15e10*/  FFMA.FTZ R8, R36, R26.reuse, -R11 ;  /* 0x0000001a24087223 */ /* 0x080fe2000001080b */
[-CC-:B------:R-:W-:Y:S01]  /*15e20*/  FFMA.FTZ R153, R27, R26.reuse, -R29.reuse ;  /* 0x0000001a1b997223 */ /* 0x180fe2000001081d */
[----:B------:R-:W-:Y:S01]  /*15e30*/  MUFU.EX2 R7, R7 ;  /* 0x0000000700077308 */ /* 0x000fe20000000800 */
[-C--:B------:R-:W-:Y:S01]  /*15e40*/  FFMA.FTZ R184, R35, R26.reuse, -R29 ;  /* 0x0000001a23b87223 */ /* 0x080fe2000001081d */
[-C--:B------:R-:W-:Y:S01]  /*15e50*/  FFMA.FTZ R154, R154, R26.reuse, -R11 ;  /* 0x0000001a9a9a7223 */ /* 0x080fe2000001080b */
[----:B------:R-:W-:-:S05]  /*15e60*/  FFMA.FTZ R155, R30, R26, -R29 ;  /* 0x0000001a1e9b7223 */ /* 0x000fca000001081d */
[----:B------:R-:W3:Y:S01]  /*15e70*/  MUFU.EX2 R36, R15 ;  /* 0x0000000f00247308 */ /* 0x000ee20000000800 */
[-C--:B------:R-:W-:Y:S01]  /*15e80*/  FFMA.FTZ R185, R90, R26.reuse, -R11 ;  /* 0x0000001a5ab97223 */ /* 0x080fe2000001080b */
[----:B------:R-:W-:-:S06]  /*15e90*/  FFMA.FTZ R6, R31, R26, -R29 ;  /* 0x0000001a1f067223 */ /* 0x000fcc000001081d */
        /* <DEDUP_REMOVED lines=27> */
[----:B------:R-:W-:Y:S01]  /*16050*/  FFMA.FTZ R68, R68, R26, -R11 ;  /* 0x0000001a44447223 */ /* 0x000fe2000001080b */
[----:B------:R-:W0:Y:S01]  /*16060*/  MUFU.EX2 R188, R188 ;  /* 0x000000bc00bc7308 */ /* 0x000e220000000800 */
[----:B---3--:R-:W-:Y:S01]  /*16070*/  FFMA.FTZ R11, R36, R4, R7 ;  /* 0x00000004240b7223 */ /* 0x008fe20000010007 */
[----:B-1----:R-:W-:Y:S01]  /*16080*/  FFMA.FTZ R4, R5, R35, R190 ;  /* 0x0000002305047223 */ /* 0x002fe200000100be */
[----:B------:R-:W-:-:S05]  /*16090*/  FFMA.FTZ R177, R38, R26, -R29 ;  /* 0x0000001a26b17223 */ /* 0x000fca000001081d */
[----:B------:R-:W1:Y:S01]  /*160a0*/  MUFU.EX2 R179, R179 ;  /* 0x000000b300b37308 */ /* 0x000e620000000800 */
[----:B--2---:R-:W-:Y:S01]  /*160b0*/  FADD.FTZ R11, R152, R11 ;  /* 0x0000000b980b7221 */ /* 0x004fe20000010000 */
[----:B----4-:R-:W-:Y:S01]  /*160c0*/  FADD.FTZ R4, R153, R4 ;  /* 0x0000000499047221 */ /* 0x010fe20000010000 */
[----:B------:R-:W-:-:S05]  /*160d0*/  FFMA.FTZ R182, R39, R26, -R29 ;  /* 0x0000001a27b67223 */ /* 0x000fca000001081d */
        /* <DEDUP_REMOVED lines=97> */
[----:B------:R-:W-:Y:S01]  /*166f0*/  STL [R1+0x434], R24 ;  /* 0x0004341801007387 */ /* 0x000fe20000100800 */
        /* <DEDUP_REMOVED lines=130> */
[C---:B--2---:R-:W-:Y:S01]  /*16f20*/  FMUL.FTZ R25, R36.reuse, R25 ;  /* 0x0000001924197220 */ /* 0x044fe20000410000 */
[C---:B---3--:R-:W-:Y:S01]  /*16f30*/  FMUL.FTZ R5, R36.reuse, R5 ;  /* 0x0000000524057220 */ /* 0x048fe20000410000 */
[C---:B----4-:R-:W-:Y:S01]  /*16f40*/  FMUL.FTZ R187, R36.reuse, R33 ;  /* 0x0000002124bb7220 */ /* 0x050fe20000410000 */
[C---:B-----5:R-:W-:Y:S01]  /*16f50*/  FMUL.FTZ R33, R36.reuse, R28 ;  /* 0x0000001c24217220 */ /* 0x060fe20000410000 */
[C---:B------:R-:W-:Y:S01]  /*16f60*/  FMUL.FTZ R29, R36.reuse, R29 ;  /* 0x0000001d241d7220 */ /* 0x040fe20000410000 */
[----:B------:R0:W-:Y:S01]  /*16f70*/  ST.E desc[UR40][R22.64+0x220], R25 ;  /* 0x0002201916007985 */ /* 0x0001e2000c101928 */
[C---:B------:R-:W-:Y:S01]  /*16f80*/  FMUL.FTZ R31, R36.reuse, R31 ;  /* 0x0000001f241f7220 */ /* 0x040fe20000410000 */
[C---:B------:R-:W-:Y:S01]  /*16f90*/  FMUL.FTZ R43, R36.reuse, R43 ;  /* 0x0000002b242b7220 */ /* 0x040fe20000410000 */
[C---:B------:R-:W-:Y:S01]  /*16fa0*/  FMUL.FTZ R27, R36.reuse, R27 ;  /* 0x0000001b241b7220 */ /* 0x040fe20000410000 */
[----:B------:R1:W-:Y:S01]  /*16fb0*/  ST.E desc[UR40][R22.64+0x250], R5 ;  /* 0x0002500516007985 */ /* 0x0003e2000c101928 */
[C---:B------:R-:W-:Y:S01]  /*16fc0*/  FMUL.FTZ R39, R35.reuse, R39 ;  /* 0x0000002723277220 */ /* 0x040fe20000410000 */
[C---:B------:R-:W-:Y:S01]  /*16fd0*/  FMUL.FTZ R37, R35.reuse, R37 ;  /* 0x0000002523257220 */ /* 0x040fe20000410000 */
[C---:B0-----:R-:W-:Y:S01]  /*16fe0*/  FMUL.FTZ R25, R36.reuse, R4 ;  /* 0x0000000424197220 */ /* 0x041fe20000410000 */
[----:B-1----:R-:W-:Y:S01]  /*16ff0*/  FMUL.FTZ R5, R35, R214 ;  /* 0x000000d623057220 */ /* 0x002fe20000410000 */
        /* <DEDUP_REMOVED lines=100> */
[----:B------:R-:W-:Y:S01]  /*17640*/  FMUL.FTZ R189, R35, R34 ;  /* 0x0000002223bd7220 */ /* 0x000fe20000410000 */
        /* <DEDUP_REMOVED lines=73> */
[----:B------:R-:W-:Y:S01]  /*17ae0*/  FMUL.FTZ R35, R35, R26 ;  /* 0x0000001a23237220 */ /* 0x000fe20000410000 */
        /* <DEDUP_REMOVED lines=70> */
[----:B--2---:R-:W2:Y:S04]  /*17f50*/  LD.E R31, desc[UR40][R22.64+0x228] ;  /* 0x00022828161f7980 */ /* 0x004ea8000c101900 */
[----:B---3--:R-:W3:Y:S04]  /*17f60*/  LD.E R33, desc[UR40][R22.64+0x22c] ;  /* 0x00022c2816217980 */ /* 0x008ee8000c101900 */
[----:B------:R-:W3:Y:S04]  /*17f70*/  LD.E R41, desc[UR40][R22.64+0x230] ;  /* 0x0002302816297980 */ /* 0x000ee8000c101900 */
        /* <DEDUP_REMOVED lines=126> */
[----:B--2---:R-:W-:Y:S04]  /*18760*/  ST.E desc[UR40][R22.64+0x228], R31 ;  /* 0x0002281f16007985 */ /* 0x004fe8000c101928 */
[----:B---3--:R-:W-:Y:S04]  /*18770*/  ST.E desc[UR40][R22.64+0x22c], R33 ;  /* 0x00022c2116007985 */ /* 0x008fe8000c101928 */
[----:B------:R-:W-:Y:S04]  /*18780*/  ST.E desc[UR40][R22.64+0x230], R41 ;  /* 0x0002302916007985 */ /* 0x000fe8000c101928 */
        /* <DEDUP_REMOVED lines=124> */
[----:B------:R-:W5:Y:S04]  /*18f50*/  LDL R189, [R1+0x88] ;  /* 0x0000880001bd7983 */ /* 0x000f680000100800 */
[----:B-1----:R-:W5:Y:S04]  /*18f60*/  LD.E R24, desc[UR40][R22.64+0x220] ;  /* 0x0002202816187980 */ /* 0x002f68000c101900 */
[----:B------:R-:W5:Y:S04]  /*18f70*/  LD.E R25, desc[UR40][R22.64+0x224] ;  /* 0x0002242816197980 */ /* 0x000f68000c101900 */
        /* <DEDUP_REMOVED lines=1230> */
.L_x_12352:
[----:B------:R-:W-:Y:S05]  /*1dc60*/  BSYNC B0 ;  /* 0x0000000000007941 */ /* 0x000fea0003800000 */
.L_x_12351:
[C---:B------:R-:W-:Y:S01]  /*1dc70*/  ISETP.GT.AND P1, PT, R10.reuse, UR45, PT ;  /* 0x0000002d0a007c0c */ /* 0x040fe2000bf24270 */
[----:B------:R-:W-:-:S12]  /*1dc80*/  VIADD R10, R10, 0xffffffff ;  /* 0xffffffff0a0a7836 */ /* 0x000fd80000000000 */
[----:B------:R-:W-:Y:S05]  /*1dc90*/  @P1 BRA `(.L_x_12353) ;  /* 0xffffff5400081947 */ /* 0x000fea000383ffff */
.L_x_12322:
[----:B------:R-:W-:Y:S05]  /*1dca0*/  WARPSYNC.ALL ;  /* 0x0000000000007948 */ /* 0x000fea0003800000 */
[----:B0-----:R-:W1:Y:S04]  /*1dcb0*/  LDL R5, [R1+0x440] ;  /* 0x0004400001057983 */ /* 0x001e680000100800 */
[----:B------:R-:W2:Y:S04]  /*1dcc0*/  LDL R4, [R1+0x444] ;  /* 0x0004440001047983 */ /* 0x000ea80000100800 */
[----:B------:R-:W3:Y:S04]  /*1dcd0*/  LDL R136, [R1+0x210] ;  /* 0x0002100001887983 */ /* 0x000ee80000100800 */
        /* <DEDUP_REMOVED lines=75> */
[----:B------:R-:W5:Y:S01]  /*1e190*/  @!P2 LDL R19, [R1+0x214] ;  /* 0x000214000113a983 */ /* 0x000f620000100800 */
[----:B0-----:R-:W-:-:S03]  /*1e1a0*/  FADD.FTZ R140, R8, R3 ;  /* 0x00000003088c7221 */ /* 0x001fc60000010000 */
[----:B------:R-:W5:Y:S02]  /*1e1b0*/  LDL.64 R2, [R1+0x220] ;  /* 0x0002200001027983 */ /* 0x000f640000100a00 */
[----:B------:R-:W-:Y:S02]  /*1e1c0*/  FSETP.NE.FTZ.AND P1, PT, R140, RZ, PT ;  /* 0x000000ff8c00720b */ /* 0x000fe40003f35000 */
[----:B------:R-:W5:Y:S11]  /*1e1d0*/  LDL.64 R8, [R1+0x250] ;  /* 0x0002500001087983 */ /* 0x000f760000100a00 */
[----:B------:R-:W5:Y:S04]  /*1e1e0*/  @P1 LDL R143, [R1+0x450] ;  /* 0x00045000018f1983 */ /* 0x000f680000100800 */
[----:B------:R-:W5:Y:S01]  /*1e1f0*/  @P1 LDL R145, [R1+0x434] ;  /* 0x0004340001911983 */ /* 0x000f620000100800 */
[----:B------:R-:W-:-:S02]  /*1e200*/  IMAD.MOV.U32 R138, RZ, RZ, RZ ;  /* 0x000000ffff8a7224 */ /* 0x000fc400078e00ff */
[----:B------:R-:W-:Y:S01]  /*1e210*/  IMAD.MOV.U32 R142, RZ, RZ, -0x800000 ;  /* 0xff800000ff8e7424 */ /* 0x000fe200078e00ff */
[----:B------:R0:W-:Y:S08]  /*1e220*/  BAR.ARV R208, 0x100 ;  /* 0x000400d00000751d */ /* 0x0001f00000002000 */
[----:B------:R-:W-:Y:S06]  /*1e230*/  BAR.ARV 0x8, 0x180 ;  /* 0x0206000000007b1d */ /* 0x000fec0000002000 */
[----:B----4-:R-:W-:-:S13]  /*1e240*/  FSETP.NE.FTZ.AND P0, PT, R148, RZ, PT ;  /* 0x000000ff9400720b */ /* 0x010fda0003f15000 */
[----:B------:R-:W4:Y:S04]  /*1e250*/  @P0 LDL R139, [R1+0x450] ;  /* 0x00045000018b0983 */ /* 0x000f280000100800 */
[----:B------:R-:W4:Y:S01]  /*1e260*/  @P0 LDL R144, [R1+0x430] ;  /* 0x0004300001900983 */ /* 0x000f220000100800 */
[----:B------:R-:W1:Y:S08]  /*1e270*/  @P0 MUFU.LG2 R141, R148 ;  /* 0x00000094008d0308 */ /* 0x000e700000000c00 */
[----:B------:R-:W2:Y:S01]  /*1e280*/  @P0 MUFU.RCP R138, R148 ;  /* 0x00000094008a0308 */ /* 0x000ea20000001000 */
[----:B-1----:R-:W-:-:S07]  /*1e290*/  @P0 FMUL.FTZ R146, R141, 0.69314718246459960938 ;  /* 0x3f3172188d920820 */ /* 0x002fce0000410000 */
[----:B------:R-:W1:Y:S01]  /*1e2a0*/  @P1 MUFU.LG2 R147, R140 ;  /* 0x0000008c00931308 */ /* 0x000e620000000c00 */
[----:B---3--:R-:W-:Y:S02]  /*1e2b0*/  VIADD R0, R0, 0x1 ;  /* 0x0000000100007836 */ /* 0x008fe40000000000 */
[-C--:B--2---:R-:W-:Y:S01]  /*1e2c0*/  FMUL.FTZ R5, R5, R138.reuse ;  /* 0x0000008a05057220 */ /* 0x084fe20000410000 */
[-C--:B------:R-:W-:Y:S01]  /*1e2d0*/  FMUL.FTZ R4, R4, R138.reuse ;  /* 0x0000008a04047220 */ /* 0x080fe20000410000 */
[-C--:B------:R-:W-:Y:S01]  /*1e2e0*/  FMUL.FTZ R7, R7, R138.reuse ;  /* 0x0000008a07077220 */ /* 0x080fe20000410000 */
[-C--:B------:R-:W-:Y:S01]  /*1e2f0*/  FMUL.FTZ R6, R6, R138.reuse ;  /* 0x0000008a06067220 */ /* 0x080fe20000410000 */
[-C--:B-----5:R-:W-:Y:S01]  /*1e300*/  FMUL.FTZ R11, R11, R138.reuse ;  /* 0x0000008a0b0b7220 */ /* 0x0a0fe20000410000 */
[-C--:B------:R-:W-:Y:S01]  /*1e310*/  FMUL.FTZ R10, R10, R138.reuse ;  /* 0x0000008a0a0a7220 */ /* 0x080fe20000410000 */
[----:B------:R-:W-:Y:S01]  /*1e320*/  STL.64 [R1+0x230], R4 ;  /* 0x0002300401007387 */ /* 0x000fe20000100a00 */
        /* <DEDUP_REMOVED lines=60> */
[----:B-1----:R-:W-:Y:S01]  /*1e6f0*/  VIADD R2, R137, 0x1 ;  /* 0x0000000189027836 */ /* 0x002fe20000000000 */
[----:B------:R-:W-:Y:S01]  /*1e700*/  @!P2 LOP3.LUT R4, R19, 0x1, RZ, 0x3c, !PT ;  /* 0x000000011304a812 */ /* 0x000fe200078e3cff */
[----:B------:R0:W-:Y:S04]  /*1e710*/  STL [R1+0x444], R140 ;  /* 0x0004448c01007387 */ /* 0x0001e80000100800 */
        /* <DEDUP_REMOVED lines=32> */
[----:B------:R0:W-:Y:S04]  /*1e920*/  @!P2 STL [R1+0x214], R4 ;  /* 0x000214040100a387 */ /* 0x0001e80000100800 */
[----:B------:R0:W-:Y:S04]  /*1e930*/  STL [R1+0x21c], R0 ;  /* 0x00021c0001007387 */ /* 0x0001e80000100800 */
[----:B------:R0:W-:Y:S01]  /*1e940*/  @!P2 STL [R1+0x210], RZ ;  /* 0x000210ff0100a387 */ /* 0x0001e20000100800 */
[----:B----4-:R-:W-:-:S04]  /*1e950*/  @P0 FMUL.FTZ R139, R139, 0.69314718246459960938 ;  /* 0x3f3172188b8b0820 */ /* 0x010fc80000410000 */
[----:B------:R-:W-:Y:S01]  /*1e960*/  @P0 FFMA.FTZ R142, R139, R144, R146 ;  /* 0x000000908b8e0223 */ /* 0x000fe20000010092 */
[----:B------:R-:W-:-:S06]  /*1e970*/  IMAD.MOV.U32 R139, RZ, RZ, RZ ;  /* 0x000000ffff8b7224 */ /* 0x000fcc00078e00ff */
[----:B------:R-:W1:Y:S01]  /*1e980*/  @P1 MUFU.RCP R139, R140 ;  /* 0x0000008c008b1308 */ /* 0x000e620000001000 */
[----:B------:R-:W-:Y:S01]  /*1e990*/  @P1 FMUL.FTZ R146, R143, 0.69314718246459960938 ;  /* 0x3f3172188f921820 */ /* 0x000fe20000410000 */
[----:B------:R-:W-:-:S03]  /*1e9a0*/  IMAD.MOV.U32 R144, RZ, RZ, -0x800000 ;  /* 0xff800000ff907424 */ /* 0x000fc600078e00ff */
[----:B------:R-:W-:Y:S01]  /*1e9b0*/  @P1 FFMA.FTZ R144, R146, R145, R147 ;  /* 0x0000009192901223 */ /* 0x000fe20000010093 */
[----:B------:R0:W-:Y:S04]  /*1e9c0*/  STL [R1+0x440], R142 ;  /* 0x0004408e01007387 */ /* 0x0001e80000100800 */
[----:B------:R0:W-:Y:S01]  /*1e9d0*/  STL [R1+0x444], R144 ;  /* 0x0004449001007387 */ /* 0x0001e20000100800 */
        /* <DEDUP_REMOVED lines=95> */
[----:B------:R0:W-:Y:S01]  /*1efd0*/  STL.64 [R1+0x418], R134 ;  /* 0x0004188601007387 */ /* 0x0001e20000100a00 */
[----:B------:R-:W-:-:S13]  /*1efe0*/  PLOP3.LUT P0, PT, PT, PT, PT, 0x8, 0x0 ;  /* 0x000000000000781c */ /* 0x000fda0003f0e170 */
.L_x_12257:
[----:B------:R-:W1:Y:S08]  /*1eff0*/  S2UR UR4, SR_CgaCtaId ;  /* 0x00000000000479c3 */ /* 0x000e700000008800 */
[----:B------:R-:W-:Y:S06]  /*1f000*/  BAR.SYNC.DEFER_BLOCKING 0x5, 0x180 ;  /* 0x0146000000007b1d */ /* 0x000fec0000010000 */
[----:B------:R-:W-:Y:S01]  /*1f010*/  UMOV UR46, 0x400 ;  /* 0x00000400002e7882 */ /* 0x000fe20000000000 */
[----:B------:R-:W-:Y:S01]  /*1f020*/  BSSY B0, `(.L_x_12354) ;  /* 0x00002b6000007945 */ /* 0x000fe20003800000 */
[----:B-1----:R-:W-:-:S09]  /*1f030*/  ULEA UR46, UR4, UR46, 0x18 ;  /* 0x0000002e042e7291 */ /* 0x002fd2000f8ec03f */
[----:B0-2---:R-:W0:Y:S02]  /*1f040*/  LDS.128 R4, [UR46+0x324d0] ;  /* 0x0324d02eff047984 */ /* 0x005e240008000c00 */
[----:B0-----:R-:W-:Y:S02]  /*1f050*/  R2UR UR5, R5 ;  /* 0x00000000050572ca */ /* 0x001fe400000e0000 */
[----:B------:R-:W-:Y:S02]  /*1f060*/  R2UR UR7, R6 ;  /* 0x00000000060772ca */ /* 0x000fe400000e0000 */
[----:B------:R-:W-:Y:S01]  /*1f070*/  R2UR UR6, R7 ;  /* 0x00000000070672ca */ /* 0x000fe200000e0000 */
[----:B------:R-:W-:Y:S06]  /*1f080*/  BAR.ARV 0x4, 0x180 ;  /* 0x0106000000007b1d */ /* 0x000fec0000002000 */
[----:B------:R-:W-:Y:S08]  /*1f090*/  @P0 BRA `(.L_x_12355) ;  /* 0x0000001c005c0947 */ /* 0x000ff00003800000 */
[----:B------:R-:W2:Y:S04]  /*1f0a0*/  LDL.128 R136, [R1+0x220] ;  /* 0x0002200001887983 */ /* 0x000ea80000100c00 */
        /* <DEDUP_REMOVED lines=31> */
[----:B------:R-:W-:Y:S01]  /*1f2a0*/  IADD3 R3, P4, R192, 0x8040, RZ ;  /* 0x00008040c0037810 */ /* 0x000fe20007f9e0ff */
[----:B------:R-:W-:-:S03]  /*1f2b0*/  ULDC.64 UR8, c[0x0][0xd00] ;  /* 0x0003400000087ab9 */ /* 0x000fc60000000a00 */
[----:B------:R-:W-:Y:S02]  /*1f2c0*/  LOP3.LUT R2, R3, 0x380, RZ, 0xc0, !PT ;  /* 0x0000038003027812 */ /* 0x000fe400078ec0ff */
[----:B------:R-:W-:Y:S02]  /*1f2d0*/  LOP3.LUT R145, R192, 0x380, RZ, 0xc0, !PT ;  /* 0x00000380c0917812 */ /* 0x000fe400078ec0ff */
[----:B------:R-:W-:Y:S02]  /*1f2e0*/  SHF.R.U64 R2, R2, 0x3, RZ ;  /* 0x0000000302027819 */ /* 0x000fe400000012ff */
[----:B------:R-:W-:Y:S02]  /*1f2f0*/  SHF.R.U64 R145, R145, 0x3, RZ ;  /* 0x0000000391917819 */ /* 0x000fe400000012ff */
[----:B------:R-:W-:Y:S02]  /*1f300*/  LOP3.LUT R2, R2, R3, RZ, 0x3c, !PT ;  /* 0x0000000302027212 */ /* 0x000fe400078e3cff */
[----:B------:R-:W-:-:S02]  /*1f310*/  IADD3 R3, P1, R192, 0xc020, RZ ;  /* 0x0000c020c0037810 */ /* 0x000fc40007f3e0ff */
[C---:B------:R-:W-:Y:S02]  /*1f320*/  IADD3 R21, P3, R192.reuse, 0x8060, RZ ;  /* 0x00008060c0157810 */ /* 0x040fe40007f7e0ff */
[C---:B------:R-:W-:Y:S02]  /*1f330*/  IADD3 R0, P2, R192.reuse, 0xc000, RZ ;  /* 0x0000c000c0007810 */ /* 0x040fe40007f5e0ff */
[----:B------:R-:W-:Y:S01]  /*1f340*/  LOP3.LUT R144, R145, R192, RZ, 0x3c, !PT ;  /* 0x000000c091907212 */ /* 0x000fe200078e3cff */
[----:B------:R-:W-:Y:S01]  /*1f350*/  IMAD.MOV.U32 R145, RZ, RZ, R193 ;  /* 0x000000ffff917224 */ /* 0x000fe200078e00c1 */
[----:B------:R-:W-:Y:S02]  /*1f360*/  IADD3 R141, P0, R192, 0xc040, RZ ;  /* 0x0000c040c08d7810 */ /* 0x000fe40007f1e0ff */
[----:B------:R-:W-:Y:S02]  /*1f370*/  LOP3.LUT R146, R3, 0x380, RZ, 0xc0, !PT ;  /* 0x0000038003927812 */ /* 0x000fe400078ec0ff */
[----:B------:R-:W-:-:S02]  /*1f380*/  LOP3.LUT R20, R21, 0x380, RZ, 0xc0, !PT ;  /* 0x0000038015147812 */ /* 0x000fc400078ec0ff */
[----:B------:R-:W-:Y:S02]  /*1f390*/  LOP3.LUT R143, R0, 0x380, RZ, 0xc0, !PT ;  /* 0x00000380008f7812 */ /* 0x000fe400078ec0ff */
[----:B------:R-:W-:Y:S02]  /*1f3a0*/  LOP3.LUT R140, R141, 0x380, RZ, 0xc0, !PT ;  /* 0x000003808d8c7812 */ /* 0x000fe400078ec0ff */
[----:B------:R-:W-:Y:S02]  /*1f3b0*/  SHF.R.U64 R146, R146, 0x3, RZ ;  /* 0x0000000392927819 */ /* 0x000fe400000012ff */
[----:B------:R-:W-:Y:S02]  /*1f3c0*/  MOV R144, R144 ;  /* 0x0000009000907202 */ /* 0x000fe40000000f00 */
        /* <DEDUP_REMOVED lines=11> */
[----:B------:R-:W-:Y:S01]  /*1f480*/  UISETP.NE.U32.AND UP0, UPT, UR8, URZ, UPT ;  /* 0x0000003f0800728c */ /* 0x000fe2000bf05070 */
[----:B------:R-:W-:Y:S01]  /*1f490*/  IMAD.X R141, RZ, RZ, R193, P0 ;  /* 0x000000ffff8d7224 */ /* 0x000fe200000e06c1 */
[----:B------:R-:W-:-:S02]  /*1f4a0*/  MOV R3, R2 ;  /* 0x0000000200037202 */ /* 0x000fc40000000f00 */
[----:B------:R-:W-:Y:S01]  /*1f4b0*/  MOV R20, R20 ;  /* 0x0000001400147202 */ /* 0x000fe20000000f00 */
[----:B------:R-:W-:Y:S01]  /*1f4c0*/  UISETP.NE.AND.EX UP0, UPT, UR9, URZ, UPT, UP0 ;  /* 0x0000003f0900728c */ /* 0x000fe2000bf05300 */
[----:B------:R-:W-:Y:S02]  /*1f4d0*/  MOV R2, R142 ;  /* 0x0000008e00027202 */ /* 0x000fe40000000f00 */
[----:B------:R-:W-:Y:S01]  /*1f4e0*/  MOV R0, R146 ;  /* 0x0000009200007202 */ /* 0x000fe20000000f00 */
[----:B------:R-:W-:Y:S01]  /*1f4f0*/  ULDC.64 UR8, c[0x0][0xd00] ;  /* 0x0003400000087ab9 */ /* 0x000fe20000000a00 */
[----:B------:R-:W-:Y:S01]  /*1f500*/  MOV R140, R140 ;  /* 0x0000008c008c7202 */ /* 0x000fe20000000f00 */
[----:B------:R-:W-:Y:S01]  /*1f510*/  UIMAD.WIDE UR8, UR42, 0x4, UR8 ;  /* 0x000000042a0878a5 */ /* 0x000fe2000f8e0208 */
[----:B------:R-:W-:Y:S01]  /*1f520*/  PLOP3.LUT P1, PT, PT, PT, UP0, 0x80, 0x0 ;  /* 0x000000000000781c */ /* 0x000fe20003f2f008 */
[----:B------:R-:W-:Y:S02]  /*1f530*/  ULDC UR4, c[0x0][0xb88] ;  /* 0x0002e20000047ab9 */ /* 0x000fe40000000800 */
[----:B------:R-:W-:Y:S01]  /*1f540*/  IMAD.U32 R19, RZ, RZ, UR4 ;  /* 0x00000004ff137e24 */ /* 0x000fe2000f8e00ff */
[----:B--2---:R-:W-:-:S02]  /*1f550*/  F2FP.F16.F32.PACK_AB R136, R137, R136 ;  /* 0x000000888988723e */ /* 0x004fc400000000ff */
[----:B------:R-:W-:Y:S02]  /*1f560*/  F2FP.F16.F32.PACK_AB R137, R139, R138 ;  /* 0x0000008a8b89723e */ /* 0x000fe400000000ff */
[----:B---3--:R-:W-:Y:S02]  /*1f570*/  F2FP.F16.F32.PACK_AB R128, R129, R128 ;  /* 0x000000808180723e */ /* 0x008fe400000000ff */
[----:B------:R-:W-:Y:S02]  /*1f580*/  F2FP.F16.F32.PACK_AB R129, R131, R130 ;  /* 0x000000828381723e */ /* 0x000fe400000000ff */
[----:B----4-:R-:W-:Y:S02]  /*1f590*/  F2FP.F16.F32.PACK_AB R138, R133, R132 ;  /* 0x00000084858a723e */ /* 0x010fe400000000ff */
[----:B------:R-:W-:Y:S01]  /*1f5a0*/  F2FP.F16.F32.PACK_AB R139, R135, R134 ;  /* 0x00000086878b723e */ /* 0x000fe200000000ff */
[----:B------:R-:W-:Y:S01]  /*1f5b0*/  BAR.SYNC.DEFER_BLOCKING 0x1, 0x100 ;  /* 0x0044000000007b1d */ /* 0x000fe20000010000 */
        /* <DEDUP_REMOVED lines=66> */
[----:B------:R-:W-:Y:S01]  /*1f9e0*/  F2FP.F16.F32.PACK_AB R27, R15, R14 ;  /* 0x0000000e0f1b723e */ /* 0x000fe200000000ff */
[----:B------:R0:W-:Y:S01]  /*1f9f0*/  STSM.16.M88.4 [R20], R48 ;  /* 0x0000003014007844 */ /* 0x0001e20000000200 */
[----:B------:R-:W-:-:S02]  /*1fa00*/  F2FP.F16.F32.PACK_AB R10, R5, R4 ;  /* 0x00000004050a723e */ /* 0x000fc400000000ff */
[----:B------:R-:W-:Y:S01]  /*1fa10*/  F2FP.F16.F32.PACK_AB R11, R7, R6 ;  /* 0x00000006070b723e */ /* 0x000fe200000000ff */
[----:B------:R1:W-:Y:S01]  /*1fa20*/  STSM.16.M88.4 [R2], R40 ;  /* 0x0000002802007844 */ /* 0x0003e20000000200 */
[----:B------:R-:W-:-:S03]  /*1fa30*/  IMAD.U32 R4, RZ, RZ, UR8 ;  /* 0x00000008ff047e24 */ /* 0x000fc6000f8e00ff */
[----:B------:R1:W-:Y:S01]  /*1fa40*/  STSM.16.M88.4 [R0], R32 ;  /* 0x0000002000007844 */ /* 0x0003e20000000200 */
[----:B------:R-:W-:Y:S01]  /*1fa50*/  IMAD.U32 R5, RZ, RZ, UR9 ;  /* 0x00000009ff057e24 */ /* 0x000fe2000f8e00ff */
[----:B------:R-:W-:Y:S02]  /*1fa60*/  ULDC.64 UR8, c[0x0][0xd08] ;  /* 0x0003420000087ab9 */ /* 0x000fe40000000a00 */
[----:B------:R1:W-:Y:S04]  /*1fa70*/  STSM.16.M88.4 [R140], R24 ;  /* 0x000000188c007844 */ /* 0x0003e80000000200 */
[----:B------:R1:W-:Y:S01]  /*1fa80*/  STSM.16.M88.4 [R226], R8 ;  /* 0x00000008e2007844 */ /* 0x0003e20000000200 */
[----:B------:R-:W-:Y:S01]  /*1fa90*/  UISETP.NE.U32.AND UP1, UPT, UR8, URZ, UPT ;  /* 0x0000003f0800728c */ /* 0x000fe2000bf25070 */
[----:B0-----:R-:W0:Y:S08]  /*1faa0*/  LDC R20, c[0x0][0xce8] ;  /* 0x00033a00ff147b82 */ /* 0x001e300000000800 */
[----:B------:R-:W-:Y:S01]  /*1fab0*/  BAR.SYNC.DEFER_BLOCKING 0x1, 0x100 ;  /* 0x0044000000007b1d */ /* 0x000fe20000010000 */
[----:B------:R-:W-:-:S06]  /*1fac0*/  UISETP.NE.AND.EX UP1, UPT, UR9, URZ, UPT, UP1 ;  /* 0x0000003f0900728c */ /* 0x000fcc000bf25310 */
[----:B------:R-:W-:-:S05]  /*1fad0*/  PLOP3.LUT P2, PT, PT, PT, UP1, 0x80, 0x0 ;  /* 0x000000000000781c */ /* 0x000fca0003f4f018 */
[----:B------:R-:W-:Y:S02]  /*1fae0*/  @UP1 ULDC.64 UR8, c[0x0][0xd08] ;  /* 0x0003420000081ab9 */ /* 0x000fe40000000a00 */
[----:B------:R-:W-:-:S06]  /*1faf0*/  @UP1 UIMAD.WIDE UR8, UR42, 0x4, UR8 ;  /* 0x000000042a0818a5 */ /* 0x000fcc000f8e0208 */
[----:B------:R-:W-:Y:S02]  /*1fb00*/  IMAD.U32 R6, RZ, RZ, UR8 ;  /* 0x00000008ff067e24 */ /* 0x000fe4000f8e00ff */
[----:B------:R-:W-:Y:S01]  /*1fb10*/  IMAD.U32 R7, RZ, RZ, UR9 ;  /* 0x00000009ff077e24 */ /* 0x000fe2000f8e00ff */
[----:B------:R-:W2:Y:S04]  /*1fb20*/  @P1 LDG.E R3, desc[UR40][R4.64] ;  /* 0x0000002804031981 */ /* 0x000ea8000c1e1900 */
[----:B------:R1:W5:Y:S01]  /*1fb30*/  @P2 LDG.E R19, desc[UR40][R6.64] ;  /* 0x0000002806132981 */ /* 0x000362000c1e1900 */
[----:B------:R-:W-:Y:S01]  /*1fb40*/  UMOV UR4, URZ ;  /* 0x0000003f00047c82 */ /* 0x000fe20008000000 */
[----:B------:R-:W-:Y:S02]  /*1fb50*/  LOP3.LUT P0, RZ, R216, 0x3, RZ, 0xc0, !PT ;  /* 0x00000003d8ff7812 */ /* 0x000fe4000780c0ff */
[----:B--2---:R-:W-:Y:S01]  /*1fb60*/  @P1 R2UR UR4, R3 ;  /* 0x00000000030412ca */ /* 0x004fe200000e0000 */
[----:B01----:R-:W-:-:S14]  /*1fb70*/  @P2 BRA `(.L_x_12356) ;  /* 0x0000000000102947 */ /* 0x003fdc0003800000 */
[----:B------:R-:W-:Y:S05]  /*1fb80*/  @!P1 BRA `(.L_x_12356) ;  /* 0x00000000000c9947 */ /* 0x000fea0003800000 */
[----:B------:R-:W2:Y:S04]  /*1fb90*/  LDG.E R0, desc[UR40][R4.64] ;  /* 0x0000002804007981 */ /* 0x000ea8000c1e1900 */
[----:B-----5:R-:W2:Y:S02]  /*1fba0*/  LDG.E R19, desc[UR40][R4.64+0x4] ;  /* 0x0000042804137981 */ /* 0x020ea4000c1e1900 */
[----:B--2---:R-:W-:-:S07]  /*1fbb0*/  IMAD.IADD R19, R19, 0x1, -R0 ;  /* 0x0000000113137824 */ /* 0x004fce00078e0a00 */
.L_x_12356:
[----:B-----5:R-:W-:Y:S02]  /*1fbc0*/  IMAD R19, R19, R20, RZ ;  /* 0x0000001413137224 */ /* 0x020fe400078e02ff */
[----:B------:R-:W-:Y:S01]  /*1fbd0*/  VIADD R12, R204, UR43 ;  /* 0x0000002bcc0c7c36 */ /* 0x000fe20008000000 */
[----:B------:R-:W-:Y:S01]  /*1fbe0*/  ISETP.NE.AND P1, PT, R20, 0x1, PT ;  /* 0x000000011400780c */ /* 0x000fe20003f25270 */
[----:B------:R-:W-:Y:S01]  /*1fbf0*/  VIADD R5, R236, UR43 ;  /* 0x0000002bec057c36 */ /* 0x000fe20008000000 */
[----:B------:R-:W-:Y:S02]  /*1fc00*/  USHF.R.S32.HI UR16, URZ, 0x1f, UR37 ;  /* 0x0000001f3f107899 */ /* 0x000fe40008011425 */
[----:B------:R-:W-:Y:S01]  /*1fc10*/  ISETP.GE.OR P2, PT, R12, R19, P0 ;  /* 0x000000130c00720c */ /* 0x000fe20000746670 */
[----:B------:R-:W-:-:S08]  /*1fc20*/  ULDC.64 UR14, c[0x0][0xc90] ;  /* 0x00032400000e7ab9 */ /* 0x000fd00000000a00 */
[----:B------:R-:W0:Y:S04]  /*1fc30*/  @P1 LDC R2, c[0x0][0xcec] ;  /* 0x00033b00ff021b82 */ /* 0x000e280000000800 */
[----:B------:R-:W2:Y:S01]  /*1fc40*/  @!P2 LDL R11, [R1+0x440] ;  /* 0x00044000010ba983 */ /* 0x000ea20000100800 */
[----:B------:R-:W-:Y:S01]  /*1fc50*/  USHF.R.S32.HI UR12, URZ, 0x1f, UR42 ;  /* 0x0000001f3f0c7899 */ /* 0x000fe2000801142a */
[----:B------:R-:W-:Y:S01]  /*1fc60*/  IMAD.MOV.U32 R0, RZ, RZ, R5 ;  /* 0x000000ffff007224 */ /* 0x000fe200078e0005 */
[----:B------:R-:W-:Y:S01]  /*1fc70*/  USHF.R.S32.HI UR11, URZ, 0x1f, UR4 ;  /* 0x0000001f3f0b7899 */ /* 0x000fe20008011404 */
[----:B------:R-:W1:Y:S01]  /*1fc80*/  @P1 LDC R3, c[0x0][0xcf0] ;  /* 0x00033c00ff031b82 */ /* 0x000e620000000800 */
[----:B------:R-:W-:Y:S01]  /*1fc90*/  UIMAD UR13, UR16, UR14, URZ ;  /* 0x0000000e100d72a4 */ /* 0x000fe2000f8e023f */
[----:B------:R-:W-:Y:S01]  /*1fca0*/  UMOV UR10, UR4 ;  /* 0x00000004000a7c82 */ /* 0x000fe20008000000 */
[----:B------:R-:W-:-:S02]  /*1fcb0*/  USEL UR18, UR12, URZ, !UP0 ;  /* 0x0000003f0c127287 */ /* 0x000fc4000c000000 */
[----:B------:R-:W-:Y:S02]  /*1fcc0*/  UIMAD.WIDE.U32 UR8, UR37, UR14, UR10 ;  /* 0x0000000e250872a5 */ /* 0x000fe4000f8e000a */
[----:B------:R-:W-:Y:S01]  /*1fcd0*/  UIMAD UR13, UR37, UR15, UR13 ;  /* 0x0000000f250d72a4 */ /* 0x000fe2000f8e020d */
[----:B------:R-:W3:Y:S01]  /*1fce0*/  @P1 LDC R77, c[0x0][0xcf0] ;  /* 0x00033c00ff4d1b82 */ /* 0x000ee20000000800 */
[----:B------:R-:W-:Y:S01]  /*1fcf0*/  USEL UR17, UR42, URZ, !UP0 ;  /* 0x0000003f2a117287 */ /* 0x000fe2000c000000 */
[----:B------:R-:W-:Y:S01]  /*1fd00*/  ULDC.64 UR14, c[0x0][0xc98] ;  /* 0x00032600000e7ab9 */ /* 0x000fe20000000a00 */
[----:B------:R-:W-:Y:S02]  /*1fd10*/  UIADD3 UR9, UR9, UR13, URZ ;  /* 0x0000000d09097290 */ /* 0x000fe4000fffe03f */
[----:B------:R-:W-:Y:S01]  /*1fd20*/  UIMAD UR10, UR18, UR14, URZ ;  /* 0x0000000e120a72a4 */ /* 0x000fe2000f8e023f */
[----:B0-----:R-:W-:Y:S01]  /*1fd30*/  @P1 IMAD.HI.U32 R2, R5, R2, RZ ;  /* 0x0000000205021227 */ /* 0x001fe200078e00ff */
[----:B------:R-:W-:-:S02]  /*1fd40*/  UIMAD.WIDE.U32 UR8, UR17, UR14, UR8 ;  /* 0x0000000e110872a5 */ /* 0x000fc4000f8e0008 */
[----:B------:R-:W-:Y:S01]  /*1fd50*/  UIMAD UR10, UR17, UR15, UR10 ;  /* 0x0000000f110a72a4 */ /* 0x000fe2000f8e020a */
[----:B------:R-:W-:Y:S01]  /*1fd60*/  ULDC.64 UR12, c[0x0][0xc88] ;  /* 0x00032200000c7ab9 */ /* 0x000fe20000000a00 */
[----:B-1----:R-:W-:-:S04]  /*1fd70*/  @P1 SHF.R.U32.HI R0, RZ, R3, R2 ;  /* 0x00000003ff001219 */ /* 0x002fc80000011602 */
[----:B------:R-:W-:Y:S01]  /*1fd80*/  IMAD.U32 R7, RZ, RZ, UR10 ;  /* 0x0000000aff077e24 */ /* 0x000fe2000f8e00ff */
[--C-:B------:R-:W-:Y:S01]  /*1fd90*/  SHF.R.S32.HI R4, RZ, 0x1f, R0.reuse ;  /* 0x0000001fff047819 */ /* 0x100fe20000011400 */
[----:B------:R-:W-:-:S04]  /*1fda0*/  IMAD.MOV R2, RZ, RZ, -R0 ;  /* 0x000000ffff027224 */ /* 0x000fc800078e0a00 */
[----:B------:R-:W-:Y:S01]  /*1fdb0*/  IMAD R5, R20, R2, R5 ;  /* 0x0000000214057224 */ /* 0x000fe200078e0205 */
[----:B------:R-:W-:-:S04]  /*1fdc0*/  IADD3 R2, P3, R0, UR8, RZ ;  /* 0x0000000800027c10 */ /* 0x000fc8000ff7e0ff */
[----:B------:R-:W-:-:S05]  /*1fdd0*/  SHF.R.S32.HI R3, RZ, 0x1f, R5 ;  /* 0x0000001fff037819 */ /* 0x000fca0000011405 */
[----:B------:R-:W-:Y:S01]  /*1fde0*/  IMAD R0, R3, UR12, RZ ;  /* 0x0000000c03007c24 */ /* 0x000fe2000f8e02ff */
[----:B------:R-:W-:Y:S01]  /*1fdf0*/  IADD3.X R3, R4, UR9, R7, P3, !PT ;  /* 0x0000000904037c10 */ /* 0x000fe20009ffe407 */
[----:B------:R-:W-:Y:S02]  /*1fe00*/  ULDC.64 UR8, c[0x0][0xc50] ;  /* 0x0003140000087ab9 */ /* 0x000fe40000000a00 */
[C---:B------:R-:W-:Y:S02]  /*1fe10*/  IMAD R7, R5.reuse, UR13, R0 ;  /* 0x0000000d05077c24 */ /* 0x040fe4000f8e0200 */
[----:B------:R-:W-:Y:S01]  /*1fe20*/  IMAD.WIDE.U32 R2, R5, UR12, R2 ;  /* 0x0000000c05027c25 */ /* 0x000fe2000f8e0002 */
[----:B------:R-:W-:-:S03]  /*1fe30*/  ULDC.64 UR12, c[0x0][0xba0] ;  /* 0x0002e800000c7ab9 */ /* 0x000fc60000000a00 */
[----:B------:R-:W-:Y:S01]  /*1fe40*/  IMAD.IADD R3, R3, 0x1, R7 ;  /* 0x0000000103037824 */ /* 0x000fe200078e0207 */
[----:B------:R-:W-:Y:S01]  /*1fe50*/  LEA R6, P3, R2, UR8, 0x2 ;  /* 0x0000000802067c11 */ /* 0x000fe2000f8610ff */
[----:B------:R-:W-:-:S03]  /*1fe60*/  VIADD R0, R12, 0x8 ;  /* 0x000000080c007836 */ /* 0x000fc60000000000 */
[----:B------:R-:W-:Y:S01]  /*1fe70*/  LEA.HI.X R10, R2, UR9, R3, 0x2, P3 ;  /* 0x00000009020a7c11 */ /* 0x000fe200098f1403 */
[----:B------:R-:W-:Y:S01]  /*1fe80*/  SHFL.IDX PT, R8, R6, RZ, 0x1c1f ;  /* 0x001c1fff06087589 */ /* 0x000fe200000e0000 */
[----:B------:R-:W-:-:S03]  /*1fe90*/  ISETP.GE.OR P0, PT, R0, R19, P0 ;  /* 0x000000130000720c */ /* 0x000fc60000706670 */
[----:B------:R-:W2:Y:S04]  /*1fea0*/  SHFL.IDX PT, R9, R10, RZ, 0x1c1f ;  /* 0x001c1fff0a097589 */ /* 0x000ea800000e0000 */
[----:B--2---:R0:W-:Y:S06]  /*1feb0*/  @!P2 ST.E desc[UR40][R8.64], R11 ;  /* 0x0000000b0800a985 */ /* 0x0041ec000c101928 */
[----:B------:R-:W2:Y:S01]  /*1fec0*/  @!P0 LDL R21, [R1+0x444] ;  /* 0x0004440001158983 */ /* 0x000ea20000100800 */
[----:B------:R-:W-:-:S02]  /*1fed0*/  IMAD R0, R210, 0x40, R194 ;  /* 0x00000040d2007824 */ /* 0x000fc400078e02c2 */
[----:B------:R-:W-:Y:S01]  /*1fee0*/  IMAD.MOV.U32 R3, RZ, RZ, 0x2 ;  /* 0x00000002ff037424 */ /* 0x000fe200078e00ff */
[----:B------:R-:W-:Y:S03]  /*1fef0*/  SHFL.IDX PT, R54, R6, 0x1, 0x1c1f ;  /* 0x003c1f0006367f89 */ /* 0x000fe600000e0000 */
[----:B------:R-:W-:Y:S01]  /*1ff00*/  IMAD.WIDE R2, R0, R3, UR38 ;  /* 0x0000002600027e25 */ /* 0x000fe2000f8e0203 */
[----:B------:R-:W2:Y:S02]  /*1ff10*/  SHFL.IDX PT, R55, R10, 0x1, 0x1c1f ;  /* 0x003c1f000a377f89 */ /* 0x000ea400000e0000 */
[C---:B------:R-:W-:Y:S02]  /*1ff20*/  IADD3 R25, P4, R2.reuse, 0x3000, RZ ;  /* 0x0000300002197810 */ /* 0x040fe40007f9e0ff */
[C---:B------:R-:W-:Y:S02]  /*1ff30*/  IADD3 R29, P5, R2.reuse, 0x4000, RZ ;  /* 0x00004000021d7810 */ /* 0x040fe40007fbe0ff */
[----:B------:R-:W-:-:S02]  /*1ff40*/  IADD3 R33, P6, R2, 0x5000, RZ ;  /* 0x0000500002217810 */ /* 0x000fc40007fde0ff */
[----:B------:R-:W-:Y:S02]  /*1ff50*/  LOP3.LUT R24, R25, 0x380, RZ, 0xc0, !PT ;  /* 0x0000038019187812 */ /* 0x000fe400078ec0ff */
[----:B------:R-:W-:Y:S02]  /*1ff60*/  LOP3.LUT R28, R29, 0x380, RZ, 0xc0, !PT ;  /* 0x000003801d1c7812 */ /* 0x000fe400078ec0ff */
[----:B------:R-:W-:Y:S02]  /*1ff70*/  LOP3.LUT R32, R33, 0x380, RZ, 0xc0, !PT ;  /* 0x0000038021207812 */ /* 0x000fe400078ec0ff */
[C---:B------:R-:W-:Y:S02]  /*1ff80*/  IADD3 R7, P2, R2.reuse, 0x1000, RZ ;  /* 0x0000100002077810 */ /* 0x040fe40007f5e0ff */
[----:B------:R-:W-:Y:S02]  /*1ff90*/  IADD3 R5, P3, R2, 0x2000, RZ ;  /* 0x0000200002057810 */ /* 0x000fe40007f7e0ff */
[----:B------:R-:W-:Y:S01]  /*1ffa0*/  SHF.R.U64 R24, R24, 0x3, RZ ;  /* 0x0000000318187819 */ /* 0x000fe200000012ff */
[--C-:B0-----:R-:W-:Y:S01]  /*1ffb0*/  IMAD.X R9, RZ, RZ, R3.reuse, P2 ;  /* 0x000000ffff097224 */ /* 0x101fe200010e0603 */
[----:B------:R-:W-:Y:S01]  /*1ffc0*/  SHF.R.U64 R28, R28, 0x3, RZ ;  /* 0x000000031c1c7819 */ /* 0x000fe200000012ff */
[----:B------:R-:W-:Y:S01]  /*1ffd0*/  IMAD.X R13, RZ, RZ, R3, P3 ;  /* 0x000000ffff0d7224 */ /* 0x000fe200018e0603 */
[----:B------:R-:W-:-:S02]  /*1ffe0*/  SHF.R.U64 R32, R32, 0x3, RZ ;  /* 0x0000000320207819 */ /* 0x000fc400000012ff */
[----:B------:R-:W-:Y:S01]  /*1fff0*/  LOP3.LUT R24, R24, R25, RZ, 0x3c, !PT ;  /* 0x0000001918187212 */ /* 0x000fe200078e3cff */
[--C-:B------:R-:W-:Y:S01]  /*20000*/  IMAD.X R25, RZ, RZ, R3.reuse, P4 ;  /* 0x000000ffff197224 */ /* 0x100fe200020e0603 */
[----:B------:R-:W-:Y:S01]  /*20010*/  LOP3.LUT R28, R28, R29, RZ, 0x3c, !PT ;  /* 0x0000001d1c1c7212 */ /* 0x000fe200078e3cff */
[--C-:B------:R-:W-:Y:S01]  /*20020*/  IMAD.X R29, RZ, RZ, R3.reuse, P5 ;  /* 0x000000ffff1d7224 */ /* 0x100fe200028e0603 */
[----:B------:R-:W-:Y:S01]  /*20030*/  LOP3.LUT R32, R32, R33, RZ, 0x3c, !PT ;  /* 0x0000002120207212 */ /* 0x000fe200078e3cff */
[----:B------:R-:W-:Y:S01]  /*20040*/  IMAD.X R33, RZ, RZ, R3, P6 ;  /* 0x000000ffff217224 */ /* 0x000fe200030e0603 */
[C---:B------:R-:W-:Y:S02]  /*20050*/  IADD3 R37, P2, R2.reuse, 0x6000, RZ ;  /* 0x0000600002257810 */ /* 0x040fe40007f5e0ff */
[C---:B------:R-:W-:Y:S02]  /*20060*/  IADD3 R41, P3, R2.reuse, 0x7000, RZ ;  /* 0x0000700002297810 */ /* 0x040fe40007f7e0ff */
[----:B------:R-:W-:-:S02]  /*20070*/  IADD3 R45, P4, R2, 0x8000, RZ ;  /* 0x00008000022d7810 */ /* 0x000fc40007f9e0ff */
[C---:B------:R-:W-:Y:S02]  /*20080*/  IADD3 R49, P5, R2.reuse, 0x9000, RZ ;  /* 0x0000900002317810 */ /* 0x040fe40007fbe0ff */
[----:B------:R-:W-:Y:S02]  /*20090*/  IADD3 R53, P6, R2, 0xa000, RZ ;  /* 0x0000a00002357810 */ /* 0x000fe40007fde0ff */
[----:B------:R-:W-:Y:S02]  /*200a0*/  LOP3.LUT R36, R37, 0x380, RZ, 0xc0, !PT ;  /* 0x0000038025247812 */ /* 0x000fe400078ec0ff */
[----:B------:R-:W-:Y:S02]  /*200b0*/  LOP3.LUT R40, R41, 0x380, RZ, 0xc0, !PT ;  /* 0x0000038029287812 */ /* 0x000fe400078ec0ff */
[----:B------:R-:W-:Y:S02]  /*200c0*/  LOP3.LUT R44, R45, 0x380, RZ, 0xc0, !PT ;  /* 0x000003802d2c7812 */ /* 0x000fe400078ec0ff */
[----:B------:R-:W-:-:S02]  /*200d0*/  LOP3.LUT R48, R49, 0x380, RZ, 0xc0, !PT ;  /* 0x0000038031307812 */ /* 0x000fc400078ec0ff */
[----:B------:R-:W-:Y:S02]  /*200e0*/  LOP3.LUT R52, R53, 0x380, RZ, 0xc0, !PT ;  /* 0x0000038035347812 */ /* 0x000fe400078ec0ff */
[----:B------:R-:W-:Y:S02]  /*200f0*/  LOP3.LUT R4, R7, 0x380, RZ, 0xc0, !PT ;  /* 0x0000038007047812 */ /* 0x000fe400078ec0ff */
[----:B------:R-:W-:Y:S02]  /*20100*/  LOP3.LUT R0, R5, 0x380, RZ, 0xc0, !PT ;  /* 0x0000038005007812 */ /* 0x000fe400078ec0ff */
[----:B------:R-:W-:Y:S02]  /*20110*/  SHF.R.U64 R36, R36, 0x3, RZ ;  /* 0x0000000324247819 */ /* 0x000fe400000012ff */
[----:B------:R-:W-:Y:S02]  /*20120*/  SHF.R.U64 R40, R40, 0x3, RZ ;  /* 0x0000000328287819 */ /* 0x000fe400000012ff */
[----:B------:R-:W-:-:S02]  /*20130*/  SHF.R.U64 R44, R44, 0x3, RZ ;  /* 0x000000032c2c7819 */ /* 0x000fc400000012ff */
[----:B------:R-:W-:Y:S02]  /*20140*/  SHF.R.U64 R48, R48, 0x3, RZ ;  /* 0x0000000330307819 */ /* 0x000fe400000012ff */
        /* <DEDUP_REMOVED lines=26> */
[----:B------:R-:W-:-:S02]  /*202f0*/  SHF.R.U64 R7, R7, 0x3, RZ ;  /* 0x0000000307077819 */ /* 0x000fc400000012ff */
[----:B------:R-:W-:Y:S02]  /*20300*/  LOP3.LUT R0, R5, 0x380, RZ, 0xc0, !PT ;  /* 0x0000038005007812 */ /* 0x000fe400078ec0ff */
[----:B------:R-:W-:Y:S02]  /*20310*/  SHF.R.U64 R56, R56, 0x3, RZ ;  /* 0x0000000338387819 */ /* 0x000fe400000012ff */
[----:B------:R-:W-:Y:S02]  /*20320*/  SHF.R.U64 R60, R60, 0x3, RZ ;  /* 0x000000033c3c7819 */ /* 0x000fe400000012ff */
        /* <DEDUP_REMOVED lines=13> */
[----:B------:R-:W-:-:S02]  /*20400*/  UIMAD UR10, UR11, UR12, URZ ;  /* 0x0000000c0b0a72a4 */ /* 0x000fc4000f8e023f */
[----:B------:R-:W-:Y:S02]  /*20410*/  UIMAD.WIDE.U32 UR8, UR4, UR12, URZ ;  /* 0x0000000c040872a5 */ /* 0x000fe4000f8e003f */
[----:B------:R-:W-:-:S03]  /*20420*/  UIMAD UR10, UR4, UR13, UR10 ;  /* 0x0000000d040a72a4 */ /* 0x000fc6000f8e020a */
[----:B------:R-:W-:Y:S01]  /*20430*/  ULDC.64 UR12, c[0x0][0xbe8] ;  /* 0x0002fa00000c7ab9 */ /* 0x000fe20000000a00 */
[----:B------:R-:W-:Y:S02]  /*20440*/  UIADD3 UR9, UR9, UR10, URZ ;  /* 0x0000000a09097290 */ /* 0x000fe4000fffe03f */
[----:B------:R-:W-:Y:S01]  /*20450*/  UIMAD UR4, UR16, UR12, URZ ;  /* 0x0000000c100472a4 */ /* 0x000fe2000f8e023f */
[----:B------:R-:W-:Y:S01]  /*20460*/  VIADD R76, R211, UR43 ;  /* 0x0000002bd34c7c36 */ /* 0x000fe20008000000 */
[----:B------:R-:W-:Y:S02]  /*20470*/  UIMAD.WIDE.U32 UR8, UR37, UR12, UR8 ;  /* 0x0000000c250872a5 */ /* 0x000fe4000f8e0008 */
[----:B------:R-:W-:Y:S01]  /*20480*/  UIMAD UR4, UR37, UR13, UR4 ;  /* 0x0000000d250472a4 */ /* 0x000fe2000f8e0204 */
[----:B------:R-:W-:-:S03]  /*20490*/  ULDC.64 UR10, c[0x0][0xbf0] ;  /* 0x0002fc00000a7ab9 */ /* 0x000fc60000000a00 */
[----:B------:R-:W-:Y:S02]  /*204a0*/  UIADD3 UR9, UR9, UR4, URZ ;  /* 0x0000000409097290 */ /* 0x000fe4000fffe03f */
[----:B------:R-:W-:Y:S02]  /*204b0*/  UIMAD UR4, UR18, UR10, URZ ;  /* 0x0000000a120472a4 */ /* 0x000fe4000f8e023f */
[----:B------:R-:W-:Y:S02]  /*204c0*/  UIMAD.WIDE.U32 UR8, UR17, UR10, UR8 ;  /* 0x0000000a110872a5 */ /* 0x000fe4000f8e0008 */
[----:B------:R-:W-:-:S03]  /*204d0*/  UIMAD UR4, UR17, UR11, UR4 ;  /* 0x0000000b110472a4 */ /* 0x000fc6000f8e0204 */
[----:B------:R-:W-:Y:S01]  /*204e0*/  ULDC.64 UR10, c[0x0][0xbe0] ;  /* 0x0002f800000a7ab9 */ /* 0x000fe20000000a00 */
[----:B------:R-:W-:Y:S01]  /*204f0*/  UIADD3 UR4, UR9, UR4, URZ ;  /* 0x0000000409047290 */ /* 0x000fe2000fffe03f */
[----:B------:R-:W-:-:S05]  /*20500*/  VIADD R82, R210, UR43 ;  /* 0x0000002bd2527c36 */ /* 0x000fca0008000000 */
[----:B------:R-:W-:Y:S01]  /*20510*/  ISETP.GE.AND P2, PT, R82, R19, PT ;  /* 0x000000135200720c */ /* 0x000fe20003f46270 */
[----:B------:R-:W-:Y:S01]  /*20520*/  BSSY B1, `(.L_x_12357) ;  /* 0x000004a000017945 */ /* 0x000fe20003800000 */
[----:B--2---:R0:W-:Y:S04]  /*20530*/  @!P0 ST.E desc[UR40][R54.64], R21 ;  /* 0x0000001536008985 */ /* 0x0041e8000c101928 */
[----:B------:R1:W5:Y:S04]  /*20540*/  LD.E.128 R4, desc[UR40][R2.64] ;  /* 0x0000002802047980 */ /* 0x000368000c101d00 */
[----:B------:R-:W5:Y:S01]  /*20550*/  LD.E.128 R8, desc[UR40][R8.64] ;  /* 0x0000002808087980 */ /* 0x000f62000c101d00 */
[----:B0-----:R-:W-:-:S03]  /*20560*/  IMAD.MOV.U32 R21, RZ, RZ, R76 ;  /* 0x000000ffff157224 */ /* 0x001fc600078e004c */
[----:B------:R-:W5:Y:S01]  /*20570*/  LD.E.128 R12, desc[UR40][R12.64] ;  /* 0x000000280c0c7980 */ /* 0x000f62000c101d00 */
[----:B-1----:R-:W0:Y:S01]  /*20580*/  @P1 LDC R3, c[0x0][0xcec] ;  /* 0x00033b00ff031b82 */ /* 0x002e220000000800 */
[----:B------:R-:W-:Y:S02]  /*20590*/  IMAD.U32 R2, RZ, RZ, UR8 ;  /* 0x00000008ff027e24 */ /* 0x000fe4000f8e00ff */
[----:B------:R-:W5:Y:S04]  /*205a0*/  LD.E.128 R24, desc[UR40][R24.64] ;  /* 0x0000002818187980 */ /* 0x000f68000c101d00 */
[----:B------:R-:W5:Y:S04]  /*205b0*/  LD.E.128 R28, desc[UR40][R28.64] ;  /* 0x000000281c1c7980 */ /* 0x000f68000c101d00 */
[----:B------:R-:W5:Y:S04]  /*205c0*/  LD.E.128 R32, desc[UR40][R32.64] ;  /* 0x0000002820207980 */ /* 0x000f68000c101d00 */
[----:B------:R-:W5:Y:S04]  /*205d0*/  LD.E.128 R36, desc[UR40][R36.64] ;  /* 0x0000002824247980 */ /* 0x000f68000c101d00 */
[----:B------:R-:W5:Y:S04]  /*205e0*/  LD.E.128 R40, desc[UR40][R40.64] ;  /* 0x0000002828287980 */ /* 0x000f68000c101d00 */
[----:B------:R-:W5:Y:S01]  /*205f0*/  LD.E.128 R44, desc[UR40][R44.64] ;  /* 0x000000282c2c7980 */ /* 0x000f62000c101d00 */
[----:B0-----:R-:W-:-:S03]  /*20600*/  @P1 IMAD.HI.U32 R0, R76, R3, RZ ;  /* 0x000000034c001227 */ /* 0x001fc600078e00ff */
[----:B------:R-:W5:Y:S02]  /*20610*/  LD.E.128 R48, desc[UR40][R48.64] ;  /* 0x0000002830307980 */ /* 0x000f64000c101d00 */
[----:B---3--:R-:W-:Y:S02]  /*20620*/  @P1 SHF.R.U32.HI R21, RZ, R77, R0 ;  /* 0x0000004dff151219 */ /* 0x008fe40000011600 */
        /* <DEDUP_REMOVED lines=15> */
[----:B------:R-:W5:Y:S01]  /*20720*/  LD.E.128 R72, desc[UR40][R72.64] ;  /* 0x0000002848487980 */ /* 0x000f62000c101d00 */
[----:B------:R-:W-:Y:S01]  /*20730*/  IMAD.IADD R3, R3, 0x1, R79 ;  /* 0x0000000103037824 */ /* 0x000fe200078e024f */
[----:B------:R-:W-:Y:S01]  /*20740*/  UIADD3 UR4, UR46, 0x32420, URZ ;  /* 0x000324202e047890 */ /* 0x000fe2000fffe03f */
[----:B------:R-:W-:Y:S01]  /*20750*/  IMAD R20, R0, UR8, RZ ;  /* 0x0000000800147c24 */ /* 0x000fe2000f8e02ff */
[----:B------:R-:W-:Y:S01]  /*20760*/  @!PT LDS RZ, [RZ] ;  /* 0x00000000fffff984 */ /* 0x000fe20000000800 */
[----:B------:R-:W-:Y:S01]  /*20770*/  @!PT LDS RZ, [RZ] ;  /* 0x00000000fffff984 */ /* 0x000fe20000000800 */
[----:B------:R-:W-:Y:S01]  /*20780*/  @!PT LDS RZ, [RZ] ;  /* 0x00000000fffff984 */ /* 0x000fe20000000800 */
[----:B------:R-:W-:Y:S01]  /*20790*/  @!PT LDS RZ, [RZ] ;  /* 0x00000000fffff984 */ /* 0x000fe20000000800 */
[----:B------:R0:W-:Y:S06]  /*207a0*/  MEMBAR.ALL.CTA ;  /* 0x0000000000007992 */ /* 0x0001ec0000008000 */
[----:B0-----:R-:W0:Y:S01]  /*207b0*/  FENCE.VIEW.ASYNC.S ;  /* 0x00000000000073c6 */ /* 0x001e220000000000 */
[----:B------:R-:W-:Y:S01]  /*207c0*/  IMAD.WIDE.U32 R2, R77, UR8, R2 ;  /* 0x000000084d027c25 */ /* 0x000fe2000f8e0002 */
[----:B------:R-:W-:-:S03]  /*207d0*/  UPRMT UR4, URZ, 0x654, UR4 ;  /* 0x000006543f047896 */ /* 0x000fc60008000004 */
[----:B------:R-:W-:Y:S01]  /*207e0*/  IMAD R21, R77, UR9, R20 ;  /* 0x000000094d157c24 */ /* 0x000fe2000f8e0214 */
[----:B------:R-:W-:Y:S01]  /*207f0*/  ULDC.64 UR8, c[0x0][0xb80] ;  /* 0x0002e00000087ab9 */ /* 0x000fe20000000a00 */
[----:B------:R-:W-:Y:S01]  /*20800*/  VIADD R0, R82, 0x20 ;  /* 0x0000002052007836 */ /* 0x000fe20000000000 */
[----:B------:R-:W-:Y:S01]  /*20810*/  LEA R80, P3, R2, UR8, 0x1 ;  /* 0x0000000802507c11 */ /* 0x000fe2000f8608ff */
[----:B------:R-:W-:-:S03]  /*20820*/  IMAD.IADD R3, R3, 0x1, R21 ;  /* 0x0000000103037824 */ /* 0x000fc600078e0215 */
[-C--:B------:R-:W-:Y:S01]  /*20830*/  ISETP.GE.AND P1, PT, R0, R19.reuse, PT ;  /* 0x000000130000720c */ /* 0x080fe20003f26270 */
[----:B------:R-:W-:Y:S01]  /*20840*/  VIADD R0, R82, 0x40 ;  /* 0x0000004052007836 */ /* 0x000fe20000000000 */
[----:B------:R-:W-:Y:S01]  /*20850*/  LEA.HI.X R81, R2, UR9, R3, 0x1, P3 ;  /* 0x0000000902517c11 */ /* 0x000fe200098f0c03 */
[----:B0-----:R0:W1:Y:S03]  /*20860*/  SHFL.IDX PT, R78, R80, RZ, 0x181f ;  /* 0x00181fff504e7589 */ /* 0x00106600000e0000 */
[----:B------:R-:W-:Y:S02]  /*20870*/  ISETP.GE.AND P0, PT, R0, R19, PT ;  /* 0x000000130000720c */ /* 0x000fe40003f06270 */
[----:B------:R0:W2:Y:S01]  /*20880*/  SHFL.IDX PT, R0, R81, RZ, 0x181f ;  /* 0x00181fff51007589 */ /* 0x0000a200000e0000 */
[----:B------:R-:W-:Y:S01]  /*20890*/  SYNCS.ARRIVE.TRANS64.RED.A1T0 RZ, [UR4], RZ ;  /* 0x000000ffffff79a7 */ /* 0x000fe20008100404 */
[----:B------:R-:W-:Y:S09]  /*208a0*/  @P2 BRA `(.L_x_12358) ;  /* 0x0000000000442947 */ /* 0x000ff20003800000 */
        /* <DEDUP_REMOVED lines=17> */
.L_x_12358:
[----:B------:R-:W-:Y:S05]  /*209c0*/  BSYNC B1 ;  /* 0x0000000000017941 */ /* 0x000fea0003800000 */
.L_x_12357:
        /* <DEDUP_REMOVED lines=9> */
[-C--:B---3--:R-:W-:Y:S02]  /*20a60*/  @!P4 LEA R2, P6, R194, R20.reuse, 0x1 ;  /* 0x00000014c202c211 */ /* 0x088fe400078c08ff */
[----:B-----5:R-:W-:Y:S02]  /*20a70*/  @!P3 LEA R4, P5, R196, R20, 0x1 ;  /* 0x00000014c404b211 */ /* 0x020fe400078a08ff */
        /* <DEDUP_REMOVED lines=10> */
.L_x_12360:
[----:B------:R-:W-:Y:S05]  /*20b20*/  BSYNC B1 ;  /* 0x0000000000017941 */ /* 0x000fea0003800000 */
.L_x_12359:
[----:B----4-:R4:W0:Y:S01]  /*20b30*/  SHFL.IDX PT, R0, R81, 0x2, 0x181f ;  /* 0x00581f0051007f89 */ /* 0x01082200000e0000 */
        /* <DEDUP_REMOVED lines=8> */
[-C--:B---3--:R-:W-:Y:S02]  /*20bc0*/  @!P3 LEA R2, P6, R194, R8.reuse, 0x1 ;  /* 0x00000008c202b211 */ /* 0x088fe400078c08ff */
[-C--:B------:R-:W-:Y:S02]  /*20bd0*/  @!P2 LEA R4, P5, R196, R8.reuse, 0x1 ;  /* 0x00000008c404a211 */ /* 0x080fe400078a08ff */
[----:B------:R-:W-:Y:S02]  /*20be0*/  @!P1 LEA R6, P4, R195, R8, 0x1 ;  /* 0x00000008c3069211 */ /* 0x000fe400078808ff */
[----:B0-----:R-:W-:Y:S02]  /*20bf0*/  @!P3 LEA.HI.X R3, R194, R0, R203, 0x1, P6 ;  /* 0x00000000c203b211 */ /* 0x001fe400030f0ccb */
        /* <DEDUP_REMOVED lines=8> */
.L_x_12362:
[----:B------:R-:W-:Y:S05]  /*20c80*/  BSYNC B1 ;  /* 0x0000000000017941 */ /* 0x000fea0003800000 */
.L_x_12361:
[----:B0-----:R-:W-:Y:S01]  /*20c90*/  VIADD R0, R82, 0x60 ;  /* 0x0000006052007836 */ /* 0x001fe20000000000 */
[----:B--2-4-:R-:W4:Y:S04]  /*20ca0*/  SHFL.IDX PT, R81, R81, 0x3, 0x181f ;  /* 0x00781f0051517f89 */ /* 0x014f2800000e0000 */
[----:B------:R-:W-:Y:S01]  /*20cb0*/  ISETP.GE.AND P0, PT, R0, R19, PT ;  /* 0x000000130000720c */ /* 0x000fe20003f06270 */
[----:B------:R-:W0:-:S12]  /*20cc0*/  SHFL.IDX PT, R80, R80, 0x3, 0x181f ;  /* 0x00781f0050507f89 */ /* 0x000e1800000e0000 */
[----:B------:R-:W-:Y:S05]  /*20cd0*/  @P0 BRA `(.L_x_12363) ;  /* 0x0000000c00a80947 */ /* 0x000fea0003800000 */
[----:B------:R-:W-:Y:S02]  /*20ce0*/  ULDC UR4, c[0x0][0xbc8] ;  /* 0x0002f20000047ab9 */ /* 0x000fe40000000800 */
[----:B------:R-:W-:Y:S02]  /*20cf0*/  ISETP.GE.AND P3, PT, R194, UR4, PT ;  /* 0x00000004c2007c0c */ /* 0x000fe4000bf66270 */
[----:B------:R-:W-:Y:S02]  /*20d00*/  ISETP.GE.AND P4, PT, R196, UR4, PT ;  /* 0x00000004c4007c0c */ /* 0x000fe4000bf86270 */
[----:B------:R-:W-:-:S09]  /*20d10*/  ISETP.GE.AND P5, PT, R195, UR4, PT ;  /* 0x00000004c3007c0c */ /* 0x000fd2000bfa6270 */
[-C--:B0-----:R-:W-:Y:S02]  /*20d20*/  @!P3 LEA R2, P0, R194, R80.reuse, 0x1 ;  /* 0x00000050c202b211 */ /* 0x081fe400078008ff */
[-C--:B------:R-:W-:Y:S02]  /*20d30*/  @!P4 LEA R4, P1, R196, R80.reuse, 0x1 ;  /* 0x00000050c404c211 */ /* 0x080fe400078208ff */
[C---:B------:R-:W-:Y:S02]  /*20d40*/  @!P5 LEA R6, P2, R195.reuse, R80, 0x1 ;  /* 0x00000050c306d211 */ /* 0x040fe400078408ff */
        /* <DEDUP_REMOVED lines=12> */
.L_x_12355:
        /* <DEDUP_REMOVED lines=32> */
.L_x_12364:
        /* <DEDUP_REMOVED lines=47> */
.L_x_12366:
[----:B------:R-:W-:Y:S05]  /*21300*/  BSYNC B1 ;  /* 0x0000000000017941 */ /* 0x000fea0003800000 */
.L_x_12365:
[----:B0-----:R-:W0:Y:S01]  /*21310*/  @P0 LDC R3, c[0x0][0xcf0] ;  /* 0x00033c00ff030b82 */ /* 0x001e220000000800 */
[----:B------:R-:W-:Y:S01]  /*21320*/  ULDC.64 UR16, c[0x0][0xba0] ;  /* 0x0002e80000107ab9 */ /* 0x000fe20000000a00 */
[----:B------:R-:W-:Y:S01]  /*21330*/  VIADD R6, R211, UR43 ;  /* 0x0000002bd3067c36 */ /* 0x000fe20008000000 */
[----:B------:R-:W-:Y:S01]  /*21340*/  UIMAD UR10, UR11, UR16, URZ ;  /* 0x000000100b0a72a4 */ /* 0x000fe2000f8e023f */
[----:B------:R-:W-:Y:S01]  /*21350*/  BSSY B1, `(.L_x_12367) ;  /* 0x0000040000017945 */ /* 0x000fe20003800000 */
[----:B------:R-:W-:Y:S01]  /*21360*/  UIMAD.WIDE.U32 UR8, UR4, UR16, URZ ;  /* 0x00000010040872a5 */ /* 0x000fe2000f8e003f */
[----:B------:R-:W-:Y:S01]  /*21370*/  @P0 IMAD.HI.U32 R2, R6, R9, RZ ;  /* 0x0000000906020227 */ /* 0x000fe200078e00ff */
[----:B------:R-:W-:-:S03]  /*21380*/  UIMAD UR10, UR4, UR17, UR10 ;  /* 0x00000011040a72a4 */ /* 0x000fc6000f8e020a */
[----:B------:R-:W-:Y:S01]  /*21390*/  ULDC.64 UR16, c[0x0][0xbe8] ;  /* 0x0002fa0000107ab9 */ /* 0x000fe20000000a00 */
[----:B------:R-:W-:Y:S01]  /*213a0*/  UIADD3 UR9, UR9, UR10, URZ ;  /* 0x0000000a09097290 */ /* 0x000fe2000fffe03f */
[----:B------:R-:W-:Y:S01]  /*213b0*/  IMAD.MOV.U32 R5, RZ, RZ, R6 ;  /* 0x000000ffff057224 */ /* 0x000fe200078e0006 */
[----:B------:R-:W-:Y:S02]  /*213c0*/  UIMAD UR4, UR12, UR16, URZ ;  /* 0x000000100c0472a4 */ /* 0x000fe4000f8e023f */
[----:B------:R-:W-:Y:S02]  /*213d0*/  UIMAD.WIDE.U32 UR8, UR37, UR16, UR8 ;  /* 0x00000010250872a5 */ /* 0x000fe4000f8e0008 */
        /* <DEDUP_REMOVED lines=22> */
[----:B------:R-:W-:Y:S02]  /*21540*/  VIADD R6, R210, UR43 ;  /* 0x0000002bd2067c36 */ /* 0x000fe40008000000 */
        /* <DEDUP_REMOVED lines=32> */
.L_x_12368:
[----:B------:R-:W-:Y:S05]  /*21750*/  BSYNC B1 ;  /* 0x0000000000017941 */ /* 0x000fea0003800000 */
.L_x_12367:
        /* <DEDUP_REMOVED lines=21> */
.L_x_12370:
[----:B------:R-:W-:Y:S05]  /*218b0*/  BSYNC B1 ;  /* 0x0000000000017941 */ /* 0x000fea0003800000 */
.L_x_12369:
        /* <DEDUP_REMOVED lines=21> */
.L_x_12372:
[----:B------:R-:W-:Y:S05]  /*21a10*/  BSYNC B1 ;  /* 0x0000000000017941 */ /* 0x000fea0003800000 */
.L_x_12371:
[----:B0-----:R-:W-:Y:S01]  /*21a20*/  VIADD R0, R6, 0x60 ;  /* 0x0000006006007836 */ /* 0x001fe20000000000 */
[----:B--2-4-:R-:W0:Y:S04]  /*21a30*/  SHFL.IDX PT, R5, R5, 0x3, 0x181f ;  /* 0x00781f0005057f89 */ /* 0x014e2800000e0000 */
[----:B------:R-:W-:Y:S01]  /*21a40*/  ISETP.GE.AND P0, PT, R0, R11, PT ;  /* 0x0000000b0000720c */ /* 0x000fe20003f06270 */
[----:B-1-3--:R1:W2:-:S12]  /*21a50*/  SHFL.IDX PT, R2, R4, 0x3, 0x181f ;  /* 0x00781f0004027f89 */ /* 0x00a29800000e0000 */
[----:B-1----:R-:W-:Y:S05]  /*21a60*/  @P0 BRA `(.L_x_12363) ;  /* 0x0000000000440947 */ /* 0x002fea0003800000 */
[----:B------:R-:W-:Y:S02]  /*21a70*/  ULDC UR4, c[0x0][0xbc8] ;  /* 0x0002f20000047ab9 */ /* 0x000fe40000000800 */
[----:B------:R-:W-:Y:S02]  /*21a80*/  ISETP.GE.AND P3, PT, R194, UR4, PT ;  /* 0x00000004c2007c0c */ /* 0x000fe4000bf66270 */
[----:B------:R-:W-:Y:S02]  /*21a90*/  ISETP.GE.AND P2, PT, R196, UR4, PT ;  /* 0x00000004c4007c0c */ /* 0x000fe4000bf46270 */
[----:B------:R-:W-:Y:S02]  /*21aa0*/  ISETP.GE.AND P1, PT, R195, UR4, PT ;  /* 0x00000004c3007c0c */ /* 0x000fe4000bf26270 */
[----:B------:R-:W-:-:S07]  /*21ab0*/  ISETP.GE.AND P0, PT, R197, UR4, PT ;  /* 0x00000004c5007c0c */ /* 0x000fce000bf06270 */
[-C--:B--2---:R-:W-:Y:S02]  /*21ac0*/  @!P3 LEA R6, P6, R194, R2.reuse, 0x1 ;  /* 0x00000002c206b211 */ /* 0x084fe400078c08ff */
[-C--:B------:R-:W-:Y:S02]  /*21ad0*/  @!P2 LEA R8, P5, R196, R2.reuse, 0x1 ;  /* 0x00000002c408a211 */ /* 0x080fe400078a08ff */
[-C--:B------:R-:W-:Y:S02]  /*21ae0*/  @!P1 LEA R10, P4, R195, R2.reuse, 0x1 ;  /* 0x00000002c30a9211 */ /* 0x080fe400078808ff */
[-C--:B0-----:R-:W-:Y:S02]  /*21af0*/  @!P3 LEA.HI.X R7, R194, R5.reuse, R203, 0x1, P6 ;  /* 0x00000005c207b211 */ /* 0x081fe400030f0ccb */
        /* <DEDUP_REMOVED lines=8> */
.L_x_12363:
[----:B------:R-:W-:Y:S05]  /*21b80*/  BSYNC B0 ;  /* 0x0000000000007941 */ /* 0x000fea0003800000 */
.L_x_12354:
[----:B------:R-:W-:Y:S02]  /*21b90*/  ULDC UR4, c[0x0][0xd3c] ;  /* 0x00034f0000047ab9 */ /* 0x000fe40000000800 */
[----:B------:R-:W-:-:S06]  /*21ba0*/  UISETP.GE.AND UP0, UPT, UR6, UR4, UPT ;  /* 0x000000040600728c */ /* 0x000fcc000bf06270 */
[----:B------:R-:W-:-:S13]  /*21bb0*/  PLOP3.LUT P0, PT, PT, PT, UP0, 0x80, 0x0 ;  /* 0x000000000000781c */ /* 0x000fda0003f0f008 */
[----:B------:R-:W-:Y:S05]  /*21bc0*/  @!P0 BRA `(.L_x_12373) ;  /* 0xfffffdf400fc8947 */ /* 0x000fea000383ffff */
[----:B------:R-:W-:Y:S05]  /*21bd0*/  EXIT ;  /* 0x000000000000794d */ /* 0x000fea0003800000 */
.L_x_12246:
[----:B------:R-:W-:-:S08]  /*21be0*/  NOP ;  /* 0x0000000000007918 */ /* 0x000fd00000000000 */
[----:B----4-:R-:W0:-:S00]  /*21bf0*/  USETMAXREG.DEALLOC.CTAPOOL 0x18 ;  /* 0x00000018000079c8 */ /* 0x010e0000080e0500 */
        /* <DEDUP_REMOVED lines=16> */
.L_x_12374:
        /* <DEDUP_REMOVED lines=42> */
.L_x_12380:
        /* <DEDUP_REMOVED lines=12> */
.L_x_12379:
[----:B------:R-:W-:Y:S05]  /*22060*/  BSYNC B0 ;  /* 0x0000000000007941 */ /* 0x000fea0003800000 */
.L_x_12378:
        /* <DEDUP_REMOVED lines=21> */
.L_x_12376:
        /* <DEDUP_REMOVED lines=20> */
.L_x_12381:
        /* <DEDUP_REMOVED lines=56> */
.L_x_12377:
[----:B------:R-:W-:Y:S02]  /*22680*/  IMAD.MOV.U32 R17, RZ, RZ, RZ ;  /* 0x000000ffff117224 */ /* 0x000fe400078e00ff */
[----:B------:R-:W-:Y:S02]  /*22690*/  IMAD.U32 R16, RZ, RZ, UR6 ;  /* 0x00000006ff107e24 */ /* 0x000fe4000f8e00ff */
[----:B------:R-:W-:-:S07]  /*226a0*/  IMAD.MOV.U32 R18, RZ, RZ, RZ ;  /* 0x000000ffff127224 */ /* 0x000fce00078e00ff */
.L_x_12382:
[----:B------:R-:W-:-:S13]  /*226b0*/  ISETP.NE.AND P0, PT, R0, RZ, PT ;  /* 0x000000ff0000720c */ /* 0x000fda0003f05270 */
[----:B------:R-:W1:Y:S01]  /*226c0*/  @!P0 S2R R3, SR_CgaCtaId ;  /* 0x0000000000038919 */ /* 0x000e620000008800 */
[----:B------:R-:W-:-:S04]  /*226d0*/  @!P0 MOV R0, 0x400 ;  /* 0x0000040000008802 */ /* 0x000fc80000000f00 */
[----:B-1----:R-:W-:-:S05]  /*226e0*/  @!P0 LEA R0, R3, R0, 0x18 ;  /* 0x0000000003008211 */ /* 0x002fca00078ec0ff */
[----:B------:R2:W-:Y:S01]  /*226f0*/  @!P0 STS.128 [R0+0x324d0], R16 ;  /* 0x0324d01000008388 */ /* 0x0005e20000000c00 */
[----:B------:R-:W-:Y:S06]  /*22700*/  BAR.ARV 0x5, 0x180 ;  /* 0x0146000000007b1d */ /* 0x000fec0000002000 */
.L_x_12375:
        /* <DEDUP_REMOVED lines=11> */
[----:B------:R-:W-:Y:S01]  /*227c0*/  STL [R1+0x4cc], RZ ;  /* 0x0004ccff01007387 */ /* 0x000fe20000100800 */
[----:B------:R-:W-:Y:S01]  /*227d0*/  ULDC UR37, c[0x0][0xc] ;  /* 0x0000030000257ab9 */ /* 0x000fe20000000800 */
[----:B------:R-:W-:Y:S02]  /*227e0*/  ULDC.64 UR38, c[0x0][0x198] ;  /* 0x0000660000267ab9 */ /* 0x000fe40000000a00 */
[----:B------:R-:W-:Y:S01]  /*227f0*/  STL [R1+0x464], RZ ;  /* 0x000464ff01007387 */ /* 0x000fe20000100800 */
        /* <DEDUP_REMOVED lines=16> */
[----:B------:R1:W-:Y:S01]  /*22900*/  STL [R1+0x470], R2 ;  /* 0x0004700201007387 */ /* 0x0003e20000100800 */
[C---:B0-----:R-:W-:Y:S02]  /*22910*/  LOP3.LUT R3, R0.reuse, 0x40, RZ, 0xfc, !PT ;  /* 0x0000004000037812 */ /* 0x041fe400078efcff */
[C---:B-1----:R-:W-:Y:S02]  /*22920*/  LOP3.LUT R2, R0.reuse, 0x80, RZ, 0xfc, !PT ;  /* 0x0000008000027812 */ /* 0x042fe400078efcff */
[----:B------:R-:W-:-:S07]  /*22930*/  LOP3.LUT R0, R0, 0xc0, RZ, 0xfc, !PT ;  /* 0x000000c000007812 */ /* 0x000fce00078efcff */
.L_x_12499:
[----:B------:R-:W-:Y:S05]  /*22940*/  YIELD ;  /* 0x0000000000007946 */ /* 0x000fea0003800000 */
[----:B------:R-:W-:Y:S01]  /*22950*/  ULDC.64 UR4, c[0x0][0xb20] ;  /* 0x0002c80000047ab9 */ /* 0x000fe20000000a00 */
[----:B---3--:R-:W-:Y:S01]  /*22960*/  IMAD.MOV.U32 R0, RZ, RZ, RZ ;  /* 0x000000ffff007224 */ /* 0x008fe200078e00ff */
[----:B------:R-:W-:Y:S01]  /*22970*/  ISETP.NE.U32.AND P0, PT, RZ, UR4, PT ;  /* 0x00000004ff007c0c */ /* 0x000fe2000bf05070 */
[----:B0-----:R-:W0:Y:S01]  /*22980*/  LDC.64 R4, c[0x0][0xaf8] ;  /* 0x0002be00ff047b82 */ /* 0x001e220000000a00 */
        /* <DEDUP_REMOVED lines=40> */
.L_x_12384:
        /* <DEDUP_REMOVED lines=10> */
.L_x_12385:
[----:B------:R-:W-:Y:S05]  /*22cb0*/  @!P1 BRA `(.L_x_12386) ;  /* 0x00000000000c9947 */ /* 0x000fea0003800000 */
[----:B------:R-:W2:Y:S04]  /*22cc0*/  LDG.E R6, desc[UR40][R2.64] ;  /* 0x0000002802067981 */ /* 0x000ea8000c1e1900 */
[----:B------:R-:W2:Y:S02]  /*22cd0*/  LDG.E R2, desc[UR40][R2.64+0x4] ;  /* 0x0000042802027981 */ /* 0x000ea4000c1e1900 */
[----:B--2---:R-:W-:-:S07]  /*22ce0*/  IMAD.IADD R6, R2, 0x1, -R6 ;  /* 0x0000000102067824 */ /* 0x004fce00078e0a06 */
.L_x_12386:
        /* <DEDUP_REMOVED lines=28> */
.L_x_12389:
[----:B------:R-:W-:-:S13]  /*22eb0*/  ISETP.NE.AND P0, PT, R3, 0x1, PT ;  /* 0x000000010300780c */ /* 0x000fda0003f05270 */
[----:B------:R-:W2:Y:S02]  /*22ec0*/  @P0 LDC.64 R4, c[0x0][0xae0] ;  /* 0x0002b800ff040b82 */ /* 0x000ea40000000a00 */
[----:B--2---:R-:W-:-:S05]  /*22ed0*/  @P0 IMAD.HI.U32 R4, R7, R4, RZ ;  /* 0x0000000407040227 */ /* 0x004fca00078e00ff */
[----:B------:R-:W-:-:S07]  /*22ee0*/  @P0 SHF.R.U32.HI R7, RZ, R5, R4 ;  /* 0x00000005ff070219 */ /* 0x000fce0000011604 */
.L_x_12390:
[----:B------:R-:W-:Y:S05]  /*22ef0*/  BSYNC B0 ;  /* 0x0000000000007941 */ /* 0x000fea0003800000 */
.L_x_12388:
[----:B------:R-:W-:-:S05]  /*22f00*/  IMAD R7, R7, R3, R3 ;  /* 0x0000000307077224 */ /* 0x000fca00078e0203 */
[----:B------:R-:W-:-:S07]  /*22f10*/  VIMNMX R2, R2, R7, PT ;  /* 0x0000000702027248 */ /* 0x000fce0003fe0100 */
.L_x_12387:
        /* <DEDUP_REMOVED lines=29> */
.L_x_12393:
[----:B------:R-:W-:-:S13]  /*230f0*/  ISETP.NE.AND P0, PT, R3, 0x1, PT ;  /* 0x000000010300780c */ /* 0x000fda0003f05270 */
[----:B------:R-:W3:Y:S02]  /*23100*/  @P0 LDC.64 R4, c[0x0][0xae0] ;  /* 0x0002b800ff040b82 */ /* 0x000ee40000000a00 */
[----:B---3--:R-:W-:-:S05]  /*23110*/  @P0 IMAD.HI.U32 R4, R2, R4, RZ ;  /* 0x0000000402040227 */ /* 0x008fca00078e00ff */
[----:B------:R-:W-:-:S07]  /*23120*/  @P0 SHF.R.U32.HI R2, RZ, R5, R4 ;  /* 0x00000005ff020219 */ /* 0x000fce0000011604 */
.L_x_12394:
[----:B------:R-:W-:Y:S05]  /*23130*/  BSYNC B0 ;  /* 0x0000000000007941 */ /* 0x000fea0003800000 */
.L_x_12392:
[----:B------:R-:W-:-:S05]  /*23140*/  IMAD R2, R2, R3, RZ ;  /* 0x0000000302027224 */ /* 0x000fca00078e02ff */
[----:B------:R-:W-:-:S07]  /*23150*/  VIMNMX R0, R0, R2, !PT ;  /* 0x0000000200007248 */ /* 0x000fce0007fe0100 */
.L_x_12391:
        /* <DEDUP_REMOVED lines=25> */
.L_x_12396:
        /* <DEDUP_REMOVED lines=21> */
.L_x_12399:
[----:B------:R-:W-:Y:S05]  /*23440*/  BSYNC B6 ;  /* 0x0000000000067941 */ /* 0x000fea0003800000 */
.L_x_12398:
        /* <DEDUP_REMOVED lines=20> */
.L_x_12402:
        /* <DEDUP_REMOVED lines=15> */
.L_x_12401:
[----:B------:R-:W-:Y:S05]  /*23680*/  BSYNC B6 ;  /* 0x0000000000067941 */ /* 0x000fea0003800000 */
.L_x_12400:
        /* <DEDUP_REMOVED lines=23> */
.L_x_12516:
        /* <DEDUP_REMOVED lines=11> */
.L_x_12519:
        /* <DEDUP_REMOVED lines=24> */
.L_x_12406:
[----:B--2---:R-:W2:Y:S04]  /*23a30*/  LDL R7, [R1+0x460] ;  /* 0x0004600001077983 */ /* 0x004ea80000100800 */
[----:B----4-:R-:W2:Y:S04]  /*23a40*/  LDL R0, [R1+0x464] ;  /* 0x0004640001007983 */ /* 0x010ea80000100800 */
[----:B---3--:R-:W3:Y:S01]  /*23a50*/  LDL R2, [R1+0x470] ;  /* 0x0004700001027983 */ /* 0x008ee20000100800 */
[----:B--2---:R-:W-:Y:S01]  /*23a60*/  IMAD R0, R0, 0x8, R7 ;  /* 0x0000000800007824 */ /* 0x004fe200078e0207 */
[----:B---3--:R-:W-:-:S04]  /*23a70*/  SHF.L.U32 R2, R2, 0x1f, RZ ;  /* 0x0000001f02027819 */ /* 0x008fc800000006ff */
[----:B------:R-:W2:Y:S02]  /*23a80*/  SYNCS.PHASECHK.TRANS64.TRYWAIT P0, [R0+URZ+0x32440], R2 ;  /* 0x03244002000075a7 */ /* 0x000ea4000800017f */
[----:B--2---:R-:W-:Y:S05]  /*23a90*/  @!P0 BRA `(.L_x_12407) ;  /* 0x0000005400f48947 */ /* 0x004fea0003800000 */
.L_x_12520:
        /* <DEDUP_REMOVED lines=11> */
.L_x_12408:
[----:B------:R-:W3:Y:S04]  /*23b50*/  LDL R6, [R1+0x460] ;  /* 0x0004600001067983 */ /* 0x000ee80000100800 */
[----:B------:R-:W3:Y:S04]  /*23b60*/  LDL R5, [R1+0x464] ;  /* 0x0004640001057983 */ /* 0x000ee80000100800 */
[----:B------:R-:W4:Y:S04]  /*23b70*/  LDL R4, [R1+0x498] ;  /* 0x0004980001047983 */ /* 0x000f280000100800 */
[----:B------:R-:W4:Y:S04]  /*23b80*/  LDL R3, [R1+0x478] ;  /* 0x0004780001037983 */ /* 0x000f280000100800 */
[----:B--2---:R-:W2:Y:S01]  /*23b90*/  LDL.LU R2, [R1+0x47c] ;  /* 0x00047c0001027983 */ /* 0x004ea20000300800 */
        /* <DEDUP_REMOVED lines=17> */
[----:B------:R3:W-:Y:S02]  /*23cb0*/  STL [R1+0x47c], R2 ;  /* 0x00047c0201007387 */ /* 0x0007e40000100800 */
[----:B------:R-:W-:-:S06]  /*23cc0*/  UMOV UR4, 0x0 ;  /* 0x0000000000047882 */ /* 0x000fcc0000000000 */
[----:B------:R3:W-:Y:S01]  /*23cd0*/  UTMALDG.4D [UR8], [UR6], desc[UR4] ;  /* 0x00000408060075b4 */ /* 0x0007e20008019000 */
[----:B------:R-:W-:Y:S02]  /*23ce0*/  NOP ;  /* 0x0000000000007918 */ /* 0x000fe40000000000 */
.L_x_12404:
[----:B----4-:R-:W4:Y:S04]  /*23cf0*/  LDL R0, [R1+0x460] ;  /* 0x0004600001007983 */ /* 0x010f280000100800 */
        /* <DEDUP_REMOVED lines=10> */
[----:B------:R-:W-:Y:S01]  /*23da0*/  SHF.R.S32.HI R0, RZ, 0x1f, R19 ;  /* 0x0000001fff007819 */ /* 0x000fe20000011413 */
[----:B------:R-:W-:Y:S01]  /*23db0*/  STL [R1+0x4a0], R3 ;  /* 0x0004a00301007387 */ /* 0x000fe20000100800 */
[----:B------:R-:W-:Y:S02]  /*23dc0*/  SHF.R.S32.HI R2, RZ, 0x1f, R18 ;  /* 0x0000001fff027819 */ /* 0x000fe40000011412 */
[----:B------:R-:W-:-:S03]  /*23dd0*/  SEL R0, R0, RZ, !P0 ;  /* 0x000000ff00007207 */ /* 0x000fc60004000000 */
[----:B------:R-:W-:Y:S04]  /*23de0*/  STL [R1+0x4b0], R2 ;  /* 0x0004b00201007387 */ /* 0x000fe80000100800 */
[----:B------:R3:W-:Y:S02]  /*23df0*/  STL [R1+0x4b4], R0 ;  /* 0x0004b40001007387 */ /* 0x0007e40000100800 */
[----:B---3--:R-:W-:-:S05]  /*23e00*/  SEL R0, R19, RZ, !P0 ;  /* 0x000000ff13007207 */ /* 0x008fca0004000000 */
[----:B------:R3:W-:Y:S01]  /*23e10*/  STL [R1+0x49c], R0 ;  /* 0x00049c0001007387 */ /* 0x0007e20000100800 */
        /* <DEDUP_REMOVED lines=16> */
[----:B01-34-:R-:W-:Y:S05]  /*23f20*/  CALL.ABS.NOINC R2 ;  /* 0x0000000002007343 */ /* 0x01bfea0003c00000 */
.L_x_12410:
[----:B------:R-:W-:Y:S05]  /*23f30*/  BSYNC B6 ;  /* 0x0000000000067941 */ /* 0x000fea0003800000 */
.L_x_12409:
[----:B------:R-:W4:Y:S01]  /*23f40*/  LDL R11, [R1+0x484] ;  /* 0x00048400010b7983 */ /* 0x000f220000100800 */
[----:B--2---:R-:W2:Y:S01]  /*23f50*/  LDC R7, c[0x0][0x448] ;  /* 0x00011200ff077b82 */ /* 0x004ea20000000800 */
[----:B------:R-:W-:Y:S01]  /*23f60*/  ULDC.64 UR4, c[0x0][0x298] ;  /* 0x0000a60000047ab9 */ /* 0x000fe20000000a00 */
[----:B------:R-:W-:Y:S01]  /*23f70*/  ULDC.64 UR6, c[0x0][0x280] ;  /* 0x0000a00000067ab9 */ /* 0x000fe20000000a00 */
[----:B------:R-:W4:Y:S04]  /*23f80*/  LDL R4, [R1+0x4a0] ;  /* 0x0004a00001047983 */ /* 0x000f280000100800 */
[----:B------:R-:W4:Y:S04]  /*23f90*/  LDL R10, [R1+0x490] ;  /* 0x00049000010a7983 */ /* 0x000f280000100800 */
[----:B01----:R-:W4:Y:S01]  /*23fa0*/  LDL R9, [R1+0x4b0] ;  /* 0x0004b00001097983 */ /* 0x003f220000100800 */
[----:B------:R-:W0:Y:S01]  /*23fb0*/  S2R R2, SR_TID.X ;  /* 0x0000000000027919 */ /* 0x000e220000002100 */
[----:B---3--:R-:W1:Y:S02]  /*23fc0*/  S2R R0, SR_TID.X ;  /* 0x0000000000007919 */ /* 0x008e640000002100 */
[----:B------:R-:W3:Y:S01]  /*23fd0*/  LDL R8, [R1+0x4b4] ;  /* 0x0004b40001087983 */ /* 0x000ee20000100800 */
[----:B--2---:R-:W-:-:S03]  /*23fe0*/  ISETP.NE.AND P0, PT, R7, 0x1, PT ;  /* 0x000000010700780c */ /* 0x004fc60003f05270 */
[----:B------:R-:W2:Y:S10]  /*23ff0*/  LDL R6, [R1+0x49c] ;  /* 0x00049c0001067983 */ /* 0x000eb40000100800 */
[----:B------:R-:W4:Y:S01]  /*24000*/  @P0 LDC R3, c[0x0][0x450] ;  /* 0x00011400ff030b82 */ /* 0x000f220000000800 */
[----:B0-----:R-:W-:-:S04]  /*24010*/  LOP3.LUT R2, R2, 0x7f, RZ, 0xc0, !PT ;  /* 0x0000007f02027812 */ /* 0x001fc800078ec0ff */
[----:B------:R-:W-:Y:S01]  /*24020*/  SHF.R.U32.HI R2, RZ, 0x3, R2 ;  /* 0x00000003ff027819 */ /* 0x000fe20000011602 */
[----:B-1----:R-:W-:-:S05]  /*24030*/  IMAD.SHL.U32 R0, R0, 0x10, RZ ;  /* 0x0000001000007824 */ /* 0x002fca00078e00ff */
[----:B------:R-:W-:Y:S02]  /*24040*/  LOP3.LUT R0, R2, 0x70, R0, 0xf8, !PT ;  /* 0x0000007002007812 */ /* 0x000fe400078ef800 */
[----:B------:R-:W0:Y:S03]  /*24050*/  @P0 LDC R2, c[0x0][0x44c] ;  /* 0x00011300ff020b82 */ /* 0x000e260000000800 */
[----:B----4-:R-:W-:-:S04]  /*24060*/  IMAD.IADD R5, R0, 0x1, R11 ;  /* 0x0000000100057824 */ /* 0x010fc800078e020b */
[----:B0-----:R-:W-:-:S04]  /*24070*/  @P0 IMAD.HI.U32 R2, R5, R2, RZ ;  /* 0x0000000205020227 */ /* 0x001fc800078e00ff */
[----:B------:R-:W-:Y:S01]  /*24080*/  IMAD.MOV.U32 R0, RZ, RZ, R5 ;  /* 0x000000ffff007224 */ /* 0x000fe200078e0005 */
[----:B------:R-:W-:Y:S01]  /*24090*/  @P0 SHF.R.U32.HI R0, RZ, R3, R2 ;  /* 0x00000003ff000219 */ /* 0x000fe20000011602 */
[----:B------:R-:W-:-:S04]  /*240a0*/  IMAD R2, R4, UR4, RZ ;  /* 0x0000000404027c24 */ /* 0x000fc8000f8e02ff */
        /* <DEDUP_REMOVED lines=10> */
[----:B---3--:R-:W-:Y:S02]  /*24150*/  IMAD R4, R8, UR4, RZ ;  /* 0x0000000408047c24 */ /* 0x008fe4000f8e02ff */
[----:B------:R-:W1:Y:S01]  /*24160*/  S2R R8, SR_TID.X ;  /* 0x0000000000087919 */ /* 0x000e620000002100 */
[----:B--2---:R-:W-:-:S04]  /*24170*/  IMAD.WIDE.U32 R2, R6, UR4, R2 ;  /* 0x0000000406027c25 */ /* 0x004fc8000f8e0002 */
        /* <DEDUP_REMOVED lines=11> */
[----:B------:R-:W-:Y:S01]  /*24230*/  IMAD.IADD R3, R3, 0x1, R4 ;  /* 0x0000000103037824 */ /* 0x000fe200078e0204 */
[----:B------:R2:W-:Y:S01]  /*24240*/  STL [R1+0x48c], R5 ;  /* 0x00048c0501007387 */ /* 0x0005e20000100800 */
[----:B-1----:R-:W-:Y:S02]  /*24250*/  IMAD.SHL.U32 R10, R8, 0x8, RZ ;  /* 0x00000008080a7824 */ /* 0x002fe400078e00ff */
[----:B------:R-:W-:-:S03]  /*24260*/  IMAD R6, R6, UR4, RZ ;  /* 0x0000000406067c24 */ /* 0x000fc6000f8e02ff */
[----:B------:R-:W-:Y:S01]  /*24270*/  LOP3.LUT R10, R10, 0x38, RZ, 0xc0, !PT ;  /* 0x000000380a0a7812 */ /* 0x000fe200078ec0ff */
[----:B--2---:R-:W-:Y:S01]  /*24280*/  IMAD.WIDE.U32 R4, R0, UR4, R2 ;  /* 0x0000000400047c25 */ /* 0x004fe2000f8e0002 */
[----:B------:R-:W-:-:S03]  /*24290*/  ULDC UR4, c[0x0][0x2b8] ;  /* 0x0000ae0000047ab9 */ /* 0x000fc60000000800 */
        /* <DEDUP_REMOVED lines=9> */
[----:B------:R-:W2:Y:S04]  /*24330*/  LDL R4, [R1+0x494] ;  /* 0x0004940001047983 */ /* 0x000ea80000100800 */
[----:B------:R-:W3:Y:S04]  /*24340*/  LDL.LU R6, [R1+0x484] ;  /* 0x0004840001067983 */ /* 0x000ee80000300800 */
[----:B------:R-:W0:Y:S01]  /*24350*/  SHFL.IDX PT, R5, R3, RZ, 0x181f ;  /* 0x00181fff03057589 */ /* 0x000e2200000e0000 */
[----:B--2---:R-:W-:-:S03]  /*24360*/  IMAD R2, R4, R7, RZ ;  /* 0x0000000704027224 */ /* 0x004fc600078e02ff */
[----:B------:R-:W1:Y:S01]  /*24370*/  SHFL.IDX PT, R4, R0, RZ, 0x181f ;  /* 0x00181fff00047589 */ /* 0x000e6200000e0000 */
[----:B---3--:R-:W-:-:S03]  /*24380*/  IMAD.IADD R8, R8, 0x1, R6 ;  /* 0x0000000108087824 */ /* 0x008fc600078e0206 */
[----:B------:R-:W2:Y:S01]  /*24390*/  SHFL.IDX PT, R6, R3, 0x1, 0x181f ;  /* 0x00381f0003067f89 */ /* 0x000ea200000e0000 */
[C---:B------:R-:W-:Y:S01]  /*243a0*/  VIADD R11, R8.reuse, 0x10 ;  /* 0x00000010080b7836 */ /* 0x040fe20000000000 */
[-C--:B------:R-:W-:Y:S02]  /*243b0*/  ISETP.GE.AND P1, PT, R8, R2.reuse, PT ;  /* 0x000000020800720c */ /* 0x080fe40003f26270 */
[----:B------:R-:W3:Y:S02]  /*243c0*/  SHFL.IDX PT, R7, R0, 0x1, 0x181f ;  /* 0x00381f0000077f89 */ /* 0x000ee400000e0000 */
[----:B------:R-:W-:Y:S02]  /*243d0*/  ISETP.GE.AND P2, PT, R11, R2, PT ;  /* 0x000000020b00720c */ /* 0x000fe40003f46270 */
        /* <DEDUP_REMOVED lines=12> */
[----:B---3--:R-:W-:Y:S01]  /*244a0*/  @!P2 IMAD.X R4, RZ, RZ, R7, P1 ;  /* 0x000000ffff04a224 */ /* 0x008fe200008e0607 */
        /* <DEDUP_REMOVED lines=58> */
.L_x_12537:
[----:B01----:R-:W2:Y:S04]  /*24850*/  LDL R4, [R1+0x484] ;  /* 0x0004840001047983 */ /* 0x003ea80000100800 */
[----:B------:R0:W5:Y:S01]  /*24860*/  LDL R8, [R1+0x460] ;  /* 0x0004600001087983 */ /* 0x0001620000100800 */
        /* <DEDUP_REMOVED lines=11> */
.L_x_12412:
[----:B0-----:R-:W2:Y:S01]  /*24920*/  LDL R2, [R1+0x460] ;  /* 0x0004600001027983 */ /* 0x001ea20000100800 */
        /* <DEDUP_REMOVED lines=37> */
.L_x_12414:
[----:B------:R-:W-:Y:S05]  /*24b80*/  BSYNC B6 ;  /* 0x0000000000067941 */ /* 0x000fea0003800000 */
.L_x_12413:
        /* <DEDUP_REMOVED lines=60> */
[----:B------:R-:W5:Y:S04]  /*24f50*/  LDL.LU R11, [R1+0x4ac] ;  /* 0x0004ac00010b7983 */ /* 0x000f680000300800 */
[----:B------:R-:W5:Y:S04]  /*24f60*/  LDL.LU R12, [R1+0x4bc] ;  /* 0x0004bc00010c7983 */ /* 0x000f680000300800 */
[----:B------:R-:W-:Y:S01]  /*24f70*/  SHFL.IDX PT, R6, R0, 0x1, 0x181f ;  /* 0x00381f0000067f89 */ /* 0x000fe200000e0000 */
[----:B--2---:R-:W-:-:S03]  /*24f80*/  IMAD R3, R10, R7, RZ ;  /* 0x000000070a037224 */ /* 0x004fc600078e02ff */
[----:B------:R-:W2:Y:S02]  /*24f90*/  LDL.LU R10, [R1+0x4b8] ;  /* 0x0004b800010a7983 */ /* 0x000ea40000300800 */
[-C--:B---3--:R-:W-:Y:S02]  /*24fa0*/  ISETP.GE.AND P5, PT, R5, R3.reuse, PT ;  /* 0x000000030500720c */ /* 0x088fe40003fa6270 */
[----:B------:R-:W0:Y:S01]  /*24fb0*/  SHFL.IDX PT, R5, R2, RZ, 0x181f ;  /* 0x00181fff02057589 */ /* 0x000e2200000e0000 */
[----:B----4-:R-:W-:-:S03]  /*24fc0*/  ISETP.GE.AND P4, PT, R4, R3, PT ;  /* 0x000000030400720c */ /* 0x010fc60003f86270 */
[----:B------:R-:W1:Y:S07]  /*24fd0*/  SHFL.IDX PT, R4, R0, RZ, 0x181f ;  /* 0x00181fff00047589 */ /* 0x000e6e00000e0000 */
        /* <DEDUP_REMOVED lines=55> */
[----:B0-----:R-:W0:Y:S04]  /*25350*/  SHFL.IDX PT, R4, R2, 0x6, 0x181f ;  /* 0x00d81f0002047f89 */ /* 0x001e2800000e0000 */
[----:B------:R-:W1:Y:S01]  /*25360*/  SHFL.IDX PT, R2, R2, 0x7, 0x181f ;  /* 0x00f81f0002027f89 */ /* 0x000e6200000e0000 */
[----:B--2---:R-:W-:-:S13]  /*25370*/  ISETP.GE.AND P4, PT, R10, R3, PT ;  /* 0x000000030a00720c */ /* 0x004fda0003f86270 */
[----:B0-----:R-:W-:-:S05]  /*25380*/  @!P4 LEA R4, P5, R8, R4, 0x1 ;  /* 0x000000040804c211 */ /* 0x001fca00078a08ff */
[----:B------:R-:W-:Y:S02]  /*25390*/  @!P4 IMAD.X R5, RZ, RZ, R6, P5 ;  /* 0x000000ffff05c224 */ /* 0x000fe400028e0606 */
[----:B------:R0:W2:Y:S04]  /*253a0*/  SHFL.IDX PT, R6, R0, 0x7, 0x181f ;  /* 0x00f81f0000067f89 */ /* 0x0000a800000e0000 */
[----:B------:R0:W-:Y:S04]  /*253b0*/  @!P4 LDGSTS.E.BYPASS.LTC128B.128 [R9+0x25400], desc[UR40][R4.64], !P3 ;  /* 0x254000000409cfae */ /* 0x0001e8000d901d68 */
[----:B------:R0:W-:Y:S04]  /*253c0*/  @!P4 LDGSTS.E.BYPASS.LTC128B.128 [R9+0x29400], desc[UR40][R4.64+0x80], !P2 ;  /* 0x294000800409cfae */ /* 0x0001e8000d101d68 */
[----:B------:R0:W-:Y:S04]  /*253d0*/  @!P4 LDGSTS.E.BYPASS.LTC128B.128 [R9+0x2d400], desc[UR40][R4.64+0x100], !P1 ;  /* 0x2d4001000409cfae */ /* 0x0001e8000c901d68 */
[----:B-1----:R0:W-:Y:S02]  /*253e0*/  @!P4 LDGSTS.E.BYPASS.LTC128B.128 [R9+0x31400], desc[UR40][R4.64+0x180], !P0 ;  /* 0x314001800409cfae */ /* 0x0021e4000c101d68 */
.L_x_12555:
[----:B0-----:R-:W3:Y:S01]  /*253f0*/  LDL.LU R0, [R1+0x4c8] ;  /* 0x0004c80001007983 */ /* 0x001ee20000300800 */
[----:B------:R-:W-:Y:S01]  /*25400*/  BSSY B0, `(.L_x_12416) ;  /* 0x000000d000007945 */ /* 0x000fe20003800000 */
[----:B---3--:R-:W-:-:S13]  /*25410*/  ISETP.GE.AND P4, PT, R0, R3, PT ;  /* 0x000000030000720c */ /* 0x008fda0003f86270 */
[----:B------:R-:W-:Y:S05]  /*25420*/  @P4 BRA `(.L_x_12417) ;  /* 0x0000000000284947 */ /* 0x000fea0003800000 */
[----:B------:R-:W3:Y:S01]  /*25430*/  LDL R0, [R1+0x46c] ;  /* 0x00046c0001007983 */ /* 0x000ee20000100800 */
[----:B------:R-:W-:-:S05]  /*25440*/  LEA R2, P4, R8, R2, 0x1 ;  /* 0x0000000208027211 */ /* 0x000fca00078808ff */
        /* <DEDUP_REMOVED lines=8> */
.L_x_12417:
[----:B------:R-:W-:Y:S05]  /*254d0*/  BSYNC B0 ;  /* 0x0000000000007941 */ /* 0x000fea0003800000 */
.L_x_12416:
[----:B------:R1:W5:Y:S01]  /*254e0*/  LDL R8, [R1+0x460] ;  /* 0x0004600001087983 */ /* 0x0003620000100800 */
[----:B------:R-:W-:Y:S01]  /*254f0*/  PLOP3.LUT P0, PT, PT, PT, PT, 0x80, 0x0 ;  /* 0x000000000000781c */ /* 0x000fe20003f0f070 */
[----:B------:R-:W-:-:S12]  /*25500*/  NOP ;  /* 0x0000000000007918 */ /* 0x000fd80000000000 */
.L_x_12418:
        /* <DEDUP_REMOVED lines=19> */
.L_x_12556:
[----:B------:R-:W-:Y:S05]  /*25640*/  BSYNC B0 ;  /* 0x0000000000007941 */ /* 0x000fea0003800000 */
.L_x_12419:
[----:B0-----:R-:W3:Y:S01]  /*25650*/  LDL R2, [R1+0x47c] ;  /* 0x00047c0001027983 */ /* 0x001ee20000100800 */
[----:B------:R-:W-:Y:S01]  /*25660*/  BSSY B0, `(.L_x_12421) ;  /* 0x000005f000007945 */ /* 0x000fe20003800000 */
[----:B---3--:R-:W-:-:S13]  /*25670*/  LOP3.LUT P0, RZ, R2, 0x1, RZ, 0xc0, !PT ;  /* 0x0000000102ff7812 */ /* 0x008fda000780c0ff */
[----:B------:R-:W-:Y:S05]  /*25680*/  @!P0 BRA `(.L_x_12422) ;  /* 0x0000000400708947 */ /* 0x000fea0003800000 */
[----:B------:R-:W3:Y:S04]  /*25690*/  LDL R2, [R1+0x460] ;  /* 0x0004600001027983 */ /* 0x000ee80000100800 */
[----:B------:R-:W4:Y:S01]  /*256a0*/  LDL R4, [R1+0x470] ;  /* 0x0004700001047983 */ /* 0x000f220000100800 */
        /* <DEDUP_REMOVED lines=10> */
.L_x_12557:
[----:B------:R-:W-:Y:S05]  /*25750*/  BSYNC B1 ;  /* 0x0000000000017941 */ /* 0x000fea0003800000 */
.L_x_12423:
[----:B------:R-:W-:Y:S04]  /*25760*/  BSSY B1, `(.L_x_12425) ;  /* 0x0000009000017945 */ /* 0x000fe80003800000 */
[----:B------:R-:W-:Y:S05]  /*25770*/  @P1 BRA `(.L_x_12426) ;  /* 0x00000000001c1947 */ /* 0x000fea0003800000 */
[----:B------:R-:W3:Y:S01]  /*25780*/  S2R R3, SR_TID.X ;  /* 0x0000000000037919 */ /* 0x000ee20000002100 */
[----:B0-----:R-:W-:-:S04]  /*25790*/  IMAD.MOV.U32 R0, RZ, RZ, 0xc000 ;  /* 0x0000c000ff007424 */ /* 0x001fc800078e00ff */
[----:B------:R4:W-:Y:S01]  /*257a0*/  SYNCS.ARRIVE.TRANS64 RZ, [R2+URZ+0x32450], R0 ;  /* 0x0324500002ff79a7 */ /* 0x0009e2000800003f */
[----:B---3--:R-:W-:-:S04]  /*257b0*/  LOP3.LUT R3, R3, 0x1f, RZ, 0xc0, !PT ;  /* 0x0000001f03037812 */ /* 0x008fc800078ec0ff */
[----:B------:R-:W-:-:S13]  /*257c0*/  ISETP.NE.AND P0, PT, R3, RZ, PT ;  /* 0x000000ff0300720c */ /* 0x000fda0003f05270 */
[----:B----4-:R-:W-:Y:S05]  /*257d0*/  @!P0 BRA `(.L_x_12426) ;  /* 0x0000000000048947 */ /* 0x010fea0003800000 */
[----:B------:R-:W-:Y:S01]  /*257e0*/  BPT.TRAP 0x1 ;  /* 0x000000040000795c */ /* 0x000fe20000300000 */
.L_x_12426:
[----:B------:R-:W-:Y:S05]  /*257f0*/  BSYNC B1 ;  /* 0x0000000000017941 */ /* 0x000fea0003800000 */
.L_x_12425:
[----:B------:R-:W3:Y:S04]  /*25800*/  LDL R5, [R1+0x460] ;  /* 0x0004600001057983 */ /* 0x000ee80000100800 */
[----:B0-----:R-:W3:Y:S04]  /*25810*/  LDL R0, [R1+0x464] ;  /* 0x0004640001007983 */ /* 0x001ee80000100800 */
[----:B------:R-:W4:Y:S04]  /*25820*/  LDL R4, [R1+0x478] ;  /* 0x0004780001047983 */ /* 0x000f280000100800 */
[----:B------:R-:W4:Y:S01]  /*25830*/  LDL.LU R3, [R1+0x498] ;  /* 0x0004980001037983 */ /* 0x000f220000300800 */
        /* <DEDUP_REMOVED lines=8> */
[----:B----4-:R-:W-:Y:S02]  /*258c0*/  IMAD R3, R3, 0x60, R4 ;  /* 0x0000006003037824 */ /* 0x010fe400078e0204 */
[----:B------:R-:W-:-:S07]  /*258d0*/  VIADD R4, R0, 0x400 ;  /* 0x0000040000047836 */ /* 0x000fce0000000000 */
.L_x_12427:
        /* <DEDUP_REMOVED lines=15> */
.L_x_12428:
        /* <DEDUP_REMOVED lines=15> */
.L_x_12429:
        /* <DEDUP_REMOVED lines=15> */
.L_x_12430:
        /* <DEDUP_REMOVED lines=10> */
.L_x_12422:
[----:B------:R-:W-:Y:S05]  /*25c50*/  BSYNC B0 ;  /* 0x0000000000007941 */ /* 0x000fea0003800000 */
.L_x_12421:
[----:B------:R-:W3:Y:S04]  /*25c60*/  LDL R4, [R1+0x488] ;  /* 0x0004880001047983 */ /* 0x000ee80000100800 */
[----:B------:R-:W4:Y:S01]  /*25c70*/  LDL R5, [R1+0x480] ;  /* 0x0004800001057983 */ /* 0x000f220000100800 */
[----:B------:R-:W-:Y:S01]  /*25c80*/  BSSY B0, `(.L_x_12431) ;  /* 0x00001ff000007945 */ /* 0x000fe20003800000 */
[----:B---3--:R-:W-:-:S05]  /*25c90*/  VIADD R0, R4, 0xfffffffe ;  /* 0xfffffffe04007836 */ /* 0x008fca0000000000 */
[----:B----4-:R-:W-:-:S13]  /*25ca0*/  ISETP.GE.AND P0, PT, R0, R5, PT ;  /* 0x000000050000720c */ /* 0x010fda0003f06270 */
[----:B------:R-:W-:Y:S05]  /*25cb0*/  @!P0 BRA `(.L_x_12432) ;  /* 0x0000001c00ec8947 */ /* 0x000fea0003800000 */
[----:B------:R-:W-:Y:S01]  /*25cc0*/  IMAD.MOV R2, RZ, RZ, -R4 ;  /* 0x000000ffff027224 */ /* 0x000fe200078e0a04 */
[----:B--2---:R-:W-:Y:S01]  /*25cd0*/  LOP3.LUT R6, RZ, R5, RZ, 0x33, !PT ;  /* 0x00000005ff067212 */ /* 0x004fe200078e33ff */
[----:B------:R-:W-:Y:S03]  /*25ce0*/  BSSY B2, `(.L_x_12433) ;  /* 0x00000ab000027945 */ /* 0x000fe60003800000 */
[----:B------:R-:W-:-:S05]  /*25cf0*/  VIADDMNMX R6, R2, 0x1, R6, !PT ;  /* 0x0000000102067846 */ /* 0x000fca0007800106 */
[----:B------:R-:W-:-:S05]  /*25d00*/  IMAD.IADD R2, R4, 0x1, R6 ;  /* 0x0000000104027824 */ /* 0x000fca00078e0206 */
[----:B------:R-:W-:-:S04]  /*25d10*/  LOP3.LUT R2, R2, 0x1, RZ, 0xc0, !PT ;  /* 0x0000000102027812 */ /* 0x000fc800078ec0ff */
[----:B------:R-:W-:-:S13]  /*25d20*/  ISETP.NE.U32.AND P0, PT, R2, 0x1, PT ;  /* 0x000000010200780c */ /* 0x000fda0003f05070 */
[----:B------:R-:W-:Y:S05]  /*25d30*/  @P0 BRA `(.L_x_12434) ;  /* 0x0000000800940947 */ /* 0x000fea0003800000 */
[----:B------:R-:W2:Y:S04]  /*25d40*/  LDL.LU R4, [R1+0x464] ;  /* 0x0004640001047983 */ /* 0x000ea80000300800 */
[----:B------:R-:W3:Y:S04]  /*25d50*/  LDL.LU R7, [R1+0x470] ;  /* 0x0004700001077983 */ /* 0x000ee80000300800 */
[----:B------:R-:W4:Y:S01]  /*25d60*/  LDL R5, [R1+0x47c] ;  /* 0x00047c0001057983 */ /* 0x000f220000100800 */
[----:B------:R-:W-:Y:S01]  /*25d70*/  BSSY B1, `(.L_x_12435) ;  /* 0x000009f000017945 */ /* 0x000fe20003800000 */
[----:B--2---:R-:W-:-:S05]  /*25d80*/  VIADD R2, R4, 0x1 ;  /* 0x0000000104027836 */ /* 0x004fca0000000000 */
[----:B------:R-:W-:-:S04]  /*25d90*/  ISETP.NE.AND P0, PT, R2, 0x2, PT ;  /* 0x000000020200780c */ /* 0x000fc80003f05270 */
[----:B------:R-:W-:Y:S02]  /*25da0*/  SEL R3, RZ, 0x1, P0 ;  /* 0x00000001ff037807 */ /* 0x000fe40000000000 */
[----:B-----5:R-:W-:Y:S02]  /*25db0*/  SEL R8, R2, RZ, P0 ;  /* 0x000000ff02087207 */ /* 0x020fe40000000000 */
[----:B---3--:R-:W-:-:S03]  /*25dc0*/  LOP3.LUT R7, R7, R3, RZ, 0x3c, !PT ;  /* 0x0000000307077212 */ /* 0x008fc600078e3cff */
[----:B------:R0:W-:Y:S04]  /*25dd0*/  STL [R1+0x464], R8 ;  /* 0x0004640801007387 */ /* 0x0001e80000100800 */
[----:B------:R0:W-:Y:S01]  /*25de0*/  STL [R1+0x470], R7 ;  /* 0x0004700701007387 */ /* 0x0001e20000100800 */
[----:B----4-:R-:W-:-:S13]  /*25df0*/  LOP3.LUT P2, RZ, R5, 0x1, RZ, 0xc0, !PT ;  /* 0x0000000105ff7812 */ /* 0x010fda000784c0ff */
[----:B0-----:R-:W-:Y:S05]  /*25e00*/  @!P2 BRA `(.L_x_12436) ;  /* 0x000000080054a947 */ /* 0x001fea0003800000 */
[----:B------:R-:W-:Y:S02]  /*25e10*/  ULDC.64 UR4, c[0x0][0x418] ;  /* 0x0001060000047ab9 */ /* 0x000fe40000000a00 */
        /* <DEDUP_REMOVED lines=22> */
.L_x_12437:
        /* <DEDUP_REMOVED lines=9> */
.L_x_12558:
[----:B------:R-:W-:Y:S05]  /*26010*/  BSYNC B3 ;  /* 0x0000000000037941 */ /* 0x000fea0003800000 */
.L_x_12438:
        /* <DEDUP_REMOVED lines=9> */
.L_x_12441:
[----:B------:R-:W-:Y:S05]  /*260b0*/  BSYNC B3 ;  /* 0x0000000000037941 */ /* 0x000fea0003800000 */
.L_x_12440:
        /* <DEDUP_REMOVED lines=14> */
.L_x_12442:
        /* <DEDUP_REMOVED lines=13> */
.L_x_12559:
[----:B------:R-:W-:Y:S05]  /*26270*/  BSYNC B3 ;  /* 0x0000000000037941 */ /* 0x000fea0003800000 */
.L_x_12443:
[----:B------:R-:W-:Y:S01]  /*26280*/  BSSY B3, `(.L_x_12445) ;  /* 0x000000b000037945 */ /* 0x000fe20003800000 */
[----:B------:R-:W-:Y:S02]  /*26290*/  IMAD.MOV.U32 R8, RZ, RZ, 0x0 ;  /* 0x00000000ff087424 */ /* 0x000fe400078e00ff */
[----:B------:R-:W-:Y:S01]  /*262a0*/  IMAD.MOV.U32 R9, RZ, RZ, 0x14f00000 ;  /* 0x14f00000ff097424 */ /* 0x000fe200078e00ff */
[----:B------:R-:W-:Y:S06]  /*262b0*/  @P1 BRA `(.L_x_12446) ;  /* 0x00000000001c1947 */ /* 0x000fec0003800000 */
[----:B------:R-:W3:Y:S01]  /*262c0*/  S2R R4, SR_TID.X ;  /* 0x0000000000047919 */ /* 0x000ee20000002100 */
[----:B0-2---:R-:W-:-:S04]  /*262d0*/  IMAD.MOV.U32 R2, RZ, RZ, 0xc000 ;  /* 0x0000c000ff027424 */ /* 0x005fc800078e00ff */
[----:B------:R4:W-:Y:S01]  /*262e0*/  SYNCS.ARRIVE.TRANS64 RZ, [R3+URZ+0x32450], R2 ;  /* 0x0324500203ff79a7 */ /* 0x0009e2000800003f */
[----:B---3--:R-:W-:-:S04]  /*262f0*/  LOP3.LUT R4, R4, 0x1f, RZ, 0xc0, !PT ;  /* 0x0000001f04047812 */ /* 0x008fc800078ec0ff */
[----:B------:R-:W-:-:S13]  /*26300*/  ISETP.NE.AND P0, PT, R4, RZ, PT ;  /* 0x000000ff0400720c */ /* 0x000fda0003f05270 */
[----:B----4-:R-:W-:Y:S05]  /*26310*/  @!P0 BRA `(.L_x_12446) ;  /* 0x0000000000048947 */ /* 0x010fea0003800000 */
[----:B------:R-:W-:Y:S01]  /*26320*/  BPT.TRAP 0x1 ;  /* 0x000000040000795c */ /* 0x000fe20000300000 */
.L_x_12446:
[----:B------:R-:W-:Y:S05]  /*26330*/  BSYNC B3 ;  /* 0x0000000000037941 */ /* 0x000fea0003800000 */
.L_x_12445:
        /* <DEDUP_REMOVED lines=11> */
.L_x_12447:
        /* <DEDUP_REMOVED lines=15> */
.L_x_12448:
        /* <DEDUP_REMOVED lines=15> */
.L_x_12449:
        /* <DEDUP_REMOVED lines=15> */
.L_x_12450:
        /* <DEDUP_REMOVED lines=10> */
.L_x_12436:
[----:B------:R-:W-:Y:S05]  /*26760*/  BSYNC B1 ;  /* 0x0000000000017941 */ /* 0x000fea0003800000 */
.L_x_12435:
[----:B------:R-:W2:Y:S02]  /*26770*/  LDL R4, [R1+0x488] ;  /* 0x0004880001047983 */ /* 0x000ea40000100800 */
[----:B--2---:R-:W-:-:S07]  /*26780*/  VIADD R0, R4, 0xfffffffd ;  /* 0xfffffffd04007836 */ /* 0x004fce0000000000 */
.L_x_12434:
[----:B------:R-:W-:Y:S05]  /*26790*/  BSYNC B2 ;  /* 0x0000000000027941 */ /* 0x000fea0003800000 */
.L_x_12433:
[----:B------:R-:W2:Y:S01]  /*267a0*/  LDL.LU R2, [R1+0x488] ;  /* 0x0004880001027983 */ /* 0x000ea20000300800 */
[----:B------:R-:W-:Y:S01]  /*267b0*/  VIADD R6, R6, 0xfffffffe ;  /* 0xfffffffe06067836 */ /* 0x000fe20000000000 */
[----:B--2---:R-:W-:-:S04]  /*267c0*/  LOP3.LUT R2, RZ, R2, RZ, 0x33, !PT ;  /* 0x00000002ff027212 */ /* 0x004fc800078e33ff */
[----:B------:R-:W-:-:S13]  /*267d0*/  ISETP.NE.AND P0, PT, R6, R2, PT ;  /* 0x000000020600720c */ /* 0x000fda0003f05270 */
[----:B------:R-:W-:Y:S05]  /*267e0*/  @!P0 BRA `(.L_x_12432) ;  /* 0x0000001400208947 */ /* 0x000fea0003800000 */
.L_x_12483:
        /* <DEDUP_REMOVED lines=36> */
.L_x_12453:
        /* <DEDUP_REMOVED lines=9> */
.L_x_12560:
[----:B------:R-:W-:Y:S05]  /*26ac0*/  BSYNC B2 ;  /* 0x0000000000027941 */ /* 0x000fea0003800000 */
.L_x_12454:
        /* <DEDUP_REMOVED lines=9> */
.L_x_12457:
[----:B------:R-:W-:Y:S05]  /*26b60*/  BSYNC B2 ;  /* 0x0000000000027941 */ /* 0x000fea0003800000 */
.L_x_12456:
        /* <DEDUP_REMOVED lines=13> */
.L_x_12458:
        /* <DEDUP_REMOVED lines=13> */
.L_x_12561:
[----:B------:R-:W-:Y:S05]  /*26d10*/  BSYNC B2 ;  /* 0x0000000000027941 */ /* 0x000fea0003800000 */
.L_x_12459:
        /* <DEDUP_REMOVED lines=11> */
.L_x_12462:
[----:B------:R-:W-:Y:S05]  /*26dd0*/  BSYNC B2 ;  /* 0x0000000000027941 */ /* 0x000fea0003800000 */
.L_x_12461:
[----:B0-2---:R-:W2:Y:S01]  /*26de0*/  LDL R3, [R1+0x460] ;  /* 0x0004600001037983 */ /* 0x005ea20000100800 */
        /* <DEDUP_REMOVED lines=9> */
.L_x_12463:
        /* <DEDUP_REMOVED lines=15> */
.L_x_12464:
        /* <DEDUP_REMOVED lines=15> */
.L_x_12465:
        /* <DEDUP_REMOVED lines=15> */
.L_x_12466:
        /* <DEDUP_REMOVED lines=10> */
.L_x_12452:
[----:B------:R-:W-:Y:S05]  /*271f0*/  BSYNC B1 ;  /* 0x0000000000017941 */ /* 0x000fea0003800000 */
.L_x_12451:
[----:B------:R-:W2:Y:S01]  /*27200*/  LDL R5, [R1+0x47c] ;  /* 0x00047c0001057983 */ /* 0x000ea20000100800 */
[----:B------:R-:W-:Y:S01]  /*27210*/  VIADD R7, R7, 0x1 ;  /* 0x0000000107077836 */ /* 0x000fe20000000000 */
[----:B------:R-:W-:Y:S04]  /*27220*/  BSSY B1, `(.L_x_12467) ;  /* 0x00000a0000017945 */ /* 0x000fe80003800000 */
[----:B------:R-:W-:-:S04]  /*27230*/  ISETP.NE.AND P0, PT, R7, 0x2, PT ;  /* 0x000000020700780c */ /* 0x000fc80003f05270 */
[----:B------:R-:W-:Y:S02]  /*27240*/  SEL R2, RZ, 0x1, P0 ;  /* 0x00000001ff027807 */ /* 0x000fe40000000000 */
[----:B------:R-:W-:Y:S02]  /*27250*/  SEL R9, R7, RZ, P0 ;  /* 0x000000ff07097207 */ /* 0x000fe40000000000 */
[----:B-----5:R-:W-:Y:S01]  /*27260*/  LOP3.LUT R8, R6, R2, RZ, 0x3c, !PT ;  /* 0x0000000206087212 */ /* 0x020fe200078e3cff */
[----:B------:R-:W-:Y:S02]  /*27270*/  VIADD R6, R0, 0xffffffff ;  /* 0xffffffff00067836 */ /* 0x000fe40000000000 */
        /* <DEDUP_REMOVED lines=28> */
.L_x_12469:
        /* <DEDUP_REMOVED lines=9> */
.L_x_12562:
[----:B------:R-:W-:Y:S05]  /*274d0*/  BSYNC B2 ;  /* 0x0000000000027941 */ /* 0x000fea0003800000 */
.L_x_12470:
        /* <DEDUP_REMOVED lines=9> */
.L_x_12473:
[----:B------:R-:W-:Y:S05]  /*27570*/  BSYNC B2 ;  /* 0x0000000000027941 */ /* 0x000fea0003800000 */
.L_x_12472:
        /* <DEDUP_REMOVED lines=14> */
.L_x_12474:
        /* <DEDUP_REMOVED lines=13> */
.L_x_12563:
[----:B------:R-:W-:Y:S05]  /*27730*/  BSYNC B2 ;  /* 0x0000000000027941 */ /* 0x000fea0003800000 */
.L_x_12475:
        /* <DEDUP_REMOVED lines=11> */
.L_x_12478:
[----:B------:R-:W-:Y:S05]  /*277f0*/  BSYNC B2 ;  /* 0x0000000000027941 */ /* 0x000fea0003800000 */
.L_x_12477:
        /* <DEDUP_REMOVED lines=11> */
.L_x_12479:
        /* <DEDUP_REMOVED lines=15> */
.L_x_12480:
        /* <DEDUP_REMOVED lines=15> */
.L_x_12481:
        /* <DEDUP_REMOVED lines=15> */
.L_x_12482:
        /* <DEDUP_REMOVED lines=10> */
.L_x_12468:
[----:B------:R-:W-:Y:S05]  /*27c20*/  BSYNC B1 ;  /* 0x0000000000017941 */ /* 0x000fea0003800000 */
.L_x_12467:
[----:B------:R-:W2:Y:S01]  /*27c30*/  LDL R5, [R1+0x480] ;  /* 0x0004800001057983 */ /* 0x000ea20000100800 */
[----:B------:R-:W-:Y:S01]  /*27c40*/  VIADD R0, R0, 0xfffffffe ;  /* 0xfffffffe00007836 */ /* 0x000fe20000000000 */
[----:B--2---:R-:W-:-:S13]  /*27c50*/  ISETP.GT.AND P0, PT, R6, R5, PT ;  /* 0x000000050600720c */ /* 0x004fda0003f04270 */
[----:B------:R-:W-:Y:S05]  /*27c60*/  @P0 BRA `(.L_x_12483) ;  /* 0xffffffe800e00947 */ /* 0x000fea000383ffff */
.L_x_12432:
[----:B------:R-:W-:Y:S05]  /*27c70*/  BSYNC B0 ;  /* 0x0000000000007941 */ /* 0x000fea0003800000 */
.L_x_12431:
[----:B------:R-:W3:Y:S04]  /*27c80*/  LDL.LU R4, [R1+0x464] ;  /* 0x0004640001047983 */ /* 0x000ee80000300800 */
[----:B------:R-:W4:Y:S01]  /*27c90*/  LDL.LU R3, [R1+0x470] ;  /* 0x0004700001037983 */ /* 0x000f220000300800 */
[----:B------:R-:W0:Y:S01]  /*27ca0*/  S2R R2, SR_TID.X ;  /* 0x0000000000027919 */ /* 0x000e220000002100 */
[----:B------:R-:W-:Y:S01]  /*27cb0*/  BSSY B0, `(.L_x_12484) ;  /* 0x0000015000007945 */ /* 0x000fe20003800000 */
[----:B0-----:R-:W-:-:S04]  /*27cc0*/  LOP3.LUT R2, R2, 0x7f, RZ, 0xc0, !PT ;  /* 0x0000007f02027812 */ /* 0x001fc800078ec0ff */
[----:B------:R-:W-:Y:S01]  /*27cd0*/  ISETP.NE.AND P1, PT, R2, RZ, PT ;  /* 0x000000ff0200720c */ /* 0x000fe20003f25270 */
[----:B---3--:R-:W-:-:S05]  /*27ce0*/  VIADD R0, R4, 0x1 ;  /* 0x0000000104007836 */ /* 0x008fca0000000000 */
[----:B------:R-:W-:-:S04]  /*27cf0*/  ISETP.NE.AND P0, PT, R0, 0x2, PT ;  /* 0x000000020000780c */ /* 0x000fc80003f05270 */
[----:B------:R-:W-:-:S04]  /*27d00*/  SEL R2, RZ, 0x1, P0 ;  /* 0x00000001ff027807 */ /* 0x000fc80000000000 */
[----:B----4-:R-:W-:-:S05]  /*27d10*/  LOP3.LUT R3, R3, R2, RZ, 0x3c, !PT ;  /* 0x0000000203037212 */ /* 0x010fca00078e3cff */
[----:B------:R0:W-:Y:S01]  /*27d20*/  STL [R1+0x470], R3 ;  /* 0x0004700301007387 */ /* 0x0001e20000100800 */
[----:B------:R-:W-:Y:S05]  /*27d30*/  @P1 BRA `(.L_x_12485) ;  /* 0x0000000000301947 */ /* 0x000fea0003800000 */
[----:B0-----:R-:W0:Y:S01]  /*27d40*/  S2R R3, SR_LANEID ;  /* 0x0000000000037919 */ /* 0x001e220000000000 */
[----:B------:R-:W-:Y:S02]  /*27d50*/  VOTEU.ANY UR4, UPT, PT ;  /* 0x0000000000047886 */ /* 0x000fe400038e0100 */
[----:B------:R-:W0:Y:S08]  /*27d60*/  FLO.U32 R4, UR4 ;  /* 0x0000000400047d00 */ /* 0x000e3000080e0000 */
[----:B------:R-:W3:Y:S01]  /*27d70*/  POPC R5, UR4 ;  /* 0x0000000400057d09 */ /* 0x000ee20008000000 */
[----:B0-----:R-:W-:-:S02]  /*27d80*/  ISETP.EQ.U32.AND P1, PT, R4, R3, PT ;  /* 0x000000030400720c */ /* 0x001fc40003f22070 */
[----:B------:R-:W3:Y:S11]  /*27d90*/  LDC.64 R2, c[0x0][0xd60] ;  /* 0x00035800ff027b82 */ /* 0x000ef60000000a00 */
[----:B---3--:R-:W3:Y:S01]  /*27da0*/  @P1 ATOMG.E.ADD.STRONG.GPU PT, R3, desc[UR40][R2.64], R5 ;  /* 0x00000005020319a8 */ /* 0x008ee200081ee1e8 */
[----:B--2---:R-:W0:Y:S02]  /*27db0*/  S2R R6, SR_LTMASK ;  /* 0x0000000000067919 */ /* 0x004e240000003900 */
[----:B0-----:R-:W-:-:S04]  /*27dc0*/  LOP3.LUT R6, R6, UR4, RZ, 0xc0, !PT ;  /* 0x0000000406067c12 */ /* 0x001fc8000f8ec0ff */
[----:B------:R-:W0:Y:S01]  /*27dd0*/  POPC R7, R6 ;  /* 0x0000000600077309 */ /* 0x000e220000000000 */
[----:B---3--:R-:W0:Y:S02]  /*27de0*/  SHFL.IDX PT, R4, R3, R4, 0x1f ;  /* 0x00001f0403047589 */ /* 0x008e2400000e0000 */
[----:B0-----:R-:W-:-:S07]  /*27df0*/  IADD3 R16, R4, UR37, R7 ;  /* 0x0000002504107c10 */ /* 0x001fce000fffe007 */
.L_x_12485:
[----:B------:R-:W-:Y:S05]  /*27e00*/  BSYNC B0 ;  /* 0x0000000000007941 */ /* 0x000fea0003800000 */
.L_x_12484:
[----:B------:R-:W-:-:S05]  /*27e10*/  SEL R0, R0, RZ, P0 ;  /* 0x000000ff00007207 */ /* 0x000fca0000000000 */
[----:B------:R3:W-:Y:S02]  /*27e20*/  STL [R1+0x464], R0 ;  /* 0x0004640001007387 */ /* 0x0007e40000100800 */
.L_x_12397:
[----:B------:R-:W-:Y:S05]  /*27e30*/  BSYNC B7 ;  /* 0x0000000000077941 */ /* 0x000fea0003800000 */
.L_x_12395:
        /* <DEDUP_REMOVED lines=13> */
.L_x_12486:
        /* <DEDUP_REMOVED lines=8> */
[----:B0-----:R-:W0:Y:S02]  /*27f90*/  @!P1 LDC.64 R2, c[0x0][0xd80] ;  /* 0x00036000ff029b82 */ /* 0x001e240000000a00 */
[----:B0-----:R-:W-:-:S06]  /*27fa0*/  @!P1 IMAD.WIDE R2, R5, 0x4, R2 ;  /* 0x0000000405029825 */ /* 0x001fcc00078e0202 */
[----:B------:R0:W2:Y:S01]  /*27fb0*/  @!P1 LDG.E R3, desc[UR40][R2.64] ;  /* 0x0000002802039981 */ /* 0x0000a2000c1e1900 */
[C---:B------:R-:W-:Y:S02]  /*27fc0*/  ISETP.GE.U32.AND P2, PT, R6.reuse, 0x2, PT ;  /* 0x000000020600780c */ /* 0x040fe40003f46070 */
[C---:B------:R-:W-:Y:S01]  /*27fd0*/  ISETP.GE.U32.AND P3, PT, R6.reuse, 0x4, PT ;  /* 0x000000040600780c */ /* 0x040fe20003f66070 */
[----:B------:R-:W-:Y:S01]  /*27fe0*/  SHFL.IDX PT, R0, R16, RZ, 0x1f ;  /* 0x00001fff10007589 */ /* 0x000fe200000e0000 */
[C---:B------:R-:W-:Y:S02]  /*27ff0*/  ISETP.GE.U32.AND P4, PT, R6.reuse, 0x8, PT ;  /* 0x000000080600780c */ /* 0x040fe40003f86070 */
[C---:B------:R-:W-:Y:S01]  /*28000*/  ISETP.GE.U32.AND P5, PT, R6.reuse, 0x10, PT ;  /* 0x000000100600780c */ /* 0x040fe20003fa6070 */
[----:B0-----:R-:W-:Y:S02]  /*28010*/  IMAD.MOV.U32 R2, RZ, RZ, RZ ;  /* 0x000000ffff027224 */ /* 0x001fe400078e00ff */
[----:B--2---:R-:W-:Y:S01]  /*28020*/  @!P1 IMAD.MOV.U32 R2, RZ, RZ, R3 ;  /* 0x000000ffff029224 */ /* 0x004fe200078e0003 */
        /* <DEDUP_REMOVED lines=17> */
[----:B------:R0:W2:Y:S02]  /*28140*/  SHFL.IDX PT, R16, R3, 0x1f, 0x1f ;  /* 0x03e01f0003107f89 */ /* 0x0000a400000e0000 */
.L_x_12573:
[----:B------:R-:W-:Y:S02]  /*28150*/  ULDC UR4, c[0x0][0xd38] ;  /* 0x00034e0000047ab9 */ /* 0x000fe40000000800 */
[----:B------:R-:W-:-:S04]  /*28160*/  IMAD.U32 R4, RZ, RZ, UR4 ;  /* 0x00000004ff047e24 */ /* 0x000fc8000f8e00ff */
[----:B--2---:R-:W-:-:S04]  /*28170*/  IMAD R16, R16, R4, RZ ;  /* 0x0000000410107224 */ /* 0x004fc800078e02ff */
[----:B------:R-:W-:-:S05]  /*28180*/  IMAD.IADD R5, R5, 0x1, R16 ;  /* 0x0000000105057824 */ /* 0x000fca00078e0210 */
[----:B------:R-:W-:-:S13]  /*28190*/  ISETP.GT.AND P6, PT, R5, R0, PT ;  /* 0x000000000500720c */ /* 0x000fda0003fc4270 */
[----:B------:R-:W-:Y:S05]  /*281a0*/  @P6 BRA `(.L_x_12489) ;  /* 0x00000000009c6947 */ /* 0x000fea0003800000 */
.L_x_12494:
[----:B------:R-:W2:Y:S01]  /*281b0*/  LDC R2, c[0x0][0xd3c] ;  /* 0x00034f00ff027b82 */ /* 0x000ea20000000800 */
[----:B------:R-:W-:-:S05]  /*281c0*/  VIADD R19, R19, 0x1f ;  /* 0x0000001f13137836 */ /* 0x000fca0000000000 */
[----:B--2---:R-:W-:-:S13]  /*281d0*/  ISETP.GE.AND P6, PT, R19, R2, PT ;  /* 0x000000021300720c */ /* 0x004fda0003fc6270 */
        /* <DEDUP_REMOVED lines=11> */
.L_x_12492:
[----:B------:R-:W-:Y:S05]  /*28290*/  BSYNC B0 ;  /* 0x0000000000007941 */ /* 0x000fea0003800000 */
.L_x_12491:
        /* <DEDUP_REMOVED lines=18> */
.L_x_12581:
[----:B------:R-:W-:Y:S02]  /*283c0*/  ULDC UR4, c[0x0][0xd38] ;  /* 0x00034e0000047ab9 */ /* 0x000fe40000000800 */
[----:B------:R-:W-:-:S04]  /*283d0*/  IMAD.U32 R4, RZ, RZ, UR4 ;  /* 0x00000004ff047e24 */ /* 0x000fc8000f8e00ff */
[----:B--2---:R-:W-:-:S04]  /*283e0*/  IMAD R16, R16, R4, RZ ;  /* 0x0000000410107224 */ /* 0x004fc800078e02ff */
[----:B------:R-:W-:-:S05]  /*283f0*/  IMAD.IADD R5, R16, 0x1, R5 ;  /* 0x0000000110057824 */ /* 0x000fca00078e0205 */
[----:B------:R-:W-:-:S13]  /*28400*/  ISETP.GT.AND P6, PT, R5, R0, PT ;  /* 0x000000000500720c */ /* 0x000fda0003fc4270 */
[----:B------:R-:W-:Y:S05]  /*28410*/  @!P6 BRA `(.L_x_12494) ;  /* 0xfffffffc0064e947 */ /* 0x000fea000383ffff */
.L_x_12489:
        /* <DEDUP_REMOVED lines=8> */
.L_x_12585:
[----:B------:R-:W-:Y:S01]  /*284a0*/  ISETP.NE.AND P0, PT, R5, RZ, PT ;  /* 0x000000ff0500720c */ /* 0x000fe20003f05270 */
[----:B------:R-:W-:-:S12]  /*284b0*/  IMAD.MOV.U32 R5, RZ, RZ, RZ ;  /* 0x000000ffff057224 */ /* 0x000fd800078e00ff */
[----:B------:R-:W-:Y:S05]  /*284c0*/  @!P0 BRA `(.L_x_12496) ;  /* 0x0000000000148947 */ /* 0x000fea0003800000 */
[----:B------:R-:W-:Y:S01]  /*284d0*/  UMOV UR4, 0xffffffff ;  /* 0xffffffff00047882 */ /* 0x000fe20000000000 */
[----:B------:R-:W-:Y:S02]  /*284e0*/  VIADD R12, R6, 0xffffffff ;  /* 0xffffffff060c7836 */ /* 0x000fe40000000000 */
[----:B------:R-:W-:Y:S05]  /*284f0*/  BRA.DIV UR4, `(.L_x_12497) ;  /* 0x0000003204807947 */ /* 0x000fea000b800000 */
[----:B0-----:R0:W4:Y:S02]  /*28500*/  SHFL.IDX PT, R3, R3, R12, 0x1f ;  /* 0x00001f0c03037589 */ /* 0x00112400000e0000 */
.L_x_12588:
[----:B----4-:R-:W-:-:S07]  /*28510*/  IMAD.MOV.U32 R5, RZ, RZ, R3 ;  /* 0x000000ffff057224 */ /* 0x010fce00078e0003 */
.L_x_12496:
[----:B0-2---:R-:W0:Y:S01]  /*28520*/  LDC.64 R2, c[0x0][0xd90] ;  /* 0x00036400ff027b82 */ /* 0x005e220000000a00 */
[----:B------:R-:W-:-:S04]  /*28530*/  IMAD.IADD R19, R6, 0x1, R19 ;  /* 0x0000000106137824 */ /* 0x000fc800078e0213 */
[----:B0-----:R-:W-:-:S05]  /*28540*/  IMAD.WIDE R2, R19, 0x4, R2 ;  /* 0x0000000413027825 */ /* 0x001fca00078e0202 */
[----:B------:R-:W3:Y:S01]  /*28550*/  LDG.E R7, desc[UR40][R2.64] ;  /* 0x0000002802077981 */ /* 0x000ee2000c1e1900 */
        /* <DEDUP_REMOVED lines=62> */
.L_x_12490:
[----:B------:R-:W-:Y:S01]  /*28940*/  UMOV UR4, URZ ;  /* 0x0000003f00047c82 */ /* 0x000fe20008000000 */
[----:B------:R-:W-:Y:S01]  /*28950*/  UMOV UR5, URZ ;  /* 0x0000003f00057c82 */ /* 0x000fe20008000000 */
[----:B------:R-:W-:Y:S01]  /*28960*/  ULDC UR6, c[0x0][0xd3c] ;  /* 0x00034f0000067ab9 */ /* 0x000fe20000000800 */
[----:B------:R-:W-:Y:S02]  /*28970*/  IMAD.MOV.U32 R16, RZ, RZ, R0 ;  /* 0x000000ffff107224 */ /* 0x000fe400078e0000 */
[----:B------:R-:W-:Y:S02]  /*28980*/  IMAD.U32 R17, RZ, RZ, UR4 ;  /* 0x00000004ff117e24 */ /* 0x000fe4000f8e00ff */
[----:B------:R-:W-:Y:S02]  /*28990*/  IMAD.U32 R18, RZ, RZ, UR5 ;  /* 0x00000005ff127e24 */ /* 0x000fe4000f8e00ff */
[----:B------:R-:W-:-:S07]  /*289a0*/  IMAD.U32 R19, RZ, RZ, UR6 ;  /* 0x00000006ff137e24 */ /* 0x000fce000f8e00ff */
.L_x_12498:
[----:B------:R2:W3:Y:S01]  /*289b0*/  LDL R2, [R1+0x460] ;  /* 0x0004600001027983 */ /* 0x0004e20000100800 */
[----:B------:R-:W4:Y:S01]  /*289c0*/  S2R R0, SR_TID.X ;  /* 0x0000000000007919 */ /* 0x000f220000002100 */
[----:B------:R-:W-:Y:S05]  /*289d0*/  WARPSYNC.ALL ;  /* 0x0000000000007948 */ /* 0x000fea0003800000 */
[----:B----4-:R-:W-:Y:S01]  /*289e0*/  LOP3.LUT R0, R0, 0x1f, RZ, 0xc0, !PT ;  /* 0x0000001f00007812 */ /* 0x010fe200078ec0ff */
[----:B------:R-:W-:Y:S03]  /*289f0*/  BAR.SYNC.DEFER_BLOCKING 0x4, 0x180 ;  /* 0x0106000000007b1d */ /* 0x000fe60000010000 */
[----:B------:R-:W-:-:S13]  /*28a00*/  ISETP.NE.AND P0, PT, R0, RZ, PT ;  /* 0x000000ff0000720c */ /* 0x000fda0003f05270 */
[----:B0-----:R-:W3:Y:S01]  /*28a10*/  @!P0 S2R R3, SR_CgaCtaId ;  /* 0x0000000000038919 */ /* 0x001ee20000008800 */
[----:B------:R-:W-:-:S04]  /*28a20*/  @!P0 MOV R0, 0x400 ;  /* 0x0000040000008802 */ /* 0x000fc80000000f00 */
[----:B---3--:R-:W-:-:S05]  /*28a30*/  @!P0 LEA R2, R3, R0, 0x18 ;  /* 0x0000000003028211 */ /* 0x008fca00078ec0ff */
[----:B------:R2:W-:Y:S04]  /*28a40*/  @!P0 STS.128 [R2+0x324d0], R16 ;  /* 0x0324d01002008388 */ /* 0x0005e80000000c00 */
[----:B------:R2:W-:Y:S01]  /*28a50*/  @!P0 STL [R1+0x460], R2 ;  /* 0x0004600201008387 */ /* 0x0005e20000100800 */
[----:B------:R-:W-:Y:S06]  /*28a60*/  BAR.ARV 0x5, 0x180 ;  /* 0x0146000000007b1d */ /* 0x000fec0000002000 */
.L_x_12487:
[----:B------:R-:W-:Y:S02]  /*28a70*/  ULDC UR4, c[0x0][0xd3c] ;  /* 0x00034f0000047ab9 */ /* 0x000fe40000000800 */
[----:B----4-:R-:W-:-:S13]  /*28a80*/  ISETP.GE.AND P0, PT, R19, UR4, PT ;  /* 0x0000000413007c0c */ /* 0x010fda000bf06270 */
[----:B------:R-:W-:Y:S05]  /*28a90*/  @!P0 BRA `(.L_x_12499) ;  /* 0xffffff9c00a88947 */ /* 0x000fea000383ffff */
[----:B------:R-:W-:Y:S05]  /*28aa0*/  BSYNC B8 ;  /* 0x0000000000087941 */ /* 0x000fea0003800000 */
.L_x_12383:
[----:B---3--:R-:W3:Y:S01]  /*28ab0*/  LDL.LU R0, [R1+0x4cc] ;  /* 0x0004cc0001007983 */ /* 0x008ee20000300800 */
[----:B------:R-:W-:Y:S01]  /*28ac0*/  BSSY B0, `(.L_x_12500) ;  /* 0x000000b000007945 */ /* 0x000fe20003800000 */
[----:B------:R-:W4:Y:S01]  /*28ad0*/  S2R R5, SR_CgaCtaId ;  /* 0x0000000000057919 */ /* 0x000f220000008800 */
[----:B---3--:R-:W-:-:S05]  /*28ae0*/  VIADD R0, R0, 0x1 ;  /* 0x0000000100007836 */ /* 0x008fca0000000000 */
[----:B0-2---:R-:W-:-:S04]  /*28af0*/  LEA.HI R2, R0, R0, RZ, 0x1 ;  /* 0x0000000000027211 */ /* 0x005fc800078f08ff */
[----:B------:R-:W-:-:S05]  /*28b00*/  LOP3.LUT R3, R2, 0xfffffffe, RZ, 0xc0, !PT ;  /* 0xfffffffe02037812 */ /* 0x000fca00078ec0ff */
[----:B------:R-:W-:Y:S01]  /*28b10*/  IMAD.IADD R3, R0, 0x1, -R3 ;  /* 0x0000000100037824 */ /* 0x000fe200078e0a03 */
[----:B------:R-:W-:-:S04]  /*28b20*/  MOV R0, 0x400 ;  /* 0x0000040000007802 */ /* 0x000fc80000000f00 */
[----:B----4-:R-:W-:Y:S02]  /*28b30*/  LEA R0, R5, R0, 0x18 ;  /* 0x0000000005007211 */ /* 0x010fe400078ec0ff */
[----:B------:R-:W-:-:S04]  /*28b40*/  SHF.L.U32 R3, R3, 0x1f, RZ ;  /* 0x0000001f03037819 */ /* 0x000fc800000006ff */
[----:B------:R-:W0:Y:S02]  /*28b50*/  SYNCS.PHASECHK.TRANS64.TRYWAIT P0, [R0+URZ+0x32420], R3 ;  /* 0x03242003000075a7 */ /* 0x000e24000800017f */
[----:B0-----:R-:W-:Y:S05]  /*28b60*/  @!P0 BRA `(.L_x_12501) ;  /* 0x0000002c000c8947 */ /* 0x001fea0003800000 */
.L_x_12589:
[----:B------:R-:W-:Y:S05]  /*28b70*/  BSYNC B0 ;  /* 0x0000000000007941 */ /* 0x000fea0003800000 */
.L_x_12500:
[----:B------:R-:W-:-:S03]  /*28b80*/  UMOV UR4, 0xffffffff ;  /* 0xffffffff00047882 */ /* 0x000fc60000000000 */
[----:B------:R-:W-:Y:S05]  /*28b90*/  BRA.DIV UR4, `(.L_x_12502) ;  /* 0x0000002e04147947 */ /* 0x000fea000b800000 */
[----:B------:R-:W2:Y:S02]  /*28ba0*/  S2R R2, SR_TID.X ;  /* 0x0000000000027919 */ /* 0x000ea40000002100 */
[----:B--2---:R-:W-:-:S04]  /*28bb0*/  SHF.R.U32.HI R2, RZ, 0x5, R2 ;  /* 0x00000005ff027819 */ /* 0x004fc80000011602 */
[----:B------:R-:W-:-:S05]  /*28bc0*/  LOP3.LUT R2, R2, 0x3, RZ, 0xc0, !PT ;  /* 0x0000000302027812 */ /* 0x000fca00078ec0ff */
[----:B------:R2:W3:Y:S02]  /*28bd0*/  SHFL.IDX PT, R14, R2, RZ, 0x1f ;  /* 0x00001fff020e7589 */ /* 0x0004e400000e0000 */
.L_x_12592:
[----:B---3--:R-:W-:Y:S01]  /*28be0*/  ISETP.NE.AND P0, PT, R14, RZ, PT ;  /* 0x000000ff0e00720c */ /* 0x008fe20003f05270 */
[----:B------:R-:W-:-:S12]  /*28bf0*/  BSSY B0, `(.L_x_12503) ;  /* 0x0000027000007945 */ /* 0x000fd80003800000 */
[----:B------:R-:W-:Y:S05]  /*28c00*/  @P0 BRA `(.L_x_12504) ;  /* 0x0000000000940947 */ /* 0x000fea0003800000 */
[----:B------:R-:W-:-:S03]  /*28c10*/  UMOV UR4, 0xffffffff ;  /* 0xffffffff00047882 */ /* 0x000fc60000000000 */
[----:B------:R-:W-:Y:S05]  /*28c20*/  BRA.DIV UR4, `(.L_x_12505) ;  /* 0x0000002e04247947 */ /* 0x000fea000b800000 */
[----:B------:R-:W-:-:S13]  /*28c30*/  ELECT P6, URZ, PT ;  /* 0x00000000003f782f */ /* 0x000fda00038c0000 */
.L_x_12595:
[----:B------:R-:W-:Y:S05]  /*28c40*/  @!P6 BRA `(.L_x_12504) ;  /* 0x000000000084e947 */ /* 0x000fea0003800000 */
[----:B------:R-:W-:-:S06]  /*28c50*/  ULOP3.LUT UR4, UR36, 0x2, URZ, 0xfc, !UPT ;  /* 0x0000000224047892 */ /* 0x000fcc000f8efc3f */
[----:B--2---:R-:W-:-:S05]  /*28c60*/  IMAD.U32 R2, RZ, RZ, UR4 ;  /* 0x00000004ff027e24 */ /* 0x004fca000f8e00ff */
[----:B------:R-:W-:-:S13]  /*28c70*/  ISETP.NE.AND P2, PT, R2, 0x3, PT ;  /* 0x000000030200780c */ /* 0x000fda0003f45270 */
[----:B------:R-:W-:Y:S05]  /*28c80*/  @!P2 BRA `(.L_x_12506) ;  /* 0x000000000004a947 */ /* 0x000fea0003800000 */
[----:B------:R-:W-:Y:S01]  /*28c90*/  BPT.TRAP 0x1 ;  /* 0x000000040000795c */ /* 0x000fe20000300000 */
.L_x_12506:
        /* <DEDUP_REMOVED lines=14> */
.L_x_12596:
[----:B------:R-:W2:Y:S02]  /*28d80*/  SYNCS.PHASECHK.TRANS64.TRYWAIT P0, [R7+URZ], R2 ;  /* 0x00000002070075a7 */ /* 0x000ea4000800017f */
[----:B--2---:R-:W-:Y:S05]  /*28d90*/  @!P0 BRA `(.L_x_12508) ;  /* 0x0000002800fc8947 */ /* 0x004fea0003800000 */
.L_x_12597:
[----:B------:R-:W-:Y:S05]  /*28da0*/  @!P2 BRA `(.L_x_12509) ;  /* 0x000000000004a947 */ /* 0x000fea0003800000 */
[----:B------:R-:W-:Y:S01]  /*28db0*/  BPT.TRAP 0x1 ;  /* 0x000000040000795c */ /* 0x000fe20000300000 */
.L_x_12509:
[----:B------:R-:W3:Y:S01]  /*28dc0*/  LDL.LU R4, [R1+0x464] ;  /* 0x0004640001047983 */ /* 0x000ee20000300800 */
[----:B------:R-:W-:-:S04]  /*28dd0*/  VIADD R0, R0, 0x32460 ;  /* 0x0003246000007836 */ /* 0x000fc80000000000 */
[----:B---3--:R-:W-:-:S04]  /*28de0*/  IMAD R4, R4, 0x8, R0 ;  /* 0x0000000804047824 */ /* 0x008fc800078e0200 */
[----:B------:R-:W3:Y:S02]  /*28df0*/  SYNCS.PHASECHK.TRANS64.TRYWAIT P0, [R4+URZ], R5 ;  /* 0x00000005040075a7 */ /* 0x000ee4000800017f */
[----:B---3--:R-:W-:Y:S05]  /*28e00*/  @!P0 BRA `(.L_x_12510) ;  /* 0x0000002800f48947 */ /* 0x008fea0003800000 */
.L_x_12598:
[----:B------:R-:W-:-:S07]  /*28e10*/  IMAD R3, R3, 0x8, R0 ;  /* 0x0000000803037824 */ /* 0x000fce00078e0200 */
.L_x_12511:
[----:B----4-:R4:W0:Y:S02]  /*28e20*/  SYNCS.PHASECHK.TRANS64.TRYWAIT P0, [R3+URZ], R2 ;  /* 0x00000002030075a7 */ /* 0x010824000800017f */
[----:B0-----:R-:W-:Y:S05]  /*28e30*/  @!P0 NANOSLEEP.SYNCS 0x989680 ;  /* 0x009896800000895d */ /* 0x001fea0003900000 */
[----:B------:R-:W0:Y:S02]  /*28e40*/  @!P0 SYNCS.PHASECHK.TRANS64 P0, [R3+URZ], R2 ;  /* 0x00000002030085a7 */ /* 0x000e24000800007f */
[----:B0-----:R-:W-:Y:S05]  /*28e50*/  @!P0 BRA `(.L_x_12511) ;  /* 0xfffffffc00f08947 */ /* 0x001fea000383ffff */
.L_x_12504:
[----:B------:R-:W-:Y:S05]  /*28e60*/  BSYNC B0 ;  /* 0x0000000000007941 */ /* 0x000fea0003800000 */
.L_x_12503:
[----:B------:R-:W-:Y:S05]  /*28e70*/  EXIT ;  /* 0x000000000000794d */ /* 0x000fea0003800000 */
.L_x_12260:
[----:B0-----:R-:W-:-:S04]  /*28e80*/  IMAD.U32 R9, RZ, RZ, UR46 ;  /* 0x0000002eff097e24 */ /* 0x001fc8000f8e00ff */
[----:B------:R0:W1:Y:S03]  /*28e90*/  SYNCS.PHASECHK.TRANS64.TRYWAIT P0, [R9+URZ+0x32400], R0 ;  /* 0x03240000090075a7 */ /* 0x000066000800017f */
[----:B-1----:R-:W-:Y:S05]  /*28ea0*/  @!P0 NANOSLEEP.SYNCS 0x989680 ;  /* 0x009896800000895d */ /* 0x002fea0003900000 */
[----:B------:R-:W1:Y:S02]  /*28eb0*/  @!P0 SYNCS.PHASECHK.TRANS64 P0, [R9+URZ+0x32400], R0 ;  /* 0x03240000090085a7 */ /* 0x000e64000800007f */
[----:B-1----:R-:W-:Y:S05]  /*28ec0*/  @!P0 BRA `(.L_x_12260) ;  /* 0xfffffffc00ec8947 */ /* 0x002fea000383ffff */
[----:B------:R-:W-:Y:S05]  /*28ed0*/  BRA `(.L_x_12512) ;  /* 0xfffffd9800e47947 */ /* 0x000fea000383ffff */
.L_x_12267:
[----:B-1----:R1:W2:Y:S02]  /*28ee0*/  SYNCS.PHASECHK.TRANS64.TRYWAIT P0, [R24+URZ], R25 ;  /* 0x00000019180075a7 */ /* 0x0022a4000800017f */
[----:B--2---:R-:W-:Y:S05]  /*28ef0*/  @!P0 NANOSLEEP.SYNCS 0x989680 ;  /* 0x009896800000895d */ /* 0x004fea0003900000 */
[----:B------:R-:W2:Y:S02]  /*28f00*/  @!P0 SYNCS.PHASECHK.TRANS64 P0, [R24+URZ], R25 ;  /* 0x00000019180085a7 */ /* 0x000ea4000800007f */
[----:B--2---:R-:W-:Y:S05]  /*28f10*/  @!P0 BRA `(.L_x_12267) ;  /* 0xfffffffc00f08947 */ /* 0x004fea000383ffff */
[----:B------:R-:W-:Y:S05]  /*28f20*/  BRA `(.L_x_12266) ;  /* 0xfffffda000047947 */ /* 0x000fea000383ffff */
.L_x_12269:
[----:B0-----:R-:W-:-:S04]  /*28f30*/  IMAD.U32 R9, RZ, RZ, UR46 ;  /* 0x0000002eff097e24 */ /* 0x001fc8000f8e00ff */
[----:B------:R0:W1:Y:S03]  /*28f40*/  SYNCS.PHASECHK.TRANS64.TRYWAIT P0, [R9+URZ+0x32410], R8 ;  /* 0x03241008090075a7 */ /* 0x000066000800017f */
[----:B-1----:R-:W-:Y:S05]  /*28f50*/  @!P0 NANOSLEEP.SYNCS 0x989680 ;  /* 0x009896800000895d */ /* 0x002fea0003900000 */
[----:B------:R-:W1:Y:S02]  /*28f60*/  @!P0 SYNCS.PHASECHK.TRANS64 P0, [R9+URZ+0x32410], R8 ;  /* 0x03241008090085a7 */ /* 0x000e64000800007f */
[----:B-1----:R-:W-:Y:S05]  /*28f70*/  @!P0 BRA `(.L_x_12269) ;  /* 0xfffffffc00ec8947 */ /* 0x002fea000383ffff */
[----:B------:R-:W-:Y:S05]  /*28f80*/  BRA `(.L_x_12513) ;  /* 0xfffffda000d87947 */ /* 0x000fea000383ffff */
.L_x_12276:
[----:B-1----:R1:W2:Y:S02]  /*28f90*/  SYNCS.PHASECHK.TRANS64.TRYWAIT P0, [R8+URZ], R9 ;  /* 0x00000009080075a7 */ /* 0x0022a4000800017f */
[----:B--2---:R-:W-:Y:S05]  /*28fa0*/  @!P0 NANOSLEEP.SYNCS 0x989680 ;  /* 0x009896800000895d */ /* 0x004fea0003900000 */
[----:B------:R-:W2:Y:S02]  /*28fb0*/  @!P0 SYNCS.PHASECHK.TRANS64 P0, [R8+URZ], R9 ;  /* 0x00000009080085a7 */ /* 0x000ea4000800007f */
[----:B--2---:R-:W-:Y:S05]  /*28fc0*/  @!P0 BRA `(.L_x_12276) ;  /* 0xfffffffc00f08947 */ /* 0x004fea000383ffff */
[----:B------:R-:W-:Y:S05]  /*28fd0*/  BRA `(.L_x_12275) ;  /* 0xfffffda4001c7947 */ /* 0x000fea000383ffff */
.L_x_12311:
[----:B0-----:R0:W1:Y:S02]  /*28fe0*/  SYNCS.PHASECHK.TRANS64.TRYWAIT P2, [R0+URZ], R3 ;  /* 0x00000003000075a7 */ /* 0x001064000804017f */
[----:B-1----:R-:W-:Y:S05]  /*28ff0*/  @!P2 NANOSLEEP.SYNCS 0x989680 ;  /* 0x009896800000a95d */ /* 0x002fea0003900000 */
[----:B------:R-:W1:Y:S02]  /*29000*/  @!P2 SYNCS.PHASECHK.TRANS64 P2, [R0+URZ], R3 ;  /* 0x000000030000a5a7 */ /* 0x000e64000804007f */
[----:B-1----:R-:W-:Y:S05]  /*29010*/  @!P2 BRA `(.L_x_12311) ;  /* 0xfffffffc00f0a947 */ /* 0x002fea000383ffff */
[----:B------:R-:W-:Y:S05]  /*29020*/  BRA `(.L_x_12310) ;  /* 0xfffffe0800f47947 */ /* 0x000fea000383ffff */
.L_x_12318:
[----:B-1----:R1:W2:Y:S02]  /*29030*/  SYNCS.PHASECHK.TRANS64.TRYWAIT P2, [R4+URZ], R5 ;  /* 0x00000005040075a7 */ /* 0x0022a4000804017f */
[----:B--2---:R-:W-:Y:S05]  /*29040*/  @!P2 NANOSLEEP.SYNCS 0x989680 ;  /* 0x009896800000a95d */ /* 0x004fea0003900000 */
[----:B------:R-:W2:Y:S02]  /*29050*/  @!P2 SYNCS.PHASECHK.TRANS64 P2, [R4+URZ], R5 ;  /* 0x000000050400a5a7 */ /* 0x000ea4000804007f */
[----:B--2---:R-:W-:Y:S05]  /*29060*/  @!P2 BRA `(.L_x_12318) ;  /* 0xfffffffc00f0a947 */ /* 0x004fea000383ffff */
[----:B------:R-:W-:Y:S05]  /*29070*/  BRA `(.L_x_12317) ;  /* 0xfffffe1000187947 */ /* 0x000fea000383ffff */
.L_x_12329:
[----:B-1----:R1:W2:Y:S02]  /*29080*/  SYNCS.PHASECHK.TRANS64.TRYWAIT P1, [R0+URZ], R7 ;  /* 0x00000007000075a7 */ /* 0x0022a4000802017f */
[----:B--2---:R-:W-:Y:S05]  /*29090*/  @!P1 NANOSLEEP.SYNCS 0x989680 ;  /* 0x009896800000995d */ /* 0x004fea0003900000 */
[----:B------:R-:W2:Y:S02]  /*290a0*/  @!P1 SYNCS.PHASECHK.TRANS64 P1, [R0+URZ], R7 ;  /* 0x00000007000095a7 */ /* 0x000ea4000802007f */
[----:B--2---:R-:W-:Y:S05]  /*290b0*/  @!P1 BRA `(.L_x_12329) ;  /* 0xfffffffc00f09947 */ /* 0x004fea000383ffff */
[----:B------:R-:W-:Y:S05]  /*290c0*/  BRA `(.L_x_12328) ;  /* 0xfffffea000ac7947 */ /* 0x000fea000383ffff */
.L_x_12336:
[----:B-1----:R1:W2:Y:S02]  /*290d0*/  SYNCS.PHASECHK.TRANS64.TRYWAIT P1, [R4+URZ], R5 ;  /* 0x00000005040075a7 */ /* 0x0022a4000802017f */
[----:B--2---:R-:W-:Y:S05]  /*290e0*/  @!P1 NANOSLEEP.SYNCS 0x989680 ;  /* 0x009896800000995d */ /* 0x004fea0003900000 */
[----:B------:R-:W2:Y:S02]  /*290f0*/  @!P1 SYNCS.PHASECHK.TRANS64 P1, [R4+URZ], R5 ;  /* 0x00000005040095a7 */ /* 0x000ea4000802007f */
[----:B--2---:R-:W-:Y:S05]  /*29100*/  @!P1 BRA `(.L_x_12336) ;  /* 0xfffffffc00f09947 */ /* 0x004fea000383ffff */
[----:B------:R-:W-:Y:S05]  /*29110*/  BRA `(.L_x_12335) ;  /* 0xfffffea400d07947 */ /* 0x000fea000383ffff */
.L_x_12403:
        /* <DEDUP_REMOVED lines=11> */
.L_x_12515:
[----:B------:R-:W-:Y:S05]  /*291d0*/  BSYNC B0 ;  /* 0x0000000000007941 */ /* 0x000fea0003800000 */
.L_x_12514:
[----:B------:R-:W-:Y:S05]  /*291e0*/  BRA `(.L_x_12516) ;  /* 0xffffffa400847947 */ /* 0x000fea000383ffff */
.L_x_12405:
[----:B------:R-:W-:Y:S01]  /*291f0*/  BSSY B0, `(.L_x_12517) ;  /* 0x0000006000007945 */ /* 0x000fe20003800000 */
[----:B------:R-:W-:-:S07]  /*29200*/  IMAD.MOV.U32 R15, RZ, RZ, -0x1 ;  /* 0xffffffffff0f7424 */ /* 0x000fce00078e00ff */
[----:B012-4-:R-:W-:Y:S05]  /*29210*/  WARPSYNC.COLLECTIVE R15, `(.L_x_12518) ;  /* 0x000000000f0c7348 */ /* 0x017fea0003c00000 */
[----:B------:R-:W-:Y:S02]  /*29220*/  ELECT P6, UR62, PT ;  /* 0x00000000003e782f */ /* 0x000fe400038c0000 */
[----:B------:R-:W-:Y:S01]  /*29230*/  MOV R14, UR62 ;  /* 0x0000003e000e7c02 */ /* 0x000fe20008000f00 */
[----:B012-4-:R-:W-:Y:S10]  /*29240*/  ENDCOLLECTIVE ;  /* 0x000000000000791b */ /* 0x017ff40003800000 */
.L_x_12518:
[----:B------:R-:W-:Y:S05]  /*29250*/  BSYNC B0 ;  /* 0x0000000000007941 */ /* 0x000fea0003800000 */
.L_x_12517:
[----:B------:R-:W-:Y:S05]  /*29260*/  BRA `(.L_x_12519) ;  /* 0xffffffa400907947 */ /* 0x000fea000383ffff */
.L_x_12407:
[----:B--2---:R2:W3:Y:S02]  /*29270*/  SYNCS.PHASECHK.TRANS64.TRYWAIT P0, [R0+URZ+0x32440], R2 ;  /* 0x03244002000075a7 */ /* 0x0044e4000800017f */
[----:B---3--:R-:W-:Y:S05]  /*29280*/  @!P0 NANOSLEEP.SYNCS 0x989680 ;  /* 0x009896800000895d */ /* 0x008fea0003900000 */
[----:B------:R-:W3:Y:S02]  /*29290*/  @!P0 SYNCS.PHASECHK.TRANS64 P0, [R0+URZ+0x32440], R2 ;  /* 0x03244002000085a7 */ /* 0x000ee4000800007f */
[----:B---3--:R-:W-:Y:S05]  /*292a0*/  @!P0 BRA `(.L_x_12407) ;  /* 0xfffffffc00f08947 */ /* 0x008fea000383ffff */
[----:B------:R-:W-:Y:S05]  /*292b0*/  BRA `(.L_x_12520) ;  /* 0xffffffa400f87947 */ /* 0x000fea000383ffff */
.L_x_12411:
        /* <DEDUP_REMOVED lines=10> */
.L_x_12521:
[----:B------:R0:W-:Y:S01]  /*29360*/  STL [R1+0x484], R8 ;  /* 0x0004840801007387 */ /* 0x0001e20000100800 */
[----:B------:R-:W-:Y:S02]  /*29370*/  IMAD.MOV.U32 R13, RZ, RZ, R3 ;  /* 0x000000ffff0d7224 */ /* 0x000fe400078e0003 */
[----:B------:R-:W-:-:S07]  /*29380*/  IMAD.MOV.U32 R4, RZ, RZ, R14 ;  /* 0x000000ffff047224 */ /* 0x000fce00078e000e */
[----:B0-----:R-:W-:Y:S05]  /*29390*/  WARPSYNC.COLLECTIVE R15, `(.L_x_12522) ;  /* 0x000000000f087348 */ /* 0x001fea0003c00000 */
[----:B------:R1:W2:Y:S02]  /*293a0*/  SHFL.IDX P6, R14, R13, R12, R11 ;  /* 0x0000000c0d0e7389 */ /* 0x0002a400000c000b */
[----:B012---:R-:W-:Y:S01]  /*293b0*/  ENDCOLLECTIVE ;  /* 0x000000000000791b */ /* 0x007fe20003800000 */
.L_x_12522:
[----:B------:R-:W-:Y:S02]  /*293c0*/  IMAD.MOV.U32 R13, RZ, RZ, R0 ;  /* 0x000000ffff0d7224 */ /* 0x000fe400078e0000 */
[----:B------:R-:W-:Y:S02]  /*293d0*/  IMAD.MOV.U32 R12, RZ, RZ, 0x1 ;  /* 0x00000001ff0c7424 */ /* 0x000fe400078e00ff */
[----:B------:R-:W-:-:S07]  /*293e0*/  IMAD.MOV.U32 R5, RZ, RZ, R14 ;  /* 0x000000ffff057224 */ /* 0x000fce00078e000e */
[----:B------:R-:W-:Y:S05]  /*293f0*/  WARPSYNC.COLLECTIVE R15, `(.L_x_12523) ;  /* 0x000000000f087348 */ /* 0x000fea0003c00000 */
[----:B------:R0:W1:Y:S02]  /*29400*/  SHFL.IDX P6, R14, R13, R12, R11 ;  /* 0x0000000c0d0e7389 */ /* 0x00006400000c000b */
[----:B01----:R-:W-:Y:S01]  /*29410*/  ENDCOLLECTIVE ;  /* 0x000000000000791b */ /* 0x003fe20003800000 */
.L_x_12523:
[----:B------:R-:W-:Y:S02]  /*29420*/  IMAD.MOV.U32 R13, RZ, RZ, R3 ;  /* 0x000000ffff0d7224 */ /* 0x000fe400078e0003 */
[----:B------:R-:W-:Y:S02]  /*29430*/  IMAD R2, R2, R7, RZ ;  /* 0x0000000702027224 */ /* 0x000fe400078e02ff */
[----:B------:R-:W-:-:S07]  /*29440*/  IMAD.MOV.U32 R7, RZ, RZ, R14 ;  /* 0x000000ffff077224 */ /* 0x000fce00078e000e */
[----:B------:R-:W-:Y:S05]  /*29450*/  WARPSYNC.COLLECTIVE R15, `(.L_x_12524) ;  /* 0x000000000f087348 */ /* 0x000fea0003c00000 */
[----:B------:R0:W1:Y:S02]  /*29460*/  SHFL.IDX P6, R14, R13, R12, R11 ;  /* 0x0000000c0d0e7389 */ /* 0x00006400000c000b */
[----:B01----:R-:W-:Y:S01]  /*29470*/  ENDCOLLECTIVE ;  /* 0x000000000000791b */ /* 0x003fe20003800000 */
.L_x_12524:
[----:B------:R-:W-:-:S13]  /*29480*/  ISETP.GE.AND P1, PT, R8, R2, PT ;  /* 0x000000020800720c */ /* 0x000fda0003f26270 */
[----:B------:R-:W-:Y:S01]  /*29490*/  @!P1 LEA R5, P3, R10, R5, 0x1 ;  /* 0x000000050a059211 */ /* 0x000fe200078608ff */
[----:B------:R-:W-:Y:S02]  /*294a0*/  IMAD.MOV.U32 R13, RZ, RZ, R0 ;  /* 0x000000ffff0d7224 */ /* 0x000fe400078e0000 */
[----:B------:R-:W-:Y:S02]  /*294b0*/  IMAD.MOV.U32 R12, RZ, RZ, 0x2 ;  /* 0x00000002ff0c7424 */ /* 0x000fe400078e00ff */
[----:B------:R-:W-:-:S05]  /*294c0*/  @!P1 IMAD.X R4, RZ, RZ, R4, P3 ;  /* 0x000000ffff049224 */ /* 0x000fca00018e0604 */
[----:B------:R-:W-:Y:S01]  /*294d0*/  @!P1 LOP3.LUT R5, R5, R4, RZ, 0x3c, !PT ;  /* 0x0000000405059212 */ /* 0x000fe200078e3cff */
[----:B------:R-:W-:-:S07]  /*294e0*/  IMAD.MOV.U32 R6, RZ, RZ, R14 ;  /* 0x000000ffff067224 */ /* 0x000fce00078e000e */
[----:B------:R-:W-:Y:S05]  /*294f0*/  WARPSYNC.COLLECTIVE R15, `(.L_x_12525) ;  /* 0x000000000f087348 */ /* 0x000fea0003c00000 */
[----:B------:R0:W1:Y:S02]  /*29500*/  SHFL.IDX P6, R14, R13, R12, R11 ;  /* 0x0000000c0d0e7389 */ /* 0x00006400000c000b */
[----:B01----:R-:W-:Y:S01]  /*29510*/  ENDCOLLECTIVE ;  /* 0x000000000000791b */ /* 0x003fe20003800000 */
.L_x_12525:
[----:B------:R-:W-:-:S04]  /*29520*/  @!P1 LOP3.LUT R4, R5, R4, RZ, 0x3c, !PT ;  /* 0x0000000405049212 */ /* 0x000fc800078e3cff */
[----:B------:R-:W-:-:S05]  /*29530*/  @!P1 LOP3.LUT R5, R5, R4, RZ, 0x3c, !PT ;  /* 0x0000000405059212 */ /* 0x000fca00078e3cff */
[----:B------:R-:W-:Y:S01]  /*29540*/  @!PT LDS RZ, [RZ] ;  /* 0x00000000fffff984 */ /* 0x000fe20000000800 */
[----:B------:R-:W-:Y:S01]  /*29550*/  @!PT LDS RZ, [RZ] ;  /* 0x00000000fffff984 */ /* 0x000fe20000000800 */
[----:B------:R-:W-:Y:S01]  /*29560*/  @!PT LDS RZ, [RZ] ;  /* 0x00000000fffff984 */ /* 0x000fe20000000800 */
[----:B------:R0:W-:Y:S01]  /*29570*/  @!P1 LDGSTS.E.BYPASS.LTC128B.128 [R9+0x18400], desc[UR40][R4.64], !P0 ;  /* 0x1840000004099fae */ /* 0x0001e2000c101d68 */
[----:B------:R-:W-:Y:S02]  /*29580*/  IMAD.MOV.U32 R13, RZ, RZ, R3 ;  /* 0x000000ffff0d7224 */ /* 0x000fe400078e0003 */
[----:B0-----:R-:W-:-:S05]  /*29590*/  VIADD R5, R8, 0x10 ;  /* 0x0000001008057836 */ /* 0x001fca0000000000 */
[----:B------:R-:W-:Y:S01]  /*295a0*/  ISETP.GE.AND P2, PT, R5, R2, PT ;  /* 0x000000020500720c */ /* 0x000fe20003f46270 */
[----:B------:R0:W-:-:S12]  /*295b0*/  STL [R1+0x4a8], R5 ;  /* 0x0004a80501007387 */ /* 0x0001d80000100800 */
[----:B0-----:R-:W-:Y:S01]  /*295c0*/  @!P2 LEA R5, P1, R10, R6, 0x1 ;  /* 0x000000060a05a211 */ /* 0x001fe200078208ff */
[----:B------:R-:W-:-:S12]  /*295d0*/  IMAD.MOV.U32 R6, RZ, RZ, R14 ;  /* 0x000000ffff067224 */ /* 0x000fd800078e000e */
[----:B------:R-:W-:Y:S05]  /*295e0*/  WARPSYNC.COLLECTIVE R15, `(.L_x_12526) ;  /* 0x000000000f087348 */ /* 0x000fea0003c00000 */
[----:B------:R0:W1:Y:S02]  /*295f0*/  SHFL.IDX P6, R14, R13, R12, R11 ;  /* 0x0000000c0d0e7389 */ /* 0x00006400000c000b */
[----:B01----:R-:W-:Y:S01]  /*29600*/  ENDCOLLECTIVE ;  /* 0x000000000000791b */ /* 0x003fe20003800000 */
.L_x_12526:
[----:B------:R-:W-:Y:S02]  /*29610*/  @!P2 IMAD.X R4, RZ, RZ, R7, P1 ;  /* 0x000000ffff04a224 */ /* 0x000fe400008e0607 */
[----:B------:R-:W-:-:S03]  /*29620*/  VIADD R7, R8, 0x20 ;  /* 0x0000002008077836 */ /* 0x000fc60000000000 */
[----:B------:R-:W-:Y:S02]  /*29630*/  @!P2 LOP3.LUT R5, R5, R4, RZ, 0x3c, !PT ;  /* 0x000000040505a212 */ /* 0x000fe400078e3cff */
[----:B------:R-:W-:Y:S01]  /*29640*/  ISETP.GE.AND P1, PT, R7, R2, PT ;  /* 0x000000020700720c */ /* 0x000fe20003f26270 */
[----:B------:R0:W-:Y:S01]  /*29650*/  STL [R1+0x4ac], R7 ;  /* 0x0004ac0701007387 */ /* 0x0001e20000100800 */
[----:B------:R-:W-:Y:S01]  /*29660*/  @!P2 LOP3.LUT R4, R5, R4, RZ, 0x3c, !PT ;  /* 0x000000040504a212 */ /* 0x000fe200078e3cff */
[----:B------:R-:W-:-:S03]  /*29670*/  IMAD.MOV.U32 R13, RZ, RZ, R0 ;  /* 0x000000ffff0d7224 */ /* 0x000fc600078e0000 */
[----:B------:R-:W-:Y:S01]  /*29680*/  @!P2 LOP3.LUT R5, R5, R4, RZ, 0x3c, !PT ;  /* 0x000000040505a212 */ /* 0x000fe200078e3cff */
[----:B------:R-:W-:-:S04]  /*29690*/  IMAD.MOV.U32 R12, RZ, RZ, 0x3 ;  /* 0x00000003ff0c7424 */ /* 0x000fc800078e00ff */
[----:B------:R-:W-:Y:S01]  /*296a0*/  @!PT LDS RZ, [RZ] ;  /* 0x00000000fffff984 */ /* 0x000fe20000000800 */
[----:B------:R-:W-:Y:S01]  /*296b0*/  @!PT LDS RZ, [RZ] ;  /* 0x00000000fffff984 */ /* 0x000fe20000000800 */
[----:B------:R-:W-:Y:S01]  /*296c0*/  @!PT LDS RZ, [RZ] ;  /* 0x00000000fffff984 */ /* 0x000fe20000000800 */
[----:B------:R1:W-:Y:S01]  /*296d0*/  @!P2 LDGSTS.E.BYPASS.LTC128B.128 [R9+0x18c00], desc[UR40][R4.64], !P0 ;  /* 0x18c000000409afae */ /* 0x0003e2000c101d68 */
[----:B0-----:R-:W-:-:S05]  /*296e0*/  VIADD R7, R8, 0x30 ;  /* 0x0000003008077836 */ /* 0x001fca0000000000 */
[----:B------:R0:W-:Y:S01]  /*296f0*/  STL [R1+0x4b8], R7 ;  /* 0x0004b80701007387 */ /* 0x0001e20000100800 */
[----:B-1----:R-:W-:-:S07]  /*29700*/  IMAD.MOV.U32 R4, RZ, RZ, R14 ;  /* 0x000000ffff047224 */ /* 0x002fce00078e000e */
[----:B0-----:R-:W-:Y:S05]  /*29710*/  WARPSYNC.COLLECTIVE R15, `(.L_x_12527) ;  /* 0x000000000f087348 */ /* 0x001fea0003c00000 */
[----:B------:R1:W2:Y:S02]  /*29720*/  SHFL.IDX P6, R14, R13, R12, R11 ;  /* 0x0000000c0d0e7389 */ /* 0x0002a400000c000b */
[----:B012---:R-:W-:Y:S01]  /*29730*/  ENDCOLLECTIVE ;  /* 0x000000000000791b */ /* 0x007fe20003800000 */
.L_x_12527:
        /* <DEDUP_REMOVED lines=10> */
.L_x_12528:
        /* <DEDUP_REMOVED lines=13> */
.L_x_12529:
        /* <DEDUP_REMOVED lines=10> */
.L_x_12530:
        /* <DEDUP_REMOVED lines=13> */
.L_x_12531:
        /* <DEDUP_REMOVED lines=10> */
.L_x_12532:
        /* <DEDUP_REMOVED lines=13> */
.L_x_12533:
        /* <DEDUP_REMOVED lines=10> */
.L_x_12534:
        /* <DEDUP_REMOVED lines=11> */
.L_x_12535:
        /* <DEDUP_REMOVED lines=10> */
.L_x_12536:
[----:B------:R-:W-:Y:S01]  /*29d80*/  @!PT LDS RZ, [RZ] ;  /* 0x00000000fffff984 */ /* 0x000fe20000000800 */
[----:B------:R-:W-:Y:S01]  /*29d90*/  @!PT LDS RZ, [RZ] ;  /* 0x00000000fffff984 */ /* 0x000fe20000000800 */
[----:B------:R-:W-:Y:S01]  /*29da0*/  @!PT LDS RZ, [RZ] ;  /* 0x00000000fffff984 */ /* 0x000fe20000000800 */
[----:B------:R1:W-:Y:S01]  /*29db0*/  @!P1 LDGSTS.E.BYPASS.LTC128B.128 [R9+0x1b400], desc[UR40][R4.64], !P0 ;  /* 0x1b40000004099fae */ /* 0x0003e2000c101d68 */
[----:B------:R-:W-:Y:S01]  /*29dc0*/  IMAD.MOV.U32 R3, RZ, RZ, R14 ;  /* 0x000000ffff037224 */ /* 0x000fe200078e000e */
[----:B------:R-:W-:Y:S06]  /*29dd0*/  BRA `(.L_x_12537) ;  /* 0xffffffa8009c7947 */ /* 0x000fec000383ffff */
.L_x_12415:
[----:B------:R-:W2:Y:S04]  /*29de0*/  LDL.LU R3, [R1+0x494] ;  /* 0x0004940001037983 */ /* 0x000ea80000300800 */
[----:B------:R-:W3:Y:S04]  /*29df0*/  LDL.LU R6, [R1+0x484] ;  /* 0x0004840001067983 */ /* 0x000ee80000300800 */
[----:B------:R-:W4:Y:S04]  /*29e00*/  LDL.LU R15, [R1+0x4a8] ;  /* 0x0004a800010f7983 */ /* 0x000f280000300800 */
[----:B------:R-:W5:Y:S04]  /*29e10*/  LDL.LU R9, [R1+0x47c] ;  /* 0x00047c0001097983 */ /* 0x000f680000300800 */
[----:B------:R-:W5:Y:S04]  /*29e20*/  LDL.LU R14, [R1+0x4ac] ;  /* 0x0004ac00010e7983 */ /* 0x000f680000300800 */
[----:B------:R-:W5:Y:S04]  /*29e30*/  LDL.LU R13, [R1+0x4b8] ;  /* 0x0004b800010d7983 */ /* 0x000f680000300800 */
[----:B------:R-:W5:Y:S04]  /*29e40*/  LDL.LU R11, [R1+0x4c0] ;  /* 0x0004c000010b7983 */ /* 0x000f680000300800 */
[----:B------:R-:W5:Y:S04]  /*29e50*/  LDL.LU R12, [R1+0x4bc] ;  /* 0x0004bc00010c7983 */ /* 0x000f680000300800 */
[----:B------:R-:W5:Y:S01]  /*29e60*/  LDL.LU R10, [R1+0x4c4] ;  /* 0x0004c400010a7983 */ /* 0x000f620000300800 */
[----:B------:R-:W-:Y:S01]  /*29e70*/  BSSY B0, `(.L_x_12538) ;  /* 0x000001b000007945 */ /* 0x000fe20003800000 */
[----:B--2---:R-:W-:-:S05]  /*29e80*/  IMAD R3, R3, R7, RZ ;  /* 0x0000000703037224 */ /* 0x004fca00078e02ff */
[-C--:B---3--:R-:W-:Y:S02]  /*29e90*/  ISETP.GE.AND P4, PT, R6, R3.reuse, PT ;  /* 0x000000030600720c */ /* 0x088fe40003f86270 */
[----:B----4-:R-:W-:Y:S02]  /*29ea0*/  ISETP.GE.AND P5, PT, R15, R3, PT ;  /* 0x000000030f00720c */ /* 0x010fe40003fa6270 */
[----:B-----5:R-:W-:-:S09]  /*29eb0*/  LOP3.LUT R9, R9, 0xffffffef, RZ, 0xc0, !PT ;  /* 0xffffffef09097812 */ /* 0x020fd200078ec0ff */
[----:B------:R-:W-:Y:S02]  /*29ec0*/  @P4 LOP3.LUT R9, R9, 0x10, RZ, 0xfc, !PT ;  /* 0x0000001009094812 */ /* 0x000fe400078efcff */
[----:B------:R-:W-:Y:S02]  /*29ed0*/  ISETP.GE.AND P6, PT, R14, R3, PT ;  /* 0x000000030e00720c */ /* 0x000fe40003fc6270 */
[----:B------:R-:W-:-:S04]  /*29ee0*/  LOP3.LUT R9, R9, 0xfffffff7, RZ, 0xc0, !PT ;  /* 0xfffffff709097812 */ /* 0x000fc800078ec0ff */
[----:B------:R-:W-:Y:S02]  /*29ef0*/  @P5 LOP3.LUT R9, R9, 0x8, RZ, 0xfc, !PT ;  /* 0x0000000809095812 */ /* 0x000fe400078efcff */
[----:B------:R-:W-:Y:S02]  /*29f00*/  ISETP.GE.AND P4, PT, R13, R3, PT ;  /* 0x000000030d00720c */ /* 0x000fe40003f86270 */
[----:B------:R-:W-:-:S04]  /*29f10*/  LOP3.LUT R9, R9, 0xfffffffb, RZ, 0xc0, !PT ;  /* 0xfffffffb09097812 */ /* 0x000fc800078ec0ff */
[----:B------:R-:W-:Y:S02]  /*29f20*/  @P6 LOP3.LUT R9, R9, 0x4, RZ, 0xfc, !PT ;  /* 0x0000000409096812 */ /* 0x000fe400078efcff */
[----:B------:R-:W-:Y:S02]  /*29f30*/  ISETP.GE.AND P6, PT, R11, R3, PT ;  /* 0x000000030b00720c */ /* 0x000fe40003fc6270 */
[----:B------:R-:W-:-:S04]  /*29f40*/  LOP3.LUT R9, R9, 0xfffffffd, RZ, 0xc0, !PT ;  /* 0xfffffffd09097812 */ /* 0x000fc800078ec0ff */
[----:B------:R-:W-:-:S04]  /*29f50*/  @P4 LOP3.LUT R9, R9, 0x2, RZ, 0xfc, !PT ;  /* 0x0000000209094812 */ /* 0x000fc800078efcff */
[----:B------:R-:W-:-:S04]  /*29f60*/  LOP3.LUT R9, R9, 0xffffffdf, RZ, 0xc0, !PT ;  /* 0xffffffdf09097812 */ /* 0x000fc800078ec0ff */
[----:B------:R-:W-:-:S05]  /*29f70*/  @P6 LOP3.LUT R9, R9, 0x20, RZ, 0xfc, !PT ;  /* 0x0000002009096812 */ /* 0x000fca00078efcff */
[----:B------:R0:W-:Y:S01]  /*29f80*/  STL [R1+0x47c], R9 ;  /* 0x00047c0901007387 */ /* 0x0001e20000100800 */
[-C--:B------:R-:W-:Y:S01]  /*29f90*/  ISETP.GE.AND P5, PT, R12, R3.reuse, PT ;  /* 0x000000030c00720c */ /* 0x080fe20003fa6270 */
[----:B------:R-:W-:Y:S01]  /*29fa0*/  IMAD.MOV.U32 R13, RZ, RZ, R0 ;  /* 0x000000ffff0d7224 */ /* 0x000fe200078e0000 */
[----:B------:R-:W-:Y:S01]  /*29fb0*/  ISETP.GE.AND P4, PT, R10, R3, PT ;  /* 0x000000030a00720c */ /* 0x000fe20003f86270 */
[----:B------:R-:W-:Y:S02]  /*29fc0*/  IMAD.MOV.U32 R12, RZ, RZ, RZ ;  /* 0x000000ffff0c7224 */ /* 0x000fe400078e00ff */
[----:B------:R-:W-:Y:S02]  /*29fd0*/  IMAD.MOV.U32 R11, RZ, RZ, 0x181f ;  /* 0x0000181fff0b7424 */ /* 0x000fe400078e00ff */
[----:B------:R-:W-:-:S08]  /*29fe0*/  IMAD.MOV.U32 R15, RZ, RZ, -0x1 ;  /* 0xffffffffff0f7424 */ /* 0x000fd000078e00ff */
[----:B0-----:R-:W-:Y:S05]  /*29ff0*/  WARPSYNC.COLLECTIVE R15, `(.L_x_12539) ;  /* 0x000000000f087348 */ /* 0x001fea0003c00000 */
[----:B------:R1:W2:Y:S02]  /*2a000*/  SHFL.IDX P6, R14, R13, R12, R11 ;  /* 0x0000000c0d0e7389 */ /* 0x0002a400000c000b */
[----:B012---:R-:W-:Y:S01]  /*2a010*/  ENDCOLLECTIVE ;  /* 0x000000000000791b */ /* 0x007fe20003800000 */
.L_x_12539:
[----:B------:R-:W-:Y:S05]  /*2a020*/  BSYNC B0 ;  /* 0x0000000000007941 */ /* 0x000fea0003800000 */
.L_x_12538:
[----:B------:R0:W5:Y:S04]  /*2a030*/  LDL.LU R9, [R1+0x47c] ;  /* 0x00047c0001097983 */ /* 0x0001680000300800 */
[----:B------:R0:W5:Y:S01]  /*2a040*/  LDL R7, [R1+0x46c] ;  /* 0x00046c0001077983 */ /* 0x0001620000100800 */
[----:B------:R-:W-:Y:S02]  /*2a050*/  IMAD.MOV.U32 R13, RZ, RZ, R2 ;  /* 0x000000ffff0d7224 */ /* 0x000fe400078e0002 */
[----:B------:R-:W-:Y:S02]  /*2a060*/  IMAD.MOV.U32 R12, RZ, RZ, RZ ;  /* 0x000000ffff0c7224 */ /* 0x000fe400078e00ff */
[----:B------:R-:W-:Y:S02]  /*2a070*/  IMAD.MOV.U32 R11, RZ, RZ, 0x181f ;  /* 0x0000181fff0b7424 */ /* 0x000fe400078e00ff */
[----:B------:R-:W-:-:S02]  /*2a080*/  IMAD.MOV.U32 R15, RZ, RZ, -0x1 ;  /* 0xffffffffff0f7424 */ /* 0x000fc400078e00ff */
[----:B0-----:R-:W-:-:S07]  /*2a090*/  IMAD.MOV.U32 R4, RZ, RZ, R14 ;  /* 0x000000ffff047224 */ /* 0x001fce00078e000e */
[----:B-----5:R-:W-:Y:S05]  /*2a0a0*/  WARPSYNC.COLLECTIVE R15, `(.L_x_12540) ;  /* 0x000000000f087348 */ /* 0x020fea0003c00000 */
[----:B------:R0:W1:Y:S02]  /*2a0b0*/  SHFL.IDX P6, R14, R13, R12, R11 ;  /* 0x0000000c0d0e7389 */ /* 0x00006400000c000b */
[----:B01---5:R-:W-:Y:S01]  /*2a0c0*/  ENDCOLLECTIVE ;  /* 0x000000000000791b */ /* 0x023fe20003800000 */
.L_x_12540:
[----:B------:R-:W-:Y:S02]  /*2a0d0*/  IMAD.MOV.U32 R13, RZ, RZ, R0 ;  /* 0x000000ffff0d7224 */ /* 0x000fe400078e0000 */
[----:B------:R-:W-:Y:S02]  /*2a0e0*/  IMAD.MOV.U32 R12, RZ, RZ, 0x1 ;  /* 0x00000001ff0c7424 */ /* 0x000fe400078e00ff */
[----:B------:R-:W-:Y:S01]  /*2a0f0*/  IMAD.MOV.U32 R5, RZ, RZ, R14 ;  /* 0x000000ffff057224 */ /* 0x000fe200078e000e */
[----:B------:R-:W-:-:S04]  /*2a100*/  LOP3.LUT R9, R9, 0xffbfffff, RZ, 0xc0, !PT ;  /* 0xffbfffff09097812 */ /* 0x000fc800078ec0ff */
[----:B------:R-:W-:-:S04]  /*2a110*/  @P5 LOP3.LUT R9, R9, 0x400000, RZ, 0xfc, !PT ;  /* 0x0040000009095812 */ /* 0x000fc800078efcff */
[C---:B------:R-:W-:Y:S02]  /*2a120*/  LOP3.LUT P5, RZ, R9.reuse, 0x10, RZ, 0xc0, !PT ;  /* 0x0000001009ff7812 */ /* 0x040fe400078ac0ff */
[----:B------:R-:W-:-:S04]  /*2a130*/  LOP3.LUT R9, R9, 0xffdfffff, RZ, 0xc0, !PT ;  /* 0xffdfffff09097812 */ /* 0x000fc800078ec0ff */
[----:B------:R-:W-:-:S04]  /*2a140*/  @P4 LOP3.LUT R9, R9, 0x200000, RZ, 0xfc, !PT ;  /* 0x0020000009094812 */ /* 0x000fc800078efcff */
[----:B------:R-:W-:Y:S01]  /*2a150*/  LOP3.LUT P4, RZ, R9, 0x8, RZ, 0xc0, !PT ;  /* 0x0000000809ff7812 */ /* 0x000fe2000788c0ff */
[----:B------:R0:W-:Y:S02]  /*2a160*/  STL [R1+0x47c], R9 ;  /* 0x00047c0901007387 */ /* 0x0001e40000100800 */
[----:B------:R-:W-:-:S05]  /*2a170*/  @!P5 LEA R5, P6, R8, R5, 0x1 ;  /* 0x000000050805d211 */ /* 0x000fca00078c08ff */
[----:B------:R-:W-:-:S05]  /*2a180*/  @!P5 IMAD.X R4, RZ, RZ, R4, P6 ;  /* 0x000000ffff04d224 */ /* 0x000fca00030e0604 */
[----:B0-----:R-:W-:-:S07]  /*2a190*/  @!P5 LOP3.LUT R5, R5, R4, RZ, 0x3c, !PT ;  /* 0x000000040505d212 */ /* 0x001fce00078e3cff */
[----:B------:R-:W-:Y:S05]  /*2a1a0*/  WARPSYNC.COLLECTIVE R15, `(.L_x_12541) ;  /* 0x000000000f087348 */ /* 0x000fea0003c00000 */
[----:B------:R0:W1:Y:S02]  /*2a1b0*/  SHFL.IDX P6, R14, R13, R12, R11 ;  /* 0x0000000c0d0e7389 */ /* 0x00006400000c000b */
[----:B01----:R-:W-:Y:S01]  /*2a1c0*/  ENDCOLLECTIVE ;  /* 0x000000000000791b */ /* 0x003fe20003800000 */
.L_x_12541:
        /* <DEDUP_REMOVED lines=15> */
.L_x_12542:
        /* <DEDUP_REMOVED lines=12> */
.L_x_12543:
        /* <DEDUP_REMOVED lines=12> */
.L_x_12544:
        /* <DEDUP_REMOVED lines=12> */
.L_x_12545:
        /* <DEDUP_REMOVED lines=12> */
.L_x_12546:
        /* <DEDUP_REMOVED lines=12> */
.L_x_12547:
        /* <DEDUP_REMOVED lines=12> */
.L_x_12548:
        /* <DEDUP_REMOVED lines=12> */
.L_x_12549:
        /* <DEDUP_REMOVED lines=11> */
.L_x_12550:
        /* <DEDUP_REMOVED lines=16> */
.L_x_12551:
[----:B------:R-:W-:Y:S02]  /*2a9b0*/  IMAD.MOV.U32 R13, RZ, RZ, R2 ;  /* 0x000000ffff0d7224 */ /* 0x000fe400078e0002 */
[----:B------:R-:W-:-:S07]  /*2a9c0*/  IMAD.MOV.U32 R6, RZ, RZ, R14 ;  /* 0x000000ffff067224 */ /* 0x000fce00078e000e */
[----:B------:R-:W-:Y:S05]  /*2a9d0*/  WARPSYNC.COLLECTIVE R15, `(.L_x_12552) ;  /* 0x000000000f087348 */ /* 0x000fea0003c00000 */
[----:B------:R0:W1:Y:S02]  /*2a9e0*/  SHFL.IDX P6, R14, R13, R12, R11 ;  /* 0x0000000c0d0e7389 */ /* 0x00006400000c000b */
[----:B01----:R-:W-:Y:S01]  /*2a9f0*/  ENDCOLLECTIVE ;  /* 0x000000000000791b */ /* 0x003fe20003800000 */
.L_x_12552:
[----:B------:R-:W-:Y:S02]  /*2aa00*/  IMAD.MOV.U32 R13, RZ, RZ, R0 ;  /* 0x000000ffff0d7224 */ /* 0x000fe400078e0000 */
[----:B------:R-:W-:Y:S02]  /*2aa10*/  IMAD.MOV.U32 R12, RZ, RZ, 0x7 ;  /* 0x00000007ff0c7424 */ /* 0x000fe400078e00ff */
[----:B------:R-:W-:-:S07]  /*2aa20*/  IMAD.MOV.U32 R4, RZ, RZ, R14 ;  /* 0x000000ffff047224 */ /* 0x000fce00078e000e */
[----:B------:R-:W-:Y:S05]  /*2aa30*/  WARPSYNC.COLLECTIVE R15, `(.L_x_12553) ;  /* 0x000000000f087348 */ /* 0x000fea0003c00000 */
[----:B------:R0:W1:Y:S02]  /*2aa40*/  SHFL.IDX P6, R14, R13, R12, R11 ;  /* 0x0000000c0d0e7389 */ /* 0x00006400000c000b */
[----:B01----:R-:W-:Y:S01]  /*2aa50*/  ENDCOLLECTIVE ;  /* 0x000000000000791b */ /* 0x003fe20003800000 */
.L_x_12553:
        /* <DEDUP_REMOVED lines=14> */
.L_x_12554:
[----:B------:R-:W-:Y:S01]  /*2ab40*/  IMAD.MOV.U32 R2, RZ, RZ, R14 ;  /* 0x000000ffff027224 */ /* 0x000fe200078e000e */
[----:B------:R-:W-:Y:S06]  /*2ab50*/  BRA `(.L_x_12555) ;  /* 0xffffffa800247947 */ /* 0x000fec000383ffff */
.L_x_12420:
[----:B0-----:R-:W3:Y:S02]  /*2ab60*/  LDL R2, [R1+0x460] ;  /* 0x0004600001027983 */ /* 0x001ee40000100800 */
[----:B---3--:R0:W3:Y:S02]  /*2ab70*/  SYNCS.PHASECHK.TRANS64.TRYWAIT P0, [R2+URZ+0x32420], R0 ;  /* 0x03242000020075a7 */ /* 0x0080e4000800017f */
[----:B---3--:R-:W-:Y:S05]  /*2ab80*/  @!P0 NANOSLEEP.SYNCS 0x989680 ;  /* 0x009896800000895d */ /* 0x008fea0003900000 */
[----:B------:R-:W3:Y:S02]  /*2ab90*/  @!P0 SYNCS.PHASECHK.TRANS64 P0, [R2+URZ+0x32420], R0 ;  /* 0x03242000020085a7 */ /* 0x000ee4000800007f */
[----:B---3--:R-:W-:Y:S05]  /*2aba0*/  @!P0 BRA `(.L_x_12420) ;  /* 0xfffffffc00ec8947 */ /* 0x008fea000383ffff */
[----:B------:R-:W-:Y:S05]  /*2abb0*/  BRA `(.L_x_12556) ;  /* 0xffffffa800a07947 */ /* 0x000fea000383ffff */
.L_x_12424:
[----:B0-----:R0:W3:Y:S02]  /*2abc0*/  SYNCS.PHASECHK.TRANS64.TRYWAIT P0, [R2+URZ+0x32460], R0 ;  /* 0x03246000020075a7 */ /* 0x0010e4000800017f */
[----:B---3--:R-:W-:Y:S05]  /*2abd0*/  @!P0 NANOSLEEP.SYNCS 0x989680 ;  /* 0x009896800000895d */ /* 0x008fea0003900000 */
[----:B------:R-:W3:Y:S02]  /*2abe0*/  @!P0 SYNCS.PHASECHK.TRANS64 P0, [R2+URZ+0x32460], R0 ;  /* 0x03246000020085a7 */ /* 0x000ee4000800007f */
[----:B---3--:R-:W-:Y:S05]  /*2abf0*/  @!P0 BRA `(.L_x_12424) ;  /* 0xfffffffc00f08947 */ /* 0x008fea000383ffff */
[----:B------:R-:W-:Y:S05]  /*2ac00*/  BRA `(.L_x_12557) ;  /* 0xffffffa800d07947 */ /* 0x000fea000383ffff */
.L_x_12439:
[----:B0-----:R0:W2:Y:S02]  /*2ac10*/  SYNCS.PHASECHK.TRANS64.TRYWAIT P0, [R3+URZ+0x32440], R2 ;  /* 0x03244002030075a7 */ /* 0x0010a4000800017f */
[----:B--2---:R-:W-:Y:S05]  /*2ac20*/  @!P0 NANOSLEEP.SYNCS 0x989680 ;  /* 0x009896800000895d */ /* 0x004fea0003900000 */
[----:B------:R-:W2:Y:S02]  /*2ac30*/  @!P0 SYNCS.PHASECHK.TRANS64 P0, [R3+URZ+0x32440], R2 ;  /* 0x03244002030085a7 */ /* 0x000ea4000800007f */
[----:B--2---:R-:W-:Y:S05]  /*2ac40*/  @!P0 BRA `(.L_x_12439) ;  /* 0xfffffffc00f08947 */ /* 0x004fea000383ffff */
[----:B------:R-:W-:Y:S05]  /*2ac50*/  BRA `(.L_x_12558) ;  /* 0xffffffb000ec7947 */ /* 0x000fea000383ffff */
.L_x_12444:
[----:B--2---:R2:W3:Y:S02]  /*2ac60*/  SYNCS.PHASECHK.TRANS64.TRYWAIT P0, [R3+URZ+0x32460], R2 ;  /* 0x03246002030075a7 */ /* 0x0044e4000800017f */
[----:B---3--:R-:W-:Y:S05]  /*2ac70*/  @!P0 NANOSLEEP.SYNCS 0x989680 ;  /* 0x009896800000895d */ /* 0x008fea0003900000 */
[----:B------:R-:W3:Y:S02]  /*2ac80*/  @!P0 SYNCS.PHASECHK.TRANS64 P0, [R3+URZ+0x32460], R2 ;  /* 0x03246002030085a7 */ /* 0x000ee4000800007f */
[----:B---3--:R-:W-:Y:S05]  /*2ac90*/  @!P0 BRA `(.L_x_12444) ;  /* 0xfffffffc00f08947 */ /* 0x008fea000383ffff */
[----:B------:R-:W-:Y:S05]  /*2aca0*/  BRA `(.L_x_12559) ;  /* 0xffffffb400707947 */ /* 0x000fea000383ffff */
.L_x_12455:
[----:B0-----:R0:W2:Y:S02]  /*2acb0*/  SYNCS.PHASECHK.TRANS64.TRYWAIT P0, [R2+URZ+0x32440], R3 ;  /* 0x03244003020075a7 */ /* 0x0010a4000800017f */
[----:B--2---:R-:W-:Y:S05]  /*2acc0*/  @!P0 NANOSLEEP.SYNCS 0x989680 ;  /* 0x009896800000895d */ /* 0x004fea0003900000 */
[----:B------:R-:W2:Y:S02]  /*2acd0*/  @!P0 SYNCS.PHASECHK.TRANS64 P0, [R2+URZ+0x32440], R3 ;  /* 0x03244003020085a7 */ /* 0x000ea4000800007f */
[----:B--2---:R-:W-:Y:S05]  /*2ace0*/  @!P0 BRA `(.L_x_12455) ;  /* 0xfffffffc00f08947 */ /* 0x004fea000383ffff */
[----:B------:R-:W-:Y:S05]  /*2acf0*/  BRA `(.L_x_12560) ;  /* 0xffffffbc00707947 */ /* 0x000fea000383ffff */
.L_x_12460:
[----:B--2---:R2:W3:Y:S02]  /*2ad00*/  SYNCS.PHASECHK.TRANS64.TRYWAIT P0, [R2+URZ+0x32460], R3 ;  /* 0x03246003020075a7 */ /* 0x0044e4000800017f */
[----:B---3--:R-:W-:Y:S05]  /*2ad10*/  @!P0 NANOSLEEP.SYNCS 0x989680 ;  /* 0x009896800000895d */ /* 0x008fea0003900000 */
[----:B------:R-:W3:Y:S02]  /*2ad20*/  @!P0 SYNCS.PHASECHK.TRANS64 P0, [R2+URZ+0x32460], R3 ;  /* 0x03246003020085a7 */ /* 0x000ee4000800007f */
[----:B---3--:R-:W-:Y:S05]  /*2ad30*/  @!P0 BRA `(.L_x_12460) ;  /* 0xfffffffc00f08947 */ /* 0x008fea000383ffff */
[----:B------:R-:W-:Y:S05]  /*2ad40*/  BRA `(.L_x_12561) ;  /* 0xffffffbc00f07947 */ /* 0x000fea000383ffff */
.L_x_12471:
[----:B0-----:R0:W2:Y:S02]  /*2ad50*/  SYNCS.PHASECHK.TRANS64.TRYWAIT P0, [R3+URZ+0x32440], R2 ;  /* 0x03244002030075a7 */ /* 0x0010a4000800017f */
[----:B--2---:R-:W-:Y:S05]  /*2ad60*/  @!P0 NANOSLEEP.SYNCS 0x989680 ;  /* 0x009896800000895d */ /* 0x004fea0003900000 */
[----:B------:R-:W2:Y:S02]  /*2ad70*/  @!P0 SYNCS.PHASECHK.TRANS64 P0, [R3+URZ+0x32440], R2 ;  /* 0x03244002030085a7 */ /* 0x000ea4000800007f */
[----:B--2---:R-:W-:Y:S05]  /*2ad80*/  @!P0 BRA `(.L_x_12471) ;  /* 0xfffffffc00f08947 */ /* 0x004fea000383ffff */
[----:B------:R-:W-:Y:S05]  /*2ad90*/  BRA `(.L_x_12562) ;  /* 0xffffffc400cc7947 */ /* 0x000fea000383ffff */
.L_x_12476:
[----:B--2---:R2:W3:Y:S02]  /*2ada0*/  SYNCS.PHASECHK.TRANS64.TRYWAIT P0, [R3+URZ+0x32460], R2 ;  /* 0x03246002030075a7 */ /* 0x0044e4000800017f */
[----:B---3--:R-:W-:Y:S05]  /*2adb0*/  @!P0 NANOSLEEP.SYNCS 0x989680 ;  /* 0x009896800000895d */ /* 0x008fea0003900000 */
[----:B------:R-:W3:Y:S02]  /*2adc0*/  @!P0 SYNCS.PHASECHK.TRANS64 P0, [R3+URZ+0x32460], R2 ;  /* 0x03246002030085a7 */ /* 0x000ee4000800007f */
[----:B---3--:R-:W-:Y:S05]  /*2add0*/  @!P0 BRA `(.L_x_12476) ;  /* 0xfffffffc00f08947 */ /* 0x008fea000383ffff */
[----:B------:R-:W-:Y:S05]  /*2ade0*/  BRA `(.L_x_12563) ;  /* 0xffffffc800507947 */ /* 0x000fea000383ffff */
.L_x_12488:
        /* <DEDUP_REMOVED lines=8> */
.L_x_12565:
[----:B------:R-:W-:Y:S05]  /*2ae70*/  BSYNC B0 ;  /* 0x0000000000007941 */ /* 0x000fea0003800000 */
.L_x_12564:
        /* <DEDUP_REMOVED lines=9> */
.L_x_12566:
        /* <DEDUP_REMOVED lines=18> */
.L_x_12567:
[----:B------:R-:W-:Y:S01]  /*2b030*/  IMAD.MOV.U32 R12, RZ, RZ, 0x2 ;  /* 0x00000002ff0c7424 */ /* 0x000fe200078e00ff */
[----:B------:R-:W-:-:S05]  /*2b040*/  SEL R7, R14, RZ, P1 ;  /* 0x000000ff0e077207 */ /* 0x000fca0000800000 */
[----:B------:R-:W-:-:S04]  /*2b050*/  IMAD.IADD R3, R2, 0x1, R7 ;  /* 0x0000000102037824 */ /* 0x000fc800078e0207 */
[----:B------:R-:W-:-:S07]  /*2b060*/  IMAD.MOV.U32 R13, RZ, RZ, R3 ;  /* 0x000000ffff0d7224 */ /* 0x000fce00078e0003 */
[----:B------:R-:W-:Y:S05]  /*2b070*/  WARPSYNC.COLLECTIVE R15, `(.L_x_12568) ;  /* 0x000000000f087348 */ /* 0x000fea0003c00000 */
[----:B------:R0:W1:Y:S02]  /*2b080*/  SHFL.UP P6, R14, R13, R12, R11 ;  /* 0x0400000c0d0e7389 */ /* 0x00006400000c000b */
[----:B01----:R-:W-:Y:S01]  /*2b090*/  ENDCOLLECTIVE ;  /* 0x000000000000791b */ /* 0x003fe20003800000 */
.L_x_12568:
        /* <DEDUP_REMOVED lines=8> */
.L_x_12569:
        /* <DEDUP_REMOVED lines=8> */
.L_x_12570:
        /* <DEDUP_REMOVED lines=8> */
.L_x_12571:
        /* <DEDUP_REMOVED lines=9> */
.L_x_12572:
[----:B------:R-:W-:Y:S01]  /*2b2b0*/  IMAD.MOV.U32 R16, RZ, RZ, R14 ;  /* 0x000000ffff107224 */ /* 0x000fe200078e000e */
[----:B------:R-:W-:Y:S06]  /*2b2c0*/  BRA `(.L_x_12573) ;  /* 0xffffffcc00a07947 */ /* 0x000fec000383ffff */
.L_x_12493:
        /* <DEDUP_REMOVED lines=8> */
.L_x_12575:
[----:B------:R-:W-:Y:S05]  /*2b350*/  BSYNC B0 ;  /* 0x0000000000007941 */ /* 0x000fea0003800000 */
.L_x_12574:
        /* <DEDUP_REMOVED lines=9> */
.L_x_12576:
[----:B------:R-:W-:Y:S01]  /*2b3f0*/  IMAD.MOV.U32 R12, RZ, RZ, 0x4 ;  /* 0x00000004ff0c7424 */ /* 0x000fe200078e00ff */
[----:B------:R-:W-:-:S05]  /*2b400*/  SEL R14, R14, RZ, P2 ;  /* 0x000000ff0e0e7207 */ /* 0x000fca0001000000 */
[----:B------:R-:W-:-:S04]  /*2b410*/  IMAD.IADD R3, R3, 0x1, R14 ;  /* 0x0000000103037824 */ /* 0x000fc800078e020e */
[----:B------:R-:W-:-:S07]  /*2b420*/  IMAD.MOV.U32 R13, RZ, RZ, R3 ;  /* 0x000000ffff0d7224 */ /* 0x000fce00078e0003 */
[----:B------:R-:W-:Y:S05]  /*2b430*/  WARPSYNC.COLLECTIVE R15, `(.L_x_12577) ;  /* 0x000000000f087348 */ /* 0x000fea0003c00000 */
[----:B------:R0:W1:Y:S02]  /*2b440*/  SHFL.UP P6, R14, R13, R12, R11 ;  /* 0x0400000c0d0e7389 */ /* 0x00006400000c000b */
[----:B01----:R-:W-:Y:S01]  /*2b450*/  ENDCOLLECTIVE ;  /* 0x000000000000791b */ /* 0x003fe20003800000 */
.L_x_12577:
[----:B------:R-:W-:Y:S01]  /*2b460*/  IMAD.MOV.U32 R12, RZ, RZ, 0x8 ;  /* 0x00000008ff0c7424 */ /* 0x000fe200078e00ff */
[----:B------:R-:W-:-:S05]  /*2b470*/  SEL R14, R14, RZ, P3 ;  /* 0x000000ff0e0e7207 */ /* 0x000fca0001800000 */
[----:B------:R-:W-:-:S04]  /*2b480*/  IMAD.IADD R3, R3, 0x1, R14 ;  /* 0x0000000103037824 */ /* 0x000fc800078e020e */
[----:B------:R-:W-:-:S07]  /*2b490*/  IMAD.MOV.U32 R13, RZ, RZ, R3 ;  /* 0x000000ffff0d7224 */ /* 0x000fce00078e0003 */
[----:B------:R-:W-:Y:S05]  /*2b4a0*/  WARPSYNC.COLLECTIVE R15, `(.L_x_12578) ;  /* 0x000000000f087348 */ /* 0x000fea0003c00000 */
[----:B------:R0:W1:Y:S02]  /*2b4b0*/  SHFL.UP P6, R14, R13, R12, R11 ;  /* 0x0400000c0d0e7389 */ /* 0x00006400000c000b */
[----:B01----:R-:W-:Y:S01]  /*2b4c0*/  ENDCOLLECTIVE ;  /* 0x000000000000791b */ /* 0x003fe20003800000 */
.L_x_12578:
[----:B------:R-:W-:Y:S01]  /*2b4d0*/  IMAD.MOV.U32 R12, RZ, RZ, 0x10 ;  /* 0x00000010ff0c7424 */ /* 0x000fe200078e00ff */
[----:B------:R-:W-:-:S05]  /*2b4e0*/  SEL R14, R14, RZ, P4 ;  /* 0x000000ff0e0e7207 */ /* 0x000fca0002000000 */
[----:B------:R-:W-:-:S04]  /*2b4f0*/  IMAD.IADD R3, R3, 0x1, R14 ;  /* 0x0000000103037824 */ /* 0x000fc800078e020e */
[----:B------:R-:W-:-:S07]  /*2b500*/  IMAD.MOV.U32 R13, RZ, RZ, R3 ;  /* 0x000000ffff0d7224 */ /* 0x000fce00078e0003 */
[----:B------:R-:W-:Y:S05]  /*2b510*/  WARPSYNC.COLLECTIVE R15, `(.L_x_12579) ;  /* 0x000000000f087348 */ /* 0x000fea0003c00000 */
[----:B------:R0:W1:Y:S02]  /*2b520*/  SHFL.UP P6, R14, R13, R12, R11 ;  /* 0x0400000c0d0e7389 */ /* 0x00006400000c000b */
[----:B01----:R-:W-:Y:S01]  /*2b530*/  ENDCOLLECTIVE ;  /* 0x000000000000791b */ /* 0x003fe20003800000 */
.L_x_12579:
        /* <DEDUP_REMOVED lines=8> */
.L_x_12580:
[----:B------:R-:W-:Y:S01]  /*2b5c0*/  IMAD.MOV.U32 R16, RZ, RZ, R14 ;  /* 0x000000ffff107224 */ /* 0x000fe200078e000e */
[----:B------:R-:W-:Y:S06]  /*2b5d0*/  BRA `(.L_x_12581) ;  /* 0xffffffcc00787947 */ /* 0x000fec000383ffff */
.L_x_12495:
[----:B------:R-:W-:Y:S01]  /*2b5e0*/  BSSY B0, `(.L_x_12582) ;  /* 0x0000006000007945 */ /* 0x000fe20003800000 */
[----:B------:R-:W-:Y:S01]  /*2b5f0*/  PLOP3.LUT P6, PT, P6, PT, PT, 0x8, 0x0 ;  /* 0x000000000000781c */ /* 0x000fe200037ce170 */
[----:B------:R-:W-:-:S12]  /*2b600*/  IMAD.MOV.U32 R15, RZ, RZ, -0x1 ;  /* 0xffffffffff0f7424 */ /* 0x000fd800078e00ff */
[----:B01---5:R-:W-:Y:S05]  /*2b610*/  WARPSYNC.COLLECTIVE R15, `(.L_x_12583) ;  /* 0x000000000f087348 */ /* 0x023fea0003c00000 */
[----:B------:R-:W-:Y:S01]  /*2b620*/  VOTE.ANY R14, PT, P6 ;  /* 0x00000000000e7806 */ /* 0x000fe200030e0100 */
[----:B01---5:R-:W-:Y:S06]  /*2b630*/  ENDCOLLECTIVE ;  /* 0x000000000000791b */ /* 0x023fec0003800000 */
.L_x_12583:
[----:B------:R-:W-:Y:S05]  /*2b640*/  BSYNC B0 ;  /* 0x0000000000007941 */ /* 0x000fea0003800000 */
.L_x_12582:
        /* <DEDUP_REMOVED lines=9> */
.L_x_12584:
[----:B------:R-:W-:Y:S01]  /*2b6e0*/  IMAD.MOV.U32 R17, RZ, RZ, R14 ;  /* 0x000000ffff117224 */ /* 0x000fe200078e000e */
[----:B------:R-:W-:Y:S06]  /*2b6f0*/  BRA `(.L_x_12585) ;  /* 0xffffffcc00687947 */ /* 0x000fec000383ffff */
.L_x_12497:
[----:B------:R-:W-:Y:S01]  /*2b700*/  BSSY B0, `(.L_x_12586) ;  /* 0x0000007000007945 */ /* 0x000fe20003800000 */
[----:B------:R-:W-:Y:S02]  /*2b710*/  IMAD.MOV.U32 R13, RZ, RZ, R3 ;  /* 0x000000ffff0d7224 */ /* 0x000fe400078e0003 */
[----:B------:R-:W-:Y:S02]  /*2b720*/  IMAD.MOV.U32 R11, RZ, RZ, 0x1f ;  /* 0x0000001fff0b7424 */ /* 0x000fe400078e00ff */
[----:B------:R-:W-:-:S07]  /*2b730*/  IMAD.MOV.U32 R15, RZ, RZ, -0x1 ;  /* 0xffffffffff0f7424 */ /* 0x000fce00078e00ff */
[----:B0123-5:R-:W-:Y:S05]  /*2b740*/  WARPSYNC.COLLECTIVE R15, `(.L_x_12587) ;  /* 0x000000000f087348 */ /* 0x02ffea0003c00000 */
[----:B------:R4:W0:Y:S02]  /*2b750*/  SHFL.IDX P6, R14, R13, R12, R11 ;  /* 0x0000000c0d0e7389 */ /* 0x00082400000c000b */
[----:B012345:R-:W-:Y:S01]  /*2b760*/  ENDCOLLECTIVE ;  /* 0x000000000000791b */ /* 0x03ffe20003800000 */
.L_x_12587:
[----:B------:R-:W-:Y:S05]  /*2b770*/  BSYNC B0 ;  /* 0x0000000000007941 */ /* 0x000fea0003800000 */
.L_x_12586:
[----:B------:R-:W-:Y:S01]  /*2b780*/  IMAD.MOV.U32 R3, RZ, RZ, R14 ;  /* 0x000000ffff037224 */ /* 0x000fe200078e000e */
[----:B------:R-:W-:Y:S06]  /*2b790*/  BRA `(.L_x_12588) ;  /* 0xffffffcc005c7947 */ /* 0x000fec000383ffff */
.L_x_12501:
[----:B0-----:R0:W2:Y:S02]  /*2b7a0*/  SYNCS.PHASECHK.TRANS64.TRYWAIT P0, [R0+URZ+0x32420], R3 ;  /* 0x03242003000075a7 */ /* 0x0010a4000800017f */
[----:B--2---:R-:W-:Y:S05]  /*2b7b0*/  @!P0 NANOSLEEP.SYNCS 0x989680 ;  /* 0x009896800000895d */ /* 0x004fea0003900000 */
[----:B------:R-:W2:Y:S02]  /*2b7c0*/  @!P0 SYNCS.PHASECHK.TRANS64 P0, [R0+URZ+0x32420], R3 ;  /* 0x03242003000085a7 */ /* 0x000ea4000800007f */
[----:B--2---:R-:W-:Y:S05]  /*2b7d0*/  @!P0 BRA `(.L_x_12501) ;  /* 0xfffffffc00f08947 */ /* 0x004fea000383ffff */
[----:B------:R-:W-:Y:S05]  /*2b7e0*/  BRA `(.L_x_12589) ;  /* 0xffffffd000e07947 */ /* 0x000fea000383ffff */
.L_x_12502:
        /* <DEDUP_REMOVED lines=11> */
.L_x_12591:
[----:B------:R-:W-:Y:S05]  /*2b8a0*/  BSYNC B0 ;  /* 0x0000000000007941 */ /* 0x000fea0003800000 */
.L_x_12590:
[----:B------:R-:W-:Y:S05]  /*2b8b0*/  BRA `(.L_x_12592) ;  /* 0xffffffd000c87947 */ /* 0x000fea000383ffff */
.L_x_12505:
[----:B------:R-:W-:Y:S01]  /*2b8c0*/  BSSY B1, `(.L_x_12593) ;  /* 0x0000006000017945 */ /* 0x000fe20003800000 */
[----:B------:R-:W-:-:S07]  /*2b8d0*/  IMAD.MOV.U32 R15, RZ, RZ, -0x1 ;  /* 0xffffffffff0f7424 */ /* 0x000fce00078e00ff */
[----:B012--5:R-:W-:Y:S05]  /*2b8e0*/  WARPSYNC.COLLECTIVE R15, `(.L_x_12594) ;  /* 0x000000000f0c7348 */ /* 0x027fea0003c00000 */
[----:B------:R-:W-:Y:S02]  /*2b8f0*/  ELECT P6, UR62, PT ;  /* 0x00000000003e782f */ /* 0x000fe400038c0000 */
[----:B------:R-:W-:Y:S01]  /*2b900*/  MOV R14, UR62 ;  /* 0x0000003e000e7c02 */ /* 0x000fe20008000f00 */
[----:B012--5:R-:W-:Y:S10]  /*2b910*/  ENDCOLLECTIVE ;  /* 0x000000000000791b */ /* 0x027ff40003800000 */
.L_x_12594:
[----:B------:R-:W-:Y:S05]  /*2b920*/  BSYNC B1 ;  /* 0x0000000000017941 */ /* 0x000fea0003800000 */
.L_x_12593:
[----:B------:R-:W-:Y:S05]  /*2b930*/  BRA `(.L_x_12595) ;  /* 0xffffffd000c07947 */ /* 0x000fea000383ffff */
.L_x_12507:
[----:B0-----:R0:W2:Y:S02]  /*2b940*/  SYNCS.PHASECHK.TRANS64.TRYWAIT P0, [R6+URZ], R5 ;  /* 0x00000005060075a7 */ /* 0x0010a4000800017f */
[----:B--2---:R-:W-:Y:S05]  /*2b950*/  @!P0 NANOSLEEP.SYNCS 0x989680 ;  /* 0x009896800000895d */ /* 0x004fea0003900000 */
[----:B------:R-:W2:Y:S02]  /*2b960*/  @!P0 SYNCS.PHASECHK.TRANS64 P0, [R6+URZ], R5 ;  /* 0x00000005060085a7 */ /* 0x000ea4000800007f */
[----:B--2---:R-:W-:Y:S05]  /*2b970*/  @!P0 BRA `(.L_x_12507) ;  /* 0xfffffffc00f08947 */ /* 0x004fea000383ffff */
[----:B------:R-:W-:Y:S05]  /*2b980*/  BRA `(.L_x_12596) ;  /* 0xffffffd000fc7947 */ /* 0x000fea000383ffff */
.L_x_12508:
[----:B--2---:R2:W3:Y:S02]  /*2b990*/  SYNCS.PHASECHK.TRANS64.TRYWAIT P0, [R7+URZ], R2 ;  /* 0x00000002070075a7 */ /* 0x0044e4000800017f */
[----:B---3--:R-:W-:Y:S05]  /*2b9a0*/  @!P0 NANOSLEEP.SYNCS 0x989680 ;  /* 0x009896800000895d */ /* 0x008fea0003900000 */
[----:B------:R-:W3:Y:S02]  /*2b9b0*/  @!P0 SYNCS.PHASECHK.TRANS64 P0, [R7+URZ], R2 ;  /* 0x00000002070085a7 */ /* 0x000ee4000800007f */
[----:B---3--:R-:W-:Y:S05]  /*2b9c0*/  @!P0 BRA `(.L_x_12508) ;  /* 0xfffffffc00f08947 */ /* 0x008fea000383ffff */
[----:B------:R-:W-:Y:S05]  /*2b9d0*/  BRA `(.L_x_12597) ;  /* 0xffffffd000f07947 */ /* 0x000fea000383ffff */
.L_x_12510:
[----:B---3--:R3:W4:Y:S02]  /*2b9e0*/  SYNCS.PHASECHK.TRANS64.TRYWAIT P0, [R4+URZ], R5 ;  /* 0x00000005040075a7 */ /* 0x008724000800017f */
[----:B----4-:R-:W-:Y:S05]  /*2b9f0*/  @!P0 NANOSLEEP.SYNCS 0x989680 ;  /* 0x009896800000895d */ /* 0x010fea0003900000 */
[----:B------:R-:W4:Y:S02]  /*2ba00*/  @!P0 SYNCS.PHASECHK.TRANS64 P0, [R4+URZ], R5 ;  /* 0x00000005040085a7 */ /* 0x000f24000800007f */
[----:B----4-:R-:W-:Y:S05]  /*2ba10*/  @!P0 BRA `(.L_x_12510) ;  /* 0xfffffffc00f08947 */ /* 0x010fea000383ffff */
[----:B------:R-:W-:Y:S05]  /*2ba20*/  BRA `(.L_x_12598) ;  /* 0xffffffd000f87947 */ /* 0x000fea000383ffff */
        .type           $_ZN7cutlass13device_kernelIN5flash11enable_sm90INS1_16FlashAttnFwdSm90INS1_25CollectiveMainloopFwdSm90ILi2EN4cute5tupleIJNS5_1CILi1EEES8_S8_EEENS6_IJNS7_ILi128EEENS7_ILi96EEENS7_ILi64EEEEEELi256ENS_6half_tEfNS_4arch4Sm90ELb0ELb1ELb0ELb1ELb0ELb0ELb1ELb1ELb0ELb1ELb0ELb0EEENS1_21CollectiveEpilogueFwdINS6_IJSA_NS7_ILi256EEESB_EEES9_SE_SG_Li256ELb1ELb1ELb0ELb0EEENS1_36VarlenDynamicPersistentTileSchedulerILi128ELi96ELi256ELi128ELb0ELb1ELb1ELb1ELb0ELb1EEEEEEEEEvNT_6ParamsE$_ZZN5flash25CollectiveMainloopFwdSm90ILi2EN4cute5tupleIJNS1_1CILi1EEES4_S4_EEENS2_IJNS3_ILi128EEENS3_ILi96EEENS3_ILi64EEEEEELi256EN7cutlass6half_tEfNSA_4arch4Sm90ELb0ELb1ELb0ELb1ELb0ELb0ELb1ELb1ELb0ELb1ELb0ELb0EE3mmaINS_16FlashAttnFwdSm90ISE_NS_21CollectiveEpilogueFwdINS2_IJS6_NS3_ILi256EEES7_EEES5_SB_SD_Li256ELb1ELb1ELb0ELb0EEENS_36VarlenDynamicPersistentTileSchedulerILi128ELi96ELi256ELi128ELb0ELb1ELb1ELb1ELb0ELb1EEEE13SharedStorageENS1_6TensorINS1_11ArrayEngineIfLm128EEENS1_6LayoutINS2_IJNS2_IJNS3_ILi2EEEST_NS3_ILi32EEEEEES4_S4_EEENS2_IJNS2_IJS4_ST_NS3_ILi4EEEEEENS3_ILi0EEESZ_EEEEEEENS_7SoftmaxILi2ELi0EEEEEbRKNSE_6ParamsENSA_25PipelineTmaAsyncNoClusterILi2ENSA_16PipelineTmaAsyncILi2EEEEES1B_RNSA_13PipelineStateILj2EEERT0_RT1_iRiRKNS_16SeqlenInfoQKNewKILb1ELb0EEENS2_IJiiiiEEERT_ENKUliT_T0_T1_E_clIZSF_ISO_S12_S14_EbS17_S1B_S1B_S1E_S1G_S1I_iS1J_S1N_S1O_S1Q_EUlRS1R_iE1_NS3_ILb0EEENS3_ILb1EEEEEDaiS1R_S1S_S1T_,@function
        .size           $_ZN7cutlass13device_kernelIN5flash11enable_sm90INS1_16FlashAttnFwdSm90INS1_25CollectiveMainloopFwdSm90ILi2EN4cute5tupleIJNS5_1CILi1EEES8_S8_EEENS6_IJNS7_ILi128EEENS7_ILi96EEENS7_ILi64EEEEEELi256ENS_6half_tEfNS_4arch4Sm90ELb0ELb1ELb0ELb1ELb0ELb0ELb1ELb1ELb0ELb1ELb0ELb0EEENS1_21CollectiveEpilogueFwdINS6_IJSA_NS7_ILi256EEESB_EEES9_SE_SG_Li256ELb1ELb1ELb0ELb0EEENS1_36VarlenDynamicPersistentTileSchedulerILi128ELi96ELi256ELi128ELb0ELb1ELb1ELb1ELb0ELb1EEEEEEEEEvNT_6ParamsE$_ZZN5flash25CollectiveMainloopFwdSm90ILi2EN4cute5tupleIJNS1_1CILi1EEES4_S4_EEENS2_IJNS3_ILi128EEENS3_ILi96EEENS3_ILi64EEEEEELi256EN7cutlass6half_tEfNSA_4arch4Sm90ELb0ELb1ELb0ELb1ELb0ELb0ELb1ELb1ELb0ELb1ELb0ELb0EE3mmaINS_16FlashAttnFwdSm90ISE_NS_21CollectiveEpilogueFwdINS2_IJS6_NS3_ILi256EEES7_EEES5_SB_SD_Li256ELb1ELb1ELb0ELb0EEENS_36VarlenDynamicPersistentTileSchedulerILi128ELi96ELi256ELi128ELb0ELb1ELb1ELb1ELb0ELb1EEEE13SharedStorageENS1_6TensorINS1_11ArrayEngineIfLm128EEENS1_6LayoutINS2_IJNS2_IJNS3_ILi2EEEST_NS3_ILi32EEEEEES4_S4_EEENS2_IJNS2_IJS4_ST_NS3_ILi4EEEEEENS3_ILi0EEESZ_EEEEEEENS_7SoftmaxILi2ELi0EEEEEbRKNSE_6ParamsENSA_25PipelineTmaAsyncNoClusterILi2ENSA_16PipelineTmaAsyncILi2EEEEES1B_RNSA_13PipelineStateILj2EEERT0_RT1_iRiRKNS_16SeqlenInfoQKNewKILb1ELb0EEENS2_IJiiiiEEERT_ENKUliT_T0_T1_E_clIZSF_ISO_S12_S14_EbS17_S1B_S1B_S1E_S1G_S1I_iS1J_S1N_S1O_S1Q_EUlRS1R_iE1_NS3_ILb0EEENS3_ILb1EEEEEDaiS1R_S1S_S1T_,(.L_x_15145 - $_ZN7cutlass13device_kernelIN5flash11enable_sm90INS1_16FlashAttnFwdSm90INS1_25CollectiveMainloopFwdSm90ILi2EN4cute5tupleIJNS5_1CILi1EEES8_S8_EEENS6_IJNS7_ILi128EEENS7_ILi96EEENS7_ILi64EEEEEELi256ENS_6half_tEfNS_4arch4Sm90ELb0ELb1ELb0ELb1ELb0ELb0ELb1ELb1ELb0ELb1ELb0ELb0EEENS1_21CollectiveEpilogueFwdINS6_IJSA_NS7_ILi256EEESB_EEES9_SE_SG_Li256ELb1ELb1ELb0ELb0EEENS1_36VarlenDynamicPersistentTileSchedulerILi128ELi96ELi256ELi128ELb0ELb1ELb1ELb1ELb0ELb1EEEEEEEEEvNT_6ParamsE$_ZZN5flash25CollectiveMainloopFwdSm90ILi2EN4cute5tupleIJNS1_1CILi1EEES4_S4_EEENS2_IJNS3_ILi128EEENS3_ILi96EEENS3_ILi64EEEEEELi256EN7cutlass6half_tEfNSA_4arch4Sm90ELb0ELb1ELb0ELb1ELb0ELb0ELb1ELb1ELb0ELb1ELb0ELb0EE3mmaINS_16FlashAttnFwdSm90ISE_NS_21CollectiveEpilogueFwdINS2_IJS6_NS3_ILi256EEES7_EEES5_SB_SD_Li256ELb1ELb1ELb0ELb0EEENS_36VarlenDynamicPersistentTileSchedulerILi128ELi96ELi256ELi128ELb0ELb1ELb1ELb1ELb0ELb1EEEE13SharedStorageENS1_6TensorINS1_11ArrayEngineIfLm128EEENS1_6LayoutINS2_IJNS2_IJNS3_ILi2EEEST_NS3_ILi32EEEEEES4_S4_EEENS2_IJNS2_IJS4_ST_NS3_ILi4EEEEEENS3_ILi0EEESZ_EEEEEEENS_7SoftmaxILi2ELi0EEEEEbRKNSE_6ParamsENSA_25PipelineTmaAsyncNoClusterILi2ENSA_16PipelineTmaAsyncILi2EEEEES1B_RNSA_13PipelineStateILj2EEERT0_RT1_iRiRKNS_16SeqlenInfoQKNewKILb1ELb0EEENS2_IJiiiiEEERT_ENKUliT_T0_T1_E_clIZSF_ISO_S12_S14_EbS17_S1B_S1B_S1E_S1G_S1I_iS1J_S1N_S1O_S1Q_EUlRS1R_iE1_NS3_ILb0EEENS3_ILb1EEEEEDaiS1R_S1S_S1T_)
$_ZN7cutlass13device_kernelIN5flash11enable_sm90INS1_16FlashAttnFwdSm90INS1_25CollectiveMainloopFwdSm90ILi2EN4cute5tupleIJNS5_1CILi1EEES8_S8_EEENS6_IJNS7_ILi128EEENS7_ILi96EEENS7_ILi64EEEEEELi256ENS_6half_tEfNS_4arch4Sm90ELb0ELb1ELb0ELb1ELb0ELb0ELb1ELb1ELb0ELb1ELb0ELb0EEENS1_21CollectiveEpilogueFwdINS6_IJSA_NS7_ILi256EEESB_EEES9_SE_SG_Li256ELb1ELb1ELb0ELb0EEENS1_36VarlenDynamicPersistentTileSchedulerILi128ELi96ELi256ELi128ELb0ELb1ELb1ELb1ELb0ELb1EEEEEEEEEvNT_6ParamsE$_ZZN5flash25CollectiveMainloopFwdSm90ILi2EN4cute5tupleIJNS1_1CILi1EEES4_S4_EEENS2_IJNS3_ILi128EEENS3_ILi96EEENS3_ILi64EEEEEELi256EN7cutlass6half_tEfNSA_4arch4Sm90ELb0ELb1ELb0ELb1ELb0ELb0ELb1ELb1ELb0ELb1ELb0ELb0EE3mmaINS_16FlashAttnFwdSm90ISE_NS_21CollectiveEpilogueFwdINS2_IJS6_NS3_ILi256EEES7_EEES5_SB_SD_Li256ELb1ELb1ELb0ELb0EEENS_36VarlenDynamicPersistentTileSchedulerILi128ELi96ELi256ELi128ELb0ELb1ELb1ELb1ELb0ELb1EEEE13SharedStorageENS1_6TensorINS1_11ArrayEngineIfLm128EEENS1_6LayoutINS2_IJNS2_IJNS3_ILi2EEEST_NS3_ILi32EEEEEES4_S4_EEENS2_IJNS2_IJS4_ST_NS3_ILi4EEEEEENS3_ILi0EEESZ_EEEEEEENS_7SoftmaxILi2ELi0EEEEEbRKNSE_6ParamsENSA_25PipelineTmaAsyncNoClusterILi2ENSA_16PipelineTmaAsyncILi2EEEEES1B_RNSA_13PipelineStateILj2EEERT0_RT1_iRiRKNS_16SeqlenInfoQKNewKILb1ELb0EEENS2_IJiiiiEEERT_ENKUliT_T0_T1_E_clIZSF_ISO_S12_S14_EbS17_S1B_S1B_S1E_S1G_S1I_iS1J_S1N_S1O_S1Q_EUlRS1R_iE1_NS3_ILb0EEENS3_ILb1EEEEEDaiS1R_S1S_S1T_:
        /* <DEDUP_REMOVED lines=47> */
.L_x_12600:
[----:B------:R-:W-:Y:S05]  /*2bd20*/  BSYNC B3 ;  /* 0x0000000000037941 */ /* 0x000fea0003800000 */
.L_x_12599:
        /* <DEDUP_REMOVED lines=17> */
.L_x_12602:
[----:B------:R-:W-:Y:S05]  /*2be40*/  BSYNC B3 ;  /* 0x0000000000037941 */ /* 0x000fea0003800000 */
.L_x_12601:
        /* <DEDUP_REMOVED lines=10> */
.L_x_12604:
[----:B------:R-:W-:Y:S05]  /*2bef0*/  BSYNC B3 ;  /* 0x0000000000037941 */ /* 0x000fea0003800000 */
.L_x_12603:
        /* <DEDUP_REMOVED lines=92> */
.L_x_12607:
[----:B------:R-:W-:Y:S05]  /*2c4c0*/  BSYNC B3 ;  /* 0x0000000000037941 */ /* 0x000fea0003800000 */
.L_x_12606:
        /* <DEDUP_REMOVED lines=17> */
.L_x_12609:
[----:B------:R-:W-:Y:S05]  /*2c5e0*/  BSYNC B3 ;  /* 0x0000000000037941 */ /* 0x000fea0003800000 */
.L_x_12608:
        /* <DEDUP_REMOVED lines=10> */
.L_x_12611:
[----:B------:R-:W-:Y:S05]  /*2c690*/  BSYNC B3 ;  /* 0x0000000000037941 */ /* 0x000fea0003800000 */
.L_x_12610:
        /* <DEDUP_REMOVED lines=392> */
.L_x_12618:
[----:B------:R-:W-:Y:S05]  /*2df20*/  BSYNC B5 ;  /* 0x0000000000057941 */ /* 0x000fea0003800000 */
.L_x_12617:
[----:B------:R-:W-:Y:S01]  /*2df30*/  LOP3.LUT R9, RZ, R9, RZ, 0x33, !PT ;  /* 0x00000009ff097212 */ /* 0x000fe200078e33ff */
[----:B------:R-:W-:Y:S06]  /*2df40*/  BRA `(.L_x_12619) ;  /* 0x0000000000287947 */ /* 0x000fec0003800000 */
.L_x_12616:
        /* <DEDUP_REMOVED lines=10> */
.L_x_12619:
[----:B------:R-:W-:Y:S05]  /*2dff0*/  BSYNC B4 ;  /* 0x0000000000047941 */ /* 0x000fea0003800000 */
.L_x_12615:
[----:B------:R-:W-:-:S05]  /*2e000*/  IMAD R9, R76, R9, R12 ;  /* 0x000000094c097224 */ /* 0x000fca00078e020c */
[----:B------:R-:W-:Y:S02]  /*2e010*/  VIMNMX R2, R2, R9, !PT ;  /* 0x0000000902027248 */ /* 0x000fe40007fe0100 */
[----:B------:R-:W-:-:S07]  /*2e020*/  VIADDMNMX R7, R9, R76, R7, PT ;  /* 0x0000004c09077246 */ /* 0x000fce0003800107 */
.L_x_12614:
[----:B------:R-:W-:Y:S05]  /*2e030*/  BSYNC B3 ;  /* 0x0000000000037941 */ /* 0x000fea0003800000 */
.L_x_12613:
        /* <DEDUP_REMOVED lines=137> */
.L_x_12625:
[----:B------:R-:W-:Y:S05]  /*2e8d0*/  BSYNC B5 ;  /* 0x0000000000057941 */ /* 0x000fea0003800000 */
.L_x_12624:
[----:B------:R-:W-:Y:S01]  /*2e8e0*/  LOP3.LUT R21, RZ, R21, RZ, 0x33, !PT ;  /* 0x00000015ff157212 */ /* 0x000fe200078e33ff */
[----:B------:R-:W-:Y:S06]  /*2e8f0*/  BRA `(.L_x_12626) ;  /* 0x0000000000287947 */ /* 0x000fec0003800000 */
.L_x_12623:
        /* <DEDUP_REMOVED lines=10> */
.L_x_12626:
[----:B------:R-:W-:Y:S05]  /*2e9a0*/  BSYNC B4 ;  /* 0x0000000000047941 */ /* 0x000fea0003800000 */
.L_x_12622:
[----:B------:R-:W-:-:S05]  /*2e9b0*/  IMAD R21, R76, R21, R12 ;  /* 0x000000154c157224 */ /* 0x000fca00078e020c */
[----:B------:R-:W-:Y:S02]  /*2e9c0*/  VIADDMNMX R9, R21, R76, R9, PT ;  /* 0x0000004c15097246 */ /* 0x000fe40003800109 */
[----:B------:R-:W-:-:S07]  /*2e9d0*/  VIMNMX R8, R8, R21, !PT ;  /* 0x0000001508087248 */ /* 0x000fce0007fe0100 */
.L_x_12621:
[----:B------:R-:W-:Y:S05]  /*2e9e0*/  BSYNC B3 ;  /* 0x0000000000037941 */ /* 0x000fea0003800000 */
.L_x_12620:
        /* <DEDUP_REMOVED lines=246> */
[----:B---3--:R-:W-:Y:S01]  /*2f950*/  FADD.FTZ R6, R152, R73 ;  /* 0x0000004998067221 */ /* 0x008fe20000010000 */
[----:B------:R-:W3:Y:S01]  /*2f960*/  MUFU.EX2 R13, R34 ;  /* 0x00000022000d7308 */ /* 0x000ee20000000800 */
[----:B----4-:R-:W-:-:S02]  /*2f970*/  FADD.FTZ R7, R153, R24 ;  /* 0x0000001899077221 */ /* 0x010fc40000010000 */
[----:B0-----:R-:W-:Y:S02]  /*2f980*/  FADD.FTZ R27, R25, R6 ;  /* 0x00000006191b7221 */ /* 0x001fe40000010000 */
[----:B-1----:R-:W-:-:S03]  /*2f990*/  FADD.FTZ R6, R158, R7 ;  /* 0x000000079e067221 */ /* 0x002fc60000010000 */
[----:B------:R-:W0:Y:S01]  /*2f9a0*/  MUFU.EX2 R21, R21 ;  /* 0x0000001500157308 */ /* 0x000e220000000800 */
[----:B--2---:R-:W-:Y:S01]  /*2f9b0*/  FADD.FTZ R24, R154, R27 ;  /* 0x0000001b9a187221 */ /* 0x004fe20000010000 */
[----:B-----5:R-:W-:-:S06]  /*2f9c0*/  FADD.FTZ R6, R155, R6 ;  /* 0x000000069b067221 */ /* 0x020fcc0000010000 */
[----:B------:R-:W1:Y:S01]  /*2f9d0*/  MUFU.EX2 R12, R12 ;  /* 0x0000000c000c7308 */ /* 0x000e620000000800 */
[----:B------:R-:W-:Y:S01]  /*2f9e0*/  FADD.FTZ R7, R213, R24 ;  /* 0x00000018d5077221 */ /* 0x000fe20000010000 */
[----:B------:R-:W-:-:S06]  /*2f9f0*/  FADD.FTZ R6, R157, R6 ;  /* 0x000000069d067221 */ /* 0x000fcc0000010000 */
[----:B------:R-:W2:Y:S08]  /*2fa00*/  MUFU.EX2 R20, R20 ;  /* 0x0000001400147308 */ /* 0x000eb00000000800 */
[----:B------:R-:W4:Y:S01]  /*2fa10*/  MUFU.EX2 R160, R160 ;  /* 0x000000a000a07308 */ /* 0x000f220000000800 */
[----:B------:R-:W-:Y:S01]  /*2fa20*/  FADD.FTZ R24, R156, R7 ;  /* 0x000000079c187221 */ /* 0x000fe20000010000 */
        /* <DEDUP_REMOVED lines=464> */
[----:B------:R-:W3:Y:S02]  /*31730*/  LD.E R2, desc[UR6][R6.64+0x1f8] ;  /* 0x0001f80606027980 */ /* 0x000ee4000c101900 */
[----:B---3--:R-:W-:-:S05]  /*31740*/  FMUL.FTZ R31, R9, R2 ;  /* 0x00000002091f7220 */ /* 0x008fca0000410000 */
[----:B------:R-:W-:Y:S04]  /*31750*/  ST.E desc[UR4][R6.64+0x1f8], R31 ;  /* 0x0001f81f06007985 */ /* 0x000fe8000c101904 */
[----:B------:R-:W3:Y:S01]  /*31760*/  LD.E R2, desc[UR6][R6.64+0x1fc] ;  /* 0x0001fc0606027980 */ /* 0x000ee2000c101900 */
[----:B------:R-:W-:Y:S01]  /*31770*/  LEA.HI R24, R207, 0x8, RZ, 0x19 ;  /* 0x00000008cf187811 */ /* 0x000fe200078fc8ff */
[----:B---3--:R-:W-:-:S05]  /*31780*/  FMUL.FTZ R9, R9, R2 ;  /* 0x0000000209097220 */ /* 0x008fca0000410000 */
[----:B------:R3:W-:Y:S04]  /*31790*/  ST.E desc[UR4][R6.64+0x1fc], R9 ;  /* 0x0001fc0906007985 */ /* 0x0007e8000c101904 */
[----:B0-----:R-:W4:Y:S01]  /*317a0*/  LDL.64 R2, [R0+0x80] ;  /* 0x0000800000027983 */ /* 0x001f220000100a00 */
[----:B------:R0:W-:Y:S06]  /*317b0*/  BAR.SYNC.DEFER_BLOCKING R24, 0x100 ;  /* 0x000400180000751d */ /* 0x0001ec0000010000 */
[----:B-1----:R-:W5:Y:S04]  /*317c0*/  LDL.64 R26, [R0] ;  /* 0x00000000001a7983 */ /* 0x002f680000100a00 */
[----:B--2---:R-:W2:Y:S04]  /*317d0*/  LDL.64 R28, [R0+0x98] ;  /* 0x00009800001c7983 */ /* 0x004ea80000100a00 */
[----:B---3--:R-:W0:Y:S04]  /*317e0*/  LDL.64 R8, [R0+0x88] ;  /* 0x0000880000087983 */ /* 0x008e280000100a00 */
[----:B----4-:R-:W3:Y:S04]  /*317f0*/  LD.E R31, desc[UR4][R2.64] ;  /* 0x00000004021f7980 */ /* 0x010ee8000c101900 */
[----:B-----5:R-:W4:Y:S04]  /*31800*/  LD.E R27, desc[UR6][R26.64] ;  /* 0x000000061a1b7980 */ /* 0x020f28000c101900 */
[----:B--2---:R-:W4:Y:S04]  /*31810*/  LD.E.64 R6, desc[UR4][R28.64] ;  /* 0x000000041c067980 */ /* 0x004f28000c101b00 */
[----:B---3--:R1:W-:Y:S04]  /*31820*/  ST.E desc[UR8][R2.64], R31 ;  /* 0x0000001f02007985 */ /* 0x0083e8000c101908 */
[----:B------:R-:W2:Y:S04]  /*31830*/  LD.E R33, desc[UR10][R2.64+0x4] ;  /* 0x0000040a02217980 */ /* 0x000ea8000c101900 */
[----:B--2---:R2:W-:Y:S04]  /*31840*/  ST.E desc[UR4][R2.64+0x4], R33 ;  /* 0x0000042102007985 */ /* 0x0045e8000c101904 */
[----:B------:R-:W3:Y:S04]  /*31850*/  LD.E R35, desc[UR6][R2.64+0x8] ;  /* 0x0000080602237980 */ /* 0x000ee8000c101900 */
[----:B---3--:R3:W-:Y:S04]  /*31860*/  ST.E desc[UR4][R2.64+0x8], R35 ;  /* 0x0000082302007985 */ /* 0x0087e8000c101904 */
[----:B------:R-:W5:Y:S04]  /*31870*/  LD.E R37, desc[UR6][R2.64+0xc] ;  /* 0x00000c0602257980 */ /* 0x000f68000c101900 */
[----:B-----5:R-:W-:Y:S04]  /*31880*/  ST.E desc[UR4][R2.64+0xc], R37 ;  /* 0x00000c2502007985 */ /* 0x020fe8000c101904 */
[----:B------:R-:W5:Y:S04]  /*31890*/  LD.E R29, desc[UR6][R2.64+0x10] ;  /* 0x00001006021d7980 */ /* 0x000f68000c101900 */
[----:B-----5:R5:W-:Y:S04]  /*318a0*/  ST.E desc[UR4][R2.64+0x10], R29 ;  /* 0x0000101d02007985 */ /* 0x020be8000c101904 */
[----:B-1----:R-:W4:Y:S04]  /*318b0*/  LD.E R31, desc[UR6][R2.64+0x14] ;  /* 0x00001406021f7980 */ /* 0x002f28000c101900 */
[----:B----4-:R1:W-:Y:S04]  /*318c0*/  ST.E desc[UR4][R2.64+0x14], R31 ;  /* 0x0000141f02007985 */ /* 0x0103e8000c101904 */
[----:B--2---:R-:W2:Y:S04]  /*318d0*/  LD.E R33, desc[UR6][R2.64+0x18] ;  /* 0x0000180602217980 */ /* 0x004ea8000c101900 */
[----:B--2---:R2:W-:Y:S04]  /*318e0*/  ST.E desc[UR4][R2.64+0x18], R33 ;  /* 0x0000182102007985 */ /* 0x0045e8000c101904 */
[----:B---3--:R-:W3:Y:S04]  /*318f0*/  LD.E R35, desc[UR6][R2.64+0x1c] ;  /* 0x00001c0602237980 */ /* 0x008ee8000c101900 */
[----:B---3--:R3:W-:Y:S04]  /*31900*/  ST.E desc[UR4][R2.64+0x1c], R35 ;  /* 0x00001c2302007985 */ /* 0x0087e8000c101904 */
[----:B-----5:R-:W4:Y:S04]  /*31910*/  LD.E R29, desc[UR6][R2.64+0x20] ;  /* 0x00002006021d7980 */ /* 0x020f28000c101900 */
[----:B----4-:R4:W-:Y:S04]  /*31920*/  ST.E desc[UR4][R2.64+0x20], R29 ;  /* 0x0000201d02007985 */ /* 0x0109e8000c101904 */
[----:B-1----:R-:W5:Y:S04]  /*31930*/  LD.E R31, desc[UR6][R2.64+0x24] ;  /* 0x00002406021f7980 */ /* 0x002f68000c101900 */
[----:B-----5:R1:W-:Y:S04]  /*31940*/  ST.E desc[UR4][R2.64+0x24], R31 ;  /* 0x0000241f02007985 */ /* 0x0203e8000c101904 */
[----:B--2---:R-:W2:Y:S04]  /*31950*/  LD.E R33, desc[UR6][R2.64+0x28] ;  /* 0x0000280602217980 */ /* 0x004ea8000c101900 */
[----:B--2---:R2:W-:Y:S04]  /*31960*/  ST.E desc[UR4][R2.64+0x28], R33 ;  /* 0x0000282102007985 */ /* 0x0045e8000c101904 */
[----:B---3--:R-:W3:Y:S04]  /*31970*/  LD.E R35, desc[UR6][R2.64+0x2c] ;  /* 0x00002c0602237980 */ /* 0x008ee8000c101900 */
[----:B---3--:R3:W-:Y:S04]  /*31980*/  ST.E desc[UR4][R2.64+0x2c], R35 ;  /* 0x00002c2302007985 */ /* 0x0087e8000c101904 */
[----:B----4-:R-:W4:Y:S04]  /*31990*/  LD.E R29, desc[UR6][R2.64+0x30] ;  /* 0x00003006021d7980 */ /* 0x010f28000c101900 */
        /* <DEDUP_REMOVED lines=229> */
[----:B---3--:R-:W3:Y:S01]  /*327f0*/  LD.E R35, desc[UR6][R2.64+0x1fc] ;  /* 0x0001fc0602237980 */ /* 0x008ee2000c101900 */
[----:B------:R-:W-:-:S02]  /*32800*/  R2UR UR30, R4 ;  /* 0x00000000041e72ca */ /* 0x000fc400000e0000 */
[C---:B------:R-:W-:Y:S02]  /*32810*/  R2UR UR31, R5.reuse ;  /* 0x00000000051f72ca */ /* 0x040fe400000e0000 */
[C---:B------:R-:W-:Y:S02]  /*32820*/  R2UR UR32, R4.reuse ;  /* 0x00000000042072ca */ /* 0x040fe400000e0000 */
[C---:B------:R-:W-:Y:S02]  /*32830*/  R2UR UR33, R5.reuse ;  /* 0x00000000052172ca */ /* 0x040fe400000e0000 */
[C---:B------:R-:W-:Y:S02]  /*32840*/  R2UR UR34, R4.reuse ;  /* 0x00000000042272ca */ /* 0x040fe400000e0000 */
[----:B------:R-:W-:Y:S01]  /*32850*/  R2UR UR35, R5 ;  /* 0x00000000052372ca */ /* 0x000fe200000e0000 */
[----:B---3--:R3:W-:Y:S04]  /*32860*/  ST.E desc[UR4][R2.64+0x1fc], R35 ;  /* 0x0001fc2302007985 */ /* 0x0087e8000c101904 */
[----:B0-----:R-:W5:Y:S01]  /*32870*/  LD.E R24, desc[UR6][R8.64] ;  /* 0x0000000608187980 */ /* 0x001f62000c101900 */
        /* <DEDUP_REMOVED lines=26> */
[----:B------:R-:W-:Y:S01]  /*32a20*/  IMAD R6, R27, 0xc00, R6 ;  /* 0x00000c001b067824 */ /* 0x000fe200078e0206 */
[----:B------:R-:W-:Y:S01]  /*32a30*/  F2FP.F16.F32.PACK_AB R152, R25, R152 ;  /* 0x000000981998723e */ /* 0x000fe200000000ff */
[----:B------:R-:W5:Y:S04]  /*32a40*/  LD.E R26, desc[UR34][R2.64+0x8] ;  /* 0x00000822021a7980 */ /* 0x000f68000c101900 */
[----:B------:R-:W5:Y:S04]  /*32a50*/  LD.E R25, desc[UR32][R2.64+0x4] ;  /* 0x0000042002197980 */ /* 0x000f68000c101900 */
[----:B------:R-:W5:Y:S04]  /*32a60*/  LD.E R27, desc[UR46][R2.64+0xc] ;  /* 0x00000c2e021b7980 */ /* 0x000f68000c101900 */
[----:B------:R-:W5:Y:S04]  /*32a70*/  LD.E R28, desc[UR48][R2.64+0x10] ;  /* 0x00001030021c7980 */ /* 0x000f68000c101900 */
[----:B----4-:R-:W4:Y:S04]  /*32a80*/  LD.E R29, desc[UR50][R2.64+0x14] ;  /* 0x00001432021d7980 */ /* 0x010f28000c101900 */
[----:B------:R-:W4:Y:S04]  /*32a90*/  LD.E R30, desc[UR52][R2.64+0x18] ;  /* 0x00001834021e7980 */ /* 0x000f28000c101900 */
[----:B-1----:R-:W4:Y:S04]  /*32aa0*/  LD.E R31, desc[UR54][R2.64+0x1c] ;  /* 0x00001c36021f7980 */ /* 0x002f28000c101900 */
[----:B------:R-:W4:Y:S04]  /*32ab0*/  LD.E R32, desc[UR60][R2.64+0x20] ;  /* 0x0000203c02207980 */ /* 0x000f28000c101900 */
[----:B--2---:R-:W4:Y:S04]  /*32ac0*/  LD.E R33, desc[UR58][R2.64+0x24] ;  /* 0x0000243a02217980 */ /* 0x004f28000c101900 */
[----:B------:R-:W4:Y:S04]  /*32ad0*/  LD.E R34, desc[UR56][R2.64+0x28] ;  /* 0x0000283802227980 */ /* 0x000f28000c101900 */
[----:B---3--:R-:W4:Y:S04]  /*32ae0*/  LD.E R35, desc[UR4][R2.64+0x2c] ;  /* 0x00002c0402237980 */ /* 0x008f28000c101900 */
        /* <DEDUP_REMOVED lines=51> */
[----:B-----5:R-:W-:-:S03]  /*32e20*/  ISETP.NE.U32.AND P1, PT, R24, RZ, PT ;  /* 0x000000ff1800720c */ /* 0x020fc60003f25070 */
        /* <DEDUP_REMOVED lines=66> */
[----:B------:R-:W-:-:S02]  /*33250*/  R2UR UR6, R6 ;  /* 0x00000000060672ca */ /* 0x000fc400000e0000 */
[----:B------:R-:W-:Y:S02]  /*33260*/  R2UR UR7, R7 ;  /* 0x00000000070772ca */ /* 0x000fe400000e0000 */
[----:B------:R-:W-:Y:S02]  /*33270*/  F2FP.F16.F32.PACK_AB R154, R213, R154 ;  /* 0x0000009ad59a723e */ /* 0x000fe400000000ff */
[----:B------:R-:W-:Y:S02]  /*33280*/  F2FP.F16.F32.PACK_AB R153, R158, R153 ;  /* 0x000000999e99723e */ /* 0x000fe400000000ff */
[----:B------:R-:W-:Y:S01]  /*33290*/  F2FP.F16.F32.PACK_AB R155, R157, R155 ;  /* 0x0000009b9d9b723e */ /* 0x000fe200000000ff */
[----:B------:R-:W-:Y:S01]  /*332a0*/  VOTEU.ANY UP0, P1 ;  /* 0x00000000003f7886 */ /* 0x000fe20000800100 */
        /* <DEDUP_REMOVED lines=5081> */
.L_x_12627:
[----:B------:R-:W-:-:S04]  /*47040*/  IMAD.MOV.U32 R213, RZ, RZ, 0x0 ;  /* 0x00000000ffd57424 */ /* 0x000fc800078e00ff */
[----:B01----:R-:W-:Y:S05]  /*47050*/  RET.REL.NODEC R212 `(_ZN7cutlass13device_kernelIN5flash11enable_sm90INS1_16FlashAttnFwdSm90INS1_25CollectiveMainloopFwdSm90ILi2EN4cute5tupleIJNS5_1CILi1EEES8_S8_EEENS6_IJNS7_ILi128EEENS7_ILi96EEENS7_ILi64EEEEEELi256ENS_6half_tEfNS_4arch4Sm90ELb0ELb1ELb0ELb1ELb0ELb0ELb1ELb1ELb0ELb1ELb0ELb0EEENS1_21CollectiveEpilogueFwdINS6_IJSA_NS7_ILi256EEESB_EEES9_SE_SG_Li256ELb1ELb1ELb0ELb0EEENS1_36VarlenDynamicPersistentTileSchedulerILi128ELi96ELi256ELi128ELb0ELb1ELb1ELb1ELb0ELb1EEEEEEEEEvNT_6ParamsE) ;  /* 0xfffffb8cd4e87950 */ /* 0x003fea0003c3ffff */
.L_x_12605:
[----:B0-----:R0:W1:Y:S02]  /*47060*/  SYNCS.PHASECHK.TRANS64.TRYWAIT P1, [R2+URZ], R3 ;  /* 0x00000003020075a7 */ /* 0x001064000802017f */
[----:B-1----:R-:W-:Y:S05]  /*47070*/  @!P1 NANOSLEEP.SYNCS 0x989680 ;  /* 0x009896800000995d */ /* 0x002fea0003900000 */
[----:B------:R-:W1:Y:S02]  /*47080*/  @!P1 SYNCS.PHASECHK.TRANS64 P1, [R2+URZ], R3 ;  /* 0x00000003020095a7 */ /* 0x000e64000802007f */
[----:B-1----:R-:W-:Y:S05]  /*47090*/  @!P1 BRA `(.L_x_12605) ;  /* 0xfffffffc00f09947 */ /* 0x002fea000383ffff */
[----:B------:R-:W-:Y:S05]  /*470a0*/  BRA `(.L_x_12604) ;  /* 0xfffffe4c00907947 */ /* 0x000fea000383ffff */
.L_x_12612:
[----:B0-----:R0:W1:Y:S02]  /*470b0*/  SYNCS.PHASECHK.TRANS64.TRYWAIT P1, [R8+URZ], R9 ;  /* 0x00000009080075a7 */ /* 0x001064000802017f */
[----:B-1----:R-:W-:Y:S05]  /*470c0*/  @!P1 NANOSLEEP.SYNCS 0x989680 ;  /* 0x009896800000995d */ /* 0x002fea0003900000 */
[----:B------:R-:W1:Y:S02]  /*470d0*/  @!P1 SYNCS.PHASECHK.TRANS64 P1, [R8+URZ], R9 ;  /* 0x00000009080095a7 */ /* 0x000e64000802007f */
[----:B-1----:R-:W-:Y:S05]  /*470e0*/  @!P1 BRA `(.L_x_12612) ;  /* 0xfffffffc00f09947 */ /* 0x002fea000383ffff */
[----:B------:R-:W-:Y:S05]  /*470f0*/  BRA `(.L_x_12611) ;  /* 0xfffffe5400647947 */ /* 0x000fea000383ffff */
.L_x_12628:
        /* <DEDUP_REMOVED lines=16> */
.L_x_15145:


//--------------------- .text._ZN7cutlass13device_kernelIN5flash11enable_sm90INS1_16FlashAttnFwdSm90INS1_25CollectiveMainloopFwdSm90ILi2EN4cute5tupleIJNS5_1CILi1EEES8_S8_EEENS6_IJNS7_ILi128EEENS7_ILi96EEENS7_ILi64EEEEEELi256ENS_6half_tEfNS_4arch4Sm90ELb0ELb1ELb0ELb1ELb0ELb1ELb1ELb1ELb0ELb1ELb0ELb0EEENS1_21CollectiveEpilogueFwdINS6_IJSA_NS7_ILi256EEESB_EEES9_SE_SG_Li256ELb1ELb1ELb0ELb0EEENS1_36VarlenDynamicPersistentTileSchedulerILi128ELi96ELi256ELi128ELb0ELb1ELb1ELb1ELb0ELb1EEEEEEEEEvNT_6ParamsE --------------------------
	.section	.text._ZN7cutlass13device_kernelIN5flash11enable_sm90INS1_16FlashAttnFwdSm90INS1_25CollectiveMainloopFwdSm90ILi2EN4cute5tupleIJNS5_1CILi1EEES8_S8_EEENS6_IJNS7_ILi128EEENS7_ILi96EEENS7_ILi64EEEEEELi256ENS_6half_tEfNS_4arch4Sm90ELb0ELb1ELb0ELb1ELb0ELb1ELb1ELb1ELb0ELb1ELb0ELb0EEENS1_21CollectiveEpilogueFwdINS6_IJSA_NS7_ILi256EEESB_EEES9_SE_SG_Li256ELb1ELb1ELb0ELb0EEENS1_36VarlenDynamicPersistentTileSchedulerILi128ELi96ELi256ELi128ELb0ELb1ELb1ELb1ELb0ELb1EEEEEEEEEvNT_6ParamsE,"ax",@progbits
	.align	128
.text._ZN7cutlass13device_kernelIN5flash11enable_sm90INS1_16FlashAttnFwdSm90INS1_25CollectiveMainloopFwdSm90ILi2EN4cute5tupleIJNS5_1CILi1EEES8_S8_EEENS6_IJNS7_ILi128EEENS7_ILi96EEENS7_ILi64EEEEEELi256ENS_6half_tEfNS_4arch4Sm90ELb0ELb1ELb0ELb1ELb0ELb1ELb1ELb1ELb0ELb1ELb0ELb0EEENS1_21CollectiveEpilogueFwdINS6_IJSA_NS7_ILi256EEESB_EEES9_SE_SG_Li256ELb1ELb1ELb0ELb0EEENS1_36VarlenDynamicPersistentTileSchedulerILi128ELi96ELi256ELi128ELb0ELb1ELb1ELb1ELb0ELb1EEEEEEEEEvNT_6ParamsE:
        .type           _ZN7cutlass13device_kernelIN5flash11enable_sm90INS1_16FlashAttnFwdSm90INS1_25CollectiveMainloopFwdSm90ILi2EN4cute5tupleIJNS5_1CILi1EEES8_S8_EEENS6_IJNS7_ILi128EEENS7_ILi96EEENS7_ILi64EEEEEELi256ENS_6half_tEfNS_4arch4Sm90ELb0ELb1ELb0ELb1ELb0ELb1ELb1ELb1ELb0ELb1ELb0ELb0EEENS1_21CollectiveEpilogueFwdINS6_IJSA_NS7_ILi256EEESB_EEES9_SE_SG_Li256ELb1ELb1ELb0ELb0EEENS1_36VarlenDynamicPersistentTileSchedulerILi128ELi96ELi256ELi128ELb0ELb1ELb1ELb1ELb0ELb1EEEEEEEEEvNT_6ParamsE,@function
        .size           _ZN7cutlass13device_kernelIN5flash11enable_sm90INS1_16FlashAttnFwdSm90INS1_25CollectiveMainloopFwdSm90ILi2EN4cute5tupleIJNS5_1CILi1EEES8_S8_EEENS6_IJNS7_ILi128EEENS7_ILi96EEENS7_ILi64EEEEEELi256ENS_6half_tEfNS_4arch4Sm90ELb0ELb1ELb0ELb1ELb0ELb1ELb1ELb1ELb0ELb1ELb0ELb0EEENS1_21CollectiveEpilogueFwdINS6_IJSA_NS7_ILi256EEESB_EEES9_SE_SG_Li256ELb1ELb1ELb0ELb0EEENS1_36VarlenDynamicPersistentTileSchedulerILi128ELi96ELi256ELi128ELb0ELb1ELb1ELb1ELb0ELb1EEEEEEEEEvNT_6ParamsE,(.L_x_15147 - _ZN7cutlass13device_kernelIN5flash11enable_sm90INS1_16FlashAttnFwdSm90INS1_25CollectiveMainloopFwdSm90ILi2EN4cute5tupleIJNS5_1CILi1EEES8_S8_EEENS6_IJNS7_ILi128EEENS7_ILi96EEENS7_ILi64EEEEEELi256ENS_6half_tEfNS_4arch4Sm90ELb0ELb1ELb0ELb1ELb0ELb1ELb1ELb1ELb0ELb1ELb0ELb0EEENS1_21CollectiveEpilogueFwdINS6_IJSA_NS7_ILi256EEESB_EEES9_SE_SG_Li256ELb1ELb1ELb0ELb0EEENS1_36VarlenDynamicPersistentTileSchedulerILi128ELi96ELi256ELi128ELb0ELb1ELb1ELb1ELb0ELb1EEEEEEEEEvNT_6ParamsE)
        .other          _ZN7cutlass13device_kernelIN5flash11enable_sm90INS1_16FlashAttnFwdSm90INS1_25CollectiveMainloopFwdSm90ILi2EN4cute5tupleIJNS5_1CILi1EEES8_S8_EEENS6_IJNS7_ILi128EEENS7_ILi96EEENS7_ILi64EEEEEELi256ENS_6half_tEfNS_4arch4Sm90ELb0ELb1ELb0ELb1ELb0ELb1ELb1ELb1ELb0ELb1ELb0ELb0EEENS1_21CollectiveEpilogueFwdINS6_IJSA_NS7_ILi256EEESB_EEES9_SE_SG_Li256ELb1ELb1ELb0ELb0EEENS1_36VarlenDynamicPersistentTileSchedulerILi128ELi96ELi256ELi128ELb0ELb1ELb1ELb1ELb0ELb1EEEEEEEEEvNT_6ParamsE,@"STO_CUDA_ENTRY STV_DEFAULT"
_ZN7cutlass13device_kernelIN5flash11enable_sm90INS1_16FlashAttnFwdSm90INS1_25CollectiveMainloopFwdSm90ILi2EN4cute5tupleIJNS5_1CILi1EEES8_S8_EEENS6_IJNS7_ILi128EEENS7_ILi96EEENS7_ILi64EEEEEELi256ENS_6half_tEfNS_4arch4Sm90ELb0ELb1ELb0ELb1ELb0ELb1ELb1ELb1ELb0ELb1ELb0ELb0EEENS1_21CollectiveEpilogueFwdINS6_IJSA_NS7_ILi256EEESB_EEES9_SE_SG_Li256ELb1ELb1ELb0ELb0EEENS1_36VarlenDynamicPersistentTileSchedulerILi128ELi96ELi256ELi128ELb0ELb1ELb1ELb1ELb0ELb1EEEEEEEEEvNT_6ParamsE:
[----:B------:R-:W0:Y:S02]  /*0000*/  LDC R1, c[0x0][0x28] ;  /* 0x00000a00ff017b82 */ /* 0x000e240000000800 */
[----:B0-----:R-:W-:-:S05]  /*0010*/  VIADD R1, R1, 0xfffffb20 ;  /* 0xfffffb2001017836 */ /* 0x001fca0000000000 */
[----:B------:R-:W-:Y:S01]  /*0020*/  R2UR UR4, R1 ;  /* 0x00000000010472ca */ /* 0x000fe200000e0000 */
[----:B------:R-:W0:Y:S01]  /*0030*/  S2R R3, SR_TID.X ;  /* 0x0000000000037919 */ /* 0x000e220000002100 */
[----:B------:R-:W-:Y:S01]  /*0040*/  ELECT P0, URZ, PT ;  /* 0x00000000003f782f */ /* 0x000fe20003800000 */
[----:B------:R-:W-:Y:S01]  /*0050*/  BSSY B0, `(.L_x_12629) ;  /* 0x0000018000007945 */ /* 0x000fe20003800000 */
[----:B------:R-:W-:Y:S01]  /*0060*/  ULDC UR37, c[0x0][0x20] ;  /* 0x0000080000257ab9 */ /* 0x000fe20000000800 */
[----:B------:R-:W-:-:S08]  /*0070*/  ULDC UR36, c[0x0][0x24] ;  /* 0x0000090000247ab9 */ /* 0x000fd00000000800 */
[----:B------:R-:W-:-:S04]  /*0080*/  UIADD3 UR37, UP0, UR4, UR37, URZ ;  /* 0x0000002504257290 */ /* 0x000fc8000ff1e03f */
[----:B------:R-:W-:Y:S01]  /*0090*/  UIADD3.X UR36, URZ, UR36, URZ, UP0, !UPT ;  /* 0x000000243f247290 */ /* 0x000fe200087fe43f */
        /* <DEDUP_REMOVED lines=19> */
.L_x_12630:
[----:B------:R-:W-:Y:S05]  /*01d0*/  BSYNC B0 ;  /* 0x0000000000007941 */ /* 0x000fea0003800000 */
.L_x_12629:
        /* <DEDUP_REMOVED lines=43> */
.L_x_12631:
        /* <DEDUP_REMOVED lines=22> */
.L_x_12632:
        /* <DEDUP_REMOVED lines=18> */
.L_x_12633:
        /* <DEDUP_REMOVED lines=22> */
.L_x_12634:
        /* <DEDUP_REMOVED lines=22> */
.L_x_12635:
[----:B------:R-:W-:Y:S01]  /*09d0*/  PLOP3.LUT P0, PT, PT, PT, UP0, 0x80, 0x0 ;  /* 0x000000000000781c */ /* 0x000fe20003f0f008 */
[----:B------:R-:W-:Y:S01]  /*09e0*/  UMOV UR38, 0x1 ;  /* 0x0000000100267882 */ /* 0x000fe20000000000 */
[----:B------:R-:W-:Y:S01]  /*09f0*/  NOP ;  /* 0x0000000000007918 */ /* 0x000fe20000000000 */
[----:B------:R-:W-:Y:S01]  /*0a00*/  USEL UR38, UR38, 0x2, !UP0 ;  /* 0x0000000226267887 */ /* 0x000fe2000c000000 */
[----:B------:R-:W-:Y:S01]  /*0a10*/  BSSY B9, `(.L_x_12636) ;  /* 0x0003598000097945 */ /* 0x000fe20003800000 */
[----:B------:R-:W-:Y:S01]  /*0a20*/  ULDC.64 UR42, c[0x0][0x208] ;  /* 0x00008200002a7ab9 */ /* 0x000fe20000000a00 */
[----:B------:R-:W-:Y:S02]  /*0a30*/  IMAD.U32 R18, RZ, RZ, UR37 ;  /* 0x00000025ff127e24 */ /* 0x000fe4000f8e00ff */
[----:B------:R-:W-:Y:S01]  /*0a40*/  IMAD.U32 R19, RZ, RZ, UR36 ;  /* 0x00000024ff137e24 */ /* 0x000fe2000f8e00ff */
[----:B0123--:R-:W-:Y:S06]  /*0a50*/  BAR.SYNC.DEFER_BLOCKING 0x0 ;  /* 0x0000000000007b1d */ /* 0x00ffec0000010000 */
[----:B------:R-:W-:Y:S05]  /*0a60*/  @!P0 BRA `(.L_x_12637) ;  /* 0x000002c800e88947 */ /* 0x000fea0003800000 */
.L_x_12638:
[----:B------:R-:W-:-:S08]  /*0a70*/  NOP ;  /* 0x0000000000007918 */ /* 0x000fd00000000000 */
[----:B------:R-:W0:Y:S02]  /*0a80*/  USETMAXREG.TRY_ALLOC.CTAPOOL UP0, 0xf0 ;  /* 0x000000f0000079c8 */ /* 0x000e240008000600 */
[----:B0-----:R-:W-:-:S13]  /*0a90*/  PLOP3.LUT P0, PT, PT, PT, UP0, 0x80, 0x0 ;  /* 0x000000000000781c */ /* 0x001fda0003f0f008 */
[----:B------:R-:W-:Y:S05]  /*0aa0*/  @!P0 BRA `(.L_x_12638) ;  /* 0xfffffffc00f08947 */ /* 0x000fea000383ffff */
[----:B------:R-:W2:Y:S01]  /*0ab0*/  LDL.LU R2, [R1+0x48c] ;  /* 0x00048c0001027983 */ /* 0x000ea20000300800 */
[----:B------:R-:W0:Y:S01]  /*0ac0*/  S2UR UR5, SR_CgaCtaId ;  /* 0x00000000000579c3 */ /* 0x000e220000008800 */
[----:B------:R-:W-:Y:S01]  /*0ad0*/  UMOV UR4, 0x400 ;  /* 0x0000040000047882 */ /* 0x000fe20000000000 */
[----:B------:R-:W-:Y:S01]  /*0ae0*/  UIADD3 UR39, UP0, UR37, 0x210, URZ ;  /* 0x0000021025277890 */ /* 0x000fe2000ff1e03f */
[----:B------:R-:W1:Y:S01]  /*0af0*/  S2R R0, SR_TID.X ;  /* 0x0000000000007919 */ /* 0x000e620000002100 */
[----:B------:R-:W-:Y:S02]  /*0b00*/  UIADD3 UR46, UP1, UR37, 0x21c, URZ ;  /* 0x0000021c252e7890 */ /* 0x000fe4000ff3e03f */
[----:B------:R-:W-:Y:S01]  /*0b10*/  UIADD3.X UR47, URZ, UR36, URZ, UP0, !UPT ;  /* 0x000000243f2f7290 */ /* 0x000fe200087fe43f */
[----:B------:R-:W-:Y:S01]  /*0b20*/  STL.64 [R1+0x210], RZ ;  /* 0x000210ff01007387 */ /* 0x000fe20000100a00 */
[----:B------:R-:W-:-:S03]  /*0b30*/  UIADD3.X UR48, URZ, UR36, URZ, UP1, !UPT ;  /* 0x000000243f307290 */ /* 0x000fc60008ffe43f */
[----:B------:R-:W-:Y:S04]  /*0b40*/  STL [R1+0x218], RZ ;  /* 0x000218ff01007387 */ /* 0x000fe80000100800 */
[----:B------:R-:W-:Y:S01]  /*0b50*/  STL [R1+0x21c], RZ ;  /* 0x00021cff01007387 */ /* 0x000fe20000100800 */
[----:B0-----:R-:W-:-:S06]  /*0b60*/  ULEA UR4, UR5, UR4, 0x18 ;  /* 0x0000000405047291 */ /* 0x001fcc000f8ec03f */
[----:B------:R-:W-:Y:S01]  /*0b70*/  IMAD.U32 R144, RZ, RZ, UR4 ;  /* 0x00000004ff907e24 */ /* 0x000fe2000f8e00ff */
[----:B------:R-:W-:Y:S06]  /*0b80*/  BAR.ARV 0x8, 0x180 ;  /* 0x0206000000007b1d */ /* 0x000fec0000002000 */
[----:B-1----:R-:W-:Y:S01]  /*0b90*/  SHF.R.U32.HI R11, RZ, 0x7, R0 ;  /* 0x00000007ff0b7819 */ /* 0x002fe20000011600 */
[----:B------:R-:W-:-:S03]  /*0ba0*/  ULDC UR4, c[0x0][0xd3c] ;  /* 0x00034f0000047ab9 */ /* 0x000fc60000000800 */
[----:B------:R-:W-:-:S13]  /*0bb0*/  ISETP.NE.AND P0, PT, R11, 0x1, PT ;  /* 0x000000010b00780c */ /* 0x000fda0003f05270 */
[----:B------:R-:W-:Y:S08]  /*0bc0*/  @!P0 BAR.ARV 0x9, 0x100 ;  /* 0x0244000000008b1d */ /* 0x000ff00000002000 */
[----:B------:R-:W-:Y:S06]  /*0bd0*/  BAR.SYNC.DEFER_BLOCKING 0x5, 0x180 ;  /* 0x0146000000007b1d */ /* 0x000fec0000010000 */
[----:B------:R-:W0:Y:S02]  /*0be0*/  LDS.128 R120, [R144+0x324d0] ;  /* 0x0324d00090787984 */ /* 0x000e240000000c00 */
[----:B------:R-:W-:Y:S06]  /*0bf0*/  BAR.ARV 0x4, 0x180 ;  /* 0x0106000000007b1d */ /* 0x000fec0000002000 */
[----:B--2---:R-:W-:-:S04]  /*0c00*/  LOP3.LUT R2, R2, 0xffefffff, RZ, 0xc0, !PT ;  /* 0xffefffff02027812 */ /* 0x004fc800078ec0ff */
[----:B------:R-:W-:Y:S02]  /*0c10*/  @P0 LOP3.LUT R2, R2, 0x100000, RZ, 0xfc, !PT ;  /* 0x0010000002020812 */ /* 0x000fe400078efcff */
[----:B0-----:R-:W-:-:S03]  /*0c20*/  ISETP.GE.AND P0, PT, R123, UR4, PT ;  /* 0x000000047b007c0c */ /* 0x001fc6000bf06270 */
[----:B------:R4:W-:Y:S10]  /*0c30*/  STL [R1+0x48c], R2 ;  /* 0x00048c0201007387 */ /* 0x0009f40000100800 */
[----:B----4-:R-:W-:Y:S05]  /*0c40*/  @P0 BRA `(.L_x_12639) ;  /* 0x0000035400d00947 */ /* 0x010fea0003800000 */
[----:B------:R-:W-:Y:S01]  /*0c50*/  VIADD R222, R0, 0xffffff80 ;  /* 0xffffff8000de7836 */ /* 0x000fe20000000000 */
[C---:B------:R-:W-:Y:S01]  /*0c60*/  IADD3 R219, -R11.reuse, 0xb, RZ ;  /* 0x0000000b0bdb7810 */ /* 0x040fe20007ffe1ff */
[----:B------:R-:W-:Y:S02]  /*0c70*/  VIADD R214, R11, 0x8 ;  /* 0x000000080bd67836 */ /* 0x000fe40000000000 */
[----:B------:R-:W-:Y:S01]  /*0c80*/  IMAD.MOV.U32 R152, RZ, RZ, RZ ;  /* 0x000000ffff987224 */ /* 0x000fe200078e00ff */
[----:B------:R-:W-:Y:S01]  /*0c90*/  SHF.R.S32.HI R3, RZ, 0x1f, R222 ;  /* 0x0000001fff037819 */ /* 0x000fe200000114de */
[----:B------:R-:W-:-:S03]  /*0ca0*/  IMAD.MOV.U32 R157, RZ, RZ, RZ ;  /* 0x000000ffff9d7224 */ /* 0x000fc600078e00ff */
[CC--:B------:R-:W-:Y:S02]  /*0cb0*/  LEA.HI R0, R3.reuse, R222.reuse, RZ, 0x7 ;  /* 0x000000de03007211 */ /* 0x0c0fe400078f38ff */
[CC--:B------:R-:W-:Y:S02]  /*0cc0*/  LEA.HI R7, R3.reuse, R222.reuse, RZ, 0x4 ;  /* 0x000000de03077211 */ /* 0x0c0fe400078f20ff */
[----:B------:R-:W-:Y:S02]  /*0cd0*/  LOP3.LUT R229, R0, 0xffffff80, RZ, 0xc0, !PT ;  /* 0xffffff8000e57812 */ /* 0x000fe400078ec0ff */
[----:B------:R-:W-:Y:S02]  /*0ce0*/  SHF.R.S32.HI R231, RZ, 0x7, R0 ;  /* 0x00000007ffe77819 */ /* 0x000fe40000011400 */
[----:B------:R-:W-:Y:S01]  /*0cf0*/  LEA.HI R8, R3, R222, RZ, 0x5 ;  /* 0x000000de03087211 */ /* 0x000fe200078f28ff */
[----:B------:R-:W-:Y:S01]  /*0d00*/  IMAD.IADD R229, R222, 0x1, -R229 ;  /* 0x00000001dee57824 */ /* 0x000fe200078e0ae5 */
[----:B------:R-:W-:-:S02]  /*0d10*/  LEA.HI R0, R0, R231, RZ, 0x1 ;  /* 0x000000e700007211 */ /* 0x000fc400078f08ff */
[----:B------:R-:W-:Y:S02]  /*0d20*/  SHF.R.S32.HI R10, RZ, 0x4, R7 ;  /* 0x00000004ff0a7819 */ /* 0x000fe40000011407 */
        /* <DEDUP_REMOVED lines=9> */
[C---:B------:R-:W-:Y:S02]  /*0dc0*/  LOP3.LUT R9, R7.reuse, 0x3fffff0, RZ, 0xc0, !PT ;  /* 0x03fffff007097812 */ /* 0x040fe400078ec0ff */
[----:B------:R-:W-:Y:S02]  /*0dd0*/  LOP3.LUT R6, R6, 0xfffffff8, RZ, 0xc0, !PT ;  /* 0xfffffff806067812 */ /* 0x000fe400078ec0ff */
[----:B------:R-:W-:Y:S01]  /*0de0*/  LEA.HI R7, R7, R10, RZ, 0x1 ;  /* 0x0000000a07077211 */ /* 0x000fe200078f08ff */
[----:B------:R-:W-:Y:S01]  /*0df0*/  IMAD.IADD R9, R222, 0x1, -R9 ;  /* 0x00000001de097824 */ /* 0x000fe200078e0a09 */
[----:B------:R-:W-:Y:S01]  /*0e00*/  SHF.R.S32.HI R8, RZ, 0x5, R8 ;  /* 0x00000005ff087819 */ /* 0x000fe20000011408 */
[----:B------:R-:W-:Y:S01]  /*0e10*/  IMAD.IADD R5, R5, 0x1, -R6 ;  /* 0x0000000105057824 */ /* 0x000fe200078e0a06 */
[----:B------:R-:W-:-:S02]  /*0e20*/  LOP3.LUT R7, R7, 0x1ffffffe, RZ, 0xc0, !PT ;  /* 0x1ffffffe07077812 */ /* 0x000fc400078ec0ff */
[----:B------:R-:W-:Y:S01]  /*0e30*/  LOP3.LUT R4, R4, 0x7ffffffc, RZ, 0xc0, !PT ;  /* 0x7ffffffc04047812 */ /* 0x000fe200078ec0ff */
[----:B------:R-:W-:Y:S02]  /*0e40*/  IMAD R5, R2, 0x10, R5 ;  /* 0x0000001002057824 */ /* 0x000fe400078e0205 */
[----:B------:R-:W-:Y:S02]  /*0e50*/  IMAD.IADD R7, R10, 0x1, -R7 ;  /* 0x000000010a077824 */ /* 0x000fe400078e0a07 */
[----:B------:R-:W-:Y:S01]  /*0e60*/  IMAD R220, R0, 0x40, R5 ;  /* 0x0000004000dc7824 */ /* 0x000fe200078e0205 */
[CC--:B------:R-:W-:Y:S01]  /*0e70*/  LEA.HI R0, R3.reuse, R222.reuse, RZ, 0x2 ;  /* 0x000000de03007211 */ /* 0x0c0fe200078f10ff */
[C---:B------:R-:W-:Y:S01]  /*0e80*/  IMAD R6, R8.reuse, 0x10, R9 ;  /* 0x0000001008067824 */ /* 0x040fe200078e0209 */
[----:B------:R-:W-:Y:S01]  /*0e90*/  LEA.HI R3, R3, R222, RZ, 0x3 ;  /* 0x000000de03037211 */ /* 0x000fe200078f18ff */
[----:B------:R-:W-:Y:S01]  /*0ea0*/  IMAD.SHL.U32 R167, R8, 0x200, RZ ;  /* 0x0000020008a77824 */ /* 0x000fe200078e00ff */
[----:B------:R-:W-:Y:S01]  /*0eb0*/  LOP3.LUT R225, R0, 0xfffffffc, RZ, 0xc0, !PT ;  /* 0xfffffffc00e17812 */ /* 0x000fe200078ec0ff */
[----:B------:R-:W-:Y:S01]  /*0ec0*/  IMAD R6, R6, 0x8, R7 ;  /* 0x0000000806067824 */ /* 0x000fe200078e0207 */
[----:B------:R-:W-:Y:S01]  /*0ed0*/  SHF.R.S32.HI R153, RZ, 0x2, R0 ;  /* 0x00000002ff997819 */ /* 0x000fe20000011400 */
[----:B------:R-:W-:Y:S01]  /*0ee0*/  IMAD.IADD R4, R229, 0x1, -R4 ;  /* 0x00000001e5047824 */ /* 0x000fe200078e0a04 */
[----:B------:R-:W-:Y:S01]  /*0ef0*/  SHF.R.S32.HI R0, RZ, 0x1f, R0 ;  /* 0x0000001fff007819 */ /* 0x000fe20000011400 */
[----:B------:R-:W-:Y:S01]  /*0f00*/  IMAD.IADD R225, R222, 0x1, -R225 ;  /* 0x00000001dee17824 */ /* 0x000fe200078e0ae1 */
[----:B------:R-:W-:Y:S01]  /*0f10*/  SHF.R.S32.HI R223, RZ, 0x3, R3 ;  /* 0x00000003ffdf7819 */ /* 0x000fe20000011403 */
[----:B------:R-:W-:Y:S01]  /*0f20*/  VIADD R156, R153, 0x40 ;  /* 0x00000040999c7836 */ /* 0x000fe20000000000 */
[----:B------:R-:W-:Y:S01]  /*0f30*/  LEA.HI R0, R0, R153, RZ, 0x3 ;  /* 0x0000009900007211 */ /* 0x000fe200078f18ff */
[----:B------:R-:W-:Y:S01]  /*0f40*/  IMAD.SHL.U32 R22, R225, 0x8, RZ ;  /* 0x00000008e1167824 */ /* 0x000fe200078e00ff */
[----:B------:R-:W-:Y:S01]  /*0f50*/  LOP3.LUT R3, R3, 0xfffffff8, RZ, 0xc0, !PT ;  /* 0xfffffff803037812 */ /* 0x000fe200078ec0ff */
[----:B------:R-:W-:Y:S01]  /*0f60*/  IMAD.SHL.U32 R172, R156, 0x40, RZ ;  /* 0x000000409cac7824 */ /* 0x000fe200078e00ff */
[----:B------:R-:W-:Y:S01]  /*0f70*/  LOP3.LUT R0, R0, 0xfffffff8, RZ, 0xc0, !PT ;  /* 0xfffffff800007812 */ /* 0x000fe200078ec0ff */
[C---:B------:R-:W-:Y:S01]  /*0f80*/  IMAD.SHL.U32 R154, R225.reuse, 0x4, RZ ;  /* 0x00000004e19a7824 */ /* 0x040fe200078e00ff */
[----:B------:R-:W-:Y:S01]  /*0f90*/  LEA.HI R2, R225, R225, RZ, 0x1 ;  /* 0x000000e1e1027211 */ /* 0x000fe200078f08ff */
[----:B------:R-:W-:Y:S01]  /*0fa0*/  IMAD.IADD R224, R222, 0x1, -R3 ;  /* 0x00000001dee07824 */ /* 0x000fe200078e0a03 */
[----:B------:R-:W-:Y:S01]  /*0fb0*/  SHF.R.S32.HI R3, RZ, 0x1f, R156 ;  /* 0x0000001fff037819 */ /* 0x000fe2000001149c */
[----:B------:R-:W-:Y:S01]  /*0fc0*/  IMAD.IADD R227, R153, 0x1, -R0 ;  /* 0x0000000199e37824 */ /* 0x000fe200078e0a00 */
[----:B------:R-:W-:Y:S01]  /*0fd0*/  LOP3.LUT R2, R2, 0x1ffffffe, RZ, 0xc0, !PT ;  /* 0x1ffffffe02027812 */ /* 0x000fe200078ec0ff */
[----:B------:R-:W-:Y:S01]  /*0fe0*/  IMAD.SHL.U32 R161, R224, 0x8, RZ ;  /* 0x00000008e0a17824 */ /* 0x000fe200078e00ff */
[----:B------:R-:W-:Y:S01]  /*0ff0*/  LEA.HI R0, R3, R156, RZ, 0x3 ;  /* 0x0000009c03007211 */ /* 0x000fe200078f18ff */
[----:B------:R-:W-:Y:S01]  /*1000*/  IMAD.SHL.U32 R166, R227, 0x40, RZ ;  /* 0x00000040e3a67824 */ /* 0x000fe200078e00ff */
[----:B------:R-:W-:Y:S01]  /*1010*/  LOP3.LUT R172, R172, 0x1c0, RZ, 0xc0, !PT ;  /* 0x000001c0acac7812 */ /* 0x000fe200078ec0ff */
[----:B------:R-:W-:Y:S01]  /*1020*/  IMAD.IADD R3, R225, 0x1, -R2 ;  /* 0x00000001e1037824 */ /* 0x000fe200078e0a02 */
[----:B------:R-:W-:Y:S01]  /*1030*/  SHF.R.S32.HI R159, RZ, 0x1f, R153 ;  /* 0x0000001fff9f7819 */ /* 0x000fe20000011499 */
[----:B------:R-:W-:Y:S01]  /*1040*/  IMAD.SHL.U32 R0, R0, 0x40, RZ ;  /* 0x0000004000007824 */ /* 0x000fe200078e00ff */
[----:B------:R-:W-:Y:S01]  /*1050*/  LOP3.LUT R166, R166, 0x1c0, RZ, 0xc0, !PT ;  /* 0x000001c0a6a67812 */ /* 0x000fe200078ec0ff */
[----:B------:R-:W-:Y:S01]  /*1060*/  VIADD R158, R154, 0x10 ;  /* 0x000000109a9e7836 */ /* 0x000fe20000000000 */
[----:B------:R-:W-:Y:S01]  /*1070*/  SHF.R.U32.HI R174, RZ, 0x3, R172 ;  /* 0x00000003ffae7819 */ /* 0x000fe200000116ac */
[C---:B------:R-:W-:Y:S01]  /*1080*/  VIADD R163, R161.reuse, 0x40 ;  /* 0x00000040a1a37836 */ /* 0x040fe20000000000 */
[--C-:B------:R-:W-:Y:S01]  /*1090*/  LOP3.LUT R2, R172, 0x38, R22.reuse, 0xf8, !PT ;  /* 0x00000038ac027812 */ /* 0x100fe200078ef816 */
[C---:B------:R-:W-:Y:S01]  /*10a0*/  VIADD R162, R161.reuse, 0x80 ;  /* 0x00000080a1a27836 */ /* 0x040fe20000000000 */
[----:B------:R-:W-:Y:S01]  /*10b0*/  LOP3.LUT R175, R0, 0xfffffe00, RZ, 0xc0, !PT ;  /* 0xfffffe0000af7812 */ /* 0x000fe200078ec0ff */
[----:B------:R-:W-:Y:S01]  /*10c0*/  VIADD R164, R161, 0xc0 ;  /* 0x000000c0a1a47836 */ /* 0x000fe20000000000 */
[----:B------:R-:W-:Y:S01]  /*10d0*/  LOP3.LUT R230, R166, 0x18, R22, 0xf8, !PT ;  /* 0x00000018a6e67812 */ /* 0x000fe200078ef816 */
[----:B------:R-:W-:Y:S01]  /*10e0*/  IMAD R224, R224, 0x20, R223 ;  /* 0x00000020e0e07824 */ /* 0x000fe200078e02df */
[----:B------:R-:W-:Y:S01]  /*10f0*/  SHF.R.U32.HI R173, RZ, 0x3, R166 ;  /* 0x00000003ffad7819 */ /* 0x000fe200000116a6 */
[----:B------:R-:W-:Y:S01]  /*1100*/  IMAD.SHL.U32 R234, R6, 0x8, RZ ;  /* 0x0000000806ea7824 */ /* 0x000fe200078e00ff */
[----:B------:R-:W-:Y:S01]  /*1110*/  LOP3.LUT R5, R175, R2, R174, 0xf6, !PT ;  /* 0x00000002af057212 */ /* 0x000fe200078ef6ae */
[----:B------:R-:W-:Y:S01]  /*1120*/  IMAD.SHL.U32 R221, R4, 0x2, RZ ;  /* 0x0000000204dd7824 */ /* 0x000fe200078e00ff */
[----:B------:R-:W-:Y:S01]  /*1130*/  LOP3.LUT R230, R230, R173, RZ, 0x3c, !PT ;  /* 0x000000ade6e67212 */ /* 0x000fe200078e3cff */
[----:B------:R-:W-:Y:S01]  /*1140*/  IMAD R232, R3, 0x8, R220 ;  /* 0x0000000803e87824 */ /* 0x000fe200078e02dc */
[----:B------:R-:W-:Y:S01]  /*1150*/  SHF.R.S32.HI R176, RZ, 0x1f, R156 ;  /* 0x0000001fffb07819 */ /* 0x000fe2000001149c */
[----:B------:R-:W-:Y:S01]  /*1160*/  IMAD R228, R5, 0x2, R144 ;  /* 0x0000000205e47824 */ /* 0x000fe200078e0290 */
[----:B------:R-:W-:-:S02]  /*1170*/  SHF.R.S32.HI R23, RZ, 0x1f, R22 ;  /* 0x0000001fff177819 */ /* 0x000fc40000011416 */
[----:B------:R-:W-:Y:S02]  /*1180*/  SHF.R.S32.HI R218, RZ, 0x1f, R161 ;  /* 0x0000001fffda7819 */ /* 0x000fe400000114a1 */
[----:B------:R-:W-:Y:S02]  /*1190*/  SHF.R.S32.HI R226, RZ, 0x1f, R158 ;  /* 0x0000001fffe27819 */ /* 0x000fe4000001149e */
[----:B------:R-:W-:Y:S02]  /*11a0*/  SHF.R.S32.HI R217, RZ, 0x1f, R163 ;  /* 0x0000001fffd97819 */ /* 0x000fe400000114a3 */
[----:B------:R-:W-:Y:S02]  /*11b0*/  SHF.R.S32.HI R216, RZ, 0x1f, R162 ;  /* 0x0000001fffd87819 */ /* 0x000fe400000114a2 */
[----:B------:R-:W-:Y:S02]  /*11c0*/  SHF.R.S32.HI R215, RZ, 0x1f, R164 ;  /* 0x0000001fffd77819 */ /* 0x000fe400000114a4 */
[----:B------:R-:W-:-:S07]  /*11d0*/  LOP3.LUT R160, R230, R167, RZ, 0xfc, !PT ;  /* 0x000000a7e6a07212 */ /* 0x000fce00078efcff */
.L_x_12858:
        /* <DEDUP_REMOVED lines=12> */
[----:B------:R-:W1:Y:S01]  /*12a0*/  @P1 LDC.64 R2, c[0x0][0xb20] ;  /* 0x0002c800ff021b82 */ /* 0x000e620000000a00 */
[----:B------:R-:W-:Y:S01]  /*12b0*/  ISETP.NE.AND.EX P0, PT, RZ, UR5, PT, P0 ;  /* 0x00000005ff007c0c */ /* 0x000fe2000bf05300 */
[----:B0--3--:R-:W-:-:S06]  /*12c0*/  IMAD.WIDE R8, R123, 0x4, R4 ;  /* 0x000000047b087825 */ /* 0x009fcc00078e0204 */
        /* <DEDUP_REMOVED lines=28> */
.L_x_12640:
        /* <DEDUP_REMOVED lines=10> */
.L_x_12641:
[----:B------:R-:W-:Y:S05]  /*1530*/  @!P0 BRA `(.L_x_12642) ;  /* 0x00000000000c8947 */ /* 0x000fea0003800000 */
[----:B------:R-:W2:Y:S04]  /*1540*/  LDG.E R3, desc[UR42][R8.64] ;  /* 0x0000002a08037981 */ /* 0x000ea8000c1e1900 */
[----:B------:R-:W2:Y:S02]  /*1550*/  LDG.E R28, desc[UR42][R8.64+0x4] ;  /* 0x0000042a081c7981 */ /* 0x000ea4000c1e1900 */
[----:B--2---:R-:W-:-:S07]  /*1560*/  IMAD.IADD R28, R28, 0x1, -R3 ;  /* 0x000000011c1c7824 */ /* 0x004fce00078e0a03 */
.L_x_12642:
[----:B------:R-:W-:Y:S01]  /*1570*/  ULDC.64 UR4, c[0x0][0xb08] ;  /* 0x0002c20000047ab9 */ /* 0x000fe20000000a00 */
[----:B------:R-:W1:Y:S01]  /*1580*/  LDC R8, c[0x0][0x448] ;  /* 0x00011200ff087b82 */ /* 0x000e620000000800 */
[----:B------:R-:W-:-:S04]  /*1590*/  ISETP.NE.U32.AND P0, PT, RZ, UR4, PT ;  /* 0x00000004ff007c0c */ /* 0x000fc8000bf05070 */
[----:B------:R-:W-:Y:S01]  /*15a0*/  ISETP.NE.AND.EX P0, PT, RZ, UR5, PT, P0 ;  /* 0x00000005ff007c0c */ /* 0x000fe2000bf05300 */
[----:B------:R-:W-:Y:S02]  /*15b0*/  ULDC.64 UR4, c[0x0][0xb28] ;  /* 0x0002ca0000047ab9 */ /* 0x000fe40000000a00 */
[----:B------:R-:W-:Y:S01]  /*15c0*/  ISETP.NE.U32.AND P1, PT, RZ, UR4, PT ;  /* 0x00000004ff007c0c */ /* 0x000fe2000bf25070 */
[----:B0----5:R-:W-:Y:S01]  /*15d0*/  IMAD.MOV.U32 R2, RZ, RZ, R28 ;  /* 0x000000ffff027224 */ /* 0x021fe200078e001c */
[----:B------:R-:W0:Y:S02]  /*15e0*/  LDC.64 R12, c[0x0][0xad8] ;  /* 0x0002b600ff0c7b82 */ /* 0x000e240000000a00 */
[----:B------:R-:W-:-:S06]  /*15f0*/  ISETP.NE.AND.EX P1, PT, RZ, UR5, PT, P1 ;  /* 0x00000005ff007c0c */ /* 0x000fcc000bf25310 */
[----:B------:R-:W2:Y:S08]  /*1600*/  @P0 LDC.64 R4, c[0x0][0xb08] ;  /* 0x0002c200ff040b82 */ /* 0x000eb00000000a00 */
[----:B------:R-:W3:Y:S01]  /*1610*/  @P1 LDC.64 R6, c[0x0][0xb28] ;  /* 0x0002ca00ff061b82 */ /* 0x000ee20000000a00 */
[----:B--2---:R-:W-:-:S05]  /*1620*/  @P0 IMAD.WIDE R4, R123, 0x4, R4 ;  /* 0x000000047b040825 */ /* 0x004fca00078e0204 */
[----:B------:R-:W2:Y:S04]  /*1630*/  @P0 LDG.E R0, desc[UR42][R4.64] ;  /* 0x0000002a04000981 */ /* 0x000ea8000c1e1900 */
[----:B------:R-:W2:Y:S01]  /*1640*/  @P0 LDG.E R3, desc[UR42][R4.64+0x4] ;  /* 0x0000042a04030981 */ /* 0x000ea2000c1e1900 */
[----:B---3--:R-:W-:-:S05]  /*1650*/  @P1 IMAD.WIDE R6, R123, 0x4, R6 ;  /* 0x000000047b061825 */ /* 0x008fca00078e0206 */
[----:B------:R3:W5:Y:S01]  /*1660*/  @P1 LDG.E R2, desc[UR42][R6.64] ;  /* 0x0000002a06021981 */ /* 0x000762000c1e1900 */
[----:B-1----:R-:W-:Y:S01]  /*1670*/  ISETP.NE.AND P1, PT, R8, 0x1, PT ;  /* 0x000000010800780c */ /* 0x002fe20003f25270 */
[----:B------:R-:W-:Y:S01]  /*1680*/  IMAD.SHL.U32 R191, R121, 0x80, RZ ;  /* 0x0000008079bf7824 */ /* 0x000fe200078e00ff */
[----:B0-----:R-:W-:Y:S01]  /*1690*/  ISETP.GE.AND P2, PT, R13, 0x1, PT ;  /* 0x000000010d00780c */ /* 0x001fe20003f46270 */
[----:B------:R-:W-:-:S10]  /*16a0*/  IMAD.IADD R11, R28, 0x1, -R11 ;  /* 0x000000011c0b7824 */ /* 0x000fd400078e0a0b */
[----:B------:R-:W0:Y:S08]  /*16b0*/  @P1 LDC R8, c[0x0][0x44c] ;  /* 0x00011300ff081b82 */ /* 0x000e300000000800 */
[----:B------:R-:W1:Y:S01]  /*16c0*/  @P1 LDC R9, c[0x0][0x450] ;  /* 0x00011400ff091b82 */ /* 0x000e620000000800 */
[----:B--2---:R-:W-:Y:S02]  /*16d0*/  @P0 IMAD.IADD R56, R3, 0x1, -R0 ;  /* 0x0000000103380824 */ /* 0x004fe400078e0a00 */
[----:B------:R-:W-:-:S02]  /*16e0*/  VIADD R3, R191, 0x7f ;  /* 0x0000007fbf037836 */ /* 0x000fc40000000000 */
[----:B------:R-:W-:Y:S02]  /*16f0*/  IMAD.IADD R25, R11, 0x1, R56 ;  /* 0x000000010b197824 */ /* 0x000fe400078e0238 */
[----:B0-----:R-:W-:-:S03]  /*1700*/  @P1 IMAD.HI.U32 R4, R3, R8, RZ ;  /* 0x0000000803041227 */ /* 0x001fc600078e00ff */
[C---:B------:R-:W-:Y:S01]  /*1710*/  IADD3 R179, R25.reuse, 0x1, -R24 ;  /* 0x0000000119b37810 */ /* 0x040fe20007ffe818 */
[----:B------:R-:W-:Y:S01]  /*1720*/  VIADD R0, R25, 0x5f ;  /* 0x0000005f19007836 */ /* 0x000fe20000000000 */
[----:B-1----:R-:W-:-:S03]  /*1730*/  @P1 SHF.R.U32.HI R3, RZ, R9, R4 ;  /* 0x00000009ff031219 */ /* 0x002fc60000011604 */
[----:B------:R-:W-:-:S04]  /*1740*/  IMAD.HI R0, R0, 0x2aaaaaab, RZ ;  /* 0x2aaaaaab00007827 */ /* 0x000fc800078e02ff */
[----:B---3--:R-:W-:Y:S01]  /*1750*/  IMAD.IADD R7, R179, 0x1, R3 ;  /* 0x00000001b3077824 */ /* 0x008fe200078e0203 */
[----:B------:R-:W-:-:S04]  /*1760*/  SHF.R.U32.HI R177, RZ, 0x1f, R0 ;  /* 0x0000001fffb17819 */ /* 0x000fc80000011600 */
        /* <DEDUP_REMOVED lines=14> */
.L_x_12645:
[----:B------:R-:W-:-:S13]  /*1850*/  ISETP.NE.AND P0, PT, R13, 0x1, PT ;  /* 0x000000010d00780c */ /* 0x000fda0003f05270 */
[----:B------:R-:W0:Y:S02]  /*1860*/  @P0 LDC.64 R4, c[0x0][0xae0] ;  /* 0x0002b800ff040b82 */ /* 0x000e240000000a00 */
[----:B0-----:R-:W-:-:S05]  /*1870*/  @P0 IMAD.HI.U32 R4, R3, R4, RZ ;  /* 0x0000000403040227 */ /* 0x001fca00078e00ff */
[----:B------:R-:W-:-:S07]  /*1880*/  @P0 SHF.R.U32.HI R3, RZ, R5, R4 ;  /* 0x00000005ff030219 */ /* 0x000fce0000011604 */
.L_x_12646:
[----:B------:R-:W-:Y:S05]  /*1890*/  BSYNC B0 ;  /* 0x0000000000007941 */ /* 0x000fea0003800000 */
.L_x_12644:
[----:B------:R-:W-:-:S05]  /*18a0*/  IMAD R3, R3, R13, R13 ;  /* 0x0000000d03037224 */ /* 0x000fca00078e020d */
[----:B------:R-:W-:-:S07]  /*18b0*/  VIMNMX R0, R0, R3, PT ;  /* 0x0000000300007248 */ /* 0x000fce0003fe0100 */
.L_x_12643:
        /* <DEDUP_REMOVED lines=20> */
.L_x_12649:
[----:B------:R-:W-:-:S13]  /*1a00*/  ISETP.NE.AND P0, PT, R13, 0x1, PT ;  /* 0x000000010d00780c */ /* 0x000fda0003f05270 */
[----:B------:R-:W0:Y:S02]  /*1a10*/  @P0 LDC.64 R6, c[0x0][0xae0] ;  /* 0x0002b800ff060b82 */ /* 0x000e240000000a00 */
[----:B0-----:R-:W-:-:S05]  /*1a20*/  @P0 IMAD.HI.U32 R6, R3, R6, RZ ;  /* 0x0000000603060227 */ /* 0x001fca00078e00ff */
[----:B------:R-:W-:-:S07]  /*1a30*/  @P0 SHF.R.U32.HI R3, RZ, R7, R6 ;  /* 0x00000007ff030219 */ /* 0x000fce0000011606 */
.L_x_12650:
[----:B------:R-:W-:Y:S05]  /*1a40*/  BSYNC B0 ;  /* 0x0000000000007941 */ /* 0x000fea0003800000 */
.L_x_12648:
[----:B------:R-:W-:-:S05]  /*1a50*/  IMAD R3, R3, R13, RZ ;  /* 0x0000000d03037224 */ /* 0x000fca00078e02ff */
[----:B------:R-:W-:-:S07]  /*1a60*/  VIMNMX R4, R4, R3, !PT ;  /* 0x0000000304047248 */ /* 0x000fce0007fe0100 */
.L_x_12647:
        /* <DEDUP_REMOVED lines=44> */
.L_x_12653:
[----:B------:R-:W-:Y:S05]  /*1d30*/  BSYNC B6 ;  /* 0x0000000000067941 */ /* 0x000fea0003800000 */
.L_x_12652:
        /* <DEDUP_REMOVED lines=20> */
.L_x_12655:
[----:B------:R-:W-:Y:S05]  /*1e80*/  BSYNC B6 ;  /* 0x0000000000067941 */ /* 0x000fea0003800000 */
.L_x_12654:
        /* <DEDUP_REMOVED lines=8> */
[----:B------:R-:W-:Y:S01]  /*1f10*/  SHF.R.S32.HI R11, RZ, 0x1f, R122 ;  /* 0x0000001fff0b7819 */ /* 0x000fe2000001147a */
[C---:B------:R-:W-:Y:S02]  /*1f20*/  VIADD R60, R22.reuse, 0x20 ;  /* 0x00000020163c7836 */ /* 0x040fe40000000000 */
[----:B------:R-:W2:Y:S08]  /*1f30*/  LDC R35, c[0x0][0x3f4] ;  /* 0x0000fd00ff237b82 */ /* 0x000eb00000000800 */
[----:B------:R-:W3:Y:S01]  /*1f40*/  @P0 LDC.64 R4, c[0x0][0xaf0] ;  /* 0x0002bc00ff040b82 */ /* 0x000ee20000000a00 */
[----:B------:R-:W-:-:S07]  /*1f50*/  VIADD R10, R22, 0xc0 ;  /* 0x000000c0160a7836 */ /* 0x000fce0000000000 */
[----:B------:R-:W4:Y:S08]  /*1f60*/  LDC.64 R52, c[0x0][0x408] ;  /* 0x00010200ff347b82 */ /* 0x000f300000000a00 */
[----:B------:R-:W2:Y:S01]  /*1f70*/  LDC.64 R48, c[0x0][0x3f8] ;  /* 0x0000fe00ff307b82 */ /* 0x000ea20000000a00 */
        /* <DEDUP_REMOVED lines=8> */
[----:B------:R-:W-:Y:S01]  /*2000*/  VIADD R61, R22, 0x80 ;  /* 0x00000080163d7836 */ /* 0x000fe20000000000 */
[----:B------:R-:W-:Y:S01]  /*2010*/  ISETP.NE.AND P6, PT, R20, 0x1, PT ;  /* 0x000000011400780c */ /* 0x000fe20003fc5270 */
[----:B------:R-:W-:Y:S01]  /*2020*/  IMAD R3, R54, R9, R0 ;  /* 0x0000000936037224 */ /* 0x000fe200078e0200 */
[----:B------:R-:W-:Y:S01]  /*2030*/  SHF.R.S32.HI R155, RZ, 0x1f, R154 ;  /* 0x0000001fff9b7819 */ /* 0x000fe2000001149a */
[----:B------:R-:W-:Y:S01]  /*2040*/  VIADD R62, R22, 0xa0 ;  /* 0x000000a0163e7836 */ /* 0x000fe20000000000 */
[----:B-----5:R-:W-:Y:S01]  /*2050*/  SHF.R.S32.HI R63, RZ, 0x1f, R2 ;  /* 0x0000001fff3f7819 */ /* 0x020fe20000011402 */
[----:B------:R-:W-:Y:S01]  /*2060*/  IMAD.IADD R7, R7, 0x1, R3 ;  /* 0x0000000107077824 */ /* 0x000fe200078e0203 */
[----:B------:R-:W-:Y:S01]  /*2070*/  SHF.L.U64.HI R64, R8, 0x6, R9 ;  /* 0x0000000608407819 */ /* 0x000fe20000010209 */
[----:B------:R-:W-:Y:S01]  /*2080*/  IMAD R3, R11, UR4, RZ ;  /* 0x000000040b037c24 */ /* 0x000fe2000f8e02ff */
[----:B--2---:R-:W-:Y:S01]  /*2090*/  SHF.L.U64.HI R66, R48, 0x6, R49 ;  /* 0x0000000630427819 */ /* 0x004fe20000010231 */
[----:B---3--:R-:W-:Y:S01]  /*20a0*/  IMAD.WIDE.U32 R4, R122, UR4, R6 ;  /* 0x000000047a047c25 */ /* 0x008fe2000f8e0006 */
[----:B----4-:R-:W-:-:S03]  /*20b0*/  SHF.L.U64.HI R68, R52, 0x6, R53 ;  /* 0x0000000634447819 */ /* 0x010fc60000010235 */
[----:B------:R-:W-:Y:S01]  /*20c0*/  IMAD R3, R122, UR5, R3 ;  /* 0x000000057a037c24 */ /* 0x000fe2000f8e0203 */
[----:B------:R-:W-:Y:S01]  /*20d0*/  ULDC.64 UR4, c[0x0][0x310] ;  /* 0x0000c40000047ab9 */ /* 0x000fe20000000a00 */
[----:B------:R-:W-:-:S04]  /*20e0*/  IMAD.WIDE.U32 R6, R153, R8, R22 ;  /* 0x0000000899067225 */ /* 0x000fc800078e0016 */
[----:B------:R-:W-:Y:S02]  /*20f0*/  IMAD.IADD R5, R5, 0x1, R3 ;  /* 0x0000000105057824 */ /* 0x000fe400078e0203 */
[----:B------:R-:W-:Y:S02]  /*2100*/  IMAD R20, R159, R52, RZ ;  /* 0x000000349f147224 */ /* 0x000fe400078e02ff */
[----:B------:R-:W-:Y:S02]  /*2110*/  IMAD.MOV.U32 R70, RZ, RZ, 0x20 ;  /* 0x00000020ff467424 */ /* 0x000fe400078e00ff */
[----:B------:R-:W-:Y:S02]  /*2120*/  IMAD R33, R153, R53, R20 ;  /* 0x0000003599217224 */ /* 0x000fe400078e0214 */
[----:B------:R-:W-:Y:S02]  /*2130*/  IMAD.SHL.U32 R65, R8, 0x40, RZ ;  /* 0x0000004008417824 */ /* 0x000fe400078e00ff */
[----:B------:R-:W-:-:S02]  /*2140*/  IMAD R75, R49, 0x60, RZ ;  /* 0x00000060314b7824 */ /* 0x000fc400078e02ff */
[----:B------:R-:W-:Y:S02]  /*2150*/  IMAD.SHL.U32 R67, R48, 0x40, RZ ;  /* 0x0000004030437824 */ /* 0x000fe400078e00ff */
[----:B------:R-:W-:Y:S02]  /*2160*/  IMAD.U32 R71, RZ, RZ, UR38 ;  /* 0x00000026ff477e24 */ /* 0x000fe4000f8e00ff */
[----:B------:R-:W-:Y:S02]  /*2170*/  IMAD.SHL.U32 R69, R52, 0x40, RZ ;  /* 0x0000004034457824 */ /* 0x000fe400078e00ff */
[----:B------:R-:W-:Y:S01]  /*2180*/  IMAD.SHL.U32 R72, R35, 0x2, RZ ;  /* 0x0000000223487824 */ /* 0x000fe200078e00ff */
[----:B------:R-:W-:Y:S02]  /*2190*/  LOP3.LUT R71, R71, 0x1, RZ, 0xfc, !PT ;  /* 0x0000000147477812 */ /* 0x000fe400078efcff */
[----:B------:R-:W-:Y:S02]  /*21a0*/  SHF.R.S32.HI R0, RZ, 0x1f, R123 ;  /* 0x0000001fff007819 */ /* 0x000fe4000001147b */
[----:B------:R-:W-:-:S02]  /*21b0*/  SEL R123, R123, RZ, !P0 ;  /* 0x000000ff7b7b7207 */ /* 0x000fc40004000000 */
[----:B------:R-:W-:-:S03]  /*21c0*/  SEL R14, R0, RZ, !P0 ;  /* 0x000000ff000e7207 */ /* 0x000fc60004000000 */
[----:B------:R-:W-:-:S04]  /*21d0*/  IMAD.WIDE.U32 R4, R123, UR4, R4 ;  /* 0x000000047b047c25 */ /* 0x000fc8000f8e0004 */
[----:B------:R-:W-:-:S04]  /*21e0*/  IMAD R0, R14, UR4, RZ ;  /* 0x000000040e007c24 */ /* 0x000fc8000f8e02ff */
[----:B------:R-:W-:Y:S01]  /*21f0*/  IMAD R59, R123, UR5, R0 ;  /* 0x000000057b3b7c24 */ /* 0x000fe2000f8e0200 */
[----:B------:R-:W-:Y:S05]  /*2200*/  @!P6 WARPSYNC.ALL ;  /* 0x000000000000e948 */ /* 0x000fea0003800000 */
[----:B------:R-:W-:Y:S01]  /*2210*/  ULDC UR4, c[0x0][0x320] ;  /* 0x0000c80000047ab9 */ /* 0x000fe20000000800 */
[----:B------:R-:W-:Y:S01]  /*2220*/  IMAD R0, R159, R8, RZ ;  /* 0x000000089f007224 */ /* 0x000fe200078e02ff */
[----:B------:R-:W-:Y:S01]  /*2230*/  @!P6 BAR.SYNC.DEFER_BLOCKING 0x9, 0x100 ;  /* 0x024400000000eb1d */ /* 0x000fe20000010000 */
[----:B------:R-:W-:Y:S01]  /*2240*/  ISETP.GE.AND P1, PT, R60, UR4, PT ;  /* 0x000000043c007c0c */ /* 0x000fe2000bf26270 */
[----:B------:R-:W-:Y:S01]  /*2250*/  IMAD.IADD R59, R5, 0x1, R59 ;  /* 0x00000001053b7824 */ /* 0x000fe200078e023b */
[----:B------:R-:W-:Y:S01]  /*2260*/  ISETP.GE.AND P0, PT, R22, UR4, PT ;  /* 0x0000000416007c0c */ /* 0x000fe2000bf06270 */
[----:B------:R-:W-:Y:S01]  /*2270*/  IMAD R57, R153, R9, R0 ;  /* 0x0000000999397224 */ /* 0x000fe200078e0200 */
[----:B------:R-:W-:Y:S01]  /*2280*/  SEL R3, RZ, 0xffffffff, P1 ;  /* 0xffffffffff037807 */ /* 0x000fe20000800000 */
[----:B------:R-:W-:Y:S01]  /*2290*/  ULDC.64 UR6, c[0x0][0x330] ;  /* 0x0000cc0000067ab9 */ /* 0x000fe20000000a00 */
[----:B------:R-:W-:Y:S01]  /*22a0*/  IADD3 R58, P1, R4, R6, RZ ;  /* 0x00000006043a7210 */ /* 0x000fe20007f3e0ff */
[----:B------:R-:W-:Y:S01]  /*22b0*/  VIADD R6, R22, 0xe0 ;  /* 0x000000e016067836 */ /* 0x000fe20000000000 */
[----:B------:R-:W-:Y:S01]  /*22c0*/  SEL R0, RZ, 0x1, P0 ;  /* 0x00000001ff007807 */ /* 0x000fe20000000000 */
[----:B------:R-:W-:Y:S01]  /*22d0*/  IMAD.SHL.U32 R3, R3, 0x2, RZ ;  /* 0x0000000203037824 */ /* 0x000fe200078e00ff */
[----:B------:R-:W-:Y:S01]  /*22e0*/  IADD3.X R57, R59, R7, R57, P1, !PT ;  /* 0x000000073b397210 */ /* 0x000fe20000ffe439 */
[----:B------:R-:W-:Y:S01]  /*22f0*/  IMAD R7, R11, UR6, RZ ;  /* 0x000000060b077c24 */ /* 0x000fe2000f8e02ff */
[----:B------:R-:W-:-:S02]  /*2300*/  ISETP.GE.AND P1, PT, R10, UR4, PT ;  /* 0x000000040a007c0c */ /* 0x000fc4000bf26270 */
[----:B------:R-:W-:Y:S01]  /*2310*/  LOP3.LUT R10, R3, 0x2, R0, 0xe2, !PT ;  /* 0x00000002030a7812 */ /* 0x000fe200078ee200 */
[----:B------:R-:W-:Y:S01]  /*2320*/  VIADD R3, R22, 0x40 ;  /* 0x0000004016037836 */ /* 0x000fe20000000000 */
[----:B------:R-:W-:Y:S01]  /*2330*/  ISETP.GE.AND P3, PT, R6, UR4, PT ;  /* 0x0000000406007c0c */ /* 0x000fe2000bf66270 */
[----:B------:R-:W-:Y:S01]  /*2340*/  VIADD R0, R22, 0x60 ;  /* 0x0000006016007836 */ /* 0x000fe20000000000 */
[----:B------:R-:W-:Y:S01]  /*2350*/  SEL R20, RZ, 0x40, P1 ;  /* 0x00000040ff147807 */ /* 0x000fe20000800000 */
[C---:B------:R-:W-:Y:S01]  /*2360*/  IMAD R13, R122.reuse, UR7, R7 ;  /* 0x000000077a0d7c24 */ /* 0x040fe2000f8e0207 */
[----:B------:R-:W-:Y:S01]  /*2370*/  ISETP.GE.AND P0, PT, R3, UR4, PT ;  /* 0x0000000403007c0c */ /* 0x000fe2000bf06270 */
[----:B------:R-:W-:Y:S01]  /*2380*/  IMAD.WIDE.U32 R6, R122, UR6, R22 ;  /* 0x000000067a067c25 */ /* 0x000fe2000f8e0016 */
[----:B------:R-:W-:Y:S01]  /*2390*/  ISETP.GE.AND P2, PT, R0, UR4, PT ;  /* 0x0000000400007c0c */ /* 0x000fe2000bf46270 */
[----:B------:R-:W-:Y:S01]  /*23a0*/  ULDC.64 UR6, c[0x0][0x338] ;  /* 0x0000ce0000067ab9 */ /* 0x000fe20000000a00 */
[----:B------:R-:W-:Y:S01]  /*23b0*/  SEL R11, RZ, 0x4, P0 ;  /* 0x00000004ff0b7807 */ /* 0x000fe20000000000 */
[----:B------:R-:W-:Y:S01]  /*23c0*/  IMAD.IADD R7, R7, 0x1, R13 ;  /* 0x0000000107077824 */ /* 0x000fe200078e020d */
[----:B------:R-:W-:Y:S01]  /*23d0*/  SEL R12, RZ, 0x8, P2 ;  /* 0x00000008ff0c7807 */ /* 0x000fe20001000000 */
[----:B------:R-:W-:Y:S01]  /*23e0*/  IMAD R13, R14, UR6, RZ ;  /* 0x000000060e0d7c24 */ /* 0x000fe2000f8e02ff */
[----:B------:R-:W-:Y:S01]  /*23f0*/  ISETP.GE.AND P0, PT, R61, UR4, PT ;  /* 0x000000043d007c0c */ /* 0x000fe2000bf06270 */
[----:B------:R-:W-:Y:S01]  /*2400*/  IMAD.WIDE.U32 R14, R153, R48, R22 ;  /* 0x00000030990e7225 */ /* 0x000fe200078e0016 */
[----:B------:R-:W-:-:S02]  /*2410*/  LOP3.LUT R10, R12, R10, R11, 0xfe, !PT ;  /* 0x0000000a0c0a7212 */ /* 0x000fc400078efe0b */
[----:B------:R-:W-:Y:S01]  /*2420*/  SEL R11, RZ, 0x10, P0 ;  /* 0x00000010ff0b7807 */ /* 0x000fe20000000000 */
[C---:B------:R-:W-:Y:S01]  /*2430*/  IMAD R85, R123.reuse, UR7, R13 ;  /* 0x000000077b557c24 */ /* 0x040fe2000f8e020d */
[----:B------:R-:W-:Y:S01]  /*2440*/  ISETP.GE.AND P0, PT, R22, R35, PT ;  /* 0x000000231600720c */ /* 0x000fe20003f06270 */
[----:B------:R-:W-:Y:S01]  /*2450*/  IMAD.WIDE.U32 R6, R123, UR6, R6 ;  /* 0x000000067b067c25 */ /* 0x000fe2000f8e0006 */
[----:B------:R-:W-:Y:S01]  /*2460*/  ISETP.GE.AND P2, PT, R62, UR4, PT ;  /* 0x000000043e007c0c */ /* 0x000fe2000bf46270 */
[----:B------:R-:W-:Y:S01]  /*2470*/  ULDC UR4, c[0x0][0x2f4] ;  /* 0x0000bd0000047ab9 */ /* 0x000fe20000000800 */
[----:B------:R-:W-:Y:S01]  /*2480*/  SEL R29, R35, RZ, P0 ;  /* 0x000000ff231d7207 */ /* 0x000fe20000000000 */
[----:B------:R-:W-:Y:S01]  /*2490*/  IMAD.IADD R85, R7, 0x1, R85 ;  /* 0x0000000107557824 */ /* 0x000fe200078e0255 */
[----:B------:R-:W-:Y:S02]  /*24a0*/  SEL R12, RZ, 0x20, P2 ;  /* 0x00000020ff0c7807 */ /* 0x000fe40001000000 */
[----:B------:R-:W-:Y:S01]  /*24b0*/  LOP3.LUT P1, RZ, R227, 0x4, RZ, 0xc0, !PT ;  /* 0x00000004e3ff7812 */ /* 0x000fe2000782c0ff */
[----:B------:R-:W-:Y:S01]  /*24c0*/  IMAD.IADD R29, R22, 0x1, R29 ;  /* 0x00000001161d7824 */ /* 0x000fe200078e021d */
[----:B------:R-:W-:Y:S01]  /*24d0*/  LOP3.LUT R21, R12, R10, R11, 0xfe, !PT ;  /* 0x0000000a0c157212 */ /* 0x000fe200078efe0b */
[----:B------:R-:W-:Y:S01]  /*24e0*/  IMAD R10, R159, R48, RZ ;  /* 0x000000309f0a7224 */ /* 0x000fe200078e02ff */
[C---:B------:R-:W-:Y:S01]  /*24f0*/  IADD3 R54, P2, R153.reuse, R54, RZ ;  /* 0x0000003699367210 */ /* 0x040fe20007f5e0ff */
[----:B------:R-:W-:Y:S01]  /*2500*/  IMAD.WIDE.U32 R12, R153, R52, R154 ;  /* 0x00000034990c7225 */ /* 0x000fe200078e009a */
[----:B------:R-:W-:-:S02]  /*2510*/  LOP3.LUT R87, R21, R20, RZ, 0xfc, !PT ;  /* 0x0000001415577212 */ /* 0x000fc400078efcff */
[----:B------:R-:W-:Y:S01]  /*2520*/  SHF.R.S32.HI R20, RZ, 0x1f, R29 ;  /* 0x0000001fff147819 */ /* 0x000fe2000001141d */
[----:B------:R-:W-:Y:S01]  /*2530*/  IMAD R31, R153, R49, R10 ;  /* 0x00000031991f7224 */ /* 0x000fe200078e020a */
[----:B------:R-:W-:Y:S01]  /*2540*/  SEL R70, R70, 0xffffffe0, !P1 ;  /* 0xffffffe046467807 */ /* 0x000fe20004800000 */
[----:B------:R-:W-:Y:S01]  /*2550*/  IMAD.IADD R13, R13, 0x1, R33 ;  /* 0x000000010d0d7824 */ /* 0x000fe200078e0221 */
[----:B------:R-:W-:Y:S01]  /*2560*/  LEA.HI R29, R20, R29, RZ, 0x3 ;  /* 0x0000001d141d7211 */ /* 0x000fe200078f18ff */
[-C--:B------:R-:W-:Y:S01]  /*2570*/  IMAD R20, R63, R48.reuse, RZ ;  /* 0x000000303f147224 */ /* 0x080fe200078e02ff */
[----:B------:R-:W-:Y:S01]  /*2580*/  SEL R86, RZ, 0xffffff80, P3 ;  /* 0xffffff80ff567807 */ /* 0x000fe20001800000 */
[----:B------:R-:W-:Y:S01]  /*2590*/  IMAD.IADD R15, R31, 0x1, R15 ;  /* 0x000000011f0f7824 */ /* 0x000fe200078e020f */
[----:B------:R-:W-:Y:S01]  /*25a0*/  LOP3.LUT R81, R29, 0xfffffff8, RZ, 0xc0, !PT ;  /* 0xfffffff81d517812 */ /* 0x000fe200078ec0ff */
[----:B------:R-:W-:Y:S01]  /*25b0*/  IMAD.WIDE.U32 R10, R153, R48, R154 ;  /* 0x00000030990a7225 */ /* 0x000fe200078e009a */
[----:B------:R-:W-:-:S02]  /*25c0*/  LOP3.LUT R86, R87, 0x80, R86, 0xc8, !PT ;  /* 0x0000008057567812 */ /* 0x000fc400078ec856 */
[----:B------:R-:W-:Y:S01]  /*25d0*/  SHF.R.S32.HI R80, RZ, 0x3, R29 ;  /* 0x00000003ff507819 */ /* 0x000fe2000001141d */
[C---:B------:R-:W-:Y:S01]  /*25e0*/  IMAD R33, R2.reuse, R49, R20 ;  /* 0x0000003102217224 */ /* 0x040fe200078e0214 */
[----:B------:R-:W-:Y:S01]  /*25f0*/  SHF.R.S32.HI R82, RZ, 0x1f, R81 ;  /* 0x0000001fff527819 */ /* 0x000fe20000011451 */
[----:B------:R-:W-:Y:S01]  /*2600*/  IMAD.WIDE.U32 R20, R2, R48, R14 ;  /* 0x0000003002147225 */ /* 0x000fe200078e000e */
[----:B------:R-:W-:Y:S02]  /*2610*/  ISETP.GE.AND P1, PT, R22, UR4, PT ;  /* 0x0000000416007c0c */ /* 0x000fe4000bf26270 */
[----:B------:R-:W-:Y:S01]  /*2620*/  LOP3.LUT R87, R87, 0x40, RZ, 0xc0, !PT ;  /* 0x0000004057577812 */ /* 0x000fe200078ec0ff */
[-C--:B------:R-:W-:Y:S01]  /*2630*/  IMAD.WIDE.U32 R50, R2, R52.reuse, R12 ;  /* 0x0000003402327225 */ /* 0x080fe200078e000c */
[--C-:B------:R-:W-:Y:S02]  /*2640*/  LOP3.LUT R12, R166, 0x38, R29.reuse, 0xf8, !PT ;  /* 0x00000038a60c7812 */ /* 0x100fe400078ef81d */
[----:B------:R-:W-:Y:S01]  /*2650*/  LOP3.LUT R13, R172, 0x38, R29, 0xf8, !PT ;  /* 0x00000038ac0d7812 */ /* 0x000fe200078ef81d */
[----:B------:R-:W-:Y:S01]  /*2660*/  IMAD.IADD R11, R11, 0x1, R31 ;  /* 0x000000010b0b7824 */ /* 0x000fe200078e021f */
[----:B------:R-:W-:Y:S01]  /*2670*/  LOP3.LUT R12, R12, R173, RZ, 0x3c, !PT ;  /* 0x000000ad0c0c7212 */ /* 0x000fe200078e3cff */
[----:B------:R-:W-:Y:S01]  /*2680*/  IMAD R14, R63, R52, RZ ;  /* 0x000000343f0e7224 */ /* 0x000fe200078e02ff */
[----:B------:R-:W-:Y:S01]  /*2690*/  LOP3.LUT R84, R13, R174, RZ, 0x3c, !PT ;  /* 0x000000ae0d547212 */ /* 0x000fe200078e3cff */
[----:B------:R-:W-:-:S02]  /*26a0*/  IMAD R31, R9, 0x60, RZ ;  /* 0x00000060091f7824 */ /* 0x000fc400078e02ff */
[----:B------:R-:W-:-:S04]  /*26b0*/  IMAD.WIDE.U32 R10, R2, R48, R10 ;  /* 0x00000030020a7225 */ /* 0x000fc800078e000a */
[----:B------:R-:W-:Y:S02]  /*26c0*/  IMAD R79, R2, R53, R14 ;  /* 0x00000035024f7224 */ /* 0x000fe400078e020e */
[----:B------:R-:W-:Y:S02]  /*26d0*/  IMAD R15, R53, 0x60, RZ ;  /* 0x00000060350f7824 */ /* 0x000fe400078e02ff */
        /* <DEDUP_REMOVED lines=13> */
[----:B------:R-:W-:-:S07]  /*27b0*/  IMAD.IADD R84, R175, 0x1, R84 ;  /* 0x00000001af547824 */ /* 0x000fce00078e0254 */
.L_x_12707:
[----:B0-----:R-:W0:Y:S01]  /*27c0*/  LDC.64 R90, c[0x0][0x2e8] ;  /* 0x0000ba00ff5a7b82 */ /* 0x001e220000000a00 */
        /* <DEDUP_REMOVED lines=19> */
[----:B------:R-:W-:Y:S02]  /*2900*/  LEA.HI.X R33, R12, R91, R13, 0x1, P3 ;  /* 0x0000005b0c217211 */ /* 0x000fe400018f0c0d */
[----:B-1----:R-:W-:Y:S02]  /*2910*/  ISETP.GE.AND P3, PT, R95, 0x1, PT ;  /* 0x000000015f00780c */ /* 0x002fe40003f66270 */
[----:B------:R-:W-:Y:S02]  /*2920*/  ISETP.GT.AND P4, PT, R26, R27, PT ;  /* 0x0000001b1a00720c */ /* 0x000fe40003f84270 */
[----:B------:R-:W-:Y:S02]  /*2930*/  LEA.HI.X R35, R14, R91, R15, 0x1, P5 ;  /* 0x0000005b0e237211 */ /* 0x000fe400028f0c0f */
[----:B------:R-:W-:-:S07]  /*2940*/  P2R R89, PR, RZ, 0x10 ;  /* 0x00000010ff597803 */ /* 0x000fce0000000000 */
[----:B------:R-:W-:Y:S05]  /*2950*/  @!P3 BRA `(.L_x_12657) ;  /* 0x000000280038b947 */ /* 0x000fea0003800000 */
[----:B------:R-:W-:Y:S01]  /*2960*/  ULDC.U8 UR4, c[0x0][0x410] ;  /* 0x0001040000047ab9 */ /* 0x000fe20000000000 */
[-C--:B------:R-:W-:Y:S01]  /*2970*/  IMAD R13, R75, R26.reuse, RZ ;  /* 0x0000001a4b0d7224 */ /* 0x080fe200078e02ff */
[----:B------:R-:W-:Y:S01]  /*2980*/  ISETP.NE.AND P3, PT, RZ, UR4, PT ;  /* 0x00000004ff007c0c */ /* 0x000fe2000bf65270 */
[----:B------:R-:W-:Y:S02]  /*2990*/  IMAD R15, R76, R26, RZ ;  /* 0x0000001a4c0f7224 */ /* 0x000fe400078e02ff */
[----:B------:R-:W-:Y:S02]  /*29a0*/  IMAD R98, R26, -0x60, R56 ;  /* 0xffffffa01a627824 */ /* 0x000fe400078e0238 */
[C---:B------:R-:W-:Y:S02]  /*29b0*/  IMAD R13, R28.reuse, R48, R13 ;  /* 0x000000301c0d7224 */ /* 0x040fe400078e020d */
[----:B------:R-:W-:Y:S01]  /*29c0*/  IMAD R15, R28, R52, R15 ;  /* 0x000000341c0f7224 */ /* 0x000fe200078e020f */
[----:B------:R-:W-:Y:S01]  /*29d0*/  VIMNMX R98, R98, 0x60, PT ;  /* 0x0000006062627848 */ /* 0x000fe20003fe0100 */
[----:B------:R-:W-:-:S04]  /*29e0*/  IMAD.WIDE.U32 R42, R48, R26, RZ ;  /* 0x0000001a302a7225 */ /* 0x000fc800078e00ff */
        /* <DEDUP_REMOVED lines=32> */
.L_x_12660:
[----:B------:R-:W-:Y:S05]  /*2bf0*/  BSYNC B1 ;  /* 0x0000000000017941 */ /* 0x000fea0003800000 */
.L_x_12659:
[----:B------:R-:W-:Y:S01]  /*2c00*/  ISETP.GE.AND P5, PT, R156, R98, PT ;  /* 0x000000629c00720c */ /* 0x000fe20003fa6270 */
[----:B------:R-:W-:Y:S01]  /*2c10*/  BSSY B1, `(.L_x_12661) ;  /* 0x000001b000017945 */ /* 0x000fe20003800000 */
[----:B------:R-:W-:Y:S02]  /*2c20*/  CS2R R36, SRZ ;  /* 0x0000000000247805 */ /* 0x000fe4000001ff00 */
        /* <DEDUP_REMOVED lines=9> */
[----:B0-----:R-:W-:Y:S02]  /*2cc0*/  IADD3.X R13, R77, R97, R66, P3, P6 ;  /* 0x000000614d0d7210 */ /* 0x001fe40001fec442 */
        /* <DEDUP_REMOVED lines=15> */
.L_x_12662:
[----:B------:R-:W-:Y:S05]  /*2dc0*/  BSYNC B1 ;  /* 0x0000000000017941 */ /* 0x000fea0003800000 */
.L_x_12661:
[----:B01----:R-:W-:Y:S01]  /*2dd0*/  IMAD.MOV.U32 R12, RZ, RZ, R92 ;  /* 0x000000ffff0c7224 */ /* 0x003fe200078e005c */
        /* <DEDUP_REMOVED lines=26> */
.L_x_12663:
[----:B------:R-:W-:Y:S01]  /*2f80*/  IMAD R88, R152, 0x8, R144 ;  /* 0x0000000898587824 */ /* 0x000fe200078e0290 */
[----:B------:R-:W-:Y:S01]  /*2f90*/  SHF.L.U32 R99, R157, 0x1f, RZ ;  /* 0x0000001f9d637819 */ /* 0x000fe200000006ff */
[----:B------:R-:W-:Y:S03]  /*2fa0*/  BSSY B1, `(.L_x_12664) ;  /* 0x0000003000017945 */ /* 0x000fe60003800000 */
[----:B------:R-:W0:Y:S02]  /*2fb0*/  SYNCS.PHASECHK.TRANS64.TRYWAIT P6, [R88+URZ+0x32490], R99 ;  /* 0x03249063580075a7 */ /* 0x000e2400080c017f */
[----:B0-----:R-:W-:Y:S05]  /*2fc0*/  @!P6 BRA `(.L_x_12665) ;  /* 0x0000033000f8e947 */ /* 0x001fea0003800000 */
.L_x_13041:
[----:B------:R-:W-:Y:S05]  /*2fd0*/  BSYNC B1 ;  /* 0x0000000000017941 */ /* 0x000fea0003800000 */
.L_x_12664:
        /* <DEDUP_REMOVED lines=49> */
.L_x_12671:
[----:B------:R-:W-:Y:S05]  /*32f0*/  BSYNC B3 ;  /* 0x0000000000037941 */ /* 0x000fea0003800000 */
.L_x_12670:
[----:B--2---:R1:W-:Y:S02]  /*3300*/  STG.E.128 desc[UR42][R34.64], R12 ;  /* 0x0000000c22007986 */ /* 0x0043e4000c101d2a */
.L_x_12669:
[----:B------:R-:W-:Y:S05]  /*3310*/  BSYNC B2 ;  /* 0x0000000000027941 */ /* 0x000fea0003800000 */
.L_x_12668:
        /* <DEDUP_REMOVED lines=46> */
.L_x_12673:
[----:B------:R-:W-:Y:S05]  /*3600*/  BSYNC B2 ;  /* 0x0000000000027941 */ /* 0x000fea0003800000 */
.L_x_12672:
[----:B--2---:R2:W-:Y:S02]  /*3610*/  STG.E.128 desc[UR42][R34.64+0x40], R12 ;  /* 0x0000400c22007986 */ /* 0x0045e4000c101d2a */
.L_x_12667:
[----:B------:R-:W-:Y:S05]  /*3620*/  BSYNC B1 ;  /* 0x0000000000017941 */ /* 0x000fea0003800000 */
.L_x_12666:
        /* <DEDUP_REMOVED lines=22> */
[C---:B------:R-:W-:Y:S01]  /*3790*/  FMUL.FTZ R37, R13.reuse, R37 ;  /* 0x000000250d257220 */ /* 0x040fe20000410000 */
[----:B------:R-:W-:Y:S01]  /*37a0*/  FFMA.FTZ R46, R13, R36, -R46 ;  /* 0x000000240d2e7223 */ /* 0x000fe2000001082e */
[----:B------:R-:W-:Y:S01]  /*37b0*/  FMUL.FTZ R44, R15, R44 ;  /* 0x0000002c0f2c7220 */ /* 0x000fe20000410000 */
[----:B------:R-:W-:-:S02]  /*37c0*/  HADD2.F32 R13, -RZ, R12.H1_H1 ;  /* 0x3000000cff0d7230 */ /* 0x000fc40000004100 */
[----:B------:R-:W-:Y:S01]  /*37d0*/  FFMA.FTZ R90, R15, R38, -R90 ;  /* 0x000000260f5a7223 */ /* 0x000fe2000001085a */
[--C-:B------:R-:W-:Y:S02]  /*37e0*/  HADD2.F32 R15, -RZ, R43.reuse.H1_H1 ;  /* 0x3000002bff0f7230 */ /* 0x100fe40000004100 */
[----:B------:R-:W-:Y:S01]  /*37f0*/  FFMA.FTZ R45, R14, R36, R37 ;  /* 0x000000240e2d7223 */ /* 0x000fe20000010025 */
[----:B------:R-:W-:Y:S02]  /*3800*/  HADD2.F32 R43, -RZ, R43.H0_H0 ;  /* 0x2000002bff2b7230 */ /* 0x000fe40000004100 */
[----:B------:R-:W-:Y:S01]  /*3810*/  FFMA.FTZ R47, R35, R38, R44 ;  /* 0x00000026232f7223 */ /* 0x000fe2000001002c */
        /* <DEDUP_REMOVED lines=8> */
[----:B------:R-:W-:Y:S01]  /*38a0*/  FMUL.FTZ R43, R14, R37 ;  /* 0x000000250e2b7220 */ /* 0x000fe20000410000 */
[----:B------:R-:W-:Y:S01]  /*38b0*/  FFMA.FTZ R36, R13, R15, R36 ;  /* 0x0000000f0d247223 */ /* 0x000fe20000010024 */
[C---:B------:R-:W-:Y:S01]  /*38c0*/  FMUL.FTZ R37, R34.reuse, R37 ;  /* 0x0000002522257220 */ /* 0x040fe20000410000 */
[----:B------:R-:W-:Y:S01]  /*38d0*/  F2FP.F16.F32.PACK_AB R13, R45, R46 ;  /* 0x0000002e2d0d723e */ /* 0x000fe200000000ff */
[-C--:B------:R-:W-:Y:S01]  /*38e0*/  FFMA.FTZ R43, R34, R35.reuse, -R43 ;  /* 0x00000023222b7223 */ /* 0x080fe2000001082b */
[----:B------:R-:W-:Y:S01]  /*38f0*/  F2FP.F16.F32.PACK_AB R15, R47, R90 ;  /* 0x0000005a2f0f723e */ /* 0x000fe200000000ff */
[----:B------:R-:W-:Y:S01]  /*3900*/  FFMA.FTZ R14, R14, R35, R37 ;  /* 0x000000230e0e7223 */ /* 0x000fe20000010025 */
[----:B------:R-:W-:-:S04]  /*3910*/  F2FP.F16.F32.PACK_AB R12, R36, R39 ;  /* 0x00000027240c723e */ /* 0x000fc800000000ff */
[----:B------:R-:W-:-:S07]  /*3920*/  F2FP.F16.F32.PACK_AB R14, R14, R43 ;  /* 0x0000002b0e0e723e */ /* 0x000fce00000000ff */
.L_x_12678:
[----:B------:R-:W-:Y:S05]  /*3930*/  BSYNC B2 ;  /* 0x0000000000027941 */ /* 0x000fea0003800000 */
.L_x_12677:
[----:B--2---:R3:W-:Y:S02]  /*3940*/  STG.E.128 desc[UR42][R32.64], R12 ;  /* 0x0000000c20007986 */ /* 0x0047e4000c101d2a */
.L_x_12676:
[----:B------:R-:W-:Y:S05]  /*3950*/  BSYNC B1 ;  /* 0x0000000000017941 */ /* 0x000fea0003800000 */
.L_x_12675:
        /* <DEDUP_REMOVED lines=46> */
.L_x_12680:
[----:B------:R-:W-:Y:S05]  /*3c40*/  BSYNC B1 ;  /* 0x0000000000017941 */ /* 0x000fea0003800000 */
.L_x_12679:
[----:B--2---:R4:W-:Y:S01]  /*3c50*/  STG.E.128 desc[UR42][R32.64+0x40], R12 ;  /* 0x0000400c20007986 */ /* 0x0049e2000c101d2a */
[----:B------:R-:W-:Y:S05]  /*3c60*/  BRA `(.L_x_12674) ;  /* 0x0000001400d87947 */ /* 0x000fea0003800000 */
.L_x_12658:
[-C--:B------:R-:W-:Y:S01]  /*3c70*/  ISETP.GE.AND P4, PT, R153, R98.reuse, PT ;  /* 0x000000629900720c */ /* 0x080fe20003f86270 */
[----:B------:R-:W-:Y:S01]  /*3c80*/  BSSY B1, `(.L_x_12681) ;  /* 0x0000020000017945 */ /* 0x000fe20003800000 */
[----:B------:R-:W-:Y:S02]  /*3c90*/  ISETP.GE.AND P3, PT, R156, R98, PT ;  /* 0x000000629c00720c */ /* 0x000fe40003f66270 */
[----:B------:R-:W-:Y:S02]  /*3ca0*/  CS2R R34, SRZ ;  /* 0x0000000000227805 */ /* 0x000fe4000001ff00 */
[CC--:B------:R-:W-:Y:S02]  /*3cb0*/  ISETP.GE.OR P4, PT, R22.reuse, R95.reuse, P4 ;  /* 0x0000005f1600720c */ /* 0x0c0fe40002786670 */
[----:B------:R-:W-:Y:S02]  /*3cc0*/  CS2R R14, SRZ ;  /* 0x00000000000e7805 */ /* 0x000fe4000001ff00 */
[----:B------:R-:W-:-:S02]  /*3cd0*/  ISETP.GE.OR P3, PT, R22, R95, P3 ;  /* 0x0000005f1600720c */ /* 0x000fc40001f66670 */
[----:B------:R-:W-:Y:S02]  /*3ce0*/  CS2R R12, SRZ ;  /* 0x00000000000c7805 */ /* 0x000fe4000001ff00 */
[----:B------:R-:W-:Y:S02]  /*3cf0*/  CS2R R30, SRZ ;  /* 0x00000000001e7805 */ /* 0x000fe4000001ff00 */
[----:B------:R-:W-:-:S03]  /*3d00*/  CS2R R28, SRZ ;  /* 0x00000000001c7805 */ /* 0x000fc6000001ff00 */
[----:B------:R-:W-:Y:S05]  /*3d10*/  @P4 BRA `(.L_x_12682) ;  /* 0x0000000000584947 */ /* 0x000fea0003800000 */
[----:B------:R-:W-:Y:S01]  /*3d20*/  ULDC.64 UR4, c[0x0][0x408] ;  /* 0x0001020000047ab9 */ /* 0x000fe20000000a00 */
[----:B------:R-:W-:Y:S01]  /*3d30*/  IMAD.MOV.U32 R12, RZ, RZ, R22 ;  /* 0x000000ffff0c7224 */ /* 0x000fe200078e0016 */
[----:B------:R-:W-:Y:S01]  /*3d40*/  ULDC.64 UR6, c[0x0][0x400] ;  /* 0x0001000000067ab9 */ /* 0x000fe20000000a00 */
[----:B------:R-:W-:Y:S02]  /*3d50*/  IMAD R14, R159, UR4, RZ ;  /* 0x000000049f0e7c24 */ /* 0x000fe4000f8e02ff */
[----:B------:R-:W-:Y:S02]  /*3d60*/  IMAD.MOV.U32 R13, RZ, RZ, R23 ;  /* 0x000000ffff0d7224 */ /* 0x000fe400078e0017 */
[C---:B------:R-:W-:Y:S02]  /*3d70*/  IMAD R15, R153.reuse, UR5, R14 ;  /* 0x00000005990f7c24 */ /* 0x040fe4000f8e020e */
[----:B------:R-:W-:-:S04]  /*3d80*/  IMAD.WIDE.U32 R12, R153, UR4, R12 ;  /* 0x00000004990c7c25 */ /* 0x000fc8000f8e000c */
[----:B------:R-:W-:Y:S02]  /*3d90*/  IMAD.IADD R13, R15, 0x1, R13 ;  /* 0x000000010f0d7824 */ /* 0x000fe400078e020d */
[----:B------:R-:W-:Y:S02]  /*3da0*/  IMAD R15, R63, UR4, RZ ;  /* 0x000000043f0f7c24 */ /* 0x000fe4000f8e02ff */
[----:B------:R-:W-:-:S04]  /*3db0*/  IMAD.WIDE.U32 R12, R2, UR4, R12 ;  /* 0x00000004020c7c25 */ /* 0x000fc8000f8e000c */
[----:B------:R-:W-:Y:S01]  /*3dc0*/  IMAD R15, R2, UR5, R15 ;  /* 0x00000005020f7c24 */ /* 0x000fe2000f8e020f */
[----:B------:R-:W-:Y:S01]  /*3dd0*/  IADD3 R14, P4, R40, R12, RZ ;  /* 0x0000000c280e7210 */ /* 0x000fe20007f9e0ff */
[----:B------:R-:W-:-:S03]  /*3de0*/  ULDC.64 UR4, c[0x0][0x3e8] ;  /* 0x0000fa0000047ab9 */ /* 0x000fc60000000a00 */
[----:B------:R-:W-:Y:S02]  /*3df0*/  IADD3.X R15, R99, R15, R13, P4, !PT ;  /* 0x0000000f630f7210 */ /* 0x000fe400027fe40d */
[----:B------:R-:W-:-:S05]  /*3e00*/  IADD3 R13, P4, R20, R42, RZ ;  /* 0x0000002a140d7210 */ /* 0x000fca0007f9e0ff */
[----:B------:R-:W-:Y:S01]  /*3e10*/  IMAD.X R28, R97, 0x1, R78, P4 ;  /* 0x00000001611c7824 */ /* 0x000fe200020e064e */
[----:B------:R-:W-:-:S04]  /*3e20*/  LEA R12, P4, R13, UR4, 0x1 ;  /* 0x000000040d0c7c11 */ /* 0x000fc8000f8808ff */
[----:B------:R-:W-:Y:S02]  /*3e30*/  LEA.HI.X R13, R13, UR5, R28, 0x1, P4 ;  /* 0x000000050d0d7c11 */ /* 0x000fe4000a0f0c1c */
[----:B------:R-:W-:-:S04]  /*3e40*/  LEA R28, P4, R14, UR6, 0x1 ;  /* 0x000000060e1c7c11 */ /* 0x000fc8000f8808ff */
[----:B------:R-:W-:Y:S02]  /*3e50*/  LEA.HI.X R29, R14, UR7, R15, 0x1, P4 ;  /* 0x000000070e1d7c11 */ /* 0x000fe4000a0f0c0f */
[----:B------:R-:W5:Y:S04]  /*3e60*/  LDG.E.128 R12, desc[UR42][R12.64] ;  /* 0x0000002a0c0c7981 */ /* 0x000f68000c1e1d00 */
[----:B------:R-:W5:Y:S03]  /*3e70*/  LDG.E.128 R28, desc[UR42][R28.64] ;  /* 0x0000002a1c1c7981 */ /* 0x000f66000c1e1d00 */
.L_x_12682:
[----:B------:R-:W-:Y:S05]  /*3e80*/  BSYNC B1 ;  /* 0x0000000000017941 */ /* 0x000fea0003800000 */
.L_x_12681:
[----:B------:R-:W-:Y:S01]  /*3e90*/  BSSY B1, `(.L_x_12683) ;  /* 0x000001e000017945 */ /* 0x000fe20003800000 */
[----:B------:R-:W-:Y:S02]  /*3ea0*/  ISETP.GE.AND P4, PT, R22, R95, PT ;  /* 0x0000005f1600720c */ /* 0x000fe40003f86270 */
[----:B------:R-:W-:Y:S02]  /*3eb0*/  CS2R R32, SRZ ;  /* 0x0000000000207805 */ /* 0x000fe4000001ff00 */
[----:B------:R-:W-:Y:S01]  /*3ec0*/  CS2R R38, SRZ ;  /* 0x0000000000267805 */ /* 0x000fe2000001ff00 */
[----:B-----5:R-:W-:Y:S01]  /*3ed0*/  IMAD.MOV.U32 R45, RZ, RZ, R14 ;  /* 0x000000ffff2d7224 */ /* 0x020fe200078e000e */
[----:B------:R-:W-:Y:S01]  /*3ee0*/  CS2R R36, SRZ ;  /* 0x0000000000247805 */ /* 0x000fe2000001ff00 */
[----:B------:R-:W-:Y:S06]  /*3ef0*/  @P3 BRA `(.L_x_12684) ;  /* 0x00000000005c3947 */ /* 0x000fec0003800000 */
[----:B------:R-:W-:Y:S01]  /*3f00*/  ULDC.64 UR4, c[0x0][0x408] ;  /* 0x0001020000047ab9 */ /* 0x000fe20000000a00 */
[----:B------:R-:W-:Y:S01]  /*3f10*/  IMAD.MOV.U32 R32, RZ, RZ, R22 ;  /* 0x000000ffff207224 */ /* 0x000fe200078e0016 */
[----:B------:R-:W-:Y:S01]  /*3f20*/  IADD3 R42, P3, P5, R20, R42, R67 ;  /* 0x0000002a142a7210 */ /* 0x000fe20007d7e043 */
[----:B------:R-:W-:Y:S01]  /*3f30*/  IMAD R34, R159, UR4, RZ ;  /* 0x000000049f227c24 */ /* 0x000fe2000f8e02ff */
[----:B------:R-:W-:Y:S01]  /*3f40*/  ULDC.64 UR6, c[0x0][0x400] ;  /* 0x0001000000067ab9 */ /* 0x000fe20000000a00 */
[----:B------:R-:W-:Y:S01]  /*3f50*/  IMAD.MOV.U32 R33, RZ, RZ, R23 ;  /* 0x000000ffff217224 */ /* 0x000fe200078e0017 */
[----:B------:R-:W-:Y:S01]  /*3f60*/  IADD3.X R37, R78, R97, R66, P3, P5 ;  /* 0x000000614e257210 */ /* 0x000fe20001fea442 */
[C---:B------:R-:W-:Y:S02]  /*3f70*/  IMAD R35, R153.reuse, UR5, R34 ;  /* 0x0000000599237c24 */ /* 0x040fe4000f8e0222 */
[----:B------:R-:W-:-:S04]  /*3f80*/  IMAD.WIDE.U32 R32, R153, UR4, R32 ;  /* 0x0000000499207c25 */ /* 0x000fc8000f8e0020 */
[----:B------:R-:W-:Y:S02]  /*3f90*/  IMAD R39, R63, UR4, RZ ;  /* 0x000000043f277c24 */ /* 0x000fe4000f8e02ff */
[----:B------:R-:W-:Y:S02]  /*3fa0*/  IMAD.IADD R33, R35, 0x1, R33 ;  /* 0x0000000123217824 */ /* 0x000fe400078e0221 */
[C---:B------:R-:W-:Y:S02]  /*3fb0*/  IMAD R39, R2.reuse, UR5, R39 ;  /* 0x0000000502277c24 */ /* 0x040fe4000f8e0227 */
[----:B------:R-:W-:Y:S01]  /*3fc0*/  IMAD.WIDE.U32 R32, R2, UR4, R32 ;  /* 0x0000000402207c25 */ /* 0x000fe2000f8e0020 */
[----:B------:R-:W-:-:S03]  /*3fd0*/  ULDC.64 UR4, c[0x0][0x3e8] ;  /* 0x0000fa0000047ab9 */ /* 0x000fc60000000a00 */
[----:B------:R-:W-:Y:S01]  /*3fe0*/  IMAD.IADD R35, R39, 0x1, R33 ;  /* 0x0000000127237824 */ /* 0x000fe200078e0221 */
[----:B------:R-:W-:-:S04]  /*3ff0*/  IADD3 R40, P3, P5, R32, R40, R69 ;  /* 0x0000002820287210 */ /* 0x000fc80007d7e045 */
[----:B------:R-:W-:Y:S02]  /*4000*/  IADD3.X R35, R35, R99, R68, P3, P5 ;  /* 0x0000006323237210 */ /* 0x000fe40001fea444 */
[----:B------:R-:W-:-:S04]  /*4010*/  LEA R32, P3, R42, UR4, 0x1 ;  /* 0x000000042a207c11 */ /* 0x000fc8000f8608ff */
[----:B------:R-:W-:Y:S02]  /*4020*/  LEA.HI.X R33, R42, UR5, R37, 0x1, P3 ;  /* 0x000000052a217c11 */ /* 0x000fe400098f0c25 */
[----:B------:R-:W-:-:S04]  /*4030*/  LEA R36, P3, R40, UR6, 0x1 ;  /* 0x0000000628247c11 */ /* 0x000fc8000f8608ff */
[----:B------:R-:W-:Y:S02]  /*4040*/  LEA.HI.X R37, R40, UR7, R35, 0x1, P3 ;  /* 0x0000000728257c11 */ /* 0x000fe400098f0c23 */
[----:B------:R-:W5:Y:S04]  /*4050*/  LDG.E.128 R32, desc[UR42][R32.64] ;  /* 0x0000002a20207981 */ /* 0x000f68000c1e1d00 */
[----:B------:R-:W5:Y:S03]  /*4060*/  LDG.E.128 R36, desc[UR42][R36.64] ;  /* 0x0000002a24247981 */ /* 0x000f66000c1e1d00 */
.L_x_12684:
[----:B------:R-:W-:Y:S05]  /*4070*/  BSYNC B1 ;  /* 0x0000000000017941 */ /* 0x000fea0003800000 */
.L_x_12683:
[----:B------:R-:W-:Y:S01]  /*4080*/  IMAD.MOV.U32 R40, RZ, RZ, R15 ;  /* 0x000000ffff287224 */ /* 0x000fe200078e000f */
[----:B------:R-:W-:Y:S01]  /*4090*/  ISETP.NE.AND P3, PT, R71, 0x3, PT ;  /* 0x000000034700780c */ /* 0x000fe20003f65270 */
        /* <DEDUP_REMOVED lines=10> */
[----:B-----5:R-:W-:Y:S01]  /*4140*/  IMAD.MOV.U32 R41, RZ, RZ, R35 ;  /* 0x000000ffff297224 */ /* 0x020fe200078e0023 */
[----:B------:R-:W-:Y:S01]  /*4150*/  PRMT R123, R40, 0x5410, R42 ;  /* 0x00005410287b7816 */ /* 0x000fe2000000002a */
[----:B------:R-:W-:Y:S01]  /*4160*/  IMAD.MOV.U32 R40, RZ, RZ, R34 ;  /* 0x000000ffff287224 */ /* 0x000fe200078e0022 */
[----:B------:R-:W-:Y:S01]  /*4170*/  PRMT R111, R111, 0x5410, R43 ;  /* 0x000054106f6f7816 */ /* 0x000fe2000000002b */
[----:B------:R-:W-:Y:S02]  /*4180*/  IMAD.MOV.U32 R42, RZ, RZ, R32 ;  /* 0x000000ffff2a7224 */ /* 0x000fe400078e0020 */
        /* <DEDUP_REMOVED lines=11> */
.L_x_12685:
        /* <DEDUP_REMOVED lines=9> */
.L_x_13042:
[----:B------:R-:W-:Y:S05]  /*42d0*/  BSYNC B1 ;  /* 0x0000000000017941 */ /* 0x000fea0003800000 */
.L_x_12686:
        /* <DEDUP_REMOVED lines=14> */
[----:B------:R-:W-:Y:S02]  /*43c0*/  IMAD.SHL.U32 R105, R41, 0x8, RZ ;  /* 0x0000000829697824 */ /* 0x000fe400078e00ff */
[----:B------:R-:W-:-:S03]  /*43d0*/  IMAD R41, R152, 0x1800, R83 ;  /* 0x0000180098297824 */ /* 0x000fc600078e0253 */
[----:B------:R-:W-:Y:S01]  /*43e0*/  LOP3.LUT R40, R166, 0x38, R105, 0xf8, !PT ;  /* 0x00000038a6287812 */ /* 0x000fe200078ef869 */
[----:B------:R-:W-:-:S03]  /*43f0*/  IMAD R41, R41, 0x2, R144 ;  /* 0x0000000229297824 */ /* 0x000fc600078e0290 */
        /* <DEDUP_REMOVED lines=51> */
[----:B------:R-:W-:Y:S01]  /*4730*/  HADD2.F32 R28, -RZ, R123.H1_H1 ;  /* 0x3000007bff1c7230 */ /* 0x000fe20000004100 */
[----:B------:R-:W-:Y:S01]  /*4740*/  F2FP.F16.F32.PACK_AB R114, R117, R114 ;  /* 0x000000727572723e */ /* 0x000fe200000000ff */
[----:B------:R-:W-:Y:S01]  /*4750*/  HADD2.F32 R13, -RZ, R40.H0_H0 ;  /* 0x20000028ff0d7230 */ /* 0x000fe20000004100 */
[----:B------:R-:W-:Y:S01]  /*4760*/  F2FP.F16.F32.PACK_AB R115, R116, R115 ;  /* 0x000000737473723e */ /* 0x000fe200000000ff */
[----:B------:R-:W-:Y:S02]  /*4770*/  HADD2.F32 R44, -RZ, R44.H1_H1 ;  /* 0x3000002cff2c7230 */ /* 0x000fe40000004100 */
[-C--:B------:R-:W-:Y:S01]  /*4780*/  FMUL.FTZ R30, R14, R28.reuse ;  /* 0x0000001c0e1e7220 */ /* 0x080fe20000410000 */
[----:B------:R-:W-:Y:S02]  /*4790*/  HADD2.F32 R40, -RZ, R40.H1_H1 ;  /* 0x30000028ff287230 */ /* 0x000fe40000004100 */
[----:B------:R-:W-:Y:S01]  /*47a0*/  FMUL.FTZ R41, R13, R28 ;  /* 0x0000001c0d297220 */ /* 0x000fe20000410000 */
[----:B------:R-:W-:-:S02]  /*47b0*/  HADD2.F32 R15, -RZ, R122.H1_H1 ;  /* 0x3000007aff0f7230 */ /* 0x000fc40000004100 */
[-C--:B------:R-:W-:Y:S01]  /*47c0*/  FMUL.FTZ R43, R44, R31.reuse ;  /* 0x0000001f2c2b7220 */ /* 0x080fe20000410000 */
[----:B------:R-:W-:Y:S02]  /*47d0*/  HADD2.F32 R29, -RZ, R120.H0_H0 ;  /* 0x20000078ff1d7230 */ /* 0x000fe40000004100 */
[----:B------:R-:W-:Y:S01]  /*47e0*/  FMUL.FTZ R31, R40, R31 ;  /* 0x0000001f281f7220 */ /* 0x000fe20000410000 */
[----:B------:R-:W-:Y:S02]  /*47f0*/  HADD2.F32 R28, -RZ, R123.H0_H0 ;  /* 0x2000007bff1c7230 */ /* 0x000fe40000004100 */
[-C--:B------:R-:W-:Y:S01]  /*4800*/  FFMA.FTZ R41, R14, R15.reuse, R41 ;  /* 0x0000000f0e297223 */ /* 0x080fe20000010029 */
[----:B------:R-:W-:Y:S01]  /*4810*/  FFMA.FTZ R30, R13, R15, -R30 ;  /* 0x0000000f0d1e7223 */ /* 0x000fe2000001081e */
[-C--:B------:R-:W-:Y:S01]  /*4820*/  FFMA.FTZ R44, R44, R29.reuse, R31 ;  /* 0x0000001d2c2c7223 */ /* 0x080fe2000001001f */
[----:B------:R-:W-:Y:S02]  /*4830*/  HADD2.F32 R14, -RZ, R46.H0_H0 ;  /* 0x2000002eff0e7230 */ /* 0x000fe40000004100 */
[----:B------:R-:W-:Y:S01]  /*4840*/  FFMA.FTZ R43, R40, R29, -R43 ;  /* 0x0000001d282b7223 */ /* 0x000fe2000001082b */
[----:B------:R-:W-:-:S02]  /*4850*/  HADD2.F32 R31, -RZ, R118.H0_H0 ;  /* 0x20000076ff1f7230 */ /* 0x000fc40000004100 */
[----:B------:R-:W-:Y:S01]  /*4860*/  HADD2.F32 R13, -RZ, R42.H0_H0 ;  /* 0x2000002aff0d7230 */ /* 0x000fe20000004100 */
[----:B------:R-:W-:Y:S01]  /*4870*/  F2FP.F16.F32.PACK_AB R44, R44, R41 ;  /* 0x000000292c2c723e */ /* 0x000fe200000000ff */
[----:B------:R-:W-:Y:S01]  /*4880*/  HADD2.F32 R46, -RZ, R46.H1_H1 ;  /* 0x3000002eff2e7230 */ /* 0x000fe20000004100 */
[----:B------:R-:W-:Y:S01]  /*4890*/  F2FP.F16.F32.PACK_AB R40, R43, R30 ;  /* 0x0000001e2b28723e */ /* 0x000fe200000000ff */
[----:B------:R-:W-:Y:S02]  /*48a0*/  HADD2.F32 R42, -RZ, R42.H1_H1 ;  /* 0x3000002aff2a7230 */ /* 0x000fe40000004100 */
[----:B------:R-:W-:Y:S01]  /*48b0*/  FMUL.FTZ R45, R13, R28 ;  /* 0x0000001c0d2d7220 */ /* 0x000fe20000410000 */
[----:B------:R-:W-:Y:S02]  /*48c0*/  HADD2.F32 R15, -RZ, R122.H0_H0 ;  /* 0x2000007aff0f7230 */ /* 0x000fe40000004100 */
[----:B------:R-:W-:Y:S01]  /*48d0*/  FMUL.FTZ R47, R46, R31 ;  /* 0x0000001f2e2f7220 */ /* 0x000fe20000410000 */
[----:B------:R-:W-:-:S02]  /*48e0*/  HADD2.F32 R29, -RZ, R12.H0_H0 ;  /* 0x2000000cff1d7230 */ /* 0x000fc40000004100 */
[----:B------:R-:W-:Y:S01]  /*48f0*/  FMUL.FTZ R12, R14, R28 ;  /* 0x0000001c0e0c7220 */ /* 0x000fe20000410000 */
[----:B------:R-:W-:Y:S01]  /*4900*/  FMUL.FTZ R31, R42, R31 ;  /* 0x0000001f2a1f7220 */ /* 0x000fe20000410000 */
[-C--:B------:R-:W-:Y:S01]  /*4910*/  FFMA.FTZ R45, R14, R15.reuse, R45 ;  /* 0x0000000f0e2d7223 */ /* 0x080fe2000001002d */
[----:B------:R-:W-:Y:S02]  /*4920*/  IMAD.MOV.U32 R41, RZ, RZ, R110 ;  /* 0x000000ffff297224 */ /* 0x000fe400078e006e */
[----:B------:R-:W-:Y:S01]  /*4930*/  FFMA.FTZ R12, R13, R15, -R12 ;  /* 0x0000000f0d0c7223 */ /* 0x000fe2000001080c */
[-C--:B------:R-:W-:Y:S01]  /*4940*/  FFMA.FTZ R47, R42, R29.reuse, -R47 ;  /* 0x0000001d2a2f7223 */ /* 0x080fe2000001082f */
[----:B------:R-:W-:Y:S01]  /*4950*/  FFMA.FTZ R46, R46, R29, R31 ;  /* 0x0000001d2e2e7223 */ /* 0x000fe2000001001f */
[----:B------:R-:W-:-:S03]  /*4960*/  IMAD.MOV.U32 R43, RZ, RZ, R114 ;  /* 0x000000ffff2b7224 */ /* 0x000fc600078e0072 */
[----:B------:R-:W-:Y:S01]  /*4970*/  F2FP.F16.F32.PACK_AB R42, R47, R12 ;  /* 0x0000000c2f2a723e */ /* 0x000fe200000000ff */
[----:B------:R-:W-:Y:S01]  /*4980*/  IMAD.MOV.U32 R47, RZ, RZ, R115 ;  /* 0x000000ffff2f7224 */ /* 0x000fe200078e0073 */
[----:B------:R-:W-:Y:S01]  /*4990*/  F2FP.F16.F32.PACK_AB R46, R46, R45 ;  /* 0x0000002d2e2e723e */ /* 0x000fe200000000ff */
[----:B------:R-:W-:-:S07]  /*49a0*/  IMAD.MOV.U32 R45, RZ, RZ, R111 ;  /* 0x000000ffff2d7224 */ /* 0x000fce00078e006f */
.L_x_12691:
[----:B------:R-:W-:Y:S05]  /*49b0*/  BSYNC B2 ;  /* 0x0000000000027941 */ /* 0x000fea0003800000 */
.L_x_12690:
        /* <DEDUP_REMOVED lines=12> */
.L_x_12689:
[----:B------:R-:W-:Y:S05]  /*4a80*/  BSYNC B1 ;  /* 0x0000000000017941 */ /* 0x000fea0003800000 */
.L_x_12688:
[----:B------:R-:W-:Y:S01]  /*4a90*/  ISETP.GE.OR P5, PT, R156, R98, P1 ;  /* 0x000000629c00720c */ /* 0x000fe20000fa6670 */
        /* <DEDUP_REMOVED lines=9> */
[----:B------:R-:W-:-:S04]  /*4b30*/  LEA R40, P5, R12, R90, 0x1 ;  /* 0x0000005a0c287211 */ /* 0x000fc800078a08ff */
[----:B------:R-:W-:Y:S02]  /*4b40*/  LEA.HI.X R41, R12, R91, R13, 0x1, P5 ;  /* 0x0000005b0c297211 */ /* 0x000fe400028f0c0d */
[----:B------:R-:W-:-:S04]  /*4b50*/  SHF.R.S32.HI R12, RZ, 0x1f, R103 ;  /* 0x0000001fff0c7819 */ /* 0x000fc80000011467 */
[----:B------:R-:W-:-:S04]  /*4b60*/  LEA.HI R103, R12, R103, RZ, 0x4 ;  /* 0x000000670c677211 */ /* 0x000fc800078f20ff */
[----:B------:R-:W-:-:S05]  /*4b70*/  LEA.HI.SX32 R43, R103, R80, 0x1c ;  /* 0x00000050672b7211 */ /* 0x000fca00078fe2ff */
[----:B------:R-:W-:-:S05]  /*4b80*/  IMAD.SHL.U32 R43, R43, 0x8, RZ ;  /* 0x000000082b2b7824 */ /* 0x000fca00078e00ff */
[----:B------:R-:W-:-:S04]  /*4b90*/  LOP3.LUT R13, R172, 0x38, R43, 0xf8, !PT ;  /* 0x00000038ac0d7812 */ /* 0x000fc800078ef82b */
[----:B------:R-:W-:Y:S01]  /*4ba0*/  LOP3.LUT R12, R13, R174, RZ, 0x3c, !PT ;  /* 0x000000ae0d0c7212 */ /* 0x000fe200078e3cff */
[----:B------:R-:W-:-:S04]  /*4bb0*/  IMAD R13, R152, 0x1800, R84 ;  /* 0x00001800980d7824 */ /* 0x000fc800078e0254 */
[----:B------:R-:W-:Y:S02]  /*4bc0*/  IMAD.IADD R15, R175, 0x1, R12 ;  /* 0x00000001af0f7824 */ /* 0x000fe400078e020c */
        /* <DEDUP_REMOVED lines=36> */
[--C-:B------:R-:W-:Y:S02]  /*4e10*/  HADD2.F32 R14, -RZ, R31.reuse.H0_H0 ;  /* 0x2000001fff0e7230 */ /* 0x100fe40000004100 */
[----:B------:R-:W-:-:S02]  /*4e20*/  HADD2.F32 R31, -RZ, R31.H1_H1 ;  /* 0x3000001fff1f7230 */ /* 0x000fc40000004100 */
[-C--:B------:R-:W-:Y:S01]  /*4e30*/  FMUL.FTZ R35, R13, R34.reuse ;  /* 0x000000220d237220 */ /* 0x080fe20000410000 */
[----:B------:R-:W-:Y:S01]  /*4e40*/  HADD2.F32 R36, -RZ, R45.H0_H0 ;  /* 0x2000002dff247230 */ /* 0x000fe20000004100 */
[----:B------:R-:W-:Y:S01]  /*4e50*/  F2FP.F16.F32.PACK_AB R37, R44, R37 ;  /* 0x000000252c25723e */ /* 0x000fe200000000ff */
[----:B------:R-:W-:Y:S02]  /*4e60*/  HADD2.F32 R15, -RZ, R15.H1_H1 ;  /* 0x3000000fff0f7230 */ /* 0x000fe40000004100 */
[----:B------:R-:W-:Y:S02]  /*4e70*/  HADD2.F32 R29, -RZ, R106.H1_H1 ;  /* 0x3000006aff1d7230 */ /* 0x000fe40000004100 */
[----:B------:R-:W-:Y:S02]  /*4e80*/  HADD2.F32 R30, -RZ, R46.H0_H0 ;  /* 0x2000002eff1e7230 */ /* 0x000fe40000004100 */
[C---:B------:R-:W-:Y:S01]  /*4e90*/  FMUL.FTZ R46, R14.reuse, R34 ;  /* 0x000000220e2e7220 */ /* 0x040fe20000410000 */
[-C--:B------:R-:W-:Y:S01]  /*4ea0*/  FMUL.FTZ R34, R31, R36.reuse ;  /* 0x000000241f227220 */ /* 0x080fe20000410000 */
[----:B------:R-:W-:Y:S01]  /*4eb0*/  FMUL.FTZ R94, R15, R36 ;  /* 0x000000240f5e7220 */ /* 0x000fe20000410000 */
[-C--:B------:R-:W-:Y:S01]  /*4ec0*/  FFMA.FTZ R36, R14, R29.reuse, R35 ;  /* 0x0000001d0e247223 */ /* 0x080fe20000010023 */
[----:B------:R-:W-:Y:S01]  /*4ed0*/  FFMA.FTZ R46, R13, R29, -R46 ;  /* 0x0000001d0d2e7223 */ /* 0x000fe2000001082e */
[----:B------:R-:W-:-:S02]  /*4ee0*/  HADD2.F32 R14, -RZ, R32.H0_H0 ;  /* 0x20000020ff0e7230 */ /* 0x000fc40000004100 */
[-C--:B------:R-:W-:Y:S01]  /*4ef0*/  FFMA.FTZ R45, R15, R30.reuse, -R34 ;  /* 0x0000001e0f2d7223 */ /* 0x080fe20000010822 */
[----:B------:R-:W-:Y:S02]  /*4f00*/  HADD2.F32 R29, -RZ, R96.H0_H0 ;  /* 0x20000060ff1d7230 */ /* 0x000fe40000004100 */
[----:B------:R-:W-:Y:S01]  /*4f10*/  FFMA.FTZ R47, R31, R30, R94 ;  /* 0x0000001e1f2f7223 */ /* 0x000fe2000001005e */
[----:B------:R-:W-:Y:S02]  /*4f20*/  HADD2.F32 R13, -RZ, R12.H0_H0 ;  /* 0x2000000cff0d7230 */ /* 0x000fe40000004100 */
[-C--:B------:R-:W-:Y:S01]  /*4f30*/  FMUL.FTZ R30, R14, R109.reuse ;  /* 0x0000006d0e1e7220 */ /* 0x080fe20000410000 */
[----:B------:R-:W-:Y:S02]  /*4f40*/  HADD2.F32 R32, -RZ, R32.H1_H1 ;  /* 0x30000020ff207230 */ /* 0x000fe40000004100 */
[----:B------:R-:W-:Y:S02]  /*4f50*/  HADD2.F32 R12, -RZ, R12.H1_H1 ;  /* 0x3000000cff0c7230 */ /* 0x000fe40000004100 */
[----:B------:R-:W-:Y:S01]  /*4f60*/  FMUL.FTZ R109, R13, R109 ;  /* 0x0000006d0d6d7220 */ /* 0x000fe20000410000 */
[----:B------:R-:W-:-:S02]  /*4f70*/  HADD2.F32 R107, -RZ, R107.H0_H0 ;  /* 0x2000006bff6b7230 */ /* 0x000fc40000004100 */
[-C--:B------:R-:W-:Y:S01]  /*4f80*/  FMUL.FTZ R31, R32, R29.reuse ;  /* 0x0000001d201f7220 */ /* 0x080fe20000410000 */
[----:B------:R-:W-:Y:S02]  /*4f90*/  HADD2.F32 R15, -RZ, R100.H0_H0 ;  /* 0x20000064ff0f7230 */ /* 0x000fe40000004100 */
[C---:B------:R-:W-:Y:S01]  /*4fa0*/  FMUL.FTZ R29, R12.reuse, R29 ;  /* 0x0000001d0c1d7220 */ /* 0x040fe20000410000 */
[----:B------:R-:W-:Y:S02]  /*4fb0*/  HADD2.F32 R108, -RZ, R108.H0_H0 ;  /* 0x2000006cff6c7230 */ /* 0x000fe40000004100 */
[----:B------:R-:W-:Y:S01]  /*4fc0*/  FFMA.FTZ R30, R13, R107, -R30 ;  /* 0x0000006b0d1e7223 */ /* 0x000fe2000001081e */
[----:B------:R-:W-:Y:S02]  /*4fd0*/  HADD2.F32 R13, -RZ, R33.H0_H0 ;  /* 0x20000021ff0d7230 */ /* 0x000fe40000004100 */
[-C--:B------:R-:W-:Y:S01]  /*4fe0*/  FFMA.FTZ R31, R12, R15.reuse, -R31 ;  /* 0x0000000f0c1f7223 */ /* 0x080fe2000001081f */
[----:B------:R-:W-:Y:S01]  /*4ff0*/  FFMA.FTZ R32, R32, R15, R29 ;  /* 0x0000000f20207223 */ /* 0x000fe2000001001d */
[----:B------:R-:W-:-:S02]  /*5000*/  HADD2.F32 R15, -RZ, R95.H0_H0 ;  /* 0x2000005fff0f7230 */ /* 0x000fc40000004100 */
[----:B------:R-:W-:Y:S01]  /*5010*/  FFMA.FTZ R109, R14, R107, R109 ;  /* 0x0000006b0e6d7223 */ /* 0x000fe2000001006d */
[--C-:B------:R-:W-:Y:S02]  /*5020*/  HADD2.F32 R12, -RZ, R28.reuse.H0_H0 ;  /* 0x2000001cff0c7230 */ /* 0x100fe40000004100 */
[----:B------:R-:W-:Y:S01]  /*5030*/  FMUL.FTZ R29, R13, R108 ;  /* 0x0000006c0d1d7220 */ /* 0x000fe20000410000 */
        /* <DEDUP_REMOVED lines=15> */
[----:B------:R-:W-:Y:S02]  /*5130*/  F2FP.F16.F32.PACK_AB R13, R38, R39 ;  /* 0x00000027260d723e */ /* 0x000fe400000000ff */
[----:B------:R-:W-:Y:S01]  /*5140*/  F2FP.F16.F32.PACK_AB R14, R28, R29 ;  /* 0x0000001d1c0e723e */ /* 0x000fe200000000ff */
[----:B------:R-:W-:Y:S01]  /*5150*/  IMAD.MOV.U32 R28, RZ, RZ, R36 ;  /* 0x000000ffff1c7224 */ /* 0x000fe200078e0024 */
[----:B------:R-:W-:Y:S01]  /*5160*/  F2FP.F16.F32.PACK_AB R15, R45, R46 ;  /* 0x0000002e2d0f723e */ /* 0x000fe200000000ff */
[----:B------:R-:W-:Y:S01]  /*5170*/  IMAD.MOV.U32 R29, RZ, RZ, R37 ;  /* 0x000000ffff1d7224 */ /* 0x000fe200078e0025 */
[----:B------:R-:W-:-:S07]  /*5180*/  F2FP.F16.F32.PACK_AB R30, R33, R108 ;  /* 0x0000006c211e723e */ /* 0x000fce00000000ff */
.L_x_12693:
[----:B------:R-:W-:Y:S05]  /*5190*/  BSYNC B1 ;  /* 0x0000000000017941 */ /* 0x000fea0003800000 */
.L_x_12692:
        /* <DEDUP_REMOVED lines=10> */
.L_x_12657:
[----:B------:R-:W-:-:S13]  /*5240*/  ISETP.NE.AND P3, PT, R71, 0x3, PT ;  /* 0x000000034700780c */ /* 0x000fda0003f65270 */
[----:B------:R-:W-:Y:S05]  /*5250*/  @!P3 BRA `(.L_x_12694) ;  /* 0x000000000004b947 */ /* 0x000fea0003800000 */
[----:B------:R-:W-:Y:S01]  /*5260*/  BPT.TRAP 0x1 ;  /* 0x000000040000795c */ /* 0x000fe20000300000 */
.L_x_12694:
[----:B------:R-:W-:Y:S01]  /*5270*/  IMAD R88, R152, 0x8, R144 ;  /* 0x0000000898587824 */ /* 0x000fe200078e0290 */
[----:B------:R-:W-:Y:S01]  /*5280*/  SHF.L.U32 R99, R157, 0x1f, RZ ;  /* 0x0000001f9d637819 */ /* 0x000fe200000006ff */
[----:B------:R-:W-:Y:S01]  /*5290*/  IMAD R98, R26, -0x60, R56 ;  /* 0xffffffa01a627824 */ /* 0x000fe200078e0238 */
[----:B------:R-:W-:Y:S02]  /*52a0*/  BSSY B1, `(.L_x_12695) ;  /* 0x0000004000017945 */ /* 0x000fe40003800000 */
[----:B------:R-:W0:Y:S02]  /*52b0*/  SYNCS.PHASECHK.TRANS64.TRYWAIT P4, [R88+URZ+0x32490], R99 ;  /* 0x03249063580075a7 */ /* 0x000e24000808017f */
[----:B------:R-:W-:Y:S01]  /*52c0*/  VIMNMX R98, R98, 0x60, PT ;  /* 0x0000006062627848 */ /* 0x000fe20003fe0100 */
[----:B0-----:R-:W-:Y:S06]  /*52d0*/  @!P4 BRA `(.L_x_12696) ;  /* 0x00000310005cc947 */ /* 0x001fec0003800000 */
.L_x_13043:
[----:B------:R-:W-:Y:S05]  /*52e0*/  BSYNC B1 ;  /* 0x0000000000017941 */ /* 0x000fea0003800000 */
.L_x_12695:
        /* <DEDUP_REMOVED lines=8> */
.L_x_12698:
[----:B------:R-:W-:Y:S05]  /*5370*/  BSYNC B1 ;  /* 0x0000000000017941 */ /* 0x000fea0003800000 */
.L_x_12697:
[----:B------:R-:W-:Y:S05]  /*5380*/  @P4 BRA `(.L_x_12674) ;  /* 0x0000000000104947 */ /* 0x000fea0003800000 */
[----:B-1----:R-:W1:Y:S04]  /*5390*/  @!P1 LDS.128 R12, [R96+0x2000] ;  /* 0x00200000600c9984 */ /* 0x002e680000000c00 */
[----:B------:R-:W2:Y:S04]  /*53a0*/  @!P2 LDS.128 R28, [R94+0x2000] ;  /* 0x002000005e1ca984 */ /* 0x000ea80000000c00 */
[----:B-1----:R3:W-:Y:S04]  /*53b0*/  @!P1 STG.E.128 desc[UR42][R32.64], R12 ;  /* 0x0000000c20009986 */ /* 0x0027e8000c101d2a */
[----:B--2---:R3:W-:Y:S02]  /*53c0*/  @!P2 STG.E.128 desc[UR42][R32.64+0x40], R28 ;  /* 0x0000401c2000a986 */ /* 0x0047e4000c101d2a */
.L_x_12674:
[----:B------:R-:W-:Y:S05]  /*53d0*/  BSYNC B0 ;  /* 0x0000000000007941 */ /* 0x000fea0003800000 */
.L_x_12656:
        /* <DEDUP_REMOVED lines=17> */
.L_x_12700:
[----:B------:R-:W-:Y:S05]  /*54f0*/  BSYNC B0 ;  /* 0x0000000000007941 */ /* 0x000fea0003800000 */
.L_x_12699:
[----:B------:R-:W2:Y:S01]  /*5500*/  SYNCS.PHASECHK.TRANS64.TRYWAIT P3, [R88+URZ+0x324b0], R99 ;  /* 0x0324b063580075a7 */ /* 0x000ea2000806017f */
[----:B------:R-:W-:Y:S01]  /*5510*/  ULDC UR49, c[0x0][0x320] ;  /* 0x0000c80000317ab9 */ /* 0x000fe20000000800 */
[----:B------:R-:W-:Y:S01]  /*5520*/  ULDC.64 UR44, c[0x0][0x328] ;  /* 0x0000ca00002c7ab9 */ /* 0x000fe20000000a00 */
[----:B------:R-:W-:Y:S01]  /*5530*/  ULDC.64 UR40, c[0x0][0x318] ;  /* 0x0000c60000287ab9 */ /* 0x000fe20000000a00 */
[----:B------:R-:W-:Y:S01]  /*5540*/  BSSY B0, `(.L_x_12701) ;  /* 0x0000003000007945 */ /* 0x000fe20003800000 */
[----:B------:R-:W-:-:S03]  /*5550*/  IMAD R13, R152, 0x6000, R160 ;  /* 0x00006000980d7824 */ /* 0x000fc600078e02a0 */
[----:B--2---:R-:W-:Y:S05]  /*5560*/  @!P3 BRA `(.L_x_12702) ;  /* 0x0000030c00ccb947 */ /* 0x004fea0003800000 */
.L_x_13044:
[----:B------:R-:W-:Y:S05]  /*5570*/  BSYNC B0 ;  /* 0x0000000000007941 */ /* 0x000fea0003800000 */
.L_x_12701:
        /* <DEDUP_REMOVED lines=8> */
[----:B-1----:R-:W-:Y:S02]  /*5600*/  IMAD.MOV.U32 R12, RZ, RZ, R6 ;  /* 0x000000ffff0c7224 */ /* 0x002fe400078e0006 */
[----:B------:R-:W-:Y:S02]  /*5610*/  IMAD.MOV.U32 R13, RZ, RZ, R85 ;  /* 0x000000ffff0d7224 */ /* 0x000fe400078e0055 */
[C---:B------:R-:W-:Y:S02]  /*5620*/  IMAD R15, R28.reuse, UR45, R15 ;  /* 0x0000002d1c0f7c24 */ /* 0x040fe4000f8e020f */
[----:B------:R-:W-:-:S04]  /*5630*/  IMAD.WIDE.U32 R12, R28, UR44, R12 ;  /* 0x0000002c1c0c7c25 */ /* 0x000fc8000f8e000c */
[----:B------:R-:W-:Y:S01]  /*5640*/  IMAD.IADD R13, R13, 0x1, R15 ;  /* 0x000000010d0d7824 */ /* 0x000fe200078e020f */
[----:B------:R-:W-:-:S04]  /*5650*/  LEA R30, P3, R12, UR40, 0x1 ;  /* 0x000000280c1e7c11 */ /* 0x000fc8000f8608ff */
[----:B------:R-:W-:Y:S02]  /*5660*/  LEA.HI.X R31, R12, UR41, R13, 0x1, P3 ;  /* 0x000000290c1f7c11 */ /* 0x000fe400098f0c0d */
[----:B------:R-:W-:-:S13]  /*5670*/  ISETP.GE.AND P3, PT, R22, UR49, PT ;  /* 0x0000003116007c0c */ /* 0x000fda000bf66270 */
[----:B------:R-:W1:Y:S04]  /*5680*/  @!P3 LDS.128 R12, [R32] ;  /* 0x00000000200cb984 */ /* 0x000e680000000c00 */
[----:B-1----:R-:W-:Y:S01]  /*5690*/  @!P3 STG.E.128 desc[UR42][R30.64], R12 ;  /* 0x0000000c1e00b986 */ /* 0x002fe2000c101d2a */
[----:B------:R-:W-:-:S13]  /*56a0*/  ISETP.GE.AND P3, PT, R60, UR49, PT ;  /* 0x000000313c007c0c */ /* 0x000fda000bf66270 */
[----:B------:R-:W1:Y:S04]  /*56b0*/  @!P3 LDS.128 R12, [R33] ;  /* 0x00000000210cb984 */ /* 0x000e680000000c00 */
[----:B-1----:R-:W-:Y:S01]  /*56c0*/  @!P3 STG.E.128 desc[UR42][R30.64+0x40], R12 ;  /* 0x0000400c1e00b986 */ /* 0x002fe2000c101d2a */
[----:B------:R-:W-:-:S13]  /*56d0*/  ISETP.GE.AND P3, PT, R3, UR49, PT ;  /* 0x0000003103007c0c */ /* 0x000fda000bf66270 */
[----:B------:R-:W1:Y:S04]  /*56e0*/  @!P3 LDS.128 R12, [R32+0x3000] ;  /* 0x00300000200cb984 */ /* 0x000e680000000c00 */
        /* <DEDUP_REMOVED lines=10> */
[----:B------:R-:W-:-:S13]  /*5790*/  ISETP.NE.AND P3, PT, R87, RZ, PT ;  /* 0x000000ff5700720c */ /* 0x000fda0003f65270 */
[----:B------:R-:W1:Y:S04]  /*57a0*/  @P3 LDS.128 R12, [R32+0x9000] ;  /* 0x00900000200c3984 */ /* 0x000e680000000c00 */
[----:B-1----:R-:W-:Y:S01]  /*57b0*/  @P3 STG.E.128 desc[UR42][R30.64+0x180], R12 ;  /* 0x0001800c1e003986 */ /* 0x002fe2000c101d2a */
[----:B------:R-:W-:-:S13]  /*57c0*/  ISETP.NE.AND P3, PT, R86, RZ, PT ;  /* 0x000000ff5600720c */ /* 0x000fda0003f65270 */
[----:B------:R-:W1:Y:S04]  /*57d0*/  @P3 LDS.128 R12, [R33+0x9000] ;  /* 0x00900000210c3984 */ /* 0x000e680000000c00 */
[----:B-1----:R3:W-:Y:S02]  /*57e0*/  @P3 STG.E.128 desc[UR42][R30.64+0x1c0], R12 ;  /* 0x0001c00c1e003986 */ /* 0x0027e4000c101d2a */
.L_x_12704:
[----:B------:R-:W-:Y:S05]  /*57f0*/  BSYNC B0 ;  /* 0x0000000000007941 */ /* 0x000fea0003800000 */
.L_x_12703:
[----:B------:R-:W-:Y:S01]  /*5800*/  ISETP.GE.AND P3, PT, R156, R98, PT ;  /* 0x000000629c00720c */ /* 0x000fe20003f66270 */
[----:B------:R-:W-:-:S12]  /*5810*/  BSSY B0, `(.L_x_12705) ;  /* 0x0000024000007945 */ /* 0x000fd80003800000 */
[----:B------:R-:W-:Y:S05]  /*5820*/  @P3 BRA `(.L_x_12706) ;  /* 0x0000000000883947 */ /* 0x000fea0003800000 */
[----:B---3--:R-:W-:Y:S01]  /*5830*/  IADD3 R15, P3, R28, 0x40, RZ ;  /* 0x000000401c0f7810 */ /* 0x008fe20007f7e0ff */
[----:B-1----:R-:W-:Y:S02]  /*5840*/  IMAD.MOV.U32 R12, RZ, RZ, R6 ;  /* 0x000000ffff0c7224 */ /* 0x002fe400078e0006 */
        /* <DEDUP_REMOVED lines=31> */
[----:B-1----:R4:W-:Y:S02]  /*5a40*/  @P3 STG.E.128 desc[UR42][R28.64+0x1c0], R12 ;  /* 0x0001c00c1c003986 */ /* 0x0029e4000c101d2a */
.L_x_12706:
[----:B------:R-:W-:Y:S05]  /*5a50*/  BSYNC B0 ;  /* 0x0000000000007941 */ /* 0x000fea0003800000 */
.L_x_12705:
[----:B------:R-:W-:Y:S01]  /*5a60*/  @!PT LDS RZ, [RZ] ;  /* 0x00000000fffff984 */ /* 0x000fe20000000800 */
[----:B------:R-:W-:Y:S01]  /*5a70*/  @!PT LDS RZ, [RZ] ;  /* 0x00000000fffff984 */ /* 0x000fe20000000800 */
[----:B------:R-:W-:Y:S01]  /*5a80*/  @!PT LDS RZ, [RZ] ;  /* 0x00000000fffff984 */ /* 0x000fe20000000800 */
[----:B------:R-:W-:Y:S01]  /*5a90*/  @!PT LDS RZ, [RZ] ;  /* 0x00000000fffff984 */ /* 0x000fe20000000800 */
[----:B------:R5:W-:Y:S06]  /*5aa0*/  MEMBAR.ALL.CTA ;  /* 0x0000000000007992 */ /* 0x000bec0000008000 */
[----:B-----5:R-:W5:Y:S02]  /*5ab0*/  FENCE.VIEW.ASYNC.S ;  /* 0x00000000000073c6 */ /* 0x020f640000000000 */
[----:B-----5:R1:W-:Y:S01]  /*5ac0*/  BAR.SYNC.DEFER_BLOCKING R214, 0x80 ;  /* 0x000200d60000751d */ /* 0x0203e20000010000 */
[----:B------:R-:W-:Y:S01]  /*5ad0*/  ISETP.NE.AND P5, PT, R89, RZ, PT ;  /* 0x000000ff5900720c */ /* 0x000fe20003fa5270 */
[----:B------:R-:W-:-:S02]  /*5ae0*/  VIADD R152, R152, 0x1 ;  /* 0x0000000198987836 */ /* 0x000fc40000000000 */
[----:B0-2---:R-:W-:-:S03]  /*5af0*/  @!P4 VIADD R88, R88, 0x324c0 ;  /* 0x000324c05858c836 */ /* 0x005fc60000000000 */
[C---:B------:R-:W-:Y:S02]  /*5b00*/  ISETP.NE.AND P3, PT, R152.reuse, 0x2, PT ;  /* 0x000000029800780c */ /* 0x040fe40003f65270 */
[----:B------:R-:W-:Y:S02]  /*5b10*/  @!P4 PRMT R88, RZ, 0x654, R88 ;  /* 0x00000654ff58c816 */ /* 0x000fe40000000058 */
[----:B-1-34-:R-:W-:Y:S02]  /*5b20*/  SEL R12, RZ, 0x1, P3 ;  /* 0x00000001ff0c7807 */ /* 0x01afe40001800000 */
[----:B------:R-:W-:Y:S02]  /*5b30*/  SEL R152, R152, RZ, P3 ;  /* 0x000000ff98987207 */ /* 0x000fe40001800000 */
[----:B------:R-:W-:Y:S01]  /*5b40*/  LOP3.LUT R157, R157, R12, RZ, 0x3c, !PT ;  /* 0x0000000c9d9d7212 */ /* 0x000fe200078e3cff */
[----:B------:R0:W-:Y:S01]  /*5b50*/  @!P4 SYNCS.ARRIVE.TRANS64.RED.A1T0 RZ, [R88+URZ], RZ ;  /* 0x000000ff58ffc9a7 */ /* 0x0001e2000810043f */
[----:B------:R-:W-:Y:S05]  /*5b60*/  @P5 BRA `(.L_x_12707) ;  /* 0xffffffcc00145947 */ /* 0x000fea000383ffff */
[----:B------:R-:W1:Y:S01]  /*5b70*/  S2R R13, SR_TID.X ;  /* 0x00000000000d7919 */ /* 0x000e620000002100 */
[----:B------:R-:W-:Y:S02]  /*5b80*/  PLOP3.LUT P0, PT, PT, PT, PT, 0x8, 0x0 ;  /* 0x000000000000781c */ /* 0x000fe40003f0e170 */
[----:B-1----:R-:W-:-:S04]  /*5b90*/  SHF.R.U32.HI R13, RZ, 0x7, R13 ;  /* 0x00000007ff0d7819 */ /* 0x002fc8000001160d */
[----:B------:R-:W-:-:S13]  /*5ba0*/  ISETP.NE.AND P5, PT, R13, 0x1, PT ;  /* 0x000000010d00780c */ /* 0x000fda0003fa5270 */
[----:B------:R-:W-:Y:S06]  /*5bb0*/  @!P5 BAR.ARV 0x9, 0x100 ;  /* 0x024400000000db1d */ /* 0x000fec0000002000 */
.L_x_12651:
[----:B------:R-:W1:Y:S01]  /*5bc0*/  S2R R0, SR_TID.X ;  /* 0x0000000000007919 */ /* 0x000e620000002100 */
[----:B------:R-:W2:Y:S01]  /*5bd0*/  LDC R15, c[0x0][0x448] ;  /* 0x00011200ff0f7b82 */ /* 0x000ea20000000800 */
[----:B------:R-:W-:Y:S01]  /*5be0*/  IMAD.MOV.U32 R12, RZ, RZ, 0x3000 ;  /* 0x00003000ff0c7424 */ /* 0x000fe200078e00ff */
[----:B------:R-:W3:Y:S01]  /*5bf0*/  S2R R3, SR_SWINHI ;  /* 0x0000000000037919 */ /* 0x000ee20000002f00 */
[----:B------:R-:W-:Y:S02]  /*5c00*/  IMAD.U32 R13, RZ, RZ, UR38 ;  /* 0x00000026ff0d7e24 */ /* 0x000fe4000f8e00ff */
[----:B------:R-:W-:Y:S01]  /*5c10*/  IMAD.MOV.U32 R9, RZ, RZ, 0x100 ;  /* 0x00000100ff097424 */ /* 0x000fe200078e00ff */
[----:B------:R-:W-:Y:S02]  /*5c20*/  STL [R1+0x70], R121 ;  /* 0x0000707901007387 */ /* 0x000fe40000100800 */
[----:B------:R-:W4:Y:S01]  /*5c30*/  LDC R14, c[0x0][0xa80] ;  /* 0x0002a000ff0e7b82 */ /* 0x000f220000000800 */
[----:B------:R-:W-:Y:S01]  /*5c40*/  IMAD.MOV.U32 R10, RZ, RZ, 0x1 ;  /* 0x00000001ff0a7424 */ /* 0x000fe200078e00ff */
[----:B------:R0:W-:Y:S01]  /*5c50*/  STL.64 [R1+0x18], R12 ;  /* 0x0000180c01007387 */ /* 0x0001e20000100a00 */
[----:B------:R-:W-:-:S02]  /*5c60*/  IMAD.MOV.U32 R11, RZ, RZ, RZ ;  /* 0x000000ffff0b7224 */ /* 0x000fc400078e00ff */
[----:B------:R-:W-:Y:S01]  /*5c70*/  IMAD.MOV.U32 R4, RZ, RZ, 0xc000 ;  /* 0x0000c000ff047424 */ /* 0x000fe200078e00ff */
[----:B------:R-:W-:Y:S01]  /*5c80*/  STL.128 [R1+0x430], RZ ;  /* 0x000430ff01007387 */ /* 0x000fe20000100c00 */
[----:B------:R-:W-:Y:S02]  /*5c90*/  IMAD.U32 R5, RZ, RZ, UR38 ;  /* 0x00000026ff057e24 */ /* 0x000fe4000f8e00ff */
[----:B------:R-:W-:Y:S01]  /*5ca0*/  IMAD.MOV.U32 R7, RZ, RZ, 0x100 ;  /* 0x00000100ff077424 */ /* 0x000fe200078e00ff */
[----:B------:R-:W-:Y:S01]  /*5cb0*/  STL.128 [R1+0x440], RZ ;  /* 0x000440ff01007387 */ /* 0x000fe20000100c00 */
[----:B------:R-:W-:Y:S02]  /*5cc0*/  IMAD.MOV.U32 R16, RZ, RZ, 0x1 ;  /* 0x00000001ff107424 */ /* 0x000fe400078e00ff */
[----:B------:R-:W-:Y:S01]  /*5cd0*/  IMAD.MOV.U32 R17, RZ, RZ, RZ ;  /* 0x000000ffff117224 */ /* 0x000fe200078e00ff */
[----:B------:R-:W-:Y:S01]  /*5ce0*/  STL.128 [R1+0x220], RZ ;  /* 0x000220ff01007387 */ /* 0x000fe20000100c00 */
[----:B------:R-:W-:-:S02]  /*5cf0*/  IMAD.U32 R30, RZ, RZ, UR37 ;  /* 0x00000025ff1e7e24 */ /* 0x000fc4000f8e00ff */
[----:B------:R-:W-:Y:S01]  /*5d00*/  IMAD.U32 R72, RZ, RZ, UR37 ;  /* 0x00000025ff487e24 */ /* 0x000fe2000f8e00ff */
[----:B------:R-:W-:Y:S01]  /*5d10*/  STL.128 [R1+0x230], RZ ;  /* 0x000230ff01007387 */ /* 0x000fe20000100c00 */
[----:B-1----:R-:W-:-:S03]  /*5d20*/  LOP3.LUT R0, R0, 0x7f, RZ, 0xc0, !PT ;  /* 0x0000007f00007812 */ /* 0x002fc600078ec0ff */
[----:B----4-:R-:W-:Y:S01]  /*5d30*/  STL [R1+0x450], R14 ;  /* 0x0004500e01007387 */ /* 0x010fe20000100800 */
[----:B------:R-:W-:Y:S02]  /*5d40*/  IADD3 R72, P5, R72, 0x70, RZ ;  /* 0x0000007048487810 */ /* 0x000fe40007fbe0ff */
[----:B------:R-:W-:Y:S01]  /*5d50*/  ISETP.NE.AND P1, PT, R0, RZ, PT ;  /* 0x000000ff0000720c */ /* 0x000fe20003f25270 */
[----:B------:R-:W-:Y:S01]  /*5d60*/  STL.128 [R1+0x240], RZ ;  /* 0x000240ff01007387 */ /* 0x000fe20000100c00 */
[----:B------:R-:W-:Y:S02]  /*5d70*/  MOV R28, R144 ;  /* 0x00000090001c7202 */ /* 0x000fe40000000f00 */
[----:B---3--:R-:W-:Y:S02]  /*5d80*/  MOV R29, R3 ;  /* 0x00000003001d7202 */ /* 0x008fe40000000f00 */
[----:B------:R-:W-:Y:S01]  /*5d90*/  SEL R8, RZ, 0x1, P1 ;  /* 0x00000001ff087807 */ /* 0x000fe20000800000 */
[----:B------:R-:W-:Y:S01]  /*5da0*/  STL.128 [R1+0x250], RZ ;  /* 0x000250ff01007387 */ /* 0x000fe20000100c00 */
[----:B0-----:R-:W-:-:S02]  /*5db0*/  IADD3 R12, P1, R28, 0x32430, RZ ;  /* 0x000324301c0c7810 */ /* 0x001fc40007f3e0ff */
[C---:B------:R-:W-:Y:S01]  /*5dc0*/  IADD3 R0, P3, R28.reuse, 0x32450, RZ ;  /* 0x000324501c007810 */ /* 0x040fe20007f7e0ff */
[----:B------:R-:W-:Y:S01]  /*5dd0*/  IMAD.MOV.U32 R6, RZ, RZ, R8 ;  /* 0x000000ffff067224 */ /* 0x000fe200078e0008 */
[C---:B------:R-:W-:Y:S01]  /*5de0*/  IADD3 R3, P4, R28.reuse, 0x32460, RZ ;  /* 0x000324601c037810 */ /* 0x040fe20007f9e0ff */
[--C-:B------:R-:W-:Y:S01]  /*5df0*/  IMAD.X R13, RZ, RZ, R29.reuse, P1 ;  /* 0x000000ffff0d7224 */ /* 0x100fe200008e061d */
[----:B--2---:R-:W-:Y:S01]  /*5e00*/  ISETP.NE.AND P1, PT, R15, 0x1, PT ;  /* 0x000000010f00780c */ /* 0x004fe20003f25270 */
[----:B------:R0:W-:Y:S04]  /*5e10*/  STL.128 [R1+0x20], R8 ;  /* 0x0000200801007387 */ /* 0x0001e80000100c00 */
[----:B------:R1:W-:Y:S04]  /*5e20*/  STL.128 [R1+0x50], R4 ;  /* 0x0000500401007387 */ /* 0x0003e80000100c00 */
[----:B------:R-:W-:Y:S04]  /*5e30*/  STL.64 [R1+0x8], R12 ;  /* 0x0000080c01007387 */ /* 0x000fe80000100a00 */
[----:B------:R-:W-:Y:S01]  /*5e40*/  STL.128 [R1+0x260], RZ ;  /* 0x000260ff01007387 */ /* 0x000fe20000100c00 */
[--C-:B0-----:R-:W-:Y:S01]  /*5e50*/  IMAD.X R11, RZ, RZ, R29.reuse, P3 ;  /* 0x000000ffff0b7224 */ /* 0x101fe200018e061d */
[----:B------:R-:W-:Y:S01]  /*5e60*/  IADD3 R8, P2, R28, 0x32440, RZ ;  /* 0x000324401c087810 */ /* 0x000fe20007f5e0ff */
[----:B------:R-:W-:Y:S01]  /*5e70*/  IMAD.X R10, RZ, RZ, R29, P4 ;  /* 0x000000ffff0a7224 */ /* 0x000fe200020e061d */
[----:B------:R-:W-:Y:S01]  /*5e80*/  STL.128 [R1+0x270], RZ ;  /* 0x000270ff01007387 */ /* 0x000fe20000100c00 */
[----:B-1----:R-:W-:Y:S01]  /*5e90*/  IMAD.MOV.U32 R4, RZ, RZ, R0 ;  /* 0x000000ffff047224 */ /* 0x002fe200078e0000 */
[----:B------:R-:W-:Y:S01]  /*5ea0*/  IADD3 R30, P4, R30, 0x38, RZ ;  /* 0x000000381e1e7810 */ /* 0x000fe20007f9e0ff */
[----:B------:R-:W-:Y:S01]  /*5eb0*/  IMAD.MOV.U32 R5, RZ, RZ, R11 ;  /* 0x000000ffff057224 */ /* 0x000fe200078e000b */
[----:B------:R-:W-:Y:S01]  /*5ec0*/  STL.128 [R1+0x280], RZ ;  /* 0x000280ff01007387 */ /* 0x000fe20000100c00 */
[----:B------:R-:W-:-:S02]  /*5ed0*/  IMAD.MOV.U32 R6, RZ, RZ, R3 ;  /* 0x000000ffff067224 */ /* 0x000fc400078e0003 */
[----:B------:R-:W-:Y:S01]  /*5ee0*/  IMAD.MOV.U32 R7, RZ, RZ, R10 ;  /* 0x000000ffff077224 */ /* 0x000fe200078e000a */
[----:B------:R-:W0:Y:S01]  /*5ef0*/  @P1 LDC R3, c[0x0][0x44c] ;  /* 0x00011300ff031b82 */ /* 0x000e220000000800 */
[----:B------:R-:W-:Y:S01]  /*5f00*/  IMAD.X R9, RZ, RZ, R29, P2 ;  /* 0x000000ffff097224 */ /* 0x000fe200010e061d */
[----:B------:R-:W-:Y:S01]  /*5f10*/  STL.128 [R1+0x290], RZ ;  /* 0x000290ff01007387 */ /* 0x000fe20000100c00 */
[----:B------:R-:W-:-:S03]  /*5f20*/  VIADD R0, R191, 0x7f ;  /* 0x0000007fbf007836 */ /* 0x000fc60000000000 */
[----:B------:R1:W-:Y:S04]  /*5f30*/  STL.128 [R1+0x40], R4 ;  /* 0x0000400401007387 */ /* 0x0003e80000100c00 */
[----:B------:R2:W-:Y:S04]  /*5f40*/  STL.64 [R1+0x68], R6 ;  /* 0x0000680601007387 */ /* 0x0005e80000100a00 */
[----:B------:R-:W-:Y:S04]  /*5f50*/  STL.64 [R1+0x10], R8 ;  /* 0x0000100801007387 */ /* 0x000fe80000100a00 */
[----:B------:R-:W-:Y:S01]  /*5f60*/  STL.64 [R1+0x30], R8 ;  /* 0x0000300801007387 */ /* 0x000fe20000100a00 */
[----:B-1----:R-:W1:Y:S03]  /*5f70*/  @P1 LDC R4, c[0x0][0x450] ;  /* 0x00011400ff041b82 */ /* 0x002e660000000800 */
[----:B------:R-:W-:Y:S01]  /*5f80*/  STL.128 [R1+0x2a0], RZ ;  /* 0x0002a0ff01007387 */ /* 0x000fe20000100c00 */
[----:B0-----:R-:W-:-:S03]  /*5f90*/  @P1 IMAD.HI.U32 R3, R0, R3, RZ ;  /* 0x0000000300031227 */ /* 0x001fc600078e00ff */
[----:B------:R-:W-:Y:S01]  /*5fa0*/  STL.128 [R1+0x2b0], RZ ;  /* 0x0002b0ff01007387 */ /* 0x000fe20000100c00 */
[----:B--2---:R-:W0:Y:S03]  /*5fb0*/  LDC.64 R6, c[0x0][0xad8] ;  /* 0x0002b600ff067b82 */ /* 0x004e260000000a00 */
[----:B------:R-:W-:Y:S04]  /*5fc0*/  STL.128 [R1+0x2c0], RZ ;  /* 0x0002c0ff01007387 */ /* 0x000fe80000100c00 */
[----:B------:R-:W-:Y:S04]  /*5fd0*/  STL.128 [R1+0x2d0], RZ ;  /* 0x0002d0ff01007387 */ /* 0x000fe80000100c00 */
[----:B------:R-:W-:Y:S04]  /*5fe0*/  STL.128 [R1+0x2e0], RZ ;  /* 0x0002e0ff01007387 */ /* 0x000fe80000100c00 */
[----:B------:R-:W-:Y:S01]  /*5ff0*/  STL.128 [R1+0x2f0], RZ ;  /* 0x0002f0ff01007387 */ /* 0x000fe20000100c00 */
[----:B-1----:R-:W-:-:S03]  /*6000*/  @P1 SHF.R.U32.HI R0, RZ, R4, R3 ;  /* 0x00000004ff001219 */ /* 0x002fc60000011603 */
[----:B------:R-:W-:Y:S04]  /*6010*/  STL.128 [R1+0x300], RZ ;  /* 0x000300ff01007387 */ /* 0x000fe80000100c00 */
[----:B------:R-:W-:Y:S01]  /*6020*/  STL.128 [R1+0x310], RZ ;  /* 0x000310ff01007387 */ /* 0x000fe20000100c00 */
[----:B0-----:R-:W-:-:S03]  /*6030*/  ISETP.GE.AND P6, PT, R7, 0x1, PT ;  /* 0x000000010700780c */ /* 0x001fc60003fc6270 */
[----:B------:R-:W-:Y:S04]  /*6040*/  STL.128 [R1+0x320], RZ ;  /* 0x000320ff01007387 */ /* 0x000fe80000100c00 */
        /* <DEDUP_REMOVED lines=15> */
[----:B------:R-:W-:Y:S04]  /*6140*/  STL.64 [R1], RZ ;  /* 0x000000ff01007387 */ /* 0x000fe80000100a00 */
[----:B------:R-:W-:Y:S04]  /*6150*/  STL.64 [R1+0x38], RZ ;  /* 0x000038ff01007387 */ /* 0x000fe80000100a00 */
[----:B------:R0:W-:Y:S02]  /*6160*/  STL.64 [R1+0x60], R16 ;  /* 0x0000601001007387 */ /* 0x0001e40000100a00 */
[----:B0-----:R-:W-:-:S02]  /*6170*/  IMAD.U32 R17, RZ, RZ, UR37 ;  /* 0x00000025ff117e24 */ /* 0x001fc4000f8e00ff */
[----:B------:R-:W-:-:S03]  /*6180*/  IMAD.U32 R16, RZ, RZ, UR37 ;  /* 0x00000025ff107e24 */ /* 0x000fc6000f8e00ff */
[----:B------:R-:W-:Y:S02]  /*6190*/  IADD3 R17, P2, R17, 0x430, RZ ;  /* 0x0000043011117810 */ /* 0x000fe40007f5e0ff */
[----:B------:R-:W-:Y:S01]  /*61a0*/  IADD3 R16, P3, R16, 0x220, RZ ;  /* 0x0000022010107810 */ /* 0x000fe20007f7e0ff */
[----:B------:R-:W-:-:S12]  /*61b0*/  @P0 BRA `(.L_x_12708) ;  /* 0x00000000000c0947 */ /* 0x000fd80003800000 */
[----:B------:R-:W0:Y:S01]  /*61c0*/  FENCE.VIEW.ASYNC.G ;  /* 0x00000000000073c6 */ /* 0x000e220000000100 */
[----:B------:R-:W-:Y:S05]  /*61d0*/  WARPSYNC.ALL ;  /* 0x0000000000007948 */ /* 0x000fea0003800000 */
[----:B0-----:R-:W-:Y:S06]  /*61e0*/  BAR.ARV 0xc, 0x180 ;  /* 0x0306000000007b1d */ /* 0x001fec0000002000 */
.L_x_12708:
[----:B------:R-:W-:Y:S02]  /*61f0*/  IMAD.IADD R3, R179, 0x1, R0 ;  /* 0x00000001b3037824 */ /* 0x000fe400078e0200 */
[----:B------:R-:W-:Y:S02]  /*6200*/  IMAD.X R44, RZ, RZ, UR36, P2 ;  /* 0x00000024ff2c7e24 */ /* 0x000fe400090e06ff */
[----:B------:R-:W-:Y:S02]  /*6210*/  IMAD.X R45, RZ, RZ, UR36, P3 ;  /* 0x00000024ff2d7e24 */ /* 0x000fe400098e06ff */
[----:B------:R-:W-:Y:S02]  /*6220*/  IMAD.X R51, RZ, RZ, UR36, P4 ;  /* 0x00000024ff337e24 */ /* 0x000fe4000a0e06ff */
[----:B------:R-:W-:Y:S02]  /*6230*/  IMAD.X R73, RZ, RZ, UR36, P5 ;  /* 0x00000024ff497e24 */ /* 0x000fe4000a8e06ff */
        /* <DEDUP_REMOVED lines=13> */
.L_x_12711:
[----:B------:R-:W-:-:S13]  /*6310*/  ISETP.NE.AND P0, PT, R7, 0x1, PT ;  /* 0x000000010700780c */ /* 0x000fda0003f05270 */
[----:B------:R-:W0:Y:S02]  /*6320*/  @P0 LDC.64 R4, c[0x0][0xae0] ;  /* 0x0002b800ff040b82 */ /* 0x000e240000000a00 */
[----:B0-----:R-:W-:-:S05]  /*6330*/  @P0 IMAD.HI.U32 R4, R0, R4, RZ ;  /* 0x0000000400040227 */ /* 0x001fca00078e00ff */
[----:B------:R-:W-:-:S07]  /*6340*/  @P0 SHF.R.U32.HI R0, RZ, R5, R4 ;  /* 0x00000005ff000219 */ /* 0x000fce0000011604 */
.L_x_12712:
[----:B------:R-:W-:Y:S05]  /*6350*/  BSYNC B0 ;  /* 0x0000000000007941 */ /* 0x000fea0003800000 */
.L_x_12710:
[----:B------:R-:W-:-:S05]  /*6360*/  IMAD R3, R0, R7, R7 ;  /* 0x0000000700037224 */ /* 0x000fca00078e0207 */
[----:B------:R-:W-:-:S07]  /*6370*/  VIMNMX R6, R6, R3, PT ;  /* 0x0000000306067248 */ /* 0x000fce0003fe0100 */
.L_x_12709:
[----:B------:R-:W0:Y:S01]  /*6380*/  @P1 LDC R0, c[0x0][0x44c] ;  /* 0x00011300ff001b82 */ /* 0x000e220000000800 */
[----:B------:R-:W-:Y:S01]  /*6390*/  VIADD R6, R6, 0x5f ;  /* 0x0000005f06067836 */ /* 0x000fe20000000000 */
[----:B------:R-:W-:Y:S01]  /*63a0*/  ULDC UR4, c[0x0][0xad4] ;  /* 0x0002b50000047ab9 */ /* 0x000fe20000000800 */
[----:B------:R-:W-:Y:S02]  /*63b0*/  IMAD.MOV.U32 R5, RZ, RZ, R191 ;  /* 0x000000ffff057224 */ /* 0x000fe400078e00bf */
[----:B------:R-:W-:-:S03]  /*63c0*/  IMAD.HI R6, R6, 0x2aaaaaab, RZ ;  /* 0x2aaaaaab06067827 */ /* 0x000fc600078e02ff */
[----:B------:R-:W1:Y:S02]  /*63d0*/  @P1 LDC R9, c[0x0][0x450] ;  /* 0x00011400ff091b82 */ /* 0x000e640000000800 */
[----:B------:R-:W-:-:S04]  /*63e0*/  SHF.R.U32.HI R3, RZ, 0x1f, R6 ;  /* 0x0000001fff037819 */ /* 0x000fc80000011606 */
[----:B------:R-:W-:-:S04]  /*63f0*/  LEA.HI.SX32 R6, R6, R3, 0x1c ;  /* 0x0000000306067211 */ /* 0x000fc800078fe2ff */
[----:B------:R-:W-:Y:S01]  /*6400*/  VIMNMX R177, R177, R6, PT ;  /* 0x00000006b1b17248 */ /* 0x000fe20003fe0100 */
        /* <DEDUP_REMOVED lines=15> */
.L_x_12715:
[----:B------:R-:W-:-:S13]  /*6500*/  ISETP.NE.AND P0, PT, R7, 0x1, PT ;  /* 0x000000010700780c */ /* 0x000fda0003f05270 */
[----:B------:R-:W0:Y:S02]  /*6510*/  @P0 LDC.64 R4, c[0x0][0xae0] ;  /* 0x0002b800ff040b82 */ /* 0x000e240000000a00 */
[----:B0-----:R-:W-:-:S05]  /*6520*/  @P0 IMAD.HI.U32 R4, R0, R4, RZ ;  /* 0x0000000400040227 */ /* 0x001fca00078e00ff */
[----:B------:R-:W-:-:S07]  /*6530*/  @P0 SHF.R.U32.HI R0, RZ, R5, R4 ;  /* 0x00000005ff000219 */ /* 0x000fce0000011604 */
.L_x_12716:
[----:B------:R-:W-:Y:S05]  /*6540*/  BSYNC B0 ;  /* 0x0000000000007941 */ /* 0x000fea0003800000 */
.L_x_12714:
[----:B------:R-:W-:-:S05]  /*6550*/  IMAD R0, R0, R7, RZ ;  /* 0x0000000700007224 */ /* 0x000fca00078e02ff */
[----:B------:R-:W-:-:S07]  /*6560*/  VIMNMX R3, R3, R0, !PT ;  /* 0x0000000003037248 */ /* 0x000fce0007fe0100 */
.L_x_12713:
[----:B------:R-:W-:Y:S01]  /*6570*/  IMAD.HI R3, R3, 0x2aaaaaab, RZ ;  /* 0x2aaaaaab03037827 */ /* 0x000fe200078e02ff */
[----:B------:R-:W-:-:S04]  /*6580*/  PLOP3.LUT P0, PT, PT, PT, PT, 0x80, 0x0 ;  /* 0x000000000000781c */ /* 0x000fc80003f0f070 */
[----:B------:R-:W-:-:S04]  /*6590*/  SHF.R.U32.HI R0, RZ, 0x1f, R3 ;  /* 0x0000001fff007819 */ /* 0x000fc80000011603 */
[----:B------:R-:W-:-:S04]  /*65a0*/  LEA.HI.SX32 R0, R3, R0, 0x1c ;  /* 0x0000000003007211 */ /* 0x000fc800078fe2ff */
[----:B------:R-:W-:-:S04]  /*65b0*/  VIMNMX R165, RZ, R0, !PT ;  /* 0x00000000ffa57248 */ /* 0x000fc80007fe0100 */
[----:B------:R-:W-:-:S13]  /*65c0*/  ISETP.GT.AND P1, PT, R177, R165, PT ;  /* 0x000000a5b100720c */ /* 0x000fda0003f24270 */
[----:B------:R-:W-:Y:S05]  /*65d0*/  @!P1 BRA `(.L_x_12717) ;  /* 0x00000240005c9947 */ /* 0x000fea0003800000 */
[----:B------:R0:W-:Y:S01]  /*65e0*/  STL.64 [R1+0x78], RZ ;  /* 0x000078ff01007387 */ /* 0x0001e20000100a00 */
[----:B------:R-:W-:Y:S01]  /*65f0*/  IMAD.U32 R47, RZ, RZ, UR37 ;  /* 0x00000025ff2f7e24 */ /* 0x000fe2000f8e00ff */
[----:B------:R-:W-:Y:S01]  /*6600*/  UMOV UR4, 0xffffffff ;  /* 0xffffffff00047882 */ /* 0x000fe20000000000 */
[----:B------:R-:W-:Y:S02]  /*6610*/  IMAD.U32 R49, RZ, RZ, UR37 ;  /* 0x00000025ff317e24 */ /* 0x000fe4000f8e00ff */
[----:B------:R-:W-:Y:S01]  /*6620*/  IMAD.U32 R42, RZ, RZ, UR37 ;  /* 0x00000025ff2a7e24 */ /* 0x000fe2000f8e00ff */
[----:B------:R-:W-:Y:S01]  /*6630*/  IADD3 R47, P0, R47, 0x118, RZ ;  /* 0x000001182f2f7810 */ /* 0x000fe20007f1e0ff */
[----:B------:R-:W-:Y:S01]  /*6640*/  IMAD.U32 R57, RZ, RZ, UR37 ;  /* 0x00000025ff397e24 */ /* 0x000fe2000f8e00ff */
[----:B------:R-:W-:Y:S01]  /*6650*/  IADD3 R49, P1, R49, 0x110, RZ ;  /* 0x0000011031317810 */ /* 0x000fe20007f3e0ff */
[----:B------:R-:W-:Y:S01]  /*6660*/  IMAD.U32 R34, RZ, RZ, UR37 ;  /* 0x00000025ff227e24 */ /* 0x000fe2000f8e00ff */
[----:B------:R-:W-:Y:S01]  /*6670*/  IADD3 R42, P2, R42, 0xa8, RZ ;  /* 0x000000a82a2a7810 */ /* 0x000fe20007f5e0ff */
[----:B------:R-:W-:Y:S01]  /*6680*/  IMAD.U32 R40, RZ, RZ, UR37 ;  /* 0x00000025ff287e24 */ /* 0x000fe2000f8e00ff */
[----:B------:R-:W-:Y:S01]  /*6690*/  IADD3 R57, P3, R57, 0x98, RZ ;  /* 0x0000009839397810 */ /* 0x000fe20007f7e0ff */
[----:B------:R-:W-:Y:S01]  /*66a0*/  IMAD.X R46, RZ, RZ, UR36, P0 ;  /* 0x00000024ff2e7e24 */ /* 0x000fe200080e06ff */
[----:B------:R-:W-:Y:S01]  /*66b0*/  IADD3 R34, P4, R34, 0x78, RZ ;  /* 0x0000007822227810 */ /* 0x000fe20007f9e0ff */
[----:B------:R-:W-:Y:S01]  /*66c0*/  IMAD.X R48, RZ, RZ, UR36, P1 ;  /* 0x00000024ff307e24 */ /* 0x000fe200088e06ff */
[----:B------:R-:W-:Y:S01]  /*66d0*/  IADD3 R40, P5, R40, 0x80, RZ ;  /* 0x0000008028287810 */ /* 0x000fe20007fbe0ff */
[----:B------:R-:W-:-:S02]  /*66e0*/  IMAD.X R43, RZ, RZ, UR36, P2 ;  /* 0x00000024ff2b7e24 */ /* 0x000fc400090e06ff */
[----:B------:R-:W-:Y:S02]  /*66f0*/  IMAD.X R50, RZ, RZ, UR36, P3 ;  /* 0x00000024ff327e24 */ /* 0x000fe400098e06ff */
[----:B------:R-:W-:Y:S02]  /*6700*/  IMAD.X R35, RZ, RZ, UR36, P4 ;  /* 0x00000024ff237e24 */ /* 0x000fe4000a0e06ff */
[----:B------:R-:W-:Y:S01]  /*6710*/  IMAD.X R41, RZ, RZ, UR36, P5 ;  /* 0x00000024ff297e24 */ /* 0x000fe2000a8e06ff */
[----:B0-----:R-:W-:Y:S06]  /*6720*/  BRA.DIV UR4, `(.L_x_12718) ;  /* 0x000002fe04707947 */ /* 0x001fec000b800000 */
[----:B------:R0:W1:Y:S02]  /*6730*/  SHFL.IDX PT, R14, R231, RZ, 0x1f ;  /* 0x00001fffe70e7589 */ /* 0x00006400000e0000 */
.L_x_13047:
[----:B-1----:R-:W-:Y:S01]  /*6740*/  LEA.HI R0, R14, R14, RZ, 0x1 ;  /* 0x0000000e0e007211 */ /* 0x002fe200078f08ff */
[C---:B------:R-:W-:Y:S01]  /*6750*/  VIADD R61, R144.reuse, 0x18400 ;  /* 0x00018400903d7836 */ /* 0x040fe20000000000 */
[----:B------:R-:W-:Y:S01]  /*6760*/  STL.128 [R1+0xb0], RZ ;  /* 0x0000b0ff01007387 */ /* 0x000fe20000100c00 */
[----:B------:R-:W-:Y:S01]  /*6770*/  VIADD R8, R144, 0x400 ;  /* 0x0000040090087836 */ /* 0x000fe20000000000 */
[----:B------:R-:W-:Y:S01]  /*6780*/  LOP3.LUT R3, R0, 0x7fffe, RZ, 0xc0, !PT ;  /* 0x0007fffe00037812 */ /* 0x000fe200078ec0ff */
[----:B------:R-:W-:Y:S01]  /*6790*/  IMAD.MOV.U32 R4, RZ, RZ, 0x1 ;  /* 0x00000001ff047424 */ /* 0x000fe200078e00ff */
[----:B------:R-:W-:Y:S01]  /*67a0*/  STL.128 [R1+0xc0], RZ ;  /* 0x0000c0ff01007387 */ /* 0x000fe20000100c00 */
[----:B------:R-:W-:Y:S01]  /*67b0*/  IMAD.MOV.U32 R5, RZ, RZ, RZ ;  /* 0x000000ffff057224 */ /* 0x000fe200078e00ff */
[----:B------:R-:W-:Y:S01]  /*67c0*/  SHF.R.U32.HI R8, RZ, 0x4, R8 ;  /* 0x00000004ff087819 */ /* 0x000fe20000011608 */
[----:B------:R-:W-:Y:S01]  /*67d0*/  IMAD.IADD R0, R14, 0x1, -R3 ;  /* 0x000000010e007824 */ /* 0x000fe200078e0a03 */
[----:B------:R-:W-:Y:S01]  /*67e0*/  STL.128 [R1+0xd0], RZ ;  /* 0x0000d0ff01007387 */ /* 0x000fe20000100c00 */
[----:B------:R-:W-:Y:S01]  /*67f0*/  VIADD R3, R144, 0x1c400 ;  /* 0x0001c40090037836 */ /* 0x000fe20000000000 */
[----:B------:R-:W-:Y:S01]  /*6800*/  LOP3.LUT R8, R8, 0x3fff, RZ, 0xc0, !PT ;  /* 0x00003fff08087812 */ /* 0x000fe200078ec0ff */
[----:B------:R-:W-:Y:S01]  /*6810*/  IMAD R0, R0, 0x2000, R61 ;  /* 0x0000200000007824 */ /* 0x000fe200078e023d */
[----:B------:R-:W-:Y:S01]  /*6820*/  STL.128 [R1+0xe0], RZ ;  /* 0x0000e0ff01007387 */ /* 0x000fe20000100c00 */
[----:B------:R-:W-:Y:S01]  /*6830*/  IMAD.MOV.U32 R6, RZ, RZ, 0x1 ;  /* 0x00000001ff067424 */ /* 0x000fe200078e00ff */
[----:B------:R-:W-:Y:S01]  /*6840*/  SHF.R.U32.HI R3, RZ, 0x4, R3 ;  /* 0x00000004ff037819 */ /* 0x000fe20000011603 */
[----:B------:R-:W-:Y:S01]  /*6850*/  VIADD R9, R0, 0xa000 ;  /* 0x0000a00000097836 */ /* 0x000fe20000000000 */
[----:B------:R-:W-:Y:S01]  /*6860*/  SHF.R.U32.HI R0, RZ, 0x4, R0 ;  /* 0x00000004ff007819 */ /* 0x000fe20000011600 */
[----:B------:R-:W-:Y:S01]  /*6870*/  IMAD.MOV.U32 R7, RZ, RZ, RZ ;  /* 0x000000ffff077224 */ /* 0x000fe200078e00ff */
[----:B------:R-:W-:Y:S01]  /*6880*/  LOP3.LUT R3, R3, 0x3fff, RZ, 0xc0, !PT ;  /* 0x00003fff03037812 */ /* 0x000fe200078ec0ff */
[----:B------:R-:W-:Y:S01]  /*6890*/  IMAD.MOV.U32 R12, RZ, RZ, 0x1 ;  /* 0x00000001ff0c7424 */ /* 0x000fe200078e00ff */
[----:B------:R-:W-:Y:S01]  /*68a0*/  SHF.R.U32.HI R9, RZ, 0x4, R9 ;  /* 0x00000004ff097819 */ /* 0x000fe20000011609 */
[----:B------:R-:W-:Y:S01]  /*68b0*/  IMAD.MOV.U32 R13, RZ, RZ, RZ ;  /* 0x000000ffff0d7224 */ /* 0x000fe200078e00ff */
[----:B------:R-:W-:Y:S01]  /*68c0*/  LOP3.LUT R3, R3, 0x10000, RZ, 0xfc, !PT ;  /* 0x0001000003037812 */ /* 0x000fe200078efcff */
[----:B------:R1:W-:Y:S01]  /*68d0*/  STL.128 [R1+0x80], R4 ;  /* 0x0000800401007387 */ /* 0x0003e20000100c00 */
[----:B------:R-:W-:Y:S01]  /*68e0*/  LOP3.LUT R9, R9, 0x3fff, RZ, 0xc0, !PT ;  /* 0x00003fff09097812 */ /* 0x000fe200078ec0ff */
[----:B------:R-:W-:Y:S01]  /*68f0*/  IMAD.MOV.U32 R11, RZ, RZ, 0x40000040 ;  /* 0x40000040ff0b7424 */ /* 0x000fe200078e00ff */
[----:B------:R-:W-:Y:S01]  /*6900*/  LOP3.LUT R0, R0, 0x3fff, RZ, 0xc0, !PT ;  /* 0x00003fff00007812 */ /* 0x000fe200078ec0ff */
[----:B------:R2:W-:Y:S01]  /*6910*/  STL.64 [R1+0x90], R12 ;  /* 0x0000900c01007387 */ /* 0x0005e20000100a00 */
[----:B------:R-:W-:Y:S01]  /*6920*/  LOP3.LUT R10, R8, 0x10000, RZ, 0xfc, !PT ;  /* 0x00010000080a7812 */ /* 0x000fe200078efcff */
[----:B------:R-:W-:Y:S01]  /*6930*/  IMAD.U32 R33, RZ, RZ, UR37 ;  /* 0x00000025ff217e24 */ /* 0x000fe2000f8e00ff */
[----:B------:R-:W-:Y:S01]  /*6940*/  LOP3.LUT P0, RZ, R61, 0x1bf, RZ, 0xc0, !PT ;  /* 0x000001bf3dff7812 */ /* 0x000fe2000780c0ff */
[----:B------:R3:W-:Y:S01]  /*6950*/  STL.128 [R1+0xf0], RZ ;  /* 0x0000f0ff01007387 */ /* 0x0007e20000100c00 */
[----:B------:R-:W-:Y:S01]  /*6960*/  IMAD.U32 R37, RZ, RZ, UR37 ;  /* 0x00000025ff257e24 */ /* 0x000fe2000f8e00ff */
[----:B------:R-:W-:Y:S01]  /*6970*/  BSSY B6, `(.L_x_12719) ;  /* 0x0000028000067945 */ /* 0x000fe20003800000 */
[----:B------:R-:W-:Y:S01]  /*6980*/  IMAD.U32 R39, RZ, RZ, UR37 ;  /* 0x00000025ff277e24 */ /* 0x000fe2000f8e00ff */
[----:B------:R3:W-:Y:S01]  /*6990*/  STL.128 [R1+0x100], RZ ;  /* 0x000100ff01007387 */ /* 0x0007e20000100c00 */
[----:B------:R-:W-:Y:S01]  /*69a0*/  IMAD.U32 R31, RZ, RZ, UR37 ;  /* 0x00000025ff1f7e24 */ /* 0x000fe2000f8e00ff */
[----:B------:R-:W-:-:S02]  /*69b0*/  IADD3 R33, P1, R33, 0x88, RZ ;  /* 0x0000008821217810 */ /* 0x000fc40007f3e0ff */
[----:B-1----:R-:W-:Y:S01]  /*69c0*/  LOP3.LUT R6, R8, 0x3000000, RZ, 0xfc, !PT ;  /* 0x0300000008067812 */ /* 0x002fe200078efcff */
[----:B------:R-:W-:Y:S01]  /*69d0*/  IMAD.MOV.U32 R4, RZ, RZ, R3 ;  /* 0x000000ffff047224 */ /* 0x000fe200078e0003 */
[----:B------:R-:W-:Y:S01]  /*69e0*/  LOP3.LUT R8, R9, 0x10000, RZ, 0xfc, !PT ;  /* 0x0001000009087812 */ /* 0x000fe200078efcff */
[----:B------:R-:W-:Y:S01]  /*69f0*/  IMAD.MOV.U32 R5, RZ, RZ, 0x40000040 ;  /* 0x40000040ff057424 */ /* 0x000fe200078e00ff */
[----:B--2---:R-:W-:Y:S01]  /*6a00*/  LOP3.LUT R12, R0, 0x10000, RZ, 0xfc, !PT ;  /* 0x00010000000c7812 */ /* 0x004fe200078efcff */
[----:B------:R-:W-:Y:S01]  /*6a10*/  IMAD.MOV.U32 R7, RZ, RZ, 0x40000040 ;  /* 0x40000040ff077424 */ /* 0x000fe200078e00ff */
[----:B------:R-:W-:Y:S01]  /*6a20*/  IADD3 R37, P2, R37, 0x90, RZ ;  /* 0x0000009025257810 */ /* 0x000fe20007f5e0ff */
[----:B------:R-:W-:Y:S01]  /*6a30*/  IMAD.MOV.U32 R13, RZ, RZ, 0x40000040 ;  /* 0x40000040ff0d7424 */ /* 0x000fe200078e00ff */
[----:B------:R-:W-:Y:S01]  /*6a40*/  IADD3 R39, P3, R39, 0xa0, RZ ;  /* 0x000000a027277810 */ /* 0x000fe20007f7e0ff */
[----:B------:R-:W-:Y:S01]  /*6a50*/  IMAD.MOV.U32 R9, RZ, RZ, 0x40000040 ;  /* 0x40000040ff097424 */ /* 0x000fe200078e00ff */
[----:B------:R3:W-:Y:S01]  /*6a60*/  STL.128 [R1+0xa0], R4 ;  /* 0x0000a00401007387 */ /* 0x0007e20000100c00 */
[----:B------:R-:W-:Y:S01]  /*6a70*/  IADD3 R31, P4, R31, 0xb0, RZ ;  /* 0x000000b01f1f7810 */ /* 0x000fe20007f9e0ff */
[----:B------:R-:W-:-:S02]  /*6a80*/  IMAD.X R36, RZ, RZ, UR36, P1 ;  /* 0x00000024ff247e24 */ /* 0x000fc400088e06ff */
[----:B------:R3:W-:Y:S01]  /*6a90*/  STL.64 [R1+0x98], R12 ;  /* 0x0000980c01007387 */ /* 0x0007e20000100a00 */
[----:B------:R-:W-:Y:S02]  /*6aa0*/  IMAD.X R56, RZ, RZ, UR36, P2 ;  /* 0x00000024ff387e24 */ /* 0x000fe400090e06ff */
[----:B------:R-:W-:Y:S01]  /*6ab0*/  IMAD.X R58, RZ, RZ, UR36, P3 ;  /* 0x00000024ff3a7e24 */ /* 0x000fe200098e06ff */
[----:B------:R3:W-:Y:S01]  /*6ac0*/  STL.128 [R1+0x110], R8 ;  /* 0x0001100801007387 */ /* 0x0007e20000100c00 */
[----:B------:R-:W-:Y:S01]  /*6ad0*/  IMAD.X R52, RZ, RZ, UR36, P4 ;  /* 0x00000024ff347e24 */ /* 0x000fe2000a0e06ff */
[----:B------:R-:W-:Y:S06]  /*6ae0*/  @!P0 BRA `(.L_x_12720) ;  /* 0x0000000000408947 */ /* 0x000fec0003800000 */
[----:B------:R-:W-:Y:S01]  /*6af0*/  MOV R0, 0x0 ;  /* 0x0000000000007802 */ /* 0x000fe20000000f00 */
[----:B------:R-:W-:Y:S01]  /*6b00*/  ULDC.64 UR4, c[0x4][0x118] ;  /* 0x0100460000047ab9 */ /* 0x000fe20000000a00 */
[----:B------:R-:W-:Y:S01]  /*6b10*/  ULDC.64 UR6, c[0x4][0x120] ;  /* 0x0100480000067ab9 */ /* 0x000fe20000000a00 */
[----:B---3--:R-:W-:Y:S01]  /*6b20*/  IMAD.U32 R4, RZ, RZ, UR4 ;  /* 0x00000004ff047e24 */ /* 0x008fe2000f8e00ff */
        /* <DEDUP_REMOVED lines=12> */
.L_x_12720:
[----:B------:R-:W-:Y:S05]  /*6bf0*/  BSYNC B6 ;  /* 0x0000000000067941 */ /* 0x000fea0003800000 */
.L_x_12719:
[----:B------:R-:W1:Y:S01]  /*6c00*/  S2R R20, SR_TID.X ;  /* 0x0000000000147919 */ /* 0x000e620000002100 */
[----:B---3--:R-:W2:Y:S01]  /*6c10*/  LDC.64 R6, c[0x0][0xad8] ;  /* 0x0002b600ff067b82 */ /* 0x008ea20000000a00 */
[----:B------:R-:W-:Y:S01]  /*6c20*/  UIADD3 UR4, UP0, UR37, 0x120, URZ ;  /* 0x0000012025047890 */ /* 0x000fe2000ff1e03f */
[----:B------:R-:W-:Y:S01]  /*6c30*/  IMAD.MOV.U32 R4, RZ, RZ, RZ ;  /* 0x000000ffff047224 */ /* 0x000fe200078e00ff */
[----:B------:R-:W-:Y:S01]  /*6c40*/  STL.64 [R1+0x120], R220 ;  /* 0x000120dc01007387 */ /* 0x000fe20000100a00 */
[----:B------:R-:W-:Y:S01]  /*6c50*/  IMAD.U32 R32, RZ, RZ, UR37 ;  /* 0x00000025ff207e24 */ /* 0x000fe2000f8e00ff */
[----:B------:R-:W-:Y:S01]  /*6c60*/  UIADD3.X UR5, URZ, UR36, URZ, UP0, !UPT ;  /* 0x000000243f057290 */ /* 0x000fe200087fe43f */
[----:B------:R-:W-:Y:S01]  /*6c70*/  IMAD.U32 R38, RZ, RZ, UR37 ;  /* 0x00000025ff267e24 */ /* 0x000fe2000f8e00ff */
[----:B------:R-:W-:Y:S01]  /*6c80*/  STL.U8 [R1+0x138], RZ ;  /* 0x000138ff01007387 */ /* 0x000fe20000100000 */
[----:B------:R-:W3:Y:S01]  /*6c90*/  LDC.64 R12, c[0x0][0xae0] ;  /* 0x0002b800ff0c7b82 */ /* 0x000ee20000000a00 */
[----:B------:R-:W-:Y:S01]  /*6ca0*/  IMAD.U32 R8, RZ, RZ, UR4 ;  /* 0x00000004ff087e24 */ /* 0x000fe2000f8e00ff */
[----:B------:R-:W-:Y:S01]  /*6cb0*/  ULDC UR4, c[0x0][0x3f4] ;  /* 0x0000fd0000047ab9 */ /* 0x000fe20000000800 */
[----:B------:R-:W-:Y:S01]  /*6cc0*/  IMAD.U32 R9, RZ, RZ, UR5 ;  /* 0x00000005ff097e24 */ /* 0x000fe2000f8e00ff */
[----:B------:R-:W-:Y:S01]  /*6cd0*/  STL.U8 [R1+0x16c], RZ ;  /* 0x00016cff01007387 */ /* 0x000fe20000100000 */
[----:B------:R-:W-:-:S02]  /*6ce0*/  ISETP.LT.AND P0, PT, RZ, UR4, PT ;  /* 0x00000004ff007c0c */ /* 0x000fc4000bf01270 */
[----:B------:R-:W-:Y:S01]  /*6cf0*/  IADD3 R32, P2, R32, 0x13c, RZ ;  /* 0x0000013c20207810 */ /* 0x000fe20007f5e0ff */
[----:B------:R-:W4:Y:S01]  /*6d00*/  LDC R26, c[0x0][0xad4] ;  /* 0x0002b500ff1a7b82 */ /* 0x000f220000000800 */
[----:B------:R-:W-:Y:S01]  /*6d10*/  STL.64 [R1+0x128], R8 ;  /* 0x0001280801007387 */ /* 0x000fe20000100a00 */
[----:B------:R-:W-:Y:S02]  /*6d20*/  IADD3 R38, P4, R38, 0x128, RZ ;  /* 0x0000012826267810 */ /* 0x000fe40007f9e0ff */
[----:B------:R-:W-:Y:S01]  /*6d30*/  IMAD.X R53, RZ, RZ, UR36, P2 ;  /* 0x00000024ff357e24 */ /* 0x000fe200090e06ff */
[----:B------:R0:W-:Y:S02]  /*6d40*/  STL.64 [R1+0x130], R34 ;  /* 0x0001302201007387 */ /* 0x0001e40000100a00 */
[----:B------:R-:W-:Y:S01]  /*6d50*/  IMAD.X R59, RZ, RZ, UR36, P4 ;  /* 0x00000024ff3b7e24 */ /* 0x000fe2000a0e06ff */
[----:B------:R-:W4:Y:S01]  /*6d60*/  LDC.64 R10, c[0x0][0x448] ;  /* 0x00011200ff0a7b82 */ /* 0x000f220000000a00 */
[----:B--2---:R-:W-:-:S02]  /*6d70*/  IMAD.MOV.U32 R27, RZ, RZ, R6 ;  /* 0x000000ffff1b7224 */ /* 0x004fc400078e0006 */
[----:B------:R-:W-:Y:S02]  /*6d80*/  IMAD.MOV.U32 R5, RZ, RZ, R7 ;  /* 0x000000ffff057224 */ /* 0x000fe400078e0007 */
[----:B-1----:R-:W-:-:S03]  /*6d90*/  VIADD R222, R20, 0xffffff80 ;  /* 0xffffff8014de7836 */ /* 0x002fc60000000000 */
[----:B------:R-:W1:Y:S01]  /*6da0*/  LDC R0, c[0x0][0x450] ;  /* 0x00011400ff007b82 */ /* 0x000e620000000800 */
[----:B---3--:R-:W-:Y:S02]  /*6db0*/  IMAD.MOV.U32 R6, RZ, RZ, R12 ;  /* 0x000000ffff067224 */ /* 0x008fe400078e000c */
[----:B------:R-:W-:Y:S01]  /*6dc0*/  IMAD.MOV.U32 R7, RZ, RZ, R13 ;  /* 0x000000ffff077224 */ /* 0x000fe200078e000d */
[----:B------:R2:W-:Y:S01]  /*6dd0*/  STL [R1+0x13c], R222 ;  /* 0x00013cde01007387 */ /* 0x0005e20000100800 */
[----:B0-----:R-:W-:Y:S02]  /*6de0*/  IMAD.U32 R34, RZ, RZ, UR37 ;  /* 0x00000025ff227e24 */ /* 0x001fe4000f8e00ff */
[----:B------:R-:W-:Y:S01]  /*6df0*/  IMAD.U32 R35, RZ, RZ, UR37 ;  /* 0x00000025ff237e24 */ /* 0x000fe2000f8e00ff */
[----:B----4-:R2:W-:Y:S02]  /*6e00*/  STL.128 [R1+0x140], R24 ;  /* 0x0001401801007387 */ /* 0x0105e40000100c00 */
[----:B------:R-:W-:-:S02]  /*6e10*/  IADD3 R34, P1, R34, 0x16c, RZ ;  /* 0x0000016c22227810 */ /* 0x000fc40007f3e0ff */
[----:B------:R2:W-:Y:S01]  /*6e20*/  STL.128 [R1+0x150], R4 ;  /* 0x0001500401007387 */ /* 0x0005e20000100c00 */
[----:B------:R-:W-:Y:S02]  /*6e30*/  IADD3 R35, P3, R35, 0x138, RZ ;  /* 0x0000013823237810 */ /* 0x000fe40007f7e0ff */
[----:B------:R-:W-:Y:S01]  /*6e40*/  IMAD.X R55, RZ, RZ, UR36, P1 ;  /* 0x00000024ff377e24 */ /* 0x000fe200088e06ff */
[----:B------:R2:W-:Y:S02]  /*6e50*/  STL.64 [R1+0x160], R10 ;  /* 0x0001600a01007387 */ /* 0x0005e40000100a00 */
[----:B------:R-:W-:Y:S02]  /*6e60*/  IMAD.X R54, RZ, RZ, UR36, P3 ;  /* 0x00000024ff367e24 */ /* 0x000fe400098e06ff */
[----:B-1----:R2:W-:Y:S01]  /*6e70*/  STL [R1+0x168], R0 ;  /* 0x0001680001007387 */ /* 0x0025e20000100800 */
[----:B------:R-:W-:Y:S05]  /*6e80*/  @P0 BRA `(.L_x_12721) ;  /* 0x0000000000400947 */ /* 0x000fea0003800000 */
[----:B------:R-:W2:Y:S02]  /*6e90*/  LDL R3, [R1+0x21c] ;  /* 0x00021c0001037983 */ /* 0x000ea40000100800 */
[----:B--2---:R-:W-:-:S04]  /*6ea0*/  LEA.HI R0, R3, R3, RZ, 0x1 ;  /* 0x0000000303007211 */ /* 0x004fc800078f08ff */
        /* <DEDUP_REMOVED lines=8> */
.L_x_12724:
[----:B-1----:R1:W2:Y:S02]  /*6f30*/  SYNCS.PHASECHK.TRANS64.TRYWAIT P0, [R144+URZ+0x32400], R3 ;  /* 0x03240003900075a7 */ /* 0x0022a4000800017f */
[----:B--2---:R-:W-:Y:S05]  /*6f40*/  @!P0 NANOSLEEP.SYNCS 0x989680 ;  /* 0x009896800000895d */ /* 0x004fea0003900000 */
[----:B------:R-:W2:Y:S02]  /*6f50*/  @!P0 SYNCS.PHASECHK.TRANS64 P0, [R144+URZ+0x32400], R3 ;  /* 0x03240003900085a7 */ /* 0x000ea4000800007f */
[----:B--2---:R-:W-:Y:S05]  /*6f60*/  @!P0 BRA `(.L_x_12724) ;  /* 0xfffffffc00f08947 */ /* 0x004fea000383ffff */
.L_x_12723:
[----:B------:R-:W-:Y:S05]  /*6f70*/  BSYNC B0 ;  /* 0x0000000000007941 */ /* 0x000fea0003800000 */
.L_x_12722:
[----:B------:R-:W-:Y:S05]  /*6f80*/  BRA `(.L_x_12725) ;  /* 0x0000002800b87947 */ /* 0x000fea0003800000 */
.L_x_12721:
[----:B------:R-:W-:Y:S01]  /*6f90*/  LOP3.LUT P0, RZ, R61, 0x3ff, RZ, 0xc0, !PT ;  /* 0x000003ff3dff7812 */ /* 0x000fe2000780c0ff */
[----:B------:R-:W-:Y:S01]  /*6fa0*/  ULDC.64 UR4, c[0x0][0x3f8] ;  /* 0x0000fe0000047ab9 */ /* 0x000fe20000000a00 */
[----:B--2--5:R-:W-:Y:S01]  /*6fb0*/  SHF.R.S32.HI R5, RZ, 0x1f, R2 ;  /* 0x0000001fff057819 */ /* 0x024fe20000011402 */
        /* <DEDUP_REMOVED lines=27> */
.L_x_12727:
[----:B------:R-:W-:Y:S05]  /*7170*/  BSYNC B6 ;  /* 0x0000000000067941 */ /* 0x000fea0003800000 */
.L_x_12726:
[----:B------:R-:W2:Y:S01]  /*7180*/  LDL R0, [R1+0x70] ;  /* 0x0000700001007983 */ /* 0x000ea20000100800 */
[----:B------:R-:W-:Y:S01]  /*7190*/  ULDC.U8 UR4, c[0x0][0x410] ;  /* 0x0001040000047ab9 */ /* 0x000fe20000000000 */
[----:B------:R-:W-:Y:S01]  /*71a0*/  BSSY B0, `(.L_x_12728) ;  /* 0x0000284000007945 */ /* 0x000fe20003800000 */
[----:B------:R-:W-:Y:S01]  /*71b0*/  ISETP.NE.AND P0, PT, RZ, UR4, PT ;  /* 0x00000004ff007c0c */ /* 0x000fe2000bf05270 */
[----:B--2---:R-:W-:-:S12]  /*71c0*/  IMAD R0, R0, 0x80, R153 ;  /* 0x0000008000007824 */ /* 0x004fd800078e0299 */
[----:B------:R-:W-:Y:S05]  /*71d0*/  @!P0 BRA `(.L_x_12729) ;  /* 0x0000001400348947 */ /* 0x000fea0003800000 */
[----:B------:R-:W0:Y:S01]  /*71e0*/  LDC R67, c[0x0][0x448] ;  /* 0x00011200ff437b82 */ /* 0x000e220000000800 */
[----:B------:R-:W-:Y:S01]  /*71f0*/  IMAD R5, R225, 0x40, R0 ;  /* 0x00000040e1057824 */ /* 0x000fe200078e0200 */
[----:B------:R-:W-:Y:S01]  /*7200*/  ULDC.64 UR4, c[0x0][0x3f8] ;  /* 0x0000fe0000047ab9 */ /* 0x000fe20000000a00 */
[----:B------:R-:W-:Y:S01]  /*7210*/  ULDC.64 UR6, c[0x0][0x408] ;  /* 0x0001020000067ab9 */ /* 0x000fe20000000a00 */
[----:B------:R-:W-:Y:S02]  /*7220*/  IMAD.MOV.U32 R6, RZ, RZ, R60 ;  /* 0x000000ffff067224 */ /* 0x000fe400078e003c */
[----:B------:R-:W-:Y:S01]  /*7230*/  IMAD.MOV.U32 R7, RZ, RZ, R25 ;  /* 0x000000ffff077224 */ /* 0x000fe200078e0019 */
[----:B0-----:R-:W-:-:S13]  /*7240*/  ISETP.NE.AND P0, PT, R67, 0x1, PT ;  /* 0x000000014300780c */ /* 0x001fda0003f05270 */
[----:B------:R-:W0:Y:S08]  /*7250*/  @P0 LDC R2, c[0x0][0x44c] ;  /* 0x00011300ff020b82 */ /* 0x000e300000000800 */
[----:B------:R-:W1:Y:S01]  /*7260*/  @P0 LDC R3, c[0x0][0x450] ;  /* 0x00011400ff030b82 */ /* 0x000e620000000800 */
[----:B0-----:R-:W-:-:S05]  /*7270*/  @P0 IMAD.HI.U32 R2, R5, R2, RZ ;  /* 0x0000000205020227 */ /* 0x001fca00078e00ff */
[----:B-1----:R-:W-:Y:S01]  /*7280*/  @P0 SHF.R.U32.HI R5, RZ, R3, R2 ;  /* 0x00000003ff050219 */ /* 0x002fe20000011602 */
[----:B------:R-:W-:Y:S02]  /*7290*/  IMAD.MOV.U32 R2, RZ, RZ, R26 ;  /* 0x000000ffff027224 */ /* 0x000fe400078e001a */
[----:B------:R-:W-:Y:S01]  /*72a0*/  IMAD.MOV.U32 R3, RZ, RZ, R63 ;  /* 0x000000ffff037224 */ /* 0x000fe200078e003f */
        /* <DEDUP_REMOVED lines=21> */
.L_x_13053:
        /* <DEDUP_REMOVED lines=28> */
.L_x_12732:
[----:B------:R-:W-:Y:S05]  /*75c0*/  BSYNC B1 ;  /* 0x0000000000017941 */ /* 0x000fea0003800000 */
.L_x_12731:
[----:B-12--5:R-:W-:Y:S01]  /*75d0*/  IMAD.MOV.U32 R2, RZ, RZ, R24 ;  /* 0x000000ffff027224 */ /* 0x026fe200078e0018 */
[----:B------:R-:W-:Y:S01]  /*75e0*/  UMOV UR4, 0xffffffff ;  /* 0xffffffff00047882 */ /* 0x000fe20000000000 */
[----:B------:R-:W-:Y:S01]  /*75f0*/  IMAD.MOV.U32 R3, RZ, RZ, R25 ;  /* 0x000000ffff037224 */ /* 0x000fe200078e0019 */
[----:B------:R-:W-:Y:S01]  /*7600*/  CS2R R20, SRZ ;  /* 0x0000000000147805 */ /* 0x000fe2000001ff00 */
[----:B---3--:R-:W-:Y:S02]  /*7610*/  IMAD.MOV.U32 R5, RZ, RZ, R60 ;  /* 0x000000ffff057224 */ /* 0x008fe400078e003c */
        /* <DEDUP_REMOVED lines=11> */
[----:B------:R-:W-:Y:S06]  /*76d0*/  BRA.DIV UR4, `(.L_x_12733) ;  /* 0x000002f2041c7947 */ /* 0x000fec000b800000 */
[----:B------:R1:W2:Y:S04]  /*76e0*/  SHFL.IDX PT, R5, R6, 0x1, 0x1c1f ;  /* 0x003c1f0006057f89 */ /* 0x0002a800000e0000 */
[----:B0-----:R-:W0:Y:S04]  /*76f0*/  SHFL.IDX PT, R4, R4, 0x1, 0x1c1f ;  /* 0x003c1f0004047f89 */ /* 0x001e2800000e0000 */
[----:B------:R-:W3:Y:S04]  /*7700*/  SHFL.IDX PT, R7, R7, 0x1, 0x1c1f ;  /* 0x003c1f0007077f89 */ /* 0x000ee800000e0000 */
[----:B----4-:R1:W4:Y:S02]  /*7710*/  SHFL.IDX PT, R14, R8, 0x1, 0x1c1f ;  /* 0x003c1f00080e7f89 */ /* 0x01032400000e0000 */
.L_x_13059:
[----:B------:R-:W5:Y:S01]  /*7720*/  LDL R3, [R1+0x21c] ;  /* 0x00021c0001037983 */ /* 0x000f620000100800 */
[----:B------:R-:W-:Y:S01]  /*7730*/  VIADD R0, R0, 0x40 ;  /* 0x0000004000007836 */ /* 0x000fe20000000000 */
[----:B------:R-:W-:Y:S01]  /*7740*/  BSSY B1, `(.L_x_12734) ;  /* 0x000001e000017945 */ /* 0x000fe20003800000 */
[----:B-1----:R-:W-:Y:S02]  /*7750*/  CS2R R8, SRZ ;  /* 0x0000000000087805 */ /* 0x002fe4000001ff00 */
[----:B------:R-:W-:Y:S02]  /*7760*/  CS2R R10, SRZ ;  /* 0x00000000000a7805 */ /* 0x000fe4000001ff00 */
[----:B------:R-:W-:Y:S02]  /*7770*/  ISETP.GE.AND P0, PT, R0, R67, PT ;  /* 0x000000430000720c */ /* 0x000fe40003f06270 */
[----:B-----5:R-:W-:-:S04]  /*7780*/  LEA.HI R2, R3, R3, RZ, 0x1 ;  /* 0x0000000303027211 */ /* 0x020fc800078f08ff */
        /* <DEDUP_REMOVED lines=8> */
[----:B------:R-:W-:Y:S01]  /*7810*/  ISETP.GE.AND P2, PT, R154, UR4, PT ;  /* 0x000000049a007c0c */ /* 0x000fe2000bf46270 */
[----:B---3--:R-:W-:Y:S01]  /*7820*/  IMAD.MOV.U32 R15, RZ, RZ, R7 ;  /* 0x000000ffff0f7224 */ /* 0x008fe200078e0007 */
[----:B------:R-:W-:-:S09]  /*7830*/  CS2R R10, SRZ ;  /* 0x00000000000a7805 */ /* 0x000fd2000001ff00 */
[C---:B------:R-:W-:Y:S01]  /*7840*/  @!P3 IMAD.SHL.U32 R3, R158.reuse, 0x2, RZ ;  /* 0x000000029e03b824 */ /* 0x040fe200078e00ff */
[----:B------:R-:W-:Y:S01]  /*7850*/  @!P3 SHF.L.U64.HI R0, R158, 0x1, R226 ;  /* 0x000000019e00b819 */ /* 0x000fe200000102e2 */
[----:B0-2---:R-:W-:-:S03]  /*7860*/  @!P2 IMAD.WIDE R64, R154, 0x2, R4 ;  /* 0x000000029a40a825 */ /* 0x005fc600078e0204 */
        /* <DEDUP_REMOVED lines=11> */
.L_x_12735:
[----:B------:R-:W-:Y:S05]  /*7920*/  BSYNC B1 ;  /* 0x0000000000017941 */ /* 0x000fea0003800000 */
.L_x_12734:
[----:B------:R-:W0:Y:S01]  /*7930*/  SYNCS.PHASECHK.TRANS64.TRYWAIT P0, [R144+URZ+0x32400], R13 ;  /* 0x0324000d900075a7 */ /* 0x000e22000800017f */
[----:B------:R-:W-:Y:S04]  /*7940*/  BSSY B1, `(.L_x_12736) ;  /* 0x0000002000017945 */ /* 0x000fe80003800000 */
[----:B0-----:R-:W-:Y:S05]  /*7950*/  @!P0 BRA `(.L_x_12737) ;  /* 0x000002ec00ec8947 */ /* 0x001fea0003800000 */
.L_x_13060:
[----:B------:R-:W-:Y:S05]  /*7960*/  BSYNC B1 ;  /* 0x0000000000017941 */ /* 0x000fea0003800000 */
.L_x_12736:
[----:B-1----:R-:W4:Y:S01]  /*7970*/  LDL R6, [R1+0x70] ;  /* 0x0000700001067983 */ /* 0x002f220000100800 */
[----:B------:R-:W-:Y:S01]  /*7980*/  LOP3.LUT P0, RZ, R227, 0x4, RZ, 0xc0, !PT ;  /* 0x00000004e3ff7812 */ /* 0x000fe2000780c0ff */
[----:B--2---:R-:W-:Y:S01]  /*7990*/  IMAD.IADD R5, R167, 0x1, R230 ;  /* 0x00000001a7057824 */ /* 0x004fe200078e02e6 */
[----:B------:R-:W-:Y:S01]  /*79a0*/  BSSY B1, `(.L_x_12738) ;  /* 0x0000072000017945 */ /* 0x000fe20003800000 */
[----:B---3-5:R-:W-:Y:S02]  /*79b0*/  IMAD.MOV.U32 R7, RZ, RZ, R8 ;  /* 0x000000ffff077224 */ /* 0x028fe400078e0008 */
[----:B------:R-:W-:Y:S02]  /*79c0*/  IMAD R144, R5, 0x2, R144 ;  /* 0x0000000205907824 */ /* 0x000fe400078e0290 */
[----:B------:R-:W-:Y:S02]  /*79d0*/  IMAD.MOV.U32 R5, RZ, RZ, R20 ;  /* 0x000000ffff057224 */ /* 0x000fe400078e0014 */
[----:B------:R-:W-:-:S02]  /*79e0*/  VIADD R4, R144, 0x18400 ;  /* 0x0001840090047836 */ /* 0x000fc40000000000 */
[----:B------:R-:W-:Y:S01]  /*79f0*/  VIADD R0, R144, 0x18440 ;  /* 0x0001844090007836 */ /* 0x000fe20000000000 */
[----:B------:R-:W-:Y:S01]  /*7a00*/  PRMT R13, R5, 0x5410, R7 ;  /* 0x00005410050d7816 */ /* 0x000fe20000000007 */
[----:B------:R-:W-:Y:S02]  /*7a10*/  @P0 VIADD R0, R4, 0xffffffc0 ;  /* 0xffffffc004000836 */ /* 0x000fe40000000000 */
[----:B------:R-:W-:Y:S02]  /*7a20*/  IMAD.MOV.U32 R5, RZ, RZ, R9 ;  /* 0x000000ffff057224 */ /* 0x000fe400078e0009 */
[----:B------:R-:W-:-:S03]  /*7a30*/  IMAD.MOV.U32 R7, RZ, RZ, R11 ;  /* 0x000000ffff077224 */ /* 0x000fc600078e000b */
[----:B------:R-:W-:Y:S01]  /*7a40*/  PRMT R78, R5, 0x7610, R78 ;  /* 0x00007610054e7816 */ /* 0x000fe2000000004e */
[----:B------:R-:W-:Y:S02]  /*7a50*/  IMAD.MOV.U32 R5, RZ, RZ, R3 ;  /* 0x000000ffff057224 */ /* 0x000fe400078e0003 */
[----:B----4-:R-:W-:Y:S02]  /*7a60*/  IMAD R4, R6, -0x80, R67 ;  /* 0xffffff8006047824 */ /* 0x010fe400078e0243 */
[----:B------:R-:W-:-:S03]  /*7a70*/  IMAD.MOV.U32 R6, RZ, RZ, R21 ;  /* 0x000000ffff067224 */ /* 0x000fc600078e0015 */
[----:B------:R-:W-:Y:S01]  /*7a80*/  VIMNMX R74, R4, 0x80, PT ;  /* 0x00000080044a7848 */ /* 0x000fe20003fe0100 */
[----:B------:R-:W-:Y:S01]  /*7a90*/  IMAD.MOV.U32 R4, RZ, RZ, R2 ;  /* 0x000000ffff047224 */ /* 0x000fe200078e0002 */
[----:B------:R-:W-:Y:S01]  /*7aa0*/  PRMT R12, R6, 0x7610, R12 ;  /* 0x00007610060c7816 */ /* 0x000fe2000000000c */
[----:B------:R-:W-:Y:S01]  /*7ab0*/  IMAD.MOV.U32 R6, RZ, RZ, R10 ;  /* 0x000000ffff067224 */ /* 0x000fe200078e000a */
[----:B------:R-:W-:Y:S02]  /*7ac0*/  ISETP.GE.AND P0, PT, R153, R74, PT ;  /* 0x0000004a9900720c */ /* 0x000fe40003f06270 */
[----:B------:R-:W-:Y:S02]  /*7ad0*/  PRMT R78, R78, 0x5410, R4 ;  /* 0x000054104e4e7816 */ /* 0x000fe40000000004 */
[----:B------:R-:W-:Y:S02]  /*7ae0*/  PRMT R12, R12, 0x5410, R5 ;  /* 0x000054100c0c7816 */ /* 0x000fe40000000005 */
[----:B------:R-:W-:-:S07]  /*7af0*/  PRMT R79, R6, 0x5410, R7 ;  /* 0x00005410064f7816 */ /* 0x000fce0000000007 */
[----:B------:R-:W-:Y:S05]  /*7b00*/  @P0 BRA `(.L_x_12739) ;  /* 0x00000004006c0947 */ /* 0x000fea0003800000 */
[----:B------:R-:W0:Y:S01]  /*7b10*/  LDC R5, c[0x0][0x3f4] ;  /* 0x0000fd00ff057b82 */ /* 0x000e220000000800 */
[----:B------:R-:W-:Y:S01]  /*7b20*/  BSSY B2, `(.L_x_12740) ;  /* 0x000002e000027945 */ /* 0x000fe20003800000 */
[-C--:B0-----:R-:W-:Y:S02]  /*7b30*/  ISETP.GE.AND P0, PT, R154, R5.reuse, PT ;  /* 0x000000059a00720c */ /* 0x081fe40003f06270 */
[----:B------:R-:W-:-:S11]  /*7b40*/  ISETP.GE.AND P1, PT, R158, R5, PT ;  /* 0x000000059e00720c */ /* 0x000fd60003f26270 */
[----:B------:R-:W-:Y:S05]  /*7b50*/  @P0 BRA `(.L_x_12741) ;  /* 0x0000000000a80947 */ /* 0x000fea0003800000 */
[----:B------:R-:W0:Y:S01]  /*7b60*/  LDS.128 R4, [R144+0x18400] ;  /* 0x0184000090047984 */ /* 0x000e220000000c00 */
[----:B------:R-:W-:Y:S01]  /*7b70*/  SHF.R.U32.HI R14, RZ, 0x10, R61 ;  /* 0x00000010ff0e7819 */ /* 0x000fe2000001163d */
[----:B------:R-:W-:Y:S01]  /*7b80*/  HADD2.F32 R64, -RZ, R66.H1_H1 ;  /* 0x30000042ff407230 */ /* 0x000fe20000004100 */
[----:B------:R-:W-:Y:S02]  /*7b90*/  SHF.R.U32.HI R65, RZ, 0x10, R63 ;  /* 0x00000010ff417819 */ /* 0x000fe4000001163f */
[----:B------:R-:W-:Y:S02]  /*7ba0*/  SHF.R.U64 R71, R60, 0x10, R61 ;  /* 0x000000103c477819 */ /* 0x000fe4000000123d */
        /* <DEDUP_REMOVED lines=21> */
[----:B------:R-:W-:Y:S02]  /*7d00*/  HADD2.F32 R60, -RZ, R76.H0_H0 ;  /* 0x2000004cff3c7230 */ /* 0x000fe40000004100 */
        /* <DEDUP_REMOVED lines=15> */
.L_x_12741:
[----:B------:R-:W-:Y:S05]  /*7e00*/  BSYNC B2 ;  /* 0x0000000000027941 */ /* 0x000fea0003800000 */
.L_x_12740:
[----:B------:R-:W-:Y:S05]  /*7e10*/  @P1 BRA `(.L_x_12739) ;  /* 0x0000000000a81947 */ /* 0x000fea0003800000 */
[----:B0-----:R-:W0:Y:S01]  /*7e20*/  LDS.128 R4, [R0] ;  /* 0x0000000000047984 */ /* 0x001e220000000c00 */
        /* <DEDUP_REMOVED lines=41> */
.L_x_12739:
[----:B------:R-:W-:Y:S05]  /*80c0*/  BSYNC B1 ;  /* 0x0000000000017941 */ /* 0x000fea0003800000 */
.L_x_12738:
[----:B------:R-:W-:-:S13]  /*80d0*/  ISETP.GE.AND P0, PT, R156, R74, PT ;  /* 0x0000004a9c00720c */ /* 0x000fda0003f06270 */
[----:B------:R-:W-:Y:S05]  /*80e0*/  @P0 BRA `(.L_x_12742) ;  /* 0x00000018003c0947 */ /* 0x000fea0003800000 */
[----:B01----:R-:W0:Y:S01]  /*80f0*/  LDC R5, c[0x0][0x3f4] ;  /* 0x0000fd00ff057b82 */ /* 0x003e220000000800 */
[----:B------:R-:W-:Y:S01]  /*8100*/  BSSY B1, `(.L_x_12743) ;  /* 0x000002e000017945 */ /* 0x000fe20003800000 */
[-C--:B0-----:R-:W-:Y:S02]  /*8110*/  ISETP.GE.AND P0, PT, R154, R5.reuse, PT ;  /* 0x000000059a00720c */ /* 0x081fe40003f06270 */
[----:B------:R-:W-:-:S11]  /*8120*/  ISETP.GE.AND P1, PT, R158, R5, PT ;  /* 0x000000059e00720c */ /* 0x000fd60003f26270 */
[----:B------:R-:W-:Y:S05]  /*8130*/  @P0 BRA `(.L_x_12744) ;  /* 0x0000000000a80947 */ /* 0x000fea0003800000 */
[----:B------:R-:W0:Y:S01]  /*8140*/  LDS.128 R4, [R144+0x1a400] ;  /* 0x01a4000090047984 */ /* 0x000e220000000c00 */
        /* <DEDUP_REMOVED lines=8> */
[----:B0-----:R-:W-:-:S02]  /*81d0*/  HADD2.F32 R10, -RZ, R7.H0_H0 ;  /* 0x20000007ff0a7230 */ /* 0x001fc40000004100 */
        /* <DEDUP_REMOVED lines=11> */
[----:B------:R-:W-:Y:S02]  /*8290*/  HADD2.F32 R6, -RZ, R5.H0_H0 ;  /* 0x20000005ff067230 */ /* 0x000fe40000004100 */
[----:B------:R-:W-:Y:S01]  /*82a0*/  FFMA.FTZ R27, R10, R15, -R27 ;  /* 0x0000000f0a1b7223 */ /* 0x000fe2000001081b */
[----:B------:R-:W-:Y:S02]  /*82b0*/  HADD2.F32 R14, -RZ, R79.H1_H1 ;  /* 0x3000004fff0e7230 */ /* 0x000fe40000004100 */
[----:B------:R-:W-:Y:S01]  /*82c0*/  FFMA.FTZ R15, R7, R24, R60 ;  /* 0x00000018070f7223 */ /* 0x000fe2000001003c */
[----:B------:R-:W-:Y:S02]  /*82d0*/  HADD2.F32 R5, -RZ, R5.H1_H1 ;  /* 0x30000005ff057230 */ /* 0x000fe40000004100 */
[----:B------:R-:W-:-:S02]  /*82e0*/  HADD2.F32 R10, -RZ, R78.H0_H0 ;  /* 0x2000004eff0a7230 */ /* 0x000fc40000004100 */
        /* <DEDUP_REMOVED lines=15> */
.L_x_12744:
[----:B------:R-:W-:Y:S05]  /*83e0*/  BSYNC B1 ;  /* 0x0000000000017941 */ /* 0x000fea0003800000 */
.L_x_12743:
[----:B------:R-:W-:Y:S05]  /*83f0*/  @P1 BRA `(.L_x_12742) ;  /* 0x0000001400781947 */ /* 0x000fea0003800000 */
[----:B0-----:R-:W0:Y:S01]  /*8400*/  LDS.128 R4, [R0+0x2000] ;  /* 0x0020000000047984 */ /* 0x001e220000000c00 */
[----:B------:R-:W-:Y:S01]  /*8410*/  SHF.R.U32.HI R14, RZ, 0x10, R3 ;  /* 0x00000010ff0e7819 */ /* 0x000fe20000011603 */
[----:B------:R-:W-:Y:S01]  /*8420*/  HADD2.F32 R11, -RZ, R78.H1_H1 ;  /* 0x3000004eff0b7230 */ /* 0x000fe20000004100 */
[----:B------:R-:W-:Y:S01]  /*8430*/  SHF.R.U32.HI R10, RZ, 0x10, R21 ;  /* 0x00000010ff0a7819 */ /* 0x000fe20000011615 */
[----:B------:R-:W-:Y:S01]  /*8440*/  HADD2.F32 R13, -RZ, R13.H0_H0 ;  /* 0x2000000dff0d7230 */ /* 0x000fe20000004100 */
[----:B------:R-:W-:Y:S01]  /*8450*/  SHF.R.U64 R24, R2, 0x10, R3 ;  /* 0x0000001002187819 */ /* 0x000fe20000001203 */
[----:B------:R-:W-:Y:S01]  /*8460*/  HADD2.F32 R14, -RZ, R14.H0_H0 ;  /* 0x2000000eff0e7230 */ /* 0x000fe20000004100 */
[----:B------:R-:W-:Y:S01]  /*8470*/  SHF.R.U64 R25, R20, 0x10, R21 ;  /* 0x0000001014197819 */ /* 0x000fe20000001215 */
[----:B------:R-:W-:Y:S02]  /*8480*/  HADD2.F32 R10, -RZ, R10.H0_H0 ;  /* 0x2000000aff0a7230 */ /* 0x000fe40000004100 */
[----:B0-----:R-:W-:-:S02]  /*8490*/  HADD2.F32 R9, -RZ, R7.H1_H1 ;  /* 0x30000007ff097230 */ /* 0x001fc40000004100 */
        /* <DEDUP_REMOVED lines=9> */
[-C--:B------:R-:W-:Y:S01]  /*8530*/  FMUL.FTZ R15, R4, R13.reuse ;  /* 0x0000000d040f7220 */ /* 0x080fe20000410000 */
[----:B------:R-:W-:Y:S01]  /*8540*/  FFMA.FTZ R13, R2, R13, -R9 ;  /* 0x0000000d020d7223 */ /* 0x000fe20000010809 */
[--C-:B------:R-:W-:Y:S02]  /*8550*/  HADD2.F32 R9, -RZ, R12.reuse.H1_H1 ;  /* 0x3000000cff097230 */ /* 0x100fe40000004100 */
[----:B------:R-:W-:Y:S01]  /*8560*/  FFMA.FTZ R21, R8, R14, R21 ;  /* 0x0000000e08157223 */ /* 0x000fe20000010015 */
[--C-:B------:R-:W-:Y:S02]  /*8570*/  HADD2.F32 R3, -RZ, R5.reuse.H0_H0 ;  /* 0x20000005ff037230 */ /* 0x100fe40000004100 */
[----:B------:R-:W-:Y:S01]  /*8580*/  FFMA.FTZ R2, R2, R11, R15 ;  /* 0x0000000b02027223 */ /* 0x000fe2000001000f */
[----:B------:R-:W-:Y:S02]  /*8590*/  HADD2.F32 R12, -RZ, R12.H0_H0 ;  /* 0x2000000cff0c7230 */ /* 0x000fe40000004100 */
[----:B------:R-:W-:Y:S01]  /*85a0*/  FMUL.FTZ R10, R6, R9 ;  /* 0x00000009060a7220 */ /* 0x000fe20000410000 */
[----:B------:R-:W-:-:S02]  /*85b0*/  HADD2.F32 R5, -RZ, R5.H1_H1 ;  /* 0x30000005ff057230 */ /* 0x000fc40000004100 */
[----:B------:R-:W-:Y:S02]  /*85c0*/  HADD2.F32 R8, -RZ, R24.H0_H0 ;  /* 0x20000018ff087230 */ /* 0x000fe40000004100 */
[-C--:B------:R-:W-:Y:S01]  /*85d0*/  FMUL.FTZ R14, R6, R12.reuse ;  /* 0x0000000c060e7220 */ /* 0x080fe20000410000 */
[----:B------:R-:W-:Y:S02]  /*85e0*/  HADD2.F32 R4, -RZ, R25.H0_H0 ;  /* 0x20000019ff047230 */ /* 0x000fe40000004100 */
[----:B------:R-:W-:Y:S01]  /*85f0*/  FFMA.FTZ R10, R7, R12, -R10 ;  /* 0x0000000c070a7223 */ /* 0x000fe2000001080a */
[----:B------:R-:W-:Y:S01]  /*8600*/  FMUL.FTZ R6, R5, R8 ;  /* 0x0000000805067220 */ /* 0x000fe20000410000 */
        /* <DEDUP_REMOVED lines=10> */
.L_x_12729:
[----:B------:R-:W0:Y:S01]  /*86b0*/  LDC R21, c[0x0][0x448] ;  /* 0x00011200ff157b82 */ /* 0x000e220000000800 */
[----:B------:R-:W-:Y:S01]  /*86c0*/  IMAD R5, R225, 0x40, R0 ;  /* 0x00000040e1057824 */ /* 0x000fe200078e0200 */
[----:B------:R-:W-:Y:S01]  /*86d0*/  ULDC.64 UR4, c[0x0][0x3f8] ;  /* 0x0000fe0000047ab9 */ /* 0x000fe20000000a00 */
[----:B------:R-:W-:Y:S01]  /*86e0*/  ULDC.64 UR6, c[0x0][0x408] ;  /* 0x0001020000067ab9 */ /* 0x000fe20000000a00 */
        /* <DEDUP_REMOVED lines=12> */
[----:B------:R-:W-:-:S04]  /*87b0*/  IMAD.WIDE.U32 R2, R5, UR4, R2 ;  /* 0x0000000405027c25 */ /* 0x000fc8000f8e0002 */
[C---:B------:R-:W-:Y:S01]  /*87c0*/  IMAD R7, R5.reuse, UR5, R6 ;  /* 0x0000000505077c24 */ /* 0x040fe2000f8e0206 */
[----:B------:R-:W-:Y:S01]  /*87d0*/  ULDC.64 UR4, c[0x0][0x3e8] ;  /* 0x0000fa0000047ab9 */ /* 0x000fe20000000a00 */
        /* <DEDUP_REMOVED lines=21> */
[----:B--2---:R-:W-:Y:S01]  /*8930*/  @!P1 IMAD.X R5, R2, 0x1, R21, P2 ;  /* 0x0000000102059824 */ /* 0x004fe200010e0615 */
[----:B---3--:R-:W-:-:S05]  /*8940*/  @!P1 IADD3 R14, P2, R14, R9, RZ ;  /* 0x000000090e0e9210 */ /* 0x008fca0007f5e0ff */
[----:B------:R-:W2:Y:S01]  /*8950*/  @!P1 LD.E.128 R4, desc[UR42][R4.64] ;  /* 0x0000002a04049980 */ /* 0x000ea2000c101d00 */
[----:B----4-:R-:W-:-:S04]  /*8960*/  @!P1 IMAD.X R3, R8, 0x1, R21, P2 ;  /* 0x0000000108039824 */ /* 0x010fc800010e0615 */
[----:B------:R-:W-:-:S05]  /*8970*/  @!P1 IMAD.MOV.U32 R15, RZ, RZ, R3 ;  /* 0x000000ffff0f9224 */ /* 0x000fca00078e0003 */
[----:B------:R0:W3:Y:S01]  /*8980*/  @!P1 LD.E.128 R24, desc[UR42][R14.64] ;  /* 0x0000002a0e189980 */ /* 0x0000e2000c101d00 */
[----:B------:R-:W-:Y:S02]  /*8990*/  CS2R R64, SRZ ;  /* 0x0000000000407805 */ /* 0x000fe4000001ff00 */
[----:B------:R-:W-:Y:S02]  /*89a0*/  CS2R R66, SRZ ;  /* 0x0000000000427805 */ /* 0x000fe4000001ff00 */
[----:B------:R-:W-:Y:S01]  /*89b0*/  CS2R R20, SRZ ;  /* 0x0000000000147805 */ /* 0x000fe2000001ff00 */
[----:B------:R-:W1:Y:S04]  /*89c0*/  SHFL.IDX PT, R61, R61, 0x1, 0x1c1f ;  /* 0x003c1f003d3d7f89 */ /* 0x000e6800000e0000 */
[----:B------:R-:W4:Y:S04]  /*89d0*/  SHFL.IDX PT, R60, R60, 0x1, 0x1c1f ;  /* 0x003c1f003c3c7f89 */ /* 0x000f2800000e0000 */
[----:B0-----:R0:W0:Y:S04]  /*89e0*/  SHFL.IDX PT, R14, R10, 0x1, 0x1c1f ;  /* 0x003c1f000a0e7f89 */ /* 0x00102800000e0000 */
[----:B------:R-:W0:Y:S01]  /*89f0*/  SHFL.IDX PT, R62, R62, 0x1, 0x1c1f ;  /* 0x003c1f003e3e7f89 */ /* 0x000e2200000e0000 */
[----:B--2---:R-:W-:-:S02]  /*8a00*/  @!P1 IMAD.MOV.U32 R64, RZ, RZ, R6 ;  /* 0x000000ffff409224 */ /* 0x004fc400078e0006 */
[----:B------:R-:W-:Y:S02]  /*8a10*/  @!P1 IMAD.MOV.U32 R65, RZ, RZ, R7 ;  /* 0x000000ffff419224 */ /* 0x000fe400078e0007 */
[----:B------:R-:W-:Y:S02]  /*8a20*/  IMAD.MOV.U32 R2, RZ, RZ, R64 ;  /* 0x000000ffff027224 */ /* 0x000fe400078e0040 */
[----:B------:R-:W-:Y:S02]  /*8a30*/  IMAD.MOV.U32 R3, RZ, RZ, R65 ;  /* 0x000000ffff037224 */ /* 0x000fe400078e0041 */
[----:B------:R-:W-:Y:S02]  /*8a40*/  @!P1 IMAD.MOV.U32 R66, RZ, RZ, R4 ;  /* 0x000000ffff429224 */ /* 0x000fe400078e0004 */
[----:B------:R-:W-:Y:S01]  /*8a50*/  @!P1 IMAD.MOV.U32 R67, RZ, RZ, R5 ;  /* 0x000000ffff439224 */ /* 0x000fe200078e0005 */
[----:B------:R-:W-:Y:S02]  /*8a60*/  PRMT R84, R2, 0x5410, R3 ;  /* 0x0000541002547816 */ /* 0x000fe40000000003 */
[----:B------:R-:W-:Y:S01]  /*8a70*/  CS2R R2, SRZ ;  /* 0x0000000000027805 */ /* 0x000fe2000001ff00 */
[----:B------:R-:W-:-:S02]  /*8a80*/  IMAD.MOV.U32 R4, RZ, RZ, R66 ;  /* 0x000000ffff047224 */ /* 0x000fc400078e0042 */
[----:B------:R-:W-:Y:S02]  /*8a90*/  IMAD.MOV.U32 R5, RZ, RZ, R67 ;  /* 0x000000ffff057224 */ /* 0x000fe400078e0043 */
[----:B---3--:R-:W-:Y:S02]  /*8aa0*/  @!P1 IMAD.MOV.U32 R2, RZ, RZ, R24 ;  /* 0x000000ffff029224 */ /* 0x008fe400078e0018 */
[----:B------:R-:W-:Y:S01]  /*8ab0*/  @!P1 IMAD.MOV.U32 R3, RZ, RZ, R25 ;  /* 0x000000ffff039224 */ /* 0x000fe200078e0019 */
[----:B------:R-:W-:Y:S01]  /*8ac0*/  PRMT R68, R4, 0x5410, R5 ;  /* 0x0000541004447816 */ /* 0x000fe20000000005 */
[----:B------:R-:W-:Y:S02]  /*8ad0*/  @!P1 IMAD.MOV.U32 R20, RZ, RZ, R26 ;  /* 0x000000ffff149224 */ /* 0x000fe400078e001a */
[----:B------:R-:W-:Y:S02]  /*8ae0*/  @!P1 IMAD.MOV.U32 R21, RZ, RZ, R27 ;  /* 0x000000ffff159224 */ /* 0x000fe400078e001b */
[----:B------:R-:W-:-:S02]  /*8af0*/  IMAD.MOV.U32 R6, RZ, RZ, R2 ;  /* 0x000000ffff067224 */ /* 0x000fc400078e0002 */
[----:B------:R-:W-:Y:S02]  /*8b00*/  IMAD.MOV.U32 R7, RZ, RZ, R3 ;  /* 0x000000ffff077224 */ /* 0x000fe400078e0003 */
[----:B------:R-:W-:Y:S01]  /*8b10*/  IMAD.MOV.U32 R4, RZ, RZ, R20 ;  /* 0x000000ffff047224 */ /* 0x000fe200078e0014 */
[----:B------:R-:W-:Y:S01]  /*8b20*/  PRMT R74, R6, 0x7610, R74 ;  /* 0x00007610064a7816 */ /* 0x000fe2000000004a */
[----:B------:R-:W-:Y:S01]  /*8b30*/  IMAD.MOV.U32 R5, RZ, RZ, R21 ;  /* 0x000000ffff057224 */ /* 0x000fe200078e0015 */
[----:B------:R-:W-:Y:S02]  /*8b40*/  PRMT R71, R7, 0x7610, R71 ;  /* 0x0000761007477816 */ /* 0x000fe40000000047 */
[----:B------:R-:W-:Y:S02]  /*8b50*/  CS2R R6, SRZ ;  /* 0x0000000000067805 */ /* 0x000fe4000001ff00 */
[----:B01--4-:R-:W-:-:S07]  /*8b60*/  PRMT R85, R4, 0x5410, R5 ;  /* 0x0000541004557816 */ /* 0x013fce0000000005 */
.L_x_13070:
[----:B------:R-:W2:Y:S01]  /*8b70*/  LDL R5, [R1+0x21c] ;  /* 0x00021c0001057983 */ /* 0x000ea20000100800 */
[----:B------:R-:W-:Y:S01]  /*8b80*/  VIADD R0, R0, 0x40 ;  /* 0x0000004000007836 */ /* 0x000fe20000000000 */
[----:B------:R-:W-:Y:S01]  /*8b90*/  BSSY B1, `(.L_x_12746) ;  /* 0x0000016000017945 */ /* 0x000fe20003800000 */
[----:B------:R-:W-:Y:S02]  /*8ba0*/  CS2R R8, SRZ ;  /* 0x0000000000087805 */ /* 0x000fe4000001ff00 */
[----:B------:R-:W-:Y:S02]  /*8bb0*/  CS2R R10, SRZ ;  /* 0x00000000000a7805 */ /* 0x000fe4000001ff00 */
[----:B------:R-:W-:Y:S02]  /*8bc0*/  ISETP.GE.AND P1, PT, R0, R63, PT ;  /* 0x0000003f0000720c */ /* 0x000fe40003f26270 */
[----:B--2---:R-:W-:-:S04]  /*8bd0*/  LEA.HI R4, R5, R5, RZ, 0x1 ;  /* 0x0000000505047211 */ /* 0x004fc800078f08ff */
[----:B------:R-:W-:-:S05]  /*8be0*/  LOP3.LUT R4, R4, 0xfffffffe, RZ, 0xc0, !PT ;  /* 0xfffffffe04047812 */ /* 0x000fca00078ec0ff */
[----:B------:R-:W-:Y:S01]  /*8bf0*/  IMAD.IADD R0, R5, 0x1, -R4 ;  /* 0x0000000105007824 */ /* 0x000fe200078e0a04 */
[----:B------:R-:W-:-:S04]  /*8c00*/  CS2R R4, SRZ ;  /* 0x0000000000047805 */ /* 0x000fc8000001ff00 */
        /* <DEDUP_REMOVED lines=8> */
[-C--:B------:R-:W-:Y:S02]  /*8c90*/  IADD3 R8, P1, R61, R4.reuse, RZ ;  /* 0x000000043d087210 */ /* 0x080fe40007f3e0ff */
[----:B------:R-:W-:-:S03]  /*8ca0*/  IADD3 R4, P2, R14, R4, RZ ;  /* 0x000000040e047210 */ /* 0x000fc60007f5e0ff */
[--C-:B------:R-:W-:Y:S02]  /*8cb0*/  IMAD.X R9, R60, 0x1, R5.reuse, P1 ;  /* 0x000000013c097824 */ /* 0x100fe400008e0605 */
[----:B------:R-:W-:-:S04]  /*8cc0*/  IMAD.X R5, R62, 0x1, R5, P2 ;  /* 0x000000013e057824 */ /* 0x000fc800010e0605 */
[----:B------:R-:W5:Y:S04]  /*8cd0*/  LD.E.128 R8, desc[UR42][R8.64] ;  /* 0x0000002a08087980 */ /* 0x000f68000c101d00 */
[----:B------:R-:W5:Y:S02]  /*8ce0*/  LD.E.128 R4, desc[UR42][R4.64] ;  /* 0x0000002a04047980 */ /* 0x000f64000c101d00 */
.L_x_12747:
[----:B------:R-:W-:Y:S05]  /*8cf0*/  BSYNC B1 ;  /* 0x0000000000017941 */ /* 0x000fea0003800000 */
.L_x_12746:
[----:B------:R-:W0:Y:S01]  /*8d00*/  SYNCS.PHASECHK.TRANS64.TRYWAIT P1, [R144+URZ+0x32400], R13 ;  /* 0x0324000d900075a7 */ /* 0x000e22000802017f */
[----:B------:R-:W-:Y:S04]  /*8d10*/  BSSY B1, `(.L_x_12748) ;  /* 0x0000002000017945 */ /* 0x000fe80003800000 */
[----:B0-----:R-:W-:Y:S05]  /*8d20*/  @!P1 BRA `(.L_x_12749) ;  /* 0x000002e0006c9947 */ /* 0x001fea0003800000 */
.L_x_13071:
[----:B------:R-:W-:Y:S05]  /*8d30*/  BSYNC B1 ;  /* 0x0000000000017941 */ /* 0x000fea0003800000 */
.L_x_12748:
[----:B------:R-:W2:Y:S01]  /*8d40*/  LDL R0, [R1+0x70] ;  /* 0x0000700001007983 */ /* 0x000ea20000100800 */
[----:B-----5:R-:W-:Y:S01]  /*8d50*/  IMAD.MOV.U32 R12, RZ, RZ, R6 ;  /* 0x000000ffff0c7224 */ /* 0x020fe200078e0006 */
[----:B------:R-:W-:Y:S01]  /*8d60*/  BSSY B1, `(.L_x_12750) ;  /* 0x000006e000017945 */ /* 0x000fe20003800000 */
[----:B0-----:R-:W-:Y:S02]  /*8d70*/  IMAD.MOV.U32 R13, RZ, RZ, R7 ;  /* 0x000000ffff0d7224 */ /* 0x001fe400078e0007 */
[----:B------:R-:W-:Y:S02]  /*8d80*/  IMAD.MOV.U32 R14, RZ, RZ, R4 ;  /* 0x000000ffff0e7224 */ /* 0x000fe400078e0004 */
[----:B------:R-:W-:Y:S01]  /*8d90*/  IMAD.MOV.U32 R87, RZ, RZ, R10 ;  /* 0x000000ffff577224 */ /* 0x000fe200078e000a */
[----:B------:R-:W-:Y:S01]  /*8da0*/  PRMT R60, R12, 0x5410, R13 ;  /* 0x000054100c3c7816 */ /* 0x000fe2000000000d */
[----:B------:R-:W-:Y:S01]  /*8db0*/  IMAD.MOV.U32 R12, RZ, RZ, R5 ;  /* 0x000000ffff0c7224 */ /* 0x000fe200078e0005 */
[----:B------:R-:W-:Y:S01]  /*8dc0*/  PRMT R61, R14, 0x7610, R61 ;  /* 0x000076100e3d7816 */ /* 0x000fe2000000003d */
[----:B------:R-:W-:-:S02]  /*8dd0*/  IMAD.MOV.U32 R13, RZ, RZ, R8 ;  /* 0x000000ffff0d7224 */ /* 0x000fc400078e0008 */
[----:B------:R-:W-:Y:S01]  /*8de0*/  IMAD.MOV.U32 R14, RZ, RZ, R9 ;  /* 0x000000ffff0e7224 */ /* 0x000fe200078e0009 */
[----:B------:R-:W-:Y:S01]  /*8df0*/  PRMT R61, R61, 0x5410, R12 ;  /* 0x000054103d3d7816 */ /* 0x000fe2000000000c */
[----:B------:R-:W-:-:S03]  /*8e00*/  IMAD.MOV.U32 R88, RZ, RZ, R11 ;  /* 0x000000ffff587224 */ /* 0x000fc600078e000b */
[----:B------:R-:W-:Y:S01]  /*8e10*/  PRMT R86, R13, 0x5410, R14 ;  /* 0x000054100d567816 */ /* 0x000fe2000000000e */
[----:B--2---:R-:W-:-:S05]  /*8e20*/  IMAD R0, R0, -0x80, R63 ;  /* 0xffffff8000007824 */ /* 0x004fca00078e023f */
[----:B------:R-:W-:-:S04]  /*8e30*/  VIMNMX R0, R0, 0x80, PT ;  /* 0x0000008000007848 */ /* 0x000fc80003fe0100 */
[-C--:B------:R-:W-:Y:S02]  /*8e40*/  ISETP.GE.OR P1, PT, R153, R0.reuse, P0 ;  /* 0x000000009900720c */ /* 0x080fe40000726670 */
[----:B------:R-:W-:Y:S01]  /*8e50*/  ISETP.GE.OR P0, PT, R156, R0, P0 ;  /* 0x000000009c00720c */ /* 0x000fe20000706670 */
[----:B------:R-:W-:-:S05]  /*8e60*/  IMAD.IADD R0, R22, 0x1, R69 ;  /* 0x0000000116007824 */ /* 0x000fca00078e0245 */
[----:B------:R-:W-:-:S05]  /*8e70*/  LOP3.LUT R63, R0, 0x38, RZ, 0xc0, !PT ;  /* 0x00000038003f7812 */ /* 0x000fca00078ec0ff */
[----:B------:R-:W-:Y:S05]  /*8e80*/  @P1 BRA `(.L_x_12751) ;  /* 0x00000004006c1947 */ /* 0x000fea0003800000 */
[----:B------:R-:W-:Y:S01]  /*8e90*/  LOP3.LUT R0, R166, 0x38, R22, 0xf8, !PT ;  /* 0x00000038a6007812 */ /* 0x000fe200078ef816 */
[----:B------:R-:W-:Y:S01]  /*8ea0*/  HADD2.F32 R69, -RZ, R71.H0_H0 ;  /* 0x20000047ff457230 */ /* 0x000fe20000004100 */
[--C-:B------:R-:W-:Y:S02]  /*8eb0*/  SHF.R.U64 R83, R66, 0x10, R67.reuse ;  /* 0x0000001042537819 */ /* 0x100fe40000001243 */
[----:B------:R-:W-:Y:S02]  /*8ec0*/  LOP3.LUT R0, R0, R173, RZ, 0x3c, !PT ;  /* 0x000000ad00007212 */ /* 0x000fe400078e3cff */
[----:B------:R-:W-:Y:S01]  /*8ed0*/  SHF.R.U32.HI R66, RZ, 0x10, R67 ;  /* 0x00000010ff427819 */ /* 0x000fe20000011643 */
[--C-:B------:R-:W-:Y:S01]  /*8ee0*/  HADD2.F32 R67, -RZ, R68.reuse.H1_H1 ;  /* 0x30000044ff437230 */ /* 0x100fe20000004100 */
[--C-:B------:R-:W-:Y:S01]  /*8ef0*/  SHF.R.U32.HI R70, RZ, 0x10, R3.reuse ;  /* 0x00000010ff467819 */ /* 0x100fe20000011603 */
[----:B------:R-:W-:Y:S01]  /*8f00*/  IMAD.IADD R13, R167, 0x1, R0 ;  /* 0x00000001a70d7824 */ /* 0x000fe200078e0200 */
[----:B------:R-:W-:Y:S01]  /*8f10*/  LOP3.LUT R0, R173, R63, R166, 0x1e, !PT ;  /* 0x0000003fad007212 */ /* 0x000fe200078e1ea6 */
[----:B------:R-:W-:Y:S01]  /*8f20*/  HADD2.F32 R68, -RZ, R68.H0_H0 ;  /* 0x20000044ff447230 */ /* 0x000fe20000004100 */
[----:B------:R-:W-:Y:S01]  /*8f30*/  SHF.R.U64 R81, R2, 0x10, R3 ;  /* 0x0000001002517819 */ /* 0x000fe20000001203 */
[----:B------:R-:W-:Y:S01]  /*8f40*/  IMAD R79, R13, 0x2, R144 ;  /* 0x000000020d4f7824 */ /* 0x000fe200078e0290 */
[--C-:B------:R-:W-:Y:S01]  /*8f50*/  SHF.R.U64 R77, R20, 0x10, R21.reuse ;  /* 0x00000010144d7819 */ /* 0x100fe20000001215 */
[----:B------:R-:W-:Y:S01]  /*8f60*/  IMAD.IADD R25, R167, 0x1, R0 ;  /* 0x00000001a7197824 */ /* 0x000fe200078e0200 */
[----:B------:R-:W-:Y:S01]  /*8f70*/  SHF.R.U32.HI R76, RZ, 0x10, R21 ;  /* 0x00000010ff4c7819 */ /* 0x000fe20000011615 */
[----:B------:R-:W-:Y:S01]  /*8f80*/  HADD2.F32 R70, -RZ, R70.H0_H0 ;  /* 0x20000046ff467230 */ /* 0x000fe20000004100 */
[----:B------:R-:W0:Y:S01]  /*8f90*/  LDS.128 R12, [R79+0x18400] ;  /* 0x018400004f0c7984 */ /* 0x000e220000000c00 */
[----:B------:R-:W-:Y:S01]  /*8fa0*/  IMAD R80, R25, 0x2, R144 ;  /* 0x0000000219507824 */ /* 0x000fe200078e0290 */
[----:B------:R-:W-:-:S02]  /*8fb0*/  SHF.R.U64 R82, R64, 0x10, R65 ;  /* 0x0000001040527819 */ /* 0x000fc40000001241 */
[----:B------:R-:W-:Y:S02]  /*8fc0*/  SHF.R.U32.HI R78, RZ, 0x10, R65 ;  /* 0x00000010ff4e7819 */ /* 0x000fe40000011641 */
[----:B------:R-:W1:Y:S01]  /*8fd0*/  LDS.128 R24, [R80+0x18400] ;  /* 0x0184000050187984 */ /* 0x000e620000000c00 */
[--C-:B0-----:R-:W-:Y:S02]  /*8fe0*/  HADD2.F32 R2, -RZ, R13.reuse.H0_H0 ;  /* 0x2000000dff027230 */ /* 0x101fe40000004100 */
[----:B------:R-:W-:Y:S02]  /*8ff0*/  HADD2.F32 R13, -RZ, R13.H1_H1 ;  /* 0x3000000dff0d7230 */ /* 0x000fe40000004100 */
[----:B------:R-:W-:Y:S02]  /*9000*/  HADD2.F32 R0, -RZ, R12.H0_H0 ;  /* 0x2000000cff007230 */ /* 0x000fe40000004100 */
[--C-:B-1----:R-:W-:Y:S02]  /*9010*/  HADD2.F32 R62, -RZ, R25.reuse.H0_H0 ;  /* 0x20000019ff3e7230 */ /* 0x102fe40000004100 */
[----:B------:R-:W-:-:S02]  /*9020*/  HADD2.F32 R25, -RZ, R25.H1_H1 ;  /* 0x30000019ff197230 */ /* 0x000fc40000004100 */
[----:B------:R-:W-:Y:S02]  /*9030*/  HADD2.F32 R21, -RZ, R24.H0_H0 ;  /* 0x20000018ff157230 */ /* 0x000fe40000004100 */
[C---:B------:R-:W-:Y:S01]  /*9040*/  FMUL.FTZ R71, R62.reuse, R69 ;  /* 0x000000453e477220 */ /* 0x040fe20000410000 */
[-C--:B------:R-:W-:Y:S01]  /*9050*/  FMUL.FTZ R75, R62, R67.reuse ;  /* 0x000000433e4b7220 */ /* 0x080fe20000410000 */
[----:B------:R-:W-:Y:S02]  /*9060*/  HADD2.F32 R62, -RZ, R66.H0_H0 ;  /* 0x20000042ff3e7230 */ /* 0x000fe40000004100 */
[----:B------:R-:W-:Y:S02]  /*9070*/  HADD2.F32 R66, -RZ, R74.H0_H0 ;  /* 0x2000004aff427230 */ /* 0x000fe40000004100 */
[C---:B------:R-:W-:Y:S01]  /*9080*/  FFMA.FTZ R71, R2.reuse, R67, -R71 ;  /* 0x0000004302477223 */ /* 0x040fe20000010847 */
[----:B------:R-:W-:Y:S01]  /*9090*/  FFMA.FTZ R75, R2, R69, R75 ;  /* 0x00000045024b7223 */ /* 0x000fe2000001004b */
[C---:B------:R-:W-:Y:S01]  /*90a0*/  FMUL.FTZ R2, R25.reuse, R62 ;  /* 0x0000003e19027220 */ /* 0x040fe20000410000 */
[----:B------:R-:W-:Y:S01]  /*90b0*/  FMUL.FTZ R74, R25, R70 ;  /* 0x00000046194a7220 */ /* 0x000fe20000410000 */
[----:B------:R-:W-:-:S02]  /*90c0*/  HADD2.F32 R64, -RZ, R26.H0_H0 ;  /* 0x2000001aff407230 */ /* 0x000fc40000004100 */
[C---:B------:R-:W-:Y:S01]  /*90d0*/  FMUL.FTZ R67, R21.reuse, R66 ;  /* 0x0000004215437220 */ /* 0x040fe20000410000 */
[----:B------:R-:W-:Y:S02]  /*90e0*/  HADD2.F32 R25, -RZ, R85.H0_H0 ;  /* 0x20000055ff197230 */ /* 0x000fe40000004100 */
[----:B------:R-:W-:Y:S01]  /*90f0*/  FMUL.FTZ R21, R21, R68 ;  /* 0x0000004415157220 */ /* 0x000fe20000410000 */
[C---:B------:R-:W-:Y:S01]  /*9100*/  FFMA.FTZ R70, R13.reuse, R70, R2 ;  /* 0x000000460d467223 */ /* 0x040fe20000010002 */
[----:B------:R-:W-:Y:S02]  /*9110*/  HADD2.F32 R2, -RZ, R84.H0_H0 ;  /* 0x20000054ff027230 */ /* 0x000fe40000004100 */
[----:B------:R-:W-:Y:S01]  /*9120*/  FFMA.FTZ R74, R13, R62, -R74 ;  /* 0x0000003e0d4a7223 */ /* 0x000fe2000001084a */
[----:B------:R-:W-:Y:S02]  /*9130*/  HADD2.F32 R3, -RZ, R14.H0_H0 ;  /* 0x2000000eff037230 */ /* 0x000fe40000004100 */
[----:B------:R-:W-:Y:S01]  /*9140*/  FMUL.FTZ R62, R64, R25 ;  /* 0x00000019403e7220 */ /* 0x000fe20000410000 */
[----:B------:R-:W-:-:S02]  /*9150*/  HADD2.F32 R65, -RZ, R27.H0_H0 ;  /* 0x2000001bff417230 */ /* 0x000fc40000004100 */
[C---:B------:R-:W-:Y:S01]  /*9160*/  FFMA.FTZ R67, R0.reuse, R68, -R67 ;  /* 0x0000004400437223 */ /* 0x040fe20000010843 */
[----:B------:R-:W-:Y:S02]  /*9170*/  HADD2.F32 R13, -RZ, R85.H1_H1 ;  /* 0x30000055ff0d7230 */ /* 0x000fe40000004100 */
[----:B------:R-:W-:Y:S01]  /*9180*/  FFMA.FTZ R66, R0, R66, R21 ;  /* 0x0000004200427223 */ /* 0x000fe20000010015 */
[----:B------:R-:W-:Y:S02]  /*9190*/  HADD2.F32 R0, -RZ, R84.H1_H1 ;  /* 0x30000054ff007230 */ /* 0x000fe40000004100 */
[-C--:B------:R-:W-:Y:S01]  /*91a0*/  FMUL.FTZ R68, R64, R2.reuse ;  /* 0x0000000240447220 */ /* 0x080fe20000410000 */
[----:B------:R-:W-:Y:S02]  /*91b0*/  HADD2.F32 R20, -RZ, R15.H0_H0 ;  /* 0x2000000fff147230 */ /* 0x000fe40000004100 */
[----:B------:R-:W-:Y:S01]  /*91c0*/  FFMA.FTZ R64, R3, R2, -R62 ;  /* 0x0000000203407223 */ /* 0x000fe2000001083e */
[----:B------:R-:W-:-:S02]  /*91d0*/  HADD2.F32 R27, -RZ, R27.H1_H1 ;  /* 0x3000001bff1b7230 */ /* 0x000fc40000004100 */
[C---:B------:R-:W-:Y:S01]  /*91e0*/  FMUL.FTZ R21, R65.reuse, R13 ;  /* 0x0000000d41157220 */ /* 0x040fe20000410000 */
[----:B------:R-:W-:Y:S02]  /*91f0*/  HADD2.F32 R62, -RZ, R76.H0_H0 ;  /* 0x2000004cff3e7230 */ /* 0x000fe40000004100 */
[-C--:B------:R-:W-:Y:S01]  /*9200*/  FMUL.FTZ R76, R65, R0.reuse ;  /* 0x00000000414c7220 */ /* 0x080fe20000410000 */
[----:B------:R-:W-:Y:S02]  /*9210*/  HADD2.F32 R2, -RZ, R78.H0_H0 ;  /* 0x2000004eff027230 */ /* 0x000fe40000004100 */
[----:B------:R-:W-:Y:S01]  /*9220*/  FFMA.FTZ R69, R20, R0, -R21 ;  /* 0x0000000014457223 */ /* 0x000fe20000010815 */
[----:B------:R-:W-:Y:S02]  /*9230*/  HADD2.F32 R15, -RZ, R15.H1_H1 ;  /* 0x3000000fff0f7230 */ /* 0x000fe40000004100 */
[----:B------:R-:W-:Y:S01]  /*9240*/  FFMA.FTZ R68, R3, R25, R68 ;  /* 0x0000001903447223 */ /* 0x000fe20000010044 */
[----:B------:R-:W-:-:S02]  /*9250*/  HADD2.F32 R24, -RZ, R24.H1_H1 ;  /* 0x30000018ff187230 */ /* 0x000fc40000004100 */
[C---:B------:R-:W-:Y:S01]  /*9260*/  FMUL.FTZ R78, R27.reuse, R62 ;  /* 0x0000003e1b4e7220 */ /* 0x040fe20000410000 */
[-C--:B------:R-:W-:Y:S01]  /*9270*/  FMUL.FTZ R0, R27, R2.reuse ;  /* 0x000000021b007220 */ /* 0x080fe20000410000 */
[----:B------:R-:W-:Y:S02]  /*9280*/  HADD2.F32 R21, -RZ, R81.H0_H0 ;  /* 0x20000051ff157230 */ /* 0x000fe40000004100 */
[----:B------:R-:W-:Y:S01]  /*9290*/  FFMA.FTZ R76, R20, R13, R76 ;  /* 0x0000000d144c7223 */ /* 0x000fe2000001004c */
[----:B------:R-:W-:Y:S02]  /*92a0*/  HADD2.F32 R26, -RZ, R26.H1_H1 ;  /* 0x3000001aff1a7230 */ /* 0x000fe40000004100 */
        /* <DEDUP_REMOVED lines=25> */
.L_x_12751:
[----:B------:R-:W-:Y:S05]  /*9440*/  BSYNC B1 ;  /* 0x0000000000017941 */ /* 0x000fea0003800000 */
.L_x_12750:
[----:B------:R-:W-:Y:S01]  /*9450*/  PRMT R65, R87, 0x5410, R88 ;  /* 0x0000541057417816 */ /* 0x000fe20000000058 */
[----:B------:R-:W-:Y:S06]  /*9460*/  @P0 BRA `(.L_x_12742) ;  /* 0x00000004005c0947 */ /* 0x000fec0003800000 */
[----:B------:R-:W-:Y:S01]  /*9470*/  LOP3.LUT R0, R174, R63, R172, 0x1e, !PT ;  /* 0x0000003fae007212 */ /* 0x000fe200078e1eac */
[----:B0-----:R-:W0:Y:S01]  /*9480*/  LDS.128 R12, [R228+0x18400] ;  /* 0x01840000e40c7984 */ /* 0x001e220000000c00 */
[--C-:B------:R-:W-:Y:S01]  /*9490*/  SHF.R.U64 R70, R10, 0x10, R11.reuse ;  /* 0x000000100a467819 */ /* 0x100fe2000000120b */
[----:B------:R-:W-:Y:S01]  /*94a0*/  HADD2.F32 R10, -RZ, R86.H1_H1 ;  /* 0x30000056ff0a7230 */ /* 0x000fe20000004100 */
[----:B------:R-:W-:Y:S01]  /*94b0*/  SHF.R.U32.HI R69, RZ, 0x10, R11 ;  /* 0x00000010ff457819 */ /* 0x000fe2000001160b */
[----:B------:R-:W-:Y:S01]  /*94c0*/  IMAD.IADD R3, R175, 0x1, R0 ;  /* 0x00000001af037824 */ /* 0x000fe200078e0200 */
[--C-:B------:R-:W-:Y:S01]  /*94d0*/  SHF.R.U64 R67, R6, 0x10, R7.reuse ;  /* 0x0000001006437819 */ /* 0x100fe20000001207 */
[--C-:B------:R-:W-:Y:S01]  /*94e0*/  HADD2.F32 R11, -RZ, R61.reuse.H1_H1 ;  /* 0x3000003dff0b7230 */ /* 0x100fe20000004100 */
[----:B------:R-:W-:Y:S01]  /*94f0*/  SHF.R.U32.HI R66, RZ, 0x10, R7 ;  /* 0x00000010ff427819 */ /* 0x000fe20000011607 */
[----:B------:R-:W-:Y:S01]  /*9500*/  IMAD R3, R3, 0x2, R144 ;  /* 0x0000000203037824 */ /* 0x000fe200078e0290 */
[----:B------:R-:W-:Y:S01]  /*9510*/  SHF.R.U32.HI R63, RZ, 0x10, R9 ;  /* 0x00000010ff3f7819 */ /* 0x000fe20000011609 */
[----:B------:R-:W-:Y:S01]  /*9520*/  HADD2.F32 R61, -RZ, R61.H0_H0 ;  /* 0x2000003dff3d7230 */ /* 0x000fe20000004100 */
[----:B------:R-:W-:-:S02]  /*9530*/  SHF.R.U32.HI R20, RZ, 0x10, R5 ;  /* 0x00000010ff147819 */ /* 0x000fc40000011605 */
[----:B------:R-:W1:Y:S01]  /*9540*/  LDS.128 R24, [R3+0x18400] ;  /* 0x0184000003187984 */ /* 0x000e620000000c00 */
[----:B------:R-:W-:Y:S02]  /*9550*/  SHF.R.U64 R71, R8, 0x10, R9 ;  /* 0x0000001008477819 */ /* 0x000fe40000001209 */
[----:B------:R-:W-:Y:S01]  /*9560*/  HADD2.F32 R20, -RZ, R20.H0_H0 ;  /* 0x20000014ff147230 */ /* 0x000fe20000004100 */
[----:B------:R-:W-:Y:S01]  /*9570*/  SHF.R.U64 R68, R4, 0x10, R5 ;  /* 0x0000001004447819 */ /* 0x000fe20000001205 */
        /* <DEDUP_REMOVED lines=8> */
[----:B------:R-:W-:Y:S02]  /*9600*/  HADD2.F32 R6, -RZ, R24.H0_H0 ;  /* 0x20000018ff067230 */ /* 0x000fe40000004100 */
[----:B------:R-:W-:-:S02]  /*9610*/  HADD2.F32 R25, -RZ, R25.H1_H1 ;  /* 0x30000019ff197230 */ /* 0x000fc40000004100 */
[CC--:B------:R-:W-:Y:S01]  /*9620*/  FMUL.FTZ R21, R7.reuse, R11.reuse ;  /* 0x0000000b07157220 */ /* 0x0c0fe20000410000 */
[-C--:B------:R-:W-:Y:S01]  /*9630*/  FMUL.FTZ R7, R7, R10.reuse ;  /* 0x0000000a07077220 */ /* 0x080fe20000410000 */
[----:B------:R-:W-:Y:S02]  /*9640*/  HADD2.F32 R8, -RZ, R26.H0_H0 ;  /* 0x2000001aff087230 */ /* 0x000fe40000004100 */
[C---:B------:R-:W-:Y:S01]  /*9650*/  FFMA.FTZ R62, R2.reuse, R10, -R21 ;  /* 0x0000000a023e7223 */ /* 0x040fe20000010815 */
[----:B------:R-:W-:Y:S02]  /*9660*/  HADD2.F32 R10, -RZ, R63.H0_H0 ;  /* 0x2000003fff0a7230 */ /* 0x000fe40000004100 */
[----:B------:R-:W-:Y:S01]  /*9670*/  FFMA.FTZ R63, R2, R11, R7 ;  /* 0x0000000b023f7223 */ /* 0x000fe20000010007 */
[----:B------:R-:W-:Y:S02]  /*9680*/  HADD2.F32 R7, -RZ, R86.H0_H0 ;  /* 0x20000056ff077230 */ /* 0x000fe40000004100 */
[----:B------:R-:W-:Y:S01]  /*9690*/  FMUL.FTZ R21, R6, R61 ;  /* 0x0000003d06157220 */ /* 0x000fe20000410000 */
[C---:B------:R-:W-:Y:S01]  /*96a0*/  FMUL.FTZ R64, R25.reuse, R20 ;  /* 0x0000001419407220 */ /* 0x040fe20000410000 */
[----:B------:R-:W-:Y:S01]  /*96b0*/  FMUL.FTZ R2, R25, R10 ;  /* 0x0000000a19027220 */ /* 0x000fe20000410000 */
[----:B------:R-:W-:-:S02]  /*96c0*/  HADD2.F32 R11, -RZ, R60.H0_H0 ;  /* 0x2000003cff0b7230 */ /* 0x000fc40000004100 */
[-C--:B------:R-:W-:Y:S01]  /*96d0*/  FMUL.FTZ R6, R6, R7.reuse ;  /* 0x0000000706067220 */ /* 0x080fe20000410000 */
[C---:B------:R-:W-:Y:S01]  /*96e0*/  FFMA.FTZ R21, R0.reuse, R7, -R21 ;  /* 0x0000000700157223 */ /* 0x040fe20000010815 */
[----:B------:R-:W-:Y:S02]  /*96f0*/  HADD2.F32 R7, -RZ, R65.H0_H0 ;  /* 0x20000041ff077230 */ /* 0x000fe40000004100 */
[C---:B------:R-:W-:Y:S01]  /*9700*/  FFMA.FTZ R25, R13.reuse, R10, -R64 ;  /* 0x0000000a0d197223 */ /* 0x040fe20000010840 */
[----:B------:R-:W-:Y:S02]  /*9710*/  HADD2.F32 R9, -RZ, R27.H0_H0 ;  /* 0x2000001bff097230 */ /* 0x000fe40000004100 */
[----:B------:R-:W-:Y:S01]  /*9720*/  FFMA.FTZ R61, R0, R61, R6 ;  /* 0x0000003d003d7223 */ /* 0x000fe20000010006 */
[----:B------:R-:W-:Y:S02]  /*9730*/  HADD2.F32 R60, -RZ, R60.H1_H1 ;  /* 0x3000003cff3c7230 */ /* 0x000fe40000004100 */
[----:B------:R-:W-:Y:S01]  /*9740*/  FFMA.FTZ R20, R13, R20, R2 ;  /* 0x000000140d147223 */ /* 0x000fe20000010002 */
[----:B------:R-:W-:-:S02]  /*9750*/  HADD2.F32 R0, -RZ, R65.H1_H1 ;  /* 0x30000041ff007230 */ /* 0x000fc40000004100 */
[C---:B------:R-:W-:Y:S01]  /*9760*/  FMUL.FTZ R13, R8.reuse, R11 ;  /* 0x0000000b080d7220 */ /* 0x040fe20000410000 */
[-C--:B------:R-:W-:Y:S01]  /*9770*/  FMUL.FTZ R65, R8, R7.reuse ;  /* 0x0000000708417220 */ /* 0x080fe20000410000 */
[C---:B------:R-:W-:Y:S01]  /*9780*/  FMUL.FTZ R8, R9.reuse, R60 ;  /* 0x0000003c09087220 */ /* 0x040fe20000410000 */
[----:B------:R-:W-:Y:S02]  /*9790*/  HADD2.F32 R27, -RZ, R27.H1_H1 ;  /* 0x3000001bff1b7230 */ /* 0x000fe40000004100 */
[-C--:B------:R-:W-:Y:S01]  /*97a0*/  FMUL.FTZ R9, R9, R0.reuse ;  /* 0x0000000009097220 */ /* 0x080fe20000410000 */
[----:B------:R-:W-:Y:S02]  /*97b0*/  HADD2.F32 R6, -RZ, R66.H0_H0 ;  /* 0x20000042ff067230 */ /* 0x000fe40000004100 */
[C---:B------:R-:W-:Y:S01]  /*97c0*/  FFMA.FTZ R10, R4.reuse, R7, -R13 ;  /* 0x00000007040a7223 */ /* 0x040fe2000001080d */
[----:B------:R-:W-:Y:S02]  /*97d0*/  HADD2.F32 R2, -RZ, R69.H0_H0 ;  /* 0x20000045ff027230 */ /* 0x000fe40000004100 */
[----:B------:R-:W-:Y:S01]  /*97e0*/  FFMA.FTZ R65, R4, R11, R65 ;  /* 0x0000000b04417223 */ /* 0x000fe20000010041 */
        /* <DEDUP_REMOVED lines=31> */
.L_x_12742:
[----:B------:R-:W-:Y:S05]  /*99e0*/  BSYNC B0 ;  /* 0x0000000000007941 */ /* 0x000fea0003800000 */
.L_x_12728:
[----:B------:R-:W-:Y:S01]  /*99f0*/  @!PT LDS RZ, [RZ] ;  /* 0x00000000fffff984 */ /* 0x000fe20000000800 */
[----:B------:R-:W-:Y:S01]  /*9a00*/  @!PT LDS RZ, [RZ] ;  /* 0x00000000fffff984 */ /* 0x000fe20000000800 */
[----:B------:R-:W-:Y:S01]  /*9a10*/  @!PT LDS RZ, [RZ] ;  /* 0x00000000fffff984 */ /* 0x000fe20000000800 */
[----:B------:R-:W-:Y:S01]  /*9a20*/  @!PT LDS RZ, [RZ] ;  /* 0x00000000fffff984 */ /* 0x000fe20000000800 */
[----:B------:R3:W-:Y:S06]  /*9a30*/  MEMBAR.ALL.CTA ;  /* 0x0000000000007992 */ /* 0x0007ec0000008000 */
[----:B---3--:R-:W3:Y:S01]  /*9a40*/  FENCE.VIEW.ASYNC.S ;  /* 0x00000000000073c6 */ /* 0x008ee20000000000 */
[----:B------:R-:W-:Y:S05]  /*9a50*/  WARPSYNC.ALL ;  /* 0x0000000000007948 */ /* 0x000fea0003800000 */
[----:B---3--:R-:W-:Y:S06]  /*9a60*/  BAR.SYNC.DEFER_BLOCKING 0xd, 0x100 ;  /* 0x0344000000007b1d */ /* 0x008fec0000010000 */
.L_x_12725:
[----:B012---:R-:W-:Y:S01]  /*9a70*/  IMAD.MOV.U32 R4, RZ, RZ, R57 ;  /* 0x000000ffff047224 */ /* 0x007fe200078e0039 */
[----:B------:R-:W-:Y:S05]  /*9a80*/  WARPSYNC.ALL ;  /* 0x0000000000007948 */ /* 0x000fea0003800000 */
[----:B------:R-:W-:Y:S01]  /*9a90*/  IMAD.MOV.U32 R5, RZ, RZ, R50 ;  /* 0x000000ffff057224 */ /* 0x000fe200078e0032 */
[----:B------:R-:W-:Y:S01]  /*9aa0*/  UIADD3 UR4, UP0, UR37, 0x420, URZ ;  /* 0x0000042025047890 */ /* 0x000fe2000ff1e03f */
[----:B------:R-:W-:Y:S01]  /*9ab0*/  IMAD.MOV.U32 R6, RZ, RZ, R39 ;  /* 0x000000ffff067224 */ /* 0x000fe200078e0027 */
[----:B------:R0:W-:Y:S01]  /*9ac0*/  BAR.SYNC.DEFER_BLOCKING R214, 0x100 ;  /* 0x000400d60000751d */ /* 0x0001e20000010000 */
[----:B------:R-:W-:Y:S01]  /*9ad0*/  IMAD.MOV.U32 R7, RZ, RZ, R58 ;  /* 0x000000ffff077224 */ /* 0x000fe200078e003a */
[----:B------:R-:W-:Y:S01]  /*9ae0*/  UIADD3.X UR5, URZ, UR36, URZ, UP0, !UPT ;  /* 0x000000243f057290 */ /* 0x000fe200087fe43f */
[----:B------:R-:W-:Y:S01]  /*9af0*/  IMAD.U32 R0, RZ, RZ, UR39 ;  /* 0x00000027ff007e24 */ /* 0x000fe2000f8e00ff */
[----:B------:R-:W-:Y:S01]  /*9b00*/  MOV R236, 0x9e30 ;  /* 0x00009e3000ec7802 */ /* 0x000fe20000000f00 */
[----:B------:R-:W-:Y:S01]  /*9b10*/  IMAD.U32 R3, RZ, RZ, UR47 ;  /* 0x0000002fff037e24 */ /* 0x000fe2000f8e00ff */
[----:B------:R-:W-:Y:S01]  /*9b20*/  BSSY B0, `(.L_x_12752) ;  /* 0x0000031000007945 */ /* 0x000fe20003800000 */
[----:B------:R-:W-:Y:S01]  /*9b30*/  IMAD.MOV.U32 R8, RZ, RZ, R30 ;  /* 0x000000ffff087224 */ /* 0x000fe200078e001e */
[----:B------:R1:W-:Y:S01]  /*9b40*/  STL.128 [R1+0x190], R4 ;  /* 0x0001900401007387 */ /* 0x0003e20000100c00 */
[----:B------:R-:W-:-:S02]  /*9b50*/  IMAD.MOV.U32 R9, RZ, RZ, R51 ;  /* 0x000000ffff097224 */ /* 0x000fc400078e0033 */
[----:B------:R-:W-:Y:S02]  /*9b60*/  IMAD.MOV.U32 R10, RZ, RZ, R37 ;  /* 0x000000ffff0a7224 */ /* 0x000fe400078e0025 */
[----:B------:R-:W-:Y:S02]  /*9b70*/  IMAD.MOV.U32 R11, RZ, RZ, R56 ;  /* 0x000000ffff0b7224 */ /* 0x000fe400078e0038 */
[----:B------:R-:W-:Y:S02]  /*9b80*/  IMAD.U32 R30, RZ, RZ, UR46 ;  /* 0x0000002eff1e7e24 */ /* 0x000fe4000f8e00ff */
[----:B-----5:R-:W-:Y:S01]  /*9b90*/  IMAD.U32 R2, RZ, RZ, UR37 ;  /* 0x00000025ff027e24 */ /* 0x020fe2000f8e00ff */
[----:B------:R-:W-:Y:S03]  /*9ba0*/  STL.128 [R1+0x1b0], R8 ;  /* 0x0001b00801007387 */ /* 0x000fe60000100c00 */
[----:B------:R-:W-:-:S02]  /*9bb0*/  VIADD R2, R2, 0x170 ;  /* 0x0000017002027836 */ /* 0x000fc40000000000 */
[----:B-1----:R-:W-:Y:S02]  /*9bc0*/  IMAD.MOV.U32 R4, RZ, RZ, R49 ;  /* 0x000000ffff047224 */ /* 0x002fe400078e0031 */
[----:B------:R-:W-:Y:S02]  /*9bd0*/  IMAD.MOV.U32 R5, RZ, RZ, R48 ;  /* 0x000000ffff057224 */ /* 0x000fe400078e0030 */
[----:B------:R-:W-:Y:S02]  /*9be0*/  IMAD.MOV.U32 R6, RZ, RZ, R47 ;  /* 0x000000ffff067224 */ /* 0x000fe400078e002f */
[----:B------:R-:W-:-:S05]  /*9bf0*/  IMAD.MOV.U32 R7, RZ, RZ, R46 ;  /* 0x000000ffff077224 */ /* 0x000fca00078e002e */
[----:B------:R1:W-:Y:S02]  /*9c00*/  STL.128 [R1+0x1c0], R4 ;  /* 0x0001c00401007387 */ /* 0x0003e40000100c00 */
[----:B-1----:R-:W-:Y:S02]  /*9c10*/  IMAD.MOV.U32 R4, RZ, RZ, R17 ;  /* 0x000000ffff047224 */ /* 0x002fe400078e0011 */
[----:B------:R-:W-:Y:S02]  /*9c20*/  IMAD.MOV.U32 R5, RZ, RZ, R44 ;  /* 0x000000ffff057224 */ /* 0x000fe400078e002c */
[----:B------:R-:W-:Y:S02]  /*9c30*/  IMAD.MOV.U32 R6, RZ, RZ, R38 ;  /* 0x000000ffff067224 */ /* 0x000fe400078e0026 */
[----:B------:R-:W-:Y:S02]  /*9c40*/  IMAD.MOV.U32 R7, RZ, RZ, R59 ;  /* 0x000000ffff077224 */ /* 0x000fe400078e003b */
[----:B------:R-:W-:-:S03]  /*9c50*/  IMAD.MOV.U32 R17, RZ, RZ, R54 ;  /* 0x000000ffff117224 */ /* 0x000fc600078e0036 */
[----:B------:R1:W-:Y:S02]  /*9c60*/  STL.128 [R1+0x1e0], R4 ;  /* 0x0001e00401007387 */ /* 0x0003e40000100c00 */
[----:B-1----:R-:W-:Y:S02]  /*9c70*/  IMAD.MOV.U32 R4, RZ, RZ, R16 ;  /* 0x000000ffff047224 */ /* 0x002fe400078e0010 */
[----:B------:R-:W-:Y:S02]  /*9c80*/  IMAD.MOV.U32 R5, RZ, RZ, R45 ;  /* 0x000000ffff057224 */ /* 0x000fe400078e002d */
[----:B------:R-:W-:Y:S02]  /*9c90*/  IMAD.MOV.U32 R6, RZ, RZ, R33 ;  /* 0x000000ffff067224 */ /* 0x000fe400078e0021 */
[----:B------:R-:W-:Y:S02]  /*9ca0*/  IMAD.MOV.U32 R7, RZ, RZ, R36 ;  /* 0x000000ffff077224 */ /* 0x000fe400078e0024 */
[----:B------:R-:W-:-:S03]  /*9cb0*/  IMAD.MOV.U32 R16, RZ, RZ, R35 ;  /* 0x000000ffff107224 */ /* 0x000fc600078e0023 */
[----:B------:R1:W-:Y:S04]  /*9cc0*/  STL.128 [R1+0x1f0], R4 ;  /* 0x0001f00401007387 */ /* 0x0003e80000100c00 */
[----:B------:R-:W-:Y:S01]  /*9cd0*/  STL.128 [R1+0x180], R16 ;  /* 0x0001801001007387 */ /* 0x000fe20000100c00 */
[----:B-1----:R-:W-:Y:S02]  /*9ce0*/  IMAD.MOV.U32 R4, RZ, RZ, R31 ;  /* 0x000000ffff047224 */ /* 0x002fe400078e001f */
[----:B------:R-:W-:Y:S02]  /*9cf0*/  IMAD.MOV.U32 R5, RZ, RZ, R52 ;  /* 0x000000ffff057224 */ /* 0x000fe400078e0034 */
[----:B------:R-:W-:Y:S02]  /*9d00*/  IMAD.MOV.U32 R6, RZ, RZ, R42 ;  /* 0x000000ffff067224 */ /* 0x000fe400078e002a */
[----:B------:R-:W-:-:S02]  /*9d10*/  IMAD.MOV.U32 R7, RZ, RZ, R43 ;  /* 0x000000ffff077224 */ /* 0x000fc400078e002b */
[----:B------:R-:W-:-:S03]  /*9d20*/  IMAD.U32 R31, RZ, RZ, UR48 ;  /* 0x00000030ff1f7e24 */ /* 0x000fc6000f8e00ff */
[----:B------:R1:W-:Y:S04]  /*9d30*/  STL.128 [R1+0x200], R4 ;  /* 0x0002000401007387 */ /* 0x0003e80000100c00 */
[----:B------:R-:W-:Y:S01]  /*9d40*/  STL.128 [R1+0x1a0], R28 ;  /* 0x0001a01c01007387 */ /* 0x000fe20000100c00 */
[----:B-1----:R-:W-:Y:S02]  /*9d50*/  IMAD.MOV.U32 R6, RZ, RZ, R40 ;  /* 0x000000ffff067224 */ /* 0x002fe400078e0028 */
[----:B------:R-:W-:Y:S02]  /*9d60*/  IMAD.MOV.U32 R7, RZ, RZ, R41 ;  /* 0x000000ffff077224 */ /* 0x000fe400078e0029 */
[----:B------:R-:W-:Y:S02]  /*9d70*/  IMAD.MOV.U32 R4, RZ, RZ, R0 ;  /* 0x000000ffff047224 */ /* 0x000fe400078e0000 */
[----:B------:R-:W-:-:S02]  /*9d80*/  IMAD.MOV.U32 R5, RZ, RZ, R3 ;  /* 0x000000ffff057224 */ /* 0x000fc400078e0003 */
[----:B------:R-:W-:Y:S02]  /*9d90*/  IMAD.U32 R0, RZ, RZ, UR4 ;  /* 0x00000004ff007e24 */ /* 0x000fe4000f8e00ff */
[----:B------:R-:W-:Y:S01]  /*9da0*/  IMAD.U32 R3, RZ, RZ, UR5 ;  /* 0x00000005ff037e24 */ /* 0x000fe2000f8e00ff */
[----:B------:R1:W-:Y:S02]  /*9db0*/  STL.128 [R1+0x170], R4 ;  /* 0x0001700401007387 */ /* 0x0003e40000100c00 */
[----:B-1----:R-:W-:Y:S02]  /*9dc0*/  IMAD.MOV.U32 R6, RZ, RZ, R34 ;  /* 0x000000ffff067224 */ /* 0x002fe400078e0022 */
[----:B------:R-:W-:Y:S02]  /*9dd0*/  IMAD.MOV.U32 R7, RZ, RZ, R55 ;  /* 0x000000ffff077224 */ /* 0x000fe400078e0037 */
[----:B------:R-:W-:Y:S02]  /*9de0*/  IMAD.MOV.U32 R4, RZ, RZ, R0 ;  /* 0x000000ffff047224 */ /* 0x000fe400078e0000 */
[----:B------:R-:W-:-:S02]  /*9df0*/  IMAD.MOV.U32 R5, RZ, RZ, R3 ;  /* 0x000000ffff057224 */ /* 0x000fc400078e0003 */
[----:B------:R-:W-:-:S03]  /*9e00*/  VIADD R0, R177, 0xffffffff ;  /* 0xffffffffb1007836 */ /* 0x000fc60000000000 */
[----:B------:R0:W-:Y:S04]  /*9e10*/  STL.128 [R1+0x1d0], R4 ;  /* 0x0001d00401007387 */ /* 0x0001e80000100c00 */
[----:B0-----:R-:W-:Y:S05]  /*9e20*/  CALL.REL.NOINC `($_ZN7cutlass13device_kernelIN5flash11enable_sm90INS1_16FlashAttnFwdSm90INS1_25CollectiveMainloopFwdSm90ILi2EN4cute5tupleIJNS5_1CILi1EEES8_S8_EEENS6_IJNS7_ILi128EEENS7_ILi96EEENS7_ILi64EEEEEELi256ENS_6half_tEfNS_4arch4Sm90ELb0ELb1ELb0ELb1ELb0ELb1ELb1ELb1ELb0ELb1ELb0ELb0EEENS1_21CollectiveEpilogueFwdINS6_IJSA_NS7_ILi256EEESB_EEES9_SE_SG_Li256ELb1ELb1ELb0ELb0EEENS1_36VarlenDynamicPersistentTileSchedulerILi128ELi96ELi256ELi128ELb0ELb1ELb1ELb1ELb0ELb1EEEEEEEEEvNT_6ParamsE$_ZZN5flash25CollectiveMainloopFwdSm90ILi2EN4cute5tupleIJNS1_1CILi1EEES4_S4_EEENS2_IJNS3_ILi128EEENS3_ILi96EEENS3_ILi64EEEEEELi256EN7cutlass6half_tEfNSA_4arch4Sm90ELb0ELb1ELb0ELb1ELb0ELb1ELb1ELb1ELb0ELb1ELb0ELb0EE3mmaINS_16FlashAttnFwdSm90ISE_NS_21CollectiveEpilogueFwdINS2_IJS6_NS3_ILi256EEES7_EEES5_SB_SD_Li256ELb1ELb1ELb0ELb0EEENS_36VarlenDynamicPersistentTileSchedulerILi128ELi96ELi256ELi128ELb0ELb1ELb1ELb1ELb0ELb1EEEE13SharedStorageENS1_6TensorINS1_11ArrayEngineIfLm128EEENS1_6LayoutINS2_IJNS2_IJNS3_ILi2EEEST_NS3_ILi32EEEEEES4_S4_EEENS2_IJNS2_IJS4_ST_NS3_ILi4EEEEEENS3_ILi0EEESZ_EEEEEEENS_7SoftmaxILi2ELi0EEEEEbRKNSE_6ParamsENSA_25PipelineTmaAsyncNoClusterILi2ENSA_16PipelineTmaAsyncILi2EEEEES1B_RNSA_13PipelineStateILj2EEERT0_RT1_iRiRKNS_16SeqlenInfoQKNewKILb1ELb1EEENS2_IJiiiiEEERT_ENKUliT_T0_T1_E_clIZSF_ISO_S12_S14_EbS17_S1B_S1B_S1E_S1G_S1I_iS1J_S1N_S1O_S1Q_EUlRS1R_iE0_NS3_ILb1EEES1Y_EEDaiS1R_S1S_S1T_) ;  /* 0x0000030000f47944 */ /* 0x001fea0003c00000 */
[----:B------:R-:W-:Y:S05]  /*9e30*/  BSYNC B0 ;  /* 0x0000000000007941 */ /* 0x000fea0003800000 */
.L_x_12752:
[----:B------:R-:W2:Y:S01]  /*9e40*/  LDL R2, [R1+0x70] ;  /* 0x0000700001027983 */ /* 0x000ea20000100800 */
[----:B------:R-:W0:Y:S08]  /*9e50*/  LDC R0, c[0x0][0x448] ;  /* 0x00011200ff007b82 */ /* 0x000e300000000800 */
[----:B------:R-:W1:Y:S01]  /*9e60*/  LDC.64 R6, c[0x0][0xad8] ;  /* 0x0002b600ff067b82 */ /* 0x000e620000000a00 */
[----:B0-----:R-:W-:-:S13]  /*9e70*/  ISETP.NE.AND P0, PT, R0, 0x1, PT ;  /* 0x000000010000780c */ /* 0x001fda0003f05270 */
[----:B------:R-:W0:Y:S08]  /*9e80*/  @P0 LDC R3, c[0x0][0x44c] ;  /* 0x00011300ff030b82 */ /* 0x000e300000000800 */
[----:B------:R-:W3:Y:S01]  /*9e90*/  @P0 LDC R5, c[0x0][0x450] ;  /* 0x00011400ff050b82 */ /* 0x000ee20000000800 */
[----:B--2---:R-:W-:-:S04]  /*9ea0*/  IMAD.SHL.U32 R2, R2, 0x80, RZ ;  /* 0x0000008002027824 */ /* 0x004fc800078e00ff */
[----:B0-----:R-:W-:-:S04]  /*9eb0*/  @P0 IMAD.HI.U32 R0, R2, R3, RZ ;  /* 0x0000000302000227 */ /* 0x001fc800078e00ff */
[----:B------:R-:W-:Y:S01]  /*9ec0*/  IMAD.MOV.U32 R3, RZ, RZ, R2 ;  /* 0x000000ffff037224 */ /* 0x000fe200078e0002 */
[----:B---3--:R-:W-:Y:S01]  /*9ed0*/  @P0 SHF.R.U32.HI R3, RZ, R5, R0 ;  /* 0x00000005ff030219 */ /* 0x008fe20000011600 */
[----:B------:R-:W-:Y:S01]  /*9ee0*/  VIADD R0, R177, 0xfffffffe ;  /* 0xfffffffeb1007836 */ /* 0x000fe20000000000 */
[----:B-1----:R-:W-:-:S03]  /*9ef0*/  ISETP.GE.AND P0, PT, R7, 0x1, PT ;  /* 0x000000010700780c */ /* 0x002fc60003f06270 */
[----:B------:R-:W-:-:S04]  /*9f00*/  IMAD.IADD R5, R178, 0x1, R3 ;  /* 0x00000001b2057824 */ /* 0x000fc800078e0203 */
[----:B------:R-:W-:-:S06]  /*9f10*/  IMAD.IADD R6, R5, 0x1, R6 ;  /* 0x0000000105067824 */ /* 0x000fcc00078e0206 */
[----:B------:R-:W-:Y:S05]  /*9f20*/  @!P0 BRA `(.L_x_12753) ;  /* 0x0000000000488947 */ /* 0x000fea0003800000 */
        /* <DEDUP_REMOVED lines=11> */
.L_x_12755:
[----:B------:R-:W-:-:S13]  /*9fe0*/  ISETP.NE.AND P0, PT, R7, 0x1, PT ;  /* 0x000000010700780c */ /* 0x000fda0003f05270 */
[----:B------:R-:W0:Y:S02]  /*9ff0*/  @P0 LDC.64 R4, c[0x0][0xae0] ;  /* 0x0002b800ff040b82 */ /* 0x000e240000000a00 */
[----:B0-----:R-:W-:-:S05]  /*a000*/  @P0 IMAD.HI.U32 R4, R3, R4, RZ ;  /* 0x0000000403040227 */ /* 0x001fca00078e00ff */
[----:B------:R-:W-:-:S07]  /*a010*/  @P0 SHF.R.U32.HI R3, RZ, R5, R4 ;  /* 0x00000005ff030219 */ /* 0x000fce0000011604 */
.L_x_12756:
[----:B------:R-:W-:Y:S05]  /*a020*/  BSYNC B0 ;  /* 0x0000000000007941 */ /* 0x000fea0003800000 */
.L_x_12754:
[----:B------:R-:W-:-:S05]  /*a030*/  IMAD R3, R3, R7, R7 ;  /* 0x0000000703037224 */ /* 0x000fca00078e0207 */
[----:B------:R-:W-:-:S07]  /*a040*/  VIMNMX R6, R6, R3, PT ;  /* 0x0000000306067248 */ /* 0x000fce0003fe0100 */
.L_x_12753:
[----:B------:R-:W-:-:S05]  /*a050*/  IMAD.HI R6, R6, 0x2aaaaaab, RZ ;  /* 0x2aaaaaab06067827 */ /* 0x000fca00078e02ff */
[----:B------:R-:W-:-:S04]  /*a060*/  SHF.R.U32.HI R3, RZ, 0x1f, R6 ;  /* 0x0000001fff037819 */ /* 0x000fc80000011606 */
[----:B------:R-:W-:-:S04]  /*a070*/  LEA.HI.SX32 R6, R6, R3, 0x1c ;  /* 0x0000000306067211 */ /* 0x000fc800078fe2ff */
[----:B------:R-:W-:-:S04]  /*a080*/  VIMNMX R3, R165, R6, !PT ;  /* 0x00000006a5037248 */ /* 0x000fc80007fe0100 */
[----:B------:R-:W-:-:S13]  /*a090*/  ISETP.GE.AND P0, PT, R0, R3, PT ;  /* 0x000000030000720c */ /* 0x000fda0003f06270 */
[----:B------:R-:W-:Y:S05]  /*a0a0*/  @!P0 BRA `(.L_x_12757) ;  /* 0x000000a800e08947 */ /* 0x000fea0003800000 */
.L_x_12784:
        /* <DEDUP_REMOVED lines=16> */
[----:B-1----:R-:W-:Y:S01]  /*a1b0*/  @!P0 IMAD.MOV.U32 R5, RZ, RZ, RZ ;  /* 0x000000ffff058224 */ /* 0x002fe200078e00ff */
[----:B--2---:R-:W-:-:S04]  /*a1c0*/  LOP3.LUT R2, R2, 0x1, RZ, 0xfc, !PT ;  /* 0x0000000102027812 */ /* 0x004fc800078efcff */
[----:B------:R-:W-:-:S13]  /*a1d0*/  ISETP.NE.AND P1, PT, R2, 0x3, PT ;  /* 0x000000030200780c */ /* 0x000fda0003f25270 */
[----:B0-----:R-:W-:Y:S05]  /*a1e0*/  @!P1 BRA `(.L_x_12759) ;  /* 0x0000000000049947 */ /* 0x001fea0003800000 */
[----:B------:R-:W-:Y:S01]  /*a1f0*/  BPT.TRAP 0x1 ;  /* 0x000000040000795c */ /* 0x000fe20000300000 */
.L_x_12759:
[----:B------:R-:W-:Y:S05]  /*a200*/  BSYNC B0 ;  /* 0x0000000000007941 */ /* 0x000fea0003800000 */
.L_x_12758:
        /* <DEDUP_REMOVED lines=13> */
.L_x_12761:
[----:B------:R-:W-:Y:S05]  /*a2e0*/  BSYNC B0 ;  /* 0x0000000000007941 */ /* 0x000fea0003800000 */
.L_x_12760:
        /* <DEDUP_REMOVED lines=8> */
.L_x_12763:
[----:B------:R-:W-:Y:S05]  /*a370*/  BSYNC B0 ;  /* 0x0000000000007941 */ /* 0x000fea0003800000 */
.L_x_12762:
[----:B------:R-:W2:Y:S04]  /*a380*/  LD.E R5, desc[UR42][R18.64+0x210] ;  /* 0x0002102a12057980 */ /* 0x000ea8000c101900 */
[----:B------:R-:W2:Y:S01]  /*a390*/  LDL.64 R8, [R1+0xa0] ;  /* 0x0000a00001087983 */ /* 0x000ea20000100a00 */
[----:B------:R-:W-:Y:S05]  /*a3a0*/  WARPSYNC.ALL ;  /* 0x0000000000007948 */ /* 0x000fea0003800000 */
[----:B------:R-:W3:Y:S04]  /*a3b0*/  LDL.64 R14, [R1+0x98] ;  /* 0x00009800010e7983 */ /* 0x000ee80000100a00 */
[----:B0----5:R-:W4:Y:S04]  /*a3c0*/  LDL.64 R6, [R1+0x98] ;  /* 0x0000980001067983 */ /* 0x021f280000100a00 */
[----:B------:R-:W4:Y:S01]  /*a3d0*/  LDL.64 R10, [R1+0x98] ;  /* 0x00009800010a7983 */ /* 0x000f220000100a00 */
[----:B--2---:R-:W-:-:S03]  /*a3e0*/  IMAD R4, R5, 0x300, R8 ;  /* 0x0000030005047824 */ /* 0x004fc600078e0208 */
[----:B------:R-:W2:Y:S01]  /*a3f0*/  LDL.64 R12, [R1+0x98] ;  /* 0x00009800010c7983 */ /* 0x000ea20000100a00 */
[----:B------:R-:W-:Y:S01]  /*a400*/  IMAD.MOV.U32 R5, RZ, RZ, R9 ;  /* 0x000000ffff057224 */ /* 0x000fe200078e0009 */
[----:B------:R-:W-:Y:S01]  /*a410*/  R2UR UR6, R4 ;  /* 0x00000000040672ca */ /* 0x000fe200000e0000 */
[----:B------:R-:W-:-:S03]  /*a420*/  WARPGROUP.ARRIVE ;  /* 0x00000000000079c5 */ /* 0x000fc60000000000 */
        /* <DEDUP_REMOVED lines=9> */
[----:B------:R-:W-:Y:S02]  /*a4c0*/  R2UR UR5, R15 ;  /* 0x000000000f0572ca */ /* 0x000fe400000e0000 */
[----:B------:R-:W3:Y:S11]  /*a4d0*/  LDL R15, [R1+0x54] ;  /* 0x00005400010f7983 */ /* 0x000ef60000100800 */
[----:B------:R-:W-:Y:S01]  /*a4e0*/  HGMMA.64x96x16.F32 R24, gdesc[UR4], RZ, !UPT, gsb0 ;  /* 0x01600000041879f0 */ /* 0x000fe2000c0008ff */
[----:B----4-:R-:W-:Y:S01]  /*a4f0*/  VIADD R6, R6, 0x2 ;  /* 0x0000000206067836 */ /* 0x010fe20000000000 */
[----:B------:R-:W-:-:S02]  /*a500*/  R2UR UR6, R8 ;  /* 0x00000000080672ca */ /* 0x000fc400000e0000 */
[----:B------:R-:W-:Y:S02]  /*a510*/  R2UR UR7, R9 ;  /* 0x00000000090772ca */ /* 0x000fe400000e0000 */
[----:B------:R-:W-:Y:S02]  /*a520*/  R2UR UR4, R6 ;  /* 0x00000000060472ca */ /* 0x000fe400000e0000 */
[----:B------:R-:W-:Y:S01]  /*a530*/  R2UR UR5, R7 ;  /* 0x00000000070572ca */ /* 0x000fe200000e0000 */
[----:B------:R-:W-:Y:S02]  /*a540*/  VIADD R10, R10, 0x4 ;  /* 0x000000040a0a7836 */ /* 0x000fe40000000000 */
[----:B------:R-:W-:Y:S02]  /*a550*/  VIADD R6, R4, 0x4 ;  /* 0x0000000404067836 */ /* 0x000fe40000000000 */
[----:B------:R-:W-:Y:S01]  /*a560*/  IMAD.MOV.U32 R7, RZ, RZ, R9 ;  /* 0x000000ffff077224 */ /* 0x000fe200078e0009 */
[----:B------:R-:W-:-:S02]  /*a570*/  WARPGROUP.DEPBAR.LE gsb0, 0x0 ;  /* 0x00008000000079c5 */ /* 0x000fc40000010000 */
        /* <DEDUP_REMOVED lines=21> */
[----:B---3--:R-:W-:-:S04]  /*a6d0*/  LOP3.LUT R15, R15, 0x1, RZ, 0xfc, !PT ;  /* 0x000000010f0f7812 */ /* 0x008fc800078efcff */
[----:B------:R-:W-:Y:S01]  /*a6e0*/  ISETP.NE.AND P1, PT, R15, 0x3, PT ;  /* 0x000000030f00780c */ /* 0x000fe20003f25270 */
[----:B------:R-:W-:Y:S01]  /*a6f0*/  BSSY B0, `(.L_x_12765) ;  /* 0x0000004000007945 */ /* 0x000fe20003800000 */
[----:B------:R-:W-:-:S11]  /*a700*/  WARPGROUP.DEPBAR.LE gsb0, 0x0 ;  /* 0x00008000000079c5 */ /* 0x000fd60000010000 */
[----:B0-----:R-:W-:Y:S05]  /*a710*/  @!P1 BRA `(.L_x_12766) ;  /* 0x0000000000049947 */ /* 0x001fea0003800000 */
[----:B------:R-:W-:Y:S01]  /*a720*/  BPT.TRAP 0x1 ;  /* 0x000000040000795c */ /* 0x000fe20000300000 */
.L_x_12766:
[----:B------:R-:W-:Y:S05]  /*a730*/  BSYNC B0 ;  /* 0x0000000000007941 */ /* 0x000fea0003800000 */
.L_x_12765:
        /* <DEDUP_REMOVED lines=10> */
.L_x_12768:
[----:B------:R-:W-:Y:S05]  /*a7e0*/  BSYNC B0 ;  /* 0x0000000000007941 */ /* 0x000fea0003800000 */
.L_x_12767:
[----:B------:R-:W-:Y:S04]  /*a7f0*/  BSSY B0, `(.L_x_12769) ;  /* 0x0000006000007945 */ /* 0x000fe80003800000 */
[----:B-1----:R-:W-:Y:S05]  /*a800*/  @P0 BRA `(.L_x_12770) ;  /* 0x0000000000100947 */ /* 0x002fea0003800000 */
[----:B-----5:R-:W-:Y:S01]  /*a810*/  IMAD R4, R4, 0x8, R7 ;  /* 0x0000000804047824 */ /* 0x020fe200078e0207 */
[----:B0-----:R-:W-:-:S04]  /*a820*/  SHF.L.U32 R5, R6, 0x1f, RZ ;  /* 0x0000001f06057819 */ /* 0x001fc800000006ff */
[----:B------:R-:W0:Y:S02]  /*a830*/  SYNCS.PHASECHK.TRANS64.TRYWAIT P0, [R4+URZ], R5 ;  /* 0x00000005040075a7 */ /* 0x000e24000800017f */
[----:B0-----:R-:W-:Y:S05]  /*a840*/  @!P0 BRA `(.L_x_12771) ;  /* 0x000002c400cc8947 */ /* 0x001fea0003800000 */
.L_x_12770:
[----:B------:R-:W-:Y:S05]  /*a850*/  BSYNC B0 ;  /* 0x0000000000007941 */ /* 0x000fea0003800000 */
.L_x_12769:
[----:B0-----:R-:W2:Y:S04]  /*a860*/  LDL R5, [R1+0x90] ;  /* 0x0000900001057983 */ /* 0x001ea80000100800 */
        /* <DEDUP_REMOVED lines=8> */
[----:B--2---:R-:W-:Y:S01]  /*a8f0*/  ISETP.NE.U32.AND P0, PT, R5, RZ, PT ;  /* 0x000000ff0500720c */ /* 0x004fe20003f05070 */
[----:B---3--:R-:W-:-:S02]  /*a900*/  IMAD R4, R15, 0xc00, R20 ;  /* 0x00000c000f047824 */ /* 0x008fc400078e0214 */
[----:B------:R-:W-:Y:S01]  /*a910*/  IMAD.MOV.U32 R5, RZ, RZ, R21 ;  /* 0x000000ffff057224 */ /* 0x000fe200078e0015 */
[----:B------:R-:W2:Y:S01]  /*a920*/  LDL.64 R14, [R1+0x110] ;  /* 0x00011000010e7983 */ /* 0x000ea20000100a00 */
[----:B----4-:R-:W-:Y:S02]  /*a930*/  R2UR UR4, R6 ;  /* 0x00000000060472ca */ /* 0x010fe400000e0000 */
[----:B------:R-:W-:Y:S02]  /*a940*/  R2UR UR6, R4 ;  /* 0x00000000040672ca */ /* 0x000fe400000e0000 */
[----:B------:R-:W-:Y:S02]  /*a950*/  R2UR UR7, R5 ;  /* 0x00000000050772ca */ /* 0x000fe400000e0000 */
[----:B------:R-:W-:Y:S02]  /*a960*/  R2UR UR5, R7 ;  /* 0x00000000070572ca */ /* 0x000fe400000e0000 */
[----:B------:R-:W-:-:S11]  /*a970*/  VOTEU.ANY UP0, P0 ;  /* 0x00000000003f7886 */ /* 0x000fd60000000100 */
        /* <DEDUP_REMOVED lines=129> */
[----:B---3--:R-:W-:Y:S01]  /*b190*/  VIADD R8, R8, 0xc02 ;  /* 0x00000c0208087836 */ /* 0x008fe20000000000 */
[----:B------:R-:W-:Y:S02]  /*b1a0*/  WARPGROUP.DEPBAR.LE gsb0, 0x0 ;  /* 0x00008000000079c5 */ /* 0x000fe40000010000 */
[----:B------:R-:W-:-:S09]  /*b1b0*/  WARPGROUP.ARRIVE ;  /* 0x00000000000079c5 */ /* 0x000fd20000000000 */
[----:B------:R-:W-:Y:S01]  /*b1c0*/  HGMMA.64x96x16.F32 R24, gdesc[UR4], R24, gsb0 ;  /* 0x01600000041879f0 */ /* 0x000fe20008000818 */
[----:B------:R-:W-:Y:S01]  /*b1d0*/  VIADD R20, R4, 0x902 ;  /* 0x0000090204147836 */ /* 0x000fe20000000000 */
        /* <DEDUP_REMOVED lines=22> */
[----:B------:R-:W0:Y:S01]  /*b340*/  S2R R72, SR_TID.X ;  /* 0x0000000000487919 */ /* 0x000e220000002100 */
[----:B------:R-:W-:Y:S04]  /*b350*/  STL [R1+0x90], R2 ;  /* 0x0000900201007387 */ /* 0x000fe80000100800 */
[----:B------:R-:W-:Y:S01]  /*b360*/  STL [R1+0x90], R2 ;  /* 0x0000900201007387 */ /* 0x000fe20000100800 */
[----:B------:R-:W-:-:S02]  /*b370*/  WARPGROUP.DEPBAR.LE gsb0, 0x0 ;  /* 0x00008000000079c5 */ /* 0x000fc40000010000 */
[----:B------:R-:W-:-:S06]  /*b380*/  WARPGROUP.ARRIVE ;  /* 0x00000000000079c5 */ /* 0x000fcc0000000000 */
[----:B------:R-:W-:Y:S01]  /*b390*/  HGMMA.64x96x16.F32 R24, gdesc[UR4], R24, gsb0 ;  /* 0x01600000041879f0 */ /* 0x000fe20008000818 */
[----:B0-----:R-:W-:Y:S01]  /*b3a0*/  LOP3.LUT R72, R72, 0x7f, RZ, 0xc0, !PT ;  /* 0x0000007f48487812 */ /* 0x001fe200078ec0ff */
[----:B------:R-:W-:Y:S03]  /*b3b0*/  STL [R1+0x90], R2 ;  /* 0x0000900201007387 */ /* 0x000fe60000100800 */
[----:B------:R-:W-:Y:S01]  /*b3c0*/  ISETP.NE.AND P0, PT, R72, RZ, PT ;  /* 0x000000ff4800720c */ /* 0x000fe20003f05270 */
        /* <DEDUP_REMOVED lines=21> */
[----:B------:R-:W2:Y:S04]  /*b520*/  LDL R12, [R1+0x13c] ;  /* 0x00013c00010c7983 */ /* 0x000ea80000100800 */
[----:B------:R-:W3:Y:S04]  /*b530*/  LDL R72, [R1+0x70] ;  /* 0x0000700001487983 */ /* 0x000ee80000100800 */
[----:B------:R-:W4:Y:S04]  /*b540*/  LDL.64 R74, [R1+0x160] ;  /* 0x00016000014a7983 */ /* 0x000f280000100a00 */
[----:B------:R-:W4:Y:S04]  /*b550*/  LDL R73, [R1+0x168] ;  /* 0x0001680001497983 */ /* 0x000f280000100800 */
[----:B------:R-:W4:Y:S04]  /*b560*/  LDL.128 R8, [R1+0x150] ;  /* 0x0001500001087983 */ /* 0x000f280000100c00 */
[----:B-1----:R-:W4:Y:S01]  /*b570*/  LDL.128 R4, [R1+0x140] ;  /* 0x0001400001047983 */ /* 0x002f220000100c00 */
[----:B------:R-:W-:Y:S01]  /*b580*/  BSSY B0, `(.L_x_12772) ;  /* 0x0000040000007945 */ /* 0x000fe20003800000 */
[----:B--2---:R-:W-:-:S04]  /*b590*/  SHF.R.S32.HI R13, RZ, 0x1f, R12 ;  /* 0x0000001fff0d7819 */ /* 0x004fc8000001140c */
        /* <DEDUP_REMOVED lines=19> */
[----:B---3--:R-:W-:Y:S01]  /*b6d0*/  IMAD R72, R72, 0x8, R13 ;  /* 0x0000000848487824 */ /* 0x008fe200078e020d */
[----:B----4-:R-:W-:Y:S01]  /*b6e0*/  ISETP.NE.AND P1, PT, R74, 0x1, PT ;  /* 0x000000014a00780c */ /* 0x010fe20003f25270 */
[----:B------:R-:W-:Y:S01]  /*b6f0*/  IMAD.IADD R14, R77, 0x1, -R14 ;  /* 0x000000014d0e7824 */ /* 0x000fe200078e0a0e */
[----:B------:R-:W-:Y:S01]  /*b700*/  LOP3.LUT R12, R12, 0x1ffffffe, RZ, 0xc0, !PT ;  /* 0x1ffffffe0c0c7812 */ /* 0x000fe200078ec0ff */
[----:B------:R-:W-:-:S04]  /*b710*/  IMAD.U32 R21, R72, 0x10, R21 ;  /* 0x0000001048157824 */ /* 0x000fc800078e0015 */
[----:B------:R-:W-:Y:S02]  /*b720*/  IMAD.IADD R12, R79, 0x1, -R12 ;  /* 0x000000014f0c7824 */ /* 0x000fe400078e0a0c */
[----:B------:R-:W-:-:S04]  /*b730*/  IMAD R21, R14, 0x40, R21 ;  /* 0x000000400e157824 */ /* 0x000fc800078e0215 */
[----:B------:R-:W-:-:S04]  /*b740*/  IMAD R14, R12, 0x8, R21 ;  /* 0x000000080c0e7824 */ /* 0x000fc800078e0215 */
[----:B------:R-:W-:-:S05]  /*b750*/  @P1 IMAD.HI.U32 R12, R14, R75, RZ ;  /* 0x0000004b0e0c1227 */ /* 0x000fca00078e00ff */
[----:B------:R-:W-:Y:S01]  /*b760*/  @P1 SHF.R.U32.HI R14, RZ, R73, R12 ;  /* 0x00000049ff0e1219 */ /* 0x000fe2000001160c */
[----:B------:R-:W-:Y:S01]  /*b770*/  IMAD.MOV.U32 R13, RZ, RZ, -0x60 ;  /* 0xffffffa0ff0d7424 */ /* 0x000fe200078e00ff */
[----:B------:R-:W-:-:S03]  /*b780*/  LOP3.LUT R12, R17, 0x7ffffffc, RZ, 0xc0, !PT ;  /* 0x7ffffffc110c7812 */ /* 0x000fc600078ec0ff */
[----:B------:R-:W1:Y:S01]  /*b790*/  SHFL.IDX PT, R20, R14, RZ, 0x1c1f ;  /* 0x001c1fff0e147589 */ /* 0x000e6200000e0000 */
[----:B------:R-:W-:Y:S02]  /*b7a0*/  IMAD R13, R0, R13, 0x1 ;  /* 0x00000001000d7424 */ /* 0x000fe400078e020d */
[----:B------:R-:W-:Y:S01]  /*b7b0*/  IMAD.IADD R12, R15, 0x1, -R12 ;  /* 0x000000010f0c7824 */ /* 0x000fe200078e0a0c */
[----:B------:R-:W-:-:S03]  /*b7c0*/  ISETP.GE.AND P2, PT, R9, 0x1, PT ;  /* 0x000000010900780c */ /* 0x000fc60003f46270 */
[----:B------:R-:W-:Y:S01]  /*b7d0*/  IMAD R12, R12, -0x2, R13 ;  /* 0xfffffffe0c0c7824 */ /* 0x000fe200078e020d */
[----:B------:R-:W-:-:S04]  /*b7e0*/  LOP3.LUT R13, RZ, R6, RZ, 0x33, !PT ;  /* 0x00000006ff0d7212 */ /* 0x000fc800078e33ff */
[----:B------:R-:W-:Y:S01]  /*b7f0*/  IADD3 R16, -R4, R12, R5 ;  /* 0x0000000c04107210 */ /* 0x000fe20007ffe105 */
[----:B------:R-:W-:-:S04]  /*b800*/  IMAD R21, R0, -0x60, R8 ;  /* 0xffffffa000157824 */ /* 0x000fc800078e0208 */
[C---:B------:R-:W-:Y:S02]  /*b810*/  IMAD.IADD R15, R16.reuse, 0x1, R7 ;  /* 0x00000001100f7824 */ /* 0x040fe400078e0207 */
[----:B------:R-:W-:Y:S02]  /*b820*/  IMAD.IADD R17, R16, 0x1, R13 ;  /* 0x0000000110117824 */ /* 0x000fe400078e020d */
[----:B------:R-:W-:Y:S02]  /*b830*/  VIADD R73, R12, 0xffffffff ;  /* 0xffffffff0c497836 */ /* 0x000fe40000000000 */
[--C-:B-1----:R-:W-:Y:S02]  /*b840*/  IMAD.IADD R6, R15, 0x1, R20.reuse ;  /* 0x000000010f067824 */ /* 0x102fe400078e0214 */
[----:B------:R-:W-:Y:S01]  /*b850*/  IMAD.IADD R7, R17, 0x1, R20 ;  /* 0x0000000111077824 */ /* 0x000fe200078e0214 */
[----:B0-----:R-:W-:Y:S06]  /*b860*/  @!P2 BRA `(.L_x_12773) ;  /* 0x000000000044a947 */ /* 0x001fec0003800000 */
[----:B------:R-:W-:Y:S01]  /*b870*/  IADD3 R8, -R4, R5, R20 ;  /* 0x0000000504087210 */ /* 0x000fe20007ffe114 */
[----:B------:R-:W-:Y:S03]  /*b880*/  BSSY B1, `(.L_x_12774) ;  /* 0x000000c000017945 */ /* 0x000fe60003800000 */
[----:B------:R-:W-:-:S13]  /*b890*/  ISETP.GT.AND P1, PT, R8, -0x1, PT ;  /* 0xffffffff0800780c */ /* 0x000fda0003f24270 */
[----:B------:R-:W-:Y:S05]  /*b8a0*/  @P1 BRA `(.L_x_12775) ;  /* 0x0000000000181947 */ /* 0x000fea0003800000 */
[----:B------:R-:W-:Y:S02]  /*b8b0*/  ISETP.NE.AND P1, PT, R9, 0x1, PT ;  /* 0x000000010900780c */ /* 0x000fe40003f25270 */
[----:B------:R-:W-:-:S11]  /*b8c0*/  LOP3.LUT R13, RZ, R8, RZ, 0x33, !PT ;  /* 0x00000008ff0d7212 */ /* 0x000fd600078e33ff */
[----:B------:R-:W-:-:S05]  /*b8d0*/  @P1 IMAD.HI.U32 R8, R13, R10, RZ ;  /* 0x0000000a0d081227 */ /* 0x000fca00078e00ff */
[----:B------:R-:W-:-:S04]  /*b8e0*/  @P1 SHF.R.U32.HI R13, RZ, R11, R8 ;  /* 0x0000000bff0d1219 */ /* 0x000fc80000011608 */
[----:B------:R-:W-:Y:S01]  /*b8f0*/  LOP3.LUT R8, RZ, R13, RZ, 0x33, !PT ;  /* 0x0000000dff087212 */ /* 0x000fe200078e33ff */
[----:B------:R-:W-:Y:S06]  /*b900*/  BRA `(.L_x_12776) ;  /* 0x00000000000c7947 */ /* 0x000fec0003800000 */
.L_x_12775:
[----:B------:R-:W-:-:S13]  /*b910*/  ISETP.NE.AND P1, PT, R9, 0x1, PT ;  /* 0x000000010900780c */ /* 0x000fda0003f25270 */
[----:B------:R-:W-:-:S05]  /*b920*/  @P1 IMAD.HI.U32 R12, R8, R10, RZ ;  /* 0x0000000a080c1227 */ /* 0x000fca00078e00ff */
[----:B------:R-:W-:-:S07]  /*b930*/  @P1 SHF.R.U32.HI R8, RZ, R11, R12 ;  /* 0x0000000bff081219 */ /* 0x000fce000001160c */
.L_x_12776:
[----:B------:R-:W-:Y:S05]  /*b940*/  BSYNC B1 ;  /* 0x0000000000017941 */ /* 0x000fea0003800000 */
.L_x_12774:
[----:B------:R-:W-:-:S05]  /*b950*/  IMAD R8, R8, R9, R73 ;  /* 0x0000000908087224 */ /* 0x000fca00078e0249 */
[----:B------:R-:W-:Y:S02]  /*b960*/  VIMNMX R7, R7, R8, !PT ;  /* 0x0000000807077248 */ /* 0x000fe40007fe0100 */
[----:B------:R-:W-:-:S07]  /*b970*/  VIADDMNMX R6, R8, R9, R6, PT ;  /* 0x0000000908067246 */ /* 0x000fce0003800106 */
.L_x_12773:
[----:B------:R-:W-:Y:S05]  /*b980*/  BSYNC B0 ;  /* 0x0000000000007941 */ /* 0x000fea0003800000 */
.L_x_12772:
[C---:B------:R-:W-:Y:S01]  /*b990*/  ISETP.GE.AND P1, PT, R21.reuse, 0x9, PT ;  /* 0x000000091500780c */ /* 0x040fe20003f26270 */
[----:B------:R-:W0:Y:S01]  /*b9a0*/  SHFL.IDX PT, R14, R14, 0x1, 0x1c1f ;  /* 0x003c1f000e0e7f89 */ /* 0x000e2200000e0000 */
[----:B------:R-:W-:Y:S01]  /*b9b0*/  ISETP.GE.AND P2, PT, R21, 0x2, PT ;  /* 0x000000021500780c */ /* 0x000fe20003f46270 */
[----:B------:R-:W-:Y:S01]  /*b9c0*/  BSSY B0, `(.L_x_12777) ;  /* 0x0000087000007945 */ /* 0x000fe20003800000 */
[----:B------:R-:W-:Y:S02]  /*b9d0*/  P2R R75, PR, RZ, 0x2 ;  /* 0x00000002ff4b7803 */ /* 0x000fe40000000000 */
[----:B------:R-:W-:Y:S02]  /*b9e0*/  ISETP.GT.AND P1, PT, R7, 0x8, !P1 ;  /* 0x000000080700780c */ /* 0x000fe40004f24270 */
[----:B------:R-:W-:Y:S02]  /*b9f0*/  P2R R13, PR, RZ, 0x4 ;  /* 0x00000004ff0d7803 */ /* 0x000fe40000000000 */
[----:B------:R-:W-:-:S02]  /*ba00*/  ISETP.LT.OR P1, PT, R6, 0x9, P1 ;  /* 0x000000090600780c */ /* 0x000fc40000f21670 */
[----:B------:R-:W-:Y:S02]  /*ba10*/  ISETP.GT.AND P2, PT, R7, 0x1, !P2 ;  /* 0x000000010700780c */ /* 0x000fe40005744270 */
[----:B------:R-:W-:Y:S02]  /*ba20*/  ISETP.GE.AND P3, PT, R21, 0xa, PT ;  /* 0x0000000a1500780c */ /* 0x000fe40003f66270 */
[----:B------:R-:W-:Y:S02]  /*ba30*/  FSEL R170, R28, -INF , !P1 ;  /* 0xff8000001caa7808 */ /* 0x000fe40004800000 */
[----:B------:R-:W-:Y:S02]  /*ba40*/  ISETP.LT.OR P2, PT, R6, 0x2, P2 ;  /* 0x000000020600780c */ /* 0x000fe40001741670 */
[----:B------:R-:W-:Y:S02]  /*ba50*/  ISETP.GT.AND P1, PT, R7, 0x9, !P3 ;  /* 0x000000090700780c */ /* 0x000fe40005f24270 */
[----:B------:R-:W-:-:S02]  /*ba60*/  FSEL R168, R25, -INF , !P2 ;  /* 0xff80000019a87808 */ /* 0x000fc40005000000 */
        /* <DEDUP_REMOVED lines=77> */
[----:B------:R-:W-:Y:S02]  /*bf40*/  P2R R25, PR, RZ, 0x8 ;  /* 0x00000008ff197803 */ /* 0x000fe40000000000 */
[----:B------:R-:W-:-:S02]  /*bf50*/  FSEL R60, R60, -INF , !P1 ;  /* 0xff8000003c3c7808 */ /* 0x000fc40004800000 */
        /* <DEDUP_REMOVED lines=38> */
.L_x_12780:
[----:B------:R-:W-:-:S13]  /*c1c0*/  ISETP.NE.AND P6, PT, R9, 0x1, PT ;  /* 0x000000010900780c */ /* 0x000fda0003fc5270 */
[----:B------:R-:W-:-:S05]  /*c1d0*/  @P6 IMAD.HI.U32 R10, R4, R10, RZ ;  /* 0x0000000a040a6227 */ /* 0x000fca00078e00ff */
[----:B------:R-:W-:-:S07]  /*c1e0*/  @P6 SHF.R.U32.HI R4, RZ, R11, R10 ;  /* 0x0000000bff046219 */ /* 0x000fce000001160a */
.L_x_12781:
[----:B------:R-:W-:Y:S05]  /*c1f0*/  BSYNC B1 ;  /* 0x0000000000017941 */ /* 0x000fea0003800000 */
.L_x_12779:
[----:B------:R-:W-:-:S05]  /*c200*/  IMAD R4, R4, R9, R73 ;  /* 0x0000000904047224 */ /* 0x000fca00078e0249 */
[----:B------:R-:W-:Y:S02]  /*c210*/  VIADDMNMX R8, R4, R9, R8, PT ;  /* 0x0000000904087246 */ /* 0x000fe40003800108 */
[----:B------:R-:W-:-:S07]  /*c220*/  VIMNMX R7, R7, R4, !PT ;  /* 0x0000000407077248 */ /* 0x000fce0007fe0100 */
.L_x_12778:
[----:B------:R-:W-:Y:S05]  /*c230*/  BSYNC B0 ;  /* 0x0000000000007941 */ /* 0x000fea0003800000 */
.L_x_12777:
[----:B------:R-:W2:Y:S01]  /*c240*/  LDL.64 R14, [R1+0x430] ;  /* 0x00043000010e7983 */ /* 0x000ea20000100a00 */
[----:B------:R-:W-:Y:S02]  /*c250*/  ISETP.GT.AND P5, PT, R7, RZ, !P5 ;  /* 0x000000ff0700720c */ /* 0x000fe40006fa4270 */
        /* <DEDUP_REMOVED lines=35> */
[----:B------:R-:W-:Y:S02]  /*c490*/  ISETP.NE.AND P5, PT, R40, RZ, PT ;  /* 0x000000ff2800720c */ /* 0x000fe40003fa5270 */
[C---:B------:R-:W-:Y:S01]  /*c4a0*/  ISETP.GT.AND P1, PT, R7.reuse, 0x49, !P1 ;  /* 0x000000490700780c */ /* 0x040fe20004f24270 */
[----:B------:R-:W3:Y:S01]  /*c4b0*/  LDL R40, [R1+0x450] ;  /* 0x0004500001287983 */ /* 0x000ee20000100800 */
        /* <DEDUP_REMOVED lines=36> */
[----:B--2---:R-:W-:Y:S02]  /*c700*/  FMNMX.FTZ R4, R86, R14, !PT ;  /* 0x0000000e56047209 */ /* 0x004fe40007810000 */
[----:B------:R-:W-:Y:S02]  /*c710*/  ISETP.LT.OR P5, PT, R8, 0x49, P5 ;  /* 0x000000490800780c */ /* 0x000fe40002fa1670 */
[----:B------:R-:W-:Y:S02]  /*c720*/  FMNMX.FTZ R4, R168, R4, !PT ;  /* 0x00000004a8047209 */ /* 0x000fe40007810000 */
[----:B------:R-:W-:-:S02]  /*c730*/  FSEL R62, R62, -INF , !P5 ;  /* 0xff8000003e3e7808 */ /* 0x000fc40006800000 */
[----:B------:R-:W-:Y:S02]  /*c740*/  FMNMX.FTZ R4, R170, R4, !PT ;  /* 0x00000004aa047209 */ /* 0x000fe40007810000 */
[C---:B------:R-:W-:Y:S02]  /*c750*/  ISETP.GT.AND P2, PT, R7.reuse, 0x50, !P2 ;  /* 0x000000500700780c */ /* 0x040fe40005744270 */
[----:B------:R-:W-:Y:S02]  /*c760*/  FMNMX.FTZ R4, R84, R4, !PT ;  /* 0x0000000454047209 */ /* 0x000fe40007810000 */
[----:B------:R-:W-:Y:S02]  /*c770*/  ISETP.LT.OR P1, PT, R8, 0x4a, P1 ;  /* 0x0000004a0800780c */ /* 0x000fe40000f21670 */
[----:B------:R-:W-:Y:S02]  /*c780*/  FMNMX.FTZ R4, R82, R4, !PT ;  /* 0x0000000452047209 */ /* 0x000fe40007810000 */
[----:B------:R-:W-:-:S02]  /*c790*/  ISETP.GT.AND P3, PT, R7, 0x51, !P3 ;  /* 0x000000510700780c */ /* 0x000fc40005f64270 */
[----:B------:R-:W-:Y:S02]  /*c7a0*/  FMNMX.FTZ R4, R80, R4, !PT ;  /* 0x0000000450047209 */ /* 0x000fe40007810000 */
[----:B------:R-:W-:Y:S02]  /*c7b0*/  ISETP.NE.AND P6, PT, R21, RZ, PT ;  /* 0x000000ff1500720c */ /* 0x000fe40003fc5270 */
        /* <DEDUP_REMOVED lines=38> */
[----:B------:R-:W-:Y:S01]  /*ca20*/  ISETP.LT.OR P2, PT, R8, 0x51, P2 ;  /* 0x000000510800780c */ /* 0x000fe20001741670 */
[----:B------:R-:W0:Y:S01]  /*ca30*/  SHFL.BFLY PT, R10, R9, 0x1, 0x1f ;  /* 0x0c201f00090a7f89 */ /* 0x000e2200000e0000 */
        /* <DEDUP_REMOVED lines=16> */
[----:B0-----:R-:W-:Y:S01]  /*cb40*/  FMNMX.FTZ R8, R9, R10, !PT ;  /* 0x0000000a09087209 */ /* 0x001fe20007810000 */
[----:B------:R-:W2:Y:S04]  /*cb50*/  LDL.64 R4, [R1+0x440] ;  /* 0x0004400001047983 */ /* 0x000ea80000100a00 */
[----:B------:R0:W-:Y:S04]  /*cb60*/  STL.64 [R1+0x430], R6 ;  /* 0x0004300601007387 */ /* 0x0001e80000100a00 */
[----:B------:R-:W4:Y:S04]  /*cb70*/  LDL R10, [R1+0x434] ;  /* 0x00043400010a7983 */ /* 0x000f280000100800 */
[----:B------:R-:W-:Y:S04]  /*cb80*/  STL [R1+0x430], R8 ;  /* 0x0004300801007387 */ /* 0x000fe80000100800 */
[----:B------:R-:W3:Y:S04]  /*cb90*/  LDL R11, [R1+0x430] ;  /* 0x00043000010b7983 */ /* 0x000ee80000100800 */
[----:B----4-:R-:W1:Y:S01]  /*cba0*/  SHFL.BFLY PT, R7, R10, 0x2, 0x1f ;  /* 0x0c401f000a077f89 */ /* 0x010e6200000e0000 */
[----:B---3--:R-:W-:Y:S01]  /*cbb0*/  FMUL.FTZ R9, R40, R11 ;  /* 0x0000000b28097220 */ /* 0x008fe20000410000 */
[----:B------:R-:W-:-:S04]  /*cbc0*/  FSETP.NEU.FTZ.AND P1, PT, R11, -INF , PT ;  /* 0xff8000000b00780b */ /* 0x000fc80003f3d000 */
[----:B------:R-:W-:-:S05]  /*cbd0*/  FSEL R9, R9, RZ, P1 ;  /* 0x000000ff09097208 */ /* 0x000fca0000800000 */
[----:B0-----:R-:W-:Y:S01]  /*cbe0*/  FFMA.FTZ R6, R84, R40, -R9 ;  /* 0x0000002854067223 */ /* 0x001fe20000010809 */
[----:B-1----:R-:W-:-:S03]  /*cbf0*/  FMNMX.FTZ R7, R7, R10, !PT ;  /* 0x0000000a07077209 */ /* 0x002fc60007810000 */
[----:B------:R0:W-:Y:S02]  /*cc00*/  MUFU.EX2 R25, R6 ;  /* 0x0000000600197308 */ /* 0x0001e40000000800 */
[----:B0-----:R-:W0:Y:S01]  /*cc10*/  SHFL.BFLY PT, R6, R7, 0x1, 0x1f ;  /* 0x0c201f0007067f89 */ /* 0x001e2200000e0000 */
[----:B------:R-:W-:Y:S01]  /*cc20*/  FSEL R11, R11, RZ, P1 ;  /* 0x000000ff0b0b7208 */ /* 0x000fe20000800000 */
[-CC-:B------:R-:W-:Y:S01]  /*cc30*/  FFMA.FTZ R13, R86, R40.reuse, -R9.reuse ;  /* 0x00000028560d7223 */ /* 0x180fe20000010809 */
[----:B------:R-:W-:-:S03]  /*cc40*/  FFMA.FTZ R21, R24, R40, -R9 ;  /* 0x0000002818157223 */ /* 0x000fc60000010809 */
[----:B------:R-:W-:Y:S01]  /*cc50*/  FADD.FTZ R11, R14, -R11 ;  /* 0x8000000b0e0b7221 */ /* 0x000fe20000010000 */
[----:B0-----:R-:W-:-:S04]  /*cc60*/  FMNMX.FTZ R6, R7, R6, !PT ;  /* 0x0000000607067209 */ /* 0x001fc80007810000 */
        /* <DEDUP_REMOVED lines=10> */
[-C--:B------:R-:W-:Y:S01]  /*cd10*/  FFMA.FTZ R169, R27, R40.reuse, -R7 ;  /* 0x000000281ba97223 */ /* 0x080fe20000010807 */
[----:B------:R-:W-:Y:S01]  /*cd20*/  MUFU.EX2 R13, R13 ;  /* 0x0000000d000d7308 */ /* 0x000fe20000000800 */
[-C--:B------:R-:W-:Y:S01]  /*cd30*/  FFMA.FTZ R170, R170, R40.reuse, -R9 ;  /* 0x00000028aaaa7223 */ /* 0x080fe20000010809 */
[----:B------:R-:W-:-:S06]  /*cd40*/  FFMA.FTZ R171, R30, R40, -R7 ;  /* 0x000000281eab7223 */ /* 0x000fcc0000010807 */
[----:B------:R-:W2:Y:S01]  /*cd50*/  MUFU.EX2 R28, R11 ;  /* 0x0000000b001c7308 */ /* 0x000ea20000000800 */
[-C--:B------:R-:W-:Y:S01]  /*cd60*/  FFMA.FTZ R178, R12, R40.reuse, -R9 ;  /* 0x000000280cb27223 */ /* 0x080fe20000010809 */
[----:B------:R-:W-:-:S06]  /*cd70*/  FFMA.FTZ R12, R31, R40, -R7 ;  /* 0x000000281f0c7223 */ /* 0x000fcc0000010807 */
[----:B------:R-:W-:Y:S08]  /*cd80*/  MUFU.EX2 R24, R24 ;  /* 0x0000001800187308 */ /* 0x000ff00000000800 */
[----:B------:R-:W0:Y:S01]  /*cd90*/  MUFU.EX2 R26, R15 ;  /* 0x0000000f001a7308 */ /* 0x000e220000000800 */
[----:B------:R-:W-:-:S07]  /*cda0*/  FFMA.FTZ R212, R82, R40, -R9 ;  /* 0x0000002852d47223 */ /* 0x000fce0000010809 */
[----:B------:R-:W1:Y:S01]  /*cdb0*/  MUFU.EX2 R168, R168 ;  /* 0x000000a800a87308 */ /* 0x000e620000000800 */
[----:B------:R-:W-:-:S07]  /*cdc0*/  FFMA.FTZ R208, R34, R40, -R7 ;  /* 0x0000002822d07223 */ /* 0x000fce0000010807 */
[----:B------:R-:W3:Y:S01]  /*cdd0*/  MUFU.EX2 R169, R169 ;  /* 0x000000a900a97308 */ /* 0x000ee20000000800 */
[----:B------:R-:W-:-:S07]  /*cde0*/  FFMA.FTZ R233, R80, R40, -R9 ;  /* 0x0000002850e97223 */ /* 0x000fce0000010809 */
[----:B------:R-:W4:Y:S01]  /*cdf0*/  MUFU.EX2 R170, R170 ;  /* 0x000000aa00aa7308 */ /* 0x000f220000000800 */
[-C--:B------:R-:W-:Y:S01]  /*ce00*/  FFMA.FTZ R187, R20, R40.reuse, -R9 ;  /* 0x0000002814bb7223 */ /* 0x080fe20000010809 */
[----:B------:R-:W-:-:S06]  /*ce10*/  FFMA.FTZ R209, R35, R40, -R7 ;  /* 0x0000002823d17223 */ /* 0x000fcc0000010807 */
        /* <DEDUP_REMOVED lines=14> */
[----:B------:R-:W5:Y:S01]  /*cf00*/  MUFU.EX2 R212, R212 ;  /* 0x000000d400d47308 */ /* 0x000f620000000800 */
[-CC-:B------:R-:W-:Y:S01]  /*cf10*/  FFMA.FTZ R177, R64, R40.reuse, -R9.reuse ;  /* 0x0000002840b17223 */ /* 0x180fe20000010809 */
[----:B------:R-:W-:Y:S01]  /*cf20*/  FFMA.FTZ R20, R68, R40, -R9 ;  /* 0x0000002844147223 */ /* 0x000fe20000010809 */
[----:B--2---:R-:W-:Y:S01]  /*cf30*/  FFMA.FTZ R9, R28, R4, R13 ;  /* 0x000000041c097223 */ /* 0x004fe2000001000d */
[----:B0-----:R-:W-:Y:S01]  /*cf40*/  FFMA.FTZ R4, R5, R26, R24 ;  /* 0x0000001a05047223 */ /* 0x001fe20000010018 */
[----:B------:R-:W-:-:S03]  /*cf50*/  FFMA.FTZ R206, R38, R40, -R7 ;  /* 0x0000002826ce7223 */ /* 0x000fc60000010807 */
[----:B------:R-:W0:Y:S01]  /*cf60*/  MUFU.EX2 R208, R208 ;  /* 0x000000d000d07308 */ /* 0x000e220000000800 */
[----:B-1----:R-:W-:Y:S01]  /*cf70*/  FADD.FTZ R9, R168, R9 ;  /* 0x00000009a8097221 */ /* 0x002fe20000010000 */
[----:B---3--:R-:W-:Y:S01]  /*cf80*/  FADD.FTZ R4, R169, R4 ;  /* 0x00000004a9047221 */ /* 0x008fe20000010000 */
[----:B------:R-:W-:-:S05]  /*cf90*/  FFMA.FTZ R207, R39, R40, -R7 ;  /* 0x0000002827cf7223 */ /* 0x000fca0000010807 */
[----:B------:R-:W1:Y:S01]  /*cfa0*/  MUFU.EX2 R233, R233 ;  /* 0x000000e900e97308 */ /* 0x000e620000000800 */
[----:B----4-:R-:W-:Y:S01]  /*cfb0*/  FADD.FTZ R8, R170, R9 ;  /* 0x00000009aa087221 */ /* 0x010fe20000010000 */
[----:B-----5:R-:W-:-:S06]  /*cfc0*/  FADD.FTZ R5, R171, R4 ;  /* 0x00000004ab057221 */ /* 0x020fcc0000010000 */
[----:B------:R-:W2:Y:S01]  /*cfd0*/  MUFU.EX2 R209, R209 ;  /* 0x000000d100d17308 */ /* 0x000ea20000000800 */
[----:B------:R-:W-:Y:S01]  /*cfe0*/  FFMA.FTZ R200, R42, R40, -R7 ;  /* 0x000000282ac87223 */ /* 0x000fe20000010807 */
[----:B------:R-:W-:-:S06]  /*cff0*/  FADD.FTZ R9, R25, R8 ;  /* 0x0000000819097221 */ /* 0x000fcc0000010000 */
[----:B------:R-:W3:Y:S01]  /*d000*/  MUFU.EX2 R210, R210 ;  /* 0x000000d200d27308 */ /* 0x000ee20000000800 */
[----:B------:R-:W-:Y:S01]  /*d010*/  FADD.FTZ R5, R12, R5 ;  /* 0x000000050c057221 */ /* 0x000fe20000010000 */
[----:B------:R-:W-:-:S06]  /*d020*/  FFMA.FTZ R201, R43, R40, -R7 ;  /* 0x000000282bc97223 */ /* 0x000fcc0000010807 */
[----:B------:R-:W4:Y:S01]  /*d030*/  MUFU.EX2 R206, R206 ;  /* 0x000000ce00ce7308 */ /* 0x000f220000000800 */
[----:B------:R-:W-:Y:S01]  /*d040*/  FADD.FTZ R4, R212, R9 ;  /* 0x00000009d4047221 */ /* 0x000fe20000010000 */
[----:B0-----:R-:W-:-:S06]  /*d050*/  FADD.FTZ R8, R208, R5 ;  /* 0x00000005d0087221 */ /* 0x001fcc0000010000 */
[----:B------:R-:W0:Y:S01]  /*d060*/  MUFU.EX2 R211, R211 ;  /* 0x000000d300d37308 */ /* 0x000e220000000800 */
[----:B------:R-:W-:-:S07]  /*d070*/  FFMA.FTZ R198, R46, R40, -R7 ;  /* 0x000000282ec67223 */ /* 0x000fce0000010807 */
[----:B------:R-:W5:Y:S01]  /*d080*/  MUFU.EX2 R207, R207 ;  /* 0x000000cf00cf7308 */ /* 0x000f620000000800 */
[----:B-1----:R-:W-:Y:S01]  /*d090*/  FADD.FTZ R5, R233, R4 ;  /* 0x00000004e9057221 */ /* 0x002fe20000010000 */
[----:B--2---:R-:W-:-:S06]  /*d0a0*/  FADD.FTZ R9, R209, R8 ;  /* 0x00000008d1097221 */ /* 0x004fcc0000010000 */
[----:B------:R-:W1:Y:S01]  /*d0b0*/  MUFU.EX2 R205, R205 ;  /* 0x000000cd00cd7308 */ /* 0x000e620000000800 */
[----:B------:R-:W-:-:S07]  /*d0c0*/  FFMA.FTZ R199, R47, R40, -R7 ;  /* 0x000000282fc77223 */ /* 0x000fce0000010807 */
[----:B------:R-:W2:Y:S01]  /*d0d0*/  MUFU.EX2 R200, R200 ;  /* 0x000000c800c87308 */ /* 0x000ea20000000800 */
[----:B---3--:R-:W-:Y:S01]  /*d0e0*/  FADD.FTZ R4, R210, R5 ;  /* 0x00000005d2047221 */ /* 0x008fe20000010000 */
[----:B----4-:R-:W-:-:S06]  /*d0f0*/  FADD.FTZ R8, R206, R9 ;  /* 0x00000009ce087221 */ /* 0x010fcc0000010000 */
[----:B------:R-:W3:Y:S01]  /*d100*/  MUFU.EX2 R204, R204 ;  /* 0x000000cc00cc7308 */ /* 0x000ee20000000800 */
[----:B------:R-:W-:-:S07]  /*d110*/  FFMA.FTZ R190, R50, R40, -R7 ;  /* 0x0000002832be7223 */ /* 0x000fce0000010807 */
[----:B------:R-:W4:Y:S01]  /*d120*/  MUFU.EX2 R201, R201 ;  /* 0x000000c900c97308 */ /* 0x000f220000000800 */
[----:B0-----:R-:W-:Y:S01]  /*d130*/  FADD.FTZ R4, R211, R4 ;  /* 0x00000004d3047221 */ /* 0x001fe20000010000 */
[----:B-----5:R-:W-:-:S06]  /*d140*/  FADD.FTZ R5, R207, R8 ;  /* 0x00000008cf057221 */ /* 0x020fcc0000010000 */
        /* <DEDUP_REMOVED lines=55> */
[----:B------:R-:W3:Y:S08]  /*d4c0*/  MUFU.EX2 R178, R178 ;  /* 0x000000b200b27308 */ /* 0x000ef00000000800 */
[----:B------:R-:W4:Y:S01]  /*d4d0*/  MUFU.EX2 R17, R17 ;  /* 0x0000001100117308 */ /* 0x000f220000000800 */
[----:B0-----:R-:W-:Y:S01]  /*d4e0*/  FADD.FTZ R4, R185, R4 ;  /* 0x00000004b9047221 */ /* 0x001fe20000010000 */
[----:B-----5:R-:W-:-:S06]  /*d4f0*/  FADD.FTZ R5, R181, R8 ;  /* 0x00000008b5057221 */ /* 0x020fcc0000010000 */
[----:B------:R-:W0:Y:S08]  /*d500*/  MUFU.EX2 R20, R20 ;  /* 0x0000001400147308 */ /* 0x000e300000000800 */
[----:B------:R-:W5:Y:S01]  /*d510*/  MUFU.EX2 R14, R14 ;  /* 0x0000000e000e7308 */ /* 0x000f620000000800 */
[----:B-1----:R-:W-:Y:S01]  /*d520*/  FADD.FTZ R7, R177, R4 ;  /* 0x00000004b1077221 */ /* 0x002fe20000010000 */
[----:B--2---:R-:W-:-:S06]  /*d530*/  FADD.FTZ R4, R16, R5 ;  /* 0x0000000510047221 */ /* 0x004fcc0000010000 */
[----:B------:R-:W1:Y:S08]  /*d540*/  MUFU.EX2 R21, R21 ;  /* 0x0000001500157308 */ /* 0x000e700000000800 */
[----:B------:R-:W2:Y:S01]  /*d550*/  MUFU.EX2 R15, R15 ;  /* 0x0000000f000f7308 */ /* 0x000ea20000000800 */
[----:B---3--:R-:W-:Y:S01]  /*d560*/  FADD.FTZ R7, R178, R7 ;  /* 0x00000007b2077221 */ /* 0x008fe20000010000 */
[----:B----4-:R-:W-:-:S03]  /*d570*/  FADD.FTZ R5, R17, R4 ;  /* 0x0000000411057221 */ /* 0x010fc60000010000 */
[----:B0-----:R-:W-:Y:S01]  /*d580*/  FADD.FTZ R8, R20, R7 ;  /* 0x0000000714087221 */ /* 0x001fe20000010000 */
[----:B-----5:R-:W-:-:S03]  /*d590*/  FADD.FTZ R4, R14, R5 ;  /* 0x000000050e047221 */ /* 0x020fc60000010000 */
[----:B-1----:R-:W-:Y:S01]  /*d5a0*/  FADD.FTZ R8, R21, R8 ;  /* 0x0000000815087221 */ /* 0x002fe20000010000 */
[----:B------:R-:W-:Y:S01]  /*d5b0*/  STL [R1+0x434], R6 ;  /* 0x0004340601007387 */ /* 0x000fe20000100800 */
[----:B--2---:R-:W-:-:S05]  /*d5c0*/  FADD.FTZ R9, R15, R4 ;  /* 0x000000040f097221 */ /* 0x004fca0000010000 */
[----:B------:R0:W-:Y:S04]  /*d5d0*/  STL.64 [R1+0x440], R8 ;  /* 0x0004400801007387 */ /* 0x0001e80000100a00 */
[----:B------:R-:W2:Y:S01]  /*d5e0*/  LD.E R7, desc[UR42][R18.64+0x220] ;  /* 0x0002202a12077980 */ /* 0x000ea2000c101900 */
[----:B------:R-:W-:-:S04]  /*d5f0*/  UIADD3 UR4, UP0, UR37, 0x220, URZ ;  /* 0x0000022025047890 */ /* 0x000fc8000ff1e03f */
[----:B------:R-:W-:Y:S02]  /*d600*/  ULOP3.LUT UR5, UR4, 0x4, URZ, 0xfc, !UPT ;  /* 0x0000000404057892 */ /* 0x000fe4000f8efc3f */
[----:B------:R-:W-:-:S04]  /*d610*/  UIADD3.X UR6, URZ, UR36, URZ, UP0, !UPT ;  /* 0x000000243f067290 */ /* 0x000fc800087fe43f */
[----:B------:R-:W-:Y:S02]  /*d620*/  IMAD.U32 R4, RZ, RZ, UR5 ;  /* 0x00000005ff047e24 */ /* 0x000fe4000f8e00ff */
[----:B------:R-:W-:Y:S02]  /*d630*/  IMAD.U32 R5, RZ, RZ, UR6 ;  /* 0x00000006ff057e24 */ /* 0x000fe4000f8e00ff */
[----:B--2---:R-:W-:-:S05]  /*d640*/  FMUL.FTZ R7, R28, R7 ;  /* 0x000000071c077220 */ /* 0x004fca0000410000 */
[----:B------:R1:W-:Y:S04]  /*d650*/  ST.E desc[UR42][R18.64+0x220], R7 ;  /* 0x0002200712007985 */ /* 0x0003e8000c10192a */
[----:B------:R-:W2:Y:S02]  /*d660*/  LD.E R10, desc[UR42][R4.64] ;  /* 0x0000002a040a7980 */ /* 0x000ea4000c101900 */
[----:B--2---:R-:W-:-:S05]  /*d670*/  FMUL.FTZ R11, R28, R10 ;  /* 0x0000000a1c0b7220 */ /* 0x004fca0000410000 */
[----:B------:R2:W-:Y:S04]  /*d680*/  ST.E desc[UR42][R4.64], R11 ;  /* 0x0000000b04007985 */ /* 0x0005e8000c10192a */
[----:B0-----:R-:W3:Y:S04]  /*d690*/  LD.E R9, desc[UR42][R18.64+0x230] ;  /* 0x0002302a12097980 */ /* 0x001ee8000c101900 */
[----:B------:R-:W4:Y:S04]  /*d6a0*/  LD.E R143, desc[UR42][R18.64+0x414] ;  /* 0x0004142a128f7980 */ /* 0x000f28000c101900 */
        /* <DEDUP_REMOVED lines=60> */
[----:B------:R-:W-:-:S06]  /*da70*/  ULOP3.LUT UR5, UR4, 0x8, URZ, 0xfc, !UPT ;  /* 0x0000000804057892 */ /* 0x000fcc000f8efc3f */
[----:B------:R-:W-:Y:S02]  /*da80*/  IMAD.U32 R8, RZ, RZ, UR5 ;  /* 0x00000005ff087e24 */ /* 0x000fe4000f8e00ff */
[C---:B---3--:R-:W-:Y:S01]  /*da90*/  FMUL.FTZ R9, R28.reuse, R9 ;  /* 0x000000091c097220 */ /* 0x048fe20000410000 */
[----:B----4-:R-:W-:-:S04]  /*daa0*/  FMUL.FTZ R143, R28, R143 ;  /* 0x0000008f1c8f7220 */ /* 0x010fc80000410000 */
[----:B------:R0:W-:Y:S01]  /*dab0*/  ST.E desc[UR42][R18.64+0x230], R9 ;  /* 0x0002300912007985 */ /* 0x0001e2000c10192a */
[C---:B-----5:R-:W-:Y:S01]  /*dac0*/  FMUL.FTZ R27, R28.reuse, R27 ;  /* 0x0000001b1c1b7220 */ /* 0x060fe20000410000 */
[C---:B------:R-:W-:Y:S01]  /*dad0*/  FMUL.FTZ R29, R28.reuse, R29 ;  /* 0x0000001d1c1d7220 */ /* 0x040fe20000410000 */
[C---:B------:R-:W-:Y:S01]  /*dae0*/  FMUL.FTZ R31, R28.reuse, R31 ;  /* 0x0000001f1c1f7220 */ /* 0x040fe20000410000 */
[----:B0-----:R-:W-:Y:S02]  /*daf0*/  IMAD.U32 R9, RZ, RZ, UR6 ;  /* 0x00000006ff097e24 */ /* 0x001fe4000f8e00ff */
[C---:B------:R-:W-:Y:S01]  /*db00*/  FMUL.FTZ R33, R28.reuse, R33 ;  /* 0x000000211c217220 */ /* 0x040fe20000410000 */
[C---:B------:R-:W-:Y:S01]  /*db10*/  FMUL.FTZ R35, R28.reuse, R35 ;  /* 0x000000231c237220 */ /* 0x040fe20000410000 */
[C---:B------:R-:W-:Y:S01]  /*db20*/  FMUL.FTZ R7, R28.reuse, R7 ;  /* 0x000000071c077220 */ /* 0x040fe20000410000 */
[C---:B------:R-:W-:Y:S01]  /*db30*/  FMUL.FTZ R37, R28.reuse, R37 ;  /* 0x000000251c257220 */ /* 0x040fe20000410000 */
[C---:B------:R-:W-:Y:S01]  /*db40*/  FMUL.FTZ R39, R28.reuse, R39 ;  /* 0x000000271c277220 */ /* 0x040fe20000410000 */
[C---:B--2---:R-:W-:Y:S01]  /*db50*/  FMUL.FTZ R11, R28.reuse, R11 ;  /* 0x0000000b1c0b7220 */ /* 0x044fe20000410000 */
        /* <DEDUP_REMOVED lines=112> */
[----:B0-----:R-:W2:Y:S01]  /*e260*/  LD.E R11, desc[UR42][R8.64] ;  /* 0x0000002a080b7980 */ /* 0x001ea2000c101900 */
[----:B------:R-:W-:Y:S01]  /*e270*/  ULOP3.LUT UR4, UR4, 0xc, URZ, 0xfc, !UPT ;  /* 0x0000000c04047892 */ /* 0x000fe2000f8efc3f */
[----:B------:R-:W-:-:S05]  /*e280*/  IMAD.U32 R7, RZ, RZ, UR6 ;  /* 0x00000006ff077e24 */ /* 0x000fca000f8e00ff */
[----:B------:R-:W-:Y:S02]  /*e290*/  IMAD.U32 R6, RZ, RZ, UR4 ;  /* 0x00000004ff067e24 */ /* 0x000fe4000f8e00ff */
[----:B--2---:R-:W-:-:S05]  /*e2a0*/  FMUL.FTZ R11, R26, R11 ;  /* 0x0000000b1a0b7220 */ /* 0x004fca0000410000 */
[----:B------:R0:W-:Y:S04]  /*e2b0*/  ST.E desc[UR42][R8.64], R11 ;  /* 0x0000000b08007985 */ /* 0x0001e8000c10192a */
[----:B------:R-:W2:Y:S02]  /*e2c0*/  LD.E R27, desc[UR42][R6.64] ;  /* 0x0000002a061b7980 */ /* 0x000ea4000c101900 */
[----:B--2---:R-:W-:-:S05]  /*e2d0*/  FMUL.FTZ R27, R26, R27 ;  /* 0x0000001b1a1b7220 */ /* 0x004fca0000410000 */
[----:B------:R1:W-:Y:S04]  /*e2e0*/  ST.E desc[UR42][R6.64], R27 ;  /* 0x0000001b06007985 */ /* 0x0003e8000c10192a */
[----:B------:R-:W2:Y:S04]  /*e2f0*/  LD.E R147, desc[UR42][R18.64+0x41c] ;  /* 0x00041c2a12937980 */ /* 0x000ea8000c101900 */
[----:B------:R-:W3:Y:S04]  /*e300*/  LD.E R29, desc[UR42][R18.64+0x238] ;  /* 0x0002382a121d7980 */ /* 0x000ee8000c101900 */
[----:B------:R-:W4:Y:S04]  /*e310*/  LD.E R31, desc[UR42][R18.64+0x23c] ;  /* 0x00023c2a121f7980 */ /* 0x000f28000c101900 */
[----:B------:R-:W5:Y:S04]  /*e320*/  LD.E R33, desc[UR42][R18.64+0x248] ;  /* 0x0002482a12217980 */ /* 0x000f68000c101900 */
[----:B------:R-:W5:Y:S04]  /*e330*/  LD.E R35, desc[UR42][R18.64+0x24c] ;  /* 0x00024c2a12237980 */ /* 0x000f68000c101900 */
[----:B------:R-:W5:Y:S04]  /*e340*/  LD.E R37, desc[UR42][R18.64+0x258] ;  /* 0x0002582a12257980 */ /* 0x000f68000c101900 */
[----:B------:R-:W5:Y:S04]  /*e350*/  LD.E R39, desc[UR42][R18.64+0x25c] ;  /* 0x00025c2a12277980 */ /* 0x000f68000c101900 */
[----:B0-----:R-:W5:Y:S04]  /*e360*/  LD.E R11, desc[UR42][R18.64+0x268] ;  /* 0x0002682a120b7980 */ /* 0x001f68000c101900 */
        /* <DEDUP_REMOVED lines=177> */
[----:B------:R-:W-:Y:S01]  /*ee80*/  ST.E desc[UR42][R18.64+0x418], R145 ;  /* 0x0004189112007985 */ /* 0x000fe2000c10192a */
[----:B------:R2:W-:Y:S06]  /*ee90*/  BAR.SYNC.DEFER_BLOCKING R214, 0x100 ;  /* 0x000400d60000751d */ /* 0x0005ec0000010000 */
[----:B0-----:R-:W3:Y:S04]  /*eea0*/  LD.E R29, desc[UR42][R18.64+0x220] ;  /* 0x0002202a121d7980 */ /* 0x001ee8000c101900 */
[----:B-1----:R-:W4:Y:S04]  /*eeb0*/  LD.E R27, desc[UR42][R18.64+0x210] ;  /* 0x0002102a121b7980 */ /* 0x002f28000c101900 */
[----:B------:R-:W4:Y:S04]  /*eec0*/  LD.E.64 R10, desc[UR42][R18.64+0xa8] ;  /* 0x0000a82a120a7980 */ /* 0x000f28000c101b00 */
[----:B---3--:R0:W-:Y:S04]  /*eed0*/  ST.E desc[UR42][R18.64+0x220], R29 ;  /* 0x0002201d12007985 */ /* 0x0081e8000c10192a */
[----:B------:R-:W3:Y:S04]  /*eee0*/  LD.E R31, desc[UR42][R4.64] ;  /* 0x0000002a041f7980 */ /* 0x000ee8000c101900 */
[----:B---3--:R1:W-:Y:S04]  /*eef0*/  ST.E desc[UR42][R4.64], R31 ;  /* 0x0000001f04007985 */ /* 0x0083e8000c10192a */
[----:B------:R-:W3:Y:S04]  /*ef00*/  LD.E R33, desc[UR42][R8.64] ;  /* 0x0000002a08217980 */ /* 0x000ee8000c101900 */
[----:B---3--:R3:W-:Y:S04]  /*ef10*/  ST.E desc[UR42][R8.64], R33 ;  /* 0x0000002108007985 */ /* 0x0087e8000c10192a */
[----:B------:R-:W5:Y:S04]  /*ef20*/  LD.E R35, desc[UR42][R6.64] ;  /* 0x0000002a06237980 */ /* 0x000f68000c101900 */
[----:B-----5:R5:W-:Y:S04]  /*ef30*/  ST.E desc[UR42][R6.64], R35 ;  /* 0x0000002306007985 */ /* 0x020be8000c10192a */
[----:B------:R-:W2:Y:S04]  /*ef40*/  LD.E R37, desc[UR42][R18.64+0x230] ;  /* 0x0002302a12257980 */ /* 0x000ea8000c101900 */
[----:B------:R-:W4:Y:S04]  /*ef50*/  LD.E R39, desc[UR42][R18.64+0x234] ;  /* 0x0002342a12277980 */ /* 0x000f28000c101900 */
[----:B0-----:R-:W4:Y:S04]  /*ef60*/  LD.E R29, desc[UR42][R18.64+0x238] ;  /* 0x0002382a121d7980 */ /* 0x001f28000c101900 */
[----:B------:R-:W4:Y:S04]  /*ef70*/  LD.E R41, desc[UR42][R18.64+0x23c] ;  /* 0x00023c2a12297980 */ /* 0x000f28000c101900 */
[----:B------:R-:W4:Y:S04]  /*ef80*/  LD.E R43, desc[UR42][R18.64+0x240] ;  /* 0x0002402a122b7980 */ /* 0x000f28000c101900 */
[----:B------:R-:W4:Y:S04]  /*ef90*/  LD.E R45, desc[UR42][R18.64+0x244] ;  /* 0x0002442a122d7980 */ /* 0x000f28000c101900 */
[----:B-1----:R-:W4:Y:S04]  /*efa0*/  LD.E R31, desc[UR42][R18.64+0x248] ;  /* 0x0002482a121f7980 */ /* 0x002f28000c101900 */
[----:B------:R-:W4:Y:S04]  /*efb0*/  LD.E R47, desc[UR42][R18.64+0x24c] ;  /* 0x00024c2a122f7980 */ /* 0x000f28000c101900 */
[----:B---3--:R-:W3:Y:S04]  /*efc0*/  LD.E R33, desc[UR42][R18.64+0x250] ;  /* 0x0002502a12217980 */ /* 0x008ee8000c101900 */
[----:B------:R-:W3:Y:S04]  /*efd0*/  LD.E R49, desc[UR42][R18.64+0x254] ;  /* 0x0002542a12317980 */ /* 0x000ee8000c101900 */
        /* <DEDUP_REMOVED lines=114> */
[----:B--2---:R-:W-:Y:S04]  /*f700*/  ST.E desc[UR42][R18.64+0x230], R37 ;  /* 0x0002302512007985 */ /* 0x004fe8000c10192a */
[----:B----4-:R-:W-:Y:S04]  /*f710*/  ST.E desc[UR42][R18.64+0x234], R39 ;  /* 0x0002342712007985 */ /* 0x010fe8000c10192a */
[----:B------:R-:W-:Y:S04]  /*f720*/  ST.E desc[UR42][R18.64+0x238], R29 ;  /* 0x0002381d12007985 */ /* 0x000fe8000c10192a */
[----:B------:R-:W-:Y:S04]  /*f730*/  ST.E desc[UR42][R18.64+0x23c], R41 ;  /* 0x00023c2912007985 */ /* 0x000fe8000c10192a */
[----:B------:R-:W-:Y:S04]  /*f740*/  ST.E desc[UR42][R18.64+0x240], R43 ;  /* 0x0002402b12007985 */ /* 0x000fe8000c10192a */
[----:B------:R-:W-:Y:S04]  /*f750*/  ST.E desc[UR42][R18.64+0x244], R45 ;  /* 0x0002442d12007985 */ /* 0x000fe8000c10192a */
[----:B------:R-:W-:Y:S04]  /*f760*/  ST.E desc[UR42][R18.64+0x248], R31 ;  /* 0x0002481f12007985 */ /* 0x000fe8000c10192a */
[----:B------:R-:W-:Y:S04]  /*f770*/  ST.E desc[UR42][R18.64+0x24c], R47 ;  /* 0x00024c2f12007985 */ /* 0x000fe8000c10192a */
[----:B---3--:R-:W-:Y:S04]  /*f780*/  ST.E desc[UR42][R18.64+0x250], R33 ;  /* 0x0002502112007985 */ /* 0x008fe8000c10192a */
[----:B------:R-:W-:Y:S04]  /*f790*/  ST.E desc[UR42][R18.64+0x254], R49 ;  /* 0x0002543112007985 */ /* 0x000fe8000c10192a */
        /* <DEDUP_REMOVED lines=114> */
[----:B0-----:R-:W5:Y:S01]  /*fec0*/  LDL R26, [R1+0x88] ;  /* 0x00008800011a7983 */ /* 0x001f620000100800 */
[----:B------:R-:W-:Y:S01]  /*fed0*/  IMAD R10, R27, 0xc00, R10 ;  /* 0x00000c001b0a7824 */ /* 0x000fe200078e020a */
[----:B------:R-:W-:-:S02]  /*fee0*/  F2FP.F16.F32.PACK_AB R170, R25, R170 ;  /* 0x000000aa19aa723e */ /* 0x000fc400000000ff */
[----:B------:R-:W-:Y:S01]  /*fef0*/  F2FP.F16.F32.PACK_AB R169, R169, R24 ;  /* 0x00000018a9a9723e */ /* 0x000fe200000000ff */
[----:B-1----:R-:W5:Y:S04]  /*ff00*/  LD.E R28, desc[UR42][R18.64+0x230] ;  /* 0x0002302a121c7980 */ /* 0x002f68000c101900 */
[----:B------:R-:W5:Y:S04]  /*ff10*/  LD.E R24, desc[UR42][R18.64+0x220] ;  /* 0x0002202a12187980 */ /* 0x000f68000c101900 */
        /* <DEDUP_REMOVED lines=72> */
[----:B------:R-:W-:-:S03]  /*103a0*/  ISETP.NE.U32.AND P1, PT, R26, RZ, PT ;  /* 0x000000ff1a00720c */ /* 0x000fc60003f25070 */
        /* <DEDUP_REMOVED lines=54> */
[----:B------:R-:W-:-:S02]  /*10710*/  R2UR UR6, R10 ;  /* 0x000000000a0672ca */ /* 0x000fc400000e0000 */
[----:B------:R-:W-:Y:S02]  /*10720*/  R2UR UR7, R11 ;  /* 0x000000000b0772ca */ /* 0x000fe400000e0000 */
[----:B------:R-:W-:Y:S02]  /*10730*/  F2FP.F16.F32.PACK_AB R168, R168, R13 ;  /* 0x0000000da8a8723e */ /* 0x000fe400000000ff */
[----:B------:R-:W-:Y:S01]  /*10740*/  F2FP.F16.F32.PACK_AB R171, R12, R171 ;  /* 0x000000ab0cab723e */ /* 0x000fe200000000ff */
[----:B------:R-:W-:Y:S01]  /*10750*/  VOTEU.ANY UP0, P1 ;  /* 0x00000000003f7886 */ /* 0x000fe20000800100 */
[----:B------:R-:W-:Y:S02]  /*10760*/  VIADD R12, R10, 0x80 ;  /* 0x000000800a0c7836 */ /* 0x000fe40000000000 */
        /* <DEDUP_REMOVED lines=8> */
[----:B------:R-:W-:Y:S01]  /*107f0*/  ST.E desc[UR42][R18.64+0x220], R24 ;  /* 0x0002201812007985 */ /* 0x000fe2000c10192a */
[----:B------:R-:W-:-:S02]  /*10800*/  F2FP.F16.F32.PACK_AB R168, R233, R212 ;  /* 0x000000d4e9a8723e */ /* 0x000fc400000000ff */
[----:B------:R-:W-:Y:S01]  /*10810*/  F2FP.F16.F32.PACK_AB R170, R211, R210 ;  /* 0x000000d2d3aa723e */ /* 0x000fe200000000ff */
[----:B------:R-:W-:Y:S01]  /*10820*/  ST.E desc[UR42][R4.64], R25 ;  /* 0x0000001904007985 */ /* 0x000fe2000c10192a */
        /* <DEDUP_REMOVED lines=130> */
[----:B------:R-:W-:Y:S01]  /*11050*/  R2UR UR6, R12 ;  /* 0x000000000c0672ca */ /* 0x000fe200000e0000 */
[----:B------:R-:W-:Y:S01]  /*11060*/  STL [R1+0x88], R2 ;  /* 0x0000880201007387 */ /* 0x000fe20000100800 */
        /* <DEDUP_REMOVED lines=281> */
[----:B------:R-:W-:Y:S01]  /*12200*/  VIADD R10, R10, 0x280 ;  /* 0x000002800a0a7836 */ /* 0x000fe20000000000 */
[----:B------:R-:W-:Y:S02]  /*12210*/  WARPGROUP.DEPBAR.LE gsb0, 0x0 ;  /* 0x00008000000079c5 */ /* 0x000fe40000010000 */
[----:B------:R-:W-:Y:S01]  /*12220*/  ST.E desc[UR42][R18.64+0x220], R24 ;  /* 0x0002201812007985 */ /* 0x000fe2000c10192a */
[----:B------:R-:W-:Y:S02]  /*12230*/  F2FP.F16.F32.PACK_AB R168, R187, R186 ;  /* 0x000000babba8723e */ /* 0x000fe400000000ff */
[----:B------:R-:W-:Y:S01]  /*12240*/  F2FP.F16.F32.PACK_AB R170, R185, R184 ;  /* 0x000000b8b9aa723e */ /* 0x000fe200000000ff */
[----:B------:R-:W-:Y:S01]  /*12250*/  ST.E desc[UR42][R4.64], R25 ;  /* 0x0000001904007985 */ /* 0x000fe2000c10192a */
        /* <DEDUP_REMOVED lines=398> */
[----:B------:R-:W-:Y:S04]  /*13b40*/  STL [R1+0x88], R2 ;  /* 0x0000880201007387 */ /* 0x000fe80000100800 */
[----:B------:R-:W3:Y:S04]  /*13b50*/  LD.E R11, desc[UR42][R18.64+0x220] ;  /* 0x0002202a120b7980 */ /* 0x000ee8000c101900 */
[----:B---3--:R3:W-:Y:S04]  /*13b60*/  ST.E desc[UR42][R18.64+0x220], R11 ;  /* 0x0002200b12007985 */ /* 0x0087e8000c10192a */
[----:B------:R-:W4:Y:S04]  /*13b70*/  LD.E R13, desc[UR42][R4.64] ;  /* 0x0000002a040d7980 */ /* 0x000f28000c101900 */
[----:B----4-:R4:W-:Y:S04]  /*13b80*/  ST.E desc[UR42][R4.64], R13 ;  /* 0x0000000d04007985 */ /* 0x0109e8000c10192a */
[----:B------:R-:W5:Y:S04]  /*13b90*/  LD.E R15, desc[UR42][R8.64] ;  /* 0x0000002a080f7980 */ /* 0x000f68000c101900 */
[----:B-----5:R5:W-:Y:S04]  /*13ba0*/  ST.E desc[UR42][R8.64], R15 ;  /* 0x0000000f08007985 */ /* 0x020be8000c10192a */
[----:B------:R-:W2:Y:S04]  /*13bb0*/  LD.E R17, desc[UR42][R6.64] ;  /* 0x0000002a06117980 */ /* 0x000ea8000c101900 */
[----:B--2---:R2:W-:Y:S04]  /*13bc0*/  ST.E desc[UR42][R6.64], R17 ;  /* 0x0000001106007985 */ /* 0x0045e8000c10192a */
[----:B------:R-:W2:Y:S04]  /*13bd0*/  LD.E R21, desc[UR42][R18.64+0x230] ;  /* 0x0002302a12157980 */ /* 0x000ea8000c101900 */
[----:B0-----:R-:W2:Y:S04]  /*13be0*/  LD.E R25, desc[UR42][R18.64+0x234] ;  /* 0x0002342a12197980 */ /* 0x001ea8000c101900 */
[----:B-1----:R-:W2:Y:S04]  /*13bf0*/  LD.E R27, desc[UR42][R18.64+0x238] ;  /* 0x0002382a121b7980 */ /* 0x002ea8000c101900 */
[----:B------:R-:W2:Y:S04]  /*13c00*/  LD.E R29, desc[UR42][R18.64+0x23c] ;  /* 0x00023c2a121d7980 */ /* 0x000ea8000c101900 */
[----:B---3--:R-:W3:Y:S04]  /*13c10*/  LD.E R11, desc[UR42][R18.64+0x240] ;  /* 0x0002402a120b7980 */ /* 0x008ee8000c101900 */
[----:B------:R-:W3:Y:S04]  /*13c20*/  LD.E R31, desc[UR42][R18.64+0x244] ;  /* 0x0002442a121f7980 */ /* 0x000ee8000c101900 */
[----:B----4-:R-:W4:Y:S04]  /*13c30*/  LD.E R5, desc[UR42][R18.64+0x248] ;  /* 0x0002482a12057980 */ /* 0x010f28000c101900 */
[----:B------:R-:W4:Y:S04]  /*13c40*/  LD.E R13, desc[UR42][R18.64+0x24c] ;  /* 0x00024c2a120d7980 */ /* 0x000f28000c101900 */
[----:B-----5:R-:W5:Y:S04]  /*13c50*/  LD.E R9, desc[UR42][R18.64+0x250] ;  /* 0x0002502a12097980 */ /* 0x020f68000c101900 */
        /* <DEDUP_REMOVED lines=115> */
[----:B------:R0:W-:Y:S04]  /*14390*/  ST.E desc[UR42][R18.64+0x230], R21 ;  /* 0x0002301512007985 */ /* 0x0001e8000c10192a */
[----:B------:R0:W-:Y:S04]  /*143a0*/  ST.E desc[UR42][R18.64+0x234], R25 ;  /* 0x0002341912007985 */ /* 0x0001e8000c10192a */
[----:B------:R0:W-:Y:S04]  /*143b0*/  ST.E desc[UR42][R18.64+0x238], R27 ;  /* 0x0002381b12007985 */ /* 0x0001e8000c10192a */
[----:B------:R0:W-:Y:S04]  /*143c0*/  ST.E desc[UR42][R18.64+0x23c], R29 ;  /* 0x00023c1d12007985 */ /* 0x0001e8000c10192a */
[----:B---3--:R0:W-:Y:S04]  /*143d0*/  ST.E desc[UR42][R18.64+0x240], R11 ;  /* 0x0002400b12007985 */ /* 0x0081e8000c10192a */
[----:B------:R0:W-:Y:S04]  /*143e0*/  ST.E desc[UR42][R18.64+0x244], R31 ;  /* 0x0002441f12007985 */ /* 0x0001e8000c10192a */
[----:B----4-:R0:W-:Y:S04]  /*143f0*/  ST.E desc[UR42][R18.64+0x248], R5 ;  /* 0x0002480512007985 */ /* 0x0101e8000c10192a */
[----:B------:R0:W-:Y:S04]  /*14400*/  ST.E desc[UR42][R18.64+0x24c], R13 ;  /* 0x00024c0d12007985 */ /* 0x0001e8000c10192a */
[----:B-----5:R0:W-:Y:S04]  /*14410*/  ST.E desc[UR42][R18.64+0x250], R9 ;  /* 0x0002500912007985 */ /* 0x0201e8000c10192a */
[----:B------:R0:W-:Y:S04]  /*14420*/  ST.E desc[UR42][R18.64+0x254], R15 ;  /* 0x0002540f12007985 */ /* 0x0001e8000c10192a */
[----:B--2---:R0:W-:Y:S04]  /*14430*/  ST.E desc[UR42][R18.64+0x258], R7 ;  /* 0x0002580712007985 */ /* 0x0041e8000c10192a */
        /* <DEDUP_REMOVED lines=121> */
.L_x_12783:
[----:B------:R-:W-:Y:S05]  /*14bd0*/  BSYNC B0 ;  /* 0x0000000000007941 */ /* 0x000fea0003800000 */
.L_x_12782:
[C---:B------:R-:W-:Y:S01]  /*14be0*/  ISETP.GT.AND P0, PT, R0.reuse, R3, PT ;  /* 0x000000030000720c */ /* 0x040fe20003f04270 */
[----:B------:R-:W-:-:S12]  /*14bf0*/  VIADD R0, R0, 0xffffffff ;  /* 0xffffffff00007836 */ /* 0x000fd80000000000 */
[----:B------:R-:W-:Y:S05]  /*14c00*/  @P0 BRA `(.L_x_12784) ;  /* 0xffffff5400280947 */ /* 0x000fea000383ffff */
[----:B01----:R-:W2:Y:S02]  /*14c10*/  LDL R2, [R1+0x70] ;  /* 0x0000700001027983 */ /* 0x003ea40000100800 */
[----:B--2---:R-:W-:-:S07]  /*14c20*/  IMAD.SHL.U32 R2, R2, 0x80, RZ ;  /* 0x0000008002027824 */ /* 0x004fce00078e00ff */
.L_x_12757:
        /* <DEDUP_REMOVED lines=23> */
.L_x_12787:
[----:B------:R-:W-:-:S13]  /*14da0*/  ISETP.NE.AND P0, PT, R7, 0x1, PT ;  /* 0x000000010700780c */ /* 0x000fda0003f05270 */
[----:B------:R-:W0:Y:S02]  /*14db0*/  @P0 LDC.64 R4, c[0x0][0xae0] ;  /* 0x0002b800ff040b82 */ /* 0x000e240000000a00 */
[----:B0-----:R-:W-:-:S05]  /*14dc0*/  @P0 IMAD.HI.U32 R4, R2, R4, RZ ;  /* 0x0000000402040227 */ /* 0x001fca00078e00ff */
[----:B------:R-:W-:-:S07]  /*14dd0*/  @P0 SHF.R.U32.HI R2, RZ, R5, R4 ;  /* 0x00000005ff020219 */ /* 0x000fce0000011604 */
.L_x_12788:
[----:B------:R-:W-:Y:S05]  /*14de0*/  BSYNC B0 ;  /* 0x0000000000007941 */ /* 0x000fea0003800000 */
.L_x_12786:
[----:B------:R-:W-:-:S05]  /*14df0*/  IMAD R2, R2, R7, RZ ;  /* 0x0000000702027224 */ /* 0x000fca00078e02ff */
[----:B------:R-:W-:-:S07]  /*14e00*/  VIMNMX R3, R3, R2, !PT ;  /* 0x0000000203037248 */ /* 0x000fce0007fe0100 */
.L_x_12785:
[----:B------:R-:W-:-:S04]  /*14e10*/  VIADD R3, R3, 0x5f ;  /* 0x0000005f03037836 */ /* 0x000fc80000000000 */
[----:B------:R-:W-:-:S05]  /*14e20*/  IMAD.HI R3, R3, 0x2aaaaaab, RZ ;  /* 0x2aaaaaab03037827 */ /* 0x000fca00078e02ff */
[----:B------:R-:W-:-:S04]  /*14e30*/  SHF.R.U32.HI R2, RZ, 0x1f, R3 ;  /* 0x0000001fff027819 */ /* 0x000fc80000011603 */
[----:B------:R-:W-:-:S04]  /*14e40*/  LEA.HI.SX32 R2, R3, R2, 0x1c ;  /* 0x0000000203027211 */ /* 0x000fc800078fe2ff */
[----:B------:R-:W-:-:S04]  /*14e50*/  VIMNMX R5, R165, R2, !PT ;  /* 0x00000002a5057248 */ /* 0x000fc80007fe0100 */
[----:B------:R-:W-:-:S13]  /*14e60*/  ISETP.GE.AND P0, PT, R0, R5, PT ;  /* 0x000000050000720c */ /* 0x000fda0003f06270 */
[----:B------:R-:W-:Y:S05]  /*14e70*/  @!P0 BRA `(.L_x_12789) ;  /* 0x00000098001c8947 */ /* 0x000fea0003800000 */
[----:B------:R0:W5:Y:S01]  /*14e80*/  LDL.64 R2, [R1+0x170] ;  /* 0x0001700001027983 */ /* 0x0001620000100a00 */
[----:B------:R-:W-:-:S07]  /*14e90*/  IMAD.MOV.U32 R4, RZ, RZ, R0 ;  /* 0x000000ffff047224 */ /* 0x000fce00078e0000 */
.L_x_12806:
        /* <DEDUP_REMOVED lines=19> */
[----:B---3--:R-:W-:Y:S01]  /*14fd0*/  @!P1 IMAD.MOV.U32 R7, RZ, RZ, RZ ;  /* 0x000000ffff079224 */ /* 0x008fe200078e00ff */
[----:B--2---:R-:W-:-:S04]  /*14fe0*/  LOP3.LUT R0, R0, 0x1, RZ, 0xfc, !PT ;  /* 0x0000000100007812 */ /* 0x004fc800078efcff */
[----:B------:R-:W-:-:S13]  /*14ff0*/  ISETP.NE.AND P2, PT, R0, 0x3, PT ;  /* 0x000000030000780c */ /* 0x000fda0003f45270 */
[----:B-1----:R-:W-:Y:S05]  /*15000*/  @!P2 BRA `(.L_x_12791) ;  /* 0x000000000004a947 */ /* 0x002fea0003800000 */
[----:B------:R-:W-:Y:S01]  /*15010*/  BPT.TRAP 0x1 ;  /* 0x000000040000795c */ /* 0x000fe20000300000 */
.L_x_12791:
[----:B------:R-:W-:Y:S05]  /*15020*/  BSYNC B0 ;  /* 0x0000000000007941 */ /* 0x000fea0003800000 */
.L_x_12790:
        /* <DEDUP_REMOVED lines=13> */
.L_x_12793:
[----:B------:R-:W-:Y:S05]  /*15100*/  BSYNC B0 ;  /* 0x0000000000007941 */ /* 0x000fea0003800000 */
.L_x_12792:
        /* <DEDUP_REMOVED lines=8> */
.L_x_12795:
[----:B------:R-:W-:Y:S05]  /*15190*/  BSYNC B0 ;  /* 0x0000000000007941 */ /* 0x000fea0003800000 */
.L_x_12794:
        /* <DEDUP_REMOVED lines=57> */
[----:B-1----:R-:W-:Y:S05]  /*15530*/  @!P2 BRA `(.L_x_12798) ;  /* 0x000000000004a947 */ /* 0x002fea0003800000 */
[----:B------:R-:W-:Y:S01]  /*15540*/  BPT.TRAP 0x1 ;  /* 0x000000040000795c */ /* 0x000fe20000300000 */
.L_x_12798:
[----:B------:R-:W-:Y:S05]  /*15550*/  BSYNC B0 ;  /* 0x0000000000007941 */ /* 0x000fea0003800000 */
.L_x_12797:
        /* <DEDUP_REMOVED lines=10> */
.L_x_12800:
[----:B------:R-:W-:Y:S05]  /*15600*/  BSYNC B0 ;  /* 0x0000000000007941 */ /* 0x000fea0003800000 */
.L_x_12799:
[----:B------:R-:W-:Y:S04]  /*15610*/  BSSY B0, `(.L_x_12801) ;  /* 0x0000006000007945 */ /* 0x000fe80003800000 */
[----:B--2---:R-:W-:Y:S05]  /*15620*/  @P1 BRA `(.L_x_12802) ;  /* 0x0000000000101947 */ /* 0x004fea0003800000 */
[----:B-----5:R-:W-:Y:S01]  /*15630*/  IMAD R6, R6, 0x8, R9 ;  /* 0x0000000806067824 */ /* 0x020fe200078e0209 */
[----:B-1----:R-:W-:-:S04]  /*15640*/  SHF.L.U32 R7, R8, 0x1f, RZ ;  /* 0x0000001f08077819 */ /* 0x002fc800000006ff */
[----:B------:R-:W1:Y:S02]  /*15650*/  SYNCS.PHASECHK.TRANS64.TRYWAIT P1, [R6+URZ], R7 ;  /* 0x00000007060075a7 */ /* 0x000e64000802017f */
[----:B-1----:R-:W-:Y:S05]  /*15660*/  @!P1 BRA `(.L_x_12803) ;  /* 0x00000218006c9947 */ /* 0x002fea0003800000 */
.L_x_12802:
[----:B------:R-:W-:Y:S05]  /*15670*/  BSYNC B0 ;  /* 0x0000000000007941 */ /* 0x000fea0003800000 */
.L_x_12801:
        /* <DEDUP_REMOVED lines=174> */
[----:B------:R-:W1:Y:S01]  /*16160*/  S2R R74, SR_TID.X ;  /* 0x00000000004a7919 */ /* 0x000e620000002100 */
[----:B------:R-:W-:Y:S04]  /*16170*/  STL [R1+0x90], R0 ;  /* 0x0000900001007387 */ /* 0x000fe80000100800 */
[----:B------:R-:W-:Y:S01]  /*16180*/  STL [R1+0x90], R0 ;  /* 0x0000900001007387 */ /* 0x000fe20000100800 */
[----:B------:R-:W-:-:S02]  /*16190*/  WARPGROUP.DEPBAR.LE gsb0, 0x0 ;  /* 0x00008000000079c5 */ /* 0x000fc40000010000 */
[----:B------:R-:W-:-:S06]  /*161a0*/  WARPGROUP.ARRIVE ;  /* 0x00000000000079c5 */ /* 0x000fcc0000000000 */
[----:B------:R-:W-:Y:S01]  /*161b0*/  HGMMA.64x96x16.F32 R24, gdesc[UR4], R24, gsb0 ;  /* 0x01600000041879f0 */ /* 0x000fe20008000818 */
[----:B-1----:R-:W-:Y:S01]  /*161c0*/  LOP3.LUT R74, R74, 0x7f, RZ, 0xc0, !PT ;  /* 0x0000007f4a4a7812 */ /* 0x002fe200078ec0ff */
        /* <DEDUP_REMOVED lines=24> */
[----:B--2---:R-:W2:Y:S02]  /*16350*/  LDL.64 R6, [R1+0x430] ;  /* 0x0004300001067983 */ /* 0x004ea40000100a00 */
        /* <DEDUP_REMOVED lines=38> */
[----:B------:R-:W-:-:S04]  /*165c0*/  FMNMX.FTZ R8, R54, R9, !PT ;  /* 0x0000000936087209 */ /* 0x000fc80007810000 */
[----:B------:R-:W-:Y:S01]  /*165d0*/  FMNMX.FTZ R9, R55, R8, !PT ;  /* 0x0000000837097209 */ /* 0x000fe20007810000 */
[----:B------:R-:W2:Y:S03]  /*165e0*/  SHFL.BFLY PT, R11, R10, 0x2, 0x1f ;  /* 0x0c401f000a0b7f89 */ /* 0x000ea600000e0000 */
[----:B------:R-:W-:-:S04]  /*165f0*/  FMNMX.FTZ R8, R58, R9, !PT ;  /* 0x000000093a087209 */ /* 0x000fc80007810000 */
[----:B------:R-:W-:-:S04]  /*16600*/  FMNMX.FTZ R9, R59, R8, !PT ;  /* 0x000000083b097209 */ /* 0x000fc80007810000 */
[----:B------:R-:W-:-:S04]  /*16610*/  FMNMX.FTZ R8, R62, R9, !PT ;  /* 0x000000093e087209 */ /* 0x000fc80007810000 */
[----:B------:R-:W-:-:S04]  /*16620*/  FMNMX.FTZ R9, R63, R8, !PT ;  /* 0x000000083f097209 */ /* 0x000fc80007810000 */
[----:B------:R-:W-:-:S04]  /*16630*/  FMNMX.FTZ R8, R66, R9, !PT ;  /* 0x0000000942087209 */ /* 0x000fc80007810000 */
[----:B------:R-:W-:Y:S02]  /*16640*/  FMNMX.FTZ R9, R67, R8, !PT ;  /* 0x0000000843097209 */ /* 0x000fe40007810000 */
[----:B--2---:R-:W-:Y:S02]  /*16650*/  FMNMX.FTZ R13, R10, R11, !PT ;  /* 0x0000000b0a0d7209 */ /* 0x004fe40007810000 */
[----:B------:R-:W-:-:S03]  /*16660*/  FMNMX.FTZ R8, R70, R9, !PT ;  /* 0x0000000946087209 */ /* 0x000fc60007810000 */
[----:B------:R-:W2:Y:S01]  /*16670*/  SHFL.BFLY PT, R12, R13, 0x1, 0x1f ;  /* 0x0c201f000d0c7f89 */ /* 0x000ea200000e0000 */
[----:B------:R-:W-:-:S03]  /*16680*/  FMNMX.FTZ R11, R71, R8, !PT ;  /* 0x00000008470b7209 */ /* 0x000fc60007810000 */
[----:B------:R-:W4:Y:S04]  /*16690*/  LDL.64 R8, [R1+0x440] ;  /* 0x0004400001087983 */ /* 0x000f280000100a00 */
[----:B------:R-:W-:Y:S04]  /*166a0*/  STL.64 [R1+0x430], R10 ;  /* 0x0004300a01007387 */ /* 0x000fe80000100a00 */
[----:B------:R-:W3:Y:S01]  /*166b0*/  LDL R76, [R1+0x434] ;  /* 0x00043400014c7983 */ /* 0x000ee20000100800 */
[----:B--2---:R-:W-:-:S05]  /*166c0*/  FMNMX.FTZ R12, R13, R12, !PT ;  /* 0x0000000c0d0c7209 */ /* 0x004fca0007810000 */
[----:B------:R-:W-:Y:S04]  /*166d0*/  STL [R1+0x430], R12 ;  /* 0x0004300c01007387 */ /* 0x000fe80000100800 */
[----:B------:R-:W2:Y:S04]  /*166e0*/  LDL R75, [R1+0x430] ;  /* 0x00043000014b7983 */ /* 0x000ea80000100800 */
[----:B---3--:R-:W3:Y:S01]  /*166f0*/  SHFL.BFLY PT, R11, R76, 0x2, 0x1f ;  /* 0x0c401f004c0b7f89 */ /* 0x008ee200000e0000 */
[----:B--2---:R-:W-:Y:S01]  /*16700*/  FADD.FTZ R13, R6, -R75 ;  /* 0x8000004b060d7221 */ /* 0x004fe20000010000 */
[----:B------:R-:W-:Y:S01]  /*16710*/  FMUL.FTZ R75, R74, R75 ;  /* 0x0000004b4a4b7220 */ /* 0x000fe20000410000 */
[----:B---3--:R-:W-:-:S03]  /*16720*/  FMNMX.FTZ R11, R11, R76, !PT ;  /* 0x0000004c0b0b7209 */ /* 0x008fc60007810000 */
[-CC-:B------:R-:W-:Y:S02]  /*16730*/  FFMA.FTZ R73, R24, R74.reuse, -R75.reuse ;  /* 0x0000004a18497223 */ /* 0x180fe4000001084b */
[----:B------:R-:W2:Y:S01]  /*16740*/  SHFL.BFLY PT, R24, R11, 0x1, 0x1f ;  /* 0x0c201f000b187f89 */ /* 0x000ea200000e0000 */
[-CC-:B------:R-:W-:Y:S01]  /*16750*/  FFMA.FTZ R168, R25, R74.reuse, -R75.reuse ;  /* 0x0000004a19a87223 */ /* 0x180fe2000001084b */
[-C--:B------:R-:W-:Y:S01]  /*16760*/  FMUL.FTZ R13, R13, R74.reuse ;  /* 0x0000004a0d0d7220 */ /* 0x080fe20000410000 */
[-CC-:B------:R-:W-:Y:S01]  /*16770*/  FFMA.FTZ R21, R32, R74.reuse, -R75.reuse ;  /* 0x0000004a20157223 */ /* 0x180fe2000001084b */
[----:B------:R-:W-:Y:S01]  /*16780*/  MUFU.EX2 R73, R73 ;  /* 0x0000004900497308 */ /* 0x000fe20000000800 */
[----:B------:R-:W-:Y:S01]  /*16790*/  FFMA.FTZ R170, R28, R74, -R75 ;  /* 0x0000004a1caa7223 */ /* 0x000fe2000001084b */
[----:B--2---:R-:W-:-:S05]  /*167a0*/  FMNMX.FTZ R24, R11, R24, !PT ;  /* 0x000000180b187209 */ /* 0x004fca0007810000 */
[----:B------:R-:W-:Y:S01]  /*167b0*/  FMUL.FTZ R25, R24, R74 ;  /* 0x0000004a18197220 */ /* 0x000fe20000410000 */
[----:B------:R-:W-:-:S03]  /*167c0*/  FADD.FTZ R7, R7, -R24 ;  /* 0x8000001807077221 */ /* 0x000fc60000010000 */
[-CC-:B------:R-:W-:Y:S01]  /*167d0*/  FFMA.FTZ R26, R26, R74.reuse, -R25.reuse ;  /* 0x0000004a1a1a7223 */ /* 0x180fe20000010819 */
[----:B------:R-:W-:Y:S01]  /*167e0*/  FMUL.FTZ R7, R74, R7 ;  /* 0x000000074a077220 */ /* 0x000fe20000410000 */
        /* <DEDUP_REMOVED lines=8> */
[----:B------:R-:W2:Y:S08]  /*16870*/  MUFU.EX2 R169, R169 ;  /* 0x000000a900a97308 */ /* 0x000eb00000000800 */
[----:B------:R-:W3:Y:S01]  /*16880*/  MUFU.EX2 R168, R168 ;  /* 0x000000a800a87308 */ /* 0x000ee20000000800 */
[----:B------:R-:W-:-:S07]  /*16890*/  FFMA.FTZ R211, R35, R74, -R25 ;  /* 0x0000004a23d37223 */ /* 0x000fce0000010819 */
[----:B------:R-:W0:Y:S01]  /*168a0*/  MUFU.EX2 R171, R171 ;  /* 0x000000ab00ab7308 */ /* 0x000e220000000800 */
[----:B------:R-:W-:-:S07]  /*168b0*/  FFMA.FTZ R190, R33, R74, -R75 ;  /* 0x0000004a21be7223 */ /* 0x000fce000001084b */
[----:B------:R-:W1:Y:S01]  /*168c0*/  MUFU.EX2 R170, R170 ;  /* 0x000000aa00aa7308 */ /* 0x000e620000000800 */
[----:B----4-:R-:W-:Y:S01]  /*168d0*/  FFMA.FTZ R6, R9, R32, R26 ;  /* 0x0000002009067223 */ /* 0x010fe2000001001a */
[----:B------:R-:W-:-:S06]  /*168e0*/  FFMA.FTZ R209, R38, R74, -R25 ;  /* 0x0000004a26d17223 */ /* 0x000fcc0000010819 */
[----:B------:R-:W4:Y:S01]  /*168f0*/  MUFU.EX2 R28, R28 ;  /* 0x0000001c001c7308 */ /* 0x000f220000000800 */
[----:B------:R-:W-:Y:S01]  /*16900*/  FFMA.FTZ R7, R72, R8, R73 ;  /* 0x0000000848077223 */ /* 0x000fe20000010049 */
[----:B------:R-:W-:-:S06]  /*16910*/  FFMA.FTZ R20, R36, R74, -R75 ;  /* 0x0000004a24147223 */ /* 0x000fcc000001084b */
[----:B------:R-:W4:Y:S01]  /*16920*/  MUFU.EX2 R29, R29 ;  /* 0x0000001d001d7308 */ /* 0x000f220000000800 */
        /* <DEDUP_REMOVED lines=9> */
[----:B-1----:R-:W-:Y:S01]  /*169c0*/  FADD.FTZ R6, R170, R7 ;  /* 0x00000007aa067221 */ /* 0x002fe20000010000 */
[----:B------:R-:W-:-:S06]  /*169d0*/  FFMA.FTZ R16, R40, R74, -R75 ;  /* 0x0000004a28107223 */ /* 0x000fcc000001084b */
[----:B------:R-:W1:Y:S01]  /*169e0*/  MUFU.EX2 R190, R190 ;  /* 0x000000be00be7308 */ /* 0x000e620000000800 */
[----:B----4-:R-:W-:Y:S01]  /*169f0*/  FADD.FTZ R9, R28, R9 ;  /* 0x000000091c097221 */ /* 0x010fe20000010000 */
[----:B------:R-:W-:-:S06]  /*16a00*/  FFMA.FTZ R207, R43, R74, -R25 ;  /* 0x0000004a2bcf7223 */ /* 0x000fcc0000010819 */
[----:B------:R-:W4:Y:S01]  /*16a10*/  MUFU.EX2 R209, R209 ;  /* 0x000000d100d17308 */ /* 0x000f220000000800 */
[----:B------:R-:W-:Y:S01]  /*16a20*/  FADD.FTZ R6, R29, R6 ;  /* 0x000000061d067221 */ /* 0x000fe20000010000 */
        /* <DEDUP_REMOVED lines=75> */
[----:B---3--:R-:W-:-:S06]  /*16ee0*/  FADD.FTZ R6, R12, R7 ;  /* 0x000000070c067221 */ /* 0x008fcc0000010000 */
[----:B------:R-:W2:Y:S01]  /*16ef0*/  MUFU.EX2 R202, R202 ;  /* 0x000000ca00ca7308 */ /* 0x000ea20000000800 */
[----:B------:R-:W-:-:S07]  /*16f00*/  FFMA.FTZ R198, R70, R74, -R25 ;  /* 0x0000004a46c67223 */ /* 0x000fce0000010819 */
[----:B------:R-:W3:Y:S01]  /*16f10*/  MUFU.EX2 R184, R184 ;  /* 0x000000b800b87308 */ /* 0x000ee20000000800 */
[----:B------:R-:W-:Y:S01]  /*16f20*/  FFMA.FTZ R68, R68, R74, -R75 ;  /* 0x0000004a44447223 */ /* 0x000fe2000001084b */
[----:B0-----:R-:W-:-:S06]  /*16f30*/  FADD.FTZ R7, R201, R8 ;  /* 0x00000008c9077221 */ /* 0x001fcc0000010000 */
[----:B------:R-:W0:Y:S01]  /*16f40*/  MUFU.EX2 R197, R197 ;  /* 0x000000c500c57308 */ /* 0x000e220000000800 */
[----:B-1----:R-:W-:Y:S01]  /*16f50*/  FADD.FTZ R6, R183, R6 ;  /* 0x00000006b7067221 */ /* 0x002fe20000010000 */
[----:B------:R-:W-:-:S06]  /*16f60*/  FFMA.FTZ R177, R69, R74, -R75 ;  /* 0x0000004a45b17223 */ /* 0x000fcc000001084b */
[----:B------:R-:W1:Y:S01]  /*16f70*/  MUFU.EX2 R10, R10 ;  /* 0x0000000a000a7308 */ /* 0x000e620000000800 */
[----:B------:R-:W-:Y:S01]  /*16f80*/  FFMA.FTZ R204, R71, R74, -R25 ;  /* 0x0000004a47cc7223 */ /* 0x000fe20000010819 */
[----:B----4-:R-:W-:-:S06]  /*16f90*/  FADD.FTZ R9, R196, R7 ;  /* 0x00000007c4097221 */ /* 0x010fcc0000010000 */
[----:B------:R-:W4:Y:S01]  /*16fa0*/  MUFU.EX2 R203, R203 ;  /* 0x000000cb00cb7308 */ /* 0x000f220000000800 */
[----:B------:R-:W-:-:S07]  /*16fb0*/  FADD.FTZ R7, R13, R6 ;  /* 0x000000060d077221 */ /* 0x000fce0000010000 */
[----:B------:R-:W4:Y:S01]  /*16fc0*/  MUFU.EX2 R182, R182 ;  /* 0x000000b600b67308 */ /* 0x000f220000000800 */
[----:B--2---:R-:W-:Y:S01]  /*16fd0*/  FADD.FTZ R6, R202, R9 ;  /* 0x00000009ca067221 */ /* 0x004fe20000010000 */
[----:B---3--:R-:W-:-:S06]  /*16fe0*/  FADD.FTZ R7, R184, R7 ;  /* 0x00000007b8077221 */ /* 0x008fcc0000010000 */
[----:B------:R-:W-:Y:S08]  /*16ff0*/  MUFU.EX2 R11, R68 ;  /* 0x00000044000b7308 */ /* 0x000ff00000000800 */
[----:B------:R-:W2:Y:S01]  /*17000*/  MUFU.EX2 R198, R198 ;  /* 0x000000c600c67308 */ /* 0x000ea20000000800 */
[----:B0-----:R-:W-:Y:S01]  /*17010*/  FADD.FTZ R6, R197, R6 ;  /* 0x00000006c5067221 */ /* 0x001fe20000010000 */
[----:B-1----:R-:W-:-:S06]  /*17020*/  FADD.FTZ R7, R10, R7 ;  /* 0x000000070a077221 */ /* 0x002fcc0000010000 */
[----:B------:R-:W0:Y:S08]  /*17030*/  MUFU.EX2 R177, R177 ;  /* 0x000000b100b17308 */ /* 0x000e300000000800 */
[----:B------:R-:W1:Y:S01]  /*17040*/  MUFU.EX2 R204, R204 ;  /* 0x000000cc00cc7308 */ /* 0x000e620000000800 */
[----:B----4-:R-:W-:Y:S01]  /*17050*/  FADD.FTZ R9, R203, R6 ;  /* 0x00000006cb097221 */ /* 0x010fe20000010000 */
[----:B------:R-:W-:-:S03]  /*17060*/  FADD.FTZ R6, R182, R7 ;  /* 0x00000007b6067221 */ /* 0x000fc60000010000 */
[----:B--2---:R-:W-:Y:S01]  /*17070*/  FADD.FTZ R9, R198, R9 ;  /* 0x00000009c6097221 */ /* 0x004fe20000010000 */
[----:B------:R-:W-:-:S04]  /*17080*/  FADD.FTZ R6, R11, R6 ;  /* 0x000000060b067221 */ /* 0x000fc80000010000 */
[----:B0-----:R-:W-:Y:S01]  /*17090*/  FADD.FTZ R8, R177, R6 ;  /* 0x00000006b1087221 */ /* 0x001fe20000010000 */
[----:B------:R-:W-:Y:S01]  /*170a0*/  STL [R1+0x434], R24 ;  /* 0x0004341801007387 */ /* 0x000fe20000100800 */
[----:B-1----:R-:W-:-:S05]  /*170b0*/  FADD.FTZ R9, R204, R9 ;  /* 0x00000009cc097221 */ /* 0x002fca0000010000 */
        /* <DEDUP_REMOVED lines=12> */
[----:B------:R-:W3:Y:S04]  /*17180*/  LD.E R149, desc[UR42][R18.64+0x414] ;  /* 0x0004142a12957980 */ /* 0x000ee8000c101900 */
[----:B0-----:R-:W4:Y:S04]  /*17190*/  LD.E R9, desc[UR42][R18.64+0x230] ;  /* 0x0002302a12097980 */ /* 0x001f28000c101900 */
        /* <DEDUP_REMOVED lines=60> */
[----:B------:R-:W-:Y:S01]  /*17560*/  ULOP3.LUT UR6, UR4, 0x8, URZ, 0xfc, !UPT ;  /* 0x0000000804067892 */ /* 0x000fe2000f8efc3f */
[----:B------:R-:W-:-:S05]  /*17570*/  IMAD.U32 R179, RZ, RZ, UR5 ;  /* 0x00000005ffb37e24 */ /* 0x000fca000f8e00ff */
[----:B------:R-:W-:Y:S02]  /*17580*/  IMAD.U32 R178, RZ, RZ, UR6 ;  /* 0x00000006ffb27e24 */ /* 0x000fe4000f8e00ff */
[C---:B---3--:R-:W-:Y:S01]  /*17590*/  FMUL.FTZ R149, R72.reuse, R149 ;  /* 0x0000009548957220 */ /* 0x048fe20000410000 */
[C---:B----4-:R-:W-:Y:S01]  /*175a0*/  FMUL.FTZ R9, R72.reuse, R9 ;  /* 0x0000000948097220 */ /* 0x050fe20000410000 */
        /* <DEDUP_REMOVED lines=122> */
[----:B0-----:R-:W3:Y:S01]  /*17d50*/  LD.E R9, desc[UR42][R178.64] ;  /* 0x0000002ab2097980 */ /* 0x001ee2000c101900 */
[----:B------:R-:W-:Y:S01]  /*17d60*/  ULOP3.LUT UR4, UR4, 0xc, URZ, 0xfc, !UPT ;  /* 0x0000000c04047892 */ /* 0x000fe2000f8efc3f */
[----:B------:R-:W-:-:S05]  /*17d70*/  IMAD.U32 R181, RZ, RZ, UR5 ;  /* 0x00000005ffb57e24 */ /* 0x000fca000f8e00ff */
[----:B------:R-:W-:Y:S02]  /*17d80*/  IMAD.U32 R180, RZ, RZ, UR4 ;  /* 0x00000004ffb47e24 */ /* 0x000fe4000f8e00ff */
[----:B---3--:R-:W-:-:S05]  /*17d90*/  FMUL.FTZ R9, R32, R9 ;  /* 0x0000000920097220 */ /* 0x008fca0000410000 */
[----:B------:R0:W-:Y:S04]  /*17da0*/  ST.E desc[UR42][R178.64], R9 ;  /* 0x00000009b2007985 */ /* 0x0001e8000c10192a */
[----:B-1----:R-:W3:Y:S02]  /*17db0*/  LD.E R25, desc[UR42][R180.64] ;  /* 0x0000002ab4197980 */ /* 0x002ee4000c101900 */
[----:B---3--:R-:W-:-:S05]  /*17dc0*/  FMUL.FTZ R25, R32, R25 ;  /* 0x0000001920197220 */ /* 0x008fca0000410000 */
[----:B------:R1:W-:Y:S04]  /*17dd0*/  ST.E desc[UR42][R180.64], R25 ;  /* 0x00000019b4007985 */ /* 0x0003e8000c10192a */
[----:B------:R-:W3:Y:S04]  /*17de0*/  LD.E R149, desc[UR42][R18.64+0x41c] ;  /* 0x00041c2a12957980 */ /* 0x000ee8000c101900 */
[----:B--2---:R-:W2:Y:S04]  /*17df0*/  LD.E R27, desc[UR42][R18.64+0x238] ;  /* 0x0002382a121b7980 */ /* 0x004ea8000c101900 */
[----:B------:R-:W4:Y:S04]  /*17e00*/  LD.E R31, desc[UR42][R18.64+0x23c] ;  /* 0x00023c2a121f7980 */ /* 0x000f28000c101900 */
[----:B------:R-:W4:Y:S04]  /*17e10*/  LD.E R33, desc[UR42][R18.64+0x248] ;  /* 0x0002482a12217980 */ /* 0x000f28000c101900 */
[----:B------:R-:W4:Y:S04]  /*17e20*/  LD.E R35, desc[UR42][R18.64+0x24c] ;  /* 0x00024c2a12237980 */ /* 0x000f28000c101900 */
[----:B------:R-:W4:Y:S04]  /*17e30*/  LD.E R37, desc[UR42][R18.64+0x258] ;  /* 0x0002582a12257980 */ /* 0x000f28000c101900 */
[----:B------:R-:W4:Y:S04]  /*17e40*/  LD.E R39, desc[UR42][R18.64+0x25c] ;  /* 0x00025c2a12277980 */ /* 0x000f28000c101900 */
[----:B0-----:R-:W4:Y:S04]  /*17e50*/  LD.E R9, desc[UR42][R18.64+0x268] ;  /* 0x0002682a12097980 */ /* 0x001f28000c101900 */
        /* <DEDUP_REMOVED lines=54> */
[C---:B---3--:R-:W-:Y:S01]  /*181c0*/  FMUL.FTZ R149, R32.reuse, R149 ;  /* 0x0000009520957220 */ /* 0x048fe20000410000 */
[C---:B--2---:R-:W-:Y:S01]  /*181d0*/  FMUL.FTZ R27, R32.reuse, R27 ;  /* 0x0000001b201b7220 */ /* 0x044fe20000410000 */
        /* <DEDUP_REMOVED lines=131> */
[----:B------:R-:W2:Y:S04]  /*18a10*/  LD.E R37, desc[UR42][R180.64] ;  /* 0x0000002ab4257980 */ /* 0x000ea8000c101900 */
[----:B--2---:R2:W-:Y:S04]  /*18a20*/  ST.E desc[UR42][R180.64], R37 ;  /* 0x00000025b4007985 */ /* 0x0045e8000c10192a */
[----:B------:R-:W4:Y:S04]  /*18a30*/  LD.E R39, desc[UR42][R18.64+0x230] ;  /* 0x0002302a12277980 */ /* 0x000f28000c101900 */
[----:B------:R-:W4:Y:S04]  /*18a40*/  LD.E R41, desc[UR42][R18.64+0x234] ;  /* 0x0002342a12297980 */ /* 0x000f28000c101900 */
[----:B------:R-:W4:Y:S04]  /*18a50*/  LD.E R27, desc[UR42][R18.64+0x238] ;  /* 0x0002382a121b7980 */ /* 0x000f28000c101900 */
[----:B0-----:R-:W4:Y:S04]  /*18a60*/  LD.E R31, desc[UR42][R18.64+0x23c] ;  /* 0x00023c2a121f7980 */ /* 0x001f28000c101900 */
[----:B-1----:R-:W4:Y:S04]  /*18a70*/  LD.E R33, desc[UR42][R18.64+0x240] ;  /* 0x0002402a12217980 */ /* 0x002f28000c101900 */
[----:B------:R-:W4:Y:S04]  /*18a80*/  LD.E R43, desc[UR42][R18.64+0x244] ;  /* 0x0002442a122b7980 */ /* 0x000f28000c101900 */
[----:B---3--:R-:W3:Y:S04]  /*18a90*/  LD.E R35, desc[UR42][R18.64+0x248] ;  /* 0x0002482a12237980 */ /* 0x008ee8000c101900 */
[----:B------:R-:W3:Y:S04]  /*18aa0*/  LD.E R45, desc[UR42][R18.64+0x24c] ;  /* 0x00024c2a122d7980 */ /* 0x000ee8000c101900 */
        /* <DEDUP_REMOVED lines=67> */
[----:B----4-:R0:W-:Y:S04]  /*18ee0*/  ST.E desc[UR42][R18.64+0x230], R39 ;  /* 0x0002302712007985 */ /* 0x0101e8000c10192a */
[----:B------:R1:W-:Y:S04]  /*18ef0*/  ST.E desc[UR42][R18.64+0x234], R41 ;  /* 0x0002342912007985 */ /* 0x0003e8000c10192a */
        /* <DEDUP_REMOVED lines=51> */
[----:B------:R-:W-:Y:S04]  /*19230*/  ST.E desc[UR42][R18.64+0x240], R33 ;  /* 0x0002402112007985 */ /* 0x000fe8000c10192a */
[----:B------:R-:W-:Y:S04]  /*19240*/  ST.E desc[UR42][R18.64+0x244], R43 ;  /* 0x0002442b12007985 */ /* 0x000fe8000c10192a */
[----:B---3--:R-:W-:Y:S04]  /*19250*/  ST.E desc[UR42][R18.64+0x248], R35 ;  /* 0x0002482312007985 */ /* 0x008fe8000c10192a */
[----:B------:R-:W-:Y:S04]  /*19260*/  ST.E desc[UR42][R18.64+0x24c], R45 ;  /* 0x00024c2d12007985 */ /* 0x000fe8000c10192a */
[----:B--2---:R-:W-:Y:S04]  /*19270*/  ST.E desc[UR42][R18.64+0x250], R37 ;  /* 0x0002502512007985 */ /* 0x004fe8000c10192a */
        /* <DEDUP_REMOVED lines=115> */
[----:B0-----:R-:W4:Y:S01]  /*199b0*/  LDL R24, [R1+0x88] ;  /* 0x0000880001187983 */ /* 0x001f220000100800 */
[----:B------:R-:W-:Y:S01]  /*199c0*/  IMAD R8, R25, 0xc00, R8 ;  /* 0x00000c0019087824 */ /* 0x000fe200078e0208 */
[----:B------:R-:W-:-:S02]  /*199d0*/  F2FP.F16.F32.PACK_AB R168, R168, R73 ;  /* 0x00000049a8a8723e */ /* 0x000fc400000000ff */
[----:B------:R-:W-:Y:S01]  /*199e0*/  F2FP.F16.F32.PACK_AB R169, R169, R26 ;  /* 0x0000001aa9a9723e */ /* 0x000fe200000000ff */
[----:B-1----:R-:W4:Y:S01]  /*199f0*/  LD.E R30, desc[UR42][R18.64+0x238] ;  /* 0x0002382a121e7980 */ /* 0x002f22000c101900 */
[----:B------:R-:W-:Y:S02]  /*19a00*/  F2FP.F16.F32.PACK_AB R170, R29, R170 ;  /* 0x000000aa1daa723e */ /* 0x000fe400000000ff */
[----:B------:R-:W-:Y:S01]  /*19a10*/  F2FP.F16.F32.PACK_AB R171, R28, R171 ;  /* 0x000000ab1cab723e */ /* 0x000fe200000000ff */
[----:B------:R-:W4:Y:S04]  /*19a20*/  LD.E R29, desc[UR42][R18.64+0x234] ;  /* 0x0002342a121d7980 */ /* 0x000f28000c101900 */
[----:B------:R-:W4:Y:S04]  /*19a30*/  LD.E R28, desc[UR42][R18.64+0x230] ;  /* 0x0002302a121c7980 */ /* 0x000f28000c101900 */
[----:B------:R-:W4:Y:S04]  /*19a40*/  LD.E R31, desc[UR42][R18.64+0x23c] ;  /* 0x00023c2a121f7980 */ /* 0x000f28000c101900 */
        /* <DEDUP_REMOVED lines=126> */
[----:B------:R-:W-:Y:S01]  /*1a230*/  R2UR UR7, R9 ;  /* 0x00000000090772ca */ /* 0x000fe200000e0000 */
[----:B------:R-:W-:Y:S01]  /*1a240*/  VOTEU.ANY UP0, P1 ;  /* 0x00000000003f7886 */ /* 0x000fe20000800100 */
[----:B--2---:R-:W-:-:S11]  /*1a250*/  WARPGROUP.ARRIVE ;  /* 0x00000000000079c5 */ /* 0x004fd60000000000 */
[----:B------:R-:W-:Y:S03]  /*1a260*/  HGMMA.64x256x16.F32 R24, R168, gdesc[UR4].tnspB, R24, UP0, gsb0 ;  /* 0x43e00004a8187df0 */ /* 0x000fe6000b800818 */
[----:B------:R-:W-:Y:S02]  /*1a270*/  WARPGROUP.DEPBAR.LE gsb0, 0x0 ;  /* 0x00008000000079c5 */ /* 0x000fe40000010000 */
[----:B------:R-:W-:Y:S02]  /*1a280*/  VIADD R168, R8, 0x80 ;  /* 0x0000008008a87836 */ /* 0x000fe40000000000 */
[----:B------:R-:W-:Y:S01]  /*1a290*/  IMAD.MOV.U32 R169, RZ, RZ, R9 ;  /* 0x000000ffffa97224 */ /* 0x000fe200078e0009 */
[----:B------:R-:W-:Y:S02]  /*1a2a0*/  ST.E desc[UR42][R18.64+0x220], R24 ;  /* 0x0002201812007985 */ /* 0x000fe4000c10192a */
[----:B------:R-:W-:-:S02]  /*1a2b0*/  R2UR UR6, R168 ;  /* 0x00000000a80672ca */ /* 0x000fc400000e0000 */
[----:B------:R-:W-:Y:S01]  /*1a2c0*/  R2UR UR7, R169 ;  /* 0x00000000a90772ca */ /* 0x000fe200000e0000 */
[----:B------:R-:W-:Y:S01]  /*1a2d0*/  ST.E desc[UR42][R6.64], R25 ;  /* 0x0000001906007985 */ /* 0x000fe2000c10192a */
[----:B------:R-:W-:Y:S02]  /*1a2e0*/  F2FP.F16.F32.PACK_AB R168, R190, R21 ;  /* 0x00000015bea8723e */ /* 0x000fe400000000ff */
        /* <DEDUP_REMOVED lines=132> */
[----:B------:R-:W-:Y:S01]  /*1ab30*/  IMAD.MOV.U32 R21, RZ, RZ, R9 ;  /* 0x000000ffff157224 */ /* 0x000fe200078e0009 */
[----:B------:R-:W-:Y:S02]  /*1ab40*/  STL [R1+0x88], R0 ;  /* 0x0000880001007387 */ /* 0x000fe40000100800 */
[----:B------:R-:W-:Y:S02]  /*1ab50*/  R2UR UR6, R20 ;  /* 0x00000000140672ca */ /* 0x000fe400000e0000 */
[----:B------:R-:W-:Y:S01]  /*1ab60*/  R2UR UR7, R21 ;  /* 0x00000000150772ca */ /* 0x000fe200000e0000 */
        /* <DEDUP_REMOVED lines=280> */
[----:B------:R-:W-:Y:S01]  /*1bcf0*/  VIADD R8, R8, 0x280 ;  /* 0x0000028008087836 */ /* 0x000fe20000000000 */
[----:B------:R-:W-:-:S02]  /*1bd00*/  WARPGROUP.DEPBAR.LE gsb0, 0x0 ;  /* 0x00008000000079c5 */ /* 0x000fc40000010000 */
        /* <DEDUP_REMOVED lines=403> */
[----:B------:R-:W2:Y:S04]  /*1d640*/  LD.E R9, desc[UR42][R18.64+0x220] ;  /* 0x0002202a12097980 */ /* 0x000ea8000c101900 */
[----:B--2---:R2:W-:Y:S04]  /*1d650*/  ST.E desc[UR42][R18.64+0x220], R9 ;  /* 0x0002200912007985 */ /* 0x0045e8000c10192a */
[----:B------:R-:W3:Y:S04]  /*1d660*/  LD.E R11, desc[UR42][R6.64] ;  /* 0x0000002a060b7980 */ /* 0x000ee8000c101900 */
[----:B---3--:R3:W-:Y:S04]  /*1d670*/  ST.E desc[UR42][R6.64], R11 ;  /* 0x0000000b06007985 */ /* 0x0087e8000c10192a */
[----:B------:R-:W4:Y:S04]  /*1d680*/  LD.E R13, desc[UR42][R178.64] ;  /* 0x0000002ab20d7980 */ /* 0x000f28000c101900 */
[----:B----4-:R4:W-:Y:S04]  /*1d690*/  ST.E desc[UR42][R178.64], R13 ;  /* 0x0000000db2007985 */ /* 0x0109e8000c10192a */
[----:B------:R-:W2:Y:S04]  /*1d6a0*/  LD.E R15, desc[UR42][R180.64] ;  /* 0x0000002ab40f7980 */ /* 0x000ea8000c101900 */
[----:B--2---:R2:W-:Y:S04]  /*1d6b0*/  ST.E desc[UR42][R180.64], R15 ;  /* 0x0000000fb4007985 */ /* 0x0045e8000c10192a */
[----:B------:R-:W2:Y:S04]  /*1d6c0*/  LD.E R17, desc[UR42][R18.64+0x230] ;  /* 0x0002302a12117980 */ /* 0x000ea8000c101900 */
[----:B------:R-:W2:Y:S04]  /*1d6d0*/  LD.E R21, desc[UR42][R18.64+0x234] ;  /* 0x0002342a12157980 */ /* 0x000ea8000c101900 */
[----:B0-----:R-:W2:Y:S04]  /*1d6e0*/  LD.E R25, desc[UR42][R18.64+0x238] ;  /* 0x0002382a12197980 */ /* 0x001ea8000c101900 */
[----:B-1----:R-:W2:Y:S04]  /*1d6f0*/  LD.E R27, desc[UR42][R18.64+0x23c] ;  /* 0x00023c2a121b7980 */ /* 0x002ea8000c101900 */
[----:B------:R-:W2:Y:S04]  /*1d700*/  LD.E R9, desc[UR42][R18.64+0x240] ;  /* 0x0002402a12097980 */ /* 0x000ea8000c101900 */
[----:B------:R-:W2:Y:S04]  /*1d710*/  LD.E R29, desc[UR42][R18.64+0x244] ;  /* 0x0002442a121d7980 */ /* 0x000ea8000c101900 */
[----:B---3--:R-:W3:Y:S04]  /*1d720*/  LD.E R7, desc[UR42][R18.64+0x248] ;  /* 0x0002482a12077980 */ /* 0x008ee8000c101900 */
[----:B------:R-:W3:Y:S04]  /*1d730*/  LD.E R11, desc[UR42][R18.64+0x24c] ;  /* 0x00024c2a120b7980 */ /* 0x000ee8000c101900 */
[----:B----4-:R-:W4:Y:S04]  /*1d740*/  LD.E R13, desc[UR42][R18.64+0x250] ;  /* 0x0002502a120d7980 */ /* 0x010f28000c101900 */
        /* <DEDUP_REMOVED lines=247> */
.L_x_12805:
[----:B------:R-:W-:Y:S05]  /*1e6c0*/  BSYNC B0 ;  /* 0x0000000000007941 */ /* 0x000fea0003800000 */
.L_x_12804:
[----:B------:R-:W-:Y:S05]  /*1e6d0*/  @P0 BRA `(.L_x_12806) ;  /* 0xffffff6400f00947 */ /* 0x000fea000383ffff */
[----:B01----:R-:W-:-:S07]  /*1e6e0*/  IMAD.MOV.U32 R0, RZ, RZ, R4 ;  /* 0x000000ffff007224 */ /* 0x003fce00078e0004 */
.L_x_12789:
[----:B------:R-:W-:-:S13]  /*1e6f0*/  ISETP.GE.AND P0, PT, R0, R165, PT ;  /* 0x000000a50000720c */ /* 0x000fda0003f06270 */
[----:B------:R-:W-:Y:S05]  /*1e700*/  @!P0 BRA `(.L_x_12807) ;  /* 0x000000ac003c8947 */ /* 0x000fea0003800000 */
[----:B------:R0:W5:Y:S02]  /*1e710*/  LDL.64 R2, [R1+0x170] ;  /* 0x0001700001027983 */ /* 0x0001640000100a00 */
.L_x_12834:
        /* <DEDUP_REMOVED lines=21> */
.L_x_12809:
[----:B------:R-:W-:Y:S05]  /*1e870*/  BSYNC B0 ;  /* 0x0000000000007941 */ /* 0x000fea0003800000 */
.L_x_12808:
        /* <DEDUP_REMOVED lines=13> */
.L_x_12811:
[----:B------:R-:W-:Y:S05]  /*1e950*/  BSYNC B0 ;  /* 0x0000000000007941 */ /* 0x000fea0003800000 */
.L_x_12810:
        /* <DEDUP_REMOVED lines=8> */
.L_x_12813:
[----:B------:R-:W-:Y:S05]  /*1e9e0*/  BSYNC B0 ;  /* 0x0000000000007941 */ /* 0x000fea0003800000 */
.L_x_12812:
[----:B-1---5:R-:W2:Y:S04]  /*1e9f0*/  LD.E R7, desc[UR42][R2.64] ;  /* 0x0000002a02077980 */ /* 0x022ea8000c101900 */
[----:B------:R-:W2:Y:S01]  /*1ea00*/  LDL.64 R10, [R1+0xa0] ;  /* 0x0000a000010a7983 */ /* 0x000ea20000100a00 */
[----:B------:R-:W-:Y:S05]  /*1ea10*/  WARPSYNC.ALL ;  /* 0x0000000000007948 */ /* 0x000fea0003800000 */
[----:B------:R-:W3:Y:S04]  /*1ea20*/  LDL.64 R4, [R1+0x98] ;  /* 0x0000980001047983 */ /* 0x000ee80000100a00 */
[----:B------:R-:W4:Y:S04]  /*1ea30*/  LDL.64 R8, [R1+0x98] ;  /* 0x0000980001087983 */ /* 0x000f280000100a00 */
        /* <DEDUP_REMOVED lines=8> */
[----:B------:R-:W-:Y:S01]  /*1eac0*/  VIADD R10, R6, 0x2 ;  /* 0x00000002060a7836 */ /* 0x000fe20000000000 */
[----:B------:R1:W-:Y:S01]  /*1ead0*/  STL [R1+0x80], RZ ;  /* 0x000080ff01007387 */ /* 0x0003e20000100800 */
[----:B---3--:R-:W-:Y:S02]  /*1eae0*/  R2UR UR4, R4 ;  /* 0x00000000040472ca */ /* 0x008fe400000e0000 */
[----:B------:R-:W-:-:S13]  /*1eaf0*/  R2UR UR5, R5 ;  /* 0x00000000050572ca */ /* 0x000fda00000e0000 */
[----:B------:R-:W-:Y:S01]  /*1eb00*/  HGMMA.64x96x16.F32 R24, gdesc[UR4], RZ, !UPT, gsb0 ;  /* 0x01600000041879f0 */ /* 0x000fe2000c0008ff */
[----:B----4-:R-:W-:Y:S02]  /*1eb10*/  VIADD R8, R8, 0x2 ;  /* 0x0000000208087836 */ /* 0x010fe40000000000 */
[----:B------:R-:W-:Y:S01]  /*1eb20*/  IMAD.MOV.U32 R4, RZ, RZ, 0x1 ;  /* 0x00000001ff047424 */ /* 0x000fe200078e00ff */
[----:B------:R-:W-:Y:S02]  /*1eb30*/  R2UR UR6, R10 ;  /* 0x000000000a0672ca */ /* 0x000fe400000e0000 */
[----:B------:R-:W-:Y:S02]  /*1eb40*/  R2UR UR7, R11 ;  /* 0x000000000b0772ca */ /* 0x000fe400000e0000 */
[----:B------:R-:W-:Y:S02]  /*1eb50*/  R2UR UR4, R8 ;  /* 0x00000000080472ca */ /* 0x000fe400000e0000 */
[----:B------:R-:W-:Y:S01]  /*1eb60*/  R2UR UR5, R9 ;  /* 0x00000000090572ca */ /* 0x000fe200000e0000 */
[----:B------:R1:W-:Y:S04]  /*1eb70*/  STL [R1+0x80], R4 ;  /* 0x0000800401007387 */ /* 0x0003e80000100800 */
[----:B------:R1:W-:Y:S04]  /*1eb80*/  STL [R1+0x80], R4 ;  /* 0x0000800401007387 */ /* 0x0003e80000100800 */
[----:B------:R1:W-:Y:S04]  /*1eb90*/  STL [R1+0x80], R4 ;  /* 0x0000800401007387 */ /* 0x0003e80000100800 */
[----:B------:R1:W-:Y:S01]  /*1eba0*/  STL [R1+0x80], R4 ;  /* 0x0000800401007387 */ /* 0x0003e20000100800 */
[----:B------:R-:W-:-:S03]  /*1ebb0*/  WARPGROUP.DEPBAR.LE gsb0, 0x0 ;  /* 0x00008000000079c5 */ /* 0x000fc60000010000 */
[----:B------:R1:W5:Y:S04]  /*1ebc0*/  LD.E R5, desc[UR42][R2.64] ;  /* 0x0000002a02057980 */ /* 0x000368000c101900 */
[----:B------:R1:W5:Y:S01]  /*1ebd0*/  LD.E R7, desc[UR42][R2.64+0x4] ;  /* 0x0000042a02077980 */ /* 0x000362000c101900 */
[----:B------:R-:W-:-:S06]  /*1ebe0*/  WARPGROUP.ARRIVE ;  /* 0x00000000000079c5 */ /* 0x000fcc0000000000 */
        /* <DEDUP_REMOVED lines=12> */
[----:B--2---:R-:W-:Y:S02]  /*1ecb0*/  VIADD R14, R14, 0x6 ;  /* 0x000000060e0e7836 */ /* 0x004fe40000000000 */
[----:B------:R-:W-:Y:S01]  /*1ecc0*/  IMAD.MOV.U32 R9, RZ, RZ, R11 ;  /* 0x000000ffff097224 */ /* 0x000fe200078e000b */
[----:B------:R-:W-:Y:S02]  /*1ecd0*/  R2UR UR6, R8 ;  /* 0x00000000080672ca */ /* 0x000fe400000e0000 */
[----:B------:R-:W-:Y:S02]  /*1ece0*/  R2UR UR4, R14 ;  /* 0x000000000e0472ca */ /* 0x000fe400000e0000 */
[----:B------:R-:W-:Y:S02]  /*1ecf0*/  R2UR UR7, R9 ;  /* 0x00000000090772ca */ /* 0x000fe400000e0000 */
[----:B------:R-:W-:-:S02]  /*1ed00*/  R2UR UR5, R15 ;  /* 0x000000000f0572ca */ /* 0x000fc400000e0000 */
[----:B------:R-:W-:Y:S01]  /*1ed10*/  LOP3.LUT R16, R16, 0x1, RZ, 0xfc, !PT ;  /* 0x0000000110107812 */ /* 0x000fe200078efcff */
[----:B------:R-:W-:Y:S02]  /*1ed20*/  WARPGROUP.DEPBAR.LE gsb0, 0x0 ;  /* 0x00008000000079c5 */ /* 0x000fe40000010000 */
[----:B------:R-:W-:-:S08]  /*1ed30*/  WARPGROUP.ARRIVE ;  /* 0x00000000000079c5 */ /* 0x000fd00000000000 */
[----:B------:R-:W-:Y:S01]  /*1ed40*/  HGMMA.64x96x16.F32 R24, gdesc[UR4], R24, gsb0 ;  /* 0x01600000041879f0 */ /* 0x000fe20008000818 */
[----:B------:R-:W-:Y:S01]  /*1ed50*/  ISETP.NE.AND P1, PT, R16, 0x3, PT ;  /* 0x000000031000780c */ /* 0x000fe20003f25270 */
[----:B------:R-:W-:Y:S01]  /*1ed60*/  BSSY B0, `(.L_x_12815) ;  /* 0x0000004000007945 */ /* 0x000fe20003800000 */
[----:B------:R-:W-:-:S11]  /*1ed70*/  WARPGROUP.DEPBAR.LE gsb0, 0x0 ;  /* 0x00008000000079c5 */ /* 0x000fd60000010000 */
[----:B-1----:R-:W-:Y:S05]  /*1ed80*/  @!P1 BRA `(.L_x_12816) ;  /* 0x0000000000049947 */ /* 0x002fea0003800000 */
[----:B------:R-:W-:Y:S01]  /*1ed90*/  BPT.TRAP 0x1 ;  /* 0x000000040000795c */ /* 0x000fe20000300000 */
.L_x_12816:
[----:B------:R-:W-:Y:S05]  /*1eda0*/  BSYNC B0 ;  /* 0x0000000000007941 */ /* 0x000fea0003800000 */
.L_x_12815:
        /* <DEDUP_REMOVED lines=10> */
.L_x_12818:
[----:B------:R-:W-:Y:S05]  /*1ee50*/  BSYNC B0 ;  /* 0x0000000000007941 */ /* 0x000fea0003800000 */
.L_x_12817:
[----:B------:R-:W-:Y:S04]  /*1ee60*/  BSSY B0, `(.L_x_12819) ;  /* 0x0000006000007945 */ /* 0x000fe80003800000 */
[----:B--2---:R-:W-:Y:S05]  /*1ee70*/  @P0 BRA `(.L_x_12820) ;  /* 0x0000000000100947 */ /* 0x004fea0003800000 */
[----:B-----5:R-:W-:Y:S01]  /*1ee80*/  IMAD R6, R6, 0x8, R8 ;  /* 0x0000000806067824 */ /* 0x020fe200078e0208 */
[----:B------:R-:W-:-:S04]  /*1ee90*/  SHF.L.U32 R7, R7, 0x1f, RZ ;  /* 0x0000001f07077819 */ /* 0x000fc800000006ff */
[----:B------:R-:W2:Y:S02]  /*1eea0*/  SYNCS.PHASECHK.TRANS64.TRYWAIT P0, [R6+URZ], R7 ;  /* 0x00000007060075a7 */ /* 0x000ea4000800017f */
[----:B--2---:R-:W-:Y:S05]  /*1eeb0*/  @!P0 BRA `(.L_x_12821) ;  /* 0x0000018000808947 */ /* 0x004fea0003800000 */
.L_x_12820:
[----:B------:R-:W-:Y:S05]  /*1eec0*/  BSYNC B0 ;  /* 0x0000000000007941 */ /* 0x000fea0003800000 */
.L_x_12819:
[----:B------:R-:W3:Y:S04]  /*1eed0*/  LD.E R17, desc[UR42][R2.64] ;  /* 0x0000002a02117980 */ /* 0x000ee8000c101900 */
[----:B--2--5:R-:W3:Y:S04]  /*1eee0*/  LDL.64 R6, [R1+0x118] ;  /* 0x0001180001067983 */ /* 0x024ee80000100a00 */
[----:B-1----:R-:W2:Y:S04]  /*1eef0*/  LDL R5, [R1+0x90] ;  /* 0x0000900001057983 */ /* 0x002ea80000100800 */
[----:B------:R-:W4:Y:S04]  /*1ef00*/  LDL.64 R8, [R1+0x110] ;  /* 0x0001100001087983 */ /* 0x000f280000100a00 */
[----:B------:R-:W4:Y:S04]  /*1ef10*/  LDL.64 R10, [R1+0x110] ;  /* 0x00011000010a7983 */ /* 0x000f280000100a00 */
[----:B------:R-:W4:Y:S04]  /*1ef20*/  LDL.64 R12, [R1+0x110] ;  /* 0x00011000010c7983 */ /* 0x000f280000100a00 */
[----:B------:R-:W4:Y:S01]  /*1ef30*/  LDL.64 R14, [R1+0x110] ;  /* 0x00011000010e7983 */ /* 0x000f220000100a00 */
[----:B------:R-:W-:Y:S05]  /*1ef40*/  WARPSYNC.ALL ;  /* 0x0000000000007948 */ /* 0x000fea0003800000 */
[----:B------:R-:W-:Y:S01]  /*1ef50*/  WARPGROUP.ARRIVE ;  /* 0x00000000000079c5 */ /* 0x000fe20000000000 */
[----:B---3--:R-:W-:Y:S01]  /*1ef60*/  IMAD R6, R17, 0xc00, R6 ;  /* 0x00000c0011067824 */ /* 0x008fe200078e0206 */
[----:B------:R-:W-:Y:S01]  /*1ef70*/  R2UR UR7, R7 ;  /* 0x00000000070772ca */ /* 0x000fe200000e0000 */
[----:B------:R-:W3:Y:S01]  /*1ef80*/  LDL.64 R16, [R1+0x110] ;  /* 0x0001100001107983 */ /* 0x000ee20000100a00 */
[----:B--2---:R-:W-:-:S02]  /*1ef90*/  ISETP.NE.U32.AND P0, PT, R5, RZ, PT ;  /* 0x000000ff0500720c */ /* 0x004fc40003f05070 */
        /* <DEDUP_REMOVED lines=143> */
[----:B----4-:R-:W-:-:S02]  /*1f890*/  VIADD R12, R12, 0xc04 ;  /* 0x00000c040c0c7836 */ /* 0x010fc40000000000 */
        /* <DEDUP_REMOVED lines=49> */
[----:B------:R-:W4:Y:S04]  /*1fbb0*/  LDL.64 R74, [R1+0x160] ;  /* 0x00016000014a7983 */ /* 0x000f280000100a00 */
[----:B--2---:R-:W2:Y:S04]  /*1fbc0*/  LDL R5, [R1+0x13c] ;  /* 0x00013c0001057983 */ /* 0x004ea80000100800 */
[----:B------:R-:W4:Y:S04]  /*1fbd0*/  LDL R76, [R1+0x168] ;  /* 0x00016800014c7983 */ /* 0x000f280000100800 */
[----:B------:R-:W4:Y:S04]  /*1fbe0*/  LDL.128 R12, [R1+0x150] ;  /* 0x00015000010c7983 */ /* 0x000f280000100c00 */
[----:B------:R-:W4:Y:S01]  /*1fbf0*/  LDL.128 R8, [R1+0x140] ;  /* 0x0001400001087983 */ /* 0x000f220000100c00 */
        /* <DEDUP_REMOVED lines=30> */
[----:B------:R-:W-:Y:S02]  /*1fde0*/  @P1 SHF.R.U32.HI R6, RZ, R76, R75 ;  /* 0x0000004cff061219 */ /* 0x000fe4000001164b */
[----:B------:R-:W-:Y:S01]  /*1fdf0*/  LOP3.LUT R5, R20, 0x7ffffffc, RZ, 0xc0, !PT ;  /* 0x7ffffffc14057812 */ /* 0x000fe200078ec0ff */
[----:B------:R-:W-:Y:S02]  /*1fe00*/  IMAD.MOV.U32 R7, RZ, RZ, -0x60 ;  /* 0xffffffa0ff077424 */ /* 0x000fe400078e00ff */
[----:B------:R-:W2:Y:S02]  /*1fe10*/  SHFL.IDX PT, R72, R6, RZ, 0x1c1f ;  /* 0x001c1fff06487589 */ /* 0x000ea400000e0000 */
[----:B------:R-:W-:Y:S02]  /*1fe20*/  IMAD.IADD R5, R16, 0x1, -R5 ;  /* 0x0000000110057824 */ /* 0x000fe400078e0a05 */
[----:B------:R-:W-:Y:S01]  /*1fe30*/  IMAD R16, R0, R7, 0x1 ;  /* 0x0000000100107424 */ /* 0x000fe200078e0207 */
[----:B------:R-:W-:-:S03]  /*1fe40*/  ISETP.GE.AND P2, PT, R13, 0x1, PT ;  /* 0x000000010d00780c */ /* 0x000fc60003f46270 */
[----:B------:R-:W-:Y:S01]  /*1fe50*/  IMAD R5, R5, -0x2, R16 ;  /* 0xfffffffe05057824 */ /* 0x000fe200078e0210 */
[----:B------:R-:W-:-:S04]  /*1fe60*/  LOP3.LUT R7, RZ, R10, RZ, 0x33, !PT ;  /* 0x0000000aff077212 */ /* 0x000fc800078e33ff */
[----:B------:R-:W-:Y:S01]  /*1fe70*/  IADD3 R16, -R8, R5, R9 ;  /* 0x0000000508107210 */ /* 0x000fe20007ffe109 */
[----:B------:R-:W-:-:S04]  /*1fe80*/  VIADD R86, R5, 0xffffffff ;  /* 0xffffffff05567836 */ /* 0x000fc80000000000 */
[C---:B------:R-:W-:Y:S02]  /*1fe90*/  IMAD.IADD R11, R16.reuse, 0x1, R11 ;  /* 0x00000001100b7824 */ /* 0x040fe400078e020b */
[----:B------:R-:W-:Y:S02]  /*1fea0*/  IMAD.IADD R17, R16, 0x1, R7 ;  /* 0x0000000110117824 */ /* 0x000fe400078e0207 */
[----:B------:R-:W-:Y:S02]  /*1feb0*/  IMAD R21, R0, -0x60, R12 ;  /* 0xffffffa000157824 */ /* 0x000fe400078e020c */
[--C-:B--2---:R-:W-:Y:S02]  /*1fec0*/  IMAD.IADD R10, R11, 0x1, R72.reuse ;  /* 0x000000010b0a7824 */ /* 0x104fe400078e0248 */
        /* <DEDUP_REMOVED lines=12> */
.L_x_12825:
[----:B------:R-:W-:-:S13]  /*1ff90*/  ISETP.NE.AND P1, PT, R13, 0x1, PT ;  /* 0x000000010d00780c */ /* 0x000fda0003f25270 */
[----:B------:R-:W-:-:S05]  /*1ffa0*/  @P1 IMAD.HI.U32 R12, R7, R14, RZ ;  /* 0x0000000e070c1227 */ /* 0x000fca00078e00ff */
[----:B------:R-:W-:-:S07]  /*1ffb0*/  @P1 SHF.R.U32.HI R7, RZ, R15, R12 ;  /* 0x0000000fff071219 */ /* 0x000fce000001160c */
.L_x_12826:
[----:B------:R-:W-:Y:S05]  /*1ffc0*/  BSYNC B1 ;  /* 0x0000000000017941 */ /* 0x000fea0003800000 */
.L_x_12824:
[----:B------:R-:W-:-:S05]  /*1ffd0*/  IMAD R12, R7, R13, R86 ;  /* 0x0000000d070c7224 */ /* 0x000fca00078e0256 */
[----:B------:R-:W-:Y:S02]  /*1ffe0*/  VIMNMX R5, R5, R12, !PT ;  /* 0x0000000c05057248 */ /* 0x000fe40007fe0100 */
[----:B------:R-:W-:-:S07]  /*1fff0*/  VIADDMNMX R10, R12, R13, R10, PT ;  /* 0x0000000d0c0a7246 */ /* 0x000fce000380010a */
.L_x_12823:
[----:B------:R-:W-:Y:S05]  /*20000*/  BSYNC B0 ;  /* 0x0000000000007941 */ /* 0x000fea0003800000 */
.L_x_12822:
[C---:B------:R-:W-:Y:S01]  /*20010*/  ISETP.GE.AND P1, PT, R21.reuse, 0x9, PT ;  /* 0x000000091500780c */ /* 0x040fe20003f26270 */
[----:B------:R-:W1:Y:S01]  /*20020*/  SHFL.IDX PT, R6, R6, 0x1, 0x1c1f ;  /* 0x003c1f0006067f89 */ /* 0x000e6200000e0000 */
        /* <DEDUP_REMOVED lines=13> */
[----:B-1----:R-:W-:Y:S01]  /*20100*/  IMAD.IADD R7, R17, 0x1, R6 ;  /* 0x0000000111077824 */ /* 0x002fe200078e0206 */
        /* <DEDUP_REMOVED lines=115> */
.L_x_12830:
[----:B------:R-:W-:-:S13]  /*20840*/  ISETP.NE.AND P6, PT, R13, 0x1, PT ;  /* 0x000000010d00780c */ /* 0x000fda0003fc5270 */
[----:B------:R-:W-:-:S05]  /*20850*/  @P6 IMAD.HI.U32 R14, R8, R14, RZ ;  /* 0x0000000e080e6227 */ /* 0x000fca00078e00ff */
[----:B------:R-:W-:-:S07]  /*20860*/  @P6 SHF.R.U32.HI R8, RZ, R15, R14 ;  /* 0x0000000fff086219 */ /* 0x000fce000001160e */
.L_x_12831:
[----:B------:R-:W-:Y:S05]  /*20870*/  BSYNC B1 ;  /* 0x0000000000017941 */ /* 0x000fea0003800000 */
.L_x_12829:
[----:B------:R-:W-:-:S05]  /*20880*/  IMAD R8, R8, R13, R86 ;  /* 0x0000000d08087224 */ /* 0x000fca00078e0256 */
[----:B------:R-:W-:Y:S02]  /*20890*/  VIADDMNMX R10, R8, R13, R10, PT ;  /* 0x0000000d080a7246 */ /* 0x000fe4000380010a */
[----:B------:R-:W-:-:S07]  /*208a0*/  VIMNMX R7, R7, R8, !PT ;  /* 0x0000000807077248 */ /* 0x000fce0007fe0100 */
.L_x_12828:
[----:B------:R-:W-:Y:S05]  /*208b0*/  BSYNC B0 ;  /* 0x0000000000007941 */ /* 0x000fea0003800000 */
.L_x_12827:
        /* <DEDUP_REMOVED lines=77> */
[----:B------:R-:W-:Y:S02]  /*20d90*/  FMNMX.FTZ R6, R26, R15, !PT ;  /* 0x0000000f1a067209 */ /* 0x000fe40007810000 */
[----:B------:R-:W-:Y:S02]  /*20da0*/  FMNMX.FTZ R5, R168, R5, !PT ;  /* 0x00000005a8057209 */ /* 0x000fe40007810000 */
[----:B------:R-:W-:-:S02]  /*20db0*/  ISETP.LT.OR P5, PT, R10, 0x49, P5 ;  /* 0x000000490a00780c */ /* 0x000fc40002fa1670 */
[----:B------:R-:W-:Y:S02]  /*20dc0*/  FMNMX.FTZ R5, R170, R5, !PT ;  /* 0x00000005aa057209 */ /* 0x000fe40007810000 */
[----:B------:R-:W-:Y:S02]  /*20dd0*/  FSEL R62, R62, -INF , !P5 ;  /* 0xff8000003e3e7808 */ /* 0x000fe40006800000 */
[----:B------:R-:W-:Y:S02]  /*20de0*/  FMNMX.FTZ R5, R212, R5, !PT ;  /* 0x00000005d4057209 */ /* 0x000fe40007810000 */
[----:B------:R-:W-:Y:S02]  /*20df0*/  ISETP.GT.AND P2, PT, R7, 0x50, !P2 ;  /* 0x000000500700780c */ /* 0x000fe40005744270 */
[----:B------:R-:W-:Y:S02]  /*20e00*/  FMNMX.FTZ R5, R84, R5, !PT ;  /* 0x0000000554057209 */ /* 0x000fe40007810000 */
[----:B------:R-:W-:-:S02]  /*20e10*/  ISETP.LT.OR P1, PT, R10, 0x4a, P1 ;  /* 0x0000004a0a00780c */ /* 0x000fc40000f21670 */
        /* <DEDUP_REMOVED lines=40> */
[----:B------:R-:W-:Y:S01]  /*210a0*/  ISETP.LT.OR P2, PT, R10, 0x51, P2 ;  /* 0x000000510a00780c */ /* 0x000fe20001741670 */
[----:B------:R-:W1:Y:S01]  /*210b0*/  SHFL.BFLY PT, R12, R11, 0x1, 0x1f ;  /* 0x0c201f000b0c7f89 */ /* 0x000e6200000e0000 */
        /* <DEDUP_REMOVED lines=17> */
[----:B------:R-:W2:Y:S04]  /*211d0*/  LDL.64 R6, [R1+0x440] ;  /* 0x0004400001067983 */ /* 0x000ea80000100a00 */
[----:B------:R-:W-:Y:S04]  /*211e0*/  STL.64 [R1+0x430], R8 ;  /* 0x0004300801007387 */ /* 0x000fe80000100a00 */
[----:B------:R-:W4:Y:S04]  /*211f0*/  LDL R11, [R1+0x434] ;  /* 0x00043400010b7983 */ /* 0x000f280000100800 */
[----:B------:R-:W-:Y:S04]  /*21200*/  STL [R1+0x430], R10 ;  /* 0x0004300a01007387 */ /* 0x000fe80000100800 */
[----:B------:R-:W3:Y:S04]  /*21210*/  LDL R12, [R1+0x430] ;  /* 0x00043000010c7983 */ /* 0x000ee80000100800 */
[----:B----4-:R-:W1:Y:S02]  /*21220*/  SHFL.BFLY PT, R8, R11, 0x2, 0x1f ;  /* 0x0c401f000b087f89 */ /* 0x010e6400000e0000 */
[----:B-1----:R-:W-:-:S05]  /*21230*/  FMNMX.FTZ R8, R8, R11, !PT ;  /* 0x0000000b08087209 */ /* 0x002fca0007810000 */
[----:B------:R-:W1:Y:S01]  /*21240*/  SHFL.BFLY PT, R9, R8, 0x1, 0x1f ;  /* 0x0c201f0008097f89 */ /* 0x000e6200000e0000 */
[----:B---3--:R-:W-:Y:S01]  /*21250*/  FMUL.FTZ R5, R44, R12 ;  /* 0x0000000c2c057220 */ /* 0x008fe20000410000 */
[----:B------:R-:W-:-:S04]  /*21260*/  FSETP.NEU.FTZ.AND P1, PT, R12, -INF , PT ;  /* 0xff8000000c00780b */ /* 0x000fc80003f3d000 */
[----:B------:R-:W-:Y:S02]  /*21270*/  FSEL R5, R5, RZ, P1 ;  /* 0x000000ff05057208 */ /* 0x000fe40000800000 */
[----:B------:R-:W-:-:S03]  /*21280*/  FSEL R11, R12, RZ, P1 ;  /* 0x000000ff0c0b7208 */ /* 0x000fc60000800000 */
        /* <DEDUP_REMOVED lines=10> */
[----:B-1----:R-:W-:Y:S01]  /*21330*/  FMNMX.FTZ R8, R8, R9, !PT ;  /* 0x0000000908087209 */ /* 0x002fe20007810000 */
        /* <DEDUP_REMOVED lines=14> */
[C---:B------:R-:W-:Y:S01]  /*21420*/  FSETP.NEU.FTZ.AND P1, PT, R8.reuse, -INF , PT ;  /* 0xff8000000800780b */ /* 0x040fe20003f3d000 */
[----:B------:R-:W-:-:S03]  /*21430*/  FMUL.FTZ R5, R8, R44 ;  /* 0x0000002c08057220 */ /* 0x000fc60000410000 */
[----:B------:R-:W-:Y:S02]  /*21440*/  FSEL R10, R8, RZ, P1 ;  /* 0x000000ff080a7208 */ /* 0x000fe40000800000 */
[----:B------:R-:W-:Y:S01]  /*21450*/  FSEL R9, R5, RZ, P1 ;  /* 0x000000ff05097208 */ /* 0x000fe20000800000 */
[----:B------:R-:W-:Y:S02]  /*21460*/  FADD.FTZ R11, R14, -R11 ;  /* 0x8000000b0e0b7221 */ /* 0x000fe40000010000 */
[----:B------:R-:W-:Y:S02]  /*21470*/  FADD.FTZ R15, R15, -R10 ;  /* 0x8000000a0f0f7221 */ /* 0x000fe40000010000 */
[-CC-:B------:R-:W-:Y:S01]  /*21480*/  FFMA.FTZ R169, R26, R44.reuse, -R9.reuse ;  /* 0x0000002c1aa97223 */ /* 0x180fe20000010809 */
[-C--:B------:R-:W-:Y:S01]  /*21490*/  FMUL.FTZ R11, R11, R44.reuse ;  /* 0x0000002c0b0b7220 */ /* 0x080fe20000410000 */
[----:B------:R-:W-:Y:S01]  /*214a0*/  FMUL.FTZ R15, R44, R15 ;  /* 0x0000000f2c0f7220 */ /* 0x000fe20000410000 */
[-CC-:B------:R-:W-:Y:S01]  /*214b0*/  FFMA.FTZ R13, R27, R44.reuse, -R9.reuse ;  /* 0x0000002c1b0d7223 */ /* 0x180fe20000010809 */
[----:B------:R-:W-:Y:S01]  /*214c0*/  MUFU.EX2 R25, R25 ;  /* 0x0000001900197308 */ /* 0x000fe20000000800 */
[----:B------:R-:W-:-:S07]  /*214d0*/  FFMA.FTZ R171, R30, R44, -R9 ;  /* 0x0000002c1eab7223 */ /* 0x000fce0000010809 */
[----:B------:R-:W2:Y:S01]  /*214e0*/  MUFU.EX2 R28, R11 ;  /* 0x0000000b001c7308 */ /* 0x000ea20000000800 */
[----:B------:R-:W-:-:S07]  /*214f0*/  FFMA.FTZ R12, R31, R44, -R9 ;  /* 0x0000002c1f0c7223 */ /* 0x000fce0000010809 */
[----:B------:R-:W-:Y:S08]  /*21500*/  MUFU.EX2 R169, R169 ;  /* 0x000000a900a97308 */ /* 0x000ff00000000800 */
[----:B------:R-:W1:Y:S01]  /*21510*/  MUFU.EX2 R26, R15 ;  /* 0x0000000f001a7308 */ /* 0x000e620000000800 */
[----:B------:R-:W-:-:S07]  /*21520*/  FFMA.FTZ R206, R34, R44, -R9 ;  /* 0x0000002c22ce7223 */ /* 0x000fce0000010809 */
[----:B------:R-:W3:Y:S08]  /*21530*/  MUFU.EX2 R168, R168 ;  /* 0x000000a800a87308 */ /* 0x000ef00000000800 */
[----:B------:R-:W4:Y:S01]  /*21540*/  MUFU.EX2 R13, R13 ;  /* 0x0000000d000d7308 */ /* 0x000f220000000800 */
[----:B------:R-:W-:-:S07]  /*21550*/  FFMA.FTZ R207, R35, R44, -R9 ;  /* 0x0000002c23cf7223 */ /* 0x000fce0000010809 */
[----:B------:R-:W5:Y:S08]  /*21560*/  MUFU.EX2 R170, R170 ;  /* 0x000000aa00aa7308 */ /* 0x000f700000000800 */
[----:B------:R-:W0:Y:S01]  /*21570*/  MUFU.EX2 R171, R171 ;  /* 0x000000ab00ab7308 */ /* 0x000e220000000800 */
[----:B--2---:R-:W-:Y:S01]  /*21580*/  FFMA.FTZ R5, R28, R6, R25 ;  /* 0x000000061c057223 */ /* 0x004fe20000010019 */
[----:B-1----:R-:W-:-:S06]  /*21590*/  FFMA.FTZ R6, R7, R26, R169 ;  /* 0x0000001a07067223 */ /* 0x002fcc00000100a9 */
        /* <DEDUP_REMOVED lines=8> */
[----:B-----5:R-:W-:Y:S01]  /*21620*/  FADD.FTZ R5, R170, R5 ;  /* 0x00000005aa057221 */ /* 0x020fe20000010000 */
        /* <DEDUP_REMOVED lines=81> */
[----:B------:R-:W1:Y:S08]  /*21b40*/  MUFU.EX2 R177, R177 ;  /* 0x000000b100b17308 */ /* 0x000e700000000800 */
        /* <DEDUP_REMOVED lines=10> */
[----:B--2---:R-:W-:-:S03]  /*21bf0*/  FADD.FTZ R10, R16, R7 ;  /* 0x00000007100a7221 */ /* 0x004fc60000010000 */
[----:B---3--:R-:W-:Y:S01]  /*21c00*/  FADD.FTZ R7, R17, R6 ;  /* 0x0000000611077221 */ /* 0x008fe20000010000 */
[----:B----4-:R-:W-:-:S03]  /*21c10*/  FADD.FTZ R11, R5, R10 ;  /* 0x0000000a050b7221 */ /* 0x010fc60000010000 */
[----:B0-----:R-:W-:Y:S01]  /*21c20*/  FADD.FTZ R10, R20, R7 ;  /* 0x00000007140a7221 */ /* 0x001fe20000010000 */
[----:B------:R-:W-:Y:S01]  /*21c30*/  STL [R1+0x434], R8 ;  /* 0x0004340801007387 */ /* 0x000fe20000100800 */
[----:B-----5:R-:W-:-:S05]  /*21c40*/  FADD.FTZ R11, R14, R11 ;  /* 0x0000000b0e0b7221 */ /* 0x020fca0000010000 */
[----:B------:R-:W-:Y:S04]  /*21c50*/  STL.64 [R1+0x440], R10 ;  /* 0x0004400a01007387 */ /* 0x000fe80000100a00 */
        /* <DEDUP_REMOVED lines=11> */
[----:B0-----:R-:W2:Y:S04]  /*21d10*/  LD.E R9, desc[UR42][R18.64+0x260] ;  /* 0x0002602a12097980 */ /* 0x001ea8000c101900 */
        /* <DEDUP_REMOVED lines=61> */
[----:B------:R-:W-:-:S06]  /*220f0*/  ULOP3.LUT UR5, UR4, 0x8, URZ, 0xfc, !UPT ;  /* 0x0000000804057892 */ /* 0x000fcc000f8efc3f */
[----:B------:R-:W-:Y:S02]  /*22100*/  IMAD.U32 R8, RZ, RZ, UR5 ;  /* 0x00000005ff087e24 */ /* 0x000fe4000f8e00ff */
[C---:B--2---:R-:W-:Y:S01]  /*22110*/  FMUL.FTZ R9, R28.reuse, R9 ;  /* 0x000000091c097220 */ /* 0x044fe20000410000 */
[----:B---3--:R-:W-:-:S04]  /*22120*/  FMUL.FTZ R145, R28, R145 ;  /* 0x000000911c917220 */ /* 0x008fc80000410000 */
[----:B------:R0:W-:Y:S01]  /*22130*/  ST.E desc[UR42][R18.64+0x260], R9 ;  /* 0x0002600912007985 */ /* 0x0001e2000c10192a */
[C---:B----4-:R-:W-:Y:S01]  /*22140*/  FMUL.FTZ R11, R28.reuse, R11 ;  /* 0x0000000b1c0b7220 */ /* 0x050fe20000410000 */
[C---:B-----5:R-:W-:Y:S01]  /*22150*/  FMUL.FTZ R29, R28.reuse, R29 ;  /* 0x0000001d1c1d7220 */ /* 0x060fe20000410000 */
[C---:B------:R-:W-:Y:S01]  /*22160*/  FMUL.FTZ R31, R28.reuse, R31 ;  /* 0x0000001f1c1f7220 */ /* 0x040fe20000410000 */
[----:B0-----:R-:W-:Y:S02]  /*22170*/  IMAD.U32 R9, RZ, RZ, UR7 ;  /* 0x00000007ff097e24 */ /* 0x001fe4000f8e00ff */
        /* <DEDUP_REMOVED lines=118> */
[----:B0-----:R-:W1:Y:S01]  /*228e0*/  LD.E R11, desc[UR42][R8.64] ;  /* 0x0000002a080b7980 */ /* 0x001e62000c101900 */
[----:B------:R-:W-:-:S06]  /*228f0*/  ULOP3.LUT UR6, UR4, 0xc, URZ, 0xfc, !UPT ;  /* 0x0000000c04067892 */ /* 0x000fcc000f8efc3f */
[----:B------:R-:W-:Y:S02]  /*22900*/  IMAD.U32 R10, RZ, RZ, UR6 ;  /* 0x00000006ff0a7e24 */ /* 0x000fe4000f8e00ff */
[----:B-1----:R-:W-:Y:S01]  /*22910*/  FMUL.FTZ R27, R26, R11 ;  /* 0x0000000b1a1b7220 */ /* 0x002fe20000410000 */
[----:B------:R-:W-:-:S04]  /*22920*/  IMAD.U32 R11, RZ, RZ, UR7 ;  /* 0x00000007ff0b7e24 */ /* 0x000fc8000f8e00ff */
[----:B------:R0:W-:Y:S04]  /*22930*/  ST.E desc[UR42][R8.64], R27 ;  /* 0x0000001b08007985 */ /* 0x0001e8000c10192a */
[----:B------:R-:W2:Y:S01]  /*22940*/  LD.E R11, desc[UR42][R10.64] ;  /* 0x0000002a0a0b7980 */ /* 0x000ea2000c101900 */
[----:B------:R-:W-:Y:S02]  /*22950*/  IMAD.U32 R28, RZ, RZ, UR6 ;  /* 0x00000006ff1c7e24 */ /* 0x000fe4000f8e00ff */
[----:B------:R-:W-:Y:S02]  /*22960*/  IMAD.U32 R29, RZ, RZ, UR7 ;  /* 0x00000007ff1d7e24 */ /* 0x000fe4000f8e00ff */
        /* <DEDUP_REMOVED lines=8> */
[----:B0-----:R-:W5:Y:S04]  /*229f0*/  LD.E R27, desc[UR42][R18.64+0x25c] ;  /* 0x00025c2a121b7980 */ /* 0x001f68000c101900 */
        /* <DEDUP_REMOVED lines=180> */
[----:B0-----:R-:W5:Y:S04]  /*23540*/  LD.E R33, desc[UR42][R18.64+0x220] ;  /* 0x0002202a12217980 */ /* 0x001f68000c101900 */
[----:B-1----:R-:W4:Y:S04]  /*23550*/  LD.E R27, desc[UR42][R2.64] ;  /* 0x0000002a021b7980 */ /* 0x002f28000c101900 */
[----:B--2---:R-:W2:Y:S04]  /*23560*/  LD.E.64 R10, desc[UR42][R18.64+0xa8] ;  /* 0x0000a82a120a7980 */ /* 0x004ea8000c101b00 */
[----:B-----5:R0:W-:Y:S04]  /*23570*/  ST.E desc[UR42][R18.64+0x220], R33 ;  /* 0x0002202112007985 */ /* 0x0201e8000c10192a */
[----:B------:R-:W5:Y:S01]  /*23580*/  LD.E R35, desc[UR42][R6.64] ;  /* 0x0000002a06237980 */ /* 0x000f62000c101900 */
[----:B---3--:R-:W-:-:S03]  /*23590*/  IMAD.U32 R29, RZ, RZ, UR7 ;  /* 0x00000007ff1d7e24 */ /* 0x008fc6000f8e00ff */
[----:B-----5:R1:W-:Y:S04]  /*235a0*/  ST.E desc[UR42][R6.64], R35 ;  /* 0x0000002306007985 */ /* 0x0203e8000c10192a */
[----:B------:R-:W3:Y:S01]  /*235b0*/  LD.E R37, desc[UR42][R8.64] ;  /* 0x0000002a08257980 */ /* 0x000ee2000c101900 */
[----:B------:R-:W-:Y:S02]  /*235c0*/  IMAD.U32 R30, RZ, RZ, UR6 ;  /* 0x00000006ff1e7e24 */ /* 0x000fe4000f8e00ff */
[----:B----4-:R-:W-:Y:S01]  /*235d0*/  IMAD.U32 R31, RZ, RZ, UR7 ;  /* 0x00000007ff1f7e24 */ /* 0x010fe2000f8e00ff */
[----:B---3--:R3:W-:Y:S04]  /*235e0*/  ST.E desc[UR42][R8.64], R37 ;  /* 0x0000002508007985 */ /* 0x0087e8000c10192a */
[----:B------:R-:W4:Y:S04]  /*235f0*/  LD.E R29, desc[UR42][R28.64] ;  /* 0x0000002a1c1d7980 */ /* 0x000f28000c101900 */
[----:B----4-:R4:W-:Y:S04]  /*23600*/  ST.E desc[UR42][R30.64], R29 ;  /* 0x0000001d1e007985 */ /* 0x0109e8000c10192a */
[----:B------:R-:W5:Y:S04]  /*23610*/  LD.E R39, desc[UR42][R18.64+0x230] ;  /* 0x0002302a12277980 */ /* 0x000f68000c101900 */
[----:B0-----:R-:W2:Y:S04]  /*23620*/  LD.E R33, desc[UR42][R18.64+0x234] ;  /* 0x0002342a12217980 */ /* 0x001ea8000c101900 */
[----:B------:R-:W2:Y:S04]  /*23630*/  LD.E R41, desc[UR42][R18.64+0x238] ;  /* 0x0002382a12297980 */ /* 0x000ea8000c101900 */
[----:B------:R-:W2:Y:S04]  /*23640*/  LD.E R43, desc[UR42][R18.64+0x23c] ;  /* 0x00023c2a122b7980 */ /* 0x000ea8000c101900 */
[----:B-1----:R-:W2:Y:S04]  /*23650*/  LD.E R35, desc[UR42][R18.64+0x240] ;  /* 0x0002402a12237980 */ /* 0x002ea8000c101900 */
[----:B------:R-:W2:Y:S04]  /*23660*/  LD.E R45, desc[UR42][R18.64+0x244] ;  /* 0x0002442a122d7980 */ /* 0x000ea8000c101900 */
[----:B------:R-:W2:Y:S04]  /*23670*/  LD.E R47, desc[UR42][R18.64+0x248] ;  /* 0x0002482a122f7980 */ /* 0x000ea8000c101900 */
[----:B---3--:R-:W3:Y:S04]  /*23680*/  LD.E R37, desc[UR42][R18.64+0x24c] ;  /* 0x00024c2a12257980 */ /* 0x008ee8000c101900 */
[----:B------:R-:W3:Y:S04]  /*23690*/  LD.E R49, desc[UR42][R18.64+0x250] ;  /* 0x0002502a12317980 */ /* 0x000ee8000c101900 */
[----:B------:R-:W3:Y:S04]  /*236a0*/  LD.E R51, desc[UR42][R18.64+0x254] ;  /* 0x0002542a12337980 */ /* 0x000ee8000c101900 */
        /* <DEDUP_REMOVED lines=114> */
[----:B-----5:R-:W-:Y:S04]  /*23dd0*/  ST.E desc[UR42][R18.64+0x230], R39 ;  /* 0x0002302712007985 */ /* 0x020fe8000c10192a */
[----:B--2---:R-:W-:Y:S04]  /*23de0*/  ST.E desc[UR42][R18.64+0x234], R33 ;  /* 0x0002342112007985 */ /* 0x004fe8000c10192a */
[----:B------:R-:W-:Y:S04]  /*23df0*/  ST.E desc[UR42][R18.64+0x238], R41 ;  /* 0x0002382912007985 */ /* 0x000fe8000c10192a */
[----:B------:R-:W-:Y:S04]  /*23e00*/  ST.E desc[UR42][R18.64+0x23c], R43 ;  /* 0x00023c2b12007985 */ /* 0x000fe8000c10192a */
[----:B------:R-:W-:Y:S04]  /*23e10*/  ST.E desc[UR42][R18.64+0x240], R35 ;  /* 0x0002402312007985 */ /* 0x000fe8000c10192a */
[----:B------:R-:W-:Y:S04]  /*23e20*/  ST.E desc[UR42][R18.64+0x244], R45 ;  /* 0x0002442d12007985 */ /* 0x000fe8000c10192a */
[----:B------:R-:W-:Y:S04]  /*23e30*/  ST.E desc[UR42][R18.64+0x248], R47 ;  /* 0x0002482f12007985 */ /* 0x000fe8000c10192a */
[----:B---3--:R-:W-:Y:S04]  /*23e40*/  ST.E desc[UR42][R18.64+0x24c], R37 ;  /* 0x00024c2512007985 */ /* 0x008fe8000c10192a */
        /* <DEDUP_REMOVED lines=117> */
[----:B------:R-:W-:-:S02]  /*245a0*/  IMAD R10, R27, 0xc00, R10 ;  /* 0x00000c001b0a7824 */ /* 0x000fc400078e020a */
[----:B------:R-:W-:Y:S01]  /*245b0*/  IMAD.U32 R27, RZ, RZ, UR7 ;  /* 0x00000007ff1b7e24 */ /* 0x000fe2000f8e00ff */
[----:B------:R-:W-:Y:S01]  /*245c0*/  F2FP.F16.F32.PACK_AB R168, R168, R25 ;  /* 0x00000019a8a8723e */ /* 0x000fe200000000ff */
[----:B-1----:R-:W-:Y:S01]  /*245d0*/  IMAD.U32 R26, RZ, RZ, UR6 ;  /* 0x00000006ff1a7e24 */ /* 0x002fe2000f8e00ff */
[----:B--2---:R-:W2:Y:S04]  /*245e0*/  LD.E R28, desc[UR42][R18.64+0x230] ;  /* 0x0002302a121c7980 */ /* 0x004ea8000c101900 */
[----:B------:R-:W2:Y:S04]  /*245f0*/  LD.E R27, desc[UR42][R26.64] ;  /* 0x0000002a1a1b7980 */ /* 0x000ea8000c101900 */
        /* <DEDUP_REMOVED lines=130> */
[----:B------:R-:W-:Y:S02]  /*24e20*/  F2FP.F16.F32.PACK_AB R169, R13, R169 ;  /* 0x000000a90da9723e */ /* 0x000fe400000000ff */
[----:B------:R-:W-:Y:S01]  /*24e30*/  F2FP.F16.F32.PACK_AB R171, R12, R171 ;  /* 0x000000ab0cab723e */ /* 0x000fe200000000ff */
[----:B------:R-:W-:Y:S01]  /*24e40*/  VOTEU.ANY UP0, P1 ;  /* 0x00000000003f7886 */ /* 0x000fe20000800100 */
[----:B------:R-:W-:Y:S02]  /*24e50*/  VIADD R12, R10, 0x80 ;  /* 0x000000800a0c7836 */ /* 0x000fe40000000000 */
[----:B------:R-:W-:Y:S01]  /*24e60*/  IMAD.MOV.U32 R13, RZ, RZ, R11 ;  /* 0x000000ffff0d7224 */ /* 0x000fe200078e000b */
[----:B--2---:R-:W-:-:S06]  /*24e70*/  WARPGROUP.ARRIVE ;  /* 0x00000000000079c5 */ /* 0x004fcc0000000000 */
[----:B------:R-:W-:Y:S01]  /*24e80*/  HGMMA.64x256x16.F32 R24, R168, gdesc[UR8].tnspB, R24, UP0, gsb0 ;  /* 0x43e00008a8187df0 */ /* 0x000fe2000b800818 */
[----:B------:R-:W-:Y:S01]  /*24e90*/  R2UR UR10, R12 ;  /* 0x000000000c0a72ca */ /* 0x000fe200000e0000 */
[----:B------:R-:W-:Y:S01]  /*24ea0*/  IMAD.U32 R12, RZ, RZ, UR6 ;  /* 0x00000006ff0c7e24 */ /* 0x000fe2000f8e00ff */
[----:B------:R-:W-:Y:S01]  /*24eb0*/  R2UR UR11, R13 ;  /* 0x000000000d0b72ca */ /* 0x000fe200000e0000 */
[----:B------:R-:W-:Y:S01]  /*24ec0*/  IMAD.U32 R13, RZ, RZ, UR7 ;  /* 0x00000007ff0d7e24 */ /* 0x000fe2000f8e00ff */
        /* <DEDUP_REMOVED lines=138> */
[----:B------:R-:W-:Y:S01]  /*25770*/  R2UR UR10, R12 ;  /* 0x000000000c0a72ca */ /* 0x000fe200000e0000 */
[----:B------:R-:W-:Y:S01]  /*25780*/  IMAD.U32 R12, RZ, RZ, UR6 ;  /* 0x00000006ff0c7e24 */ /* 0x000fe2000f8e00ff */
[----:B------:R-:W-:Y:S01]  /*25790*/  R2UR UR11, R13 ;  /* 0x000000000d0b72ca */ /* 0x000fe200000e0000 */
[----:B------:R-:W-:Y:S01]  /*257a0*/  IMAD.U32 R13, RZ, RZ, UR7 ;  /* 0x00000007ff0d7e24 */ /* 0x000fe2000f8e00ff */
        /* <DEDUP_REMOVED lines=283> */
[----:B------:R-:W-:Y:S02]  /*26960*/  IMAD.U32 R13, RZ, RZ, UR7 ;  /* 0x00000007ff0d7e24 */ /* 0x000fe4000f8e00ff */
        /* <DEDUP_REMOVED lines=137> */
[----:B------:R-:W-:Y:S01]  /*27200*/  IMAD.U32 R10, RZ, RZ, UR6 ;  /* 0x00000006ff0a7e24 */ /* 0x000fe2000f8e00ff */
[----:B------:R-:W-:Y:S01]  /*27210*/  R2UR UR11, R11 ;  /* 0x000000000b0b72ca */ /* 0x000fe200000e0000 */
[----:B------:R-:W-:Y:S01]  /*27220*/  IMAD.U32 R11, RZ, RZ, UR7 ;  /* 0x00000007ff0b7e24 */ /* 0x000fe2000f8e00ff */
[----:B------:R-:W-:Y:S01]  /*27230*/  STL [R1+0x88], R4 ;  /* 0x0000880401007387 */ /* 0x000fe20000100800 */
[----:B------:R-:W-:-:S03]  /*27240*/  WARPGROUP.DEPBAR.LE gsb0, 0x0 ;  /* 0x00008000000079c5 */ /* 0x000fc60000010000 */
        /* <DEDUP_REMOVED lines=134> */
[----:B------:R-:W-:Y:S01]  /*27ab0*/  IMAD.U32 R10, RZ, RZ, UR6 ;  /* 0x00000006ff0a7e24 */ /* 0x000fe2000f8e00ff */
[----:B------:R-:W-:Y:S01]  /*27ac0*/  STL [R1+0x88], R4 ;  /* 0x0000880401007387 */ /* 0x000fe20000100800 */
[----:B------:R-:W-:Y:S01]  /*27ad0*/  IMAD.U32 R11, RZ, RZ, UR7 ;  /* 0x00000007ff0b7e24 */ /* 0x000fe2000f8e00ff */
[----:B------:R-:W-:Y:S02]  /*27ae0*/  WARPGROUP.DEPBAR.LE gsb0, 0x0 ;  /* 0x00008000000079c5 */ /* 0x000fe40000010000 */
        /* <DEDUP_REMOVED lines=131> */
[----:B0-----:R-:W2:Y:S01]  /*28320*/  LD.E R11, desc[UR42][R6.64] ;  /* 0x0000002a060b7980 */ /* 0x001ea2000c101900 */
[----:B------:R-:W-:-:S02]  /*28330*/  IMAD.U32 R14, RZ, RZ, UR6 ;  /* 0x00000006ff0e7e24 */ /* 0x000fc4000f8e00ff */
[----:B------:R-:W-:Y:S01]  /*28340*/  IMAD.U32 R15, RZ, RZ, UR7 ;  /* 0x00000007ff0f7e24 */ /* 0x000fe2000f8e00ff */
[----:B--2---:R0:W-:Y:S04]  /*28350*/  ST.E desc[UR42][R6.64], R11 ;  /* 0x0000000b06007985 */ /* 0x0041e8000c10192a */
[----:B------:R-:W2:Y:S01]  /*28360*/  LD.E R13, desc[UR42][R8.64] ;  /* 0x0000002a080d7980 */ /* 0x000ea2000c101900 */
[----:B------:R-:W-:Y:S02]  /*28370*/  IMAD.U32 R16, RZ, RZ, UR6 ;  /* 0x00000006ff107e24 */ /* 0x000fe4000f8e00ff */
[----:B------:R-:W-:Y:S01]  /*28380*/  IMAD.U32 R17, RZ, RZ, UR7 ;  /* 0x00000007ff117e24 */ /* 0x000fe2000f8e00ff */
[----:B--2---:R2:W-:Y:S04]  /*28390*/  ST.E desc[UR42][R8.64], R13 ;  /* 0x0000000d08007985 */ /* 0x0045e8000c10192a */
[----:B------:R-:W3:Y:S04]  /*283a0*/  LD.E R10, desc[UR42][R14.64] ;  /* 0x0000002a0e0a7980 */ /* 0x000ee8000c101900 */
[----:B---3--:R3:W-:Y:S04]  /*283b0*/  ST.E desc[UR42][R16.64], R10 ;  /* 0x0000000a10007985 */ /* 0x0087e8000c10192a */
[----:B------:R-:W4:Y:S04]  /*283c0*/  LD.E R21, desc[UR42][R18.64+0x230] ;  /* 0x0002302a12157980 */ /* 0x000f28000c101900 */
[----:B------:R-:W5:Y:S04]  /*283d0*/  LD.E R25, desc[UR42][R18.64+0x234] ;  /* 0x0002342a12197980 */ /* 0x000f68000c101900 */
[----:B-1----:R-:W5:Y:S04]  /*283e0*/  LD.E R5, desc[UR42][R18.64+0x238] ;  /* 0x0002382a12057980 */ /* 0x002f68000c101900 */
[----:B------:R-:W5:Y:S04]  /*283f0*/  LD.E R27, desc[UR42][R18.64+0x23c] ;  /* 0x00023c2a121b7980 */ /* 0x000f68000c101900 */
[----:B0-----:R-:W5:Y:S04]  /*28400*/  LD.E R7, desc[UR42][R18.64+0x240] ;  /* 0x0002402a12077980 */ /* 0x001f68000c101900 */
[----:B------:R-:W5:Y:S04]  /*28410*/  LD.E R11, desc[UR42][R18.64+0x244] ;  /* 0x0002442a120b7980 */ /* 0x000f68000c101900 */
[----:B------:R-:W5:Y:S04]  /*28420*/  LD.E R29, desc[UR42][R18.64+0x248] ;  /* 0x0002482a121d7980 */ /* 0x000f68000c101900 */
[----:B--2---:R-:W2:Y:S04]  /*28430*/  LD.E R9, desc[UR42][R18.64+0x24c] ;  /* 0x00024c2a12097980 */ /* 0x004ea8000c101900 */
[----:B------:R-:W2:Y:S04]  /*28440*/  LD.E R13, desc[UR42][R18.64+0x250] ;  /* 0x0002502a120d7980 */ /* 0x000ea8000c101900 */
[----:B------:R-:W2:Y:S04]  /*28450*/  LD.E R15, desc[UR42][R18.64+0x254] ;  /* 0x0002542a120f7980 */ /* 0x000ea8000c101900 */
[----:B---3--:R-:W3:Y:S04]  /*28460*/  LD.E R17, desc[UR42][R18.64+0x258] ;  /* 0x0002582a12117980 */ /* 0x008ee8000c101900 */
[----:B------:R-:W3:Y:S04]  /*28470*/  LD.E R31, desc[UR42][R18.64+0x25c] ;  /* 0x00025c2a121f7980 */ /* 0x000ee8000c101900 */
        /* <DEDUP_REMOVED lines=112> */
[----:B----4-:R0:W-:Y:S04]  /*28b80*/  ST.E desc[UR42][R18.64+0x230], R21 ;  /* 0x0002301512007985 */ /* 0x0101e8000c10192a */
[----:B-----5:R0:W-:Y:S04]  /*28b90*/  ST.E desc[UR42][R18.64+0x234], R25 ;  /* 0x0002341912007985 */ /* 0x0201e8000c10192a */
[----:B------:R0:W-:Y:S04]  /*28ba0*/  ST.E desc[UR42][R18.64+0x238], R5 ;  /* 0x0002380512007985 */ /* 0x0001e8000c10192a */
[----:B------:R0:W-:Y:S04]  /*28bb0*/  ST.E desc[UR42][R18.64+0x23c], R27 ;  /* 0x00023c1b12007985 */ /* 0x0001e8000c10192a */
[----:B------:R0:W-:Y:S04]  /*28bc0*/  ST.E desc[UR42][R18.64+0x240], R7 ;  /* 0x0002400712007985 */ /* 0x0001e8000c10192a */
[----:B------:R0:W-:Y:S04]  /*28bd0*/  ST.E desc[UR42][R18.64+0x244], R11 ;  /* 0x0002440b12007985 */ /* 0x0001e8000c10192a */
[----:B------:R0:W-:Y:S04]  /*28be0*/  ST.E desc[UR42][R18.64+0x248], R29 ;  /* 0x0002481d12007985 */ /* 0x0001e8000c10192a */
[----:B--2---:R0:W-:Y:S04]  /*28bf0*/  ST.E desc[UR42][R18.64+0x24c], R9 ;  /* 0x00024c0912007985 */ /* 0x0041e8000c10192a */
[----:B------:R0:W-:Y:S04]  /*28c00*/  ST.E desc[UR42][R18.64+0x250], R13 ;  /* 0x0002500d12007985 */ /* 0x0001e8000c10192a */
[----:B------:R0:W-:Y:S04]  /*28c10*/  ST.E desc[UR42][R18.64+0x254], R15 ;  /* 0x0002540f12007985 */ /* 0x0001e8000c10192a */
[----:B---3--:R0:W-:Y:S04]  /*28c20*/  ST.E desc[UR42][R18.64+0x258], R17 ;  /* 0x0002581112007985 */ /* 0x0081e8000c10192a */
        /* <DEDUP_REMOVED lines=121> */
.L_x_12833:
[----:B------:R-:W-:Y:S05]  /*293c0*/  BSYNC B0 ;  /* 0x0000000000007941 */ /* 0x000fea0003800000 */
.L_x_12832:
[C---:B------:R-:W-:Y:S01]  /*293d0*/  ISETP.GT.AND P0, PT, R0.reuse, R165, PT ;  /* 0x000000a50000720c */ /* 0x040fe20003f04270 */
[----:B------:R-:W-:-:S12]  /*293e0*/  VIADD R0, R0, 0xffffffff ;  /* 0xffffffff00007836 */ /* 0x000fd80000000000 */
[----:B------:R-:W-:Y:S05]  /*293f0*/  @P0 BRA `(.L_x_12834) ;  /* 0xffffff5000c80947 */ /* 0x000fea000383ffff */
.L_x_12807:
[----:B0-----:R-:W2:Y:S01]  /*29400*/  LDL R5, [R1+0x440] ;  /* 0x0004400001057983 */ /* 0x001ea20000100800 */
[----:B------:R-:W-:Y:S05]  /*29410*/  WARPSYNC.ALL ;  /* 0x0000000000007948 */ /* 0x000fea0003800000 */
[----:B------:R-:W3:Y:S04]  /*29420*/  LDL R6, [R1+0x444] ;  /* 0x0004440001067983 */ /* 0x000ee80000100800 */
[----:B------:R-:W4:Y:S04]  /*29430*/  LDL R136, [R1+0x210] ;  /* 0x0002100001887983 */ /* 0x000f280000100800 */
        /* <DEDUP_REMOVED lines=62> */
[----:B--2---:R-:W0:Y:S02]  /*29820*/  SHFL.BFLY PT, R0, R5, 0x2, 0x1f ;  /* 0x0c401f0005007f89 */ /* 0x004e2400000e0000 */
[----:B0-----:R-:W-:-:S05]  /*29830*/  FADD.FTZ R0, R5, R0 ;  /* 0x0000000005007221 */ /* 0x001fca0000010000 */
[----:B------:R-:W0:Y:S02]  /*29840*/  SHFL.BFLY PT, R3, R0, 0x1, 0x1f ;  /* 0x0c201f0000037f89 */ /* 0x000e2400000e0000 */
[----:B0-----:R-:W-:Y:S01]  /*29850*/  FADD.FTZ R2, R0, R3 ;  /* 0x0000000300027221 */ /* 0x001fe20000010000 */
[----:B----4-:R-:W-:Y:S01]  /*29860*/  VIADD R136, R136, 0x1 ;  /* 0x0000000188887836 */ /* 0x010fe20000000000 */
[----:B------:R-:W2:Y:S04]  /*29870*/  LDL R0, [R1+0x21c] ;  /* 0x00021c0001007983 */ /* 0x000ea80000100800 */
[----:B------:R-:W-:Y:S04]  /*29880*/  STL [R1+0x440], R2 ;  /* 0x0004400201007387 */ /* 0x000fe80000100800 */
[----:B------:R-:W4:Y:S04]  /*29890*/  LDL R147, [R1+0x440] ;  /* 0x0004400001937983 */ /* 0x000f280000100800 */
[----:B---3--:R-:W0:Y:S02]  /*298a0*/  SHFL.BFLY PT, R3, R6, 0x2, 0x1f ;  /* 0x0c401f0006037f89 */ /* 0x008e2400000e0000 */
[----:B0-----:R-:W-:Y:S01]  /*298b0*/  FADD.FTZ R3, R3, R6 ;  /* 0x0000000603037221 */ /* 0x001fe20000010000 */
[----:B------:R-:W-:Y:S01]  /*298c0*/  ISETP.NE.AND P2, PT, R136, 0x2, PT ;  /* 0x000000028800780c */ /* 0x000fe20003f45270 */
[----:B------:R-:W3:Y:S04]  /*298d0*/  LDL.64 R6, [R1+0x408] ;  /* 0x0004080001067983 */ /* 0x000ee80000100a00 */
[----:B-1----:R-:W0:Y:S08]  /*298e0*/  SHFL.BFLY PT, R4, R3, 0x1, 0x1f ;  /* 0x0c201f0003047f89 */ /* 0x002e3000000e0000 */
[----:B------:R-:W5:Y:S01]  /*298f0*/  @!P2 LDL R134, [R1+0x214] ;  /* 0x000214000186a983 */ /* 0x000f620000100800 */
[----:B0-----:R-:W-:-:S03]  /*29900*/  FADD.FTZ R140, R3, R4 ;  /* 0x00000004038c7221 */ /* 0x001fc60000010000 */
[----:B------:R-:W3:Y:S02]  /*29910*/  LDL.64 R4, [R1+0x3f8] ;  /* 0x0003f80001047983 */ /* 0x000ee40000100a00 */
[----:B------:R-:W-:Y:S02]  /*29920*/  FSETP.NE.FTZ.AND P1, PT, R140, RZ, PT ;  /* 0x000000ff8c00720b */ /* 0x000fe40003f35000 */
[----:B------:R-:W3:Y:S11]  /*29930*/  LDL.64 R2, [R1+0x418] ;  /* 0x0004180001027983 */ /* 0x000ef60000100a00 */
[----:B------:R-:W3:Y:S04]  /*29940*/  @P1 LDL R143, [R1+0x450] ;  /* 0x00045000018f1983 */ /* 0x000ee80000100800 */
[----:B------:R-:W3:Y:S01]  /*29950*/  @P1 LDL R145, [R1+0x434] ;  /* 0x0004340001911983 */ /* 0x000ee20000100800 */
[----:B------:R-:W-:-:S02]  /*29960*/  IMAD.MOV.U32 R142, RZ, RZ, -0x800000 ;  /* 0xff800000ff8e7424 */ /* 0x000fc400078e00ff */
[----:B------:R-:W-:Y:S02]  /*29970*/  IMAD.MOV.U32 R137, RZ, RZ, RZ ;  /* 0x000000ffff897224 */ /* 0x000fe400078e00ff */
[----:B------:R-:W-:Y:S01]  /*29980*/  IMAD.MOV.U32 R144, RZ, RZ, -0x800000 ;  /* 0xff800000ff907424 */ /* 0x000fe200078e00ff */
[----:B------:R0:W-:Y:S08]  /*29990*/  BAR.ARV R219, 0x100 ;  /* 0x000400db0000751d */ /* 0x0001f00000002000 */
[----:B------:R-:W-:Y:S06]  /*299a0*/  BAR.ARV 0x8, 0x180 ;  /* 0x0206000000007b1d */ /* 0x000fec0000002000 */
[----:B----4-:R-:W-:-:S13]  /*299b0*/  FSETP.NE.FTZ.AND P0, PT, R147, RZ, PT ;  /* 0x000000ff9300720b */ /* 0x010fda0003f15000 */
[----:B------:R-:W4:Y:S04]  /*299c0*/  @P0 LDL R138, [R1+0x450] ;  /* 0x00045000018a0983 */ /* 0x000f280000100800 */
[----:B------:R-:W3:Y:S01]  /*299d0*/  @P0 LDL R139, [R1+0x430] ;  /* 0x00043000018b0983 */ /* 0x000ee20000100800 */
[----:B------:R-:W1:Y:S02]  /*299e0*/  @P0 MUFU.LG2 R141, R147 ;  /* 0x00000093008d0308 */ /* 0x000e640000000c00 */
[----:B-1----:R-:W-:-:S06]  /*299f0*/  @P0 FMUL.FTZ R141, R141, 0.69314718246459960938 ;  /* 0x3f3172188d8d0820 */ /* 0x002fcc0000410000 */
[----:B------:R-:W-:Y:S08]  /*29a00*/  @P1 MUFU.LG2 R146, R140 ;  /* 0x0000008c00921308 */ /* 0x000ff00000000c00 */
[----:B------:R-:W1:Y:S01]  /*29a10*/  @P0 MUFU.RCP R137, R147 ;  /* 0x0000009300890308 */ /* 0x000e620000001000 */
[----:B-----5:R-:W-:Y:S01]  /*29a20*/  @!P2 LOP3.LUT R134, R134, 0x1, RZ, 0x3c, !PT ;  /* 0x000000018686a812 */ /* 0x020fe200078e3cff */
[----:B--2---:R-:W-:Y:S01]  /*29a30*/  VIADD R0, R0, 0x1 ;  /* 0x0000000100007836 */ /* 0x004fe20000000000 */
[----:B------:R-:W-:Y:S04]  /*29a40*/  STL [R1+0x444], R140 ;  /* 0x0004448c01007387 */ /* 0x000fe80000100800 */
[----:B------:R-:W-:Y:S04]  /*29a50*/  STL [R1+0x210], R136 ;  /* 0x0002108801007387 */ /* 0x000fe80000100800 */
[----:B------:R-:W-:Y:S01]  /*29a60*/  @!P2 STL [R1+0x214], R134 ;  /* 0x000214860100a387 */ /* 0x000fe20000100800 */
        /* <DEDUP_REMOVED lines=99> */
[----:B---3--:R-:W-:Y:S01]  /*2a0a0*/  @P0 FFMA.FTZ R142, R138, R139, R141 ;  /* 0x0000008b8a8e0223 */ /* 0x008fe2000001008d */
[----:B------:R-:W-:-:S06]  /*2a0b0*/  IMAD.MOV.U32 R138, RZ, RZ, RZ ;  /* 0x000000ffff8a7224 */ /* 0x000fcc00078e00ff */
[----:B------:R-:W1:Y:S01]  /*2a0c0*/  @P1 MUFU.RCP R138, R140 ;  /* 0x0000008c008a1308 */ /* 0x000e620000001000 */
[----:B------:R-:W-:Y:S01]  /*2a0d0*/  @P1 FMUL.FTZ R139, R146, 0.69314718246459960938 ;  /* 0x3f317218928b1820 */ /* 0x000fe20000410000 */
[----:B------:R-:W-:-:S04]  /*2a0e0*/  @P1 FMUL.FTZ R146, R143, 0.69314718246459960938 ;  /* 0x3f3172188f921820 */ /* 0x000fc80000410000 */
[----:B------:R-:W-:Y:S01]  /*2a0f0*/  @P1 FFMA.FTZ R144, R146, R145, R139 ;  /* 0x0000009192901223 */ /* 0x000fe2000001008b */
[-C--:B-1----:R-:W-:Y:S01]  /*2a100*/  FMUL.FTZ R13, R13, R138.reuse ;  /* 0x0000008a0d0d7220 */ /* 0x082fe20000410000 */
        /* <DEDUP_REMOVED lines=98> */
[----:B------:R0:W-:Y:S01]  /*2a730*/  STL [R1+0x218], R12 ;  /* 0x0002180c01007387 */ /* 0x0001e20000100800 */
[----:B------:R-:W-:-:S13]  /*2a740*/  PLOP3.LUT P0, PT, PT, PT, PT, 0x8, 0x0 ;  /* 0x000000000000781c */ /* 0x000fda0003f0e170 */
.L_x_12717:
[----:B------:R-:W-:Y:S05]  /*2a750*/  WARPSYNC.ALL ;  /* 0x0000000000007948 */ /* 0x000fea0003800000 */
[----:B------:R-:W1:Y:S08]  /*2a760*/  S2UR UR5, SR_CgaCtaId ;  /* 0x00000000000579c3 */ /* 0x000e700000008800 */
[----:B------:R-:W-:Y:S06]  /*2a770*/  BAR.SYNC.DEFER_BLOCKING 0x5, 0x180 ;  /* 0x0146000000007b1d */ /* 0x000fec0000010000 */
[----:B------:R-:W-:Y:S01]  /*2a780*/  UMOV UR4, 0x400 ;  /* 0x0000040000047882 */ /* 0x000fe20000000000 */
[----:B------:R-:W-:Y:S01]  /*2a790*/  BSSY B0, `(.L_x_12835) ;  /* 0x00002e3000007945 */ /* 0x000fe20003800000 */
[----:B-1----:R-:W-:-:S06]  /*2a7a0*/  ULEA UR4, UR5, UR4, 0x18 ;  /* 0x0000000405047291 */ /* 0x002fcc000f8ec03f */
[----:B0-----:R-:W-:-:S05]  /*2a7b0*/  IMAD.U32 R144, RZ, RZ, UR4 ;  /* 0x00000004ff907e24 */ /* 0x001fca000f8e00ff */
[----:B------:R0:W1:Y:S01]  /*2a7c0*/  LDS.128 R120, [R144+0x324d0] ;  /* 0x0324d00090787984 */ /* 0x0000620000000c00 */
[----:B------:R-:W-:Y:S06]  /*2a7d0*/  BAR.ARV 0x4, 0x180 ;  /* 0x0106000000007b1d */ /* 0x000fec0000002000 */
[----:B------:R-:W-:Y:S05]  /*2a7e0*/  @P0 BRA `(.L_x_12836) ;  /* 0x0000002000280947 */ /* 0x000fea0003800000 */
        /* <DEDUP_REMOVED lines=32> */
[----:B------:R-:W0:Y:S01]  /*2a9f0*/  S2R R17, SR_SWINHI ;  /* 0x0000000000117919 */ /* 0x000e220000002f00 */
[----:B------:R-:W-:Y:S05]  /*2aa00*/  WARPSYNC.ALL ;  /* 0x0000000000007948 */ /* 0x000fea0003800000 */
[----:B------:R-:W-:Y:S01]  /*2aa10*/  ULDC.64 UR4, c[0x0][0xd00] ;  /* 0x0003400000047ab9 */ /* 0x000fe20000000a00 */
[----:B-----5:R-:W-:-:S02]  /*2aa20*/  MOV R2, R144 ;  /* 0x0000009000027202 */ /* 0x020fc40000000f00 */
[----:B0-----:R-:W-:-:S03]  /*2aa30*/  MOV R3, R17 ;  /* 0x0000001100037202 */ /* 0x001fc60000000f00 */
[----:B------:R-:W-:-:S03]  /*2aa40*/  IMAD.WIDE R16, R234, 0x2, R2 ;  /* 0x00000002ea107825 */ /* 0x000fc600078e0202 */
[C---:B------:R-:W-:Y:S02]  /*2aa50*/  IADD3 R0, P1, R16.reuse, 0x20, RZ ;  /* 0x0000002010007810 */ /* 0x040fe40007f3e0ff */
[----:B------:R-:W-:Y:S02]  /*2aa60*/  IADD3 R148, P2, R16, 0x40, RZ ;  /* 0x0000004010947810 */ /* 0x000fe40007f5e0ff */
[----:B------:R-:W-:Y:S02]  /*2aa70*/  LOP3.LUT R201, R0, 0x380, RZ, 0xc0, !PT ;  /* 0x0000038000c97812 */ /* 0x000fe400078ec0ff */
[C---:B------:R-:W-:Y:S01]  /*2aa80*/  IADD3 R146, P3, R16.reuse, 0x60, RZ ;  /* 0x0000006010927810 */ /* 0x040fe20007f7e0ff */
[----:B------:R-:W-:Y:S01]  /*2aa90*/  IMAD.X R197, RZ, RZ, R17, P1 ;  /* 0x000000ffffc57224 */ /* 0x000fe200008e0611 */
[----:B------:R-:W-:Y:S02]  /*2aaa0*/  SHF.R.U64 R201, R201, 0x3, RZ ;  /* 0x00000003c9c97819 */ /* 0x000fe400000012ff */
[----:B------:R-:W-:-:S02]  /*2aab0*/  IADD3 R145, P0, R16, 0x4040, RZ ;  /* 0x0000404010917810 */ /* 0x000fc40007f1e0ff */
[----:B------:R-:W-:Y:S02]  /*2aac0*/  IADD3 R170, P1, R16, 0x4060, RZ ;  /* 0x0000406010aa7810 */ /* 0x000fe40007f3e0ff */
[----:B------:R-:W-:Y:S02]  /*2aad0*/  LOP3.LUT R178, R148, 0x380, RZ, 0xc0, !PT ;  /* 0x0000038094b27812 */ /* 0x000fe400078ec0ff */
[----:B------:R-:W-:Y:S02]  /*2aae0*/  LOP3.LUT R180, R146, 0x380, RZ, 0xc0, !PT ;  /* 0x0000038092b47812 */ /* 0x000fe400078ec0ff */
[----:B------:R-:W-:Y:S02]  /*2aaf0*/  LOP3.LUT R196, R201, R0, RZ, 0x3c, !PT ;  /* 0x00000000c9c47212 */ /* 0x000fe400078e3cff */
[----:B------:R-:W-:Y:S01]  /*2ab00*/  LOP3.LUT R0, R145, 0x380, RZ, 0xc0, !PT ;  /* 0x0000038091007812 */ /* 0x000fe200078ec0ff */
[----:B------:R-:W-:Y:S01]  /*2ab10*/  IMAD.X R181, RZ, RZ, R17, P1 ;  /* 0x000000ffffb57224 */ /* 0x000fe200008e0611 */
[----:B------:R-:W-:-:S02]  /*2ab20*/  IADD3 R20, P4, R16, 0x4000, RZ ;  /* 0x0000400010147810 */ /* 0x000fc40007f9e0ff */
[----:B------:R-:W-:Y:S02]  /*2ab30*/  SHF.R.U64 R203, R178, 0x3, RZ ;  /* 0x00000003b2cb7819 */ /* 0x000fe400000012ff */
[----:B-1----:R-:W-:Y:S02]  /*2ab40*/  IADD3 R120, P5, R16, 0x4020, RZ ;  /* 0x0000402010787810 */ /* 0x002fe40007fbe0ff */
[----:B------:R-:W-:Y:S01]  /*2ab50*/  SHF.R.U64 R205, R180, 0x3, RZ ;  /* 0x00000003b4cd7819 */ /* 0x000fe200000012ff */
[--C-:B------:R-:W-:Y:S01]  /*2ab60*/  IMAD.X R195, RZ, RZ, R17.reuse, P2 ;  /* 0x000000ffffc37224 */ /* 0x100fe200010e0611 */
[----:B------:R-:W-:Y:S01]  /*2ab70*/  IADD3 R190, P1, R16, 0xc020, RZ ;  /* 0x0000c02010be7810 */ /* 0x000fe20007f3e0ff */
[----:B------:R-:W-:Y:S01]  /*2ab80*/  IMAD.X R189, RZ, RZ, R17, P3 ;  /* 0x000000ffffbd7224 */ /* 0x000fe200018e0611 */
[----:B------:R-:W-:Y:S02]  /*2ab90*/  SHF.R.U64 R0, R0, 0x3, RZ ;  /* 0x0000000300007819 */ /* 0x000fe400000012ff */
[----:B------:R-:W-:-:S02]  /*2aba0*/  LOP3.LUT R21, R16, 0x380, RZ, 0xc0, !PT ;  /* 0x0000038010157812 */ /* 0x000fc400078ec0ff */
[----:B------:R-:W-:Y:S02]  /*2abb0*/  IADD3 R150, P2, R16, 0x8000, RZ ;  /* 0x0000800010967810 */ /* 0x000fe40007f5e0ff */
[----:B------:R-:W-:Y:S02]  /*2abc0*/  LOP3.LUT R194, R203, R148, RZ, 0x3c, !PT ;  /* 0x00000094cbc27212 */ /* 0x000fe400078e3cff */
[----:B------:R-:W-:Y:S02]  /*2abd0*/  LOP3.LUT R201, R20, 0x380, RZ, 0xc0, !PT ;  /* 0x0000038014c97812 */ /* 0x000fe400078ec0ff */
[----:B------:R-:W-:Y:S02]  /*2abe0*/  IADD3 R168, P3, R16, 0x8020, RZ ;  /* 0x0000802010a87810 */ /* 0x000fe40007f7e0ff */
[----:B------:R-:W-:Y:S02]  /*2abf0*/  LOP3.LUT R188, R205, R146, RZ, 0x3c, !PT ;  /* 0x00000092cdbc7212 */ /* 0x000fe400078e3cff */
[----:B------:R-:W-:Y:S01]  /*2ac00*/  LOP3.LUT R203, R120, 0x380, RZ, 0xc0, !PT ;  /* 0x0000038078cb7812 */ /* 0x000fe200078ec0ff */
[--C-:B------:R-:W-:Y:S01]  /*2ac10*/  IMAD.X R147, RZ, RZ, R17.reuse, P1 ;  /* 0x000000ffff937224 */ /* 0x100fe200008e0611 */
[----:B------:R-:W-:Y:S01]  /*2ac20*/  LOP3.LUT R205, R170, 0x380, RZ, 0xc0, !PT ;  /* 0x00000380aacd7812 */ /* 0x000fe200078ec0ff */
[--C-:B------:R-:W-:Y:S01]  /*2ac30*/  IMAD.X R183, RZ, RZ, R17.reuse, P0 ;  /* 0x000000ffffb77224 */ /* 0x100fe200000e0611 */
[----:B------:R-:W-:Y:S01]  /*2ac40*/  LOP3.LUT R182, R0, R145, RZ, 0x3c, !PT ;  /* 0x0000009100b67212 */ /* 0x000fe200078e3cff */
[----:B------:R-:W-:Y:S01]  /*2ac50*/  IMAD.X R187, RZ, RZ, R17, P4 ;  /* 0x000000ffffbb7224 */ /* 0x000fe200020e0611 */
[----:B------:R-:W-:-:S02]  /*2ac60*/  SHF.R.U64 R199, R21, 0x3, RZ ;  /* 0x0000000315c77819 */ /* 0x000fc400000012ff */
[----:B------:R-:W-:Y:S02]  /*2ac70*/  SHF.R.U64 R201, R201, 0x3, RZ ;  /* 0x00000003c9c97819 */ /* 0x000fe400000012ff */
[----:B------:R-:W-:Y:S02]  /*2ac80*/  LOP3.LUT R145, R150, 0x380, RZ, 0xc0, !PT ;  /* 0x0000038096917812 */ /* 0x000fe400078ec0ff */
[----:B------:R-:W-:Y:S01]  /*2ac90*/  ISETP.NE.U32.AND P1, PT, RZ, UR4, PT ;  /* 0x00000004ff007c0c */ /* 0x000fe2000bf25070 */
[--C-:B------:R-:W-:Y:S01]  /*2aca0*/  IMAD.X R185, RZ, RZ, R17.reuse, P5 ;  /* 0x000000ffffb97224 */ /* 0x100fe200028e0611 */
[C---:B------:R-:W-:Y:S01]  /*2acb0*/  IADD3 R165, P0, R16.reuse, 0xc000, RZ ;  /* 0x0000c00010a57810 */ /* 0x040fe20007f1e0ff */
[--C-:B------:R-:W-:Y:S01]  /*2acc0*/  IMAD.X R179, RZ, RZ, R17.reuse, P2 ;  /* 0x000000ffffb37224 */ /* 0x100fe200010e0611 */
[----:B------:R-:W-:Y:S01]  /*2acd0*/  SHF.R.U64 R203, R203, 0x3, RZ ;  /* 0x00000003cbcb7819 */ /* 0x000fe200000012ff */
[----:B------:R-:W-:Y:S01]  /*2ace0*/  IMAD.X R171, RZ, RZ, R17, P3 ;  /* 0x000000ffffab7224 */ /* 0x000fe200018e0611 */
[----:B------:R-:W-:-:S02]  /*2acf0*/  IADD3 R200, P4, R16, 0x8040, RZ ;  /* 0x0000804010c87810 */ /* 0x000fc40007f9e0ff */
[----:B------:R-:W-:Y:S02]  /*2ad00*/  SHF.R.U64 R205, R205, 0x3, RZ ;  /* 0x00000003cdcd7819 */ /* 0x000fe400000012ff */
[C---:B------:R-:W-:Y:S02]  /*2ad10*/  IADD3 R198, P5, R16.reuse, 0x8060, RZ ;  /* 0x0000806010c67810 */ /* 0x040fe40007fbe0ff */
[C---:B------:R-:W-:Y:S02]  /*2ad20*/  IADD3 R193, P2, R16.reuse, 0xc040, RZ ;  /* 0x0000c04010c17810 */ /* 0x040fe40007f5e0ff */
[----:B------:R-:W-:Y:S02]  /*2ad30*/  IADD3 R177, P3, R16, 0xc060, RZ ;  /* 0x0000c06010b17810 */ /* 0x000fe40007f7e0ff */
[----:B------:R-:W-:Y:S02]  /*2ad40*/  LOP3.LUT R16, R199, R16, RZ, 0x3c, !PT ;  /* 0x00000010c7107212 */ /* 0x000fe400078e3cff */
[----:B------:R-:W-:-:S02]  /*2ad50*/  LOP3.LUT R186, R201, R20, RZ, 0x3c, !PT ;  /* 0x00000014c9ba7212 */ /* 0x000fc400078e3cff */
[----:B------:R-:W-:Y:S02]  /*2ad60*/  SHF.R.U64 R145, R145, 0x3, RZ ;  /* 0x0000000391917819 */ /* 0x000fe400000012ff */
[----:B------:R-:W-:Y:S01]  /*2ad70*/  ISETP.NE.AND.EX P1, PT, RZ, UR5, PT, P1 ;  /* 0x00000005ff007c0c */ /* 0x000fe2000bf25310 */
[----:B------:R-:W-:Y:S01]  /*2ad80*/  ULDC.64 UR4, c[0x0][0xd08] ;  /* 0x0003420000047ab9 */ /* 0x000fe20000000a00 */
[----:B------:R-:W-:Y:S01]  /*2ad90*/  LOP3.LUT R184, R203, R120, RZ, 0x3c, !PT ;  /* 0x00000078cbb87212 */ /* 0x000fe200078e3cff */
[----:B------:R-:W-:Y:S01]  /*2ada0*/  IMAD.X R149, RZ, RZ, R17, P0 ;  /* 0x000000ffff957224 */ /* 0x000fe200000e0611 */
[----:B------:R-:W-:Y:S02]  /*2adb0*/  LOP3.LUT R201, R168, 0x380, RZ, 0xc0, !PT ;  /* 0x00000380a8c97812 */ /* 0x000fe400078ec0ff */
[----:B------:R-:W-:Y:S02]  /*2adc0*/  LOP3.LUT R180, R205, R170, RZ, 0x3c, !PT ;  /* 0x000000aacdb47212 */ /* 0x000fe400078e3cff */
[----:B------:R-:W-:-:S02]  /*2add0*/  LOP3.LUT R203, R200, 0x380, RZ, 0xc0, !PT ;  /* 0x00000380c8cb7812 */ /* 0x000fc400078ec0ff */
[----:B------:R-:W-:Y:S02]  /*2ade0*/  LOP3.LUT R205, R198, 0x380, RZ, 0xc0, !PT ;  /* 0x00000380c6cd7812 */ /* 0x000fe400078ec0ff */
[----:B------:R-:W-:Y:S02]  /*2adf0*/  ISETP.NE.U32.AND P0, PT, RZ, UR4, PT ;  /* 0x00000004ff007c0c */ /* 0x000fe4000bf05070 */
[----:B------:R-:W-:Y:S02]  /*2ae00*/  LOP3.LUT R178, R145, R150, RZ, 0x3c, !PT ;  /* 0x0000009691b27212 */ /* 0x000fe400078e3cff */
[----:B------:R-:W-:Y:S02]  /*2ae10*/  LOP3.LUT R0, R165, 0x380, RZ, 0xc0, !PT ;  /* 0x00000380a5007812 */ /* 0x000fe400078ec0ff */
[----:B------:R-:W-:Y:S02]  /*2ae20*/  MOV R16, R16 ;  /* 0x0000001000107202 */ /* 0x000fe40000000f00 */
[----:B------:R-:W-:-:S02]  /*2ae30*/  SHF.R.U64 R201, R201, 0x3, RZ ;  /* 0x00000003c9c97819 */ /* 0x000fc400000012ff */
[----:B------:R-:W-:Y:S02]  /*2ae40*/  LOP3.LUT R145, R190, 0x380, RZ, 0xc0, !PT ;  /* 0x00000380be917812 */ /* 0x000fe400078ec0ff */
[----:B------:R-:W-:Y:S02]  /*2ae50*/  MOV R196, R196 ;  /* 0x000000c400c47202 */ /* 0x000fe40000000f00 */
[----:B------:R-:W-:Y:S02]  /*2ae60*/  SHF.R.U64 R203, R203, 0x3, RZ ;  /* 0x00000003cbcb7819 */ /* 0x000fe400000012ff */
[----:B------:R-:W-:Y:S02]  /*2ae70*/  LOP3.LUT R20, R193, 0x380, RZ, 0xc0, !PT ;  /* 0x00000380c1147812 */ /* 0x000fe400078ec0ff */
[----:B------:R-:W-:Y:S02]  /*2ae80*/  MOV R194, R194 ;  /* 0x000000c200c27202 */ /* 0x000fe40000000f00 */
[----:B------:R-:W-:-:S02]  /*2ae90*/  SHF.R.U64 R205, R205, 0x3, RZ ;  /* 0x00000003cdcd7819 */ /* 0x000fc400000012ff */
[----:B------:R-:W-:Y:S02]  /*2aea0*/  LOP3.LUT R120, R177, 0x380, RZ, 0xc0, !PT ;  /* 0x00000380b1787812 */ /* 0x000fe400078ec0ff */
[----:B------:R-:W-:Y:S02]  /*2aeb0*/  MOV R188, R188 ;  /* 0x000000bc00bc7202 */ /* 0x000fe40000000f00 */
[----:B------:R-:W-:Y:S01]  /*2aec0*/  ISETP.NE.AND.EX P0, PT, RZ, UR5, PT, P0 ;  /* 0x00000005ff007c0c */ /* 0x000fe2000bf05300 */
[----:B------:R-:W-:Y:S01]  /*2aed0*/  IMAD.X R169, RZ, RZ, R17, P4 ;  /* 0x000000ffffa97224 */ /* 0x000fe200020e0611 */
[----:B------:R-:W-:Y:S02]  /*2aee0*/  SHF.R.U64 R0, R0, 0x3, RZ ;  /* 0x0000000300007819 */ /* 0x000fe400000012ff */
[----:B------:R-:W-:Y:S02]  /*2aef0*/  MOV R186, R186 ;  /* 0x000000ba00ba7202 */ /* 0x000fe40000000f00 */
        /* <DEDUP_REMOVED lines=23> */
[----:B------:R-:W-:Y:S02]  /*2b070*/  F2FP.F16.F32.PACK_AB R107, R103, R102 ;  /* 0x00000066676b723e */ /* 0x000fe400000000ff */
[----:B------:R-:W-:Y:S01]  /*2b080*/  F2FP.F16.F32.PACK_AB R88, R89, R88 ;  /* 0x000000585958723e */ /* 0x000fe200000000ff */
[----:B------:R-:W-:Y:S01]  /*2b090*/  IMAD.X R151, RZ, RZ, R17, P5 ;  /* 0x000000ffff977224 */ /* 0x000fe200028e0611 */
[----:B------:R-:W-:Y:S01]  /*2b0a0*/  LOP3.LUT R170, R201, R168, RZ, 0x3c, !PT ;  /* 0x000000a8c9aa7212 */ /* 0x000fe200078e3cff */
[----:B------:R1:W-:Y:S01]  /*2b0b0*/  STSM.16.M88.4 [R196], R132 ;  /* 0x00000084c4007844 */ /* 0x0003e20000000200 */
[----:B------:R-:W-:Y:S02]  /*2b0c0*/  SHF.R.U64 R145, R145, 0x3, RZ ;  /* 0x0000000391917819 */ /* 0x000fe400000012ff */
[----:B------:R-:W-:-:S02]  /*2b0d0*/  MOV R184, R184 ;  /* 0x000000b800b87202 */ /* 0x000fc40000000f00 */
[----:B------:R-:W-:Y:S02]  /*2b0e0*/  F2FP.F16.F32.PACK_AB R98, R93, R92 ;  /* 0x0000005c5d62723e */ /* 0x000fe400000000ff */
[----:B------:R-:W-:Y:S02]  /*2b0f0*/  F2FP.F16.F32.PACK_AB R99, R95, R94 ;  /* 0x0000005e5f63723e */ /* 0x000fe400000000ff */
[----:B------:R-:W-:Y:S02]  /*2b100*/  F2FP.F16.F32.PACK_AB R89, R91, R90 ;  /* 0x0000005a5b59723e */ /* 0x000fe400000000ff */
[----:B------:R-:W-:Y:S01]  /*2b110*/  F2FP.F16.F32.PACK_AB R80, R81, R80 ;  /* 0x000000505150723e */ /* 0x000fe200000000ff */
[----:B------:R1:W-:Y:S01]  /*2b120*/  STSM.16.M88.4 [R194], R124 ;  /* 0x0000007cc2007844 */ /* 0x0003e20000000200 */
[----:B------:R-:W-:Y:S02]  /*2b130*/  LOP3.LUT R168, R203, R200, RZ, 0x3c, !PT ;  /* 0x000000c8cba87212 */ /* 0x000fe400078e3cff */
[----:B------:R-:W-:-:S02]  /*2b140*/  SHF.R.U64 R20, R20, 0x3, RZ ;  /* 0x0000000314147819 */ /* 0x000fc400000012ff */
[----:B------:R-:W-:Y:S02]  /*2b150*/  MOV R182, R182 ;  /* 0x000000b600b67202 */ /* 0x000fe40000000f00 */
[----:B------:R-:W-:Y:S02]  /*2b160*/  F2FP.F16.F32.PACK_AB R90, R85, R84 ;  /* 0x00000054555a723e */ /* 0x000fe400000000ff */
[----:B------:R-:W-:Y:S02]  /*2b170*/  F2FP.F16.F32.PACK_AB R91, R87, R86 ;  /* 0x00000056575b723e */ /* 0x000fe400000000ff */
[----:B------:R-:W-:Y:S02]  /*2b180*/  F2FP.F16.F32.PACK_AB R81, R83, R82 ;  /* 0x000000525351723e */ /* 0x000fe400000000ff */
[----:B------:R-:W-:Y:S01]  /*2b190*/  F2FP.F16.F32.PACK_AB R72, R73, R72 ;  /* 0x000000484948723e */ /* 0x000fe200000000ff */
[----:B------:R1:W-:Y:S01]  /*2b1a0*/  STSM.16.M88.4 [R188], R112 ;  /* 0x00000070bc007844 */ /* 0x0003e20000000200 */
[----:B------:R-:W-:-:S02]  /*2b1b0*/  LOP3.LUT R150, R205, R198, RZ, 0x3c, !PT ;  /* 0x000000c6cd967212 */ /* 0x000fc400078e3cff */
[----:B------:R-:W-:Y:S02]  /*2b1c0*/  SHF.R.U64 R120, R120, 0x3, RZ ;  /* 0x0000000378787819 */ /* 0x000fe400000012ff */
[----:B------:R-:W-:Y:S02]  /*2b1d0*/  MOV R180, R180 ;  /* 0x000000b400b47202 */ /* 0x000fe40000000f00 */
[----:B------:R-:W-:Y:S02]  /*2b1e0*/  F2FP.F16.F32.PACK_AB R82, R77, R76 ;  /* 0x0000004c4d52723e */ /* 0x000fe400000000ff */
[----:B------:R-:W-:Y:S02]  /*2b1f0*/  F2FP.F16.F32.PACK_AB R83, R79, R78 ;  /* 0x0000004e4f53723e */ /* 0x000fe400000000ff */
[----:B------:R-:W-:Y:S02]  /*2b200*/  F2FP.F16.F32.PACK_AB R73, R75, R74 ;  /* 0x0000004a4b49723e */ /* 0x000fe400000000ff */
[----:B------:R-:W-:Y:S01]  /*2b210*/  F2FP.F16.F32.PACK_AB R64, R65, R64 ;  /* 0x000000404140723e */ /* 0x000fe200000000ff */
[----:B------:R-:W-:Y:S01]  /*2b220*/  IMAD.X R21, RZ, RZ, R17, P2 ;  /* 0x000000ffff157224 */ /* 0x000fe200010e0611 */
[----:B------:R-:W-:Y:S01]  /*2b230*/  LOP3.LUT R148, R0, R165, RZ, 0x3c, !PT ;  /* 0x000000a500947212 */ /* 0x000fe200078e3cff */
[----:B------:R1:W-:Y:S01]  /*2b240*/  STSM.16.M88.4 [R186], R104 ;  /* 0x00000068ba007844 */ /* 0x0003e20000000200 */
[----:B------:R-:W-:-:S02]  /*2b250*/  MOV R178, R178 ;  /* 0x000000b200b27202 */ /* 0x000fc40000000f00 */
        /* <DEDUP_REMOVED lines=12> */
[----:B------:R1:W-:Y:S01]  /*2b320*/  STSM.16.M88.4 [R182], R88 ;  /* 0x00000058b6007844 */ /* 0x0003e20000000200 */
[----:B------:R-:W-:Y:S02]  /*2b330*/  LOP3.LUT R20, R20, R193, RZ, 0x3c, !PT ;  /* 0x000000c114147212 */ /* 0x000fe400078e3cff */
        /* <DEDUP_REMOVED lines=13> */
[----:B------:R-:W-:Y:S01]  /*2b410*/  MOV R148, R148 ;  /* 0x0000009400947202 */ /* 0x000fe20000000f00 */
[----:B------:R-:W2:Y:S01]  /*2b420*/  LDC.64 R44, c[0x0][0xd00] ;  /* 0x00034000ff2c7b82 */ /* 0x000ea20000000a00 */
[----:B------:R-:W-:-:S02]  /*2b430*/  F2FP.F16.F32.PACK_AB R42, R37, R36 ;  /* 0x00000024252a723e */ /* 0x000fc400000000ff */
[----:B------:R-:W-:Y:S02]  /*2b440*/  F2FP.F16.F32.PACK_AB R43, R39, R38 ;  /* 0x00000026272b723e */ /* 0x000fe400000000ff */
[----:B------:R-:W-:Y:S02]  /*2b450*/  F2FP.F16.F32.PACK_AB R33, R35, R34 ;  /* 0x000000222321723e */ /* 0x000fe400000000ff */
[----:B------:R-:W-:Y:S01]  /*2b460*/  F2FP.F16.F32.PACK_AB R24, R25, R24 ;  /* 0x000000181918723e */ /* 0x000fe200000000ff */
        /* <DEDUP_REMOVED lines=10> */
[----:B------:R-:W-:Y:S01]  /*2b510*/  F2FP.F16.F32.PACK_AB R9, R11, R10 ;  /* 0x0000000a0b09723e */ /* 0x000fe200000000ff */
[----:B------:R1:W-:Y:S01]  /*2b520*/  STSM.16.M88.4 [R150], R48 ;  /* 0x0000003096007844 */ /* 0x0003e20000000200 */
[----:B------:R-:W-:Y:S01]  /*2b530*/  MOV R198, R198 ;  /* 0x000000c600c67202 */ /* 0x000fe20000000f00 */
[----:B------:R-:W-:Y:S01]  /*2b540*/  ULDC UR4, c[0x0][0xb88] ;  /* 0x0002e20000047ab9 */ /* 0x000fe20000000800 */
[----:B------:R-:W-:Y:S01]  /*2b550*/  F2FP.F16.F32.PACK_AB R10, R5, R4 ;  /* 0x00000004050a723e */ /* 0x000fe200000000ff */
[----:B0-----:R-:W-:Y:S01]  /*2b560*/  IMAD.MOV.U32 R16, RZ, RZ, RZ ;  /* 0x000000ffff107224 */ /* 0x001fe200078e00ff */
[----:B------:R-:W-:Y:S01]  /*2b570*/  F2FP.F16.F32.PACK_AB R11, R7, R6 ;  /* 0x00000006070b723e */ /* 0x000fe200000000ff */
[----:B------:R-:W0:Y:S01]  /*2b580*/  @P0 LDC.64 R4, c[0x0][0xd08] ;  /* 0x00034200ff040b82 */ /* 0x000e220000000a00 */
[----:B------:R1:W-:Y:S04]  /*2b590*/  STSM.16.M88.4 [R148], R40 ;  /* 0x0000002894007844 */ /* 0x0003e80000000200 */
[----:B------:R1:W-:Y:S01]  /*2b5a0*/  STSM.16.M88.4 [R146], R32 ;  /* 0x0000002092007844 */ /* 0x0003e20000000200 */
[----:B--2---:R-:W-:-:S02]  /*2b5b0*/  IMAD.WIDE R44, R213, 0x4, R44 ;  /* 0x00000004d52c7825 */ /* 0x004fc400078e022c */
[----:B------:R-:W2:Y:S01]  /*2b5c0*/  LDC R21, c[0x0][0xce8] ;  /* 0x00033a00ff157b82 */ /* 0x000ea20000000800 */
[----:B------:R1:W-:Y:S04]  /*2b5d0*/  STSM.16.M88.4 [R20], R24 ;  /* 0x0000001814007844 */ /* 0x0003e80000000200 */
[----:B------:R1:W-:Y:S03]  /*2b5e0*/  STSM.16.M88.4 [R198], R8 ;  /* 0x00000008c6007844 */ /* 0x0003e60000000200 */
[----:B------:R-:W-:Y:S01]  /*2b5f0*/  BAR.SYNC.DEFER_BLOCKING 0x1, 0x100 ;  /* 0x0044000000007b1d */ /* 0x000fe20000010000 */
[----:B------:R-:W-:Y:S02]  /*2b600*/  IMAD.U32 R0, RZ, RZ, UR4 ;  /* 0x00000004ff007e24 */ /* 0x000fe4000f8e00ff */
[----:B0-----:R-:W-:-:S03]  /*2b610*/  @P0 IMAD.WIDE R4, R213, 0x4, R4 ;  /* 0x00000004d5040825 */ /* 0x001fc600078e0204 */
[----:B------:R1:W5:Y:S04]  /*2b620*/  @P1 LDG.E R16, desc[UR42][R44.64] ;  /* 0x0000002a2c101981 */ /* 0x000368000c1e1900 */
[----:B------:R1:W5:Y:S01]  /*2b630*/  @P0 LDG.E R0, desc[UR42][R4.64] ;  /* 0x0000002a04000981 */ /* 0x000362000c1e1900 */
[----:B------:R-:W-:Y:S05]  /*2b640*/  @P0 BRA `(.L_x_12837) ;  /* 0x0000000000100947 */ /* 0x000fea0003800000 */
[----:B------:R-:W-:Y:S05]  /*2b650*/  @!P1 BRA `(.L_x_12837) ;  /* 0x00000000000c9947 */ /* 0x000fea0003800000 */
[----:B-1----:R-:W3:Y:S04]  /*2b660*/  LDG.E R5, desc[UR42][R44.64] ;  /* 0x0000002a2c057981 */ /* 0x002ee8000c1e1900 */
[----:B-----5:R-:W3:Y:S02]  /*2b670*/  LDG.E R0, desc[UR42][R44.64+0x4] ;  /* 0x0000042a2c007981 */ /* 0x020ee4000c1e1900 */
[----:B---3--:R-:W-:-:S07]  /*2b680*/  IMAD.IADD R0, R0, 0x1, -R5 ;  /* 0x0000000100007824 */ /* 0x008fce00078e0a05 */
.L_x_12837:
[----:B-12--5:R-:W-:Y:S01]  /*2b690*/  IMAD R20, R0, R21, RZ ;  /* 0x0000001500147224 */ /* 0x026fe200078e02ff */
[----:B------:R-:W-:Y:S01]  /*2b6a0*/  LOP3.LUT P0, RZ, R229, 0x3, RZ, 0xc0, !PT ;  /* 0x00000003e5ff7812 */ /* 0x000fe2000780c0ff */
[--C-:B------:R-:W-:Y:S01]  /*2b6b0*/  IMAD.IADD R15, R220, 0x1, R191.reuse ;  /* 0x00000001dc0f7824 */ /* 0x100fe200078e02bf */
[----:B------:R-:W-:Y:S01]  /*2b6c0*/  ISETP.NE.AND P2, PT, R21, 0x1, PT ;  /* 0x000000011500780c */ /* 0x000fe20003f45270 */
[----:B------:R-:W-:Y:S01]  /*2b6d0*/  IMAD.IADD R8, R232, 0x1, R191 ;  /* 0x00000001e8087824 */ /* 0x000fe200078e02bf */
[----:B------:R-:W-:Y:S02]  /*2b6e0*/  ULDC.64 UR4, c[0x0][0xc90] ;  /* 0x0003240000047ab9 */ /* 0x000fe40000000a00 */
[----:B------:R-:W-:-:S09]  /*2b6f0*/  ISETP.GE.OR P3, PT, R15, R20, P0 ;  /* 0x000000140f00720c */ /* 0x000fd20000766670 */
[----:B------:R-:W0:Y:S04]  /*2b700*/  @P2 LDC R5, c[0x0][0xcec] ;  /* 0x00033b00ff052b82 */ /* 0x000e280000000800 */
[----:B------:R-:W2:Y:S01]  /*2b710*/  @!P3 LDL R11, [R1+0x440] ;  /* 0x00044000010bb983 */ /* 0x000ea20000100800 */
[----:B------:R-:W-:Y:S01]  /*2b720*/  SHF.R.S32.HI R0, RZ, 0x1f, R192 ;  /* 0x0000001fff007819 */ /* 0x000fe200000114c0 */
[----:B------:R-:W-:Y:S01]  /*2b730*/  IMAD.MOV.U32 R4, RZ, RZ, R8 ;  /* 0x000000ffff047224 */ /* 0x000fe200078e0008 */
[----:B------:R-:W-:Y:S01]  /*2b740*/  SHF.R.S32.HI R17, RZ, 0x1f, R16 ;  /* 0x0000001fff117819 */ /* 0x000fe20000011410 */
[----:B------:R-:W1:Y:S01]  /*2b750*/  @P2 LDC R6, c[0x0][0xcf0] ;  /* 0x00033c00ff062b82 */ /* 0x000e620000000800 */
[----:B------:R-:W-:Y:S01]  /*2b760*/  SHF.R.S32.HI R76, RZ, 0x1f, R213 ;  /* 0x0000001fff4c7819 */ /* 0x000fe200000114d5 */
[----:B------:R-:W-:Y:S01]  /*2b770*/  IMAD R7, R0, UR4, RZ ;  /* 0x0000000400077c24 */ /* 0x000fe2000f8e02ff */
[----:B------:R-:W-:-:S02]  /*2b780*/  SEL R77, R213, RZ, !P1 ;  /* 0x000000ffd54d7207 */ /* 0x000fc40004800000 */
[----:B------:R-:W-:-:S03]  /*2b790*/  SEL R76, R76, RZ, !P1 ;  /* 0x000000ff4c4c7207 */ /* 0x000fc60004800000 */
[----:B------:R-:W3:Y:S01]  /*2b7a0*/  @P2 LDC R79, c[0x0][0xcec] ;  /* 0x00033b00ff4f2b82 */ /* 0x000ee20000000800 */
[----:B0-----:R-:W-:-:S07]  /*2b7b0*/  @P2 IMAD.HI.U32 R5, R8, R5, RZ ;  /* 0x0000000508052227 */ /* 0x001fce00078e00ff */
[----:B------:R-:W0:Y:S01]  /*2b7c0*/  @P2 LDC R81, c[0x0][0xcf0] ;  /* 0x00033c00ff512b82 */ /* 0x000e220000000800 */
[----:B-1----:R-:W-:Y:S01]  /*2b7d0*/  @P2 SHF.R.U32.HI R4, RZ, R6, R5 ;  /* 0x00000006ff042219 */ /* 0x002fe20000011605 */
[C---:B------:R-:W-:Y:S02]  /*2b7e0*/  IMAD R5, R192.reuse, UR5, R7 ;  /* 0x00000005c0057c24 */ /* 0x040fe4000f8e0207 */
[----:B------:R-:W-:Y:S01]  /*2b7f0*/  IMAD.WIDE.U32 R6, R192, UR4, R16 ;  /* 0x00000004c0067c25 */ /* 0x000fe2000f8e0010 */
[----:B------:R-:W-:Y:S01]  /*2b800*/  ULDC.64 UR4, c[0x0][0xc98] ;  /* 0x0003260000047ab9 */ /* 0x000fe20000000a00 */
[--C-:B------:R-:W-:Y:S02]  /*2b810*/  SHF.R.S32.HI R13, RZ, 0x1f, R4.reuse ;  /* 0x0000001fff0d7819 */ /* 0x100fe40000011404 */
[----:B------:R-:W-:Y:S02]  /*2b820*/  IMAD.MOV R9, RZ, RZ, -R4 ;  /* 0x000000ffff097224 */ /* 0x000fe400078e0a04 */
[----:B------:R-:W-:-:S02]  /*2b830*/  IMAD.IADD R7, R7, 0x1, R5 ;  /* 0x0000000107077824 */ /* 0x000fc400078e0205 */
[----:B------:R-:W-:Y:S02]  /*2b840*/  IMAD R9, R21, R9, R8 ;  /* 0x0000000915097224 */ /* 0x000fe400078e0208 */
[----:B------:R-:W-:Y:S02]  /*2b850*/  IMAD R8, R76, UR4, RZ ;  /* 0x000000044c087c24 */ /* 0x000fe4000f8e02ff */
[----:B------:R-:W-:Y:S01]  /*2b860*/  IMAD.WIDE.U32 R6, R77, UR4, R6 ;  /* 0x000000044d067c25 */ /* 0x000fe2000f8e0006 */
[----:B------:R-:W-:-:S03]  /*2b870*/  SHF.R.S32.HI R5, RZ, 0x1f, R9 ;  /* 0x0000001fff057819 */ /* 0x000fc60000011409 */
[----:B------:R-:W-:Y:S01]  /*2b880*/  IMAD R8, R77, UR5, R8 ;  /* 0x000000054d087c24 */ /* 0x000fe2000f8e0208 */
[----:B------:R-:W-:Y:S01]  /*2b890*/  IADD3 R4, P1, R4, R6, RZ ;  /* 0x0000000604047210 */ /* 0x000fe20007f3e0ff */
[----:B------:R-:W-:Y:S02]  /*2b8a0*/  ULDC.64 UR4, c[0x0][0xc88] ;  /* 0x0003220000047ab9 */ /* 0x000fe40000000a00 */
[----:B------:R-:W-:Y:S01]  /*2b8b0*/  IMAD R6, R5, UR4, RZ ;  /* 0x0000000405067c24 */ /* 0x000fe2000f8e02ff */
[----:B------:R-:W-:-:S03]  /*2b8c0*/  IADD3.X R5, R13, R7, R8, P1, !PT ;  /* 0x000000070d057210 */ /* 0x000fc60000ffe408 */
[C---:B------:R-:W-:Y:S02]  /*2b8d0*/  IMAD R7, R9.reuse, UR5, R6 ;  /* 0x0000000509077c24 */ /* 0x040fe4000f8e0206 */
[----:B------:R-:W-:Y:S01]  /*2b8e0*/  IMAD.WIDE.U32 R4, R9, UR4, R4 ;  /* 0x0000000409047c25 */ /* 0x000fe2000f8e0004 */
[----:B------:R-:W-:-:S03]  /*2b8f0*/  ULDC.64 UR4, c[0x0][0xc50] ;  /* 0x0003140000047ab9 */ /* 0x000fc60000000a00 */
[----:B------:R-:W-:Y:S01]  /*2b900*/  IMAD.IADD R5, R5, 0x1, R7 ;  /* 0x0000000105057824 */ /* 0x000fe200078e0207 */
[----:B------:R-:W-:-:S04]  /*2b910*/  LEA R10, P1, R4, UR4, 0x2 ;  /* 0x00000004040a7c11 */ /* 0x000fc8000f8210ff */
[----:B------:R-:W-:Y:S01]  /*2b920*/  LEA.HI.X R4, R4, UR5, R5, 0x2, P1 ;  /* 0x0000000504047c11 */ /* 0x000fe200088f1405 */
[----:B------:R-:W-:Y:S01]  /*2b930*/  SHFL.IDX PT, R6, R10, RZ, 0x1c1f ;  /* 0x001c1fff0a067589 */ /* 0x000fe200000e0000 */
[----:B------:R-:W-:Y:S01]  /*2b940*/  VIADD R5, R15, 0x8 ;  /* 0x000000080f057836 */ /* 0x000fe20000000000 */
[----:B------:R-:W-:Y:S02]  /*2b950*/  ULDC.64 UR4, c[0x0][0xba0] ;  /* 0x0002e80000047ab9 */ /* 0x000fe40000000a00 */
[----:B------:R-:W2:Y:S02]  /*2b960*/  SHFL.IDX PT, R7, R4, RZ, 0x1c1f ;  /* 0x001c1fff04077589 */ /* 0x000ea400000e0000 */
[----:B------:R-:W-:Y:S02]  /*2b970*/  ISETP.GE.OR P0, PT, R5, R20, P0 ;  /* 0x000000140500720c */ /* 0x000fe40000706670 */
[----:B--2---:R1:W-:Y:S11]  /*2b980*/  @!P3 ST.E desc[UR42][R6.64], R11 ;  /* 0x0000000b0600b985 */ /* 0x0043f6000c10192a */
[----:B------:R-:W2:Y:S01]  /*2b990*/  @!P0 LDL R59, [R1+0x444] ;  /* 0x00044400013b8983 */ /* 0x000ea20000100800 */
[----:B------:R-:W-:-:S03]  /*2b9a0*/  IMAD R5, R223, 0x40, R161 ;  /* 0x00000040df057824 */ /* 0x000fc600078e02a1 */
[----:B------:R-:W-:Y:S01]  /*2b9b0*/  SHFL.IDX PT, R54, R10, 0x1, 0x1c1f ;  /* 0x003c1f000a367f89 */ /* 0x000fe200000e0000 */
[----:B------:R-:W-:-:S03]  /*2b9c0*/  IMAD.WIDE R2, R5, 0x2, R2 ;  /* 0x0000000205027825 */ /* 0x000fc600078e0202 */
[----:B------:R4:W2:Y:S01]  /*2b9d0*/  SHFL.IDX PT, R55, R4, 0x1, 0x1c1f ;  /* 0x003c1f0004377f89 */ /* 0x0008a200000e0000 */
[C---:B------:R-:W-:Y:S02]  /*2b9e0*/  IADD3 R25, P4, R2.reuse, 0x3000, RZ ;  /* 0x0000300002197810 */ /* 0x040fe40007f9e0ff */
[C---:B------:R-:W-:Y:S02]  /*2b9f0*/  IADD3 R9, P1, R2.reuse, 0x1000, RZ ;  /* 0x0000100002097810 */ /* 0x040fe40007f3e0ff */
[----:B------:R-:W-:Y:S02]  /*2ba00*/  IADD3 R13, P5, R2, 0x2000, RZ ;  /* 0x00002000020d7810 */ /* 0x000fe40007fbe0ff */
[----:B------:R-:W-:Y:S02]  /*2ba10*/  LOP3.LUT R24, R25, 0x380, RZ, 0xc0, !PT ;  /* 0x0000038019187812 */ /* 0x000fe400078ec0ff */
[----:B------:R-:W-:Y:S02]  /*2ba20*/  LOP3.LUT R8, R9, 0x380, RZ, 0xc0, !PT ;  /* 0x0000038009087812 */ /* 0x000fe400078ec0ff */
[----:B------:R-:W-:-:S02]  /*2ba30*/  LOP3.LUT R12, R13, 0x380, RZ, 0xc0, !PT ;  /* 0x000003800d0c7812 */ /* 0x000fc400078ec0ff */
        /* <DEDUP_REMOVED lines=51> */
[C---:B------:R-:W-:Y:S01]  /*2bd70*/  IADD3 R65, P1, R2.reuse, 0xd000, RZ ;  /* 0x0000d00002417810 */ /* 0x040fe20007f3e0ff */
[----:B------:R-:W-:Y:S01]  /*2bd80*/  IMAD.X R73, RZ, RZ, R3, P4 ;  /* 0x000000ffff497224 */ /* 0x000fe200020e0603 */
[C---:B------:R-:W-:Y:S02]  /*2bd90*/  IADD3 R69, P5, R2.reuse, 0xe000, RZ ;  /* 0x0000e00002457810 */ /* 0x040fe40007fbe0ff */
[----:B-1----:R-:W-:Y:S02]  /*2bda0*/  LOP3.LUT R7, R2, 0x380, RZ, 0xc0, !PT ;  /* 0x0000038002077812 */ /* 0x002fe400078ec0ff */
[----:B----4-:R-:W-:Y:S02]  /*2bdb0*/  LOP3.LUT R4, R5, 0x380, RZ, 0xc0, !PT ;  /* 0x0000038005047812 */ /* 0x010fe400078ec0ff */
        /* <DEDUP_REMOVED lines=8> */
[----:B------:R-:W-:Y:S02]  /*2be40*/  LOP3.LUT R2, R7, R2, RZ, 0x3c, !PT ;  /* 0x0000000207027212 */ /* 0x000fe400078e3cff */
[----:B------:R-:W-:Y:S01]  /*2be50*/  LOP3.LUT R60, R60, R61, RZ, 0x3c, !PT ;  /* 0x0000003d3c3c7212 */ /* 0x000fe200078e3cff */
[--C-:B------:R-:W-:Y:S01]  /*2be60*/  IMAD.X R61, RZ, RZ, R3.reuse, P3 ;  /* 0x000000ffff3d7224 */ /* 0x100fe200018e0603 */
[----:B------:R-:W-:Y:S01]  /*2be70*/  LOP3.LUT R64, R64, R65, RZ, 0x3c, !PT ;  /* 0x0000004140407212 */ /* 0x000fe200078e3cff */
[--C-:B------:R-:W-:Y:S01]  /*2be80*/  IMAD.X R65, RZ, RZ, R3.reuse, P1 ;  /* 0x000000ffff417224 */ /* 0x100fe200008e0603 */
[----:B------:R-:W-:Y:S01]  /*2be90*/  LOP3.LUT R68, R68, R69, RZ, 0x3c, !PT ;  /* 0x0000004544447212 */ /* 0x000fe200078e3cff */
[----:B------:R-:W-:Y:S01]  /*2bea0*/  IMAD.X R69, RZ, RZ, R3, P5 ;  /* 0x000000ffff457224 */ /* 0x000fe200028e0603 */
[----:B------:R-:W-:Y:S01]  /*2beb0*/  LOP3.LUT R72, R4, R5, RZ, 0x3c, !PT ;  /* 0x0000000504487212 */ /* 0x000fe200078e3cff */
[----:B------:R-:W-:-:S02]  /*2bec0*/  IMAD.IADD R78, R224, 0x1, R191 ;  /* 0x00000001e04e7824 */ /* 0x000fc400078e02bf */
[----:B------:R-:W-:Y:S01]  /*2bed0*/  IMAD.IADD R191, R223, 0x1, R191 ;  /* 0x00000001dfbf7824 */ /* 0x000fe200078e02bf */
[----:B------:R-:W-:Y:S01]  /*2bee0*/  BSSY B1, `(.L_x_12838) ;  /* 0x0000056000017945 */ /* 0x000fe20003800000 */
[----:B--2---:R1:W-:Y:S04]  /*2bef0*/  @!P0 ST.E desc[UR42][R54.64], R59 ;  /* 0x0000003b36008985 */ /* 0x0043e8000c10192a */
[----:B------:R2:W5:Y:S04]  /*2bf00*/  LD.E.128 R4, desc[UR42][R2.64] ;  /* 0x0000002a02047980 */ /* 0x000568000c101d00 */
        /* <DEDUP_REMOVED lines=9> */
[----:B------:R-:W-:Y:S01]  /*2bfa0*/  IMAD R17, R0, UR4, RZ ;  /* 0x0000000400117c24 */ /* 0x000fe2000f8e02ff */
[----:B------:R-:W5:Y:S01]  /*2bfb0*/  LD.E.128 R32, desc[UR42][R32.64] ;  /* 0x0000002a20207980 */ /* 0x000f62000c101d00 */
[----:B------:R-:W-:-:S03]  /*2bfc0*/  IMAD.WIDE.U32 R2, R192, UR4, R2 ;  /* 0x00000004c0027c25 */ /* 0x000fc6000f8e0002 */
[----:B------:R-:W5:Y:S01]  /*2bfd0*/  LD.E.128 R36, desc[UR42][R36.64] ;  /* 0x0000002a24247980 */ /* 0x000f62000c101d00 */
[----:B------:R-:W-:Y:S01]  /*2bfe0*/  IMAD R17, R192, UR5, R17 ;  /* 0x00000005c0117c24 */ /* 0x000fe2000f8e0211 */
[----:B------:R-:W-:Y:S01]  /*2bff0*/  ULDC.64 UR4, c[0x0][0xbf0] ;  /* 0x0002fc0000047ab9 */ /* 0x000fe20000000a00 */
[----:B---3--:R-:W-:Y:S01]  /*2c000*/  @P2 IMAD.HI.U32 R0, R78, R79, RZ ;  /* 0x0000004f4e002227 */ /* 0x008fe200078e00ff */
[----:B------:R-:W5:Y:S03]  /*2c010*/  LD.E.128 R40, desc[UR42][R40.64] ;  /* 0x0000002a28287980 */ /* 0x000f66000c101d00 */
[----:B------:R-:W-:Y:S01]  /*2c020*/  IMAD.IADD R3, R3, 0x1, R17 ;  /* 0x0000000103037824 */ /* 0x000fe200078e0211 */
[----:B------:R-:W5:Y:S01]  /*2c030*/  LD.E.128 R44, desc[UR42][R44.64] ;  /* 0x0000002a2c2c7980 */ /* 0x000f62000c101d00 */
[----:B------:R-:W-:Y:S01]  /*2c040*/  IMAD.MOV.U32 R17, RZ, RZ, R78 ;  /* 0x000000ffff117224 */ /* 0x000fe200078e004e */
[----:B0-----:R-:W-:Y:S01]  /*2c050*/  @P2 SHF.R.U32.HI R17, RZ, R81, R0 ;  /* 0x00000051ff112219 */ /* 0x001fe20000011600 */
[----:B------:R-:W-:Y:S01]  /*2c060*/  IMAD R76, R76, UR4, RZ ;  /* 0x000000044c4c7c24 */ /* 0x000fe2000f8e02ff */
[----:B------:R-:W5:Y:S02]  /*2c070*/  LD.E.128 R48, desc[UR42][R48.64] ;  /* 0x0000002a30307980 */ /* 0x000f64000c101d00 */
[--C-:B------:R-:W-:Y:S01]  /*2c080*/  SHF.R.S32.HI R0, RZ, 0x1f, R17.reuse ;  /* 0x0000001fff007819 */ /* 0x100fe20000011411 */
[----:B------:R-:W-:Y:S01]  /*2c090*/  IMAD.MOV R16, RZ, RZ, -R17 ;  /* 0x000000ffff107224 */ /* 0x000fe200078e0a11 */
[----:B-1----:R-:W5:Y:S01]  /*2c0a0*/  LD.E.128 R52, desc[UR42][R52.64] ;  /* 0x0000002a34347980 */ /* 0x002f62000c101d00 */
[----:B------:R-:W-:-:S02]  /*2c0b0*/  IMAD R79, R77, UR5, R76 ;  /* 0x000000054d4f7c24 */ /* 0x000fc4000f8e024c */
[----:B------:R-:W-:Y:S01]  /*2c0c0*/  IMAD.WIDE.U32 R2, R77, UR4, R2 ;  /* 0x000000044d027c25 */ /* 0x000fe2000f8e0002 */
[----:B------:R-:W-:Y:S01]  /*2c0d0*/  ULDC.64 UR4, c[0x0][0xbe0] ;  /* 0x0002f80000047ab9 */ /* 0x000fe20000000a00 */
[----:B------:R-:W5:Y:S02]  /*2c0e0*/  LD.E.128 R56, desc[UR42][R56.64] ;  /* 0x0000002a38387980 */ /* 0x000f64000c101d00 */
[----:B------:R-:W-:Y:S02]  /*2c0f0*/  IMAD R0, R0, UR4, RZ ;  /* 0x0000000400007c24 */ /* 0x000fe4000f8e02ff */
[----:B------:R-:W-:Y:S01]  /*2c100*/  IMAD R21, R21, R16, R78 ;  /* 0x0000001015157224 */ /* 0x000fe200078e024e */
[----:B------:R-:W5:Y:S01]  /*2c110*/  LD.E.128 R60, desc[UR42][R60.64] ;  /* 0x0000002a3c3c7980 */ /* 0x000f62000c101d00 */
[----:B------:R-:W-:-:S03]  /*2c120*/  IMAD.IADD R3, R3, 0x1, R79 ;  /* 0x0000000103037824 */ /* 0x000fc600078e024f */
[----:B------:R-:W5:Y:S01]  /*2c130*/  LD.E.128 R64, desc[UR42][R64.64] ;  /* 0x0000002a40407980 */ /* 0x000f62000c101d00 */
[----:B------:R-:W-:-:S03]  /*2c140*/  IMAD R77, R17, UR5, R0 ;  /* 0x00000005114d7c24 */ /* 0x000fc6000f8e0200 */
[----:B------:R-:W5:Y:S01]  /*2c150*/  LD.E.128 R68, desc[UR42][R68.64] ;  /* 0x0000002a44447980 */ /* 0x000f62000c101d00 */
[----:B------:R-:W-:-:S03]  /*2c160*/  SHF.R.S32.HI R0, RZ, 0x1f, R21 ;  /* 0x0000001fff007819 */ /* 0x000fc60000011415 */
[----:B------:R-:W5:Y:S01]  /*2c170*/  LD.E.128 R72, desc[UR42][R72.64] ;  /* 0x0000002a48487980 */ /* 0x000f62000c101d00 */
[----:B------:R-:W-:Y:S01]  /*2c180*/  IMAD.WIDE.U32 R2, R17, UR4, R2 ;  /* 0x0000000411027c25 */ /* 0x000fe2000f8e0002 */
[----:B------:R-:W-:Y:S01]  /*2c190*/  ULDC.64 UR4, c[0x0][0xbd8] ;  /* 0x0002f60000047ab9 */ /* 0x000fe20000000a00 */
[----:B------:R-:W-:Y:S01]  /*2c1a0*/  ISETP.GE.AND P2, PT, R191, R20, PT ;  /* 0x00000014bf00720c */ /* 0x000fe20003f46270 */
        /* <DEDUP_REMOVED lines=8> */
[----:B------:R-:W-:-:S04]  /*2c230*/  IMAD.WIDE.U32 R2, R21, UR4, R2 ;  /* 0x0000000415027c25 */ /* 0x000fc8000f8e0002 */
[----:B------:R-:W-:Y:S01]  /*2c240*/  IMAD R77, R21, UR5, R0 ;  /* 0x00000005154d7c24 */ /* 0x000fe2000f8e0200 */
[----:B------:R-:W-:Y:S01]  /*2c250*/  ULDC.64 UR4, c[0x0][0xb80] ;  /* 0x0002e00000047ab9 */ /* 0x000fe20000000a00 */
[----:B------:R-:W-:Y:S01]  /*2c260*/  VIADD R0, R144, 0x32420 ;  /* 0x0003242090007836 */ /* 0x000fe20000000000 */
[C---:B------:R-:W-:Y:S01]  /*2c270*/  LEA R21, P3, R2.reuse, UR4, 0x1 ;  /* 0x0000000402157c11 */ /* 0x040fe2000f8608ff */
[----:B------:R-:W-:Y:S02]  /*2c280*/  IMAD.IADD R3, R3, 0x1, R77 ;  /* 0x0000000103037824 */ /* 0x000fe400078e024d */
[----:B------:R-:W-:Y:S01]  /*2c290*/  VIADD R17, R191, 0x20 ;  /* 0x00000020bf117836 */ /* 0x000fe20000000000 */
[----:B------:R-:W-:Y:S01]  /*2c2a0*/  PRMT R0, RZ, 0x654, R0 ;  /* 0x00000654ff007816 */ /* 0x000fe20000000000 */
[----:B0-----:R0:W1:Y:S01]  /*2c2b0*/  SHFL.IDX PT, R78, R21, RZ, 0x181f ;  /* 0x00181fff154e7589 */ /* 0x00106200000e0000 */
[----:B------:R-:W-:Y:S02]  /*2c2c0*/  LEA.HI.X R80, R2, UR5, R3, 0x1, P3 ;  /* 0x0000000502507c11 */ /* 0x000fe400098f0c03 */
[-C--:B------:R-:W-:Y:S01]  /*2c2d0*/  ISETP.GE.AND P1, PT, R17, R20.reuse, PT ;  /* 0x000000141100720c */ /* 0x080fe20003f26270 */
[----:B------:R-:W-:Y:S01]  /*2c2e0*/  VIADD R17, R191, 0x40 ;  /* 0x00000040bf117836 */ /* 0x000fe20000000000 */
[----:B------:R2:W-:Y:S04]  /*2c2f0*/  SYNCS.ARRIVE.TRANS64.RED.A1T0 RZ, [R0+URZ], RZ ;  /* 0x000000ff00ff79a7 */ /* 0x0005e8000810043f */
[----:B------:R-:W-:Y:S01]  /*2c300*/  ISETP.GE.AND P0, PT, R17, R20, PT ;  /* 0x000000141100720c */ /* 0x000fe20003f06270 */
[----:B--2---:R0:W2:Y:S01]  /*2c310*/  SHFL.IDX PT, R0, R80, RZ, 0x181f ;  /* 0x00181fff50007589 */ /* 0x0040a200000e0000 */
[----:B------:R-:W-:Y:S11]  /*2c320*/  @P2 BRA `(.L_x_12839) ;  /* 0x0000000000442947 */ /* 0x000ff60003800000 */
[----:B------:R-:W-:Y:S02]  /*2c330*/  ULDC UR4, c[0x0][0xbc8] ;  /* 0x0002f20000047ab9 */ /* 0x000fe40000000800 */
[----:B------:R-:W-:Y:S02]  /*2c340*/  ISETP.GE.AND P2, PT, R161, UR4, PT ;  /* 0x00000004a1007c0c */ /* 0x000fe4000bf46270 */
[----:B------:R-:W-:Y:S02]  /*2c350*/  ISETP.GE.AND P3, PT, R163, UR4, PT ;  /* 0x00000004a3007c0c */ /* 0x000fe4000bf66270 */
[----:B------:R-:W-:-:S09]  /*2c360*/  ISETP.GE.AND P4, PT, R162, UR4, PT ;  /* 0x00000004a2007c0c */ /* 0x000fd2000bf86270 */
[----:B-1----:R-:W-:-:S04]  /*2c370*/  @!P2 LEA R2, P5, R161, R78, 0x1 ;  /* 0x0000004ea102a211 */ /* 0x002fc800078a08ff */
[----:B--2---:R-:W-:Y:S02]  /*2c380*/  @!P2 LEA.HI.X R3, R161, R0, R218, 0x1, P5 ;  /* 0x00000000a103a211 */ /* 0x004fe400028f0cda */
        /* <DEDUP_REMOVED lines=11> */
.L_x_12839:
[----:B------:R-:W-:Y:S05]  /*2c440*/  BSYNC B1 ;  /* 0x0000000000017941 */ /* 0x000fea0003800000 */
.L_x_12838:
        /* <DEDUP_REMOVED lines=11> */
[----:B-----5:R-:W-:-:S03]  /*2c500*/  @!P3 LEA R4, P5, R163, R16, 0x1 ;  /* 0x00000010a304b211 */ /* 0x020fc600078a08ff */
        /* <DEDUP_REMOVED lines=9> */
.L_x_12841:
[----:B------:R-:W-:Y:S05]  /*2c5a0*/  BSYNC B1 ;  /* 0x0000000000017941 */ /* 0x000fea0003800000 */
.L_x_12840:
        /* <DEDUP_REMOVED lines=10> */
[----:B------:R-:W-:Y:S02]  /*2c650*/  @!P2 LEA R4, P4, R163, R8, 0x1 ;  /* 0x00000008a304a211 */ /* 0x000fe400078808ff */
        /* <DEDUP_REMOVED lines=10> */
.L_x_12843:
[----:B------:R-:W-:Y:S05]  /*2c700*/  BSYNC B1 ;  /* 0x0000000000017941 */ /* 0x000fea0003800000 */
.L_x_12842:
[----:B0-----:R-:W-:Y:S01]  /*2c710*/  VIADD R3, R191, 0x60 ;  /* 0x00000060bf037836 */ /* 0x001fe20000000000 */
[----:B--2-4-:R-:W2:Y:S04]  /*2c720*/  SHFL.IDX PT, R80, R80, 0x3, 0x181f ;  /* 0x00781f0050507f89 */ /* 0x014ea800000e0000 */
[----:B------:R-:W-:Y:S01]  /*2c730*/  ISETP.GE.AND P0, PT, R3, R20, PT ;  /* 0x000000140300720c */ /* 0x000fe20003f06270 */
[----:B------:R-:W4:-:S12]  /*2c740*/  SHFL.IDX PT, R21, R21, 0x3, 0x181f ;  /* 0x00781f0015157f89 */ /* 0x000f1800000e0000 */
[----:B------:R-:W-:Y:S05]  /*2c750*/  @P0 BRA `(.L_x_12844) ;  /* 0x0000000c00980947 */ /* 0x000fea0003800000 */
[----:B------:R-:W-:Y:S02]  /*2c760*/  ULDC UR4, c[0x0][0xbc8] ;  /* 0x0002f20000047ab9 */ /* 0x000fe40000000800 */
[----:B------:R-:W-:Y:S02]  /*2c770*/  ISETP.GE.AND P3, PT, R161, UR4, PT ;  /* 0x00000004a1007c0c */ /* 0x000fe4000bf66270 */
[----:B------:R-:W-:Y:S02]  /*2c780*/  ISETP.GE.AND P4, PT, R163, UR4, PT ;  /* 0x00000004a3007c0c */ /* 0x000fe4000bf86270 */
[----:B------:R-:W-:-:S09]  /*2c790*/  ISETP.GE.AND P5, PT, R162, UR4, PT ;  /* 0x00000004a2007c0c */ /* 0x000fd2000bfa6270 */
[-C--:B----4-:R-:W-:Y:S02]  /*2c7a0*/  @!P3 LEA R2, P0, R161, R21.reuse, 0x1 ;  /* 0x00000015a102b211 */ /* 0x090fe400078008ff */
[-C--:B------:R-:W-:Y:S02]  /*2c7b0*/  @!P4 LEA R4, P1, R163, R21.reuse, 0x1 ;  /* 0x00000015a304c211 */ /* 0x080fe400078208ff */
[C---:B------:R-:W-:Y:S02]  /*2c7c0*/  @!P5 LEA R6, P2, R162.reuse, R21, 0x1 ;  /* 0x00000015a206d211 */ /* 0x040fe400078408ff */
[-C--:B--2---:R-:W-:Y:S02]  /*2c7d0*/  @!P3 LEA.HI.X R3, R161, R80.reuse, R218, 0x1, P0 ;  /* 0x00000050a103b211 */ /* 0x084fe400000f0cda */
        /* <DEDUP_REMOVED lines=11> */
.L_x_12836:
[----:B------:R-:W-:Y:S01]  /*2c890*/  ULDC.64 UR4, c[0x0][0xd00] ;  /* 0x0003400000047ab9 */ /* 0x000fe20000000a00 */
[----:B-----5:R-:W2:Y:S01]  /*2c8a0*/  LDC.64 R2, c[0x0][0xd00] ;  /* 0x00034000ff027b82 */ /* 0x020ea20000000a00 */
[----:B------:R-:W-:Y:S01]  /*2c8b0*/  ISETP.NE.U32.AND P0, PT, RZ, UR4, PT ;  /* 0x00000004ff007c0c */ /* 0x000fe2000bf05070 */
[----:B------:R-:W-:-:S03]  /*2c8c0*/  IMAD.MOV.U32 R0, RZ, RZ, RZ ;  /* 0x000000ffff007224 */ /* 0x000fc600078e00ff */
[----:B------:R-:W-:Y:S01]  /*2c8d0*/  ISETP.NE.AND.EX P0, PT, RZ, UR5, PT, P0 ;  /* 0x00000005ff007c0c */ /* 0x000fe2000bf05300 */
[----:B------:R-:W-:Y:S02]  /*2c8e0*/  ULDC.64 UR4, c[0x0][0xd08] ;  /* 0x0003420000047ab9 */ /* 0x000fe40000000a00 */
[----:B------:R-:W-:Y:S01]  /*2c8f0*/  ISETP.NE.U32.AND P1, PT, RZ, UR4, PT ;  /* 0x00000004ff007c0c */ /* 0x000fe2000bf25070 */
[----:B------:R-:W3:Y:S03]  /*2c900*/  LDC R21, c[0x0][0xce8] ;  /* 0x00033a00ff157b82 */ /* 0x000ee60000000800 */
[----:B------:R-:W-:Y:S01]  /*2c910*/  ISETP.NE.AND.EX P1, PT, RZ, UR5, PT, P1 ;  /* 0x00000005ff007c0c */ /* 0x000fe2000bf25310 */
[----:B--2---:R-:W-:-:S12]  /*2c920*/  IMAD.WIDE R2, R213, 0x4, R2 ;  /* 0x00000004d5027825 */ /* 0x004fd800078e0202 */
[----:B------:R-:W2:Y:S01]  /*2c930*/  @P1 LDC.64 R4, c[0x0][0xd08] ;  /* 0x00034200ff041b82 */ /* 0x000ea20000000a00 */
[----:B------:R-:W-:Y:S02]  /*2c940*/  ULDC UR4, c[0x0][0xb88] ;  /* 0x0002e20000047ab9 */ /* 0x000fe40000000800 */
[----:B------:R-:W-:Y:S01]  /*2c950*/  IMAD.U32 R6, RZ, RZ, UR4 ;  /* 0x00000004ff067e24 */ /* 0x000fe2000f8e00ff */
[----:B------:R4:W5:Y:S01]  /*2c960*/  @P0 LDG.E R0, desc[UR42][R2.64] ;  /* 0x0000002a02000981 */ /* 0x000962000c1e1900 */
[----:B--2---:R-:W-:-:S05]  /*2c970*/  @P1 IMAD.WIDE R4, R213, 0x4, R4 ;  /* 0x00000004d5041825 */ /* 0x004fca00078e0204 */
[----:B------:R4:W5:Y:S01]  /*2c980*/  @P1 LDG.E R6, desc[UR42][R4.64] ;  /* 0x0000002a04061981 */ /* 0x000962000c1e1900 */
[----:B---3--:R-:W-:Y:S02]  /*2c990*/  ISETP.NE.AND P2, PT, R21, 0x1, PT ;  /* 0x000000011500780c */ /* 0x008fe40003f45270 */
[----:B------:R-:W-:Y:S02]  /*2c9a0*/  ISETP.GE.AND P3, PT, R222, 0x80, PT ;  /* 0x00000080de00780c */ /* 0x000fe40003f66270 */
[----:B------:R-:W-:-:S09]  /*2c9b0*/  SHF.R.S32.HI R7, RZ, 0x1f, R213 ;  /* 0x0000001fff077819 */ /* 0x000fd200000114d5 */
[----:B------:R-:W2:Y:S01]  /*2c9c0*/  @P2 LDC R25, c[0x0][0xcec] ;  /* 0x00033b00ff192b82 */ /* 0x000ea20000000800 */
[----:B----4-:R-:W-:Y:S05]  /*2c9d0*/  @P1 BRA `(.L_x_12845) ;  /* 0x0000000000101947 */ /* 0x010fea0003800000 */
[----:B------:R-:W-:Y:S05]  /*2c9e0*/  @!P0 BRA `(.L_x_12845) ;  /* 0x00000000000c8947 */ /* 0x000fea0003800000 */
[----:B------:R-:W3:Y:S04]  /*2c9f0*/  LDG.E R5, desc[UR42][R2.64] ;  /* 0x0000002a02057981 */ /* 0x000ee8000c1e1900 */
[----:B-----5:R-:W3:Y:S02]  /*2ca00*/  LDG.E R6, desc[UR42][R2.64+0x4] ;  /* 0x0000042a02067981 */ /* 0x020ee4000c1e1900 */
[----:B---3--:R-:W-:-:S07]  /*2ca10*/  IMAD.IADD R6, R6, 0x1, -R5 ;  /* 0x0000000106067824 */ /* 0x008fce00078e0a05 */
.L_x_12845:
        /* <DEDUP_REMOVED lines=45> */
.L_x_12847:
[----:B------:R-:W-:Y:S05]  /*2ccf0*/  BSYNC B1 ;  /* 0x0000000000017941 */ /* 0x000fea0003800000 */
.L_x_12846:
[----:B------:R-:W4:Y:S01]  /*2cd00*/  @P2 LDC R9, c[0x0][0xcf0] ;  /* 0x00033c00ff092b82 */ /* 0x000f220000000800 */
[----:B------:R-:W-:Y:S01]  /*2cd10*/  ULDC.64 UR4, c[0x0][0xba0] ;  /* 0x0002e80000047ab9 */ /* 0x000fe20000000a00 */
[----:B------:R-:W-:Y:S02]  /*2cd20*/  IMAD.IADD R8, R224, 0x1, R191 ;  /* 0x00000001e0087824 */ /* 0x000fe400078e02bf */
[----:B---3--:R-:W-:-:S04]  /*2cd30*/  IMAD R3, R11, UR4, RZ ;  /* 0x000000040b037c24 */ /* 0x008fc8000f8e02ff */
        /* <DEDUP_REMOVED lines=37> */
.L_x_13074:
[----:B------:R-:W-:Y:S01]  /*2cf90*/  IMAD R21, R6, R21, RZ ;  /* 0x0000001506157224 */ /* 0x000fe200078e02ff */
[----:B------:R-:W-:Y:S01]  /*2cfa0*/  BSSY B1, `(.L_x_12849) ;  /* 0x0000015000017945 */ /* 0x000fe20003800000 */
[----:B------:R-:W-:-:S05]  /*2cfb0*/  IMAD.IADD R6, R223, 0x1, R191 ;  /* 0x00000001df067824 */ /* 0x000fca00078e02bf */
[----:B------:R-:W-:-:S13]  /*2cfc0*/  ISETP.GE.AND P0, PT, R6, R21, PT ;  /* 0x000000150600720c */ /* 0x000fda0003f06270 */
[----:B------:R-:W-:Y:S05]  /*2cfd0*/  @P0 BRA `(.L_x_12850) ;  /* 0x0000000000440947 */ /* 0x000fea0003800000 */
[----:B------:R-:W-:Y:S02]  /*2cfe0*/  ULDC UR4, c[0x0][0xbc8] ;  /* 0x0002f20000047ab9 */ /* 0x000fe40000000800 */
[----:B------:R-:W-:Y:S02]  /*2cff0*/  ISETP.GE.AND P3, PT, R161, UR4, PT ;  /* 0x00000004a1007c0c */ /* 0x000fe4000bf66270 */
[----:B------:R-:W-:Y:S02]  /*2d000*/  ISETP.GE.AND P2, PT, R163, UR4, PT ;  /* 0x00000004a3007c0c */ /* 0x000fe4000bf46270 */
[----:B------:R-:W-:Y:S02]  /*2d010*/  ISETP.GE.AND P1, PT, R162, UR4, PT ;  /* 0x00000004a2007c0c */ /* 0x000fe4000bf26270 */
[----:B------:R-:W-:-:S07]  /*2d020*/  ISETP.GE.AND P0, PT, R164, UR4, PT ;  /* 0x00000004a4007c0c */ /* 0x000fce000bf06270 */
[-C--:B----4-:R-:W-:Y:S02]  /*2d030*/  @!P3 LEA R4, P5, R161, R14.reuse, 0x1 ;  /* 0x0000000ea104b211 */ /* 0x090fe400078a08ff */
[----:B------:R-:W-:Y:S02]  /*2d040*/  @!P2 LEA R8, P4, R163, R14, 0x1 ;  /* 0x0000000ea308a211 */ /* 0x000fe400078808ff */
        /* <DEDUP_REMOVED lines=10> */
.L_x_12850:
[----:B------:R-:W-:Y:S05]  /*2d0f0*/  BSYNC B1 ;  /* 0x0000000000017941 */ /* 0x000fea0003800000 */
.L_x_12849:
[----:B------:R-:W-:-:S03]  /*2d100*/  UMOV UR4, 0xffffffff ;  /* 0xffffffff00047882 */ /* 0x000fc60000000000 */
[----:B------:R-:W-:Y:S05]  /*2d110*/  BRA.DIV UR4, `(.L_x_12851) ;  /* 0x000000a204307947 */ /* 0x000fea000b800000 */
[----:B---3--:R3:W0:Y:S04]  /*2d120*/  SHFL.IDX PT, R0, R3, 0x1, 0x181f ;  /* 0x00381f0003007f89 */ /* 0x00862800000e0000 */
[----:B----4-:R3:W4:Y:S02]  /*2d130*/  SHFL.IDX PT, R14, R2, 0x1, 0x181f ;  /* 0x00381f00020e7f89 */ /* 0x01072400000e0000 */
.L_x_13078:
[----:B------:R-:W-:Y:S01]  /*2d140*/  VIADD R4, R6, 0x20 ;  /* 0x0000002006047836 */ /* 0x000fe20000000000 */
[----:B------:R-:W-:Y:S04]  /*2d150*/  BSSY B1, `(.L_x_12852) ;  /* 0x0000014000017945 */ /* 0x000fe80003800000 */
        /* <DEDUP_REMOVED lines=9> */
[----:B0-----:R-:W-:Y:S02]  /*2d1f0*/  @!P3 LEA.HI.X R5, R161, R0, R218, 0x1, P5 ;  /* 0x00000000a105b211 */ /* 0x001fe400028f0cda */
        /* <DEDUP_REMOVED lines=9> */
.L_x_12853:
[----:B------:R-:W-:Y:S05]  /*2d290*/  BSYNC B1 ;  /* 0x0000000000017941 */ /* 0x000fea0003800000 */
.L_x_12852:
[----:B------:R-:W-:-:S03]  /*2d2a0*/  UMOV UR4, 0xffffffff ;  /* 0xffffffff00047882 */ /* 0x000fc60000000000 */
[----:B------:R-:W-:Y:S05]  /*2d2b0*/  BRA.DIV UR4, `(.L_x_12854) ;  /* 0x000000a204107947 */ /* 0x000fea000b800000 */
[----:B0-----:R0:W0:Y:S04]  /*2d2c0*/  SHFL.IDX PT, R0, R3, 0x2, 0x181f ;  /* 0x00581f0003007f89 */ /* 0x00102800000e0000 */
[----:B----4-:R4:W0:Y:S02]  /*2d2d0*/  SHFL.IDX PT, R14, R2, 0x2, 0x181f ;  /* 0x00581f00020e7f89 */ /* 0x01082400000e0000 */
.L_x_13082:
        /* <DEDUP_REMOVED lines=9> */
[-C--:B0-----:R-:W-:Y:S02]  /*2d370*/  @!P3 LEA R4, P5, R161, R14.reuse, 0x1 ;  /* 0x0000000ea104b211 */ /* 0x081fe400078a08ff */
[----:B------:R-:W-:Y:S02]  /*2d380*/  @!P2 LEA R8, P4, R163, R14, 0x1 ;  /* 0x0000000ea308a211 */ /* 0x000fe400078808ff */
[----:B------:R-:W-:Y:S02]  /*2d390*/  @!P3 LEA.HI.X R5, R161, R0, R218, 0x1, P5 ;  /* 0x00000000a105b211 */ /* 0x000fe400028f0cda */
        /* <DEDUP_REMOVED lines=9> */
.L_x_12856:
[----:B------:R-:W-:Y:S05]  /*2d430*/  BSYNC B1 ;  /* 0x0000000000017941 */ /* 0x000fea0003800000 */
.L_x_12855:
[----:B------:R-:W-:-:S03]  /*2d440*/  UMOV UR4, 0xffffffff ;  /* 0xffffffff00047882 */ /* 0x000fc60000000000 */
[----:B------:R-:W-:Y:S05]  /*2d450*/  BRA.DIV UR4, `(.L_x_12857) ;  /* 0x0000009e04f07947 */ /* 0x000fea000b800000 */
[----:B0-----:R0:W0:Y:S04]  /*2d460*/  SHFL.IDX PT, R0, R3, 0x3, 0x181f ;  /* 0x00781f0003007f89 */ /* 0x00102800000e0000 */
[----:B------:R0:W0:Y:S02]  /*2d470*/  SHFL.IDX PT, R14, R2, 0x3, 0x181f ;  /* 0x00781f00020e7f89 */ /* 0x00002400000e0000 */
.L_x_13086:
[----:B0-234-:R-:W-:-:S05]  /*2d480*/  VIADD R2, R6, 0x60 ;  /* 0x0000006006027836 */ /* 0x01dfca0000000000 */
[----:B------:R-:W-:-:S13]  /*2d490*/  ISETP.GE.AND P0, PT, R2, R21, PT ;  /* 0x000000150200720c */ /* 0x000fda0003f06270 */
[----:B------:R-:W-:Y:S05]  /*2d4a0*/  @P0 BRA `(.L_x_12844) ;  /* 0x0000000000440947 */ /* 0x000fea0003800000 */
[----:B------:R-:W-:Y:S02]  /*2d4b0*/  ULDC UR4, c[0x0][0xbc8] ;  /* 0x0002f20000047ab9 */ /* 0x000fe40000000800 */
[----:B------:R-:W-:Y:S02]  /*2d4c0*/  ISETP.GE.AND P3, PT, R161, UR4, PT ;  /* 0x00000004a1007c0c */ /* 0x000fe4000bf66270 */
[----:B------:R-:W-:Y:S02]  /*2d4d0*/  ISETP.GE.AND P2, PT, R163, UR4, PT ;  /* 0x00000004a3007c0c */ /* 0x000fe4000bf46270 */
[----:B------:R-:W-:Y:S02]  /*2d4e0*/  ISETP.GE.AND P1, PT, R162, UR4, PT ;  /* 0x00000004a2007c0c */ /* 0x000fe4000bf26270 */
[----:B------:R-:W-:-:S07]  /*2d4f0*/  ISETP.GE.AND P0, PT, R164, UR4, PT ;  /* 0x00000004a4007c0c */ /* 0x000fce000bf06270 */
[-C--:B------:R-:W-:Y:S02]  /*2d500*/  @!P3 LEA R2, P5, R161, R14.reuse, 0x1 ;  /* 0x0000000ea102b211 */ /* 0x080fe400078a08ff */
        /* <DEDUP_REMOVED lines=11> */
.L_x_12844:
[----:B------:R-:W-:Y:S05]  /*2d5c0*/  BSYNC B0 ;  /* 0x0000000000007941 */ /* 0x000fea0003800000 */
.L_x_12835:
[----:B------:R-:W-:Y:S02]  /*2d5d0*/  ULDC UR4, c[0x0][0xd3c] ;  /* 0x00034f0000047ab9 */ /* 0x000fe40000000800 */
[----:B-1----:R-:W-:-:S13]  /*2d5e0*/  ISETP.GE.AND P0, PT, R123, UR4, PT ;  /* 0x000000047b007c0c */ /* 0x002fda000bf06270 */
[----:B------:R-:W-:Y:S05]  /*2d5f0*/  @!P0 BRA `(.L_x_12858) ;  /* 0xfffffd3800f88947 */ /* 0x000fea000383ffff */
[----:B------:R-:W-:Y:S05]  /*2d600*/  BRA `(.L_x_12639) ;  /* 0x0000008c00607947 */ /* 0x000fea0003800000 */
.L_x_12637:
        /* <DEDUP_REMOVED lines=18> */
.L_x_12859:
        /* <DEDUP_REMOVED lines=42> */
.L_x_12865:
        /* <DEDUP_REMOVED lines=12> */
.L_x_12864:
[----:B------:R-:W-:Y:S05]  /*2da90*/  BSYNC B0 ;  /* 0x0000000000007941 */ /* 0x000fea0003800000 */
.L_x_12863:
        /* <DEDUP_REMOVED lines=21> */
.L_x_12861:
        /* <DEDUP_REMOVED lines=20> */
.L_x_12866:
        /* <DEDUP_REMOVED lines=56> */
.L_x_12862:
[----:B------:R-:W-:Y:S02]  /*2e0b0*/  IMAD.MOV.U32 R17, RZ, RZ, RZ ;  /* 0x000000ffff117224 */ /* 0x000fe400078e00ff */
[----:B------:R-:W-:Y:S02]  /*2e0c0*/  IMAD.U32 R16, RZ, RZ, UR6 ;  /* 0x00000006ff107e24 */ /* 0x000fe4000f8e00ff */
[----:B------:R-:W-:-:S07]  /*2e0d0*/  IMAD.MOV.U32 R18, RZ, RZ, RZ ;  /* 0x000000ffff127224 */ /* 0x000fce00078e00ff */
.L_x_12867:
[----:B------:R-:W-:-:S13]  /*2e0e0*/  ISETP.NE.AND P0, PT, R0, RZ, PT ;  /* 0x000000ff0000720c */ /* 0x000fda0003f05270 */
[----:B------:R-:W1:Y:S01]  /*2e0f0*/  @!P0 S2R R3, SR_CgaCtaId ;  /* 0x0000000000038919 */ /* 0x000e620000008800 */
[----:B------:R-:W-:-:S04]  /*2e100*/  @!P0 MOV R0, 0x400 ;  /* 0x0000040000008802 */ /* 0x000fc80000000f00 */
[----:B-1----:R-:W-:-:S05]  /*2e110*/  @!P0 LEA R0, R3, R0, 0x18 ;  /* 0x0000000003008211 */ /* 0x002fca00078ec0ff */
[----:B------:R1:W-:Y:S01]  /*2e120*/  @!P0 STS.128 [R0+0x324d0], R16 ;  /* 0x0324d01000008388 */ /* 0x0003e20000000c00 */
[----:B------:R-:W-:Y:S06]  /*2e130*/  BAR.ARV 0x5, 0x180 ;  /* 0x0146000000007b1d */ /* 0x000fec0000002000 */
.L_x_12860:
        /* <DEDUP_REMOVED lines=11> */
[----:B------:R-:W-:Y:S01]  /*2e1f0*/  STL [R1+0x4d4], RZ ;  /* 0x0004d4ff01007387 */ /* 0x000fe20000100800 */
[----:B------:R-:W-:Y:S01]  /*2e200*/  ULDC.64 UR40, c[0x0][0x198] ;  /* 0x0000660000287ab9 */ /* 0x000fe20000000a00 */
[----:B------:R-:W-:Y:S02]  /*2e210*/  ULDC UR39, c[0x0][0xc] ;  /* 0x0000030000277ab9 */ /* 0x000fe40000000800 */
[----:B------:R-:W-:Y:S04]  /*2e220*/  STL [R1+0x468], RZ ;  /* 0x000468ff01007387 */ /* 0x000fe80000100800 */
        /* <DEDUP_REMOVED lines=17> */
[----:B------:R2:W-:Y:S01]  /*2e340*/  STL [R1+0x478], R2 ;  /* 0x0004780201007387 */ /* 0x0005e20000100800 */
[----:B0-----:R-:W-:Y:S01]  /*2e350*/  IMAD.MOV.U32 R4, RZ, RZ, 0x1 ;  /* 0x00000001ff047424 */ /* 0x001fe200078e00ff */
[----:B-1----:R-:W-:-:S04]  /*2e360*/  LOP3.LUT R3, R0, 0x40, RZ, 0xfc, !PT ;  /* 0x0000004000037812 */ /* 0x002fc800078efcff */
[----:B------:R0:W-:Y:S01]  /*2e370*/  STL [R1+0x474], R4 ;  /* 0x0004740401007387 */ /* 0x0001e20000100800 */
[C---:B--2---:R-:W-:Y:S02]  /*2e380*/  LOP3.LUT R2, R0.reuse, 0x80, RZ, 0xfc, !PT ;  /* 0x0000008000027812 */ /* 0x044fe400078efcff */
[----:B------:R-:W-:-:S07]  /*2e390*/  LOP3.LUT R0, R0, 0xc0, RZ, 0xfc, !PT ;  /* 0x000000c000007812 */ /* 0x000fce00078efcff */
.L_x_13030:
[----:B------:R-:W-:Y:S05]  /*2e3a0*/  YIELD ;  /* 0x0000000000007946 */ /* 0x000fea0003800000 */
[----:B------:R-:W-:Y:S01]  /*2e3b0*/  ULDC.64 UR4, c[0x0][0xb20] ;  /* 0x0002c80000047ab9 */ /* 0x000fe20000000a00 */
[----:B---3--:R-:W-:Y:S02]  /*2e3c0*/  CS2R R6, SRZ ;  /* 0x0000000000067805 */ /* 0x008fe4000001ff00 */
[----:B------:R-:W-:Y:S01]  /*2e3d0*/  ISETP.NE.U32.AND P0, PT, RZ, UR4, PT ;  /* 0x00000004ff007c0c */ /* 0x000fe2000bf05070 */
[----:B-1----:R-:W1:Y:S01]  /*2e3e0*/  LDC.64 R12, c[0x0][0xaf8] ;  /* 0x0002be00ff0c7b82 */ /* 0x002e620000000a00 */
[----:B------:R-:W-:Y:S01]  /*2e3f0*/  ULDC.64 UR6, c[0x0][0xb00] ;  /* 0x0002c00000067ab9 */ /* 0x000fe20000000a00 */
[----:B------:R-:W-:Y:S01]  /*2e400*/  ULDC.64 UR8, c[0x0][0xb08] ;  /* 0x0002c20000087ab9 */ /* 0x000fe20000000a00 */
[----:B------:R-:W-:Y:S01]  /*2e410*/  ISETP.NE.AND.EX P0, PT, RZ, UR5, PT, P0 ;  /* 0x00000005ff007c0c */ /* 0x000fe2000bf05300 */
[----:B------:R-:W-:-:S04]  /*2e420*/  ULDC.64 UR4, c[0x0][0xb10] ;  /* 0x0002c40000047ab9 */ /* 0x000fc80000000a00 */
[----:B0-----:R-:W0:Y:S08]  /*2e430*/  LDC.64 R4, c[0x0][0xb00] ;  /* 0x0002c000ff047b82 */ /* 0x001e300000000a00 */
[----:B------:R-:W2:Y:S02]  /*2e440*/  @P0 LDC.64 R2, c[0x0][0xb20] ;  /* 0x0002c800ff020b82 */ /* 0x000ea40000000a00 */
[----:B--2---:R-:W-:-:S05]  /*2e450*/  @P0 IMAD.WIDE R2, R19, 0x4, R2 ;  /* 0x0000000413020825 */ /* 0x004fca00078e0202 */
        /* <DEDUP_REMOVED lines=9> */
[----:B--2---:R-:W1:Y:S01]  /*2e4f0*/  LDC.64 R2, c[0x0][0xb08] ;  /* 0x0002c200ff027b82 */ /* 0x004e620000000a00 */
[----:B------:R-:W-:-:S02]  /*2e500*/  IMAD.MOV.U32 R0, RZ, RZ, RZ ;  /* 0x000000ffff007224 */ /* 0x000fc400078e00ff */
[----:B------:R-:W-:Y:S01]  /*2e510*/  ISETP.NE.AND.EX P3, PT, RZ, UR5, PT, P1 ;  /* 0x00000005ff007c0c */ /* 0x000fe2000bf65310 */
[----:B0-----:R-:W-:-:S04]  /*2e520*/  IMAD.WIDE R4, R19, 0x4, R4 ;  /* 0x0000000413047825 */ /* 0x001fc800078e0204 */
[----:B------:R-:W0:Y:S01]  /*2e530*/  @P0 LDC.64 R10, c[0x0][0xb10] ;  /* 0x0002c400ff0a0b82 */ /* 0x000e220000000a00 */
[----:B------:R-:W-:Y:S01]  /*2e540*/  ULDC UR4, c[0x0][0x288] ;  /* 0x0000a20000047ab9 */ /* 0x000fe20000000800 */
[----:B------:R-:W-:Y:S02]  /*2e550*/  ISETP.NE.AND.EX P1, PT, RZ, UR7, PT, P2 ;  /* 0x00000007ff007c0c */ /* 0x000fe4000bf25320 */
[----:B------:R-:W-:-:S04]  /*2e560*/  ISETP.NE.AND.EX P2, PT, RZ, UR9, PT, P4 ;  /* 0x00000009ff007c0c */ /* 0x000fc8000bf45340 */
[----:B------:R-:W2:Y:S07]  /*2e570*/  @P3 LDG.E R7, desc[UR42][R12.64] ;  /* 0x0000002a0c073981 */ /* 0x000eae000c1e1900 */
[----:B------:R-:W5:Y:S01]  /*2e580*/  @P1 LDG.E R8, desc[UR42][R4.64] ;  /* 0x0000002a04081981 */ /* 0x000f62000c1e1900 */
[----:B-1----:R-:W-:-:S05]  /*2e590*/  IMAD.WIDE R2, R19, 0x4, R2 ;  /* 0x0000000413027825 */ /* 0x002fca00078e0202 */
[----:B------:R-:W5:Y:S01]  /*2e5a0*/  @P2 LDG.E R0, desc[UR42][R2.64] ;  /* 0x0000002a02002981 */ /* 0x000f62000c1e1900 */
[----:B0-----:R-:W-:-:S03]  /*2e5b0*/  @P0 IMAD.WIDE R10, R19, 0x4, R10 ;  /* 0x00000004130a0825 */ /* 0x001fc600078e020a */
        /* <DEDUP_REMOVED lines=21> */
.L_x_12869:
        /* <DEDUP_REMOVED lines=10> */
.L_x_12870:
[----:B------:R-:W-:Y:S05]  /*2e7b0*/  @!P1 BRA `(.L_x_12871) ;  /* 0x00000000000c9947 */ /* 0x000fea0003800000 */
[----:B------:R-:W2:Y:S04]  /*2e7c0*/  LDG.E R7, desc[UR42][R4.64] ;  /* 0x0000002a04077981 */ /* 0x000ea8000c1e1900 */
[----:B------:R-:W2:Y:S02]  /*2e7d0*/  LDG.E R4, desc[UR42][R4.64+0x4] ;  /* 0x0000042a04047981 */ /* 0x000ea4000c1e1900 */
[----:B--2---:R-:W-:-:S07]  /*2e7e0*/  IMAD.IADD R7, R4, 0x1, -R7 ;  /* 0x0000000104077824 */ /* 0x004fce00078e0a07 */
.L_x_12871:
        /* <DEDUP_REMOVED lines=35> */
.L_x_12874:
[----:B------:R-:W-:-:S13]  /*2ea20*/  ISETP.NE.AND P0, PT, R3, 0x1, PT ;  /* 0x000000010300780c */ /* 0x000fda0003f05270 */
[----:B------:R-:W1:Y:S02]  /*2ea30*/  @P0 LDC.64 R4, c[0x0][0xae0] ;  /* 0x0002b800ff040b82 */ /* 0x000e640000000a00 */
[----:B-1----:R-:W-:-:S05]  /*2ea40*/  @P0 IMAD.HI.U32 R4, R2, R4, RZ ;  /* 0x0000000402040227 */ /* 0x002fca00078e00ff */
[----:B------:R-:W-:-:S07]  /*2ea50*/  @P0 SHF.R.U32.HI R2, RZ, R5, R4 ;  /* 0x00000005ff020219 */ /* 0x000fce0000011604 */
.L_x_12875:
[----:B------:R-:W-:Y:S05]  /*2ea60*/  BSYNC B0 ;  /* 0x0000000000007941 */ /* 0x000fea0003800000 */
.L_x_12873:
[----:B------:R-:W-:-:S05]  /*2ea70*/  IMAD R2, R2, R3, R3 ;  /* 0x0000000302027224 */ /* 0x000fca00078e0203 */
[----:B------:R-:W-:-:S07]  /*2ea80*/  VIMNMX R8, R8, R2, PT ;  /* 0x0000000208087248 */ /* 0x000fce0003fe0100 */
.L_x_12872:
        /* <DEDUP_REMOVED lines=20> */
.L_x_12878:
[----:B------:R-:W-:-:S13]  /*2ebd0*/  ISETP.NE.AND P0, PT, R3, 0x1, PT ;  /* 0x000000010300780c */ /* 0x000fda0003f05270 */
[----:B------:R-:W1:Y:S02]  /*2ebe0*/  @P0 LDC.64 R4, c[0x0][0xae0] ;  /* 0x0002b800ff040b82 */ /* 0x000e640000000a00 */
[----:B-1----:R-:W-:-:S05]  /*2ebf0*/  @P0 IMAD.HI.U32 R4, R2, R4, RZ ;  /* 0x0000000402040227 */ /* 0x002fca00078e00ff */
[----:B------:R-:W-:-:S07]  /*2ec00*/  @P0 SHF.R.U32.HI R2, RZ, R5, R4 ;  /* 0x00000005ff020219 */ /* 0x000fce0000011604 */
.L_x_12879:
[----:B------:R-:W-:Y:S05]  /*2ec10*/  BSYNC B0 ;  /* 0x0000000000007941 */ /* 0x000fea0003800000 */
.L_x_12877:
[----:B------:R-:W-:-:S05]  /*2ec20*/  IMAD R2, R2, R3, RZ ;  /* 0x0000000302027224 */ /* 0x000fca00078e02ff */
[----:B------:R-:W-:-:S07]  /*2ec30*/  VIMNMX R6, R6, R2, !PT ;  /* 0x0000000206067248 */ /* 0x000fce0007fe0100 */
.L_x_12876:
        /* <DEDUP_REMOVED lines=32> */
.L_x_13089:
[----:B--2---:R-:W-:Y:S02]  /*2ee40*/  ISETP.NE.AND P0, PT, R14, RZ, PT ;  /* 0x000000ff0e00720c */ /* 0x004fe40003f05270 */
[----:B------:R-:W-:-:S11]  /*2ee50*/  PLOP3.LUT P6, PT, PT, PT, PT, 0x8, 0x0 ;  /* 0x000000000000781c */ /* 0x000fd60003fce170 */
[----:B------:R-:W-:Y:S05]  /*2ee60*/  @P0 BRA `(.L_x_12883) ;  /* 0x00000000000c0947 */ /* 0x000fea0003800000 */
[----:B------:R-:W-:-:S03]  /*2ee70*/  UMOV UR4, 0xffffffff ;  /* 0xffffffff00047882 */ /* 0x000fc60000000000 */
[----:B------:R-:W-:Y:S05]  /*2ee80*/  BRA.DIV UR4, `(.L_x_12884) ;  /* 0x0000008604e07947 */ /* 0x000fea000b800000 */
[----:B------:R-:W-:-:S13]  /*2ee90*/  ELECT P6, URZ, PT ;  /* 0x00000000003f782f */ /* 0x000fda00038c0000 */
.L_x_12883:
        /* <DEDUP_REMOVED lines=10> */
.L_x_13092:
[----:B------:R-:W-:Y:S05]  /*2ef40*/  BSYNC B1 ;  /* 0x0000000000017941 */ /* 0x000fea0003800000 */
.L_x_12885:
[----:B------:R-:W-:Y:S04]  /*2ef50*/  BSSY B1, `(.L_x_12887) ;  /* 0x0000083000017945 */ /* 0x000fe80003800000 */
[----:B------:R-:W-:Y:S05]  /*2ef60*/  @!P6 BRA `(.L_x_12888) ;  /* 0x000000080004e947 */ /* 0x000fea0003800000 */
[----:B------:R-:W2:Y:S04]  /*2ef70*/  LDL R6, [R1+0x460] ;  /* 0x0004600001067983 */ /* 0x000ea80000100800 */
[----:B------:R-:W3:Y:S01]  /*2ef80*/  LDL R7, [R1+0x468] ;  /* 0x0004680001077983 */ /* 0x000ee20000100800 */
[----:B-1----:R-:W1:Y:S01]  /*2ef90*/  S2R R5, SR_TID.X ;  /* 0x0000000000057919 */ /* 0x002e620000002100 */
[----:B--2---:R-:W-:Y:S02]  /*2efa0*/  IMAD.MOV.U32 R9, RZ, RZ, R6 ;  /* 0x000000ffff097224 */ /* 0x004fe400078e0006 */
[----:B------:R-:W2:Y:S02]  /*2efb0*/  LDL R6, [R1+0x478] ;  /* 0x0004780001067983 */ /* 0x000ea40000100800 */
[----:B---3--:R-:W-:Y:S01]  /*2efc0*/  IMAD R4, R7, 0x8, R9 ;  /* 0x0000000807047824 */ /* 0x008fe200078e0209 */
[----:B-1----:R-:W-:Y:S01]  /*2efd0*/  LOP3.LUT R5, R5, 0x7f, RZ, 0xc0, !PT ;  /* 0x0000007f05057812 */ /* 0x002fe200078ec0ff */
[----:B------:R-:W-:Y:S03]  /*2efe0*/  BSSY B2, `(.L_x_12889) ;  /* 0x0000005000027945 */ /* 0x000fe60003800000 */
[----:B------:R-:W-:-:S02]  /*2eff0*/  ISETP.NE.AND P1, PT, R5, RZ, PT ;  /* 0x000000ff0500720c */ /* 0x000fc40003f25270 */
[----:B--2---:R-:W-:-:S04]  /*2f000*/  SHF.L.U32 R9, R6, 0x1f, RZ ;  /* 0x0000001f06097819 */ /* 0x004fc800000006ff */
[----:B------:R-:W1:Y:S02]  /*2f010*/  SYNCS.PHASECHK.TRANS64.TRYWAIT P0, [R4+URZ+0x324a0], R9 ;  /* 0x0324a009040075a7 */ /* 0x000e64000800017f */
[----:B-1----:R-:W-:Y:S05]  /*2f020*/  @!P0 BRA `(.L_x_12890) ;  /* 0x0000008400b08947 */ /* 0x002fea0003800000 */
.L_x_13093:
[----:B------:R-:W-:Y:S05]  /*2f030*/  BSYNC B2 ;  /* 0x0000000000027941 */ /* 0x000fea0003800000 */
.L_x_12889:
        /* <DEDUP_REMOVED lines=9> */
.L_x_12892:
[----:B------:R-:W-:Y:S05]  /*2f0d0*/  BSYNC B2 ;  /* 0x0000000000027941 */ /* 0x000fea0003800000 */
.L_x_12891:
        /* <DEDUP_REMOVED lines=14> */
.L_x_12893:
        /* <DEDUP_REMOVED lines=13> */
.L_x_13094:
[----:B------:R-:W-:Y:S05]  /*2f290*/  BSYNC B2 ;  /* 0x0000000000027941 */ /* 0x000fea0003800000 */
.L_x_12894:
        /* <DEDUP_REMOVED lines=11> */
.L_x_12897:
[----:B------:R-:W-:Y:S05]  /*2f350*/  BSYNC B2 ;  /* 0x0000000000027941 */ /* 0x000fea0003800000 */
.L_x_12896:
        /* <DEDUP_REMOVED lines=11> */
.L_x_12898:
        /* <DEDUP_REMOVED lines=15> */
.L_x_12899:
        /* <DEDUP_REMOVED lines=15> */
.L_x_12900:
        /* <DEDUP_REMOVED lines=15> */
.L_x_12901:
        /* <DEDUP_REMOVED lines=10> */
.L_x_12888:
[----:B------:R-:W-:Y:S05]  /*2f780*/  BSYNC B1 ;  /* 0x0000000000017941 */ /* 0x000fea0003800000 */
.L_x_12887:
        /* <DEDUP_REMOVED lines=13> */
.L_x_12917:
        /* <DEDUP_REMOVED lines=14> */
.L_x_13095:
[----:B------:R-:W-:Y:S05]  /*2f940*/  BSYNC B2 ;  /* 0x0000000000027941 */ /* 0x000fea0003800000 */
.L_x_12904:
        /* <DEDUP_REMOVED lines=9> */
.L_x_12907:
[----:B------:R-:W-:Y:S05]  /*2f9e0*/  BSYNC B2 ;  /* 0x0000000000027941 */ /* 0x000fea0003800000 */
.L_x_12906:
        /* <DEDUP_REMOVED lines=13> */
.L_x_12908:
        /* <DEDUP_REMOVED lines=13> */
.L_x_13096:
[----:B------:R-:W-:Y:S05]  /*2fb90*/  BSYNC B2 ;  /* 0x0000000000027941 */ /* 0x000fea0003800000 */
.L_x_12909:
        /* <DEDUP_REMOVED lines=11> */
.L_x_12912:
[----:B------:R-:W-:Y:S05]  /*2fc50*/  BSYNC B2 ;  /* 0x0000000000027941 */ /* 0x000fea0003800000 */
.L_x_12911:
        /* <DEDUP_REMOVED lines=11> */
.L_x_12913:
        /* <DEDUP_REMOVED lines=15> */
.L_x_12914:
        /* <DEDUP_REMOVED lines=15> */
.L_x_12915:
        /* <DEDUP_REMOVED lines=15> */
.L_x_12916:
        /* <DEDUP_REMOVED lines=10> */
.L_x_12903:
[----:B------:R-:W-:Y:S05]  /*30080*/  BSYNC B1 ;  /* 0x0000000000017941 */ /* 0x000fea0003800000 */
.L_x_12902:
[----:B-1----:R-:W2:Y:S04]  /*30090*/  LDL.LU R9, [R1+0x468] ;  /* 0x0004680001097983 */ /* 0x002ea80000300800 */
[----:B------:R-:W3:Y:S01]  /*300a0*/  LDL.LU R7, [R1+0x478] ;  /* 0x0004780001077983 */ /* 0x000ee20000300800 */
[C---:B------:R-:W-:Y:S01]  /*300b0*/  ISETP.GT.AND P2, PT, R4.reuse, R3, PT ;  /* 0x000000030400720c */ /* 0x040fe20003f44270 */
[----:B------:R-:W-:Y:S02]  /*300c0*/  VIADD R4, R4, 0xffffffff ;  /* 0xffffffff04047836 */ /* 0x000fe40000000000 */
[----:B--2---:R-:W-:-:S05]  /*300d0*/  VIADD R5, R9, 0x1 ;  /* 0x0000000109057836 */ /* 0x004fca0000000000 */
[----:B------:R-:W-:-:S04]  /*300e0*/  ISETP.NE.AND P1, PT, R5, 0x2, PT ;  /* 0x000000020500780c */ /* 0x000fc80003f25270 */
[----:B------:R-:W-:Y:S02]  /*300f0*/  SEL R6, RZ, 0x1, P1 ;  /* 0x00000001ff067807 */ /* 0x000fe40000800000 */
[----:B------:R-:W-:Y:S02]  /*30100*/  SEL R5, R5, RZ, P1 ;  /* 0x000000ff05057207 */ /* 0x000fe40000800000 */
[----:B---3--:R-:W-:-:S03]  /*30110*/  LOP3.LUT R7, R7, R6, RZ, 0x3c, !PT ;  /* 0x0000000607077212 */ /* 0x008fc600078e3cff */
[----:B------:R2:W-:Y:S04]  /*30120*/  STL [R1+0x468], R5 ;  /* 0x0004680501007387 */ /* 0x0005e80000100800 */
[----:B------:R2:W-:Y:S01]  /*30130*/  STL [R1+0x478], R7 ;  /* 0x0004780701007387 */ /* 0x0005e20000100800 */
[----:B------:R-:W-:Y:S05]  /*30140*/  @P2 BRA `(.L_x_12917) ;  /* 0xfffffff400c42947 */ /* 0x000fea000383ffff */
.L_x_12881:
[----:B------:R-:W-:Y:S05]  /*30150*/  BSYNC B0 ;  /* 0x0000000000007941 */ /* 0x000fea0003800000 */
.L_x_12880:
        /* <DEDUP_REMOVED lines=9> */
[----:B----4-:R-:W-:-:S05]  /*301f0*/  @P1 SHF.R.U32.HI R2, RZ, R3, R0 ;  /* 0x00000003ff021219 */ /* 0x010fca0000011600 */
[----:B------:R-:W-:Y:S02]  /*30200*/  IMAD.IADD R0, R17, 0x1, R2 ;  /* 0x0000000111007824 */ /* 0x000fe400078e0202 */
[----:B------:R-:W2:Y:S02]  /*30210*/  LDC.64 R2, c[0x0][0xad8] ;  /* 0x0002b600ff027b82 */ /* 0x000ea40000000a00 */
[----:B--2---:R-:W-:Y:S01]  /*30220*/  ISETP.GE.AND P2, PT, R3, 0x1, PT ;  /* 0x000000010300780c */ /* 0x004fe20003f46270 */
[----:B------:R-:W-:-:S12]  /*30230*/  IMAD.IADD R2, R0, 0x1, R2 ;  /* 0x0000000100027824 */ /* 0x000fd800078e0202 */
        /* <DEDUP_REMOVED lines=12> */
.L_x_12920:
[----:B------:R-:W-:-:S13]  /*30300*/  ISETP.NE.AND P0, PT, R3, 0x1, PT ;  /* 0x000000010300780c */ /* 0x000fda0003f05270 */
[----:B-1----:R-:W1:Y:S02]  /*30310*/  @P0 LDC.64 R4, c[0x0][0xae0] ;  /* 0x0002b800ff040b82 */ /* 0x002e640000000a00 */
[----:B-1----:R-:W-:-:S05]  /*30320*/  @P0 IMAD.HI.U32 R4, R6, R4, RZ ;  /* 0x0000000406040227 */ /* 0x002fca00078e00ff */
[----:B------:R-:W-:-:S07]  /*30330*/  @P0 SHF.R.U32.HI R6, RZ, R5, R4 ;  /* 0x00000005ff060219 */ /* 0x000fce0000011604 */
.L_x_12921:
[----:B------:R-:W-:Y:S05]  /*30340*/  BSYNC B0 ;  /* 0x0000000000007941 */ /* 0x000fea0003800000 */
.L_x_12919:
[----:B------:R-:W-:-:S05]  /*30350*/  IMAD R6, R6, R3, R3 ;  /* 0x0000000306067224 */ /* 0x000fca00078e0203 */
[----:B------:R-:W-:-:S07]  /*30360*/  VIMNMX R2, R2, R6, PT ;  /* 0x0000000602027248 */ /* 0x000fce0003fe0100 */
.L_x_12918:
        /* <DEDUP_REMOVED lines=25> */
.L_x_12924:
[----:B------:R-:W-:-:S13]  /*30500*/  ISETP.NE.AND P0, PT, R3, 0x1, PT ;  /* 0x000000010300780c */ /* 0x000fda0003f05270 */
[----:B-1----:R-:W1:Y:S02]  /*30510*/  @P0 LDC.64 R4, c[0x0][0xae0] ;  /* 0x0002b800ff040b82 */ /* 0x002e640000000a00 */
[----:B-1----:R-:W-:-:S05]  /*30520*/  @P0 IMAD.HI.U32 R4, R0, R4, RZ ;  /* 0x0000000400040227 */ /* 0x002fca00078e00ff */
[----:B------:R-:W-:-:S07]  /*30530*/  @P0 SHF.R.U32.HI R0, RZ, R5, R4 ;  /* 0x00000005ff000219 */ /* 0x000fce0000011604 */
.L_x_12925:
[----:B------:R-:W-:Y:S05]  /*30540*/  BSYNC B0 ;  /* 0x0000000000007941 */ /* 0x000fea0003800000 */
.L_x_12923:
[----:B------:R-:W-:-:S05]  /*30550*/  IMAD R0, R0, R3, RZ ;  /* 0x0000000300007224 */ /* 0x000fca00078e02ff */
[----:B------:R-:W-:-:S07]  /*30560*/  VIMNMX R2, R2, R0, !PT ;  /* 0x0000000002027248 */ /* 0x000fce0007fe0100 */
.L_x_12922:
        /* <DEDUP_REMOVED lines=14> */
[----:B-1----:R-:W1:Y:S01]  /*30650*/  LDC.64 R4, c[0x0][0xd60] ;  /* 0x00035800ff047b82 */ /* 0x002e620000000a00 */
[----:B------:R-:W2:Y:S08]  /*30660*/  FLO.U32 R0, UR4 ;  /* 0x0000000400007d00 */ /* 0x000eb000080e0000 */
[----:B------:R-:W1:Y:S01]  /*30670*/  POPC R2, UR4 ;  /* 0x0000000400027d09 */ /* 0x000e620008000000 */
[----:B--2---:R-:W-:-:S13]  /*30680*/  ISETP.EQ.U32.AND P0, PT, R0, R3, PT ;  /* 0x000000030000720c */ /* 0x004fda0003f02070 */
[----:B-1----:R-:W2:Y:S01]  /*30690*/  @P0 ATOMG.E.ADD.STRONG.GPU PT, R5, desc[UR42][R4.64], R2 ;  /* 0x00000002040509a8 */ /* 0x002ea200081ee1ea */
[----:B------:R-:W1:Y:S02]  /*306a0*/  S2R R3, SR_LTMASK ;  /* 0x0000000000037919 */ /* 0x000e640000003900 */
[----:B-1----:R-:W-:-:S06]  /*306b0*/  LOP3.LUT R3, R3, UR4, RZ, 0xc0, !PT ;  /* 0x0000000403037c12 */ /* 0x002fcc000f8ec0ff */
[----:B------:R-:W1:Y:S01]  /*306c0*/  POPC R3, R3 ;  /* 0x0000000300037309 */ /* 0x000e620000000000 */
[----:B--2---:R-:W1:Y:S02]  /*306d0*/  SHFL.IDX PT, R0, R5, R0, 0x1f ;  /* 0x00001f0005007589 */ /* 0x004e6400000e0000 */
[----:B-1----:R-:W-:Y:S01]  /*306e0*/  IADD3 R16, R0, UR39, R3 ;  /* 0x0000002700107c10 */ /* 0x002fe2000fffe003 */
[----:B------:R-:W-:Y:S06]  /*306f0*/  BRA `(.L_x_12928) ;  /* 0x0000004c001c7947 */ /* 0x000fec0003800000 */
.L_x_12927:
        /* <DEDUP_REMOVED lines=21> */
.L_x_12930:
[----:B------:R-:W-:Y:S05]  /*30850*/  BSYNC B6 ;  /* 0x0000000000067941 */ /* 0x000fea0003800000 */
.L_x_12929:
        /* <DEDUP_REMOVED lines=20> */
.L_x_12933:
        /* <DEDUP_REMOVED lines=15> */
.L_x_12932:
[----:B------:R-:W-:Y:S05]  /*30a90*/  BSYNC B6 ;  /* 0x0000000000067941 */ /* 0x000fea0003800000 */
.L_x_12931:
        /* <DEDUP_REMOVED lines=8> */
[----:B------:R3:W4:Y:S02]  /*30b20*/  @P0 LDG.E R7, desc[UR42][R2.64] ;  /* 0x0000002a02070981 */ /* 0x000724000c1e1900 */
[----:B---3--:R-:W3:Y:S02]  /*30b30*/  LDC.64 R2, c[0x0][0x418] ;  /* 0x00010600ff027b82 */ /* 0x008ee40000000a00 */
[----:B---3--:R-:W-:Y:S01]  /*30b40*/  LOP3.LUT P0, RZ, R2, UR4, RZ, 0xfc, !PT ;  /* 0x0000000402ff7c12 */ /* 0x008fe2000f80fcff */
[----:B------:R-:W-:-:S03]  /*30b50*/  UMOV UR4, 0xffffffff ;  /* 0xffffffff00047882 */ /* 0x000fc60000000000 */
[----:B------:R-:W-:Y:S01]  /*30b60*/  LOP3.LUT P0, RZ, R3, UR5, RZ, 0xfc, P0 ;  /* 0x0000000503ff7c12 */ /* 0x000fe2000800fcff */
[----:B--2---:R-:W-:Y:S01]  /*30b70*/  VIADD R0, R17, 0xffffffff ;  /* 0xffffffff11007836 */ /* 0x004fe20000000000 */
        /* <DEDUP_REMOVED lines=9> */
.L_x_13099:
        /* <DEDUP_REMOVED lines=11> */
.L_x_13102:
[----:B------:R-:W-:Y:S05]  /*30cc0*/  @!P6 BRA `(.L_x_12935) ;  /* 0x00000004000ce947 */ /* 0x000fea0003800000 */
[----:B------:R-:W-:-:S04]  /*30cd0*/  ISETP.NE.U32.AND P0, PT, R2, RZ, PT ;  /* 0x000000ff0200720c */ /* 0x000fc80003f05070 */
[----:B------:R-:W-:-:S13]  /*30ce0*/  ISETP.NE.AND.EX P0, PT, R3, RZ, PT, P0 ;  /* 0x000000ff0300720c */ /* 0x000fda0003f05300 */
[----:B------:R-:W-:Y:S05]  /*30cf0*/  @!P0 BRA `(.L_x_12937) ;  /* 0x0000000000508947 */ /* 0x000fea0003800000 */
[----:B------:R-:W3:Y:S01]  /*30d00*/  LDC R6, c[0x0][0x43c] ;  /* 0x00010f00ff067b82 */ /* 0x000ee20000000800 */
[----:B-1----:R-:W-:Y:S01]  /*30d10*/  IMAD.MOV.U32 R9, RZ, RZ, R0 ;  /* 0x000000ffff097224 */ /* 0x002fe200078e0000 */
[----:B------:R-:W-:-:S03]  /*30d20*/  ULDC.64 UR4, c[0x0][0x428] ;  /* 0x00010a0000047ab9 */ /* 0x000fc60000000a00 */
[----:B----4-:R-:W-:Y:S01]  /*30d30*/  IMAD.MOV.U32 R0, RZ, RZ, R9 ;  /* 0x000000ffff007224 */ /* 0x010fe200078e0009 */
[----:B---3--:R-:W-:-:S13]  /*30d40*/  ISETP.NE.AND P0, PT, R6, 0x1, PT ;  /* 0x000000010600780c */ /* 0x008fda0003f05270 */
        /* <DEDUP_REMOVED lines=15> */
.L_x_12937:
[----:B--2---:R-:W2:Y:S04]  /*30e40*/  LDL R7, [R1+0x460] ;  /* 0x0004600001077983 */ /* 0x004ea80000100800 */
[----:B----4-:R-:W2:Y:S04]  /*30e50*/  LDL R0, [R1+0x464] ;  /* 0x0004640001007983 */ /* 0x010ea80000100800 */
[----:B---3--:R-:W3:Y:S01]  /*30e60*/  LDL R2, [R1+0x474] ;  /* 0x0004740001027983 */ /* 0x008ee20000100800 */
[----:B--2---:R-:W-:Y:S01]  /*30e70*/  IMAD R0, R0, 0x8, R7 ;  /* 0x0000000800007824 */ /* 0x004fe200078e0207 */
[----:B---3--:R-:W-:-:S04]  /*30e80*/  SHF.L.U32 R2, R2, 0x1f, RZ ;  /* 0x0000001f02027819 */ /* 0x008fc800000006ff */
[----:B------:R-:W2:Y:S02]  /*30e90*/  SYNCS.PHASECHK.TRANS64.TRYWAIT P0, [R0+URZ+0x32440], R2 ;  /* 0x03244002000075a7 */ /* 0x000ea4000800017f */
[----:B--2---:R-:W-:Y:S05]  /*30ea0*/  @!P0 BRA `(.L_x_12938) ;  /* 0x0000006800b48947 */ /* 0x004fea0003800000 */
.L_x_13103:
        /* <DEDUP_REMOVED lines=11> */
.L_x_12939:
[----:B------:R-:W3:Y:S04]  /*30f60*/  LDL R6, [R1+0x460] ;  /* 0x0004600001067983 */ /* 0x000ee80000100800 */
[----:B-1----:R-:W3:Y:S04]  /*30f70*/  LDL R5, [R1+0x464] ;  /* 0x0004640001057983 */ /* 0x002ee80000100800 */
        /* <DEDUP_REMOVED lines=24> */
.L_x_12935:
        /* <DEDUP_REMOVED lines=26> */
[----:B-1----:R-:W-:Y:S02]  /*312a0*/  IMAD.U32 R5, RZ, RZ, UR5 ;  /* 0x00000005ff057e24 */ /* 0x002fe4000f8e00ff */
[----:B------:R-:W-:Y:S02]  /*312b0*/  IMAD.U32 R6, RZ, RZ, UR6 ;  /* 0x00000006ff067e24 */ /* 0x000fe4000f8e00ff */
[----:B--2---:R-:W-:-:S02]  /*312c0*/  IMAD.U32 R7, RZ, RZ, UR7 ;  /* 0x00000007ff077e24 */ /* 0x004fc4000f8e00ff */
[----:B------:R-:W-:Y:S02]  /*312d0*/  IMAD.U32 R10, RZ, RZ, UR8 ;  /* 0x00000008ff0a7e24 */ /* 0x000fe4000f8e00ff */
[----:B0-----:R-:W-:Y:S02]  /*312e0*/  IMAD.U32 R11, RZ, RZ, UR9 ;  /* 0x00000009ff0b7e24 */ /* 0x001fe4000f8e00ff */
[----:B------:R-:W-:Y:S02]  /*312f0*/  IMAD.MOV.U32 R8, RZ, RZ, 0x70 ;  /* 0x00000070ff087424 */ /* 0x000fe400078e00ff */
[----:B------:R-:W-:Y:S02]  /*31300*/  IMAD.MOV.U32 R12, RZ, RZ, 0x1 ;  /* 0x00000001ff0c7424 */ /* 0x000fe400078e00ff */
[----:B------:R-:W-:-:S07]  /*31310*/  IMAD.MOV.U32 R13, RZ, RZ, RZ ;  /* 0x000000ffff0d7224 */ /* 0x000fce00078e00ff */
[----:B------:R-:W-:-:S07]  /*31320*/  LEPC R20, `(.L_x_12941) ;  /* 0x000000001014794e */ /* 0x000fce0000000000 */
[----:B---34-:R-:W-:Y:S05]  /*31330*/  CALL.ABS.NOINC R2 ;  /* 0x0000000002007343 */ /* 0x018fea0003c00000 */
.L_x_12941:
[----:B------:R-:W-:Y:S05]  /*31340*/  BSYNC B6 ;  /* 0x0000000000067941 */ /* 0x000fea0003800000 */
.L_x_12940:
[----:B0-----:R-:W4:Y:S01]  /*31350*/  LDL R11, [R1+0x488] ;  /* 0x00048800010b7983 */ /* 0x001f220000100800 */
[----:B--2---:R-:W0:Y:S01]  /*31360*/  LDC R7, c[0x0][0x448] ;  /* 0x00011200ff077b82 */ /* 0x004e220000000800 */
[----:B------:R-:W-:Y:S01]  /*31370*/  ULDC.64 UR4, c[0x0][0x298] ;  /* 0x0000a60000047ab9 */ /* 0x000fe20000000a00 */
[----:B------:R-:W-:Y:S01]  /*31380*/  ULDC.64 UR6, c[0x0][0x280] ;  /* 0x0000a00000067ab9 */ /* 0x000fe20000000a00 */
[----:B------:R-:W2:Y:S04]  /*31390*/  LDL R4, [R1+0x4a8] ;  /* 0x0004a80001047983 */ /* 0x000ea80000100800 */
[----:B------:R-:W2:Y:S04]  /*313a0*/  LDL R10, [R1+0x49c] ;  /* 0x00049c00010a7983 */ /* 0x000ea80000100800 */
[----:B-1----:R-:W2:Y:S01]  /*313b0*/  LDL R9, [R1+0x4b8] ;  /* 0x0004b80001097983 */ /* 0x002ea20000100800 */
[----:B------:R-:W1:Y:S01]  /*313c0*/  S2R R2, SR_TID.X ;  /* 0x0000000000027919 */ /* 0x000e620000002100 */
[----:B---3--:R-:W3:Y:S02]  /*313d0*/  S2R R0, SR_TID.X ;  /* 0x0000000000007919 */ /* 0x008ee40000002100 */
[----:B------:R-:W2:Y:S01]  /*313e0*/  LDL R8, [R1+0x4bc] ;  /* 0x0004bc0001087983 */ /* 0x000ea20000100800 */
[----:B0-----:R-:W-:-:S03]  /*313f0*/  ISETP.NE.AND P0, PT, R7, 0x1, PT ;  /* 0x000000010700780c */ /* 0x001fc60003f05270 */
[----:B------:R-:W2:Y:S10]  /*31400*/  LDL R6, [R1+0x4a4] ;  /* 0x0004a40001067983 */ /* 0x000eb40000100800 */
[----:B------:R-:W0:Y:S01]  /*31410*/  @P0 LDC R3, c[0x0][0x450] ;  /* 0x00011400ff030b82 */ /* 0x000e220000000800 */
[----:B-1----:R-:W-:-:S04]  /*31420*/  LOP3.LUT R2, R2, 0x7f, RZ, 0xc0, !PT ;  /* 0x0000007f02027812 */ /* 0x002fc800078ec0ff */
[----:B------:R-:W-:Y:S01]  /*31430*/  SHF.R.U32.HI R2, RZ, 0x3, R2 ;  /* 0x00000003ff027819 */ /* 0x000fe20000011602 */
[----:B---3--:R-:W-:-:S05]  /*31440*/  IMAD.SHL.U32 R0, R0, 0x10, RZ ;  /* 0x0000001000007824 */ /* 0x008fca00078e00ff */
[----:B------:R-:W-:Y:S02]  /*31450*/  LOP3.LUT R0, R2, 0x70, R0, 0xf8, !PT ;  /* 0x0000007002007812 */ /* 0x000fe400078ef800 */
[----:B------:R-:W1:Y:S03]  /*31460*/  @P0 LDC R2, c[0x0][0x44c] ;  /* 0x00011300ff020b82 */ /* 0x000e660000000800 */
[----:B----4-:R-:W-:-:S04]  /*31470*/  IMAD.IADD R5, R0, 0x1, R11 ;  /* 0x0000000100057824 */ /* 0x010fc800078e020b */
[----:B-1----:R-:W-:-:S04]  /*31480*/  @P0 IMAD.HI.U32 R2, R5, R2, RZ ;  /* 0x0000000205020227 */ /* 0x002fc800078e00ff */
[----:B------:R-:W-:Y:S01]  /*31490*/  IMAD.MOV.U32 R0, RZ, RZ, R5 ;  /* 0x000000ffff007224 */ /* 0x000fe200078e0005 */
[----:B0-----:R-:W-:Y:S01]  /*314a0*/  @P0 SHF.R.U32.HI R0, RZ, R3, R2 ;  /* 0x00000003ff000219 */ /* 0x001fe20000011602 */
[----:B--2---:R-:W-:-:S04]  /*314b0*/  IMAD R2, R4, UR4, RZ ;  /* 0x0000000404027c24 */ /* 0x004fc8000f8e02ff */
        /* <DEDUP_REMOVED lines=42> */
[----:B------:R-:W0:Y:S04]  /*31760*/  SHFL.IDX PT, R5, R3, RZ, 0x181f ;  /* 0x00181fff03057589 */ /* 0x000e2800000e0000 */
[----:B------:R-:W1:Y:S01]  /*31770*/  SHFL.IDX PT, R4, R2, RZ, 0x181f ;  /* 0x00181fff02047589 */ /* 0x000e6200000e0000 */
[----:B--2---:R-:W-:-:S03]  /*31780*/  IMAD R0, R11, R7, RZ ;  /* 0x000000070b007224 */ /* 0x004fc600078e02ff */
[----:B------:R-:W-:Y:S01]  /*31790*/  SHFL.IDX PT, R7, R2, 0x1, 0x181f ;  /* 0x00381f0002077f89 */ /* 0x000fe200000e0000 */
[----:B---3--:R-:W-:-:S03]  /*317a0*/  IMAD.IADD R8, R8, 0x1, R6 ;  /* 0x0000000108087824 */ /* 0x008fc600078e0206 */
[----:B------:R-:W2:Y:S01]  /*317b0*/  SHFL.IDX PT, R6, R3, 0x1, 0x181f ;  /* 0x00381f0003067f89 */ /* 0x000ea200000e0000 */
[C---:B------:R-:W-:Y:S01]  /*317c0*/  VIADD R11, R8.reuse, 0x10 ;  /* 0x00000010080b7836 */ /* 0x040fe20000000000 */
[-C--:B------:R-:W-:Y:S02]  /*317d0*/  ISETP.GE.AND P1, PT, R8, R0.reuse, PT ;  /* 0x000000000800720c */ /* 0x080fe40003f26270 */
[----:B------:R-:W-:Y:S02]  /*317e0*/  STL [R1+0x488], R8 ;  /* 0x0004880801007387 */ /* 0x000fe40000100800 */
[----:B------:R-:W-:Y:S02]  /*317f0*/  ISETP.GE.AND P2, PT, R11, R0, PT ;  /* 0x000000000b00720c */ /* 0x000fe40003f46270 */
[----:B------:R3:W-:Y:S07]  /*31800*/  STL [R1+0x4b0], R11 ;  /* 0x0004b00b01007387 */ /* 0x0007ee0000100800 */
[----:B0-----:R-:W-:Y:S01]  /*31810*/  @!P1 LEA R5, P3, R10, R5, 0x1 ;  /* 0x000000050a059211 */ /* 0x001fe200078608ff */
[----:B---3--:R-:W-:-:S04]  /*31820*/  VIADD R11, R8, 0x20 ;  /* 0x00000020080b7836 */ /* 0x008fc80000000000 */
        /* <DEDUP_REMOVED lines=8> */
[----:B------:R-:W-:Y:S01]  /*318b0*/  @!P2 IMAD.X R4, RZ, RZ, R7, P1 ;  /* 0x000000ffff04a224 */ /* 0x000fe200008e0607 */
        /* <DEDUP_REMOVED lines=58> */
.L_x_13120:
[----:B0-----:R-:W3:Y:S04]  /*31c60*/  LDL R2, [R1+0x488] ;  /* 0x0004880001027983 */ /* 0x001ee80000100800 */
[----:B------:R0:W5:Y:S01]  /*31c70*/  LDL R8, [R1+0x460] ;  /* 0x0004600001087983 */ /* 0x0001620000100800 */
        /* <DEDUP_REMOVED lines=11> */
.L_x_12943:
        /* <DEDUP_REMOVED lines=38> */
.L_x_12945:
[----:B------:R-:W-:Y:S05]  /*31f90*/  BSYNC B6 ;  /* 0x0000000000067941 */ /* 0x000fea0003800000 */
.L_x_12944:
        /* <DEDUP_REMOVED lines=61> */
[----:B------:R-:W-:Y:S04]  /*32370*/  SHFL.IDX PT, R6, R0, RZ, 0x181f ;  /* 0x00181fff00067589 */ /* 0x000fe800000e0000 */
[----:B------:R-:W5:Y:S01]  /*32380*/  LDL.LU R12, [R1+0x4c4] ;  /* 0x0004c400010c7983 */ /* 0x000f620000300800 */
[----:B--2---:R-:W-:-:S03]  /*32390*/  IMAD R3, R10, R7, RZ ;  /* 0x000000070a037224 */ /* 0x004fc600078e02ff */
[----:B------:R-:W2:Y:S02]  /*323a0*/  LDL.LU R10, [R1+0x4c0] ;  /* 0x0004c000010a7983 */ /* 0x000ea40000300800 */
[-C--:B---3--:R-:W-:Y:S02]  /*323b0*/  ISETP.GE.AND P4, PT, R4, R3.reuse, PT ;  /* 0x000000030400720c */ /* 0x088fe40003f86270 */
[----:B------:R-:W0:Y:S01]  /*323c0*/  SHFL.IDX PT, R4, R2, RZ, 0x181f ;  /* 0x00181fff02047589 */ /* 0x000e2200000e0000 */
[----:B----4-:R-:W-:-:S13]  /*323d0*/  ISETP.GE.AND P5, PT, R5, R3, PT ;  /* 0x000000030500720c */ /* 0x010fda0003fa6270 */
        /* <DEDUP_REMOVED lines=76> */
[----:B------:R-:W-:-:S05]  /*328a0*/  @!P4 IMAD.X R4, RZ, RZ, R6, P5 ;  /* 0x000000ffff04c224 */ /* 0x000fca00028e0606 */
[----:B------:R-:W-:-:S04]  /*328b0*/  @!P4 LOP3.LUT R5, R5, R4, RZ, 0x3c, !PT ;  /* 0x000000040505c212 */ /* 0x000fc800078e3cff */
[----:B------:R-:W-:-:S04]  /*328c0*/  @!P4 LOP3.LUT R4, R5, R4, RZ, 0x3c, !PT ;  /* 0x000000040504c212 */ /* 0x000fc800078e3cff */
[----:B------:R-:W-:Y:S01]  /*328d0*/  @!P4 LOP3.LUT R5, R5, R4, RZ, 0x3c, !PT ;  /* 0x000000040505c212 */ /* 0x000fe200078e3cff */
[----:B------:R2:W3:Y:S04]  /*328e0*/  SHFL.IDX PT, R6, R0, 0x7, 0x181f ;  /* 0x00f81f0000067f89 */ /* 0x0004e800000e0000 */
[----:B------:R2:W-:Y:S04]  /*328f0*/  @!P4 LDGSTS.E.BYPASS.LTC128B.128 [R9+0x25400], desc[UR42][R4.64], !P3 ;  /* 0x254000000409cfae */ /* 0x0005e8000d901d6a */
[----:B------:R2:W-:Y:S04]  /*32900*/  @!P4 LDGSTS.E.BYPASS.LTC128B.128 [R9+0x29400], desc[UR42][R4.64+0x80], !P2 ;  /* 0x294000800409cfae */ /* 0x0005e8000d101d6a */
[----:B------:R2:W-:Y:S04]  /*32910*/  @!P4 LDGSTS.E.BYPASS.LTC128B.128 [R9+0x2d400], desc[UR42][R4.64+0x100], !P1 ;  /* 0x2d4001000409cfae */ /* 0x0005e8000c901d6a */
[----:B-1----:R2:W-:Y:S02]  /*32920*/  @!P4 LDGSTS.E.BYPASS.LTC128B.128 [R9+0x31400], desc[UR42][R4.64+0x180], !P0 ;  /* 0x314001800409cfae */ /* 0x0025e4000c101d6a */
.L_x_13138:
[----:B--2---:R-:W2:Y:S01]  /*32930*/  LDL.LU R0, [R1+0x4d0] ;  /* 0x0004d00001007983 */ /* 0x004ea20000300800 */
[----:B------:R-:W-:Y:S01]  /*32940*/  BSSY B0, `(.L_x_12947) ;  /* 0x000000d000007945 */ /* 0x000fe20003800000 */
[----:B--2---:R-:W-:-:S13]  /*32950*/  ISETP.GE.AND P4, PT, R0, R3, PT ;  /* 0x000000030000720c */ /* 0x004fda0003f86270 */
[----:B------:R-:W-:Y:S05]  /*32960*/  @P4 BRA `(.L_x_12948) ;  /* 0x0000000000284947 */ /* 0x000fea0003800000 */
[----:B------:R-:W2:Y:S01]  /*32970*/  LDL R0, [R1+0x470] ;  /* 0x0004700001007983 */ /* 0x000ea20000100800 */
[----:B------:R-:W-:-:S05]  /*32980*/  LEA R2, P4, R8, R2, 0x1 ;  /* 0x0000000208027211 */ /* 0x000fca00078808ff */
[----:B---3--:R-:W-:-:S05]  /*32990*/  IMAD.X R3, RZ, RZ, R6, P4 ;  /* 0x000000ffff037224 */ /* 0x008fca00020e0606 */
[----:B------:R-:W-:Y:S01]  /*329a0*/  @!PT LDS RZ, [RZ] ;  /* 0x00000000fffff984 */ /* 0x000fe20000000800 */
[----:B------:R-:W-:Y:S01]  /*329b0*/  @!PT LDS RZ, [RZ] ;  /* 0x00000000fffff984 */ /* 0x000fe20000000800 */
[----:B------:R-:W-:Y:S01]  /*329c0*/  @!PT LDS RZ, [RZ] ;  /* 0x00000000fffff984 */ /* 0x000fe20000000800 */
[----:B--2---:R1:W-:Y:S04]  /*329d0*/  LDGSTS.E.BYPASS.LTC128B.128 [R0+0x25c00], desc[UR42][R2.64], !P3 ;  /* 0x25c0000002007fae */ /* 0x0043e8000d901d6a */
[----:B------:R1:W-:Y:S04]  /*329e0*/  LDGSTS.E.BYPASS.LTC128B.128 [R0+0x29c00], desc[UR42][R2.64+0x80], !P2 ;  /* 0x29c0008002007fae */ /* 0x0003e8000d101d6a */
[----:B------:R1:W-:Y:S04]  /*329f0*/  LDGSTS.E.BYPASS.LTC128B.128 [R0+0x2dc00], desc[UR42][R2.64+0x100], !P1 ;  /* 0x2dc0010002007fae */ /* 0x0003e8000c901d6a */
[----:B------:R1:W-:Y:S02]  /*32a00*/  LDGSTS.E.BYPASS.LTC128B.128 [R0+0x31c00], desc[UR42][R2.64+0x180], !P0 ;  /* 0x31c0018002007fae */ /* 0x0003e4000c101d6a */
.L_x_12948:
[----:B------:R-:W-:Y:S05]  /*32a10*/  BSYNC B0 ;  /* 0x0000000000007941 */ /* 0x000fea0003800000 */
.L_x_12947:
[----:B------:R2:W5:Y:S01]  /*32a20*/  LDL R8, [R1+0x460] ;  /* 0x0004600001087983 */ /* 0x0005620000100800 */
[----:B------:R-:W-:Y:S01]  /*32a30*/  PLOP3.LUT P0, PT, PT, PT, PT, 0x80, 0x0 ;  /* 0x000000000000781c */ /* 0x000fe20003f0f070 */
[----:B------:R-:W-:-:S12]  /*32a40*/  NOP ;  /* 0x0000000000007918 */ /* 0x000fd80000000000 */
.L_x_12949:
[----:B-1----:R-:W4:Y:S01]  /*32a50*/  LDL R2, [R1+0x460] ;  /* 0x0004600001027983 */ /* 0x002f220000100800 */
        /* <DEDUP_REMOVED lines=16> */
[----:B------:R-:W4:Y:S03]  /*32b60*/  SYNCS.PHASECHK.TRANS64.TRYWAIT P0, [R2+URZ+0x32420], R0 ;  /* 0x03242000020075a7 */ /* 0x000f26000800017f */
[----:B-1--4-:R-:W-:Y:S05]  /*32b70*/  @!P0 BRA `(.L_x_12951) ;  /* 0x0000006400d48947 */ /* 0x012fea0003800000 */
.L_x_13139:
[----:B------:R-:W-:Y:S05]  /*32b80*/  BSYNC B0 ;  /* 0x0000000000007941 */ /* 0x000fea0003800000 */
.L_x_12950:
[----:B-1----:R-:W4:Y:S01]  /*32b90*/  LDL R2, [R1+0x48c] ;  /* 0x00048c0001027983 */ /* 0x002f220000100800 */
[----:B------:R-:W-:Y:S01]  /*32ba0*/  BSSY B0, `(.L_x_12952) ;  /* 0x000005f000007945 */ /* 0x000fe20003800000 */
[----:B----4-:R-:W-:-:S13]  /*32bb0*/  LOP3.LUT P0, RZ, R2, 0x1, RZ, 0xc0, !PT ;  /* 0x0000000102ff7812 */ /* 0x010fda000780c0ff */
[----:B------:R-:W-:Y:S05]  /*32bc0*/  @!P0 BRA `(.L_x_12953) ;  /* 0x0000000400708947 */ /* 0x000fea0003800000 */
[----:B------:R-:W4:Y:S04]  /*32bd0*/  LDL R2, [R1+0x460] ;  /* 0x0004600001027983 */ /* 0x000f280000100800 */
[----:B0-----:R-:W2:Y:S01]  /*32be0*/  LDL R4, [R1+0x474] ;  /* 0x0004740001047983 */ /* 0x001ea20000100800 */
        /* <DEDUP_REMOVED lines=10> */
.L_x_13140:
[----:B------:R-:W-:Y:S05]  /*32c90*/  BSYNC B1 ;  /* 0x0000000000017941 */ /* 0x000fea0003800000 */
.L_x_12954:
        /* <DEDUP_REMOVED lines=9> */
.L_x_12957:
[----:B------:R-:W-:Y:S05]  /*32d30*/  BSYNC B1 ;  /* 0x0000000000017941 */ /* 0x000fea0003800000 */
.L_x_12956:
[----:B------:R-:W2:Y:S04]  /*32d40*/  LDL R5, [R1+0x460] ;  /* 0x0004600001057983 */ /* 0x000ea80000100800 */
[----:B0-----:R-:W2:Y:S04]  /*32d50*/  LDL R0, [R1+0x464] ;  /* 0x0004640001007983 */ /* 0x001ea80000100800 */
        /* <DEDUP_REMOVED lines=12> */
.L_x_12958:
        /* <DEDUP_REMOVED lines=15> */
.L_x_12959:
        /* <DEDUP_REMOVED lines=15> */
.L_x_12960:
        /* <DEDUP_REMOVED lines=15> */
.L_x_12961:
        /* <DEDUP_REMOVED lines=10> */
.L_x_12953:
[----:B------:R-:W-:Y:S05]  /*33190*/  BSYNC B0 ;  /* 0x0000000000007941 */ /* 0x000fea0003800000 */
.L_x_12952:
[----:B0-----:R-:W4:Y:S04]  /*331a0*/  LDL R4, [R1+0x490] ;  /* 0x0004900001047983 */ /* 0x001f280000100800 */
[----:B------:R-:W2:Y:S01]  /*331b0*/  LDL R5, [R1+0x484] ;  /* 0x0004840001057983 */ /* 0x000ea20000100800 */
[----:B------:R-:W-:Y:S01]  /*331c0*/  BSSY B0, `(.L_x_12962) ;  /* 0x00001ff000007945 */ /* 0x000fe20003800000 */
[----:B----4-:R-:W-:-:S05]  /*331d0*/  VIADD R0, R4, 0xfffffffe ;  /* 0xfffffffe04007836 */ /* 0x010fca0000000000 */
[----:B--2---:R-:W-:-:S13]  /*331e0*/  ISETP.GE.AND P0, PT, R0, R5, PT ;  /* 0x000000050000720c */ /* 0x004fda0003f06270 */
[----:B------:R-:W-:Y:S05]  /*331f0*/  @!P0 BRA `(.L_x_12963) ;  /* 0x0000001c00ec8947 */ /* 0x000fea0003800000 */
[----:B------:R-:W-:Y:S01]  /*33200*/  IMAD.MOV R2, RZ, RZ, -R4 ;  /* 0x000000ffff027224 */ /* 0x000fe200078e0a04 */
[----:B---3--:R-:W-:Y:S01]  /*33210*/  LOP3.LUT R6, RZ, R5, RZ, 0x33, !PT ;  /* 0x00000005ff067212 */ /* 0x008fe200078e33ff */
        /* <DEDUP_REMOVED lines=42> */
.L_x_12968:
[----:B------:R-:W2:Y:S01]  /*334c0*/  LDL R2, [R1+0x460] ;  /* 0x0004600001027983 */ /* 0x000ea20000100800 */
[----:B0-----:R-:W-:Y:S01]  /*334d0*/  SHF.L.U32 R5, R7, 0x1f, RZ ;  /* 0x0000001f07057819 */ /* 0x001fe200000006ff */
[----:B------:R-:W0:Y:S01]  /*334e0*/  S2R R3, SR_TID.X ;  /* 0x0000000000037919 */ /* 0x000e220000002100 */
[----:B------:R-:W-:Y:S01]  /*334f0*/  BSSY B3, `(.L_x_12969) ;  /* 0x0000006000037945 */ /* 0x000fe20003800000 */
[----:B0-----:R-:W-:-:S04]  /*33500*/  LOP3.LUT R3, R3, 0x7f, RZ, 0xc0, !PT ;  /* 0x0000007f03037812 */ /* 0x001fc800078ec0ff */
[----:B------:R-:W-:Y:S01]  /*33510*/  ISETP.NE.AND P1, PT, R3, RZ, PT ;  /* 0x000000ff0300720c */ /* 0x000fe20003f25270 */
[----:B--2---:R-:W-:-:S04]  /*33520*/  IMAD R2, R8, 0x8, R2 ;  /* 0x0000000808027824 */ /* 0x004fc800078e0202 */
[----:B------:R-:W0:Y:S02]  /*33530*/  SYNCS.PHASECHK.TRANS64.TRYWAIT P0, [R2+URZ+0x32440], R5 ;  /* 0x03244005020075a7 */ /* 0x000e24000800017f */
[----:B0-----:R-:W-:Y:S06]  /*33540*/  @!P0 BRA `(.L_x_12970) ;  /* 0x0000005c008c8947 */ /* 0x001fec0003800000 */
.L_x_13141:
[----:B------:R-:W-:Y:S05]  /*33550*/  BSYNC B3 ;  /* 0x0000000000037941 */ /* 0x000fea0003800000 */
.L_x_12969:
        /* <DEDUP_REMOVED lines=9> */
.L_x_12972:
[----:B------:R-:W-:Y:S05]  /*335f0*/  BSYNC B3 ;  /* 0x0000000000037941 */ /* 0x000fea0003800000 */
.L_x_12971:
        /* <DEDUP_REMOVED lines=14> */
.L_x_12973:
        /* <DEDUP_REMOVED lines=13> */
.L_x_13142:
[----:B------:R-:W-:Y:S05]  /*337b0*/  BSYNC B3 ;  /* 0x0000000000037941 */ /* 0x000fea0003800000 */
.L_x_12974:
        /* <DEDUP_REMOVED lines=11> */
.L_x_12977:
[----:B------:R-:W-:Y:S05]  /*33870*/  BSYNC B3 ;  /* 0x0000000000037941 */ /* 0x000fea0003800000 */
.L_x_12976:
        /* <DEDUP_REMOVED lines=11> */
.L_x_12978:
        /* <DEDUP_REMOVED lines=15> */
.L_x_12979:
        /* <DEDUP_REMOVED lines=15> */
.L_x_12980:
        /* <DEDUP_REMOVED lines=15> */
.L_x_12981:
        /* <DEDUP_REMOVED lines=10> */
.L_x_12967:
[----:B------:R-:W-:Y:S05]  /*33ca0*/  BSYNC B1 ;  /* 0x0000000000017941 */ /* 0x000fea0003800000 */
.L_x_12966:
[----:B------:R-:W2:Y:S02]  /*33cb0*/  LDL R4, [R1+0x490] ;  /* 0x0004900001047983 */ /* 0x000ea40000100800 */
[----:B--2---:R-:W-:-:S07]  /*33cc0*/  VIADD R0, R4, 0xfffffffd ;  /* 0xfffffffd04007836 */ /* 0x004fce0000000000 */
.L_x_12965:
[----:B------:R-:W-:Y:S05]  /*33cd0*/  BSYNC B2 ;  /* 0x0000000000027941 */ /* 0x000fea0003800000 */
.L_x_12964:
[----:B------:R-:W2:Y:S01]  /*33ce0*/  LDL.LU R2, [R1+0x490] ;  /* 0x0004900001027983 */ /* 0x000ea20000300800 */
[----:B------:R-:W-:Y:S01]  /*33cf0*/  VIADD R6, R6, 0xfffffffe ;  /* 0xfffffffe06067836 */ /* 0x000fe20000000000 */
[----:B--2---:R-:W-:-:S04]  /*33d00*/  LOP3.LUT R2, RZ, R2, RZ, 0x33, !PT ;  /* 0x00000002ff027212 */ /* 0x004fc800078e33ff */
[----:B------:R-:W-:-:S13]  /*33d10*/  ISETP.NE.AND P0, PT, R6, R2, PT ;  /* 0x000000020600720c */ /* 0x000fda0003f05270 */
[----:B------:R-:W-:Y:S05]  /*33d20*/  @!P0 BRA `(.L_x_12963) ;  /* 0x0000001400208947 */ /* 0x000fea0003800000 */
.L_x_13014:
        /* <DEDUP_REMOVED lines=36> */
.L_x_12984:
        /* <DEDUP_REMOVED lines=9> */
.L_x_13143:
[----:B------:R-:W-:Y:S05]  /*34000*/  BSYNC B2 ;  /* 0x0000000000027941 */ /* 0x000fea0003800000 */
.L_x_12985:
        /* <DEDUP_REMOVED lines=9> */
.L_x_12988:
[----:B------:R-:W-:Y:S05]  /*340a0*/  BSYNC B2 ;  /* 0x0000000000027941 */ /* 0x000fea0003800000 */
.L_x_12987:
        /* <DEDUP_REMOVED lines=13> */
.L_x_12989:
        /* <DEDUP_REMOVED lines=13> */
.L_x_13144:
[----:B------:R-:W-:Y:S05]  /*34250*/  BSYNC B2 ;  /* 0x0000000000027941 */ /* 0x000fea0003800000 */
.L_x_12990:
        /* <DEDUP_REMOVED lines=11> */
.L_x_12993:
[----:B------:R-:W-:Y:S05]  /*34310*/  BSYNC B2 ;  /* 0x0000000000027941 */ /* 0x000fea0003800000 */
.L_x_12992:
        /* <DEDUP_REMOVED lines=10> */
.L_x_12994:
        /* <DEDUP_REMOVED lines=15> */
.L_x_12995:
        /* <DEDUP_REMOVED lines=15> */
.L_x_12996:
        /* <DEDUP_REMOVED lines=15> */
.L_x_12997:
        /* <DEDUP_REMOVED lines=10> */
.L_x_12983:
[----:B------:R-:W-:Y:S05]  /*34730*/  BSYNC B1 ;  /* 0x0000000000017941 */ /* 0x000fea0003800000 */
.L_x_12982:
        /* <DEDUP_REMOVED lines=36> */
.L_x_13000:
        /* <DEDUP_REMOVED lines=9> */
.L_x_13145:
[----:B------:R-:W-:Y:S05]  /*34a10*/  BSYNC B2 ;  /* 0x0000000000027941 */ /* 0x000fea0003800000 */
.L_x_13001:
        /* <DEDUP_REMOVED lines=9> */
.L_x_13004:
[----:B------:R-:W-:Y:S05]  /*34ab0*/  BSYNC B2 ;  /* 0x0000000000027941 */ /* 0x000fea0003800000 */
.L_x_13003:
        /* <DEDUP_REMOVED lines=14> */
.L_x_13005:
        /* <DEDUP_REMOVED lines=13> */
.L_x_13146:
[----:B------:R-:W-:Y:S05]  /*34c70*/  BSYNC B2 ;  /* 0x0000000000027941 */ /* 0x000fea0003800000 */
.L_x_13006:
        /* <DEDUP_REMOVED lines=11> */
.L_x_13009:
[----:B------:R-:W-:Y:S05]  /*34d30*/  BSYNC B2 ;  /* 0x0000000000027941 */ /* 0x000fea0003800000 */
.L_x_13008:
        /* <DEDUP_REMOVED lines=11> */
.L_x_13010:
        /* <DEDUP_REMOVED lines=15> */
.L_x_13011:
        /* <DEDUP_REMOVED lines=15> */
.L_x_13012:
        /* <DEDUP_REMOVED lines=15> */
.L_x_13013:
        /* <DEDUP_REMOVED lines=10> */
.L_x_12999:
[----:B------:R-:W-:Y:S05]  /*35160*/  BSYNC B1 ;  /* 0x0000000000017941 */ /* 0x000fea0003800000 */
.L_x_12998:
[----:B------:R-:W2:Y:S01]  /*35170*/  LDL R5, [R1+0x484] ;  /* 0x0004840001057983 */ /* 0x000ea20000100800 */
[----:B------:R-:W-:Y:S01]  /*35180*/  VIADD R0, R0, 0xfffffffe ;  /* 0xfffffffe00007836 */ /* 0x000fe20000000000 */
[----:B--2---:R-:W-:-:S13]  /*35190*/  ISETP.GT.AND P0, PT, R6, R5, PT ;  /* 0x000000050600720c */ /* 0x004fda0003f04270 */
[----:B------:R-:W-:Y:S05]  /*351a0*/  @P0 BRA `(.L_x_13014) ;  /* 0xffffffe800e00947 */ /* 0x000fea000383ffff */
.L_x_12963:
[----:B------:R-:W-:Y:S05]  /*351b0*/  BSYNC B0 ;  /* 0x0000000000007941 */ /* 0x000fea0003800000 */
.L_x_12962:
[----:B------:R-:W2:Y:S04]  /*351c0*/  LDL.LU R4, [R1+0x464] ;  /* 0x0004640001047983 */ /* 0x000ea80000300800 */
[----:B------:R-:W4:Y:S01]  /*351d0*/  LDL.LU R3, [R1+0x474] ;  /* 0x0004740001037983 */ /* 0x000f220000300800 */
[----:B------:R-:W0:Y:S01]  /*351e0*/  S2R R2, SR_TID.X ;  /* 0x0000000000027919 */ /* 0x000e220000002100 */
[----:B------:R-:W-:Y:S01]  /*351f0*/  BSSY B0, `(.L_x_13015) ;  /* 0x0000015000007945 */ /* 0x000fe20003800000 */
[----:B0-----:R-:W-:-:S04]  /*35200*/  LOP3.LUT R2, R2, 0x7f, RZ, 0xc0, !PT ;  /* 0x0000007f02027812 */ /* 0x001fc800078ec0ff */
[----:B------:R-:W-:Y:S01]  /*35210*/  ISETP.NE.AND P1, PT, R2, RZ, PT ;  /* 0x000000ff0200720c */ /* 0x000fe20003f25270 */
[----:B--2---:R-:W-:-:S05]  /*35220*/  VIADD R0, R4, 0x1 ;  /* 0x0000000104007836 */ /* 0x004fca0000000000 */
[----:B------:R-:W-:-:S04]  /*35230*/  ISETP.NE.AND P0, PT, R0, 0x2, PT ;  /* 0x000000020000780c */ /* 0x000fc80003f05270 */
[----:B------:R-:W-:-:S04]  /*35240*/  SEL R2, RZ, 0x1, P0 ;  /* 0x00000001ff027807 */ /* 0x000fc80000000000 */
[----:B----4-:R-:W-:-:S05]  /*35250*/  LOP3.LUT R3, R3, R2, RZ, 0x3c, !PT ;  /* 0x0000000203037212 */ /* 0x010fca00078e3cff */
[----:B------:R0:W-:Y:S01]  /*35260*/  STL [R1+0x474], R3 ;  /* 0x0004740301007387 */ /* 0x0001e20000100800 */
        /* <DEDUP_REMOVED lines=8> */
[----:B---3--:R-:W0:Y:S02]  /*352f0*/  S2R R6, SR_LTMASK ;  /* 0x0000000000067919 */ /* 0x008e240000003900 */
[----:B0-----:R-:W-:-:S04]  /*35300*/  LOP3.LUT R6, R6, UR4, RZ, 0xc0, !PT ;  /* 0x0000000406067c12 */ /* 0x001fc8000f8ec0ff */
[----:B------:R-:W0:Y:S01]  /*35310*/  POPC R7, R6 ;  /* 0x0000000600077309 */ /* 0x000e220000000000 */
[----:B--2---:R-:W0:Y:S02]  /*35320*/  SHFL.IDX PT, R2, R3, R2, 0x1f ;  /* 0x00001f0203027589 */ /* 0x004e2400000e0000 */
[----:B0-----:R-:W-:-:S07]  /*35330*/  IADD3 R16, R2, UR39, R7 ;  /* 0x0000002702107c10 */ /* 0x001fce000fffe007 */
.L_x_13016:
[----:B------:R-:W-:Y:S05]  /*35340*/  BSYNC B0 ;  /* 0x0000000000007941 */ /* 0x000fea0003800000 */
.L_x_13015:
[----:B------:R-:W-:-:S05]  /*35350*/  SEL R0, R0, RZ, P0 ;  /* 0x000000ff00007207 */ /* 0x000fca0000000000 */
[----:B------:R1:W-:Y:S02]  /*35360*/  STL [R1+0x464], R0 ;  /* 0x0004640001007387 */ /* 0x0003e40000100800 */
.L_x_12928:
[----:B------:R-:W-:Y:S05]  /*35370*/  BSYNC B7 ;  /* 0x0000000000077941 */ /* 0x000fea0003800000 */
.L_x_12926:
[----:B-1----:R-:W2:Y:S02]  /*35380*/  LDL R0, [R1+0x48c] ;  /* 0x00048c0001007983 */ /* 0x002ea40000100800 */
[----:B--2---:R-:W-:-:S13]  /*35390*/  LOP3.LUT P0, RZ, R0, 0x40, RZ, 0xc0, !PT ;  /* 0x0000004000ff7812 */ /* 0x004fda000780c0ff */
[----:B------:R-:W-:Y:S05]  /*353a0*/  @!P0 BRA `(.L_x_13017) ;  /* 0x0000000000288947 */ /* 0x000fea0003800000 */
[----:B------:R-:W-:Y:S05]  /*353b0*/  WARPSYNC.ALL ;  /* 0x0000000000007948 */ /* 0x000fea0003800000 */
[----:B------:R-:W1:Y:S08]  /*353c0*/  S2UR UR5, SR_CgaCtaId ;  /* 0x00000000000579c3 */ /* 0x000e700000008800 */
[----:B------:R-:W-:Y:S06]  /*353d0*/  BAR.SYNC.DEFER_BLOCKING 0x5, 0x180 ;  /* 0x0146000000007b1d */ /* 0x000fec0000010000 */
[----:B------:R-:W-:-:S02]  /*353e0*/  UMOV UR4, 0x400 ;  /* 0x0000040000047882 */ /* 0x000fc40000000000 */
[----:B-1----:R-:W-:-:S06]  /*353f0*/  ULEA UR4, UR5, UR4, 0x18 ;  /* 0x0000000405047291 */ /* 0x002fcc000f8ec03f */
[----:B------:R-:W-:-:S05]  /*35400*/  IMAD.U32 R0, RZ, RZ, UR4 ;  /* 0x00000004ff007e24 */ /* 0x000fca000f8e00ff */
[----:B------:R1:W2:Y:S04]  /*35410*/  LDS.128 R16, [R0+0x324d0] ;  /* 0x0324d00000107984 */ /* 0x0002a80000000c00 */
[----:B------:R1:W-:Y:S01]  /*35420*/  STL [R1+0x460], R0 ;  /* 0x0004600001007387 */ /* 0x0003e20000100800 */
[----:B------:R-:W-:Y:S06]  /*35430*/  BAR.ARV 0x4, 0x180 ;  /* 0x0106000000007b1d */ /* 0x000fec0000002000 */
[----:B------:R-:W-:Y:S05]  /*35440*/  BRA `(.L_x_13018) ;  /* 0x0000000800d87947 */ /* 0x000fea0003800000 */
.L_x_13017:
        /* <DEDUP_REMOVED lines=22> */
[----:B------:R-:W-:Y:S04]  /*355b0*/  SHFL.IDX PT, R0, R16, RZ, 0x1f ;  /* 0x00001fff10007589 */ /* 0x000fe800000e0000 */
        /* <DEDUP_REMOVED lines=13> */
.L_x_13156:
[----:B------:R-:W-:Y:S02]  /*35690*/  ULDC UR4, c[0x0][0xd38] ;  /* 0x00034e0000047ab9 */ /* 0x000fe40000000800 */
[----:B------:R-:W-:-:S04]  /*356a0*/  IMAD.U32 R4, RZ, RZ, UR4 ;  /* 0x00000004ff047e24 */ /* 0x000fc8000f8e00ff */
[----:B-1----:R-:W-:-:S04]  /*356b0*/  IMAD R16, R16, R4, RZ ;  /* 0x0000000410107224 */ /* 0x002fc800078e02ff */
[----:B------:R-:W-:-:S05]  /*356c0*/  IMAD.IADD R5, R5, 0x1, R16 ;  /* 0x0000000105057824 */ /* 0x000fca00078e0210 */
[----:B------:R-:W-:-:S13]  /*356d0*/  ISETP.GT.AND P6, PT, R5, R0, PT ;  /* 0x000000000500720c */ /* 0x000fda0003fc4270 */
[----:B------:R-:W-:Y:S05]  /*356e0*/  @P6 BRA `(.L_x_13020) ;  /* 0x00000000009c6947 */ /* 0x000fea0003800000 */
.L_x_13025:
[----:B0-----:R-:W0:Y:S01]  /*356f0*/  LDC R2, c[0x0][0xd3c] ;  /* 0x00034f00ff027b82 */ /* 0x001e220000000800 */
[----:B------:R-:W-:-:S05]  /*35700*/  VIADD R19, R19, 0x1f ;  /* 0x0000001f13137836 */ /* 0x000fca0000000000 */
[----:B0-----:R-:W-:-:S13]  /*35710*/  ISETP.GE.AND P6, PT, R19, R2, PT ;  /* 0x000000021300720c */ /* 0x001fda0003fc6270 */
[----:B------:R-:W-:Y:S05]  /*35720*/  @P6 BRA `(.L_x_13021) ;  /* 0x0000000400d46947 */ /* 0x000fea0003800000 */
[----:B------:R-:W0:Y:S01]  /*35730*/  S2R R3, SR_TID.X ;  /* 0x0000000000037919 */ /* 0x000e220000002100 */
[----:B------:R-:W-:Y:S01]  /*35740*/  BSSY B0, `(.L_x_13022) ;  /* 0x0000009000007945 */ /* 0x000fe20003800000 */
[----:B0-----:R-:W-:-:S05]  /*35750*/  LOP3.LUT R3, R3, 0x1f, RZ, 0xc0, !PT ;  /* 0x0000001f03037812 */ /* 0x001fca00078ec0ff */
[----:B------:R-:W-:Y:S02]  /*35760*/  IMAD.IADD R4, R19, 0x1, R3 ;  /* 0x0000000113047824 */ /* 0x000fe400078e0203 */
[----:B------:R-:W-:-:S03]  /*35770*/  IMAD.MOV.U32 R3, RZ, RZ, RZ ;  /* 0x000000ffff037224 */ /* 0x000fc600078e00ff */
[----:B------:R-:W-:-:S13]  /*35780*/  ISETP.GE.OR P6, PT, R4, R2, !P0 ;  /* 0x000000020400720c */ /* 0x000fda00047c6670 */
[----:B------:R-:W-:Y:S05]  /*35790*/  @P6 BRA `(.L_x_13023) ;  /* 0x00000000000c6947 */ /* 0x000fea0003800000 */
[----:B------:R-:W0:Y:S02]  /*357a0*/  LDC.64 R2, c[0x0][0xd80] ;  /* 0x00036000ff027b82 */ /* 0x000e240000000a00 */
[----:B0-----:R-:W-:-:S06]  /*357b0*/  IMAD.WIDE R2, R4, 0x4, R2 ;  /* 0x0000000404027825 */ /* 0x001fcc00078e0202 */
[----:B------:R0:W5:Y:S02]  /*357c0*/  LDG.E R3, desc[UR42][R2.64] ;  /* 0x0000002a02037981 */ /* 0x000164000c1e1900 */
.L_x_13023:
[----:B------:R-:W-:Y:S05]  /*357d0*/  BSYNC B0 ;  /* 0x0000000000007941 */ /* 0x000fea0003800000 */
.L_x_13022:
        /* <DEDUP_REMOVED lines=18> */
.L_x_13164:
[----:B------:R-:W-:Y:S02]  /*35900*/  ULDC UR4, c[0x0][0xd38] ;  /* 0x00034e0000047ab9 */ /* 0x000fe40000000800 */
[----:B------:R-:W-:-:S04]  /*35910*/  IMAD.U32 R4, RZ, RZ, UR4 ;  /* 0x00000004ff047e24 */ /* 0x000fc8000f8e00ff */
[----:B-1----:R-:W-:-:S04]  /*35920*/  IMAD R16, R16, R4, RZ ;  /* 0x0000000410107224 */ /* 0x002fc800078e02ff */
[----:B------:R-:W-:-:S05]  /*35930*/  IMAD.IADD R5, R16, 0x1, R5 ;  /* 0x0000000110057824 */ /* 0x000fca00078e0205 */
[----:B------:R-:W-:-:S13]  /*35940*/  ISETP.GT.AND P6, PT, R5, R0, PT ;  /* 0x000000000500720c */ /* 0x000fda0003fc4270 */
[----:B------:R-:W-:Y:S05]  /*35950*/  @!P6 BRA `(.L_x_13025) ;  /* 0xfffffffc0064e947 */ /* 0x000fea000383ffff */
.L_x_13020:
        /* <DEDUP_REMOVED lines=8> */
.L_x_13168:
[----:B------:R-:W-:Y:S01]  /*359e0*/  ISETP.NE.AND P0, PT, R5, RZ, PT ;  /* 0x000000ff0500720c */ /* 0x000fe20003f05270 */
[----:B------:R-:W-:-:S12]  /*359f0*/  IMAD.MOV.U32 R5, RZ, RZ, RZ ;  /* 0x000000ffff057224 */ /* 0x000fd800078e00ff */
[----:B------:R-:W-:Y:S05]  /*35a00*/  @!P0 BRA `(.L_x_13027) ;  /* 0x0000000000148947 */ /* 0x000fea0003800000 */
[----:B------:R-:W-:Y:S01]  /*35a10*/  UMOV UR4, 0xffffffff ;  /* 0xffffffff00047882 */ /* 0x000fe20000000000 */
[----:B------:R-:W-:Y:S02]  /*35a20*/  VIADD R12, R6, 0xffffffff ;  /* 0xffffffff060c7836 */ /* 0x000fe40000000000 */
[----:B------:R-:W-:Y:S05]  /*35a30*/  BRA.DIV UR4, `(.L_x_13028) ;  /* 0x0000004604247947 */ /* 0x000fea000b800000 */
[----:B0-----:R0:W3:Y:S02]  /*35a40*/  SHFL.IDX PT, R2, R2, R12, 0x1f ;  /* 0x00001f0c02027589 */ /* 0x0010e400000e0000 */
.L_x_13171:
[----:B---3--:R-:W-:-:S07]  /*35a50*/  IMAD.MOV.U32 R5, RZ, RZ, R2 ;  /* 0x000000ffff057224 */ /* 0x008fce00078e0002 */
.L_x_13027:
        /* <DEDUP_REMOVED lines=66> */
.L_x_13021:
[----:B------:R-:W-:Y:S01]  /*35e80*/  UMOV UR4, URZ ;  /* 0x0000003f00047c82 */ /* 0x000fe20008000000 */
[----:B------:R-:W-:Y:S01]  /*35e90*/  UMOV UR5, URZ ;  /* 0x0000003f00057c82 */ /* 0x000fe20008000000 */
[----:B------:R-:W-:Y:S01]  /*35ea0*/  ULDC UR6, c[0x0][0xd3c] ;  /* 0x00034f0000067ab9 */ /* 0x000fe20000000800 */
[----:B------:R-:W-:Y:S02]  /*35eb0*/  IMAD.MOV.U32 R16, RZ, RZ, R0 ;  /* 0x000000ffff107224 */ /* 0x000fe400078e0000 */
[----:B------:R-:W-:Y:S02]  /*35ec0*/  IMAD.U32 R17, RZ, RZ, UR4 ;  /* 0x00000004ff117e24 */ /* 0x000fe4000f8e00ff */
[----:B------:R-:W-:Y:S02]  /*35ed0*/  IMAD.U32 R18, RZ, RZ, UR5 ;  /* 0x00000005ff127e24 */ /* 0x000fe4000f8e00ff */
[----:B------:R-:W-:-:S07]  /*35ee0*/  IMAD.U32 R19, RZ, RZ, UR6 ;  /* 0x00000006ff137e24 */ /* 0x000fce000f8e00ff */
.L_x_13029:
        /* <DEDUP_REMOVED lines=12> */
.L_x_13018:
[----:B------:R-:W-:Y:S02]  /*35fb0*/  ULDC UR4, c[0x0][0xd3c] ;  /* 0x00034f0000047ab9 */ /* 0x000fe40000000800 */
[----:B--2---:R-:W-:-:S13]  /*35fc0*/  ISETP.GE.AND P0, PT, R19, UR4, PT ;  /* 0x0000000413007c0c */ /* 0x004fda000bf06270 */
[----:B------:R-:W-:Y:S05]  /*35fd0*/  @!P0 BRA `(.L_x_13030) ;  /* 0xffffff8000f08947 */ /* 0x000fea000383ffff */
[----:B------:R-:W-:Y:S05]  /*35fe0*/  BSYNC B8 ;  /* 0x0000000000087941 */ /* 0x000fea0003800000 */
.L_x_12868:
[----:B-1----:R-:W2:Y:S01]  /*35ff0*/  LDL.LU R0, [R1+0x4d4] ;  /* 0x0004d40001007983 */ /* 0x002ea20000300800 */
[----:B------:R-:W-:Y:S01]  /*36000*/  BSSY B0, `(.L_x_13031) ;  /* 0x000000b000007945 */ /* 0x000fe20003800000 */
[----:B------:R-:W1:Y:S01]  /*36010*/  S2R R5, SR_CgaCtaId ;  /* 0x0000000000057919 */ /* 0x000e620000008800 */
        /* <DEDUP_REMOVED lines=9> */
.L_x_13172:
[----:B------:R-:W-:Y:S05]  /*360b0*/  BSYNC B0 ;  /* 0x0000000000007941 */ /* 0x000fea0003800000 */
.L_x_13031:
[----:B------:R-:W-:-:S03]  /*360c0*/  UMOV UR4, 0xffffffff ;  /* 0xffffffff00047882 */ /* 0x000fc60000000000 */
[----:B------:R-:W-:Y:S05]  /*360d0*/  BRA.DIV UR4, `(.L_x_13033) ;  /* 0x0000003e04b87947 */ /* 0x000fea000b800000 */
[----:B------:R-:W1:Y:S02]  /*360e0*/  S2R R2, SR_TID.X ;  /* 0x0000000000027919 */ /* 0x000e640000002100 */
[----:B-1----:R-:W-:-:S04]  /*360f0*/  SHF.R.U32.HI R2, RZ, 0x5, R2 ;  /* 0x00000005ff027819 */ /* 0x002fc80000011602 */
[----:B------:R-:W-:-:S05]  /*36100*/  LOP3.LUT R2, R2, 0x3, RZ, 0xc0, !PT ;  /* 0x0000000302027812 */ /* 0x000fca00078ec0ff */
[----:B------:R1:W2:Y:S02]  /*36110*/  SHFL.IDX PT, R14, R2, RZ, 0x1f ;  /* 0x00001fff020e7589 */ /* 0x0002a400000e0000 */
.L_x_13175:
[----:B--2---:R-:W-:-:S13]  /*36120*/  ISETP.NE.AND P0, PT, R14, RZ, PT ;  /* 0x000000ff0e00720c */ /* 0x004fda0003f05270 */
[----:B------:R-:W-:Y:S05]  /*36130*/  @P0 BRA `(.L_x_12639) ;  /* 0x0000000000940947 */ /* 0x000fea0003800000 */
[----:B------:R-:W-:-:S03]  /*36140*/  UMOV UR4, 0xffffffff ;  /* 0xffffffff00047882 */ /* 0x000fc60000000000 */
[----:B------:R-:W-:Y:S05]  /*36150*/  BRA.DIV UR4, `(.L_x_13034) ;  /* 0x0000003e04cc7947 */ /* 0x000fea000b800000 */
[----:B------:R-:W-:-:S13]  /*36160*/  ELECT P6, URZ, PT ;  /* 0x00000000003f782f */ /* 0x000fda00038c0000 */
.L_x_13178:
[----:B------:R-:W-:Y:S05]  /*36170*/  @!P6 BRA `(.L_x_12639) ;  /* 0x000000000084e947 */ /* 0x000fea0003800000 */
[----:B------:R-:W-:-:S06]  /*36180*/  ULOP3.LUT UR4, UR38, 0x2, URZ, 0xfc, !UPT ;  /* 0x0000000226047892 */ /* 0x000fcc000f8efc3f */
[----:B-1----:R-:W-:-:S05]  /*36190*/  IMAD.U32 R2, RZ, RZ, UR4 ;  /* 0x00000004ff027e24 */ /* 0x002fca000f8e00ff */
[----:B------:R-:W-:-:S13]  /*361a0*/  ISETP.NE.AND P2, PT, R2, 0x3, PT ;  /* 0x000000030200780c */ /* 0x000fda0003f45270 */
[----:B------:R-:W-:Y:S05]  /*361b0*/  @!P2 BRA `(.L_x_13035) ;  /* 0x000000000004a947 */ /* 0x000fea0003800000 */
[----:B------:R-:W-:Y:S01]  /*361c0*/  BPT.TRAP 0x1 ;  /* 0x000000040000795c */ /* 0x000fe20000300000 */
.L_x_13035:
[----:B0-----:R-:W3:Y:S04]  /*361d0*/  LDL R3, [R1+0x464] ;  /* 0x0004640001037983 */ /* 0x001ee80000100800 */
[----:B------:R-:W2:Y:S01]  /*361e0*/  LDL.LU R7, [R1+0x474] ;  /* 0x0004740001077983 */ /* 0x000ea20000300800 */
        /* <DEDUP_REMOVED lines=12> */
.L_x_13179:
[----:B------:R-:W1:Y:S02]  /*362b0*/  SYNCS.PHASECHK.TRANS64.TRYWAIT P0, [R7+URZ], R2 ;  /* 0x00000002070075a7 */ /* 0x000e64000800017f */
[----:B-1----:R-:W-:Y:S05]  /*362c0*/  @!P0 BRA `(.L_x_13037) ;  /* 0x0000003c00a48947 */ /* 0x002fea0003800000 */
.L_x_13180:
[----:B------:R-:W-:Y:S05]  /*362d0*/  @!P2 BRA `(.L_x_13038) ;  /* 0x000000000004a947 */ /* 0x000fea0003800000 */
[----:B------:R-:W-:Y:S01]  /*362e0*/  BPT.TRAP 0x1 ;  /* 0x000000040000795c */ /* 0x000fe20000300000 */
.L_x_13038:
[----:B------:R-:W2:Y:S01]  /*362f0*/  LDL.LU R4, [R1+0x464] ;  /* 0x0004640001047983 */ /* 0x000ea20000300800 */
[----:B------:R-:W-:-:S04]  /*36300*/  VIADD R0, R0, 0x32460 ;  /* 0x0003246000007836 */ /* 0x000fc80000000000 */
[----:B--2---:R-:W-:-:S04]  /*36310*/  IMAD R4, R4, 0x8, R0 ;  /* 0x0000000804047824 */ /* 0x004fc800078e0200 */
[----:B------:R-:W2:Y:S02]  /*36320*/  SYNCS.PHASECHK.TRANS64.TRYWAIT P0, [R4+URZ], R5 ;  /* 0x00000005040075a7 */ /* 0x000ea4000800017f */
[----:B--2---:R-:W-:Y:S05]  /*36330*/  @!P0 BRA `(.L_x_13039) ;  /* 0x0000003c009c8947 */ /* 0x004fea0003800000 */
.L_x_13181:
[----:B------:R-:W-:-:S07]  /*36340*/  IMAD R3, R3, 0x8, R0 ;  /* 0x0000000803037824 */ /* 0x000fce00078e0200 */
.L_x_13040:
[----:B---3--:R3:W4:Y:S02]  /*36350*/  SYNCS.PHASECHK.TRANS64.TRYWAIT P0, [R3+URZ], R2 ;  /* 0x00000002030075a7 */ /* 0x008724000800017f */
[----:B----4-:R-:W-:Y:S05]  /*36360*/  @!P0 NANOSLEEP.SYNCS 0x989680 ;  /* 0x009896800000895d */ /* 0x010fea0003900000 */
[----:B------:R-:W4:Y:S02]  /*36370*/  @!P0 SYNCS.PHASECHK.TRANS64 P0, [R3+URZ], R2 ;  /* 0x00000002030085a7 */ /* 0x000f24000800007f */
[----:B----4-:R-:W-:Y:S05]  /*36380*/  @!P0 BRA `(.L_x_13040) ;  /* 0xfffffffc00f08947 */ /* 0x010fea000383ffff */
.L_x_12639:
[----:B------:R-:W-:Y:S05]  /*36390*/  BSYNC B9 ;  /* 0x0000000000097941 */ /* 0x000fea0003800000 */
.L_x_12636:
[----:B------:R-:W-:Y:S05]  /*363a0*/  EXIT ;  /* 0x000000000000794d */ /* 0x000fea0003800000 */
.L_x_12665:
[----:B0-----:R0:W1:Y:S02]  /*363b0*/  SYNCS.PHASECHK.TRANS64.TRYWAIT P6, [R88+URZ+0x32490], R99 ;  /* 0x03249063580075a7 */ /* 0x00106400080c017f */
[----:B-1----:R-:W-:Y:S05]  /*363c0*/  @!P6 NANOSLEEP.SYNCS 0x989680 ;  /* 0x009896800000e95d */ /* 0x002fea0003900000 */
[----:B------:R-:W1:Y:S02]  /*363d0*/  @!P6 SYNCS.PHASECHK.TRANS64 P6, [R88+URZ+0x32490], R99 ;  /* 0x032490635800e5a7 */ /* 0x000e6400080c007f */
[----:B-1----:R-:W-:Y:S05]  /*363e0*/  @!P6 BRA `(.L_x_12665) ;  /* 0xfffffffc00f0e947 */ /* 0x002fea000383ffff */
[----:B------:R-:W-:Y:S05]  /*363f0*/  BRA `(.L_x_13041) ;  /* 0xfffffcc800f47947 */ /* 0x000fea000383ffff */
.L_x_12687:
[----:B0-----:R0:W1:Y:S02]  /*36400*/  SYNCS.PHASECHK.TRANS64.TRYWAIT P5, [R88+URZ+0x32490], R99 ;  /* 0x03249063580075a7 */ /* 0x00106400080a017f */
[----:B-1----:R-:W-:Y:S05]  /*36410*/  @!P5 NANOSLEEP.SYNCS 0x989680 ;  /* 0x009896800000d95d */ /* 0x002fea0003900000 */
[----:B------:R-:W1:Y:S02]  /*36420*/  @!P5 SYNCS.PHASECHK.TRANS64 P5, [R88+URZ+0x32490], R99 ;  /* 0x032490635800d5a7 */ /* 0x000e6400080a007f */
[----:B-1----:R-:W-:Y:S05]  /*36430*/  @!P5 BRA `(.L_x_12687) ;  /* 0xfffffffc00f0d947 */ /* 0x002fea000383ffff */
[----:B------:R-:W-:Y:S05]  /*36440*/  BRA `(.L_x_13042) ;  /* 0xfffffcdc00a07947 */ /* 0x000fea000383ffff */
.L_x_12696:
[----:B0-----:R0:W1:Y:S02]  /*36450*/  SYNCS.PHASECHK.TRANS64.TRYWAIT P4, [R88+URZ+0x32490], R99 ;  /* 0x03249063580075a7 */ /* 0x001064000808017f */
[----:B-1----:R-:W-:Y:S05]  /*36460*/  @!P4 NANOSLEEP.SYNCS 0x989680 ;  /* 0x009896800000c95d */ /* 0x002fea0003900000 */
[----:B------:R-:W1:Y:S02]  /*36470*/  @!P4 SYNCS.PHASECHK.TRANS64 P4, [R88+URZ+0x32490], R99 ;  /* 0x032490635800c5a7 */ /* 0x000e64000808007f */
[----:B-1----:R-:W-:Y:S05]  /*36480*/  @!P4 BRA `(.L_x_12696) ;  /* 0xfffffffc00f0c947 */ /* 0x002fea000383ffff */
[----:B------:R-:W-:Y:S05]  /*36490*/  BRA `(.L_x_13043) ;  /* 0xfffffcec00907947 */ /* 0x000fea000383ffff */
.L_x_12702:
[----:B--2---:R2:W3:Y:S02]  /*364a0*/  SYNCS.PHASECHK.TRANS64.TRYWAIT P3, [R88+URZ+0x324b0], R99 ;  /* 0x0324b063580075a7 */ /* 0x0044e4000806017f */
[----:B---3--:R-:W-:Y:S05]  /*364b0*/  @!P3 NANOSLEEP.SYNCS 0x989680 ;  /* 0x009896800000b95d */ /* 0x008fea0003900000 */
[----:B------:R-:W3:Y:S02]  /*364c0*/  @!P3 SYNCS.PHASECHK.TRANS64 P3, [R88+URZ+0x324b0], R99 ;  /* 0x0324b0635800b5a7 */ /* 0x000ee4000806007f */
[----:B---3--:R-:W-:Y:S05]  /*364d0*/  @!P3 BRA `(.L_x_12702) ;  /* 0xfffffffc00f0b947 */ /* 0x008fea000383ffff */
[----:B------:R-:W-:Y:S05]  /*364e0*/  BRA `(.L_x_13044) ;  /* 0xfffffcf000207947 */ /* 0x000fea000383ffff */
.L_x_12718:
        /* <DEDUP_REMOVED lines=8> */
.L_x_13046:
[----:B------:R-:W-:Y:S05]  /*36570*/  BSYNC B0 ;  /* 0x0000000000007941 */ /* 0x000fea0003800000 */
.L_x_13045:
[----:B------:R-:W-:Y:S05]  /*36580*/  BRA `(.L_x_13047) ;  /* 0xfffffd00006c7947 */ /* 0x000fea000383ffff */
.L_x_12730:
        /* <DEDUP_REMOVED lines=8> */
.L_x_13049:
[----:B------:R-:W-:Y:S05]  /*36610*/  BSYNC B1 ;  /* 0x0000000000017941 */ /* 0x000fea0003800000 */
.L_x_13048:
        /* <DEDUP_REMOVED lines=8> */
.L_x_13050:
[----:B------:R-:W-:Y:S02]  /*366a0*/  IMAD.MOV.U32 R13, RZ, RZ, R7 ;  /* 0x000000ffff0d7224 */ /* 0x000fe400078e0007 */
[----:B------:R-:W-:-:S07]  /*366b0*/  IMAD.MOV.U32 R2, RZ, RZ, R14 ;  /* 0x000000ffff027224 */ /* 0x000fce00078e000e */
[----:B------:R-:W-:Y:S05]  /*366c0*/  WARPSYNC.COLLECTIVE R15, `(.L_x_13051) ;  /* 0x000000000f087348 */ /* 0x000fea0003c00000 */
[----:B------:R0:W1:Y:S02]  /*366d0*/  SHFL.IDX P6, R14, R13, R12, R11 ;  /* 0x0000000c0d0e7389 */ /* 0x00006400000c000b */
[----:B01----:R-:W-:Y:S01]  /*366e0*/  ENDCOLLECTIVE ;  /* 0x000000000000791b */ /* 0x003fe20003800000 */
.L_x_13051:
[----:B------:R-:W-:Y:S02]  /*366f0*/  IMAD.MOV.U32 R13, RZ, RZ, R8 ;  /* 0x000000ffff0d7224 */ /* 0x000fe400078e0008 */
[----:B------:R-:W-:-:S07]  /*36700*/  IMAD.MOV.U32 R5, RZ, RZ, R14 ;  /* 0x000000ffff057224 */ /* 0x000fce00078e000e */
[----:B------:R-:W-:Y:S05]  /*36710*/  WARPSYNC.COLLECTIVE R15, `(.L_x_13052) ;  /* 0x000000000f087348 */ /* 0x000fea0003c00000 */
[----:B------:R0:W1:Y:S02]  /*36720*/  SHFL.IDX P6, R14, R13, R12, R11 ;  /* 0x0000000c0d0e7389 */ /* 0x00006400000c000b */
[----:B01----:R-:W-:Y:S01]  /*36730*/  ENDCOLLECTIVE ;  /* 0x000000000000791b */ /* 0x003fe20003800000 */
.L_x_13052:
[----:B------:R-:W-:Y:S05]  /*36740*/  BRA `(.L_x_13053) ;  /* 0xfffffd0c002c7947 */ /* 0x000fea000383ffff */
.L_x_12733:
        /* <DEDUP_REMOVED lines=8> */
.L_x_13055:
[----:B------:R-:W-:Y:S05]  /*367d0*/  BSYNC B1 ;  /* 0x0000000000017941 */ /* 0x000fea0003800000 */
.L_x_13054:
        /* <DEDUP_REMOVED lines=8> */
.L_x_13056:
[----:B------:R-:W-:Y:S02]  /*36860*/  IMAD.MOV.U32 R13, RZ, RZ, R7 ;  /* 0x000000ffff0d7224 */ /* 0x000fe400078e0007 */
[----:B------:R-:W-:-:S07]  /*36870*/  IMAD.MOV.U32 R4, RZ, RZ, R14 ;  /* 0x000000ffff047224 */ /* 0x000fce00078e000e */
[----:B------:R-:W-:Y:S05]  /*36880*/  WARPSYNC.COLLECTIVE R15, `(.L_x_13057) ;  /* 0x000000000f087348 */ /* 0x000fea0003c00000 */
[----:B------:R0:W1:Y:S02]  /*36890*/  SHFL.IDX P6, R14, R13, R12, R11 ;  /* 0x0000000c0d0e7389 */ /* 0x00006400000c000b */
[----:B01----:R-:W-:Y:S01]  /*368a0*/  ENDCOLLECTIVE ;  /* 0x000000000000791b */ /* 0x003fe20003800000 */
.L_x_13057:
[----:B------:R-:W-:Y:S02]  /*368b0*/  IMAD.MOV.U32 R13, RZ, RZ, R8 ;  /* 0x000000ffff0d7224 */ /* 0x000fe400078e0008 */
[----:B------:R-:W-:-:S07]  /*368c0*/  IMAD.MOV.U32 R7, RZ, RZ, R14 ;  /* 0x000000ffff077224 */ /* 0x000fce00078e000e */
[----:B------:R-:W-:Y:S05]  /*368d0*/  WARPSYNC.COLLECTIVE R15, `(.L_x_13058) ;  /* 0x000000000f087348 */ /* 0x000fea0003c00000 */
[----:B------:R0:W1:Y:S02]  /*368e0*/  SHFL.IDX P6, R14, R13, R12, R11 ;  /* 0x0000000c0d0e7389 */ /* 0x00006400000c000b */
[----:B01----:R-:W-:Y:S01]  /*368f0*/  ENDCOLLECTIVE ;  /* 0x000000000000791b */ /* 0x003fe20003800000 */
.L_x_13058:
[----:B------:R-:W-:Y:S05]  /*36900*/  BRA `(.L_x_13059) ;  /* 0xfffffd0c00847947 */ /* 0x000fea000383ffff */
.L_x_12737:
[----:B------:R0:W0:Y:S02]  /*36910*/  SYNCS.PHASECHK.TRANS64.TRYWAIT P0, [R144+URZ+0x32400], R13 ;  /* 0x0324000d900075a7 */ /* 0x000024000800017f */
[----:B0-----:R-:W-:Y:S05]  /*36920*/  @!P0 NANOSLEEP.SYNCS 0x989680 ;  /* 0x009896800000895d */ /* 0x001fea0003900000 */
[----:B------:R-:W0:Y:S02]  /*36930*/  @!P0 SYNCS.PHASECHK.TRANS64 P0, [R144+URZ+0x32400], R13 ;  /* 0x0324000d900085a7 */ /* 0x000e24000800007f */
[----:B0-----:R-:W-:Y:S05]  /*36940*/  @!P0 BRA `(.L_x_12737) ;  /* 0xfffffffc00f08947 */ /* 0x001fea000383ffff */
[----:B------:R-:W-:Y:S05]  /*36950*/  BRA `(.L_x_13060) ;  /* 0xfffffd1000007947 */ /* 0x000fea000383ffff */
.L_x_12745:
        /* <DEDUP_REMOVED lines=9> */
.L_x_13062:
[----:B------:R-:W-:Y:S05]  /*369f0*/  BSYNC B1 ;  /* 0x0000000000017941 */ /* 0x000fea0003800000 */
.L_x_13061:
        /* <DEDUP_REMOVED lines=10> */
.L_x_13063:
        /* <DEDUP_REMOVED lines=8> */
.L_x_13064:
[----:B------:R-:W-:-:S05]  /*36b20*/  @!P1 IADD3 R4, P2, R3, R9, RZ ;  /* 0x0000000903049210 */ /* 0x000fca0007f5e0ff */
[----:B------:R-:W-:Y:S02]  /*36b30*/  @!P1 IMAD.X R5, R2, 0x1, R21, P2 ;  /* 0x0000000102059824 */ /* 0x000fe400010e0615 */
[----:B------:R-:W-:-:S04]  /*36b40*/  IMAD.MOV.U32 R13, RZ, RZ, R10 ;  /* 0x000000ffff0d7224 */ /* 0x000fc800078e000a */
[----:B------:R-:W5:Y:S01]  /*36b50*/  @!P1 LD.E.128 R4, desc[UR42][R4.64] ;  /* 0x0000002a04049980 */ /* 0x000f62000c101d00 */
[----:B------:R-:W-:-:S07]  /*36b60*/  IMAD.MOV.U32 R8, RZ, RZ, R14 ;  /* 0x000000ffff087224 */ /* 0x000fce00078e000e */
[----:B-----5:R-:W-:Y:S05]  /*36b70*/  WARPSYNC.COLLECTIVE R15, `(.L_x_13065) ;  /* 0x000000000f087348 */ /* 0x020fea0003c00000 */
[----:B------:R0:W1:Y:S02]  /*36b80*/  SHFL.IDX P6, R14, R13, R12, R11 ;  /* 0x0000000c0d0e7389 */ /* 0x00006400000c000b */
[----:B01---5:R-:W-:Y:S01]  /*36b90*/  ENDCOLLECTIVE ;  /* 0x000000000000791b */ /* 0x023fe20003800000 */
.L_x_13065:
        /* <DEDUP_REMOVED lines=10> */
.L_x_13066:
[----:B------:R-:W-:Y:S02]  /*36c40*/  IMAD.MOV.U32 R13, RZ, RZ, R61 ;  /* 0x000000ffff0d7224 */ /* 0x000fe400078e003d */
[----:B------:R-:W-:-:S07]  /*36c50*/  IMAD.MOV.U32 R60, RZ, RZ, R14 ;  /* 0x000000ffff3c7224 */ /* 0x000fce00078e000e */
[----:B------:R-:W-:Y:S05]  /*36c60*/  WARPSYNC.COLLECTIVE R15, `(.L_x_13067) ;  /* 0x000000000f087348 */ /* 0x000fea0003c00000 */
[----:B------:R0:W1:Y:S02]  /*36c70*/  SHFL.IDX P6, R14, R13, R12, R11 ;  /* 0x0000000c0d0e7389 */ /* 0x00006400000c000b */
[----:B01----:R-:W-:Y:S01]  /*36c80*/  ENDCOLLECTIVE ;  /* 0x000000000000791b */ /* 0x003fe20003800000 */
.L_x_13067:
[----:B------:R-:W-:Y:S02]  /*36c90*/  IMAD.MOV.U32 R13, RZ, RZ, R62 ;  /* 0x000000ffff0d7224 */ /* 0x000fe400078e003e */
[----:B------:R-:W-:-:S07]  /*36ca0*/  IMAD.MOV.U32 R61, RZ, RZ, R14 ;  /* 0x000000ffff3d7224 */ /* 0x000fce00078e000e */
[----:B------:R-:W-:Y:S05]  /*36cb0*/  WARPSYNC.COLLECTIVE R15, `(.L_x_13068) ;  /* 0x000000000f087348 */ /* 0x000fea0003c00000 */
[----:B------:R0:W1:Y:S02]  /*36cc0*/  SHFL.IDX P6, R14, R13, R12, R11 ;  /* 0x0000000c0d0e7389 */ /* 0x00006400000c000b */
[----:B01----:R-:W-:Y:S01]  /*36cd0*/  ENDCOLLECTIVE ;  /* 0x000000000000791b */ /* 0x003fe20003800000 */
.L_x_13068:
[----:B------:R-:W-:Y:S02]  /*36ce0*/  CS2R R64, SRZ ;  /* 0x0000000000407805 */ /* 0x000fe4000001ff00 */
[----:B------:R-:W-:Y:S01]  /*36cf0*/  CS2R R66, SRZ ;  /* 0x0000000000427805 */ /* 0x000fe2000001ff00 */
[----:B------:R-:W-:Y:S02]  /*36d00*/  IMAD.MOV.U32 R13, RZ, RZ, R10 ;  /* 0x000000ffff0d7224 */ /* 0x000fe400078e000a */
[----:B------:R-:W-:-:S07]  /*36d10*/  IMAD.MOV.U32 R62, RZ, RZ, R14 ;  /* 0x000000ffff3e7224 */ /* 0x000fce00078e000e */
[----:B------:R-:W-:Y:S05]  /*36d20*/  WARPSYNC.COLLECTIVE R15, `(.L_x_13069) ;  /* 0x000000000f087348 */ /* 0x000fea0003c00000 */
[----:B------:R0:W1:Y:S02]  /*36d30*/  SHFL.IDX P6, R14, R13, R12, R11 ;  /* 0x0000000c0d0e7389 */ /* 0x00006400000c000b */
[----:B01----:R-:W-:Y:S01]  /*36d40*/  ENDCOLLECTIVE ;  /* 0x000000000000791b */ /* 0x003fe20003800000 */
.L_x_13069:
[----:B------:R-:W-:Y:S01]  /*36d50*/  CS2R R20, SRZ ;  /* 0x0000000000147805 */ /* 0x000fe2000001ff00 */
[----:B------:R-:W-:Y:S02]  /*36d60*/  @!P1 IMAD.MOV.U32 R64, RZ, RZ, R6 ;  /* 0x000000ffff409224 */ /* 0x000fe400078e0006 */
[----:B------:R-:W-:Y:S02]  /*36d70*/  @!P1 IMAD.MOV.U32 R65, RZ, RZ, R7 ;  /* 0x000000ffff419224 */ /* 0x000fe400078e0007 */
[----:B------:R-:W-:Y:S02]  /*36d80*/  IMAD.MOV.U32 R2, RZ, RZ, R64 ;  /* 0x000000ffff027224 */ /* 0x000fe400078e0040 */
[----:B------:R-:W-:Y:S02]  /*36d90*/  IMAD.MOV.U32 R3, RZ, RZ, R65 ;  /* 0x000000ffff037224 */ /* 0x000fe400078e0041 */
[----:B------:R-:W-:Y:S02]  /*36da0*/  @!P1 IMAD.MOV.U32 R66, RZ, RZ, R4 ;  /* 0x000000ffff429224 */ /* 0x000fe400078e0004 */
[----:B------:R-:W-:Y:S01]  /*36db0*/  @!P1 IMAD.MOV.U32 R67, RZ, RZ, R5 ;  /* 0x000000ffff439224 */ /* 0x000fe200078e0005 */
[----:B------:R-:W-:-:S02]  /*36dc0*/  PRMT R84, R2, 0x5410, R3 ;  /* 0x0000541002547816 */ /* 0x000fc40000000003 */
[----:B------:R-:W-:Y:S01]  /*36dd0*/  CS2R R2, SRZ ;  /* 0x0000000000027805 */ /* 0x000fe2000001ff00 */
[----:B------:R-:W-:Y:S02]  /*36de0*/  IMAD.MOV.U32 R4, RZ, RZ, R66 ;  /* 0x000000ffff047224 */ /* 0x000fe400078e0042 */
[----:B------:R-:W-:-:S05]  /*36df0*/  IMAD.MOV.U32 R5, RZ, RZ, R67 ;  /* 0x000000ffff057224 */ /* 0x000fca00078e0043 */
[----:B------:R-:W-:Y:S01]  /*36e00*/  PRMT R68, R4, 0x5410, R5 ;  /* 0x0000541004447816 */ /* 0x000fe20000000005 */
[----:B------:R-:W-:Y:S02]  /*36e10*/  @!P1 IMAD.MOV.U32 R2, RZ, RZ, R24 ;  /* 0x000000ffff029224 */ /* 0x000fe400078e0018 */
[----:B------:R-:W-:Y:S02]  /*36e20*/  @!P1 IMAD.MOV.U32 R3, RZ, RZ, R25 ;  /* 0x000000ffff039224 */ /* 0x000fe400078e0019 */
[----:B------:R-:W-:Y:S02]  /*36e30*/  @!P1 IMAD.MOV.U32 R20, RZ, RZ, R26 ;  /* 0x000000ffff149224 */ /* 0x000fe400078e001a */
[----:B------:R-:W-:Y:S02]  /*36e40*/  @!P1 IMAD.MOV.U32 R21, RZ, RZ, R27 ;  /* 0x000000ffff159224 */ /* 0x000fe400078e001b */
[----:B------:R-:W-:Y:S02]  /*36e50*/  IMAD.MOV.U32 R6, RZ, RZ, R2 ;  /* 0x000000ffff067224 */ /* 0x000fe400078e0002 */
[----:B------:R-:W-:-:S02]  /*36e60*/  IMAD.MOV.U32 R7, RZ, RZ, R3 ;  /* 0x000000ffff077224 */ /* 0x000fc400078e0003 */
[----:B------:R-:W-:Y:S02]  /*36e70*/  IMAD.MOV.U32 R4, RZ, RZ, R20 ;  /* 0x000000ffff047224 */ /* 0x000fe400078e0014 */
[----:B------:R-:W-:Y:S01]  /*36e80*/  IMAD.MOV.U32 R5, RZ, RZ, R21 ;  /* 0x000000ffff057224 */ /* 0x000fe200078e0015 */
[----:B------:R-:W-:Y:S02]  /*36e90*/  PRMT R74, R6, 0x7610, R74 ;  /* 0x00007610064a7816 */ /* 0x000fe4000000004a */
[----:B------:R-:W-:Y:S02]  /*36ea0*/  PRMT R71, R7, 0x7610, R71 ;  /* 0x0000761007477816 */ /* 0x000fe40000000047 */
[----:B------:R-:W-:Y:S02]  /*36eb0*/  CS2R R6, SRZ ;  /* 0x0000000000067805 */ /* 0x000fe4000001ff00 */
[----:B------:R-:W-:Y:S01]  /*36ec0*/  PRMT R85, R4, 0x5410, R5 ;  /* 0x0000541004557816 */ /* 0x000fe20000000005 */
[----:B------:R-:W-:Y:S06]  /*36ed0*/  BRA `(.L_x_13070) ;  /* 0xfffffd1c00247947 */ /* 0x000fec000383ffff */
.L_x_12749:
[----:B0-----:R0:W1:Y:S02]  /*36ee0*/  SYNCS.PHASECHK.TRANS64.TRYWAIT P1, [R144+URZ+0x32400], R13 ;  /* 0x0324000d900075a7 */ /* 0x001064000802017f */
[----:B-1----:R-:W-:Y:S05]  /*36ef0*/  @!P1 NANOSLEEP.SYNCS 0x989680 ;  /* 0x009896800000995d */ /* 0x002fea0003900000 */
[----:B------:R-:W1:Y:S02]  /*36f00*/  @!P1 SYNCS.PHASECHK.TRANS64 P1, [R144+URZ+0x32400], R13 ;  /* 0x0324000d900095a7 */ /* 0x000e64000802007f */
[----:B-1----:R-:W-:Y:S05]  /*36f10*/  @!P1 BRA `(.L_x_12749) ;  /* 0xfffffffc00f09947 */ /* 0x002fea000383ffff */
[----:B------:R-:W-:Y:S05]  /*36f20*/  BRA `(.L_x_13071) ;  /* 0xfffffd1c00807947 */ /* 0x000fea000383ffff */
.L_x_12764:
[----:B0-----:R0:W1:Y:S02]  /*36f30*/  SYNCS.PHASECHK.TRANS64.TRYWAIT P0, [R2+URZ], R7 ;  /* 0x00000007020075a7 */ /* 0x001064000800017f */
[----:B-1----:R-:W-:Y:S05]  /*36f40*/  @!P0 NANOSLEEP.SYNCS 0x989680 ;  /* 0x009896800000895d */ /* 0x002fea0003900000 */
[----:B------:R-:W1:Y:S02]  /*36f50*/  @!P0 SYNCS.PHASECHK.TRANS64 P0, [R2+URZ], R7 ;  /* 0x00000007020085a7 */ /* 0x000e64000800007f */
[----:B-1----:R-:W-:Y:S05]  /*36f60*/  @!P0 BRA `(.L_x_12764) ;  /* 0xfffffffc00f08947 */ /* 0x002fea000383ffff */
[----:B------:R-:W-:Y:S05]  /*36f70*/  BRA `(.L_x_12763) ;  /* 0xfffffd3000fc7947 */ /* 0x000fea000383ffff */
.L_x_12771:
[----:B0-----:R0:W1:Y:S02]  /*36f80*/  SYNCS.PHASECHK.TRANS64.TRYWAIT P0, [R4+URZ], R5 ;  /* 0x00000005040075a7 */ /* 0x001064000800017f */
[----:B-1----:R-:W-:Y:S05]  /*36f90*/  @!P0 NANOSLEEP.SYNCS 0x989680 ;  /* 0x009896800000895d */ /* 0x002fea0003900000 */
[----:B------:R-:W1:Y:S02]  /*36fa0*/  @!P0 SYNCS.PHASECHK.TRANS64 P0, [R4+URZ], R5 ;  /* 0x00000005040085a7 */ /* 0x000e64000800007f */
[----:B-1----:R-:W-:Y:S05]  /*36fb0*/  @!P0 BRA `(.L_x_12771) ;  /* 0xfffffffc00f08947 */ /* 0x002fea000383ffff */
[----:B------:R-:W-:Y:S05]  /*36fc0*/  BRA `(.L_x_12770) ;  /* 0xfffffd3800207947 */ /* 0x000fea000383ffff */
.L_x_12796:
[----:B-1----:R1:W2:Y:S02]  /*36fd0*/  SYNCS.PHASECHK.TRANS64.TRYWAIT P1, [R0+URZ], R9 ;  /* 0x00000009000075a7 */ /* 0x0022a4000802017f */
[----:B--2---:R-:W-:Y:S05]  /*36fe0*/  @!P1 NANOSLEEP.SYNCS 0x989680 ;  /* 0x009896800000995d */ /* 0x004fea0003900000 */
[----:B------:R-:W2:Y:S02]  /*36ff0*/  @!P1 SYNCS.PHASECHK.TRANS64 P1, [R0+URZ], R9 ;  /* 0x00000009000095a7 */ /* 0x000ea4000802007f */
[----:B--2---:R-:W-:Y:S05]  /*37000*/  @!P1 BRA `(.L_x_12796) ;  /* 0xfffffffc00f09947 */ /* 0x004fea000383ffff */
[----:B------:R-:W-:Y:S05]  /*37010*/  BRA `(.L_x_12795) ;  /* 0xfffffde0005c7947 */ /* 0x000fea000383ffff */
.L_x_12803:
[----:B-1----:R1:W2:Y:S02]  /*37020*/  SYNCS.PHASECHK.TRANS64.TRYWAIT P1, [R6+URZ], R7 ;  /* 0x00000007060075a7 */ /* 0x0022a4000802017f */
[----:B--2---:R-:W-:Y:S05]  /*37030*/  @!P1 NANOSLEEP.SYNCS 0x989680 ;  /* 0x009896800000995d */ /* 0x004fea0003900000 */
[----:B------:R-:W2:Y:S02]  /*37040*/  @!P1 SYNCS.PHASECHK.TRANS64 P1, [R6+URZ], R7 ;  /* 0x00000007060095a7 */ /* 0x000ea4000802007f */
[----:B--2---:R-:W-:Y:S05]  /*37050*/  @!P1 BRA `(.L_x_12803) ;  /* 0xfffffffc00f09947 */ /* 0x004fea000383ffff */
[----:B------:R-:W-:Y:S05]  /*37060*/  BRA `(.L_x_12802) ;  /* 0xfffffde400807947 */ /* 0x000fea000383ffff */
.L_x_12814:
[----:B-1----:R1:W2:Y:S02]  /*37070*/  SYNCS.PHASECHK.TRANS64.TRYWAIT P0, [R6+URZ], R7 ;  /* 0x00000007060075a7 */ /* 0x0022a4000800017f */
[----:B--2---:R-:W-:Y:S05]  /*37080*/  @!P0 NANOSLEEP.SYNCS 0x989680 ;  /* 0x009896800000895d */ /* 0x004fea0003900000 */
[----:B------:R-:W2:Y:S02]  /*37090*/  @!P0 SYNCS.PHASECHK.TRANS64 P0, [R6+URZ], R7 ;  /* 0x00000007060085a7 */ /* 0x000ea4000800007f */
[----:B--2---:R-:W-:Y:S05]  /*370a0*/  @!P0 BRA `(.L_x_12814) ;  /* 0xfffffffc00f08947 */ /* 0x004fea000383ffff */
[----:B------:R-:W-:Y:S05]  /*370b0*/  BRA `(.L_x_12813) ;  /* 0xfffffe7800487947 */ /* 0x000fea000383ffff */
.L_x_12821:
[----:B--2---:R2:W3:Y:S02]  /*370c0*/  SYNCS.PHASECHK.TRANS64.TRYWAIT P0, [R6+URZ], R7 ;  /* 0x00000007060075a7 */ /* 0x0044e4000800017f */
[----:B---3--:R-:W-:Y:S05]  /*370d0*/  @!P0 NANOSLEEP.SYNCS 0x989680 ;  /* 0x009896800000895d */ /* 0x008fea0003900000 */
[----:B------:R-:W3:Y:S02]  /*370e0*/  @!P0 SYNCS.PHASECHK.TRANS64 P0, [R6+URZ], R7 ;  /* 0x00000007060085a7 */ /* 0x000ee4000800007f */
[----:B---3--:R-:W-:Y:S05]  /*370f0*/  @!P0 BRA `(.L_x_12821) ;  /* 0xfffffffc00f08947 */ /* 0x008fea000383ffff */
[----:B------:R-:W-:Y:S05]  /*37100*/  BRA `(.L_x_12820) ;  /* 0xfffffe7c006c7947 */ /* 0x000fea000383ffff */
.L_x_12848:
[----:B------:R-:W-:Y:S02]  /*37110*/  IMAD.MOV.U32 R13, RZ, RZ, R3 ;  /* 0x000000ffff0d7224 */ /* 0x000fe400078e0003 */
[----:B------:R-:W-:Y:S02]  /*37120*/  IMAD.MOV.U32 R12, RZ, RZ, RZ ;  /* 0x000000ffff0c7224 */ /* 0x000fe400078e00ff */
[----:B------:R-:W-:Y:S02]  /*37130*/  IMAD.MOV.U32 R11, RZ, RZ, 0x181f ;  /* 0x0000181fff0b7424 */ /* 0x000fe400078e00ff */
[----:B------:R-:W-:-:S07]  /*37140*/  IMAD.MOV.U32 R15, RZ, RZ, -0x1 ;  /* 0xffffffffff0f7424 */ /* 0x000fce00078e00ff */
[----:B01----:R-:W-:Y:S05]  /*37150*/  WARPSYNC.COLLECTIVE R15, `(.L_x_13072) ;  /* 0x000000000f087348 */ /* 0x003fea0003c00000 */
[----:B------:R2:W3:Y:S02]  /*37160*/  SHFL.IDX P6, R14, R13, R12, R11 ;  /* 0x0000000c0d0e7389 */ /* 0x0004e400000c000b */
[----:B0123--:R-:W-:Y:S01]  /*37170*/  ENDCOLLECTIVE ;  /* 0x000000000000791b */ /* 0x00ffe20003800000 */
.L_x_13072:
[----:B------:R-:W-:Y:S02]  /*37180*/  IMAD.MOV.U32 R13, RZ, RZ, R2 ;  /* 0x000000ffff0d7224 */ /* 0x000fe400078e0002 */
[----:B------:R-:W-:-:S07]  /*37190*/  IMAD.MOV.U32 R0, RZ, RZ, R14 ;  /* 0x000000ffff007224 */ /* 0x000fce00078e000e */
[----:B------:R-:W-:Y:S05]  /*371a0*/  WARPSYNC.COLLECTIVE R15, `(.L_x_13073) ;  /* 0x000000000f087348 */ /* 0x000fea0003c00000 */
[----:B------:R0:W1:Y:S02]  /*371b0*/  SHFL.IDX P6, R14, R13, R12, R11 ;  /* 0x0000000c0d0e7389 */ /* 0x00006400000c000b */
[----:B01----:R-:W-:Y:S01]  /*371c0*/  ENDCOLLECTIVE ;  /* 0x000000000000791b */ /* 0x003fe20003800000 */
.L_x_13073:
[----:B------:R-:W-:Y:S05]  /*371d0*/  BRA `(.L_x_13074) ;  /* 0xffffff5c006c7947 */ /* 0x000fea000383ffff */
.L_x_12851:
[----:B------:R-:W-:Y:S01]  /*371e0*/  BSSY B1, `(.L_x_13075) ;  /* 0x0000008000017945 */ /* 0x000fe20003800000 */
[----:B------:R-:W-:Y:S02]  /*371f0*/  IMAD.MOV.U32 R13, RZ, RZ, R3 ;  /* 0x000000ffff0d7224 */ /* 0x000fe400078e0003 */
[----:B------:R-:W-:Y:S02]  /*37200*/  IMAD.MOV.U32 R12, RZ, RZ, 0x1 ;  /* 0x00000001ff0c7424 */ /* 0x000fe400078e00ff */
[----:B---3--:R-:W-:Y:S02]  /*37210*/  IMAD.MOV.U32 R11, RZ, RZ, 0x181f ;  /* 0x0000181fff0b7424 */ /* 0x008fe400078e00ff */
[----:B------:R-:W-:-:S07]  /*37220*/  IMAD.MOV.U32 R15, RZ, RZ, -0x1 ;  /* 0xffffffffff0f7424 */ /* 0x000fce00078e00ff */
[----:B012-4-:R-:W-:Y:S05]  /*37230*/  WARPSYNC.COLLECTIVE R15, `(.L_x_13076) ;  /* 0x000000000f087348 */ /* 0x017fea0003c00000 */
[----:B----4-:R3:W4:Y:S02]  /*37240*/  SHFL.IDX P6, R14, R13, R12, R11 ;  /* 0x0000000c0d0e7389 */ /* 0x01072400000c000b */
[----:B01234-:R-:W-:Y:S01]  /*37250*/  ENDCOLLECTIVE ;  /* 0x000000000000791b */ /* 0x01ffe20003800000 */
.L_x_13076:
[----:B------:R-:W-:Y:S05]  /*37260*/  BSYNC B1 ;  /* 0x0000000000017941 */ /* 0x000fea0003800000 */
.L_x_13075:
        /* <DEDUP_REMOVED lines=8> */
.L_x_13077:
[----:B------:R-:W-:Y:S05]  /*372f0*/  BRA `(.L_x_13078) ;  /* 0xffffff5c00907947 */ /* 0x000fea000383ffff */
.L_x_12854:
[----:B------:R-:W-:Y:S01]  /*37300*/  BSSY B1, `(.L_x_13079) ;  /* 0x0000008000017945 */ /* 0x000fe20003800000 */
[----:B------:R-:W-:Y:S02]  /*37310*/  IMAD.MOV.U32 R13, RZ, RZ, R3 ;  /* 0x000000ffff0d7224 */ /* 0x000fe400078e0003 */
[----:B------:R-:W-:Y:S02]  /*37320*/  IMAD.MOV.U32 R12, RZ, RZ, 0x2 ;  /* 0x00000002ff0c7424 */ /* 0x000fe400078e00ff */
[----:B0-----:R-:W-:Y:S02]  /*37330*/  IMAD.MOV.U32 R11, RZ, RZ, 0x181f ;  /* 0x0000181fff0b7424 */ /* 0x001fe400078e00ff */
[----:B------:R-:W-:-:S07]  /*37340*/  IMAD.MOV.U32 R15, RZ, RZ, -0x1 ;  /* 0xffffffffff0f7424 */ /* 0x000fce00078e00ff */
[----:B-1234-:R-:W-:Y:S05]  /*37350*/  WARPSYNC.COLLECTIVE R15, `(.L_x_13080) ;  /* 0x000000000f087348 */ /* 0x01efea0003c00000 */
[----:B----4-:R0:W4:Y:S02]  /*37360*/  SHFL.IDX P6, R14, R13, R12, R11 ;  /* 0x0000000c0d0e7389 */ /* 0x01012400000c000b */
[----:B01234-:R-:W-:Y:S01]  /*37370*/  ENDCOLLECTIVE ;  /* 0x000000000000791b */ /* 0x01ffe20003800000 */
.L_x_13080:
[----:B------:R-:W-:Y:S05]  /*37380*/  BSYNC B1 ;  /* 0x0000000000017941 */ /* 0x000fea0003800000 */
.L_x_13079:
        /* <DEDUP_REMOVED lines=8> */
.L_x_13081:
[----:B------:R-:W-:Y:S05]  /*37410*/  BRA `(.L_x_13082) ;  /* 0xffffff5c00b07947 */ /* 0x000fea000383ffff */
.L_x_12857:
[----:B------:R-:W-:Y:S01]  /*37420*/  BSSY B1, `(.L_x_13083) ;  /* 0x0000008000017945 */ /* 0x000fe20003800000 */
[----:B------:R-:W-:Y:S02]  /*37430*/  IMAD.MOV.U32 R13, RZ, RZ, R3 ;  /* 0x000000ffff0d7224 */ /* 0x000fe400078e0003 */
[----:B------:R-:W-:Y:S02]  /*37440*/  IMAD.MOV.U32 R12, RZ, RZ, 0x3 ;  /* 0x00000003ff0c7424 */ /* 0x000fe400078e00ff */
[----:B0-----:R-:W-:Y:S02]  /*37450*/  IMAD.MOV.U32 R11, RZ, RZ, 0x181f ;  /* 0x0000181fff0b7424 */ /* 0x001fe400078e00ff */
[----:B------:R-:W-:-:S07]  /*37460*/  IMAD.MOV.U32 R15, RZ, RZ, -0x1 ;  /* 0xffffffffff0f7424 */ /* 0x000fce00078e00ff */
[----:B-1234-:R-:W-:Y:S05]  /*37470*/  WARPSYNC.COLLECTIVE R15, `(.L_x_13084) ;  /* 0x000000000f087348 */ /* 0x01efea0003c00000 */
[----:B------:R0:W0:Y:S02]  /*37480*/  SHFL.IDX P6, R14, R13, R12, R11 ;  /* 0x0000000c0d0e7389 */ /* 0x00002400000c000b */
[----:B01234-:R-:W-:Y:S01]  /*37490*/  ENDCOLLECTIVE ;  /* 0x000000000000791b */ /* 0x01ffe20003800000 */
.L_x_13084:
[----:B------:R-:W-:Y:S05]  /*374a0*/  BSYNC B1 ;  /* 0x0000000000017941 */ /* 0x000fea0003800000 */
.L_x_13083:
        /* <DEDUP_REMOVED lines=8> */
.L_x_13085:
[----:B------:R-:W-:Y:S05]  /*37530*/  BRA `(.L_x_13086) ;  /* 0xffffff5c00d07947 */ /* 0x000fea000383ffff */
.L_x_12882:
        /* <DEDUP_REMOVED lines=11> */
.L_x_13088:
[----:B------:R-:W-:Y:S05]  /*375f0*/  BSYNC B1 ;  /* 0x0000000000017941 */ /* 0x000fea0003800000 */
.L_x_13087:
[----:B------:R-:W-:Y:S05]  /*37600*/  BRA `(.L_x_13089) ;  /* 0xffffff78000c7947 */ /* 0x000fea000383ffff */
.L_x_12884:
[----:B------:R-:W-:Y:S01]  /*37610*/  BSSY B1, `(.L_x_13090) ;  /* 0x0000006000017945 */ /* 0x000fe20003800000 */
[----:B------:R-:W-:-:S07]  /*37620*/  IMAD.MOV.U32 R15, RZ, RZ, -0x1 ;  /* 0xffffffffff0f7424 */ /* 0x000fce00078e00ff */
[----:B01----:R-:W-:Y:S05]  /*37630*/  WARPSYNC.COLLECTIVE R15, `(.L_x_13091) ;  /* 0x000000000f0c7348 */ /* 0x003fea0003c00000 */
[----:B------:R-:W-:Y:S02]  /*37640*/  ELECT P6, UR62, PT ;  /* 0x00000000003e782f */ /* 0x000fe400038c0000 */
[----:B------:R-:W-:Y:S01]  /*37650*/  MOV R14, UR62 ;  /* 0x0000003e000e7c02 */ /* 0x000fe20008000f00 */
[----:B01----:R-:W-:Y:S10]  /*37660*/  ENDCOLLECTIVE ;  /* 0x000000000000791b */ /* 0x003ff40003800000 */
.L_x_13091:
[----:B------:R-:W-:Y:S05]  /*37670*/  BSYNC B1 ;  /* 0x0000000000017941 */ /* 0x000fea0003800000 */
.L_x_13090:
[----:B------:R-:W-:Y:S05]  /*37680*/  BRA `(.L_x_12883) ;  /* 0xffffff7800047947 */ /* 0x000fea000383ffff */
.L_x_12886:
[----:B-1----:R-:W2:Y:S02]  /*37690*/  LDL R5, [R1+0x460] ;  /* 0x0004600001057983 */ /* 0x002ea40000100800 */
[----:B--2---:R1:W2:Y:S02]  /*376a0*/  SYNCS.PHASECHK.TRANS64.TRYWAIT P0, [R5+URZ+0x32420], R4 ;  /* 0x03242004050075a7 */ /* 0x0042a4000800017f */
[----:B--2---:R-:W-:Y:S05]  /*376b0*/  @!P0 NANOSLEEP.SYNCS 0x989680 ;  /* 0x009896800000895d */ /* 0x004fea0003900000 */
[----:B------:R-:W2:Y:S02]  /*376c0*/  @!P0 SYNCS.PHASECHK.TRANS64 P0, [R5+URZ+0x32420], R4 ;  /* 0x03242004050085a7 */ /* 0x000ea4000800007f */
[----:B--2---:R-:W-:Y:S05]  /*376d0*/  @!P0 BRA `(.L_x_12886) ;  /* 0xfffffffc00ec8947 */ /* 0x004fea000383ffff */
[----:B------:R-:W-:Y:S05]  /*376e0*/  BRA `(.L_x_13092) ;  /* 0xffffff7800147947 */ /* 0x000fea000383ffff */
.L_x_12890:
[----:B-1----:R1:W2:Y:S02]  /*376f0*/  SYNCS.PHASECHK.TRANS64.TRYWAIT P0, [R4+URZ+0x324a0], R9 ;  /* 0x0324a009040075a7 */ /* 0x0022a4000800017f */
[----:B--2---:R-:W-:Y:S05]  /*37700*/  @!P0 NANOSLEEP.SYNCS 0x989680 ;  /* 0x009896800000895d */ /* 0x004fea0003900000 */
[----:B------:R-:W2:Y:S02]  /*37710*/  @!P0 SYNCS.PHASECHK.TRANS64 P0, [R4+URZ+0x324a0], R9 ;  /* 0x0324a009040085a7 */ /* 0x000ea4000800007f */
[----:B--2---:R-:W-:Y:S05]  /*37720*/  @!P0 BRA `(.L_x_12890) ;  /* 0xfffffffc00f08947 */ /* 0x004fea000383ffff */
[----:B------:R-:W-:Y:S05]  /*37730*/  BRA `(.L_x_13093) ;  /* 0xffffff78003c7947 */ /* 0x000fea000383ffff */
.L_x_12895:
[----:B--2---:R2:W3:Y:S02]  /*37740*/  SYNCS.PHASECHK.TRANS64.TRYWAIT P0, [R4+URZ+0x324c0], R9 ;  /* 0x0324c009040075a7 */ /* 0x0044e4000800017f */
[----:B---3--:R-:W-:Y:S05]  /*37750*/  @!P0 NANOSLEEP.SYNCS 0x989680 ;  /* 0x009896800000895d */ /* 0x008fea0003900000 */
[----:B------:R-:W3:Y:S02]  /*37760*/  @!P0 SYNCS.PHASECHK.TRANS64 P0, [R4+URZ+0x324c0], R9 ;  /* 0x0324c009040085a7 */ /* 0x000ee4000800007f */
[----:B---3--:R-:W-:Y:S05]  /*37770*/  @!P0 BRA `(.L_x_12895) ;  /* 0xfffffffc00f08947 */ /* 0x008fea000383ffff */
[----:B------:R-:W-:Y:S05]  /*37780*/  BRA `(.L_x_13094) ;  /* 0xffffff7800c07947 */ /* 0x000fea000383ffff */
.L_x_12905:
[----:B-1----:R1:W2:Y:S02]  /*37790*/  SYNCS.PHASECHK.TRANS64.TRYWAIT P1, [R5+URZ+0x324a0], R6 ;  /* 0x0324a006050075a7 */ /* 0x0022a4000802017f */
[----:B--2---:R-:W-:Y:S05]  /*377a0*/  @!P1 NANOSLEEP.SYNCS 0x989680 ;  /* 0x009896800000995d */ /* 0x004fea0003900000 */
[----:B------:R-:W2:Y:S02]  /*377b0*/  @!P1 SYNCS.PHASECHK.TRANS64 P1, [R5+URZ+0x324a0], R6 ;  /* 0x0324a006050095a7 */ /* 0x000ea4000802007f */
[----:B--2---:R-:W-:Y:S05]  /*377c0*/  @!P1 BRA `(.L_x_12905) ;  /* 0xfffffffc00f09947 */ /* 0x004fea000383ffff */
[----:B------:R-:W-:Y:S05]  /*377d0*/  BRA `(.L_x_13095) ;  /* 0xffffff8000587947 */ /* 0x000fea000383ffff */
.L_x_12910:
[----:B--2---:R2:W3:Y:S02]  /*377e0*/  SYNCS.PHASECHK.TRANS64.TRYWAIT P1, [R5+URZ+0x324c0], R6 ;  /* 0x0324c006050075a7 */ /* 0x0044e4000802017f */
[----:B---3--:R-:W-:Y:S05]  /*377f0*/  @!P1 NANOSLEEP.SYNCS 0x989680 ;  /* 0x009896800000995d */ /* 0x008fea0003900000 */
[----:B------:R-:W3:Y:S02]  /*37800*/  @!P1 SYNCS.PHASECHK.TRANS64 P1, [R5+URZ+0x324c0], R6 ;  /* 0x0324c006050095a7 */ /* 0x000ee4000802007f */
[----:B---3--:R-:W-:Y:S05]  /*37810*/  @!P1 BRA `(.L_x_12910) ;  /* 0xfffffffc00f09947 */ /* 0x008fea000383ffff */
[----:B------:R-:W-:Y:S05]  /*37820*/  BRA `(.L_x_13096) ;  /* 0xffffff8000d87947 */ /* 0x000fea000383ffff */
.L_x_12934:
[----:B------:R-:W3:Y:S01]  /*37830*/  S2R R4, SR_TID.X ;  /* 0x0000000000047919 */ /* 0x000ee20000002100 */
[----:B------:R-:W-:Y:S01]  /*37840*/  BSSY B0, `(.L_x_13097) ;  /* 0x000000a000007945 */ /* 0x000fe20003800000 */
[----:B------:R-:W-:Y:S02]  /*37850*/  IMAD.MOV.U32 R12, RZ, RZ, RZ ;  /* 0x000000ffff0c7224 */ /* 0x000fe400078e00ff */
[----:B0-----:R-:W-:Y:S02]  /*37860*/  IMAD.MOV.U32 R11, RZ, RZ, 0x1f ;  /* 0x0000001fff0b7424 */ /* 0x001fe400078e00ff */
[----:B------:R-:W-:Y:S01]  /*37870*/  IMAD.MOV.U32 R15, RZ, RZ, -0x1 ;  /* 0xffffffffff0f7424 */ /* 0x000fe200078e00ff */
[----:B---3--:R-:W-:-:S04]  /*37880*/  SHF.R.U32.HI R4, RZ, 0x5, R4 ;  /* 0x00000005ff047819 */ /* 0x008fc80000011604 */
[----:B------:R-:W-:-:S05]  /*37890*/  LOP3.LUT R4, R4, 0x3, RZ, 0xc0, !PT ;  /* 0x0000000304047812 */ /* 0x000fca00078ec0ff */
[----:B------:R-:W-:-:S07]  /*378a0*/  IMAD.MOV.U32 R13, RZ, RZ, R4 ;  /* 0x000000ffff0d7224 */ /* 0x000fce00078e0004 */
[----:B-12---:R-:W-:Y:S05]  /*378b0*/  WARPSYNC.COLLECTIVE R15, `(.L_x_13098) ;  /* 0x000000000f087348 */ /* 0x006fea0003c00000 */
[----:B------:R0:W3:Y:S02]  /*378c0*/  SHFL.IDX P6, R14, R13, R12, R11 ;  /* 0x0000000c0d0e7389 */ /* 0x0000e400000c000b */
[----:B0123--:R-:W-:Y:S01]  /*378d0*/  ENDCOLLECTIVE ;  /* 0x000000000000791b */ /* 0x00ffe20003800000 */
.L_x_13098:
[----:B------:R-:W-:Y:S05]  /*378e0*/  BSYNC B0 ;  /* 0x0000000000007941 */ /* 0x000fea0003800000 */
.L_x_13097:
[----:B------:R-:W-:Y:S05]  /*378f0*/  BRA `(.L_x_13099) ;  /* 0xffffff9000c47947 */ /* 0x000fea000383ffff */
.L_x_12936:
[----:B------:R-:W-:Y:S01]  /*37900*/  BSSY B0, `(.L_x_13100) ;  /* 0x0000006000007945 */ /* 0x000fe20003800000 */
[----:B------:R-:W-:-:S07]  /*37910*/  IMAD.MOV.U32 R15, RZ, RZ, -0x1 ;  /* 0xffffffffff0f7424 */ /* 0x000fce00078e00ff */
[----:B012-4-:R-:W-:Y:S05]  /*37920*/  WARPSYNC.COLLECTIVE R15, `(.L_x_13101) ;  /* 0x000000000f0c7348 */ /* 0x017fea0003c00000 */
[----:B------:R-:W-:Y:S02]  /*37930*/  ELECT P6, UR62, PT ;  /* 0x00000000003e782f */ /* 0x000fe400038c0000 */
[----:B------:R-:W-:Y:S01]  /*37940*/  MOV R14, UR62 ;  /* 0x0000003e000e7c02 */ /* 0x000fe20008000f00 */
[----:B012-4-:R-:W-:Y:S10]  /*37950*/  ENDCOLLECTIVE ;  /* 0x000000000000791b */ /* 0x017ff40003800000 */
.L_x_13101:
[----:B------:R-:W-:Y:S05]  /*37960*/  BSYNC B0 ;  /* 0x0000000000007941 */ /* 0x000fea0003800000 */
.L_x_13100:
[----:B------:R-:W-:Y:S05]  /*37970*/  BRA `(.L_x_13102) ;  /* 0xffffff9000d07947 */ /* 0x000fea000383ffff */
.L_x_12938:
[----:B--2---:R2:W3:Y:S02]  /*37980*/  SYNCS.PHASECHK.TRANS64.TRYWAIT P0, [R0+URZ+0x32440], R2 ;  /* 0x03244002000075a7 */ /* 0x0044e4000800017f */
[----:B---3--:R-:W-:Y:S05]  /*37990*/  @!P0 NANOSLEEP.SYNCS 0x989680 ;  /* 0x009896800000895d */ /* 0x008fea0003900000 */
[----:B------:R-:W3:Y:S02]  /*379a0*/  @!P0 SYNCS.PHASECHK.TRANS64 P0, [R0+URZ+0x32440], R2 ;  /* 0x03244002000085a7 */ /* 0x000ee4000800007f */
[----:B---3--:R-:W-:Y:S05]  /*379b0*/  @!P0 BRA `(.L_x_12938) ;  /* 0xfffffffc00f08947 */ /* 0x008fea000383ffff */
[----:B------:R-:W-:Y:S05]  /*379c0*/  BRA `(.L_x_13103) ;  /* 0xffffff9400387947 */ /* 0x000fea000383ffff */
.L_x_12942:
        /* <DEDUP_REMOVED lines=10> */
.L_x_13104:
[----:B------:R0:W-:Y:S01]  /*37a70*/  STL [R1+0x488], R8 ;  /* 0x0004880801007387 */ /* 0x0001e20000100800 */
[----:B------:R-:W-:Y:S02]  /*37a80*/  IMAD.MOV.U32 R13, RZ, RZ, R3 ;  /* 0x000000ffff0d7224 */ /* 0x000fe400078e0003 */
[----:B------:R-:W-:-:S07]  /*37a90*/  IMAD.MOV.U32 R4, RZ, RZ, R14 ;  /* 0x000000ffff047224 */ /* 0x000fce00078e000e */
[----:B0-----:R-:W-:Y:S05]  /*37aa0*/  WARPSYNC.COLLECTIVE R15, `(.L_x_13105) ;  /* 0x000000000f087348 */ /* 0x001fea0003c00000 */
[----:B------:R1:W2:Y:S02]  /*37ab0*/  SHFL.IDX P6, R14, R13, R12, R11 ;  /* 0x0000000c0d0e7389 */ /* 0x0002a400000c000b */
[----:B012---:R-:W-:Y:S01]  /*37ac0*/  ENDCOLLECTIVE ;  /* 0x000000000000791b */ /* 0x007fe20003800000 */
.L_x_13105:
[----:B------:R-:W-:Y:S02]  /*37ad0*/  IMAD.MOV.U32 R13, RZ, RZ, R2 ;  /* 0x000000ffff0d7224 */ /* 0x000fe400078e0002 */
[----:B------:R-:W-:Y:S02]  /*37ae0*/  IMAD.MOV.U32 R12, RZ, RZ, 0x1 ;  /* 0x00000001ff0c7424 */ /* 0x000fe400078e00ff */
[----:B------:R-:W-:-:S07]  /*37af0*/  IMAD.MOV.U32 R5, RZ, RZ, R14 ;  /* 0x000000ffff057224 */ /* 0x000fce00078e000e */
[----:B------:R-:W-:Y:S05]  /*37b00*/  WARPSYNC.COLLECTIVE R15, `(.L_x_13106) ;  /* 0x000000000f087348 */ /* 0x000fea0003c00000 */
[----:B------:R0:W1:Y:S02]  /*37b10*/  SHFL.IDX P6, R14, R13, R12, R11 ;  /* 0x0000000c0d0e7389 */ /* 0x00006400000c000b */
[----:B01----:R-:W-:Y:S01]  /*37b20*/  ENDCOLLECTIVE ;  /* 0x000000000000791b */ /* 0x003fe20003800000 */
.L_x_13106:
[----:B------:R-:W-:Y:S02]  /*37b30*/  IMAD.MOV.U32 R13, RZ, RZ, R3 ;  /* 0x000000ffff0d7224 */ /* 0x000fe400078e0003 */
[----:B------:R-:W-:Y:S02]  /*37b40*/  IMAD R0, R0, R7, RZ ;  /* 0x0000000700007224 */ /* 0x000fe400078e02ff */
[----:B------:R-:W-:-:S07]  /*37b50*/  IMAD.MOV.U32 R7, RZ, RZ, R14 ;  /* 0x000000ffff077224 */ /* 0x000fce00078e000e */
[----:B------:R-:W-:Y:S05]  /*37b60*/  WARPSYNC.COLLECTIVE R15, `(.L_x_13107) ;  /* 0x000000000f087348 */ /* 0x000fea0003c00000 */
[----:B------:R0:W1:Y:S02]  /*37b70*/  SHFL.IDX P6, R14, R13, R12, R11 ;  /* 0x0000000c0d0e7389 */ /* 0x00006400000c000b */
[----:B01----:R-:W-:Y:S01]  /*37b80*/  ENDCOLLECTIVE ;  /* 0x000000000000791b */ /* 0x003fe20003800000 */
.L_x_13107:
        /* <DEDUP_REMOVED lines=10> */
.L_x_13108:
        /* <DEDUP_REMOVED lines=15> */
.L_x_13109:
        /* <DEDUP_REMOVED lines=19> */
.L_x_13110:
        /* <DEDUP_REMOVED lines=10> */
.L_x_13111:
        /* <DEDUP_REMOVED lines=13> */
.L_x_13112:
        /* <DEDUP_REMOVED lines=10> */
.L_x_13113:
        /* <DEDUP_REMOVED lines=13> */
.L_x_13114:
        /* <DEDUP_REMOVED lines=10> */
.L_x_13115:
        /* <DEDUP_REMOVED lines=13> */
.L_x_13116:
        /* <DEDUP_REMOVED lines=10> */
.L_x_13117:
        /* <DEDUP_REMOVED lines=11> */
.L_x_13118:
        /* <DEDUP_REMOVED lines=14> */
.L_x_13119:
[----:B------:R-:W-:Y:S01]  /*384d0*/  IMAD.MOV.U32 R3, RZ, RZ, R14 ;  /* 0x000000ffff037224 */ /* 0x000fe200078e000e */
[----:B------:R-:W-:Y:S06]  /*384e0*/  BRA `(.L_x_13120) ;  /* 0xffffff9400dc7947 */ /* 0x000fec000383ffff */
.L_x_12946:
        /* <DEDUP_REMOVED lines=36> */
.L_x_13122:
[----:B------:R-:W-:Y:S05]  /*38730*/  BSYNC B0 ;  /* 0x0000000000007941 */ /* 0x000fea0003800000 */
.L_x_13121:
        /* <DEDUP_REMOVED lines=10> */
.L_x_13123:
        /* <DEDUP_REMOVED lines=16> */
.L_x_13124:
        /* <DEDUP_REMOVED lines=15> */
.L_x_13125:
        /* <DEDUP_REMOVED lines=9> */
.L_x_13126:
        /* <DEDUP_REMOVED lines=15> */
.L_x_13127:
        /* <DEDUP_REMOVED lines=9> */
.L_x_13128:
        /* <DEDUP_REMOVED lines=15> */
.L_x_13129:
        /* <DEDUP_REMOVED lines=9> */
.L_x_13130:
        /* <DEDUP_REMOVED lines=15> */
.L_x_13131:
        /* <DEDUP_REMOVED lines=9> */
.L_x_13132:
        /* <DEDUP_REMOVED lines=14> */
.L_x_13133:
        /* <DEDUP_REMOVED lines=19> */
.L_x_13134:
[----:B------:R-:W-:Y:S02]  /*390f0*/  IMAD.MOV.U32 R13, RZ, RZ, R2 ;  /* 0x000000ffff0d7224 */ /* 0x000fe400078e0002 */
[----:B------:R-:W-:-:S07]  /*39100*/  IMAD.MOV.U32 R6, RZ, RZ, R14 ;  /* 0x000000ffff067224 */ /* 0x000fce00078e000e */
[----:B------:R-:W-:Y:S05]  /*39110*/  WARPSYNC.COLLECTIVE R15, `(.L_x_13135) ;  /* 0x000000000f087348 */ /* 0x000fea0003c00000 */
[----:B------:R0:W1:Y:S02]  /*39120*/  SHFL.IDX P6, R14, R13, R12, R11 ;  /* 0x0000000c0d0e7389 */ /* 0x00006400000c000b */
[----:B01----:R-:W-:Y:S01]  /*39130*/  ENDCOLLECTIVE ;  /* 0x000000000000791b */ /* 0x003fe20003800000 */
.L_x_13135:
[----:B------:R-:W-:Y:S02]  /*39140*/  IMAD.MOV.U32 R13, RZ, RZ, R0 ;  /* 0x000000ffff0d7224 */ /* 0x000fe400078e0000 */
[----:B------:R-:W-:Y:S02]  /*39150*/  IMAD.MOV.U32 R12, RZ, RZ, 0x7 ;  /* 0x00000007ff0c7424 */ /* 0x000fe400078e00ff */
[----:B------:R-:W-:-:S07]  /*39160*/  IMAD.MOV.U32 R4, RZ, RZ, R14 ;  /* 0x000000ffff047224 */ /* 0x000fce00078e000e */
[----:B------:R-:W-:Y:S05]  /*39170*/  WARPSYNC.COLLECTIVE R15, `(.L_x_13136) ;  /* 0x000000000f087348 */ /* 0x000fea0003c00000 */
[----:B------:R0:W1:Y:S02]  /*39180*/  SHFL.IDX P6, R14, R13, R12, R11 ;  /* 0x0000000c0d0e7389 */ /* 0x00006400000c000b */
[----:B01----:R-:W-:Y:S01]  /*39190*/  ENDCOLLECTIVE ;  /* 0x000000000000791b */ /* 0x003fe20003800000 */
.L_x_13136:
        /* <DEDUP_REMOVED lines=10> */
.L_x_13137:
        /* <DEDUP_REMOVED lines=9> */
.L_x_12951:
[----:B-1----:R-:W4:Y:S02]  /*392d0*/  LDL R2, [R1+0x460] ;  /* 0x0004600001027983 */ /* 0x002f240000100800 */
[----:B----4-:R1:W4:Y:S02]  /*392e0*/  SYNCS.PHASECHK.TRANS64.TRYWAIT P0, [R2+URZ+0x32420], R0 ;  /* 0x03242000020075a7 */ /* 0x010324000800017f */
[----:B----4-:R-:W-:Y:S05]  /*392f0*/  @!P0 NANOSLEEP.SYNCS 0x989680 ;  /* 0x009896800000895d */ /* 0x010fea0003900000 */
[----:B------:R-:W4:Y:S02]  /*39300*/  @!P0 SYNCS.PHASECHK.TRANS64 P0, [R2+URZ+0x32420], R0 ;  /* 0x03242000020085a7 */ /* 0x000f24000800007f */
[----:B----4-:R-:W-:Y:S05]  /*39310*/  @!P0 BRA `(.L_x_12951) ;  /* 0xfffffffc00ec8947 */ /* 0x010fea000383ffff */
[----:B------:R-:W-:Y:S05]  /*39320*/  BRA `(.L_x_13139) ;  /* 0xffffff9800147947 */ /* 0x000fea000383ffff */
.L_x_12955:
[----:B0-----:R0:W1:Y:S02]  /*39330*/  SYNCS.PHASECHK.TRANS64.TRYWAIT P0, [R2+URZ+0x32460], R0 ;  /* 0x03246000020075a7 */ /* 0x001064000800017f */
[----:B-1----:R-:W-:Y:S05]  /*39340*/  @!P0 NANOSLEEP.SYNCS 0x989680 ;  /* 0x009896800000895d */ /* 0x002fea0003900000 */
[----:B------:R-:W1:Y:S02]  /*39350*/  @!P0 SYNCS.PHASECHK.TRANS64 P0, [R2+URZ+0x32460], R0 ;  /* 0x03246000020085a7 */ /* 0x000e64000800007f */
[----:B-1----:R-:W-:Y:S05]  /*39360*/  @!P0 BRA `(.L_x_12955) ;  /* 0xfffffffc00f08947 */ /* 0x002fea000383ffff */
[----:B------:R-:W-:Y:S05]  /*39370*/  BRA `(.L_x_13140) ;  /* 0xffffff9800447947 */ /* 0x000fea000383ffff */
.L_x_12970:
[----:B0-----:R0:W1:Y:S02]  /*39380*/  SYNCS.PHASECHK.TRANS64.TRYWAIT P0, [R2+URZ+0x32440], R5 ;  /* 0x03244005020075a7 */ /* 0x001064000800017f */
[----:B-1----:R-:W-:Y:S05]  /*39390*/  @!P0 NANOSLEEP.SYNCS 0x989680 ;  /* 0x009896800000895d */ /* 0x002fea0003900000 */
[----:B------:R-:W1:Y:S02]  /*393a0*/  @!P0 SYNCS.PHASECHK.TRANS64 P0, [R2+URZ+0x32440], R5 ;  /* 0x03244005020085a7 */ /* 0x000e64000800007f */
[----:B-1----:R-:W-:Y:S05]  /*393b0*/  @!P0 BRA `(.L_x_12970) ;  /* 0xfffffffc00f08947 */ /* 0x002fea000383ffff */
[----:B------:R-:W-:Y:S05]  /*393c0*/  BRA `(.L_x_13141) ;  /* 0xffffffa000607947 */ /* 0x000fea000383ffff */
.L_x_12975:
[----:B-1----:R1:W2:Y:S02]  /*393d0*/  SYNCS.PHASECHK.TRANS64.TRYWAIT P0, [R2+URZ+0x32460], R5 ;  /* 0x03246005020075a7 */ /* 0x0022a4000800017f */
[----:B--2---:R-:W-:Y:S05]  /*393e0*/  @!P0 NANOSLEEP.SYNCS 0x989680 ;  /* 0x009896800000895d */ /* 0x004fea0003900000 */
[----:B------:R-:W2:Y:S02]  /*393f0*/  @!P0 SYNCS.PHASECHK.TRANS64 P0, [R2+URZ+0x32460], R5 ;  /* 0x03246005020085a7 */ /* 0x000ea4000800007f */
[----:B--2---:R-:W-:Y:S05]  /*39400*/  @!P0 BRA `(.L_x_12975) ;  /* 0xfffffffc00f08947 */ /* 0x004fea000383ffff */
[----:B------:R-:W-:Y:S05]  /*39410*/  BRA `(.L_x_13142) ;  /* 0xffffffa000e47947 */ /* 0x000fea000383ffff */
.L_x_12986:
[----:B0-----:R0:W1:Y:S02]  /*39420*/  SYNCS.PHASECHK.TRANS64.TRYWAIT P0, [R3+URZ+0x32440], R2 ;  /* 0x03244002030075a7 */ /* 0x001064000800017f */
[----:B-1----:R-:W-:Y:S05]  /*39430*/  @!P0 NANOSLEEP.SYNCS 0x989680 ;  /* 0x009896800000895d */ /* 0x002fea0003900000 */
[----:B------:R-:W1:Y:S02]  /*39440*/  @!P0 SYNCS.PHASECHK.TRANS64 P0, [R3+URZ+0x32440], R2 ;  /* 0x03244002030085a7 */ /* 0x000e64000800007f */
[----:B-1----:R-:W-:Y:S05]  /*39450*/  @!P0 BRA `(.L_x_12986) ;  /* 0xfffffffc00f08947 */ /* 0x002fea000383ffff */
[----:B------:R-:W-:Y:S05]  /*39460*/  BRA `(.L_x_13143) ;  /* 0xffffffa800e47947 */ /* 0x000fea000383ffff */
.L_x_12991:
[----:B-1----:R1:W2:Y:S02]  /*39470*/  SYNCS.PHASECHK.TRANS64.TRYWAIT P0, [R3+URZ+0x32460], R2 ;  /* 0x03246002030075a7 */ /* 0x0022a4000800017f */
[----:B--2---:R-:W-:Y:S05]  /*39480*/  @!P0 NANOSLEEP.SYNCS 0x989680 ;  /* 0x009896800000895d */ /* 0x004fea0003900000 */
[----:B------:R-:W2:Y:S02]  /*39490*/  @!P0 SYNCS.PHASECHK.TRANS64 P0, [R3+URZ+0x32460], R2 ;  /* 0x03246002030085a7 */ /* 0x000ea4000800007f */
[----:B--2---:R-:W-:Y:S05]  /*394a0*/  @!P0 BRA `(.L_x_12991) ;  /* 0xfffffffc00f08947 */ /* 0x004fea000383ffff */
[----:B------:R-:W-:Y:S05]  /*394b0*/  BRA `(.L_x_13144) ;  /* 0xffffffac00647947 */ /* 0x000fea000383ffff */
.L_x_13002:
[----:B0-----:R0:W1:Y:S02]  /*394c0*/  SYNCS.PHASECHK.TRANS64.TRYWAIT P0, [R3+URZ+0x32440], R2 ;  /* 0x03244002030075a7 */ /* 0x001064000800017f */
[----:B-1----:R-:W-:Y:S05]  /*394d0*/  @!P0 NANOSLEEP.SYNCS 0x989680 ;  /* 0x009896800000895d */ /* 0x002fea0003900000 */
[----:B------:R-:W1:Y:S02]  /*394e0*/  @!P0 SYNCS.PHASECHK.TRANS64 P0, [R3+URZ+0x32440], R2 ;  /* 0x03244002030085a7 */ /* 0x000e64000800007f */
[----:B-1----:R-:W-:Y:S05]  /*394f0*/  @!P0 BRA `(.L_x_13002) ;  /* 0xfffffffc00f08947 */ /* 0x002fea000383ffff */
[----:B------:R-:W-:Y:S05]  /*39500*/  BRA `(.L_x_13145) ;  /* 0xffffffb400407947 */ /* 0x000fea000383ffff */
.L_x_13007:
[----:B-1----:R1:W2:Y:S02]  /*39510*/  SYNCS.PHASECHK.TRANS64.TRYWAIT P0, [R3+URZ+0x32460], R2 ;  /* 0x03246002030075a7 */ /* 0x0022a4000800017f */
[----:B--2---:R-:W-:Y:S05]  /*39520*/  @!P0 NANOSLEEP.SYNCS 0x989680 ;  /* 0x009896800000895d */ /* 0x004fea0003900000 */
[----:B------:R-:W2:Y:S02]  /*39530*/  @!P0 SYNCS.PHASECHK.TRANS64 P0, [R3+URZ+0x32460], R2 ;  /* 0x03246002030085a7 */ /* 0x000ea4000800007f */
[----:B--2---:R-:W-:Y:S05]  /*39540*/  @!P0 BRA `(.L_x_13007) ;  /* 0xfffffffc00f08947 */ /* 0x004fea000383ffff */
[----:B------:R-:W-:Y:S05]  /*39550*/  BRA `(.L_x_13146) ;  /* 0xffffffb400c47947 */ /* 0x000fea000383ffff */
.L_x_13019:
[----:B------:R-:W-:Y:S01]  /*39560*/  BSSY B0, `(.L_x_13147) ;  /* 0x0000008000007945 */ /* 0x000fe20003800000 */
[----:B------:R-:W-:Y:S02]  /*39570*/  IMAD.MOV.U32 R13, RZ, RZ, R16 ;  /* 0x000000ffff0d7224 */ /* 0x000fe400078e0010 */
[----:B------:R-:W-:Y:S02]  /*39580*/  IMAD.MOV.U32 R12, RZ, RZ, RZ ;  /* 0x000000ffff0c7224 */ /* 0x000fe400078e00ff */
[----:B0-----:R-:W-:Y:S02]  /*39590*/  IMAD.MOV.U32 R11, RZ, RZ, 0x1f ;  /* 0x0000001fff0b7424 */ /* 0x001fe400078e00ff */
[----:B------:R-:W-:-:S07]  /*395a0*/  IMAD.MOV.U32 R15, RZ, RZ, -0x1 ;  /* 0xffffffffff0f7424 */ /* 0x000fce00078e00ff */
[----:B-----5:R-:W-:Y:S05]  /*395b0*/  WARPSYNC.COLLECTIVE R15, `(.L_x_13148) ;  /* 0x000000000f087348 */ /* 0x020fea0003c00000 */
[----:B------:R0:W1:Y:S02]  /*395c0*/  SHFL.IDX P6, R14, R13, R12, R11 ;  /* 0x0000000c0d0e7389 */ /* 0x00006400000c000b */
[----:B01---5:R-:W-:Y:S01]  /*395d0*/  ENDCOLLECTIVE ;  /* 0x000000000000791b */ /* 0x023fe20003800000 */
.L_x_13148:
[----:B------:R-:W-:Y:S05]  /*395e0*/  BSYNC B0 ;  /* 0x0000000000007941 */ /* 0x000fea0003800000 */
.L_x_13147:
        /* <DEDUP_REMOVED lines=9> */
.L_x_13149:
        /* <DEDUP_REMOVED lines=18> */
.L_x_13150:
        /* <DEDUP_REMOVED lines=8> */
.L_x_13151:
        /* <DEDUP_REMOVED lines=8> */
.L_x_13152:
        /* <DEDUP_REMOVED lines=8> */
.L_x_13153:
        /* <DEDUP_REMOVED lines=8> */
.L_x_13154:
        /* <DEDUP_REMOVED lines=9> */
.L_x_13155:
[----:B------:R-:W-:Y:S01]  /*39a30*/  IMAD.MOV.U32 R16, RZ, RZ, R14 ;  /* 0x000000ffff107224 */ /* 0x000fe200078e000e */
[----:B------:R-:W-:Y:S06]  /*39a40*/  BRA `(.L_x_13156) ;  /* 0xffffffbc00107947 */ /* 0x000fec000383ffff */
.L_x_13024:
        /* <DEDUP_REMOVED lines=8> */
.L_x_13158:
[----:B------:R-:W-:Y:S05]  /*39ad0*/  BSYNC B0 ;  /* 0x0000000000007941 */ /* 0x000fea0003800000 */
.L_x_13157:
        /* <DEDUP_REMOVED lines=10> */
.L_x_13159:
        /* <DEDUP_REMOVED lines=8> */
.L_x_13160:
        /* <DEDUP_REMOVED lines=8> */
.L_x_13161:
        /* <DEDUP_REMOVED lines=8> */
.L_x_13162:
        /* <DEDUP_REMOVED lines=9> */
.L_x_13163:
[----:B------:R-:W-:Y:S01]  /*39d90*/  IMAD.MOV.U32 R16, RZ, RZ, R14 ;  /* 0x000000ffff107224 */ /* 0x000fe200078e000e */
[----:B------:R-:W-:Y:S06]  /*39da0*/  BRA `(.L_x_13164) ;  /* 0xffffffb800d47947 */ /* 0x000fec000383ffff */
.L_x_13026:
[----:B------:R-:W-:Y:S01]  /*39db0*/  BSSY B0, `(.L_x_13165) ;  /* 0x0000006000007945 */ /* 0x000fe20003800000 */
[----:B------:R-:W-:Y:S01]  /*39dc0*/  PLOP3.LUT P6, PT, P6, PT, PT, 0x8, 0x0 ;  /* 0x000000000000781c */ /* 0x000fe200037ce170 */
[----:B------:R-:W-:-:S12]  /*39dd0*/  IMAD.MOV.U32 R15, RZ, RZ, -0x1 ;  /* 0xffffffffff0f7424 */ /* 0x000fd800078e00ff */
[----:B0----5:R-:W-:Y:S05]  /*39de0*/  WARPSYNC.COLLECTIVE R15, `(.L_x_13166) ;  /* 0x000000000f087348 */ /* 0x021fea0003c00000 */
[----:B------:R-:W-:Y:S01]  /*39df0*/  VOTE.ANY R14, PT, P6 ;  /* 0x00000000000e7806 */ /* 0x000fe200030e0100 */
[----:B0----5:R-:W-:Y:S06]  /*39e00*/  ENDCOLLECTIVE ;  /* 0x000000000000791b */ /* 0x021fec0003800000 */
.L_x_13166:
[----:B------:R-:W-:Y:S05]  /*39e10*/  BSYNC B0 ;  /* 0x0000000000007941 */ /* 0x000fea0003800000 */
.L_x_13165:
        /* <DEDUP_REMOVED lines=9> */
.L_x_13167:
[----:B------:R-:W-:Y:S01]  /*39eb0*/  IMAD.MOV.U32 R17, RZ, RZ, R14 ;  /* 0x000000ffff117224 */ /* 0x000fe200078e000e */
[----:B------:R-:W-:Y:S06]  /*39ec0*/  BRA `(.L_x_13168) ;  /* 0xffffffb800c47947 */ /* 0x000fec000383ffff */
.L_x_13028:
[----:B------:R-:W-:Y:S01]  /*39ed0*/  BSSY B0, `(.L_x_13169) ;  /* 0x0000007000007945 */ /* 0x000fe20003800000 */
[----:B------:R-:W-:Y:S02]  /*39ee0*/  IMAD.MOV.U32 R13, RZ, RZ, R2 ;  /* 0x000000ffff0d7224 */ /* 0x000fe400078e0002 */
[----:B------:R-:W-:Y:S02]  /*39ef0*/  IMAD.MOV.U32 R11, RZ, RZ, 0x1f ;  /* 0x0000001fff0b7424 */ /* 0x000fe400078e00ff */
[----:B------:R-:W-:-:S07]  /*39f00*/  IMAD.MOV.U32 R15, RZ, RZ, -0x1 ;  /* 0xffffffffff0f7424 */ /* 0x000fce00078e00ff */
[----:B012--5:R-:W-:Y:S05]  /*39f10*/  WARPSYNC.COLLECTIVE R15, `(.L_x_13170) ;  /* 0x000000000f087348 */ /* 0x027fea0003c00000 */
[----:B------:R3:W4:Y:S02]  /*39f20*/  SHFL.IDX P6, R14, R13, R12, R11 ;  /* 0x0000000c0d0e7389 */ /* 0x00072400000c000b */
[----:B012345:R-:W-:Y:S01]  /*39f30*/  ENDCOLLECTIVE ;  /* 0x000000000000791b */ /* 0x03ffe20003800000 */
.L_x_13170:
[----:B------:R-:W-:Y:S05]  /*39f40*/  BSYNC B0 ;  /* 0x0000000000007941 */ /* 0x000fea0003800000 */
.L_x_13169:
[----:B------:R-:W-:Y:S01]  /*39f50*/  IMAD.MOV.U32 R2, RZ, RZ, R14 ;  /* 0x000000ffff027224 */ /* 0x000fe200078e000e */
[----:B------:R-:W-:Y:S06]  /*39f60*/  BRA `(.L_x_13171) ;  /* 0xffffffb800b87947 */ /* 0x000fec000383ffff */
.L_x_13032:
[----:B0-----:R0:W1:Y:S02]  /*39f70*/  SYNCS.PHASECHK.TRANS64.TRYWAIT P0, [R0+URZ+0x32420], R3 ;  /* 0x03242003000075a7 */ /* 0x001064000800017f */
[----:B-1----:R-:W-:Y:S05]  /*39f80*/  @!P0 NANOSLEEP.SYNCS 0x989680 ;  /* 0x009896800000895d */ /* 0x002fea0003900000 */
[----:B------:R-:W1:Y:S02]  /*39f90*/  @!P0 SYNCS.PHASECHK.TRANS64 P0, [R0+URZ+0x32420], R3 ;  /* 0x03242003000085a7 */ /* 0x000e64000800007f */
[----:B-1----:R-:W-:Y:S05]  /*39fa0*/  @!P0 BRA `(.L_x_13032) ;  /* 0xfffffffc00f08947 */ /* 0x002fea000383ffff */
[----:B------:R-:W-:Y:S05]  /*39fb0*/  BRA `(.L_x_13172) ;  /* 0xffffffc0003c7947 */ /* 0x000fea000383ffff */
.L_x_13033:
        /* <DEDUP_REMOVED lines=8> */
[----:B0--3-5:R-:W-:Y:S05]  /*3a040*/  WARPSYNC.COLLECTIVE R15, `(.L_x_13174) ;  /* 0x000000000f087348 */ /* 0x029fea0003c00000 */
[----:B------:R1:W2:Y:S02]  /*3a050*/  SHFL.IDX P6, R14, R13, R12, R11 ;  /* 0x0000000c0d0e7389 */ /* 0x0002a400000c000b */
[----:B0123-5:R-:W-:Y:S01]  /*3a060*/  ENDCOLLECTIVE ;  /* 0x000000000000791b */ /* 0x02ffe20003800000 */
.L_x_13174:
[----:B------:R-:W-:Y:S05]  /*3a070*/  BSYNC B0 ;  /* 0x0000000000007941 */ /* 0x000fea0003800000 */
.L_x_13173:
[----:B------:R-:W-:Y:S05]  /*3a080*/  BRA `(.L_x_13175) ;  /* 0xffffffc000247947 */ /* 0x000fea000383ffff */
.L_x_13034:
[----:B------:R-:W-:Y:S01]  /*3a090*/  BSSY B0, `(.L_x_13176) ;  /* 0x0000006000007945 */ /* 0x000fe20003800000 */
[----:B------:R-:W-:-:S07]  /*3a0a0*/  IMAD.MOV.U32 R15, RZ, RZ, -0x1 ;  /* 0xffffffffff0f7424 */ /* 0x000fce00078e00ff */
[----:B01-3-5:R-:W-:Y:S05]  /*3a0b0*/  WARPSYNC.COLLECTIVE R15, `(.L_x_13177) ;  /* 0x000000000f0c7348 */ /* 0x02bfea0003c00000 */
[----:B------:R-:W-:Y:S02]  /*3a0c0*/  ELECT P6, UR62, PT ;  /* 0x00000000003e782f */ /* 0x000fe400038c0000 */
[----:B------:R-:W-:Y:S01]  /*3a0d0*/  MOV R14, UR62 ;  /* 0x0000003e000e7c02 */ /* 0x000fe20008000f00 */
[----:B01-3-5:R-:W-:Y:S10]  /*3a0e0*/  ENDCOLLECTIVE ;  /* 0x000000000000791b */ /* 0x02bff40003800000 */
.L_x_13177:
[----:B------:R-:W-:Y:S05]  /*3a0f0*/  BSYNC B0 ;  /* 0x0000000000007941 */ /* 0x000fea0003800000 */
.L_x_13176:
[----:B------:R-:W-:Y:S05]  /*3a100*/  BRA `(.L_x_13178) ;  /* 0xffffffc000187947 */ /* 0x000fea000383ffff */
.L_x_13036:
[----:B0-----:R0:W1:Y:S02]  /*3a110*/  SYNCS.PHASECHK.TRANS64.TRYWAIT P0, [R6+URZ], R5 ;  /* 0x00000005060075a7 */ /* 0x001064000800017f */
[----:B-1----:R-:W-:Y:S05]  /*3a120*/  @!P0 NANOSLEEP.SYNCS 0x989680 ;  /* 0x009896800000895d */ /* 0x002fea0003900000 */
[----:B------:R-:W1:Y:S02]  /*3a130*/  @!P0 SYNCS.PHASECHK.TRANS64 P0, [R6+URZ], R5 ;  /* 0x00000005060085a7 */ /* 0x000e64000800007f */
[----:B-1----:R-:W-:Y:S05]  /*3a140*/  @!P0 BRA `(.L_x_13036) ;  /* 0xfffffffc00f08947 */ /* 0x002fea000383ffff */
[----:B------:R-:W-:Y:S05]  /*3a150*/  BRA `(.L_x_13179) ;  /* 0xffffffc000547947 */ /* 0x000fea000383ffff */
.L_x_13037:
[----:B-1----:R1:W2:Y:S02]  /*3a160*/  SYNCS.PHASECHK.TRANS64.TRYWAIT P0, [R7+URZ], R2 ;  /* 0x00000002070075a7 */ /* 0x0022a4000800017f */
[----:B--2---:R-:W-:Y:S05]  /*3a170*/  @!P0 NANOSLEEP.SYNCS 0x989680 ;  /* 0x009896800000895d */ /* 0x004fea0003900000 */
[----:B------:R-:W2:Y:S02]  /*3a180*/  @!P0 SYNCS.PHASECHK.TRANS64 P0, [R7+URZ], R2 ;  /* 0x00000002070085a7 */ /* 0x000ea4000800007f */
[----:B--2---:R-:W-:Y:S05]  /*3a190*/  @!P0 BRA `(.L_x_13037) ;  /* 0xfffffffc00f08947 */ /* 0x004fea000383ffff */
[----:B------:R-:W-:Y:S05]  /*3a1a0*/  BRA `(.L_x_13180) ;  /* 0xffffffc000487947 */ /* 0x000fea000383ffff */
.L_x_13039:
[----:B--2---:R2:W3:Y:S02]  /*3a1b0*/  SYNCS.PHASECHK.TRANS64.TRYWAIT P0, [R4+URZ], R5 ;  /* 0x00000005040075a7 */ /* 0x0044e4000800017f */
[----:B---3--:R-:W-:Y:S05]  /*3a1c0*/  @!P0 NANOSLEEP.SYNCS 0x989680 ;  /* 0x009896800000895d */ /* 0x008fea0003900000 */
[----:B------:R-:W3:Y:S02]  /*3a1d0*/  @!P0 SYNCS.PHASECHK.TRANS64 P0, [R4+URZ], R5 ;  /* 0x00000005040085a7 */ /* 0x000ee4000800007f */
[----:B---3--:R-:W-:Y:S05]  /*3a1e0*/  @!P0 BRA `(.L_x_13039) ;  /* 0xfffffffc00f08947 */ /* 0x008fea000383ffff */
[----:B------:R-:W-:Y:S05]  /*3a1f0*/  BRA `(.L_x_13181) ;  /* 0xffffffc000507947 */ /* 0x000fea000383ffff */
        .type           $_ZN7cutlass13device_kernelIN5flash11enable_sm90INS1_16FlashAttnFwdSm90INS1_25CollectiveMainloopFwdSm90ILi2EN4cute5tupleIJNS5_1CILi1EEES8_S8_EEENS6_IJNS7_ILi128EEENS7_ILi96EEENS7_ILi64EEEEEELi256ENS_6half_tEfNS_4arch4Sm90ELb0ELb1ELb0ELb1ELb0ELb1ELb1ELb1ELb0ELb1ELb0ELb0EEENS1_21CollectiveEpilogueFwdINS6_IJSA_NS7_ILi256EEESB_EEES9_SE_SG_Li256ELb1ELb1ELb0ELb0EEENS1_36VarlenDynamicPersistentTileSchedulerILi128ELi96ELi256ELi128ELb0ELb1ELb1ELb1ELb0ELb1EEEEEEEEEvNT_6ParamsE$_ZZN5flash25CollectiveMainloopFwdSm90ILi2EN4cute5tupleIJNS1_1CILi1EEES4_S4_EEENS2_IJNS3_ILi128EEENS3_ILi96EEENS3_ILi64EEEEEELi256EN7cutlass6half_tEfNSA_4arch4Sm90ELb0ELb1ELb0ELb1ELb0ELb1ELb1ELb1ELb0ELb1ELb0ELb0EE3mmaINS_16FlashAttnFwdSm90ISE_NS_21CollectiveEpilogueFwdINS2_IJS6_NS3_ILi256EEES7_EEES5_SB_SD_Li256ELb1ELb1ELb0ELb0EEENS_36VarlenDynamicPersistentTileSchedulerILi128ELi96ELi256ELi128ELb0ELb1ELb1ELb1ELb0ELb1EEEE13SharedStorageENS1_6TensorINS1_11ArrayEngineIfLm128EEENS1_6LayoutINS2_IJNS2_IJNS3_ILi2EEEST_NS3_ILi32EEEEEES4_S4_EEENS2_IJNS2_IJS4_ST_NS3_ILi4EEEEEENS3_ILi0EEESZ_EEEEEEENS_7SoftmaxILi2ELi0EEEEEbRKNSE_6ParamsENSA_25PipelineTmaAsyncNoClusterILi2ENSA_16PipelineTmaAsyncILi2EEEEES1B_RNSA_13PipelineStateILj2EEERT0_RT1_iRiRKNS_16SeqlenInfoQKNewKILb1ELb1EEENS2_IJiiiiEEERT_ENKUliT_T0_T1_E_clIZSF_ISO_S12_S14_EbS17_S1B_S1B_S1E_S1G_S1I_iS1J_S1N_S1O_S1Q_EUlRS1R_iE0_NS3_ILb1EEES1Y_EEDaiS1R_S1S_S1T_,@function
        .size           $_ZN7cutlass13device_kernelIN5flash11enable_sm90INS1_16FlashAttnFwdSm90INS1_25CollectiveMainloopFwdSm90ILi2EN4cute5tupleIJNS5_1CILi1EEES8_S8_EEENS6_IJNS7_ILi128EEENS7_ILi96EEENS7_ILi64EEEEEELi256ENS_6half_tEfNS_4arch4Sm90ELb0ELb1ELb0ELb1ELb0ELb1ELb1ELb1ELb0ELb1ELb0ELb0EEENS1_21CollectiveEpilogueFwdINS6_IJSA_NS7_ILi256EEESB_EEES9_SE_SG_Li256ELb1ELb1ELb0ELb0EEENS1_36VarlenDynamicPersistentTileSchedulerILi128ELi96ELi256ELi128ELb0ELb1ELb1ELb1ELb0ELb1EEEEEEEEEvNT_6ParamsE$_ZZN5flash25CollectiveMainloopFwdSm90ILi2EN4cute5tupleIJNS1_1CILi1EEES4_S4_EEENS2_IJNS3_ILi128EEENS3_ILi96EEENS3_ILi64EEEEEELi256EN7cutlass6half_tEfNSA_4arch4Sm90ELb0ELb1ELb0ELb1ELb0ELb1ELb1ELb1ELb0ELb1ELb0ELb0EE3mmaINS_16FlashAttnFwdSm90ISE_NS_21CollectiveEpilogueFwdINS2_IJS6_NS3_ILi256EEES7_EEES5_SB_SD_Li256ELb1ELb1ELb0ELb0EEENS_36VarlenDynamicPersistentTileSchedulerILi128ELi96ELi256ELi128ELb0ELb1ELb1ELb1ELb0ELb1EEEE13SharedStorageENS1_6TensorINS1_11ArrayEngineIfLm128EEENS1_6LayoutINS2_IJNS2_IJNS3_ILi2EEEST_NS3_ILi32EEEEEES4_S4_EEENS2_IJNS2_IJS4_ST_NS3_ILi4EEEEEENS3_ILi0EEESZ_EEEEEEENS_7SoftmaxILi2ELi0EEEEEbRKNSE_6ParamsENSA_25PipelineTmaAsyncNoClusterILi2ENSA_16PipelineTmaAsyncILi2EEEEES1B_RNSA_13PipelineStateILj2EEERT0_RT1_iRiRKNS_16SeqlenInfoQKNewKILb1ELb1EEENS2_IJiiiiEEERT_ENKUliT_T0_T1_E_clIZSF_ISO_S12_S14_EbS17_S1B_S1B_S1E_S1G_S1I_iS1J_S1N_S1O_S1Q_EUlRS1R_iE0_NS3_ILb1EEES1Y_EEDaiS1R_S1S_S1T_,(.L_x_15147 - $_ZN7cutlass13device_kernelIN5flash11enable_sm90INS1_16FlashAttnFwdSm90INS1_25CollectiveMainloopFwdSm90ILi2EN4cute5tupleIJNS5_1CILi1EEES8_S8_EEENS6_IJNS7_ILi128EEENS7_ILi96EEENS7_ILi64EEEEEELi256ENS_6half_tEfNS_4arch4Sm90ELb0ELb1ELb0ELb1ELb0ELb1ELb1ELb1ELb0ELb1ELb0ELb0EEENS1_21CollectiveEpilogueFwdINS6_IJSA_NS7_ILi256EEESB_EEES9_SE_SG_Li256ELb1ELb1ELb0ELb0EEENS1_36VarlenDynamicPersistentTileSchedulerILi128ELi96ELi256ELi128ELb0ELb1ELb1ELb1ELb0ELb1EEEEEEEEEvNT_6ParamsE$_ZZN5flash25CollectiveMainloopFwdSm90ILi2EN4cute5tupleIJNS1_1CILi1EEES4_S4_EEENS2_IJNS3_ILi128EEENS3_ILi96EEENS3_ILi64EEEEEELi256EN7cutlass6half_tEfNSA_4arch4Sm90ELb0ELb1ELb0ELb1ELb0ELb1ELb1ELb1ELb0ELb1ELb0ELb0EE3mmaINS_16FlashAttnFwdSm90ISE_NS_21CollectiveEpilogueFwdINS2_IJS6_NS3_ILi256EEES7_EEES5_SB_SD_Li256ELb1ELb1ELb0ELb0EEENS_36VarlenDynamicPersistentTileSchedulerILi128ELi96ELi256ELi128ELb0ELb1ELb1ELb1ELb0ELb1EEEE13SharedStorageENS1_6TensorINS1_11ArrayEngineIfLm128EEENS1_6LayoutINS2_IJNS2_IJNS3_ILi2EEEST_NS3_ILi32EEEEEES4_S4_EEENS2_IJNS2_IJS4_ST_NS3_ILi4EEEEEENS3_ILi0EEESZ_EEEEEEENS_7SoftmaxILi2ELi0EEEEEbRKNSE_6ParamsENSA_25PipelineTmaAsyncNoClusterILi2ENSA_16PipelineTmaAsyncILi2EEEEES1B_RNSA_13PipelineStateILj2EEERT0_RT1_iRiRKNS_16SeqlenInfoQKNewKILb1ELb1EEENS2_IJiiiiEEERT_ENKUliT_T0_T1_E_clIZSF_ISO_S12_S14_EbS17_S1B_S1B_S1E_S1G_S1I_iS1J_S1N_S1O_S1Q_EUlRS1R_iE0_NS3_ILb1EEES1Y_EEDaiS1R_S1S_S1T_)
$_ZN7cutlass13device_kernelIN5flash11enable_sm90INS1_16FlashAttnFwdSm90INS1_25CollectiveMainloopFwdSm90ILi2EN4cute5tupleIJNS5_1CILi1EEES8_S8_EEENS6_IJNS7_ILi128EEENS7_ILi96EEENS7_ILi64EEEEEELi256ENS_6half_tEfNS_4arch4Sm90ELb0ELb1ELb0ELb1ELb0ELb1ELb1ELb1ELb0ELb1ELb0ELb0EEENS1_21CollectiveEpilogueFwdINS6_IJSA_NS7_ILi256EEESB_EEES9_SE_SG_Li256ELb1ELb1ELb0ELb0EEENS1_36VarlenDynamicPersistentTileSchedulerILi128ELi96ELi256ELi128ELb0ELb1ELb1ELb1ELb0ELb1EEEEEEEEEvNT_6ParamsE$_ZZN5flash25CollectiveMainloopFwdSm90ILi2EN4cute5tupleIJNS1_1CILi1EEES4_S4_EEENS2_IJNS3_ILi128EEENS3_ILi96EEENS3_ILi64EEEEEELi256EN7cutlass6half_tEfNSA_4arch4Sm90ELb0ELb1ELb0ELb1ELb0ELb1ELb1ELb1ELb0ELb1ELb0ELb0EE3mmaINS_16FlashAttnFwdSm90ISE_NS_21CollectiveEpilogueFwdINS2_IJS6_NS3_ILi256EEES7_EEES5_SB_SD_Li256ELb1ELb1ELb0ELb0EEENS_36VarlenDynamicPersistentTileSchedulerILi128ELi96ELi256ELi128ELb0ELb1ELb1ELb1ELb0ELb1EEEE13SharedStorageENS1_6TensorINS1_11ArrayEngineIfLm128EEENS1_6LayoutINS2_IJNS2_IJNS3_ILi2EEEST_NS3_ILi32EEEEEES4_S4_EEENS2_IJNS2_IJS4_ST_NS3_ILi4EEEEEENS3_ILi0EEESZ_EEEEEEENS_7SoftmaxILi2ELi0EEEEEbRKNSE_6ParamsENSA_25PipelineTmaAsyncNoClusterILi2ENSA_16PipelineTmaAsyncILi2EEEEES1B_RNSA_13PipelineStateILj2EEERT0_RT1_iRiRKNS_16SeqlenInfoQKNewKILb1ELb1EEENS2_IJiiiiEEERT_ENKUliT_T0_T1_E_clIZSF_ISO_S12_S14_EbS17_S1B_S1B_S1E_S1G_S1I_iS1J_S1N_S1O_S1Q_EUlRS1R_iE0_NS3_ILb1EEES1Y_EEDaiS1R_S1S_S1T_:
[----:B------:R-:W-:Y:S01]  /*3a200*/  R2UR UR5, R2 ;  /* 0x00000000020572ca */ /* 0x000fe200000e0000 */
[----:B------:R-:W-:-:S12]  /*3a210*/  ULDC UR4, c[0x0][0x20] ;  /* 0x0000080000047ab9 */ /* 0x000fd80000000800 */
[----:B------:R-:W-:-:S09]  /*3a220*/  UIADD3 UR4, -UR4, UR5, URZ ;  /* 0x0000000504047290 */ /* 0x000fd2000fffe13f */
[----:B------:R-:W2:Y:S04]  /*3a230*/  LDL.64 R6, [UR4+0x18] ;  /* 0x00001804ff067983 */ /* 0x000ea80008100a00 */
[----:B------:R-:W3:Y:S01]  /*3a240*/  LDL.64 R4, [UR4] ;  /* 0x00000004ff047983 */ /* 0x000ee20008100a00 */
[----:B------:R-:W-:-:S03]  /*3a250*/  ULDC.64 UR6, c[0x0][0x208] ;  /* 0x0000820000067ab9 */ /* 0x000fc60000000a00 */
[----:B--2---:R-:W2:Y:S04]  /*3a260*/  LD.E R2, desc[UR6][R6.64+0x1c] ;  /* 0x00001c0606027980 */ /* 0x004ea8000c101900 */
[----:B---3--:R0:W5:Y:S04]  /*3a270*/  LD.E R10, desc[UR6][R4.64] ;  /* 0x00000006040a7980 */ /* 0x008168000c101900 */
[----:B------:R0:W5:Y:S01]  /*3a280*/  LD.E R11, desc[UR6][R4.64+0x4] ;  /* 0x00000406040b7980 */ /* 0x000162000c101900 */
[----:B------:R-:W-:Y:S01]  /*3a290*/  BSSY B1, `(.L_x_13182) ;  /* 0x0000007000017945 */ /* 0x000fe20003800000 */
[----:B------:R-:W-:Y:S01]  /*3a2a0*/  IMAD.MOV.U32 R3, RZ, RZ, R53 ;  /* 0x000000ffff037224 */ /* 0x000fe200078e0035 */
[----:B--2---:R-:W-:-:S04]  /*3a2b0*/  LOP3.LUT R2, R2, 0x1, RZ, 0xfc, !PT ;  /* 0x0000000102027812 */ /* 0x004fc800078efcff */
[----:B------:R-:W-:Y:S01]  /*3a2c0*/  ISETP.NE.AND P0, PT, R2, 0x3, PT ;  /* 0x000000030200780c */ /* 0x000fe20003f05270 */
[----:B------:R-:W-:-:S12]  /*3a2d0*/  IMAD.MOV.U32 R2, RZ, RZ, R32 ;  /* 0x000000ffff027224 */ /* 0x000fd800078e0020 */
[----:B0-----:R-:W-:Y:S05]  /*3a2e0*/  @!P0 BRA `(.L_x_13183) ;  /* 0x0000000000048947 */ /* 0x001fea0003800000 */
[----:B------:R-:W-:Y:S01]  /*3a2f0*/  BPT.TRAP 0x1 ;  /* 0x000000040000795c */ /* 0x000fe20000300000 */
.L_x_13183:
[----:B------:R-:W-:Y:S05]  /*3a300*/  BSYNC B1 ;  /* 0x0000000000017941 */ /* 0x000fea0003800000 */
.L_x_13182:
        /* <DEDUP_REMOVED lines=13> */
.L_x_13185:
[----:B------:R-:W-:Y:S05]  /*3a3e0*/  BSYNC B1 ;  /* 0x0000000000017941 */ /* 0x000fea0003800000 */
.L_x_13184:
        /* <DEDUP_REMOVED lines=8> */
.L_x_13187:
[----:B------:R-:W-:Y:S05]  /*3a470*/  BSYNC B1 ;  /* 0x0000000000017941 */ /* 0x000fea0003800000 */
.L_x_13186:
[----:B0----5:R-:W2:Y:S04]  /*3a480*/  LDL.64 R8, [UR4] ;  /* 0x00000004ff087983 */ /* 0x021ea80008100a00 */
[----:B------:R-:W3:Y:S04]  /*3a490*/  LDL.64 R6, [UR4+0x28] ;  /* 0x00002804ff067983 */ /* 0x000ee80008100a00 */
[----:B------:R-:W4:Y:S04]  /*3a4a0*/  LDL.64 R4, [UR4+0x20] ;  /* 0x00002004ff047983 */ /* 0x000f280008100a00 */
[----:B------:R-:W4:Y:S04]  /*3a4b0*/  LDL.64 R10, [UR4+0x8] ;  /* 0x00000804ff0a7983 */ /* 0x000f280008100a00 */
[----:B--2---:R-:W2:Y:S04]  /*3a4c0*/  LD.E R9, desc[UR6][R8.64] ;  /* 0x0000000608097980 */ /* 0x004ea8000c101900 */
[----:B---3--:R-:W2:Y:S01]  /*3a4d0*/  LD.E.64 R12, desc[UR6][R6.64] ;  /* 0x00000006060c7980 */ /* 0x008ea2000c101b00 */
[----:B------:R-:W-:Y:S05]  /*3a4e0*/  WARPSYNC.ALL ;  /* 0x0000000000007948 */ /* 0x000fea0003800000 */
[----:B----4-:R0:W-:Y:S04]  /*3a4f0*/  ST.E desc[UR6][R10.64], RZ ;  /* 0x000000ff0a007985 */ /* 0x0101e8000c101906 */
[----:B------:R-:W3:Y:S01]  /*3a500*/  LD.E.64 R6, desc[UR6][R4.64] ;  /* 0x0000000604067980 */ /* 0x000ee2000c101b00 */
[----:B--2---:R-:W-:Y:S01]  /*3a510*/  IMAD R8, R9, 0x300, R12 ;  /* 0x0000030009087824 */ /* 0x004fe200078e020c */
[----:B------:R-:W-:Y:S01]  /*3a520*/  WARPGROUP.ARRIVE ;  /* 0x00000000000079c5 */ /* 0x000fe20000000000 */
[----:B------:R-:W-:-:S02]  /*3a530*/  IMAD.MOV.U32 R9, RZ, RZ, R13 ;  /* 0x000000ffff097224 */ /* 0x000fc400078e000d */
[----:B------:R-:W-:Y:S01]  /*3a540*/  IMAD.MOV.U32 R209, RZ, RZ, 0x1 ;  /* 0x00000001ffd17424 */ /* 0x000fe200078e00ff */
        /* <DEDUP_REMOVED lines=10> */
[----:B------:R-:W-:-:S03]  /*3a5f0*/  WARPGROUP.ARRIVE ;  /* 0x00000000000079c5 */ /* 0x000fc60000000000 */
        /* <DEDUP_REMOVED lines=21> */
[----:B------:R-:W-:-:S03]  /*3a750*/  IMAD.MOV.U32 R9, RZ, RZ, R13 ;  /* 0x000000ffff097224 */ /* 0x000fc600078e000d */
        /* <DEDUP_REMOVED lines=8> */
[----:B------:R-:W2:Y:S04]  /*3a7e0*/  LDL.64 R6, [UR4+0x38] ;  /* 0x00003804ff067983 */ /* 0x000ea80008100a00 */
[----:B------:R-:W3:Y:S04]  /*3a7f0*/  LDL.64 R4, [UR4+0x30] ;  /* 0x00003004ff047983 */ /* 0x000ee80008100a00 */
[----:B--2---:R-:W2:Y:S01]  /*3a800*/  LD.E R6, desc[UR6][R6.64] ;  /* 0x0000000606067980 */ /* 0x004ea2000c101900 */
[----:B---3--:R-:W-:Y:S01]  /*3a810*/  MOV R4, R4 ;  /* 0x0000000400047202 */ /* 0x008fe20000000f00 */
[----:B------:R-:W-:Y:S01]  /*3a820*/  BSSY B1, `(.L_x_13189) ;  /* 0x0000007000017945 */ /* 0x000fe20003800000 */
[----:B--2---:R-:W-:-:S04]  /*3a830*/  LEA.HI R8, R6, R6, RZ, 0x1 ;  /* 0x0000000606087211 */ /* 0x004fc800078f08ff */
[----:B------:R-:W-:-:S05]  /*3a840*/  LOP3.LUT R9, R8, 0xfffffffe, RZ, 0xc0, !PT ;  /* 0xfffffffe08097812 */ /* 0x000fca00078ec0ff */
[----:B------:R-:W-:-:S05]  /*3a850*/  IMAD.IADD R9, R6, 0x1, -R9 ;  /* 0x0000000106097824 */ /* 0x000fca00078e0a09 */
[----:B------:R-:W-:-:S04]  /*3a860*/  SHF.L.U32 R9, R9, 0x1f, RZ ;  /* 0x0000001f09097819 */ /* 0x000fc800000006ff */
[----:B------:R-:W1:Y:S02]  /*3a870*/  SYNCS.PHASECHK.TRANS64.TRYWAIT P0, [R4+URZ+0x32410], R9 ;  /* 0x03241009040075a7 */ /* 0x000e64000800017f */
[----:B01----:R-:W-:Y:S05]  /*3a880*/  @!P0 BRA `(.L_x_13190) ;  /* 0x000000ac00d48947 */ /* 0x003fea0003800000 */
.L_x_13213:
[----:B------:R-:W-:Y:S05]  /*3a890*/  BSYNC B1 ;  /* 0x0000000000017941 */ /* 0x000fea0003800000 */
.L_x_13189:
[----:B------:R-:W2:Y:S04]  /*3a8a0*/  LDL.64 R6, [UR4+0x40] ;  /* 0x00004004ff067983 */ /* 0x000ea80008100a00 */
[----:B0-----:R-:W3:Y:S04]  /*3a8b0*/  LDL.64 R4, [UR4] ;  /* 0x00000004ff047983 */ /* 0x001ee80008100a00 */
[----:B--2---:R-:W2:Y:S04]  /*3a8c0*/  LD.E R8, desc[UR6][R6.64+0x1c] ;  /* 0x00001c0606087980 */ /* 0x004ea8000c101900 */
[----:B---3--:R0:W5:Y:S04]  /*3a8d0*/  LD.E R10, desc[UR6][R4.64] ;  /* 0x00000006040a7980 */ /* 0x008168000c101900 */
[----:B------:R0:W5:Y:S01]  /*3a8e0*/  LD.E R11, desc[UR6][R4.64+0x4] ;  /* 0x00000406040b7980 */ /* 0x000162000c101900 */
[----:B------:R-:W-:Y:S01]  /*3a8f0*/  BSSY B1, `(.L_x_13191) ;  /* 0x0000005000017945 */ /* 0x000fe20003800000 */
[----:B--2---:R-:W-:-:S04]  /*3a900*/  LOP3.LUT R8, R8, 0x1, RZ, 0xfc, !PT ;  /* 0x0000000108087812 */ /* 0x004fc800078efcff */
[----:B------:R-:W-:-:S13]  /*3a910*/  ISETP.NE.AND P0, PT, R8, 0x3, PT ;  /* 0x000000030800780c */ /* 0x000fda0003f05270 */
[----:B0-----:R-:W-:Y:S05]  /*3a920*/  @!P0 BRA `(.L_x_13192) ;  /* 0x0000000000048947 */ /* 0x001fea0003800000 */
[----:B------:R-:W-:Y:S01]  /*3a930*/  BPT.TRAP 0x1 ;  /* 0x000000040000795c */ /* 0x000fe20000300000 */
.L_x_13192:
[----:B------:R-:W-:Y:S05]  /*3a940*/  BSYNC B1 ;  /* 0x0000000000017941 */ /* 0x000fea0003800000 */
.L_x_13191:
        /* <DEDUP_REMOVED lines=13> */
.L_x_13194:
[----:B------:R-:W-:Y:S05]  /*3aa20*/  BSYNC B1 ;  /* 0x0000000000017941 */ /* 0x000fea0003800000 */
.L_x_13193:
        /* <DEDUP_REMOVED lines=8> */
.L_x_13196:
[----:B------:R-:W-:Y:S05]  /*3aab0*/  BSYNC B1 ;  /* 0x0000000000017941 */ /* 0x000fea0003800000 */
.L_x_13195:
[----:B------:R-:W2:Y:S04]  /*3aac0*/  LDL.64 R12, [UR4] ;  /* 0x00000004ff0c7983 */ /* 0x000ea80008100a00 */
[----:B------:R-:W3:Y:S04]  /*3aad0*/  LDL.64 R10, [UR4+0x58] ;  /* 0x00005804ff0a7983 */ /* 0x000ee80008100a00 */
[----:B------:R-:W4:Y:S04]  /*3aae0*/  LDL.64 R4, [UR4+0x48] ;  /* 0x00004804ff047983 */ /* 0x000f280008100a00 */
[----:B0----5:R-:W4:Y:S04]  /*3aaf0*/  LDL.64 R8, [UR4+0x50] ;  /* 0x00005004ff087983 */ /* 0x021f280008100a00 */
[----:B------:R-:W4:Y:S04]  /*3ab00*/  LDL.LU R17, [R1+0x48c] ;  /* 0x00048c0001117983 */ /* 0x000f280000300800 */
[----:B--2---:R-:W2:Y:S04]  /*3ab10*/  LD.E R13, desc[UR6][R12.64] ;  /* 0x000000060c0d7980 */ /* 0x004ea8000c101900 */
[----:B---3--:R-:W2:Y:S04]  /*3ab20*/  LD.E.64 R6, desc[UR6][R10.64] ;  /* 0x000000060a067980 */ /* 0x008ea8000c101b00 */
[----:B----4-:R-:W3:Y:S04]  /*3ab30*/  LD.E R16, desc[UR6][R4.64] ;  /* 0x0000000604107980 */ /* 0x010ee8000c101900 */
[----:B------:R-:W4:Y:S01]  /*3ab40*/  LD.E.64 R14, desc[UR6][R8.64] ;  /* 0x00000006080e7980 */ /* 0x000f22000c101b00 */
[----:B------:R-:W-:Y:S05]  /*3ab50*/  WARPSYNC.ALL ;  /* 0x0000000000007948 */ /* 0x000fea0003800000 */
[----:B------:R-:W-:Y:S01]  /*3ab60*/  WARPGROUP.ARRIVE ;  /* 0x00000000000079c5 */ /* 0x000fe20000000000 */
[----:B--2---:R-:W-:Y:S01]  /*3ab70*/  IMAD R6, R13, 0xc00, R6 ;  /* 0x00000c000d067824 */ /* 0x004fe200078e0206 */
[----:B---3--:R-:W-:-:S04]  /*3ab80*/  ISETP.NE.U32.AND P0, PT, R16, RZ, PT ;  /* 0x000000ff1000720c */ /* 0x008fc80003f05070 */
[----:B------:R-:W-:Y:S02]  /*3ab90*/  R2UR UR10, R6 ;  /* 0x00000000060a72ca */ /* 0x000fe400000e0000 */
[----:B----4-:R-:W-:Y:S02]  /*3aba0*/  R2UR UR8, R14 ;  /* 0x000000000e0872ca */ /* 0x010fe400000e0000 */
[----:B------:R-:W-:Y:S02]  /*3abb0*/  R2UR UR9, R15 ;  /* 0x000000000f0972ca */ /* 0x000fe400000e0000 */
[----:B------:R-:W-:-:S03]  /*3abc0*/  R2UR UR11, R7 ;  /* 0x00000000070b72ca */ /* 0x000fc600000e0000 */
[----:B------:R-:W-:-:S10]  /*3abd0*/  VOTEU.ANY UP0, P0 ;  /* 0x00000000003f7886 */ /* 0x000fd40000000100 */
        /* <DEDUP_REMOVED lines=177> */
[----:B------:R-:W0:Y:S02]  /*3b6f0*/  S2R R235, SR_TID.X ;  /* 0x0000000000eb7919 */ /* 0x000e240000002100 */
        /* <DEDUP_REMOVED lines=8> */
[----:B------:R-:W2:Y:S04]  /*3b780*/  @!P1 LDL.64 R6, [UR4+0x18] ;  /* 0x00001804ff069983 */ /* 0x000ea80008100a00 */
[----:B------:R-:W3:Y:S01]  /*3b790*/  @!P1 LDL.64 R8, [UR4] ;  /* 0x00000004ff089983 */ /* 0x000ee20008100a00 */
[----:B------:R-:W-:-:S04]  /*3b7a0*/  SHF.R.U32.HI R10, RZ, 0x7, R235 ;  /* 0x00000007ff0a7819 */ /* 0x000fc800000116eb */
[----:B------:R-:W-:-:S05]  /*3b7b0*/  IADD3 R10, -R10, 0xb, RZ ;  /* 0x0000000b0a0a7810 */ /* 0x000fca0007ffe1ff */
[----:B------:R1:W-:Y:S06]  /*3b7c0*/  BAR.ARV R10, 0x100 ;  /* 0x0004000a0000751d */ /* 0x0003ec0000002000 */
[----:B--2---:R-:W2:Y:S04]  /*3b7d0*/  @!P1 LD.E.64 R6, desc[UR6][R6.64+0x30] ;  /* 0x0000300606069980 */ /* 0x004ea8000c101b00 */
[----:B---3--:R-:W3:Y:S01]  /*3b7e0*/  @!P1 LD.E R8, desc[UR6][R8.64] ;  /* 0x0000000608089980 */ /* 0x008ee2000c101900 */
[----:B--2---:R-:W-:-:S05]  /*3b7f0*/  @!P1 MOV R11, R6 ;  /* 0x00000006000b9202 */ /* 0x004fca0000000f00 */
[----:B---3--:R-:W-:-:S05]  /*3b800*/  @!P1 IMAD R11, R8, 0x8, R11 ;  /* 0x00000008080b9824 */ /* 0x008fca00078e020b */
[----:B------:R-:W-:-:S04]  /*3b810*/  @!P1 PRMT R11, RZ, 0x654, R11 ;  /* 0x00000654ff0b9816 */ /* 0x000fc8000000000b */
[----:B------:R2:W-:Y:S01]  /*3b820*/  @!P1 SYNCS.ARRIVE.TRANS64.RED.A1T0 RZ, [R11+URZ], RZ ;  /* 0x000000ff0bff99a7 */ /* 0x0005e2000810043f */
[----:B0-----:R-:W3:Y:S04]  /*3b830*/  LD.E R5, desc[UR6][R2.64+0x24] ;  /* 0x0000240602057980 */ /* 0x001ee8000c101900 */
[----:B------:R-:W4:Y:S04]  /*3b840*/  LD.E R4, desc[UR6][R2.64] ;  /* 0x0000000602047980 */ /* 0x000f28000c101900 */
[----:B------:R-:W2:Y:S01]  /*3b850*/  LD.E R73, desc[UR6][R72.64] ;  /* 0x0000000648497980 */ /* 0x000ea2000c101900 */
[----:B------:R-:W-:-:S03]  /*3b860*/  LOP3.LUT R17, R17, 0xfff7ffff, RZ, 0xc0, !PT ;  /* 0xfff7ffff11117812 */ /* 0x000fc600078ec0ff */
[----:B------:R-:W2:Y:S01]  /*3b870*/  LD.E R13, desc[UR6][R2.64+0x8] ;  /* 0x00000806020d7980 */ /* 0x000ea2000c101900 */
[----:B------:R-:W-:-:S03]  /*3b880*/  @P1 LOP3.LUT R17, R17, 0x80000, RZ, 0xfc, !PT ;  /* 0x0008000011111812 */ /* 0x000fc600078efcff */
[----:B------:R-:W2:Y:S04]  /*3b890*/  LD.E R74, desc[UR6][R2.64+0x18] ;  /* 0x00001806024a7980 */ /* 0x000ea8000c101900 */
[----:B------:R0:W-:Y:S04]  /*3b8a0*/  STL [R1+0x48c], R17 ;  /* 0x00048c1101007387 */ /* 0x0001e80000100800 */
[----:B------:R-:W2:Y:S04]  /*3b8b0*/  LD.E R20, desc[UR6][R2.64+0xc] ;  /* 0x00000c0602147980 */ /* 0x000ea8000c101900 */
[----:B------:R-:W2:Y:S04]  /*3b8c0*/  LD.E R16, desc[UR6][R2.64+0x4] ;  /* 0x0000040602107980 */ /* 0x000ea8000c101900 */
[----:B------:R-:W2:Y:S04]  /*3b8d0*/  LD.E R21, desc[UR6][R2.64+0x10] ;  /* 0x0000100602157980 */ /* 0x000ea8000c101900 */
[----:B------:R-:W2:Y:S01]  /*3b8e0*/  LD.E R75, desc[UR6][R2.64+0x14] ;  /* 0x00001406024b7980 */ /* 0x000ea2000c101900 */
[----:B---3--:R-:W-:-:S13]  /*3b8f0*/  ISETP.NE.AND P0, PT, R5, 0x1, PT ;  /* 0x000000010500780c */ /* 0x008fda0003f05270 */
[----:B------:R-:W3:Y:S04]  /*3b900*/  @P0 LD.E R14, desc[UR6][R2.64+0x28] ;  /* 0x00002806020e0980 */ /* 0x000ee8000c101900 */
[----:B0-----:R-:W3:Y:S01]  /*3b910*/  @P0 LD.E R17, desc[UR6][R2.64+0x2c] ;  /* 0x00002c0602110980 */ /* 0x001ee2000c101900 */
        /* <DEDUP_REMOVED lines=8> */
[--C-:B-1----:R-:W-:Y:S02]  /*3b9a0*/  SHF.R.S32.HI R10, RZ, 0x2, R9.reuse ;  /* 0x00000002ff0a7819 */ /* 0x102fe40000011409 */
[----:B--2---:R-:W-:-:S02]  /*3b9b0*/  SHF.R.S32.HI R11, RZ, 0x1f, R9 ;  /* 0x0000001fff0b7819 */ /* 0x004fc40000011409 */
[----:B------:R-:W-:Y:S02]  /*3b9c0*/  LEA.HI R8, R8, R7, RZ, 0x5 ;  /* 0x0000000708087211 */ /* 0x000fe400078f28ff */
[----:B------:R-:W-:Y:S02]  /*3b9d0*/  SHF.R.S32.HI R5, RZ, 0x7, R6 ;  /* 0x00000007ff057819 */ /* 0x000fe40000011406 */
[----:B------:R-:W-:Y:S01]  /*3b9e0*/  LEA.HI R11, R11, R10, RZ, 0x3 ;  /* 0x0000000a0b0b7211 */ /* 0x000fe200078f18ff */
[----:B------:R-:W-:Y:S01]  /*3b9f0*/  IMAD.IADD R15, R4, 0x1, -R15 ;  /* 0x00000001040f7824 */ /* 0x000fe200078e0a0f */
[----:B------:R-:W-:Y:S02]  /*3ba00*/  SHF.R.S32.HI R8, RZ, 0x5, R8 ;  /* 0x00000005ff087819 */ /* 0x000fe40000011408 */
[----:B------:R-:W-:Y:S02]  /*3ba10*/  LEA.HI R6, R6, R5, RZ, 0x1 ;  /* 0x0000000506067211 */ /* 0x000fe400078f08ff */
[----:B------:R-:W-:Y:S01]  /*3ba20*/  LOP3.LUT R11, R11, 0xfffffff8, RZ, 0xc0, !PT ;  /* 0xfffffff80b0b7812 */ /* 0x000fe200078ec0ff */
[----:B------:R-:W-:Y:S01]  /*3ba30*/  IMAD R8, R73, 0x8, R8 ;  /* 0x0000000849087824 */ /* 0x000fe200078e0208 */
[----:B------:R-:W-:-:S02]  /*3ba40*/  LOP3.LUT R6, R6, 0x3fffffe, RZ, 0xc0, !PT ;  /* 0x03fffffe06067812 */ /* 0x000fc400078ec0ff */
[----:B------:R-:W-:Y:S01]  /*3ba50*/  LEA.HI R4, R15, R15, RZ, 0x1 ;  /* 0x0000000f0f047211 */ /* 0x000fe200078f08ff */
[----:B------:R-:W-:Y:S02]  /*3ba60*/  IMAD.IADD R11, R10, 0x1, -R11 ;  /* 0x000000010a0b7824 */ /* 0x000fe400078e0a0b */
[----:B------:R-:W-:Y:S01]  /*3ba70*/  IMAD.IADD R6, R5, 0x1, -R6 ;  /* 0x0000000105067824 */ /* 0x000fe200078e0a06 */
[----:B------:R-:W-:Y:S01]  /*3ba80*/  LOP3.LUT R4, R4, 0x1ffffffe, RZ, 0xc0, !PT ;  /* 0x1ffffffe04047812 */ /* 0x000fe200078ec0ff */
[----:B------:R-:W-:-:S04]  /*3ba90*/  IMAD.U32 R11, R8, 0x10, R11 ;  /* 0x00000010080b7824 */ /* 0x000fc800078e000b */
[----:B------:R-:W-:Y:S02]  /*3baa0*/  IMAD.IADD R4, R15, 0x1, -R4 ;  /* 0x000000010f047824 */ /* 0x000fe400078e0a04 */
[----:B------:R-:W-:-:S04]  /*3bab0*/  IMAD R11, R6, 0x40, R11 ;  /* 0x00000040060b7824 */ /* 0x000fc800078e020b */
[----:B------:R-:W-:Y:S01]  /*3bac0*/  IMAD R11, R4, 0x8, R11 ;  /* 0x00000008040b7824 */ /* 0x000fe200078e020b */
[----:B------:R-:W-:Y:S01]  /*3bad0*/  LOP3.LUT R4, R9, 0x7ffffffc, RZ, 0xc0, !PT ;  /* 0x7ffffffc09047812 */ /* 0x000fe200078ec0ff */
[----:B------:R-:W-:Y:S01]  /*3bae0*/  IMAD R15, R0, -0x60, R13 ;  /* 0xffffffa0000f7824 */ /* 0x000fe200078e020d */
[----:B------:R-:W-:-:S03]  /*3baf0*/  ISETP.GE.AND P1, PT, R74, 0x1, PT ;  /* 0x000000014a00780c */ /* 0x000fc60003f26270 */
[----:B------:R-:W-:Y:S02]  /*3bb00*/  IMAD.IADD R4, R7, 0x1, -R4 ;  /* 0x0000000107047824 */ /* 0x000fe400078e0a04 */
[----:B------:R-:W-:-:S04]  /*3bb10*/  VIADD R5, R15, 0x1 ;  /* 0x000000010f057836 */ /* 0x000fc80000000000 */
[----:B------:R-:W-:Y:S01]  /*3bb20*/  IMAD R5, R4, -0x2, R5 ;  /* 0xfffffffe04057824 */ /* 0x000fe200078e0205 */
[----:B------:R-:W-:-:S03]  /*3bb30*/  LOP3.LUT R7, RZ, R20, RZ, 0x33, !PT ;  /* 0x00000014ff077212 */ /* 0x000fc600078e33ff */
[----:B------:R-:W-:Y:S02]  /*3bb40*/  IMAD.IADD R6, R5, 0x1, -R16 ;  /* 0x0000000105067824 */ /* 0x000fe400078e0a10 */
[C---:B------:R-:W-:Y:S02]  /*3bb50*/  IMAD.SHL.U32 R5, R4.reuse, 0x2, RZ ;  /* 0x0000000204057824 */ /* 0x040fe400078e00ff */
[----:B------:R-:W-:Y:S02]  /*3bb60*/  IMAD R15, R4, -0x2, R15 ;  /* 0xfffffffe040f7824 */ /* 0x000fe400078e020f */
[C---:B------:R-:W-:Y:S01]  /*3bb70*/  IMAD.IADD R8, R6.reuse, 0x1, R21 ;  /* 0x0000000106087824 */ /* 0x040fe200078e0215 */
[----:B------:R-:W-:Y:S01]  /*3bb80*/  BSSY B1, `(.L_x_13198) ;  /* 0x0000023000017945 */ /* 0x000fe20003800000 */
[----:B------:R-:W-:Y:S02]  /*3bb90*/  IMAD.IADD R6, R6, 0x1, R7 ;  /* 0x0000000106067824 */ /* 0x000fe400078e0207 */
[----:B------:R-:W-:-:S02]  /*3bba0*/  IMAD R10, R0, -0x60, -R5 ;  /* 0xffffffa0000a7824 */ /* 0x000fc400078e0a05 */
[----:B------:R-:W-:Y:S02]  /*3bbb0*/  IMAD R75, R0, -0x60, R75 ;  /* 0xffffffa0004b7824 */ /* 0x000fe400078e024b */
[----:B---3--:R-:W-:-:S05]  /*3bbc0*/  @P0 IMAD.HI.U32 R14, R11, R14, RZ ;  /* 0x0000000e0b0e0227 */ /* 0x008fca00078e00ff */
[----:B------:R-:W-:-:S05]  /*3bbd0*/  @P0 SHF.R.U32.HI R11, RZ, R17, R14 ;  /* 0x00000011ff0b0219 */ /* 0x000fca000001160e */
[----:B------:R-:W0:Y:S02]  /*3bbe0*/  SHFL.IDX PT, R17, R11, RZ, 0x1c1f ;  /* 0x001c1fff0b117589 */ /* 0x000e2400000e0000 */
[----:B0-----:R-:W-:Y:S01]  /*3bbf0*/  VIADDMNMX R7, R17, R8, R15, PT ;  /* 0x0000000811077246 */ /* 0x001fe2000380010f */
        /* <DEDUP_REMOVED lines=10> */
[----:B------:R-:W2:Y:S04]  /*3bca0*/  LD.E R4, desc[UR6][R2.64+0x1c] ;  /* 0x00001c0602047980 */ /* 0x000ea8000c101900 */
[----:B------:R-:W3:Y:S01]  /*3bcb0*/  LD.E R9, desc[UR6][R2.64+0x20] ;  /* 0x0000200602097980 */ /* 0x000ee2000c101900 */
[----:B--2---:R-:W-:-:S05]  /*3bcc0*/  IMAD.HI.U32 R4, R5, R4, RZ ;  /* 0x0000000405047227 */ /* 0x004fca00078e00ff */
[----:B---3--:R-:W-:-:S07]  /*3bcd0*/  SHF.R.U32.HI R5, RZ, R9, R4 ;  /* 0x00000009ff057219 */ /* 0x008fce0000011604 */
.L_x_13203:
[----:B------:R-:W-:Y:S05]  /*3bce0*/  BSYNC B3 ;  /* 0x0000000000037941 */ /* 0x000fea0003800000 */
.L_x_13202:
[----:B------:R-:W-:Y:S01]  /*3bcf0*/  LOP3.LUT R5, RZ, R5, RZ, 0x33, !PT ;  /* 0x00000005ff057212 */ /* 0x000fe200078e33ff */
[----:B------:R-:W-:Y:S06]  /*3bd00*/  BRA `(.L_x_13204) ;  /* 0x0000000000187947 */ /* 0x000fec0003800000 */
.L_x_13201:
[----:B------:R-:W-:-:S13]  /*3bd10*/  ISETP.NE.AND P0, PT, R74, 0x1, PT ;  /* 0x000000014a00780c */ /* 0x000fda0003f05270 */
[----:B------:R-:W-:Y:S05]  /*3bd20*/  @!P0 BRA `(.L_x_13204) ;  /* 0x0000000000108947 */ /* 0x000fea0003800000 */
[----:B------:R-:W2:Y:S04]  /*3bd30*/  LD.E R4, desc[UR6][R2.64+0x1c] ;  /* 0x00001c0602047980 */ /* 0x000ea8000c101900 */
[----:B------:R-:W3:Y:S01]  /*3bd40*/  LD.E R12, desc[UR6][R2.64+0x20] ;  /* 0x00002006020c7980 */ /* 0x000ee2000c101900 */
[----:B--2---:R-:W-:-:S05]  /*3bd50*/  IMAD.HI.U32 R5, R5, R4, RZ ;  /* 0x0000000405057227 */ /* 0x004fca00078e00ff */
[----:B---3--:R-:W-:-:S07]  /*3bd60*/  SHF.R.U32.HI R5, RZ, R12, R5 ;  /* 0x0000000cff057219 */ /* 0x008fce0000011605 */
.L_x_13204:
[----:B------:R-:W-:Y:S05]  /*3bd70*/  BSYNC B2 ;  /* 0x0000000000027941 */ /* 0x000fea0003800000 */
.L_x_13200:
[----:B------:R-:W-:-:S05]  /*3bd80*/  IMAD R5, R74, R5, R10 ;  /* 0x000000054a057224 */ /* 0x000fca00078e020a */
[----:B------:R-:W-:Y:S02]  /*3bd90*/  VIMNMX R0, R0, R5, !PT ;  /* 0x0000000500007248 */ /* 0x000fe40007fe0100 */
[----:B------:R-:W-:-:S07]  /*3bda0*/  VIADDMNMX R7, R5, R74, R7, PT ;  /* 0x0000004a05077246 */ /* 0x000fce0003800107 */
.L_x_13199:
[----:B------:R-:W-:Y:S05]  /*3bdb0*/  BSYNC B1 ;  /* 0x0000000000017941 */ /* 0x000fea0003800000 */
.L_x_13198:
        /* <DEDUP_REMOVED lines=132> */
.L_x_13210:
[----:B------:R-:W-:Y:S05]  /*3c600*/  BSYNC B3 ;  /* 0x0000000000037941 */ /* 0x000fea0003800000 */
.L_x_13209:
[----:B------:R-:W-:Y:S01]  /*3c610*/  LOP3.LUT R13, RZ, R13, RZ, 0x33, !PT ;  /* 0x0000000dff0d7212 */ /* 0x000fe200078e33ff */
[----:B------:R-:W-:Y:S06]  /*3c620*/  BRA `(.L_x_13211) ;  /* 0x0000000000187947 */ /* 0x000fec0003800000 */
.L_x_13208:
[----:B------:R-:W-:-:S13]  /*3c630*/  ISETP.NE.AND P6, PT, R74, 0x1, PT ;  /* 0x000000014a00780c */ /* 0x000fda0003fc5270 */
[----:B------:R-:W-:Y:S05]  /*3c640*/  @!P6 BRA `(.L_x_13211) ;  /* 0x000000000010e947 */ /* 0x000fea0003800000 */
[----:B------:R-:W2:Y:S04]  /*3c650*/  LD.E R4, desc[UR6][R2.64+0x1c] ;  /* 0x00001c0602047980 */ /* 0x000ea8000c101900 */
[----:B------:R-:W3:Y:S01]  /*3c660*/  LD.E R6, desc[UR6][R2.64+0x20] ;  /* 0x0000200602067980 */ /* 0x000ee2000c101900 */
[----:B--2---:R-:W-:-:S05]  /*3c670*/  IMAD.HI.U32 R13, R13, R4, RZ ;  /* 0x000000040d0d7227 */ /* 0x004fca00078e00ff */
[----:B---3--:R-:W-:-:S07]  /*3c680*/  SHF.R.U32.HI R13, RZ, R6, R13 ;  /* 0x00000006ff0d7219 */ /* 0x008fce000001160d */
.L_x_13211:
[----:B------:R-:W-:Y:S05]  /*3c690*/  BSYNC B2 ;  /* 0x0000000000027941 */ /* 0x000fea0003800000 */
.L_x_13207:
[----:B------:R-:W-:-:S05]  /*3c6a0*/  IMAD R13, R74, R13, R10 ;  /* 0x0000000d4a0d7224 */ /* 0x000fca00078e020a */
[----:B------:R-:W-:Y:S02]  /*3c6b0*/  VIADDMNMX R7, R13, R74, R7, PT ;  /* 0x0000004a0d077246 */ /* 0x000fe40003800107 */
[----:B------:R-:W-:-:S07]  /*3c6c0*/  VIMNMX R0, R0, R13, !PT ;  /* 0x0000000d00007248 */ /* 0x000fce0007fe0100 */
.L_x_13206:
[----:B------:R-:W-:Y:S05]  /*3c6d0*/  BSYNC B1 ;  /* 0x0000000000017941 */ /* 0x000fea0003800000 */
.L_x_13205:
[C---:B------:R-:W-:Y:S01]  /*3c6e0*/  ISETP.GT.AND P0, PT, R0.reuse, 0x1, !P0 ;  /* 0x000000010000780c */ /* 0x040fe20004704270 */
[----:B------:R-:W2:Y:S01]  /*3c6f0*/  LDL.64 R2, [UR4+0x70] ;  /* 0x00007004ff027983 */ /* 0x000ea20008100a00 */
        /* <DEDUP_REMOVED lines=70> */
[C---:B------:R-:W-:Y:S02]  /*3cb60*/  ISETP.GT.AND P0, PT, R0.reuse, RZ, !P6 ;  /* 0x000000ff0000720c */ /* 0x040fe40007704270 */
[C---:B------:R-:W-:Y:S02]  /*3cb70*/  ISETP.GT.AND P2, PT, R0.reuse, 0x49, !P2 ;  /* 0x000000490000780c */ /* 0x040fe40005744270 */
[----:B------:R-:W-:Y:S02]  /*3cb80*/  ISETP.LT.OR P0, PT, R7, 0x1, P0 ;  /* 0x000000010700780c */ /* 0x000fe40000701670 */
[----:B------:R-:W-:Y:S02]  /*3cb90*/  ISETP.GT.AND P3, PT, R0, 0x50, !P3 ;  /* 0x000000500000780c */ /* 0x000fe40005f64270 */
[----:B------:R-:W-:-:S02]  /*3cba0*/  FSEL R8, R26, -INF , !P0 ;  /* 0xff8000001a087808 */ /* 0x000fc40004000000 */
        /* <DEDUP_REMOVED lines=18> */
[----:B------:R-:W-:Y:S02]  /*3ccd0*/  ISETP.LT.OR P2, PT, R7, 0x4a, P2 ;  /* 0x0000004a0700780c */ /* 0x000fe40001741670 */
[----:B------:R-:W-:Y:S02]  /*3cce0*/  FMNMX.FTZ R11, R59, R4, !PT ;  /* 0x000000043b0b7209 */ /* 0x000fe40007810000 */
        /* <DEDUP_REMOVED lines=16> */
[----:B------:R-:W-:-:S05]  /*3cdf0*/  FMNMX.FTZ R11, R71, R0, !PT ;  /* 0x00000000470b7209 */ /* 0x000fca0007810000 */
[----:B--2---:R0:W-:Y:S04]  /*3ce00*/  ST.E desc[UR6][R2.64+0x4], R11 ;  /* 0x0000040b02007985 */ /* 0x0041e8000c101906 */
[----:B------:R-:W2:Y:S01]  /*3ce10*/  LD.E R4, desc[UR6][R2.64+0x4] ;  /* 0x0000040602047980 */ /* 0x000ea2000c101900 */
        /* <DEDUP_REMOVED lines=22> */
[----:B0-----:R-:W-:-:S05]  /*3cf80*/  FMNMX.FTZ R11, R69, R0, !PT ;  /* 0x00000000450b7209 */ /* 0x001fca0007810000 */
[----:B------:R-:W0:Y:S02]  /*3cf90*/  SHFL.BFLY PT, R0, R11, 0x2, 0x1f ;  /* 0x0c401f000b007f89 */ /* 0x000e2400000e0000 */
[----:B0-----:R-:W-:Y:S02]  /*3cfa0*/  FMNMX.FTZ R0, R11, R0, !PT ;  /* 0x000000000b007209 */ /* 0x001fe40007810000 */
[----:B------:R-:W-:Y:S04]  /*3cfb0*/  ST.E desc[UR6][R2.64], R11 ;  /* 0x0000000b02007985 */ /* 0x000fe8000c101906 */
[----:B--2---:R-:W0:Y:S02]  /*3cfc0*/  SHFL.BFLY PT, R7, R4, 0x2, 0x1f ;  /* 0x0c401f0004077f89 */ /* 0x004e2400000e0000 */
[----:B0-----:R-:W-:-:S02]  /*3cfd0*/  FMNMX.FTZ R10, R4, R7, !PT ;  /* 0x00000007040a7209 */ /* 0x001fc40007810000 */
[----:B------:R-:W0:Y:S04]  /*3cfe0*/  SHFL.BFLY PT, R7, R0, 0x1, 0x1f ;  /* 0x0c201f0000077f89 */ /* 0x000e2800000e0000 */
[----:B------:R-:W1:Y:S01]  /*3cff0*/  SHFL.BFLY PT, R15, R10, 0x1, 0x1f ;  /* 0x0c201f000a0f7f89 */ /* 0x000e6200000e0000 */
[----:B0-----:R-:W-:Y:S02]  /*3d000*/  FMNMX.FTZ R13, R0, R7, !PT ;  /* 0x00000007000d7209 */ /* 0x001fe40007810000 */
[----:B-1----:R-:W-:-:S03]  /*3d010*/  FMNMX.FTZ R15, R10, R15, !PT ;  /* 0x0000000f0a0f7209 */ /* 0x002fc60007810000 */
[----:B------:R-:W-:Y:S04]  /*3d020*/  ST.E desc[UR6][R2.64], R13 ;  /* 0x0000000d02007985 */ /* 0x000fe8000c101906 */
[----:B------:R0:W-:Y:S04]  /*3d030*/  ST.E desc[UR6][R2.64+0x4], R15 ;  /* 0x0000040f02007985 */ /* 0x0001e8000c101906 */
[----:B------:R-:W2:Y:S04]  /*3d040*/  LDL.64 R6, [UR4+0x70] ;  /* 0x00007004ff067983 */ /* 0x000ea80008100a00 */
[----:B--2---:R-:W2:Y:S04]  /*3d050*/  LD.E R4, desc[UR6][R6.64+0x20] ;  /* 0x0000200606047980 */ /* 0x004ea8000c101900 */
[----:B------:R-:W2:Y:S04]  /*3d060*/  LD.E R17, desc[UR6][R6.64] ;  /* 0x0000000606117980 */ /* 0x000ea8000c101900 */
[----:B------:R-:W3:Y:S01]  /*3d070*/  LD.E R21, desc[UR6][R6.64+0x4] ;  /* 0x0000040606157980 */ /* 0x000ee2000c101900 */
[C---:B--2---:R-:W-:Y:S01]  /*3d080*/  FMUL.FTZ R0, R17.reuse, R4 ;  /* 0x0000000411007220 */ /* 0x044fe20000410000 */
[----:B------:R-:W-:-:S04]  /*3d090*/  FSETP.NEU.FTZ.AND P0, PT, R17, -INF , PT ;  /* 0xff8000001100780b */ /* 0x000fc80003f1d000 */
[----:B------:R-:W-:Y:S01]  /*3d0a0*/  FSEL R17, R0, RZ, P0 ;  /* 0x000000ff00117208 */ /* 0x000fe20000000000 */
[----:B---3--:R-:W-:Y:S01]  /*3d0b0*/  FMUL.FTZ R0, R4, R21 ;  /* 0x0000001504007220 */ /* 0x008fe20000410000 */
[----:B------:R-:W-:-:S04]  /*3d0c0*/  FSETP.NEU.FTZ.AND P0, PT, R21, -INF , PT ;  /* 0xff8000001500780b */ /* 0x000fc80003f1d000 */
[----:B0-----:R-:W-:Y:S01]  /*3d0d0*/  FSEL R3, R0, RZ, P0 ;  /* 0x000000ff00037208 */ /* 0x001fe20000000000 */
[-CC-:B------:R-:W-:Y:S01]  /*3d0e0*/  FFMA.FTZ R168, R24, R4.reuse, -R17.reuse ;  /* 0x0000000418a87223 */ /* 0x180fe20000010811 */
[----:B------:R-:W-:-:S03]  /*3d0f0*/  FFMA.FTZ R28, R25, R4, -R17 ;  /* 0x00000004191c7223 */ /* 0x000fc60000010811 */
[-CC-:B------:R-:W-:Y:S01]  /*3d100*/  FFMA.FTZ R25, R8, R4.reuse, -R3.reuse ;  /* 0x0000000408197223 */ /* 0x180fe20000010803 */
[-C--:B------:R-:W-:Y:S01]  /*3d110*/  FFMA.FTZ R169, R27, R4.reuse, -R3 ;  /* 0x000000041ba97223 */ /* 0x080fe20000010803 */
[-C--:B------:R-:W-:Y:S01]  /*3d120*/  FFMA.FTZ R26, R9, R4.reuse, -R17 ;  /* 0x00000004091a7223 */ /* 0x080fe20000010811 */
[-C--:B------:R-:W-:Y:S01]  /*3d130*/  FFMA.FTZ R24, R30, R4.reuse, -R3 ;  /* 0x000000041e187223 */ /* 0x080fe20000010803 */
[----:B------:R-:W-:Y:S01]  /*3d140*/  MUFU.EX2 R168, R168 ;  /* 0x000000a800a87308 */ /* 0x000fe20000000800 */
[-C--:B------:R-:W-:Y:S01]  /*3d150*/  FFMA.FTZ R170, R29, R4.reuse, -R17 ;  /* 0x000000041daa7223 */ /* 0x080fe20000010811 */
[----:B------:R-:W-:-:S06]  /*3d160*/  FFMA.FTZ R171, R31, R4, -R3 ;  /* 0x000000041fab7223 */ /* 0x000fcc0000010803 */
[----:B------:R-:W0:Y:S01]  /*3d170*/  MUFU.EX2 R28, R28 ;  /* 0x0000001c001c7308 */ /* 0x000e220000000800 */
[-C--:B------:R-:W-:Y:S01]  /*3d180*/  FFMA.FTZ R12, R5, R4.reuse, -R17 ;  /* 0x00000004050c7223 */ /* 0x080fe20000010811 */
[----:B------:R-:W-:-:S06]  /*3d190*/  FFMA.FTZ R16, R34, R4, -R3 ;  /* 0x0000000422107223 */ /* 0x000fcc0000010803 */
[----:B------:R-:W-:Y:S08]  /*3d1a0*/  MUFU.EX2 R25, R25 ;  /* 0x0000001900197308 */ /* 0x000ff00000000800 */
[----:B------:R-:W1:Y:S01]  /*3d1b0*/  MUFU.EX2 R169, R169 ;  /* 0x000000a900a97308 */ /* 0x000e620000000800 */
[----:B------:R-:W-:-:S07]  /*3d1c0*/  FFMA.FTZ R11, R33, R4, -R17 ;  /* 0x00000004210b7223 */ /* 0x000fce0000010811 */
[----:B------:R-:W2:Y:S01]  /*3d1d0*/  MUFU.EX2 R26, R26 ;  /* 0x0000001a001a7308 */ /* 0x000ea20000000800 */
[----:B------:R-:W-:-:S07]  /*3d1e0*/  FFMA.FTZ R15, R35, R4, -R3 ;  /* 0x00000004230f7223 */ /* 0x000fce0000010803 */
[----:B------:R-:W3:Y:S01]  /*3d1f0*/  MUFU.EX2 R24, R24 ;  /* 0x0000001800187308 */ /* 0x000ee20000000800 */
[----:B------:R-:W-:-:S07]  /*3d200*/  FFMA.FTZ R14, R36, R4, -R17 ;  /* 0x00000004240e7223 */ /* 0x000fce0000010811 */
[----:B------:R-:W4:Y:S01]  /*3d210*/  MUFU.EX2 R170, R170 ;  /* 0x000000aa00aa7308 */ /* 0x000f220000000800 */
[----:B------:R-:W-:-:S07]  /*3d220*/  FFMA.FTZ R20, R38, R4, -R3 ;  /* 0x0000000426147223 */ /* 0x000fce0000010803 */
[----:B------:R-:W5:Y:S01]  /*3d230*/  MUFU.EX2 R171, R171 ;  /* 0x000000ab00ab7308 */ /* 0x000f620000000800 */
[----:B0-----:R-:W-:Y:S01]  /*3d240*/  FADD.FTZ R5, R168, R28 ;  /* 0x0000001ca8057221 */ /* 0x001fe20000010000 */
[----:B------:R-:W-:-:S06]  /*3d250*/  FFMA.FTZ R13, R37, R4, -R17 ;  /* 0x00000004250d7223 */ /* 0x000fcc0000010811 */
[----:B------:R-:W0:Y:S01]  /*3d260*/  MUFU.EX2 R12, R12 ;  /* 0x0000000c000c7308 */ /* 0x000e220000000800 */
[-CC-:B------:R-:W-:Y:S01]  /*3d270*/  FFMA.FTZ R184, R40, R4.reuse, -R17.reuse ;  /* 0x0000000428b87223 */ /* 0x180fe20000010811 */
[-CC-:B------:R-:W-:Y:S01]  /*3d280*/  FFMA.FTZ R183, R41, R4.reuse, -R17.reuse ;  /* 0x0000000429b77223 */ /* 0x180fe20000010811 */
[----:B------:R-:W-:-:S05]  /*3d290*/  FFMA.FTZ R186, R44, R4, -R17 ;  /* 0x000000042cba7223 */ /* 0x000fca0000010811 */
[----:B------:R-:W0:Y:S01]  /*3d2a0*/  MUFU.EX2 R16, R16 ;  /* 0x0000001000107308 */ /* 0x000e220000000800 */
[-CC-:B------:R-:W-:Y:S01]  /*3d2b0*/  FFMA.FTZ R185, R45, R4.reuse, -R17.reuse ;  /* 0x000000042db97223 */ /* 0x180fe20000010811 */
[-CC-:B------:R-:W-:Y:S01]  /*3d2c0*/  FFMA.FTZ R193, R48, R4.reuse, -R17.reuse ;  /* 0x0000000430c17223 */ /* 0x180fe20000010811 */
[-CC-:B------:R-:W-:Y:S01]  /*3d2d0*/  FFMA.FTZ R190, R49, R4.reuse, -R17.reuse ;  /* 0x0000000431be7223 */ /* 0x180fe20000010811 */
[-CC-:B------:R-:W-:Y:S01]  /*3d2e0*/  FFMA.FTZ R195, R52, R4.reuse, -R17.reuse ;  /* 0x0000000434c37223 */ /* 0x180fe20000010811 */
[-CC-:B------:R-:W-:Y:S01]  /*3d2f0*/  FFMA.FTZ R194, R53, R4.reuse, -R17.reuse ;  /* 0x0000000435c27223 */ /* 0x180fe20000010811 */
[-CC-:B------:R-:W-:Y:S02]  /*3d300*/  FFMA.FTZ R201, R56, R4.reuse, -R17.reuse ;  /* 0x0000000438c97223 */ /* 0x180fe40000010811 */
[----:B------:R-:W0:Y:S01]  /*3d310*/  MUFU.EX2 R11, R11 ;  /* 0x0000000b000b7308 */ /* 0x000e220000000800 */
[-CC-:B------:R-:W-:Y:S01]  /*3d320*/  FFMA.FTZ R200, R57, R4.reuse, -R17.reuse ;  /* 0x0000000439c87223 */ /* 0x180fe20000010811 */
        /* <DEDUP_REMOVED lines=8> */
[-C--:B------:R-:W-:Y:S01]  /*3d3b0*/  FFMA.FTZ R17, R39, R4.reuse, -R3 ;  /* 0x0000000427117223 */ /* 0x080fe20000010803 */
[----:B--2---:R-:W-:Y:S01]  /*3d3c0*/  FADD.FTZ R5, R26, R5 ;  /* 0x000000051a057221 */ /* 0x004fe20000010000 */
[----:B------:R-:W-:Y:S01]  /*3d3d0*/  FFMA.FTZ R0, R42, R4, -R3 ;  /* 0x000000042a007223 */ /* 0x000fe20000010803 */
[----:B---3--:R-:W-:-:S03]  /*3d3e0*/  FADD.FTZ R2, R24, R9 ;  /* 0x0000000918027221 */ /* 0x008fc60000010000 */
[----:B------:R-:W1:Y:S01]  /*3d3f0*/  MUFU.EX2 R14, R14 ;  /* 0x0000000e000e7308 */ /* 0x000e620000000800 */
[----:B----4-:R-:W-:Y:S01]  /*3d400*/  FADD.FTZ R5, R170, R5 ;  /* 0x00000005aa057221 */ /* 0x010fe20000010000 */
[----:B-----5:R-:W-:-:S06]  /*3d410*/  FADD.FTZ R9, R171, R2 ;  /* 0x00000002ab097221 */ /* 0x020fcc0000010000 */
[----:B------:R-:W2:Y:S01]  /*3d420*/  MUFU.EX2 R20, R20 ;  /* 0x0000001400147308 */ /* 0x000ea20000000800 */
[----:B------:R-:W-:Y:S01]  /*3d430*/  FFMA.FTZ R187, R43, R4, -R3 ;  /* 0x000000042bbb7223 */ /* 0x000fe20000010803 */
[----:B0-----:R-:W-:-:S06]  /*3d440*/  FADD.FTZ R2, R12, R5 ;  /* 0x000000050c027221 */ /* 0x001fcc0000010000 */
[----:B------:R-:W0:Y:S01]  /*3d450*/  MUFU.EX2 R13, R13 ;  /* 0x0000000d000d7308 */ /* 0x000e220000000800 */
[----:B------:R-:W-:Y:S01]  /*3d460*/  FADD.FTZ R8, R16, R9 ;  /* 0x0000000910087221 */ /* 0x000fe20000010000 */
[----:B------:R-:W-:-:S06]  /*3d470*/  FFMA.FTZ R189, R46, R4, -R3 ;  /* 0x000000042ebd7223 */ /* 0x000fcc0000010803 */
[----:B------:R-:W3:Y:S01]  /*3d480*/  MUFU.EX2 R17, R17 ;  /* 0x0000001100117308 */ /* 0x000ee20000000800 */
[----:B------:R-:W-:Y:S01]  /*3d490*/  FADD.FTZ R5, R11, R2 ;  /* 0x000000020b057221 */ /* 0x000fe20000010000 */
[----:B------:R-:W-:-:S06]  /*3d4a0*/  FADD.FTZ R9, R15, R8 ;  /* 0x000000080f097221 */ /* 0x000fcc0000010000 */
[----:B------:R-:W4:Y:S01]  /*3d4b0*/  MUFU.EX2 R184, R184 ;  /* 0x000000b800b87308 */ /* 0x000f220000000800 */
[----:B------:R-:W-:-:S07]  /*3d4c0*/  FFMA.FTZ R188, R47, R4, -R3 ;  /* 0x000000042fbc7223 */ /* 0x000fce0000010803 */
[----:B------:R-:W5:Y:S01]  /*3d4d0*/  MUFU.EX2 R0, R0 ;  /* 0x0000000000007308 */ /* 0x000f620000000800 */
[----:B-1----:R-:W-:Y:S01]  /*3d4e0*/  FADD.FTZ R2, R14, R5 ;  /* 0x000000050e027221 */ /* 0x002fe20000010000 */
[----:B--2---:R-:W-:-:S06]  /*3d4f0*/  FADD.FTZ R10, R20, R9 ;  /* 0x00000009140a7221 */ /* 0x004fcc0000010000 */
[----:B------:R-:W1:Y:S01]  /*3d500*/  MUFU.EX2 R183, R183 ;  /* 0x000000b700b77308 */ /* 0x000e620000000800 */
[----:B------:R-:W-:-:S07]  /*3d510*/  FFMA.FTZ R197, R50, R4, -R3 ;  /* 0x0000000432c57223 */ /* 0x000fce0000010803 */
[----:B------:R-:W2:Y:S01]  /*3d520*/  MUFU.EX2 R187, R187 ;  /* 0x000000bb00bb7308 */ /* 0x000ea20000000800 */
[----:B0-----:R-:W-:Y:S01]  /*3d530*/  FADD.FTZ R5, R13, R2 ;  /* 0x000000020d057221 */ /* 0x001fe20000010000 */
[----:B---3--:R-:W-:-:S06]  /*3d540*/  FADD.FTZ R9, R17, R10 ;  /* 0x0000000a11097221 */ /* 0x008fcc0000010000 */
[----:B------:R-:W0:Y:S01]  /*3d550*/  MUFU.EX2 R186, R186 ;  /* 0x000000ba00ba7308 */ /* 0x000e220000000800 */
[----:B------:R-:W-:-:S07]  /*3d560*/  FFMA.FTZ R196, R51, R4, -R3 ;  /* 0x0000000433c47223 */ /* 0x000fce0000010803 */
[----:B------:R-:W3:Y:S01]  /*3d570*/  MUFU.EX2 R189, R189 ;  /* 0x000000bd00bd7308 */ /* 0x000ee20000000800 */
[----:B----4-:R-:W-:Y:S01]  /*3d580*/  FADD.FTZ R2, R184, R5 ;  /* 0x00000005b8027221 */ /* 0x010fe20000010000 */
[----:B-----5:R-:W-:-:S06]  /*3d590*/  FADD.FTZ R30, R0, R9 ;  /* 0x00000009001e7221 */ /* 0x020fcc0000010000 */
        /* <DEDUP_REMOVED lines=50> */
[----:B------:R-:W1:Y:S08]  /*3d8c0*/  MUFU.EX2 R205, R205 ;  /* 0x000000cd00cd7308 */ /* 0x000e700000000800 */
[----:B------:R-:W2:Y:S01]  /*3d8d0*/  MUFU.EX2 R21, R21 ;  /* 0x0000001500157308 */ /* 0x000ea20000000800 */
[----:B0-----:R-:W-:Y:S01]  /*3d8e0*/  FADD.FTZ R3, R202, R3 ;  /* 0x00000003ca037221 */ /* 0x001fe20000010000 */
[----:B---3--:R-:W-:-:S06]  /*3d8f0*/  FADD.FTZ R5, R9, R2 ;  /* 0x0000000209057221 */ /* 0x008fcc0000010000 */
[----:B------:R-:W0:Y:S08]  /*3d900*/  MUFU.EX2 R208, R208 ;  /* 0x000000d000d07308 */ /* 0x000e300000000800 */
[----:B------:R-:W3:Y:S01]  /*3d910*/  MUFU.EX2 R182, R182 ;  /* 0x000000b600b67308 */ /* 0x000ee20000000800 */
[----:B----4-:R-:W-:Y:S01]  /*3d920*/  FADD.FTZ R2, R206, R3 ;  /* 0x00000003ce027221 */ /* 0x010fe20000010000 */
[----:B-----5:R-:W-:-:S06]  /*3d930*/  FADD.FTZ R4, R180, R5 ;  /* 0x00000005b4047221 */ /* 0x020fcc0000010000 */
[----:B------:R-:W4:Y:S08]  /*3d940*/  MUFU.EX2 R207, R207 ;  /* 0x000000cf00cf7308 */ /* 0x000f300000000800 */
[----:B------:R-:W5:Y:S01]  /*3d950*/  MUFU.EX2 R181, R181 ;  /* 0x000000b500b57308 */ /* 0x000f620000000800 */
[----:B-1----:R-:W-:Y:S01]  /*3d960*/  FADD.FTZ R3, R205, R2 ;  /* 0x00000002cd037221 */ /* 0x002fe20000010000 */
[----:B--2---:R-:W-:-:S03]  /*3d970*/  FADD.FTZ R5, R21, R4 ;  /* 0x0000000415057221 */ /* 0x004fc60000010000 */
[----:B0-----:R-:W-:Y:S01]  /*3d980*/  FADD.FTZ R2, R208, R3 ;  /* 0x00000003d0027221 */ /* 0x001fe20000010000 */
[----:B---3--:R-:W-:-:S03]  /*3d990*/  FADD.FTZ R4, R182, R5 ;  /* 0x00000005b6047221 */ /* 0x008fc60000010000 */
[----:B----4-:R-:W-:Y:S01]  /*3d9a0*/  FADD.FTZ R31, R207, R2 ;  /* 0x00000002cf1f7221 */ /* 0x010fe20000010000 */
[----:B-----5:R-:W-:-:S04]  /*3d9b0*/  FADD.FTZ R33, R181, R4 ;  /* 0x00000004b5217221 */ /* 0x020fc80000010000 */
[----:B------:R-:W-:Y:S04]  /*3d9c0*/  ST.E desc[UR6][R6.64+0x10], R31 ;  /* 0x0000101f06007985 */ /* 0x000fe8000c101906 */
[----:B------:R0:W-:Y:S04]  /*3d9d0*/  ST.E desc[UR6][R6.64+0x14], R33 ;  /* 0x0000142106007985 */ /* 0x0001e8000c101906 */
[----:B------:R-:W2:Y:S04]  /*3d9e0*/  LDL.64 R36, [UR4] ;  /* 0x00000004ff247983 */ /* 0x000ea80008100a00 */
[----:B------:R-:W3:Y:S01]  /*3d9f0*/  LDL.64 R38, [UR4+0x98] ;  /* 0x00009804ff267983 */ /* 0x000ee20008100a00 */
[----:B------:R-:W-:-:S03]  /*3da00*/  LEA.HI R34, R235, 0x8, RZ, 0x19 ;  /* 0x00000008eb227811 */ /* 0x000fc600078fc8ff */
[----:B------:R-:W4:Y:S02]  /*3da10*/  LDL.64 R2, [UR4+0x80] ;  /* 0x00008004ff027983 */ /* 0x000f240008100a00 */
[----:B------:R1:W-:Y:S06]  /*3da20*/  BAR.SYNC.DEFER_BLOCKING R34, 0x100 ;  /* 0x000400220000751d */ /* 0x0003ec0000010000 */
[----:B0-----:R-:W5:Y:S04]  /*3da30*/  LDL.64 R6, [UR4+0x88] ;  /* 0x00008804ff067983 */ /* 0x001f680008100a00 */
[----:B--2---:R-:W2:Y:S04]  /*3da40*/  LD.E R37, desc[UR6][R36.64] ;  /* 0x0000000624257980 */ /* 0x004ea8000c101900 */
[----:B---3--:R-:W2:Y:S04]  /*3da50*/  LD.E.64 R4, desc[UR6][R38.64] ;  /* 0x0000000626047980 */ /* 0x008ea8000c101b00 */
[----:B----4-:R-:W3:Y:S04]  /*3da60*/  LD.E R27, desc[UR6][R2.64] ;  /* 0x00000006021b7980 */ /* 0x010ee8000c101900 */
[----:B------:R-:W4:Y:S04]  /*3da70*/  LD.E R29, desc[UR6][R2.64+0x4] ;  /* 0x00000406021d7980 */ /* 0x000f28000c101900 */
        /* <DEDUP_REMOVED lines=72> */
[----:B--2---:R-:W-:-:S03]  /*3df00*/  IMAD R4, R37, 0xc00, R4 ;  /* 0x00000c0025047824 */ /* 0x004fc600078e0204 */
        /* <DEDUP_REMOVED lines=58> */
[----:B------:R-:W-:Y:S02]  /*3e2b0*/  F2FP.F16.F32.PACK_AB R169, R169, R25 ;  /* 0x00000019a9a9723e */ /* 0x000fe400000000ff */
[----:B------:R-:W-:Y:S01]  /*3e2c0*/  F2FP.F16.F32.PACK_AB R171, R171, R24 ;  /* 0x00000018abab723e */ /* 0x000fe200000000ff */
        /* <DEDUP_REMOVED lines=128> */
[----:B------:R-:W-:Y:S01]  /*3ead0*/  ST.E desc[UR6][R6.64], RZ ;  /* 0x000000ff06007985 */ /* 0x000fe2000c101906 */
[----:B0-----:R-:W-:-:S06]  /*3eae0*/  WARPGROUP.ARRIVE ;  /* 0x00000000000079c5 */ /* 0x001fcc0000000000 */
[----:B------:R-:W-:Y:S03]  /*3eaf0*/  HGMMA.64x256x16.F32 R24, R168, gdesc[UR8].tnspB, RZ, !UPT, gsb0 ;  /* 0x43e00008a8187df0 */ /* 0x000fe6000c0008ff */
[----:B------:R-:W-:Y:S02]  /*3eb00*/  WARPGROUP.DEPBAR.LE gsb0, 0x0 ;  /* 0x00008000000079c5 */ /* 0x000fe40000010000 */
        /* <DEDUP_REMOVED lines=128> */
[----:B------:R-:W-:Y:S04]  /*3f310*/  ST.E desc[UR6][R6.64], R209 ;  /* 0x000000d106007985 */ /* 0x000fe8000c101906 */
[----:B0-----:R-:W5:Y:S04]  /*3f320*/  LD.E R24, desc[UR6][R2.64] ;  /* 0x0000000602187980 */ /* 0x001f68000c101900 */
[----:B-1----:R-:W5:Y:S04]  /*3f330*/  LD.E R25, desc[UR6][R2.64+0x4] ;  /* 0x0000040602197980 */ /* 0x002f68000c101900 */
[----:B--2---:R-:W2:Y:S04]  /*3f340*/  LD.E R26, desc[UR6][R2.64+0x8] ;  /* 0x00000806021a7980 */ /* 0x004ea8000c101900 */
[----:B---3--:R-:W2:Y:S04]  /*3f350*/  LD.E R27, desc[UR6][R2.64+0xc] ;  /* 0x00000c06021b7980 */ /* 0x008ea8000c101900 */
[----:B----4-:R-:W2:Y:S04]  /*3f360*/  LD.E R28, desc[UR6][R2.64+0x10] ;  /* 0x00001006021c7980 */ /* 0x010ea8000c101900 */
        /* <DEDUP_REMOVED lines=130> */
[----:B------:R-:W-:-:S04]  /*3fb90*/  F2FP.F16.F32.PACK_AB R171, R17, R20 ;  /* 0x0000001411ab723e */ /* 0x000fc800000000ff */
[----:B--2---:R-:W-:-:S06]  /*3fba0*/  WARPGROUP.ARRIVE ;  /* 0x00000000000079c5 */ /* 0x004fcc0000000000 */
[----:B------:R-:W-:Y:S03]  /*3fbb0*/  HGMMA.64x256x16.F32 R24, R168, gdesc[UR8].tnspB, R24, gsb0 ;  /* 0x43e00008a8187df0 */ /* 0x000fe60008000818 */
        /* <DEDUP_REMOVED lines=1457> */
[----:B------:R-:W-:-:S13]  /*456d0*/  LOP3.LUT P6, RZ, R235, 0x7f, RZ, 0xc0, !PT ;  /* 0x0000007febff7812 */ /* 0x000fda00078cc0ff */
[----:B0-----:R-:W-:Y:S05]  /*456e0*/  @P6 BRA `(.L_x_13212) ;  /* 0x0000000000206947 */ /* 0x001fea0003800000 */
[----:B------:R-:W2:Y:S04]  /*456f0*/  LDL.64 R2, [UR4+0x40] ;  /* 0x00004004ff027983 */ /* 0x000ea80008100a00 */
[----:B------:R-:W3:Y:S04]  /*45700*/  LDL.64 R4, [UR4] ;  /* 0x00000004ff047983 */ /* 0x000ee80008100a00 */
[----:B--2---:R-:W2:Y:S04]  /*45710*/  LD.E.64 R2, desc[UR6][R2.64+0x30] ;  /* 0x0000300602027980 */ /* 0x004ea8000c101b00 */
[----:B---3--:R-:W3:Y:S01]  /*45720*/  LD.E R4, desc[UR6][R4.64] ;  /* 0x0000000604047980 */ /* 0x008ee2000c101900 */
[----:B--2---:R-:W-:-:S05]  /*45730*/  MOV R7, R2 ;  /* 0x0000000200077202 */ /* 0x004fca0000000f00 */
[----:B---3--:R-:W-:-:S05]  /*45740*/  IMAD R0, R4, 0x8, R7 ;  /* 0x0000000804007824 */ /* 0x008fca00078e0207 */
[----:B------:R-:W-:-:S04]  /*45750*/  PRMT R0, RZ, 0x654, R0 ;  /* 0x00000654ff007816 */ /* 0x000fc80000000000 */
[----:B------:R0:W-:Y:S03]  /*45760*/  SYNCS.ARRIVE.TRANS64.RED.A1T0 RZ, [R0+URZ], RZ ;  /* 0x000000ff00ff79a7 */ /* 0x0001e6000810043f */
.L_x_13212:
[----:B------:R-:W-:-:S04]  /*45770*/  IMAD.MOV.U32 R237, RZ, RZ, 0x0 ;  /* 0x00000000ffed7424 */ /* 0x000fc800078e00ff */
[----:B0-----:R-:W-:Y:S05]  /*45780*/  RET.REL.NODEC R236 `(_ZN7cutlass13device_kernelIN5flash11enable_sm90INS1_16FlashAttnFwdSm90INS1_25CollectiveMainloopFwdSm90ILi2EN4cute5tupleIJNS5_1CILi1EEES8_S8_EEENS6_IJNS7_ILi128EEENS7_ILi96EEENS7_ILi64EEEEEELi256ENS_6half_tEfNS_4arch4Sm90ELb0ELb1ELb0ELb1ELb0ELb1ELb1ELb1ELb0ELb1ELb0ELb0EEENS1_21CollectiveEpilogueFwdINS6_IJSA_NS7_ILi256EEESB_EEES9_SE_SG_Li256ELb1ELb1ELb0ELb0EEENS1_36VarlenDynamicPersistentTileSchedulerILi128ELi96ELi256ELi128ELb0ELb1ELb1ELb1ELb0ELb1EEEEEEEEEvNT_6ParamsE) ;  /* 0xfffffba8ec1c7950 */ /* 0x001fea0003c3ffff */
.L_x_13188:
[----:B0-----:R0:W1:Y:S02]  /*45790*/  SYNCS.PHASECHK.TRANS64.TRYWAIT P0, [R8+URZ], R9 ;  /* 0x00000009080075a7 */ /* 0x001064000800017f */
[----:B-1----:R-:W-:Y:S05]  /*457a0*/  @!P0 NANOSLEEP.SYNCS 0x989680 ;  /* 0x009896800000895d */ /* 0x002fea0003900000 */
[----:B------:R-:W1:Y:S02]  /*457b0*/  @!P0 SYNCS.PHASECHK.TRANS64 P0, [R8+URZ], R9 ;  /* 0x00000009080085a7 */ /* 0x000e64000800007f */
[----:B-1----:R-:W-:Y:S05]  /*457c0*/  @!P0 BRA `(.L_x_13188) ;  /* 0xfffffffc00f08947 */ /* 0x002fea000383ffff */
[----:B------:R-:W-:Y:S05]  /*457d0*/  BRA `(.L_x_13187) ;  /* 0xffffff4c00247947 */ /* 0x000fea000383ffff */
.L_x_13190:
[----:B0-----:R0:W1:Y:S02]  /*457e0*/  SYNCS.PHASECHK.TRANS64.TRYWAIT P0, [R4+URZ+0x32410], R9 ;  /* 0x03241009040075a7 */ /* 0x001064000800017f */
[----:B-1----:R-:W-:Y:S05]  /*457f0*/  @!P0 NANOSLEEP.SYNCS 0x989680 ;  /* 0x009896800000895d */ /* 0x002fea0003900000 */
[----:B------:R-:W1:Y:S02]  /*45800*/  @!P0 SYNCS.PHASECHK.TRANS64 P0, [R4+URZ+0x32410], R9 ;  /* 0x03241009040085a7 */ /* 0x000e64000800007f */
[----:B-1----:R-:W-:Y:S05]  /*45810*/  @!P0 BRA `(.L_x_13190) ;  /* 0xfffffffc00f08947 */ /* 0x002fea000383ffff */
[----:B------:R-:W-:Y:S05]  /*45820*/  BRA `(.L_x_13213) ;  /* 0xffffff5000187947 */ /* 0x000fea000383ffff */
.L_x_13197:
[----:B0-----:R0:W1:Y:S02]  /*45830*/  SYNCS.PHASECHK.TRANS64.TRYWAIT P0, [R8+URZ], R9 ;  /* 0x00000009080075a7 */ /* 0x001064000800017f */
[----:B-1----:R-:W-:Y:S05]  /*45840*/  @!P0 NANOSLEEP.SYNCS 0x989680 ;  /* 0x009896800000895d */ /* 0x002fea0003900000 */
[----:B------:R-:W1:Y:S02]  /*45850*/  @!P0 SYNCS.PHASECHK.TRANS64 P0, [R8+URZ], R9 ;  /* 0x00000009080085a7 */ /* 0x000e64000800007f */
[----:B-1----:R-:W-:Y:S05]  /*45860*/  @!P0 BRA `(.L_x_13197) ;  /* 0xfffffffc00f08947 */ /* 0x002fea000383ffff */
[----:B------:R-:W-:Y:S05]  /*45870*/  BRA `(.L_x_13196) ;  /* 0xffffff50008c7947 */ /* 0x000fea000383ffff */
.L_x_13214:
        /* <DEDUP_REMOVED lines=16> */
.L_x_15147:


//--------------------- .text._ZN7cutlass13device_kernelIN5flash11enable_sm90INS1_16FlashAttnFwdSm90INS1_25CollectiveMainloopFwdSm90ILi2EN4cute5tupleIJNS5_1CILi1EEES8_S8_EEENS6_IJNS7_ILi128EEENS7_ILi96EEENS7_ILi64EEEEEELi256ENS_6half_tEfNS_4arch4Sm90ELb1ELb0ELb0ELb0ELb0ELb0ELb0ELb1ELb0ELb1ELb0ELb0EEENS1_21CollectiveEpilogueFwdINS6_IJSA_NS7_ILi256EEESB_EEES9_SE_SG_Li256ELb0ELb1ELb0ELb0EEENS1_30DynamicPersistentTileSchedulerILi256ELi128ELb0ELb1ELb1EEEEEEEEEvNT_6ParamsE --------------------------
	.section	.text._ZN7cutlass13device_kernelIN5flash11enable_sm90INS1_16FlashAttnFwdSm90INS1_25CollectiveMainloopFwdSm90ILi2EN4cute5tupleIJNS5_1CILi1EEES8_S8_EEENS6_IJNS7_ILi128EEENS7_ILi96EEENS7_ILi64EEEEEELi256ENS_6half_tEfNS_4arch4Sm90ELb1ELb0ELb0ELb0ELb0ELb0ELb0ELb1ELb0ELb1ELb0ELb0EEENS1_21CollectiveEpilogueFwdINS6_IJSA_NS7_ILi256EEESB_EEES9_SE_SG_Li256ELb0ELb1ELb0ELb0EEENS1_30DynamicPersistentTileSchedulerILi256ELi128ELb0ELb1ELb1EEEEEEEEEvNT_6ParamsE,"ax",@progbits
	.align	128
.text._ZN7cutlass13device_kernelIN5flash11enable_sm90INS1_16FlashAttnFwdSm90INS1_25CollectiveMainloopFwdSm90ILi2EN4cute5tupleIJNS5_1CILi1EEES8_S8_EEENS6_IJNS7_ILi128EEENS7_ILi96EEENS7_ILi64EEEEEELi256ENS_6half_tEfNS_4arch4Sm90ELb1ELb0ELb0ELb0ELb0ELb0ELb0ELb1ELb0ELb1ELb0ELb0EEENS1_21CollectiveEpilogueFwdINS6_IJSA_NS7_ILi256EEESB_EEES9_SE_SG_Li256ELb0ELb1ELb0ELb0EEENS1_30DynamicPersistentTileSchedulerILi256ELi128ELb0ELb1ELb1EEEEEEEEEvNT_6ParamsE:
        .type           _ZN7cutlass13device_kernelIN5flash11enable_sm90INS1_16FlashAttnFwdSm90INS1_25CollectiveMainloopFwdSm90ILi2EN4cute5tupleIJNS5_1CILi1EEES8_S8_EEENS6_IJNS7_ILi128EEENS7_ILi96EEENS7_ILi64EEEEEELi256ENS_6half_tEfNS_4arch4Sm90ELb1ELb0ELb0ELb0ELb0ELb0ELb0ELb1ELb0ELb1ELb0ELb0EEENS1_21CollectiveEpilogueFwdINS6_IJSA_NS7_ILi256EEESB_EEES9_SE_SG_Li256ELb0ELb1ELb0ELb0EEENS1_30DynamicPersistentTileSchedulerILi256ELi128ELb0ELb1ELb1EEEEEEEEEvNT_6ParamsE,@function
        .size           _ZN7cutlass13device_kernelIN5flash11enable_sm90INS1_16FlashAttnFwdSm90INS1_25CollectiveMainloopFwdSm90ILi2EN4cute5tupleIJNS5_1CILi1EEES8_S8_EEENS6_IJNS7_ILi128EEENS7_ILi96EEENS7_ILi64EEEEEELi256ENS_6half_tEfNS_4arch4Sm90ELb1ELb0ELb0ELb0ELb0ELb0ELb0ELb1ELb0ELb1ELb0ELb0EEENS1_21CollectiveEpilogueFwdINS6_IJSA_NS7_ILi256EEESB_EEES9_SE_SG_Li256ELb0ELb1ELb0ELb0EEENS1_30DynamicPersistentTileSchedulerILi256ELi128ELb0ELb1ELb1EEEEEEEEEvNT_6ParamsE,(.L_x_15149 - _ZN7cutlass13device_kernelIN5flash11enable_sm90INS1_16FlashAttnFwdSm90INS1_25CollectiveMainloopFwdSm90ILi2EN4cute5tupleIJNS5_1CILi1EEES8_S8_EEENS6_IJNS7_ILi128EEENS7_ILi96EEENS7_ILi64EEEEEELi256ENS_6half_tEfNS_4arch4Sm90ELb1ELb0ELb0ELb0ELb0ELb0ELb0ELb1ELb0ELb1ELb0ELb0EEENS1_21CollectiveEpilogueFwdINS6_IJSA_NS7_ILi256EEESB_EEES9_SE_SG_Li256ELb0ELb1ELb0ELb0EEENS1_30DynamicPersistentTileSchedulerILi256ELi128ELb0ELb1ELb1EEEEEEEEEvNT_6ParamsE)
        .other          _ZN7cutlass13device_kernelIN5flash11enable_sm90INS1_16FlashAttnFwdSm90INS1_25CollectiveMainloopFwdSm90ILi2EN4cute5tupleIJNS5_1CILi1EEES8_S8_EEENS6_IJNS7_ILi128EEENS7_ILi96EEENS7_ILi64EEEEEELi256ENS_6half_tEfNS_4arch4Sm90ELb1ELb0ELb0ELb0ELb0ELb0ELb0ELb1ELb0ELb1ELb0ELb0EEENS1_21CollectiveEpilogueFwdINS6_IJSA_NS7_ILi256EEESB_EEES9_SE_SG_Li256ELb0ELb1ELb0ELb0EEENS1_30DynamicPersistentTileSchedulerILi256ELi128ELb0ELb1ELb1EEEEEEEEEvNT_6ParamsE,@"STO_CUDA_ENTRY STV_DEFAULT"
_ZN7cutlass13device_kernelIN5flash11enable_sm90INS1_16FlashAttnFwdSm90INS1_25CollectiveMainloopFwdSm90ILi2EN4cute5tupleIJNS5_1CILi1EEES8_S8_EEENS6_IJNS7_ILi128EEENS7_ILi96EEENS7_ILi64EEEEEELi256ENS_6half_tEfNS_4arch4Sm90ELb1ELb0ELb0ELb0ELb0ELb0ELb0ELb1ELb0ELb1ELb0ELb0EEENS1_21CollectiveEpilogueFwdINS6_IJSA_NS7_ILi256EEESB_EEES9_SE_SG_Li256ELb0ELb1ELb0ELb0EEENS1_30DynamicPersistentTileSchedulerILi256ELi128ELb0ELb1ELb1EEEEEEEEEvNT_6ParamsE:
        /* <DEDUP_REMOVED lines=18> */
.L_x_13216:
[----:B------:R-:W-:Y:S05]  /*0120*/  BSYNC B0 ;  /* 0x0000000000007941 */ /* 0x000fea0003800000 */
.L_x_13215:
        /* <DEDUP_REMOVED lines=41> */
.L_x_13217:
        /* <DEDUP_REMOVED lines=22> */
.L_x_13218:
        /* <DEDUP_REMOVED lines=18> */
.L_x_13219:
        /* <DEDUP_REMOVED lines=22> */
.L_x_13220:
        /* <DEDUP_REMOVED lines=22> */
.L_x_13221:
[----:B------:R-:W-:Y:S01]  /*0900*/  PLOP3.LUT P0, PT, PT, PT, UP0, 0x80, 0x0 ;  /* 0x000000000000781c */ /* 0x000fe20003f0f008 */
[----:B------:R-:W-:Y:S01]  /*0910*/  UMOV UR40, 0x1 ;  /* 0x0000000100287882 */ /* 0x000fe20000000000 */
[----:B------:R-:W-:Y:S01]  /*0920*/  NOP ;  /* 0x0000000000007918 */ /* 0x000fe20000000000 */
[----:B------:R-:W-:Y:S01]  /*0930*/  USEL UR40, UR40, 0x2, !UP0 ;  /* 0x0000000228287887 */ /* 0x000fe2000c000000 */
[----:B------:R-:W-:Y:S01]  /*0940*/  ULDC.64 UR46, c[0x0][0x208] ;  /* 0x00008200002e7ab9 */ /* 0x000fe20000000a00 */
[----:B012-4-:R-:W-:Y:S08]  /*0950*/  BAR.SYNC.DEFER_BLOCKING 0x0 ;  /* 0x0000000000007b1d */ /* 0x017ff00000010000 */
[----:B------:R-:W-:Y:S05]  /*0960*/  @!P0 BRA `(.L_x_13222) ;  /* 0x000000a000bc8947 */ /* 0x000fea0003800000 */
.L_x_13223:
        /* <DEDUP_REMOVED lines=39> */
[----:B------:R-:W-:Y:S02]  /*0be0*/  LEA.HI R3, R3, R212, RZ, 0x3 ;  /* 0x000000d403037211 */ /* 0x000fe400078f18ff */
[----:B------:R-:W-:Y:S01]  /*0bf0*/  LEA.HI R11, R11, R8, RZ, 0x3 ;  /* 0x000000080b0b7211 */ /* 0x000fe200078f18ff */
[----:B------:R-:W-:Y:S01]  /*0c00*/  IMAD.IADD R7, R212, 0x1, -R7 ;  /* 0x00000001d4077824 */ /* 0x000fe200078e0a07 */
[----:B------:R-:W-:Y:S02]  /*0c10*/  SHF.R.S32.HI R205, RZ, 0x7, R0 ;  /* 0x00000007ffcd7819 */ /* 0x000fe40000011400 */
[----:B------:R-:W-:-:S02]  /*0c20*/  LOP3.LUT R4, R4, 0xfffffc00, RZ, 0xc0, !PT ;  /* 0xfffffc0004047812 */ /* 0x000fc400078ec0ff */
[----:B------:R-:W-:Y:S02]  /*0c30*/  LOP3.LUT R23, R3, 0xfffffff8, RZ, 0xc0, !PT ;  /* 0xfffffff803177812 */ /* 0x000fe400078ec0ff */
[----:B------:R-:W-:Y:S01]  /*0c40*/  LOP3.LUT R11, R11, 0xfffffff8, RZ, 0xc0, !PT ;  /* 0xfffffff80b0b7812 */ /* 0x000fe200078ec0ff */
[----:B------:R-:W-:Y:S01]  /*0c50*/  IMAD R5, R5, 0x40, R4 ;  /* 0x0000004005057824 */ /* 0x000fe200078e0204 */
        /* <DEDUP_REMOVED lines=25> */
.L_x_13274:
        /* <DEDUP_REMOVED lines=21> */
.L_x_13224:
[----:B------:R-:W-:Y:S01]  /*0f40*/  ULDC UR8, c[0x0][0xc54] ;  /* 0x0003150000087ab9 */ /* 0x000fe20000000800 */
[----:B------:R-:W-:Y:S01]  /*0f50*/  UMOV UR4, UR9 ;  /* 0x0000000900047c82 */ /* 0x000fe20008000000 */
[----:B------:R-:W-:-:S11]  /*0f60*/  UISETP.NE.AND UP0, UPT, UR8, 0x1, UPT ;  /* 0x000000010800788c */ /* 0x000fd6000bf05270 */
[----:B------:R-:W-:Y:S02]  /*0f70*/  @UP0 ULDC.64 UR10, c[0x0][0xc58] ;  /* 0x00031600000a0ab9 */ /* 0x000fe40000000a00 */
[----:B------:R-:W-:-:S04]  /*0f80*/  UIMAD.WIDE.U32 UR6, UR9, UR10, URZ ;  /* 0x0000000a090672a5 */ /* 0x000fc8000f8e003f */
[----:B------:R-:W-:-:S04]  /*0f90*/  @UP0 USHF.R.U32.HI UR4, URZ, UR11, UR7 ;  /* 0x0000000b3f040299 */ /* 0x000fc80008011607 */
[----:B------:R-:W-:-:S12]  /*0fa0*/  UIMAD UR6, UR4, UR8, URZ ;  /* 0x00000008040672a4 */ /* 0x000fd8000f8e023f */
.L_x_13225:
[----:B------:R-:W-:Y:S01]  /*0fb0*/  ULOP3.LUT UR4, URZ, UR4, URZ, 0x33, !UPT ;  /* 0x000000043f047292 */ /* 0x000fe2000f8e333f */
[----:B------:R-:W-:Y:S01]  /*0fc0*/  PLOP3.LUT P0, PT, PT, PT, PT, 0x80, 0x0 ;  /* 0x000000000000781c */ /* 0x000fe20003f0f070 */
[----:B------:R-:W-:Y:S01]  /*0fd0*/  UIADD3 UR10, UR9, -UR6, URZ ;  /* 0x80000006090a7290 */ /* 0x000fe2000fffe03f */
[----:B------:R-:W-:Y:S01]  /*0fe0*/  CS2R R4, SRZ ;  /* 0x0000000000047805 */ /* 0x000fe2000001ff00 */
[----:B------:R-:W-:Y:S01]  /*0ff0*/  ULDC UR7, c[0x0][0x448] ;  /* 0x0001120000077ab9 */ /* 0x000fe20000000800 */
[----:B------:R-:W-:Y:S01]  /*1000*/  ULDC UR6, c[0x0][0xc3c] ;  /* 0x00030f0000067ab9 */ /* 0x000fe20000000800 */
[----:B------:R-:W-:Y:S01]  /*1010*/  UISETP.NE.AND UP2, UPT, UR7, 0x1, UPT ;  /* 0x000000010700788c */ /* 0x000fe2000bf45270 */
[----:B------:R-:W-:Y:S01]  /*1020*/  CS2R R6, SRZ ;  /* 0x0000000000067805 */ /* 0x000fe2000001ff00 */
[----:B------:R-:W-:Y:S01]  /*1030*/  UIADD3 UR4, UR4, UR6, URZ ;  /* 0x0000000604047290 */ /* 0x000fe2000fffe03f */
[----:B------:R-:W-:Y:S01]  /*1040*/  CS2R R180, SRZ ;  /* 0x0000000000b47805 */ /* 0x000fe2000001ff00 */
[----:B------:R-:W-:Y:S01]  /*1050*/  ULDC.64 UR12, c[0x0][0x418] ;  /* 0x00010600000c7ab9 */ /* 0x000fe20000000a00 */
[----:B------:R-:W-:Y:S01]  /*1060*/  ULDC UR43, c[0x0][0x424] ;  /* 0x00010900002b7ab9 */ /* 0x000fe20000000800 */
[----:B------:R-:W-:Y:S01]  /*1070*/  UISETP.NE.U32.AND UP0, UPT, UR12, URZ, UPT ;  /* 0x0000003f0c00728c */ /* 0x000fe2000bf05070 */
[----:B------:R-:W-:Y:S01]  /*1080*/  CS2R R148, SRZ ;  /* 0x0000000000947805 */ /* 0x000fe2000001ff00 */
[----:B------:R-:W-:Y:S01]  /*1090*/  USHF.L.U32 UR44, UR4, 0x7, URZ ;  /* 0x00000007042c7899 */ /* 0x000fe2000800063f */
[----:B------:R-:W-:Y:S01]  /*10a0*/  CS2R R178, SRZ ;  /* 0x0000000000b27805 */ /* 0x000fe2000001ff00 */
[----:B------:R-:W-:Y:S01]  /*10b0*/  UISETP.NE.AND.EX UP0, UPT, UR13, URZ, UPT, UP0 ;  /* 0x0000003f0d00728c */ /* 0x000fe2000bf05300 */
[----:B------:R-:W-:Y:S01]  /*10c0*/  CS2R R144, SRZ ;  /* 0x0000000000907805 */ /* 0x000fe2000001ff00 */
[----:B------:R-:W-:Y:S01]  /*10d0*/  UIADD3 UR4, UR44, 0x7f, URZ ;  /* 0x0000007f2c047890 */ /* 0x000fe2000fffe03f */
[----:B------:R-:W-:Y:S01]  /*10e0*/  CS2R R176, SRZ ;  /* 0x0000000000b07805 */ /* 0x000fe2000001ff00 */
        /* <DEDUP_REMOVED lines=18> */
[----:B------:R-:W-:Y:S01]  /*1210*/  UIMAD.WIDE UR6, UR6, 0x2aaaaaab, URZ ;  /* 0x2aaaaaab060678a5 */ /* 0x000fe2000f8e023f */
[----:B------:R-:W-:Y:S01]  /*1220*/  CS2R R128, SRZ ;  /* 0x0000000000807805 */ /* 0x000fe2000001ff00 */
[----:B------:R-:W-:Y:S01]  /*1230*/  UIMAD.WIDE UR8, UR8, 0x2aaaaaab, URZ ;  /* 0x2aaaaaab080878a5 */ /* 0x000fe2000f8e023f */
[----:B------:R-:W-:Y:S01]  /*1240*/  CS2R R108, SRZ ;  /* 0x00000000006c7805 */ /* 0x000fe2000001ff00 */
[----:B------:R-:W-:Y:S01]  /*1250*/  ULDC UR11, c[0x0][0xc54] ;  /* 0x00031500000b7ab9 */ /* 0x000fe20000000800 */
[----:B------:R-:W-:Y:S01]  /*1260*/  USHF.R.U32.HI UR4, URZ, 0x1f, UR7 ;  /* 0x0000001f3f047899 */ /* 0x000fe20008011607 */
[----:B------:R-:W-:Y:S01]  /*1270*/  CS2R R104, SRZ ;  /* 0x0000000000687805 */ /* 0x000fe2000001ff00 */
[----:B------:R-:W-:Y:S01]  /*1280*/  UIMAD UR11, UR5, UR11, UR10 ;  /* 0x0000000b050b72a4 */ /* 0x000fe2000f8e020a */
[----:B------:R-:W-:Y:S01]  /*1290*/  CS2R R124, SRZ ;  /* 0x00000000007c7805 */ /* 0x000fe2000001ff00 */
[----:B------:R-:W-:Y:S01]  /*12a0*/  USHF.R.U32.HI UR5, URZ, 0x1f, UR9 ;  /* 0x0000001f3f057899 */ /* 0x000fe20008011609 */
[----:B------:R-:W-:Y:S01]  /*12b0*/  CS2R R100, SRZ ;  /* 0x0000000000647805 */ /* 0x000fe2000001ff00 */
[----:B------:R-:W-:Y:S01]  /*12c0*/  ULEA.HI.SX32 UR7, UR7, UR4, 0x1c ;  /* 0x0000000407077291 */ /* 0x000fe2000f8fe23f */
[----:B------:R-:W-:Y:S01]  /*12d0*/  CS2R R96, SRZ ;  /* 0x0000000000607805 */ /* 0x000fe2000001ff00 */
[----:B------:R-:W-:Y:S01]  /*12e0*/  ULEA.HI.SX32 UR9, UR9, UR5, 0x1c ;  /* 0x0000000509097291 */ /* 0x000fe2000f8fe23f */
[----:B------:R-:W-:Y:S01]  /*12f0*/  IMAD.MOV.U32 R202, RZ, RZ, RZ ;  /* 0x000000ffffca7224 */ /* 0x000fe200078e00ff */
[----:B------:R-:W-:Y:S01]  /*1300*/  ULDC UR39, c[0x0][0xc48] ;  /* 0x0003120000277ab9 */ /* 0x000fe20000000800 */
[----:B------:R-:W-:Y:S01]  /*1310*/  UMOV UR42, UR11 ;  /* 0x0000000b002a7c82 */ /* 0x000fe20008000000 */
[----:B------:R-:W-:Y:S01]  /*1320*/  UISETP.LT.AND UP0, UPT, UR7, UR9, UPT ;  /* 0x000000090700728c */ /* 0x000fe2000bf01270 */
[----:B------:R-:W-:Y:S01]  /*1330*/  CS2R R92, SRZ ;  /* 0x00000000005c7805 */ /* 0x000fe2000001ff00 */
[----:B------:R-:W-:Y:S01]  /*1340*/  UISETP.NE.AND UP1, UPT, UR39, 0x1, UPT ;  /* 0x000000012700788c */ /* 0x000fe2000bf25270 */
[----:B------:R-:W-:Y:S01]  /*1350*/  CS2R R88, SRZ ;  /* 0x0000000000587805 */ /* 0x000fe2000001ff00 */
[----:B------:R-:W-:Y:S01]  /*1360*/  USEL UR41, UR7, UR9, UP0 ;  /* 0x0000000907297287 */ /* 0x000fe20008000000 */
[----:B------:R-:W-:Y:S01]  /*1370*/  IMAD.MOV.U32 R201, RZ, RZ, RZ ;  /* 0x000000ffffc97224 */ /* 0x000fe200078e00ff */
[----:B------:R-:W-:-:S02]  /*1380*/  CS2R R84, SRZ ;  /* 0x0000000000547805 */ /* 0x000fc4000001ff00 */
[----:B------:R-:W-:Y:S01]  /*1390*/  CS2R R80, SRZ ;  /* 0x0000000000507805 */ /* 0x000fe2000001ff00 */
[----:B------:R-:W-:Y:S01]  /*13a0*/  UISETP.GE.AND UP0, UPT, UR41, 0x1, UPT ;  /* 0x000000012900788c */ /* 0x000fe2000bf06270 */
[----:B------:R-:W-:Y:S02]  /*13b0*/  CS2R R198, SRZ ;  /* 0x0000000000c67805 */ /* 0x000fe4000001ff00 */
[----:B------:R-:W-:Y:S02]  /*13c0*/  CS2R R76, SRZ ;  /* 0x00000000004c7805 */ /* 0x000fe4000001ff00 */
[----:B------:R-:W-:Y:S02]  /*13d0*/  CS2R R72, SRZ ;  /* 0x0000000000487805 */ /* 0x000fe4000001ff00 */
[----:B------:R-:W-:Y:S01]  /*13e0*/  CS2R R68, SRZ ;  /* 0x0000000000447805 */ /* 0x000fe2000001ff00 */
[----:B------:R-:W-:Y:S01]  /*13f0*/  @UP1 ULDC UR10, c[0x0][0xc4c] ;  /* 0x00031300000a1ab9 */ /* 0x000fe20000000800 */
[----:B------:R-:W-:Y:S01]  /*1400*/  PLOP3.LUT P1, PT, PT, PT, UP0, 0x80, 0x0 ;  /* 0x000000000000781c */ /* 0x000fe20003f2f008 */
[----:B------:R-:W-:Y:S01]  /*1410*/  UIMAD.WIDE.U32 UR4, UR11, UR10, URZ ;  /* 0x0000000a0b0472a5 */ /* 0x000fe2000f8e003f */
[----:B------:R-:W-:Y:S01]  /*1420*/  CS2R R64, SRZ ;  /* 0x0000000000407805 */ /* 0x000fe2000001ff00 */
[----:B------:R-:W-:Y:S01]  /*1430*/  @UP1 ULDC UR6, c[0x0][0xc50] ;  /* 0x0003140000061ab9 */ /* 0x000fe20000000800 */
[----:B------:R-:W-:Y:S01]  /*1440*/  CS2R R196, SRZ ;  /* 0x0000000000c47805 */ /* 0x000fe2000001ff00 */
[----:B------:R-:W-:Y:S01]  /*1450*/  @UP1 USHF.R.U32.HI UR42, URZ, UR6, UR5 ;  /* 0x000000063f2a1299 */ /* 0x000fe20008011605 */
[----:B------:R-:W-:-:S02]  /*1460*/  CS2R R60, SRZ ;  /* 0x00000000003c7805 */ /* 0x000fc4000001ff00 */
[----:B------:R-:W-:Y:S02]  /*1470*/  CS2R R56, SRZ ;  /* 0x0000000000387805 */ /* 0x000fe4000001ff00 */
[----:B------:R-:W-:Y:S01]  /*1480*/  CS2R R52, SRZ ;  /* 0x0000000000347805 */ /* 0x000fe2000001ff00 */
[----:B------:R-:W-:Y:S01]  /*1490*/  UIADD3 UR4, -UR42, URZ, URZ ;  /* 0x0000003f2a047290 */ /* 0x000fe2000fffe13f */
        /* <DEDUP_REMOVED lines=64> */
.L_x_13227:
        /* <DEDUP_REMOVED lines=13> */
.L_x_13378:
[----:B0-----:R-:W-:Y:S01]  /*1970*/  IMAD.U32 R0, RZ, RZ, UR45 ;  /* 0x0000002dff007e24 */ /* 0x001fe2000f8e00ff */
[----:B------:R-:W-:Y:S05]  /*1980*/  WARPSYNC.ALL ;  /* 0x0000000000007948 */ /* 0x000fea0003800000 */
[----:B------:R0:W-:Y:S01]  /*1990*/  BAR.SYNC.DEFER_BLOCKING R8, 0x100 ;  /* 0x000400080000751d */ /* 0x0001e20000010000 */
[----:B------:R-:W-:-:S13]  /*19a0*/  ISETP.NE.AND P0, PT, R0, 0x3, PT ;  /* 0x000000030000780c */ /* 0x000fda0003f05270 */
[----:B0-----:R-:W-:Y:S05]  /*19b0*/  @!P0 BRA `(.L_x_13229) ;  /* 0x0000000000048947 */ /* 0x001fea0003800000 */
[----:B------:R-:W-:Y:S01]  /*19c0*/  BPT.TRAP 0x1 ;  /* 0x000000040000795c */ /* 0x000fe20000300000 */
.L_x_13229:
[----:B------:R-:W-:Y:S02]  /*19d0*/  IMAD.U32 R11, RZ, RZ, UR37 ;  /* 0x00000025ff0b7e24 */ /* 0x000fe4000f8e00ff */
[----:B------:R-:W-:-:S03]  /*19e0*/  IMAD.U32 R6, RZ, RZ, UR36 ;  /* 0x00000024ff067e24 */ /* 0x000fc6000f8e00ff */
[----:B------:R-:W-:Y:S01]  /*19f0*/  SHF.L.U32 R11, R11, 0x1f, RZ ;  /* 0x0000001f0b0b7819 */ /* 0x000fe200000006ff */
[----:B------:R-:W-:-:S04]  /*1a00*/  IMAD R6, R6, 0x8, R7 ;  /* 0x0000000806067824 */ /* 0x000fc800078e0207 */
[----:B------:R0:W1:Y:S01]  /*1a10*/  SYNCS.PHASECHK.TRANS64.TRYWAIT P1, [R6+URZ+0x22830], R11 ;  /* 0x0228300b060075a7 */ /* 0x000062000802017f */
[----:B------:R-:W-:Y:S05]  /*1a20*/  @!P0 BRA `(.L_x_13230) ;  /* 0x0000000000048947 */ /* 0x000fea0003800000 */
[----:B------:R-:W-:Y:S01]  /*1a30*/  BPT.TRAP 0x1 ;  /* 0x000000040000795c */ /* 0x000fe20000300000 */
.L_x_13230:
[----:B-1----:R-:W-:Y:S05]  /*1a40*/  @P1 BRA `(.L_x_13231) ;  /* 0x0000000000081947 */ /* 0x002fea0003800000 */
[----:B------:R-:W1:Y:S02]  /*1a50*/  SYNCS.PHASECHK.TRANS64.TRYWAIT P1, [R6+URZ+0x22830], R11 ;  /* 0x0228300b060075a7 */ /* 0x000e64000802017f */
[----:B-1----:R-:W-:Y:S05]  /*1a60*/  @!P1 BRA `(.L_x_13232) ;  /* 0x000000d800809947 */ /* 0x002fea0003800000 */
.L_x_13231:
        /* <DEDUP_REMOVED lines=10> */
[----:B------:R-:W-:Y:S01]  /*1b10*/  VIADD R0, R16, UR44 ;  /* 0x0000002c10007c36 */ /* 0x000fe20008000000 */
        /* <DEDUP_REMOVED lines=13> */
[----:B------:R-:W-:-:S03]  /*1bf0*/  UIADD3 UR18, UR6, 0x6, URZ ;  /* 0x0000000606127890 */ /* 0x000fc6000fffe03f */
        /* <DEDUP_REMOVED lines=9> */
[----:B------:R-:W3:Y:S04]  /*1c90*/  SHFL.IDX PT, R5, R0, 0x1, 0x1c1f ;  /* 0x003c1f0000057f89 */ /* 0x000ee800000e0000 */
[----:B------:R-:W4:Y:S01]  /*1ca0*/  SHFL.IDX PT, R0, R0, RZ, 0x1c1f ;  /* 0x001c1fff00007589 */ /* 0x000f2200000e0000 */
[----:B------:R-:W-:-:S02]  /*1cb0*/  WARPGROUP.DEPBAR.LE gsb0, 0x0 ;  /* 0x00008000000079c5 */ /* 0x000fc40000010000 */
[----:B------:R-:W-:-:S06]  /*1cc0*/  WARPGROUP.ARRIVE ;  /* 0x00000000000079c5 */ /* 0x000fcc0000000000 */
[----:B------:R-:W-:Y:S01]  /*1cd0*/  HGMMA.64x96x16.F32 R24, gdesc[UR8], R24, gsb0 ;  /* 0x01600000081879f0 */ /* 0x000fe20008000818 */
[----:B------:R-:W-:Y:S02]  /*1ce0*/  ULDC UR10, c[0x0][0x988] ;  /* 0x00026200000a7ab9 */ /* 0x000fe40000000800 */
[----:B------:R-:W-:Y:S02]  /*1cf0*/  WARPGROUP.DEPBAR.LE gsb0, 0x0 ;  /* 0x00008000000079c5 */ /* 0x000fe40000010000 */
[----:B------:R-:W-:-:S06]  /*1d00*/  WARPGROUP.ARRIVE ;  /* 0x00000000000079c5 */ /* 0x000fcc0000000000 */
[----:B------:R-:W-:Y:S01]  /*1d10*/  HGMMA.64x96x16.F32 R24, gdesc[UR12], R24, gsb0 ;  /* 0x016000000c1879f0 */ /* 0x000fe20008000818 */
[----:B------:R-:W-:Y:S01]  /*1d20*/  ULDC UR14, c[0x0][0x2f0] ;  /* 0x0000bc00000e7ab9 */ /* 0x000fe20000000800 */
[----:B------:R-:W-:Y:S01]  /*1d30*/  ULDC UR15, c[0x0][0x288] ;  /* 0x0000a200000f7ab9 */ /* 0x000fe20000000800 */
[----:B------:R-:W-:-:S06]  /*1d40*/  UIMAD UR6, UR43, UR14, UR6 ;  /* 0x0000000e2b0672a4 */ /* 0x000fcc000f8e0206 */
[----:B------:R-:W-:-:S04]  /*1d50*/  IMAD.U32 R4, RZ, RZ, UR6 ;  /* 0x00000006ff047e24 */ /* 0x000fc8000f8e00ff */
[----:B------:R-:W-:Y:S02]  /*1d60*/  IMAD R3, R17, -0x2, R4 ;  /* 0xfffffffe11037824 */ /* 0x000fe400078e0204 */
[----:B------:R-:W-:-:S05]  /*1d70*/  IMAD.U32 R4, RZ, RZ, UR15 ;  /* 0x0000000fff047e24 */ /* 0x000fca000f8e00ff */
[----:B------:R-:W-:-:S04]  /*1d80*/  IADD3 R4, R3, 0x1, -R4 ;  /* 0x0000000103047810 */ /* 0x000fc80007ffe804 */
[-CC-:B---3--:R-:W-:Y:S02]  /*1d90*/  VIADDMNMX R5, R5, R4.reuse, R3.reuse, PT ;  /* 0x0000000405057246 */ /* 0x188fe40003800103 */
[----:B----4-:R-:W-:Y:S02]  /*1da0*/  VIADDMNMX R3, R0, R4, R3, PT ;  /* 0x0000000400037246 */ /* 0x010fe40003800103 */
[C---:B------:R-:W-:Y:S02]  /*1db0*/  ISETP.GT.AND P2, PT, R5.reuse, RZ, PT ;  /* 0x000000ff0500720c */ /* 0x040fe40003f44270 */
[C---:B------:R-:W-:Y:S02]  /*1dc0*/  ISETP.GT.AND P3, PT, R5.reuse, 0x1, PT ;  /* 0x000000010500780c */ /* 0x040fe40003f64270 */
[----:B------:R-:W-:Y:S02]  /*1dd0*/  ISETP.GT.AND P4, PT, R5, 0x8, PT ;  /* 0x000000080500780c */ /* 0x000fe40003f84270 */
[----:B------:R-:W-:Y:S01]  /*1de0*/  ISETP.GT.AND P5, PT, R3, 0x8, PT ;  /* 0x000000080300780c */ /* 0x000fe20003fa4270 */
[----:B------:R-:W-:-:S02]  /*1df0*/  WARPGROUP.DEPBAR.LE gsb0, 0x0 ;  /* 0x00008000000079c5 */ /* 0x000fc40000010000 */
[----:B------:R-:W-:-:S06]  /*1e00*/  WARPGROUP.ARRIVE ;  /* 0x00000000000079c5 */ /* 0x000fcc0000000000 */
[----:B------:R-:W-:Y:S03]  /*1e10*/  HGMMA.64x96x16.F32 R24, gdesc[UR16], R24, gsb0 ;  /* 0x01600000101879f0 */ /* 0x000fe60008000818 */
        /* <DEDUP_REMOVED lines=71> */
[----:B------:R-:W-:Y:S01]  /*2290*/  FSEL R24, R24, -INF , P3 ;  /* 0xff80000018187808 */ /* 0x000fe20001800000 */
[----:B------:R-:W3:Y:S01]  /*22a0*/  SHFL.BFLY PT, R5, R10, 0x2, 0x1f ;  /* 0x0c401f000a057f89 */ /* 0x000ee200000e0000 */
[----:B------:R-:W-:Y:S02]  /*22b0*/  FSEL R25, R25, -INF , P4 ;  /* 0xff80000019197808 */ /* 0x000fe40002000000 */
[C---:B------:R-:W-:Y:S02]  /*22c0*/  ISETP.GT.AND P2, PT, R3.reuse, 0x9, PT ;  /* 0x000000090300780c */ /* 0x040fe40003f44270 */
[----:B------:R-:W-:Y:S02]  /*22d0*/  FSEL R28, R28, -INF , P5 ;  /* 0xff8000001c1c7808 */ /* 0x000fe40002800000 */
[----:B------:R-:W-:Y:S02]  /*22e0*/  ISETP.GT.AND P3, PT, R3, 0x10, PT ;  /* 0x000000100300780c */ /* 0x000fe40003f64270 */
[----:B------:R-:W-:-:S02]  /*22f0*/  FSEL R29, R29, -INF , P2 ;  /* 0xff8000001d1d7808 */ /* 0x000fc40001000000 */
[C---:B------:R-:W-:Y:S02]  /*2300*/  ISETP.GT.AND P2, PT, R3.reuse, 0x11, PT ;  /* 0x000000110300780c */ /* 0x040fe40003f44270 */
[----:B------:R-:W-:Y:S02]  /*2310*/  FSEL R32, R32, -INF , P3 ;  /* 0xff80000020207808 */ /* 0x000fe40001800000 */
[----:B------:R-:W-:Y:S02]  /*2320*/  ISETP.GT.AND P3, PT, R3, 0x18, PT ;  /* 0x000000180300780c */ /* 0x000fe40003f64270 */
[----:B------:R-:W-:Y:S02]  /*2330*/  FSEL R33, R33, -INF , P2 ;  /* 0xff80000021217808 */ /* 0x000fe40001000000 */
[----:B------:R-:W-:Y:S02]  /*2340*/  ISETP.GT.AND P2, PT, R3, 0x19, PT ;  /* 0x000000190300780c */ /* 0x000fe40003f44270 */
[----:B------:R-:W-:-:S02]  /*2350*/  FSEL R36, R36, -INF , P3 ;  /* 0xff80000024247808 */ /* 0x000fc40001800000 */
[----:B------:R-:W-:Y:S02]  /*2360*/  ISETP.GT.AND P3, PT, R3, 0x20, PT ;  /* 0x000000200300780c */ /* 0x000fe40003f64270 */
[----:B---3--:R-:W-:Y:S02]  /*2370*/  FMNMX.FTZ R5, R10, R5, !PT ;  /* 0x000000050a057209 */ /* 0x008fe40007810000 */
[----:B------:R-:W-:Y:S02]  /*2380*/  FSEL R37, R37, -INF , P2 ;  /* 0xff80000025257808 */ /* 0x000fe40001000000 */
[C---:B------:R-:W-:Y:S01]  /*2390*/  ISETP.GT.AND P2, PT, R3.reuse, 0x21, PT ;  /* 0x000000210300780c */ /* 0x040fe20003f44270 */
[----:B------:R-:W3:Y:S01]  /*23a0*/  SHFL.BFLY PT, R12, R5, 0x1, 0x1f ;  /* 0x0c201f00050c7f89 */ /* 0x000ee200000e0000 */
        /* <DEDUP_REMOVED lines=11> */
[----:B------:R-:W-:Y:S02]  /*2460*/  ISETP.GT.AND P2, PT, R3, 0x39, PT ;  /* 0x000000390300780c */ /* 0x000fe40003f44270 */
[----:B---3--:R-:W-:Y:S02]  /*2470*/  FMNMX.FTZ R0, R5, R12, !PT ;  /* 0x0000000c05007209 */ /* 0x008fe40007810000 */
[----:B------:R-:W-:-:S02]  /*2480*/  FMNMX.FTZ R5, R24, R25, !PT ;  /* 0x0000001918057209 */ /* 0x000fc40007810000 */
[C---:B------:R-:W-:Y:S01]  /*2490*/  FSETP.NEU.FTZ.AND P4, PT, R0.reuse, -INF , PT ;  /* 0xff8000000000780b */ /* 0x040fe20003f9d000 */
[----:B------:R-:W-:Y:S01]  /*24a0*/  FMUL.FTZ R4, R0, UR10 ;  /* 0x0000000a00047c20 */ /* 0x000fe20008410000 */
[----:B------:R-:W-:Y:S02]  /*24b0*/  FSEL R52, R52, -INF , P3 ;  /* 0xff80000034347808 */ /* 0x000fe40001800000 */
[----:B------:R-:W-:Y:S02]  /*24c0*/  ISETP.GT.AND P3, PT, R3, 0x40, PT ;  /* 0x000000400300780c */ /* 0x000fe40003f64270 */
[----:B------:R-:W-:Y:S02]  /*24d0*/  FSEL R9, R4, RZ, P4 ;  /* 0x000000ff04097208 */ /* 0x000fe40002000000 */
[----:B------:R-:W-:Y:S02]  /*24e0*/  FMNMX.FTZ R4, R28, R5, !PT ;  /* 0x000000051c047209 */ /* 0x000fe40007810000 */
[----:B------:R-:W-:Y:S01]  /*24f0*/  FSEL R53, R53, -INF , P2 ;  /* 0xff80000035357808 */ /* 0x000fe20001000000 */
[--C-:B------:R-:W-:Y:S01]  /*2500*/  FFMA.FTZ R153, R26, UR10, -R9.reuse ;  /* 0x0000000a1a997c23 */ /* 0x100fe20008010809 */
[----:B------:R-:W-:Y:S01]  /*2510*/  FMNMX.FTZ R5, R29, R4, !PT ;  /* 0x000000041d057209 */ /* 0x000fe20007810000 */
[--C-:B------:R-:W-:Y:S01]  /*2520*/  FFMA.FTZ R27, R27, UR10, -R9.reuse ;  /* 0x0000000a1b1b7c23 */ /* 0x100fe20008010809 */
[----:B------:R-:W-:Y:S01]  /*2530*/  ISETP.GT.AND P2, PT, R3, 0x41, PT ;  /* 0x000000410300780c */ /* 0x000fe20003f44270 */
[--C-:B------:R-:W-:Y:S01]  /*2540*/  FFMA.FTZ R30, R30, UR10, -R9.reuse ;  /* 0x0000000a1e1e7c23 */ /* 0x100fe20008010809 */
[----:B------:R-:W-:Y:S01]  /*2550*/  FMNMX.FTZ R4, R32, R5, !PT ;  /* 0x0000000520047209 */ /* 0x000fe20007810000 */
[----:B------:R-:W-:Y:S01]  /*2560*/  MUFU.EX2 R153, R153 ;  /* 0x0000009900997308 */ /* 0x000fe20000000800 */
        /* <DEDUP_REMOVED lines=23> */
[----:B------:R-:W3:Y:S01]  /*26e0*/  MUFU.EX2 R31, R31 ;  /* 0x0000001f001f7308 */ /* 0x000ee20000000800 */
[----:B------:R-:W-:Y:S01]  /*26f0*/  FSEL R61, R61, -INF , P2 ;  /* 0xff8000003d3d7808 */ /* 0x000fe20001000000 */
[--C-:B------:R-:W-:Y:S01]  /*2700*/  FFMA.FTZ R50, R50, UR10, -R9.reuse ;  /* 0x0000000a32327c23 */ /* 0x100fe20008010809 */
[----:B------:R-:W-:Y:S01]  /*2710*/  FMNMX.FTZ R5, R45, R4, !PT ;  /* 0x000000042d057209 */ /* 0x000fe20007810000 */
[--C-:B------:R-:W-:Y:S01]  /*2720*/  FFMA.FTZ R51, R51, UR10, -R9.reuse ;  /* 0x0000000a33337c23 */ /* 0x100fe20008010809 */
[----:B------:R-:W-:Y:S01]  /*2730*/  ISETP.GT.AND P2, PT, R3, 0x51, PT ;  /* 0x000000510300780c */ /* 0x000fe20003f44270 */
[--C-:B------:R-:W-:Y:S01]  /*2740*/  FFMA.FTZ R54, R54, UR10, -R9.reuse ;  /* 0x0000000a36367c23 */ /* 0x100fe20008010809 */
[----:B------:R-:W-:Y:S01]  /*2750*/  FMNMX.FTZ R4, R48, R5, !PT ;  /* 0x0000000530047209 */ /* 0x000fe20007810000 */
[--C-:B------:R-:W-:Y:S01]  /*2760*/  FFMA.FTZ R55, R55, UR10, -R9.reuse ;  /* 0x0000000a37377c23 */ /* 0x100fe20008010809 */
        /* <DEDUP_REMOVED lines=17> */
[----:B------:R-:W-:Y:S01]  /*2880*/  FFMA.FTZ R9, R71, UR10, -R9 ;  /* 0x0000000a47097c23 */ /* 0x000fe20008010809 */
[----:B------:R-:W-:-:S02]  /*2890*/  FMNMX.FTZ R5, R57, R4, !PT ;  /* 0x0000000439057209 */ /* 0x000fc40007810000 */
[----:B------:R-:W-:Y:S02]  /*28a0*/  FSEL R69, R69, -INF , P2 ;  /* 0xff80000045457808 */ /* 0x000fe40001000000 */
[----:B------:R-:W-:Y:S01]  /*28b0*/  FMNMX.FTZ R4, R60, R5, !PT ;  /* 0x000000053c047209 */ /* 0x000fe20007810000 */
[----:B------:R-:W4:Y:S01]  /*28c0*/  MUFU.EX2 R35, R35 ;  /* 0x0000002300237308 */ /* 0x000f220000000800 */
[----:B---3--:R-:W-:Y:S02]  /*28d0*/  F2FP.F16.F32.PACK_AB R155, R31, R30 ;  /* 0x0000001e1f9b723e */ /* 0x008fe400000000ff */
[----:B------:R-:W-:-:S04]  /*28e0*/  FMNMX.FTZ R5, R61, R4, !PT ;  /* 0x000000043d057209 */ /* 0x000fc80007810000 */
[----:B------:R-:W-:Y:S01]  /*28f0*/  FMNMX.FTZ R4, R64, R5, !PT ;  /* 0x0000000540047209 */ /* 0x000fe20007810000 */
[----:B------:R3:W-:Y:S03]  /*2900*/  MUFU.EX2 R175, R9 ;  /* 0x0000000900af7308 */ /* 0x0007e60000000800 */
[----:B------:R-:W-:-:S04]  /*2910*/  FMNMX.FTZ R3, R65, R4, !PT ;  /* 0x0000000441037209 */ /* 0x000fc80007810000 */
[----:B------:R-:W-:Y:S01]  /*2920*/  FMNMX.FTZ R4, R68, R3, !PT ;  /* 0x0000000344047209 */ /* 0x000fe20007810000 */
[----:B------:R-:W-:Y:S01]  /*2930*/  MUFU.EX2 R38, R38 ;  /* 0x0000002600267308 */ /* 0x000fe20000000800 */
[----:B---3--:R-:W-:Y:S01]  /*2940*/  FADD.FTZ R9, R153, R10 ;  /* 0x0000000a99097221 */ /* 0x008fe20000010000 */
[----:B------:R-:W-:Y:S02]  /*2950*/  F2FP.F16.F32.PACK_AB R153, R10, R153 ;  /* 0x000000990a99723e */ /* 0x000fe400000000ff */
[----:B------:R-:W-:Y:S02]  /*2960*/  FMNMX.FTZ R4, R69, R4, !PT ;  /* 0x0000000445047209 */ /* 0x000fe40007810000 */
[----:B----4-:R-:W-:Y:S02]  /*2970*/  F2FP.F16.F32.PACK_AB R157, R35, R34 ;  /* 0x00000022239d723e */ /* 0x010fe400000000ff */
[----:B------:R-:W3:Y:S01]  /*2980*/  MUFU.EX2 R39, R39 ;  /* 0x0000002700277308 */ /* 0x000ee20000000800 */
[----:B------:R-:W4:Y:S07]  /*2990*/  SHFL.BFLY PT, R3, R4, 0x2, 0x1f ;  /* 0x0c401f0004037f89 */ /* 0x000f2e00000e0000 */
[----:B------:R-:W-:Y:S08]  /*29a0*/  MUFU.EX2 R42, R42 ;  /* 0x0000002a002a7308 */ /* 0x000ff00000000800 */
[----:B------:R-:W5:Y:S01]  /*29b0*/  MUFU.EX2 R43, R43 ;  /* 0x0000002b002b7308 */ /* 0x000f620000000800 */
[----:B---3--:R-:W-:-:S07]  /*29c0*/  F2FP.F16.F32.PACK_AB R159, R39, R38 ;  /* 0x00000026279f723e */ /* 0x008fce00000000ff */
[----:B------:R-:W-:Y:S01]  /*29d0*/  MUFU.EX2 R46, R46 ;  /* 0x0000002e002e7308 */ /* 0x000fe20000000800 */
[----:B----4-:R-:W-:-:S05]  /*29e0*/  FMNMX.FTZ R5, R4, R3, !PT ;  /* 0x0000000304057209 */ /* 0x010fca0007810000 */
[----:B------:R-:W3:Y:S02]  /*29f0*/  SHFL.BFLY PT, R4, R5, 0x1, 0x1f ;  /* 0x0c201f0005047f89 */ /* 0x000ee400000e0000 */
[----:B------:R-:W4:Y:S01]  /*2a00*/  MUFU.EX2 R47, R47 ;  /* 0x0000002f002f7308 */ /* 0x000f220000000800 */
[----:B-----5:R-:W-:-:S07]  /*2a10*/  F2FP.F16.F32.PACK_AB R161, R43, R42 ;  /* 0x0000002a2ba1723e */ /* 0x020fce00000000ff */
[----:B------:R-:W-:Y:S08]  /*2a20*/  MUFU.EX2 R50, R50 ;  /* 0x0000003200327308 */ /* 0x000ff00000000800 */
[----:B------:R-:W-:Y:S01]  /*2a30*/  MUFU.EX2 R51, R51 ;  /* 0x0000003300337308 */ /* 0x000fe20000000800 */
[----:B----4-:R-:W-:Y:S02]  /*2a40*/  F2FP.F16.F32.PACK_AB R163, R47, R46 ;  /* 0x0000002e2fa3723e */ /* 0x010fe400000000ff */
[----:B---3--:R-:W-:-:S05]  /*2a50*/  FMNMX.FTZ R3, R5, R4, !PT ;  /* 0x0000000405037209 */ /* 0x008fca0007810000 */
[----:B------:R-:W-:Y:S01]  /*2a60*/  MUFU.EX2 R54, R54 ;  /* 0x0000003600367308 */ /* 0x000fe20000000800 */
[C---:B------:R-:W-:Y:S01]  /*2a70*/  FSETP.NEU.FTZ.AND P2, PT, R3.reuse, -INF , PT ;  /* 0xff8000000300780b */ /* 0x040fe20003f5d000 */
[----:B------:R-:W-:-:S05]  /*2a80*/  FMUL.FTZ R4, R3, UR10 ;  /* 0x0000000a03047c20 */ /* 0x000fca0008410000 */
[----:B------:R-:W-:Y:S01]  /*2a90*/  FSEL R5, R4, RZ, P2 ;  /* 0x000000ff04057208 */ /* 0x000fe20001000000 */
[----:B------:R-:W-:Y:S01]  /*2aa0*/  FADD.FTZ R4, R30, R9 ;  /* 0x000000091e047221 */ /* 0x000fe20000010000 */
[----:B--2---:R-:W-:Y:S01]  /*2ab0*/  LOP3.LUT P2, RZ, R14, 0x7f, RZ, 0xc0, !PT ;  /* 0x0000007f0eff7812 */ /* 0x004fe2000784c0ff */
[----:B------:R-:W-:Y:S01]  /*2ac0*/  MUFU.EX2 R55, R55 ;  /* 0x0000003700377308 */ /* 0x000fe20000000800 */
[----:B------:R-:W-:Y:S01]  /*2ad0*/  SHF.R.U32.HI R14, RZ, 0x7, R14 ;  /* 0x00000007ff0e7819 */ /* 0x000fe2000001160e */
        /* <DEDUP_REMOVED lines=32> */
[--C-:B------:R-:W-:Y:S01]  /*2ce0*/  FFMA.FTZ R68, R68, UR10, -R5.reuse ;  /* 0x0000000a44447c23 */ /* 0x100fe20008010805 */
[----:B------:R-:W-:Y:S01]  /*2cf0*/  FFMA.FTZ R5, R69, UR10, -R5 ;  /* 0x0000000a45057c23 */ /* 0x000fe20008010805 */
[----:B------:R-:W-:-:S02]  /*2d00*/  F2FP.F16.F32.PACK_AB R165, R51, R50 ;  /* 0x0000003233a5723e */ /* 0x000fc400000000ff */
[----:B------:R-:W-:Y:S02]  /*2d10*/  F2FP.F16.F32.PACK_AB R167, R55, R54 ;  /* 0x0000003637a7723e */ /* 0x000fe400000000ff */
[----:B------:R-:W2:Y:S01]  /*2d20*/  MUFU.EX2 R32, R32 ;  /* 0x0000002000207308 */ /* 0x000ea20000000800 */
[----:B---3--:R-:W-:Y:S01]  /*2d30*/  FADD.FTZ R4, R28, R9 ;  /* 0x000000091c047221 */ /* 0x008fe20000010000 */
[----:B------:R-:W-:Y:S01]  /*2d40*/  IADD3 R9, -R14, 0xb, RZ ;  /* 0x0000000b0e097810 */ /* 0x000fe20007ffe1ff */
[----:B------:R-:W-:Y:S01]  /*2d50*/  FADD.FTZ R14, R42, R15 ;  /* 0x0000000f2a0e7221 */ /* 0x000fe20000010000 */
[----:B------:R-:W-:-:S03]  /*2d60*/  F2FP.F16.F32.PACK_AB R152, R25, R24 ;  /* 0x000000181998723e */ /* 0x000fc600000000ff */
[----:B------:R-:W-:Y:S01]  /*2d70*/  FADD.FTZ R15, R43, R14 ;  /* 0x0000000e2b0f7221 */ /* 0x000fe20000010000 */
[----:B------:R-:W3:Y:S01]  /*2d80*/  MUFU.EX2 R33, R33 ;  /* 0x0000002100217308 */ /* 0x000ee20000000800 */
[C---:B----4-:R-:W-:Y:S01]  /*2d90*/  FADD.FTZ R13, R29.reuse, R4 ;  /* 0x000000041d0d7221 */ /* 0x050fe20000010000 */
[----:B------:R-:W-:Y:S02]  /*2da0*/  @!P2 VIADD R4, R6, 0x22840 ;  /* 0x000228400604a836 */ /* 0x000fe40000000000 */
[----:B------:R-:W-:Y:S01]  /*2db0*/  FADD.FTZ R14, R46, R15 ;  /* 0x0000000f2e0e7221 */ /* 0x000fe20000010000 */
[----:B------:R-:W-:Y:S02]  /*2dc0*/  F2FP.F16.F32.PACK_AB R154, R29, R28 ;  /* 0x0000001c1d9a723e */ /* 0x000fe400000000ff */
[----:B------:R-:W-:Y:S01]  /*2dd0*/  @!P2 PRMT R4, RZ, 0x654, R4 ;  /* 0x00000654ff04a816 */ /* 0x000fe20000000004 */
[----:B------:R-:W4:Y:S01]  /*2de0*/  MUFU.EX2 R36, R36 ;  /* 0x0000002400247308 */ /* 0x000f220000000800 */
[----:B--2---:R-:W-:Y:S01]  /*2df0*/  FADD.FTZ R12, R32, R13 ;  /* 0x0000000d200c7221 */ /* 0x004fe20000010000 */
[----:B------:R2:W-:Y:S06]  /*2e00*/  BAR.ARV R9, 0x100 ;  /* 0x000400090000751d */ /* 0x0005ec0000002000 */
[----:B------:R-:W5:Y:S01]  /*2e10*/  MUFU.EX2 R37, R37 ;  /* 0x0000002500257308 */ /* 0x000f620000000800 */
[----:B---3--:R-:W-:Y:S01]  /*2e20*/  FADD.FTZ R13, R33, R12 ;  /* 0x0000000c210d7221 */ /* 0x008fe20000010000 */
[----:B------:R-:W-:Y:S01]  /*2e30*/  FADD.FTZ R15, R47, R14 ;  /* 0x0000000e2f0f7221 */ /* 0x000fe20000010000 */
[----:B------:R3:W-:Y:S01]  /*2e40*/  @!P2 SYNCS.ARRIVE.TRANS64.RED.A1T0 RZ, [R4+URZ], RZ ;  /* 0x000000ff04ffa9a7 */ /* 0x0007e2000810043f */
[----:B------:R-:W-:-:S04]  /*2e50*/  F2FP.F16.F32.PACK_AB R156, R33, R32 ;  /* 0x00000020219c723e */ /* 0x000fc800000000ff */
        /* <DEDUP_REMOVED lines=32> */
[----:B---3--:R-:W-:-:S07]  /*3060*/  FADD.FTZ R10, R62, R15 ;  /* 0x0000000f3e0a7221 */ /* 0x008fce0000010000 */
[----:B------:R-:W3:Y:S01]  /*3070*/  MUFU.EX2 R56, R56 ;  /* 0x0000003800387308 */ /* 0x000ee20000000800 */
[C---:B----4-:R-:W-:Y:S01]  /*3080*/  FADD.FTZ R13, R53.reuse, R4 ;  /* 0x00000004350d7221 */ /* 0x050fe20000010000 */
[----:B------:R-:W-:-:S06]  /*3090*/  F2FP.F16.F32.PACK_AB R166, R53, R52 ;  /* 0x0000003435a6723e */ /* 0x000fcc00000000ff */
[----:B------:R-:W4:Y:S01]  /*30a0*/  MUFU.EX2 R66, R66 ;  /* 0x0000004200427308 */ /* 0x000f220000000800 */
[C---:B-----5:R-:W-:Y:S01]  /*30b0*/  FADD.FTZ R15, R63.reuse, R10 ;  /* 0x0000000a3f0f7221 */ /* 0x060fe20000010000 */
[----:B------:R-:W-:-:S06]  /*30c0*/  F2FP.F16.F32.PACK_AB R171, R63, R62 ;  /* 0x0000003e3fab723e */ /* 0x000fcc00000000ff */
[----:B------:R-:W5:Y:S01]  /*30d0*/  MUFU.EX2 R57, R57 ;  /* 0x0000003900397308 */ /* 0x000f620000000800 */
[----:B---3--:R-:W-:-:S07]  /*30e0*/  FADD.FTZ R4, R56, R13 ;  /* 0x0000000d38047221 */ /* 0x008fce0000010000 */
        /* <DEDUP_REMOVED lines=13> */
[----:B---3--:R-:W-:Y:S01]  /*31c0*/  FADD.FTZ R15, R61, R4 ;  /* 0x000000043d0f7221 */ /* 0x008fe20000010000 */
[C---:B------:R-:W-:Y:S01]  /*31d0*/  FADD.FTZ R4, R175.reuse, R10 ;  /* 0x0000000aaf047221 */ /* 0x040fe20000010000 */
[----:B------:R-:W-:Y:S02]  /*31e0*/  F2FP.F16.F32.PACK_AB R175, R175, R70 ;  /* 0x00000046afaf723e */ /* 0x000fe400000000ff */
[----:B------:R-:W-:-:S03]  /*31f0*/  F2FP.F16.F32.PACK_AB R170, R61, R60 ;  /* 0x0000003c3daa723e */ /* 0x000fc600000000ff */
[----:B------:R-:W3:Y:S01]  /*3200*/  MUFU.EX2 R68, R68 ;  /* 0x0000004400447308 */ /* 0x000ee20000000800 */
[----:B----4-:R-:W-:-:S07]  /*3210*/  FADD.FTZ R10, R64, R15 ;  /* 0x0000000f400a7221 */ /* 0x010fce0000010000 */
[----:B------:R-:W4:Y:S01]  /*3220*/  MUFU.EX2 R13, R5 ;  /* 0x00000005000d7308 */ /* 0x000f220000000800 */
[C---:B-----5:R-:W-:Y:S01]  /*3230*/  FADD.FTZ R15, R65.reuse, R10 ;  /* 0x0000000a410f7221 */ /* 0x060fe20000010000 */
[----:B------:R-:W-:-:S03]  /*3240*/  F2FP.F16.F32.PACK_AB R172, R65, R64 ;  /* 0x0000004041ac723e */ /* 0x000fc600000000ff */
[----:B---3--:R-:W-:-:S04]  /*3250*/  FADD.FTZ R10, R68, R15 ;  /* 0x0000000f440a7221 */ /* 0x008fc80000010000 */
[C---:B----4-:R-:W-:Y:S01]  /*3260*/  FADD.FTZ R5, R13.reuse, R10 ;  /* 0x0000000a0d057221 */ /* 0x050fe20000010000 */
[----:B------:R-:W-:Y:S01]  /*3270*/  F2FP.F16.F32.PACK_AB R174, R13, R68 ;  /* 0x000000440dae723e */ /* 0x000fe200000000ff */
[----:B--2---:R-:W-:Y:S06]  /*3280*/  @!P0 BRA `(.L_x_13233) ;  /* 0x0000000000048947 */ /* 0x004fec0003800000 */
[----:B------:R-:W-:Y:S01]  /*3290*/  BPT.TRAP 0x1 ;  /* 0x000000040000795c */ /* 0x000fe20000300000 */
.L_x_13233:
[----:B------:R2:W3:Y:S01]  /*32a0*/  SYNCS.PHASECHK.TRANS64.TRYWAIT P3, [R6+URZ+0x22850], R11 ;  /* 0x0228500b060075a7 */ /* 0x0004e2000806017f */
[----:B------:R-:W-:Y:S05]  /*32b0*/  @!P0 BRA `(.L_x_13234) ;  /* 0x0000000000048947 */ /* 0x000fea0003800000 */
[----:B------:R-:W-:Y:S01]  /*32c0*/  BPT.TRAP 0x1 ;  /* 0x000000040000795c */ /* 0x000fe20000300000 */
.L_x_13234:
[----:B---3--:R-:W-:Y:S05]  /*32d0*/  @P3 BRA `(.L_x_13235) ;  /* 0x0000000000083947 */ /* 0x008fea0003800000 */
[----:B------:R-:W3:Y:S02]  /*32e0*/  SYNCS.PHASECHK.TRANS64.TRYWAIT P3, [R6+URZ+0x22850], R11 ;  /* 0x0228500b060075a7 */ /* 0x000ee4000806017f */
[----:B---3--:R-:W-:Y:S05]  /*32f0*/  @!P3 BRA `(.L_x_13236) ;  /* 0x000000c00070b947 */ /* 0x008fea0003800000 */
.L_x_13235:
[----:B------:R-:W-:Y:S01]  /*3300*/  R2UR UR6, R7 ;  /* 0x00000000070672ca */ /* 0x000fe200000e0000 */
[----:B------:R4:W-:Y:S01]  /*3310*/  BAR.SYNC.DEFER_BLOCKING R8, 0x100 ;  /* 0x000400080000751d */ /* 0x0009e20000010000 */
[----:B------:R-:W-:Y:S01]  /*3320*/  UIMAD UR14, UR43, UR14, -UR15 ;  /* 0x0000000e2b0e72a4 */ /* 0x000fe2000f8e0a0f */
[----:B0123--:R-:W-:Y:S01]  /*3330*/  @!P2 VIADD R6, R6, 0x22860 ;  /* 0x000228600606a836 */ /* 0x00ffe20000000000 */
[----:B------:R-:W-:-:S03]  /*3340*/  UIADD3 UR23, UR41, -0x2, URZ ;  /* 0xfffffffe29177890 */ /* 0x000fc6000fffe03f */
[----:B------:R-:W-:Y:S01]  /*3350*/  UMOV UR7, 0x40000040 ;  /* 0x4000004000077882 */ /* 0x000fe20000000000 */
[----:B------:R-:W-:Y:S01]  /*3360*/  @UP0 ULDC UR18, c[0x0][0x450] ;  /* 0x0001140000120ab9 */ /* 0x000fe20000000800 */
[----:B------:R-:W-:-:S04]  /*3370*/  @!P2 PRMT R6, RZ, 0x654, R6 ;  /* 0x00000654ff06a816 */ /* 0x000fc80000000006 */
        /* <DEDUP_REMOVED lines=43> */
[----:B------:R-:W-:-:S04]  /*3630*/  UIMAD.WIDE UR6, UR6, 0x2aaaaaab, URZ ;  /* 0x2aaaaaab060678a5 */ /* 0x000fc8000f8e023f */
[----:B------:R-:W-:-:S04]  /*3640*/  USHF.R.U32.HI UR6, URZ, 0x1f, UR7 ;  /* 0x0000001f3f067899 */ /* 0x000fc80008011607 */
[----:B------:R-:W-:-:S04]  /*3650*/  ULEA.HI.SX32 UR6, UR7, UR6, 0x1c ;  /* 0x0000000607067291 */ /* 0x000fc8000f8fe23f */
[----:B------:R-:W-:-:S04]  /*3660*/  UISETP.LT.AND UP1, UPT, URZ, UR6, UPT ;  /* 0x000000063f00728c */ /* 0x000fc8000bf21270 */
[----:B------:R-:W-:-:S04]  /*3670*/  USEL UR22, URZ, UR6, !UP1 ;  /* 0x000000063f167287 */ /* 0x000fc8000c800000 */
[----:B------:R-:W-:-:S06]  /*3680*/  UISETP.GE.AND UP1, UPT, UR23, UR22, UPT ;  /* 0x000000161700728c */ /* 0x000fcc000bf26270 */
[----:B------:R-:W-:Y:S01]  /*3690*/  PLOP3.LUT P3, PT, PT, PT, UP1, 0x80, 0x0 ;  /* 0x000000000000781c */ /* 0x000fe20003f6f018 */
[----:B------:R-:W-:Y:S02]  /*36a0*/  WARPGROUP.DEPBAR.LE gsb0, 0x0 ;  /* 0x00008000000079c5 */ /* 0x000fe40000010000 */
[----:B------:R4:W-:Y:S10]  /*36b0*/  @!P2 SYNCS.ARRIVE.TRANS64.RED.A1T0 RZ, [R6+URZ], RZ ;  /* 0x000000ff06ffa9a7 */ /* 0x0009f4000810043f */
[----:B----4-:R-:W-:Y:S05]  /*36c0*/  @!P3 BRA `(.L_x_13237) ;  /* 0x000000240028b947 */ /* 0x010fea0003800000 */
[----:B------:R-:W-:Y:S01]  /*36d0*/  IMAD.MOV.U32 R7, RZ, RZ, R0 ;  /* 0x000000ffff077224 */ /* 0x000fe200078e0000 */
[----:B------:R-:W-:Y:S01]  /*36e0*/  ULDC UR25, c[0x0][0x288] ;  /* 0x0000a20000197ab9 */ /* 0x000fe20000000800 */
[----:B------:R-:W-:Y:S01]  /*36f0*/  IMAD.MOV.U32 R8, RZ, RZ, R3 ;  /* 0x000000ffff087224 */ /* 0x000fe200078e0003 */
[----:B------:R-:W-:-:S06]  /*3700*/  ULDC UR24, c[0x0][0x988] ;  /* 0x0002620000187ab9 */ /* 0x000fcc0000000800 */
.L_x_13246:
[----:B------:R-:W-:-:S04]  /*3710*/  UIADD3 UR36, UR36, 0x1, URZ ;  /* 0x0000000124247890 */ /* 0x000fc8000fffe03f */
[----:B------:R-:W-:-:S04]  /*3720*/  UISETP.NE.AND UP1, UPT, UR36, 0x2, UPT ;  /* 0x000000022400788c */ /* 0x000fc8000bf25270 */
[----:B------:R-:W-:Y:S02]  /*3730*/  USEL UR6, URZ, 0x1, UP1 ;  /* 0x000000013f067887 */ /* 0x000fe40008800000 */
[----:B------:R-:W-:Y:S02]  /*3740*/  USEL UR36, UR36, URZ, UP1 ;  /* 0x0000003f24247287 */ /* 0x000fe40008800000 */
[----:B------:R-:W-:Y:S01]  /*3750*/  ULOP3.LUT UR37, UR37, UR6, URZ, 0x3c, !UPT ;  /* 0x0000000625257292 */ /* 0x000fe2000f8e3c3f */
[----:B0-----:R-:W-:Y:S11]  /*3760*/  @!P0 BRA `(.L_x_13238) ;  /* 0x0000000000048947 */ /* 0x001ff60003800000 */
[----:B------:R-:W-:Y:S01]  /*3770*/  BPT.TRAP 0x1 ;  /* 0x000000040000795c */ /* 0x000fe20000300000 */
.L_x_13238:
        /* <DEDUP_REMOVED lines=9> */
.L_x_13239:
[----:B-1----:R-:W-:Y:S05]  /*3810*/  @P3 BRA `(.L_x_13240) ;  /* 0x0000000000083947 */ /* 0x002fea0003800000 */
[----:B------:R-:W1:Y:S02]  /*3820*/  SYNCS.PHASECHK.TRANS64.TRYWAIT P3, [UR26+0x22830], R6 ;  /* 0x02283006ff0075a7 */ /* 0x000e64000806015a */
[----:B-1----:R-:W-:Y:S05]  /*3830*/  @!P3 BRA `(.L_x_13241) ;  /* 0x000000bc0034b947 */ /* 0x002fea0003800000 */
.L_x_13240:
[----:B------:R-:W-:Y:S01]  /*3840*/  UIMAD UR6, UR36, 0x300, UR20 ;  /* 0x00000300240678a4 */ /* 0x000fe2000f8e0214 */
[----:B------:R-:W-:Y:S01]  /*3850*/  WARPGROUP.ARRIVE ;  /* 0x00000000000079c5 */ /* 0x000fe20000000000 */
[----:B------:R-:W-:Y:S01]  /*3860*/  UMOV UR7, 0x40000040 ;  /* 0x4000004000077882 */ /* 0x000fe20000000000 */
[----:B------:R-:W-:Y:S01]  /*3870*/  UMOV UR11, 0x40000040 ;  /* 0x40000040000b7882 */ /* 0x000fe20000000000 */
[----:B------:R-:W-:Y:S01]  /*3880*/  UIADD3 UR10, UR6, 0x2, URZ ;  /* 0x00000002060a7890 */ /* 0x000fe2000fffe03f */
[----:B------:R-:W-:Y:S01]  /*3890*/  VIADD R10, R16, UR44 ;  /* 0x0000002c100a7c36 */ /* 0x000fe20008000000 */
[----:B------:R-:W-:Y:S01]  /*38a0*/  UIADD3 UR14, UR6, 0x4, URZ ;  /* 0x00000004060e7890 */ /* 0x000fe2000fffe03f */
[----:B------:R-:W2:Y:S01]  /*38b0*/  LDC R12, c[0x0][0x2f0] ;  /* 0x0000bc00ff0c7b82 */ /* 0x000ea20000000800 */
[----:B------:R-:W-:Y:S01]  /*38c0*/  UMOV UR15, 0x40000040 ;  /* 0x40000040000f7882 */ /* 0x000fe20000000000 */
[----:B------:R-:W-:Y:S01]  /*38d0*/  HGMMA.64x96x16.F32 R152, gdesc[UR4], RZ, !UPT, gsb0 ;  /* 0x01600000049879f0 */ /* 0x000fe2000c0008ff */
[----:B------:R-:W-:Y:S01]  /*38e0*/  UIADD3 UR18, UR6, 0x6, URZ ;  /* 0x0000000606127890 */ /* 0x000fe2000fffe03f */
[----:B------:R-:W-:Y:S01]  /*38f0*/  IMAD.MOV.U32 R14, RZ, RZ, -0x2 ;  /* 0xfffffffeff0e7424 */ /* 0x000fe200078e00ff */
[----:B------:R-:W-:Y:S01]  /*3900*/  UMOV UR19, 0x40000040 ;  /* 0x4000004000137882 */ /* 0x000fe20000000000 */
[----:B------:R-:W-:Y:S01]  /*3910*/  @UP0 ULDC UR6, c[0x0][0x44c] ;  /* 0x0001130000060ab9 */ /* 0x000fe20000000800 */
[----:B------:R-:W3:Y:S01]  /*3920*/  S2R R202, SR_TID.X ;  /* 0x0000000000ca7919 */ /* 0x000ee20000002100 */
[----:B------:R-:W-:Y:S01]  /*3930*/  @P1 IMAD.HI.U32 R0, R10, UR6, RZ ;  /* 0x000000060a001c27 */ /* 0x000fe2000f8e00ff */
[----:B------:R-:W-:-:S04]  /*3940*/  @UP0 ULDC UR6, c[0x0][0x450] ;  /* 0x0001140000060ab9 */ /* 0x000fc80000000800 */
[----:B------:R-:W-:Y:S01]  /*3950*/  @P1 SHF.R.U32.HI R10, RZ, UR6, R0 ;  /* 0x00000006ff0a1c19 */ /* 0x000fe20008011600 */
[----:B------:R-:W-:Y:S02]  /*3960*/  UMOV UR6, 0x1 ;  /* 0x0000000100067882 */ /* 0x000fe40000000000 */
[----:B------:R-:W-:Y:S02]  /*3970*/  UIMAD UR6, UR23, -0x60, UR6 ;  /* 0xffffffa0170678a4 */ /* 0x000fe4000f8e0206 */
[----:B------:R-:W4:Y:S04]  /*3980*/  SHFL.IDX PT, R0, R10, 0x1, 0x1c1f ;  /* 0x003c1f000a007f89 */ /* 0x000f2800000e0000 */
[----:B------:R-:W-:Y:S01]  /*3990*/  IMAD R21, R17, R14, UR6 ;  /* 0x0000000611157e24 */ /* 0x000fe2000f8e020e */
[----:B------:R-:W5:Y:S03]  /*39a0*/  SHFL.IDX PT, R10, R10, RZ, 0x1c1f ;  /* 0x001c1fff0a0a7589 */ /* 0x000f6600000e0000 */
[----:B--2---:R-:W-:Y:S01]  /*39b0*/  IMAD R21, R12, UR43, R21 ;  /* 0x0000002b0c157c24 */ /* 0x004fe2000f8e0215 */
[----:B---3--:R-:W-:-:S04]  /*39c0*/  SHF.R.U32.HI R202, RZ, 0x7, R202 ;  /* 0x00000007ffca7819 */ /* 0x008fc800000116ca */
[----:B----4-:R-:W-:-:S04]  /*39d0*/  IADD3 R0, R0, -UR25, R21 ;  /* 0x8000001900007c10 */ /* 0x010fc8000fffe015 */
[C---:B------:R-:W-:Y:S02]  /*39e0*/  ISETP.GT.AND P3, PT, R0.reuse, RZ, PT ;  /* 0x000000ff0000720c */ /* 0x040fe40003f64270 */
[----:B------:R-:W-:Y:S02]  /*39f0*/  ISETP.GT.AND P4, PT, R0, 0x1, PT ;  /* 0x000000010000780c */ /* 0x000fe40003f84270 */
[----:B-----5:R-:W-:-:S04]  /*3a00*/  IADD3 R21, R10, -UR25, R21 ;  /* 0x800000190a157c10 */ /* 0x020fc8000fffe015 */
[----:B------:R-:W-:Y:S01]  /*3a10*/  ISETP.GT.AND P5, PT, R21, 0x8, PT ;  /* 0x000000081500780c */ /* 0x000fe20003fa4270 */
        /* <DEDUP_REMOVED lines=22> */
[----:B-1----:R-:W-:Y:S02]  /*3b80*/  FSEL R3, R162, -INF , P3 ;  /* 0xff800000a2037808 */ /* 0x002fe40001800000 */
        /* <DEDUP_REMOVED lines=61> */
[----:B------:R-:W1:Y:S01]  /*3f60*/  SHFL.BFLY PT, R9, R12, 0x2, 0x1f ;  /* 0x0c401f000c097f89 */ /* 0x000e6200000e0000 */
[----:B------:R-:W-:Y:S02]  /*3f70*/  FSEL R153, R153, -INF , P4 ;  /* 0xff80000099997808 */ /* 0x000fe40002000000 */
[----:B------:R-:W-:-:S04]  /*3f80*/  ISETP.GT.AND P5, PT, R21, 0x10, PT ;  /* 0x000000101500780c */ /* 0x000fc80003fa4270 */
[----:B------:R-:W-:Y:S02]  /*3f90*/  FSEL R160, R160, -INF , P5 ;  /* 0xff800000a0a07808 */ /* 0x000fe40002800000 */
[----:B------:R-:W-:-:S04]  /*3fa0*/  ISETP.GT.AND P5, PT, R21, 0x18, PT ;  /* 0x000000181500780c */ /* 0x000fc80003fa4270 */
[----:B------:R-:W-:Y:S02]  /*3fb0*/  FSEL R164, R164, -INF , P5 ;  /* 0xff800000a4a47808 */ /* 0x000fe40002800000 */
[----:B------:R-:W-:-:S04]  /*3fc0*/  ISETP.GT.AND P5, PT, R21, 0x20, PT ;  /* 0x000000201500780c */ /* 0x000fc80003fa4270 */
[----:B------:R-:W-:Y:S02]  /*3fd0*/  FSEL R168, R168, -INF , P5 ;  /* 0xff800000a8a87808 */ /* 0x000fe40002800000 */
[C---:B------:R-:W-:Y:S02]  /*3fe0*/  ISETP.GT.AND P5, PT, R21.reuse, 0x28, PT ;  /* 0x000000281500780c */ /* 0x040fe40003fa4270 */
[----:B-1----:R-:W-:Y:S02]  /*3ff0*/  FMNMX.FTZ R14, R12, R9, !PT ;  /* 0x000000090c0e7209 */ /* 0x002fe40007810000 */
[----:B------:R-:W-:Y:S02]  /*4000*/  FSEL R172, R172, -INF , P5 ;  /* 0xff800000acac7808 */ /* 0x000fe40002800000 */
[----:B------:R-:W-:Y:S01]  /*4010*/  ISETP.GT.AND P5, PT, R21, 0x30, PT ;  /* 0x000000301500780c */ /* 0x000fe20003fa4270 */
[----:B------:R-:W1:Y:S03]  /*4020*/  SHFL.BFLY PT, R9, R14, 0x1, 0x1f ;  /* 0x0c201f000e097f89 */ /* 0x000e6600000e0000 */
[----:B------:R-:W-:-:S02]  /*4030*/  FSEL R176, R176, -INF , P5 ;  /* 0xff800000b0b07808 */ /* 0x000fc40002800000 */
[----:B------:R-:W-:-:S04]  /*4040*/  ISETP.GT.AND P5, PT, R21, 0x38, PT ;  /* 0x000000381500780c */ /* 0x000fc80003fa4270 */
[----:B------:R-:W-:Y:S02]  /*4050*/  FSEL R180, R180, -INF , P5 ;  /* 0xff800000b4b47808 */ /* 0x000fe40002800000 */
[----:B------:R-:W-:-:S04]  /*4060*/  ISETP.GT.AND P5, PT, R21, 0x40, PT ;  /* 0x000000401500780c */ /* 0x000fc80003fa4270 */
[----:B------:R-:W-:Y:S02]  /*4070*/  FSEL R184, R184, -INF , P5 ;  /* 0xff800000b8b87808 */ /* 0x000fe40002800000 */
[----:B------:R-:W-:-:S04]  /*4080*/  ISETP.GT.AND P5, PT, R21, 0x48, PT ;  /* 0x000000481500780c */ /* 0x000fc80003fa4270 */
[----:B------:R-:W-:Y:S02]  /*4090*/  FSEL R188, R188, -INF , P5 ;  /* 0xff800000bcbc7808 */ /* 0x000fe40002800000 */
[----:B------:R-:W-:Y:S02]  /*40a0*/  ISETP.GT.AND P5, PT, R21, 0x50, PT ;  /* 0x000000501500780c */ /* 0x000fe40003fa4270 */
[----:B-1----:R-:W-:Y:S02]  /*40b0*/  FMNMX.FTZ R0, R14, R9, !PT ;  /* 0x000000090e007209 */ /* 0x002fe40007810000 */
[----:B------:R-:W-:Y:S02]  /*40c0*/  FSEL R9, R152, -INF , P3 ;  /* 0xff80000098097808 */ /* 0x000fe40001800000 */
[C---:B------:R-:W-:Y:S01]  /*40d0*/  FSETP.NEU.FTZ.AND P4, PT, R0.reuse, -INF , PT ;  /* 0xff8000000000780b */ /* 0x040fe20003f9d000 */
[----:B------:R-:W-:Y:S01]  /*40e0*/  FMUL.FTZ R12, R0, UR10 ;  /* 0x0000000a000c7c20 */ /* 0x000fe20008410000 */
[----:B------:R-:W-:-:S02]  /*40f0*/  FMNMX.FTZ R10, R9, R8, !PT ;  /* 0x00000008090a7209 */ /* 0x000fc40007810000 */
[----:B------:R-:W-:Y:S02]  /*4100*/  ISETP.GT.AND P3, PT, R21, 0x9, PT ;  /* 0x000000091500780c */ /* 0x000fe40003f64270 */
[----:B------:R-:W-:Y:S02]  /*4110*/  FMNMX.FTZ R15, R153, R10, !PT ;  /* 0x0000000a990f7209 */ /* 0x000fe40007810000 */
[----:B------:R-:W-:Y:S02]  /*4120*/  FSEL R10, R12, RZ, P4 ;  /* 0x000000ff0c0a7208 */ /* 0x000fe40002000000 */
[----:B------:R-:W-:Y:S02]  /*4130*/  FSEL R157, R157, -INF , P3 ;  /* 0xff8000009d9d7808 */ /* 0x000fe40001800000 */
        /* <DEDUP_REMOVED lines=15> */
[----:B------:R1:W-:Y:S01]  /*4230*/  MUFU.EX2 R12, R20 ;  /* 0x00000014000c7308 */ /* 0x0003e20000000800 */
[----:B------:R-:W-:Y:S01]  /*4240*/  FMNMX.FTZ R14, R164, R15, !PT ;  /* 0x0000000fa40e7209 */ /* 0x000fe20007810000 */
[--C-:B------:R-:W-:Y:S01]  /*4250*/  FFMA.FTZ R15, R170, UR10, -R10.reuse ;  /* 0x0000000aaa0f7c23 */ /* 0x100fe2000801080a */
[----:B------:R-:W-:Y:S01]  /*4260*/  ISETP.GT.AND P3, PT, R21, 0x21, PT ;  /* 0x000000211500780c */ /* 0x000fe20003f64270 */
[--C-:B------:R-:W-:Y:S01]  /*4270*/  FFMA.FTZ R11, R11, UR10, -R10.reuse ;  /* 0x0000000a0b0b7c23 */ /* 0x100fe2000801080a */
[----:B------:R-:W-:Y:S01]  /*4280*/  FMNMX.FTZ R13, R165, R14, !PT ;  /* 0x0000000ea50d7209 */ /* 0x000fe20007810000 */
[----:B------:R-:W-:Y:S01]  /*4290*/  FFMA.FTZ R195, R195, UR10, -R10 ;  /* 0x0000000ac3c37c23 */ /* 0x000fe2000801080a */
[----:B------:R-:W-:Y:S01]  /*42a0*/  FSEL R169, R169, -INF , P3 ;  /* 0xff800000a9a97808 */ /* 0x000fe20001800000 */
[----:B------:R-:W-:Y:S01]  /*42b0*/  MUFU.EX2 R155, R155 ;  /* 0x0000009b009b7308 */ /* 0x000fe20000000800 */
[----:B------:R-:W-:-:S02]  /*42c0*/  FMNMX.FTZ R14, R168, R13, !PT ;  /* 0x0000000da80e7209 */ /* 0x000fc40007810000 */
[----:B------:R-:W-:Y:S02]  /*42d0*/  ISETP.GT.AND P3, PT, R21, 0x29, PT ;  /* 0x000000291500780c */ /* 0x000fe40003f64270 */
[----:B------:R-:W-:Y:S02]  /*42e0*/  FMNMX.FTZ R13, R169, R14, !PT ;  /* 0x0000000ea90d7209 */ /* 0x000fe40007810000 */
[----:B------:R-:W-:Y:S01]  /*42f0*/  FSEL R173, R173, -INF , P3 ;  /* 0xff800000adad7808 */ /* 0x000fe20001800000 */
[----:B------:R2:W-:Y:S01]  /*4300*/  MUFU.EX2 R14, R159 ;  /* 0x0000009f000e7308 */ /* 0x0005e20000000800 */
[----:B-1----:R-:W-:Y:S01]  /*4310*/  FMNMX.FTZ R20, R172, R13, !PT ;  /* 0x0000000dac147209 */ /* 0x002fe20007810000 */
[----:B------:R-:W-:Y:S01]  /*4320*/  FFMA.FTZ R13, R3, UR10, -R10 ;  /* 0x0000000a030d7c23 */ /* 0x000fe2000801080a */
[----:B------:R-:W-:Y:S02]  /*4330*/  ISETP.GT.AND P3, PT, R21, 0x31, PT ;  /* 0x000000311500780c */ /* 0x000fe40003f64270 */
[----:B------:R-:W-:-:S02]  /*4340*/  FMNMX.FTZ R3, R173, R20, !PT ;  /* 0x00000014ad037209 */ /* 0x000fc40007810000 */
[----:B------:R-:W-:Y:S01]  /*4350*/  FSEL R177, R177, -INF , P3 ;  /* 0xff800000b1b17808 */ /* 0x000fe20001800000 */
[----:B------:R-:W-:Y:S01]  /*4360*/  MUFU.EX2 R11, R11 ;  /* 0x0000000b000b7308 */ /* 0x000fe20000000800 */
[----:B------:R-:W-:Y:S01]  /*4370*/  FMNMX.FTZ R20, R176, R3, !PT ;  /* 0x00000003b0147209 */ /* 0x000fe20007810000 */
[--C-:B--2---:R-:W-:Y:S01]  /*4380*/  FFMA.FTZ R159, R166, UR10, -R10.reuse ;  /* 0x0000000aa69f7c23 */ /* 0x104fe2000801080a */
[----:B------:R-:W-:Y:S01]  /*4390*/  ISETP.GT.AND P3, PT, R21, 0x39, PT ;  /* 0x000000391500780c */ /* 0x000fe20003f64270 */
[--C-:B------:R-:W-:Y:S01]  /*43a0*/  FFMA.FTZ R166, R183, UR10, -R10.reuse ;  /* 0x0000000ab7a67c23 */ /* 0x100fe2000801080a */
[----:B------:R-:W-:Y:S01]  /*43b0*/  FMNMX.FTZ R3, R177, R20, !PT ;  /* 0x00000014b1037209 */ /* 0x000fe20007810000 */
[----:B------:R-:W-:Y:S01]  /*43c0*/  FFMA.FTZ R183, R199, UR10, -R10 ;  /* 0x0000000ac7b77c23 */ /* 0x000fe2000801080a */
[----:B------:R-:W-:Y:S01]  /*43d0*/  FSEL R181, R181, -INF , P3 ;  /* 0xff800000b5b57808 */ /* 0x000fe20001800000 */
[----:B------:R1:W-:Y:S01]  /*43e0*/  MUFU.EX2 R20, R163 ;  /* 0x000000a300147308 */ /* 0x0003e20000000800 */
[----:B------:R-:W-:-:S02]  /*43f0*/  FMNMX.FTZ R152, R180, R3, !PT ;  /* 0x00000003b4987209 */ /* 0x000fc40007810000 */
[----:B------:R-:W-:Y:S02]  /*4400*/  ISETP.GT.AND P3, PT, R21, 0x41, PT ;  /* 0x000000411500780c */ /* 0x000fe40003f64270 */
[----:B------:R-:W-:Y:S02]  /*4410*/  FMNMX.FTZ R3, R181, R152, !PT ;  /* 0x00000098b5037209 */ /* 0x000fe40007810000 */
[----:B------:R-:W-:Y:S01]  /*4420*/  FSEL R185, R185, -INF , P3 ;  /* 0xff800000b9b97808 */ /* 0x000fe20001800000 */
[----:B------:R-:W-:Y:S01]  /*4430*/  MUFU.EX2 R13, R13 ;  /* 0x0000000d000d7308 */ /* 0x000fe20000000800 */
[----:B------:R-:W-:Y:S01]  /*4440*/  FMNMX.FTZ R152, R184, R3, !PT ;  /* 0x00000003b8987209 */ /* 0x000fe20007810000 */
[--C-:B-1----:R-:W-:Y:S01]  /*4450*/  FFMA.FTZ R163, R174, UR10, -R10.reuse ;  /* 0x0000000aaea37c23 */ /* 0x102fe2000801080a */
[----:B------:R-:W-:Y:S01]  /*4460*/  ISETP.GT.AND P3, PT, R21, 0x49, PT ;  /* 0x000000491500780c */ /* 0x000fe20003f64270 */
[----:B------:R-:W-:Y:S01]  /*4470*/  FFMA.FTZ R174, R190, UR10, -R10 ;  /* 0x0000000abeae7c23 */ /* 0x000fe2000801080a */
[----:B------:R-:W-:-:S02]  /*4480*/  FMNMX.FTZ R3, R185, R152, !PT ;  /* 0x00000098b9037209 */ /* 0x000fc40007810000 */
[----:B------:R-:W-:Y:S01]  /*4490*/  FSEL R189, R189, -INF , P3 ;  /* 0xff800000bdbd7808 */ /* 0x000fe20001800000 */
[----:B------:R1:W-:Y:S01]  /*44a0*/  MUFU.EX2 R152, R167 ;  /* 0x000000a700987308 */ /* 0x0003e20000000800 */
[----:B------:R-:W-:Y:S02]  /*44b0*/  FMNMX.FTZ R154, R188, R3, !PT ;  /* 0x00000003bc9a7209 */ /* 0x000fe40007810000 */
[----:B------:R-:W-:Y:S02]  /*44c0*/  ISETP.GT.AND P3, PT, R21, 0x51, PT ;  /* 0x000000511500780c */ /* 0x000fe40003f64270 */
[----:B------:R-:W-:Y:S02]  /*44d0*/  FSEL R192, R192, -INF , P5 ;  /* 0xff800000c0c07808 */ /* 0x000fe40002800000 */
[----:B------:R-:W-:Y:S01]  /*44e0*/  FMNMX.FTZ R3, R189, R154, !PT ;  /* 0x0000009abd037209 */ /* 0x000fe20007810000 */
[----:B------:R-:W-:Y:S01]  /*44f0*/  MUFU.EX2 R159, R159 ;  /* 0x0000009f009f7308 */ /* 0x000fe20000000800 */
[----:B------:R-:W-:Y:S01]  /*4500*/  ISETP.GT.AND P5, PT, R21, 0x58, PT ;  /* 0x000000581500780c */ /* 0x000fe20003fa4270 */
[----:B-1----:R-:W-:Y:S01]  /*4510*/  FFMA.FTZ R167, R182, UR10, -R10 ;  /* 0x0000000ab6a77c23 */ /* 0x002fe2000801080a */
[----:B------:R-:W-:-:S02]  /*4520*/  FSEL R193, R193, -INF , P3 ;  /* 0xff800000c1c17808 */ /* 0x000fc40001800000 */
[----:B------:R-:W-:Y:S02]  /*4530*/  FMNMX.FTZ R154, R192, R3, !PT ;  /* 0x00000003c09a7209 */ /* 0x000fe40007810000 */
[----:B------:R-:W-:Y:S01]  /*4540*/  ISETP.GT.AND P3, PT, R21, 0x59, PT ;  /* 0x000000591500780c */ /* 0x000fe20003f64270 */
[--C-:B------:R-:W-:Y:S01]  /*4550*/  FFMA.FTZ R21, R178, UR10, -R10.reuse ;  /* 0x0000000ab2157c23 */ /* 0x100fe2000801080a */
[----:B------:R-:W-:Y:S01]  /*4560*/  FSEL R196, R196, -INF , P5 ;  /* 0xff800000c4c47808 */ /* 0x000fe20002800000 */
[----:B------:R-:W-:Y:S01]  /*4570*/  FFMA.FTZ R178, R194, UR10, -R10 ;  /* 0x0000000ac2b27c23 */ /* 0x000fe2000801080a */
[----:B------:R-:W-:Y:S01]  /*4580*/  FMNMX.FTZ R3, R193, R154, !PT ;  /* 0x0000009ac1037209 */ /* 0x000fe20007810000 */
[----:B------:R-:W-:Y:S01]  /*4590*/  MUFU.EX2 R15, R15 ;  /* 0x0000000f000f7308 */ /* 0x000fe20000000800 */
[----:B------:R-:W-:Y:S02]  /*45a0*/  FSEL R197, R197, -INF , P3 ;  /* 0xff800000c5c57808 */ /* 0x000fe40001800000 */
[----:B------:R-:W-:-:S04]  /*45b0*/  FMNMX.FTZ R158, R196, R3, !PT ;  /* 0x00000003c49e7209 */ /* 0x000fc80007810000 */
[----:B------:R-:W-:Y:S01]  /*45c0*/  FMNMX.FTZ R3, R197, R158, !PT ;  /* 0x0000009ec5037209 */ /* 0x000fe20007810000 */
[----:B------:R1:W-:Y:S01]  /*45d0*/  MUFU.EX2 R154, R171 ;  /* 0x000000ab009a7308 */ /* 0x0003e20000000800 */
[--C-:B------:R-:W-:Y:S01]  /*45e0*/  FFMA.FTZ R158, R175, UR10, -R10.reuse ;  /* 0x0000000aaf9e7c23 */ /* 0x100fe2000801080a */
[--C-:B------:R-:W-:Y:S02]  /*45f0*/  FFMA.FTZ R175, R191, UR10, -R10.reuse ;  /* 0x0000000abfaf7c23 */ /* 0x100fe4000801080a */
[----:B------:R-:W2:Y:S04]  /*4600*/  SHFL.BFLY PT, R170, R3, 0x2, 0x1f ;  /* 0x0c401f0003aa7f89 */ /* 0x000ea800000e0000 */
[----:B------:R-:W-:Y:S01]  /*4610*/  MUFU.EX2 R163, R163 ;  /* 0x000000a300a37308 */ /* 0x000fe20000000800 */
[----:B-1----:R-:W-:-:S07]  /*4620*/  FFMA.FTZ R171, R187, UR10, -R10 ;  /* 0x0000000abbab7c23 */ /* 0x002fce000801080a */
[----:B------:R-:W-:Y:S08]  /*4630*/  MUFU.EX2 R158, R158 ;  /* 0x0000009e009e7308 */ /* 0x000ff00000000800 */
[----:B------:R-:W-:Y:S01]  /*4640*/  MUFU.EX2 R21, R21 ;  /* 0x0000001500157308 */ /* 0x000fe20000000800 */
[----:B--2---:R-:W-:Y:S01]  /*4650*/  FMNMX.FTZ R179, R3, R170, !PT ;  /* 0x000000aa03b37209 */ /* 0x004fe20007810000 */
[----:B------:R-:W-:-:S06]  /*4660*/  FFMA.FTZ R170, R186, UR10, -R10 ;  /* 0x0000000abaaa7c23 */ /* 0x000fcc000801080a */
[----:B------:R-:W-:Y:S01]  /*4670*/  MUFU.EX2 R162, R162 ;  /* 0x000000a200a27308 */ /* 0x000fe20000000800 */
[----:B------:R-:W1:Y:S07]  /*4680*/  SHFL.BFLY PT, R182, R179, 0x1, 0x1f ;  /* 0x0c201f00b3b67f89 */ /* 0x000e6e00000e0000 */
[----:B------:R-:W-:Y:S08]  /*4690*/  MUFU.EX2 R167, R167 ;  /* 0x000000a700a77308 */ /* 0x000ff00000000800 */
[----:B------:R-:W-:Y:S08]  /*46a0*/  MUFU.EX2 R166, R166 ;  /* 0x000000a600a67308 */ /* 0x000ff00000000800 */
[----:B------:R-:W-:Y:S01]  /*46b0*/  MUFU.EX2 R170, R170 ;  /* 0x000000aa00aa7308 */ /* 0x000fe20000000800 */
[----:B-1----:R-:W-:Y:S01]  /*46c0*/  FMNMX.FTZ R3, R179, R182, !PT ;  /* 0x000000b6b3037209 */ /* 0x002fe20007810000 */
[----:B------:R-:W-:Y:S01]  /*46d0*/  FFMA.FTZ R182, R198, UR10, -R10 ;  /* 0x0000000ac6b67c23 */ /* 0x000fe2000801080a */
[----:B------:R-:W-:-:S02]  /*46e0*/  FSEL R10, R0, RZ, P4 ;  /* 0x000000ff000a7208 */ /* 0x000fc40002000000 */
[C---:B------:R-:W-:Y:S01]  /*46f0*/  FSETP.NEU.FTZ.AND P3, PT, R3.reuse, -INF , PT ;  /* 0xff8000000300780b */ /* 0x040fe20003f7d000 */
[----:B------:R-:W-:Y:S02]  /*4700*/  FMUL.FTZ R190, R3, UR10 ;  /* 0x0000000a03be7c20 */ /* 0x000fe40008410000 */
[----:B------:R-:W-:Y:S01]  /*4710*/  FADD.FTZ R10, -R10, R7 ;  /* 0x000000070a0a7221 */ /* 0x000fe20000010100 */
[----:B------:R1:W-:Y:S02]  /*4720*/  MUFU.EX2 R179, R195 ;  /* 0x000000c300b37308 */ /* 0x0003e40000000800 */
[----:B------:R-:W-:Y:S01]  /*4730*/  FSEL R190, R190, RZ, P3 ;  /* 0x000000ffbebe7208 */ /* 0x000fe20001800000 */
[----:B------:R-:W-:-:S04]  /*4740*/  FMUL.FTZ R10, R10, UR10 ;  /* 0x0000000a0a0a7c20 */ /* 0x000fc80008410000 */
[--C-:B------:R-:W-:Y:S01]  /*4750*/  FFMA.FTZ R187, R9, UR10, -R190.reuse ;  /* 0x0000000a09bb7c23 */ /* 0x100fe200080108be */
[----:B------:R-:W-:Y:S01]  /*4760*/  FSEL R9, R3, RZ, P3 ;  /* 0x000000ff03097208 */ /* 0x000fe20001800000 */
[----:B------:R-:W2:Y:S01]  /*4770*/  MUFU.EX2 R10, R10 ;  /* 0x0000000a000a7308 */ /* 0x000ea20000000800 */
[--C-:B------:R-:W-:Y:S01]  /*4780*/  FFMA.FTZ R186, R153, UR10, -R190.reuse ;  /* 0x0000000a99ba7c23 */ /* 0x100fe200080108be */
[--C-:B------:R-:W-:Y:S01]  /*4790*/  FFMA.FTZ R156, R156, UR10, -R190.reuse ;  /* 0x0000000a9c9c7c23 */ /* 0x100fe200080108be */
[----:B------:R-:W-:Y:S01]  /*47a0*/  FFMA.FTZ R191, R157, UR10, -R190 ;  /* 0x0000000a9dbf7c23 */ /* 0x000fe200080108be */
[----:B------:R-:W-:Y:S01]  /*47b0*/  FADD.FTZ R9, -R9, R8 ;  /* 0x0000000809097221 */ /* 0x000fe20000010100 */
[--C-:B------:R-:W-:Y:S01]  /*47c0*/  FFMA.FTZ R160, R160, UR10, -R190.reuse ;  /* 0x0000000aa0a07c23 */ /* 0x100fe200080108be */
[--C-:B-1----:R-:W-:Y:S01]  /*47d0*/  FFMA.FTZ R195, R161, UR10, -R190.reuse ;  /* 0x0000000aa1c37c23 */ /* 0x102fe200080108be */
[--C-:B------:R-:W-:Y:S01]  /*47e0*/  FFMA.FTZ R164, R164, UR10, -R190.reuse ;  /* 0x0000000aa4a47c23 */ /* 0x100fe200080108be */
[----:B------:R-:W-:Y:S01]  /*47f0*/  FMUL.FTZ R8, R9, UR10 ;  /* 0x0000000a09087c20 */ /* 0x000fe20008410000 */
        /* <DEDUP_REMOVED lines=8> */
[----:B------:R-:W1:Y:S01]  /*4880*/  MUFU.EX2 R8, R8 ;  /* 0x0000000800087308 */ /* 0x000e620000000800 */
[----:B--2---:R-:W-:Y:S01]  /*4890*/  FFMA.FTZ R9, R10, R4, R11 ;  /* 0x000000040a097223 */ /* 0x004fe2000001000b */
[--C-:B------:R-:W-:Y:S01]  /*48a0*/  FFMA.FTZ R176, R176, UR10, -R190.reuse ;  /* 0x0000000ab0b07c23 */ /* 0x100fe200080108be */
[--C-:B------:R-:W-:Y:S01]  /*48b0*/  FFMA.FTZ R192, R192, UR10, -R190.reuse ;  /* 0x0000000ac0c07c23 */ /* 0x100fe200080108be */
[--C-:B------:R-:W-:Y:S01]  /*48c0*/  FFMA.FTZ R193, R193, UR10, -R190.reuse ;  /* 0x0000000ac1c17c23 */ /* 0x100fe200080108be */
[----:B------:R-:W-:Y:S01]  /*48d0*/  FADD.FTZ R4, R12, R9 ;  /* 0x000000090c047221 */ /* 0x000fe20000010000 */
[----:B------:R-:W-:Y:S01]  /*48e0*/  FFMA.FTZ R196, R196, UR10, -R190 ;  /* 0x0000000ac4c47c23 */ /* 0x000fe200080108be */
[----:B------:R-:W-:Y:S01]  /*48f0*/  F2FP.F16.F32.PACK_AB R165, R162, R21 ;  /* 0x00000015a2a5723e */ /* 0x000fe200000000ff */
[----:B------:R-:W2:Y:S01]  /*4900*/  MUFU.EX2 R186, R186 ;  /* 0x000000ba00ba7308 */ /* 0x000ea20000000800 */
[----:B------:R-:W-:Y:S01]  /*4910*/  FADD.FTZ R9, R155, R4 ;  /* 0x000000049b097221 */ /* 0x000fe20000010000 */
[----:B------:R-:W-:Y:S01]  /*4920*/  F2FP.F16.F32.PACK_AB R155, R14, R155 ;  /* 0x0000009b0e9b723e */ /* 0x000fe200000000ff */
[-C--:B------:R-:W-:Y:S01]  /*4930*/  FMUL.FTZ R26, R26, R10.reuse ;  /* 0x0000000a1a1a7220 */ /* 0x080fe20000410000 */
[-C--:B------:R-:W-:Y:S01]  /*4940*/  FMUL.FTZ R27, R27, R10.reuse ;  /* 0x0000000a1b1b7220 */ /* 0x080fe20000410000 */
[----:B------:R-:W-:Y:S01]  /*4950*/  FADD.FTZ R4, R14, R9 ;  /* 0x000000090e047221 */ /* 0x000fe20000010000 */
[-C--:B------:R-:W-:Y:S01]  /*4960*/  FMUL.FTZ R30, R30, R10.reuse ;  /* 0x0000000a1e1e7220 */ /* 0x080fe20000410000 */
[-C--:B------:R-:W-:Y:S01]  /*4970*/  FMUL.FTZ R31, R31, R10.reuse ;  /* 0x0000000a1f1f7220 */ /* 0x080fe20000410000 */
[----:B------:R-:W3:Y:S01]  /*4980*/  MUFU.EX2 R156, R156 ;  /* 0x0000009c009c7308 */ /* 0x000ee20000000800 */
[----:B-1----:R-:W-:Y:S01]  /*4990*/  FFMA.FTZ R9, R8, R5, R187 ;  /* 0x0000000508097223 */ /* 0x002fe200000100bb */
[----:B------:R-:W-:Y:S01]  /*49a0*/  FADD.FTZ R157, R13, R4 ;  /* 0x000000040d9d7221 */ /* 0x000fe20000010000 */
[----:B------:R-:W-:Y:S01]  /*49b0*/  FFMA.FTZ R5, R180, UR10, -R190 ;  /* 0x0000000ab4057c23 */ /* 0x000fe200080108be */
[-C--:B------:R-:W-:Y:S01]  /*49c0*/  FMUL.FTZ R34, R34, R10.reuse ;  /* 0x0000000a22227220 */ /* 0x080fe20000410000 */
[-C--:B------:R-:W-:Y:S01]  /*49d0*/  FMUL.FTZ R35, R35, R10.reuse ;  /* 0x0000000a23237220 */ /* 0x080fe20000410000 */
[----:B------:R-:W-:Y:S01]  /*49e0*/  FADD.FTZ R180, R20, R157 ;  /* 0x0000009d14b47221 */ /* 0x000fe20000010000 */
[----:B------:R-:W-:Y:S01]  /*49f0*/  FMUL.FTZ R38, R38, R10 ;  /* 0x0000000a26267220 */ /* 0x000fe20000410000 */
[----:B------:R-:W1:Y:S01]  /*4a00*/  MUFU.EX2 R191, R191 ;  /* 0x000000bf00bf7308 */ /* 0x000e620000000800 */
[----:B--2---:R-:W-:Y:S01]  /*4a10*/  FADD.FTZ R153, R186, R9 ;  /* 0x00000009ba997221 */ /* 0x004fe20000010000 */
[----:B------:R-:W-:Y:S01]  /*4a20*/  FADD.FTZ R157, R159, R180 ;  /* 0x000000b49f9d7221 */ /* 0x000fe20000010000 */
[----:B------:R-:W-:Y:S01]  /*4a30*/  IADD3 R9, -R202, 0xb, RZ ;  /* 0x0000000bca097810 */ /* 0x000fe20007ffe1ff */
[--C-:B------:R-:W-:Y:S01]  /*4a40*/  FFMA.FTZ R180, R181, UR10, -R190.reuse ;  /* 0x0000000ab5b47c23 */ /* 0x100fe200080108be */
[--C-:B------:R-:W-:Y:S01]  /*4a50*/  FFMA.FTZ R181, R184, UR10, -R190.reuse ;  /* 0x0000000ab8b57c23 */ /* 0x100fe200080108be */
[----:B------:R-:W-:Y:S01]  /*4a60*/  FADD.FTZ R198, R152, R157 ;  /* 0x0000009d98c67221 */ /* 0x000fe20000010000 */
[----:B------:R-:W-:Y:S01]  /*4a70*/  FFMA.FTZ R184, R185, UR10, -R190 ;  /* 0x0000000ab9b87c23 */ /* 0x000fe200080108be */
[----:B------:R-:W2:Y:S01]  /*4a80*/  MUFU.EX2 R160, R160 ;  /* 0x000000a000a07308 */ /* 0x000ea20000000800 */
[----:B---3--:R-:W-:Y:S01]  /*4a90*/  FADD.FTZ R4, R156, R153 ;  /* 0x000000999c047221 */ /* 0x008fe20000010000 */
[----:B------:R-:W-:Y:S01]  /*4aa0*/  FADD.FTZ R157, R15, R198 ;  /* 0x000000c60f9d7221 */ /* 0x000fe20000010000 */
[--C-:B------:R-:W-:Y:S01]  /*4ab0*/  FFMA.FTZ R185, R188, UR10, -R190.reuse ;  /* 0x0000000abcb97c23 */ /* 0x100fe200080108be */
[--C-:B------:R-:W-:Y:S01]  /*4ac0*/  FFMA.FTZ R188, R189, UR10, -R190.reuse ;  /* 0x0000000abdbc7c23 */ /* 0x100fe200080108be */
[----:B------:R-:W-:Y:S01]  /*4ad0*/  FFMA.FTZ R190, R197, UR10, -R190 ;  /* 0x0000000ac5be7c23 */ /* 0x000fe200080108be */
[----:B------:R-:W-:Y:S01]  /*4ae0*/  FADD.FTZ R198, R154, R157 ;  /* 0x0000009d9ac67221 */ /* 0x000fe20000010000 */
[----:B------:R-:W-:Y:S01]  /*4af0*/  F2FP.F16.F32.PACK_AB R159, R152, R159 ;  /* 0x0000009f989f723e */ /* 0x000fe200000000ff */
[----:B------:R-:W3:Y:S01]  /*4b00*/  MUFU.EX2 R195, R195 ;  /* 0x000000c300c37308 */ /* 0x000ee20000000800 */
[----:B-1----:R-:W-:Y:S01]  /*4b10*/  FADD.FTZ R153, R191, R4 ;  /* 0x00000004bf997221 */ /* 0x002fe20000010000 */
[----:B------:R-:W-:-:S02]  /*4b20*/  @!P2 VIADD R4, R177, 0x22840 ;  /* 0x00022840b104a836 */ /* 0x000fc40000000000 */
[----:B------:R-:W-:Y:S01]  /*4b30*/  FADD.FTZ R157, R163, R198 ;  /* 0x000000c6a39d7221 */ /* 0x000fe20000010000 */
[----:B------:R-:W-:Y:S01]  /*4b40*/  F2FP.F16.F32.PACK_AB R163, R158, R163 ;  /* 0x000000a39ea3723e */ /* 0x000fe200000000ff */
[-C--:B------:R-:W-:Y:S01]  /*4b50*/  FMUL.FTZ R39, R39, R10.reuse ;  /* 0x0000000a27277220 */ /* 0x080fe20000410000 */
[----:B------:R-:W-:Y:S01]  /*4b60*/  F2FP.F16.F32.PACK_AB R152, R186, R187 ;  /* 0x000000bbba98723e */ /* 0x000fe200000000ff */
[-C--:B------:R-:W-:Y:S01]  /*4b70*/  FMUL.FTZ R42, R42, R10.reuse ;  /* 0x0000000a2a2a7220 */ /* 0x080fe20000410000 */
[----:B------:R-:W1:Y:S01]  /*4b80*/  MUFU.EX2 R164, R164 ;  /* 0x000000a400a47308 */ /* 0x000e620000000800 */
[----:B--2---:R-:W-:Y:S01]  /*4b90*/  FADD.FTZ R194, R160, R153 ;  /* 0x00000099a0c27221 */ /* 0x004fe20000010000 */
[----:B------:R-:W-:Y:S01]  /*4ba0*/  @!P2 PRMT R4, RZ, 0x654, R4 ;  /* 0x00000654ff04a816 */ /* 0x000fe20000000004 */
[----:B------:R2:W-:Y:S06]  /*4bb0*/  BAR.ARV R9, 0x100 ;  /* 0x000400090000751d */ /* 0x0005ec0000002000 */
[----:B------:R-:W4:Y:S01]  /*4bc0*/  MUFU.EX2 R199, R199 ;  /* 0x000000c700c77308 */ /* 0x000f220000000800 */
[----:B---3--:R-:W-:Y:S01]  /*4bd0*/  FADD.FTZ R153, R195, R194 ;  /* 0x000000c2c3997221 */ /* 0x008fe20000010000 */
[----:B------:R3:W-:Y:S01]  /*4be0*/  @!P2 SYNCS.ARRIVE.TRANS64.RED.A1T0 RZ, [R4+URZ], RZ ;  /* 0x000000ff04ffa9a7 */ /* 0x0007e2000810043f */
        /* <DEDUP_REMOVED lines=39> */
[----:B------:R-:W-:Y:S01]  /*4e60*/  FADD.FTZ R153, R167, R194 ;  /* 0x000000c2a7997221 */ /* 0x000fe20000010000 */
[----:B------:R-:W-:Y:S01]  /*4e70*/  F2FP.F16.F32.PACK_AB R167, R166, R167 ;  /* 0x000000a7a6a7723e */ /* 0x000fe200000000ff */
[-C--:B------:R-:W-:Y:S01]  /*4e80*/  FMUL.FTZ R94, R94, R10.reuse ;  /* 0x0000000a5e5e7220 */ /* 0x080fe20000410000 */
[----:B------:R-:W-:Y:S01]  /*4e90*/  FMUL.FTZ R95, R95, R10 ;  /* 0x0000000a5f5f7220 */ /* 0x000fe20000410000 */
[----:B------:R-:W-:Y:S01]  /*4ea0*/  FADD.FTZ R161, R166, R153 ;  /* 0x00000099a6a17221 */ /* 0x000fe20000010000 */
[----:B------:R-:W-:Y:S01]  /*4eb0*/  F2FP.F16.F32.PACK_AB R153, R12, R11 ;  /* 0x0000000b0c99723e */ /* 0x000fe200000000ff */
[----:B------:R-:W4:Y:S01]  /*4ec0*/  MUFU.EX2 R203, R203 ;  /* 0x000000cb00cb7308 */ /* 0x000f220000000800 */
[C---:B---3--:R-:W-:Y:S01]  /*4ed0*/  FADD.FTZ R157, R201.reuse, R4 ;  /* 0x00000004c99d7221 */ /* 0x048fe20000010000 */
[----:B------:R-:W-:Y:S01]  /*4ee0*/  FADD.FTZ R12, R170, R161 ;  /* 0x000000a1aa0c7221 */ /* 0x000fe20000010000 */
[----:B------:R-:W-:Y:S01]  /*4ef0*/  F2FP.F16.F32.PACK_AB R162, R201, R172 ;  /* 0x000000acc9a2723e */ /* 0x000fe200000000ff */
[-C--:B------:R-:W-:Y:S01]  /*4f00*/  FMUL.FTZ R98, R98, R10.reuse ;  /* 0x0000000a62627220 */ /* 0x080fe20000410000 */
[-C--:B------:R-:W-:Y:S01]  /*4f10*/  FMUL.FTZ R99, R99, R10.reuse ;  /* 0x0000000a63637220 */ /* 0x080fe20000410000 */
[-C--:B------:R-:W-:Y:S01]  /*4f20*/  FMUL.FTZ R102, R102, R10.reuse ;  /* 0x0000000a66667220 */ /* 0x080fe20000410000 */
[-C--:B------:R-:W-:Y:S01]  /*4f30*/  FMUL.FTZ R103, R103, R10.reuse ;  /* 0x0000000a67677220 */ /* 0x080fe20000410000 */
[----:B------:R-:W3:Y:S01]  /*4f40*/  MUFU.EX2 R171, R171 ;  /* 0x000000ab00ab7308 */ /* 0x000ee20000000800 */
[----:B-1----:R-:W-:Y:S01]  /*4f50*/  FADD.FTZ R4, R176, R157 ;  /* 0x0000009db0047221 */ /* 0x002fe20000010000 */
[----:B------:R-:W-:Y:S01]  /*4f60*/  F2FP.F16.F32.PACK_AB R157, R20, R13 ;  /* 0x0000000d149d723e */ /* 0x000fe200000000ff */
[-C--:B------:R-:W-:Y:S01]  /*4f70*/  FMUL.FTZ R106, R106, R10.reuse ;  /* 0x0000000a6a6a7220 */ /* 0x080fe20000410000 */
[-C--:B------:R-:W-:Y:S01]  /*4f80*/  FMUL.FTZ R107, R107, R10.reuse ;  /* 0x0000000a6b6b7220 */ /* 0x080fe20000410000 */
[-C--:B------:R-:W-:Y:S01]  /*4f90*/  FMUL.FTZ R110, R110, R10.reuse ;  /* 0x0000000a6e6e7220 */ /* 0x080fe20000410000 */
        /* <DEDUP_REMOVED lines=28> */
[----:B------:R-:W-:Y:S01]  /*5160*/  F2FP.F16.F32.PACK_AB R161, R154, R15 ;  /* 0x0000000f9aa1723e */ /* 0x000fe200000000ff */
[----:B------:R-:W-:Y:S01]  /*5170*/  FMUL.FTZ R147, R147, R10 ;  /* 0x0000000a93937220 */ /* 0x000fe20000410000 */
[----:B------:R-:W-:Y:S01]  /*5180*/  F2FP.F16.F32.PACK_AB R154, R191, R156 ;  /* 0x0000009cbf9a723e */ /* 0x000fe200000000ff */
[----:B------:R-:W-:Y:S01]  /*5190*/  FMUL.FTZ R150, R150, R10 ;  /* 0x0000000a96967220 */ /* 0x000fe20000410000 */
[----:B------:R-:W-:Y:S01]  /*51a0*/  F2FP.F16.F32.PACK_AB R156, R195, R160 ;  /* 0x000000a0c39c723e */ /* 0x000fe200000000ff */
[----:B------:R-:W-:Y:S01]  /*51b0*/  FMUL.FTZ R151, R151, R10 ;  /* 0x0000000a97977220 */ /* 0x000fe20000410000 */
[----:B------:R-:W4:Y:S01]  /*51c0*/  MUFU.EX2 R181, R181 ;  /* 0x000000b500b57308 */ /* 0x000f220000000800 */
[----:B---3--:R-:W-:Y:S01]  /*51d0*/  FADD.FTZ R4, R180, R13 ;  /* 0x0000000db4047221 */ /* 0x008fe20000010000 */
[----:B------:R-:W-:Y:S01]  /*51e0*/  F2FP.F16.F32.PACK_AB R160, R7, R168 ;  /* 0x000000a807a0723e */ /* 0x000fe200000000ff */
[-C--:B------:R-:W-:Y:S01]  /*51f0*/  FMUL.FTZ R24, R24, R8.reuse ;  /* 0x0000000818187220 */ /* 0x080fe20000410000 */
[----:B------:R-:W-:Y:S01]  /*5200*/  F2FP.F16.F32.PACK_AB R166, R180, R5 ;  /* 0x00000005b4a6723e */ /* 0x000fe200000000ff */
        /* <DEDUP_REMOVED lines=20> */
[----:B---3--:R-:W-:Y:S01]  /*5350*/  FADD.FTZ R14, R178, R15 ;  /* 0x0000000fb20e7221 */ /* 0x008fe20000010000 */
[----:B------:R-:W-:Y:S01]  /*5360*/  F2FP.F16.F32.PACK_AB R173, R179, R178 ;  /* 0x000000b2b3ad723e */ /* 0x000fe200000000ff */
[-C--:B------:R-:W-:Y:S01]  /*5370*/  FMUL.FTZ R53, R53, R8.reuse ;  /* 0x0000000835357220 */ /* 0x080fe20000410000 */
[-C--:B------:R-:W-:Y:S01]  /*5380*/  FMUL.FTZ R56, R56, R8.reuse ;  /* 0x0000000838387220 */ /* 0x080fe20000410000 */
[-C--:B------:R-:W-:Y:S01]  /*5390*/  FMUL.FTZ R57, R57, R8.reuse ;  /* 0x0000000839397220 */ /* 0x080fe20000410000 */
[-C--:B------:R-:W-:Y:S01]  /*53a0*/  FMUL.FTZ R60, R60, R8.reuse ;  /* 0x000000083c3c7220 */ /* 0x080fe20000410000 */
[-C--:B------:R-:W-:Y:S01]  /*53b0*/  FMUL.FTZ R61, R61, R8.reuse ;  /* 0x000000083d3d7220 */ /* 0x080fe20000410000 */
[----:B------:R-:W3:Y:S01]  /*53c0*/  MUFU.EX2 R182, R182 ;  /* 0x000000b600b67308 */ /* 0x000ee20000000800 */
[C---:B-1----:R-:W-:Y:S01]  /*53d0*/  FADD.FTZ R4, R184.reuse, R13 ;  /* 0x0000000db8047221 */ /* 0x042fe20000010000 */
[----:B------:R-:W-:Y:S01]  /*53e0*/  FADD.FTZ R13, R179, R14 ;  /* 0x0000000eb30d7221 */ /* 0x000fe20000010000 */
[----:B------:R-:W-:Y:S01]  /*53f0*/  F2FP.F16.F32.PACK_AB R168, R184, R181 ;  /* 0x000000b5b8a8723e */ /* 0x000fe200000000ff */
        /* <DEDUP_REMOVED lines=52> */
[----:B------:R-:W-:Y:S01]  /*5740*/  FMUL.FTZ R140, R140, R8 ;  /* 0x000000088c8c7220 */ /* 0x000fe20000410000 */
[C---:B----4-:R-:W-:Y:S01]  /*5750*/  FADD.FTZ R4, R183.reuse, R4 ;  /* 0x00000004b7047221 */ /* 0x050fe20000010000 */
[----:B------:R-:W-:Y:S01]  /*5760*/  F2FP.F16.F32.PACK_AB R175, R183, R182 ;  /* 0x000000b6b7af723e */ /* 0x000fe200000000ff */
[-C--:B------:R-:W-:Y:S01]  /*5770*/  FMUL.FTZ R141, R141, R8.reuse ;  /* 0x000000088d8d7220 */ /* 0x080fe20000410000 */
[-C--:B------:R-:W-:Y:S01]  /*5780*/  FMUL.FTZ R144, R144, R8.reuse ;  /* 0x0000000890907220 */ /* 0x080fe20000410000 */
[-C--:B------:R-:W-:Y:S01]  /*5790*/  FMUL.FTZ R145, R145, R8.reuse ;  /* 0x0000000891917220 */ /* 0x080fe20000410000 */
[-C--:B------:R-:W-:Y:S01]  /*57a0*/  FMUL.FTZ R148, R148, R8.reuse ;  /* 0x0000000894947220 */ /* 0x080fe20000410000 */
[----:B------:R-:W-:Y:S01]  /*57b0*/  FMUL.FTZ R149, R149, R8 ;  /* 0x0000000895957220 */ /* 0x000fe20000410000 */
[C---:B---3--:R-:W-:Y:S01]  /*57c0*/  FADD.FTZ R5, R13.reuse, R14 ;  /* 0x0000000e0d057221 */ /* 0x048fe20000010000 */
[----:B------:R-:W-:Y:S01]  /*57d0*/  F2FP.F16.F32.PACK_AB R174, R13, R196 ;  /* 0x000000c40dae723e */ /* 0x000fe200000000ff */
[----:B--2---:R-:W-:Y:S06]  /*57e0*/  @!P0 BRA `(.L_x_13242) ;  /* 0x0000000000048947 */ /* 0x004fec0003800000 */
[----:B------:R-:W-:Y:S01]  /*57f0*/  BPT.TRAP 0x1 ;  /* 0x000000040000795c */ /* 0x000fe20000300000 */
.L_x_13242:
[----:B------:R1:W2:Y:S01]  /*5800*/  SYNCS.PHASECHK.TRANS64.TRYWAIT P3, [UR26+0x22850], R6 ;  /* 0x02285006ff0075a7 */ /* 0x0002a2000806015a */
[----:B------:R-:W-:Y:S05]  /*5810*/  @!P0 BRA `(.L_x_13243) ;  /* 0x0000000000048947 */ /* 0x000fea0003800000 */
[----:B------:R-:W-:Y:S01]  /*5820*/  BPT.TRAP 0x1 ;  /* 0x000000040000795c */ /* 0x000fe20000300000 */
.L_x_13243:
[----:B--2---:R-:W-:Y:S05]  /*5830*/  @P3 BRA `(.L_x_13244) ;  /* 0x0000000000083947 */ /* 0x004fea0003800000 */
[----:B------:R-:W2:Y:S02]  /*5840*/  SYNCS.PHASECHK.TRANS64.TRYWAIT P3, [UR26+0x22850], R6 ;  /* 0x02285006ff0075a7 */ /* 0x000ea4000806015a */
[----:B--2---:R-:W-:Y:S05]  /*5850*/  @!P3 BRA `(.L_x_13245) ;  /* 0x0000009c0044b947 */ /* 0x004fea0003800000 */
.L_x_13244:
[----:B------:R-:W3:Y:S01]  /*5860*/  S2R R7, SR_TID.X ;  /* 0x0000000000077919 */ /* 0x000ee20000002100 */
[----:B------:R-:W-:Y:S01]  /*5870*/  UIMAD UR11, UR36, 0xc00, UR21 ;  /* 0x00000c00240b78a4 */ /* 0x000fe2000f8e0215 */
[----:B--2---:R-:W-:Y:S01]  /*5880*/  @!P2 VIADD R177, R177, 0x22860 ;  /* 0x00022860b1b1a836 */ /* 0x004fe20000000000 */
[----:B------:R-:W-:Y:S01]  /*5890*/  UMOV UR7, 0x40000040 ;  /* 0x4000004000077882 */ /* 0x000fe20000000000 */
[----:B------:R-:W-:Y:S01]  /*58a0*/  UISETP.GT.AND UP1, UPT, UR23, UR22, UPT ;  /* 0x000000161700728c */ /* 0x000fe2000bf24270 */
[----:B------:R-:W-:Y:S01]  /*58b0*/  IMAD.MOV.U32 R8, RZ, RZ, R3 ;  /* 0x000000ffff087224 */ /* 0x000fe200078e0003 */
[----:B------:R-:W-:Y:S01]  /*58c0*/  UIADD3 UR23, UR23, -0x1, URZ ;  /* 0xffffffff17177890 */ /* 0x000fe2000fffe03f */
[----:B------:R-:W-:Y:S01]  /*58d0*/  @!P2 PRMT R177, RZ, 0x654, R177 ;  /* 0x00000654ffb1a816 */ /* 0x000fe200000000b1 */
[----:B------:R-:W-:Y:S02]  /*58e0*/  UMOV UR6, UR11 ;  /* 0x0000000b00067c82 */ /* 0x000fe40008000000 */
[----:B------:R-:W-:-:S02]  /*58f0*/  PLOP3.LUT P3, PT, PT, PT, UP1, 0x80, 0x0 ;  /* 0x000000000000781c */ /* 0x000fc40003f6f018 */
[----:B---3--:R-:W-:-:S05]  /*5900*/  SHF.R.U32.HI R7, RZ, 0x7, R7 ;  /* 0x00000007ff077819 */ /* 0x008fca0000011607 */
[----:B01----:R-:W-:Y:S02]  /*5910*/  VIADD R6, R7, 0x8 ;  /* 0x0000000807067836 */ /* 0x003fe40000000000 */
        /* <DEDUP_REMOVED lines=37> */
.L_x_13237:
[----:B------:R-:W-:-:S13]  /*5b70*/  ISETP.LE.AND P1, PT, RZ, UR23, PT ;  /* 0x00000017ff007c0c */ /* 0x000fda000bf23270 */
[----:B------:R-:W-:Y:S05]  /*5b80*/  @!P1 BRA `(.L_x_13247) ;  /* 0x0000001c004c9947 */ /* 0x000fea0003800000 */
[----:B------:R-:W-:Y:S01]  /*5b90*/  IMAD.MOV.U32 R201, RZ, RZ, R0 ;  /* 0x000000ffffc97224 */ /* 0x000fe200078e0000 */
[----:B------:R-:W-:Y:S01]  /*5ba0*/  ULDC UR22, c[0x0][0x988] ;  /* 0x0002620000167ab9 */ /* 0x000fe20000000800 */
[----:B------:R-:W-:-:S07]  /*5bb0*/  IMAD.MOV.U32 R7, RZ, RZ, R3 ;  /* 0x000000ffff077224 */ /* 0x000fce00078e0003 */
.L_x_13256:
[----:B------:R-:W-:-:S04]  /*5bc0*/  UIADD3 UR36, UR36, 0x1, URZ ;  /* 0x0000000124247890 */ /* 0x000fc8000fffe03f */
[----:B------:R-:W-:-:S04]  /*5bd0*/  UISETP.NE.AND UP0, UPT, UR36, 0x2, UPT ;  /* 0x000000022400788c */ /* 0x000fc8000bf05270 */
[----:B------:R-:W-:Y:S02]  /*5be0*/  USEL UR6, URZ, 0x1, UP0 ;  /* 0x000000013f067887 */ /* 0x000fe40008000000 */
[----:B------:R-:W-:Y:S02]  /*5bf0*/  USEL UR36, UR36, URZ, UP0 ;  /* 0x0000003f24247287 */ /* 0x000fe40008000000 */
[----:B------:R-:W-:Y:S01]  /*5c00*/  ULOP3.LUT UR37, UR37, UR6, URZ, 0x3c, !UPT ;  /* 0x0000000625257292 */ /* 0x000fe2000f8e3c3f */
[----:B-1----:R-:W-:Y:S11]  /*5c10*/  @!P0 BRA `(.L_x_13248) ;  /* 0x0000000000048947 */ /* 0x002ff60003800000 */
[----:B------:R-:W-:Y:S01]  /*5c20*/  BPT.TRAP 0x1 ;  /* 0x000000040000795c */ /* 0x000fe20000300000 */
.L_x_13248:
[----:B------:R-:W1:Y:S01]  /*5c30*/  S2UR UR7, SR_CgaCtaId ;  /* 0x00000000000779c3 */ /* 0x000e620000008800 */
[----:B------:R-:W-:Y:S01]  /*5c40*/  UMOV UR6, 0x400 ;  /* 0x0000040000067882 */ /* 0x000fe20000000000 */
[----:B0-----:R-:W-:-:S05]  /*5c50*/  IMAD.U32 R6, RZ, RZ, UR37 ;  /* 0x00000025ff067e24 */ /* 0x001fca000f8e00ff */
[----:B------:R-:W-:Y:S01]  /*5c60*/  SHF.L.U32 R6, R6, 0x1f, RZ ;  /* 0x0000001f06067819 */ /* 0x000fe200000006ff */
[----:B-1----:R-:W-:-:S04]  /*5c70*/  ULEA UR6, UR7, UR6, 0x18 ;  /* 0x0000000607067291 */ /* 0x002fc8000f8ec03f */
[----:B------:R-:W-:-:S09]  /*5c80*/  ULEA UR24, UR36, UR6, 0x3 ;  /* 0x0000000624187291 */ /* 0x000fd2000f8e183f */
[----:B------:R0:W1:Y:S01]  /*5c90*/  SYNCS.PHASECHK.TRANS64.TRYWAIT P1, [UR24+0x22830], R6 ;  /* 0x02283006ff0075a7 */ /* 0x0000620008020158 */
[----:B------:R-:W-:Y:S05]  /*5ca0*/  @!P0 BRA `(.L_x_13249) ;  /* 0x0000000000048947 */ /* 0x000fea0003800000 */
[----:B------:R-:W-:Y:S01]  /*5cb0*/  BPT.TRAP 0x1 ;  /* 0x000000040000795c */ /* 0x000fe20000300000 */
.L_x_13249:
[----:B-1----:R-:W-:Y:S05]  /*5cc0*/  @P1 BRA `(.L_x_13250) ;  /* 0x0000000000081947 */ /* 0x002fea0003800000 */
[----:B------:R-:W1:Y:S02]  /*5cd0*/  SYNCS.PHASECHK.TRANS64.TRYWAIT P1, [UR24+0x22830], R6 ;  /* 0x02283006ff0075a7 */ /* 0x000e640008020158 */
[----:B-1----:R-:W-:Y:S05]  /*5ce0*/  @!P1 BRA `(.L_x_13251) ;  /* 0x0000009800349947 */ /* 0x002fea0003800000 */
.L_x_13250:
        /* <DEDUP_REMOVED lines=52> */
[----:B------:R-:W-:-:S03]  /*6030*/  FMUL.FTZ R9, R3, UR10 ;  /* 0x0000000a03097c20 */ /* 0x000fc60008410000 */
        /* <DEDUP_REMOVED lines=14> */
[----:B------:R-:W2:Y:S01]  /*6120*/  MUFU.EX2 R7, R7 ;  /* 0x0000000700077308 */ /* 0x000ea20000000800 */
        /* <DEDUP_REMOVED lines=9> */
[-C--:B-1----:R-:W-:Y:S01]  /*61c0*/  FMUL.FTZ R24, R24, R8.reuse ;  /* 0x0000000818187220 */ /* 0x082fe20000410000 */
[----:B------:R-:W-:Y:S01]  /*61d0*/  FMNMX.FTZ R0, R166, R11, !PT ;  /* 0x0000000ba6007209 */ /* 0x000fe20007810000 */
[--C-:B------:R-:W-:Y:S01]  /*61e0*/  FFMA.FTZ R11, R157, UR10, -R9.reuse ;  /* 0x0000000a9d0b7c23 */ /* 0x100fe20008010809 */
[----:B------:R-:W-:Y:S01]  /*61f0*/  FFMA.FTZ R157, R177, UR10, -R9 ;  /* 0x0000000ab19d7c23 */ /* 0x000fe20008010809 */
        /* <DEDUP_REMOVED lines=11> */
[----:B---3--:R-:W-:Y:S01]  /*62b0*/  FADD.FTZ R5, R152, R5 ;  /* 0x0000000598057221 */ /* 0x008fe20000010000 */
        /* <DEDUP_REMOVED lines=19> */
[-C--:B------:R-:W-:Y:S01]  /*63f0*/  FMUL.FTZ R53, R53, R8.reuse ;  /* 0x0000000835357220 */ /* 0x080fe20000410000 */
        /* <DEDUP_REMOVED lines=73> */
[----:B------:R-:W-:Y:S01]  /*6890*/  FMUL.FTZ R149, R149, R8 ;  /* 0x0000000895957220 */ /* 0x000fe20000410000 */
[----:B------:R-:W-:Y:S01]  /*68a0*/  MUFU.EX2 R161, R161 ;  /* 0x000000a100a17308 */ /* 0x000fe20000000800 */
[----:B------:R-:W-:-:S07]  /*68b0*/  F2FP.F16.F32.PACK_AB R152, R152, R7 ;  /* 0x000000079898723e */ /* 0x000fce00000000ff */
[----:B------:R-:W-:Y:S08]  /*68c0*/  MUFU.EX2 R168, R168 ;  /* 0x000000a800a87308 */ /* 0x000ff00000000800 */
[----:B------:R-:W-:Y:S01]  /*68d0*/  MUFU.EX2 R165, R165 ;  /* 0x000000a500a57308 */ /* 0x000fe20000000800 */
[----:B-1----:R-:W-:-:S05]  /*68e0*/  FMNMX.FTZ R0, R177, R0, !PT ;  /* 0x00000000b1007209 */ /* 0x002fca0007810000 */
[C---:B------:R-:W-:Y:S01]  /*68f0*/  FMUL.FTZ R189, R0.reuse, UR10 ;  /* 0x0000000a00bd7c20 */ /* 0x040fe20008410000 */
[----:B------:R-:W-:Y:S01]  /*6900*/  FADD.FTZ R9, -R0, R201 ;  /* 0x000000c900097221 */ /* 0x000fe20000010100 */
[----:B------:R-:W-:Y:S02]  /*6910*/  MUFU.EX2 R169, R169 ;  /* 0x000000a900a97308 */ /* 0x000fe40000000800 */
[--C-:B------:R-:W-:Y:S01]  /*6920*/  FFMA.FTZ R214, R175, UR10, -R189.reuse ;  /* 0x0000000aafd67c23 */ /* 0x100fe200080108bd */
[--C-:B------:R-:W-:Y:S01]  /*6930*/  FFMA.FTZ R175, R178, UR10, -R189.reuse ;  /* 0x0000000ab2af7c23 */ /* 0x100fe200080108bd */
[--C-:B------:R-:W-:Y:S01]  /*6940*/  FFMA.FTZ R178, R179, UR10, -R189.reuse ;  /* 0x0000000ab3b27c23 */ /* 0x100fe200080108bd */
[--C-:B------:R-:W-:Y:S01]  /*6950*/  FFMA.FTZ R179, R182, UR10, -R189.reuse ;  /* 0x0000000ab6b37c23 */ /* 0x100fe200080108bd */
[--C-:B------:R-:W-:Y:S01]  /*6960*/  FFMA.FTZ R182, R183, UR10, -R189.reuse ;  /* 0x0000000ab7b67c23 */ /* 0x100fe200080108bd */
[----:B------:R-:W-:Y:S02]  /*6970*/  IMAD.U32 R183, RZ, RZ, UR24 ;  /* 0x00000018ffb77e24 */ /* 0x000fe4000f8e00ff */
[----:B------:R-:W-:Y:S01]  /*6980*/  FMUL.FTZ R9, R9, UR10 ;  /* 0x0000000a09097c20 */ /* 0x000fe20008410000 */
[--C-:B------:R-:W-:Y:S01]  /*6990*/  FFMA.FTZ R184, R154, UR10, -R189.reuse ;  /* 0x0000000a9ab87c23 */ /* 0x100fe200080108bd */
[--C-:B------:R-:W-:Y:S01]  /*69a0*/  FFMA.FTZ R155, R155, UR10, -R189.reuse ;  /* 0x0000000a9b9b7c23 */ /* 0x100fe200080108bd */
[----:B------:R-:W-:Y:S01]  /*69b0*/  @!P2 VIADD R154, R183, 0x22840 ;  /* 0x00022840b79aa836 */ /* 0x000fe20000000000 */
[----:B------:R1:W-:Y:S01]  /*69c0*/  MUFU.EX2 R181, R9 ;  /* 0x0000000900b57308 */ /* 0x0003e20000000800 */
[--C-:B------:R-:W-:Y:S01]  /*69d0*/  FFMA.FTZ R185, R158, UR10, -R189.reuse ;  /* 0x0000000a9eb97c23 */ /* 0x100fe200080108bd */
[--C-:B------:R-:W-:Y:S01]  /*69e0*/  FFMA.FTZ R188, R159, UR10, -R189.reuse ;  /* 0x0000000a9fbc7c23 */ /* 0x100fe200080108bd */
[--C-:B------:R-:W-:Y:S01]  /*69f0*/  FFMA.FTZ R159, R162, UR10, -R189.reuse ;  /* 0x0000000aa29f7c23 */ /* 0x100fe200080108bd */
[----:B------:R-:W-:Y:S01]  /*6a00*/  @!P2 PRMT R154, RZ, 0x654, R154 ;  /* 0x00000654ff9aa816 */ /* 0x000fe2000000009a */
[--C-:B------:R-:W-:Y:S01]  /*6a10*/  FFMA.FTZ R192, R163, UR10, -R189.reuse ;  /* 0x0000000aa3c07c23 */ /* 0x100fe200080108bd */
[--C-:B------:R-:W-:Y:S01]  /*6a20*/  FFMA.FTZ R163, R166, UR10, -R189.reuse ;  /* 0x0000000aa6a37c23 */ /* 0x100fe200080108bd */
[--C-:B------:R-:W-:Y:S01]  /*6a30*/  FFMA.FTZ R202, R171, UR10, -R189.reuse ;  /* 0x0000000aabca7c23 */ /* 0x100fe200080108bd */
[----:B------:R-:W2:Y:S01]  /*6a40*/  MUFU.EX2 R184, R184 ;  /* 0x000000b800b87308 */ /* 0x000ea20000000800 */
[----:B-1----:R-:W-:Y:S01]  /*6a50*/  IADD3 R9, -R203, 0xb, RZ ;  /* 0x0000000bcb097810 */ /* 0x002fe20007ffe1ff */
[--C-:B------:R-:W-:Y:S01]  /*6a60*/  FFMA.FTZ R171, R174, UR10, -R189.reuse ;  /* 0x0000000aaeab7c23 */ /* 0x100fe200080108bd */
[--C-:B------:R-:W-:Y:S01]  /*6a70*/  FFMA.FTZ R186, R186, UR10, -R189.reuse ;  /* 0x0000000ababa7c23 */ /* 0x100fe200080108bd */
[--C-:B------:R-:W-:Y:S01]  /*6a80*/  FFMA.FTZ R187, R187, UR10, -R189.reuse ;  /* 0x0000000abbbb7c23 */ /* 0x100fe200080108bd */
[--C-:B------:R-:W-:Y:S01]  /*6a90*/  FFMA.FTZ R190, R190, UR10, -R189.reuse ;  /* 0x0000000abebe7c23 */ /* 0x100fe200080108bd */
[----:B------:R1:W-:Y:S06]  /*6aa0*/  BAR.ARV R9, 0x100 ;  /* 0x000400090000751d */ /* 0x0003ec0000002000 */
[----:B------:R3:W-:Y:S01]  /*6ab0*/  @!P2 SYNCS.ARRIVE.TRANS64.RED.A1T0 RZ, [R154+URZ], RZ ;  /* 0x000000ff9affa9a7 */ /* 0x0007e2000810043f */
[----:B------:R-:W4:Y:S01]  /*6ac0*/  MUFU.EX2 R155, R155 ;  /* 0x0000009b009b7308 */ /* 0x000f220000000800 */
[--C-:B------:R-:W-:Y:S01]  /*6ad0*/  FFMA.FTZ R191, R191, UR10, -R189.reuse ;  /* 0x0000000abfbf7c23 */ /* 0x100fe200080108bd */
[--C-:B------:R-:W-:Y:S01]  /*6ae0*/  FFMA.FTZ R194, R194, UR10, -R189.reuse ;  /* 0x0000000ac2c27c23 */ /* 0x100fe200080108bd */
[--C-:B------:R-:W-:Y:S01]  /*6af0*/  FFMA.FTZ R195, R195, UR10, -R189.reuse ;  /* 0x0000000ac3c37c23 */ /* 0x100fe200080108bd */
[----:B--2---:R-:W-:Y:S01]  /*6b00*/  FFMA.FTZ R4, R181, R4, R184 ;  /* 0x00000004b5047223 */ /* 0x004fe200000100b8 */
[--C-:B------:R-:W-:Y:S01]  /*6b10*/  FFMA.FTZ R198, R198, UR10, -R189.reuse ;  /* 0x0000000ac6c67c23 */ /* 0x100fe200080108bd */
[----:B------:R-:W-:Y:S01]  /*6b20*/  FFMA.FTZ R199, R199, UR10, -R189 ;  /* 0x0000000ac7c77c23 */ /* 0x000fe200080108bd */
[----:B---3--:R-:W-:Y:S01]  /*6b30*/  FADD.FTZ R154, R10, R5 ;  /* 0x000000050a9a7221 */ /* 0x008fe20000010000 */
[----:B------:R-:W-:Y:S01]  /*6b40*/  MUFU.EX2 R185, R185 ;  /* 0x000000b900b97308 */ /* 0x000fe20000000800 */
[----:B------:R-:W-:Y:S01]  /*6b50*/  F2FP.F16.F32.PACK_AB R162, R153, R14 ;  /* 0x0000000e99a2723e */ /* 0x000fe200000000ff */
[-C--:B------:R-:W-:Y:S01]  /*6b60*/  FMUL.FTZ R26, R26, R181.reuse ;  /* 0x000000b51a1a7220 */ /* 0x080fe20000410000 */
[----:B------:R-:W-:Y:S01]  /*6b70*/  FADD.FTZ R5, R11, R154 ;  /* 0x0000009a0b057221 */ /* 0x000fe20000010000 */
[----:B------:R-:W-:Y:S01]  /*6b80*/  F2FP.F16.F32.PACK_AB R166, R161, R20 ;  /* 0x00000014a1a6723e */ /* 0x000fe200000000ff */
[-C--:B------:R-:W-:Y:S01]  /*6b90*/  FMUL.FTZ R27, R27, R181.reuse ;  /* 0x000000b51b1b7220 */ /* 0x080fe20000410000 */
[-C--:B------:R-:W-:Y:S01]  /*6ba0*/  FMUL.FTZ R30, R30, R181.reuse ;  /* 0x000000b51e1e7220 */ /* 0x080fe20000410000 */
[----:B------:R-:W-:Y:S01]  /*6bb0*/  FADD.FTZ R154, R156, R5 ;  /* 0x000000059c9a7221 */ /* 0x000fe20000010000 */
[----:B------:R-:W-:Y:S01]  /*6bc0*/  MUFU.EX2 R188, R188 ;  /* 0x000000bc00bc7308 */ /* 0x000fe20000000800 */
[----:B----4-:R-:W-:Y:S01]  /*6bd0*/  FADD.FTZ R4, R155, R4 ;  /* 0x000000049b047221 */ /* 0x010fe20000010000 */
[C---:B------:R-:W-:Y:S01]  /*6be0*/  F2FP.F16.F32.PACK_AB R156, R13.reuse, R156 ;  /* 0x0000009c0d9c723e */ /* 0x040fe200000000ff */
        /* <DEDUP_REMOVED lines=13> */
[----:B------:R-:W2:Y:S01]  /*6cc0*/  MUFU.EX2 R192, R192 ;  /* 0x000000c000c07308 */ /* 0x000ea20000000800 */
[----:B------:R-:W-:Y:S01]  /*6cd0*/  F2FP.F16.F32.PACK_AB R160, R21, R160 ;  /* 0x000000a015a0723e */ /* 0x000fe200000000ff */
        /* <DEDUP_REMOVED lines=10> */
[----:B------:R-:W-:Y:S01]  /*6d80*/  F2FP.F16.F32.PACK_AB R153, R155, R184 ;  /* 0x000000b89b99723e */ /* 0x000fe200000000ff */
[-C--:B------:R-:W-:Y:S01]  /*6d90*/  FMUL.FTZ R59, R59, R181.reuse ;  /* 0x000000b53b3b7220 */ /* 0x080fe20000410000 */
[-C--:B------:R-:W-:Y:S01]  /*6da0*/  FMUL.FTZ R62, R62, R181.reuse ;  /* 0x000000b53e3e7220 */ /* 0x080fe20000410000 */
[----:B------:R-:W-:Y:S01]  /*6db0*/  FADD.FTZ R154, R164, R5 ;  /* 0x00000005a49a7221 */ /* 0x000fe20000010000 */
[----:B------:R-:W-:Y:S01]  /*6dc0*/  MUFU.EX2 R163, R163 ;  /* 0x000000a300a37308 */ /* 0x000fe20000000800 */
[--C-:B---3--:R-:W-:Y:S01]  /*6dd0*/  FFMA.FTZ R196, R167, UR10, -R189.reuse ;  /* 0x0000000aa7c47c23 */ /* 0x108fe200080108bd */
[----:B------:R-:W-:Y:S01]  /*6de0*/  FFMA.FTZ R167, R170, UR10, -R189 ;  /* 0x0000000aaaa77c23 */ /* 0x000fe200080108bd */
[C---:B------:R-:W-:Y:S01]  /*6df0*/  FADD.FTZ R5, R157.reuse, R154 ;  /* 0x0000009a9d057221 */ /* 0x040fe20000010000 */
[----:B------:R-:W-:Y:S01]  /*6e00*/  F2FP.F16.F32.PACK_AB R164, R157, R164 ;  /* 0x000000a49da4723e */ /* 0x000fe200000000ff */
[----:B------:R-:W-:Y:S01]  /*6e10*/  FMUL.FTZ R63, R63, R181 ;  /* 0x000000b53f3f7220 */ /* 0x000fe20000410000 */
[----:B--2---:R-:W-:Y:S01]  /*6e20*/  F2FP.F16.F32.PACK_AB R157, R192, R159 ;  /* 0x0000009fc09d723e */ /* 0x004fe200000000ff */
[----:B------:R-:W-:Y:S01]  /*6e30*/  FADD.FTZ R154, R20, R5 ;  /* 0x00000005149a7221 */ /* 0x000fe20000010000 */
[----:B------:R-:W2:Y:S01]  /*6e40*/  MUFU.EX2 R196, R196 ;  /* 0x000000c400c47308 */ /* 0x000ea20000000800 */
[-C--:B------:R-:W-:Y:S01]  /*6e50*/  FMUL.FTZ R66, R66, R181.reuse ;  /* 0x000000b542427220 */ /* 0x080fe20000410000 */
[-C--:B------:R-:W-:Y:S01]  /*6e60*/  FMUL.FTZ R67, R67, R181.reuse ;  /* 0x000000b543437220 */ /* 0x080fe20000410000 */
[----:B------:R-:W-:Y:S01]  /*6e70*/  FADD.FTZ R5, R161, R154 ;  /* 0x0000009aa1057221 */ /* 0x000fe20000010000 */
[-C--:B------:R-:W-:Y:S01]  /*6e80*/  FMUL.FTZ R70, R70, R181.reuse ;  /* 0x000000b546467220 */ /* 0x080fe20000410000 */
[-C--:B------:R-:W-:Y:S01]  /*6e90*/  FMUL.FTZ R71, R71, R181.reuse ;  /* 0x000000b547477220 */ /* 0x080fe20000410000 */
[-C--:B------:R-:W-:Y:S01]  /*6ea0*/  FMUL.FTZ R74, R74, R181.reuse ;  /* 0x000000b54a4a7220 */ /* 0x080fe20000410000 */
        /* <DEDUP_REMOVED lines=9> */
[----:B------:R-:W-:Y:S01]  /*6f40*/  F2FP.F16.F32.PACK_AB R154, R11, R10 ;  /* 0x0000000a0b9a723e */ /* 0x000fe200000000ff */
[----:B------:R-:W-:Y:S01]  /*6f50*/  FADD.FTZ R11, R185, R4 ;  /* 0x00000004b90b7221 */ /* 0x000fe20000010000 */
[----:B------:R-:W3:Y:S01]  /*6f60*/  MUFU.EX2 R202, R202 ;  /* 0x000000ca00ca7308 */ /* 0x000ee20000000800 */
[-C--:B------:R-:W-:Y:S01]  /*6f70*/  FMUL.FTZ R83, R83, R181.reuse ;  /* 0x000000b553537220 */ /* 0x080fe20000410000 */
[-C--:B------:R-:W-:Y:S01]  /*6f80*/  FMUL.FTZ R86, R86, R181.reuse ;  /* 0x000000b556567220 */ /* 0x080fe20000410000 */
[----:B------:R-:W-:Y:S01]  /*6f90*/  FADD.FTZ R4, R188, R11 ;  /* 0x0000000bbc047221 */ /* 0x000fe20000010000 */
[-C--:B------:R-:W-:Y:S01]  /*6fa0*/  FMUL.FTZ R87, R87, R181.reuse ;  /* 0x000000b557577220 */ /* 0x080fe20000410000 */
[-C--:B------:R-:W-:Y:S01]  /*6fb0*/  FMUL.FTZ R90, R90, R181.reuse ;  /* 0x000000b55a5a7220 */ /* 0x080fe20000410000 */
[----:B------:R-:W-:Y:S01]  /*6fc0*/  FMUL.FTZ R91, R91, R181 ;  /* 0x000000b55b5b7220 */ /* 0x000fe20000410000 */
[----:B------:R-:W-:Y:S01]  /*6fd0*/  FADD.FTZ R11, R159, R4 ;  /* 0x000000049f0b7221 */ /* 0x000fe20000010000 */
[----:B------:R-:W4:Y:S01]  /*6fe0*/  MUFU.EX2 R171, R171 ;  /* 0x000000ab00ab7308 */ /* 0x000f220000000800 */
[----:B--2---:R-:W-:Y:S01]  /*6ff0*/  F2FP.F16.F32.PACK_AB R159, R196, R163 ;  /* 0x000000a3c49f723e */ /* 0x004fe200000000ff */
        /* <DEDUP_REMOVED lines=12> */
[-C--:B------:R-:W-:Y:S01]  /*70c0*/  FMUL.FTZ R107, R107, R181.reuse ;  /* 0x000000b56b6b7220 */ /* 0x080fe20000410000 */
        /* <DEDUP_REMOVED lines=8> */
[----:B----4-:R-:W-:Y:S01]  /*7150*/  FADD.FTZ R11, R171, R4 ;  /* 0x00000004ab0b7221 */ /* 0x010fe20000010000 */
[----:B------:R-:W4:Y:S01]  /*7160*/  MUFU.EX2 R178, R178 ;  /* 0x000000b200b27308 */ /* 0x000f220000000800 */
[C---:B--2---:R-:W-:Y:S01]  /*7170*/  F2FP.F16.F32.PACK_AB R163, R214.reuse, R171 ;  /* 0x000000abd6a3723e */ /* 0x044fe200000000ff */
[-C--:B------:R-:W-:Y:S01]  /*7180*/  FMUL.FTZ R119, R119, R181.reuse ;  /* 0x000000b577777220 */ /* 0x080fe20000410000 */
[----:B------:R-:W-:Y:S01]  /*7190*/  FADD.FTZ R4, R214, R11 ;  /* 0x0000000bd6047221 */ /* 0x000fe20000010000 */
        /* <DEDUP_REMOVED lines=22> */
[----:B------:R-:W-:Y:S01]  /*7300*/  FMUL.FTZ R151, R151, R181 ;  /* 0x000000b597977220 */ /* 0x000fe20000410000 */
[----:B------:R-:W-:-:S05]  /*7310*/  F2FP.F16.F32.PACK_AB R155, R188, R185 ;  /* 0x000000b9bc9b723e */ /* 0x000fca00000000ff */
        /* <DEDUP_REMOVED lines=9> */
[----:B---3--:R-:W-:Y:S01]  /*73b0*/  FADD.FTZ R5, R173, R158 ;  /* 0x0000009ead057221 */ /* 0x008fe20000010000 */
[----:B------:R-:W-:-:S06]  /*73c0*/  F2FP.F16.F32.PACK_AB R158, R15, R12 ;  /* 0x0000000c0f9e723e */ /* 0x000fcc00000000ff */
[----:B------:R-:W3:Y:S01]  /*73d0*/  MUFU.EX2 R190, R190 ;  /* 0x000000be00be7308 */ /* 0x000ee20000000800 */
[C---:B----4-:R-:W-:Y:S01]  /*73e0*/  FADD.FTZ R11, R187.reuse, R4 ;  /* 0x00000004bb0b7221 */ /* 0x050fe20000010000 */
[----:B------:R-:W-:-:S06]  /*73f0*/  F2FP.F16.F32.PACK_AB R169, R187, R186 ;  /* 0x000000babba9723e */ /* 0x000fcc00000000ff */
[----:B------:R-:W4:Y:S01]  /*7400*/  MUFU.EX2 R191, R191 ;  /* 0x000000bf00bf7308 */ /* 0x000f220000000800 */
[C---:B--2---:R-:W-:Y:S01]  /*7410*/  FADD.FTZ R10, R176.reuse, R5 ;  /* 0x00000005b00a7221 */ /* 0x044fe20000010000 */
[----:B------:R-:W-:-:S03]  /*7420*/  F2FP.F16.F32.PACK_AB R172, R176, R173 ;  /* 0x000000adb0ac723e */ /* 0x000fc600000000ff */
[----:B------:R-:W-:-:S03]  /*7430*/  FADD.FTZ R5, R177, R10 ;  /* 0x0000000ab1057221 */ /* 0x000fc60000010000 */
        /* <DEDUP_REMOVED lines=11> */
[----:B----4-:R-:W-:Y:S01]  /*74f0*/  FADD.FTZ R11, R7, R4 ;  /* 0x00000004070b7221 */ /* 0x010fe20000010000 */
[C---:B--2---:R-:W-:Y:S01]  /*7500*/  FADD.FTZ R5, R180.reuse, R5 ;  /* 0x00000005b4057221 */ /* 0x044fe20000010000 */
[----:B------:R-:W-:Y:S02]  /*7510*/  F2FP.F16.F32.PACK_AB R174, R180, R177 ;  /* 0x000000b1b4ae723e */ /* 0x000fe400000000ff */
[C---:B---3--:R-:W-:Y:S01]  /*7520*/  FADD.FTZ R4, R10.reuse, R11 ;  /* 0x0000000b0a047221 */ /* 0x048fe20000010000 */
[----:B------:R-:W-:Y:S01]  /*7530*/  F2FP.F16.F32.PACK_AB R175, R10, R7 ;  /* 0x000000070aaf723e */ /* 0x000fe200000000ff */
[----:B-1----:R-:W-:Y:S06]  /*7540*/  @!P0 BRA `(.L_x_13252) ;  /* 0x0000000000048947 */ /* 0x002fec0003800000 */
[----:B------:R-:W-:Y:S01]  /*7550*/  BPT.TRAP 0x1 ;  /* 0x000000040000795c */ /* 0x000fe20000300000 */
.L_x_13252:
[----:B------:R1:W2:Y:S01]  /*7560*/  SYNCS.PHASECHK.TRANS64.TRYWAIT P1, [UR24+0x22850], R6 ;  /* 0x02285006ff0075a7 */ /* 0x0002a20008020158 */
[----:B------:R-:W-:Y:S05]  /*7570*/  @!P0 BRA `(.L_x_13253) ;  /* 0x0000000000048947 */ /* 0x000fea0003800000 */
[----:B------:R-:W-:Y:S01]  /*7580*/  BPT.TRAP 0x1 ;  /* 0x000000040000795c */ /* 0x000fe20000300000 */
.L_x_13253:
[----:B--2---:R-:W-:Y:S05]  /*7590*/  @P1 BRA `(.L_x_13254) ;  /* 0x0000000000081947 */ /* 0x004fea0003800000 */
[----:B------:R-:W2:Y:S02]  /*75a0*/  SYNCS.PHASECHK.TRANS64.TRYWAIT P1, [UR24+0x22850], R6 ;  /* 0x02285006ff0075a7 */ /* 0x000ea40008020158 */
[----:B--2---:R-:W-:Y:S05]  /*75b0*/  @!P1 BRA `(.L_x_13255) ;  /* 0x0000008000189947 */ /* 0x004fea0003800000 */
.L_x_13254:
[----:B------:R-:W3:Y:S01]  /*75c0*/  S2R R7, SR_TID.X ;  /* 0x0000000000077919 */ /* 0x000ee20000002100 */
[----:B------:R-:W-:Y:S01]  /*75d0*/  UIMAD UR11, UR36, 0xc00, UR21 ;  /* 0x00000c00240b78a4 */ /* 0x000fe2000f8e0215 */
[----:B------:R-:W-:Y:S01]  /*75e0*/  ISETP.LT.AND P1, PT, RZ, UR23, PT ;  /* 0x00000017ff007c0c */ /* 0x000fe2000bf21270 */
[----:B------:R-:W-:Y:S01]  /*75f0*/  UMOV UR7, 0x40000040 ;  /* 0x4000004000077882 */ /* 0x000fe20000000000 */
[----:B--2---:R-:W-:Y:S01]  /*7600*/  @!P2 VIADD R183, R183, 0x22860 ;  /* 0x00022860b7b7a836 */ /* 0x004fe20000000000 */
[----:B------:R-:W-:Y:S01]  /*7610*/  UIADD3 UR23, UR23, -0x1, URZ ;  /* 0xffffffff17177890 */ /* 0x000fe2000fffe03f */
[----:B------:R-:W-:Y:S02]  /*7620*/  IMAD.MOV.U32 R201, RZ, RZ, R0 ;  /* 0x000000ffffc97224 */ /* 0x000fe400078e0000 */
[----:B------:R-:W-:Y:S01]  /*7630*/  UMOV UR6, UR11 ;  /* 0x0000000b00067c82 */ /* 0x000fe20008000000 */
[----:B------:R-:W-:Y:S02]  /*7640*/  @!P2 PRMT R183, RZ, 0x654, R183 ;  /* 0x00000654ffb7a816 */ /* 0x000fe400000000b7 */
        /* <DEDUP_REMOVED lines=39> */
.L_x_13247:
        /* <DEDUP_REMOVED lines=8> */
[----:B01----:R-:W0:Y:S01]  /*7940*/  SHFL.BFLY PT, R6, R5, 0x2, 0x1f ;  /* 0x0c401f0005067f89 */ /* 0x003e2200000e0000 */
[----:B------:R-:W-:-:S02]  /*7950*/  UIADD3 UR38, UR38, 0x1, URZ ;  /* 0x0000000126267890 */ /* 0x000fc4000fffe03f */
[----:B------:R-:W-:Y:S01]  /*7960*/  USEL UR36, UR36, URZ, UP0 ;  /* 0x0000003f24247287 */ /* 0x000fe20008000000 */
[----:B--2---:R-:W-:Y:S01]  /*7970*/  FADD.FTZ R11, R11, R4 ;  /* 0x000000040b0b7221 */ /* 0x004fe20000010000 */
[----:B------:R-:W-:Y:S01]  /*7980*/  IMAD.MOV.U32 R4, RZ, RZ, RZ ;  /* 0x000000ffff047224 */ /* 0x000fe200078e00ff */
[----:B------:R-:W-:-:S03]  /*7990*/  ULOP3.LUT UR37, UR37, UR4, URZ, 0x3c, !UPT ;  /* 0x0000000425257292 */ /* 0x000fc6000f8e3c3f */
[----:B------:R-:W1:Y:S01]  /*79a0*/  SHFL.BFLY PT, R8, R11, 0x1, 0x1f ;  /* 0x0c201f000b087f89 */ /* 0x000e6200000e0000 */
[----:B0-----:R-:W-:Y:S01]  /*79b0*/  FADD.FTZ R6, R6, R5 ;  /* 0x0000000506067221 */ /* 0x001fe20000010000 */
[----:B------:R-:W-:-:S04]  /*79c0*/  IMAD.MOV.U32 R5, RZ, RZ, -0x800000 ;  /* 0xff800000ff057424 */ /* 0x000fc800078e00ff */
[----:B------:R-:W0:Y:S01]  /*79d0*/  SHFL.BFLY PT, R7, R6, 0x1, 0x1f ;  /* 0x0c201f0006077f89 */ /* 0x000e2200000e0000 */
[----:B-1----:R-:W-:Y:S01]  /*79e0*/  FADD.FTZ R10, R11, R8 ;  /* 0x000000080b0a7221 */ /* 0x002fe20000010000 */
[----:B------:R-:W-:-:S04]  /*79f0*/  IMAD.U32 R8, RZ, RZ, UR10 ;  /* 0x0000000aff087e24 */ /* 0x000fc8000f8e00ff */
[----:B------:R-:W-:-:S13]  /*7a00*/  FSETP.NE.FTZ.AND P2, PT, R10, RZ, PT ;  /* 0x000000ff0a00720b */ /* 0x000fda0003f55000 */
[----:B------:R-:W1:Y:S01]  /*7a10*/  @P2 MUFU.RCP R4, R10 ;  /* 0x0000000a00042308 */ /* 0x000e620000001000 */
[----:B------:R-:W-:Y:S01]  /*7a20*/  @P2 FMUL.FTZ R14, R14, 0.69314718246459960938 ;  /* 0x3f3172180e0e2820 */ /* 0x000fe20000410000 */
[----:B0-----:R-:W-:Y:S01]  /*7a30*/  FADD.FTZ R12, R6, R7 ;  /* 0x00000007060c7221 */ /* 0x001fe20000010000 */
[----:B------:R-:W-:Y:S02]  /*7a40*/  IMAD.MOV.U32 R7, RZ, RZ, RZ ;  /* 0x000000ffff077224 */ /* 0x000fe400078e00ff */
[----:B------:R-:W-:Y:S02]  /*7a50*/  IMAD.MOV.U32 R6, RZ, RZ, -0x800000 ;  /* 0xff800000ff067424 */ /* 0x000fe400078e00ff */
[----:B------:R-:W-:Y:S01]  /*7a60*/  FSETP.NE.FTZ.AND P1, PT, R12, RZ, PT ;  /* 0x000000ff0c00720b */ /* 0x000fe20003f35000 */
[----:B------:R-:W0:Y:S01]  /*7a70*/  @P2 MUFU.LG2 R10, R10 ;  /* 0x0000000a000a2308 */ /* 0x000e220000000c00 */
[-C--:B-1----:R-:W-:Y:S01]  /*7a80*/  FMUL.FTZ R26, R26, R4.reuse ;  /* 0x000000041a1a7220 */ /* 0x082fe20000410000 */
[-C--:B------:R-:W-:Y:S01]  /*7a90*/  FMUL.FTZ R34, R34, R4.reuse ;  /* 0x0000000422227220 */ /* 0x080fe20000410000 */
[----:B------:R-:W-:-:S09]  /*7aa0*/  FMUL.FTZ R35, R35, R4 ;  /* 0x0000000423237220 */ /* 0x000fd20000410000 */
[----:B---3--:R-:W1:Y:S01]  /*7ab0*/  @P1 MUFU.LG2 R9, R12 ;  /* 0x0000000c00091308 */ /* 0x008e620000000c00 */
[----:B------:R-:W-:Y:S01]  /*7ac0*/  @P1 FMUL.FTZ R8, R8, 0.69314718246459960938 ;  /* 0x3f31721808081820 */ /* 0x000fe20000410000 */
[-C--:B------:R-:W-:Y:S01]  /*7ad0*/  FMUL.FTZ R38, R38, R4.reuse ;  /* 0x0000000426267220 */ /* 0x080fe20000410000 */
[-C--:B------:R-:W-:Y:S01]  /*7ae0*/  FMUL.FTZ R39, R39, R4.reuse ;  /* 0x0000000427277220 */ /* 0x080fe20000410000 */
[-C--:B------:R-:W-:Y:S01]  /*7af0*/  FMUL.FTZ R42, R42, R4.reuse ;  /* 0x000000042a2a7220 */ /* 0x080fe20000410000 */
[----:B0-----:R-:W-:Y:S01]  /*7b00*/  @P2 FMUL.FTZ R11, R10, 0.69314718246459960938 ;  /* 0x3f3172180a0b2820 */ /* 0x001fe20000410000 */
        /* <DEDUP_REMOVED lines=126> */
.L_x_13226:
        /* <DEDUP_REMOVED lines=18> */
[----:B------:R-:W-:-:S03]  /*8410*/  F2FP.F16.F32.PACK_AB R32, R33, R32 ;  /* 0x000000202120723e */ /* 0x000fc600000000ff */
[----:B------:R-:W1:Y:S01]  /*8420*/  LDC R48, c[0x0][0xbe8] ;  /* 0x0002fa00ff307b82 */ /* 0x000e620000000800 */
[----:B------:R-:W-:Y:S01]  /*8430*/  F2FP.F16.F32.PACK_AB R33, R35, R34 ;  /* 0x000000222321723e */ /* 0x000fe200000000ff */
[----:B------:R-:W-:Y:S01]  /*8440*/  ULDC.64 UR8, c[0x0][0xb90] ;  /* 0x0002e40000087ab9 */ /* 0x000fe20000000a00 */
[----:B------:R-:W-:Y:S01]  /*8450*/  F2FP.F16.F32.PACK_AB R35, R39, R38 ;  /* 0x000000262723723e */ /* 0x000fe200000000ff */
[----:B------:R-:W-:Y:S01]  /*8460*/  VIADD R39, R16, UR44 ;  /* 0x0000002c10277c36 */ /* 0x000fe20008000000 */
[----:B------:R-:W-:Y:S01]  /*8470*/  UIMAD UR5, UR10, UR8, URZ ;  /* 0x000000080a0572a4 */ /* 0x000fe2000f8e023f */
[----:B------:R-:W-:Y:S01]  /*8480*/  F2FP.F16.F32.PACK_AB R40, R41, R40 ;  /* 0x000000282928723e */ /* 0x000fe200000000ff */
[----:B------:R-:W-:Y:S01]  /*8490*/  UIMAD.WIDE.U32 UR6, UR39, UR8, URZ ;  /* 0x00000008270672a5 */ /* 0x000fe2000f8e003f */
[----:B------:R-:W-:Y:S01]  /*84a0*/  F2FP.F16.F32.PACK_AB R34, R37, R36 ;  /* 0x000000242522723e */ /* 0x000fe200000000ff */
[----:B------:R-:W-:Y:S01]  /*84b0*/  UIMAD UR5, UR39, UR9, UR5 ;  /* 0x00000009270572a4 */ /* 0x000fe2000f8e0205 */
[----:B------:R-:W-:Y:S01]  /*84c0*/  F2FP.F16.F32.PACK_AB R41, R43, R42 ;  /* 0x0000002a2b29723e */ /* 0x000fe200000000ff */
[----:B------:R-:W-:Y:S01]  /*84d0*/  IMAD.MOV.U32 R36, RZ, RZ, R39 ;  /* 0x000000ffff247224 */ /* 0x000fe200078e0027 */
[----:B------:R-:W-:Y:S01]  /*84e0*/  F2FP.F16.F32.PACK_AB R42, R45, R182 ;  /* 0x000000b62d2a723e */ /* 0x000fe200000000ff */
[----:B------:R-:W-:Y:S01]  /*84f0*/  ULDC.64 UR8, c[0x0][0xb98] ;  /* 0x0002e60000087ab9 */ /* 0x000fe20000000a00 */
[----:B------:R-:W-:Y:S01]  /*8500*/  F2FP.F16.F32.PACK_AB R43, R47, R46 ;  /* 0x0000002e2f2b723e */ /* 0x000fe200000000ff */
[----:B------:R-:W-:-:S02]  /*8510*/  UIADD3 UR7, UR7, UR5, URZ ;  /* 0x0000000507077290 */ /* 0x000fc4000fffe03f */
[----:B------:R-:W-:Y:S02]  /*8520*/  UIMAD UR5, UR12, UR8, URZ ;  /* 0x000000080c0572a4 */ /* 0x000fe4000f8e023f */
[----:B------:R-:W-:Y:S01]  /*8530*/  UIMAD.WIDE.U32 UR6, UR42, UR8, UR6 ;  /* 0x000000082a0672a5 */ /* 0x000fe2000f8e0006 */
[----:B------:R-:W-:Y:S02]  /*8540*/  MOV R172, R203 ;  /* 0x000000cb00ac7202 */ /* 0x000fe40000000f00 */
[----:B0-----:R-:W-:Y:S01]  /*8550*/  MOV R173, R0 ;  /* 0x0000000000ad7202 */ /* 0x001fe20000000f00 */
[----:B------:R-:W-:-:S03]  /*8560*/  UIMAD UR5, UR42, UR9, UR5 ;  /* 0x000000092a0572a4 */ /* 0x000fc6000f8e0205 */
[----:B------:R-:W-:Y:S01]  /*8570*/  ULDC.64 UR8, c[0x0][0xae8] ;  /* 0x0002ba0000087ab9 */ /* 0x000fe20000000a00 */
[----:B------:R-:W-:-:S04]  /*8580*/  IMAD.WIDE R20, R207, 0x2, R172 ;  /* 0x00000002cf147825 */ /* 0x000fc800078e02ac */
[----:B------:R-:W-:Y:S01]  /*8590*/  IMAD.WIDE R172, R3, 0x2, R172 ;  /* 0x0000000203ac7825 */ /* 0x000fe200078e02ac */
[C---:B------:R-:W-:Y:S02]  /*85a0*/  IADD3 R9, P3, R20.reuse, 0xc060, RZ ;  /* 0x0000c06014097810 */ /* 0x040fe40007f7e0ff */
[C---:B------:R-:W-:Y:S02]  /*85b0*/  IADD3 R115, P0, R20.reuse, 0x8060, RZ ;  /* 0x0000806014737810 */ /* 0x040fe40007f1e0ff */
[----:B------:R-:W-:Y:S02]  /*85c0*/  LOP3.LUT R8, R9, 0x380, RZ, 0xc0, !PT ;  /* 0x0000038009087812 */ /* 0x000fe400078ec0ff */
[----:B------:R-:W-:Y:S01]  /*85d0*/  IADD3 R111, P2, R20, 0x8040, RZ ;  /* 0x00008040146f7810 */ /* 0x000fe20007f5e0ff */
[--C-:B------:R-:W-:Y:S01]  /*85e0*/  IMAD.X R153, RZ, RZ, R21.reuse, P0 ;  /* 0x000000ffff997224 */ /* 0x100fe200000e0615 */
[----:B------:R-:W-:Y:S02]  /*85f0*/  SHF.R.U64 R8, R8, 0x3, RZ ;  /* 0x0000000308087819 */ /* 0x000fe400000012ff */
[----:B------:R-:W-:Y:S01]  /*8600*/  LOP3.LUT R0, R115, 0x380, RZ, 0xc0, !PT ;  /* 0x0000038073007812 */ /* 0x000fe200078ec0ff */
[----:B------:R-:W-:Y:S01]  /*8610*/  IMAD.X R157, RZ, RZ, R21, P2 ;  /* 0x000000ffff9d7224 */ /* 0x000fe200010e0615 */
[----:B------:R-:W-:-:S02]  /*8620*/  LOP3.LUT R147, R20, 0x380, RZ, 0xc0, !PT ;  /* 0x0000038014937812 */ /* 0x000fc400078ec0ff */
[----:B------:R-:W-:Y:S01]  /*8630*/  LOP3.LUT R8, R8, R9, RZ, 0x3c, !PT ;  /* 0x0000000908087212 */ /* 0x000fe200078e3cff */
[--C-:B------:R-:W-:Y:S01]  /*8640*/  IMAD.X R9, RZ, RZ, R21.reuse, P3 ;  /* 0x000000ffff097224 */ /* 0x100fe200018e0615 */
[----:B------:R-:W-:Y:S02]  /*8650*/  IADD3 R12, P2, R20, 0x4000, RZ ;  /* 0x00004000140c7810 */ /* 0x000fe40007f5e0ff */
[----:B------:R-:W-:Y:S02]  /*8660*/  SHF.R.U64 R0, R0, 0x3, RZ ;  /* 0x0000000300007819 */ /* 0x000fe400000012ff */
        /* <DEDUP_REMOVED lines=32> */
[----:B------:R-:W-:Y:S02]  /*8870*/  SHF.R.U64 R114, R114, 0x3, RZ ;  /* 0x0000000372727819 */ /* 0x000fe400000012ff */
[----:B------:R-:W-:Y:S02]  /*8880*/  LOP3.LUT R150, R20, R119, RZ, 0x3c, !PT ;  /* 0x0000007714967212 */ /* 0x000fe400078e3cff */
[----:B------:R-:W-:Y:S02]  /*8890*/  LOP3.LUT R20, R107, 0x380, RZ, 0xc0, !PT ;  /* 0x000003806b147812 */ /* 0x000fe400078ec0ff */
[----:B------:R-:W-:Y:S02]  /*88a0*/  SHF.R.U64 R21, R21, 0x3, RZ ;  /* 0x0000000315157819 */ /* 0x000fe400000012ff */
[----:B------:R-:W-:Y:S01]  /*88b0*/  LOP3.LUT R114, R114, R115, RZ, 0x3c, !PT ;  /* 0x0000007372727212 */ /* 0x000fe200078e3cff */
[----:B------:R-:W-:Y:S01]  /*88c0*/  IMAD.X R115, RZ, RZ, R173, P2 ;  /* 0x000000ffff737224 */ /* 0x000fe200010e06ad */
[----:B------:R-:W-:-:S02]  /*88d0*/  IADD3 R143, P2, R172, 0xe000, RZ ;  /* 0x0000e000ac8f7810 */ /* 0x000fc40007f5e0ff */
[----:B------:R-:W-:Y:S02]  /*88e0*/  SHF.R.U64 R20, R20, 0x3, RZ ;  /* 0x0000000314147819 */ /* 0x000fe400000012ff */
[----:B------:R-:W-:Y:S02]  /*88f0*/  LOP3.LUT R158, R21, R102, RZ, 0x3c, !PT ;  /* 0x00000066159e7212 */ /* 0x000fe400078e3cff */
[----:B------:R-:W-:Y:S02]  /*8900*/  LOP3.LUT R21, R98, 0x380, RZ, 0xc0, !PT ;  /* 0x0000038062157812 */ /* 0x000fe400078ec0ff */
[----:B------:R-:W-:Y:S02]  /*8910*/  LOP3.LUT R142, R143, 0x380, RZ, 0xc0, !PT ;  /* 0x000003808f8e7812 */ /* 0x000fe400078ec0ff */
[----:B------:R-:W-:Y:S02]  /*8920*/  LOP3.LUT R160, R20, R107, RZ, 0x3c, !PT ;  /* 0x0000006b14a07212 */ /* 0x000fe400078e3cff */
[----:B------:R-:W-:-:S02]  /*8930*/  LOP3.LUT R20, R103, 0x380, RZ, 0xc0, !PT ;  /* 0x0000038067147812 */ /* 0x000fc400078ec0ff */
[----:B------:R-:W-:Y:S02]  /*8940*/  SHF.R.U64 R21, R21, 0x3, RZ ;  /* 0x0000000315157819 */ /* 0x000fe400000012ff */
[----:B------:R-:W-:Y:S02]  /*8950*/  SHF.R.U64 R142, R142, 0x3, RZ ;  /* 0x000000038e8e7819 */ /* 0x000fe400000012ff */
[----:B------:R-:W-:Y:S02]  /*8960*/  SHF.R.U64 R20, R20, 0x3, RZ ;  /* 0x0000000314147819 */ /* 0x000fe400000012ff */
[----:B------:R-:W-:Y:S02]  /*8970*/  LOP3.LUT R162, R21, R98, RZ, 0x3c, !PT ;  /* 0x0000006215a27212 */ /* 0x000fe400078e3cff */
[----:B------:R-:W-:Y:S02]  /*8980*/  IADD3 R21, P3, R172, 0x1000, RZ ;  /* 0x00001000ac157810 */ /* 0x000fe40007f7e0ff */
[----:B------:R-:W-:Y:S01]  /*8990*/  LOP3.LUT R142, R142, R143, RZ, 0x3c, !PT ;  /* 0x0000008f8e8e7212 */ /* 0x000fe200078e3cff */
[----:B------:R-:W-:Y:S01]  /*89a0*/  IMAD.X R143, RZ, RZ, R173, P2 ;  /* 0x000000ffff8f7224 */ /* 0x000fe200010e06ad */
[----:B------:R-:W-:-:S02]  /*89b0*/  LOP3.LUT R0, R3, 0x380, RZ, 0xc0, !PT ;  /* 0x0000038003007812 */ /* 0x000fc400078ec0ff */
[----:B-1----:R-:W-:Y:S02]  /*89c0*/  ISETP.NE.AND P2, PT, R48, 0x1, PT ;  /* 0x000000013000780c */ /* 0x002fe40003f45270 */
[----:B------:R-:W-:Y:S02]  /*89d0*/  LOP3.LUT R166, R20, R103, RZ, 0x3c, !PT ;  /* 0x0000006714a67212 */ /* 0x000fe400078e3cff */
[----:B------:R-:W-:Y:S02]  /*89e0*/  LOP3.LUT R20, R21, 0x380, RZ, 0xc0, !PT ;  /* 0x0000038015147812 */ /* 0x000fe400078ec0ff */
[----:B------:R-:W-:Y:S02]  /*89f0*/  SHF.R.U64 R0, R0, 0x3, RZ ;  /* 0x0000000300007819 */ /* 0x000fe400000012ff */
[----:B------:R-:W-:Y:S02]  /*8a00*/  SHF.R.U64 R20, R20, 0x3, RZ ;  /* 0x0000000314147819 */ /* 0x000fe400000012ff */
[----:B------:R-:W-:-:S02]  /*8a10*/  LOP3.LUT R154, R0, R3, RZ, 0x3c, !PT ;  /* 0x00000003009a7212 */ /* 0x000fc400078e3cff */
[----:B------:R-:W-:Y:S02]  /*8a20*/  MOV R213, R146 ;  /* 0x0000009200d57202 */ /* 0x000fe40000000f00 */
[----:B------:R-:W-:Y:S02]  /*8a30*/  LOP3.LUT R3, R30, 0x380, RZ, 0xc0, !PT ;  /* 0x000003801e037812 */ /* 0x000fe400078ec0ff */
[----:B------:R-:W-:Y:S01]  /*8a40*/  LOP3.LUT R20, R20, R21, RZ, 0x3c, !PT ;  /* 0x0000001514147212 */ /* 0x000fe200078e3cff */
[----:B------:R-:W-:Y:S01]  /*8a50*/  IMAD.X R21, RZ, RZ, R173, P3 ;  /* 0x000000ffff157224 */ /* 0x000fe200018e06ad */
[----:B------:R-:W-:Y:S01]  /*8a60*/  LOP3.LUT R0, R31, 0x380, RZ, 0xc0, !PT ;  /* 0x000003801f007812 */ /* 0x000fe200078ec0ff */
[----:B------:R0:W-:Y:S01]  /*8a70*/  STSM.16.M88.4 [R213], R24 ;  /* 0x00000018d5007844 */ /* 0x0001e20000000200 */
[----:B------:R-:W-:Y:S02]  /*8a80*/  SHF.R.U64 R3, R3, 0x3, RZ ;  /* 0x0000000303037819 */ /* 0x000fe400000012ff */
[----:B------:R-:W-:-:S02]  /*8a90*/  IADD3 R119, P3, R172, 0x8000, RZ ;  /* 0x00008000ac777810 */ /* 0x000fc40007f7e0ff */
[----:B------:R-:W-:Y:S02]  /*8aa0*/  SHF.R.U64 R0, R0, 0x3, RZ ;  /* 0x0000000300007819 */ /* 0x000fe400000012ff */
[----:B------:R-:W-:Y:S02]  /*8ab0*/  LOP3.LUT R168, R3, R30, RZ, 0x3c, !PT ;  /* 0x0000001e03a87212 */ /* 0x000fe400078e3cff */
[----:B------:R-:W-:Y:S02]  /*8ac0*/  LOP3.LUT R118, R119, 0x380, RZ, 0xc0, !PT ;  /* 0x0000038077767812 */ /* 0x000fe400078ec0ff */
[----:B------:R-:W-:Y:S02]  /*8ad0*/  LOP3.LUT R3, R12, 0x380, RZ, 0xc0, !PT ;  /* 0x000003800c037812 */ /* 0x000fe400078ec0ff */
[----:B------:R-:W-:Y:S02]  /*8ae0*/  LOP3.LUT R164, R0, R31, RZ, 0x3c, !PT ;  /* 0x0000001f00a47212 */ /* 0x000fe400078e3cff */
[----:B------:R-:W-:Y:S01]  /*8af0*/  SHF.R.U64 R118, R118, 0x3, RZ ;  /* 0x0000000376767819 */ /* 0x000fe200000012ff */
[----:B0-----:R-:W0:Y:S01]  /*8b00*/  @P2 LDC R24, c[0x0][0xbec] ;  /* 0x0002fb00ff182b82 */ /* 0x001e220000000800 */
[----:B------:R-:W-:-:S02]  /*8b10*/  LOP3.LUT R106, R111, 0x380, RZ, 0xc0, !PT ;  /* 0x000003806f6a7812 */ /* 0x000fc400078ec0ff */
[----:B------:R-:W-:Y:S02]  /*8b20*/  LOP3.LUT R0, R99, 0x380, RZ, 0xc0, !PT ;  /* 0x0000038063007812 */ /* 0x000fe400078ec0ff */
[----:B------:R-:W-:Y:S02]  /*8b30*/  SHF.R.U64 R3, R3, 0x3, RZ ;  /* 0x0000000303037819 */ /* 0x000fe400000012ff */
[----:B------:R-:W-:Y:S01]  /*8b40*/  LOP3.LUT R118, R118, R119, RZ, 0x3c, !PT ;  /* 0x0000007776767212 */ /* 0x000fe200078e3cff */
[----:B------:R-:W1:Y:S01]  /*8b50*/  @P2 LDC R27, c[0x0][0xbf0] ;  /* 0x0002fc00ff1b2b82 */ /* 0x000e620000000800 */
[----:B------:R-:W-:Y:S01]  /*8b60*/  SHF.R.U64 R106, R106, 0x3, RZ ;  /* 0x000000036a6a7819 */ /* 0x000fe200000012ff */
[----:B------:R-:W-:Y:S01]  /*8b70*/  IMAD.X R119, RZ, RZ, R173, P3 ;  /* 0x000000ffff777224 */ /* 0x000fe200018e06ad */
[----:B------:R-:W-:Y:S02]  /*8b80*/  SHF.R.U64 R0, R0, 0x3, RZ ;  /* 0x0000000300007819 */ /* 0x000fe400000012ff */
[----:B------:R-:W-:-:S02]  /*8b90*/  LOP3.LUT R12, R3, R12, RZ, 0x3c, !PT ;  /* 0x0000000c030c7212 */ /* 0x000fc400078e3cff */
[C---:B------:R-:W-:Y:S02]  /*8ba0*/  IADD3 R107, P0, R172.reuse, 0x5000, RZ ;  /* 0x00005000ac6b7810 */ /* 0x040fe40007f1e0ff */
[----:B------:R-:W-:Y:S02]  /*8bb0*/  IADD3 R3, P3, R172, 0xf000, RZ ;  /* 0x0000f000ac037810 */ /* 0x000fe40007f7e0ff */
[----:B------:R-:W-:Y:S02]  /*8bc0*/  LOP3.LUT R10, R127, 0x380, RZ, 0xc0, !PT ;  /* 0x000003807f0a7812 */ /* 0x000fe400078ec0ff */
[----:B------:R-:W-:Y:S01]  /*8bd0*/  LOP3.LUT R14, R123, 0x380, RZ, 0xc0, !PT ;  /* 0x000003807b0e7812 */ /* 0x000fe200078ec0ff */
[----:B------:R-:W-:Y:S01]  /*8be0*/  IMAD.X R147, RZ, RZ, R173, P3 ;  /* 0x000000ffff937224 */ /* 0x000fe200018e06ad */
[----:B------:R-:W-:Y:S01]  /*8bf0*/  LOP3.LUT R156, R106, R111, RZ, 0x3c, !PT ;  /* 0x0000006f6a9c7212 */ /* 0x000fe200078e3cff */
[----:B0-----:R-:W-:Y:S01]  /*8c00*/  @P2 IMAD.HI.U32 R24, R39, R24, RZ ;  /* 0x0000001827182227 */ /* 0x001fe200078e00ff */
[----:B------:R-:W-:-:S02]  /*8c10*/  LOP3.LUT R170, R0, R99, RZ, 0x3c, !PT ;  /* 0x0000006300aa7212 */ /* 0x000fc400078e3cff */
[----:B------:R-:W-:Y:S02]  /*8c20*/  LOP3.LUT R106, R107, 0x380, RZ, 0xc0, !PT ;  /* 0x000003806b6a7812 */ /* 0x000fe400078ec0ff */
[----:B------:R-:W-:Y:S02]  /*8c30*/  LOP3.LUT R0, R3, 0x380, RZ, 0xc0, !PT ;  /* 0x0000038003007812 */ /* 0x000fe400078ec0ff */
[----:B------:R-:W-:Y:S02]  /*8c40*/  SHF.R.U64 R10, R10, 0x3, RZ ;  /* 0x000000030a0a7819 */ /* 0x000fe400000012ff */
[----:B------:R-:W-:Y:S02]  /*8c50*/  SHF.R.U64 R14, R14, 0x3, RZ ;  /* 0x000000030e0e7819 */ /* 0x000fe400000012ff */
[----:B------:R-:W-:Y:S02]  /*8c60*/  SHF.R.U64 R106, R106, 0x3, RZ ;  /* 0x000000036a6a7819 */ /* 0x000fe400000012ff */
[----:B------:R-:W-:-:S02]  /*8c70*/  SHF.R.U64 R0, R0, 0x3, RZ ;  /* 0x0000000300007819 */ /* 0x000fc400000012ff */
[----:B------:R-:W-:Y:S02]  /*8c80*/  LOP3.LUT R10, R10, R127, RZ, 0x3c, !PT ;  /* 0x0000007f0a0a7212 */ /* 0x000fe400078e3cff */
[----:B------:R-:W-:Y:S02]  /*8c90*/  LOP3.LUT R14, R14, R123, RZ, 0x3c, !PT ;  /* 0x0000007b0e0e7212 */ /* 0x000fe400078e3cff */
[----:B------:R-:W-:Y:S01]  /*8ca0*/  LOP3.LUT R106, R106, R107, RZ, 0x3c, !PT ;  /* 0x0000006b6a6a7212 */ /* 0x000fe200078e3cff */
[----:B------:R-:W-:Y:S01]  /*8cb0*/  IMAD.X R107, RZ, RZ, R173, P0 ;  /* 0x000000ffff6b7224 */ /* 0x000fe200000e06ad */
[----:B------:R-:W-:Y:S02]  /*8cc0*/  LOP3.LUT R146, R0, R3, RZ, 0x3c, !PT ;  /* 0x0000000300927212 */ /* 0x000fe400078e3cff */
[----:B------:R-:W-:Y:S02]  /*8cd0*/  MOV R154, R154 ;  /* 0x0000009a009a7202 */ /* 0x000fe40000000f00 */
[----:B------:R-:W-:-:S02]  /*8ce0*/  MOV R3, R8 ;  /* 0x0000000800037202 */ /* 0x000fc40000000f00 */
[----:B------:R-:W-:Y:S01]  /*8cf0*/  MOV R0, R10 ;  /* 0x0000000a00007202 */ /* 0x000fe20000000f00 */
[----:B------:R-:W-:Y:S01]  /*8d00*/  STSM.16.M88.4 [R154], R32 ;  /* 0x000000209a007844 */ /* 0x000fe20000000200 */
[----:B------:R-:W-:Y:S02]  /*8d10*/  MOV R164, R164 ;  /* 0x000000a400a47202 */ /* 0x000fe40000000f00 */
[----:B------:R-:W-:Y:S02]  /*8d20*/  IADD3 R135, P0, R172, 0xc000, RZ ;  /* 0x0000c000ac877810 */ /* 0x000fe40007f1e0ff */
[----:B------:R-:W-:Y:S01]  /*8d30*/  MOV R44, R14 ;  /* 0x0000000e002c7202 */ /* 0x000fe20000000f00 */
[----:B------:R-:W-:Y:S01]  /*8d40*/  STSM.16.M88.4 [R164], R40 ;  /* 0x00000028a4007844 */ /* 0x000fe20000000200 */
[----:B------:R-:W-:Y:S02]  /*8d50*/  MOV R170, R170 ;  /* 0x000000aa00aa7202 */ /* 0x000fe40000000f00 */
        /* <DEDUP_REMOVED lines=10> */
[----:B-1----:R-:W-:Y:S02]  /*8e00*/  @P2 SHF.R.U32.HI R36, RZ, R27, R24 ;  /* 0x0000001bff242219 */ /* 0x002fe40000011618 */
[----:B------:R-:W-:Y:S01]  /*8e10*/  LOP3.LUT R134, R135, 0x380, RZ, 0xc0, !PT ;  /* 0x0000038087867812 */ /* 0x000fe200078ec0ff */
[----:B------:R1:W-:Y:S01]  /*8e20*/  STSM.16.M88.4 [R25], R12 ;  /* 0x0000000c19007844 */ /* 0x0003e20000000200 */
[----:B------:R-:W-:Y:S01]  /*8e30*/  MOV R168, R168 ;  /* 0x000000a800a87202 */ /* 0x000fe20000000f00 */
[----:B------:R-:W-:Y:S01]  /*8e40*/  IMAD.MOV R37, RZ, RZ, -R36 ;  /* 0x000000ffff257224 */ /* 0x000fe200078e0a24 */
[----:B------:R-:W-:-:S02]  /*8e50*/  IADD3 R111, P1, R172, 0x6000, RZ ;  /* 0x00006000ac6f7810 */ /* 0x000fc40007f3e0ff */
[----:B------:R-:W-:Y:S01]  /*8e60*/  MOV R166, R166 ;  /* 0x000000a600a67202 */ /* 0x000fe20000000f00 */
[----:B------:R-:W-:Y:S01]  /*8e70*/  IMAD R37, R48, R37, R39 ;  /* 0x0000002530257224 */ /* 0x000fe200078e0227 */
[----:B0-----:R-:W-:Y:S02]  /*8e80*/  F2FP.F16.F32.PACK_AB R8, R65, R187 ;  /* 0x000000bb4108723e */ /* 0x001fe400000000ff */
[----:B------:R-:W-:Y:S02]  /*8e90*/  F2FP.F16.F32.PACK_AB R9, R67, R66 ;  /* 0x000000424309723e */ /* 0x000fe400000000ff */
[----:B------:R-:W-:Y:S02]  /*8ea0*/  F2FP.F16.F32.PACK_AB R10, R69, R188 ;  /* 0x000000bc450a723e */ /* 0x000fe400000000ff */
[----:B------:R-:W-:Y:S02]  /*8eb0*/  F2FP.F16.F32.PACK_AB R11, R71, R70 ;  /* 0x00000046470b723e */ /* 0x000fe400000000ff */
[----:B------:R-:W-:-:S02]  /*8ec0*/  SHF.R.U64 R134, R134, 0x3, RZ ;  /* 0x0000000386867819 */ /* 0x000fc400000012ff */
        /* <DEDUP_REMOVED lines=11> */
[----:B------:R-:W-:Y:S02]  /*8f80*/  LOP3.LUT R110, R111, 0x380, RZ, 0xc0, !PT ;  /* 0x000003806f6e7812 */ /* 0x000fe400078ec0ff */
[----:B------:R-:W-:Y:S01]  /*8f90*/  LOP3.LUT R134, R134, R135, RZ, 0x3c, !PT ;  /* 0x0000008786867212 */ /* 0x000fe200078e3cff */
[----:B------:R-:W-:Y:S01]  /*8fa0*/  IMAD.X R135, RZ, RZ, R173, P0 ;  /* 0x000000ffff877224 */ /* 0x000fe200000e06ad */
[----:B------:R2:W-:Y:S01]  /*8fb0*/  STSM.16.M88.4 [R162], R24 ;  /* 0x00000018a2007844 */ /* 0x0005e20000000200 */
[----:B------:R-:W-:Y:S02]  /*8fc0*/  SHF.R.U64 R110, R110, 0x3, RZ ;  /* 0x000000036e6e7819 */ /* 0x000fe400000012ff */
[----:B0-----:R-:W-:Y:S01]  /*8fd0*/  F2FP.F16.F32.PACK_AB R9, R52, R7 ;  /* 0x000000073409723e */ /* 0x001fe200000000ff */
[----:B-1----:R-:W-:Y:S01]  /*8fe0*/  IMAD.U32 R13, RZ, RZ, UR5 ;  /* 0x00000005ff0d7e24 */ /* 0x002fe2000f8e00ff */
[----:B------:R-:W-:Y:S01]  /*8ff0*/  SHF.R.S32.HI R12, RZ, 0x1f, R36 ;  /* 0x0000001fff0c7819 */ /* 0x000fe20000011424 */
[----:B------:R-:W-:Y:S01]  /*9000*/  ULDC UR5, c[0x0][0xa88] ;  /* 0x0002a20000057ab9 */ /* 0x000fe20000000800 */
[----:B------:R-:W-:-:S02]  /*9010*/  SHF.R.S32.HI R7, RZ, 0x1f, R37 ;  /* 0x0000001fff077819 */ /* 0x000fc40000011425 */
[----:B------:R-:W-:Y:S01]  /*9020*/  LOP3.LUT R110, R110, R111, RZ, 0x3c, !PT ;  /* 0x0000006f6e6e7212 */ /* 0x000fe200078e3cff */
[----:B------:R-:W-:Y:S01]  /*9030*/  IMAD.X R111, RZ, RZ, R173, P1 ;  /* 0x000000ffff6f7224 */ /* 0x000fe200008e06ad */
[----:B------:R-:W-:Y:S02]  /*9040*/  IADD3 R139, P1, R172, 0xd000, RZ ;  /* 0x0000d000ac8b7810 */ /* 0x000fe40007f3e0ff */
[----:B------:R-:W-:Y:S02]  /*9050*/  MOV R160, R160 ;  /* 0x000000a000a07202 */ /* 0x000fe40000000f00 */
[----:B--2---:R-:W-:Y:S01]  /*9060*/  IADD3 R24, P0, R36, UR6, RZ ;  /* 0x0000000624187c10 */ /* 0x004fe2000ff1e0ff */
[----:B------:R-:W-:Y:S01]  /*9070*/  VIADD R26, R206, UR44 ;  /* 0x0000002cce1a7c36 */ /* 0x000fe20008000000 */
[----:B------:R-:W-:Y:S02]  /*9080*/  F2FP.F16.F32.PACK_AB R32, R89, R193 ;  /* 0x000000c15920723e */ /* 0x000fe400000000ff */
[----:B------:R-:W-:Y:S01]  /*9090*/  IADD3.X R25, R12, UR7, R13, P0, !PT ;  /* 0x000000070c197c10 */ /* 0x000fe200087fe40d */
[----:B------:R-:W-:Y:S01]  /*90a0*/  ULDC.64 UR6, c[0x0][0xb88] ;  /* 0x0002e20000067ab9 */ /* 0x000fe20000000a00 */
[----:B------:R-:W-:Y:S01]  /*90b0*/  F2FP.F16.F32.PACK_AB R33, R91, R90 ;  /* 0x0000005a5b21723e */ /* 0x000fe200000000ff */
[----:B------:R-:W-:Y:S01]  /*90c0*/  IMAD R12, R7, UR6, RZ ;  /* 0x00000006070c7c24 */ /* 0x000fe2000f8e02ff */
[----:B------:R-:W-:Y:S01]  /*90d0*/  F2FP.F16.F32.PACK_AB R34, R93, R194 ;  /* 0x000000c25d22723e */ /* 0x000fe200000000ff */
[----:B------:R-:W-:Y:S01]  /*90e0*/  IMAD.WIDE.U32 R24, R37, UR6, R24 ;  /* 0x0000000625187c25 */ /* 0x000fe2000f8e0018 */
[----:B------:R-:W-:-:S02]  /*90f0*/  F2FP.F16.F32.PACK_AB R35, R95, R94 ;  /* 0x0000005e5f23723e */ /* 0x000fc400000000ff */
[----:B------:R-:W-:Y:S01]  /*9100*/  MOV R158, R158 ;  /* 0x0000009e009e7202 */ /* 0x000fe20000000f00 */
[----:B------:R-:W-:Y:S01]  /*9110*/  IMAD R37, R37, UR7, R12 ;  /* 0x0000000725257c24 */ /* 0x000fe2000f8e020c */
[----:B------:R-:W-:Y:S01]  /*9120*/  F2FP.F16.F32.PACK_AB R8, R97, R195 ;  /* 0x000000c36108723e */ /* 0x000fe200000000ff */
[----:B------:R0:W-:Y:S01]  /*9130*/  STSM.16.M88.4 [R160], R32 ;  /* 0x00000020a0007844 */ /* 0x0001e20000000200 */
[----:B------:R-:W-:Y:S01]  /*9140*/  F2FP.F16.F32.PACK_AB R10, R101, R196 ;  /* 0x000000c4650a723e */ /* 0x000fe200000000ff */
[----:B------:R-:W-:Y:S01]  /*9150*/  ULDC.64 UR6, c[0x0][0xb50] ;  /* 0x0002d40000067ab9 */ /* 0x000fe20000000a00 */
[----:B------:R-:W-:Y:S01]  /*9160*/  F2FP.F16.F32.PACK_AB R11, R60, R56 ;  /* 0x000000383c0b723e */ /* 0x000fe200000000ff */
[----:B------:R-:W-:Y:S01]  /*9170*/  IMAD R7, R48, UR5, RZ ;  /* 0x0000000530077c24 */ /* 0x000fe2000f8e02ff */
[----:B------:R-:W-:Y:S02]  /*9180*/  LOP3.LUT R138, R139, 0x380, RZ, 0xc0, !PT ;  /* 0x000003808b8a7812 */ /* 0x000fe400078ec0ff */
[----:B------:R-:W-:Y:S01]  /*9190*/  LOP3.LUT P0, RZ, R204, 0x3, RZ, 0xc0, !PT ;  /* 0x00000003ccff7812 */ /* 0x000fe2000780c0ff */
[----:B------:R1:W-:Y:S01]  /*91a0*/  STSM.16.M88.4 [R158], R8 ;  /* 0x000000089e007844 */ /* 0x0003e20000000200 */
[----:B------:R-:W-:-:S02]  /*91b0*/  SHF.R.U64 R138, R138, 0x3, RZ ;  /* 0x000000038a8a7819 */ /* 0x000fc400000012ff */
[----:B------:R-:W-:Y:S02]  /*91c0*/  MOV R156, R156 ;  /* 0x0000009c009c7202 */ /* 0x000fe40000000f00 */
[----:B------:R-:W-:Y:S02]  /*91d0*/  F2FP.F16.F32.PACK_AB R12, R105, R197 ;  /* 0x000000c5690c723e */ /* 0x000fe400000000ff */
[----:B------:R-:W-:Y:S02]  /*91e0*/  F2FP.F16.F32.PACK_AB R13, R68, R64 ;  /* 0x00000040440d723e */ /* 0x000fe400000000ff */
[----:B0-----:R-:W-:Y:S02]  /*91f0*/  LEA R34, P3, R24, UR6, 0x2 ;  /* 0x0000000618227c11 */ /* 0x001fe4000f8610ff */
[----:B------:R-:W-:Y:S02]  /*9200*/  F2FP.F16.F32.PACK_AB R14, R109, R198 ;  /* 0x000000c66d0e723e */ /* 0x000fe400000000ff */
[----:B------:R-:W-:Y:S01]  /*9210*/  F2FP.F16.F32.PACK_AB R15, R76, R72 ;  /* 0x000000484c0f723e */ /* 0x000fe200000000ff */
[----:B------:R-:W-:Y:S01]  /*9220*/  SHFL.IDX PT, R46, R34, RZ, 0x1c1f ;  /* 0x001c1fff222e7589 */ /* 0x000fe200000e0000 */
[----:B------:R-:W-:Y:S01]  /*9230*/  LOP3.LUT R138, R138, R139, RZ, 0x3c, !PT ;  /* 0x0000008b8a8a7212 */ /* 0x000fe200078e3cff */
[----:B-1----:R-:W-:Y:S01]  /*9240*/  IMAD.IADD R9, R25, 0x1, R37 ;  /* 0x0000000119097824 */ /* 0x002fe200078e0225 */
[----:B------:R-:W-:Y:S01]  /*9250*/  MOV R152, R152 ;  /* 0x0000009800987202 */ /* 0x000fe20000000f00 */
[----:B------:R-:W-:Y:S01]  /*9260*/  VIADD R8, R26, 0x8 ;  /* 0x000000081a087836 */ /* 0x000fe20000000000 */
[----:B------:R0:W-:Y:S01]  /*9270*/  STSM.16.M88.4 [R156], R12 ;  /* 0x0000000c9c007844 */ /* 0x0001e20000000200 */
[----:B------:R-:W-:Y:S01]  /*9280*/  IMAD.X R139, RZ, RZ, R173, P1 ;  /* 0x000000ffff8b7224 */ /* 0x000fe200008e06ad */
[----:B------:R-:W-:-:S02]  /*9290*/  LEA.HI.X R35, R24, UR7, R9, 0x2, P3 ;  /* 0x0000000718237c11 */ /* 0x000fc400098f1409 */
[-C--:B------:R-:W-:Y:S01]  /*92a0*/  ISETP.GE.OR P1, PT, R26, R7.reuse, P0 ;  /* 0x000000071a00720c */ /* 0x080fe20000726670 */
[----:B------:R-:W-:Y:S01]  /*92b0*/  SHFL.IDX PT, R50, R34, 0x1, 0x1c1f ;  /* 0x003c1f0022327f89 */ /* 0x000fe200000e0000 */
[----:B------:R-:W-:Y:S02]  /*92c0*/  ISETP.GE.OR P0, PT, R8, R7, P0 ;  /* 0x000000070800720c */ /* 0x000fe40000706670 */
[----:B------:R-:W-:Y:S01]  /*92d0*/  F2FP.F16.F32.PACK_AB R8, R113, R199 ;  /* 0x000000c77108723e */ /* 0x000fe200000000ff */
[----:B------:R-:W1:Y:S01]  /*92e0*/  SHFL.IDX PT, R47, R35, RZ, 0x1c1f ;  /* 0x001c1fff232f7589 */ /* 0x000e6200000e0000 */
[----:B------:R-:W-:Y:S02]  /*92f0*/  F2FP.F16.F32.PACK_AB R9, R84, R80 ;  /* 0x000000505409723e */ /* 0x000fe400000000ff */
[----:B------:R-:W-:Y:S01]  /*9300*/  F2FP.F16.F32.PACK_AB R10, R117, R201 ;  /* 0x000000c9750a723e */ /* 0x000fe200000000ff */
[----:B------:R-:W2:Y:S01]  /*9310*/  SHFL.IDX PT, R51, R35, 0x1, 0x1c1f ;  /* 0x003c1f0023337f89 */ /* 0x000ea200000e0000 */
[----:B------:R-:W-:-:S02]  /*9320*/  F2FP.F16.F32.PACK_AB R11, R92, R88 ;  /* 0x000000585c0b723e */ /* 0x000fc400000000ff */
[----:B------:R-:W-:Y:S02]  /*9330*/  MOV R150, R150 ;  /* 0x0000009600967202 */ /* 0x000fe40000000f00 */
[----:B0-----:R-:W-:Y:S01]  /*9340*/  F2FP.F16.F32.PACK_AB R12, R121, R202 ;  /* 0x000000ca790c723e */ /* 0x001fe200000000ff */
[----:B------:R0:W-:Y:S01]  /*9350*/  STSM.16.M88.4 [R152], R8 ;  /* 0x0000000898007844 */ /* 0x0001e20000000200 */
        /* <DEDUP_REMOVED lines=8> */
[----:B------:R-:W-:Y:S01]  /*93e0*/  F2FP.F16.F32.PACK_AB R32, R137, R136 ;  /* 0x000000888920723e */ /* 0x000fe200000000ff */
[----:B0-----:R-:W0:Y:S01]  /*93f0*/  @P2 LDC R9, c[0x0][0xbf0] ;  /* 0x0002fc00ff092b82 */ /* 0x001e220000000800 */
[----:B------:R-:W-:Y:S01]  /*9400*/  F2FP.F16.F32.PACK_AB R33, R176, R175 ;  /* 0x000000afb021723e */ /* 0x000fe200000000ff */
[----:B------:R-:W-:Y:S01]  /*9410*/  STSM.16.M88.4 [R44], R24 ;  /* 0x000000182c007844 */ /* 0x000fe20000000200 */
[----:B------:R-:W-:-:S02]  /*9420*/  F2FP.F16.F32.PACK_AB R34, R141, R140 ;  /* 0x0000008c8d22723e */ /* 0x000fc400000000ff */
[----:B------:R-:W-:Y:S02]  /*9430*/  F2FP.F16.F32.PACK_AB R35, R178, R177 ;  /* 0x000000b1b223723e */ /* 0x000fe400000000ff */
[----:B------:R-:W-:Y:S02]  /*9440*/  F2FP.F16.F32.PACK_AB R56, R145, R144 ;  /* 0x000000909138723e */ /* 0x000fe400000000ff */
[----:B------:R-:W-:Y:S01]  /*9450*/  F2FP.F16.F32.PACK_AB R57, R180, R179 ;  /* 0x000000b3b439723e */ /* 0x000fe200000000ff */
[----:B------:R3:W-:Y:S01]  /*9460*/  STSM.16.M88.4 [R0], R32 ;  /* 0x0000002000007844 */ /* 0x0007e20000000200 */
[----:B------:R-:W-:Y:S02]  /*9470*/  F2FP.F16.F32.PACK_AB R58, R149, R148 ;  /* 0x00000094953a723e */ /* 0x000fe400000000ff */
[----:B------:R-:W-:Y:S02]  /*9480*/  F2FP.F16.F32.PACK_AB R59, R4, R181 ;  /* 0x000000b5043b723e */ /* 0x000fe400000000ff */
[----:B------:R-:W-:-:S02]  /*9490*/  IADD3 R31, P4, R172, 0x2000, RZ ;  /* 0x00002000ac1f7810 */ /* 0x000fc40007f9e0ff */
[C---:B------:R-:W-:Y:S01]  /*94a0*/  IADD3 R99, P5, R172.reuse, 0x3000, RZ ;  /* 0x00003000ac637810 */ /* 0x040fe20007fbe0ff */
[----:B------:R-:W-:Y:S01]  /*94b0*/  STSM.16.M88.4 [R3], R56 ;  /* 0x0000003803007844 */ /* 0x000fe20000000200 */
[----:B------:R-:W-:Y:S02]  /*94c0*/  IADD3 R103, P6, R172, 0x4000, RZ ;  /* 0x00004000ac677810 */ /* 0x000fe40007fde0ff */
[----:B------:R-:W-:Y:S01]  /*94d0*/  LOP3.LUT R30, R31, 0x380, RZ, 0xc0, !PT ;  /* 0x000003801f1e7812 */ /* 0x000fe200078ec0ff */
[----:B------:R-:W-:Y:S01]  /*94e0*/  BAR.SYNC.DEFER_BLOCKING 0x1, 0x100 ;  /* 0x0044000000007b1d */ /* 0x000fe20000010000 */
[----:B------:R-:W-:Y:S02]  /*94f0*/  LOP3.LUT R98, R99, 0x380, RZ, 0xc0, !PT ;  /* 0x0000038063627812 */ /* 0x000fe400078ec0ff */
[----:B------:R-:W-:Y:S01]  /*9500*/  LOP3.LUT R102, R103, 0x380, RZ, 0xc0, !PT ;  /* 0x0000038067667812 */ /* 0x000fe200078ec0ff */
[----:B---3--:R-:W-:Y:S01]  /*9510*/  IMAD R0, R23, 0x20, R200 ;  /* 0x0000002017007824 */ /* 0x008fe200078e02c8 */
[----:B------:R-:W-:-:S02]  /*9520*/  SHF.R.U64 R30, R30, 0x3, RZ ;  /* 0x000000031e1e7819 */ /* 0x000fc400000012ff */
[----:B------:R-:W-:Y:S02]  /*9530*/  SHF.R.U64 R98, R98, 0x3, RZ ;  /* 0x0000000362627819 */ /* 0x000fe400000012ff */
[----:B------:R-:W-:Y:S01]  /*9540*/  SHF.R.U64 R102, R102, 0x3, RZ ;  /* 0x0000000366667819 */ /* 0x000fe200000012ff */
[----:B------:R-:W-:Y:S01]  /*9550*/  UIMAD UR5, UR10, UR8, URZ ;  /* 0x000000080a0572a4 */ /* 0x000fe2000f8e023f */
[----:B------:R-:W-:Y:S01]  /*9560*/  LOP3.LUT R30, R30, R31, RZ, 0x3c, !PT ;  /* 0x0000001f1e1e7212 */ /* 0x000fe200078e3cff */
[--C-:B------:R-:W-:Y:S01]  /*9570*/  IMAD.X R31, RZ, RZ, R173.reuse, P4 ;  /* 0x000000ffff1f7224 */ /* 0x100fe200020e06ad */
[----:B------:R-:W-:Y:S01]  /*9580*/  LOP3.LUT R98, R98, R99, RZ, 0x3c, !PT ;  /* 0x0000006362627212 */ /* 0x000fe200078e3cff */
[--C-:B------:R-:W-:Y:S01]  /*9590*/  IMAD.X R99, RZ, RZ, R173.reuse, P5 ;  /* 0x000000ffff637224 */ /* 0x100fe200028e06ad */
[----:B------:R-:W-:Y:S01]  /*95a0*/  LOP3.LUT R102, R102, R103, RZ, 0x3c, !PT ;  /* 0x0000006766667212 */ /* 0x000fe200078e3cff */
[----:B------:R-:W-:Y:S01]  /*95b0*/  IMAD.X R103, RZ, RZ, R173, P6 ;  /* 0x000000ffff677224 */ /* 0x000fe200030e06ad */
[----:B------:R-:W-:-:S02]  /*95c0*/  IADD3 R123, P4, R172, 0x9000, RZ ;  /* 0x00009000ac7b7810 */ /* 0x000fc40007f9e0ff */
[C---:B------:R-:W-:Y:S01]  /*95d0*/  LOP3.LUT R29, R172.reuse, 0x380, RZ, 0xc0, !PT ;  /* 0x00000380ac1d7812 */ /* 0x040fe200078ec0ff */
[----:B-1----:R-:W-:Y:S01]  /*95e0*/  @!P1 ST.E desc[UR46][R46.64], R6 ;  /* 0x000000062e009985 */ /* 0x002fe2000c10192e */
[C---:B------:R-:W-:Y:S01]  /*95f0*/  IADD3 R127, P5, R172.reuse, 0xa000, RZ ;  /* 0x0000a000ac7f7810 */ /* 0x040fe20007fbe0ff */
[----:B------:R-:W-:Y:S01]  /*9600*/  UIMAD.WIDE.U32 UR6, UR39, UR8, URZ ;  /* 0x00000008270672a5 */ /* 0x000fe2000f8e003f */
[----:B------:R-:W-:Y:S01]  /*9610*/  IADD3 R131, P6, R172, 0xb000, RZ ;  /* 0x0000b000ac837810 */ /* 0x000fe20007fde0ff */
[----:B--2---:R1:W-:Y:S01]  /*9620*/  @!P0 ST.E desc[UR46][R50.64], R5 ;  /* 0x0000000532008985 */ /* 0x0043e2000c10192e */
[----:B------:R-:W-:Y:S01]  /*9630*/  UIMAD UR5, UR39, UR9, UR5 ;  /* 0x00000009270572a4 */ /* 0x000fe2000f8e0205 */
[----:B------:R-:W-:Y:S01]  /*9640*/  LOP3.LUT R122, R123, 0x380, RZ, 0xc0, !PT ;  /* 0x000003807b7a7812 */ /* 0x000fe200078ec0ff */
[----:B------:R-:W-:Y:S01]  /*9650*/  ULDC.64 UR10, c[0x0][0xaf0] ;  /* 0x0002bc00000a7ab9 */ /* 0x000fe20000000a00 */
[----:B------:R-:W-:Y:S02]  /*9660*/  LOP3.LUT R126, R127, 0x380, RZ, 0xc0, !PT ;  /* 0x000003807f7e7812 */ /* 0x000fe400078ec0ff */
[----:B------:R-:W-:-:S02]  /*9670*/  LOP3.LUT R130, R131, 0x380, RZ, 0xc0, !PT ;  /* 0x0000038083827812 */ /* 0x000fc400078ec0ff */
[----:B------:R-:W-:Y:S01]  /*9680*/  SHF.R.U64 R29, R29, 0x3, RZ ;  /* 0x000000031d1d7819 */ /* 0x000fe200000012ff */
[----:B-1----:R-:W1:Y:S01]  /*9690*/  @P2 LDC R5, c[0x0][0xbec] ;  /* 0x0002fb00ff052b82 */ /* 0x002e620000000800 */
[----:B------:R-:W-:Y:S01]  /*96a0*/  VIADD R6, R0, UR44 ;  /* 0x0000002c00067c36 */ /* 0x000fe20008000000 */
[----:B------:R-:W-:Y:S01]  /*96b0*/  UIMAD UR8, UR12, UR10, URZ ;  /* 0x0000000a0c0872a4 */ /* 0x000fe2000f8e023f */
[----:B------:R-:W-:Y:S01]  /*96c0*/  SHF.R.U64 R122, R122, 0x3, RZ ;  /* 0x000000037a7a7819 */ /* 0x000fe200000012ff */
[----:B------:R-:W-:Y:S01]  /*96d0*/  UIADD3 UR7, UR7, UR5, URZ ;  /* 0x0000000507077290 */ /* 0x000fe2000fffe03f */
[----:B------:R-:W-:Y:S01]  /*96e0*/  IMAD.MOV.U32 R3, RZ, RZ, R6 ;  /* 0x000000ffff037224 */ /* 0x000fe200078e0006 */
[----:B------:R-:W-:Y:S01]  /*96f0*/  UIMAD UR5, UR42, UR11, UR8 ;  /* 0x0000000b2a0572a4 */ /* 0x000fe2000f8e0208 */
[----:B------:R-:W-:Y:S01]  /*9700*/  SHF.R.U64 R126, R126, 0x3, RZ ;  /* 0x000000037e7e7819 */ /* 0x000fe200000012ff */
[----:B------:R-:W-:Y:S01]  /*9710*/  UIMAD.WIDE.U32 UR42, UR42, UR10, UR6 ;  /* 0x0000000a2a2a72a5 */ /* 0x000fe2000f8e0006 */
[----:B------:R-:W-:Y:S01]  /*9720*/  SHF.R.U64 R130, R130, 0x3, RZ ;  /* 0x0000000382827819 */ /* 0x000fe200000012ff */
[----:B------:R2:W5:Y:S01]  /*9730*/  LD.E.128 R40, desc[UR46][R20.64] ;  /* 0x0000002e14287980 */ /* 0x000562000c101d00 */
[----:B------:R-:W-:Y:S01]  /*9740*/  LOP3.LUT R122, R122, R123, RZ, 0x3c, !PT ;  /* 0x0000007b7a7a7212 */ /* 0x000fe200078e3cff */
[----:B------:R-:W-:Y:S01]  /*9750*/  UIADD3 UR5, UR43, UR5, URZ ;  /* 0x000000052b057290 */ /* 0x000fe2000fffe03f */
[----:B------:R-:W-:Y:S01]  /*9760*/  LOP3.LUT R126, R126, R127, RZ, 0x3c, !PT ;  /* 0x0000007f7e7e7212 */ /* 0x000fe200078e3cff */
[--C-:B------:R-:W-:Y:S01]  /*9770*/  IMAD.X R123, RZ, RZ, R173.reuse, P4 ;  /* 0x000000ffff7b7224 */ /* 0x100fe200020e06ad */
[----:B------:R-:W-:Y:S01]  /*9780*/  LOP3.LUT R130, R130, R131, RZ, 0x3c, !PT ;  /* 0x0000008382827212 */ /* 0x000fe200078e3cff */
[--C-:B------:R-:W-:Y:S01]  /*9790*/  IMAD.X R127, RZ, RZ, R173.reuse, P5 ;  /* 0x000000ffff7f7224 */ /* 0x100fe200028e06ad */
[----:B------:R-:W-:Y:S01]  /*97a0*/  LOP3.LUT R28, R29, R172, RZ, 0x3c, !PT ;  /* 0x000000ac1d1c7212 */ /* 0x000fe200078e3cff */
[--C-:B------:R-:W-:Y:S01]  /*97b0*/  IMAD.X R131, RZ, RZ, R173.reuse, P6 ;  /* 0x000000ffff837224 */ /* 0x100fe200030e06ad */
[----:B------:R-:W-:Y:S01]  /*97c0*/  ULDC.64 UR6, c[0x0][0xae0] ;  /* 0x0002b80000067ab9 */ /* 0x000fe20000000a00 */
[----:B------:R-:W-:Y:S01]  /*97d0*/  IMAD.MOV.U32 R29, RZ, RZ, R173 ;  /* 0x000000ffff1d7224 */ /* 0x000fe200078e00ad */
[----:B------:R2:W5:Y:S01]  /*97e0*/  LD.E.128 R52, desc[UR46][R30.64] ;  /* 0x0000002e1e347980 */ /* 0x000562000c101d00 */
[----:B-1----:R-:W-:-:S03]  /*97f0*/  @P2 IMAD.HI.U32 R0, R6, R5, RZ ;  /* 0x0000000506002227 */ /* 0x002fc600078e00ff */
[----:B------:R2:W5:Y:S02]  /*9800*/  LD.E.128 R36, desc[UR46][R28.64] ;  /* 0x0000002e1c247980 */ /* 0x000564000c101d00 */
[----:B0-----:R-:W-:Y:S01]  /*9810*/  @P2 SHF.R.U32.HI R3, RZ, R9, R0 ;  /* 0x00000009ff032219 */ /* 0x001fe20000011600 */
[----:B------:R-:W-:Y:S01]  /*9820*/  IMAD.U32 R4, RZ, RZ, UR42 ;  /* 0x0000002aff047e24 */ /* 0x000fe2000f8e00ff */
[----:B------:R-:W5:Y:S02]  /*9830*/  LD.E.128 R96, desc[UR46][R98.64] ;  /* 0x0000002e62607980 */ /* 0x000f64000c101d00 */
[--C-:B------:R-:W-:Y:S01]  /*9840*/  SHF.R.S32.HI R0, RZ, 0x1f, R3.reuse ;  /* 0x0000001fff007819 */ /* 0x100fe20000011403 */
[----:B------:R-:W-:Y:S01]  /*9850*/  IMAD.MOV R9, RZ, RZ, -R3 ;  /* 0x000000ffff097224 */ /* 0x000fe200078e0a03 */
[----:B------:R-:W5:Y:S01]  /*9860*/  LD.E.128 R100, desc[UR46][R102.64] ;  /* 0x0000002e66647980 */ /* 0x000f62000c101d00 */
[----:B------:R-:W-:Y:S02]  /*9870*/  IMAD.U32 R5, RZ, RZ, UR43 ;  /* 0x0000002bff057e24 */ /* 0x000fe4000f8e00ff */
        /* <DEDUP_REMOVED lines=8> */
[----:B------:R-:W-:Y:S01]  /*9900*/  IMAD.WIDE.U32 R4, R3, UR6, R4 ;  /* 0x0000000603047c25 */ /* 0x000fe2000f8e0004 */
[----:B------:R-:W-:Y:S02]  /*9910*/  ULDC.64 UR6, c[0x0][0xad8] ;  /* 0x0002b60000067ab9 */ /* 0x000fe40000000a00 */
        /* <DEDUP_REMOVED lines=19> */
[----:B------:R-:W-:Y:S01]  /*9a50*/  ISETP.GE.AND P2, PT, R14, R7, PT ;  /* 0x000000070e00720c */ /* 0x000fe20003f46270 */
[----:B------:R-:W-:Y:S02]  /*9a60*/  ULDC.64 UR6, c[0x0][0xa80] ;  /* 0x0002a00000067ab9 */ /* 0x000fe40000000a00 */
[----:B------:R-:W-:Y:S01]  /*9a70*/  IMAD.IADD R3, R5, 0x1, R3 ;  /* 0x0000000105037824 */ /* 0x000fe200078e0203 */
[----:B------:R-:W-:Y:S01]  /*9a80*/  LEA R6, P3, R4, UR6, 0x1 ;  /* 0x0000000604067c11 */ /* 0x000fe2000f8608ff */
[----:B------:R-:W-:-:S02]  /*9a90*/  VIADD R203, R203, 0x22820 ;  /* 0x00022820cbcb7836 */ /* 0x000fc40000000000 */
[----:B------:R-:W-:Y:S01]  /*9aa0*/  VIADD R0, R14, 0x20 ;  /* 0x000000200e007836 */ /* 0x000fe20000000000 */
[----:B------:R-:W-:Y:S02]  /*9ab0*/  LEA.HI.X R3, R4, UR7, R3, 0x1, P3 ;  /* 0x0000000704037c11 */ /* 0x000fe400098f0c03 */
[----:B------:R-:W-:Y:S02]  /*9ac0*/  PRMT R203, RZ, 0x654, R203 ;  /* 0x00000654ffcb7816 */ /* 0x000fe400000000cb */
[-C--:B------:R-:W-:Y:S01]  /*9ad0*/  ISETP.GE.AND P1, PT, R0, R7.reuse, PT ;  /* 0x000000070000720c */ /* 0x080fe20003f26270 */
[----:B------:R-:W-:Y:S01]  /*9ae0*/  VIADD R0, R14, 0x40 ;  /* 0x000000400e007836 */ /* 0x000fe20000000000 */
[----:B0-----:R2:W-:Y:S01]  /*9af0*/  SYNCS.ARRIVE.TRANS64.RED.A1T0 RZ, [R203+URZ], RZ ;  /* 0x000000ffcbff79a7 */ /* 0x0015e2000810043f */
        /* <DEDUP_REMOVED lines=22> */
.L_x_13260:
[----:B------:R-:W-:Y:S05]  /*9c60*/  BSYNC B1 ;  /* 0x0000000000017941 */ /* 0x000fea0003800000 */
.L_x_13259:
[----:B-1-3--:R1:W3:Y:S01]  /*9c70*/  SHFL.IDX PT, R13, R3, 0x1, 0x181f ;  /* 0x00381f00030d7f89 */ /* 0x00a2e200000e0000 */
[----:B------:R-:W-:Y:S03]  /*9c80*/  BSSY B1, `(.L_x_13261) ;  /* 0x0000014000017945 */ /* 0x000fe60003800000 */
[----:B------:R1:W4:Y:S01]  /*9c90*/  SHFL.IDX PT, R11, R6, 0x1, 0x181f ;  /* 0x00381f00060b7f89 */ /* 0x00032200000e0000 */
[----:B------:R-:W-:Y:S05]  /*9ca0*/  @P1 BRA `(.L_x_13262) ;  /* 0x0000000000441947 */ /* 0x000fea0003800000 */
[----:B------:R-:W-:Y:S02]  /*9cb0*/  ULDC UR5, c[0x0][0xac8] ;  /* 0x0002b20000057ab9 */ /* 0x000fe40000000800 */
[----:B------:R-:W-:Y:S02]  /*9cc0*/  ISETP.GE.AND P4, PT, R2, UR5, PT ;  /* 0x0000000502007c0c */ /* 0x000fe4000bf86270 */
[----:B------:R-:W-:Y:S02]  /*9cd0*/  ISETP.GE.AND P3, PT, R19, UR5, PT ;  /* 0x0000000513007c0c */ /* 0x000fe4000bf66270 */
[----:B------:R-:W-:Y:S02]  /*9ce0*/  ISETP.GE.AND P2, PT, R18, UR5, PT ;  /* 0x0000000512007c0c */ /* 0x000fe4000bf46270 */
[----:B------:R-:W-:-:S07]  /*9cf0*/  ISETP.GE.AND P1, PT, R22, UR5, PT ;  /* 0x0000000516007c0c */ /* 0x000fce000bf26270 */
[CC--:B----4-:R-:W-:Y:S02]  /*9d00*/  @!P4 LEA R4, P6, R2.reuse, R11.reuse, 0x1 ;  /* 0x0000000b0204c211 */ /* 0x0d0fe400078c08ff */
[C---:B------:R-:W-:Y:S02]  /*9d10*/  @!P3 LEA R8, P5, R19.reuse, R11, 0x1 ;  /* 0x0000000b1308b211 */ /* 0x040fe400078a08ff */
[----:B---3--:R-:W-:Y:S02]  /*9d20*/  @!P4 LEA.HI.X R5, R2, R13, R211, 0x1, P6 ;  /* 0x0000000d0205c211 */ /* 0x008fe400030f0cd3 */
        /* <DEDUP_REMOVED lines=9> */
.L_x_13262:
[----:B------:R-:W-:Y:S05]  /*9dc0*/  BSYNC B1 ;  /* 0x0000000000017941 */ /* 0x000fea0003800000 */
.L_x_13261:
        /* <DEDUP_REMOVED lines=15> */
[----:B-----5:R0:W-:Y:S01]  /*9ec0*/  @!P3 ST.E.128 desc[UR46][R4.64], R52 ;  /* 0x000000340400b985 */ /* 0x0201e2000c101d2e */
[----:B----4-:R-:W-:-:S02]  /*9ed0*/  @!P1 LEA.HI.X R11, R18, R13, R209, 0x1, P4 ;  /* 0x0000000d120b9211 */ /* 0x010fc400020f0cd1 */
[----:B------:R-:W-:Y:S01]  /*9ee0*/  @!P0 LEA.HI.X R13, R22, R13, R208, 0x1, P6 ;  /* 0x0000000d160d8211 */ /* 0x000fe200030f0cd0 */
[----:B------:R0:W-:Y:S04]  /*9ef0*/  @!P2 ST.E.128 desc[UR46][R8.64], R108 ;  /* 0x0000006c0800a985 */ /* 0x0001e8000c101d2e */
[----:B------:R0:W-:Y:S04]  /*9f00*/  @!P1 ST.E.128 desc[UR46][R10.64], R124 ;  /* 0x0000007c0a009985 */ /* 0x0001e8000c101d2e */
[----:B------:R0:W-:Y:S02]  /*9f10*/  @!P0 ST.E.128 desc[UR46][R12.64], R140 ;  /* 0x0000008c0c008985 */ /* 0x0001e4000c101d2e */
.L_x_13264:
[----:B------:R-:W-:Y:S05]  /*9f20*/  BSYNC B1 ;  /* 0x0000000000017941 */ /* 0x000fea0003800000 */
.L_x_13263:
[----:B------:R-:W-:Y:S01]  /*9f30*/  VIADD R0, R14, 0x60 ;  /* 0x000000600e007836 */ /* 0x000fe20000000000 */
[----:B-123--:R-:W1:Y:S04]  /*9f40*/  SHFL.IDX PT, R3, R3, 0x3, 0x181f ;  /* 0x00781f0003037f89 */ /* 0x00ee6800000e0000 */
[----:B------:R-:W-:Y:S01]  /*9f50*/  ISETP.GE.AND P0, PT, R0, R7, PT ;  /* 0x000000070000720c */ /* 0x000fe20003f06270 */
[----:B0---4-:R0:W2:-:S12]  /*9f60*/  SHFL.IDX PT, R11, R6, 0x3, 0x181f ;  /* 0x00781f00060b7f89 */ /* 0x01109800000e0000 */
[----:B0-----:R-:W-:Y:S05]  /*9f70*/  @P0 BRA `(.L_x_13265) ;  /* 0x0000000c00200947 */ /* 0x001fea0003800000 */
[----:B------:R-:W-:Y:S02]  /*9f80*/  ULDC UR5, c[0x0][0xac8] ;  /* 0x0002b20000057ab9 */ /* 0x000fe40000000800 */
[----:B------:R-:W-:Y:S02]  /*9f90*/  ISETP.GE.AND P3, PT, R2, UR5, PT ;  /* 0x0000000502007c0c */ /* 0x000fe4000bf66270 */
[----:B------:R-:W-:Y:S02]  /*9fa0*/  ISETP.GE.AND P4, PT, R19, UR5, PT ;  /* 0x0000000513007c0c */ /* 0x000fe4000bf86270 */
[----:B------:R-:W-:-:S09]  /*9fb0*/  ISETP.GE.AND P5, PT, R18, UR5, PT ;  /* 0x0000000512007c0c */ /* 0x000fd2000bfa6270 */
[-C--:B--2---:R-:W-:Y:S02]  /*9fc0*/  @!P3 LEA R4, P0, R2, R11.reuse, 0x1 ;  /* 0x0000000b0204b211 */ /* 0x084fe400078008ff */
        /* <DEDUP_REMOVED lines=14> */
.L_x_13258:
        /* <DEDUP_REMOVED lines=50> */
.L_x_13267:
[----:B------:R-:W-:Y:S05]  /*a3d0*/  BSYNC B1 ;  /* 0x0000000000017941 */ /* 0x000fea0003800000 */
.L_x_13266:
        /* <DEDUP_REMOVED lines=11> */
[----:B-1----:R-:W-:-:S03]  /*a490*/  @P1 SHF.R.U32.HI R3, RZ, R11, R0 ;  /* 0x0000000bff031219 */ /* 0x002fc60000011600 */
[----:B------:R-:W-:Y:S01]  /*a4a0*/  UIMAD UR5, UR42, UR11, UR5 ;  /* 0x0000000b2a0572a4 */ /* 0x000fe2000f8e0205 */
[--C-:B------:R-:W-:Y:S01]  /*a4b0*/  SHF.R.S32.HI R0, RZ, 0x1f, R3.reuse ;  /* 0x0000001fff007819 */ /* 0x100fe20000011403 */
[----:B------:R-:W-:Y:S01]  /*a4c0*/  UIMAD.WIDE.U32 UR42, UR42, UR10, UR6 ;  /* 0x0000000a2a2a72a5 */ /* 0x000fe2000f8e0006 */
[----:B------:R-:W-:Y:S02]  /*a4d0*/  IMAD.MOV R7, RZ, RZ, -R3 ;  /* 0x000000ffff077224 */ /* 0x000fe400078e0a03 */
[----:B------:R-:W-:Y:S01]  /*a4e0*/  ULDC.64 UR6, c[0x0][0xae0] ;  /* 0x0002b80000067ab9 */ /* 0x000fe20000000a00 */
[----:B------:R-:W-:Y:S01]  /*a4f0*/  UIADD3 UR5, UR43, UR5, URZ ;  /* 0x000000052b057290 */ /* 0x000fe2000fffe03f */
[----:B------:R-:W-:Y:S02]  /*a500*/  IMAD R0, R0, UR6, RZ ;  /* 0x0000000600007c24 */ /* 0x000fe4000f8e02ff */
[----:B------:R-:W-:Y:S02]  /*a510*/  IMAD R7, R10, R7, R8 ;  /* 0x000000070a077224 */ /* 0x000fe400078e0208 */
[----:B------:R-:W-:-:S02]  /*a520*/  IMAD.U32 R5, RZ, RZ, UR43 ;  /* 0x0000002bff057e24 */ /* 0x000fc4000f8e00ff */
[----:B------:R-:W-:Y:S02]  /*a530*/  IMAD.U32 R4, RZ, RZ, UR42 ;  /* 0x0000002aff047e24 */ /* 0x000fe4000f8e00ff */
[----:B------:R-:W-:Y:S01]  /*a540*/  IMAD.U32 R5, RZ, RZ, UR5 ;  /* 0x00000005ff057e24 */ /* 0x000fe2000f8e00ff */
[----:B------:R-:W-:Y:S01]  /*a550*/  ULDC UR5, c[0x0][0xa88] ;  /* 0x0002a20000057ab9 */ /* 0x000fe20000000800 */
[C---:B------:R-:W-:Y:S01]  /*a560*/  IMAD R9, R3.reuse, UR7, R0 ;  /* 0x0000000703097c24 */ /* 0x040fe2000f8e0200 */
[----:B------:R-:W-:Y:S01]  /*a570*/  SHF.R.S32.HI R0, RZ, 0x1f, R7 ;  /* 0x0000001fff007819 */ /* 0x000fe20000011407 */
[----:B------:R-:W-:Y:S01]  /*a580*/  IMAD.WIDE.U32 R4, R3, UR6, R4 ;  /* 0x0000000603047c25 */ /* 0x000fe2000f8e0004 */
[----:B------:R-:W-:-:S03]  /*a590*/  ULDC.64 UR6, c[0x0][0xad8] ;  /* 0x0002b60000067ab9 */ /* 0x000fc60000000a00 */
        /* <DEDUP_REMOVED lines=35> */
.L_x_13269:
[----:B------:R-:W-:Y:S05]  /*a7d0*/  BSYNC B1 ;  /* 0x0000000000017941 */ /* 0x000fea0003800000 */
.L_x_13268:
        /* <DEDUP_REMOVED lines=21> */
.L_x_13271:
[----:B------:R-:W-:Y:S05]  /*a930*/  BSYNC B1 ;  /* 0x0000000000017941 */ /* 0x000fea0003800000 */
.L_x_13270:
        /* <DEDUP_REMOVED lines=21> */
.L_x_13273:
[----:B------:R-:W-:Y:S05]  /*aa90*/  BSYNC B1 ;  /* 0x0000000000017941 */ /* 0x000fea0003800000 */
.L_x_13272:
[----:B------:R-:W-:Y:S01]  /*aaa0*/  VIADD R0, R8, 0x60 ;  /* 0x0000006008007836 */ /* 0x000fe20000000000 */
[----:B0-----:R0:W0:Y:S04]  /*aab0*/  SHFL.IDX PT, R3, R7, 0x3, 0x181f ;  /* 0x00781f0007037f89 */ /* 0x00102800000e0000 */
[----:B------:R-:W-:Y:S01]  /*aac0*/  ISETP.GE.AND P0, PT, R0, R9, PT ;  /* 0x000000090000720c */ /* 0x000fe20003f06270 */
[----:B-1-3--:R1:W3:-:S12]  /*aad0*/  SHFL.IDX PT, R5, R6, 0x3, 0x181f ;  /* 0x00781f0006057f89 */ /* 0x00a2d800000e0000 */
[----:B-1----:R-:W-:Y:S05]  /*aae0*/  @P0 BRA `(.L_x_13265) ;  /* 0x0000000000440947 */ /* 0x002fea0003800000 */
[----:B------:R-:W-:Y:S02]  /*aaf0*/  ULDC UR5, c[0x0][0xac8] ;  /* 0x0002b20000057ab9 */ /* 0x000fe40000000800 */
[----:B------:R-:W-:Y:S02]  /*ab00*/  ISETP.GE.AND P3, PT, R2, UR5, PT ;  /* 0x0000000502007c0c */ /* 0x000fe4000bf66270 */
[----:B------:R-:W-:Y:S02]  /*ab10*/  ISETP.GE.AND P2, PT, R19, UR5, PT ;  /* 0x0000000513007c0c */ /* 0x000fe4000bf46270 */
[----:B------:R-:W-:Y:S02]  /*ab20*/  ISETP.GE.AND P1, PT, R18, UR5, PT ;  /* 0x0000000512007c0c */ /* 0x000fe4000bf26270 */
[----:B------:R-:W-:-:S07]  /*ab30*/  ISETP.GE.AND P0, PT, R22, UR5, PT ;  /* 0x0000000516007c0c */ /* 0x000fce000bf06270 */
[-C--:B--234-:R-:W-:Y:S02]  /*ab40*/  @!P3 LEA R6, P6, R2, R5.reuse, 0x1 ;  /* 0x000000050206b211 */ /* 0x09cfe400078c08ff */
        /* <DEDUP_REMOVED lines=11> */
.L_x_13265:
[----:B------:R-:W-:Y:S05]  /*ac00*/  BSYNC B0 ;  /* 0x0000000000007941 */ /* 0x000fea0003800000 */
.L_x_13257:
[----:B------:R-:W-:Y:S02]  /*ac10*/  ULDC UR5, c[0x0][0xc38] ;  /* 0x00030e0000057ab9 */ /* 0x000fe40000000800 */
[----:B------:R-:W-:-:S06]  /*ac20*/  UISETP.GE.AND UP0, UPT, UR4, UR5, UPT ;  /* 0x000000050400728c */ /* 0x000fcc000bf06270 */
[----:B------:R-:W-:-:S13]  /*ac30*/  PLOP3.LUT P0, PT, PT, PT, UP0, 0x80, 0x0 ;  /* 0x000000000000781c */ /* 0x000fda0003f0f008 */
[----:B------:R-:W-:Y:S05]  /*ac40*/  @!P0 BRA `(.L_x_13274) ;  /* 0xffffff6000688947 */ /* 0x000fea000383ffff */
[----:B------:R-:W-:Y:S05]  /*ac50*/  EXIT ;  /* 0x000000000000794d */ /* 0x000fea0003800000 */
.L_x_13222:
        /* <DEDUP_REMOVED lines=40> */
.L_x_13365:
        /* <DEDUP_REMOVED lines=23> */
.L_x_13276:
[----:B------:R-:W-:Y:S01]  /*b050*/  ULDC UR9, c[0x0][0xc54] ;  /* 0x0003150000097ab9 */ /* 0x000fe20000000800 */
[----:B------:R-:W-:Y:S01]  /*b060*/  UMOV UR5, UR8 ;  /* 0x0000000800057c82 */ /* 0x000fe20008000000 */
[----:B------:R-:W-:-:S11]  /*b070*/  UISETP.NE.AND UP0, UPT, UR9, 0x1, UPT ;  /* 0x000000010900788c */ /* 0x000fd6000bf05270 */
[----:B------:R-:W-:Y:S02]  /*b080*/  @UP0 ULDC.64 UR10, c[0x0][0xc58] ;  /* 0x00031600000a0ab9 */ /* 0x000fe40000000a00 */
[----:B------:R-:W-:-:S04]  /*b090*/  UIMAD.WIDE.U32 UR6, UR8, UR10, URZ ;  /* 0x0000000a080672a5 */ /* 0x000fc8000f8e003f */
[----:B------:R-:W-:-:S04]  /*b0a0*/  @UP0 USHF.R.U32.HI UR5, URZ, UR11, UR7 ;  /* 0x0000000b3f050299 */ /* 0x000fc80008011607 */
[----:B------:R-:W-:-:S12]  /*b0b0*/  UIMAD UR6, UR5, UR9, URZ ;  /* 0x00000009050672a4 */ /* 0x000fd8000f8e023f */
.L_x_13277:
[----:B------:R-:W-:Y:S01]  /*b0c0*/  ULOP3.LUT UR39, URZ, UR5, URZ, 0x33, !UPT ;  /* 0x000000053f277292 */ /* 0x000fe2000f8e333f */
[----:B------:R-:W-:Y:S01]  /*b0d0*/  BSSY B7, `(.L_x_13278) ;  /* 0x00003dc000077945 */ /* 0x000fe20003800000 */
[----:B------:R-:W-:Y:S01]  /*b0e0*/  ULDC UR7, c[0x0][0x448] ;  /* 0x0001120000077ab9 */ /* 0x000fe20000000800 */
[----:B------:R-:W-:Y:S01]  /*b0f0*/  ULDC UR5, c[0x0][0xc3c] ;  /* 0x00030f0000057ab9 */ /* 0x000fe20000000800 */
[----:B------:R-:W-:Y:S02]  /*b100*/  UISETP.NE.AND UP1, UPT, UR7, 0x1, UPT ;  /* 0x000000010700788c */ /* 0x000fe4000bf25270 */
[----:B------:R-:W-:Y:S01]  /*b110*/  UIADD3 UR39, UR39, UR5, URZ ;  /* 0x0000000527277290 */ /* 0x000fe2000fffe03f */
[----:B------:R-:W-:Y:S01]  /*b120*/  ULDC.64 UR10, c[0x0][0x418] ;  /* 0x00010600000a7ab9 */ /* 0x000fe20000000a00 */
[----:B------:R-:W-:Y:S02]  /*b130*/  UIADD3 UR5, UR8, -UR6, URZ ;  /* 0x8000000608057290 */ /* 0x000fe4000fffe03f */
[----:B------:R-:W-:-:S02]  /*b140*/  UISETP.NE.U32.AND UP0, UPT, UR10, URZ, UPT ;  /* 0x0000003f0a00728c */ /* 0x000fc4000bf05070 */
[----:B------:R-:W-:Y:S02]  /*b150*/  USHF.L.U32 UR8, UR39, 0x7, URZ ;  /* 0x0000000727087899 */ /* 0x000fe4000800063f */
[----:B------:R-:W-:Y:S01]  /*b160*/  UISETP.NE.AND.EX UP0, UPT, UR11, URZ, UPT, UP0 ;  /* 0x0000003f0b00728c */ /* 0x000fe2000bf05300 */
[----:B------:R-:W-:Y:S01]  /*b170*/  ULDC UR7, c[0x0][0x288] ;  /* 0x0000a20000077ab9 */ /* 0x000fe20000000800 */
        /* <DEDUP_REMOVED lines=12> */
[----:B------:R-:W-:Y:S02]  /*b240*/  UIMAD.WIDE UR6, UR6, 0x2aaaaaab, URZ ;  /* 0x2aaaaaab060678a5 */ /* 0x000fe4000f8e023f */
[----:B------:R-:W-:Y:S02]  /*b250*/  UIMAD.WIDE UR8, UR8, 0x2aaaaaab, URZ ;  /* 0x2aaaaaab080878a5 */ /* 0x000fe4000f8e023f */
[----:B------:R-:W-:-:S02]  /*b260*/  USHF.R.U32.HI UR12, URZ, 0x1f, UR7 ;  /* 0x0000001f3f0c7899 */ /* 0x000fc40008011607 */
[----:B------:R-:W-:Y:S01]  /*b270*/  USHF.R.U32.HI UR6, URZ, 0x1f, UR9 ;  /* 0x0000001f3f067899 */ /* 0x000fe20008011609 */
[----:B------:R-:W-:Y:S01]  /*b280*/  ULDC UR11, c[0x0][0xc48] ;  /* 0x00031200000b7ab9 */ /* 0x000fe20000000800 */
[----:B------:R-:W-:Y:S02]  /*b290*/  ULEA.HI.SX32 UR12, UR7, UR12, 0x1c ;  /* 0x0000000c070c7291 */ /* 0x000fe4000f8fe23f */
[----:B------:R-:W-:Y:S02]  /*b2a0*/  ULEA.HI.SX32 UR6, UR9, UR6, 0x1c ;  /* 0x0000000609067291 */ /* 0x000fe4000f8fe23f */
        /* <DEDUP_REMOVED lines=32> */
.L_x_13279:
        /* <DEDUP_REMOVED lines=20> */
.L_x_13282:
[----:B------:R-:W-:Y:S05]  /*b5f0*/  BSYNC B6 ;  /* 0x0000000000067941 */ /* 0x000fea0003800000 */
.L_x_13281:
        /* <DEDUP_REMOVED lines=20> */
.L_x_13285:
        /* <DEDUP_REMOVED lines=15> */
.L_x_13284:
[----:B------:R-:W-:Y:S05]  /*b830*/  BSYNC B6 ;  /* 0x0000000000067941 */ /* 0x000fea0003800000 */
.L_x_13283:
        /* <DEDUP_REMOVED lines=26> */
.L_x_13380:
        /* <DEDUP_REMOVED lines=9> */
.L_x_13383:
        /* <DEDUP_REMOVED lines=22> */
.L_x_13289:
        /* <DEDUP_REMOVED lines=8> */
.L_x_13384:
        /* <DEDUP_REMOVED lines=8> */
.L_x_13291:
        /* <DEDUP_REMOVED lines=16> */
[----:B------:R-:W-:-:S09]  /*bdd0*/  UIMAD UR35, UR35, 0x60, URZ ;  /* 0x00000060232378a4 */ /* 0x000fd2000f8e023f */
[----:B------:R1:W-:Y:S02]  /*bde0*/  UTMALDG.4D [UR32], [UR4], desc[UR6] ;  /* 0x00000620040075b4 */ /* 0x0003e40008019000 */
[----:B-1----:R-:W-:Y:S01]  /*bdf0*/  NOP ;  /* 0x0000000000007918 */ /* 0x002fe20000000000 */
.L_x_13287:
        /* <DEDUP_REMOVED lines=22> */
.L_x_13293:
[----:B------:R-:W-:Y:S05]  /*bf60*/  BSYNC B6 ;  /* 0x0000000000067941 */ /* 0x000fea0003800000 */
.L_x_13292:
        /* <DEDUP_REMOVED lines=57> */
[----:B------:R-:W-:Y:S01]  /*c300*/  IMAD.U32 R4, RZ, RZ, UR39 ;  /* 0x00000027ff047e24 */ /* 0x000fe2000f8e00ff */
[----:B------:R-:W-:Y:S01]  /*c310*/  ULDC UR4, c[0x0][0x288] ;  /* 0x0000a20000047ab9 */ /* 0x000fe20000000800 */
[----:B------:R-:W1:Y:S01]  /*c320*/  S2R R8, SR_TID.X ;  /* 0x0000000000087919 */ /* 0x000e620000002100 */
[----:B------:R-:W-:Y:S01]  /*c330*/  IMAD R3, R7, UR4, RZ ;  /* 0x0000000407037c24 */ /* 0x000fe2000f8e02ff */
[----:B------:R-:W-:Y:S01]  /*c340*/  SHFL.IDX PT, R9, R2, 0x1, 0x181f ;  /* 0x00381f0002097f89 */ /* 0x000fe200000e0000 */
[----:B0-----:R-:W-:-:S04]  /*c350*/  LOP3.LUT R6, R6, 0x7f, RZ, 0xc0, !PT ;  /* 0x0000007f06067812 */ /* 0x001fc800078ec0ff */
[----:B------:R-:W-:Y:S01]  /*c360*/  SHF.R.U32.HI R6, RZ, 0x3, R6 ;  /* 0x00000003ff067819 */ /* 0x000fe20000011606 */
[----:B-1----:R-:W-:Y:S02]  /*c370*/  IMAD.SHL.U32 R11, R8, 0x8, RZ ;  /* 0x00000008080b7824 */ /* 0x002fe400078e00ff */
[----:B------:R-:W-:Y:S02]  /*c380*/  SHFL.IDX PT, R8, R0, 0x1, 0x181f ;  /* 0x00381f0000087f89 */ /* 0x000fe400000e0000 */
[----:B------:R-:W-:Y:S01]  /*c390*/  IMAD R4, R4, 0x80, R6 ;  /* 0x0000008004047824 */ /* 0x000fe200078e0206 */
[----:B------:R-:W-:Y:S01]  /*c3a0*/  LOP3.LUT R11, R11, 0x38, RZ, 0xc0, !PT ;  /* 0x000000380b0b7812 */ /* 0x000fe200078ec0ff */
[----:B------:R-:W0:Y:S02]  /*c3b0*/  SHFL.IDX PT, R6, R0, RZ, 0x181f ;  /* 0x00181fff00067589 */ /* 0x000e2400000e0000 */
[C---:B------:R-:W-:Y:S01]  /*c3c0*/  VIADD R5, R4.reuse, 0x10 ;  /* 0x0000001004057836 */ /* 0x040fe20000000000 */
[----:B------:R-:W-:-:S04]  /*c3d0*/  ISETP.GE.AND P3, PT, R4, R3, PT ;  /* 0x000000030400720c */ /* 0x000fc80003f66270 */
[----:B------:R-:W-:Y:S02]  /*c3e0*/  ISETP.GE.AND P1, PT, R5, R3, PT ;  /* 0x000000030500720c */ /* 0x000fe40003f26270 */
[----:B------:R-:W1:Y:S07]  /*c3f0*/  SHFL.IDX PT, R5, R2, RZ, 0x181f ;  /* 0x00181fff02057589 */ /* 0x000e6e00000e0000 */
[----:B0-----:R-:W-:-:S05]  /*c400*/  @!P3 LEA R6, P2, R11, R6, 0x1 ;  /* 0x000000060b06b211 */ /* 0x001fca00078408ff */
[----:B-1----:R-:W-:-:S04]  /*c410*/  @!P3 IMAD.X R5, RZ, RZ, R5, P2 ;  /* 0x000000ffff05b224 */ /* 0x002fc800010e0605 */
        /* <DEDUP_REMOVED lines=47> */
.L_x_13401:
[----:B0-----:R-:W0:Y:S01]  /*c710*/  S2R R2, SR_TID.X ;  /* 0x0000000000027919 */ /* 0x001e220000002100 */
[----:B------:R-:W-:-:S05]  /*c720*/  VIADD R4, R4, 0x70 ;  /* 0x0000007004047836 */ /* 0x000fca0000000000 */
[----:B------:R-:W-:Y:S01]  /*c730*/  ISETP.GE.AND P1, PT, R4, R3, PT ;  /* 0x000000030400720c */ /* 0x000fe20003f26270 */
[----:B0-----:R-:W-:-:S05]  /*c740*/  IMAD.SHL.U32 R2, R2, 0x8, RZ ;  /* 0x0000000802027824 */ /* 0x001fca00078e00ff */
[----:B------:R-:W-:-:S07]  /*c750*/  LOP3.LUT R2, R2, 0x38, RZ, 0xc0, !PT ;  /* 0x0000003802027812 */ /* 0x000fce00078ec0ff */
[----:B------:R-:W-:-:S05]  /*c760*/  @!P1 LEA R2, P2, R2, R0, 0x1 ;  /* 0x0000000002029211 */ /* 0x000fca00078408ff */
[----:B--2---:R-:W-:-:S05]  /*c770*/  @!P1 IMAD.X R3, RZ, RZ, R5, P2 ;  /* 0x000000ffff039224 */ /* 0x004fca00010e0605 */
[----:B------:R-:W-:Y:S01]  /*c780*/  @!PT LDS RZ, [RZ] ;  /* 0x00000000fffff984 */ /* 0x000fe20000000800 */
[----:B------:R-:W-:Y:S01]  /*c790*/  @!PT LDS RZ, [RZ] ;  /* 0x00000000fffff984 */ /* 0x000fe20000000800 */
[----:B------:R-:W-:Y:S01]  /*c7a0*/  @!PT LDS RZ, [RZ] ;  /* 0x00000000fffff984 */ /* 0x000fe20000000800 */
[----:B------:R0:W-:Y:S01]  /*c7b0*/  @!P1 LDGSTS.E.BYPASS.LTC128B.128 [R10+0x1bc00], desc[UR46][R2.64], !P0 ;  /* 0x1bc00000020a9fae */ /* 0x0001e2000c101d6e */
[----:B------:R-:W-:Y:S01]  /*c7c0*/  PLOP3.LUT P0, PT, PT, PT, PT, 0x80, 0x0 ;  /* 0x000000000000781c */ /* 0x000fe20003f0f070 */
[----:B------:R-:W-:-:S12]  /*c7d0*/  NOP ;  /* 0x0000000000007918 */ /* 0x000fd80000000000 */
.L_x_13295:
        /* <DEDUP_REMOVED lines=18> */
.L_x_13402:
[----:B------:R-:W-:Y:S05]  /*c900*/  BSYNC B0 ;  /* 0x0000000000007941 */ /* 0x000fea0003800000 */
.L_x_13296:
[----:B------:R-:W2:Y:S01]  /*c910*/  LDL R2, [R1+0x8] ;  /* 0x0000080001027983 */ /* 0x000ea20000100800 */
[----:B------:R-:W-:Y:S01]  /*c920*/  BSSY B0, `(.L_x_13298) ;  /* 0x0000059000007945 */ /* 0x000fe20003800000 */
[----:B--2---:R-:W-:-:S13]  /*c930*/  ISETP.NE.AND P0, PT, R2, RZ, PT ;  /* 0x000000ff0200720c */ /* 0x004fda0003f05270 */
[----:B------:R-:W-:Y:S05]  /*c940*/  @!P0 BRA `(.L_x_13299) ;  /* 0x0000000400588947 */ /* 0x000fea0003800000 */
[----:B------:R-:W2:Y:S01]  /*c950*/  LDL R3, [R1] ;  /* 0x0000000001037983 */ /* 0x000ea20000100800 */
[----:B------:R-:W1:Y:S02]  /*c960*/  S2R R2, SR_TID.X ;  /* 0x0000000000027919 */ /* 0x000e640000002100 */
[----:B-1----:R-:W-:Y:S01]  /*c970*/  LOP3.LUT R4, R2, 0x7f, RZ, 0xc0, !PT ;  /* 0x0000007f02047812 */ /* 0x002fe200078ec0ff */
[----:B------:R-:W-:Y:S01]  /*c980*/  IMAD R2, R18, 0x8, R17 ;  /* 0x0000000812027824 */ /* 0x000fe200078e0211 */
[----:B------:R-:W-:Y:S02]  /*c990*/  BSSY B1, `(.L_x_13300) ;  /* 0x0000005000017945 */ /* 0x000fe40003800000 */
[----:B------:R-:W-:Y:S02]  /*c9a0*/  ISETP.NE.AND P1, PT, R4, RZ, PT ;  /* 0x000000ff0400720c */ /* 0x000fe40003f25270 */
[----:B--2---:R-:W-:-:S04]  /*c9b0*/  SHF.L.U32 R3, R3, 0x1f, RZ ;  /* 0x0000001f03037819 */ /* 0x004fc800000006ff */
[----:B------:R-:W1:Y:S02]  /*c9c0*/  SYNCS.PHASECHK.TRANS64.TRYWAIT P0, [R2+URZ+0x22860], R3 ;  /* 0x02286003020075a7 */ /* 0x000e64000800017f */
[----:B-1----:R-:W-:Y:S05]  /*c9d0*/  @!P0 BRA `(.L_x_13301) ;  /* 0x00000038001c8947 */ /* 0x002fea0003800000 */
.L_x_13403:
[----:B------:R-:W-:Y:S05]  /*c9e0*/  BSYNC B1 ;  /* 0x0000000000017941 */ /* 0x000fea0003800000 */
.L_x_13300:
[----:B------:R-:W-:Y:S04]  /*c9f0*/  BSSY B1, `(.L_x_13302) ;  /* 0x0000009000017945 */ /* 0x000fe80003800000 */
[----:B------:R-:W-:Y:S05]  /*ca00*/  @P1 BRA `(.L_x_13303) ;  /* 0x00000000001c1947 */ /* 0x000fea0003800000 */
[----:B0-----:R-:W0:Y:S01]  /*ca10*/  S2R R0, SR_TID.X ;  /* 0x0000000000007919 */ /* 0x001e220000002100 */
[----:B-1----:R-:W-:-:S04]  /*ca20*/  IMAD.MOV.U32 R3, RZ, RZ, 0xc000 ;  /* 0x0000c000ff037424 */ /* 0x002fc800078e00ff */
[----:B------:R2:W-:Y:S01]  /*ca30*/  SYNCS.ARRIVE.TRANS64 RZ, [R2+URZ+0x22850], R3 ;  /* 0x0228500302ff79a7 */ /* 0x0005e2000800003f */
[----:B0-----:R-:W-:-:S04]  /*ca40*/  LOP3.LUT R0, R0, 0x1f, RZ, 0xc0, !PT ;  /* 0x0000001f00007812 */ /* 0x001fc800078ec0ff */
[----:B------:R-:W-:-:S13]  /*ca50*/  ISETP.NE.AND P0, PT, R0, RZ, PT ;  /* 0x000000ff0000720c */ /* 0x000fda0003f05270 */
[----:B--2---:R-:W-:Y:S05]  /*ca60*/  @!P0 BRA `(.L_x_13303) ;  /* 0x0000000000048947 */ /* 0x004fea0003800000 */
[----:B------:R-:W-:Y:S01]  /*ca70*/  BPT.TRAP 0x1 ;  /* 0x000000040000795c */ /* 0x000fe20000300000 */
.L_x_13303:
[----:B------:R-:W-:Y:S05]  /*ca80*/  BSYNC B1 ;  /* 0x0000000000017941 */ /* 0x000fea0003800000 */
.L_x_13302:
[----:B-1----:R-:W2:Y:S01]  /*ca90*/  LDL.LU R3, [R1+0x18] ;  /* 0x0000180001037983 */ /* 0x002ea20000300800 */
        /* <DEDUP_REMOVED lines=10> */
.L_x_13304:
        /* <DEDUP_REMOVED lines=15> */
.L_x_13305:
        /* <DEDUP_REMOVED lines=15> */
.L_x_13306:
        /* <DEDUP_REMOVED lines=15> */
.L_x_13307:
        /* <DEDUP_REMOVED lines=10> */
.L_x_13299:
[----:B------:R-:W-:Y:S05]  /*ceb0*/  BSYNC B0 ;  /* 0x0000000000007941 */ /* 0x000fea0003800000 */
.L_x_13298:
        /* <DEDUP_REMOVED lines=34> */
[----:B------:R-:W-:Y:S02]  /*d0e0*/  IMAD R0, R0, R3, R6 ;  /* 0x0000000300007224 */ /* 0x000fe400078e0206 */
[----:B------:R-:W1:Y:S01]  /*d0f0*/  LDC.64 R2, c[0x0][0x418] ;  /* 0x00010600ff027b82 */ /* 0x000e620000000a00 */
[----:B--2---:R-:W-:Y:S01]  /*d100*/  IMAD R7, R5, UR4, RZ ;  /* 0x0000000405077c24 */ /* 0x004fe2000f8e02ff */
[----:B------:R-:W-:-:S03]  /*d110*/  SHF.R.S32.HI R5, RZ, 0x1f, R4 ;  /* 0x0000001fff057819 */ /* 0x000fc60000011404 */
[C---:B------:R-:W-:Y:S02]  /*d120*/  IMAD R7, R19.reuse, UR5, R7 ;  /* 0x0000000513077c24 */ /* 0x040fe4000f8e0207 */
[----:B------:R-:W-:-:S04]  /*d130*/  IMAD.WIDE.U32 R4, R19, UR4, R4 ;  /* 0x0000000413047c25 */ /* 0x000fc8000f8e0004 */
[----:B------:R-:W-:Y:S01]  /*d140*/  IMAD.IADD R7, R7, 0x1, R5 ;  /* 0x0000000107077824 */ /* 0x000fe200078e0205 */
[----:B-1----:R-:W-:-:S04]  /*d150*/  LEA R2, P0, R4, R2, 0x2 ;  /* 0x0000000204027211 */ /* 0x002fc800078010ff */
[----:B------:R-:W-:-:S05]  /*d160*/  LEA.HI.X R3, R4, R3, R7, 0x2, P0 ;  /* 0x0000000304037211 */ /* 0x000fca00000f1407 */
[----:B------:R1:W5:Y:S04]  /*d170*/  LDG.E R16, desc[UR46][R2.64] ;  /* 0x0000002e02107981 */ /* 0x000368000c1e1900 */
.L_x_13312:
        /* <DEDUP_REMOVED lines=8> */
.L_x_13404:
[----:B------:R-:W-:Y:S05]  /*d200*/  BSYNC B1 ;  /* 0x0000000000017941 */ /* 0x000fea0003800000 */
.L_x_13313:
        /* <DEDUP_REMOVED lines=9> */
.L_x_13316:
[----:B------:R-:W-:Y:S05]  /*d2a0*/  BSYNC B1 ;  /* 0x0000000000017941 */ /* 0x000fea0003800000 */
.L_x_13315:
[----:B------:R-:W-:Y:S01]  /*d2b0*/  IMAD R0, R0, 0x60, RZ ;  /* 0x0000006000007824 */ /* 0x000fe200078e02ff */
        /* <DEDUP_REMOVED lines=11> */
.L_x_13317:
        /* <DEDUP_REMOVED lines=12> */
.L_x_13405:
[----:B------:R-:W-:Y:S05]  /*d430*/  BSYNC B1 ;  /* 0x0000000000017941 */ /* 0x000fea0003800000 */
.L_x_13318:
        /* <DEDUP_REMOVED lines=11> */
.L_x_13321:
[----:B------:R-:W-:Y:S05]  /*d4f0*/  BSYNC B1 ;  /* 0x0000000000017941 */ /* 0x000fea0003800000 */
.L_x_13320:
        /* <DEDUP_REMOVED lines=10> */
.L_x_13322:
        /* <DEDUP_REMOVED lines=15> */
.L_x_13323:
        /* <DEDUP_REMOVED lines=15> */
.L_x_13324:
        /* <DEDUP_REMOVED lines=15> */
.L_x_13325:
        /* <DEDUP_REMOVED lines=9> */
.L_x_13311:
[----:B------:R-:W-:Y:S05]  /*d900*/  BSYNC B0 ;  /* 0x0000000000007941 */ /* 0x000fea0003800000 */
.L_x_13310:
[----:B------:R-:W-:-:S06]  /*d910*/  UIADD3 UR4, UR38, -0x3, URZ ;  /* 0xfffffffd26047890 */ /* 0x000fcc000fffe03f */
[----:B------:R-:W-:-:S07]  /*d920*/  IMAD.U32 R0, RZ, RZ, UR4 ;  /* 0x00000004ff007e24 */ /* 0x000fce000f8e00ff */
.L_x_13309:
[----:B------:R-:W-:Y:S01]  /*d930*/  ISETP.NE.AND P0, PT, R6, RZ, PT ;  /* 0x000000ff0600720c */ /* 0x000fe20003f05270 */
[----:B------:R-:W-:-:S12]  /*d940*/  BSSY B0, `(.L_x_13308) ;  /* 0x000013a000007945 */ /* 0x000fd80003800000 */
[----:B------:R-:W-:Y:S05]  /*d950*/  @!P0 BRA `(.L_x_13326) ;  /* 0x0000001000e08947 */ /* 0x000fea0003800000 */
.L_x_13359:
[----:B------:R-:W2:Y:S04]  /*d960*/  LDL R3, [R1+0x8] ;  /* 0x0000080001037983 */ /* 0x000ea80000100800 */
[----:B------:R-:W3:Y:S01]  /*d970*/  LDL.LU R2, [R1] ;  /* 0x0000000001027983 */ /* 0x000ee20000300800 */
[----:B------:R-:W-:Y:S01]  /*d980*/  VIADD R6, R18, 0x1 ;  /* 0x0000000112067836 */ /* 0x000fe20000000000 */
[----:B------:R-:W-:Y:S05]  /*d990*/  YIELD ;  /* 0x0000000000007946 */ /* 0x000fea0003800000 */
[----:B------:R-:W-:Y:S01]  /*d9a0*/  ISETP.NE.AND P0, PT, R6, 0x2, PT ;  /* 0x000000020600780c */ /* 0x000fe20003f05270 */
[----:B------:R-:W-:Y:S03]  /*d9b0*/  BSSY B1, `(.L_x_13327) ;  /* 0x0000095000017945 */ /* 0x000fe60003800000 */
[----:B-1----:R-:W-:-:S02]  /*d9c0*/  SEL R7, RZ, 0x1, P0 ;  /* 0x00000001ff077807 */ /* 0x002fc40000000000 */
        /* <DEDUP_REMOVED lines=27> */
.L_x_13329:
        /* <DEDUP_REMOVED lines=8> */
.L_x_13406:
[----:B------:R-:W-:Y:S05]  /*dc00*/  BSYNC B2 ;  /* 0x0000000000027941 */ /* 0x000fea0003800000 */
.L_x_13330:
        /* <DEDUP_REMOVED lines=9> */
.L_x_13333:
[----:B------:R-:W-:Y:S05]  /*dca0*/  BSYNC B2 ;  /* 0x0000000000027941 */ /* 0x000fea0003800000 */
.L_x_13332:
        /* <DEDUP_REMOVED lines=11> */
.L_x_13334:
        /* <DEDUP_REMOVED lines=13> */
.L_x_13407:
[----:B------:R-:W-:Y:S05]  /*de30*/  BSYNC B2 ;  /* 0x0000000000027941 */ /* 0x000fea0003800000 */
.L_x_13335:
        /* <DEDUP_REMOVED lines=11> */
.L_x_13338:
[----:B------:R-:W-:Y:S05]  /*def0*/  BSYNC B2 ;  /* 0x0000000000027941 */ /* 0x000fea0003800000 */
.L_x_13337:
        /* <DEDUP_REMOVED lines=9> */
.L_x_13339:
        /* <DEDUP_REMOVED lines=15> */
.L_x_13340:
        /* <DEDUP_REMOVED lines=15> */
.L_x_13341:
        /* <DEDUP_REMOVED lines=15> */
.L_x_13342:
        /* <DEDUP_REMOVED lines=10> */
.L_x_13328:
[----:B------:R-:W-:Y:S05]  /*e300*/  BSYNC B1 ;  /* 0x0000000000017941 */ /* 0x000fea0003800000 */
.L_x_13327:
        /* <DEDUP_REMOVED lines=8> */
[----:B------:R1:W-:Y:S02]  /*e390*/  STL [R1], R7 ;  /* 0x0000000701007387 */ /* 0x0003e40000100800 */
[----:B------:R-:W-:Y:S05]  /*e3a0*/  @!P2 BRA `(.L_x_13344) ;  /* 0x00000008003ca947 */ /* 0x000fea0003800000 */
[----:B------:R-:W2:Y:S01]  /*e3b0*/  LDL R3, [R1+0xc] ;  /* 0x00000c0001037983 */ /* 0x000ea20000100800 */
[----:B------:R-:W-:Y:S01]  /*e3c0*/  VIADD R6, R0, 0xffffffff ;  /* 0xffffffff00067836 */ /* 0x000fe20000000000 */
[----:B--2---:R-:W-:-:S13]  /*e3d0*/  ISETP.NE.AND P2, PT, R3, RZ, PT ;  /* 0x000000ff0300720c */ /* 0x004fda0003f45270 */
[----:B------:R-:W-:Y:S05]  /*e3e0*/  @!P2 BRA `(.L_x_13345) ;  /* 0x00000000004ca947 */ /* 0x000fea0003800000 */
[----:B------:R-:W2:Y:S01]  /*e3f0*/  LDL R9, [R1+0x4] ;  /* 0x0000040001097983 */ /* 0x000ea20000100800 */
[----:B------:R-:W3:Y:S01]  /*e400*/  LDC R4, c[0x0][0x43c] ;  /* 0x00010f00ff047b82 */ /* 0x000ee20000000800 */
[----:B------:R-:W-:Y:S01]  /*e410*/  ULDC.64 UR4, c[0x0][0x428] ;  /* 0x00010a0000047ab9 */ /* 0x000fe20000000a00 */
[----:B---3--:R-:W-:-:S13]  /*e420*/  ISETP.NE.AND P0, PT, R4, 0x1, PT ;  /* 0x000000010400780c */ /* 0x008fda0003f05270 */
[----:B------:R-:W3:Y:S02]  /*e430*/  @P0 LDC.64 R2, c[0x0][0x440] ;  /* 0x00011000ff020b82 */ /* 0x000ee40000000a00 */
[----:B---3--:R-:W-:-:S04]  /*e440*/  @P0 IMAD.HI.U32 R5, R6, R2, RZ ;  /* 0x0000000206050227 */ /* 0x008fc800078e00ff */
        /* <DEDUP_REMOVED lines=13> */
.L_x_13345:
[----:B------:R-:W3:Y:S01]  /*e520*/  S2R R2, SR_TID.X ;  /* 0x0000000000027919 */ /* 0x000ee20000002100 */
[----:B--2---:R-:W-:Y:S01]  /*e530*/  IMAD R4, R18, 0x8, R17 ;  /* 0x0000000812047824 */ /* 0x004fe200078e0211 */
[----:B------:R-:W-:Y:S01]  /*e540*/  BSSY B2, `(.L_x_13346) ;  /* 0x0000006000027945 */ /* 0x000fe20003800000 */
[----:B---3--:R-:W-:Y:S02]  /*e550*/  LOP3.LUT R3, R2, 0x7f, RZ, 0xc0, !PT ;  /* 0x0000007f02037812 */ /* 0x008fe400078ec0ff */
[----:B------:R-:W-:Y:S02]  /*e560*/  SHF.L.U32 R2, R7, 0x1f, RZ ;  /* 0x0000001f07027819 */ /* 0x000fe400000006ff */
[----:B------:R-:W-:Y:S02]  /*e570*/  ISETP.NE.AND P1, PT, R3, RZ, PT ;  /* 0x000000ff0300720c */ /* 0x000fe40003f25270 */
[----:B------:R-:W2:Y:S02]  /*e580*/  SYNCS.PHASECHK.TRANS64.TRYWAIT P0, [R4+URZ+0x22840], R2 ;  /* 0x02284002040075a7 */ /* 0x000ea4000800017f */
[----:B--2---:R-:W-:Y:S09]  /*e590*/  @!P0 BRA `(.L_x_13347) ;  /* 0x0000001c00908947 */ /* 0x004ff20003800000 */
.L_x_13408:
[----:B------:R-:W-:Y:S05]  /*e5a0*/  BSYNC B2 ;  /* 0x0000000000027941 */ /* 0x000fea0003800000 */
.L_x_13346:
        /* <DEDUP_REMOVED lines=9> */
.L_x_13349:
[----:B------:R-:W-:Y:S05]  /*e640*/  BSYNC B2 ;  /* 0x0000000000027941 */ /* 0x000fea0003800000 */
.L_x_13348:
[----:B------:R-:W-:Y:S01]  /*e650*/  IMAD.MOV.U32 R5, RZ, RZ, RZ ;  /* 0x000000ffff057224 */ /* 0x000fe200078e00ff */
[----:B------:R-:W-:Y:S01]  /*e660*/  UIADD3 UR4, UP0, UR44, 0x370, URZ ;  /* 0x000003702c047890 */ /* 0x000fe2000ff1e03f */
[----:B-1----:R-:W-:Y:S01]  /*e670*/  IMAD R7, R18, 0x3000, R17 ;  /* 0x0000300012077824 */ /* 0x002fe200078e0211 */
        /* <DEDUP_REMOVED lines=8> */
.L_x_13350:
        /* <DEDUP_REMOVED lines=13> */
.L_x_13409:
[----:B------:R-:W-:Y:S05]  /*e7d0*/  BSYNC B2 ;  /* 0x0000000000027941 */ /* 0x000fea0003800000 */
.L_x_13351:
        /* <DEDUP_REMOVED lines=11> */
.L_x_13354:
[----:B------:R-:W-:Y:S05]  /*e890*/  BSYNC B2 ;  /* 0x0000000000027941 */ /* 0x000fea0003800000 */
.L_x_13353:
        /* <DEDUP_REMOVED lines=9> */
.L_x_13355:
        /* <DEDUP_REMOVED lines=15> */
.L_x_13356:
        /* <DEDUP_REMOVED lines=15> */
.L_x_13357:
        /* <DEDUP_REMOVED lines=15> */
.L_x_13358:
        /* <DEDUP_REMOVED lines=10> */
.L_x_13344:
[----:B------:R-:W-:Y:S05]  /*eca0*/  BSYNC B1 ;  /* 0x0000000000017941 */ /* 0x000fea0003800000 */
.L_x_13343:
[C---:B------:R-:W-:Y:S01]  /*ecb0*/  ISETP.GT.AND P0, PT, R0.reuse, 0x1, PT ;  /* 0x000000010000780c */ /* 0x040fe20003f04270 */
[----:B------:R-:W-:-:S12]  /*ecc0*/  VIADD R0, R0, 0xfffffffe ;  /* 0xfffffffe00007836 */ /* 0x000fd80000000000 */
[----:B------:R-:W-:Y:S05]  /*ecd0*/  @P0 BRA `(.L_x_13359) ;  /* 0xffffffec00200947 */ /* 0x000fea000383ffff */
.L_x_13326:
[----:B------:R-:W-:Y:S05]  /*ece0*/  BSYNC B0 ;  /* 0x0000000000007941 */ /* 0x000fea0003800000 */
.L_x_13308:
        /* <DEDUP_REMOVED lines=11> */
[----:B------:R-:W2:Y:S01]  /*eda0*/  S2R R5, SR_LANEID ;  /* 0x0000000000057919 */ /* 0x000ea20000000000 */
[----:B------:R-:W-:Y:S01]  /*edb0*/  VOTEU.ANY UR4, UPT, PT ;  /* 0x0000000000047886 */ /* 0x000fe200038e0100 */
[----:B0-----:R-:W0:Y:S01]  /*edc0*/  LDC.64 R2, c[0x0][0xc80] ;  /* 0x00032000ff027b82 */ /* 0x001e220000000a00 */
[----:B------:R-:W2:Y:S02]  /*edd0*/  FLO.U32 R0, UR4 ;  /* 0x0000000400007d00 */ /* 0x000ea400080e0000 */
[----:B--2---:R-:W-:-:S06]  /*ede0*/  ISETP.EQ.U32.AND P2, PT, R0, R5, PT ;  /* 0x000000050000720c */ /* 0x004fcc0003f42070 */
[----:B------:R-:W0:Y:S07]  /*edf0*/  POPC R5, UR4 ;  /* 0x0000000400057d09 */ /* 0x000e2e0008000000 */
[----:B0-----:R-:W2:Y:S01]  /*ee00*/  @P2 ATOMG.E.ADD.STRONG.GPU PT, R3, desc[UR46][R2.64], R5 ;  /* 0x00000005020329a8 */ /* 0x001ea200081ee1ee */
[----:B------:R-:W0:Y:S02]  /*ee10*/  S2R R4, SR_LTMASK ;  /* 0x0000000000047919 */ /* 0x000e240000003900 */
[----:B0-----:R-:W-:-:S04]  /*ee20*/  LOP3.LUT R4, R4, UR4, RZ, 0xc0, !PT ;  /* 0x0000000404047c12 */ /* 0x001fc8000f8ec0ff */
[----:B-1----:R-:W0:Y:S01]  /*ee30*/  POPC R7, R4 ;  /* 0x0000000400077309 */ /* 0x002e220000000000 */
[----:B--2---:R-:W0:Y:S02]  /*ee40*/  SHFL.IDX PT, R0, R3, R0, 0x1f ;  /* 0x00001f0003007589 */ /* 0x004e2400000e0000 */
[----:B0-----:R-:W-:-:S05]  /*ee50*/  IADD3 R0, R0, UR41, R7 ;  /* 0x0000002900007c10 */ /* 0x001fca000fffe007 */
[----:B------:R2:W-:Y:S02]  /*ee60*/  STL [R1+0x10], R0 ;  /* 0x0000100001007387 */ /* 0x0005e40000100800 */
.L_x_13361:
[----:B------:R-:W-:Y:S05]  /*ee70*/  BSYNC B0 ;  /* 0x0000000000007941 */ /* 0x000fea0003800000 */
.L_x_13360:
[----:B------:R-:W-:-:S07]  /*ee80*/  SEL R18, R18, RZ, P1 ;  /* 0x000000ff12127207 */ /* 0x000fce0000800000 */
.L_x_13280:
[----:B------:R-:W-:Y:S05]  /*ee90*/  BSYNC B7 ;  /* 0x0000000000077941 */ /* 0x000fea0003800000 */
.L_x_13278:
[----:B0-2---:R-:W2:Y:S04]  /*eea0*/  LDL R0, [R1+0x20] ;  /* 0x0000200001007983 */ /* 0x005ea80000100800 */
        /* <DEDUP_REMOVED lines=13> */
.L_x_13362:
[----:B------:R-:W-:-:S03]  /*ef80*/  UMOV UR4, 0xffffffff ;  /* 0xffffffff00047882 */ /* 0x000fc60000000000 */
[----:B------:R-:W-:Y:S05]  /*ef90*/  BRA.DIV UR4, `(.L_x_13364) ;  /* 0x0000001604387947 */ /* 0x000fea000b800000 */
[----:B-----5:R0:W2:Y:S02]  /*efa0*/  SHFL.IDX PT, R14, R2, RZ, 0x1f ;  /* 0x00001fff020e7589 */ /* 0x0200a400000e0000 */
.L_x_13412:
[----:B------:R-:W3:Y:S01]  /*efb0*/  @!P0 S2R R3, SR_CgaCtaId ;  /* 0x0000000000038919 */ /* 0x000ee20000008800 */
[----:B------:R-:W-:Y:S05]  /*efc0*/  WARPSYNC.ALL ;  /* 0x0000000000007948 */ /* 0x000fea0003800000 */
[----:B------:R-:W-:Y:S01]  /*efd0*/  BAR.SYNC.DEFER_BLOCKING 0x4, 0x180 ;  /* 0x0106000000007b1d */ /* 0x000fe20000010000 */
[----:B------:R-:W-:-:S05]  /*efe0*/  @!P0 MOV R0, 0x400 ;  /* 0x0000040000008802 */ /* 0x000fca0000000f00 */
[----:B--2---:R2:W-:Y:S01]  /*eff0*/  STL [R1+0x10], R14 ;  /* 0x0000100e01007387 */ /* 0x0045e20000100800 */
[----:B---3--:R-:W-:-:S05]  /*f000*/  @!P0 LEA R17, R3, R0, 0x18 ;  /* 0x0000000003118211 */ /* 0x008fca00078ec0ff */
[----:B------:R2:W-:Y:S01]  /*f010*/  @!P0 STS [R17+0x228d0], R2 ;  /* 0x0228d00211008388 */ /* 0x0005e20000000800 */
[----:B------:R-:W-:Y:S06]  /*f020*/  BAR.ARV 0x5, 0x180 ;  /* 0x0146000000007b1d */ /* 0x000fec0000002000 */
.L_x_13363:
[----:B------:R-:W3:Y:S01]  /*f030*/  LDL R0, [R1+0x10] ;  /* 0x0000100001007983 */ /* 0x000ee20000100800 */
[----:B------:R-:W-:Y:S02]  /*f040*/  ULDC UR4, c[0x0][0xc38] ;  /* 0x00030e0000047ab9 */ /* 0x000fe40000000800 */
[----:B---3--:R-:W-:-:S13]  /*f050*/  ISETP.GE.AND P0, PT, R0, UR4, PT ;  /* 0x0000000400007c0c */ /* 0x008fda000bf06270 */
[----:B------:R-:W-:Y:S05]  /*f060*/  @!P0 BRA `(.L_x_13365) ;  /* 0xffffffbc009c8947 */ /* 0x000fea000383ffff */
.L_x_13275:
        /* <DEDUP_REMOVED lines=12> */
.L_x_13413:
[----:B------:R-:W-:Y:S05]  /*f130*/  BSYNC B0 ;  /* 0x0000000000007941 */ /* 0x000fea0003800000 */
.L_x_13366:
[----:B------:R-:W-:-:S03]  /*f140*/  UMOV UR4, 0xffffffff ;  /* 0xffffffff00047882 */ /* 0x000fc60000000000 */
[----:B------:R-:W-:Y:S05]  /*f150*/  BRA.DIV UR4, `(.L_x_13368) ;  /* 0x0000001604047947 */ /* 0x000fea000b800000 */
[----:B------:R-:W1:Y:S02]  /*f160*/  S2R R2, SR_TID.X ;  /* 0x0000000000027919 */ /* 0x000e640000002100 */
[----:B-1----:R-:W-:-:S04]  /*f170*/  SHF.R.U32.HI R2, RZ, 0x5, R2 ;  /* 0x00000005ff027819 */ /* 0x002fc80000011602 */
[----:B------:R-:W-:-:S05]  /*f180*/  LOP3.LUT R2, R2, 0x3, RZ, 0xc0, !PT ;  /* 0x0000000302027812 */ /* 0x000fca00078ec0ff */
[----:B------:R1:W2:Y:S02]  /*f190*/  SHFL.IDX PT, R14, R2, RZ, 0x1f ;  /* 0x00001fff020e7589 */ /* 0x0002a400000e0000 */
.L_x_13416:
[----:B--2---:R-:W-:Y:S01]  /*f1a0*/  ISETP.NE.AND P0, PT, R14, RZ, PT ;  /* 0x000000ff0e00720c */ /* 0x004fe20003f05270 */
[----:B------:R-:W-:-:S12]  /*f1b0*/  BSSY B0, `(.L_x_13369) ;  /* 0x0000025000007945 */ /* 0x000fd80003800000 */
[----:B------:R-:W-:Y:S05]  /*f1c0*/  @P0 BRA `(.L_x_13370) ;  /* 0x00000000008c0947 */ /* 0x000fea0003800000 */
[----:B------:R-:W-:-:S03]  /*f1d0*/  UMOV UR4, 0xffffffff ;  /* 0xffffffff00047882 */ /* 0x000fc60000000000 */
[----:B------:R-:W-:Y:S05]  /*f1e0*/  BRA.DIV UR4, `(.L_x_13371) ;  /* 0x0000001604147947 */ /* 0x000fea000b800000 */
[----:B------:R-:W-:-:S13]  /*f1f0*/  ELECT P6, URZ, PT ;  /* 0x00000000003f782f */ /* 0x000fda00038c0000 */
.L_x_13419:
[----:B------:R-:W-:Y:S05]  /*f200*/  @!P6 BRA `(.L_x_13370) ;  /* 0x00000000007ce947 */ /* 0x000fea0003800000 */
[----:B------:R-:W-:-:S06]  /*f210*/  ULOP3.LUT UR4, UR40, 0x2, URZ, 0xfc, !UPT ;  /* 0x0000000228047892 */ /* 0x000fcc000f8efc3f */
[----:B-1----:R-:W-:-:S05]  /*f220*/  IMAD.U32 R2, RZ, RZ, UR4 ;  /* 0x00000004ff027e24 */ /* 0x002fca000f8e00ff */
[----:B------:R-:W-:-:S13]  /*f230*/  ISETP.NE.AND P2, PT, R2, 0x3, PT ;  /* 0x000000030200780c */ /* 0x000fda0003f45270 */
[----:B------:R-:W-:Y:S05]  /*f240*/  @!P2 BRA `(.L_x_13372) ;  /* 0x000000000004a947 */ /* 0x000fea0003800000 */
[----:B------:R-:W-:Y:S01]  /*f250*/  BPT.TRAP 0x1 ;  /* 0x000000040000795c */ /* 0x000fe20000300000 */
.L_x_13372:
        /* <DEDUP_REMOVED lines=13> */
.L_x_13420:
[----:B------:R-:W1:Y:S02]  /*f330*/  SYNCS.PHASECHK.TRANS64.TRYWAIT P0, [R3+URZ], R2 ;  /* 0x00000002030075a7 */ /* 0x000e64000800017f */
[----:B-1----:R-:W-:Y:S05]  /*f340*/  @!P0 BRA `(.L_x_13374) ;  /* 0x0000001000f08947 */ /* 0x002fea0003800000 */
.L_x_13421:
[----:B------:R-:W-:Y:S05]  /*f350*/  @!P2 BRA `(.L_x_13375) ;  /* 0x000000000004a947 */ /* 0x000fea0003800000 */
[----:B------:R-:W-:Y:S01]  /*f360*/  BPT.TRAP 0x1 ;  /* 0x000000040000795c */ /* 0x000fe20000300000 */
.L_x_13375:
[----:B-1----:R-:W-:-:S04]  /*f370*/  VIADD R3, R0, 0x22860 ;  /* 0x0002286000037836 */ /* 0x002fc80000000000 */
[----:B------:R-:W-:-:S04]  /*f380*/  IMAD R18, R18, 0x8, R3 ;  /* 0x0000000812127824 */ /* 0x000fc800078e0203 */
[----:B------:R-:W1:Y:S02]  /*f390*/  SYNCS.PHASECHK.TRANS64.TRYWAIT P0, [R18+URZ], R5 ;  /* 0x00000005120075a7 */ /* 0x000e64000800017f */
[----:B-1----:R-:W-:Y:S05]  /*f3a0*/  @!P0 BRA `(.L_x_13376) ;  /* 0x0000001000ec8947 */ /* 0x002fea0003800000 */
.L_x_13422:
[----:B------:R-:W-:-:S07]  /*f3b0*/  IMAD R3, R4, 0x8, R3 ;  /* 0x0000000804037824 */ /* 0x000fce00078e0203 */
.L_x_13377:
[----:B--2---:R2:W3:Y:S02]  /*f3c0*/  SYNCS.PHASECHK.TRANS64.TRYWAIT P0, [R3+URZ], R2 ;  /* 0x00000002030075a7 */ /* 0x0044e4000800017f */
[----:B---3--:R-:W-:Y:S05]  /*f3d0*/  @!P0 NANOSLEEP.SYNCS 0x989680 ;  /* 0x009896800000895d */ /* 0x008fea0003900000 */
[----:B------:R-:W3:Y:S02]  /*f3e0*/  @!P0 SYNCS.PHASECHK.TRANS64 P0, [R3+URZ], R2 ;  /* 0x00000002030085a7 */ /* 0x000ee4000800007f */
[----:B---3--:R-:W-:Y:S05]  /*f3f0*/  @!P0 BRA `(.L_x_13377) ;  /* 0xfffffffc00f08947 */ /* 0x008fea000383ffff */
.L_x_13370:
[----:B------:R-:W-:Y:S05]  /*f400*/  BSYNC B0 ;  /* 0x0000000000007941 */ /* 0x000fea0003800000 */
.L_x_13369:
[----:B------:R-:W-:Y:S05]  /*f410*/  EXIT ;  /* 0x000000000000794d */ /* 0x000fea0003800000 */
.L_x_13228:
[----:B0-----:R0:W1:Y:S02]  /*f420*/  SYNCS.PHASECHK.TRANS64.TRYWAIT P0, [R7+URZ+0x22800], R0 ;  /* 0x02280000070075a7 */ /* 0x001064000800017f */
[----:B-1----:R-:W-:Y:S05]  /*f430*/  @!P0 NANOSLEEP.SYNCS 0x989680 ;  /* 0x009896800000895d */ /* 0x002fea0003900000 */
[----:B------:R-:W1:Y:S02]  /*f440*/  @!P0 SYNCS.PHASECHK.TRANS64 P0, [R7+URZ+0x22800], R0 ;  /* 0x02280000070085a7 */ /* 0x000e64000800007f */
[----:B-1----:R-:W-:Y:S05]  /*f450*/  @!P0 BRA `(.L_x_13228) ;  /* 0xfffffffc00f08947 */ /* 0x002fea000383ffff */
[----:B------:R-:W-:Y:S05]  /*f460*/  BRA `(.L_x_13378) ;  /* 0xffffff2400407947 */ /* 0x000fea000383ffff */
.L_x_13232:
[----:B-1----:R1:W2:Y:S02]  /*f470*/  SYNCS.PHASECHK.TRANS64.TRYWAIT P1, [R6+URZ+0x22830], R11 ;  /* 0x0228300b060075a7 */ /* 0x0022a4000802017f */
[----:B--2---:R-:W-:Y:S05]  /*f480*/  @!P1 NANOSLEEP.SYNCS 0x989680 ;  /* 0x009896800000995d */ /* 0x004fea0003900000 */
[----:B------:R-:W2:Y:S02]  /*f490*/  @!P1 SYNCS.PHASECHK.TRANS64 P1, [R6+URZ+0x22830], R11 ;  /* 0x0228300b060095a7 */ /* 0x000ea4000802007f */
[----:B--2---:R-:W-:Y:S05]  /*f4a0*/  @!P1 BRA `(.L_x_13232) ;  /* 0xfffffffc00f09947 */ /* 0x004fea000383ffff */
[----:B------:R-:W-:Y:S05]  /*f4b0*/  BRA `(.L_x_13231) ;  /* 0xffffff24006c7947 */ /* 0x000fea000383ffff */
.L_x_13236:
[----:B---3--:R3:W4:Y:S02]  /*f4c0*/  SYNCS.PHASECHK.TRANS64.TRYWAIT P3, [R6+URZ+0x22850], R11 ;  /* 0x0228500b060075a7 */ /* 0x008724000806017f */
[----:B----4-:R-:W-:Y:S05]  /*f4d0*/  @!P3 NANOSLEEP.SYNCS 0x989680 ;  /* 0x009896800000b95d */ /* 0x010fea0003900000 */
[----:B------:R-:W4:Y:S02]  /*f4e0*/  @!P3 SYNCS.PHASECHK.TRANS64 P3, [R6+URZ+0x22850], R11 ;  /* 0x0228500b0600b5a7 */ /* 0x000f24000806007f */
[----:B----4-:R-:W-:Y:S05]  /*f4f0*/  @!P3 BRA `(.L_x_13236) ;  /* 0xfffffffc00f0b947 */ /* 0x010fea000383ffff */
[----:B------:R-:W-:Y:S05]  /*f500*/  BRA `(.L_x_13235) ;  /* 0xffffff3c007c7947 */ /* 0x000fea000383ffff */
.L_x_13241:
[----:B-1----:R-:W-:-:S04]  /*f510*/  IMAD.U32 R3, RZ, RZ, UR26 ;  /* 0x0000001aff037e24 */ /* 0x002fc8000f8e00ff */
[----:B------:R1:W2:Y:S03]  /*f520*/  SYNCS.PHASECHK.TRANS64.TRYWAIT P3, [R3+URZ+0x22830], R6 ;  /* 0x02283006030075a7 */ /* 0x0002a6000806017f */
[----:B--2---:R-:W-:Y:S05]  /*f530*/  @!P3 NANOSLEEP.SYNCS 0x989680 ;  /* 0x009896800000b95d */ /* 0x004fea0003900000 */
[----:B------:R-:W2:Y:S02]  /*f540*/  @!P3 SYNCS.PHASECHK.TRANS64 P3, [R3+URZ+0x22830], R6 ;  /* 0x022830060300b5a7 */ /* 0x000ea4000806007f */
[----:B--2---:R-:W-:Y:S05]  /*f550*/  @!P3 BRA `(.L_x_13241) ;  /* 0xfffffffc00ecb947 */ /* 0x004fea000383ffff */
[----:B------:R-:W-:Y:S05]  /*f560*/  BRA `(.L_x_13240) ;  /* 0xffffff4000b47947 */ /* 0x000fea000383ffff */
.L_x_13245:
[----:B--2---:R2:W3:Y:S02]  /*f570*/  SYNCS.PHASECHK.TRANS64.TRYWAIT P3, [R177+URZ+0x22850], R6 ;  /* 0x02285006b10075a7 */ /* 0x0044e4000806017f */
[----:B---3--:R-:W-:Y:S05]  /*f580*/  @!P3 NANOSLEEP.SYNCS 0x989680 ;  /* 0x009896800000b95d */ /* 0x008fea0003900000 */
[----:B------:R-:W3:Y:S02]  /*f590*/  @!P3 SYNCS.PHASECHK.TRANS64 P3, [R177+URZ+0x22850], R6 ;  /* 0x02285006b100b5a7 */ /* 0x000ee4000806007f */
[----:B---3--:R-:W-:Y:S05]  /*f5a0*/  @!P3 BRA `(.L_x_13245) ;  /* 0xfffffffc00f0b947 */ /* 0x008fea000383ffff */
[----:B------:R-:W-:Y:S05]  /*f5b0*/  BRA `(.L_x_13244) ;  /* 0xffffff6000a87947 */ /* 0x000fea000383ffff */
.L_x_13251:
[----:B-1----:R-:W-:-:S04]  /*f5c0*/  IMAD.U32 R3, RZ, RZ, UR24 ;  /* 0x00000018ff037e24 */ /* 0x002fc8000f8e00ff */
[----:B------:R1:W2:Y:S03]  /*f5d0*/  SYNCS.PHASECHK.TRANS64.TRYWAIT P1, [R3+URZ+0x22830], R6 ;  /* 0x02283006030075a7 */ /* 0x0002a6000802017f */
[----:B--2---:R-:W-:Y:S05]  /*f5e0*/  @!P1 NANOSLEEP.SYNCS 0x989680 ;  /* 0x009896800000995d */ /* 0x004fea0003900000 */
[----:B------:R-:W2:Y:S02]  /*f5f0*/  @!P1 SYNCS.PHASECHK.TRANS64 P1, [R3+URZ+0x22830], R6 ;  /* 0x02283006030095a7 */ /* 0x000ea4000802007f */
[----:B--2---:R-:W-:Y:S05]  /*f600*/  @!P1 BRA `(.L_x_13251) ;  /* 0xfffffffc00ec9947 */ /* 0x004fea000383ffff */
[----:B------:R-:W-:Y:S05]  /*f610*/  BRA `(.L_x_13250) ;  /* 0xffffff6400b47947 */ /* 0x000fea000383ffff */
.L_x_13255:
[----:B--2---:R2:W3:Y:S02]  /*f620*/  SYNCS.PHASECHK.TRANS64.TRYWAIT P1, [R183+URZ+0x22850], R6 ;  /* 0x02285006b70075a7 */ /* 0x0044e4000802017f */
[----:B---3--:R-:W-:Y:S05]  /*f630*/  @!P1 NANOSLEEP.SYNCS 0x989680 ;  /* 0x009896800000995d */ /* 0x008fea0003900000 */
[----:B------:R-:W3:Y:S02]  /*f640*/  @!P1 SYNCS.PHASECHK.TRANS64 P1, [R183+URZ+0x22850], R6 ;  /* 0x02285006b70095a7 */ /* 0x000ee4000802007f */
[----:B---3--:R-:W-:Y:S05]  /*f650*/  @!P1 BRA `(.L_x_13255) ;  /* 0xfffffffc00f09947 */ /* 0x008fea000383ffff */
[----:B------:R-:W-:Y:S05]  /*f660*/  BRA `(.L_x_13254) ;  /* 0xffffff7c00d47947 */ /* 0x000fea000383ffff */
.L_x_13286:
[----:B------:R-:W-:Y:S02]  /*f670*/  IMAD.MOV.U32 R13, RZ, RZ, R4 ;  /* 0x000000ffff0d7224 */ /* 0x000fe400078e0004 */
[----:B------:R-:W-:Y:S02]  /*f680*/  IMAD.MOV.U32 R12, RZ, RZ, RZ ;  /* 0x000000ffff0c7224 */ /* 0x000fe400078e00ff */
[----:B------:R-:W-:Y:S02]  /*f690*/  IMAD.MOV.U32 R11, RZ, RZ, 0x1f ;  /* 0x0000001fff0b7424 */ /* 0x000fe400078e00ff */
[----:B------:R-:W-:-:S07]  /*f6a0*/  IMAD.MOV.U32 R15, RZ, RZ, -0x1 ;  /* 0xffffffffff0f7424 */ /* 0x000fce00078e00ff */
[----:B0-----:R-:W-:Y:S05]  /*f6b0*/  WARPSYNC.COLLECTIVE R15, `(.L_x_13379) ;  /* 0x000000000f087348 */ /* 0x001fea0003c00000 */
[----:B------:R1:W2:Y:S02]  /*f6c0*/  SHFL.IDX P6, R14, R13, R12, R11 ;  /* 0x0000000c0d0e7389 */ /* 0x0002a400000c000b */
[----:B012---:R-:W-:Y:S01]  /*f6d0*/  ENDCOLLECTIVE ;  /* 0x000000000000791b */ /* 0x007fe20003800000 */
.L_x_13379:
[----:B------:R-:W-:Y:S05]  /*f6e0*/  BRA `(.L_x_13380) ;  /* 0xffffffc000bc7947 */ /* 0x000fea000383ffff */
.L_x_13288:
[----:B------:R-:W-:Y:S01]  /*f6f0*/  BSSY B0, `(.L_x_13381) ;  /* 0x0000006000007945 */ /* 0x000fe20003800000 */
[----:B------:R-:W-:-:S07]  /*f700*/  IMAD.MOV.U32 R15, RZ, RZ, -0x1 ;  /* 0xffffffffff0f7424 */ /* 0x000fce00078e00ff */
[----:B0--3--:R-:W-:Y:S05]  /*f710*/  WARPSYNC.COLLECTIVE R15, `(.L_x_13382) ;  /* 0x000000000f0c7348 */ /* 0x009fea0003c00000 */
[----:B------:R-:W-:Y:S02]  /*f720*/  ELECT P6, UR62, PT ;  /* 0x00000000003e782f */ /* 0x000fe400038c0000 */
[----:B------:R-:W-:Y:S01]  /*f730*/  MOV R14, UR62 ;  /* 0x0000003e000e7c02 */ /* 0x000fe20008000f00 */
[----:B0--3--:R-:W-:Y:S10]  /*f740*/  ENDCOLLECTIVE ;  /* 0x000000000000791b */ /* 0x009ff40003800000 */
.L_x_13382:
[----:B------:R-:W-:Y:S05]  /*f750*/  BSYNC B0 ;  /* 0x0000000000007941 */ /* 0x000fea0003800000 */
.L_x_13381:
[----:B------:R-:W-:Y:S05]  /*f760*/  BRA `(.L_x_13383) ;  /* 0xffffffc000c07947 */ /* 0x000fea000383ffff */
.L_x_13290:
[----:B0-----:R0:W1:Y:S02]  /*f770*/  SYNCS.PHASECHK.TRANS64.TRYWAIT P0, [R3+URZ+0x22840], R0 ;  /* 0x02284000030075a7 */ /* 0x001064000800017f */
[----:B-1----:R-:W-:Y:S05]  /*f780*/  @!P0 NANOSLEEP.SYNCS 0x989680 ;  /* 0x009896800000895d */ /* 0x002fea0003900000 */
[----:B------:R-:W1:Y:S02]  /*f790*/  @!P0 SYNCS.PHASECHK.TRANS64 P0, [R3+URZ+0x22840], R0 ;  /* 0x02284000030085a7 */ /* 0x000e64000800007f */
[----:B-1----:R-:W-:Y:S05]  /*f7a0*/  @!P0 BRA `(.L_x_13290) ;  /* 0xfffffffc00f08947 */ /* 0x002fea000383ffff */
[----:B------:R-:W-:Y:S05]  /*f7b0*/  BRA `(.L_x_13384) ;  /* 0xffffffc400247947 */ /* 0x000fea000383ffff */
.L_x_13294:
[----:B------:R-:W-:Y:S01]  /*f7c0*/  IMAD.MOV.U32 R13, RZ, RZ, R2 ;  /* 0x000000ffff0d7224 */ /* 0x000fe200078e0002 */
[----:B------:R-:W-:Y:S01]  /*f7d0*/  LOP3.LUT R9, R9, 0x7f, RZ, 0xc0, !PT ;  /* 0x0000007f09097812 */ /* 0x000fe200078ec0ff */
[----:B------:R-:W-:Y:S02]  /*f7e0*/  IMAD.MOV.U32 R12, RZ, RZ, RZ ;  /* 0x000000ffff0c7224 */ /* 0x000fe400078e00ff */
[----:B------:R-:W-:Y:S01]  /*f7f0*/  IMAD.MOV.U32 R11, RZ, RZ, 0x181f ;  /* 0x0000181fff0b7424 */ /* 0x000fe200078e00ff */
[----:B------:R-:W-:Y:S01]  /*f800*/  SHF.R.U32.HI R9, RZ, 0x3, R9 ;  /* 0x00000003ff097819 */ /* 0x000fe20000011609 */
[----:B------:R-:W-:Y:S02]  /*f810*/  IMAD.MOV.U32 R15, RZ, RZ, -0x1 ;  /* 0xffffffffff0f7424 */ /* 0x000fe400078e00ff */
[----:B------:R-:W-:-:S07]  /*f820*/  IMAD.U32 R4, RZ, RZ, UR39 ;  /* 0x00000027ff047e24 */ /* 0x000fce000f8e00ff */
[----:B-----5:R-:W-:Y:S05]  /*f830*/  WARPSYNC.COLLECTIVE R15, `(.L_x_13385) ;  /* 0x000000000f087348 */ /* 0x020fea0003c00000 */
[----:B------:R0:W1:Y:S02]  /*f840*/  SHFL.IDX P6, R14, R13, R12, R11 ;  /* 0x0000000c0d0e7389 */ /* 0x00006400000c000b */
[----:B01---5:R-:W-:Y:S01]  /*f850*/  ENDCOLLECTIVE ;  /* 0x000000000000791b */ /* 0x023fe20003800000 */
.L_x_13385:
[----:B------:R-:W-:Y:S02]  /*f860*/  IMAD R4, R4, 0x80, R9 ;  /* 0x0000008004047824 */ /* 0x000fe400078e0209 */
[----:B------:R-:W-:Y:S02]  /*f870*/  IMAD.MOV.U32 R13, RZ, RZ, R0 ;  /* 0x000000ffff0d7224 */ /* 0x000fe400078e0000 */
[----:B------:R-:W-:-:S07]  /*f880*/  IMAD.MOV.U32 R5, RZ, RZ, R14 ;  /* 0x000000ffff057224 */ /* 0x000fce00078e000e */
[----:B------:R-:W-:Y:S05]  /*f890*/  WARPSYNC.COLLECTIVE R15, `(.L_x_13386) ;  /* 0x000000000f087348 */ /* 0x000fea0003c00000 */
[----:B------:R0:W1:Y:S02]  /*f8a0*/  SHFL.IDX P6, R14, R13, R12, R11 ;  /* 0x0000000c0d0e7389 */ /* 0x00006400000c000b */
[----:B01----:R-:W-:Y:S01]  /*f8b0*/  ENDCOLLECTIVE ;  /* 0x000000000000791b */ /* 0x003fe20003800000 */
.L_x_13386:
        /* <DEDUP_REMOVED lines=9> */
.L_x_13387:
[----:B------:R-:W-:Y:S02]  /*f950*/  @!P1 LEA R6, P2, R8, R6, 0x1 ;  /* 0x0000000608069211 */ /* 0x000fe400078408ff */
[----:B------:R-:W0:Y:S03]  /*f960*/  S2R R8, SR_TID.X ;  /* 0x0000000000087919 */ /* 0x000e260000002100 */
        /* <DEDUP_REMOVED lines=11> */
[----:B01----:R-:W-:Y:S05]  /*fa20*/  WARPSYNC.COLLECTIVE R15, `(.L_x_13388) ;  /* 0x000000000f087348 */ /* 0x003fea0003c00000 */
[----:B------:R2:W3:Y:S02]  /*fa30*/  SHFL.IDX P6, R14, R13, R12, R11 ;  /* 0x0000000c0d0e7389 */ /* 0x0004e400000c000b */
[----:B0123--:R-:W-:Y:S01]  /*fa40*/  ENDCOLLECTIVE ;  /* 0x000000000000791b */ /* 0x00ffe20003800000 */
.L_x_13388:
        /* <DEDUP_REMOVED lines=8> */
.L_x_13389:
[----:B------:R-:W-:Y:S02]  /*fad0*/  @!P1 LEA R6, P2, R7, R8, 0x1 ;  /* 0x0000000807069211 */ /* 0x000fe400078408ff */
[----:B------:R-:W0:Y:S03]  /*fae0*/  S2R R8, SR_TID.X ;  /* 0x0000000000087919 */ /* 0x000e260000002100 */
[----:B------:R-:W-:-:S05]  /*faf0*/  @!P1 IMAD.X R7, RZ, RZ, R9, P2 ;  /* 0x000000ffff079224 */ /* 0x000fca00010e0609 */
        /* <DEDUP_REMOVED lines=10> */
.L_x_13390:
[----:B------:R-:W-:Y:S02]  /*fba0*/  IMAD.SHL.U32 R9, R8, 0x8, RZ ;  /* 0x0000000808097824 */ /* 0x000fe400078e00ff */
[----:B------:R-:W-:Y:S02]  /*fbb0*/  VIADD R8, R4, 0x60 ;  /* 0x0000006004087836 */ /* 0x000fe40000000000 */
[----:B------:R-:W-:Y:S01]  /*fbc0*/  IMAD.MOV.U32 R13, RZ, RZ, R2 ;  /* 0x000000ffff0d7224 */ /* 0x000fe200078e0002 */
[----:B------:R-:W-:Y:S01]  /*fbd0*/  LOP3.LUT R9, R9, 0x38, RZ, 0xc0, !PT ;  /* 0x0000003809097812 */ /* 0x000fe200078ec0ff */
[----:B------:R-:W-:Y:S02]  /*fbe0*/  IMAD.MOV.U32 R12, RZ, RZ, 0x3 ;  /* 0x00000003ff0c7424 */ /* 0x000fe400078e00ff */
[----:B------:R-:W-:-:S07]  /*fbf0*/  IMAD.MOV.U32 R6, RZ, RZ, R14 ;  /* 0x000000ffff067224 */ /* 0x000fce00078e000e */
[----:B------:R-:W-:Y:S05]  /*fc00*/  WARPSYNC.COLLECTIVE R15, `(.L_x_13391) ;  /* 0x000000000f087348 */ /* 0x000fea0003c00000 */
[----:B------:R0:W1:Y:S02]  /*fc10*/  SHFL.IDX P6, R14, R13, R12, R11 ;  /* 0x0000000c0d0e7389 */ /* 0x00006400000c000b */
[----:B01----:R-:W-:Y:S01]  /*fc20*/  ENDCOLLECTIVE ;  /* 0x000000000000791b */ /* 0x003fe20003800000 */
.L_x_13391:
        /* <DEDUP_REMOVED lines=14> */
.L_x_13392:
[----:B------:R-:W-:Y:S02]  /*fd10*/  IMAD.MOV.U32 R13, RZ, RZ, R2 ;  /* 0x000000ffff0d7224 */ /* 0x000fe400078e0002 */
[----:B------:R-:W-:Y:S02]  /*fd20*/  IMAD.MOV.U32 R12, RZ, RZ, 0x4 ;  /* 0x00000004ff0c7424 */ /* 0x000fe400078e00ff */
[----:B------:R-:W-:-:S07]  /*fd30*/  IMAD.MOV.U32 R6, RZ, RZ, R14 ;  /* 0x000000ffff067224 */ /* 0x000fce00078e000e */
[----:B------:R-:W-:Y:S05]  /*fd40*/  WARPSYNC.COLLECTIVE R15, `(.L_x_13393) ;  /* 0x000000000f087348 */ /* 0x000fea0003c00000 */
[----:B------:R0:W1:Y:S02]  /*fd50*/  SHFL.IDX P6, R14, R13, R12, R11 ;  /* 0x0000000c0d0e7389 */ /* 0x00006400000c000b */
[----:B01----:R-:W-:Y:S01]  /*fd60*/  ENDCOLLECTIVE ;  /* 0x000000000000791b */ /* 0x003fe20003800000 */
.L_x_13393:
        /* <DEDUP_REMOVED lines=14> */
.L_x_13394:
[----:B------:R-:W-:Y:S02]  /*fe50*/  IMAD.MOV.U32 R13, RZ, RZ, R2 ;  /* 0x000000ffff0d7224 */ /* 0x000fe400078e0002 */
[----:B------:R-:W-:Y:S02]  /*fe60*/  IMAD.MOV.U32 R12, RZ, RZ, 0x5 ;  /* 0x00000005ff0c7424 */ /* 0x000fe400078e00ff */
[----:B------:R-:W-:-:S07]  /*fe70*/  IMAD.MOV.U32 R6, RZ, RZ, R14 ;  /* 0x000000ffff067224 */ /* 0x000fce00078e000e */
[----:B------:R-:W-:Y:S05]  /*fe80*/  WARPSYNC.COLLECTIVE R15, `(.L_x_13395) ;  /* 0x000000000f087348 */ /* 0x000fea0003c00000 */
[----:B------:R0:W1:Y:S02]  /*fe90*/  SHFL.IDX P6, R14, R13, R12, R11 ;  /* 0x0000000c0d0e7389 */ /* 0x00006400000c000b */
[----:B01----:R-:W-:Y:S01]  /*fea0*/  ENDCOLLECTIVE ;  /* 0x000000000000791b */ /* 0x003fe20003800000 */
.L_x_13395:
        /* <DEDUP_REMOVED lines=14> */
.L_x_13396:
[----:B------:R-:W-:Y:S02]  /*ff90*/  IMAD.MOV.U32 R13, RZ, RZ, R2 ;  /* 0x000000ffff0d7224 */ /* 0x000fe400078e0002 */
[----:B------:R-:W-:Y:S02]  /*ffa0*/  IMAD.MOV.U32 R12, RZ, RZ, 0x6 ;  /* 0x00000006ff0c7424 */ /* 0x000fe400078e00ff */
[----:B------:R-:W-:-:S07]  /*ffb0*/  IMAD.MOV.U32 R6, RZ, RZ, R14 ;  /* 0x000000ffff067224 */ /* 0x000fce00078e000e */
[----:B------:R-:W-:Y:S05]  /*ffc0*/  WARPSYNC.COLLECTIVE R15, `(.L_x_13397) ;  /* 0x000000000f087348 */ /* 0x000fea0003c00000 */
[----:B------:R0:W1:Y:S02]  /*ffd0*/  SHFL.IDX P6, R14, R13, R12, R11 ;  /* 0x0000000c0d0e7389 */ /* 0x00006400000c000b */
[----:B01----:R-:W-:Y:S01]  /*ffe0*/  ENDCOLLECTIVE ;  /* 0x000000000000791b */ /* 0x003fe20003800000 */
.L_x_13397:
        /* <DEDUP_REMOVED lines=13> */
.L_x_13398:
[----:B------:R-:W-:Y:S02]  /*100c0*/  IMAD.MOV.U32 R13, RZ, RZ, R2 ;  /* 0x000000ffff0d7224 */ /* 0x000fe400078e0002 */
[----:B------:R-:W-:Y:S02]  /*100d0*/  IMAD.MOV.U32 R12, RZ, RZ, 0x7 ;  /* 0x00000007ff0c7424 */ /* 0x000fe400078e00ff */
[----:B------:R-:W-:-:S07]  /*100e0*/  IMAD.MOV.U32 R6, RZ, RZ, R14 ;  /* 0x000000ffff067224 */ /* 0x000fce00078e000e */
[----:B------:R-:W-:Y:S05]  /*100f0*/  WARPSYNC.COLLECTIVE R15, `(.L_x_13399) ;  /* 0x000000000f087348 */ /* 0x000fea0003c00000 */
[----:B------:R0:W1:Y:S02]  /*10100*/  SHFL.IDX P6, R14, R13, R12, R11 ;  /* 0x0000000c0d0e7389 */ /* 0x00006400000c000b */
[----:B01----:R-:W-:Y:S01]  /*10110*/  ENDCOLLECTIVE ;  /* 0x000000000000791b */ /* 0x003fe20003800000 */
.L_x_13399:
        /* <DEDUP_REMOVED lines=12> */
.L_x_13400:
[----:B------:R-:W-:Y:S01]  /*101e0*/  IMAD.MOV.U32 R0, RZ, RZ, R14 ;  /* 0x000000ffff007224 */ /* 0x000fe200078e000e */
[----:B------:R-:W-:Y:S06]  /*101f0*/  BRA `(.L_x_13401) ;  /* 0xffffffc400447947 */ /* 0x000fec000383ffff */
.L_x_13297:
[----:B0-----:R0:W1:Y:S02]  /*10200*/  SYNCS.PHASECHK.TRANS64.TRYWAIT P0, [R17+URZ+0x22820], R0 ;  /* 0x02282000110075a7 */ /* 0x001064000800017f */
[----:B-1----:R-:W-:Y:S05]  /*10210*/  @!P0 NANOSLEEP.SYNCS 0x989680 ;  /* 0x009896800000895d */ /* 0x002fea0003900000 */
[----:B------:R-:W1:Y:S02]  /*10220*/  @!P0 SYNCS.PHASECHK.TRANS64 P0, [R17+URZ+0x22820], R0 ;  /* 0x02282000110085a7 */ /* 0x000e64000800007f */
[----:B-1----:R-:W-:Y:S05]  /*10230*/  @!P0 BRA `(.L_x_13297) ;  /* 0xfffffffc00f08947 */ /* 0x002fea000383ffff */
[----:B------:R-:W-:Y:S05]  /*10240*/  BRA `(.L_x_13402) ;  /* 0xffffffc400ac7947 */ /* 0x000fea000383ffff */
.L_x_13301:
[----:B-1----:R1:W2:Y:S02]  /*10250*/  SYNCS.PHASECHK.TRANS64.TRYWAIT P0, [R2+URZ+0x22860], R3 ;  /* 0x02286003020075a7 */ /* 0x0022a4000800017f */
[----:B--2---:R-:W-:Y:S05]  /*10260*/  @!P0 NANOSLEEP.SYNCS 0x989680 ;  /* 0x009896800000895d */ /* 0x004fea0003900000 */
[----:B------:R-:W2:Y:S02]  /*10270*/  @!P0 SYNCS.PHASECHK.TRANS64 P0, [R2+URZ+0x22860], R3 ;  /* 0x02286003020085a7 */ /* 0x000ea4000800007f */
[----:B--2---:R-:W-:Y:S05]  /*10280*/  @!P0 BRA `(.L_x_13301) ;  /* 0xfffffffc00f08947 */ /* 0x004fea000383ffff */
[----:B------:R-:W-:Y:S05]  /*10290*/  BRA `(.L_x_13403) ;  /* 0xffffffc400d07947 */ /* 0x000fea000383ffff */
.L_x_13314:
[----:B-1----:R1:W2:Y:S02]  /*102a0*/  SYNCS.PHASECHK.TRANS64.TRYWAIT P0, [R3+URZ+0x22840], R2 ;  /* 0x02284002030075a7 */ /* 0x0022a4000800017f */
[----:B--2---:R-:W-:Y:S05]  /*102b0*/  @!P0 NANOSLEEP.SYNCS 0x989680 ;  /* 0x009896800000895d */ /* 0x004fea0003900000 */
[----:B------:R-:W2:Y:S02]  /*102c0*/  @!P0 SYNCS.PHASECHK.TRANS64 P0, [R3+URZ+0x22840], R2 ;  /* 0x02284002030085a7 */ /* 0x000ea4000800007f */
[----:B--2---:R-:W-:Y:S05]  /*102d0*/  @!P0 BRA `(.L_x_13314) ;  /* 0xfffffffc00f08947 */ /* 0x004fea000383ffff */
[----:B------:R-:W-:Y:S05]  /*102e0*/  BRA `(.L_x_13404) ;  /* 0xffffffcc00c47947 */ /* 0x000fea000383ffff */
.L_x_13319:
[----:B--2---:R2:W3:Y:S02]  /*102f0*/  SYNCS.PHASECHK.TRANS64.TRYWAIT P0, [R3+URZ+0x22860], R2 ;  /* 0x02286002030075a7 */ /* 0x0044e4000800017f */
[----:B---3--:R-:W-:Y:S05]  /*10300*/  @!P0 NANOSLEEP.SYNCS 0x989680 ;  /* 0x009896800000895d */ /* 0x008fea0003900000 */
[----:B------:R-:W3:Y:S02]  /*10310*/  @!P0 SYNCS.PHASECHK.TRANS64 P0, [R3+URZ+0x22860], R2 ;  /* 0x02286002030085a7 */ /* 0x000ee4000800007f */
[----:B---3--:R-:W-:Y:S05]  /*10320*/  @!P0 BRA `(.L_x_13319) ;  /* 0xfffffffc00f08947 */ /* 0x008fea000383ffff */
[----:B------:R-:W-:Y:S05]  /*10330*/  BRA `(.L_x_13405) ;  /* 0xffffffd0003c7947 */ /* 0x000fea000383ffff */
.L_x_13331:
[----:B0-----:R0:W1:Y:S02]  /*10340*/  SYNCS.PHASECHK.TRANS64.TRYWAIT P0, [R4+URZ+0x22840], R2 ;  /* 0x02284002040075a7 */ /* 0x001064000800017f */
[----:B-1----:R-:W-:Y:S05]  /*10350*/  @!P0 NANOSLEEP.SYNCS 0x989680 ;  /* 0x009896800000895d */ /* 0x002fea0003900000 */
[----:B------:R-:W1:Y:S02]  /*10360*/  @!P0 SYNCS.PHASECHK.TRANS64 P0, [R4+URZ+0x22840], R2 ;  /* 0x02284002040085a7 */ /* 0x000e64000800007f */
[----:B-1----:R-:W-:Y:S05]  /*10370*/  @!P0 BRA `(.L_x_13331) ;  /* 0xfffffffc00f08947 */ /* 0x002fea000383ffff */
[----:B------:R-:W-:Y:S05]  /*10380*/  BRA `(.L_x_13406) ;  /* 0xffffffd8001c7947 */ /* 0x000fea000383ffff */
.L_x_13336:
[----:B-1----:R1:W2:Y:S02]  /*10390*/  SYNCS.PHASECHK.TRANS64.TRYWAIT P0, [R4+URZ+0x22860], R2 ;  /* 0x02286002040075a7 */ /* 0x0022a4000800017f */
[----:B--2---:R-:W-:Y:S05]  /*103a0*/  @!P0 NANOSLEEP.SYNCS 0x989680 ;  /* 0x009896800000895d */ /* 0x004fea0003900000 */
[----:B------:R-:W2:Y:S02]  /*103b0*/  @!P0 SYNCS.PHASECHK.TRANS64 P0, [R4+URZ+0x22860], R2 ;  /* 0x02286002040085a7 */ /* 0x000ea4000800007f */
[----:B--2---:R-:W-:Y:S05]  /*103c0*/  @!P0 BRA `(.L_x_13336) ;  /* 0xfffffffc00f08947 */ /* 0x004fea000383ffff */
[----:B------:R-:W-:Y:S05]  /*103d0*/  BRA `(.L_x_13407) ;  /* 0xffffffd800947947 */ /* 0x000fea000383ffff */
.L_x_13347:
[----:B--2---:R2:W3:Y:S02]  /*103e0*/  SYNCS.PHASECHK.TRANS64.TRYWAIT P0, [R4+URZ+0x22840], R2 ;  /* 0x02284002040075a7 */ /* 0x0044e4000800017f */
[----:B---3--:R-:W-:Y:S05]  /*103f0*/  @!P0 NANOSLEEP.SYNCS 0x989680 ;  /* 0x009896800000895d */ /* 0x008fea0003900000 */
[----:B------:R-:W3:Y:S02]  /*10400*/  @!P0 SYNCS.PHASECHK.TRANS64 P0, [R4+URZ+0x22840], R2 ;  /* 0x02284002040085a7 */ /* 0x000ee4000800007f */
[----:B---3--:R-:W-:Y:S05]  /*10410*/  @!P0 BRA `(.L_x_13347) ;  /* 0xfffffffc00f08947 */ /* 0x008fea000383ffff */
[----:B------:R-:W-:Y:S05]  /*10420*/  BRA `(.L_x_13408) ;  /* 0xffffffe0005c7947 */ /* 0x000fea000383ffff */
.L_x_13352:
[----:B-1----:R1:W3:Y:S02]  /*10430*/  SYNCS.PHASECHK.TRANS64.TRYWAIT P0, [R4+URZ+0x22860], R2 ;  /* 0x02286002040075a7 */ /* 0x0022e4000800017f */
[----:B---3--:R-:W-:Y:S05]  /*10440*/  @!P0 NANOSLEEP.SYNCS 0x989680 ;  /* 0x009896800000895d */ /* 0x008fea0003900000 */
[----:B------:R-:W3:Y:S02]  /*10450*/  @!P0 SYNCS.PHASECHK.TRANS64 P0, [R4+URZ+0x22860], R2 ;  /* 0x02286002040085a7 */ /* 0x000ee4000800007f */
[----:B---3--:R-:W-:Y:S05]  /*10460*/  @!P0 BRA `(.L_x_13352) ;  /* 0xfffffffc00f08947 */ /* 0x008fea000383ffff */
[----:B------:R-:W-:Y:S05]  /*10470*/  BRA `(.L_x_13409) ;  /* 0xffffffe000d47947 */ /* 0x000fea000383ffff */
.L_x_13364:
[----:B------:R-:W-:Y:S01]  /*10480*/  BSSY B0, `(.L_x_13410) ;  /* 0x0000008000007945 */ /* 0x000fe20003800000 */
[----:B-----5:R-:W-:Y:S02]  /*10490*/  IMAD.MOV.U32 R13, RZ, RZ, R2 ;  /* 0x000000ffff0d7224 */ /* 0x020fe400078e0002 */
[----:B------:R-:W-:Y:S02]  /*104a0*/  IMAD.MOV.U32 R12, RZ, RZ, RZ ;  /* 0x000000ffff0c7224 */ /* 0x000fe400078e00ff */
[----:B------:R-:W-:Y:S02]  /*104b0*/  IMAD.MOV.U32 R11, RZ, RZ, 0x1f ;  /* 0x0000001fff0b7424 */ /* 0x000fe400078e00ff */
[----:B------:R-:W-:-:S07]  /*104c0*/  IMAD.MOV.U32 R15, RZ, RZ, -0x1 ;  /* 0xffffffffff0f7424 */ /* 0x000fce00078e00ff */
[----:B-1----:R-:W-:Y:S05]  /*104d0*/  WARPSYNC.COLLECTIVE R15, `(.L_x_13411) ;  /* 0x000000000f087348 */ /* 0x002fea0003c00000 */
[----:B------:R0:W2:Y:S02]  /*104e0*/  SHFL.IDX P6, R14, R13, R12, R11 ;  /* 0x0000000c0d0e7389 */ /* 0x0000a400000c000b */
[----:B012---:R-:W-:Y:S01]  /*104f0*/  ENDCOLLECTIVE ;  /* 0x000000000000791b */ /* 0x007fe20003800000 */
.L_x_13411:
[----:B------:R-:W-:Y:S05]  /*10500*/  BSYNC B0 ;  /* 0x0000000000007941 */ /* 0x000fea0003800000 */
.L_x_13410:
[----:B------:R-:W-:Y:S05]  /*10510*/  BRA `(.L_x_13412) ;  /* 0xffffffe800a47947 */ /* 0x000fea000383ffff */
.L_x_13367:
[----:B0-----:R0:W1:Y:S02]  /*10520*/  SYNCS.PHASECHK.TRANS64.TRYWAIT P0, [R0+URZ+0x22820], R3 ;  /* 0x02282003000075a7 */ /* 0x001064000800017f */
[----:B-1----:R-:W-:Y:S05]  /*10530*/  @!P0 NANOSLEEP.SYNCS 0x989680 ;  /* 0x009896800000895d */ /* 0x002fea0003900000 */
[----:B------:R-:W1:Y:S02]  /*10540*/  @!P0 SYNCS.PHASECHK.TRANS64 P0, [R0+URZ+0x22820], R3 ;  /* 0x02282003000085a7 */ /* 0x000e64000800007f */
[----:B-1----:R-:W-:Y:S05]  /*10550*/  @!P0 BRA `(.L_x_13367) ;  /* 0xfffffffc00f08947 */ /* 0x002fea000383ffff */
[----:B------:R-:W-:Y:S05]  /*10560*/  BRA `(.L_x_13413) ;  /* 0xffffffe800f07947 */ /* 0x000fea000383ffff */
.L_x_13368:
        /* <DEDUP_REMOVED lines=11> */
.L_x_13415:
[----:B------:R-:W-:Y:S05]  /*10620*/  BSYNC B0 ;  /* 0x0000000000007941 */ /* 0x000fea0003800000 */
.L_x_13414:
[----:B------:R-:W-:Y:S05]  /*10630*/  BRA `(.L_x_13416) ;  /* 0xffffffe800d87947 */ /* 0x000fea000383ffff */
.L_x_13371:
[----:B------:R-:W-:Y:S01]  /*10640*/  BSSY B1, `(.L_x_13417) ;  /* 0x0000006000017945 */ /* 0x000fe20003800000 */
[----:B------:R-:W-:-:S07]  /*10650*/  IMAD.MOV.U32 R15, RZ, RZ, -0x1 ;  /* 0xffffffffff0f7424 */ /* 0x000fce00078e00ff */
[----:B01----:R-:W-:Y:S05]  /*10660*/  WARPSYNC.COLLECTIVE R15, `(.L_x_13418) ;  /* 0x000000000f0c7348 */ /* 0x003fea0003c00000 */
[----:B------:R-:W-:Y:S02]  /*10670*/  ELECT P6, UR62, PT ;  /* 0x00000000003e782f */ /* 0x000fe400038c0000 */
[----:B------:R-:W-:Y:S01]  /*10680*/  MOV R14, UR62 ;  /* 0x0000003e000e7c02 */ /* 0x000fe20008000f00 */
[----:B01----:R-:W-:Y:S10]  /*10690*/  ENDCOLLECTIVE ;  /* 0x000000000000791b */ /* 0x003ff40003800000 */
.L_x_13418:
[----:B------:R-:W-:Y:S05]  /*106a0*/  BSYNC B1 ;  /* 0x0000000000017941 */ /* 0x000fea0003800000 */
.L_x_13417:
[----:B------:R-:W-:Y:S05]  /*106b0*/  BRA `(.L_x_13419) ;  /* 0xffffffe800d07947 */ /* 0x000fea000383ffff */
.L_x_13373:
[----:B0-----:R0:W1:Y:S02]  /*106c0*/  SYNCS.PHASECHK.TRANS64.TRYWAIT P0, [R6+URZ], R5 ;  /* 0x00000005060075a7 */ /* 0x001064000800017f */
[----:B-1----:R-:W-:Y:S05]  /*106d0*/  @!P0 NANOSLEEP.SYNCS 0x989680 ;  /* 0x009896800000895d */ /* 0x002fea0003900000 */
[----:B------:R-:W1:Y:S02]  /*106e0*/  @!P0 SYNCS.PHASECHK.TRANS64 P0, [R6+URZ], R5 ;  /* 0x00000005060085a7 */ /* 0x000e64000800007f */
[----:B-1----:R-:W-:Y:S05]  /*106f0*/  @!P0 BRA `(.L_x_13373) ;  /* 0xfffffffc00f08947 */ /* 0x002fea000383ffff */
[----:B------:R-:W-:Y:S05]  /*10700*/  BRA `(.L_x_13420) ;  /* 0xffffffec00087947 */ /* 0x000fea000383ffff */
.L_x_13374:
[----:B-1----:R1:W2:Y:S02]  /*10710*/  SYNCS.PHASECHK.TRANS64.TRYWAIT P0, [R3+URZ], R2 ;  /* 0x00000002030075a7 */ /* 0x0022a4000800017f */
[----:B--2---:R-:W-:Y:S05]  /*10720*/  @!P0 NANOSLEEP.SYNCS 0x989680 ;  /* 0x009896800000895d */ /* 0x004fea0003900000 */
[----:B------:R-:W2:Y:S02]  /*10730*/  @!P0 SYNCS.PHASECHK.TRANS64 P0, [R3+URZ], R2 ;  /* 0x00000002030085a7 */ /* 0x000ea4000800007f */
[----:B--2---:R-:W-:Y:S05]  /*10740*/  @!P0 BRA `(.L_x_13374) ;  /* 0xfffffffc00f08947 */ /* 0x004fea000383ffff */
[----:B------:R-:W-:Y:S05]  /*10750*/  BRA `(.L_x_13421) ;  /* 0xffffffe800fc7947 */ /* 0x000fea000383ffff */
.L_x_13376:
[----:B-1----:R1:W2:Y:S02]  /*10760*/  SYNCS.PHASECHK.TRANS64.TRYWAIT P0, [R18+URZ], R5 ;  /* 0x00000005120075a7 */ /* 0x0022a4000800017f */
[----:B--2---:R-:W-:Y:S05]  /*10770*/  @!P0 NANOSLEEP.SYNCS 0x989680 ;  /* 0x009896800000895d */ /* 0x004fea0003900000 */
[----:B------:R-:W2:Y:S02]  /*10780*/  @!P0 SYNCS.PHASECHK.TRANS64 P0, [R18+URZ], R5 ;  /* 0x00000005120085a7 */ /* 0x000ea4000800007f */
[----:B--2---:R-:W-:Y:S05]  /*10790*/  @!P0 BRA `(.L_x_13376) ;  /* 0xfffffffc00f08947 */ /* 0x004fea000383ffff */
[----:B------:R-:W-:Y:S05]  /*107a0*/  BRA `(.L_x_13422) ;  /* 0xffffffec00007947 */ /* 0x000fea000383ffff */
.L_x_13423:
        /* <DEDUP_REMOVED lines=13> */
.L_x_15149:


//--------------------- .text._ZN7cutlass13device_kernelIN5flash11enable_sm90INS1_16FlashAttnFwdSm90INS1_25CollectiveMainloopFwdSm90ILi2EN4cute5tupleIJNS5_1CILi1EEES8_S8_EEENS6_IJNS7_ILi128EEENS7_ILi96EEENS7_ILi64EEEEEELi256ENS_6half_tEfNS_4arch4Sm90ELb1ELb0ELb0ELb0ELb0ELb0ELb1ELb1ELb0ELb1ELb0ELb0EEENS1_21CollectiveEpilogueFwdINS6_IJSA_NS7_ILi256EEESB_EEES9_SE_SG_Li256ELb0ELb1ELb0ELb0EEENS1_30DynamicPersistentTileSchedulerILi256ELi128ELb0ELb1ELb1EEEEEEEEEvNT_6ParamsE --------------------------
	.section	.text._ZN7cutlass13device_kernelIN5flash11enable_sm90INS1_16FlashAttnFwdSm90INS1_25CollectiveMainloopFwdSm90ILi2EN4cute5tupleIJNS5_1CILi1EEES8_S8_EEENS6_IJNS7_ILi128EEENS7_ILi96EEENS7_ILi64EEEEEELi256ENS_6half_tEfNS_4arch4Sm90ELb1ELb0ELb0ELb0ELb0ELb0ELb1ELb1ELb0ELb1ELb0ELb0EEENS1_21CollectiveEpilogueFwdINS6_IJSA_NS7_ILi256EEESB_EEES9_SE_SG_Li256ELb0ELb1ELb0ELb0EEENS1_30DynamicPersistentTileSchedulerILi256ELi128ELb0ELb1ELb1EEEEEEEEEvNT_6ParamsE,"ax",@progbits
	.align	128
.text._ZN7cutlass13device_kernelIN5flash11enable_sm90INS1_16FlashAttnFwdSm90INS1_25CollectiveMainloopFwdSm90ILi2EN4cute5tupleIJNS5_1CILi1EEES8_S8_EEENS6_IJNS7_ILi128EEENS7_ILi96EEENS7_ILi64EEEEEELi256ENS_6half_tEfNS_4arch4Sm90ELb1ELb0ELb0ELb0ELb0ELb0ELb1ELb1ELb0ELb1ELb0ELb0EEENS1_21CollectiveEpilogueFwdINS6_IJSA_NS7_ILi256EEESB_EEES9_SE_SG_Li256ELb0ELb1ELb0ELb0EEENS1_30DynamicPersistentTileSchedulerILi256ELi128ELb0ELb1ELb1EEEEEEEEEvNT_6ParamsE:
        .type           _ZN7cutlass13device_kernelIN5flash11enable_sm90INS1_16FlashAttnFwdSm90INS1_25CollectiveMainloopFwdSm90ILi2EN4cute5tupleIJNS5_1CILi1EEES8_S8_EEENS6_IJNS7_ILi128EEENS7_ILi96EEENS7_ILi64EEEEEELi256ENS_6half_tEfNS_4arch4Sm90ELb1ELb0ELb0ELb0ELb0ELb0ELb1ELb1ELb0ELb1ELb0ELb0EEENS1_21CollectiveEpilogueFwdINS6_IJSA_NS7_ILi256EEESB_EEES9_SE_SG_Li256ELb0ELb1ELb0ELb0EEENS1_30DynamicPersistentTileSchedulerILi256ELi128ELb0ELb1ELb1EEEEEEEEEvNT_6ParamsE,@function
        .size           _ZN7cutlass13device_kernelIN5flash11enable_sm90INS1_16FlashAttnFwdSm90INS1_25CollectiveMainloopFwdSm90ILi2EN4cute5tupleIJNS5_1CILi1EEES8_S8_EEENS6_IJNS7_ILi128EEENS7_ILi96EEENS7_ILi64EEEEEELi256ENS_6half_tEfNS_4arch4Sm90ELb1ELb0ELb0ELb0ELb0ELb0ELb1ELb1ELb0ELb1ELb0ELb0EEENS1_21CollectiveEpilogueFwdINS6_IJSA_NS7_ILi256EEESB_EEES9_SE_SG_Li256ELb0ELb1ELb0ELb0EEENS1_30DynamicPersistentTileSchedulerILi256ELi128ELb0ELb1ELb1EEEEEEEEEvNT_6ParamsE,(.L_x_15150 - _ZN7cutlass13device_kernelIN5flash11enable_sm90INS1_16FlashAttnFwdSm90INS1_25CollectiveMainloopFwdSm90ILi2EN4cute5tupleIJNS5_1CILi1EEES8_S8_EEENS6_IJNS7_ILi128EEENS7_ILi96EEENS7_ILi64EEEEEELi256ENS_6half_tEfNS_4arch4Sm90ELb1ELb0ELb0ELb0ELb0ELb0ELb1ELb1ELb0ELb1ELb0ELb0EEENS1_21CollectiveEpilogueFwdINS6_IJSA_NS7_ILi256EEESB_EEES9_SE_SG_Li256ELb0ELb1ELb0ELb0EEENS1_30DynamicPersistentTileSchedulerILi256ELi128ELb0ELb1ELb1EEEEEEEEEvNT_6ParamsE)
        .other          _ZN7cutlass13device_kernelIN5flash11enable_sm90INS1_16FlashAttnFwdSm90INS1_25CollectiveMainloopFwdSm90ILi2EN4cute5tupleIJNS5_1CILi1EEES8_S8_EEENS6_IJNS7_ILi128EEENS7_ILi96EEENS7_ILi64EEEEEELi256ENS_6half_tEfNS_4arch4Sm90ELb1ELb0ELb0ELb0ELb0ELb0ELb1ELb1ELb0ELb1ELb0ELb0EEENS1_21CollectiveEpilogueFwdINS6_IJSA_NS7_ILi256EEESB_EEES9_SE_SG_Li256ELb0ELb1ELb0ELb0EEENS1_30DynamicPersistentTileSchedulerILi256ELi128ELb0ELb1ELb1EEEEEEEEEvNT_6ParamsE,@"STO_CUDA_ENTRY STV_DEFAULT"
_ZN7cutlass13device_kernelIN5flash11enable_sm90INS1_16FlashAttnFwdSm90INS1_25CollectiveMainloopFwdSm90ILi2EN4cute5tupleIJNS5_1CILi1EEES8_S8_EEENS6_IJNS7_ILi128EEENS7_ILi96EEENS7_ILi64EEEEEELi256ENS_6half_tEfNS_4arch4Sm90ELb1ELb0ELb0ELb0ELb0ELb0ELb1ELb1ELb0ELb1ELb0ELb0EEENS1_21CollectiveEpilogueFwdINS6_IJSA_NS7_ILi256EEESB_EEES9_SE_SG_Li256ELb0ELb1ELb0ELb0EEENS1_30DynamicPersistentTileSchedulerILi256ELi128ELb0ELb1ELb1EEEEEEEEEvNT_6ParamsE:
        /* <DEDUP_REMOVED lines=18> */
.L_x_13425:
[----:B------:R-:W-:Y:S05]  /*0120*/  BSYNC B0 ;  /* 0x0000000000007941 */ /* 0x000fea0003800000 */
.L_x_13424:
        /* <DEDUP_REMOVED lines=43> */
.L_x_13426:
        /* <DEDUP_REMOVED lines=22> */
.L_x_13427:
        /* <DEDUP_REMOVED lines=18> */
.L_x_13428:
        /* <DEDUP_REMOVED lines=22> */
.L_x_13429:
        /* <DEDUP_REMOVED lines=22> */
.L_x_13430:
        /* <DEDUP_REMOVED lines=9> */
.L_x_13432:
[----:B------:R-:W-:-:S08]  /*09b0*/  NOP ;  /* 0x0000000000007918 */ /* 0x000fd00000000000 */
[----:B------:R-:W1:Y:S02]  /*09c0*/  USETMAXREG.TRY_ALLOC.CTAPOOL UP0, 0xf0 ;  /* 0x000000f0000079c8 */ /* 0x000e640008000600 */
[----:B-1----:R-:W-:-:S13]  /*09d0*/  PLOP3.LUT P0, PT, PT, PT, UP0, 0x80, 0x0 ;  /* 0x000000000000781c */ /* 0x002fda0003f0f008 */
[----:B------:R-:W-:Y:S05]  /*09e0*/  @!P0 BRA `(.L_x_13432) ;  /* 0xfffffffc00f08947 */ /* 0x000fea000383ffff */
[----:B------:R-:W1:Y:S01]  /*09f0*/  S2R R0, SR_TID.X ;  /* 0x0000000000007919 */ /* 0x000e620000002100 */
[----:B------:R-:W2:Y:S08]  /*0a00*/  S2UR UR4, SR_CTAID.X ;  /* 0x00000000000479c3 */ /* 0x000eb00000002500 */
[----:B------:R-:W-:Y:S08]  /*0a10*/  BAR.ARV 0x4, 0x180 ;  /* 0x0106000000007b1d */ /* 0x000ff00000002000 */
[----:B------:R-:W-:Y:S06]  /*0a20*/  BAR.ARV 0x8, 0x180 ;  /* 0x0206000000007b1d */ /* 0x000fec0000002000 */
[----:B-1----:R-:W-:-:S04]  /*0a30*/  SHF.R.U32.HI R0, RZ, 0x7, R0 ;  /* 0x00000007ff007819 */ /* 0x002fc80000011600 */
[----:B------:R-:W-:Y:S02]  /*0a40*/  ISETP.NE.AND P0, PT, R0, 0x1, PT ;  /* 0x000000010000780c */ /* 0x000fe40003f05270 */
[----:B------:R-:W2:Y:S11]  /*0a50*/  LDC R0, c[0x0][0xd38] ;  /* 0x00034e00ff007b82 */ /* 0x000eb60000000800 */
[----:B------:R-:W-:Y:S06]  /*0a60*/  @!P0 BAR.ARV 0x9, 0x100 ;  /* 0x0244000000008b1d */ /* 0x000fec0000002000 */
[----:B--2---:R-:W-:-:S13]  /*0a70*/  ISETP.LE.AND P0, PT, R0, UR4, PT ;  /* 0x0000000400007c0c */ /* 0x004fda000bf03270 */
        /* <DEDUP_REMOVED lines=11> */
[----:B------:R-:W-:Y:S01]  /*0b30*/  SHF.R.S32.HI R9, RZ, 0x4, R0 ;  /* 0x00000004ff097819 */ /* 0x000fe20000011400 */
[----:B------:R-:W-:Y:S01]  /*0b40*/  ULOP3.LUT UR5, UR5, 0x1, URZ, 0xfc, !UPT ;  /* 0x0000000105057892 */ /* 0x000fe2000f8efc3f */
[----:B------:R-:W-:Y:S01]  /*0b50*/  LEA.HI R2, R3, R232, RZ, 0x5 ;  /* 0x000000e803027211 */ /* 0x000fe200078f28ff */
[----:B------:R-:W-:Y:S01]  /*0b60*/  IMAD.IADD R223, R232, 0x1, -R223 ;  /* 0x00000001e8df7824 */ /* 0x000fe200078e0adf */
[----:B------:R-:W-:-:S02]  /*0b70*/  LOP3.LUT R7, R0, 0x3fffff0, RZ, 0xc0, !PT ;  /* 0x03fffff000077812 */ /* 0x000fc400078ec0ff */
[----:B------:R-:W-:Y:S01]  /*0b80*/  LEA.HI R0, R0, R9, RZ, 0x1 ;  /* 0x0000000900007211 */ /* 0x000fe200078f08ff */
[----:B------:R-:W-:Y:S01]  /*0b90*/  IMAD.SHL.U32 R2, R2, 0x20, RZ ;  /* 0x0000002002027824 */ /* 0x000fe200078e00ff */
[----:B------:R-:W-:Y:S01]  /*0ba0*/  SHF.R.S32.HI R4, RZ, 0x1f, R223 ;  /* 0x0000001fff047819 */ /* 0x000fe200000114df */
[----:B------:R-:W-:Y:S01]  /*0bb0*/  IMAD.IADD R7, R232, 0x1, -R7 ;  /* 0x00000001e8077824 */ /* 0x000fe200078e0a07 */
[----:B------:R-:W-:Y:S01]  /*0bc0*/  LOP3.LUT R0, R0, 0x1ffffffe, RZ, 0xc0, !PT ;  /* 0x1ffffffe00007812 */ /* 0x000fe200078ec0ff */
[----:B------:R-:W-:Y:S01]  /*0bd0*/  IMAD.U32 R227, RZ, RZ, UR5 ;  /* 0x00000005ffe37e24 */ /* 0x000fe2000f8e00ff */
[----:B------:R-:W-:Y:S01]  /*0be0*/  LEA.HI R6, R4, R223, RZ, 0x2 ;  /* 0x000000df04067211 */ /* 0x000fe200078f10ff */
[----:B------:R-:W-:Y:S01]  /*0bf0*/  UMOV UR5, URZ ;  /* 0x0000003f00057c82 */ /* 0x000fe20008000000 */
[----:B------:R-:W-:Y:S01]  /*0c00*/  LEA.HI R10, R3, R232, RZ, 0x2 ;  /* 0x000000e8030a7211 */ /* 0x000fe200078f10ff */
[----:B------:R-:W-:Y:S01]  /*0c10*/  IMAD.IADD R0, R9, 0x1, -R0 ;  /* 0x0000000109007824 */ /* 0x000fe200078e0a00 */
[--C-:B------:R-:W-:Y:S01]  /*0c20*/  SHF.R.S32.HI R8, RZ, 0x2, R6.reuse ;  /* 0x00000002ff087819 */ /* 0x100fe20000011406 */
[----:B------:R-:W-:Y:S01]  /*0c30*/  IMAD.U32 R222, RZ, RZ, UR5 ;  /* 0x00000005ffde7e24 */ /* 0x000fe2000f8e00ff */
        /* <DEDUP_REMOVED lines=8> */
[----:B------:R-:W-:Y:S01]  /*0cc0*/  LEA.HI R3, R3, R232, RZ, 0x3 ;  /* 0x000000e803037211 */ /* 0x000fe200078f18ff */
[----:B------:R-:W-:Y:S01]  /*0cd0*/  IMAD R226, R0, 0x8, R7 ;  /* 0x0000000800e27824 */ /* 0x000fe200078e0207 */
[----:B------:R-:W-:-:S02]  /*0ce0*/  LOP3.LUT R11, R11, 0xfffffff8, RZ, 0xc0, !PT ;  /* 0xfffffff80b0b7812 */ /* 0x000fc400078ec0ff */
[----:B------:R-:W-:Y:S02]  /*0cf0*/  LEA.HI R4, R4, R223, RZ, 0x5 ;  /* 0x000000df04047211 */ /* 0x000fe400078f28ff */
[----:B------:R-:W-:Y:S01]  /*0d00*/  LOP3.LUT R9, R5, 0x3fffffe, RZ, 0xc0, !PT ;  /* 0x03fffffe05097812 */ /* 0x000fe200078ec0ff */
[----:B------:R-:W-:Y:S01]  /*0d10*/  IMAD.IADD R11, R8, 0x1, -R11 ;  /* 0x00000001080b7824 */ /* 0x000fe200078e0a0b */
[----:B------:R-:W-:Y:S02]  /*0d20*/  LOP3.LUT R5, R3, 0xfffffff8, RZ, 0xc0, !PT ;  /* 0xfffffff803057812 */ /* 0x000fe400078ec0ff */
[----:B------:R-:W-:Y:S01]  /*0d30*/  SHF.R.S32.HI R4, RZ, 0x5, R4 ;  /* 0x00000005ff047819 */ /* 0x000fe20000011404 */
[----:B------:R-:W-:Y:S01]  /*0d40*/  IMAD.IADD R9, R224, 0x1, -R9 ;  /* 0x00000001e0097824 */ /* 0x000fe200078e0a09 */
[----:B------:R-:W-:Y:S01]  /*0d50*/  LEA.HI R8, R2, R2, RZ, 0x1 ;  /* 0x0000000202087211 */ /* 0x000fe200078f08ff */
[----:B------:R-:W-:Y:S01]  /*0d60*/  IMAD.IADD R218, R232, 0x1, -R5 ;  /* 0x00000001e8da7824 */ /* 0x000fe200078e0a05 */
[----:B------:R-:W-:Y:S01]  /*0d70*/  LOP3.LUT R6, R6, 0x7ffffffc, RZ, 0xc0, !PT ;  /* 0x7ffffffc06067812 */ /* 0x000fe200078ec0ff */
[----:B------:R-:W-:Y:S01]  /*0d80*/  IMAD R4, R4, 0x10, R11 ;  /* 0x0000001004047824 */ /* 0x000fe200078e020b */
[----:B------:R-:W-:Y:S01]  /*0d90*/  LOP3.LUT R11, R8, 0x1ffffffe, RZ, 0xc0, !PT ;  /* 0x1ffffffe080b7812 */ /* 0x000fe200078ec0ff */
[----:B------:R-:W-:Y:S01]  /*0da0*/  IMAD.SHL.U32 R200, R218, 0x8, RZ ;  /* 0x00000008dac87824 */ /* 0x000fe200078e00ff */
[----:B------:R-:W-:Y:S01]  /*0db0*/  SHF.R.S32.HI R221, RZ, 0x3, R3 ;  /* 0x00000003ffdd7819 */ /* 0x000fe20000011403 */
[----:B------:R-:W-:-:S02]  /*0dc0*/  IMAD R225, R9, 0x40, R4 ;  /* 0x0000004009e17824 */ /* 0x000fc400078e0204 */
[C---:B------:R-:W-:Y:S01]  /*0dd0*/  VIADD R205, R200.reuse, 0x40 ;  /* 0x00000040c8cd7836 */ /* 0x040fe20000000000 */
[----:B------:R-:W-:Y:S01]  /*0de0*/  SHF.R.S32.HI R231, RZ, 0x1f, R200 ;  /* 0x0000001fffe77819 */ /* 0x000fe200000114c8 */
[C---:B------:R-:W-:Y:S02]  /*0df0*/  VIADD R204, R200.reuse, 0x80 ;  /* 0x00000080c8cc7836 */ /* 0x040fe40000000000 */
[----:B------:R-:W-:Y:S01]  /*0e00*/  VIADD R206, R200, 0xc0 ;  /* 0x000000c0c8ce7836 */ /* 0x000fe20000000000 */
[----:B------:R-:W-:Y:S01]  /*0e10*/  SHF.R.S32.HI R230, RZ, 0x1f, R205 ;  /* 0x0000001fffe67819 */ /* 0x000fe200000114cd */
[----:B------:R-:W-:Y:S01]  /*0e20*/  IMAD.IADD R202, R2, 0x1, -R11 ;  /* 0x0000000102ca7824 */ /* 0x000fe200078e0a0b */
[----:B------:R-:W-:Y:S01]  /*0e30*/  SHF.R.S32.HI R229, RZ, 0x1f, R204 ;  /* 0x0000001fffe57819 */ /* 0x000fe200000114cc */
[----:B------:R-:W-:Y:S01]  /*0e40*/  IMAD.IADD R203, R223, 0x1, -R6 ;  /* 0x00000001dfcb7824 */ /* 0x000fe200078e0a06 */
[----:B------:R-:W-:Y:S01]  /*0e50*/  SHF.R.S32.HI R228, RZ, 0x1f, R206 ;  /* 0x0000001fffe47819 */ /* 0x000fe200000114ce */
[----:B------:R-:W-:-:S07]  /*0e60*/  IMAD R202, R202, 0x8, R225 ;  /* 0x00000008caca7824 */ /* 0x000fce00078e02e1 */
.L_x_13484:
        /* <DEDUP_REMOVED lines=21> */
.L_x_13433:
[----:B------:R-:W-:Y:S01]  /*0fc0*/  ULDC UR7, c[0x0][0xd54] ;  /* 0x0003550000077ab9 */ /* 0x000fe20000000800 */
[----:B------:R-:W-:Y:S01]  /*0fd0*/  UMOV UR6, UR9 ;  /* 0x0000000900067c82 */ /* 0x000fe20008000000 */
[----:B------:R-:W-:-:S11]  /*0fe0*/  UISETP.NE.AND UP0, UPT, UR7, 0x1, UPT ;  /* 0x000000010700788c */ /* 0x000fd6000bf05270 */
[----:B------:R-:W-:Y:S02]  /*0ff0*/  @UP0 ULDC.64 UR10, c[0x0][0xd58] ;  /* 0x00035600000a0ab9 */ /* 0x000fe40000000a00 */
[----:B------:R-:W-:-:S04]  /*1000*/  UIMAD.WIDE.U32 UR4, UR9, UR10, URZ ;  /* 0x0000000a090472a5 */ /* 0x000fc8000f8e003f */
[----:B------:R-:W-:-:S04]  /*1010*/  @UP0 USHF.R.U32.HI UR6, URZ, UR11, UR5 ;  /* 0x0000000b3f060299 */ /* 0x000fc80008011605 */
[----:B------:R-:W-:-:S12]  /*1020*/  UIMAD UR4, UR6, UR7, URZ ;  /* 0x00000007060472a4 */ /* 0x000fd8000f8e023f */
.L_x_13434:
[----:B------:R-:W0:Y:S01]  /*1030*/  LDC R0, c[0x0][0x448] ;  /* 0x00011200ff007b82 */ /* 0x000e220000000800 */
[----:B------:R-:W-:Y:S01]  /*1040*/  ULOP3.LUT UR5, URZ, UR6, URZ, 0x33, !UPT ;  /* 0x000000063f057292 */ /* 0x000fe2000f8e333f */
[----:B------:R-:W-:Y:S01]  /*1050*/  CS2R R170, SRZ ;  /* 0x0000000000aa7805 */ /* 0x000fe2000001ff00 */
[----:B------:R-:W-:Y:S01]  /*1060*/  ULDC.64 UR10, c[0x0][0x418] ;  /* 0x00010600000a7ab9 */ /* 0x000fe20000000a00 */
[----:B------:R-:W-:Y:S01]  /*1070*/  ULDC UR6, c[0x0][0xd3c] ;  /* 0x00034f0000067ab9 */ /* 0x000fe20000000800 */
[----:B------:R-:W-:Y:S01]  /*1080*/  UISETP.NE.U32.AND UP0, UPT, UR10, URZ, UPT ;  /* 0x0000003f0a00728c */ /* 0x000fe2000bf05070 */
[----:B------:R-:W-:Y:S01]  /*1090*/  CS2R R148, SRZ ;  /* 0x0000000000947805 */ /* 0x000fe2000001ff00 */
[----:B------:R-:W-:Y:S01]  /*10a0*/  UIADD3 UR5, UR5, UR6, URZ ;  /* 0x0000000605057290 */ /* 0x000fe2000fffe03f */
[----:B------:R-:W-:Y:S01]  /*10b0*/  CS2R R168, SRZ ;  /* 0x0000000000a87805 */ /* 0x000fe2000001ff00 */
[----:B------:R-:W-:Y:S01]  /*10c0*/  UISETP.NE.AND.EX UP0, UPT, UR11, URZ, UPT, UP0 ;  /* 0x0000003f0b00728c */ /* 0x000fe2000bf05300 */
[----:B------:R-:W-:Y:S01]  /*10d0*/  CS2R R144, SRZ ;  /* 0x0000000000907805 */ /* 0x000fe2000001ff00 */
[----:B------:R-:W-:Y:S01]  /*10e0*/  USHF.L.U32 UR38, UR5, 0x7, URZ ;  /* 0x0000000705267899 */ /* 0x000fe2000800063f */
[----:B------:R-:W-:Y:S01]  /*10f0*/  CS2R R120, SRZ ;  /* 0x0000000000787805 */ /* 0x000fe2000001ff00 */
[----:B------:R-:W-:Y:S01]  /*1100*/  ULDC UR6, c[0x0][0x424] ;  /* 0x0001090000067ab9 */ /* 0x000fe20000000800 */
[----:B------:R-:W-:Y:S01]  /*1110*/  ULDC UR5, c[0x0][0x288] ;  /* 0x0000a20000057ab9 */ /* 0x000fe20000000800 */
[----:B------:R-:W-:Y:S01]  /*1120*/  UIADD3 UR10, UR38, 0x7f, URZ ;  /* 0x0000007f260a7890 */ /* 0x000fe2000fffe03f */
[----:B------:R-:W-:Y:S01]  /*1130*/  CS2R R116, SRZ ;  /* 0x0000000000747805 */ /* 0x000fe2000001ff00 */
[----:B------:R-:W-:Y:S01]  /*1140*/  UIADD3 UR5, -UR5, 0x60, URZ ;  /* 0x0000006005057890 */ /* 0x000fe2000fffe13f */
[----:B------:R-:W-:Y:S01]  /*1150*/  CS2R R140, SRZ ;  /* 0x00000000008c7805 */ /* 0x000fe2000001ff00 */
[----:B------:R-:W-:Y:S01]  /*1160*/  USEL UR12, UR6, 0x1, UP0 ;  /* 0x00000001060c7887 */ /* 0x000fe20008000000 */
[----:B------:R-:W-:Y:S01]  /*1170*/  CS2R R112, SRZ ;  /* 0x0000000000707805 */ /* 0x000fe2000001ff00 */
[----:B------:R-:W-:Y:S01]  /*1180*/  ULDC UR7, c[0x0][0x2f0] ;  /* 0x0000bc0000077ab9 */ /* 0x000fe20000000800 */
[----:B------:R-:W-:Y:S01]  /*1190*/  UIADD3 UR4, UR9, -UR4, URZ ;  /* 0x8000000409047290 */ /* 0x000fe2000fffe03f */
[----:B------:R-:W-:-:S02]  /*11a0*/  CS2R R108, SRZ ;  /* 0x00000000006c7805 */ /* 0x000fc4000001ff00 */
[----:B0-----:R-:W-:Y:S01]  /*11b0*/  ISETP.NE.AND P0, PT, R0, 0x1, PT ;  /* 0x000000010000780c */ /* 0x001fe20003f05270 */
[----:B------:R-:W-:Y:S01]  /*11c0*/  IMAD.U32 R0, RZ, RZ, UR10 ;  /* 0x0000000aff007e24 */ /* 0x000fe2000f8e00ff */
[----:B------:R-:W-:Y:S02]  /*11d0*/  UIMAD UR5, UR12, UR7, UR5 ;  /* 0x000000070c0572a4 */ /* 0x000fe4000f8e0205 */
[----:B------:R-:W-:Y:S01]  /*11e0*/  IMAD.U32 R201, RZ, RZ, UR12 ;  /* 0x0000000cffc97e24 */ /* 0x000fe2000f8e00ff */
[----:B------:R-:W-:Y:S01]  /*11f0*/  UIMAD UR6, UR12, UR7, 0x5f ;  /* 0x0000005f0c0674a4 */ /* 0x000fe2000f8e0207 */
[----:B------:R-:W-:Y:S01]  /*1200*/  CS2R R136, SRZ ;  /* 0x0000000000887805 */ /* 0x000fe2000001ff00 */
[----:B------:R-:W-:Y:S01]  /*1210*/  ULDC UR9, c[0x0][0xd48] ;  /* 0x0003520000097ab9 */ /* 0x000fe20000000800 */
[----:B------:R-:W-:Y:S01]  /*1220*/  CS2R R104, SRZ ;  /* 0x0000000000687805 */ /* 0x000fe2000001ff00 */
[----:B------:R-:W-:Y:S01]  /*1230*/  UISETP.NE.AND UP0, UPT, UR9, 0x1, UPT ;  /* 0x000000010900788c */ /* 0x000fe2000bf05270 */
[----:B------:R-:W-:Y:S01]  /*1240*/  CS2R R100, SRZ ;  /* 0x0000000000647805 */ /* 0x000fe2000001ff00 */
[----:B------:R-:W-:Y:S01]  /*1250*/  UIMAD.WIDE UR6, UR6, 0x2aaaaaab, URZ ;  /* 0x2aaaaaab060678a5 */ /* 0x000fe2000f8e023f */
[----:B------:R-:W-:-:S02]  /*1260*/  CS2R R132, SRZ ;  /* 0x0000000000847805 */ /* 0x000fc4000001ff00 */
[----:B------:R-:W-:Y:S01]  /*1270*/  CS2R R96, SRZ ;  /* 0x0000000000607805 */ /* 0x000fe2000001ff00 */
[----:B------:R-:W0:Y:S01]  /*1280*/  @P0 LDC R2, c[0x0][0x44c] ;  /* 0x00011300ff020b82 */ /* 0x000e220000000800 */
[----:B------:R-:W-:Y:S01]  /*1290*/  USHF.R.U32.HI UR6, URZ, 0x1f, UR7 ;  /* 0x0000001f3f067899 */ /* 0x000fe20008011607 */
[----:B------:R-:W-:Y:S02]  /*12a0*/  CS2R R92, SRZ ;  /* 0x00000000005c7805 */ /* 0x000fe4000001ff00 */
[----:B------:R-:W-:Y:S02]  /*12b0*/  CS2R R128, SRZ ;  /* 0x0000000000807805 */ /* 0x000fe4000001ff00 */
[----:B------:R-:W-:Y:S01]  /*12c0*/  CS2R R88, SRZ ;  /* 0x0000000000587805 */ /* 0x000fe2000001ff00 */
[----:B------:R-:W-:Y:S01]  /*12d0*/  ULEA.HI.SX32 UR6, UR7, UR6, 0x1c ;  /* 0x0000000607067291 */ /* 0x000fe2000f8fe23f */
[----:B------:R-:W-:Y:S02]  /*12e0*/  CS2R R84, SRZ ;  /* 0x0000000000547805 */ /* 0x000fe4000001ff00 */
[----:B------:R-:W-:Y:S01]  /*12f0*/  CS2R R124, SRZ ;  /* 0x00000000007c7805 */ /* 0x000fe2000001ff00 */
[----:B------:R-:W1:Y:S01]  /*1300*/  @P0 LDC R3, c[0x0][0x450] ;  /* 0x00011400ff030b82 */ /* 0x000e620000000800 */
[----:B------:R-:W-:Y:S01]  /*1310*/  @UP0 ULDC UR7, c[0x0][0xd50] ;  /* 0x0003540000070ab9 */ /* 0x000fe20000000800 */
        /* <DEDUP_REMOVED lines=14> */
[----:B0-----:R-:W-:Y:S01]  /*1400*/  @P0 IMAD.HI.U32 R2, R2, UR10, RZ ;  /* 0x0000000a02020c27 */ /* 0x001fe2000f8e00ff */
[----:B------:R-:W-:Y:S02]  /*1410*/  CS2R R36, SRZ ;  /* 0x0000000000247805 */ /* 0x000fe4000001ff00 */
[----:B------:R-:W-:Y:S02]  /*1420*/  CS2R R98, SRZ ;  /* 0x0000000000627805 */ /* 0x000fe4000001ff00 */
[----:B------:R-:W-:Y:S02]  /*1430*/  CS2R R186, SRZ ;  /* 0x0000000000ba7805 */ /* 0x000fe4000001ff00 */
[----:B------:R-:W-:Y:S02]  /*1440*/  CS2R R94, SRZ ;  /* 0x00000000005e7805 */ /* 0x000fe4000001ff00 */
[----:B------:R-:W-:-:S02]  /*1450*/  CS2R R90, SRZ ;  /* 0x00000000005a7805 */ /* 0x000fc4000001ff00 */
[----:B------:R-:W-:Y:S02]  /*1460*/  CS2R R184, SRZ ;  /* 0x0000000000b87805 */ /* 0x000fe4000001ff00 */
[----:B------:R-:W-:Y:S02]  /*1470*/  CS2R R86, SRZ ;  /* 0x0000000000567805 */ /* 0x000fe4000001ff00 */
[----:B-1----:R-:W-:Y:S02]  /*1480*/  @P0 SHF.R.U32.HI R0, RZ, R3, R2 ;  /* 0x00000003ff000219 */ /* 0x002fe40000011602 */
[----:B------:R-:W-:Y:S02]  /*1490*/  CS2R R82, SRZ ;  /* 0x0000000000527805 */ /* 0x000fe4000001ff00 */
[----:B------:R-:W-:Y:S02]  /*14a0*/  PLOP3.LUT P0, PT, PT, PT, PT, 0x80, 0x0 ;  /* 0x000000000000781c */ /* 0x000fe40003f0f070 */
[----:B------:R-:W-:-:S02]  /*14b0*/  CS2R R182, SRZ ;  /* 0x0000000000b67805 */ /* 0x000fc4000001ff00 */
[----:B------:R-:W-:Y:S01]  /*14c0*/  CS2R R78, SRZ ;  /* 0x00000000004e7805 */ /* 0x000fe2000001ff00 */
[----:B------:R-:W-:Y:S01]  /*14d0*/  VIADD R0, R0, UR5 ;  /* 0x0000000500007c36 */ /* 0x000fe20008000000 */
[----:B------:R-:W-:Y:S01]  /*14e0*/  ULDC UR5, c[0x0][0xd54] ;  /* 0x0003550000057ab9 */ /* 0x000fe20000000800 */
[----:B------:R-:W-:Y:S01]  /*14f0*/  CS2R R74, SRZ ;  /* 0x00000000004a7805 */ /* 0x000fe2000001ff00 */
[----:B------:R-:W-:Y:S01]  /*1500*/  UIMAD UR8, UR8, UR5, UR4 ;  /* 0x00000005080872a4 */ /* 0x000fe2000f8e0204 */
[----:B------:R-:W-:Y:S01]  /*1510*/  IMAD.HI R0, R0, 0x2aaaaaab, RZ ;  /* 0x2aaaaaab00007827 */ /* 0x000fe200078e02ff */
[----:B------:R-:W-:Y:S01]  /*1520*/  CS2R R180, SRZ ;  /* 0x0000000000b47805 */ /* 0x000fe2000001ff00 */
[----:B------:R-:W-:Y:S01]  /*1530*/  @UP0 ULDC UR4, c[0x0][0xd4c] ;  /* 0x0003530000040ab9 */ /* 0x000fe20000000800 */
[----:B------:R-:W-:Y:S01]  /*1540*/  CS2R R70, SRZ ;  /* 0x0000000000467805 */ /* 0x000fe2000001ff00 */
[----:B------:R-:W-:Y:S01]  /*1550*/  UIMAD.WIDE.U32 UR4, UR8, UR4, URZ ;  /* 0x00000004080472a5 */ /* 0x000fe2000f8e003f */
[----:B------:R-:W-:Y:S01]  /*1560*/  SHF.R.U32.HI R3, RZ, 0x1f, R0 ;  /* 0x0000001fff037819 */ /* 0x000fe20000011600 */
[----:B------:R-:W-:Y:S01]  /*1570*/  UMOV UR10, UR8 ;  /* 0x00000008000a7c82 */ /* 0x000fe20008000000 */
[----:B------:R-:W-:Y:S01]  /*1580*/  CS2R R66, SRZ ;  /* 0x0000000000427805 */ /* 0x000fe2000001ff00 */
[----:B------:R-:W-:Y:S01]  /*1590*/  @UP0 USHF.R.U32.HI UR10, URZ, UR7, UR5 ;  /* 0x000000073f0a0299 */ /* 0x000fe20008011605 */
[----:B------:R-:W-:-:S02]  /*15a0*/  LEA.HI.SX32 R156, R0, R3, 0x1c ;  /* 0x00000003009c7211 */ /* 0x000fc400078fe2ff */
[----:B------:R-:W-:Y:S01]  /*15b0*/  CS2R R2, SRZ ;  /* 0x0000000000027805 */ /* 0x000fe2000001ff00 */
[----:B------:R-:W-:Y:S01]  /*15c0*/  IMAD.MOV.U32 R0, RZ, RZ, RZ ;  /* 0x000000ffff007224 */ /* 0x000fe200078e00ff */
[----:B------:R-:W-:Y:S01]  /*15d0*/  UIADD3 UR4, -UR10, URZ, URZ ;  /* 0x0000003f0a047290 */ /* 0x000fe2000fffe13f */
[----:B------:R-:W-:Y:S01]  /*15e0*/  VIMNMX R156, R156, UR6, PT ;  /* 0x000000069c9c7c48 */ /* 0x000fe2000bfe0100 */
[----:B------:R-:W-:Y:S01]  /*15f0*/  IMAD.U32 R220, RZ, RZ, UR10 ;  /* 0x0000000affdc7e24 */ /* 0x000fe2000f8e00ff */
[----:B------:R-:W-:Y:S01]  /*1600*/  CS2R R178, SRZ ;  /* 0x0000000000b27805 */ /* 0x000fe2000001ff00 */
[----:B------:R-:W-:Y:S01]  /*1610*/  UIMAD UR4, UR9, UR4, UR8 ;  /* 0x00000004090472a4 */ /* 0x000fe2000f8e0208 */
[----:B------:R-:W-:Y:S02]  /*1620*/  ISETP.GE.AND P1, PT, R156, 0x1, PT ;  /* 0x000000019c00780c */ /* 0x000fe40003f26270 */
[----:B------:R-:W-:Y:S02]  /*1630*/  CS2R R62, SRZ ;  /* 0x00000000003e7805 */ /* 0x000fe4000001ff00 */
[----:B------:R-:W-:-:S02]  /*1640*/  CS2R R58, SRZ ;  /* 0x00000000003a7805 */ /* 0x000fc4000001ff00 */
[----:B------:R-:W-:Y:S02]  /*1650*/  CS2R R176, SRZ ;  /* 0x0000000000b07805 */ /* 0x000fe4000001ff00 */
[----:B------:R-:W-:Y:S01]  /*1660*/  CS2R R54, SRZ ;  /* 0x0000000000367805 */ /* 0x000fe2000001ff00 */
        /* <DEDUP_REMOVED lines=26> */
[----:B------:R-:W-:Y:S02]  /*1810*/  USHF.R.U32.HI UR4, URZ, 0x4, UR5 ;  /* 0x000000043f047899 */ /* 0x000fe40008011605 */
[----:B------:R-:W-:Y:S02]  /*1820*/  UIADD3 UR5, UR5, 0xa000, URZ ;  /* 0x0000a00005057890 */ /* 0x000fe4000fffe03f */
[----:B------:R-:W-:Y:S02]  /*1830*/  ULOP3.LUT UR4, UR4, 0x3fff, URZ, 0xc0, !UPT ;  /* 0x00003fff04047892 */ /* 0x000fe4000f8ec03f */
[----:B------:R-:W-:Y:S02]  /*1840*/  USHF.R.U32.HI UR5, URZ, 0x4, UR5 ;  /* 0x000000043f057899 */ /* 0x000fe40008011605 */
[----:B------:R-:W-:Y:S02]  /*1850*/  ULOP3.LUT UR41, UR4, 0x10000, URZ, 0xfc, !UPT ;  /* 0x0001000004297892 */ /* 0x000fe4000f8efc3f */
[----:B------:R-:W-:-:S03]  /*1860*/  ULOP3.LUT UR40, UR5, 0x3fff, URZ, 0xc0, !UPT ;  /* 0x00003fff05287892 */ /* 0x000fc6000f8ec03f */
[----:B------:R-:W-:Y:S02]  /*1870*/  UMOV UR5, 0x40000040 ;  /* 0x4000004000057882 */ /* 0x000fe40000000000 */
[----:B------:R-:W-:Y:S01]  /*1880*/  UMOV UR4, UR41 ;  /* 0x0000002900047c82 */ /* 0x000fe20008000000 */
[----:B------:R-:W-:Y:S02]  /*1890*/  IMAD.U32 R23, RZ, RZ, UR5 ;  /* 0x00000005ff177e24 */ /* 0x000fe4000f8e00ff */
[----:B------:R-:W-:Y:S01]  /*18a0*/  IMAD.U32 R22, RZ, RZ, UR4 ;  /* 0x00000004ff167e24 */ /* 0x000fe2000f8e00ff */
        /* <DEDUP_REMOVED lines=17> */
.L_x_13436:
[----:B------:R-:W-:Y:S01]  /*19c0*/  R2UR UR5, R222 ;  /* 0x00000000de0572ca */ /* 0x000fe200000e0000 */
[----:B------:R-:W0:Y:S01]  /*19d0*/  S2R R3, SR_CgaCtaId ;  /* 0x0000000000037919 */ /* 0x000e220000008800 */
[----:B------:R-:W-:Y:S01]  /*19e0*/  MOV R0, 0x400 ;  /* 0x0000040000007802 */ /* 0x000fe20000000f00 */
[----:B------:R-:W1:Y:S10]  /*19f0*/  S2R R16, SR_TID.X ;  /* 0x0000000000107919 */ /* 0x000e740000002100 */
[----:B------:R-:W-:-:S04]  /*1a00*/  ULEA.HI UR4, UR5, UR5, URZ, 0x1 ;  /* 0x0000000505047291 */ /* 0x000fc8000f8f083f */
[----:B------:R-:W-:-:S04]  /*1a10*/  ULOP3.LUT UR4, UR4, 0xfffffffe, URZ, 0xc0, !UPT ;  /* 0xfffffffe04047892 */ /* 0x000fc8000f8ec03f */
[----:B------:R-:W-:-:S06]  /*1a20*/  UIADD3 UR4, UR5, -UR4, URZ ;  /* 0x8000000405047290 */ /* 0x000fcc000fffe03f */
[----:B------:R-:W-:-:S05]  /*1a30*/  IMAD.U32 R2, RZ, RZ, UR4 ;  /* 0x00000004ff027e24 */ /* 0x000fca000f8e00ff */
[----:B------:R-:W-:Y:S02]  /*1a40*/  SHF.L.U32 R2, R2, 0x1f, RZ ;  /* 0x0000001f02027819 */ /* 0x000fe400000006ff */
[----:B0-----:R-:W-:Y:S02]  /*1a50*/  LEA R5, R3, R0, 0x18 ;  /* 0x0000000003057211 */ /* 0x001fe400078ec0ff */
[----:B-1----:R-:W-:Y:S02]  /*1a60*/  SHF.R.U32.HI R16, RZ, 0x7, R16 ;  /* 0x00000007ff107819 */ /* 0x002fe40000011610 */
[----:B------:R-:W0:Y:S03]  /*1a70*/  SYNCS.PHASECHK.TRANS64.TRYWAIT P0, [R5+URZ+0x32400], R2 ;  /* 0x03240002050075a7 */ /* 0x000e26000800017f */
[----:B------:R-:W-:Y:S01]  /*1a80*/  VIADD R215, R16, 0x8 ;  /* 0x0000000810d77836 */ /* 0x000fe20000000000 */
[----:B0-----:R-:W-:Y:S06]  /*1a90*/  @!P0 BRA `(.L_x_13437) ;  /* 0x000000fc002c8947 */ /* 0x001fec0003800000 */
.L_x_13594:
[----:B------:R-:W-:Y:S05]  /*1aa0*/  WARPSYNC.ALL ;  /* 0x0000000000007948 */ /* 0x000fea0003800000 */
[----:B------:R-:W-:Y:S01]  /*1ab0*/  R2UR UR4, R227 ;  /* 0x00000000e30472ca */ /* 0x000fe200000e0000 */
[----:B------:R1:W-:-:S12]  /*1ac0*/  BAR.SYNC.DEFER_BLOCKING R215, 0x100 ;  /* 0x000400d70000751d */ /* 0x0003d80000010000 */
[----:B------:R-:W-:-:S05]  /*1ad0*/  IMAD.U32 R0, RZ, RZ, UR4 ;  /* 0x00000004ff007e24 */ /* 0x000fca000f8e00ff */
[----:B------:R-:W-:-:S13]  /*1ae0*/  ISETP.NE.AND P0, PT, R0, 0x3, PT ;  /* 0x000000030000780c */ /* 0x000fda0003f05270 */
[----:B-1----:R-:W-:Y:S05]  /*1af0*/  @!P0 BRA `(.L_x_13438) ;  /* 0x0000000000048947 */ /* 0x002fea0003800000 */
[----:B------:R-:W-:Y:S01]  /*1b00*/  BPT.TRAP 0x1 ;  /* 0x000000040000795c */ /* 0x000fe20000300000 */
.L_x_13438:
[----:B------:R-:W-:Y:S02]  /*1b10*/  IMAD.U32 R3, RZ, RZ, UR37 ;  /* 0x00000025ff037e24 */ /* 0x000fe4000f8e00ff */
[----:B------:R-:W-:-:S03]  /*1b20*/  IMAD.U32 R0, RZ, RZ, UR36 ;  /* 0x00000024ff007e24 */ /* 0x000fc6000f8e00ff */
[----:B------:R-:W-:Y:S01]  /*1b30*/  SHF.L.U32 R3, R3, 0x1f, RZ ;  /* 0x0000001f03037819 */ /* 0x000fe200000006ff */
[----:B------:R-:W-:-:S04]  /*1b40*/  IMAD R0, R0, 0x8, R5 ;  /* 0x0000000800007824 */ /* 0x000fc800078e0205 */
[----:B------:R1:W2:Y:S01]  /*1b50*/  SYNCS.PHASECHK.TRANS64.TRYWAIT P1, [R0+URZ+0x32430], R3 ;  /* 0x03243003000075a7 */ /* 0x0002a2000802017f */
[----:B------:R-:W-:Y:S05]  /*1b60*/  @!P0 BRA `(.L_x_13439) ;  /* 0x0000000000048947 */ /* 0x000fea0003800000 */
[----:B------:R-:W-:Y:S01]  /*1b70*/  BPT.TRAP 0x1 ;  /* 0x000000040000795c */ /* 0x000fe20000300000 */
.L_x_13439:
[----:B--2---:R-:W-:Y:S05]  /*1b80*/  @P1 BRA `(.L_x_13440) ;  /* 0x0000000000081947 */ /* 0x004fea0003800000 */
[----:B------:R-:W2:Y:S02]  /*1b90*/  SYNCS.PHASECHK.TRANS64.TRYWAIT P1, [R0+URZ+0x32430], R3 ;  /* 0x03243003000075a7 */ /* 0x000ea4000802017f */
[----:B--2---:R-:W-:Y:S05]  /*1ba0*/  @!P1 BRA `(.L_x_13441) ;  /* 0x000000f800fc9947 */ /* 0x004fea0003800000 */
.L_x_13440:
[----:B------:R-:W-:Y:S01]  /*1bb0*/  R2UR UR4, R5 ;  /* 0x00000000050472ca */ /* 0x000fe200000e0000 */
[----:B------:R-:W-:Y:S01]  /*1bc0*/  WARPGROUP.ARRIVE ;  /* 0x00000000000079c5 */ /* 0x000fe20000000000 */
[----:B------:R-:W-:Y:S01]  /*1bd0*/  UMOV UR8, UR41 ;  /* 0x0000002900087c82 */ /* 0x000fe20008000000 */
[----:B------:R-:W-:Y:S01]  /*1be0*/  UMOV UR9, 0x40000040 ;  /* 0x4000004000097882 */ /* 0x000fe20000000000 */
[----:B------:R-:W-:Y:S01]  /*1bf0*/  UMOV UR11, 0x40000040 ;  /* 0x40000040000b7882 */ /* 0x000fe20000000000 */
[----:B------:R-:W-:-:S08]  /*1c00*/  UIADD3 UR5, UR41, 0x2, URZ ;  /* 0x0000000229057890 */ /* 0x000fd0000fffe03f */
[----:B------:R-:W-:-:S04]  /*1c10*/  UIADD3 UR4, UR4, 0x1c400, URZ ;  /* 0x0001c40004047890 */ /* 0x000fc8000fffe03f */
[----:B------:R-:W-:-:S04]  /*1c20*/  USHF.R.U32.HI UR4, URZ, 0x4, UR4 ;  /* 0x000000043f047899 */ /* 0x000fc80008011604 */
[----:B------:R-:W-:-:S04]  /*1c30*/  ULOP3.LUT UR4, UR4, 0x3fff, URZ, 0xc0, !UPT ;  /* 0x00003fff04047892 */ /* 0x000fc8000f8ec03f */
[----:B------:R-:W-:-:S04]  /*1c40*/  ULOP3.LUT UR39, UR4, 0x10000, URZ, 0xfc, !UPT ;  /* 0x0001000004277892 */ /* 0x000fc8000f8efc3f */
[----:B------:R-:W-:-:S04]  /*1c50*/  UIMAD UR4, UR36, 0x300, UR39 ;  /* 0x00000300240478a4 */ /* 0x000fc8000f8e0227 */
[----:B------:R-:W-:-:S03]  /*1c60*/  UIADD3 UR6, UR4, 0x2, URZ ;  /* 0x0000000204067890 */ /* 0x000fc6000fffe03f */
[----:B------:R-:W-:Y:S02]  /*1c70*/  UMOV UR10, UR4 ;  /* 0x00000004000a7c82 */ /* 0x000fe40008000000 */
        /* <DEDUP_REMOVED lines=35> */
.L_x_13595:
[----:B------:R-:W-:Y:S05]  /*1eb0*/  @!P0 BRA `(.L_x_13443) ;  /* 0x0000000000048947 */ /* 0x000fea0003800000 */
[----:B------:R-:W-:Y:S01]  /*1ec0*/  BPT.TRAP 0x1 ;  /* 0x000000040000795c */ /* 0x000fe20000300000 */
.L_x_13443:
[----:B------:R4:W0:Y:S01]  /*1ed0*/  SYNCS.PHASECHK.TRANS64.TRYWAIT P1, [R0+URZ+0x32450], R3 ;  /* 0x03245003000075a7 */ /* 0x000822000802017f */
[----:B------:R-:W-:Y:S05]  /*1ee0*/  @!P0 BRA `(.L_x_13444) ;  /* 0x0000000000048947 */ /* 0x000fea0003800000 */
[----:B------:R-:W-:Y:S01]  /*1ef0*/  BPT.TRAP 0x1 ;  /* 0x000000040000795c */ /* 0x000fe20000300000 */
.L_x_13444:
[----:B0-----:R-:W-:Y:S05]  /*1f00*/  @P1 BRA `(.L_x_13445) ;  /* 0x0000000000081947 */ /* 0x001fea0003800000 */
[----:B------:R-:W0:Y:S02]  /*1f10*/  SYNCS.PHASECHK.TRANS64.TRYWAIT P1, [R0+URZ+0x32450], R3 ;  /* 0x03245003000075a7 */ /* 0x000e24000802017f */
[----:B0-----:R-:W-:Y:S05]  /*1f20*/  @!P1 BRA `(.L_x_13446) ;  /* 0x000000f800449947 */ /* 0x001fea0003800000 */
.L_x_13445:
[----:B------:R-:W-:Y:S01]  /*1f30*/  R2UR UR4, R5 ;  /* 0x00000000050472ca */ /* 0x000fe200000e0000 */
[----:B------:R-:W-:Y:S01]  /*1f40*/  WARPGROUP.ARRIVE ;  /* 0x00000000000079c5 */ /* 0x000fe20000000000 */
[----:B------:R-:W-:Y:S01]  /*1f50*/  UMOV UR9, 0x40000040 ;  /* 0x4000004000097882 */ /* 0x000fe20000000000 */
[----:B------:R-:W-:Y:S01]  /*1f60*/  UMOV UR11, 0x40000040 ;  /* 0x40000040000b7882 */ /* 0x000fe20000000000 */
[----:B------:R-:W-:Y:S01]  /*1f70*/  IMAD.U32 R11, RZ, RZ, UR9 ;  /* 0x00000009ff0b7e24 */ /* 0x000fe2000f8e00ff */
[----:B------:R-:W-:Y:S01]  /*1f80*/  UMOV UR13, 0x40000040 ;  /* 0x40000040000d7882 */ /* 0x000fe20000000000 */
[----:B------:R-:W-:Y:S01]  /*1f90*/  UMOV UR15, 0x40000040 ;  /* 0x40000040000f7882 */ /* 0x000fe20000000000 */
[----:B------:R-:W-:Y:S01]  /*1fa0*/  IMAD.U32 R9, RZ, RZ, UR13 ;  /* 0x0000000dff097e24 */ /* 0x000fe2000f8e00ff */
[----:B------:R-:W-:Y:S01]  /*1fb0*/  UMOV UR17, 0x40000040 ;  /* 0x4000004000117882 */ /* 0x000fe20000000000 */
[----:B------:R-:W-:Y:S01]  /*1fc0*/  UMOV UR19, 0x40000040 ;  /* 0x4000004000137882 */ /* 0x000fe20000000000 */
[----:B------:R-:W-:Y:S01]  /*1fd0*/  UMOV UR21, 0x40000040 ;  /* 0x4000004000157882 */ /* 0x000fe20000000000 */
[----:B------:R-:W-:Y:S01]  /*1fe0*/  UMOV UR23, 0x40000040 ;  /* 0x4000004000177882 */ /* 0x000fe20000000000 */
[----:B------:R-:W-:Y:S01]  /*1ff0*/  UMOV UR25, 0x40000040 ;  /* 0x4000004000197882 */ /* 0x000fe20000000000 */
[----:B------:R-:W-:Y:S01]  /*2000*/  UIADD3 UR4, UR4, 0x400, URZ ;  /* 0x0000040004047890 */ /* 0x000fe2000fffe03f */
[----:B------:R-:W0:Y:S01]  /*2010*/  LDC R72, c[0x0][0x448] ;  /* 0x00011200ff487b82 */ /* 0x000e220000000800 */
[----:B------:R-:W-:Y:S01]  /*2020*/  UMOV UR27, 0x40000040 ;  /* 0x40000040001b7882 */ /* 0x000fe20000000000 */
[----:B------:R-:W-:Y:S01]  /*2030*/  UMOV UR29, 0x40000040 ;  /* 0x40000040001d7882 */ /* 0x000fe20000000000 */
[----:B------:R-:W-:Y:S01]  /*2040*/  USHF.R.U32.HI UR4, URZ, 0x4, UR4 ;  /* 0x000000043f047899 */ /* 0x000fe20008011604 */
[----:B------:R-:W-:Y:S01]  /*2050*/  MOV R12, UR39 ;  /* 0x00000027000c7c02 */ /* 0x000fe20008000f00 */
[----:B------:R-:W-:Y:S01]  /*2060*/  UMOV UR31, 0x40000040 ;  /* 0x40000040001f7882 */ /* 0x000fe20000000000 */
[----:B------:R-:W-:Y:S01]  /*2070*/  UMOV UR33, 0x40000040 ;  /* 0x4000004000217882 */ /* 0x000fe20000000000 */
[----:B------:R-:W-:Y:S01]  /*2080*/  ULOP3.LUT UR6, UR4, 0x3fff, URZ, 0xc0, !UPT ;  /* 0x00003fff04067892 */ /* 0x000fe2000f8ec03f */
[----:B------:R-:W-:Y:S01]  /*2090*/  MOV R13, UR38 ;  /* 0x00000026000d7c02 */ /* 0x000fe20008000f00 */
[----:B------:R-:W-:Y:S01]  /*20a0*/  ULOP3.LUT UR4, UR40, 0x10000, URZ, 0xfc, !UPT ;  /* 0x0001000028047892 */ /* 0x000fe2000f8efc3f */
[----:B------:R-:W-:Y:S01]  /*20b0*/  MOV R20, UR37 ;  /* 0x0000002500147c02 */ /* 0x000fe20008000f00 */
[----:B------:R-:W-:Y:S01]  /*20c0*/  ULOP3.LUT UR7, UR6, 0x10000, URZ, 0xfc, !UPT ;  /* 0x0001000006077892 */ /* 0x000fe2000f8efc3f */
[----:B------:R-:W-:Y:S01]  /*20d0*/  MOV R21, UR36 ;  /* 0x0000002400157c02 */ /* 0x000fe20008000f00 */
[----:B------:R-:W-:Y:S01]  /*20e0*/  UIADD3 UR16, UR4, 0x404, URZ ;  /* 0x0000040404107890 */ /* 0x000fe2000fffe03f */
[----:B------:R-:W5:Y:S01]  /*20f0*/  LDC R214, c[0x0][0x2f0] ;  /* 0x0000bc00ffd67b82 */ /* 0x000f620000000800 */
[----:B------:R-:W-:Y:S01]  /*2100*/  UIMAD UR5, UR36, 0xc00, UR7 ;  /* 0x00000c00240578a4 */ /* 0x000fe2000f8e0207 */
[----:B------:R-:W-:Y:S01]  /*2110*/  R2UR UR56, R201 ;  /* 0x00000000c93872ca */ /* 0x000fe200000e0000 */
[----:B------:R-:W-:Y:S01]  /*2120*/  UMOV UR8, UR4 ;  /* 0x0000000400087c82 */ /* 0x000fe20008000000 */
[----:B------:R-:W-:Y:S01]  /*2130*/  UIADD3 UR20, UR4, 0x406, URZ ;  /* 0x0000040604147890 */ /* 0x000fe2000fffe03f */
[----:B------:R-:W-:Y:S01]  /*2140*/  IMAD.U32 R10, RZ, RZ, UR8 ;  /* 0x00000008ff0a7e24 */ /* 0x000fe2000f8e00ff */
[----:B------:R-:W-:Y:S01]  /*2150*/  UIADD3 UR18, UR5, 0x304, URZ ;  /* 0x0000030405127890 */ /* 0x000fe2000fffe03f */
[----:B------:R-:W5:Y:S01]  /*2160*/  S2R R74, SR_TID.X ;  /* 0x00000000004a7919 */ /* 0x000f620000002100 */
[----:B------:R-:W-:Y:S01]  /*2170*/  UMOV UR10, UR5 ;  /* 0x00000005000a7c82 */ /* 0x000fe20008000000 */
[----:B------:R-:W-:Y:S01]  /*2180*/  UIADD3 UR22, UR5, 0x306, URZ ;  /* 0x0000030605167890 */ /* 0x000fe2000fffe03f */
[----:B------:R-:W-:Y:S01]  /*2190*/  HGMMA.64x96x16.F32 R24, gdesc[UR8], R24, gsb0 ;  /* 0x01600000081879f0 */ /* 0x000fe20008000818 */
[----:B------:R-:W-:Y:S01]  /*21a0*/  UIADD3 UR8, UR4, 0x2, URZ ;  /* 0x0000000204087890 */ /* 0x000fe2000fffe03f */
[----:B0-----:R-:W-:Y:S01]  /*21b0*/  ISETP.NE.AND P1, PT, R72, 0x1, PT ;  /* 0x000000014800780c */ /* 0x001fe20003f25270 */
[----:B------:R-:W-:Y:S01]  /*21c0*/  UIADD3 UR9, UR5, 0x2, URZ ;  /* 0x0000000205097890 */ /* 0x000fe2000fffe03f */
[----:B------:R-:W0:Y:S01]  /*21d0*/  LDC R213, c[0x0][0x288] ;  /* 0x0000a200ffd57b82 */ /* 0x000e220000000800 */
        /* <DEDUP_REMOVED lines=30> */
[----:B------:R-:W-:Y:S01]  /*23c0*/  UMOV UR37, 0x40000040 ;  /* 0x4000004000257882 */ /* 0x000fe20000000000 */
[----:B------:R-:W-:Y:S01]  /*23d0*/  UMOV UR39, 0x40000040 ;  /* 0x4000004000277882 */ /* 0x000fe20000000000 */
[----:B-12-4-:R-:W-:Y:S01]  /*23e0*/  IMAD.U32 R3, RZ, RZ, UR37 ;  /* 0x00000025ff037e24 */ /* 0x016fe2000f8e00ff */
[----:B------:R-:W-:Y:S01]  /*23f0*/  ULOP3.LUT UR6, UR6, 0x3000000, URZ, 0xfc, !UPT ;  /* 0x0300000006067892 */ /* 0x000fe2000f8efc3f */
        /* <DEDUP_REMOVED lines=21> */
[----:B---3--:R-:W-:Y:S01]  /*2550*/  IMAD.U32 R5, RZ, RZ, UR13 ;  /* 0x0000000dff057e24 */ /* 0x008fe2000f8e00ff */
        /* <DEDUP_REMOVED lines=9> */
[----:B------:R-:W-:Y:S02]  /*25f0*/  UMOV UR36, UR4 ;  /* 0x0000000400247c82 */ /* 0x000fe40008000000 */
[----:B------:R-:W-:Y:S01]  /*2600*/  UMOV UR38, UR5 ;  /* 0x0000000500267c82 */ /* 0x000fe20008000000 */
[----:B------:R-:W-:Y:S01]  /*2610*/  IMAD.U32 R2, RZ, RZ, UR36 ;  /* 0x00000024ff027e24 */ /* 0x000fe2000f8e00ff */
        /* <DEDUP_REMOVED lines=38> */
[----:B------:R-:W-:Y:S02]  /*2880*/  R2UR UR38, R13 ;  /* 0x000000000d2672ca */ /* 0x000fe400000e0000 */
[----:B------:R-:W1:Y:S01]  /*2890*/  @P1 LDC R13, c[0x0][0x44c] ;  /* 0x00011300ff0d1b82 */ /* 0x000e620000000800 */
[----:B------:R-:W-:Y:S02]  /*28a0*/  R2UR UR36, R21 ;  /* 0x00000000152472ca */ /* 0x000fe400000e0000 */
[----:B------:R-:W-:Y:S02]  /*28b0*/  R2UR UR39, R12 ;  /* 0x000000000c2772ca */ /* 0x000fe400000e0000 */
[----:B------:R-:W-:-:S03]  /*28c0*/  R2UR UR37, R20 ;  /* 0x00000000142572ca */ /* 0x000fc600000e0000 */
[----:B------:R-:W2:Y:S03]  /*28d0*/  @P1 LDC R21, c[0x0][0x450] ;  /* 0x00011400ff151b82 */ /* 0x000ea60000000800 */
[----:B------:R-:W-:-:S03]  /*28e0*/  VIADD R12, R202, UR38 ;  /* 0x00000026ca0c7c36 */ /* 0x000fc60008000000 */
[----:B------:R-:W-:-:S07]  /*28f0*/  UIMAD UR4, UR36, 0xc00, UR6 ;  /* 0x00000c00240478a4 */ /* 0x000fce000f8e0206 */
[----:B------:R-:W-:Y:S01]  /*2900*/  UMOV UR10, UR4 ;  /* 0x00000004000a7c82 */ /* 0x000fe20008000000 */
[----:B-1----:R-:W-:-:S04]  /*2910*/  @P1 IMAD.HI.U32 R20, R12, R13, RZ ;  /* 0x0000000d0c141227 */ /* 0x002fc800078e00ff */
[----:B------:R-:W-:Y:S01]  /*2920*/  IMAD.MOV.U32 R13, RZ, RZ, R12 ;  /* 0x000000ffff0d7224 */ /* 0x000fe200078e000c */
[----:B--2---:R-:W-:Y:S01]  /*2930*/  @P1 SHF.R.U32.HI R13, RZ, R21, R20 ;  /* 0x00000015ff0d1219 */ /* 0x004fe20000011614 */
[----:B------:R-:W-:-:S04]  /*2940*/  IMAD.MOV.U32 R21, RZ, RZ, -0x60 ;  /* 0xffffffa0ff157424 */ /* 0x000fc800078e00ff */
[----:B------:R-:W1:Y:S01]  /*2950*/  SHFL.IDX PT, R20, R13, RZ, 0x1c1f ;  /* 0x001c1fff0d147589 */ /* 0x000e6200000e0000 */
[----:B------:R-:W-:-:S03]  /*2960*/  IMAD R21, R156, R21, 0x60 ;  /* 0x000000609c157424 */ /* 0x000fc600078e0215 */
[----:B------:R-:W2:Y:S01]  /*2970*/  SHFL.IDX PT, R72, R13, 0x1, 0x1c1f ;  /* 0x003c1f000d487f89 */ /* 0x000ea200000e0000 */
[----:B-----5:R-:W-:-:S04]  /*2980*/  IMAD R12, R214, UR56, R21 ;  /* 0x00000038d60c7c24 */ /* 0x020fc8000f8e0215 */
[----:B------:R-:W-:-:S05]  /*2990*/  IMAD R12, R203, -0x2, R12 ;  /* 0xfffffffecb0c7824 */ /* 0x000fca00078e020c */
[--C-:B0-----:R-:W-:Y:S01]  /*29a0*/  IADD3 R21, R12, 0x1, -R213.reuse ;  /* 0x000000010c157810 */ /* 0x101fe20007ffe8d5 */
[----:B------:R-:W-:-:S03]  /*29b0*/  IMAD R213, R214, UR56, -R213 ;  /* 0x00000038d6d57c24 */ /* 0x000fc6000f8e0ad5 */
[----:B-1----:R-:W-:-:S04]  /*29c0*/  VIADDMNMX R20, R20, R21, R12, PT ;  /* 0x0000001514147246 */ /* 0x002fc8000380010c */
[C---:B------:R-:W-:Y:S02]  /*29d0*/  ISETP.GT.AND P6, PT, R20.reuse, RZ, PT ;  /* 0x000000ff1400720c */ /* 0x040fe40003fc4270 */
[C---:B------:R-:W-:Y:S02]  /*29e0*/  ISETP.GT.AND P5, PT, R20.reuse, 0x1, PT ;  /* 0x000000011400780c */ /* 0x040fe40003fa4270 */
[C---:B------:R-:W-:Y:S02]  /*29f0*/  ISETP.GT.AND P4, PT, R20.reuse, 0x8, PT ;  /* 0x000000081400780c */ /* 0x040fe40003f84270 */
[----:B------:R-:W-:Y:S02]  /*2a00*/  ISETP.GT.AND P2, PT, R20, 0x9, PT ;  /* 0x000000091400780c */ /* 0x000fe40003f44270 */
[----:B--2---:R-:W-:Y:S02]  /*2a10*/  VIADDMNMX R72, R72, R21, R12, PT ;  /* 0x0000001548487246 */ /* 0x004fe4000380010c */
[----:B------:R-:W-:Y:S01]  /*2a20*/  ISETP.GT.AND P3, PT, R20, 0x10, PT ;  /* 0x000000101400780c */ /* 0x000fe20003f64270 */
[----:B------:R-:W-:-:S02]  /*2a30*/  WARPGROUP.DEPBAR.LE gsb0, 0x0 ;  /* 0x00008000000079c5 */ /* 0x000fc40000010000 */
[----:B------:R-:W-:Y:S02]  /*2a40*/  FSEL R21, R24, -INF , P6 ;  /* 0xff80000018157808 */ /* 0x000fe40003000000 */
[----:B------:R-:W-:Y:S02]  /*2a50*/  ISETP.GT.AND P6, PT, R20, 0x11, PT ;  /* 0x000000111400780c */ /* 0x000fe40003fc4270 */
[----:B------:R-:W-:Y:S02]  /*2a60*/  FSEL R25, R25, -INF , P5 ;  /* 0xff80000019197808 */ /* 0x000fe40002800000 */
[----:B------:R-:W-:Y:S02]  /*2a70*/  FSEL R73, R28, -INF , P4 ;  /* 0xff8000001c497808 */ /* 0x000fe40002000000 */
[----:B------:R-:W-:Y:S02]  /*2a80*/  FSEL R29, R29, -INF , P2 ;  /* 0xff8000001d1d7808 */ /* 0x000fe40001000000 */
[----:B------:R-:W-:-:S02]  /*2a90*/  ISETP.GT.AND P5, PT, R20, 0x18, PT ;  /* 0x000000181400780c */ /* 0x000fc40003fa4270 */
[C---:B------:R-:W-:Y:S02]  /*2aa0*/  ISETP.GT.AND P4, PT, R20.reuse, 0x19, PT ;  /* 0x000000191400780c */ /* 0x040fe40003f84270 */
[----:B------:R-:W-:Y:S02]  /*2ab0*/  ISETP.GT.AND P2, PT, R20, 0x20, PT ;  /* 0x000000201400780c */ /* 0x000fe40003f44270 */
[----:B------:R-:W-:Y:S02]  /*2ac0*/  FSEL R157, R32, -INF , P3 ;  /* 0xff800000209d7808 */ /* 0x000fe40001800000 */
[----:B------:R-:W-:Y:S02]  /*2ad0*/  FSEL R161, R33, -INF , P6 ;  /* 0xff80000021a17808 */ /* 0x000fe40003000000 */
[C---:B------:R-:W-:Y:S02]  /*2ae0*/  ISETP.GT.AND P3, PT, R20.reuse, 0x21, PT ;  /* 0x000000211400780c */ /* 0x040fe40003f64270 */
[----:B------:R-:W-:-:S02]  /*2af0*/  ISETP.GT.AND P6, PT, R20, 0x28, PT ;  /* 0x000000281400780c */ /* 0x000fc40003fc4270 */
[----:B------:R-:W-:Y:S02]  /*2b00*/  FSEL R166, R36, -INF , P5 ;  /* 0xff80000024a67808 */ /* 0x000fe40002800000 */
[----:B------:R-:W-:Y:S02]  /*2b10*/  FSEL R171, R37, -INF , P4 ;  /* 0xff80000025ab7808 */ /* 0x000fe40002000000 */
[----:B------:R-:W-:Y:S02]  /*2b20*/  FSEL R158, R40, -INF , P2 ;  /* 0xff800000289e7808 */ /* 0x000fe40001000000 */
[C---:B------:R-:W-:Y:S02]  /*2b30*/  ISETP.GT.AND P5, PT, R20.reuse, 0x29, PT ;  /* 0x000000291400780c */ /* 0x040fe40003fa4270 */
[C---:B------:R-:W-:Y:S02]  /*2b40*/  ISETP.GT.AND P4, PT, R20.reuse, 0x30, PT ;  /* 0x000000301400780c */ /* 0x040fe40003f84270 */
[----:B------:R-:W-:-:S02]  /*2b50*/  ISETP.GT.AND P2, PT, R20, 0x31, PT ;  /* 0x000000311400780c */ /* 0x000fc40003f44270 */
[----:B------:R-:W-:Y:S02]  /*2b60*/  FSEL R162, R41, -INF , P3 ;  /* 0xff80000029a27808 */ /* 0x000fe40001800000 */
[----:B------:R-:W-:Y:S02]  /*2b70*/  FSEL R170, R44, -INF , P6 ;  /* 0xff8000002caa7808 */ /* 0x000fe40003000000 */
[C---:B------:R-:W-:Y:S02]  /*2b80*/  ISETP.GT.AND P3, PT, R20.reuse, 0x38, PT ;  /* 0x000000381400780c */ /* 0x040fe40003f64270 */
[----:B------:R-:W-:Y:S02]  /*2b90*/  ISETP.GT.AND P6, PT, R20, 0x39, PT ;  /* 0x000000391400780c */ /* 0x000fe40003fc4270 */
[----:B------:R-:W-:Y:S02]  /*2ba0*/  FSEL R173, R45, -INF , P5 ;  /* 0xff8000002dad7808 */ /* 0x000fe40002800000 */
[----:B------:R-:W-:-:S02]  /*2bb0*/  FSEL R159, R48, -INF , P4 ;  /* 0xff800000309f7808 */ /* 0x000fc40002000000 */
[----:B------:R-:W-:Y:S02]  /*2bc0*/  FSEL R163, R49, -INF , P2 ;  /* 0xff80000031a37808 */ /* 0x000fe40001000000 */
[C---:B------:R-:W-:Y:S02]  /*2bd0*/  ISETP.GT.AND P5, PT, R20.reuse, 0x40, PT ;  /* 0x000000401400780c */ /* 0x040fe40003fa4270 */
[C---:B------:R-:W-:Y:S02]  /*2be0*/  ISETP.GT.AND P4, PT, R20.reuse, 0x41, PT ;  /* 0x000000411400780c */ /* 0x040fe40003f84270 */
[----:B------:R-:W-:Y:S02]  /*2bf0*/  ISETP.GT.AND P2, PT, R20, 0x48, PT ;  /* 0x000000481400780c */ /* 0x000fe40003f44270 */
[----:B------:R-:W-:Y:S02]  /*2c00*/  FSEL R167, R52, -INF , P3 ;  /* 0xff80000034a77808 */ /* 0x000fe40001800000 */
[----:B------:R-:W-:-:S02]  /*2c10*/  FSEL R172, R53, -INF , P6 ;  /* 0xff80000035ac7808 */ /* 0x000fc40003000000 */
[----:B------:R-:W-:Y:S02]  /*2c20*/  FMNMX.FTZ R12, R21, R25, !PT ;  /* 0x00000019150c7209 */ /* 0x000fe40007810000 */
[C---:B------:R-:W-:Y:S02]  /*2c30*/  ISETP.GT.AND P3, PT, R20.reuse, 0x49, PT ;  /* 0x000000491400780c */ /* 0x040fe40003f64270 */
[----:B------:R-:W-:Y:S02]  /*2c40*/  ISETP.GT.AND P6, PT, R20, 0x50, PT ;  /* 0x000000501400780c */ /* 0x000fe40003fc4270 */
[----:B------:R-:W-:Y:S02]  /*2c50*/  FSEL R160, R56, -INF , P5 ;  /* 0xff80000038a07808 */ /* 0x000fe40002800000 */
[----:B------:R-:W-:Y:S02]  /*2c60*/  FSEL R164, R57, -INF , P4 ;  /* 0xff80000039a47808 */ /* 0x000fe40002000000 */
[----:B------:R-:W-:-:S02]  /*2c70*/  FSEL R168, R60, -INF , P2 ;  /* 0xff8000003ca87808 */ /* 0x000fc40001000000 */
[C---:B------:R-:W-:Y:S02]  /*2c80*/  ISETP.GT.AND P5, PT, R20.reuse, 0x51, PT ;  /* 0x000000511400780c */ /* 0x040fe40003fa4270 */
[C---:B------:R-:W-:Y:S02]  /*2c90*/  ISETP.GT.AND P4, PT, R20.reuse, 0x58, PT ;  /* 0x000000581400780c */ /* 0x040fe40003f84270 */
[----:B------:R-:W-:Y:S02]  /*2ca0*/  ISETP.GT.AND P2, PT, R20, 0x59, PT ;  /* 0x000000591400780c */ /* 0x000fe40003f44270 */
[----:B------:R-:W-:Y:S02]  /*2cb0*/  FMNMX.FTZ R20, R73, R12, !PT ;  /* 0x0000000c49147209 */ /* 0x000fe40007810000 */
[----:B------:R-:W-:Y:S02]  /*2cc0*/  FSEL R174, R61, -INF , P3 ;  /* 0xff8000003dae7808 */ /* 0x000fe40001800000 */
[----:B------:R-:W-:-:S02]  /*2cd0*/  FSEL R12, R64, -INF , P6 ;  /* 0xff800000400c7808 */ /* 0x000fc40003000000 */
[C---:B------:R-:W-:Y:S02]  /*2ce0*/  ISETP.GT.AND P3, PT, R72.reuse, RZ, PT ;  /* 0x000000ff4800720c */ /* 0x040fe40003f64270 */
[C---:B------:R-:W-:Y:S02]  /*2cf0*/  ISETP.GT.AND P6, PT, R72.reuse, 0x1, PT ;  /* 0x000000014800780c */ /* 0x040fe40003fc4270 */
[----:B------:R-:W-:Y:S02]  /*2d00*/  FSEL R165, R65, -INF , P5 ;  /* 0xff80000041a57808 */ /* 0x000fe40002800000 */
[----:B------:R-:W-:Y:S02]  /*2d10*/  ISETP.GT.AND P5, PT, R72, 0x8, PT ;  /* 0x000000084800780c */ /* 0x000fe40003fa4270 */
[----:B------:R-:W-:Y:S02]  /*2d20*/  FSEL R26, R26, -INF , P3 ;  /* 0xff8000001a1a7808 */ /* 0x000fe40001800000 */
[----:B------:R-:W-:-:S02]  /*2d30*/  FSEL R24, R27, -INF , P6 ;  /* 0xff8000001b187808 */ /* 0x000fc40003000000 */
[----:B------:R-:W-:Y:S02]  /*2d40*/  FMNMX.FTZ R20, R29, R20, !PT ;  /* 0x000000141d147209 */ /* 0x000fe40007810000 */
[----:B------:R-:W-:Y:S02]  /*2d50*/  FSEL R169, R68, -INF , P4 ;  /* 0xff80000044a97808 */ /* 0x000fe40002000000 */
[----:B------:R-:W-:Y:S02]  /*2d60*/  ISETP.GT.AND P4, PT, R72, 0x9, PT ;  /* 0x000000094800780c */ /* 0x000fe40003f84270 */
[----:B------:R-:W-:Y:S02]  /*2d70*/  FSEL R30, R30, -INF , P5 ;  /* 0xff8000001e1e7808 */ /* 0x000fe40002800000 */
[----:B------:R-:W-:Y:S02]  /*2d80*/  FMNMX.FTZ R13, R26, R24, !PT ;  /* 0x000000181a0d7209 */ /* 0x000fe40007810000 */
        /* <DEDUP_REMOVED lines=16> */
[----:B------:R-:W-:Y:S02]  /*2e90*/  ISETP.GT.AND P5, PT, R72, 0x20, PT ;  /* 0x000000204800780c */ /* 0x000fe40003fa4270 */
[----:B------:R-:W-:Y:S02]  /*2ea0*/  FSEL R197, R39, -INF , P3 ;  /* 0xff80000027c57808 */ /* 0x000fe40001800000 */
[----:B------:R-:W-:-:S02]  /*2eb0*/  FMNMX.FTZ R20, R193, R20, !PT ;  /* 0x00000014c1147209 */ /* 0x000fc40007810000 */
[----:B------:R-:W-:Y:S02]  /*2ec0*/  FMNMX.FTZ R27, R158, R27, !PT ;  /* 0x0000001b9e1b7209 */ /* 0x000fe40007810000 */
[----:B------:R-:W-:Y:S02]  /*2ed0*/  ISETP.GT.AND P4, PT, R72, 0x21, PT ;  /* 0x000000214800780c */ /* 0x000fe40003f84270 */
[----:B------:R-:W-:Y:S02]  /*2ee0*/  FSEL R177, R42, -INF , P5 ;  /* 0xff8000002ab17808 */ /* 0x000fe40002800000 */
[----:B------:R-:W-:Y:S02]  /*2ef0*/  FMNMX.FTZ R20, R197, R20, !PT ;  /* 0x00000014c5147209 */ /* 0x000fe40007810000 */
[----:B------:R-:W-:Y:S02]  /*2f00*/  FMNMX.FTZ R27, R162, R27, !PT ;  /* 0x0000001ba21b7209 */ /* 0x000fe40007810000 */
[----:B------:R-:W-:-:S02]  /*2f10*/  ISETP.GT.AND P3, PT, R72, 0x28, PT ;  /* 0x000000284800780c */ /* 0x000fc40003f64270 */
[----:B------:R-:W-:Y:S02]  /*2f20*/  FSEL R189, R43, -INF , P4 ;  /* 0xff8000002bbd7808 */ /* 0x000fe40002000000 */
[----:B------:R-:W-:Y:S02]  /*2f30*/  FMNMX.FTZ R20, R177, R20, !PT ;  /* 0x00000014b1147209 */ /* 0x000fe40007810000 */
        /* <DEDUP_REMOVED lines=54> */
[----:B------:R-:W-:Y:S02]  /*32a0*/  FSEL R212, R71, -INF , P3 ;  /* 0xff80000047d47808 */ /* 0x000fe40001800000 */
[----:B------:R-:W-:Y:S01]  /*32b0*/  FMNMX.FTZ R13, R208, R13, !PT ;  /* 0x0000000dd00d7209 */ /* 0x000fe20007810000 */
[----:B------:R-:W0:Y:S03]  /*32c0*/  SHFL.BFLY PT, R27, R32, 0x2, 0x1f ;  /* 0x0c401f00201b7f89 */ /* 0x000e2600000e0000 */
        /* <DEDUP_REMOVED lines=17> */
[----:B------:R-:W-:Y:S01]  /*33e0*/  FFMA.FTZ R183, R29, UR5, -R210 ;  /* 0x000000051db77c23 */ /* 0x000fe200080108d2 */
[----:B------:R-:W-:Y:S01]  /*33f0*/  LOP3.LUT P2, RZ, R74, 0x7f, RZ, 0xc0, !PT ;  /* 0x0000007f4aff7812 */ /* 0x000fe2000784c0ff */
[----:B------:R-:W-:Y:S01]  /*3400*/  MUFU.EX2 R180, R180 ;  /* 0x000000b400b47308 */ /* 0x000fe20000000800 */
[----:B------:R-:W-:Y:S01]  /*3410*/  SHF.R.U32.HI R74, RZ, 0x7, R74 ;  /* 0x00000007ff4a7819 */ /* 0x000fe2000001164a */
[--C-:B------:R-:W-:Y:S01]  /*3420*/  FFMA.FTZ R185, R24, UR5, -R211.reuse ;  /* 0x0000000518b97c23 */ /* 0x100fe200080108d3 */
[--C-:B------:R-:W-:Y:S01]  /*3430*/  FFMA.FTZ R184, R26, UR5, -R211.reuse ;  /* 0x000000051ab87c23 */ /* 0x100fe200080108d3 */
[--C-:B------:R-:W-:Y:S01]  /*3440*/  FFMA.FTZ R186, R30, UR5, -R211.reuse ;  /* 0x000000051eba7c23 */ /* 0x100fe200080108d3 */
[----:B------:R-:W-:Y:S01]  /*3450*/  IADD3 R21, -R74, 0xb, RZ ;  /* 0x0000000b4a157810 */ /* 0x000fe20007ffe1ff */
[----:B------:R-:W-:Y:S01]  /*3460*/  FFMA.FTZ R187, R28, UR5, -R211 ;  /* 0x000000051cbb7c23 */ /* 0x000fe200080108d3 */
[--C-:B------:R-:W-:Y:S01]  /*3470*/  FFMA.FTZ R157, R157, UR5, -R210.reuse ;  /* 0x000000059d9d7c23 */ /* 0x100fe200080108d2 */
[----:B------:R-:W0:Y:S01]  /*3480*/  MUFU.EX2 R181, R181 ;  /* 0x000000b500b57308 */ /* 0x000e220000000800 */
[--C-:B------:R-:W-:Y:S01]  /*3490*/  FFMA.FTZ R161, R161, UR5, -R210.reuse ;  /* 0x00000005a1a17c23 */ /* 0x100fe200080108d2 */
[--C-:B------:R-:W-:Y:S01]  /*34a0*/  FFMA.FTZ R166, R166, UR5, -R210.reuse ;  /* 0x00000005a6a67c23 */ /* 0x100fe200080108d2 */
[----:B------:R-:W-:Y:S01]  /*34b0*/  FFMA.FTZ R171, R171, UR5, -R210 ;  /* 0x00000005abab7c23 */ /* 0x000fe200080108d2 */
[----:B------:R-:W-:-:S02]  /*34c0*/  @!P2 VIADD R24, R0, 0x32440 ;  /* 0x000324400018a836 */ /* 0x000fc40000000000 */
[--C-:B------:R-:W-:Y:S01]  /*34d0*/  FFMA.FTZ R176, R176, UR5, -R211.reuse ;  /* 0x00000005b0b07c23 */ /* 0x100fe200080108d3 */
[--C-:B------:R-:W-:Y:S01]  /*34e0*/  FFMA.FTZ R188, R188, UR5, -R211.reuse ;  /* 0x00000005bcbc7c23 */ /* 0x100fe200080108d3 */
[--C-:B------:R-:W-:Y:S01]  /*34f0*/  FFMA.FTZ R193, R193, UR5, -R211.reuse ;  /* 0x00000005c1c17c23 */ /* 0x100fe200080108d3 */
[----:B------:R-:W-:Y:S01]  /*3500*/  MUFU.EX2 R182, R182 ;  /* 0x000000b600b67308 */ /* 0x000fe20000000800 */
        /* <DEDUP_REMOVED lines=21> */
[--C-:B------:R-:W-:Y:S01]  /*3660*/  FFMA.FTZ R172, R172, UR5, -R210.reuse ;  /* 0x00000005acac7c23 */ /* 0x100fe200080108d2 */
[--C-:B------:R-:W-:Y:S01]  /*3670*/  FFMA.FTZ R178, R178, UR5, -R211.reuse ;  /* 0x00000005b2b27c23 */ /* 0x100fe200080108d3 */
[--C-:B------:R-:W-:Y:S01]  /*3680*/  FFMA.FTZ R190, R190, UR5, -R211.reuse ;  /* 0x00000005bebe7c23 */ /* 0x100fe200080108d3 */
[--C-:B------:R-:W-:Y:S01]  /*3690*/  FFMA.FTZ R195, R195, UR5, -R211.reuse ;  /* 0x00000005c3c37c23 */ /* 0x100fe200080108d3 */
[--C-:B------:R-:W-:Y:S01]  /*36a0*/  FFMA.FTZ R199, R199, UR5, -R211.reuse ;  /* 0x00000005c7c77c23 */ /* 0x100fe200080108d3 */
[--C-:B----4-:R-:W-:Y:S01]  /*36b0*/  FFMA.FTZ R215, R164, UR5, -R210.reuse ;  /* 0x00000005a4d77c23 */ /* 0x110fe200080108d2 */
        /* <DEDUP_REMOVED lines=10> */
[--C-:B------:R-:W-:Y:S01]  /*3760*/  FFMA.FTZ R207, R12, UR5, -R210.reuse ;  /* 0x000000050ccf7c23 */ /* 0x100fe200080108d2 */
[--C-:B------:R-:W-:Y:S01]  /*3770*/  FFMA.FTZ R12, R165, UR5, -R210.reuse ;  /* 0x00000005a50c7c23 */ /* 0x100fe200080108d2 */
[--C-:B------:R-:W-:Y:S01]  /*3780*/  FFMA.FTZ R165, R169, UR5, -R210.reuse ;  /* 0x00000005a9a57c23 */ /* 0x100fe200080108d2 */
[----:B------:R-:W-:Y:S01]  /*3790*/  FFMA.FTZ R210, R175, UR5, -R210 ;  /* 0x00000005afd27c23 */ /* 0x000fe200080108d2 */
[--C-:B------:R-:W-:Y:S01]  /*37a0*/  FFMA.FTZ R169, R196, UR5, -R211.reuse ;  /* 0x00000005c4a97c23 */ /* 0x100fe200080108d3 */
[--C-:B------:R-:W-:Y:S01]  /*37b0*/  FFMA.FTZ R192, R192, UR5, -R211.reuse ;  /* 0x00000005c0c07c23 */ /* 0x100fe200080108d3 */
[----:B------:R-:W0:Y:S01]  /*37c0*/  MUFU.EX2 R157, R157 ;  /* 0x0000009d009d7308 */ /* 0x000e220000000800 */
[--C-:B------:R-:W-:Y:S01]  /*37d0*/  FFMA.FTZ R175, R208, UR5, -R211.reuse ;  /* 0x00000005d0af7c23 */ /* 0x100fe200080108d3 */
[----:B------:R-:W-:Y:S01]  /*37e0*/  FFMA.FTZ R196, R212, UR5, -R211 ;  /* 0x00000005d4c47c23 */ /* 0x000fe200080108d3 */
[----:B------:R-:W-:Y:S01]  /*37f0*/  FADD.FTZ R181, R180, R181 ;  /* 0x000000b5b4b57221 */ /* 0x000fe20000010000 */
[----:B------:R-:W-:Y:S01]  /*3800*/  FADD.FTZ R185, R184, R185 ;  /* 0x000000b9b8b97221 */ /* 0x000fe20000010000 */
[----:B------:R-:W-:-:S02]  /*3810*/  @!P2 VIADD R0, R0, 0x32460 ;  /* 0x000324600000a836 */ /* 0x000fc40000000000 */
[----:B------:R-:W-:Y:S01]  /*3820*/  FADD.FTZ R182, R182, R181 ;  /* 0x000000b5b6b67221 */ /* 0x000fe20000010000 */
[----:B------:R-:W-:Y:S01]  /*3830*/  MUFU.EX2 R161, R161 ;  /* 0x000000a100a17308 */ /* 0x000fe20000000800 */
[----:B---3--:R-:W-:Y:S01]  /*3840*/  F2FP.F16.F32.PACK_AB R155, R187, R186 ;  /* 0x000000babb9b723e */ /* 0x008fe200000000ff */
[----:B------:R-:W-:Y:S01]  /*3850*/  FADD.FTZ R186, R186, R185 ;  /* 0x000000b9baba7221 */ /* 0x000fe20000010000 */
[----:B------:R-:W-:Y:S01]  /*3860*/  FADD.FTZ R182, R183, R182 ;  /* 0x000000b6b7b67221 */ /* 0x000fe20000010000 */
[----:B------:R-:W-:Y:S01]  /*3870*/  @!P2 PRMT R0, RZ, 0x654, R0 ;  /* 0x00000654ff00a816 */ /* 0x000fe20000000000 */
[----:B--2---:R-:W-:Y:S01]  /*3880*/  WARPGROUP.ARRIVE ;  /* 0x00000000000079c5 */ /* 0x004fe20000000000 */
[----:B------:R-:W-:Y:S02]  /*3890*/  FADD.FTZ R187, R187, R186 ;  /* 0x000000babbbb7221 */ /* 0x000fe40000010000 */
[----:B------:R-:W-:Y:S01]  /*38a0*/  MUFU.EX2 R166, R166 ;  /* 0x000000a600a67308 */ /* 0x000fe20000000800 */
[----:B0-----:R-:W-:-:S02]  /*38b0*/  FADD.FTZ R182, R157, R182 ;  /* 0x000000b69db67221 */ /* 0x001fc40000010000 */
[----:B------:R-:W-:Y:S01]  /*38c0*/  HGMMA.64x256x16.F32 R24, R152, gdesc[UR8].tnspB, RZ, !UPT, gsb0 ;  /* 0x43e0000898187df0 */ /* 0x000fe2000c0008ff */
[----:B------:R-:W-:Y:S01]  /*38d0*/  UIADD3 UR10, UR4, 0x80, URZ ;  /* 0x00000080040a7890 */ /* 0x000fe2000fffe03f */
[----:B------:R-:W-:-:S03]  /*38e0*/  UMOV UR11, 0x40000040 ;  /* 0x40000040000b7882 */ /* 0x000fc60000000000 */
[----:B------:R-:W-:Y:S08]  /*38f0*/  MUFU.EX2 R171, R171 ;  /* 0x000000ab00ab7308 */ /* 0x000ff00000000800 */
[----:B------:R-:W0:Y:S08]  /*3900*/  MUFU.EX2 R176, R176 ;  /* 0x000000b000b07308 */ /* 0x000e300000000800 */
[----:B------:R-:W2:Y:S08]  /*3910*/  MUFU.EX2 R188, R188 ;  /* 0x000000bc00bc7308 */ /* 0x000eb00000000800 */
[----:B------:R-:W-:Y:S01]  /*3920*/  MUFU.EX2 R193, R193 ;  /* 0x000000c100c17308 */ /* 0x000fe20000000800 */
[----:B0-----:R-:W-:-:S07]  /*3930*/  FADD.FTZ R187, R176, R187 ;  /* 0x000000bbb0bb7221 */ /* 0x001fce0000010000 */
[----:B------:R-:W0:Y:S08]  /*3940*/  MUFU.EX2 R197, R197 ;  /* 0x000000c500c57308 */ /* 0x000e300000000800 */
[----:B------:R-:W3:Y:S08]  /*3950*/  MUFU.EX2 R158, R158 ;  /* 0x0000009e009e7308 */ /* 0x000ef00000000800 */
[----:B------:R-:W-:Y:S08]  /*3960*/  MUFU.EX2 R162, R162 ;  /* 0x000000a200a27308 */ /* 0x000ff00000000800 */
[----:B------:R-:W-:Y:S08]  /*3970*/  MUFU.EX2 R170, R170 ;  /* 0x000000aa00aa7308 */ /* 0x000ff00000000800 */
[----:B------:R-:W-:Y:S08]  /*3980*/  MUFU.EX2 R173, R173 ;  /* 0x000000ad00ad7308 */ /* 0x000ff00000000800 */
[----:B------:R-:W4:Y:S08]  /*3990*/  MUFU.EX2 R177, R177 ;  /* 0x000000b100b17308 */ /* 0x000f300000000800 */
[----:B------:R-:W5:Y:S08]  /*39a0*/  MUFU.EX2 R189, R189 ;  /* 0x000000bd00bd7308 */ /* 0x000f700000000800 */
        /* <DEDUP_REMOVED lines=24> */
[C---:B------:R-:W-:Y:S01]  /*3b30*/  F2FP.F16.F32.PACK_AB R152, R161.reuse, R157 ;  /* 0x0000009da198723e */ /* 0x040fe200000000ff */
[----:B------:R-:W-:Y:S01]  /*3b40*/  FADD.FTZ R161, R161, R182 ;  /* 0x000000b6a1a17221 */ /* 0x000fe20000010000 */
[C---:B--2---:R-:W-:Y:S01]  /*3b50*/  F2FP.F16.F32.PACK_AB R153, R188.reuse, R176 ;  /* 0x000000b0bc99723e */ /* 0x044fe200000000ff */
[----:B------:R-:W-:Y:S01]  /*3b60*/  FADD.FTZ R188, R188, R187 ;  /* 0x000000bbbcbc7221 */ /* 0x000fe20000010000 */
[----:B------:R-:W-:Y:S01]  /*3b70*/  F2FP.F16.F32.PACK_AB R154, R171, R166 ;  /* 0x000000a6ab9a723e */ /* 0x000fe200000000ff */
[----:B------:R-:W2:Y:S01]  /*3b80*/  MUFU.EX2 R169, R169 ;  /* 0x000000a900a97308 */ /* 0x000ea20000000800 */
[----:B0-----:R-:W-:Y:S01]  /*3b90*/  F2FP.F16.F32.PACK_AB R155, R197, R193 ;  /* 0x000000c1c59b723e */ /* 0x001fe200000000ff */
[----:B------:R-:W-:Y:S01]  /*3ba0*/  FADD.FTZ R166, R166, R161 ;  /* 0x000000a1a6a67221 */ /* 0x000fe20000010000 */
[----:B------:R-:W-:Y:S02]  /*3bb0*/  FADD.FTZ R188, R193, R188 ;  /* 0x000000bcc1bc7221 */ /* 0x000fe40000010000 */
[----:B------:R-:W-:Y:S01]  /*3bc0*/  WARPGROUP.ARRIVE ;  /* 0x00000000000079c5 */ /* 0x000fe20000000000 */
[----:B------:R-:W-:Y:S01]  /*3bd0*/  FADD.FTZ R171, R171, R166 ;  /* 0x000000a6abab7221 */ /* 0x000fe20000010000 */
[----:B------:R-:W-:Y:S01]  /*3be0*/  FADD.FTZ R188, R197, R188 ;  /* 0x000000bcc5bc7221 */ /* 0x000fe20000010000 */
[----:B------:R-:W-:Y:S02]  /*3bf0*/  MUFU.EX2 R175, R175 ;  /* 0x000000af00af7308 */ /* 0x000fe40000000800 */
[----:B---3--:R-:W-:Y:S01]  /*3c00*/  FADD.FTZ R171, R158, R171 ;  /* 0x000000ab9eab7221 */ /* 0x008fe20000010000 */
[----:B------:R-:W-:Y:S01]  /*3c10*/  HGMMA.64x256x16.F32 R24, R152, gdesc[UR8].tnspB, R24, gsb0 ;  /* 0x43e0000898187df0 */ /* 0x000fe20008000818 */
[----:B------:R-:W-:Y:S01]  /*3c20*/  UIADD3 UR10, UR4, 0x100, URZ ;  /* 0x00000100040a7890 */ /* 0x000fe2000fffe03f */
[----:B----4-:R-:W-:Y:S01]  /*3c30*/  FADD.FTZ R188, R177, R188 ;  /* 0x000000bcb1bc7221 */ /* 0x010fe20000010000 */
[----:B------:R-:W-:Y:S01]  /*3c40*/  UMOV UR11, 0x40000040 ;  /* 0x40000040000b7882 */ /* 0x000fe20000000000 */
[----:B------:R-:W-:Y:S01]  /*3c50*/  FADD.FTZ R171, R162, R171 ;  /* 0x000000aba2ab7221 */ /* 0x000fe20000010000 */
[----:B------:R-:W0:Y:S01]  /*3c60*/  MUFU.EX2 R196, R196 ;  /* 0x000000c400c47308 */ /* 0x000e220000000800 */
[----:B------:R-:W-:-:S02]  /*3c70*/  WARPGROUP.DEPBAR.LE gsb0, 0x0 ;  /* 0x00008000000079c5 */ /* 0x000fc40000010000 */
[----:B------:R-:W-:Y:S02]  /*3c80*/  F2FP.F16.F32.PACK_AB R152, R162, R158 ;  /* 0x0000009ea298723e */ /* 0x000fe400000000ff */
[C---:B-----5:R-:W-:Y:S01]  /*3c90*/  F2FP.F16.F32.PACK_AB R153, R189.reuse, R177 ;  /* 0x000000b1bd99723e */ /* 0x060fe200000000ff */
[----:B------:R-:W-:Y:S01]  /*3ca0*/  FADD.FTZ R189, R189, R188 ;  /* 0x000000bcbdbd7221 */ /* 0x000fe20000010000 */
[C---:B------:R-:W-:Y:S01]  /*3cb0*/  F2FP.F16.F32.PACK_AB R154, R173.reuse, R170 ;  /* 0x000000aaad9a723e */ /* 0x040fe200000000ff */
[----:B------:R-:W-:Y:S01]  /*3cc0*/  FADD.FTZ R170, R170, R171 ;  /* 0x000000abaaaa7221 */ /* 0x000fe20000010000 */
[----:B-1----:R-:W-:Y:S01]  /*3cd0*/  F2FP.F16.F32.PACK_AB R155, R198, R194 ;  /* 0x000000c2c69b723e */ /* 0x002fe200000000ff */
        /* <DEDUP_REMOVED lines=8> */
[C---:B------:R-:W-:Y:S01]  /*3d60*/  FADD.FTZ R170, R163.reuse, R170 ;  /* 0x000000aaa3aa7221 */ /* 0x040fe20000010000 */
[----:B------:R-:W-:Y:S01]  /*3d70*/  UMOV UR11, 0x40000040 ;  /* 0x40000040000b7882 */ /* 0x000fe20000000000 */
[----:B------:R-:W-:Y:S02]  /*3d80*/  WARPGROUP.DEPBAR.LE gsb0, 0x0 ;  /* 0x00008000000079c5 */ /* 0x000fe40000010000 */
[----:B------:R-:W-:Y:S02]  /*3d90*/  F2FP.F16.F32.PACK_AB R152, R163, R159 ;  /* 0x0000009fa398723e */ /* 0x000fe400000000ff */
        /* <DEDUP_REMOVED lines=8> */
[----:B------:R-:W-:-:S11]  /*3e20*/  FADD.FTZ R199, R199, R190 ;  /* 0x000000bec7c77221 */ /* 0x000fd60000010000 */
        /* <DEDUP_REMOVED lines=21> */
[----:B------:R-:W-:Y:S02]  /*3f80*/  F2FP.F16.F32.PACK_AB R152, R12, R207 ;  /* 0x000000cf0c98723e */ /* 0x000fe400000000ff */
[C---:B--2---:R-:W-:Y:S01]  /*3f90*/  F2FP.F16.F32.PACK_AB R153, R169.reuse, R192 ;  /* 0x000000c0a999723e */ /* 0x044fe200000000ff */
[----:B------:R-:W-:Y:S01]  /*3fa0*/  FADD.FTZ R192, R192, R191 ;  /* 0x000000bfc0c07221 */ /* 0x000fe20000010000 */
[----:B------:R-:W-:Y:S02]  /*3fb0*/  F2FP.F16.F32.PACK_AB R154, R210, R165 ;  /* 0x000000a5d29a723e */ /* 0x000fe400000000ff */
[----:B0-----:R-:W-:Y:S01]  /*3fc0*/  F2FP.F16.F32.PACK_AB R155, R196, R175 ;  /* 0x000000afc49b723e */ /* 0x001fe200000000ff */
[----:B------:R-:W-:-:S03]  /*3fd0*/  FADD.FTZ R192, R169, R192 ;  /* 0x000000c0a9c07221 */ /* 0x000fc60000010000 */
[----:B------:R-:W-:Y:S01]  /*3fe0*/  WARPGROUP.ARRIVE ;  /* 0x00000000000079c5 */ /* 0x000fe20000000000 */
[----:B------:R-:W-:-:S12]  /*3ff0*/  FADD.FTZ R175, R175, R192 ;  /* 0x000000c0afaf7221 */ /* 0x000fd80000010000 */
[----:B------:R-:W-:Y:S03]  /*4000*/  HGMMA.64x256x16.F32 R24, R152, gdesc[UR8].tnspB, R24, gsb0 ;  /* 0x43e0000898187df0 */ /* 0x000fe60008000818 */
[----:B------:R-:W-:Y:S02]  /*4010*/  WARPGROUP.DEPBAR.LE gsb0, 0x0 ;  /* 0x00008000000079c5 */ /* 0x000fe40000010000 */
[----:B------:R-:W0:Y:S01]  /*4020*/  @P1 LDC R153, c[0x0][0x44c] ;  /* 0x00011300ff991b82 */ /* 0x000e220000000800 */
[----:B------:R-:W-:-:S07]  /*4030*/  IMAD.U32 R152, RZ, RZ, UR38 ;  /* 0x00000026ff987e24 */ /* 0x000fce000f8e00ff */
[----:B------:R-:W1:Y:S01]  /*4040*/  @P1 LDC R154, c[0x0][0x450] ;  /* 0x00011400ff9a1b82 */ /* 0x000e620000000800 */
[----:B------:R2:W-:Y:S01]  /*4050*/  @!P2 SYNCS.ARRIVE.TRANS64.RED.A1T0 RZ, [R0+URZ], RZ ;  /* 0x000000ff00ffa9a7 */ /* 0x0005e2000810043f */
[----:B0-----:R-:W-:-:S05]  /*4060*/  @P1 IMAD.HI.U32 R153, R153, UR38, RZ ;  /* 0x0000002699991c27 */ /* 0x001fca000f8e00ff */
[----:B-1----:R-:W-:-:S05]  /*4070*/  @P1 SHF.R.U32.HI R152, RZ, R154, R153 ;  /* 0x0000009aff981219 */ /* 0x002fca0000011699 */
[----:B------:R-:W-:-:S04]  /*4080*/  IMAD.IADD R152, R213, 0x1, R152 ;  /* 0x00000001d5987824 */ /* 0x000fc800078e0298 */
[----:B------:R-:W-:-:S05]  /*4090*/  IMAD.HI R152, R152, 0x2aaaaaab, RZ ;  /* 0x2aaaaaab98987827 */ /* 0x000fca00078e02ff */
[----:B------:R-:W-:-:S04]  /*40a0*/  SHF.R.U32.HI R153, RZ, 0x1f, R152 ;  /* 0x0000001fff997819 */ /* 0x000fc80000011698 */
[----:B------:R-:W-:Y:S01]  /*40b0*/  LEA.HI.SX32 R208, R152, R153, 0x1c ;  /* 0x0000009998d07211 */ /* 0x000fe200078fe2ff */
[----:B------:R-:W-:Y:S01]  /*40c0*/  FADD.FTZ R153, R207, R164 ;  /* 0x000000a4cf997221 */ /* 0x000fe20000010000 */
[----:B------:R-:W-:Y:S02]  /*40d0*/  VIADD R207, R156, 0xfffffffe ;  /* 0xfffffffe9ccf7836 */ /* 0x000fe40000000000 */
[----:B------:R-:W-:Y:S01]  /*40e0*/  VIMNMX R208, RZ, R208, !PT ;  /* 0x000000d0ffd07248 */ /* 0x000fe20007fe0100 */
[----:B------:R-:W-:-:S03]  /*40f0*/  FADD.FTZ R12, R12, R153 ;  /* 0x000000990c0c7221 */ /* 0x000fc60000010000 */
[----:B------:R-:W-:Y:S01]  /*4100*/  ISETP.GE.AND P3, PT, R207, R208, PT ;  /* 0x000000d0cf00720c */ /* 0x000fe20003f66270 */
[----:B------:R-:W-:Y:S01]  /*4110*/  FADD.FTZ R165, R165, R12 ;  /* 0x0000000ca5a57221 */ /* 0x000fe20000010000 */
[----:B------:R-:W-:-:S03]  /*4120*/  FADD.FTZ R12, R196, R175 ;  /* 0x000000afc40c7221 */ /* 0x000fc60000010000 */
[----:B--2---:R-:W-:-:S08]  /*4130*/  FADD.FTZ R0, R210, R165 ;  /* 0x000000a5d2007221 */ /* 0x004fd00000010000 */
[----:B------:R-:W-:Y:S05]  /*4140*/  @!P3 BRA `(.L_x_13447) ;  /* 0x000000280094b947 */ /* 0x000fea0003800000 */
[----:B------:R-:W-:Y:S02]  /*4150*/  IMAD.MOV.U32 R210, RZ, RZ, R20 ;  /* 0x000000ffffd27224 */ /* 0x000fe400078e0014 */
[----:B------:R-:W-:-:S07]  /*4160*/  IMAD.MOV.U32 R209, RZ, RZ, R13 ;  /* 0x000000ffffd17224 */ /* 0x000fce00078e000d */
.L_x_13456:
[----:B------:R-:W-:-:S04]  /*4170*/  UIADD3 UR36, UR36, 0x1, URZ ;  /* 0x0000000124247890 */ /* 0x000fc8000fffe03f */
[----:B------:R-:W-:-:S04]  /*4180*/  UISETP.NE.AND UP0, UPT, UR36, 0x2, UPT ;  /* 0x000000022400788c */ /* 0x000fc8000bf05270 */
[----:B------:R-:W-:Y:S02]  /*4190*/  USEL UR4, URZ, 0x1, UP0 ;  /* 0x000000013f047887 */ /* 0x000fe40008000000 */
[----:B------:R-:W-:Y:S02]  /*41a0*/  USEL UR36, UR36, URZ, UP0 ;  /* 0x0000003f24247287 */ /* 0x000fe40008000000 */
[----:B------:R-:W-:Y:S01]  /*41b0*/  ULOP3.LUT UR37, UR37, UR4, URZ, 0x3c, !UPT ;  /* 0x0000000425257292 */ /* 0x000fe2000f8e3c3f */
[----:B0-----:R-:W-:Y:S11]  /*41c0*/  @!P0 BRA `(.L_x_13448) ;  /* 0x0000000000048947 */ /* 0x001ff60003800000 */
[----:B------:R-:W-:Y:S01]  /*41d0*/  BPT.TRAP 0x1 ;  /* 0x000000040000795c */ /* 0x000fe20000300000 */
.L_x_13448:
        /* <DEDUP_REMOVED lines=9> */
.L_x_13449:
[----:B-1----:R-:W-:Y:S05]  /*4270*/  @P3 BRA `(.L_x_13450) ;  /* 0x0000000000083947 */ /* 0x002fea0003800000 */
[----:B------:R-:W1:Y:S02]  /*4280*/  SYNCS.PHASECHK.TRANS64.TRYWAIT P3, [UR4+0x32430], R13 ;  /* 0x0324300dff0075a7 */ /* 0x000e640008060144 */
[----:B-1----:R-:W-:Y:S05]  /*4290*/  @!P3 BRA `(.L_x_13451) ;  /* 0x000000d4007cb947 */ /* 0x002fea0003800000 */
.L_x_13450:
[----:B------:R-:W-:Y:S01]  /*42a0*/  R2UR UR56, R22 ;  /* 0x00000000163872ca */ /* 0x000fe200000e0000 */
[----:B------:R-:W-:Y:S01]  /*42b0*/  UIMAD UR5, UR36, 0x300, UR39 ;  /* 0x00000300240578a4 */ /* 0x000fe2000f8e0227 */
[----:B------:R-:W-:Y:S01]  /*42c0*/  R2UR UR57, R23 ;  /* 0x00000000173972ca */ /* 0x000fe200000e0000 */
[----:B------:R-:W-:Y:S01]  /*42d0*/  WARPGROUP.ARRIVE ;  /* 0x00000000000079c5 */ /* 0x000fe20000000000 */
        /* <DEDUP_REMOVED lines=27> */
.L_x_13452:
[----:B------:R2:W3:Y:S01]  /*4490*/  SYNCS.PHASECHK.TRANS64.TRYWAIT P3, [UR4+0x32450], R13 ;  /* 0x0324500dff0075a7 */ /* 0x0004e20008060144 */
[----:B------:R-:W-:Y:S05]  /*44a0*/  @!P0 BRA `(.L_x_13453) ;  /* 0x0000000000048947 */ /* 0x000fea0003800000 */
[----:B------:R-:W-:Y:S01]  /*44b0*/  BPT.TRAP 0x1 ;  /* 0x000000040000795c */ /* 0x000fe20000300000 */
.L_x_13453:
[----:B---3--:R-:W-:Y:S05]  /*44c0*/  @P3 BRA `(.L_x_13454) ;  /* 0x0000000000083947 */ /* 0x008fea0003800000 */
[----:B------:R-:W3:Y:S02]  /*44d0*/  SYNCS.PHASECHK.TRANS64.TRYWAIT P3, [UR4+0x32450], R13 ;  /* 0x0324500dff0075a7 */ /* 0x000ee40008060144 */
[----:B---3--:R-:W-:Y:S05]  /*44e0*/  @!P3 BRA `(.L_x_13455) ;  /* 0x000000d40000b947 */ /* 0x008fea0003800000 */
.L_x_13454:
[----:B------:R-:W-:Y:S01]  /*44f0*/  R2UR UR56, R10 ;  /* 0x000000000a3872ca */ /* 0x000fe200000e0000 */
[----:B------:R-:W-:Y:S01]  /*4500*/  UIMAD UR5, UR36, 0xc00, UR7 ;  /* 0x00000c00240578a4 */ /* 0x000fe2000f8e0207 */
[----:B------:R-:W-:Y:S01]  /*4510*/  R2UR UR57, R11 ;  /* 0x000000000b3972ca */ /* 0x000fe200000e0000 */
[----:B------:R-:W-:Y:S01]  /*4520*/  WARPGROUP.ARRIVE ;  /* 0x00000000000079c5 */ /* 0x000fe20000000000 */
[----:B------:R-:W-:Y:S01]  /*4530*/  UMOV UR59, 0x40000040 ;  /* 0x40000040003b7882 */ /* 0x000fe20000000000 */
[----:B------:R-:W-:Y:S01]  /*4540*/  UIADD3 UR10, UR5, 0x300, URZ ;  /* 0x00000300050a7890 */ /* 0x000fe2000fffe03f */
[----:B-1----:R-:W1:Y:S01]  /*4550*/  @P1 LDC R20, c[0x0][0x44c] ;  /* 0x00011300ff141b82 */ /* 0x002e620000000800 */
[----:B------:R-:W-:Y:S01]  /*4560*/  UMOV UR11, 0x40000040 ;  /* 0x40000040000b7882 */ /* 0x000fe20000000000 */
[----:B------:R-:W-:Y:S01]  /*4570*/  UMOV UR58, UR5 ;  /* 0x00000005003a7c82 */ /* 0x000fe20008000000 */
[----:B------:R-:W-:Y:S01]  /*4580*/  UIADD3 UR14, UR5, 0x302, URZ ;  /* 0x00000302050e7890 */ /* 0x000fe2000fffe03f */
[----:B------:R-:W-:Y:S01]  /*4590*/  VIADD R21, R202, UR38 ;  /* 0x00000026ca157c36 */ /* 0x000fe20008000000 */
[----:B------:R-:W-:Y:S01]  /*45a0*/  UMOV UR15, 0x40000040 ;  /* 0x40000040000f7882 */ /* 0x000fe20000000000 */
[----:B------:R-:W-:Y:S01]  /*45b0*/  UIADD3 UR18, UR5, 0x304, URZ ;  /* 0x0000030405127890 */ /* 0x000fe2000fffe03f */
[----:B------:R-:W3:Y:S01]  /*45c0*/  S2R R217, SR_TID.X ;  /* 0x0000000000d97919 */ /* 0x000ee20000002100 */
[----:B------:R-:W-:Y:S01]  /*45d0*/  UMOV UR19, 0x40000040 ;  /* 0x4000004000137882 */ /* 0x000fe20000000000 */
[----:B------:R-:W-:Y:S01]  /*45e0*/  HGMMA.64x96x16.F32 R152, gdesc[UR56], R152, gsb0 ;  /* 0x01600000389879f0 */ /* 0x000fe20008000898 */
[----:B------:R-:W-:Y:S01]  /*45f0*/  R2UR UR56, R8 ;  /* 0x00000000083872ca */ /* 0x000fe200000e0000 */
[----:B------:R-:W-:Y:S01]  /*4600*/  UIADD3 UR58, UR5, 0x2, URZ ;  /* 0x00000002053a7890 */ /* 0x000fe2000fffe03f */
[----:B------:R-:W-:Y:S01]  /*4610*/  R2UR UR57, R9 ;  /* 0x00000000093972ca */ /* 0x000fe200000e0000 */
[----:B------:R-:W-:Y:S01]  /*4620*/  UMOV UR59, 0x40000040 ;  /* 0x40000040003b7882 */ /* 0x000fe20000000000 */
[----:B------:R-:W-:Y:S01]  /*4630*/  UIADD3 UR22, UR5, 0x306, URZ ;  /* 0x0000030605167890 */ /* 0x000fe2000fffe03f */
[----:B0-2---:R-:W0:Y:S01]  /*4640*/  @P1 LDC R13, c[0x0][0x450] ;  /* 0x00011400ff0d1b82 */ /* 0x005e220000000800 */
[----:B------:R-:W-:Y:S01]  /*4650*/  UMOV UR23, 0x40000040 ;  /* 0x4000004000177882 */ /* 0x000fe20000000000 */
[----:B------:R-:W-:Y:S01]  /*4660*/  UIADD3 UR26, UR5, 0x600, URZ ;  /* 0x00000600051a7890 */ /* 0x000fe2000fffe03f */
[----:B------:R-:W-:Y:S01]  /*4670*/  UMOV UR27, 0x40000040 ;  /* 0x40000040001b7882 */ /* 0x000fe20000000000 */
[----:B------:R-:W-:Y:S01]  /*4680*/  UIADD3 UR30, UR5, 0x602, URZ ;  /* 0x00000602051e7890 */ /* 0x000fe2000fffe03f */
[----:B------:R-:W-:Y:S01]  /*4690*/  UMOV UR31, 0x40000040 ;  /* 0x40000040001f7882 */ /* 0x000fe20000000000 */
[----:B------:R-:W-:Y:S01]  /*46a0*/  UIADD3 UR34, UR5, 0x604, URZ ;  /* 0x0000060405227890 */ /* 0x000fe2000fffe03f */
[----:B-1----:R-:W-:Y:S01]  /*46b0*/  @P1 IMAD.HI.U32 R20, R21, R20, RZ ;  /* 0x0000001415141227 */ /* 0x002fe200078e00ff */
[----:B------:R-:W-:Y:S01]  /*46c0*/  UMOV UR35, 0x40000040 ;  /* 0x4000004000237882 */ /* 0x000fe20000000000 */
[----:B------:R-:W-:Y:S01]  /*46d0*/  UIADD3 UR42, UR5, 0x606, URZ ;  /* 0x00000606052a7890 */ /* 0x000fe2000fffe03f */
[----:B------:R-:W1:Y:S01]  /*46e0*/  LDC R211, c[0x0][0x2f0] ;  /* 0x0000bc00ffd37b82 */ /* 0x000e620000000800 */
[----:B------:R-:W-:Y:S01]  /*46f0*/  UMOV UR43, 0x40000040 ;  /* 0x40000040002b7882 */ /* 0x000fe20000000000 */
[----:B------:R-:W-:Y:S01]  /*4700*/  UIADD3 UR46, UR5, 0x900, URZ ;  /* 0x00000900052e7890 */ /* 0x000fe2000fffe03f */
[----:B------:R-:W-:Y:S01]  /*4710*/  UMOV UR47, 0x40000040 ;  /* 0x40000040002f7882 */ /* 0x000fe20000000000 */
[----:B------:R-:W-:Y:S01]  /*4720*/  UIADD3 UR50, UR5, 0x902, URZ ;  /* 0x0000090205327890 */ /* 0x000fe2000fffe03f */
[----:B------:R-:W-:Y:S01]  /*4730*/  UMOV UR51, 0x40000040 ;  /* 0x4000004000337882 */ /* 0x000fe20000000000 */
[----:B------:R-:W-:Y:S01]  /*4740*/  UIADD3 UR54, UR5, 0x904, URZ ;  /* 0x0000090405367890 */ /* 0x000fe2000fffe03f */
[----:B------:R-:W-:Y:S01]  /*4750*/  UMOV UR55, 0x40000040 ;  /* 0x4000004000377882 */ /* 0x000fe20000000000 */
[----:B0-----:R-:W-:Y:S01]  /*4760*/  @P1 SHF.R.U32.HI R21, RZ, R13, R20 ;  /* 0x0000000dff151219 */ /* 0x001fe20000011614 */
[----:B------:R-:W-:Y:S01]  /*4770*/  IMAD.MOV.U32 R20, RZ, RZ, -0x60 ;  /* 0xffffffa0ff147424 */ /* 0x000fe200078e00ff */
[----:B---3--:R-:W-:-:S03]  /*4780*/  SHF.R.U32.HI R217, RZ, 0x7, R217 ;  /* 0x00000007ffd97819 */ /* 0x008fc600000116d9 */
[----:B------:R-:W0:Y:S01]  /*4790*/  SHFL.IDX PT, R212, R21, RZ, 0x1c1f ;  /* 0x001c1fff15d47589 */ /* 0x000e2200000e0000 */
[----:B------:R-:W-:Y:S02]  /*47a0*/  IMAD R20, R207, R20, 0x1 ;  /* 0x00000001cf147424 */ /* 0x000fe400078e0214 */
[----:B------:R-:W-:Y:S01]  /*47b0*/  VIADD R233, R217, 0x8 ;  /* 0x00000008d9e97836 */ /* 0x000fe20000000000 */
[----:B------:R-:W2:Y:S01]  /*47c0*/  SHFL.IDX PT, R214, R21, 0x1, 0x1c1f ;  /* 0x003c1f0015d67f89 */ /* 0x000ea200000e0000 */
[----:B------:R-:W-:Y:S01]  /*47d0*/  IMAD R20, R203, -0x2, R20 ;  /* 0xfffffffecb147824 */ /* 0x000fe200078e0214 */
[----:B------:R-:W-:Y:S02]  /*47e0*/  WARPGROUP.DEPBAR.LE gsb0, 0x0 ;  /* 0x00008000000079c5 */ /* 0x000fe40000010000 */
        /* <DEDUP_REMOVED lines=24> */
[----:B------:R-:W-:-:S13]  /*4970*/  R2UR UR11, R201 ;  /* 0x00000000c90b72ca */ /* 0x000fda00000e0000 */
[----:B-1----:R-:W-:Y:S01]  /*4980*/  IMAD R13, R211, UR11, R20 ;  /* 0x0000000bd30d7c24 */ /* 0x002fe2000f8e0214 */
[----:B------:R-:W-:-:S04]  /*4990*/  UMOV UR11, 0x40000040 ;  /* 0x40000040000b7882 */ /* 0x000fc80000000000 */
[--C-:B0-----:R-:W-:Y:S02]  /*49a0*/  IADD3 R20, R212, -UR5, R13.reuse ;  /* 0x80000005d4147c10 */ /* 0x101fe4000fffe00d */
[----:B--2---:R-:W-:Y:S01]  /*49b0*/  IADD3 R13, R214, -UR5, R13 ;  /* 0x80000005d60d7c10 */ /* 0x004fe2000fffe00d */
[----:B------:R-:W-:Y:S01]  /*49c0*/  ULDC UR5, c[0x0][0xa80] ;  /* 0x0002a00000057ab9 */ /* 0x000fe20000000800 */
[C---:B------:R-:W-:Y:S02]  /*49d0*/  ISETP.GT.AND P6, PT, R20.reuse, RZ, PT ;  /* 0x000000ff1400720c */ /* 0x040fe40003fc4270 */
[C---:B------:R-:W-:Y:S02]  /*49e0*/  ISETP.GT.AND P5, PT, R20.reuse, 0x1, PT ;  /* 0x000000011400780c */ /* 0x040fe40003fa4270 */
[C---:B------:R-:W-:Y:S02]  /*49f0*/  ISETP.GT.AND P3, PT, R20.reuse, 0x8, PT ;  /* 0x000000081400780c */ /* 0x040fe40003f64270 */
[----:B------:R-:W-:Y:S01]  /*4a00*/  ISETP.GT.AND P4, PT, R20, 0x9, PT ;  /* 0x000000091400780c */ /* 0x000fe20003f84270 */
        /* <DEDUP_REMOVED lines=59> */
[----:B------:R-:W-:Y:S02]  /*4dc0*/  ISETP.GT.AND P6, PT, R20, 0x40, PT ;  /* 0x000000401400780c */ /* 0x000fe40003fc4270 */
[----:B------:R-:W-:Y:S02]  /*4dd0*/  FMNMX.FTZ R212, R152, R209, !PT ;  /* 0x000000d198d47209 */ /* 0x000fe40007810000 */
[----:B------:R-:W-:-:S02]  /*4de0*/  FSEL R177, R177, -INF , P5 ;  /* 0xff800000b1b17808 */ /* 0x000fc40002800000 */
[----:B------:R-:W-:Y:S02]  /*4df0*/  FSEL R180, R180, -INF , P3 ;  /* 0xff800000b4b47808 */ /* 0x000fe40001800000 */
[----:B------:R-:W-:Y:S02]  /*4e00*/  FSEL R181, R181, -INF , P4 ;  /* 0xff800000b5b57808 */ /* 0x000fe40002000000 */
[C---:B------:R-:W-:Y:S02]  /*4e10*/  ISETP.GT.AND P5, PT, R20.reuse, 0x41, PT ;  /* 0x000000411400780c */ /* 0x040fe40003fa4270 */
[C---:B------:R-:W-:Y:S02]  /*4e20*/  ISETP.GT.AND P3, PT, R20.reuse, 0x48, PT ;  /* 0x000000481400780c */ /* 0x040fe40003f64270 */
[----:B------:R-:W-:Y:S02]  /*4e30*/  ISETP.GT.AND P4, PT, R20, 0x49, PT ;  /* 0x000000491400780c */ /* 0x000fe40003f84270 */
[----:B------:R-:W-:-:S02]  /*4e40*/  FSEL R184, R184, -INF , P6 ;  /* 0xff800000b8b87808 */ /* 0x000fc40003000000 */
[----:B------:R-:W-:Y:S02]  /*4e50*/  ISETP.GT.AND P6, PT, R20, 0x50, PT ;  /* 0x000000501400780c */ /* 0x000fe40003fc4270 */
[----:B------:R-:W-:Y:S02]  /*4e60*/  FMNMX.FTZ R21, R153, R212, !PT ;  /* 0x000000d499157209 */ /* 0x000fe40007810000 */
[----:B------:R-:W-:Y:S02]  /*4e70*/  FSEL R185, R185, -INF , P5 ;  /* 0xff800000b9b97808 */ /* 0x000fe40002800000 */
[----:B------:R-:W-:Y:S02]  /*4e80*/  FSEL R188, R188, -INF , P3 ;  /* 0xff800000bcbc7808 */ /* 0x000fe40001800000 */
[----:B------:R-:W-:Y:S02]  /*4e90*/  FSEL R189, R189, -INF , P4 ;  /* 0xff800000bdbd7808 */ /* 0x000fe40002000000 */
[----:B------:R-:W-:-:S02]  /*4ea0*/  ISETP.GT.AND P5, PT, R20, 0x51, PT ;  /* 0x000000511400780c */ /* 0x000fc40003fa4270 */
[C---:B------:R-:W-:Y:S02]  /*4eb0*/  ISETP.GT.AND P3, PT, R20.reuse, 0x58, PT ;  /* 0x000000581400780c */ /* 0x040fe40003f64270 */
[----:B------:R-:W-:Y:S02]  /*4ec0*/  ISETP.GT.AND P4, PT, R20, 0x59, PT ;  /* 0x000000591400780c */ /* 0x000fe40003f84270 */
[----:B------:R-:W-:Y:S02]  /*4ed0*/  FSEL R192, R192, -INF , P6 ;  /* 0xff800000c0c07808 */ /* 0x000fe40003000000 */
[----:B------:R-:W-:Y:S02]  /*4ee0*/  FMNMX.FTZ R20, R156, R21, !PT ;  /* 0x000000159c147209 */ /* 0x000fe40007810000 */
[----:B------:R-:W-:Y:S02]  /*4ef0*/  ISETP.GT.AND P6, PT, R13, RZ, PT ;  /* 0x000000ff0d00720c */ /* 0x000fe40003fc4270 */
        /* <DEDUP_REMOVED lines=81> */
[----:B------:R-:W-:Y:S02]  /*5410*/  ISETP.GT.AND P4, PT, R13, 0x51, PT ;  /* 0x000000510d00780c */ /* 0x000fe40003f84270 */
        /* <DEDUP_REMOVED lines=30> */
[----:B------:R0:W-:Y:S01]  /*5600*/  MUFU.EX2 R158, R152 ;  /* 0x00000098009e7308 */ /* 0x0001e20000000800 */
[--C-:B------:R-:W-:Y:S01]  /*5610*/  FFMA.FTZ R157, R157, UR5, -R199.reuse ;  /* 0x000000059d9d7c23 */ /* 0x100fe200080108c7 */
[--C-:B------:R-:W-:Y:S01]  /*5620*/  FFMA.FTZ R160, R160, UR5, -R199.reuse ;  /* 0x00000005a0a07c23 */ /* 0x100fe200080108c7 */
[----:B------:R-:W-:Y:S01]  /*5630*/  FFMA.FTZ R161, R161, UR5, -R199 ;  /* 0x00000005a1a17c23 */ /* 0x000fe200080108c7 */
[--C-:B------:R-:W-:Y:S01]  /*5640*/  FFMA.FTZ R215, R21, UR5, -R216.reuse ;  /* 0x0000000515d77c23 */ /* 0x100fe200080108d8 */
[----:B------:R-:W-:Y:S01]  /*5650*/  FSEL R21, R20, RZ, P4 ;  /* 0x000000ff14157208 */ /* 0x000fe20002000000 */
[--C-:B------:R-:W-:Y:S01]  /*5660*/  FFMA.FTZ R213, R154, UR5, -R216.reuse ;  /* 0x000000059ad57c23 */ /* 0x100fe200080108d8 */
[----:B------:R-:W-:Y:S01]  /*5670*/  FFMA.FTZ R154, R211, UR5, -R216 ;  /* 0x00000005d39a7c23 */ /* 0x000fe200080108d8 */
[----:B------:R-:W-:Y:S01]  /*5680*/  IMAD.U32 R211, RZ, RZ, UR4 ;  /* 0x00000004ffd37e24 */ /* 0x000fe2000f8e00ff */
[----:B0-----:R-:W-:Y:S01]  /*5690*/  FSEL R152, R13, RZ, P3 ;  /* 0x000000ff0d987208 */ /* 0x001fe20001800000 */
[----:B------:R-:W-:Y:S01]  /*56a0*/  FADD.FTZ R153, -R21, R210 ;  /* 0x000000d215997221 */ /* 0x000fe20000010100 */
[----:B------:R-:W-:Y:S01]  /*56b0*/  IADD3 R21, -R217, 0xb, RZ ;  /* 0x0000000bd9157810 */ /* 0x000fe20007ffe1ff */
[----:B------:R-:W-:Y:S01]  /*56c0*/  FFMA.FTZ R214, R155, UR5, -R216 ;  /* 0x000000059bd67c23 */ /* 0x000fe200080108d8 */
[----:B------:R-:W-:Y:S01]  /*56d0*/  MUFU.EX2 R159, R159 ;  /* 0x0000009f009f7308 */ /* 0x000fe20000000800 */
[----:B------:R-:W-:Y:S01]  /*56e0*/  FADD.FTZ R152, -R152, R209 ;  /* 0x000000d198987221 */ /* 0x000fe20000010100 */
[----:B------:R-:W-:Y:S01]  /*56f0*/  FMUL.FTZ R217, R153, UR5 ;  /* 0x0000000599d97c20 */ /* 0x000fe20008410000 */
[----:B------:R-:W-:Y:S01]  /*5700*/  UIMAD UR4, UR36, 0xc00, UR6 ;  /* 0x00000c00240478a4 */ /* 0x000fe2000f8e0206 */
[----:B------:R-:W-:Y:S01]  /*5710*/  FFMA.FTZ R164, R164, UR5, -R199 ;  /* 0x00000005a4a47c23 */ /* 0x000fe200080108c7 */
[----:B------:R-:W-:Y:S01]  /*5720*/  FMUL.FTZ R210, R152, UR5 ;  /* 0x0000000598d27c20 */ /* 0x000fe20008410000 */
[----:B------:R-:W-:-:S02]  /*5730*/  @!P2 VIADD R152, R211, 0x32440 ;  /* 0x00032440d398a836 */ /* 0x000fc40000000000 */
[--C-:B------:R-:W-:Y:S01]  /*5740*/  FFMA.FTZ R165, R165, UR5, -R199.reuse ;  /* 0x00000005a5a57c23 */ /* 0x100fe200080108c7 */
[----:B------:R-:W0:Y:S01]  /*5750*/  MUFU.EX2 R217, R217 ;  /* 0x000000d900d97308 */ /* 0x000e220000000800 */
[----:B------:R-:W-:Y:S01]  /*5760*/  FFMA.FTZ R162, R162, UR5, -R216 ;  /* 0x00000005a2a27c23 */ /* 0x000fe200080108d8 */
[----:B------:R-:W-:Y:S01]  /*5770*/  UMOV UR10, UR4 ;  /* 0x00000004000a7c82 */ /* 0x000fe20008000000 */
[----:B------:R-:W-:Y:S01]  /*5780*/  @!P2 PRMT R152, RZ, 0x654, R152 ;  /* 0x00000654ff98a816 */ /* 0x000fe20000000098 */
[----:B------:R1:W-:Y:S06]  /*5790*/  BAR.ARV R21, 0x100 ;  /* 0x000400150000751d */ /* 0x0003ec0000002000 */
[----:B------:R2:W-:Y:S01]  /*57a0*/  @!P2 SYNCS.ARRIVE.TRANS64.RED.A1T0 RZ, [R152+URZ], RZ ;  /* 0x000000ff98ffa9a7 */ /* 0x0005e2000810043f */
[----:B------:R-:W3:Y:S01]  /*57b0*/  MUFU.EX2 R210, R210 ;  /* 0x000000d200d27308 */ /* 0x000ee20000000800 */
[--C-:B------:R-:W-:Y:S01]  /*57c0*/  FFMA.FTZ R163, R163, UR5, -R216.reuse ;  /* 0x00000005a3a37c23 */ /* 0x100fe200080108d8 */
[--C-:B------:R-:W-:Y:S01]  /*57d0*/  FFMA.FTZ R166, R166, UR5, -R216.reuse ;  /* 0x00000005a6a67c23 */ /* 0x100fe200080108d8 */
[--C-:B------:R-:W-:Y:S01]  /*57e0*/  FFMA.FTZ R167, R167, UR5, -R216.reuse ;  /* 0x00000005a7a77c23 */ /* 0x100fe200080108d8 */
[--C-:B------:R-:W-:Y:S01]  /*57f0*/  FFMA.FTZ R168, R168, UR5, -R199.reuse ;  /* 0x00000005a8a87c23 */ /* 0x100fe200080108c7 */
[--C-:B------:R-:W-:Y:S01]  /*5800*/  FFMA.FTZ R169, R169, UR5, -R199.reuse ;  /* 0x00000005a9a97c23 */ /* 0x100fe200080108c7 */
[-C--:B0-----:R-:W-:Y:S01]  /*5810*/  FMUL.FTZ R26, R26, R217.reuse ;  /* 0x000000d91a1a7220 */ /* 0x081fe20000410000 */
        /* <DEDUP_REMOVED lines=10> */
[-C--:B---3--:R-:W-:Y:S01]  /*58c0*/  FMUL.FTZ R24, R24, R210.reuse ;  /* 0x000000d218187220 */ /* 0x088fe20000410000 */
        /* <DEDUP_REMOVED lines=122> */
[----:B--2---:R-:W-:Y:S01]  /*6070*/  F2FP.F16.F32.PACK_AB R152, R159, R158 ;  /* 0x0000009e9f98723e */ /* 0x004fe200000000ff */
[----:B------:R-:W-:Y:S01]  /*6080*/  MUFU.EX2 R160, R160 ;  /* 0x000000a000a07308 */ /* 0x000fe20000000800 */
[----:B0-----:R-:W-:Y:S01]  /*6090*/  F2FP.F16.F32.PACK_AB R154, R157, R156 ;  /* 0x0000009c9d9a723e */ /* 0x001fe200000000ff */
[--C-:B------:R-:W-:Y:S01]  /*60a0*/  FFMA.FTZ R172, R172, UR5, -R199.reuse ;  /* 0x00000005acac7c23 */ /* 0x100fe200080108c7 */
[----:B---3--:R-:W-:Y:S01]  /*60b0*/  F2FP.F16.F32.PACK_AB R153, R214, R213 ;  /* 0x000000d5d699723e */ /* 0x008fe200000000ff */
[--C-:B------:R-:W-:Y:S01]  /*60c0*/  FFMA.FTZ R173, R173, UR5, -R199.reuse ;  /* 0x00000005adad7c23 */ /* 0x100fe200080108c7 */
[----:B----4-:R-:W-:Y:S01]  /*60d0*/  F2FP.F16.F32.PACK_AB R155, R209, R215 ;  /* 0x000000d7d19b723e */ /* 0x010fe200000000ff */
[----:B------:R1:W-:Y:S01]  /*60e0*/  BAR.SYNC.DEFER_BLOCKING R233, 0x100 ;  /* 0x000400e90000751d */ /* 0x0003e20000010000 */
        /* <DEDUP_REMOVED lines=23> */
[----:B------:R-:W-:Y:S01]  /*6260*/  WARPGROUP.ARRIVE ;  /* 0x00000000000079c5 */ /* 0x000fe20000000000 */
[--C-:B------:R-:W-:Y:S01]  /*6270*/  FFMA.FTZ R192, R192, UR5, -R199.reuse ;  /* 0x00000005c0c07c23 */ /* 0x100fe200080108c7 */
[--C-:B------:R-:W-:Y:S01]  /*6280*/  FFMA.FTZ R193, R193, UR5, -R199.reuse ;  /* 0x00000005c1c17c23 */ /* 0x100fe200080108c7 */
[--C-:B------:R-:W-:Y:S01]  /*6290*/  FFMA.FTZ R196, R196, UR5, -R199.reuse ;  /* 0x00000005c4c47c23 */ /* 0x100fe200080108c7 */
[----:B------:R-:W-:Y:S01]  /*62a0*/  FFMA.FTZ R197, R197, UR5, -R199 ;  /* 0x00000005c5c57c23 */ /* 0x000fe200080108c7 */
[--C-:B------:R-:W-:Y:S01]  /*62b0*/  FFMA.FTZ R194, R194, UR5, -R216.reuse ;  /* 0x00000005c2c27c23 */ /* 0x100fe200080108d8 */
[----:B------:R-:W-:Y:S01]  /*62c0*/  HGMMA.64x256x16.F32 R24, R152, gdesc[UR8].tnspB, R24, gsb0 ;  /* 0x43e0000898187df0 */ /* 0x000fe20008000818 */
[----:B------:R-:W-:Y:S01]  /*62d0*/  MUFU.EX2 R162, R162 ;  /* 0x000000a200a27308 */ /* 0x000fe20000000800 */
[----:B------:R-:W-:Y:S01]  /*62e0*/  UIADD3 UR10, UR4, 0x80, URZ ;  /* 0x00000080040a7890 */ /* 0x000fe2000fffe03f */
[--C-:B------:R-:W-:Y:S01]  /*62f0*/  FFMA.FTZ R195, R195, UR5, -R216.reuse ;  /* 0x00000005c3c37c23 */ /* 0x100fe200080108d8 */
[----:B------:R-:W-:Y:S01]  /*6300*/  UMOV UR11, 0x40000040 ;  /* 0x40000040000b7882 */ /* 0x000fe20000000000 */
[--C-:B------:R-:W-:Y:S01]  /*6310*/  FFMA.FTZ R198, R198, UR5, -R216.reuse ;  /* 0x00000005c6c67c23 */ /* 0x100fe200080108d8 */
[----:B------:R-:W-:Y:S01]  /*6320*/  FFMA.FTZ R199, R212, UR5, -R216 ;  /* 0x00000005d4c77c23 */ /* 0x000fe200080108d8 */
[----:B------:R-:W-:Y:S01]  /*6330*/  FFMA.FTZ R0, R210, R0, R158 ;  /* 0x00000000d2007223 */ /* 0x000fe2000001009e */
[----:B------:R-:W-:Y:S01]  /*6340*/  FFMA.FTZ R213, R217, R12, R213 ;  /* 0x0000000cd9d57223 */ /* 0x000fe200000100d5 */
[----:B------:R-:W2:Y:S01]  /*6350*/  MUFU.EX2 R163, R163 ;  /* 0x000000a300a37308 */ /* 0x000ea20000000800 */
[----:B------:R-:W-:Y:S01]  /*6360*/  ISETP.GT.AND P3, PT, R207, R208, PT ;  /* 0x000000d0cf00720c */ /* 0x000fe20003f64270 */
[----:B------:R-:W-:Y:S01]  /*6370*/  FADD.FTZ R159, R159, R0 ;  /* 0x000000009f9f7221 */ /* 0x000fe20000010000 */
[----:B------:R-:W-:Y:S01]  /*6380*/  FADD.FTZ R214, R214, R213 ;  /* 0x000000d5d6d67221 */ /* 0x000fe20000010000 */
[----:B------:R-:W-:-:S02]  /*6390*/  @!P2 VIADD R211, R211, 0x32460 ;  /* 0x00032460d3d3a836 */ /* 0x000fc40000000000 */
[----:B------:R-:W-:Y:S01]  /*63a0*/  FADD.FTZ R156, R156, R159 ;  /* 0x0000009f9c9c7221 */ /* 0x000fe20000010000 */
[----:B------:R-:W-:Y:S01]  /*63b0*/  FADD.FTZ R214, R215, R214 ;  /* 0x000000d6d7d67221 */ /* 0x000fe20000010000 */
[----:B------:R-:W-:Y:S01]  /*63c0*/  MUFU.EX2 R166, R166 ;  /* 0x000000a600a67308 */ /* 0x000fe20000000800 */
[----:B------:R-:W-:Y:S01]  /*63d0*/  @!P2 PRMT R211, RZ, 0x654, R211 ;  /* 0x00000654ffd3a816 */ /* 0x000fe200000000d3 */
[----:B------:R-:W-:Y:S01]  /*63e0*/  FADD.FTZ R157, R157, R156 ;  /* 0x0000009c9d9d7221 */ /* 0x000fe20000010000 */
[----:B------:R-:W-:Y:S01]  /*63f0*/  FADD.FTZ R209, R209, R214 ;  /* 0x000000d6d1d17221 */ /* 0x000fe20000010000 */
[----:B------:R-:W-:Y:S02]  /*6400*/  VIADD R207, R207, 0xffffffff ;  /* 0xffffffffcfcf7836 */ /* 0x000fe40000000000 */
[----:B------:R-:W-:Y:S02]  /*6410*/  IMAD.MOV.U32 R210, RZ, RZ, R20 ;  /* 0x000000ffffd27224 */ /* 0x000fe400078e0014 */
        /* <DEDUP_REMOVED lines=30> */
[----:B------:R-:W1:Y:S01]  /*6600*/  MUFU.EX2 R195, R195 ;  /* 0x000000c300c37308 */ /* 0x000e620000000800 */
[----:B------:R-:W-:-:S02]  /*6610*/  WARPGROUP.DEPBAR.LE gsb0, 0x0 ;  /* 0x00008000000079c5 */ /* 0x000fc40000010000 */
[----:B0-----:R-:W-:-:S05]  /*6620*/  F2FP.F16.F32.PACK_AB R152, R161, R160 ;  /* 0x000000a0a198723e */ /* 0x001fca00000000ff */
[----:B------:R-:W-:Y:S01]  /*6630*/  MUFU.EX2 R198, R198 ;  /* 0x000000c600c67308 */ /* 0x000fe20000000800 */
[----:B--2---:R-:W-:Y:S01]  /*6640*/  F2FP.F16.F32.PACK_AB R153, R163, R162 ;  /* 0x000000a2a399723e */ /* 0x004fe200000000ff */
[----:B------:R-:W-:Y:S01]  /*6650*/  FADD.FTZ R160, R160, R157 ;  /* 0x0000009da0a07221 */ /* 0x000fe20000010000 */
[----:B------:R-:W-:Y:S01]  /*6660*/  F2FP.F16.F32.PACK_AB R154, R165, R164 ;  /* 0x000000a4a59a723e */ /* 0x000fe200000000ff */
[----:B------:R-:W-:Y:S01]  /*6670*/  FADD.FTZ R162, R162, R209 ;  /* 0x000000d1a2a27221 */ /* 0x000fe20000010000 */
[----:B---3--:R-:W-:Y:S01]  /*6680*/  F2FP.F16.F32.PACK_AB R155, R167, R166 ;  /* 0x000000a6a79b723e */ /* 0x008fe200000000ff */
[----:B------:R-:W-:Y:S01]  /*6690*/  FADD.FTZ R161, R161, R160 ;  /* 0x000000a0a1a17221 */ /* 0x000fe20000010000 */
[----:B------:R-:W-:Y:S01]  /*66a0*/  IMAD.MOV.U32 R209, RZ, RZ, R13 ;  /* 0x000000ffffd17224 */ /* 0x000fe200078e000d */
[----:B------:R-:W0:Y:S01]  /*66b0*/  MUFU.EX2 R199, R199 ;  /* 0x000000c700c77308 */ /* 0x000e220000000800 */
[----:B------:R-:W-:Y:S01]  /*66c0*/  WARPGROUP.ARRIVE ;  /* 0x00000000000079c5 */ /* 0x000fe20000000000 */
[----:B------:R-:W-:Y:S01]  /*66d0*/  FADD.FTZ R163, R163, R162 ;  /* 0x000000a2a3a37221 */ /* 0x000fe20000010000 */
[----:B------:R-:W-:-:S03]  /*66e0*/  FADD.FTZ R164, R164, R161 ;  /* 0x000000a1a4a47221 */ /* 0x000fc60000010000 */
[----:B------:R-:W-:Y:S01]  /*66f0*/  FADD.FTZ R166, R166, R163 ;  /* 0x000000a3a6a67221 */ /* 0x000fe20000010000 */
[----:B------:R-:W-:Y:S01]  /*6700*/  HGMMA.64x256x16.F32 R24, R152, gdesc[UR8].tnspB, R24, gsb0 ;  /* 0x43e0000898187df0 */ /* 0x000fe20008000818 */
[----:B------:R-:W-:Y:S01]  /*6710*/  UIADD3 UR10, UR4, 0x100, URZ ;  /* 0x00000100040a7890 */ /* 0x000fe2000fffe03f */
[----:B------:R-:W-:Y:S01]  /*6720*/  FADD.FTZ R165, R165, R164 ;  /* 0x000000a4a5a57221 */ /* 0x000fe20000010000 */
[----:B------:R-:W-:Y:S01]  /*6730*/  UMOV UR11, 0x40000040 ;  /* 0x40000040000b7882 */ /* 0x000fe20000000000 */
[----:B------:R-:W-:Y:S01]  /*6740*/  FADD.FTZ R167, R167, R166 ;  /* 0x000000a6a7a77221 */ /* 0x000fe20000010000 */
        /* <DEDUP_REMOVED lines=13> */
[----:B------:R-:W-:-:S06]  /*6820*/  FADD.FTZ R175, R175, R174 ;  /* 0x000000aeafaf7221 */ /* 0x000fcc0000010000 */
        /* <DEDUP_REMOVED lines=44> */
[----:B0-----:R-:W-:Y:S01]  /*6af0*/  F2FP.F16.F32.PACK_AB R155, R199, R198 ;  /* 0x000000c6c79b723e */ /* 0x001fe200000000ff */
        /* <DEDUP_REMOVED lines=10> */
.L_x_13447:
[----:B------:R-:W-:-:S13]  /*6ba0*/  ISETP.GE.AND P1, PT, R207, RZ, PT ;  /* 0x000000ffcf00720c */ /* 0x000fda0003f26270 */
[----:B------:R-:W-:Y:S05]  /*6bb0*/  @!P1 BRA `(.L_x_13457) ;  /* 0x0000002000bc9947 */ /* 0x000fea0003800000 */
[----:B------:R-:W-:Y:S02]  /*6bc0*/  IMAD.MOV.U32 R213, RZ, RZ, R20 ;  /* 0x000000ffffd57224 */ /* 0x000fe400078e0014 */
[----:B------:R-:W-:-:S07]  /*6bd0*/  IMAD.MOV.U32 R201, RZ, RZ, R13 ;  /* 0x000000ffffc97224 */ /* 0x000fce00078e000d */
.L_x_13466:
[----:B------:R-:W-:-:S04]  /*6be0*/  UIADD3 UR36, UR36, 0x1, URZ ;  /* 0x0000000124247890 */ /* 0x000fc8000fffe03f */
[----:B------:R-:W-:-:S04]  /*6bf0*/  UISETP.NE.AND UP0, UPT, UR36, 0x2, UPT ;  /* 0x000000022400788c */ /* 0x000fc8000bf05270 */
[----:B------:R-:W-:Y:S02]  /*6c00*/  USEL UR4, URZ, 0x1, UP0 ;  /* 0x000000013f047887 */ /* 0x000fe40008000000 */
[----:B------:R-:W-:Y:S02]  /*6c10*/  USEL UR36, UR36, URZ, UP0 ;  /* 0x0000003f24247287 */ /* 0x000fe40008000000 */
[----:B------:R-:W-:Y:S01]  /*6c20*/  ULOP3.LUT UR37, UR37, UR4, URZ, 0x3c, !UPT ;  /* 0x0000000425257292 */ /* 0x000fe2000f8e3c3f */
[----:B------:R-:W-:Y:S11]  /*6c30*/  @!P0 BRA `(.L_x_13458) ;  /* 0x0000000000048947 */ /* 0x000ff60003800000 */
[----:B------:R-:W-:Y:S01]  /*6c40*/  BPT.TRAP 0x1 ;  /* 0x000000040000795c */ /* 0x000fe20000300000 */
.L_x_13458:
        /* <DEDUP_REMOVED lines=9> */
.L_x_13459:
[----:B--2---:R-:W-:Y:S05]  /*6ce0*/  @P1 BRA `(.L_x_13460) ;  /* 0x0000000000081947 */ /* 0x004fea0003800000 */
[----:B------:R-:W2:Y:S02]  /*6cf0*/  SYNCS.PHASECHK.TRANS64.TRYWAIT P1, [UR4+0x32430], R13 ;  /* 0x0324300dff0075a7 */ /* 0x000ea40008020144 */
[----:B--2---:R-:W-:Y:S05]  /*6d00*/  @!P1 BRA `(.L_x_13461) ;  /* 0x000000ac00109947 */ /* 0x004fea0003800000 */
.L_x_13460:
        /* <DEDUP_REMOVED lines=31> */
.L_x_13462:
[----:B------:R3:W4:Y:S01]  /*6f00*/  SYNCS.PHASECHK.TRANS64.TRYWAIT P1, [UR4+0x32450], R13 ;  /* 0x0324500dff0075a7 */ /* 0x0007220008020144 */
[----:B------:R-:W-:Y:S05]  /*6f10*/  @!P0 BRA `(.L_x_13463) ;  /* 0x0000000000048947 */ /* 0x000fea0003800000 */
[----:B------:R-:W-:Y:S01]  /*6f20*/  BPT.TRAP 0x1 ;  /* 0x000000040000795c */ /* 0x000fe20000300000 */
.L_x_13463:
[----:B----4-:R-:W-:Y:S05]  /*6f30*/  @P1 BRA `(.L_x_13464) ;  /* 0x0000000000081947 */ /* 0x010fea0003800000 */
[----:B------:R-:W4:Y:S02]  /*6f40*/  SYNCS.PHASECHK.TRANS64.TRYWAIT P1, [UR4+0x32450], R13 ;  /* 0x0324500dff0075a7 */ /* 0x000f240008020144 */
[----:B----4-:R-:W-:Y:S05]  /*6f50*/  @!P1 BRA `(.L_x_13465) ;  /* 0x000000a800949947 */ /* 0x010fea0003800000 */
.L_x_13464:
[----:B------:R-:W-:Y:S01]  /*6f60*/  R2UR UR56, R10 ;  /* 0x000000000a3872ca */ /* 0x000fe200000e0000 */
[----:B------:R-:W-:Y:S01]  /*6f70*/  UIMAD UR5, UR36, 0xc00, UR7 ;  /* 0x00000c00240578a4 */ /* 0x000fe2000f8e0207 */
[----:B------:R-:W-:Y:S01]  /*6f80*/  R2UR UR57, R11 ;  /* 0x000000000b3972ca */ /* 0x000fe200000e0000 */
[----:B------:R-:W-:Y:S01]  /*6f90*/  WARPGROUP.ARRIVE ;  /* 0x00000000000079c5 */ /* 0x000fe20000000000 */
[----:B------:R-:W-:Y:S01]  /*6fa0*/  UMOV UR59, 0x40000040 ;  /* 0x40000040003b7882 */ /* 0x000fe20000000000 */
[----:B------:R-:W-:-:S04]  /*6fb0*/  UIADD3 UR10, UR5, 0x300, URZ ;  /* 0x00000300050a7890 */ /* 0x000fc8000fffe03f */
[----:B------:R-:W4:Y:S01]  /*6fc0*/  S2R R216, SR_TID.X ;  /* 0x0000000000d87919 */ /* 0x000f220000002100 */
[----:B------:R-:W-:Y:S01]  /*6fd0*/  UMOV UR11, 0x40000040 ;  /* 0x40000040000b7882 */ /* 0x000fe20000000000 */
[----:B------:R-:W-:Y:S01]  /*6fe0*/  UMOV UR58, UR5 ;  /* 0x00000005003a7c82 */ /* 0x000fe20008000000 */
[----:B------:R-:W-:Y:S01]  /*6ff0*/  UIADD3 UR14, UR5, 0x302, URZ ;  /* 0x00000302050e7890 */ /* 0x000fe2000fffe03f */
[C---:B------:R-:W-:Y:S01]  /*7000*/  ISETP.GT.AND P1, PT, R207.reuse, RZ, PT ;  /* 0x000000ffcf00720c */ /* 0x040fe20003f24270 */
[----:B------:R-:W-:Y:S01]  /*7010*/  UMOV UR15, 0x40000040 ;  /* 0x40000040000f7882 */ /* 0x000fe20000000000 */
[----:B------:R-:W-:Y:S01]  /*7020*/  UIADD3 UR18, UR5, 0x304, URZ ;  /* 0x0000030405127890 */ /* 0x000fe2000fffe03f */
[----:B------:R-:W-:Y:S01]  /*7030*/  VIADD R207, R207, 0xffffffff ;  /* 0xffffffffcfcf7836 */ /* 0x000fe20000000000 */
        /* <DEDUP_REMOVED lines=19> */
[----:B----4-:R-:W-:Y:S01]  /*7170*/  SHF.R.U32.HI R216, RZ, 0x7, R216 ;  /* 0x00000007ffd87819 */ /* 0x010fe200000116d8 */
        /* <DEDUP_REMOVED lines=63> */
[----:B--2---:R-:W-:-:S04]  /*7570*/  FMNMX.FTZ R20, R152, R201, !PT ;  /* 0x000000c998147209 */ /* 0x004fc80007810000 */
[----:B-1-3--:R-:W-:-:S04]  /*7580*/  FMNMX.FTZ R13, R153, R20, !PT ;  /* 0x00000014990d7209 */ /* 0x00afc80007810000 */
        /* <DEDUP_REMOVED lines=46> */
[----:B------:R-:W-:-:S05]  /*7870*/  FMNMX.FTZ R20, R199, R20, !PT ;  /* 0x00000014c7147209 */ /* 0x000fca0007810000 */
[----:B------:R-:W2:Y:S01]  /*7880*/  SHFL.BFLY PT, R13, R20, 0x2, 0x1f ;  /* 0x0c401f00140d7f89 */ /* 0x000ea200000e0000 */
[----:B-1----:R-:W-:-:S05]  /*7890*/  FMNMX.FTZ R21, R208, R21, !PT ;  /* 0x00000015d0157209 */ /* 0x002fca0007810000 */
[----:B------:R-:W1:Y:S01]  /*78a0*/  SHFL.BFLY PT, R210, R21, 0x1, 0x1f ;  /* 0x0c201f0015d27f89 */ /* 0x000e6200000e0000 */
[----:B--2---:R-:W-:-:S05]  /*78b0*/  FMNMX.FTZ R212, R20, R13, !PT ;  /* 0x0000000d14d47209 */ /* 0x004fca0007810000 */
[----:B------:R-:W2:Y:S01]  /*78c0*/  SHFL.BFLY PT, R215, R212, 0x1, 0x1f ;  /* 0x0c201f00d4d77f89 */ /* 0x000ea200000e0000 */
[----:B-1----:R-:W-:-:S05]  /*78d0*/  FMNMX.FTZ R13, R21, R210, !PT ;  /* 0x000000d2150d7209 */ /* 0x002fca0007810000 */
[C---:B0-----:R-:W-:Y:S01]  /*78e0*/  FMUL.FTZ R211, R13.reuse, UR5 ;  /* 0x000000050dd37c20 */ /* 0x041fe20008410000 */
[----:B------:R-:W-:-:S03]  /*78f0*/  FADD.FTZ R201, -R13, R201 ;  /* 0x000000c90dc97221 */ /* 0x000fc60000010100 */
[--C-:B------:R-:W-:Y:S01]  /*7900*/  FFMA.FTZ R208, R152, UR5, -R211.reuse ;  /* 0x0000000598d07c23 */ /* 0x100fe200080108d3 */
[--C-:B------:R-:W-:Y:S01]  /*7910*/  FFMA.FTZ R210, R157, UR5, -R211.reuse ;  /* 0x000000059dd27c23 */ /* 0x100fe200080108d3 */
[--C-:B------:R-:W-:Y:S01]  /*7920*/  FFMA.FTZ R209, R153, UR5, -R211.reuse ;  /* 0x0000000599d17c23 */ /* 0x100fe200080108d3 */
[----:B------:R-:W-:Y:S01]  /*7930*/  FMUL.FTZ R201, R201, UR5 ;  /* 0x00000005c9c97c20 */ /* 0x000fe20008410000 */
[----:B------:R-:W-:Y:S02]  /*7940*/  VIADD R153, R216, 0x8 ;  /* 0x00000008d8997836 */ /* 0x000fe40000000000 */
        /* <DEDUP_REMOVED lines=8> */
[----:B--2---:R-:W-:Y:S01]  /*79d0*/  FMNMX.FTZ R20, R212, R215, !PT ;  /* 0x000000d7d4147209 */ /* 0x004fe20007810000 */
[----:B------:R-:W0:Y:S01]  /*79e0*/  MUFU.EX2 R201, R201 ;  /* 0x000000c900c97308 */ /* 0x000e220000000800 */
[--C-:B------:R-:W-:Y:S01]  /*79f0*/  FFMA.FTZ R172, R172, UR5, -R211.reuse ;  /* 0x00000005acac7c23 */ /* 0x100fe200080108d3 */
[--C-:B------:R-:W-:Y:S01]  /*7a00*/  FFMA.FTZ R173, R173, UR5, -R211.reuse ;  /* 0x00000005adad7c23 */ /* 0x100fe200080108d3 */
[----:B------:R-:W-:Y:S01]  /*7a10*/  FFMA.FTZ R176, R176, UR5, -R211 ;  /* 0x00000005b0b07c23 */ /* 0x000fe200080108d3 */
[----:B------:R-:W-:Y:S01]  /*7a20*/  FADD.FTZ R21, -R20, R213 ;  /* 0x000000d514157221 */ /* 0x000fe20000010100 */
[----:B------:R-:W-:-:S02]  /*7a30*/  IMAD.U32 R213, RZ, RZ, UR4 ;  /* 0x00000004ffd57e24 */ /* 0x000fc4000f8e00ff */
[----:B------:R-:W-:Y:S01]  /*7a40*/  FMUL.FTZ R215, R20, UR5 ;  /* 0x0000000514d77c20 */ /* 0x000fe20008410000 */
[----:B------:R-:W-:Y:S01]  /*7a50*/  UIMAD UR4, UR36, 0xc00, UR6 ;  /* 0x00000c00240478a4 */ /* 0x000fe2000f8e0206 */
[----:B------:R-:W-:Y:S01]  /*7a60*/  FMUL.FTZ R157, R21, UR5 ;  /* 0x00000005159d7c20 */ /* 0x000fe20008410000 */
[----:B------:R-:W-:Y:S01]  /*7a70*/  @!P2 VIADD R152, R213, 0x32440 ;  /* 0x00032440d598a836 */ /* 0x000fe20000000000 */
[----:B------:R-:W-:Y:S01]  /*7a80*/  IADD3 R21, -R216, 0xb, RZ ;  /* 0x0000000bd8157810 */ /* 0x000fe20007ffe1ff */
[--C-:B------:R-:W-:Y:S01]  /*7a90*/  FFMA.FTZ R212, R154, UR5, -R215.reuse ;  /* 0x000000059ad47c23 */ /* 0x100fe200080108d7 */
[--C-:B------:R-:W-:Y:S01]  /*7aa0*/  FFMA.FTZ R214, R155, UR5, -R215.reuse ;  /* 0x000000059bd67c23 */ /* 0x100fe200080108d7 */
[--C-:B------:R-:W-:Y:S01]  /*7ab0*/  FFMA.FTZ R158, R158, UR5, -R215.reuse ;  /* 0x000000059e9e7c23 */ /* 0x100fe200080108d7 */
[----:B------:R-:W-:Y:S01]  /*7ac0*/  @!P2 PRMT R152, RZ, 0x654, R152 ;  /* 0x00000654ff98a816 */ /* 0x000fe20000000098 */
[--C-:B------:R-:W-:Y:S01]  /*7ad0*/  FFMA.FTZ R159, R159, UR5, -R215.reuse ;  /* 0x000000059f9f7c23 */ /* 0x100fe200080108d7 */
[----:B------:R1:W-:Y:S06]  /*7ae0*/  BAR.ARV R21, 0x100 ;  /* 0x000400150000751d */ /* 0x0003ec0000002000 */
        /* <DEDUP_REMOVED lines=152> */
[----:B------:R-:W-:Y:S01]  /*8470*/  FFMA.FTZ R175, R175, UR5, -R215 ;  /* 0x00000005afaf7c23 */ /* 0x000fe200080108d7 */
[--C-:B------:R-:W-:Y:S01]  /*8480*/  FFMA.FTZ R177, R177, UR5, -R211.reuse ;  /* 0x00000005b1b17c23 */ /* 0x100fe200080108d3 */
[----:B------:R-:W-:Y:S01]  /*8490*/  HGMMA.64x256x16.F32 R24, R152, gdesc[UR8].tnspB, R24, gsb0 ;  /* 0x43e0000898187df0 */ /* 0x000fe20008000818 */
[----:B------:R-:W0:Y:S01]  /*84a0*/  MUFU.EX2 R161, R161 ;  /* 0x000000a100a17308 */ /* 0x000e220000000800 */
[----:B------:R-:W-:Y:S01]  /*84b0*/  UIADD3 UR10, UR4, 0x80, URZ ;  /* 0x00000080040a7890 */ /* 0x000fe2000fffe03f */
[--C-:B------:R-:W-:Y:S01]  /*84c0*/  FFMA.FTZ R180, R180, UR5, -R211.reuse ;  /* 0x00000005b4b47c23 */ /* 0x100fe200080108d3 */
[----:B------:R-:W-:Y:S01]  /*84d0*/  UMOV UR11, 0x40000040 ;  /* 0x40000040000b7882 */ /* 0x000fe20000000000 */
[----:B------:R-:W-:Y:S01]  /*84e0*/  FFMA.FTZ R181, R181, UR5, -R211 ;  /* 0x00000005b5b57c23 */ /* 0x000fe200080108d3 */
[--C-:B------:R-:W-:Y:S01]  /*84f0*/  FFMA.FTZ R178, R178, UR5, -R215.reuse ;  /* 0x00000005b2b27c23 */ /* 0x100fe200080108d7 */
[--C-:B------:R-:W-:Y:S01]  /*8500*/  FFMA.FTZ R179, R179, UR5, -R215.reuse ;  /* 0x00000005b3b37c23 */ /* 0x100fe200080108d7 */
[--C-:B------:R-:W-:Y:S01]  /*8510*/  FFMA.FTZ R182, R182, UR5, -R215.reuse ;  /* 0x00000005b6b67c23 */ /* 0x100fe200080108d7 */
[----:B------:R-:W-:Y:S01]  /*8520*/  MUFU.EX2 R164, R164 ;  /* 0x000000a400a47308 */ /* 0x000fe20000000800 */
[----:B------:R-:W-:Y:S01]  /*8530*/  FFMA.FTZ R183, R183, UR5, -R215 ;  /* 0x00000005b7b77c23 */ /* 0x000fe200080108d7 */
[--C-:B------:R-:W-:Y:S01]  /*8540*/  FFMA.FTZ R184, R184, UR5, -R211.reuse ;  /* 0x00000005b8b87c23 */ /* 0x100fe200080108d3 */
[--C-:B------:R-:W-:Y:S01]  /*8550*/  FFMA.FTZ R185, R185, UR5, -R211.reuse ;  /* 0x00000005b9b97c23 */ /* 0x100fe200080108d3 */
[--C-:B------:R-:W-:Y:S01]  /*8560*/  FFMA.FTZ R188, R188, UR5, -R211.reuse ;  /* 0x00000005bcbc7c23 */ /* 0x100fe200080108d3 */
[----:B------:R-:W-:Y:S01]  /*8570*/  FFMA.FTZ R189, R189, UR5, -R211 ;  /* 0x00000005bdbd7c23 */ /* 0x000fe200080108d3 */
[--C-:B------:R-:W-:Y:S01]  /*8580*/  FFMA.FTZ R186, R186, UR5, -R215.reuse ;  /* 0x00000005baba7c23 */ /* 0x100fe200080108d7 */
[--C-:B------:R-:W-:Y:S01]  /*8590*/  FFMA.FTZ R187, R187, UR5, -R215.reuse ;  /* 0x00000005bbbb7c23 */ /* 0x100fe200080108d7 */
[----:B------:R-:W2:Y:S01]  /*85a0*/  MUFU.EX2 R165, R165 ;  /* 0x000000a500a57308 */ /* 0x000ea20000000800 */
[--C-:B------:R-:W-:Y:S01]  /*85b0*/  FFMA.FTZ R190, R190, UR5, -R215.reuse ;  /* 0x00000005bebe7c23 */ /* 0x100fe200080108d7 */
[----:B------:R-:W-:Y:S01]  /*85c0*/  FFMA.FTZ R191, R191, UR5, -R215 ;  /* 0x00000005bfbf7c23 */ /* 0x000fe200080108d7 */
[--C-:B------:R-:W-:Y:S01]  /*85d0*/  FFMA.FTZ R192, R192, UR5, -R211.reuse ;  /* 0x00000005c0c07c23 */ /* 0x100fe200080108d3 */
[--C-:B------:R-:W-:Y:S01]  /*85e0*/  FFMA.FTZ R193, R193, UR5, -R211.reuse ;  /* 0x00000005c1c17c23 */ /* 0x100fe200080108d3 */
[--C-:B------:R-:W-:Y:S01]  /*85f0*/  FFMA.FTZ R196, R196, UR5, -R211.reuse ;  /* 0x00000005c4c47c23 */ /* 0x100fe200080108d3 */
[----:B------:R-:W-:Y:S01]  /*8600*/  FFMA.FTZ R197, R197, UR5, -R211 ;  /* 0x00000005c5c57c23 */ /* 0x000fe200080108d3 */
[--C-:B------:R-:W-:Y:S01]  /*8610*/  FFMA.FTZ R194, R194, UR5, -R215.reuse ;  /* 0x00000005c2c27c23 */ /* 0x100fe200080108d7 */
[----:B------:R-:W-:Y:S01]  /*8620*/  MUFU.EX2 R162, R162 ;  /* 0x000000a200a27308 */ /* 0x000fe20000000800 */
[--C-:B------:R-:W-:Y:S01]  /*8630*/  FFMA.FTZ R195, R195, UR5, -R215.reuse ;  /* 0x00000005c3c37c23 */ /* 0x100fe200080108d7 */
[--C-:B------:R-:W-:Y:S01]  /*8640*/  FFMA.FTZ R198, R198, UR5, -R215.reuse ;  /* 0x00000005c6c67c23 */ /* 0x100fe200080108d7 */
[----:B------:R-:W-:Y:S01]  /*8650*/  FFMA.FTZ R199, R199, UR5, -R215 ;  /* 0x00000005c7c77c23 */ /* 0x000fe200080108d7 */
[----:B------:R-:W-:Y:S01]  /*8660*/  FFMA.FTZ R0, R201, R0, R208 ;  /* 0x00000000c9007223 */ /* 0x000fe200000100d0 */
[----:B------:R-:W-:Y:S01]  /*8670*/  FFMA.FTZ R157, R157, R12, R212 ;  /* 0x0000000c9d9d7223 */ /* 0x000fe200000100d4 */
[----:B------:R-:W-:-:S02]  /*8680*/  @!P2 VIADD R213, R213, 0x32460 ;  /* 0x00032460d5d5a836 */ /* 0x000fc40000000000 */
[----:B------:R-:W3:Y:S01]  /*8690*/  MUFU.EX2 R163, R163 ;  /* 0x000000a300a37308 */ /* 0x000ee20000000800 */
[----:B------:R-:W-:Y:S01]  /*86a0*/  FADD.FTZ R209, R209, R0 ;  /* 0x00000000d1d17221 */ /* 0x000fe20000010000 */
[----:B------:R-:W-:Y:S01]  /*86b0*/  FADD.FTZ R157, R214, R157 ;  /* 0x0000009dd69d7221 */ /* 0x000fe20000010000 */
[----:B------:R-:W-:Y:S01]  /*86c0*/  @!P2 PRMT R213, RZ, 0x654, R213 ;  /* 0x00000654ffd5a816 */ /* 0x000fe200000000d5 */
[----:B------:R-:W-:Y:S02]  /*86d0*/  IMAD.MOV.U32 R201, RZ, RZ, R13 ;  /* 0x000000ffffc97224 */ /* 0x000fe400078e000d */
[----:B------:R-:W-:Y:S01]  /*86e0*/  FADD.FTZ R209, R156, R209 ;  /* 0x000000d19cd17221 */ /* 0x000fe20000010000 */
[----:B------:R-:W-:Y:S01]  /*86f0*/  FADD.FTZ R158, R158, R157 ;  /* 0x0000009d9e9e7221 */ /* 0x000fe20000010000 */
[----:B------:R-:W-:Y:S02]  /*8700*/  MUFU.EX2 R166, R166 ;  /* 0x000000a600a67308 */ /* 0x000fe40000000800 */
[----:B------:R-:W-:Y:S01]  /*8710*/  FADD.FTZ R209, R210, R209 ;  /* 0x000000d1d2d17221 */ /* 0x000fe20000010000 */
[----:B------:R-:W-:-:S05]  /*8720*/  FADD.FTZ R159, R159, R158 ;  /* 0x0000009e9f9f7221 */ /* 0x000fca0000010000 */
[----:B------:R-:W4:Y:S08]  /*8730*/  MUFU.EX2 R167, R167 ;  /* 0x000000a700a77308 */ /* 0x000f300000000800 */
[----:B------:R-:W-:Y:S08]  /*8740*/  MUFU.EX2 R168, R168 ;  /* 0x000000a800a87308 */ /* 0x000ff00000000800 */
[----:B------:R-:W5:Y:S08]  /*8750*/  MUFU.EX2 R169, R169 ;  /* 0x000000a900a97308 */ /* 0x000f700000000800 */
[----:B------:R-:W-:Y:S08]  /*8760*/  MUFU.EX2 R172, R172 ;  /* 0x000000ac00ac7308 */ /* 0x000ff00000000800 */
[----:B------:R-:W1:Y:S08]  /*8770*/  MUFU.EX2 R173, R173 ;  /* 0x000000ad00ad7308 */ /* 0x000e700000000800 */
        /* <DEDUP_REMOVED lines=22> */
[----:B------:R-:W-:Y:S01]  /*88e0*/  MUFU.EX2 R196, R196 ;  /* 0x000000c400c47308 */ /* 0x000fe20000000800 */
[----:B------:R-:W-:-:S02]  /*88f0*/  WARPGROUP.DEPBAR.LE gsb0, 0x0 ;  /* 0x00008000000079c5 */ /* 0x000fc40000010000 */
[----:B0-----:R-:W-:-:S05]  /*8900*/  F2FP.F16.F32.PACK_AB R152, R161, R160 ;  /* 0x000000a0a198723e */ /* 0x001fca00000000ff */
[----:B------:R-:W0:Y:S01]  /*8910*/  MUFU.EX2 R197, R197 ;  /* 0x000000c500c57308 */ /* 0x000e220000000800 */
[----:B--2---:R-:W-:Y:S01]  /*8920*/  F2FP.F16.F32.PACK_AB R154, R165, R164 ;  /* 0x000000a4a59a723e */ /* 0x004fe200000000ff */
[----:B------:R-:W-:Y:S01]  /*8930*/  FADD.FTZ R160, R160, R209 ;  /* 0x000000d1a0a07221 */ /* 0x000fe20000010000 */
[----:B---3--:R-:W-:Y:S01]  /*8940*/  F2FP.F16.F32.PACK_AB R153, R163, R162 ;  /* 0x000000a2a399723e */ /* 0x008fe200000000ff */
[----:B------:R-:W-:Y:S01]  /*8950*/  FADD.FTZ R162, R162, R159 ;  /* 0x0000009fa2a27221 */ /* 0x000fe20000010000 */
[----:B----4-:R-:W-:Y:S01]  /*8960*/  F2FP.F16.F32.PACK_AB R155, R167, R166 ;  /* 0x000000a6a79b723e */ /* 0x010fe200000000ff */
        /* <DEDUP_REMOVED lines=8> */
[----:B------:R-:W2:Y:S01]  /*89f0*/  MUFU.EX2 R195, R195 ;  /* 0x000000c300c37308 */ /* 0x000ea20000000800 */
[----:B------:R-:W-:Y:S01]  /*8a00*/  UMOV UR11, 0x40000040 ;  /* 0x40000040000b7882 */ /* 0x000fe20000000000 */
[----:B------:R-:W-:Y:S01]  /*8a10*/  FADD.FTZ R165, R165, R164 ;  /* 0x000000a4a5a57221 */ /* 0x000fe20000010000 */
[----:B------:R-:W-:-:S05]  /*8a20*/  FADD.FTZ R167, R167, R166 ;  /* 0x000000a6a7a77221 */ /* 0x000fca0000010000 */
[----:B------:R-:W-:Y:S08]  /*8a30*/  MUFU.EX2 R198, R198 ;  /* 0x000000c600c67308 */ /* 0x000ff00000000800 */
[----:B------:R-:W3:Y:S01]  /*8a40*/  MUFU.EX2 R199, R199 ;  /* 0x000000c700c77308 */ /* 0x000ee20000000800 */
[----:B------:R-:W-:Y:S02]  /*8a50*/  WARPGROUP.DEPBAR.LE gsb0, 0x0 ;  /* 0x00008000000079c5 */ /* 0x000fe40000010000 */
[----:B-----5:R-:W-:Y:S01]  /*8a60*/  F2FP.F16.F32.PACK_AB R152, R169, R168 ;  /* 0x000000a8a998723e */ /* 0x020fe200000000ff */
[----:B------:R-:W-:Y:S01]  /*8a70*/  FADD.FTZ R168, R168, R165 ;  /* 0x000000a5a8a87221 */ /* 0x000fe20000010000 */
[----:B-1----:R-:W-:-:S02]  /*8a80*/  F2FP.F16.F32.PACK_AB R154, R173, R172 ;  /* 0x000000acad9a723e */ /* 0x002fc400000000ff */
[----:B------:R-:W-:Y:S01]  /*8a90*/  F2FP.F16.F32.PACK_AB R153, R171, R170 ;  /* 0x000000aaab99723e */ /* 0x000fe200000000ff */
[----:B------:R-:W-:Y:S01]  /*8aa0*/  FADD.FTZ R170, R170, R167 ;  /* 0x000000a7aaaa7221 */ /* 0x000fe20000010000 */
[----:B------:R-:W-:Y:S01]  /*8ab0*/  F2FP.F16.F32.PACK_AB R155, R175, R174 ;  /* 0x000000aeaf9b723e */ /* 0x000fe200000000ff */
[----:B------:R-:W-:Y:S02]  /*8ac0*/  FADD.FTZ R169, R169, R168 ;  /* 0x000000a8a9a97221 */ /* 0x000fe40000010000 */
[----:B------:R-:W-:Y:S01]  /*8ad0*/  FADD.FTZ R171, R171, R170 ;  /* 0x000000aaabab7221 */ /* 0x000fe20000010000 */
[----:B------:R-:W-:Y:S01]  /*8ae0*/  WARPGROUP.ARRIVE ;  /* 0x00000000000079c5 */ /* 0x000fe20000000000 */
[----:B------:R-:W-:Y:S02]  /*8af0*/  FADD.FTZ R172, R172, R169 ;  /* 0x000000a9acac7221 */ /* 0x000fe40000010000 */
[----:B------:R-:W-:Y:S02]  /*8b00*/  FADD.FTZ R174, R174, R171 ;  /* 0x000000abaeae7221 */ /* 0x000fe40000010000 */
[----:B------:R-:W-:Y:S01]  /*8b10*/  FADD.FTZ R173, R173, R172 ;  /* 0x000000acadad7221 */ /* 0x000fe20000010000 */
[----:B------:R-:W-:Y:S01]  /*8b20*/  HGMMA.64x256x16.F32 R24, R152, gdesc[UR8].tnspB, R24, gsb0 ;  /* 0x43e0000898187df0 */ /* 0x000fe20008000818 */
[----:B------:R-:W-:Y:S01]  /*8b30*/  UIADD3 UR10, UR4, 0x180, URZ ;  /* 0x00000180040a7890 */ /* 0x000fe2000fffe03f */
[----:B------:R-:W-:Y:S01]  /*8b40*/  FADD.FTZ R175, R175, R174 ;  /* 0x000000aeafaf7221 */ /* 0x000fe20000010000 */
[----:B------:R-:W-:Y:S01]  /*8b50*/  UMOV UR11, 0x40000040 ;  /* 0x40000040000b7882 */ /* 0x000fe20000000000 */
[----:B------:R-:W-:-:S02]  /*8b60*/  WARPGROUP.DEPBAR.LE gsb0, 0x0 ;  /* 0x00008000000079c5 */ /* 0x000fc40000010000 */
[----:B------:R-:W-:Y:S01]  /*8b70*/  F2FP.F16.F32.PACK_AB R152, R177, R176 ;  /* 0x000000b0b198723e */ /* 0x000fe200000000ff */
[----:B------:R-:W-:Y:S01]  /*8b80*/  FADD.FTZ R176, R176, R173 ;  /* 0x000000adb0b07221 */ /* 0x000fe20000010000 */
[----:B------:R-:W-:Y:S02]  /*8b90*/  F2FP.F16.F32.PACK_AB R154, R181, R180 ;  /* 0x000000b4b59a723e */ /* 0x000fe400000000ff */
        /* <DEDUP_REMOVED lines=8> */
[----:B------:R-:W-:-:S07]  /*8c20*/  FADD.FTZ R181, R181, R180 ;  /* 0x000000b4b5b57221 */ /* 0x000fce0000010000 */
[----:B------:R-:W-:Y:S01]  /*8c30*/  HGMMA.64x256x16.F32 R24, R152, gdesc[UR8].tnspB, R24, gsb0 ;  /* 0x43e0000898187df0 */ /* 0x000fe20008000818 */
[----:B------:R-:W-:Y:S01]  /*8c40*/  UIADD3 UR10, UR4, 0x200, URZ ;  /* 0x00000200040a7890 */ /* 0x000fe2000fffe03f */
[----:B------:R-:W-:Y:S01]  /*8c50*/  FADD.FTZ R183, R183, R182 ;  /* 0x000000b6b7b77221 */ /* 0x000fe20000010000 */
[----:B------:R-:W-:Y:S01]  /*8c60*/  UMOV UR11, 0x40000040 ;  /* 0x40000040000b7882 */ /* 0x000fe20000000000 */
[----:B------:R-:W-:Y:S02]  /*8c70*/  WARPGROUP.DEPBAR.LE gsb0, 0x0 ;  /* 0x00008000000079c5 */ /* 0x000fe40000010000 */
[----:B------:R-:W-:Y:S01]  /*8c80*/  F2FP.F16.F32.PACK_AB R152, R185, R184 ;  /* 0x000000b8b998723e */ /* 0x000fe200000000ff */
[----:B------:R-:W-:Y:S01]  /*8c90*/  FADD.FTZ R184, R184, R181 ;  /* 0x000000b5b8b87221 */ /* 0x000fe20000010000 */
[----:B------:R-:W-:Y:S02]  /*8ca0*/  F2FP.F16.F32.PACK_AB R154, R189, R188 ;  /* 0x000000bcbd9a723e */ /* 0x000fe400000000ff */
        /* <DEDUP_REMOVED lines=16> */
[----:B0-----:R-:W-:Y:S02]  /*8db0*/  F2FP.F16.F32.PACK_AB R154, R197, R196 ;  /* 0x000000c4c59a723e */ /* 0x001fe400000000ff */
[----:B--2---:R-:W-:Y:S01]  /*8dc0*/  F2FP.F16.F32.PACK_AB R153, R195, R194 ;  /* 0x000000c2c399723e */ /* 0x004fe200000000ff */
[----:B------:R-:W-:Y:S01]  /*8dd0*/  FADD.FTZ R194, R194, R191 ;  /* 0x000000bfc2c27221 */ /* 0x000fe20000010000 */
[----:B---3--:R-:W-:Y:S01]  /*8de0*/  F2FP.F16.F32.PACK_AB R155, R199, R198 ;  /* 0x000000c6c79b723e */ /* 0x008fe200000000ff */
[----:B------:R-:W-:-:S02]  /*8df0*/  FADD.FTZ R193, R193, R192 ;  /* 0x000000c0c1c17221 */ /* 0x000fc40000010000 */
[----:B------:R-:W-:Y:S01]  /*8e00*/  FADD.FTZ R195, R195, R194 ;  /* 0x000000c2c3c37221 */ /* 0x000fe20000010000 */
[----:B------:R-:W-:Y:S01]  /*8e10*/  WARPGROUP.ARRIVE ;  /* 0x00000000000079c5 */ /* 0x000fe20000000000 */
[----:B------:R-:W-:Y:S02]  /*8e20*/  FADD.FTZ R0, R196, R193 ;  /* 0x000000c1c4007221 */ /* 0x000fe40000010000 */
[----:B------:R-:W-:Y:S02]  /*8e30*/  FADD.FTZ R12, R198, R195 ;  /* 0x000000c3c60c7221 */ /* 0x000fe40000010000 */
[----:B------:R-:W-:-:S07]  /*8e40*/  FADD.FTZ R0, R197, R0 ;  /* 0x00000000c5007221 */ /* 0x000fce0000010000 */
[----:B------:R-:W-:Y:S01]  /*8e50*/  HGMMA.64x256x16.F32 R24, R152, gdesc[UR8].tnspB, R24, gsb0 ;  /* 0x43e0000898187df0 */ /* 0x000fe20008000818 */
[----:B------:R-:W-:Y:S02]  /*8e60*/  FADD.FTZ R12, R199, R12 ;  /* 0x0000000cc70c7221 */ /* 0x000fe40000010000 */
[----:B------:R-:W-:Y:S02]  /*8e70*/  WARPGROUP.DEPBAR.LE gsb0, 0x0 ;  /* 0x00008000000079c5 */ /* 0x000fe40000010000 */
[----:B------:R0:W-:Y:S02]  /*8e80*/  @!P2 SYNCS.ARRIVE.TRANS64.RED.A1T0 RZ, [R213+URZ], RZ ;  /* 0x000000ffd5ffa9a7 */ /* 0x0001e4000810043f */
[----:B0-----:R-:W-:Y:S01]  /*8e90*/  IMAD.MOV.U32 R213, RZ, RZ, R20 ;  /* 0x000000ffffd57224 */ /* 0x001fe200078e0014 */
[----:B------:R-:W-:Y:S06]  /*8ea0*/  @P1 BRA `(.L_x_13466) ;  /* 0xffffffdc004c1947 */ /* 0x000fec000383ffff */
.L_x_13457:
[----:B------:R-:W1:Y:S01]  /*8eb0*/  SHFL.BFLY PT, R3, R0, 0x2, 0x1f ;  /* 0x0c401f0000037f89 */ /* 0x000e6200000e0000 */
[----:B------:R-:W-:Y:S01]  /*8ec0*/  IMAD.MOV.U32 R4, RZ, RZ, RZ ;  /* 0x000000ffff047224 */ /* 0x000fe200078e00ff */
[----:B------:R-:W-:Y:S01]  /*8ed0*/  R2UR UR4, R222 ;  /* 0x00000000de0472ca */ /* 0x000fe200000e0000 */
[----:B------:R-:W-:Y:S01]  /*8ee0*/  UIADD3 UR36, UR36, 0x1, URZ ;  /* 0x0000000124247890 */ /* 0x000fe2000fffe03f */
[----:B------:R-:W2:Y:S01]  /*8ef0*/  SHFL.BFLY PT, R5, R12, 0x2, 0x1f ;  /* 0x0c401f000c057f89 */ /* 0x000ea200000e0000 */
[----:B------:R-:W-:Y:S01]  /*8f00*/  IMAD.U32 R8, RZ, RZ, UR5 ;  /* 0x00000005ff087e24 */ /* 0x000fe2000f8e00ff */
[----:B------:R3:W-:Y:S06]  /*8f10*/  BAR.ARV R21, 0x100 ;  /* 0x000400150000751d */ /* 0x0007ec0000002000 */
[----:B------:R-:W-:-:S02]  /*8f20*/  UISETP.NE.AND UP0, UPT, UR36, 0x2, UPT ;  /* 0x000000022400788c */ /* 0x000fc4000bf05270 */
[----:B------:R-:W-:Y:S06]  /*8f30*/  BAR.ARV 0x8, 0x180 ;  /* 0x0206000000007b1d */ /* 0x000fec0000002000 */
[----:B------:R-:W-:Y:S01]  /*8f40*/  UIADD3 UR4, UR4, 0x1, URZ ;  /* 0x0000000104047890 */ /* 0x000fe2000fffe03f */
[----:B------:R-:W-:Y:S01]  /*8f50*/  PLOP3.LUT P0, PT, PT, PT, PT, 0x8, 0x0 ;  /* 0x000000000000781c */ /* 0x000fe20003f0e170 */
[----:B-1----:R-:W-:Y:S01]  /*8f60*/  FADD.FTZ R3, R3, R0 ;  /* 0x0000000003037221 */ /* 0x002fe20000010000 */
[----:B------:R-:W-:Y:S01]  /*8f70*/  IMAD.MOV.U32 R0, RZ, RZ, RZ ;  /* 0x000000ffff007224 */ /* 0x000fe200078e00ff */
[----:B------:R-:W-:Y:S01]  /*8f80*/  USEL UR36, UR36, URZ, UP0 ;  /* 0x0000003f24247287 */ /* 0x000fe20008000000 */
[----:B--2---:R-:W-:-:S02]  /*8f90*/  FADD.FTZ R5, R5, R12 ;  /* 0x0000000c05057221 */ /* 0x004fc40000010000 */
[----:B------:R-:W1:Y:S01]  /*8fa0*/  SHFL.BFLY PT, R2, R3, 0x1, 0x1f ;  /* 0x0c201f0003027f89 */ /* 0x000e6200000e0000 */
[----:B------:R-:W-:Y:S01]  /*8fb0*/  IMAD.U32 R222, RZ, RZ, UR4 ;  /* 0x00000004ffde7e24 */ /* 0x000fe2000f8e00ff */
[----:B------:R-:W-:-:S04]  /*8fc0*/  USEL UR4, URZ, 0x1, UP0 ;  /* 0x000000013f047887 */ /* 0x000fc80008000000 */
[----:B------:R-:W-:Y:S01]  /*8fd0*/  ULOP3.LUT UR37, UR37, UR4, URZ, 0x3c, !UPT ;  /* 0x0000000425257292 */ /* 0x000fe2000f8e3c3f */
[----:B-1----:R-:W-:Y:S01]  /*8fe0*/  FADD.FTZ R7, R3, R2 ;  /* 0x0000000203077221 */ /* 0x002fe20000010000 */
[----:B------:R-:W-:Y:S01]  /*8ff0*/  IMAD.MOV.U32 R3, RZ, RZ, -0x800000 ;  /* 0xff800000ff037424 */ /* 0x000fe200078e00ff */
[----:B------:R-:W1:Y:S03]  /*9000*/  SHFL.BFLY PT, R2, R5, 0x1, 0x1f ;  /* 0x0c201f0005027f89 */ /* 0x000e6600000e0000 */
[----:B------:R-:W-:-:S13]  /*9010*/  FSETP.NE.FTZ.AND P1, PT, R7, RZ, PT ;  /* 0x000000ff0700720b */ /* 0x000fda0003f35000 */
[----:B------:R-:W2:Y:S01]  /*9020*/  @P1 MUFU.RCP R4, R7 ;  /* 0x0000000700041308 */ /* 0x000ea20000001000 */
[----:B-1----:R-:W-:Y:S01]  /*9030*/  FADD.FTZ R6, R5, R2 ;  /* 0x0000000205067221 */ /* 0x002fe20000010000 */
[----:B------:R-:W-:-:S06]  /*9040*/  IMAD.MOV.U32 R2, RZ, RZ, -0x800000 ;  /* 0xff800000ff027424 */ /* 0x000fcc00078e00ff */
[----:B------:R-:W1:Y:S01]  /*9050*/  @P1 MUFU.LG2 R5, R7 ;  /* 0x0000000700051308 */ /* 0x000e620000000c00 */
[----:B------:R-:W-:Y:S01]  /*9060*/  FSETP.NE.FTZ.AND P2, PT, R6, RZ, PT ;  /* 0x000000ff0600720b */ /* 0x000fe20003f55000 */
        /* <DEDUP_REMOVED lines=8> */
[----:B------:R-:W-:-:S04]  /*90f0*/  FMUL.FTZ R173, R40, R4 ;  /* 0x0000000428ad7220 */ /* 0x000fc80000410000 */
[----:B------:R-:W-:Y:S01]  /*9100*/  @P2 MUFU.RCP R0, R6 ;  /* 0x0000000600002308 */ /* 0x000fe20000001000 */
[-C--:B------:R-:W-:Y:S01]  /*9110*/  FMUL.FTZ R41, R41, R4.reuse ;  /* 0x0000000429297220 */ /* 0x080fe20000410000 */
[-C--:B------:R-:W-:Y:S01]  /*9120*/  FMUL.FTZ R174, R44, R4.reuse ;  /* 0x000000042cae7220 */ /* 0x080fe20000410000 */
[-C--:B------:R-:W-:Y:S01]  /*9130*/  FMUL.FTZ R45, R45, R4.reuse ;  /* 0x000000042d2d7220 */ /* 0x080fe20000410000 */
[-C--:B------:R-:W-:Y:S01]  /*9140*/  FMUL.FTZ R175, R48, R4.reuse ;  /* 0x0000000430af7220 */ /* 0x080fe20000410000 */
[-C--:B------:R-:W-:Y:S01]  /*9150*/  FMUL.FTZ R49, R49, R4.reuse ;  /* 0x0000000431317220 */ /* 0x080fe20000410000 */
[-C--:B------:R-:W-:Y:S01]  /*9160*/  FMUL.FTZ R176, R52, R4.reuse ;  /* 0x0000000434b07220 */ /* 0x080fe20000410000 */
[-C--:B------:R-:W-:Y:S01]  /*9170*/  FMUL.FTZ R53, R53, R4.reuse ;  /* 0x0000000435357220 */ /* 0x080fe20000410000 */
[----:B------:R-:W2:Y:S01]  /*9180*/  @P2 MUFU.LG2 R6, R6 ;  /* 0x0000000600062308 */ /* 0x000ea20000000c00 */
        /* <DEDUP_REMOVED lines=50> */
[----:B-1----:R-:W-:Y:S01]  /*94b0*/  @P1 FMUL.FTZ R5, R5, 0.69314718246459960938 ;  /* 0x3f31721805051820 */ /* 0x002fe20000410000 */
[----:B--2---:R-:W-:Y:S01]  /*94c0*/  @P2 FMUL.FTZ R7, R6, 0.69314718246459960938 ;  /* 0x3f31721806072820 */ /* 0x004fe20000410000 */
        /* <DEDUP_REMOVED lines=66> */
[----:B---3--:R-:W-:-:S07]  /*98f0*/  @P2 FFMA.FTZ R2, R8, R20, R7 ;  /* 0x0000001408022223 */ /* 0x008fce0000010007 */
.L_x_13435:
[----:B------:R-:W1:Y:S01]  /*9900*/  S2R R5, SR_CgaCtaId ;  /* 0x0000000000057919 */ /* 0x000e620000008800 */
[----:B------:R-:W-:Y:S01]  /*9910*/  MOV R194, 0x400 ;  /* 0x0000040000c27802 */ /* 0x000fe20000000f00 */
[----:B------:R-:W-:Y:S01]  /*9920*/  BSSY B0, `(.L_x_13467) ;  /* 0x0000297000007945 */ /* 0x000fe20003800000 */
[----:B------:R-:W-:Y:S02]  /*9930*/  BAR.SYNC.DEFER_BLOCKING 0x5, 0x180 ;  /* 0x0146000000007b1d */ /* 0x000fe40000010000 */
[----:B-1----:R-:W-:-:S05]  /*9940*/  LEA R194, R5, R194, 0x18 ;  /* 0x000000c205c27211 */ /* 0x002fca00078ec0ff */
[----:B------:R-:W1:Y:S02]  /*9950*/  LDS R4, [R194+0x324d0] ;  /* 0x0324d000c2047984 */ /* 0x000e640000000800 */
[----:B-1----:R-:W-:Y:S01]  /*9960*/  R2UR UR4, R4 ;  /* 0x00000000040472ca */ /* 0x002fe200000e0000 */
[----:B------:R-:W-:Y:S06]  /*9970*/  BAR.ARV 0x4, 0x180 ;  /* 0x0106000000007b1d */ /* 0x000fec0000002000 */
[----:B------:R-:W-:Y:S08]  /*9980*/  @P0 BRA `(.L_x_13468) ;  /* 0x0000001c00540947 */ /* 0x000ff00003800000 */
[----:B------:R-:W1:Y:S01]  /*9990*/  S2R R5, SR_SWINHI ;  /* 0x0000000000057919 */ /* 0x000e620000002f00 */
[----:B------:R-:W-:Y:S01]  /*99a0*/  F2FP.F16.F32.PACK_AB R24, R25, R24 ;  /* 0x000000181918723e */ /* 0x000fe200000000ff */
[----:B------:R-:W-:Y:S01]  /*99b0*/  ULDC.64 UR8, c[0x0][0xc90] ;  /* 0x0003240000087ab9 */ /* 0x000fe20000000a00 */
[----:B------:R-:W-:Y:S02]  /*99c0*/  F2FP.F16.F32.PACK_AB R25, R32, R26 ;  /* 0x0000001a2019723e */ /* 0x000fe400000000ff */
[----:B------:R-:W-:Y:S02]  /*99d0*/  F2FP.F16.F32.PACK_AB R26, R29, R28 ;  /* 0x0000001c1d1a723e */ /* 0x000fe400000000ff */
[----:B------:R-:W-:Y:S02]  /*99e0*/  F2FP.F16.F32.PACK_AB R27, R27, R30 ;  /* 0x0000001e1b1b723e */ /* 0x000fe400000000ff */
[----:B------:R-:W-:Y:S02]  /*99f0*/  R2UR UR11, R219 ;  /* 0x00000000db0b72ca */ /* 0x000fe400000e0000 */
[----:B------:R-:W-:-:S11]  /*9a00*/  R2UR UR13, R220 ;  /* 0x00000000dc0d72ca */ /* 0x000fd600000e0000 */
[----:B------:R-:W-:Y:S02]  /*9a10*/  USHF.R.S32.HI UR10, URZ, 0x1f, UR11 ;  /* 0x0000001f3f0a7899 */ /* 0x000fe4000801140b */
[----:B------:R-:W-:Y:S02]  /*9a20*/  UIMAD.WIDE.U32 UR6, UR11, UR8, URZ ;  /* 0x000000080b0672a5 */ /* 0x000fe4000f8e003f */
[----:B------:R-:W-:Y:S02]  /*9a30*/  UIMAD UR5, UR10, UR8, URZ ;  /* 0x000000080a0572a4 */ /* 0x000fe4000f8e023f */
[----:B------:R-:W-:Y:S02]  /*9a40*/  USHF.R.S32.HI UR12, URZ, 0x1f, UR13 ;  /* 0x0000001f3f0c7899 */ /* 0x000fe4000801140d */
[----:B------:R-:W-:Y:S01]  /*9a50*/  UIMAD UR5, UR11, UR9, UR5 ;  /* 0x000000090b0572a4 */ /* 0x000fe2000f8e0205 */
[----:B------:R-:W-:Y:S02]  /*9a60*/  MOV R164, R194 ;  /* 0x000000c200a47202 */ /* 0x000fe40000000f00 */
[----:B-1----:R-:W-:Y:S01]  /*9a70*/  MOV R165, R5 ;  /* 0x0000000500a57202 */ /* 0x002fe20000000f00 */
[----:B------:R-:W-:Y:S01]  /*9a80*/  IMAD R5, R221, 0x40, R200 ;  /* 0x00000040dd057824 */ /* 0x000fe200078e02c8 */
[----:B------:R-:W-:Y:S01]  /*9a90*/  ULDC.64 UR8, c[0x0][0xc98] ;  /* 0x0003260000087ab9 */ /* 0x000fe20000000a00 */
[----:B------:R-:W-:Y:S01]  /*9aa0*/  UIADD3 UR7, UR7, UR5, URZ ;  /* 0x0000000507077290 */ /* 0x000fe2000fffe03f */
[----:B------:R-:W-:Y:S01]  /*9ab0*/  IMAD.WIDE R20, R226, 0x2, R164 ;  /* 0x00000002e2147825 */ /* 0x000fe200078e02a4 */
[----:B------:R-:W-:-:S02]  /*9ac0*/  UIMAD UR5, UR12, UR8, URZ ;  /* 0x000000080c0572a4 */ /* 0x000fc4000f8e023f */
[----:B------:R-:W-:Y:S01]  /*9ad0*/  UIMAD.WIDE.U32 UR6, UR13, UR8, UR6 ;  /* 0x000000080d0672a5 */ /* 0x000fe2000f8e0006 */
[----:B------:R-:W-:Y:S01]  /*9ae0*/  IMAD.WIDE R164, R5, 0x2, R164 ;  /* 0x0000000205a47825 */ /* 0x000fe200078e02a4 */
[C---:B------:R-:W-:Y:S01]  /*9af0*/  IADD3 R119, P5, R20.reuse, 0xc020, RZ ;  /* 0x0000c02014777810 */ /* 0x040fe20007fbe0ff */
[----:B------:R-:W-:Y:S01]  /*9b00*/  UIMAD UR5, UR13, UR9, UR5 ;  /* 0x000000090d0572a4 */ /* 0x000fe2000f8e0205 */
[C---:B------:R-:W-:Y:S02]  /*9b10*/  IADD3 R107, P2, R20.reuse, 0x8040, RZ ;  /* 0x00008040146b7810 */ /* 0x040fe40007f5e0ff */
[C---:B------:R-:W-:Y:S01]  /*9b20*/  LOP3.LUT R167, R20.reuse, 0x380, RZ, 0xc0, !PT ;  /* 0x0000038014a77812 */ /* 0x040fe200078ec0ff */
[--C-:B------:R-:W-:Y:S01]  /*9b30*/  IMAD.X R9, RZ, RZ, R21.reuse, P5 ;  /* 0x000000ffff097224 */ /* 0x100fe200028e0615 */
[C---:B------:R-:W-:Y:S01]  /*9b40*/  IADD3 R7, P3, R20.reuse, 0xc060, RZ ;  /* 0x0000c06014077810 */ /* 0x040fe20007f7e0ff */
[--C-:B------:R-:W-:Y:S01]  /*9b50*/  IMAD.X R19, RZ, RZ, R21.reuse, P2 ;  /* 0x000000ffff137224 */ /* 0x100fe200010e0615 */
[----:B------:R-:W-:Y:S01]  /*9b60*/  LOP3.LUT R8, R119, 0x380, RZ, 0xc0, !PT ;  /* 0x0000038077087812 */ /* 0x000fe200078ec0ff */
[----:B------:R-:W-:Y:S01]  /*9b70*/  ULDC.64 UR8, c[0x0][0xbe8] ;  /* 0x0002fa0000087ab9 */ /* 0x000fe20000000a00 */
[----:B------:R-:W-:Y:S01]  /*9b80*/  SHF.R.U64 R167, R167, 0x3, RZ ;  /* 0x00000003a7a77819 */ /* 0x000fe200000012ff */
[----:B------:R-:W-:Y:S01]  /*9b90*/  IMAD.X R5, RZ, RZ, R21, P3 ;  /* 0x000000ffff057224 */ /* 0x000fe200018e0615 */
[----:B------:R-:W-:-:S02]  /*9ba0*/  IADD3 R16, P2, R20, 0x4000, RZ ;  /* 0x0000400014107810 */ /* 0x000fc40007f5e0ff */
[----:B------:R-:W-:Y:S02]  /*9bb0*/  LOP3.LUT R4, R7, 0x380, RZ, 0xc0, !PT ;  /* 0x0000038007047812 */ /* 0x000fe400078ec0ff */
[----:B------:R-:W-:Y:S01]  /*9bc0*/  SHF.R.U64 R8, R8, 0x3, RZ ;  /* 0x0000000308087819 */ /* 0x000fe200000012ff */
[--C-:B------:R-:W-:Y:S01]  /*9bd0*/  IMAD.X R17, RZ, RZ, R21.reuse, P2 ;  /* 0x000000ffff117224 */ /* 0x100fe200010e0615 */
[----:B------:R-:W-:Y:S01]  /*9be0*/  LOP3.LUT R166, R167, R20, RZ, 0x3c, !PT ;  /* 0x00000014a7a67212 */ /* 0x000fe200078e3cff */
[----:B------:R-:W-:Y:S01]  /*9bf0*/  IMAD.MOV.U32 R167, RZ, RZ, R21 ;  /* 0x000000ffffa77224 */ /* 0x000fe200078e0015 */
[----:B------:R-:W-:Y:S02]  /*9c00*/  SHF.R.U64 R4, R4, 0x3, RZ ;  /* 0x0000000304047819 */ /* 0x000fe400000012ff */
[C---:B------:R-:W-:Y:S02]  /*9c10*/  IADD3 R123, P4, R20.reuse, 0xc040, RZ ;  /* 0x0000c040147b7810 */ /* 0x040fe40007f9e0ff */
[----:B------:R-:W-:-:S02]  /*9c20*/  IADD3 R115, P6, R20, 0xc000, RZ ;  /* 0x0000c00014737810 */ /* 0x000fc40007fde0ff */
[C---:B------:R-:W-:Y:S02]  /*9c30*/  IADD3 R111, P0, R20.reuse, 0x8060, RZ ;  /* 0x00008060146f7810 */ /* 0x040fe40007f1e0ff */
[C---:B------:R-:W-:Y:S01]  /*9c40*/  IADD3 R23, P1, R20.reuse, 0x20, RZ ;  /* 0x0000002014177810 */ /* 0x040fe20007f3e0ff */
[--C-:B------:R-:W-:Y:S01]  /*9c50*/  IMAD.X R11, RZ, RZ, R21.reuse, P6 ;  /* 0x000000ffff0b7224 */ /* 0x100fe200030e0615 */
[----:B------:R-:W-:Y:S01]  /*9c60*/  IADD3 R114, P3, R20, 0x8020, RZ ;  /* 0x0000802014727810 */ /* 0x000fe20007f7e0ff */
[--C-:B------:R-:W-:Y:S01]  /*9c70*/  IMAD.X R13, RZ, RZ, R21.reuse, P0 ;  /* 0x000000ffff0d7224 */ /* 0x100fe200000e0615 */
[----:B------:R-:W-:Y:S01]  /*9c80*/  LOP3.LUT R8, R8, R119, RZ, 0x3c, !PT ;  /* 0x0000007708087212 */ /* 0x000fe200078e3cff */
[--C-:B------:R-:W-:Y:S01]  /*9c90*/  IMAD.X R15, RZ, RZ, R21.reuse, P1 ;  /* 0x000000ffff0f7224 */ /* 0x100fe200008e0615 */
[----:B------:R-:W-:Y:S01]  /*9ca0*/  IADD3 R119, P2, R164, 0x7000, RZ ;  /* 0x00007000a4777810 */ /* 0x000fe20007f5e0ff */
[--C-:B------:R-:W-:Y:S01]  /*9cb0*/  IMAD.X R151, RZ, RZ, R21.reuse, P3 ;  /* 0x000000ffff977224 */ /* 0x100fe200018e0615 */
[----:B------:R-:W-:Y:S01]  /*9cc0*/  LOP3.LUT R4, R4, R7, RZ, 0x3c, !PT ;  /* 0x0000000704047212 */ /* 0x000fe200078e3cff */
[----:B------:R-:W-:Y:S01]  /*9cd0*/  IMAD.X R7, RZ, RZ, R21, P4 ;  /* 0x000000ffff077224 */ /* 0x000fe200020e0615 */
[----:B------:R-:W-:Y:S01]  /*9ce0*/  MOV R167, R166 ;  /* 0x000000a600a77202 */ /* 0x000fe20000000f00 */
[----:B------:R-:W-:Y:S01]  /*9cf0*/  BAR.SYNC.DEFER_BLOCKING 0x1, 0x100 ;  /* 0x0044000000007b1d */ /* 0x000fe20000010000 */
[----:B------:R-:W-:-:S02]  /*9d00*/  LOP3.LUT R118, R119, 0x380, RZ, 0xc0, !PT ;  /* 0x0000038077767812 */ /* 0x000fc400078ec0ff */
[C---:B------:R-:W-:Y:S02]  /*9d10*/  IADD3 R103, P4, R20.reuse, 0x8000, RZ ;  /* 0x0000800014677810 */ /* 0x040fe40007f9e0ff */
[----:B------:R-:W-:-:S03]  /*9d20*/  IADD3 R110, P5, R20, 0x4060, RZ ;  /* 0x00004060146e7810 */ /* 0x000fc60007fbe0ff */
[----:B------:R-:W1:Y:S01]  /*9d30*/  LDC R166, c[0x0][0xce8] ;  /* 0x00033a00ffa67b82 */ /* 0x000e620000000800 */
        /* <DEDUP_REMOVED lines=12> */
[----:B------:R-:W-:-:S02]  /*9e00*/  LOP3.LUT R21, R114, 0x380, RZ, 0xc0, !PT ;  /* 0x0000038072157812 */ /* 0x000fc400078ec0ff */
[----:B------:R-:W-:Y:S01]  /*9e10*/  LOP3.LUT R118, R118, R119, RZ, 0x3c, !PT ;  /* 0x0000007776767212 */ /* 0x000fe200078e3cff */
[----:B------:R-:W-:Y:S01]  /*9e20*/  IMAD.X R119, RZ, RZ, R165, P2 ;  /* 0x000000ffff777224 */ /* 0x000fe200010e06a5 */
[----:B------:R-:W-:Y:S01]  /*9e30*/  IADD3 R147, P2, R164, 0xe000, RZ ;  /* 0x0000e000a4937810 */ /* 0x000fe20007f5e0ff */
[----:B------:R2:W-:Y:S01]  /*9e40*/  STSM.16.M88.4 [R167], R24 ;  /* 0x00000018a7007844 */ /* 0x0005e20000000200 */
[----:B------:R-:W-:Y:S02]  /*9e50*/  LOP3.LUT R14, R23, 0x380, RZ, 0xc0, !PT ;  /* 0x00000380170e7812 */ /* 0x000fe400078ec0ff */
[----:B------:R-:W-:Y:S02]  /*9e60*/  SHF.R.U64 R21, R21, 0x3, RZ ;  /* 0x0000000315157819 */ /* 0x000fe400000012ff */
[----:B------:R-:W-:Y:S02]  /*9e70*/  SHF.R.U64 R20, R20, 0x3, RZ ;  /* 0x0000000314147819 */ /* 0x000fe400000012ff */
[----:B------:R-:W-:-:S02]  /*9e80*/  LOP3.LUT R146, R147, 0x380, RZ, 0xc0, !PT ;  /* 0x0000038093927812 */ /* 0x000fc400078ec0ff */
[----:B------:R-:W-:Y:S02]  /*9e90*/  SHF.R.U64 R14, R14, 0x3, RZ ;  /* 0x000000030e0e7819 */ /* 0x000fe400000012ff */
[----:B------:R-:W-:Y:S02]  /*9ea0*/  LOP3.LUT R150, R21, R114, RZ, 0x3c, !PT ;  /* 0x0000007215967212 */ /* 0x000fe400078e3cff */
[----:B------:R-:W-:Y:S02]  /*9eb0*/  LOP3.LUT R152, R20, R103, RZ, 0x3c, !PT ;  /* 0x0000006714987212 */ /* 0x000fe400078e3cff */
[----:B------:R-:W-:Y:S02]  /*9ec0*/  LOP3.LUT R103, R110, 0x380, RZ, 0xc0, !PT ;  /* 0x000003806e677812 */ /* 0x000fe400078ec0ff */
[----:B------:R-:W-:Y:S02]  /*9ed0*/  LOP3.LUT R21, R102, 0x380, RZ, 0xc0, !PT ;  /* 0x0000038066157812 */ /* 0x000fe400078ec0ff */
[----:B------:R-:W-:-:S02]  /*9ee0*/  SHF.R.U64 R146, R146, 0x3, RZ ;  /* 0x0000000392927819 */ /* 0x000fc400000012ff */
[----:B------:R-:W-:Y:S02]  /*9ef0*/  LOP3.LUT R14, R14, R23, RZ, 0x3c, !PT ;  /* 0x000000170e0e7212 */ /* 0x000fe400078e3cff */
[----:B------:R-:W-:Y:S02]  /*9f00*/  LOP3.LUT R20, R31, 0x380, RZ, 0xc0, !PT ;  /* 0x000003801f147812 */ /* 0x000fe400078ec0ff */
[----:B------:R-:W-:Y:S02]  /*9f10*/  LOP3.LUT R23, R106, 0x380, RZ, 0xc0, !PT ;  /* 0x000003806a177812 */ /* 0x000fe400078ec0ff */
[----:B------:R-:W-:Y:S02]  /*9f20*/  SHF.R.U64 R103, R103, 0x3, RZ ;  /* 0x0000000367677819 */ /* 0x000fe400000012ff */
[----:B------:R-:W-:Y:S02]  /*9f30*/  SHF.R.U64 R21, R21, 0x3, RZ ;  /* 0x0000000315157819 */ /* 0x000fe400000012ff */
[----:B------:R-:W-:Y:S01]  /*9f40*/  LOP3.LUT R146, R146, R147, RZ, 0x3c, !PT ;  /* 0x0000009392927212 */ /* 0x000fe200078e3cff */
[----:B------:R-:W-:Y:S01]  /*9f50*/  IMAD.X R147, RZ, RZ, R165, P2 ;  /* 0x000000ffff937224 */ /* 0x000fe200010e06a5 */
[----:B------:R-:W-:-:S02]  /*9f60*/  SHF.R.U64 R20, R20, 0x3, RZ ;  /* 0x0000000314147819 */ /* 0x000fc400000012ff */
[----:B------:R-:W-:Y:S02]  /*9f70*/  SHF.R.U64 R23, R23, 0x3, RZ ;  /* 0x0000000317177819 */ /* 0x000fe400000012ff */
[----:B------:R-:W-:Y:S02]  /*9f80*/  LOP3.LUT R154, R103, R110, RZ, 0x3c, !PT ;  /* 0x0000006e679a7212 */ /* 0x000fe400078e3cff */
[----:B------:R-:W-:Y:S02]  /*9f90*/  LOP3.LUT R160, R21, R102, RZ, 0x3c, !PT ;  /* 0x0000006615a07212 */ /* 0x000fe400078e3cff */
[----:B-1----:R-:W-:Y:S02]  /*9fa0*/  ISETP.NE.AND P2, PT, R166, 0x1, PT ;  /* 0x00000001a600780c */ /* 0x002fe40003f45270 */
[----:B------:R-:W-:Y:S02]  /*9fb0*/  LOP3.LUT R10, R115, 0x380, RZ, 0xc0, !PT ;  /* 0x00000380730a7812 */ /* 0x000fe400078ec0ff */
[----:B------:R-:W-:-:S02]  /*9fc0*/  LOP3.LUT R12, R111, 0x380, RZ, 0xc0, !PT ;  /* 0x000003806f0c7812 */ /* 0x000fc400078ec0ff */
[----:B------:R-:W-:Y:S02]  /*9fd0*/  LOP3.LUT R18, R107, 0x380, RZ, 0xc0, !PT ;  /* 0x000003806b127812 */ /* 0x000fe400078ec0ff */
[----:B------:R-:W-:Y:S02]  /*9fe0*/  IADD3 R102, P4, R164, 0x2000, RZ ;  /* 0x00002000a4667810 */ /* 0x000fe40007f9e0ff */
[----:B------:R-:W-:Y:S02]  /*9ff0*/  LOP3.LUT R103, R16, 0x380, RZ, 0xc0, !PT ;  /* 0x0000038010677812 */ /* 0x000fe400078ec0ff */
[----:B------:R-:W-:Y:S02]  /*a000*/  LOP3.LUT R156, R20, R31, RZ, 0x3c, !PT ;  /* 0x0000001f149c7212 */ /* 0x000fe400078e3cff */
[----:B------:R-:W-:Y:S02]  /*a010*/  LOP3.LUT R6, R123, 0x380, RZ, 0xc0, !PT ;  /* 0x000003807b067812 */ /* 0x000fe400078ec0ff */
[----:B------:R-:W-:-:S02]  /*a020*/  LOP3.LUT R158, R23, R106, RZ, 0x3c, !PT ;  /* 0x0000006a179e7212 */ /* 0x000fc400078e3cff */
[----:B------:R-:W-:Y:S02]  /*a030*/  IADD3 R21, P3, R164, 0x1000, RZ ;  /* 0x00001000a4157810 */ /* 0x000fe40007f7e0ff */
[----:B------:R-:W-:Y:S02]  /*a040*/  LOP3.LUT R31, R22, 0x380, RZ, 0xc0, !PT ;  /* 0x00000380161f7812 */ /* 0x000fe400078ec0ff */
[----:B------:R-:W-:Y:S02]  /*a050*/  SHF.R.U64 R10, R10, 0x3, RZ ;  /* 0x000000030a0a7819 */ /* 0x000fe400000012ff */
[----:B------:R-:W-:Y:S02]  /*a060*/  SHF.R.U64 R12, R12, 0x3, RZ ;  /* 0x000000030c0c7819 */ /* 0x000fe400000012ff */
[----:B------:R-:W-:Y:S02]  /*a070*/  SHF.R.U64 R18, R18, 0x3, RZ ;  /* 0x0000000312127819 */ /* 0x000fe400000012ff */
[----:B------:R-:W-:-:S02]  /*a080*/  LOP3.LUT R23, R102, 0x380, RZ, 0xc0, !PT ;  /* 0x0000038066177812 */ /* 0x000fc400078ec0ff */
[----:B------:R-:W-:Y:S02]  /*a090*/  SHF.R.U64 R103, R103, 0x3, RZ ;  /* 0x0000000367677819 */ /* 0x000fe400000012ff */
[----:B------:R-:W-:Y:S02]  /*a0a0*/  SHF.R.U64 R6, R6, 0x3, RZ ;  /* 0x0000000306067819 */ /* 0x000fe400000012ff */
[----:B------:R-:W-:Y:S02]  /*a0b0*/  LOP3.LUT R20, R21, 0x380, RZ, 0xc0, !PT ;  /* 0x0000038015147812 */ /* 0x000fe400078ec0ff */
[----:B------:R-:W-:Y:S02]  /*a0c0*/  SHF.R.U64 R31, R31, 0x3, RZ ;  /* 0x000000031f1f7819 */ /* 0x000fe400000012ff */
[----:B------:R-:W-:Y:S02]  /*a0d0*/  LOP3.LUT R10, R10, R115, RZ, 0x3c, !PT ;  /* 0x000000730a0a7212 */ /* 0x000fe400078e3cff */
[----:B------:R-:W-:-:S02]  /*a0e0*/  LOP3.LUT R12, R12, R111, RZ, 0x3c, !PT ;  /* 0x0000006f0c0c7212 */ /* 0x000fc400078e3cff */
[----:B------:R-:W-:Y:S02]  /*a0f0*/  LOP3.LUT R18, R18, R107, RZ, 0x3c, !PT ;  /* 0x0000006b12127212 */ /* 0x000fe400078e3cff */
[----:B------:R-:W-:Y:S02]  /*a100*/  SHF.R.U64 R23, R23, 0x3, RZ ;  /* 0x0000000317177819 */ /* 0x000fe400000012ff */
[----:B------:R-:W-:Y:S02]  /*a110*/  LOP3.LUT R16, R103, R16, RZ, 0x3c, !PT ;  /* 0x0000001067107212 */ /* 0x000fe400078e3cff */
[C---:B------:R-:W-:Y:S02]  /*a120*/  IADD3 R103, P5, R164.reuse, 0x3000, RZ ;  /* 0x00003000a4677810 */ /* 0x040fe40007fbe0ff */
[C---:B------:R-:W-:Y:S02]  /*a130*/  IADD3 R107, P6, R164.reuse, 0x4000, RZ ;  /* 0x00004000a46b7810 */ /* 0x040fe40007fde0ff */
[----:B------:R-:W-:-:S02]  /*a140*/  IADD3 R111, P0, R164, 0x5000, RZ ;  /* 0x00005000a46f7810 */ /* 0x000fc40007f1e0ff */
[----:B------:R-:W-:Y:S02]  /*a150*/  IADD3 R115, P1, R164, 0x6000, RZ ;  /* 0x00006000a4737810 */ /* 0x000fe40007f3e0ff */
[----:B--2---:R-:W-:Y:S02]  /*a160*/  MOV R24, R4 ;  /* 0x0000000400187202 */ /* 0x004fe40000000f00 */
[----:B------:R-:W-:Y:S02]  /*a170*/  LOP3.LUT R6, R6, R123, RZ, 0x3c, !PT ;  /* 0x0000007b06067212 */ /* 0x000fe400078e3cff */
[----:B------:R-:W-:Y:S02]  /*a180*/  SHF.R.U64 R20, R20, 0x3, RZ ;  /* 0x0000000314147819 */ /* 0x000fe400000012ff */
[----:B------:R-:W-:Y:S02]  /*a190*/  LOP3.LUT R162, R31, R22, RZ, 0x3c, !PT ;  /* 0x000000161fa27212 */ /* 0x000fe400078e3cff */
[----:B------:R-:W-:-:S02]  /*a1a0*/  F2FP.F16.F32.PACK_AB R5, R35, R34 ;  /* 0x000000222305723e */ /* 0x000fc400000000ff */
[----:B------:R-:W-:Y:S01]  /*a1b0*/  LOP3.LUT R22, R23, R102, RZ, 0x3c, !PT ;  /* 0x0000006617167212 */ /* 0x000fe200078e3cff */
[----:B------:R-:W1:Y:S01]  /*a1c0*/  @P2 LDC R34, c[0x0][0xcec] ;  /* 0x00033b00ff222b82 */ /* 0x000e620000000800 */
[----:B------:R-:W-:Y:S01]  /*a1d0*/  LOP3.LUT R102, R103, 0x380, RZ, 0xc0, !PT ;  /* 0x0000038067667812 */ /* 0x000fe200078ec0ff */
[--C-:B------:R-:W-:Y:S01]  /*a1e0*/  IMAD.X R23, RZ, RZ, R165.reuse, P4 ;  /* 0x000000ffff177224 */ /* 0x100fe200020e06a5 */
[----:B------:R-:W-:Y:S02]  /*a1f0*/  LOP3.LUT R106, R107, 0x380, RZ, 0xc0, !PT ;  /* 0x000003806b6a7812 */ /* 0x000fe400078ec0ff */
[----:B------:R-:W-:Y:S02]  /*a200*/  LOP3.LUT R110, R111, 0x380, RZ, 0xc0, !PT ;  /* 0x000003806f6e7812 */ /* 0x000fe400078ec0ff */
[----:B------:R-:W-:Y:S02]  /*a210*/  LOP3.LUT R114, R115, 0x380, RZ, 0xc0, !PT ;  /* 0x0000038073727812 */ /* 0x000fe400078ec0ff */
[----:B------:R-:W-:Y:S01]  /*a220*/  LOP3.LUT R20, R20, R21, RZ, 0x3c, !PT ;  /* 0x0000001514147212 */ /* 0x000fe200078e3cff */
[----:B------:R-:W-:Y:S01]  /*a230*/  IMAD.X R21, RZ, RZ, R165, P3 ;  /* 0x000000ffff157224 */ /* 0x000fe200018e06a5 */
[----:B------:R-:W-:-:S02]  /*a240*/  MOV R25, R6 ;  /* 0x0000000600197202 */ /* 0x000fc40000000f00 */
[----:B------:R-:W-:Y:S02]  /*a250*/  F2FP.F16.F32.PACK_AB R6, R37, R172 ;  /* 0x000000ac2506723e */ /* 0x000fe400000000ff */
[----:B------:R-:W-:Y:S01]  /*a260*/  SHF.R.U64 R102, R102, 0x3, RZ ;  /* 0x0000000366667819 */ /* 0x000fe200000012ff */
[----:B------:R-:W2:Y:S01]  /*a270*/  @P2 LDC R37, c[0x0][0xcf0] ;  /* 0x00033c00ff252b82 */ /* 0x000ea20000000800 */
        /* <DEDUP_REMOVED lines=32> */
[----:B------:R-:W-:Y:S02]  /*a480*/  IADD3 R195, P3, R164, 0xf000, RZ ;  /* 0x0000f000a4c37810 */ /* 0x000fe40007f7e0ff */
[----:B------:R-:W-:-:S02]  /*a490*/  SHF.R.U64 R29, R29, 0x3, RZ ;  /* 0x000000031d1d7819 */ /* 0x000fc400000012ff */
[----:B------:R-:W-:Y:S01]  /*a4a0*/  F2FP.F16.F32.PACK_AB R7, R39, R38 ;  /* 0x000000262707723e */ /* 0x000fe200000000ff */
[----:B------:R-:W-:Y:S01]  /*a4b0*/  VIADD R39, R202, UR38 ;  /* 0x00000026ca277c36 */ /* 0x000fe20008000000 */
        /* <DEDUP_REMOVED lines=12> */
[----:B------:R-:W-:Y:S01]  /*a580*/  MOV R26, R8 ;  /* 0x00000008001a7202 */ /* 0x000fe20000000f00 */
[----:B------:R-:W-:Y:S01]  /*a590*/  IMAD.MOV.U32 R29, RZ, RZ, R165 ;  /* 0x000000ffff1d7224 */ /* 0x000fe200078e00a5 */
[----:B------:R-:W-:Y:S01]  /*a5a0*/  MOV R27, R10 ;  /* 0x0000000a001b7202 */ /* 0x000fe20000000f00 */
[----:B-1----:R-:W-:Y:S01]  /*a5b0*/  @P2 IMAD.HI.U32 R34, R39, R34, RZ ;  /* 0x0000002227222227 */ /* 0x002fe200078e00ff */
[----:B------:R-:W-:-:S02]  /*a5c0*/  MOV R165, R14 ;  /* 0x0000000e00a57202 */ /* 0x000fc40000000f00 */
[----:B------:R-:W-:Y:S01]  /*a5d0*/  F2FP.F16.F32.PACK_AB R4, R33, R171 ;  /* 0x000000ab2104723e */ /* 0x000fe200000000ff */
[----:B------:R-:W-:Y:S01]  /*a5e0*/  IMAD.MOV.U32 R33, RZ, RZ, R39 ;  /* 0x000000ffff217224 */ /* 0x000fe200078e0027 */
[----:B------:R-:W-:Y:S02]  /*a5f0*/  MOV R32, R12 ;  /* 0x0000000c00207202 */ /* 0x000fe40000000f00 */
[----:B------:R-:W-:Y:S01]  /*a600*/  MOV R156, R156 ;  /* 0x0000009c009c7202 */ /* 0x000fe20000000f00 */
[----:B------:R1:W-:Y:S01]  /*a610*/  STSM.16.M88.4 [R165], R4 ;  /* 0x00000004a5007844 */ /* 0x0003e20000000200 */
[----:B------:R-:W-:Y:S02]  /*a620*/  F2FP.F16.F32.PACK_AB R8, R41, R173 ;  /* 0x000000ad2908723e */ /* 0x000fe400000000ff */
[----:B------:R-:W-:Y:S02]  /*a630*/  F2FP.F16.F32.PACK_AB R9, R43, R42 ;  /* 0x0000002a2b09723e */ /* 0x000fe400000000ff */
[----:B------:R-:W-:-:S02]  /*a640*/  F2FP.F16.F32.PACK_AB R10, R45, R174 ;  /* 0x000000ae2d0a723e */ /* 0x000fc400000000ff */
[----:B------:R-:W-:Y:S02]  /*a650*/  F2FP.F16.F32.PACK_AB R11, R47, R46 ;  /* 0x0000002e2f0b723e */ /* 0x000fe400000000ff */
        /* <DEDUP_REMOVED lines=13> */
[----:B--2---:R-:W-:Y:S02]  /*a730*/  @P2 SHF.R.U32.HI R33, RZ, R37, R34 ;  /* 0x00000025ff212219 */ /* 0x004fe40000011622 */
[----:B------:R-:W-:Y:S01]  /*a740*/  MOV R160, R160 ;  /* 0x000000a000a07202 */ /* 0x000fe20000000f00 */
[----:B------:R2:W-:Y:S01]  /*a750*/  STSM.16.M88.4 [R35], R16 ;  /* 0x0000001023007844 */ /* 0x0005e20000000200 */
[----:B-1----:R-:W-:Y:S02]  /*a760*/  F2FP.F16.F32.PACK_AB R4, R65, R179 ;  /* 0x000000b34104723e */ /* 0x002fe400000000ff */
[----:B------:R-:W-:Y:S02]  /*a770*/  F2FP.F16.F32.PACK_AB R5, R67, R66 ;  /* 0x000000424305723e */ /* 0x000fe400000000ff */
[----:B------:R-:W-:Y:S02]  /*a780*/  F2FP.F16.F32.PACK_AB R6, R69, R180 ;  /* 0x000000b44506723e */ /* 0x000fe400000000ff */
[----:B------:R-:W-:-:S02]  /*a790*/  F2FP.F16.F32.PACK_AB R7, R71, R70 ;  /* 0x000000464707723e */ /* 0x000fc400000000ff */
[----:B------:R-:W-:Y:S02]  /*a7a0*/  MOV R158, R158 ;  /* 0x0000009e009e7202 */ /* 0x000fe40000000f00 */
[----:B---3--:R-:W-:Y:S01]  /*a7b0*/  F2FP.F16.F32.PACK_AB R8, R73, R181 ;  /* 0x000000b54908723e */ /* 0x008fe200000000ff */
[----:B------:R-:W-:Y:S01]  /*a7c0*/  STSM.16.M88.4 [R160], R4 ;  /* 0x00000004a0007844 */ /* 0x000fe20000000200 */
[----:B------:R-:W-:Y:S02]  /*a7d0*/  F2FP.F16.F32.PACK_AB R9, R75, R74 ;  /* 0x0000004a4b09723e */ /* 0x000fe400000000ff */
[----:B------:R-:W-:Y:S01]  /*a7e0*/  F2FP.F16.F32.PACK_AB R10, R77, R182 ;  /* 0x000000b64d0a723e */ /* 0x000fe200000000ff */
[----:B--2---:R-:W-:Y:S01]  /*a7f0*/  IMAD.MOV R35, RZ, RZ, -R33 ;  /* 0x000000ffff237224 */ /* 0x004fe200078e0a21 */
[----:B------:R-:W-:Y:S02]  /*a800*/  F2FP.F16.F32.PACK_AB R11, R79, R78 ;  /* 0x0000004e4f0b723e */ /* 0x000fe400000000ff */
[----:B------:R-:W-:Y:S01]  /*a810*/  MOV R154, R154 ;  /* 0x0000009a009a7202 */ /* 0x000fe20000000f00 */
[----:B------:R-:W-:Y:S01]  /*a820*/  IMAD R35, R166, R35, R39 ;  /* 0x00000023a6237224 */ /* 0x000fe200078e0227 */
[----:B------:R-:W-:Y:S01]  /*a830*/  F2FP.F16.F32.PACK_AB R12, R81, R183 ;  /* 0x000000b7510c723e */ /* 0x000fe200000000ff */
[----:B------:R1:W-:Y:S01]  /*a840*/  STSM.16.M88.4 [R158], R8 ;  /* 0x000000089e007844 */ /* 0x0003e20000000200 */
        /* <DEDUP_REMOVED lines=8> */
[----:B------:R-:W-:Y:S01]  /*a8d0*/  F2FP.F16.F32.PACK_AB R19, R95, R94 ;  /* 0x0000005e5f13723e */ /* 0x000fe200000000ff */
[----:B-1----:R-:W-:Y:S01]  /*a8e0*/  IMAD.U32 R10, RZ, RZ, UR5 ;  /* 0x00000005ff0a7e24 */ /* 0x002fe2000f8e00ff */
[----:B------:R-:W-:Y:S01]  /*a8f0*/  SHF.R.S32.HI R9, RZ, 0x1f, R33 ;  /* 0x0000001fff097819 */ /* 0x000fe20000011421 */
[----:B------:R-:W-:Y:S01]  /*a900*/  ULDC UR5, c[0x0][0xb88] ;  /* 0x0002e20000057ab9 */ /* 0x000fe20000000800 */
[----:B------:R-:W-:Y:S01]  /*a910*/  SHF.R.S32.HI R8, RZ, 0x1f, R35 ;  /* 0x0000001fff087819 */ /* 0x000fe20000011423 */
[----:B------:R1:W-:Y:S01]  /*a920*/  STSM.16.M88.4 [R152], R16 ;  /* 0x0000001098007844 */ /* 0x0003e20000000200 */
[----:B------:R-:W-:Y:S02]  /*a930*/  MOV R150, R150 ;  /* 0x0000009600967202 */ /* 0x000fe40000000f00 */
[----:B------:R-:W-:Y:S02]  /*a940*/  F2FP.F16.F32.PACK_AB R4, R97, R187 ;  /* 0x000000bb6104723e */ /* 0x000fe400000000ff */
[----:B------:R-:W-:Y:S01]  /*a950*/  F2FP.F16.F32.PACK_AB R5, R99, R98 ;  /* 0x000000626305723e */ /* 0x000fe200000000ff */
[----:B--2---:R-:W-:Y:S01]  /*a960*/  VIADD R14, R225, UR38 ;  /* 0x00000026e10e7c36 */ /* 0x004fe20008000000 */
[----:B------:R-:W-:Y:S01]  /*a970*/  IADD3 R12, P0, R33, UR6, RZ ;  /* 0x00000006210c7c10 */ /* 0x000fe2000ff1e0ff */
[----:B------:R-:W-:Y:S01]  /*a980*/  IMAD R33, R166, UR5, RZ ;  /* 0x00000005a6217c24 */ /* 0x000fe2000f8e02ff */
[----:B------:R-:W-:-:S02]  /*a990*/  F2FP.F16.F32.PACK_AB R6, R101, R188 ;  /* 0x000000bc6506723e */ /* 0x000fc400000000ff */
[----:B------:R-:W-:Y:S01]  /*a9a0*/  IADD3.X R13, R9, UR7, R10, P0, !PT ;  /* 0x00000007090d7c10 */ /* 0x000fe200087fe40a */
[----:B------:R-:W-:Y:S01]  /*a9b0*/  ULDC.64 UR6, c[0x0][0xc88] ;  /* 0x0003220000067ab9 */ /* 0x000fe20000000a00 */
[----:B------:R-:W-:Y:S01]  /*a9c0*/  F2FP.F16.F32.PACK_AB R7, R40, R36 ;  /* 0x000000242807723e */ /* 0x000fe200000000ff */
[----:B------:R-:W-:Y:S01]  /*a9d0*/  IMAD R8, R8, UR6, RZ ;  /* 0x0000000608087c24 */ /* 0x000fe2000f8e02ff */
[----:B------:R-:W-:Y:S01]  /*a9e0*/  LOP3.LUT P0, RZ, R223, 0x3, RZ, 0xc0, !PT ;  /* 0x00000003dfff7812 */ /* 0x000fe2000780c0ff */
[----:B------:R-:W-:Y:S01]  /*a9f0*/  IMAD.WIDE.U32 R12, R35, UR6, R12 ;  /* 0x00000006230c7c25 */ /* 0x000fe2000f8e000c */
[----:B------:R-:W-:Y:S01]  /*aa00*/  F2FP.F16.F32.PACK_AB R9, R48, R44 ;  /* 0x0000002c3009723e */ /* 0x000fe200000000ff */
[----:B------:R2:W-:Y:S01]  /*aa10*/  STSM.16.M88.4 [R150], R4 ;  /* 0x0000000496007844 */ /* 0x0005e20000000200 */
[----:B------:R-:W-:Y:S01]  /*aa20*/  F2FP.F16.F32.PACK_AB R10, R109, R190 ;  /* 0x000000be6d0a723e */ /* 0x000fe200000000ff */
[----:B------:R-:W-:Y:S01]  /*aa30*/  IMAD R35, R35, UR7, R8 ;  /* 0x0000000723237c24 */ /* 0x000fe2000f8e0208 */
[----:B------:R-:W-:Y:S01]  /*aa40*/  ULDC.64 UR6, c[0x0][0xc50] ;  /* 0x0003140000067ab9 */ /* 0x000fe20000000a00 */
[----:B------:R-:W-:-:S02]  /*aa50*/  F2FP.F16.F32.PACK_AB R8, R105, R189 ;  /* 0x000000bd6908723e */ /* 0x000fc400000000ff */
[----:B-1----:R-:W-:Y:S02]  /*aa60*/  LEA R18, P3, R12, UR6, 0x2 ;  /* 0x000000060c127c11 */ /* 0x002fe4000f8610ff */
[----:B------:R-:W-:Y:S02]  /*aa70*/  F2FP.F16.F32.PACK_AB R11, R56, R52 ;  /* 0x00000034380b723e */ /* 0x000fe400000000ff */
[----:B------:R-:W-:Y:S01]  /*aa80*/  ISETP.GE.OR P1, PT, R14, R33, P0 ;  /* 0x000000210e00720c */ /* 0x000fe20000726670 */
[----:B------:R-:W-:Y:S01]  /*aa90*/  SHFL.IDX PT, R34, R18, RZ, 0x1c1f ;  /* 0x001c1fff12227589 */ /* 0x000fe200000e0000 */
[----:B------:R-:W-:Y:S02]  /*aaa0*/  F2FP.F16.F32.PACK_AB R15, R104, R100 ;  /* 0x00000064680f723e */ /* 0x000fe400000000ff */
[----:B------:R-:W-:Y:S01]  /*aab0*/  F2FP.F16.F32.PACK_AB R16, R137, R136 ;  /* 0x000000888910723e */ /* 0x000fe200000000ff */
[----:B------:R1:W-:Y:S01]  /*aac0*/  STSM.16.M88.4 [R164], R8 ;  /* 0x00000008a4007844 */ /* 0x0003e20000000200 */
[----:B--2---:R-:W-:Y:S01]  /*aad0*/  IMAD.IADD R5, R13, 0x1, R35 ;  /* 0x000000010d057824 */ /* 0x004fe200078e0223 */
[----:B------:R-:W-:Y:S01]  /*aae0*/  F2FP.F16.F32.PACK_AB R6, R117, R192 ;  /* 0x000000c07506723e */ /* 0x000fe200000000ff */
[----:B------:R-:W-:Y:S01]  /*aaf0*/  VIADD R4, R14, 0x8 ;  /* 0x000000080e047836 */ /* 0x000fe20000000000 */
[----:B------:R-:W-:Y:S01]  /*ab00*/  F2FP.F16.F32.PACK_AB R7, R72, R68 ;  /* 0x000000444807723e */ /* 0x000fe200000000ff */
[----:B------:R2:W-:Y:S01]  /*ab10*/  SHFL.IDX PT, R52, R18, 0x1, 0x1c1f ;  /* 0x003c1f0012347f89 */ /* 0x0005e200000e0000 */
[----:B------:R-:W-:-:S02]  /*ab20*/  LEA.HI.X R19, R12, UR7, R5, 0x2, P3 ;  /* 0x000000070c137c11 */ /* 0x000fc400098f1405 */
[----:B------:R-:W-:Y:S02]  /*ab30*/  ISETP.GE.OR P0, PT, R4, R33, P0 ;  /* 0x000000210400720c */ /* 0x000fe40000706670 */
[----:B------:R-:W-:Y:S01]  /*ab40*/  F2FP.F16.F32.PACK_AB R4, R113, R191 ;  /* 0x000000bf7104723e */ /* 0x000fe200000000ff */
[----:B------:R-:W3:Y:S01]  /*ab50*/  SHFL.IDX PT, R35, R19, RZ, 0x1c1f ;  /* 0x001c1fff13237589 */ /* 0x000ee200000e0000 */
[----:B------:R-:W-:Y:S02]  /*ab60*/  F2FP.F16.F32.PACK_AB R5, R64, R60 ;  /* 0x0000003c4005723e */ /* 0x000fe400000000ff */
[----:B------:R-:W-:Y:S01]  /*ab70*/  F2FP.F16.F32.PACK_AB R12, R129, R128 ;  /* 0x00000080810c723e */ /* 0x000fe200000000ff */
[----:B------:R4:W0:Y:S01]  /*ab80*/  SHFL.IDX PT, R53, R19, 0x1, 0x1c1f ;  /* 0x003c1f0013357f89 */ /* 0x00082200000e0000 */
[----:B-1----:R-:W-:Y:S02]  /*ab90*/  F2FP.F16.F32.PACK_AB R8, R121, R193 ;  /* 0x000000c17908723e */ /* 0x002fe400000000ff */
[----:B------:R-:W-:Y:S01]  /*aba0*/  F2FP.F16.F32.PACK_AB R9, R80, R76 ;  /* 0x0000004c5009723e */ /* 0x000fe200000000ff */
[----:B------:R1:W-:Y:S01]  /*abb0*/  STSM.16.M88.4 [R32], R4 ;  /* 0x0000000420007844 */ /* 0x0003e20000000200 */
[----:B------:R-:W-:-:S02]  /*abc0*/  F2FP.F16.F32.PACK_AB R10, R125, R124 ;  /* 0x0000007c7d0a723e */ /* 0x000fc400000000ff */
[----:B------:R-:W-:Y:S02]  /*abd0*/  F2FP.F16.F32.PACK_AB R11, R88, R84 ;  /* 0x00000054580b723e */ /* 0x000fe400000000ff */
[----:B------:R-:W-:Y:S02]  /*abe0*/  F2FP.F16.F32.PACK_AB R13, R96, R92 ;  /* 0x0000005c600d723e */ /* 0x000fe400000000ff */
[----:B------:R-:W-:Y:S01]  /*abf0*/  F2FP.F16.F32.PACK_AB R14, R133, R132 ;  /* 0x00000084850e723e */ /* 0x000fe200000000ff */
[----:B------:R-:W-:Y:S01]  /*ac00*/  STSM.16.M88.4 [R27], R8 ;  /* 0x000000081b007844 */ /* 0x000fe20000000200 */
[----:B------:R-:W-:Y:S02]  /*ac10*/  F2FP.F16.F32.PACK_AB R17, R112, R108 ;  /* 0x0000006c7011723e */ /* 0x000fe400000000ff */
[----:B--2---:R-:W-:Y:S01]  /*ac20*/  F2FP.F16.F32.PACK_AB R18, R141, R140 ;  /* 0x0000008c8d12723e */ /* 0x004fe200000000ff */
[----:B------:R-:W-:Y:S01]  /*ac30*/  STSM.16.M88.4 [R26], R12 ;  /* 0x0000000c1a007844 */ /* 0x000fe20000000200 */
[----:B----4-:R-:W-:-:S02]  /*ac40*/  F2FP.F16.F32.PACK_AB R19, R120, R116 ;  /* 0x000000747813723e */ /* 0x010fc400000000ff */
[----:B------:R-:W-:Y:S01]  /*ac50*/  F2FP.F16.F32.PACK_AB R36, R145, R144 ;  /* 0x000000909124723e */ /* 0x000fe200000000ff */
[----:B-1----:R-:W1:Y:S01]  /*ac60*/  @P2 LDC R7, c[0x0][0xcf0] ;  /* 0x00033c00ff072b82 */ /* 0x002e620000000800 */
[----:B------:R-:W-:Y:S01]  /*ac70*/  F2FP.F16.F32.PACK_AB R37, R169, R168 ;  /* 0x000000a8a925723e */ /* 0x000fe200000000ff */
[----:B------:R-:W-:Y:S01]  /*ac80*/  STSM.16.M88.4 [R25], R16 ;  /* 0x0000001019007844 */ /* 0x000fe20000000200 */
[----:B------:R-:W-:Y:S02]  /*ac90*/  F2FP.F16.F32.PACK_AB R38, R149, R148 ;  /* 0x000000949526723e */ /* 0x000fe400000000ff */
[----:B------:R-:W-:Y:S02]  /*aca0*/  F2FP.F16.F32.PACK_AB R39, R0, R170 ;  /* 0x000000aa0027723e */ /* 0x000fe400000000ff */
[----:B------:R-:W-:-:S03]  /*acb0*/  LOP3.LUT R30, R195, 0x380, RZ, 0xc0, !PT ;  /* 0x00000380c31e7812 */ /* 0x000fc600078ec0ff */
[----:B------:R-:W-:Y:S01]  /*acc0*/  STSM.16.M88.4 [R24], R36 ;  /* 0x0000002418007844 */ /* 0x000fe20000000200 */
[----:B------:R-:W-:Y:S01]  /*acd0*/  IMAD R0, R218, 0x20, R221 ;  /* 0x00000020da007824 */ /* 0x000fe200078e02dd */
[----:B------:R-:W-:Y:S01]  /*ace0*/  UIMAD UR5, UR10, UR8, URZ ;  /* 0x000000080a0572a4 */ /* 0x000fe2000f8e023f */
[----:B------:R-:W-:Y:S01]  /*acf0*/  SHF.R.U64 R30, R30, 0x3, RZ ;  /* 0x000000031e1e7819 */ /* 0x000fe200000012ff */
[----:B------:R-:W-:Y:S01]  /*ad00*/  BAR.SYNC.DEFER_BLOCKING 0x1, 0x100 ;  /* 0x0044000000007b1d */ /* 0x000fe20000010000 */
[----:B------:R-:W-:Y:S01]  /*ad10*/  VIADD R4, R0, UR38 ;  /* 0x0000002600047c36 */ /* 0x000fe20008000000 */
[----:B------:R-:W-:Y:S01]  /*ad20*/  UIMAD.WIDE.U32 UR6, UR11, UR8, URZ ;  /* 0x000000080b0672a5 */ /* 0x000fe2000f8e003f */
[----:B------:R-:W-:-:S03]  /*ad30*/  LOP3.LUT R30, R30, R195, RZ, 0x3c, !PT ;  /* 0x000000c31e1e7212 */ /* 0x000fc600078e3cff */
[----:B---3--:R2:W-:Y:S01]  /*ad40*/  @!P1 ST.E desc[UR60][R34.64], R3 ;  /* 0x0000000322009985 */ /* 0x0085e2000c10193c */
[----:B------:R-:W-:-:S03]  /*ad50*/  UIMAD UR5, UR11, UR9, UR5 ;  /* 0x000000090b0572a4 */ /* 0x000fc6000f8e0205 */
[----:B------:R-:W-:Y:S01]  /*ad60*/  ULDC.64 UR10, c[0x0][0xbf0] ;  /* 0x0002fc00000a7ab9 */ /* 0x000fe20000000a00 */
[----:B--2---:R-:W2:Y:S01]  /*ad70*/  @P2 LDC R3, c[0x0][0xcec] ;  /* 0x00033b00ff032b82 */ /* 0x004ea20000000800 */
[----:B------:R-:W-:Y:S01]  /*ad80*/  UIMAD UR8, UR12, UR10, URZ ;  /* 0x0000000a0c0872a4 */ /* 0x000fe2000f8e023f */
[----:B------:R-:W-:Y:S01]  /*ad90*/  IMAD.MOV.U32 R5, RZ, RZ, R4 ;  /* 0x000000ffff057224 */ /* 0x000fe200078e0004 */
[----:B------:R-:W-:Y:S01]  /*ada0*/  UIADD3 UR7, UR7, UR5, URZ ;  /* 0x0000000507077290 */ /* 0x000fe2000fffe03f */
[----:B0-----:R0:W-:Y:S01]  /*adb0*/  @!P0 ST.E desc[UR60][R52.64], R2 ;  /* 0x0000000234008985 */ /* 0x0011e2000c10193c */
[----:B------:R-:W-:Y:S02]  /*adc0*/  UIMAD UR5, UR13, UR11, UR8 ;  /* 0x0000000b0d0572a4 */ /* 0x000fe4000f8e0208 */
[----:B------:R-:W-:Y:S01]  /*add0*/  UIMAD.WIDE.U32 UR6, UR13, UR10, UR6 ;  /* 0x0000000a0d0672a5 */ /* 0x000fe2000f8e0006 */
[----:B------:R3:W5:Y:S01]  /*ade0*/  LD.E.128 R40, desc[UR60][R28.64] ;  /* 0x0000003c1c287980 */ /* 0x000762000c101d00 */
[----:B------:R-:W-:-:S02]  /*adf0*/  ULDC.64 UR8, c[0x0][0xbe0] ;  /* 0x0002f80000087ab9 */ /* 0x000fc40000000a00 */
[----:B------:R-:W-:Y:S01]  /*ae00*/  UIADD3 UR5, UR7, UR5, URZ ;  /* 0x0000000507057290 */ /* 0x000fe2000fffe03f */
[----:B------:R3:W5:Y:S01]  /*ae10*/  LD.E.128 R44, desc[UR60][R20.64] ;  /* 0x0000003c142c7980 */ /* 0x000762000c101d00 */
[----:B--2---:R-:W-:-:S03]  /*ae20*/  @P2 IMAD.HI.U32 R0, R4, R3, RZ ;  /* 0x0000000304002227 */ /* 0x004fc600078e00ff */
[----:B------:R3:W5:Y:S02]  /*ae30*/  LD.E.128 R48, desc[UR60][R22.64] ;  /* 0x0000003c16307980 */ /* 0x000764000c101d00 */
[----:B-1----:R-:W-:Y:S01]  /*ae40*/  @P2 SHF.R.U32.HI R5, RZ, R7, R0 ;  /* 0x00000007ff052219 */ /* 0x002fe20000011600 */
[----:B0-----:R-:W-:Y:S01]  /*ae50*/  IMAD.U32 R2, RZ, RZ, UR6 ;  /* 0x00000006ff027e24 */ /* 0x001fe2000f8e00ff */
        /* <DEDUP_REMOVED lines=23> */
[----:B------:R-:W-:Y:S01]  /*afd0*/  IMAD.IADD R3, R3, 0x1, R9 ;  /* 0x0000000103037824 */ /* 0x000fe200078e0209 */
[----:B------:R-:W-:Y:S01]  /*afe0*/  BSSY B1, `(.L_x_13469) ;  /* 0x000002b000017945 */ /* 0x000fe20003800000 */
[----:B------:R-:W-:Y:S01]  /*aff0*/  IMAD R4, R0, UR6, RZ ;  /* 0x0000000600047c24 */ /* 0x000fe2000f8e02ff */
[----:B------:R-:W-:Y:S01]  /*b000*/  @!PT LDS RZ, [RZ] ;  /* 0x00000000fffff984 */ /* 0x000fe20000000800 */
[----:B------:R-:W-:Y:S01]  /*b010*/  @!PT LDS RZ, [RZ] ;  /* 0x00000000fffff984 */ /* 0x000fe20000000800 */
[----:B------:R-:W-:Y:S01]  /*b020*/  @!PT LDS RZ, [RZ] ;  /* 0x00000000fffff984 */ /* 0x000fe20000000800 */
[----:B------:R-:W-:Y:S01]  /*b030*/  @!PT LDS RZ, [RZ] ;  /* 0x00000000fffff984 */ /* 0x000fe20000000800 */
[----:B------:R0:W-:Y:S06]  /*b040*/  MEMBAR.ALL.CTA ;  /* 0x0000000000007992 */ /* 0x0001ec0000008000 */
[----:B0-----:R-:W0:Y:S01]  /*b050*/  FENCE.VIEW.ASYNC.S ;  /* 0x00000000000073c6 */ /* 0x001e220000000000 */
[----:B------:R-:W-:-:S02]  /*b060*/  VIADD R12, R221, UR38 ;  /* 0x00000026dd0c7c36 */ /* 0x000fc40008000000 */
[C---:B------:R-:W-:Y:S02]  /*b070*/  IMAD R5, R7.reuse, UR7, R4 ;  /* 0x0000000707057c24 */ /* 0x040fe4000f8e0204 */
[----:B------:R-:W-:Y:S01]  /*b080*/  IMAD.WIDE.U32 R2, R7, UR6, R2 ;  /* 0x0000000607027c25 */ /* 0x000fe2000f8e0002 */
[----:B------:R-:W-:Y:S01]  /*b090*/  ISETP.GE.AND P2, PT, R12, R33, PT ;  /* 0x000000210c00720c */ /* 0x000fe20003f46270 */
[----:B------:R-:W-:Y:S02]  /*b0a0*/  ULDC.64 UR6, c[0x0][0xb80] ;  /* 0x0002e00000067ab9 */ /* 0x000fe40000000a00 */
[----:B------:R-:W-:Y:S01]  /*b0b0*/  IMAD.IADD R3, R3, 0x1, R5 ;  /* 0x0000000103037824 */ /* 0x000fe200078e0205 */
[----:B------:R-:W-:Y:S01]  /*b0c0*/  LEA R10, P3, R2, UR6, 0x1 ;  /* 0x00000006020a7c11 */ /* 0x000fe2000f8608ff */
[----:B------:R-:W-:Y:S02]  /*b0d0*/  VIADD R194, R194, 0x32420 ;  /* 0x00032420c2c27836 */ /* 0x000fe40000000000 */
[----:B------:R-:W-:Y:S01]  /*b0e0*/  VIADD R0, R12, 0x20 ;  /* 0x000000200c007836 */ /* 0x000fe20000000000 */
[----:B------:R-:W-:Y:S01]  /*b0f0*/  LEA.HI.X R11, R2, UR7, R3, 0x1, P3 ;  /* 0x00000007020b7c11 */ /* 0x000fe200098f0c03 */
[----:B0-----:R3:W0:Y:S01]  /*b100*/  SHFL.IDX PT, R13, R10, RZ, 0x181f ;  /* 0x00181fff0a0d7589 */ /* 0x00162200000e0000 */
[----:B------:R-:W-:-:S02]  /*b110*/  PRMT R194, RZ, 0x654, R194 ;  /* 0x00000654ffc27816 */ /* 0x000fc400000000c2 */
[-C--:B------:R-:W-:Y:S01]  /*b120*/  ISETP.GE.AND P1, PT, R0, R33.reuse, PT ;  /* 0x000000210000720c */ /* 0x080fe20003f26270 */
[----:B------:R-:W-:Y:S01]  /*b130*/  VIADD R0, R12, 0x40 ;  /* 0x000000400c007836 */ /* 0x000fe20000000000 */
[----:B------:R3:W1:Y:S01]  /*b140*/  SHFL.IDX PT, R9, R11, RZ, 0x181f ;  /* 0x00181fff0b097589 */ /* 0x00066200000e0000 */
[----:B------:R3:W-:Y:S03]  /*b150*/  SYNCS.ARRIVE.TRANS64.RED.A1T0 RZ, [R194+URZ], RZ ;  /* 0x000000ffc2ff79a7 */ /* 0x0007e6000810043f */
        /* <DEDUP_REMOVED lines=19> */
.L_x_13470:
[----:B------:R-:W-:Y:S05]  /*b290*/  BSYNC B1 ;  /* 0x0000000000017941 */ /* 0x000fea0003800000 */
.L_x_13469:
[----:B-12---:R1:W2:Y:S01]  /*b2a0*/  SHFL.IDX PT, R9, R11, 0x1, 0x181f ;  /* 0x00381f000b097f89 */ /* 0x0062a200000e0000 */
        /* <DEDUP_REMOVED lines=10> */
[----:B--2---:R-:W-:Y:S02]  /*b350*/  @!P4 LEA.HI.X R3, R200, R9, R231, 0x1, P6 ;  /* 0x00000009c803c211 */ /* 0x004fe400030f0ce7 */
        /* <DEDUP_REMOVED lines=9> */
.L_x_13472:
[----:B------:R-:W-:Y:S05]  /*b3f0*/  BSYNC B1 ;  /* 0x0000000000017941 */ /* 0x000fea0003800000 */
.L_x_13471:
[----:B--2---:R2:W0:Y:S01]  /*b400*/  SHFL.IDX PT, R9, R11, 0x2, 0x181f ;  /* 0x00581f000b097f89 */ /* 0x00442200000e0000 */
        /* <DEDUP_REMOVED lines=20> */
.L_x_13474:
[----:B------:R-:W-:Y:S05]  /*b550*/  BSYNC B1 ;  /* 0x0000000000017941 */ /* 0x000fea0003800000 */
.L_x_13473:
[----:B------:R-:W-:Y:S01]  /*b560*/  VIADD R0, R12, 0x60 ;  /* 0x000000600c007836 */ /* 0x000fe20000000000 */
[----:B-123--:R-:W1:Y:S04]  /*b570*/  SHFL.IDX PT, R11, R11, 0x3, 0x181f ;  /* 0x00781f000b0b7f89 */ /* 0x00ee6800000e0000 */
[----:B------:R-:W-:Y:S01]  /*b580*/  ISETP.GE.AND P0, PT, R0, R33, PT ;  /* 0x000000210000720c */ /* 0x000fe20003f06270 */
[----:B0-----:R0:W2:-:S12]  /*b590*/  SHFL.IDX PT, R9, R10, 0x3, 0x181f ;  /* 0x00781f000a097f89 */ /* 0x00109800000e0000 */
        /* <DEDUP_REMOVED lines=10> */
[----:B----4-:R-:W-:Y:S01]  /*b640*/  @!P5 LEA.HI.X R7, R204, R11, R229, 0x1, P2 ;  /* 0x0000000bcc07d211 */ /* 0x010fe200010f0ce5 */
        /* <DEDUP_REMOVED lines=9> */
.L_x_13468:
[----:B------:R-:W1:Y:S01]  /*b6e0*/  LDC R8, c[0x0][0xce8] ;  /* 0x00033a00ff087b82 */ /* 0x000e620000000800 */
[----:B------:R-:W-:Y:S01]  /*b6f0*/  R2UR UR6, R219 ;  /* 0x00000000db0672ca */ /* 0x000fe200000e0000 */
[----:B------:R-:W-:Y:S01]  /*b700*/  BSSY B1, `(.L_x_13476) ;  /* 0x0000034000017945 */ /* 0x000fe20003800000 */
[----:B------:R-:W-:Y:S01]  /*b710*/  R2UR UR5, R220 ;  /* 0x00000000dc0572ca */ /* 0x000fe200000e0000 */
[----:B------:R-:W-:Y:S01]  /*b720*/  IMAD R6, R218, 0x20, R221 ;  /* 0x00000020da067824 */ /* 0x000fe200078e02dd */
[----:B------:R-:W-:-:S09]  /*b730*/  ISETP.GE.AND P0, PT, R232, 0x80, PT ;  /* 0x00000080e800780c */ /* 0x000fd20003f06270 */
[----:B------:R-:W-:Y:S02]  /*b740*/  USHF.R.S32.HI UR8, URZ, 0x1f, UR6 ;  /* 0x0000001f3f087899 */ /* 0x000fe40008011406 */
[----:B------:R-:W-:Y:S01]  /*b750*/  USHF.R.S32.HI UR9, URZ, 0x1f, UR5 ;  /* 0x0000001f3f097899 */ /* 0x000fe20008011405 */
[----:B-1----:R-:W-:-:S13]  /*b760*/  ISETP.NE.AND P1, PT, R8, 0x1, PT ;  /* 0x000000010800780c */ /* 0x002fda0003f25270 */
[----:B------:R-:W1:Y:S08]  /*b770*/  @P1 LDC R9, c[0x0][0xcec] ;  /* 0x00033b00ff091b82 */ /* 0x000e700000000800 */
[----:B------:R-:W2:Y:S01]  /*b780*/  @P1 LDC R11, c[0x0][0xcf0] ;  /* 0x00033c00ff0b1b82 */ /* 0x000ea20000000800 */
[----:B------:R-:W-:Y:S05]  /*b790*/  @P0 BRA `(.L_x_13477) ;  /* 0x0000000000a80947 */ /* 0x000fea0003800000 */
[----:B------:R-:W3:Y:S01]  /*b7a0*/  S2R R0, SR_TID.X ;  /* 0x0000000000007919 */ /* 0x000ee20000002100 */
[----:B------:R-:W4:Y:S01]  /*b7b0*/  LDC R3, c[0x0][0xce8] ;  /* 0x00033a00ff037b82 */ /* 0x000f220000000800 */
[----:B------:R-:W-:Y:S01]  /*b7c0*/  IMAD.U32 R4, RZ, RZ, UR38 ;  /* 0x00000026ff047e24 */ /* 0x000fe2000f8e00ff */
[----:B------:R-:W-:Y:S02]  /*b7d0*/  ULDC UR5, c[0x0][0xb88] ;  /* 0x0002e20000057ab9 */ /* 0x000fe40000000800 */
[----:B----4-:R-:W-:Y:S02]  /*b7e0*/  IMAD R5, R3, UR5, RZ ;  /* 0x0000000503057c24 */ /* 0x010fe4000f8e02ff */
[----:B---3--:R-:W-:-:S04]  /*b7f0*/  IADD3 R4, R4, -0x80, R0 ;  /* 0xffffff8004047810 */ /* 0x008fc80007ffe000 */
        /* <DEDUP_REMOVED lines=8> */
[----:B------:R-:W3:Y:S02]  /*b880*/  @P0 LDC R5, c[0x0][0xcec] ;  /* 0x00033b00ff050b82 */ /* 0x000ee40000000800 */
[----:B------:R-:W-:Y:S02]  /*b890*/  UIMAD.WIDE.U32 UR6, UR13, UR10, URZ ;  /* 0x0000000a0d0672a5 */ /* 0x000fe4000f8e003f */
[----:B------:R-:W-:-:S03]  /*b8a0*/  UIMAD UR5, UR13, UR11, UR5 ;  /* 0x0000000b0d0572a4 */ /* 0x000fc6000f8e0205 */
[----:B------:R-:W-:Y:S01]  /*b8b0*/  ULDC.64 UR10, c[0x0][0xc98] ;  /* 0x00032600000a7ab9 */ /* 0x000fe20000000a00 */
[----:B------:R-:W4:Y:S01]  /*b8c0*/  @P0 LDC R7, c[0x0][0xcf0] ;  /* 0x00033c00ff070b82 */ /* 0x000f220000000800 */
[----:B------:R-:W-:Y:S02]  /*b8d0*/  UIADD3 UR7, UR7, UR5, URZ ;  /* 0x0000000507077290 */ /* 0x000fe4000fffe03f */
[----:B------:R-:W-:Y:S02]  /*b8e0*/  UIMAD UR5, UR9, UR10, URZ ;  /* 0x0000000a090572a4 */ /* 0x000fe4000f8e023f */
[----:B------:R-:W-:Y:S02]  /*b8f0*/  UIMAD.WIDE.U32 UR6, UR12, UR10, UR6 ;  /* 0x0000000a0c0672a5 */ /* 0x000fe4000f8e0006 */
[----:B------:R-:W-:-:S03]  /*b900*/  UIMAD UR5, UR12, UR11, UR5 ;  /* 0x0000000b0c0572a4 */ /* 0x000fc6000f8e0205 */
[----:B------:R-:W-:Y:S01]  /*b910*/  ULDC.64 UR10, c[0x0][0xc88] ;  /* 0x00032200000a7ab9 */ /* 0x000fe20000000a00 */
[----:B---3--:R-:W-:-:S05]  /*b920*/  @P0 IMAD.HI.U32 R0, R4, R5, RZ ;  /* 0x0000000504000227 */ /* 0x008fca00078e00ff */
[----:B----4-:R-:W-:-:S05]  /*b930*/  @P0 SHF.R.U32.HI R2, RZ, R7, R0 ;  /* 0x00000007ff020219 */ /* 0x010fca0000011600 */
        /* <DEDUP_REMOVED lines=16> */
.L_x_13477:
[----:B------:R-:W-:Y:S05]  /*ba40*/  BSYNC B1 ;  /* 0x0000000000017941 */ /* 0x000fea0003800000 */
.L_x_13476:
[----:B------:R-:W-:Y:S01]  /*ba50*/  R2UR UR13, R219 ;  /* 0x00000000db0d72ca */ /* 0x000fe200000e0000 */
[----:B------:R-:W-:Y:S01]  /*ba60*/  ULDC.64 UR10, c[0x0][0xbe8] ;  /* 0x0002fa00000a7ab9 */ /* 0x000fe20000000a00 */
[----:B------:R-:W-:Y:S01]  /*ba70*/  R2UR UR12, R220 ;  /* 0x00000000dc0c72ca */ /* 0x000fe200000e0000 */
[----:B------:R-:W-:Y:S01]  /*ba80*/  UIMAD UR5, UR8, UR10, URZ ;  /* 0x0000000a080572a4 */ /* 0x000fe2000f8e023f */
[----:B------:R-:W-:Y:S01]  /*ba90*/  VIADD R6, R6, UR38 ;  /* 0x0000002606067c36 */ /* 0x000fe20008000000 */
[----:B------:R-:W-:Y:S01]  /*baa0*/  BSSY B1, `(.L_x_13478) ;  /* 0x000003c000017945 */ /* 0x000fe20003800000 */
[----:B------:R-:W-:Y:S02]  /*bab0*/  VIADD R10, R221, UR38 ;  /* 0x00000026dd0a7c36 */ /* 0x000fe40008000000 */
[----:B-1----:R-:W-:-:S04]  /*bac0*/  @P1 IMAD.HI.U32 R0, R6, R9, RZ ;  /* 0x0000000906001227 */ /* 0x002fc800078e00ff */
[----:B---3--:R-:W-:Y:S01]  /*bad0*/  IMAD.MOV.U32 R5, RZ, RZ, R6 ;  /* 0x000000ffff057224 */ /* 0x008fe200078e0006 */
[----:B------:R-:W-:Y:S01]  /*bae0*/  UIMAD.WIDE.U32 UR6, UR13, UR10, URZ ;  /* 0x0000000a0d0672a5 */ /* 0x000fe2000f8e003f */
[----:B--2---:R-:W-:Y:S01]  /*baf0*/  @P1 SHF.R.U32.HI R5, RZ, R11, R0 ;  /* 0x0000000bff051219 */ /* 0x004fe20000011600 */
        /* <DEDUP_REMOVED lines=9> */
[----:B------:R-:W-:Y:S02]  /*bb90*/  ULDC.64 UR8, c[0x0][0xbe0] ;  /* 0x0002f80000087ab9 */ /* 0x000fe40000000a00 */
        /* <DEDUP_REMOVED lines=29> */
[----:B------:R-:W-:Y:S02]  /*bd70*/  ISETP.GE.AND P4, PT, R205, UR5, PT ;  /* 0x00000005cd007c0c */ /* 0x000fe4000bf86270 */
[----:B------:R-:W-:Y:S02]  /*bd80*/  ISETP.GE.AND P3, PT, R204, UR5, PT ;  /* 0x00000005cc007c0c */ /* 0x000fe4000bf66270 */
[----:B------:R-:W-:-:S07]  /*bd90*/  ISETP.GE.AND P2, PT, R206, UR5, PT ;  /* 0x00000005ce007c0c */ /* 0x000fce000bf46270 */
[----:B--2---:R-:W-:-:S04]  /*bda0*/  @!P5 LEA R12, P6, R200, R5, 0x1 ;  /* 0x00000005c80cd211 */ /* 0x004fc800078c08ff */
[----:B---3--:R-:W-:Y:S02]  /*bdb0*/  @!P5 LEA.HI.X R13, R200, R3, R231, 0x1, P6 ;  /* 0x00000003c80dd211 */ /* 0x008fe400030f0ce7 */
        /* <DEDUP_REMOVED lines=10> */
.L_x_13479:
[----:B------:R-:W-:Y:S05]  /*be60*/  BSYNC B1 ;  /* 0x0000000000017941 */ /* 0x000fea0003800000 */
.L_x_13478:
[----:B---34-:R3:W4:Y:S01]  /*be70*/  SHFL.IDX PT, R3, R6, 0x1, 0x181f ;  /* 0x00381f0006037f89 */ /* 0x01872200000e0000 */
[----:B------:R-:W-:Y:S03]  /*be80*/  BSSY B1, `(.L_x_13480) ;  /* 0x0000014000017945 */ /* 0x000fe60003800000 */
[----:B--2---:R3:W2:Y:S01]  /*be90*/  SHFL.IDX PT, R5, R4, 0x1, 0x181f ;  /* 0x00381f0004057f89 */ /* 0x0046a200000e0000 */
[----:B------:R-:W-:Y:S05]  /*bea0*/  @P1 BRA `(.L_x_13481) ;  /* 0x0000000000441947 */ /* 0x000fea0003800000 */
[----:B------:R-:W-:Y:S02]  /*beb0*/  ULDC UR5, c[0x0][0xbc8] ;  /* 0x0002f20000057ab9 */ /* 0x000fe40000000800 */
[----:B------:R-:W-:Y:S02]  /*bec0*/  ISETP.GE.AND P4, PT, R200, UR5, PT ;  /* 0x00000005c8007c0c */ /* 0x000fe4000bf86270 */
[----:B------:R-:W-:Y:S02]  /*bed0*/  ISETP.GE.AND P3, PT, R205, UR5, PT ;  /* 0x00000005cd007c0c */ /* 0x000fe4000bf66270 */
[----:B------:R-:W-:Y:S02]  /*bee0*/  ISETP.GE.AND P2, PT, R204, UR5, PT ;  /* 0x00000005cc007c0c */ /* 0x000fe4000bf46270 */
[----:B------:R-:W-:-:S07]  /*bef0*/  ISETP.GE.AND P1, PT, R206, UR5, PT ;  /* 0x00000005ce007c0c */ /* 0x000fce000bf26270 */
[CC--:B--2---:R-:W-:Y:S02]  /*bf00*/  @!P4 LEA R12, P6, R200.reuse, R5.reuse, 0x1 ;  /* 0x00000005c80cc211 */ /* 0x0c4fe400078c08ff */
        /* <DEDUP_REMOVED lines=11> */
.L_x_13481:
[----:B------:R-:W-:Y:S05]  /*bfc0*/  BSYNC B1 ;  /* 0x0000000000017941 */ /* 0x000fea0003800000 */
.L_x_13480:
[----:B--2-4-:R2:W4:Y:S01]  /*bfd0*/  SHFL.IDX PT, R3, R6, 0x2, 0x181f ;  /* 0x00581f0006037f89 */ /* 0x01452200000e0000 */
        /* <DEDUP_REMOVED lines=20> */
.L_x_13483:
[----:B------:R-:W-:Y:S05]  /*c120*/  BSYNC B1 ;  /* 0x0000000000017941 */ /* 0x000fea0003800000 */
.L_x_13482:
[----:B------:R-:W-:Y:S01]  /*c130*/  VIADD R0, R10, 0x60 ;  /* 0x000000600a007836 */ /* 0x000fe20000000000 */
[----:B0---4-:R0:W4:Y:S04]  /*c140*/  SHFL.IDX PT, R3, R6, 0x3, 0x181f ;  /* 0x00781f0006037f89 */ /* 0x01112800000e0000 */
[----:B------:R-:W-:Y:S01]  /*c150*/  ISETP.GE.AND P0, PT, R0, R9, PT ;  /* 0x000000090000720c */ /* 0x000fe20003f06270 */
[----:B------:R0:W0:-:S12]  /*c160*/  SHFL.IDX PT, R5, R4, 0x3, 0x181f ;  /* 0x00781f0004057f89 */ /* 0x00001800000e0000 */
[----:B------:R-:W-:Y:S05]  /*c170*/  @P0 BRA `(.L_x_13475) ;  /* 0x0000000000440947 */ /* 0x000fea0003800000 */
[----:B------:R-:W-:Y:S02]  /*c180*/  ULDC UR5, c[0x0][0xbc8] ;  /* 0x0002f20000057ab9 */ /* 0x000fe40000000800 */
[----:B------:R-:W-:Y:S02]  /*c190*/  ISETP.GE.AND P3, PT, R200, UR5, PT ;  /* 0x00000005c8007c0c */ /* 0x000fe4000bf66270 */
[----:B------:R-:W-:Y:S02]  /*c1a0*/  ISETP.GE.AND P2, PT, R205, UR5, PT ;  /* 0x00000005cd007c0c */ /* 0x000fe4000bf46270 */
[----:B------:R-:W-:Y:S02]  /*c1b0*/  ISETP.GE.AND P1, PT, R204, UR5, PT ;  /* 0x00000005cc007c0c */ /* 0x000fe4000bf26270 */
[----:B------:R-:W-:-:S07]  /*c1c0*/  ISETP.GE.AND P0, PT, R206, UR5, PT ;  /* 0x00000005ce007c0c */ /* 0x000fce000bf06270 */
[-C--:B0123--:R-:W-:Y:S02]  /*c1d0*/  @!P3 LEA R6, P6, R200, R5.reuse, 0x1 ;  /* 0x00000005c806b211 */ /* 0x08ffe400078c08ff */
        /* <DEDUP_REMOVED lines=11> */
.L_x_13475:
[----:B------:R-:W-:Y:S05]  /*c290*/  BSYNC B0 ;  /* 0x0000000000007941 */ /* 0x000fea0003800000 */
.L_x_13467:
[----:B------:R-:W-:Y:S02]  /*c2a0*/  ULDC UR5, c[0x0][0xd38] ;  /* 0x00034e0000057ab9 */ /* 0x000fe40000000800 */
[----:B------:R-:W-:-:S06]  /*c2b0*/  UISETP.GE.AND UP0, UPT, UR4, UR5, UPT ;  /* 0x000000050400728c */ /* 0x000fcc000bf06270 */
[----:B------:R-:W-:-:S13]  /*c2c0*/  PLOP3.LUT P0, PT, PT, PT, UP0, 0x80, 0x0 ;  /* 0x000000000000781c */ /* 0x000fda0003f0f008 */
[----:B------:R-:W-:Y:S05]  /*c2d0*/  @!P0 BRA `(.L_x_13484) ;  /* 0xffffff4800e48947 */ /* 0x000fea000383ffff */
[----:B------:R-:W-:Y:S05]  /*c2e0*/  EXIT ;  /* 0x000000000000794d */ /* 0x000fea0003800000 */
.L_x_13431:
[----:B------:R-:W-:-:S08]  /*c2f0*/  NOP ;  /* 0x0000000000007918 */ /* 0x000fd00000000000 */
[----:B0-----:R-:W0:-:S00]  /*c300*/  USETMAXREG.DEALLOC.CTAPOOL 0x18 ;  /* 0x00000018000079c8 */ /* 0x001e0000080e0500 */
        /* <DEDUP_REMOVED lines=37> */
[----:B------:R-:W-:Y:S04]  /*c560*/  STL [R1+0x38], RZ ;  /* 0x000038ff01007387 */ /* 0x000fe80000100800 */
[----:B------:R1:W-:Y:S01]  /*c570*/  STL [R1+0x8], R2 ;  /* 0x0000080201007387 */ /* 0x0003e20000100800 */
[----:B0-----:R-:W-:-:S02]  /*c580*/  LOP3.LUT R3, R0, 0x40, RZ, 0xfc, !PT ;  /* 0x0000004000037812 */ /* 0x001fc400078efcff */
[C---:B-1----:R-:W-:Y:S02]  /*c590*/  LOP3.LUT R2, R0.reuse, 0x80, RZ, 0xfc, !PT ;  /* 0x0000008000027812 */ /* 0x042fe400078efcff */
[----:B------:R-:W-:-:S07]  /*c5a0*/  LOP3.LUT R0, R0, 0xc0, RZ, 0xfc, !PT ;  /* 0x000000c000007812 */ /* 0x000fce00078efcff */
.L_x_13581:
        /* <DEDUP_REMOVED lines=23> */
.L_x_13486:
[----:B------:R-:W-:Y:S01]  /*c720*/  ULDC UR9, c[0x0][0xd54] ;  /* 0x0003550000097ab9 */ /* 0x000fe20000000800 */
[----:B------:R-:W-:Y:S01]  /*c730*/  UMOV UR5, UR8 ;  /* 0x0000000800057c82 */ /* 0x000fe20008000000 */
[----:B------:R-:W-:-:S11]  /*c740*/  UISETP.NE.AND UP0, UPT, UR9, 0x1, UPT ;  /* 0x000000010900788c */ /* 0x000fd6000bf05270 */
[----:B------:R-:W-:Y:S02]  /*c750*/  @UP0 ULDC.64 UR10, c[0x0][0xd58] ;  /* 0x00035600000a0ab9 */ /* 0x000fe40000000a00 */
[----:B------:R-:W-:-:S04]  /*c760*/  UIMAD.WIDE.U32 UR6, UR8, UR10, URZ ;  /* 0x0000000a080672a5 */ /* 0x000fc8000f8e003f */
[----:B------:R-:W-:-:S04]  /*c770*/  @UP0 USHF.R.U32.HI UR5, URZ, UR11, UR7 ;  /* 0x0000000b3f050299 */ /* 0x000fc80008011607 */
[----:B------:R-:W-:-:S12]  /*c780*/  UIMAD UR6, UR5, UR9, URZ ;  /* 0x00000009050672a4 */ /* 0x000fd8000f8e023f */
.L_x_13487:
        /* <DEDUP_REMOVED lines=63> */
.L_x_13489:
        /* <DEDUP_REMOVED lines=20> */
.L_x_13492:
[----:B------:R-:W-:Y:S05]  /*ccc0*/  BSYNC B6 ;  /* 0x0000000000067941 */ /* 0x000fea0003800000 */
.L_x_13491:
        /* <DEDUP_REMOVED lines=20> */
.L_x_13495:
        /* <DEDUP_REMOVED lines=15> */
.L_x_13494:
[----:B------:R-:W-:Y:S05]  /*cf00*/  BSYNC B6 ;  /* 0x0000000000067941 */ /* 0x000fea0003800000 */
.L_x_13493:
        /* <DEDUP_REMOVED lines=27> */
.L_x_13597:
        /* <DEDUP_REMOVED lines=9> */
.L_x_13600:
        /* <DEDUP_REMOVED lines=22> */
.L_x_13499:
[----:B--2---:R-:W2:Y:S01]  /*d2b0*/  LDL R2, [R1+0x8] ;  /* 0x0000080001027983 */ /* 0x004ea20000100800 */
[----:B------:R-:W-:Y:S01]  /*d2c0*/  IMAD R0, R19, 0x8, R17 ;  /* 0x0000000813007824 */ /* 0x000fe200078e0211 */
[----:B--2---:R-:W-:-:S04]  /*d2d0*/  SHF.L.U32 R2, R2, 0x1f, RZ ;  /* 0x0000001f02027819 */ /* 0x004fc800000006ff */
[----:B------:R-:W2:Y:S02]  /*d2e0*/  SYNCS.PHASECHK.TRANS64.TRYWAIT P0, [R0+URZ+0x32440], R2 ;  /* 0x03244002000075a7 */ /* 0x000ea4000800017f */
[----:B--2---:R-:W-:Y:S05]  /*d2f0*/  @!P0 BRA `(.L_x_13500) ;  /* 0x0000004800048947 */ /* 0x004fea0003800000 */
.L_x_13601:
        /* <DEDUP_REMOVED lines=11> */
.L_x_13501:
        /* <DEDUP_REMOVED lines=16> */
[----:B------:R-:W-:-:S09]  /*d4b0*/  UIMAD UR35, UR35, 0x60, URZ ;  /* 0x00000060232378a4 */ /* 0x000fd2000f8e023f */
[----:B------:R2:W-:Y:S02]  /*d4c0*/  UTMALDG.4D [UR32], [UR4], desc[UR6] ;  /* 0x00000620040075b4 */ /* 0x0005e40008019000 */
[----:B--2---:R-:W-:Y:S01]  /*d4d0*/  NOP ;  /* 0x0000000000007918 */ /* 0x004fe20000000000 */
.L_x_13497:
        /* <DEDUP_REMOVED lines=24> */
.L_x_13503:
[----:B------:R-:W-:Y:S05]  /*d660*/  BSYNC B6 ;  /* 0x0000000000067941 */ /* 0x000fea0003800000 */
.L_x_13502:
[----:B------:R-:W2:Y:S01]  /*d670*/  S2R R2, SR_TID.X ;  /* 0x0000000000027919 */ /* 0x000ea20000002100 */
[----:B------:R-:W3:Y:S01]  /*d680*/  LDC R6, c[0x0][0x448] ;  /* 0x00011200ff067b82 */ /* 0x000ee20000000800 */
        /* <DEDUP_REMOVED lines=11> */
[----:B---3--:R-:W-:Y:S01]  /*d740*/  ISETP.NE.AND P0, PT, R6, 0x1, PT ;  /* 0x000000010600780c */ /* 0x008fe20003f05270 */
[----:B------:R-:W-:Y:S01]  /*d750*/  IMAD.U32 R5, RZ, RZ, UR5 ;  /* 0x00000005ff057e24 */ /* 0x000fe2000f8e00ff */
[----:B--2---:R-:W-:Y:S01]  /*d760*/  LOP3.LUT R0, R2, 0x7f, RZ, 0xc0, !PT ;  /* 0x0000007f02007812 */ /* 0x004fe200078ec0ff */
[----:B-1----:R-:W-:-:S03]  /*d770*/  IMAD.SHL.U32 R4, R4, 0x10, RZ ;  /* 0x0000001004047824 */ /* 0x002fc600078e00ff */
[----:B------:R-:W-:-:S07]  /*d780*/  SHF.R.U32.HI R0, RZ, 0x3, R0 ;  /* 0x00000003ff007819 */ /* 0x000fce0000011600 */
[----:B------:R-:W1:Y:S01]  /*d790*/  @P0 LDC R3, c[0x0][0x44c] ;  /* 0x00011300ff030b82 */ /* 0x000e620000000800 */
[----:B------:R-:W-:Y:S01]  /*d7a0*/  LOP3.LUT R4, R0, 0x70, R4, 0xf8, !PT ;  /* 0x0000007000047812 */ /* 0x000fe200078ef804 */
[----:B------:R-:W-:-:S04]  /*d7b0*/  IMAD.U32 R0, RZ, RZ, UR42 ;  /* 0x0000002aff007e24 */ /* 0x000fc8000f8e00ff */
[----:B0-----:R-:W-:Y:S02]  /*d7c0*/  IMAD R7, R0, 0x80, R4 ;  /* 0x0000008000077824 */ /* 0x001fe400078e0204 */
[----:B------:R-:W0:Y:S01]  /*d7d0*/  @P0 LDC R2, c[0x0][0x450] ;  /* 0x00011400ff020b82 */ /* 0x000e220000000800 */
[----:B------:R-:W-:Y:S01]  /*d7e0*/  IMAD.U32 R4, RZ, RZ, UR4 ;  /* 0x00000004ff047e24 */ /* 0x000fe2000f8e00ff */
[----:B------:R-:W-:Y:S01]  /*d7f0*/  ULDC.64 UR4, c[0x0][0x2d0] ;  /* 0x0000b40000047ab9 */ /* 0x000fe20000000a00 */
[----:B------:R-:W-:Y:S01]  /*d800*/  IMAD.MOV.U32 R0, RZ, RZ, R7 ;  /* 0x000000ffff007224 */ /* 0x000fe200078e0007 */
[----:B------:R2:W-:Y:S04]  /*d810*/  STL [R1+0x18], R7 ;  /* 0x0000180701007387 */ /* 0x0005e80000100800 */
[----:B------:R3:W5:Y:S01]  /*d820*/  LDL R8, [R1+0x4] ;  /* 0x0000040001087983 */ /* 0x0007620000100800 */
[----:B-1----:R-:W-:-:S05]  /*d830*/  @P0 IMAD.HI.U32 R3, R7, R3, RZ ;  /* 0x0000000307030227 */ /* 0x002fca00078e00ff */
[----:B0-----:R-:W-:Y:S01]  /*d840*/  @P0 SHF.R.U32.HI R0, RZ, R2, R3 ;  /* 0x00000002ff000219 */ /* 0x001fe20000011603 */
        /* <DEDUP_REMOVED lines=27> */
[----:B------:R-:W-:Y:S01]  /*da00*/  ULDC UR4, c[0x0][0x288] ;  /* 0x0000a20000047ab9 */ /* 0x000fe20000000800 */
[----:B------:R-:W0:Y:S01]  /*da10*/  SHFL.IDX PT, R5, R0, RZ, 0x181f ;  /* 0x00181fff00057589 */ /* 0x000e2200000e0000 */
[----:B------:R-:W-:Y:S02]  /*da20*/  IMAD R2, R6, UR4, RZ ;  /* 0x0000000406027c24 */ /* 0x000fe4000f8e02ff */
[----:B------:R-:W-:Y:S01]  /*da30*/  IMAD.U32 R6, RZ, RZ, UR42 ;  /* 0x0000002aff067e24 */ /* 0x000fe2000f8e00ff */
[----:B------:R-:W1:Y:S03]  /*da40*/  SHFL.IDX PT, R4, R3, RZ, 0x181f ;  /* 0x00181fff03047589 */ /* 0x000e6600000e0000 */
[----:B------:R-:W-:Y:S01]  /*da50*/  IMAD R10, R6, 0x80, R10 ;  /* 0x00000080060a7824 */ /* 0x000fe200078e020a */
[----:B------:R-:W-:Y:S03]  /*da60*/  SHFL.IDX PT, R7, R3, 0x1, 0x181f ;  /* 0x00381f0003077f89 */ /* 0x000fe600000e0000 */
[C---:B------:R-:W-:Y:S01]  /*da70*/  VIADD R11, R10.reuse, 0x10 ;  /* 0x000000100a0b7836 */ /* 0x040fe20000000000 */
[-C--:B------:R-:W-:Y:S01]  /*da80*/  ISETP.GE.AND P3, PT, R10, R2.reuse, PT ;  /* 0x000000020a00720c */ /* 0x080fe20003f66270 */
[----:B------:R-:W2:Y:S03]  /*da90*/  SHFL.IDX PT, R6, R0, 0x1, 0x181f ;  /* 0x00381f0000067f89 */ /* 0x000ea600000e0000 */
[----:B------:R-:W-:Y:S01]  /*daa0*/  ISETP.GE.AND P1, PT, R11, R2, PT ;  /* 0x000000020b00720c */ /* 0x000fe20003f26270 */
[----:B------:R-:W-:Y:S04]  /*dab0*/  STL [R1+0x10], R10 ;  /* 0x0000100a01007387 */ /* 0x000fe80000100800 */
[----:B------:R3:W-:Y:S04]  /*dac0*/  STL [R1+0x20], R11 ;  /* 0x0000200b01007387 */ /* 0x0007e80000100800 */
[----:B0-----:R-:W-:-:S05]  /*dad0*/  @!P3 LEA R5, P2, R9, R5, 0x1 ;  /* 0x000000050905b211 */ /* 0x001fca00078408ff */
[----:B-1----:R-:W-:Y:S02]  /*dae0*/  @!P3 IMAD.X R4, RZ, RZ, R4, P2 ;  /* 0x000000ffff04b224 */ /* 0x002fe400010e0604 */
[----:B---3--:R-:W-:-:S03]  /*daf0*/  VIADD R11, R10, 0x20 ;  /* 0x000000200a0b7836 */ /* 0x008fc60000000000 */
[-C--:B------:R-:W-:Y:S02]  /*db00*/  @!P3 LOP3.LUT R5, R5, R4.reuse, RZ, 0x3c, !PT ;  /* 0x000000040505b212 */ /* 0x080fe400078e3cff */
[----:B------:R-:W-:Y:S02]  /*db10*/  STL [R1+0x24], R11 ;  /* 0x0000240b01007387 */ /* 0x000fe40000100800 */
[----:B------:R-:W-:-:S04]  /*db20*/  @!P3 LOP3.LUT R4, R5, R4, RZ, 0x3c, !PT ;  /* 0x000000040504b212 */ /* 0x000fc800078e3cff */
[----:B------:R-:W-:-:S05]  /*db30*/  @!P3 LOP3.LUT R5, R5, R4, RZ, 0x3c, !PT ;  /* 0x000000040505b212 */ /* 0x000fca00078e3cff */
[----:B-----5:R2:W-:Y:S02]  /*db40*/  @!P3 LDGSTS.E.BYPASS.LTC128B.128 [R8+0x18400], desc[UR60][R4.64], !P0 ;  /* 0x184000000408bfae */ /* 0x0205e4000c101d7c */
[----:B--2---:R-:W-:Y:S02]  /*db50*/  @!P1 LEA R4, P2, R9, R6, 0x1 ;  /* 0x0000000609049211 */ /* 0x004fe400078408ff */
[----:B------:R-:W-:Y:S03]  /*db60*/  SHFL.IDX PT, R6, R3, 0x3, 0x181f ;  /* 0x00781f0003067f89 */ /* 0x000fe600000e0000 */
[----:B------:R-:W-:Y:S02]  /*db70*/  @!P1 IMAD.X R5, RZ, RZ, R7, P2 ;  /* 0x000000ffff059224 */ /* 0x000fe400010e0607 */
        /* <DEDUP_REMOVED lines=55> */
.L_x_13618:
        /* <DEDUP_REMOVED lines=12> */
.L_x_13505:
        /* <DEDUP_REMOVED lines=35> */
.L_x_13507:
[----:B------:R-:W-:Y:S05]  /*e1e0*/  BSYNC B6 ;  /* 0x0000000000067941 */ /* 0x000fea0003800000 */
.L_x_13506:
        /* <DEDUP_REMOVED lines=62> */
[----:B--2---:R-:W-:-:S03]  /*e5d0*/  ISETP.GE.AND P5, PT, R10, R0, PT ;  /* 0x000000000a00720c */ /* 0x004fc60003fa6270 */
[----:B------:R-:W2:Y:S01]  /*e5e0*/  LDL.LU R10, [R1+0x28] ;  /* 0x00002800010a7983 */ /* 0x000ea20000300800 */
[----:B---3--:R-:W-:-:S03]  /*e5f0*/  ISETP.GE.AND P4, PT, R3, R0, PT ;  /* 0x000000000300720c */ /* 0x008fc60003f86270 */
[----:B------:R-:W0:Y:S04]  /*e600*/  SHFL.IDX PT, R3, R5, RZ, 0x181f ;  /* 0x00181fff05037589 */ /* 0x000e2800000e0000 */
[----:B------:R-:W3:Y:S02]  /*e610*/  LDL.LU R12, [R1+0x2c] ;  /* 0x00002c00010c7983 */ /* 0x000ee40000300800 */
        /* <DEDUP_REMOVED lines=65> */
.L_x_13636:
        /* <DEDUP_REMOVED lines=14> */
.L_x_13510:
[----:B------:R-:W-:Y:S05]  /*eb10*/  BSYNC B0 ;  /* 0x0000000000007941 */ /* 0x000fea0003800000 */
.L_x_13509:
[----:B------:R-:W-:Y:S01]  /*eb20*/  NOP ;  /* 0x0000000000007918 */ /* 0x000fe20000000000 */
[----:B------:R-:W-:-:S13]  /*eb30*/  PLOP3.LUT P0, PT, PT, PT, PT, 0x80, 0x0 ;  /* 0x000000000000781c */ /* 0x000fda0003f0f070 */
.L_x_13511:
        /* <DEDUP_REMOVED lines=18> */
.L_x_13637:
[----:B------:R-:W-:Y:S05]  /*ec60*/  BSYNC B0 ;  /* 0x0000000000007941 */ /* 0x000fea0003800000 */
.L_x_13512:
[----:B------:R-:W-:Y:S01]  /*ec70*/  LOP3.LUT P0, RZ, R18, 0x2, RZ, 0xc0, !PT ;  /* 0x0000000212ff7812 */ /* 0x000fe2000780c0ff */
[----:B------:R-:W-:-:S12]  /*ec80*/  BSSY B0, `(.L_x_13514) ;  /* 0x0000058000007945 */ /* 0x000fd80003800000 */
        /* <DEDUP_REMOVED lines=10> */
.L_x_13638:
[----:B------:R-:W-:Y:S05]  /*ed30*/  BSYNC B1 ;  /* 0x0000000000017941 */ /* 0x000fea0003800000 */
.L_x_13516:
        /* <DEDUP_REMOVED lines=9> */
.L_x_13519:
[----:B------:R-:W-:Y:S05]  /*edd0*/  BSYNC B1 ;  /* 0x0000000000017941 */ /* 0x000fea0003800000 */
.L_x_13518:
        /* <DEDUP_REMOVED lines=11> */
.L_x_13520:
        /* <DEDUP_REMOVED lines=15> */
.L_x_13521:
        /* <DEDUP_REMOVED lines=15> */
.L_x_13522:
        /* <DEDUP_REMOVED lines=15> */
.L_x_13523:
        /* <DEDUP_REMOVED lines=10> */
.L_x_13515:
[----:B------:R-:W-:Y:S05]  /*f200*/  BSYNC B0 ;  /* 0x0000000000007941 */ /* 0x000fea0003800000 */
.L_x_13514:
[----:B------:R-:W-:-:S06]  /*f210*/  UISETP.GE.AND UP0, UPT, UR41, 0x2, UPT ;  /* 0x000000022900788c */ /* 0x000fcc000bf06270 */
[----:B------:R-:W-:-:S13]  /*f220*/  PLOP3.LUT P0, PT, PT, PT, UP0, 0x80, 0x0 ;  /* 0x000000000000781c */ /* 0x000fda0003f0f008 */
[----:B------:R-:W-:Y:S05]  /*f230*/  @!P0 BRA `(.L_x_13524) ;  /* 0x0000001c00748947 */ /* 0x000fea0003800000 */
[----:B------:R-:W-:Y:S02]  /*f240*/  ULOP3.LUT UR4, UR41, 0x1, URZ, 0xc0, !UPT ;  /* 0x0000000129047892 */ /* 0x000fe4000f8ec03f */
[----:B--2---:R-:W-:Y:S02]  /*f250*/  IMAD.U32 R6, RZ, RZ, UR41 ;  /* 0x00000029ff067e24 */ /* 0x004fe4000f8e00ff */
        /* <DEDUP_REMOVED lines=18> */
[----:B-1----:R-:W2:Y:S01]  /*f380*/  LDL R5, [R1+0xc] ;  /* 0x00000c0001057983 */ /* 0x002ea20000100800 */
        /* <DEDUP_REMOVED lines=13> */
[C---:B---3--:R-:W-:Y:S02]  /*f460*/  IMAD R7, R9.reuse, UR5, R7 ;  /* 0x0000000509077c24 */ /* 0x048fe4000f8e0207 */
[----:B------:R-:W-:-:S04]  /*f470*/  IMAD.WIDE.U32 R4, R9, UR4, R4 ;  /* 0x0000000409047c25 */ /* 0x000fc8000f8e0004 */
[----:B------:R-:W-:Y:S01]  /*f480*/  IMAD.IADD R7, R7, 0x1, R5 ;  /* 0x0000000107077824 */ /* 0x000fe200078e0205 */
[----:B-1----:R-:W-:-:S04]  /*f490*/  LEA R2, P0, R4, R2, 0x2 ;  /* 0x0000000204027211 */ /* 0x002fc800078010ff */
[----:B------:R-:W-:-:S05]  /*f4a0*/  LEA.HI.X R3, R4, R3, R7, 0x2, P0 ;  /* 0x0000000304037211 */ /* 0x000fca00000f1407 */
[----:B------:R2:W5:Y:S04]  /*f4b0*/  LDG.E R16, desc[UR60][R2.64] ;  /* 0x0000003c02107981 */ /* 0x000568000c1e1900 */
.L_x_13528:
[----:B--2---:R-:W1:Y:S01]  /*f4c0*/  S2R R2, SR_TID.X ;  /* 0x0000000000027919 */ /* 0x004e620000002100 */
[----:B------:R-:W-:Y:S01]  /*f4d0*/  IMAD R3, R19, 0x8, R17 ;  /* 0x0000000813037824 */ /* 0x000fe200078e0211 */
[----:B------:R-:W-:Y:S01]  /*f4e0*/  BSSY B1, `(.L_x_13529) ;  /* 0x0000006000017945 */ /* 0x000fe20003800000 */
[----:B-1----:R-:W-:Y:S02]  /*f4f0*/  LOP3.LUT R4, R2, 0x7f, RZ, 0xc0, !PT ;  /* 0x0000007f02047812 */ /* 0x002fe400078ec0ff */
[----:B------:R-:W-:Y:S02]  /*f500*/  SHF.L.U32 R2, R8, 0x1f, RZ ;  /* 0x0000001f08027819 */ /* 0x000fe400000006ff */
[----:B------:R-:W-:Y:S02]  /*f510*/  ISETP.NE.AND P1, PT, R4, RZ, PT ;  /* 0x000000ff0400720c */ /* 0x000fe40003f25270 */
[----:B------:R-:W1:Y:S02]  /*f520*/  SYNCS.PHASECHK.TRANS64.TRYWAIT P0, [R3+URZ+0x32440], R2 ;  /* 0x03244002030075a7 */ /* 0x000e64000800017f */
[----:B-1----:R-:W-:Y:S09]  /*f530*/  @!P0 BRA `(.L_x_13530) ;  /* 0x0000003c00bc8947 */ /* 0x002ff20003800000 */
.L_x_13639:
[----:B------:R-:W-:Y:S05]  /*f540*/  BSYNC B1 ;  /* 0x0000000000017941 */ /* 0x000fea0003800000 */
.L_x_13529:
        /* <DEDUP_REMOVED lines=9> */
.L_x_13532:
[----:B------:R-:W-:Y:S05]  /*f5e0*/  BSYNC B1 ;  /* 0x0000000000017941 */ /* 0x000fea0003800000 */
.L_x_13531:
        /* <DEDUP_REMOVED lines=12> */
.L_x_13533:
        /* <DEDUP_REMOVED lines=12> */
.L_x_13640:
[----:B------:R-:W-:Y:S05]  /*f770*/  BSYNC B1 ;  /* 0x0000000000017941 */ /* 0x000fea0003800000 */
.L_x_13534:
        /* <DEDUP_REMOVED lines=11> */
.L_x_13537:
[----:B------:R-:W-:Y:S05]  /*f830*/  BSYNC B1 ;  /* 0x0000000000017941 */ /* 0x000fea0003800000 */
.L_x_13536:
        /* <DEDUP_REMOVED lines=10> */
.L_x_13538:
        /* <DEDUP_REMOVED lines=15> */
.L_x_13539:
        /* <DEDUP_REMOVED lines=15> */
.L_x_13540:
        /* <DEDUP_REMOVED lines=15> */
.L_x_13541:
        /* <DEDUP_REMOVED lines=8> */
[----:B--2---:R-:W-:Y:S05]  /*fc30*/  @P0 BRA.U.ANY `(.L_x_13541) ;  /* 0xfffffffd00dc0947 */ /* 0x004fea000393ffff */
.L_x_13527:
[----:B------:R-:W-:Y:S05]  /*fc40*/  BSYNC B0 ;  /* 0x0000000000007941 */ /* 0x000fea0003800000 */
.L_x_13526:
[----:B------:R-:W-:-:S06]  /*fc50*/  UIADD3 UR4, UR41, -0x3, URZ ;  /* 0xfffffffd29047890 */ /* 0x000fcc000fffe03f */
[----:B------:R-:W-:-:S07]  /*fc60*/  IMAD.U32 R0, RZ, RZ, UR4 ;  /* 0x00000004ff007e24 */ /* 0x000fce000f8e00ff */
.L_x_13525:
[----:B------:R-:W-:Y:S01]  /*fc70*/  ISETP.NE.AND P0, PT, R6, RZ, PT ;  /* 0x000000ff0600720c */ /* 0x000fe20003f05270 */
[----:B------:R-:W-:-:S12]  /*fc80*/  BSSY B0, `(.L_x_13524) ;  /* 0x0000138000007945 */ /* 0x000fd80003800000 */
[----:B------:R-:W-:Y:S05]  /*fc90*/  @!P0 BRA `(.L_x_13542) ;  /* 0x0000001000d88947 */ /* 0x000fea0003800000 */
.L_x_13575:
[----:B--2---:R-:W2:Y:S01]  /*fca0*/  LDL.LU R2, [R1+0x8] ;  /* 0x0000080001027983 */ /* 0x004ea20000300800 */
        /* <DEDUP_REMOVED lines=32> */
.L_x_13545:
        /* <DEDUP_REMOVED lines=8> */
.L_x_13641:
[----:B------:R-:W-:Y:S05]  /*ff30*/  BSYNC B2 ;  /* 0x0000000000027941 */ /* 0x000fea0003800000 */
.L_x_13546:
        /* <DEDUP_REMOVED lines=9> */
.L_x_13549:
[----:B------:R-:W-:Y:S05]  /*ffd0*/  BSYNC B2 ;  /* 0x0000000000027941 */ /* 0x000fea0003800000 */
.L_x_13548:
        /* <DEDUP_REMOVED lines=11> */
.L_x_13550:
        /* <DEDUP_REMOVED lines=13> */
.L_x_13642:
[----:B------:R-:W-:Y:S05]  /*10160*/  BSYNC B2 ;  /* 0x0000000000027941 */ /* 0x000fea0003800000 */
.L_x_13551:
        /* <DEDUP_REMOVED lines=11> */
.L_x_13554:
[----:B------:R-:W-:Y:S05]  /*10220*/  BSYNC B2 ;  /* 0x0000000000027941 */ /* 0x000fea0003800000 */
.L_x_13553:
        /* <DEDUP_REMOVED lines=9> */
.L_x_13555:
        /* <DEDUP_REMOVED lines=15> */
.L_x_13556:
        /* <DEDUP_REMOVED lines=15> */
.L_x_13557:
        /* <DEDUP_REMOVED lines=15> */
.L_x_13558:
        /* <DEDUP_REMOVED lines=10> */
.L_x_13544:
[----:B------:R-:W-:Y:S05]  /*10630*/  BSYNC B1 ;  /* 0x0000000000017941 */ /* 0x000fea0003800000 */
.L_x_13543:
        /* <DEDUP_REMOVED lines=10> */
[----:B------:R-:W-:-:S12]  /*106e0*/  VIADD R6, R0, 0xffffffff ;  /* 0xffffffff00067836 */ /* 0x000fd80000000000 */
[----:B------:R-:W-:Y:S05]  /*106f0*/  @!P2 BRA `(.L_x_13561) ;  /* 0x000000000050a947 */ /* 0x000fea0003800000 */
[----:B------:R-:W3:Y:S01]  /*10700*/  LDL R10, [R1+0xc] ;  /* 0x00000c00010a7983 */ /* 0x000ee20000100800 */
[----:B-1----:R-:W1:Y:S01]  /*10710*/  LDC R4, c[0x0][0x43c] ;  /* 0x00010f00ff047b82 */ /* 0x002e620000000800 */
[----:B------:R-:W-:Y:S02]  /*10720*/  ULDC.64 UR4, c[0x0][0x428] ;  /* 0x00010a0000047ab9 */ /* 0x000fe40000000a00 */
[----:B------:R-:W4:Y:S01]  /*10730*/  LDL R9, [R1] ;  /* 0x0000000001097983 */ /* 0x000f220000100800 */
        /* <DEDUP_REMOVED lines=10> */
[----:B------:R-:W-:Y:S01]  /*107e0*/  IMAD.WIDE.U32 R2, R9, UR4, R2 ;  /* 0x0000000409027c25 */ /* 0x000fe2000f8e0002 */
[----:B------:R-:W-:-:S03]  /*107f0*/  ULDC.64 UR4, c[0x0][0x418] ;  /* 0x0001060000047ab9 */ /* 0x000fc60000000a00 */
[----:B------:R-:W-:Y:S01]  /*10800*/  IMAD.IADD R3, R4, 0x1, R3 ;  /* 0x0000000104037824 */ /* 0x000fe200078e0203 */
[----:B------:R-:W-:-:S04]  /*10810*/  LEA R4, P0, R2, UR4, 0x2 ;  /* 0x0000000402047c11 */ /* 0x000fc8000f8010ff */
[----:B------:R-:W-:-:S05]  /*10820*/  LEA.HI.X R5, R2, UR5, R3, 0x2, P0 ;  /* 0x0000000502057c11 */ /* 0x000fca00080f1403 */
[----:B------:R3:W5:Y:S04]  /*10830*/  LDG.E R16, desc[UR60][R4.64] ;  /* 0x0000003c04107981 */ /* 0x000768000c1e1900 */
.L_x_13561:
[----:B------:R-:W4:Y:S01]  /*10840*/  S2R R2, SR_TID.X ;  /* 0x0000000000027919 */ /* 0x000f220000002100 */
[----:B-1-3--:R-:W-:Y:S01]  /*10850*/  IMAD R4, R19, 0x8, R17 ;  /* 0x0000000813047824 */ /* 0x00afe200078e0211 */
[----:B------:R-:W-:Y:S01]  /*10860*/  BSSY B2, `(.L_x_13562) ;  /* 0x0000006000027945 */ /* 0x000fe20003800000 */
[----:B----4-:R-:W-:Y:S02]  /*10870*/  LOP3.LUT R3, R2, 0x7f, RZ, 0xc0, !PT ;  /* 0x0000007f02037812 */ /* 0x010fe400078ec0ff */
[----:B------:R-:W-:Y:S02]  /*10880*/  SHF.L.U32 R2, R7, 0x1f, RZ ;  /* 0x0000001f07027819 */ /* 0x000fe400000006ff */
[----:B------:R-:W-:Y:S02]  /*10890*/  ISETP.NE.AND P1, PT, R3, RZ, PT ;  /* 0x000000ff0300720c */ /* 0x000fe40003f25270 */
[----:B------:R-:W1:Y:S02]  /*108a0*/  SYNCS.PHASECHK.TRANS64.TRYWAIT P0, [R4+URZ+0x32440], R2 ;  /* 0x03244002040075a7 */ /* 0x000e64000800017f */
[----:B-1----:R-:W-:Y:S09]  /*108b0*/  @!P0 BRA `(.L_x_13563) ;  /* 0x0000002c002c8947 */ /* 0x002ff20003800000 */
.L_x_13643:
[----:B------:R-:W-:Y:S05]  /*108c0*/  BSYNC B2 ;  /* 0x0000000000027941 */ /* 0x000fea0003800000 */
.L_x_13562:
        /* <DEDUP_REMOVED lines=9> */
.L_x_13565:
[----:B------:R-:W-:Y:S05]  /*10960*/  BSYNC B2 ;  /* 0x0000000000027941 */ /* 0x000fea0003800000 */
.L_x_13564:
[----:B--2---:R-:W-:Y:S01]  /*10970*/  IMAD.MOV.U32 R7, RZ, RZ, RZ ;  /* 0x000000ffff077224 */ /* 0x004fe200078e00ff */
        /* <DEDUP_REMOVED lines=10> */
.L_x_13566:
        /* <DEDUP_REMOVED lines=13> */
.L_x_13644:
[----:B------:R-:W-:Y:S05]  /*10af0*/  BSYNC B2 ;  /* 0x0000000000027941 */ /* 0x000fea0003800000 */
.L_x_13567:
        /* <DEDUP_REMOVED lines=11> */
.L_x_13570:
[----:B------:R-:W-:Y:S05]  /*10bb0*/  BSYNC B2 ;  /* 0x0000000000027941 */ /* 0x000fea0003800000 */
.L_x_13569:
        /* <DEDUP_REMOVED lines=9> */
.L_x_13571:
        /* <DEDUP_REMOVED lines=15> */
.L_x_13572:
        /* <DEDUP_REMOVED lines=15> */
.L_x_13573:
        /* <DEDUP_REMOVED lines=15> */
.L_x_13574:
        /* <DEDUP_REMOVED lines=10> */
.L_x_13560:
[----:B------:R-:W-:Y:S05]  /*10fc0*/  BSYNC B1 ;  /* 0x0000000000017941 */ /* 0x000fea0003800000 */
.L_x_13559:
[C---:B------:R-:W-:Y:S01]  /*10fd0*/  ISETP.GT.AND P0, PT, R0.reuse, 0x1, PT ;  /* 0x000000010000780c */ /* 0x040fe20003f04270 */
[----:B------:R-:W-:-:S12]  /*10fe0*/  VIADD R0, R0, 0xfffffffe ;  /* 0xfffffffe00007836 */ /* 0x000fd80000000000 */
[----:B------:R-:W-:Y:S05]  /*10ff0*/  @P0 BRA `(.L_x_13575) ;  /* 0xffffffec00280947 */ /* 0x000fea000383ffff */
.L_x_13542:
[----:B------:R-:W-:Y:S05]  /*11000*/  BSYNC B0 ;  /* 0x0000000000007941 */ /* 0x000fea0003800000 */
.L_x_13524:
        /* <DEDUP_REMOVED lines=20> */
[----:B--2---:R-:W0:Y:S01]  /*11150*/  POPC R7, R4 ;  /* 0x0000000400077309 */ /* 0x004e220000000000 */
[----:B---3--:R-:W0:Y:S02]  /*11160*/  SHFL.IDX PT, R0, R3, R0, 0x1f ;  /* 0x00001f0003007589 */ /* 0x008e2400000e0000 */
[----:B0-----:R-:W-:-:S05]  /*11170*/  IADD3 R0, R0, UR44, R7 ;  /* 0x0000002c00007c10 */ /* 0x001fca000fffe007 */
[----:B------:R3:W-:Y:S02]  /*11180*/  STL [R1+0x14], R0 ;  /* 0x0000140001007387 */ /* 0x0007e40000100800 */
.L_x_13577:
[----:B------:R-:W-:Y:S05]  /*11190*/  BSYNC B0 ;  /* 0x0000000000007941 */ /* 0x000fea0003800000 */
.L_x_13576:
[----:B------:R-:W-:-:S07]  /*111a0*/  SEL R19, R19, RZ, P1 ;  /* 0x000000ff13137207 */ /* 0x000fce0000800000 */
.L_x_13490:
[----:B------:R-:W-:Y:S05]  /*111b0*/  BSYNC B7 ;  /* 0x0000000000077941 */ /* 0x000fea0003800000 */
.L_x_13488:
[----:B0-----:R0:W5:Y:S01]  /*111c0*/  LDL R2, [R1+0x14] ;  /* 0x0000140001027983 */ /* 0x0011620000100800 */
[----:B------:R-:W-:-:S13]  /*111d0*/  LOP3.LUT P1, RZ, R18, 0x80, RZ, 0xc0, !PT ;  /* 0x0000008012ff7812 */ /* 0x000fda000782c0ff */
        /* <DEDUP_REMOVED lines=11> */
.L_x_13578:
[----:B------:R-:W-:-:S03]  /*11290*/  UMOV UR4, 0xffffffff ;  /* 0xffffffff00047882 */ /* 0x000fc60000000000 */
[----:B------:R-:W-:Y:S05]  /*112a0*/  BRA.DIV UR4, `(.L_x_13580) ;  /* 0x0000002204d87947 */ /* 0x000fea000b800000 */
[----:B-----5:R0:W4:Y:S02]  /*112b0*/  SHFL.IDX PT, R14, R2, RZ, 0x1f ;  /* 0x00001fff020e7589 */ /* 0x02012400000e0000 */
.L_x_13647:
[----:B------:R-:W5:Y:S01]  /*112c0*/  @!P0 S2R R3, SR_CgaCtaId ;  /* 0x0000000000038919 */ /* 0x000f620000008800 */
[----:B------:R-:W-:Y:S05]  /*112d0*/  WARPSYNC.ALL ;  /* 0x0000000000007948 */ /* 0x000fea0003800000 */
[----:B------:R-:W-:Y:S01]  /*112e0*/  BAR.SYNC.DEFER_BLOCKING 0x4, 0x180 ;  /* 0x0106000000007b1d */ /* 0x000fe20000010000 */
[----:B---3--:R-:W-:-:S05]  /*112f0*/  @!P0 MOV R0, 0x400 ;  /* 0x0000040000008802 */ /* 0x008fca0000000f00 */
[----:B----4-:R3:W-:Y:S01]  /*11300*/  STL [R1+0x14], R14 ;  /* 0x0000140e01007387 */ /* 0x0107e20000100800 */
[----:B-----5:R-:W-:-:S05]  /*11310*/  @!P0 LEA R17, R3, R0, 0x18 ;  /* 0x0000000003118211 */ /* 0x020fca00078ec0ff */
[----:B------:R3:W-:Y:S01]  /*11320*/  @!P0 STS [R17+0x324d0], R2 ;  /* 0x0324d00211008388 */ /* 0x0007e20000000800 */
[----:B------:R-:W-:Y:S06]  /*11330*/  BAR.ARV 0x5, 0x180 ;  /* 0x0146000000007b1d */ /* 0x000fec0000002000 */
.L_x_13579:
[----:B---3--:R-:W3:Y:S01]  /*11340*/  LDL R0, [R1+0x14] ;  /* 0x0000140001007983 */ /* 0x008ee20000100800 */
[----:B------:R-:W-:Y:S02]  /*11350*/  ULDC UR4, c[0x0][0xd38] ;  /* 0x00034e0000047ab9 */ /* 0x000fe40000000800 */
[----:B---3--:R-:W-:-:S13]  /*11360*/  ISETP.GE.AND P0, PT, R0, UR4, PT ;  /* 0x0000000400007c0c */ /* 0x008fda000bf06270 */
[----:B------:R-:W-:Y:S05]  /*11370*/  @!P0 BRA `(.L_x_13581) ;  /* 0xffffffb0008c8947 */ /* 0x000fea000383ffff */
.L_x_13485:
[----:B0-----:R-:W3:Y:S01]  /*11380*/  LDL.LU R0, [R1+0x38] ;  /* 0x0000380001007983 */ /* 0x001ee20000300800 */
[----:B------:R-:W-:Y:S01]  /*11390*/  BSSY B0, `(.L_x_13582) ;  /* 0x000000b000007945 */ /* 0x000fe20003800000 */
[----:B-1----:R-:W0:Y:S01]  /*113a0*/  S2R R5, SR_CgaCtaId ;  /* 0x0000000000057919 */ /* 0x002e220000008800 */
[----:B---3--:R-:W-:-:S05]  /*113b0*/  VIADD R0, R0, 0x1 ;  /* 0x0000000100007836 */ /* 0x008fca0000000000 */
[----:B----4-:R-:W-:-:S04]  /*113c0*/  LEA.HI R2, R0, R0, RZ, 0x1 ;  /* 0x0000000000027211 */ /* 0x010fc800078f08ff */
[----:B------:R-:W-:-:S05]  /*113d0*/  LOP3.LUT R3, R2, 0xfffffffe, RZ, 0xc0, !PT ;  /* 0xfffffffe02037812 */ /* 0x000fca00078ec0ff */
[----:B------:R-:W-:Y:S01]  /*113e0*/  IMAD.IADD R3, R0, 0x1, -R3 ;  /* 0x0000000100037824 */ /* 0x000fe200078e0a03 */
[----:B------:R-:W-:-:S04]  /*113f0*/  MOV R0, 0x400 ;  /* 0x0000040000007802 */ /* 0x000fc80000000f00 */
[----:B0-----:R-:W-:Y:S02]  /*11400*/  LEA R0, R5, R0, 0x18 ;  /* 0x0000000005007211 */ /* 0x001fe400078ec0ff */
[----:B------:R-:W-:-:S04]  /*11410*/  SHF.L.U32 R3, R3, 0x1f, RZ ;  /* 0x0000001f03037819 */ /* 0x000fc800000006ff */
[----:B------:R-:W0:Y:S02]  /*11420*/  SYNCS.PHASECHK.TRANS64.TRYWAIT P0, [R0+URZ+0x32420], R3 ;  /* 0x03242003000075a7 */ /* 0x000e24000800017f */
[----:B0-----:R-:W-:Y:S05]  /*11430*/  @!P0 BRA `(.L_x_13583) ;  /* 0x00000020009c8947 */ /* 0x001fea0003800000 */
.L_x_13648:
[----:B------:R-:W-:Y:S05]  /*11440*/  BSYNC B0 ;  /* 0x0000000000007941 */ /* 0x000fea0003800000 */
.L_x_13582:
[----:B------:R-:W-:-:S03]  /*11450*/  UMOV UR4, 0xffffffff ;  /* 0xffffffff00047882 */ /* 0x000fc60000000000 */
[----:B------:R-:W-:Y:S05]  /*11460*/  BRA.DIV UR4, `(.L_x_13584) ;  /* 0x0000002204a47947 */ /* 0x000fea000b800000 */
[----:B------:R-:W1:Y:S02]  /*11470*/  S2R R2, SR_TID.X ;  /* 0x0000000000027919 */ /* 0x000e640000002100 */
[----:B-1----:R-:W-:-:S04]  /*11480*/  SHF.R.U32.HI R2, RZ, 0x5, R2 ;  /* 0x00000005ff027819 */ /* 0x002fc80000011602 */
[----:B------:R-:W-:-:S05]  /*11490*/  LOP3.LUT R2, R2, 0x3, RZ, 0xc0, !PT ;  /* 0x0000000302027812 */ /* 0x000fca00078ec0ff */
[----:B------:R1:W3:Y:S02]  /*114a0*/  SHFL.IDX PT, R14, R2, RZ, 0x1f ;  /* 0x00001fff020e7589 */ /* 0x0002e400000e0000 */
.L_x_13651:
[----:B---3--:R-:W-:Y:S01]  /*114b0*/  ISETP.NE.AND P0, PT, R14, RZ, PT ;  /* 0x000000ff0e00720c */ /* 0x008fe20003f05270 */
[----:B------:R-:W-:-:S12]  /*114c0*/  BSSY B0, `(.L_x_13585) ;  /* 0x0000027000007945 */ /* 0x000fd80003800000 */
[----:B------:R-:W-:Y:S05]  /*114d0*/  @P0 BRA `(.L_x_13586) ;  /* 0x0000000000940947 */ /* 0x000fea0003800000 */
[----:B------:R-:W-:-:S03]  /*114e0*/  UMOV UR4, 0xffffffff ;  /* 0xffffffff00047882 */ /* 0x000fc60000000000 */
[----:B------:R-:W-:Y:S05]  /*114f0*/  BRA.DIV UR4, `(.L_x_13587) ;  /* 0x0000002204b47947 */ /* 0x000fea000b800000 */
[----:B------:R-:W-:-:S13]  /*11500*/  ELECT P6, URZ, PT ;  /* 0x00000000003f782f */ /* 0x000fda00038c0000 */
.L_x_13654:
[----:B------:R-:W-:Y:S05]  /*11510*/  @!P6 BRA `(.L_x_13586) ;  /* 0x000000000084e947 */ /* 0x000fea0003800000 */
[----:B-1----:R-:W3:Y:S02]  /*11520*/  LDL R2, [R1+0x4c] ;  /* 0x00004c0001027983 */ /* 0x002ee40000100800 */
[----:B---3--:R-:W-:-:S13]  /*11530*/  R2UR UR4, R2 ;  /* 0x00000000020472ca */ /* 0x008fda00000e0000 */
[----:B------:R-:W-:-:S06]  /*11540*/  ULOP3.LUT UR4, UR4, 0x2, URZ, 0xfc, !UPT ;  /* 0x0000000204047892 */ /* 0x000fcc000f8efc3f */
[----:B------:R-:W-:-:S05]  /*11550*/  IMAD.U32 R2, RZ, RZ, UR4 ;  /* 0x00000004ff027e24 */ /* 0x000fca000f8e00ff */
[----:B------:R-:W-:-:S13]  /*11560*/  ISETP.NE.AND P2, PT, R2, 0x3, PT ;  /* 0x000000030200780c */ /* 0x000fda0003f45270 */
[----:B------:R-:W-:Y:S05]  /*11570*/  @!P2 BRA `(.L_x_13588) ;  /* 0x000000000004a947 */ /* 0x000fea0003800000 */
[----:B------:R-:W-:Y:S01]  /*11580*/  BPT.TRAP 0x1 ;  /* 0x000000040000795c */ /* 0x000fe20000300000 */
.L_x_13588:
[----:B--2---:R-:W2:Y:S01]  /*11590*/  LDL.LU R7, [R1+0x8] ;  /* 0x0000080001077983 */ /* 0x004ea20000300800 */
        /* <DEDUP_REMOVED lines=12> */
.L_x_13655:
[----:B------:R-:W1:Y:S02]  /*11660*/  SYNCS.PHASECHK.TRANS64.TRYWAIT P0, [R7+URZ], R2 ;  /* 0x00000002070075a7 */ /* 0x000e64000800017f */
[----:B-1----:R-:W-:Y:S05]  /*11670*/  @!P0 BRA `(.L_x_13590) ;  /* 0x0000002000888947 */ /* 0x002fea0003800000 */
.L_x_13656:
[----:B------:R-:W-:Y:S05]  /*11680*/  @!P2 BRA `(.L_x_13591) ;  /* 0x000000000004a947 */ /* 0x000fea0003800000 */
[----:B------:R-:W-:Y:S01]  /*11690*/  BPT.TRAP 0x1 ;  /* 0x000000040000795c */ /* 0x000fe20000300000 */
.L_x_13591:
[----:B------:R-:W-:-:S04]  /*116a0*/  VIADD R0, R0, 0x32460 ;  /* 0x0003246000007836 */ /* 0x000fc80000000000 */
[----:B------:R-:W-:-:S04]  /*116b0*/  IMAD R4, R19, 0x8, R0 ;  /* 0x0000000813047824 */ /* 0x000fc800078e0200 */
[----:B------:R-:W2:Y:S02]  /*116c0*/  SYNCS.PHASECHK.TRANS64.TRYWAIT P0, [R4+URZ], R5 ;  /* 0x00000005040075a7 */ /* 0x000ea4000800017f */
[----:B--2---:R-:W-:Y:S05]  /*116d0*/  @!P0 BRA `(.L_x_13592) ;  /* 0x0000002000848947 */ /* 0x004fea0003800000 */
.L_x_13657:
[----:B------:R-:W-:-:S07]  /*116e0*/  IMAD R3, R3, 0x8, R0 ;  /* 0x0000000803037824 */ /* 0x000fce00078e0200 */
.L_x_13593:
[----:B---3--:R3:W4:Y:S02]  /*116f0*/  SYNCS.PHASECHK.TRANS64.TRYWAIT P0, [R3+URZ], R2 ;  /* 0x00000002030075a7 */ /* 0x008724000800017f */
[----:B----4-:R-:W-:Y:S05]  /*11700*/  @!P0 NANOSLEEP.SYNCS 0x989680 ;  /* 0x009896800000895d */ /* 0x010fea0003900000 */
[----:B------:R-:W4:Y:S02]  /*11710*/  @!P0 SYNCS.PHASECHK.TRANS64 P0, [R3+URZ], R2 ;  /* 0x00000002030085a7 */ /* 0x000f24000800007f */
[----:B----4-:R-:W-:Y:S05]  /*11720*/  @!P0 BRA `(.L_x_13593) ;  /* 0xfffffffc00f08947 */ /* 0x010fea000383ffff */
.L_x_13586:
[----:B------:R-:W-:Y:S05]  /*11730*/  BSYNC B0 ;  /* 0x0000000000007941 */ /* 0x000fea0003800000 */
.L_x_13585:
[----:B------:R-:W-:Y:S05]  /*11740*/  EXIT ;  /* 0x000000000000794d */ /* 0x000fea0003800000 */
.L_x_13437:
[----:B0-----:R0:W1:Y:S02]  /*11750*/  SYNCS.PHASECHK.TRANS64.TRYWAIT P0, [R5+URZ+0x32400], R2 ;  /* 0x03240002050075a7 */ /* 0x001064000800017f */
[----:B-1----:R-:W-:Y:S05]  /*11760*/  @!P0 NANOSLEEP.SYNCS 0x989680 ;  /* 0x009896800000895d */ /* 0x002fea0003900000 */
[----:B------:R-:W1:Y:S02]  /*11770*/  @!P0 SYNCS.PHASECHK.TRANS64 P0, [R5+URZ+0x32400], R2 ;  /* 0x03240002050085a7 */ /* 0x000e64000800007f */
[----:B-1----:R-:W-:Y:S05]  /*11780*/  @!P0 BRA `(.L_x_13437) ;  /* 0xfffffffc00f08947 */ /* 0x002fea000383ffff */
[----:B------:R-:W-:Y:S05]  /*11790*/  BRA `(.L_x_13594) ;  /* 0xffffff0000c07947 */ /* 0x000fea000383ffff */
.L_x_13441:
[----:B--2---:R2:W3:Y:S02]  /*117a0*/  SYNCS.PHASECHK.TRANS64.TRYWAIT P1, [R0+URZ+0x32430], R3 ;  /* 0x03243003000075a7 */ /* 0x0044e4000802017f */
[----:B---3--:R-:W-:Y:S05]  /*117b0*/  @!P1 NANOSLEEP.SYNCS 0x989680 ;  /* 0x009896800000995d */ /* 0x008fea0003900000 */
[----:B------:R-:W3:Y:S02]  /*117c0*/  @!P1 SYNCS.PHASECHK.TRANS64 P1, [R0+URZ+0x32430], R3 ;  /* 0x03243003000095a7 */ /* 0x000ee4000802007f */
[----:B---3--:R-:W-:Y:S05]  /*117d0*/  @!P1 BRA `(.L_x_13441) ;  /* 0xfffffffc00f09947 */ /* 0x008fea000383ffff */
[----:B------:R-:W-:Y:S05]  /*117e0*/  BRA `(.L_x_13440) ;  /* 0xffffff0000f07947 */ /* 0x000fea000383ffff */
.L_x_13442:
[----:B---3--:R3:W4:Y:S02]  /*117f0*/  SYNCS.PHASECHK.TRANS64.TRYWAIT P1, [R5+URZ+0x32410], R2 ;  /* 0x03241002050075a7 */ /* 0x008724000802017f */
[----:B----4-:R-:W-:Y:S05]  /*11800*/  @!P1 NANOSLEEP.SYNCS 0x989680 ;  /* 0x009896800000995d */ /* 0x010fea0003900000 */
[----:B------:R-:W4:Y:S02]  /*11810*/  @!P1 SYNCS.PHASECHK.TRANS64 P1, [R5+URZ+0x32410], R2 ;  /* 0x03241002050095a7 */ /* 0x000f24000802007f */
[----:B----4-:R-:W-:Y:S05]  /*11820*/  @!P1 BRA `(.L_x_13442) ;  /* 0xfffffffc00f09947 */ /* 0x010fea000383ffff */
[----:B------:R-:W-:Y:S05]  /*11830*/  BRA `(.L_x_13595) ;  /* 0xffffff04009c7947 */ /* 0x000fea000383ffff */
.L_x_13446:
[----:B------:R0:W0:Y:S02]  /*11840*/  SYNCS.PHASECHK.TRANS64.TRYWAIT P1, [R0+URZ+0x32450], R3 ;  /* 0x03245003000075a7 */ /* 0x000024000802017f */
[----:B0-----:R-:W-:Y:S05]  /*11850*/  @!P1 NANOSLEEP.SYNCS 0x989680 ;  /* 0x009896800000995d */ /* 0x001fea0003900000 */
[----:B------:R-:W0:Y:S02]  /*11860*/  @!P1 SYNCS.PHASECHK.TRANS64 P1, [R0+URZ+0x32450], R3 ;  /* 0x03245003000095a7 */ /* 0x000e24000802007f */
[----:B0-----:R-:W-:Y:S05]  /*11870*/  @!P1 BRA `(.L_x_13446) ;  /* 0xfffffffc00f09947 */ /* 0x001fea000383ffff */
[----:B------:R-:W-:Y:S05]  /*11880*/  BRA `(.L_x_13445) ;  /* 0xffffff0400a87947 */ /* 0x000fea000383ffff */
.L_x_13451:
[----:B-1----:R-:W-:-:S04]  /*11890*/  IMAD.U32 R20, RZ, RZ, UR4 ;  /* 0x00000004ff147e24 */ /* 0x002fc8000f8e00ff */
[----:B------:R1:W2:Y:S03]  /*118a0*/  SYNCS.PHASECHK.TRANS64.TRYWAIT P3, [R20+URZ+0x32430], R13 ;  /* 0x0324300d140075a7 */ /* 0x0002a6000806017f */
[----:B--2---:R-:W-:Y:S05]  /*118b0*/  @!P3 NANOSLEEP.SYNCS 0x989680 ;  /* 0x009896800000b95d */ /* 0x004fea0003900000 */
[----:B------:R-:W2:Y:S02]  /*118c0*/  @!P3 SYNCS.PHASECHK.TRANS64 P3, [R20+URZ+0x32430], R13 ;  /* 0x0324300d1400b5a7 */ /* 0x000ea4000806007f */
[----:B--2---:R-:W-:Y:S05]  /*118d0*/  @!P3 BRA `(.L_x_13451) ;  /* 0xfffffffc00ecb947 */ /* 0x004fea000383ffff */
[----:B------:R-:W-:Y:S05]  /*118e0*/  BRA `(.L_x_13450) ;  /* 0xffffff28006c7947 */ /* 0x000fea000383ffff */
.L_x_13455:
[----:B-1----:R-:W-:-:S04]  /*118f0*/  IMAD.U32 R20, RZ, RZ, UR4 ;  /* 0x00000004ff147e24 */ /* 0x002fc8000f8e00ff */
[----:B------:R1:W3:Y:S03]  /*11900*/  SYNCS.PHASECHK.TRANS64.TRYWAIT P3, [R20+URZ+0x32450], R13 ;  /* 0x0324500d140075a7 */ /* 0x0002e6000806017f */
[----:B---3--:R-:W-:Y:S05]  /*11910*/  @!P3 NANOSLEEP.SYNCS 0x989680 ;  /* 0x009896800000b95d */ /* 0x008fea0003900000 */
[----:B------:R-:W3:Y:S02]  /*11920*/  @!P3 SYNCS.PHASECHK.TRANS64 P3, [R20+URZ+0x32450], R13 ;  /* 0x0324500d1400b5a7 */ /* 0x000ee4000806007f */
[----:B---3--:R-:W-:Y:S05]  /*11930*/  @!P3 BRA `(.L_x_13455) ;  /* 0xfffffffc00ecb947 */ /* 0x008fea000383ffff */
[----:B------:R-:W-:Y:S05]  /*11940*/  BRA `(.L_x_13454) ;  /* 0xffffff2800e87947 */ /* 0x000fea000383ffff */
.L_x_13461:
[----:B--2---:R-:W-:-:S04]  /*11950*/  IMAD.U32 R20, RZ, RZ, UR4 ;  /* 0x00000004ff147e24 */ /* 0x004fc8000f8e00ff */
[----:B------:R2:W3:Y:S03]  /*11960*/  SYNCS.PHASECHK.TRANS64.TRYWAIT P1, [R20+URZ+0x32430], R13 ;  /* 0x0324300d140075a7 */ /* 0x0004e6000802017f */
[----:B---3--:R-:W-:Y:S05]  /*11970*/  @!P1 NANOSLEEP.SYNCS 0x989680 ;  /* 0x009896800000995d */ /* 0x008fea0003900000 */
[----:B------:R-:W3:Y:S02]  /*11980*/  @!P1 SYNCS.PHASECHK.TRANS64 P1, [R20+URZ+0x32430], R13 ;  /* 0x0324300d140095a7 */ /* 0x000ee4000802007f */
[----:B---3--:R-:W-:Y:S05]  /*11990*/  @!P1 BRA `(.L_x_13461) ;  /* 0xfffffffc00ec9947 */ /* 0x008fea000383ffff */
[----:B------:R-:W-:Y:S05]  /*119a0*/  BRA `(.L_x_13460) ;  /* 0xffffff5000d87947 */ /* 0x000fea000383ffff */
.L_x_13465:
[----:B--2---:R-:W-:-:S04]  /*119b0*/  IMAD.U32 R20, RZ, RZ, UR4 ;  /* 0x00000004ff147e24 */ /* 0x004fc8000f8e00ff */
[----:B------:R2:W4:Y:S03]  /*119c0*/  SYNCS.PHASECHK.TRANS64.TRYWAIT P1, [R20+URZ+0x32450], R13 ;  /* 0x0324500d140075a7 */ /* 0x000526000802017f */
[----:B----4-:R-:W-:Y:S05]  /*119d0*/  @!P1 NANOSLEEP.SYNCS 0x989680 ;  /* 0x009896800000995d */ /* 0x010fea0003900000 */
[----:B------:R-:W4:Y:S02]  /*119e0*/  @!P1 SYNCS.PHASECHK.TRANS64 P1, [R20+URZ+0x32450], R13 ;  /* 0x0324500d140095a7 */ /* 0x000f24000802007f */
[----:B----4-:R-:W-:Y:S05]  /*119f0*/  @!P1 BRA `(.L_x_13465) ;  /* 0xfffffffc00ec9947 */ /* 0x010fea000383ffff */
[----:B------:R-:W-:Y:S05]  /*11a00*/  BRA `(.L_x_13464) ;  /* 0xffffff5400547947 */ /* 0x000fea000383ffff */
.L_x_13496:
[----:B------:R-:W-:Y:S02]  /*11a10*/  IMAD.MOV.U32 R13, RZ, RZ, R4 ;  /* 0x000000ffff0d7224 */ /* 0x000fe400078e0004 */
[----:B------:R-:W-:Y:S02]  /*11a20*/  IMAD.MOV.U32 R12, RZ, RZ, RZ ;  /* 0x000000ffff0c7224 */ /* 0x000fe400078e00ff */
[----:B------:R-:W-:Y:S02]  /*11a30*/  IMAD.MOV.U32 R11, RZ, RZ, 0x1f ;  /* 0x0000001fff0b7424 */ /* 0x000fe400078e00ff */
[----:B------:R-:W-:-:S07]  /*11a40*/  IMAD.MOV.U32 R15, RZ, RZ, -0x1 ;  /* 0xffffffffff0f7424 */ /* 0x000fce00078e00ff */
[----:B0-----:R-:W-:Y:S05]  /*11a50*/  WARPSYNC.COLLECTIVE R15, `(.L_x_13596) ;  /* 0x000000000f087348 */ /* 0x001fea0003c00000 */
[----:B------:R1:W2:Y:S02]  /*11a60*/  SHFL.IDX P6, R14, R13, R12, R11 ;  /* 0x0000000c0d0e7389 */ /* 0x0002a400000c000b */
[----:B012---:R-:W-:Y:S01]  /*11a70*/  ENDCOLLECTIVE ;  /* 0x000000000000791b */ /* 0x007fe20003800000 */
.L_x_13596:
[----:B------:R-:W-:Y:S05]  /*11a80*/  BRA `(.L_x_13597) ;  /* 0xffffffb4008c7947 */ /* 0x000fea000383ffff */
.L_x_13498:
[----:B------:R-:W-:Y:S01]  /*11a90*/  BSSY B0, `(.L_x_13598) ;  /* 0x0000006000007945 */ /* 0x000fe20003800000 */
[----:B------:R-:W-:-:S07]  /*11aa0*/  IMAD.MOV.U32 R15, RZ, RZ, -0x1 ;  /* 0xffffffffff0f7424 */ /* 0x000fce00078e00ff */
[----:B01----:R-:W-:Y:S05]  /*11ab0*/  WARPSYNC.COLLECTIVE R15, `(.L_x_13599) ;  /* 0x000000000f0c7348 */ /* 0x003fea0003c00000 */
[----:B------:R-:W-:Y:S02]  /*11ac0*/  ELECT P6, UR62, PT ;  /* 0x00000000003e782f */ /* 0x000fe400038c0000 */
[----:B------:R-:W-:Y:S01]  /*11ad0*/  MOV R14, UR62 ;  /* 0x0000003e000e7c02 */ /* 0x000fe20008000f00 */
[----:B01----:R-:W-:Y:S10]  /*11ae0*/  ENDCOLLECTIVE ;  /* 0x000000000000791b */ /* 0x003ff40003800000 */
.L_x_13599:
[----:B------:R-:W-:Y:S05]  /*11af0*/  BSYNC B0 ;  /* 0x0000000000007941 */ /* 0x000fea0003800000 */
.L_x_13598:
[----:B------:R-:W-:Y:S05]  /*11b00*/  BRA `(.L_x_13600) ;  /* 0xffffffb400907947 */ /* 0x000fea000383ffff */
.L_x_13500:
[----:B--2---:R2:W3:Y:S02]  /*11b10*/  SYNCS.PHASECHK.TRANS64.TRYWAIT P0, [R0+URZ+0x32440], R2 ;  /* 0x03244002000075a7 */ /* 0x0044e4000800017f */
[----:B---3--:R-:W-:Y:S05]  /*11b20*/  @!P0 NANOSLEEP.SYNCS 0x989680 ;  /* 0x009896800000895d */ /* 0x008fea0003900000 */
[----:B------:R-:W3:Y:S02]  /*11b30*/  @!P0 SYNCS.PHASECHK.TRANS64 P0, [R0+URZ+0x32440], R2 ;  /* 0x03244002000085a7 */ /* 0x000ee4000800007f */
[----:B---3--:R-:W-:Y:S05]  /*11b40*/  @!P0 BRA `(.L_x_13500) ;  /* 0xfffffffc00f08947 */ /* 0x008fea000383ffff */
[----:B------:R-:W-:Y:S05]  /*11b50*/  BRA `(.L_x_13601) ;  /* 0xffffffb400e87947 */ /* 0x000fea000383ffff */
.L_x_13504:
        /* <DEDUP_REMOVED lines=8> */
.L_x_13602:
[----:B------:R-:W-:-:S05]  /*11be0*/  IMAD R10, R7, 0x80, R10 ;  /* 0x00000080070a7824 */ /* 0x000fca00078e020a */
[----:B------:R0:W-:Y:S01]  /*11bf0*/  STL [R1+0x10], R10 ;  /* 0x0000100a01007387 */ /* 0x0001e20000100800 */
[----:B------:R-:W-:Y:S02]  /*11c00*/  IMAD.MOV.U32 R13, RZ, RZ, R0 ;  /* 0x000000ffff0d7224 */ /* 0x000fe400078e0000 */
[----:B------:R-:W-:-:S07]  /*11c10*/  IMAD.MOV.U32 R4, RZ, RZ, R14 ;  /* 0x000000ffff047224 */ /* 0x000fce00078e000e */
[----:B0-----:R-:W-:Y:S05]  /*11c20*/  WARPSYNC.COLLECTIVE R15, `(.L_x_13603) ;  /* 0x000000000f087348 */ /* 0x001fea0003c00000 */
[----:B------:R1:W2:Y:S02]  /*11c30*/  SHFL.IDX P6, R14, R13, R12, R11 ;  /* 0x0000000c0d0e7389 */ /* 0x0002a400000c000b */
[----:B012---:R-:W-:Y:S01]  /*11c40*/  ENDCOLLECTIVE ;  /* 0x000000000000791b */ /* 0x007fe20003800000 */
.L_x_13603:
        /* <DEDUP_REMOVED lines=9> */
.L_x_13604:
        /* <DEDUP_REMOVED lines=10> */
.L_x_13605:
        /* <DEDUP_REMOVED lines=13> */
.L_x_13606:
        /* <DEDUP_REMOVED lines=16> */
.L_x_13607:
[----:B------:R-:W-:Y:S02]  /*11f50*/  IMAD.MOV.U32 R13, RZ, RZ, R3 ;  /* 0x000000ffff0d7224 */ /* 0x000fe400078e0003 */
[----:B------:R-:W-:Y:S02]  /*11f60*/  IMAD.MOV.U32 R12, RZ, RZ, 0x3 ;  /* 0x00000003ff0c7424 */ /* 0x000fe400078e00ff */
[----:B------:R-:W-:-:S07]  /*11f70*/  IMAD.MOV.U32 R5, RZ, RZ, R14 ;  /* 0x000000ffff057224 */ /* 0x000fce00078e000e */
[----:B------:R-:W-:Y:S05]  /*11f80*/  WARPSYNC.COLLECTIVE R15, `(.L_x_13608) ;  /* 0x000000000f087348 */ /* 0x000fea0003c00000 */
[----:B------:R0:W1:Y:S02]  /*11f90*/  SHFL.IDX P6, R14, R13, R12, R11 ;  /* 0x0000000c0d0e7389 */ /* 0x00006400000c000b */
[----:B01----:R-:W-:Y:S01]  /*11fa0*/  ENDCOLLECTIVE ;  /* 0x000000000000791b */ /* 0x003fe20003800000 */
.L_x_13608:
        /* <DEDUP_REMOVED lines=10> */
.L_x_13609:
        /* <DEDUP_REMOVED lines=13> */
.L_x_13610:
        /* <DEDUP_REMOVED lines=10> */
.L_x_13611:
        /* <DEDUP_REMOVED lines=13> */
.L_x_13612:
        /* <DEDUP_REMOVED lines=10> */
.L_x_13613:
        /* <DEDUP_REMOVED lines=13> */
.L_x_13614:
        /* <DEDUP_REMOVED lines=10> */
.L_x_13615:
        /* <DEDUP_REMOVED lines=11> */
.L_x_13616:
        /* <DEDUP_REMOVED lines=10> */
.L_x_13617:
[----:B------:R-:W-:Y:S01]  /*125f0*/  @!PT LDS RZ, [RZ] ;  /* 0x00000000fffff984 */ /* 0x000fe20000000800 */
[----:B------:R-:W-:Y:S01]  /*12600*/  @!PT LDS RZ, [RZ] ;  /* 0x00000000fffff984 */ /* 0x000fe20000000800 */
[----:B------:R-:W-:Y:S01]  /*12610*/  @!PT LDS RZ, [RZ] ;  /* 0x00000000fffff984 */ /* 0x000fe20000000800 */
[----:B------:R0:W-:Y:S01]  /*12620*/  @!P1 LDGSTS.E.BYPASS.LTC128B.128 [R8+0x1b400], desc[UR60][R4.64], !P0 ;  /* 0x1b40000004089fae */ /* 0x0001e2000c101d7c */
[----:B------:R-:W-:Y:S01]  /*12630*/  IMAD.MOV.U32 R0, RZ, RZ, R14 ;  /* 0x000000ffff007224 */ /* 0x000fe200078e000e */
[----:B------:R-:W-:Y:S06]  /*12640*/  BRA `(.L_x_13618) ;  /* 0xffffffb800287947 */ /* 0x000fec000383ffff */
.L_x_13508:
        /* <DEDUP_REMOVED lines=8> */
.L_x_13620:
[----:B------:R-:W-:Y:S05]  /*126d0*/  BSYNC B0 ;  /* 0x0000000000007941 */ /* 0x000fea0003800000 */
.L_x_13619:
        /* <DEDUP_REMOVED lines=11> */
.L_x_13621:
[----:B------:R-:W-:Y:S01]  /*12790*/  ULDC UR4, c[0x0][0x288] ;  /* 0x0000a20000047ab9 */ /* 0x000fe20000000800 */
[----:B------:R-:W2:Y:S04]  /*127a0*/  LDL.LU R13, [R1+0x10] ;  /* 0x00001000010d7983 */ /* 0x000ea80000300800 */
[----:B------:R-:W3:Y:S04]  /*127b0*/  LDL.LU R12, [R1+0x20] ;  /* 0x00002000010c7983 */ /* 0x000ee80000300800 */
[----:B------:R-:W4:Y:S04]  /*127c0*/  LDL.LU R11, [R1+0x24] ;  /* 0x00002400010b7983 */ /* 0x000f280000300800 */
[----:B------:R-:W4:Y:S01]  /*127d0*/  LDL.LU R15, [R1+0x2c] ;  /* 0x00002c00010f7983 */ /* 0x000f220000300800 */
[----:B------:R-:W-:Y:S01]  /*127e0*/  IMAD R0, R8, UR4, RZ ;  /* 0x0000000408007c24 */ /* 0x000fe2000f8e02ff */
[----:B------:R-:W-:Y:S01]  /*127f0*/  LOP3.LUT R18, R18, 0xffffffbf, RZ, 0xc0, !PT ;  /* 0xffffffbf12127812 */ /* 0x000fe200078ec0ff */
[----:B------:R-:W-:-:S03]  /*12800*/  IMAD.MOV.U32 R3, RZ, RZ, R14 ;  /* 0x000000ffff037224 */ /* 0x000fc600078e000e */
[-C--:B--2---:R-:W-:Y:S02]  /*12810*/  ISETP.GE.AND P4, PT, R13, R0.reuse, PT ;  /* 0x000000000d00720c */ /* 0x084fe40003f86270 */
[-C--:B---3--:R-:W-:Y:S02]  /*12820*/  ISETP.GE.AND P6, PT, R12, R0.reuse, PT ;  /* 0x000000000c00720c */ /* 0x088fe40003fc6270 */
[----:B----4-:R-:W-:-:S11]  /*12830*/  ISETP.GE.AND P5, PT, R11, R0, PT ;  /* 0x000000000b00720c */ /* 0x010fd60003fa6270 */
[----:B------:R-:W-:Y:S02]  /*12840*/  @P6 LOP3.LUT R18, R18, 0x40, RZ, 0xfc, !PT ;  /* 0x0000004012126812 */ /* 0x000fe400078efcff */
[-C--:B------:R-:W-:Y:S02]  /*12850*/  ISETP.GE.AND P6, PT, R7, R0.reuse, PT ;  /* 0x000000000700720c */ /* 0x080fe40003fc6270 */
[----:B------:R0:W5:Y:S01]  /*12860*/  LDL R7, [R1+0x4] ;  /* 0x0000040001077983 */ /* 0x0001620000100800 */
[----:B------:R-:W-:Y:S01]  /*12870*/  LOP3.LUT R18, R18, 0xffffffdf, RZ, 0xc0, !PT ;  /* 0xffffffdf12127812 */ /* 0x000fe200078ec0ff */
[----:B------:R-:W-:Y:S02]  /*12880*/  IMAD.MOV.U32 R13, RZ, RZ, R4 ;  /* 0x000000ffff0d7224 */ /* 0x000fe400078e0004 */
[----:B------:R-:W-:Y:S01]  /*12890*/  IMAD.MOV.U32 R12, RZ, RZ, 0x1 ;  /* 0x00000001ff0c7424 */ /* 0x000fe200078e00ff */
[----:B------:R-:W-:Y:S01]  /*128a0*/  @P5 LOP3.LUT R18, R18, 0x20, RZ, 0xfc, !PT ;  /* 0x0000002012125812 */ /* 0x000fe200078efcff */
[----:B------:R-:W-:Y:S01]  /*128b0*/  IMAD.MOV.U32 R11, RZ, RZ, 0x181f ;  /* 0x0000181fff0b7424 */ /* 0x000fe200078e00ff */
        /* <DEDUP_REMOVED lines=15> */
[----:B0-----:R-:W-:-:S09]  /*129b0*/  @!P4 LOP3.LUT R3, R3, R2, RZ, 0x3c, !PT ;  /* 0x000000020303c212 */ /* 0x001fd200078e3cff */
[----:B-----5:R-:W-:Y:S05]  /*129c0*/  WARPSYNC.COLLECTIVE R15, `(.L_x_13622) ;  /* 0x000000000f087348 */ /* 0x020fea0003c00000 */
[----:B------:R0:W1:Y:S02]  /*129d0*/  SHFL.IDX P6, R14, R13, R12, R11 ;  /* 0x0000000c0d0e7389 */ /* 0x00006400000c000b */
[----:B01---5:R-:W-:Y:S01]  /*129e0*/  ENDCOLLECTIVE ;  /* 0x000000000000791b */ /* 0x023fe20003800000 */
.L_x_13622:
[----:B------:R-:W-:-:S04]  /*129f0*/  @!P4 LOP3.LUT R2, R3, R2, RZ, 0x3c, !PT ;  /* 0x000000020302c212 */ /* 0x000fc800078e3cff */
[----:B------:R-:W-:Y:S01]  /*12a00*/  @!P4 LOP3.LUT R3, R3, R2, RZ, 0x3c, !PT ;  /* 0x000000020303c212 */ /* 0x000fe200078e3cff */
[----:B------:R-:W-:Y:S02]  /*12a10*/  IMAD.MOV.U32 R13, RZ, RZ, R5 ;  /* 0x000000ffff0d7224 */ /* 0x000fe400078e0005 */
[----:B------:R-:W-:-:S07]  /*12a20*/  IMAD.MOV.U32 R6, RZ, RZ, R14 ;  /* 0x000000ffff067224 */ /* 0x000fce00078e000e */
[----:B------:R-:W-:Y:S05]  /*12a30*/  WARPSYNC.COLLECTIVE R15, `(.L_x_13623) ;  /* 0x000000000f087348 */ /* 0x000fea0003c00000 */
[----:B------:R0:W1:Y:S02]  /*12a40*/  SHFL.IDX P6, R14, R13, R12, R11 ;  /* 0x0000000c0d0e7389 */ /* 0x00006400000c000b */
[----:B01----:R-:W-:Y:S01]  /*12a50*/  ENDCOLLECTIVE ;  /* 0x000000000000791b */ /* 0x003fe20003800000 */
.L_x_13623:
        /* <DEDUP_REMOVED lines=17> */
.L_x_13624:
        /* <DEDUP_REMOVED lines=12> */
.L_x_13625:
        /* <DEDUP_REMOVED lines=12> */
.L_x_13626:
        /* <DEDUP_REMOVED lines=12> */
.L_x_13627:
        /* <DEDUP_REMOVED lines=12> */
.L_x_13628:
        /* <DEDUP_REMOVED lines=12> */
.L_x_13629:
        /* <DEDUP_REMOVED lines=17> */
.L_x_13630:
[----:B------:R-:W-:Y:S02]  /*13040*/  IMAD.MOV.U32 R13, RZ, RZ, R5 ;  /* 0x000000ffff0d7224 */ /* 0x000fe400078e0005 */
[----:B------:R-:W-:-:S07]  /*13050*/  IMAD.MOV.U32 R6, RZ, RZ, R14 ;  /* 0x000000ffff067224 */ /* 0x000fce00078e000e */
[----:B------:R-:W-:Y:S05]  /*13060*/  WARPSYNC.COLLECTIVE R15, `(.L_x_13631) ;  /* 0x000000000f087348 */ /* 0x000fea0003c00000 */
[----:B------:R0:W1:Y:S02]  /*13070*/  SHFL.IDX P6, R14, R13, R12, R11 ;  /* 0x0000000c0d0e7389 */ /* 0x00006400000c000b */
[----:B01----:R-:W-:Y:S01]  /*13080*/  ENDCOLLECTIVE ;  /* 0x000000000000791b */ /* 0x003fe20003800000 */
.L_x_13631:
        /* <DEDUP_REMOVED lines=12> */
.L_x_13632:
        /* <DEDUP_REMOVED lines=11> */
.L_x_13633:
        /* <DEDUP_REMOVED lines=12> */
.L_x_13634:
        /* <DEDUP_REMOVED lines=11> */
.L_x_13635:
[----:B------:R-:W-:Y:S01]  /*13370*/  IMAD.MOV.U32 R2, RZ, RZ, R14 ;  /* 0x000000ffff027224 */ /* 0x000fe200078e000e */
[----:B------:R-:W-:Y:S06]  /*13380*/  BRA `(.L_x_13636) ;  /* 0xffffffb400a87947 */ /* 0x000fec000383ffff */
.L_x_13513:
[----:B0-----:R0:W3:Y:S02]  /*13390*/  SYNCS.PHASECHK.TRANS64.TRYWAIT P0, [R17+URZ+0x32420], R0 ;  /* 0x03242000110075a7 */ /* 0x0010e4000800017f */
[----:B---3--:R-:W-:Y:S05]  /*133a0*/  @!P0 NANOSLEEP.SYNCS 0x989680 ;  /* 0x009896800000895d */ /* 0x008fea0003900000 */
[----:B------:R-:W3:Y:S02]  /*133b0*/  @!P0 SYNCS.PHASECHK.TRANS64 P0, [R17+URZ+0x32420], R0 ;  /* 0x03242000110085a7 */ /* 0x000ee4000800007f */
[----:B---3--:R-:W-:Y:S05]  /*133c0*/  @!P0 BRA `(.L_x_13513) ;  /* 0xfffffffc00f08947 */ /* 0x008fea000383ffff */
[----:B------:R-:W-:Y:S05]  /*133d0*/  BRA `(.L_x_13637) ;  /* 0xffffffb800207947 */ /* 0x000fea000383ffff */
.L_x_13517:
[----:B0-----:R0:W1:Y:S02]  /*133e0*/  SYNCS.PHASECHK.TRANS64.TRYWAIT P0, [R2+URZ+0x32460], R0 ;  /* 0x03246000020075a7 */ /* 0x001064000800017f */
[----:B-1----:R-:W-:Y:S05]  /*133f0*/  @!P0 NANOSLEEP.SYNCS 0x989680 ;  /* 0x009896800000895d */ /* 0x002fea0003900000 */
[----:B------:R-:W1:Y:S02]  /*13400*/  @!P0 SYNCS.PHASECHK.TRANS64 P0, [R2+URZ+0x32460], R0 ;  /* 0x03246000020085a7 */ /* 0x000e64000800007f */
[----:B-1----:R-:W-:Y:S05]  /*13410*/  @!P0 BRA `(.L_x_13517) ;  /* 0xfffffffc00f08947 */ /* 0x002fea000383ffff */
[----:B------:R-:W-:Y:S05]  /*13420*/  BRA `(.L_x_13638) ;  /* 0xffffffb800407947 */ /* 0x000fea000383ffff */
.L_x_13530:
[----:B-1----:R1:W2:Y:S02]  /*13430*/  SYNCS.PHASECHK.TRANS64.TRYWAIT P0, [R3+URZ+0x32440], R2 ;  /* 0x03244002030075a7 */ /* 0x0022a4000800017f */
[----:B--2---:R-:W-:Y:S05]  /*13440*/  @!P0 NANOSLEEP.SYNCS 0x989680 ;  /* 0x009896800000895d */ /* 0x004fea0003900000 */
[----:B------:R-:W2:Y:S02]  /*13450*/  @!P0 SYNCS.PHASECHK.TRANS64 P0, [R3+URZ+0x32440], R2 ;  /* 0x03244002030085a7 */ /* 0x000ea4000800007f */
[----:B--2---:R-:W-:Y:S05]  /*13460*/  @!P0 BRA `(.L_x_13530) ;  /* 0xfffffffc00f08947 */ /* 0x004fea000383ffff */
[----:B------:R-:W-:Y:S05]  /*13470*/  BRA `(.L_x_13639) ;  /* 0xffffffc000307947 */ /* 0x000fea000383ffff */
.L_x_13535:
[----:B--2---:R2:W3:Y:S02]  /*13480*/  SYNCS.PHASECHK.TRANS64.TRYWAIT P0, [R3+URZ+0x32460], R2 ;  /* 0x03246002030075a7 */ /* 0x0044e4000800017f */
[----:B---3--:R-:W-:Y:S05]  /*13490*/  @!P0 NANOSLEEP.SYNCS 0x989680 ;  /* 0x009896800000895d */ /* 0x008fea0003900000 */
[----:B------:R-:W3:Y:S02]  /*134a0*/  @!P0 SYNCS.PHASECHK.TRANS64 P0, [R3+URZ+0x32460], R2 ;  /* 0x03246002030085a7 */ /* 0x000ee4000800007f */
[----:B---3--:R-:W-:Y:S05]  /*134b0*/  @!P0 BRA `(.L_x_13535) ;  /* 0xfffffffc00f08947 */ /* 0x008fea000383ffff */
[----:B------:R-:W-:Y:S05]  /*134c0*/  BRA `(.L_x_13640) ;  /* 0xffffffc000a87947 */ /* 0x000fea000383ffff */
.L_x_13547:
[----:B0-----:R0:W1:Y:S02]  /*134d0*/  SYNCS.PHASECHK.TRANS64.TRYWAIT P0, [R4+URZ+0x32440], R2 ;  /* 0x03244002040075a7 */ /* 0x001064000800017f */
[----:B-1----:R-:W-:Y:S05]  /*134e0*/  @!P0 NANOSLEEP.SYNCS 0x989680 ;  /* 0x009896800000895d */ /* 0x002fea0003900000 */
[----:B------:R-:W1:Y:S02]  /*134f0*/  @!P0 SYNCS.PHASECHK.TRANS64 P0, [R4+URZ+0x32440], R2 ;  /* 0x03244002040085a7 */ /* 0x000e64000800007f */
[----:B-1----:R-:W-:Y:S05]  /*13500*/  @!P0 BRA `(.L_x_13547) ;  /* 0xfffffffc00f08947 */ /* 0x002fea000383ffff */
[----:B------:R-:W-:Y:S05]  /*13510*/  BRA `(.L_x_13641) ;  /* 0xffffffc800847947 */ /* 0x000fea000383ffff */
.L_x_13552:
[----:B-1----:R1:W2:Y:S02]  /*13520*/  SYNCS.PHASECHK.TRANS64.TRYWAIT P0, [R4+URZ+0x32460], R2 ;  /* 0x03246002040075a7 */ /* 0x0022a4000800017f */
[----:B--2---:R-:W-:Y:S05]  /*13530*/  @!P0 NANOSLEEP.SYNCS 0x989680 ;  /* 0x009896800000895d */ /* 0x004fea0003900000 */
[----:B------:R-:W2:Y:S02]  /*13540*/  @!P0 SYNCS.PHASECHK.TRANS64 P0, [R4+URZ+0x32460], R2 ;  /* 0x03246002040085a7 */ /* 0x000ea4000800007f */
[----:B--2---:R-:W-:Y:S05]  /*13550*/  @!P0 BRA `(.L_x_13552) ;  /* 0xfffffffc00f08947 */ /* 0x004fea000383ffff */
[----:B------:R-:W-:Y:S05]  /*13560*/  BRA `(.L_x_13642) ;  /* 0xffffffc800fc7947 */ /* 0x000fea000383ffff */
.L_x_13563:
[----:B-1----:R1:W3:Y:S02]  /*13570*/  SYNCS.PHASECHK.TRANS64.TRYWAIT P0, [R4+URZ+0x32440], R2 ;  /* 0x03244002040075a7 */ /* 0x0022e4000800017f */
[----:B---3--:R-:W-:Y:S05]  /*13580*/  @!P0 NANOSLEEP.SYNCS 0x989680 ;  /* 0x009896800000895d */ /* 0x008fea0003900000 */
[----:B------:R-:W3:Y:S02]  /*13590*/  @!P0 SYNCS.PHASECHK.TRANS64 P0, [R4+URZ+0x32440], R2 ;  /* 0x03244002040085a7 */ /* 0x000ee4000800007f */
[----:B---3--:R-:W-:Y:S05]  /*135a0*/  @!P0 BRA `(.L_x_13563) ;  /* 0xfffffffc00f08947 */ /* 0x008fea000383ffff */
[----:B------:R-:W-:Y:S05]  /*135b0*/  BRA `(.L_x_13643) ;  /* 0xffffffd000c07947 */ /* 0x000fea000383ffff */
.L_x_13568:
[----:B--2---:R2:W3:Y:S02]  /*135c0*/  SYNCS.PHASECHK.TRANS64.TRYWAIT P0, [R4+URZ+0x32460], R2 ;  /* 0x03246002040075a7 */ /* 0x0044e4000800017f */
[----:B---3--:R-:W-:Y:S05]  /*135d0*/  @!P0 NANOSLEEP.SYNCS 0x989680 ;  /* 0x009896800000895d */ /* 0x008fea0003900000 */
[----:B------:R-:W3:Y:S02]  /*135e0*/  @!P0 SYNCS.PHASECHK.TRANS64 P0, [R4+URZ+0x32460], R2 ;  /* 0x03246002040085a7 */ /* 0x000ee4000800007f */
[----:B---3--:R-:W-:Y:S05]  /*135f0*/  @!P0 BRA `(.L_x_13568) ;  /* 0xfffffffc00f08947 */ /* 0x008fea000383ffff */
[----:B------:R-:W-:Y:S05]  /*13600*/  BRA `(.L_x_13644) ;  /* 0xffffffd400387947 */ /* 0x000fea000383ffff */
.L_x_13580:
[----:B------:R-:W-:Y:S01]  /*13610*/  BSSY B0, `(.L_x_13645) ;  /* 0x0000008000007945 */ /* 0x000fe20003800000 */
[----:B-----5:R-:W-:Y:S02]  /*13620*/  IMAD.MOV.U32 R13, RZ, RZ, R2 ;  /* 0x000000ffff0d7224 */ /* 0x020fe400078e0002 */
[----:B------:R-:W-:Y:S02]  /*13630*/  IMAD.MOV.U32 R12, RZ, RZ, RZ ;  /* 0x000000ffff0c7224 */ /* 0x000fe400078e00ff */
[----:B------:R-:W-:Y:S02]  /*13640*/  IMAD.MOV.U32 R11, RZ, RZ, 0x1f ;  /* 0x0000001fff0b7424 */ /* 0x000fe400078e00ff */
[----:B------:R-:W-:-:S07]  /*13650*/  IMAD.MOV.U32 R15, RZ, RZ, -0x1 ;  /* 0xffffffffff0f7424 */ /* 0x000fce00078e00ff */
[----:B-123--:R-:W-:Y:S05]  /*13660*/  WARPSYNC.COLLECTIVE R15, `(.L_x_13646) ;  /* 0x000000000f087348 */ /* 0x00efea0003c00000 */
[----:B------:R0:W4:Y:S02]  /*13670*/  SHFL.IDX P6, R14, R13, R12, R11 ;  /* 0x0000000c0d0e7389 */ /* 0x00012400000c000b */
[----:B01234-:R-:W-:Y:S01]  /*13680*/  ENDCOLLECTIVE ;  /* 0x000000000000791b */ /* 0x01ffe20003800000 */
.L_x_13646:
[----:B------:R-:W-:Y:S05]  /*13690*/  BSYNC B0 ;  /* 0x0000000000007941 */ /* 0x000fea0003800000 */
.L_x_13645:
[----:B------:R-:W-:Y:S05]  /*136a0*/  BRA `(.L_x_13647) ;  /* 0xffffffdc00047947 */ /* 0x000fea000383ffff */
.L_x_13583:
[----:B0-----:R0:W1:Y:S02]  /*136b0*/  SYNCS.PHASECHK.TRANS64.TRYWAIT P0, [R0+URZ+0x32420], R3 ;  /* 0x03242003000075a7 */ /* 0x001064000800017f */
[----:B-1----:R-:W-:Y:S05]  /*136c0*/  @!P0 NANOSLEEP.SYNCS 0x989680 ;  /* 0x009896800000895d */ /* 0x002fea0003900000 */
[----:B------:R-:W1:Y:S02]  /*136d0*/  @!P0 SYNCS.PHASECHK.TRANS64 P0, [R0+URZ+0x32420], R3 ;  /* 0x03242003000085a7 */ /* 0x000e64000800007f */
[----:B-1----:R-:W-:Y:S05]  /*136e0*/  @!P0 BRA `(.L_x_13583) ;  /* 0xfffffffc00f08947 */ /* 0x002fea000383ffff */
[----:B------:R-:W-:Y:S05]  /*136f0*/  BRA `(.L_x_13648) ;  /* 0xffffffdc00507947 */ /* 0x000fea000383ffff */
.L_x_13584:
        /* <DEDUP_REMOVED lines=11> */
.L_x_13650:
[----:B------:R-:W-:Y:S05]  /*137b0*/  BSYNC B0 ;  /* 0x0000000000007941 */ /* 0x000fea0003800000 */
.L_x_13649:
[----:B------:R-:W-:Y:S05]  /*137c0*/  BRA `(.L_x_13651) ;  /* 0xffffffdc00387947 */ /* 0x000fea000383ffff */
.L_x_13587:
[----:B------:R-:W-:Y:S01]  /*137d0*/  BSSY B1, `(.L_x_13652) ;  /* 0x0000006000017945 */ /* 0x000fe20003800000 */
[----:B------:R-:W-:-:S07]  /*137e0*/  IMAD.MOV.U32 R15, RZ, RZ, -0x1 ;  /* 0xffffffffff0f7424 */ /* 0x000fce00078e00ff */
[----:B012---:R-:W-:Y:S05]  /*137f0*/  WARPSYNC.COLLECTIVE R15, `(.L_x_13653) ;  /* 0x000000000f0c7348 */ /* 0x007fea0003c00000 */
[----:B------:R-:W-:Y:S02]  /*13800*/  ELECT P6, UR62, PT ;  /* 0x00000000003e782f */ /* 0x000fe400038c0000 */
[----:B------:R-:W-:Y:S01]  /*13810*/  MOV R14, UR62 ;  /* 0x0000003e000e7c02 */ /* 0x000fe20008000f00 */
[----:B012---:R-:W-:Y:S10]  /*13820*/  ENDCOLLECTIVE ;  /* 0x000000000000791b */ /* 0x007ff40003800000 */
.L_x_13653:
[----:B------:R-:W-:Y:S05]  /*13830*/  BSYNC B1 ;  /* 0x0000000000017941 */ /* 0x000fea0003800000 */
.L_x_13652:
[----:B------:R-:W-:Y:S05]  /*13840*/  BRA `(.L_x_13654) ;  /* 0xffffffdc00307947 */ /* 0x000fea000383ffff */
.L_x_13589:
[----:B0-----:R0:W1:Y:S02]  /*13850*/  SYNCS.PHASECHK.TRANS64.TRYWAIT P0, [R6+URZ], R5 ;  /* 0x00000005060075a7 */ /* 0x001064000800017f */
[----:B-1----:R-:W-:Y:S05]  /*13860*/  @!P0 NANOSLEEP.SYNCS 0x989680 ;  /* 0x009896800000895d */ /* 0x002fea0003900000 */
[----:B------:R-:W1:Y:S02]  /*13870*/  @!P0 SYNCS.PHASECHK.TRANS64 P0, [R6+URZ], R5 ;  /* 0x00000005060085a7 */ /* 0x000e64000800007f */
[----:B-1----:R-:W-:Y:S05]  /*13880*/  @!P0 BRA `(.L_x_13589) ;  /* 0xfffffffc00f08947 */ /* 0x002fea000383ffff */
[----:B------:R-:W-:Y:S05]  /*13890*/  BRA `(.L_x_13655) ;  /* 0xffffffdc00707947 */ /* 0x000fea000383ffff */
.L_x_13590:
[----:B-1----:R1:W2:Y:S02]  /*138a0*/  SYNCS.PHASECHK.TRANS64.TRYWAIT P0, [R7+URZ], R2 ;  /* 0x00000002070075a7 */ /* 0x0022a4000800017f */
[----:B--2---:R-:W-:Y:S05]  /*138b0*/  @!P0 NANOSLEEP.SYNCS 0x989680 ;  /* 0x009896800000895d */ /* 0x004fea0003900000 */
[----:B------:R-:W2:Y:S02]  /*138c0*/  @!P0 SYNCS.PHASECHK.TRANS64 P0, [R7+URZ], R2 ;  /* 0x00000002070085a7 */ /* 0x000ea4000800007f */
[----:B--2---:R-:W-:Y:S05]  /*138d0*/  @!P0 BRA `(.L_x_13590) ;  /* 0xfffffffc00f08947 */ /* 0x004fea000383ffff */
[----:B------:R-:W-:Y:S05]  /*138e0*/  BRA `(.L_x_13656) ;  /* 0xffffffdc00647947 */ /* 0x000fea000383ffff */
.L_x_13592:
[----:B--2---:R2:W3:Y:S02]  /*138f0*/  SYNCS.PHASECHK.TRANS64.TRYWAIT P0, [R4+URZ], R5 ;  /* 0x00000005040075a7 */ /* 0x0044e4000800017f */
[----:B---3--:R-:W-:Y:S05]  /*13900*/  @!P0 NANOSLEEP.SYNCS 0x989680 ;  /* 0x009896800000895d */ /* 0x008fea0003900000 */
[----:B------:R-:W3:Y:S02]  /*13910*/  @!P0 SYNCS.PHASECHK.TRANS64 P0, [R4+URZ], R5 ;  /* 0x00000005040085a7 */ /* 0x000ee4000800007f */
[----:B---3--:R-:W-:Y:S05]  /*13920*/  @!P0 BRA `(.L_x_13592) ;  /* 0xfffffffc00f08947 */ /* 0x008fea000383ffff */
[----:B------:R-:W-:Y:S05]  /*13930*/  BRA `(.L_x_13657) ;  /* 0xffffffdc00687947 */ /* 0x000fea000383ffff */
.L_x_13658:
        /* <DEDUP_REMOVED lines=12> */
.L_x_15150:


//--------------------- .text._ZN7cutlass13device_kernelIN5flash11enable_sm90INS1_16FlashAttnFwdSm90INS1_25CollectiveMainloopFwdSm90ILi2EN4cute5tupleIJNS5_1CILi1EEES8_S8_EEENS6_IJNS7_ILi128EEENS7_ILi96EEENS7_ILi64EEEEEELi256ENS_6half_tEfNS_4arch4Sm90ELb1ELb0ELb0ELb1ELb0ELb0ELb0ELb1ELb0ELb1ELb0ELb0EEENS1_21CollectiveEpilogueFwdINS6_IJSA_NS7_ILi256EEESB_EEES9_SE_SG_Li256ELb1ELb1ELb0ELb0EEENS1_36VarlenDynamicPersistentTileSchedulerILi128ELi96ELi256ELi128ELb0ELb1ELb1ELb1ELb1ELb1EEEEEEEEEvNT_6ParamsE --------------------------
	.section	.text._ZN7cutlass13device_kernelIN5flash11enable_sm90INS1_16FlashAttnFwdSm90INS1_25CollectiveMainloopFwdSm90ILi2EN4cute5tupleIJNS5_1CILi1EEES8_S8_EEENS6_IJNS7_ILi128EEENS7_ILi96EEENS7_ILi64EEEEEELi256ENS_6half_tEfNS_4arch4Sm90ELb1ELb0ELb0ELb1ELb0ELb0ELb0ELb1ELb0ELb1ELb0ELb0EEENS1_21CollectiveEpilogueFwdINS6_IJSA_NS7_ILi256EEESB_EEES9_SE_SG_Li256ELb1ELb1ELb0ELb0EEENS1_36VarlenDynamicPersistentTileSchedulerILi128ELi96ELi256ELi128ELb0ELb1ELb1ELb1ELb1ELb1EEEEEEEEEvNT_6ParamsE,"ax",@progbits
	.align	128
.text._ZN7cutlass13device_kernelIN5flash11enable_sm90INS1_16FlashAttnFwdSm90INS1_25CollectiveMainloopFwdSm90ILi2EN4cute5tupleIJNS5_1CILi1EEES8_S8_EEENS6_IJNS7_ILi128EEENS7_ILi96EEENS7_ILi64EEEEEELi256ENS_6half_tEfNS_4arch4Sm90ELb1ELb0ELb0ELb1ELb0ELb0ELb0ELb1ELb0ELb1ELb0ELb0EEENS1_21CollectiveEpilogueFwdINS6_IJSA_NS7_ILi256EEESB_EEES9_SE_SG_Li256ELb1ELb1ELb0ELb0EEENS1_36VarlenDynamicPersistentTileSchedulerILi128ELi96ELi256ELi128ELb0ELb1ELb1ELb1ELb1ELb1EEEEEEEEEvNT_6ParamsE:
        .type           _ZN7cutlass13device_kernelIN5flash11enable_sm90INS1_16FlashAttnFwdSm90INS1_25CollectiveMainloopFwdSm90ILi2EN4cute5tupleIJNS5_1CILi1EEES8_S8_EEENS6_IJNS7_ILi128EEENS7_ILi96EEENS7_ILi64EEEEEELi256ENS_6half_tEfNS_4arch4Sm90ELb1ELb0ELb0ELb1ELb0ELb0ELb0ELb1ELb0ELb1ELb0ELb0EEENS1_21CollectiveEpilogueFwdINS6_IJSA_NS7_ILi256EEESB_EEES9_SE_SG_Li256ELb1ELb1ELb0ELb0EEENS1_36VarlenDynamicPersistentTileSchedulerILi128ELi96ELi256ELi128ELb0ELb1ELb1ELb1ELb1ELb1EEEEEEEEEvNT_6ParamsE,@function
        .size           _ZN7cutlass13device_kernelIN5flash11enable_sm90INS1_16FlashAttnFwdSm90INS1_25CollectiveMainloopFwdSm90ILi2EN4cute5tupleIJNS5_1CILi1EEES8_S8_EEENS6_IJNS7_ILi128EEENS7_ILi96EEENS7_ILi64EEEEEELi256ENS_6half_tEfNS_4arch4Sm90ELb1ELb0ELb0ELb1ELb0ELb0ELb0ELb1ELb0ELb1ELb0ELb0EEENS1_21CollectiveEpilogueFwdINS6_IJSA_NS7_ILi256EEESB_EEES9_SE_SG_Li256ELb1ELb1ELb0ELb0EEENS1_36VarlenDynamicPersistentTileSchedulerILi128ELi96ELi256ELi128ELb0ELb1ELb1ELb1ELb1ELb1EEEEEEEEEvNT_6ParamsE,(.L_x_15151 - _ZN7cutlass13device_kernelIN5flash11enable_sm90INS1_16FlashAttnFwdSm90INS1_25CollectiveMainloopFwdSm90ILi2EN4cute5tupleIJNS5_1CILi1EEES8_S8_EEENS6_IJNS7_ILi128EEENS7_ILi96EEENS7_ILi64EEEEEELi256ENS_6half_tEfNS_4arch4Sm90ELb1ELb0ELb0ELb1ELb0ELb0ELb0ELb1ELb0ELb1ELb0ELb0EEENS1_21CollectiveEpilogueFwdINS6_IJSA_NS7_ILi256EEESB_EEES9_SE_SG_Li256ELb1ELb1ELb0ELb0EEENS1_36VarlenDynamicPersistentTileSchedulerILi128ELi96ELi256ELi128ELb0ELb1ELb1ELb1ELb1ELb1EEEEEEEEEvNT_6ParamsE)
        .other          _ZN7cutlass13device_kernelIN5flash11enable_sm90INS1_16FlashAttnFwdSm90INS1_25CollectiveMainloopFwdSm90ILi2EN4cute5tupleIJNS5_1CILi1EEES8_S8_EEENS6_IJNS7_ILi128EEENS7_ILi96EEENS7_ILi64EEEEEELi256ENS_6half_tEfNS_4arch4Sm90ELb1ELb0ELb0ELb1ELb0ELb0ELb0ELb1ELb0ELb1ELb0ELb0EEENS1_21CollectiveEpilogueFwdINS6_IJSA_NS7_ILi256EEESB_EEES9_SE_SG_Li256ELb1ELb1ELb0ELb0EEENS1_36VarlenDynamicPersistentTileSchedulerILi128ELi96ELi256ELi128ELb0ELb1ELb1ELb1ELb1ELb1EEEEEEEEEvNT_6ParamsE,@"STO_CUDA_ENTRY STV_DEFAULT"
_ZN7cutlass13device_kernelIN5flash11enable_sm90INS1_16FlashAttnFwdSm90INS1_25CollectiveMainloopFwdSm90ILi2EN4cute5tupleIJNS5_1CILi1EEES8_S8_EEENS6_IJNS7_ILi128EEENS7_ILi96EEENS7_ILi64EEEEEELi256ENS_6half_tEfNS_4arch4Sm90ELb1ELb0ELb0ELb1ELb0ELb0ELb0ELb1ELb0ELb1ELb0ELb0EEENS1_21CollectiveEpilogueFwdINS6_IJSA_NS7_ILi256EEESB_EEES9_SE_SG_Li256ELb1ELb1ELb0ELb0EEENS1_36VarlenDynamicPersistentTileSchedulerILi128ELi96ELi256ELi128ELb0ELb1ELb1ELb1ELb1ELb1EEEEEEEEEvNT_6ParamsE:
        /* <DEDUP_REMOVED lines=18> */
.L_x_13660:
[----:B------:R-:W-:Y:S05]  /*0120*/  BSYNC B0 ;  /* 0x0000000000007941 */ /* 0x000fea0003800000 */
.L_x_13659:
        /* <DEDUP_REMOVED lines=41> */
.L_x_13661:
        /* <DEDUP_REMOVED lines=22> */
.L_x_13662:
        /* <DEDUP_REMOVED lines=18> */
.L_x_13663:
        /* <DEDUP_REMOVED lines=22> */
.L_x_13664:
        /* <DEDUP_REMOVED lines=22> */
.L_x_13665:
[----:B------:R-:W-:Y:S01]  /*0900*/  PLOP3.LUT P0, PT, PT, PT, UP0, 0x80, 0x0 ;  /* 0x000000000000781c */ /* 0x000fe20003f0f008 */
[----:B------:R-:W-:Y:S01]  /*0910*/  UMOV UR36, 0x1 ;  /* 0x0000000100247882 */ /* 0x000fe20000000000 */
[----:B------:R-:W-:Y:S01]  /*0920*/  NOP ;  /* 0x0000000000007918 */ /* 0x000fe20000000000 */
[----:B------:R-:W-:Y:S01]  /*0930*/  USEL UR36, UR36, 0x2, !UP0 ;  /* 0x0000000224247887 */ /* 0x000fe2000c000000 */
[----:B------:R-:W-:Y:S01]  /*0940*/  ULDC.64 UR40, c[0x0][0x208] ;  /* 0x0000820000287ab9 */ /* 0x000fe20000000a00 */
[----:B012-4-:R-:W-:Y:S08]  /*0950*/  BAR.SYNC.DEFER_BLOCKING 0x0 ;  /* 0x0000000000007b1d */ /* 0x017ff00000010000 */
[----:B------:R-:W-:Y:S05]  /*0960*/  @!P0 BRA `(.L_x_13666) ;  /* 0x000000a800388947 */ /* 0x000fea0003800000 */
.L_x_13667:
        /* <DEDUP_REMOVED lines=79> */
.L_x_13721:
[----:B0-23--:R-:W0:Y:S01]  /*0e60*/  LDC.64 R4, c[0x0][0xc88] ;  /* 0x00032200ff047b82 */ /* 0x00de220000000a00 */
[----:B------:R-:W-:Y:S01]  /*0e70*/  ULDC.64 UR8, c[0x0][0xa28] ;  /* 0x00028a0000087ab9 */ /* 0x000fe20000000a00 */
[----:B------:R-:W-:Y:S01]  /*0e80*/  ULDC.64 UR10, c[0x0][0xa18] ;  /* 0x00028600000a7ab9 */ /* 0x000fe20000000a00 */
[----:B------:R-:W-:Y:S01]  /*0e90*/  ULDC UR4, c[0x0][0x424] ;  /* 0x0001090000047ab9 */ /* 0x000fe20000000800 */
        /* <DEDUP_REMOVED lines=34> */
[----:B-1--4-:R-:W-:-:S14]  /*10c0*/  @P2 BRA `(.L_x_13668) ;  /* 0x0000000000342947 */ /* 0x012fdc0003800000 */
        /* <DEDUP_REMOVED lines=13> */
.L_x_13668:
        /* <DEDUP_REMOVED lines=8> */
.L_x_13669:
        /* <DEDUP_REMOVED lines=13> */
.L_x_13670:
[----:B------:R-:W-:Y:S01]  /*12f0*/  UIADD3 UR42, -UR42, UR4, URZ ;  /* 0x000000042a2a7290 */ /* 0x000fe2000fffe13f */
[----:B------:R-:W-:Y:S01]  /*1300*/  PLOP3.LUT P0, PT, PT, PT, PT, 0x80, 0x0 ;  /* 0x000000000000781c */ /* 0x000fe20003f0f070 */
[----:B------:R-:W-:Y:S01]  /*1310*/  USHF.L.U32 UR39, UR5, 0x7, URZ ;  /* 0x0000000705277899 */ /* 0x000fe2000800063f */
[----:B------:R-:W-:Y:S01]  /*1320*/  IMAD.MOV.U32 R3, RZ, RZ, RZ ;  /* 0x000000ffff037224 */ /* 0x000fe200078e00ff */
[----:B------:R-:W-:Y:S01]  /*1330*/  ULDC UR4, c[0x0][0x448] ;  /* 0x0001120000047ab9 */ /* 0x000fe20000000800 */
[----:B------:R-:W-:Y:S01]  /*1340*/  UIADD3 UR7, UR42, 0x60, -UR44 ;  /* 0x000000602a077890 */ /* 0x000fe2000fffe82c */
[----:B------:R-:W-:Y:S01]  /*1350*/  CS2R R8, SRZ ;  /* 0x0000000000087805 */ /* 0x000fe2000001ff00 */
[----:B------:R-:W-:Y:S01]  /*1360*/  UISETP.NE.AND UP0, UPT, UR4, 0x1, UPT ;  /* 0x000000010400788c */ /* 0x000fe2000bf05270 */
[----:B------:R-:W-:Y:S01]  /*1370*/  IMAD.MOV.U32 R0, RZ, RZ, RZ ;  /* 0x000000ffff007224 */ /* 0x000fe200078e00ff */
[----:B------:R-:W-:Y:S01]  /*1380*/  UIADD3 UR6, UR39, 0x7f, URZ ;  /* 0x0000007f27067890 */ /* 0x000fe2000fffe03f */
[----:B------:R-:W-:Y:S01]  /*1390*/  IMAD.MOV.U32 R150, RZ, RZ, RZ ;  /* 0x000000ffff967224 */ /* 0x000fe200078e00ff */
[----:B------:R-:W-:-:S02]  /*13a0*/  CS2R R148, SRZ ;  /* 0x0000000000947805 */ /* 0x000fc4000001ff00 */
[----:B------:R-:W-:Y:S02]  /*13b0*/  CS2R R146, SRZ ;  /* 0x0000000000927805 */ /* 0x000fe4000001ff00 */
[----:B------:R-:W-:Y:S02]  /*13c0*/  CS2R R144, SRZ ;  /* 0x0000000000907805 */ /* 0x000fe4000001ff00 */
[----:B------:R-:W-:Y:S02]  /*13d0*/  CS2R R142, SRZ ;  /* 0x00000000008e7805 */ /* 0x000fe4000001ff00 */
[----:B------:R-:W-:Y:S02]  /*13e0*/  CS2R R140, SRZ ;  /* 0x00000000008c7805 */ /* 0x000fe4000001ff00 */
[----:B------:R-:W-:Y:S02]  /*13f0*/  CS2R R138, SRZ ;  /* 0x00000000008a7805 */ /* 0x000fe4000001ff00 */
[----:B------:R-:W-:Y:S01]  /*1400*/  CS2R R136, SRZ ;  /* 0x0000000000887805 */ /* 0x000fe2000001ff00 */
[----:B------:R-:W-:Y:S01]  /*1410*/  @UP0 ULDC UR4, c[0x0][0x44c] ;  /* 0x0001130000040ab9 */ /* 0x000fe20000000800 */
[----:B------:R-:W-:Y:S01]  /*1420*/  @UP0 ULDC UR8, c[0x0][0x450] ;  /* 0x0001140000080ab9 */ /* 0x000fe20000000800 */
[----:B------:R-:W-:Y:S01]  /*1430*/  UIMAD.WIDE.U32 UR4, UR6, UR4, URZ ;  /* 0x00000004060472a5 */ /* 0x000fe2000f8e003f */
[----:B------:R-:W-:Y:S01]  /*1440*/  CS2R R134, SRZ ;  /* 0x0000000000867805 */ /* 0x000fe2000001ff00 */
[----:B------:R-:W-:Y:S01]  /*1450*/  UIADD3 UR4, UR42, 0x5f, URZ ;  /* 0x0000005f2a047890 */ /* 0x000fe2000fffe03f */
[----:B------:R-:W-:Y:S01]  /*1460*/  CS2R R132, SRZ ;  /* 0x0000000000847805 */ /* 0x000fe2000001ff00 */
[----:B------:R-:W-:Y:S01]  /*1470*/  @UP0 USHF.R.U32.HI UR6, URZ, UR8, UR5 ;  /* 0x000000083f060299 */ /* 0x000fe20008011605 */
[----:B------:R-:W-:Y:S01]  /*1480*/  CS2R R130, SRZ ;  /* 0x0000000000827805 */ /* 0x000fe2000001ff00 */
[----:B------:R-:W-:Y:S01]  /*1490*/  UIMAD.WIDE UR4, UR4, 0x2aaaaaab, URZ ;  /* 0x2aaaaaab040478a5 */ /* 0x000fe2000f8e023f */
[----:B------:R-:W-:Y:S01]  /*14a0*/  CS2R R128, SRZ ;  /* 0x0000000000807805 */ /* 0x000fe2000001ff00 */
[----:B------:R-:W-:Y:S01]  /*14b0*/  UIADD3 UR6, UR7, UR6, URZ ;  /* 0x0000000607067290 */ /* 0x000fe2000fffe03f */
[----:B------:R-:W-:Y:S01]  /*14c0*/  CS2R R126, SRZ ;  /* 0x00000000007e7805 */ /* 0x000fe2000001ff00 */
[----:B------:R-:W-:Y:S01]  /*14d0*/  USHF.R.U32.HI UR4, URZ, 0x1f, UR5 ;  /* 0x0000001f3f047899 */ /* 0x000fe20008011605 */
[----:B------:R-:W-:Y:S01]  /*14e0*/  CS2R R124, SRZ ;  /* 0x00000000007c7805 */ /* 0x000fe2000001ff00 */
[----:B------:R-:W-:Y:S01]  /*14f0*/  UIMAD.WIDE UR6, UR6, 0x2aaaaaab, URZ ;  /* 0x2aaaaaab060678a5 */ /* 0x000fe2000f8e023f */
[----:B------:R-:W-:Y:S01]  /*1500*/  CS2R R122, SRZ ;  /* 0x00000000007a7805 */ /* 0x000fe2000001ff00 */
[----:B------:R-:W-:Y:S01]  /*1510*/  ULEA.HI.SX32 UR4, UR5, UR4, 0x1c ;  /* 0x0000000405047291 */ /* 0x000fe2000f8fe23f */
[----:B------:R-:W-:Y:S01]  /*1520*/  CS2R R120, SRZ ;  /* 0x0000000000787805 */ /* 0x000fe2000001ff00 */
[----:B------:R-:W-:Y:S01]  /*1530*/  USHF.R.U32.HI UR6, URZ, 0x1f, UR7 ;  /* 0x0000001f3f067899 */ /* 0x000fe20008011607 */
[----:B------:R-:W-:-:S02]  /*1540*/  CS2R R118, SRZ ;  /* 0x0000000000767805 */ /* 0x000fc4000001ff00 */
[----:B------:R-:W-:Y:S02]  /*1550*/  CS2R R116, SRZ ;  /* 0x0000000000747805 */ /* 0x000fe4000001ff00 */
[----:B------:R-:W-:Y:S01]  /*1560*/  CS2R R114, SRZ ;  /* 0x0000000000727805 */ /* 0x000fe2000001ff00 */
[----:B------:R-:W-:Y:S01]  /*1570*/  ULEA.HI.SX32 UR6, UR7, UR6, 0x1c ;  /* 0x0000000607067291 */ /* 0x000fe2000f8fe23f */
[----:B------:R-:W-:Y:S02]  /*1580*/  CS2R R112, SRZ ;  /* 0x0000000000707805 */ /* 0x000fe4000001ff00 */
[----:B------:R-:W-:Y:S02]  /*1590*/  CS2R R110, SRZ ;  /* 0x00000000006e7805 */ /* 0x000fe4000001ff00 */
[----:B------:R-:W-:Y:S01]  /*15a0*/  CS2R R108, SRZ ;  /* 0x00000000006c7805 */ /* 0x000fe2000001ff00 */
[----:B------:R-:W-:Y:S01]  /*15b0*/  UISETP.LT.AND UP0, UPT, UR4, UR6, UPT ;  /* 0x000000060400728c */ /* 0x000fe2000bf01270 */
[----:B------:R-:W-:Y:S01]  /*15c0*/  IMAD.MOV.U32 R172, RZ, RZ, RZ ;  /* 0x000000ffffac7224 */ /* 0x000fe200078e00ff */
        /* <DEDUP_REMOVED lines=77> */
.L_x_13672:
        /* <DEDUP_REMOVED lines=13> */
.L_x_13846:
[----:B0-----:R-:W-:Y:S01]  /*1b70*/  IMAD.U32 R0, RZ, RZ, UR48 ;  /* 0x00000030ff007e24 */ /* 0x001fe2000f8e00ff */
[----:B------:R-:W-:Y:S05]  /*1b80*/  WARPSYNC.ALL ;  /* 0x0000000000007948 */ /* 0x000fea0003800000 */
[----:B------:R0:W-:Y:S01]  /*1b90*/  BAR.SYNC.DEFER_BLOCKING R8, 0x100 ;  /* 0x000400080000751d */ /* 0x0001e20000010000 */
[----:B------:R-:W-:-:S13]  /*1ba0*/  ISETP.NE.AND P0, PT, R0, 0x3, PT ;  /* 0x000000030000780c */ /* 0x000fda0003f05270 */
[----:B0-----:R-:W-:Y:S05]  /*1bb0*/  @!P0 BRA `(.L_x_13674) ;  /* 0x0000000000048947 */ /* 0x001fea0003800000 */
[----:B------:R-:W-:Y:S01]  /*1bc0*/  BPT.TRAP 0x1 ;  /* 0x000000040000795c */ /* 0x000fe20000300000 */
.L_x_13674:
[----:B------:R-:W-:Y:S02]  /*1bd0*/  IMAD.U32 R11, RZ, RZ, UR38 ;  /* 0x00000026ff0b7e24 */ /* 0x000fe4000f8e00ff */
[----:B------:R-:W-:-:S03]  /*1be0*/  IMAD.U32 R6, RZ, RZ, UR37 ;  /* 0x00000025ff067e24 */ /* 0x000fc6000f8e00ff */
[----:B------:R-:W-:Y:S01]  /*1bf0*/  SHF.L.U32 R11, R11, 0x1f, RZ ;  /* 0x0000001f0b0b7819 */ /* 0x000fe200000006ff */
[----:B------:R-:W-:-:S04]  /*1c00*/  IMAD R6, R6, 0x8, R7 ;  /* 0x0000000806067824 */ /* 0x000fc800078e0207 */
[----:B------:R0:W1:Y:S01]  /*1c10*/  SYNCS.PHASECHK.TRANS64.TRYWAIT P1, [R6+URZ+0x22830], R11 ;  /* 0x0228300b060075a7 */ /* 0x000062000802017f */
[----:B------:R-:W-:Y:S05]  /*1c20*/  @!P0 BRA `(.L_x_13675) ;  /* 0x0000000000048947 */ /* 0x000fea0003800000 */
[----:B------:R-:W-:Y:S01]  /*1c30*/  BPT.TRAP 0x1 ;  /* 0x000000040000795c */ /* 0x000fe20000300000 */
.L_x_13675:
[----:B-1----:R-:W-:Y:S05]  /*1c40*/  @P1 BRA `(.L_x_13676) ;  /* 0x0000000000081947 */ /* 0x002fea0003800000 */
[----:B------:R-:W1:Y:S02]  /*1c50*/  SYNCS.PHASECHK.TRANS64.TRYWAIT P1, [R6+URZ+0x22830], R11 ;  /* 0x0228300b060075a7 */ /* 0x000e64000802017f */
[----:B-1----:R-:W-:Y:S05]  /*1c60*/  @!P1 BRA `(.L_x_13677) ;  /* 0x000000f800949947 */ /* 0x002fea0003800000 */
.L_x_13676:
        /* <DEDUP_REMOVED lines=8> */
[----:B------:R-:W-:Y:S01]  /*1cf0*/  VIADD R0, R16, UR39 ;  /* 0x0000002710007c36 */ /* 0x000fe20008000000 */
[----:B------:R-:W-:Y:S01]  /*1d00*/  UMOV UR9, 0x40000040 ;  /* 0x4000004000097882 */ /* 0x000fe20000000000 */
[----:B------:R-:W-:Y:S01]  /*1d10*/  UMOV UR11, 0x40000040 ;  /* 0x40000040000b7882 */ /* 0x000fe20000000000 */
[----:B------:R-:W-:Y:S01]  /*1d20*/  UIADD3 UR12, UR16, 0x6, URZ ;  /* 0x00000006100c7890 */ /* 0x000fe2000fffe03f */
[----:B------:R-:W2:Y:S01]  /*1d30*/  S2R R14, SR_TID.X ;  /* 0x00000000000e7919 */ /* 0x000ea20000002100 */
[----:B------:R-:W-:Y:S01]  /*1d40*/  UIADD3 UR4, UR4, 0x1c400, URZ ;  /* 0x0001c40004047890 */ /* 0x000fe2000fffe03f */
[----:B------:R-:W-:Y:S01]  /*1d50*/  UMOV UR13, 0x40000040 ;  /* 0x40000040000d7882 */ /* 0x000fe20000000000 */
[----:B------:R-:W-:-:S02]  /*1d60*/  UMOV UR15, 0x40000040 ;  /* 0x40000040000f7882 */ /* 0x000fc40000000000 */
[----:B------:R-:W-:-:S04]  /*1d70*/  USHF.R.U32.HI UR4, URZ, 0x4, UR4 ;  /* 0x000000043f047899 */ /* 0x000fc80008011604 */
[----:B------:R-:W-:-:S04]  /*1d80*/  ULOP3.LUT UR4, UR4, 0x3fff, URZ, 0xc0, !UPT ;  /* 0x00003fff04047892 */ /* 0x000fc8000f8ec03f */
[----:B------:R-:W-:Y:S02]  /*1d90*/  ULOP3.LUT UR20, UR4, 0x10000, URZ, 0xfc, !UPT ;  /* 0x0001000004147892 */ /* 0x000fe4000f8efc3f */
[----:B------:R-:W-:Y:S02]  /*1da0*/  UIADD3 UR4, UR16, 0x2, URZ ;  /* 0x0000000210047890 */ /* 0x000fe4000fffe03f */
[----:B------:R-:W-:-:S04]  /*1db0*/  UIMAD UR18, UR37, 0x300, UR20 ;  /* 0x00000300251278a4 */ /* 0x000fc8000f8e0214 */
[----:B------:R-:W-:Y:S02]  /*1dc0*/  UIADD3 UR6, UR18, 0x2, URZ ;  /* 0x0000000212067890 */ /* 0x000fe4000fffe03f */
[----:B------:R-:W-:Y:S02]  /*1dd0*/  UIADD3 UR10, UR18, 0x4, URZ ;  /* 0x00000004120a7890 */ /* 0x000fe4000fffe03f */
[----:B------:R-:W-:Y:S02]  /*1de0*/  UIADD3 UR14, UR18, 0x6, URZ ;  /* 0x00000006120e7890 */ /* 0x000fe4000fffe03f */
[----:B------:R-:W-:Y:S03]  /*1df0*/  HGMMA.64x96x16.F32 R24, gdesc[UR16], RZ, !UPT, gsb0 ;  /* 0x01600000101879f0 */ /* 0x000fe6000c0008ff */
[----:B------:R-:W-:Y:S02]  /*1e00*/  WARPGROUP.DEPBAR.LE gsb0, 0x0 ;  /* 0x00008000000079c5 */ /* 0x000fe40000010000 */
[----:B------:R-:W-:-:S06]  /*1e10*/  WARPGROUP.ARRIVE ;  /* 0x00000000000079c5 */ /* 0x000fcc0000000000 */
[----:B------:R-:W-:Y:S01]  /*1e20*/  HGMMA.64x96x16.F32 R24, gdesc[UR4], R24, gsb0 ;  /* 0x01600000041879f0 */ /* 0x000fe20008000818 */
[----:B------:R-:W-:Y:S02]  /*1e30*/  ULDC UR6, c[0x0][0x448] ;  /* 0x0001120000067ab9 */ /* 0x000fe40000000800 */
[----:B------:R-:W-:-:S06]  /*1e40*/  UISETP.NE.AND UP0, UPT, UR6, 0x1, UPT ;  /* 0x000000010600788c */ /* 0x000fcc000bf05270 */
[----:B------:R-:W-:-:S05]  /*1e50*/  PLOP3.LUT P1, PT, PT, PT, UP0, 0x80, 0x0 ;  /* 0x000000000000781c */ /* 0x000fca0003f2f008 */
[----:B------:R-:W-:-:S08]  /*1e60*/  @UP0 ULDC UR6, c[0x0][0x44c] ;  /* 0x0001130000060ab9 */ /* 0x000fd00000000800 */
[----:B------:R-:W-:Y:S01]  /*1e70*/  @P1 IMAD.HI.U32 R3, R0, UR6, RZ ;  /* 0x0000000600031c27 */ /* 0x000fe2000f8e00ff */
[----:B------:R-:W-:-:S04]  /*1e80*/  @UP0 ULDC UR6, c[0x0][0x450] ;  /* 0x0001140000060ab9 */ /* 0x000fc80000000800 */
[----:B------:R-:W-:Y:S01]  /*1e90*/  @P1 SHF.R.U32.HI R0, RZ, UR6, R3 ;  /* 0x00000006ff001c19 */ /* 0x000fe20008011603 */
[----:B------:R-:W-:-:S04]  /*1ea0*/  UIMAD UR6, UR49, -0x60, UR42 ;  /* 0xffffffa0310678a4 */ /* 0x000fc8000f8e022a */
[----:B------:R-:W3:Y:S01]  /*1eb0*/  SHFL.IDX PT, R5, R0, 0x1, 0x1c1f ;  /* 0x003c1f0000057f89 */ /* 0x000ee200000e0000 */
[----:B------:R-:W-:-:S03]  /*1ec0*/  UIADD3 UR6, UR6, 0x60, URZ ;  /* 0x0000006006067890 */ /* 0x000fc6000fffe03f */
[----:B------:R-:W4:Y:S03]  /*1ed0*/  SHFL.IDX PT, R0, R0, RZ, 0x1c1f ;  /* 0x001c1fff00007589 */ /* 0x000f2600000e0000 */
[----:B------:R-:W-:-:S04]  /*1ee0*/  IMAD.U32 R4, RZ, RZ, UR6 ;  /* 0x00000006ff047e24 */ /* 0x000fc8000f8e00ff */
[----:B------:R-:W-:Y:S02]  /*1ef0*/  IMAD R3, R17, -0x2, R4 ;  /* 0xfffffffe11037824 */ /* 0x000fe400078e0204 */
[----:B------:R-:W-:-:S05]  /*1f00*/  IMAD.U32 R4, RZ, RZ, UR44 ;  /* 0x0000002cff047e24 */ /* 0x000fca000f8e00ff */
[----:B------:R-:W-:-:S04]  /*1f10*/  IADD3 R4, -R4, 0x1, R3 ;  /* 0x0000000104047810 */ /* 0x000fc80007ffe103 */
[----:B---3--:R-:W-:-:S04]  /*1f20*/  VIADDMNMX R5, R5, R4, R3, PT ;  /* 0x0000000405057246 */ /* 0x008fc80003800103 */
[C---:B------:R-:W-:Y:S02]  /*1f30*/  ISETP.GT.AND P2, PT, R5.reuse, RZ, PT ;  /* 0x000000ff0500720c */ /* 0x040fe40003f44270 */
[C---:B------:R-:W-:Y:S02]  /*1f40*/  ISETP.GT.AND P3, PT, R5.reuse, 0x1, PT ;  /* 0x000000010500780c */ /* 0x040fe40003f64270 */
[----:B------:R-:W-:Y:S02]  /*1f50*/  ISETP.GT.AND P4, PT, R5, 0x8, PT ;  /* 0x000000080500780c */ /* 0x000fe40003f84270 */
[----:B----4-:R-:W-:-:S04]  /*1f60*/  VIADDMNMX R3, R0, R4, R3, PT ;  /* 0x0000000400037246 */ /* 0x010fc80003800103 */
[----:B------:R-:W-:Y:S01]  /*1f70*/  ISETP.GT.AND P5, PT, R3, 0x8, PT ;  /* 0x000000080300780c */ /* 0x000fe20003fa4270 */
[----:B------:R-:W-:Y:S02]  /*1f80*/  WARPGROUP.DEPBAR.LE gsb0, 0x0 ;  /* 0x00008000000079c5 */ /* 0x000fe40000010000 */
[----:B------:R-:W-:-:S06]  /*1f90*/  WARPGROUP.ARRIVE ;  /* 0x00000000000079c5 */ /* 0x000fcc0000000000 */
[----:B------:R-:W-:Y:S01]  /*1fa0*/  HGMMA.64x96x16.F32 R24, gdesc[UR8], R24, gsb0 ;  /* 0x01600000081879f0 */ /* 0x000fe20008000818 */
[----:B------:R-:W-:Y:S02]  /*1fb0*/  ULDC UR10, c[0x0][0x988] ;  /* 0x00026200000a7ab9 */ /* 0x000fe40000000800 */
[----:B------:R-:W-:Y:S02]  /*1fc0*/  WARPGROUP.DEPBAR.LE gsb0, 0x0 ;  /* 0x00008000000079c5 */ /* 0x000fe40000010000 */
        /* <DEDUP_REMOVED lines=330> */
.L_x_13678:
[----:B------:R2:W3:Y:S01]  /*3470*/  SYNCS.PHASECHK.TRANS64.TRYWAIT P3, [R6+URZ+0x22850], R11 ;  /* 0x0228500b060075a7 */ /* 0x0004e2000806017f */
[----:B------:R-:W-:Y:S05]  /*3480*/  @!P0 BRA `(.L_x_13679) ;  /* 0x0000000000048947 */ /* 0x000fea0003800000 */
[----:B------:R-:W-:Y:S01]  /*3490*/  BPT.TRAP 0x1 ;  /* 0x000000040000795c */ /* 0x000fe20000300000 */
.L_x_13679:
[----:B---3--:R-:W-:Y:S05]  /*34a0*/  @P3 BRA `(.L_x_13680) ;  /* 0x0000000000083947 */ /* 0x008fea0003800000 */
[----:B------:R-:W3:Y:S02]  /*34b0*/  SYNCS.PHASECHK.TRANS64.TRYWAIT P3, [R6+URZ+0x22850], R11 ;  /* 0x0228500b060075a7 */ /* 0x000ee4000806017f */
[----:B---3--:R-:W-:Y:S05]  /*34c0*/  @!P3 BRA `(.L_x_13681) ;  /* 0x000000e00090b947 */ /* 0x008fea0003800000 */
.L_x_13680:
[----:B------:R-:W-:Y:S01]  /*34d0*/  R2UR UR6, R7 ;  /* 0x00000000070672ca */ /* 0x000fe200000e0000 */
[----:B------:R4:W-:Y:S01]  /*34e0*/  BAR.SYNC.DEFER_BLOCKING R8, 0x100 ;  /* 0x000400080000751d */ /* 0x0009e20000010000 */
[----:B------:R-:W-:Y:S01]  /*34f0*/  UIADD3 UR23, UR49, -0x2, URZ ;  /* 0xfffffffe31177890 */ /* 0x000fe2000fffe03f */
[----:B0123--:R-:W-:-:S04]  /*3500*/  @!P2 VIADD R6, R6, 0x22860 ;  /* 0x000228600606a836 */ /* 0x00ffc80000000000 */
        /* <DEDUP_REMOVED lines=58> */
[----:B------:R-:W-:-:S07]  /*38b0*/  IMAD.MOV.U32 R8, RZ, RZ, R5 ;  /* 0x000000ffff087224 */ /* 0x000fce00078e0005 */
.L_x_13691:
[----:B------:R-:W-:-:S04]  /*38c0*/  UIADD3 UR37, UR37, 0x1, URZ ;  /* 0x0000000125257890 */ /* 0x000fc8000fffe03f */
[----:B------:R-:W-:-:S04]  /*38d0*/  UISETP.NE.AND UP1, UPT, UR37, 0x2, UPT ;  /* 0x000000022500788c */ /* 0x000fc8000bf25270 */
[----:B------:R-:W-:Y:S02]  /*38e0*/  USEL UR6, URZ, 0x1, UP1 ;  /* 0x000000013f067887 */ /* 0x000fe40008800000 */
[----:B------:R-:W-:Y:S02]  /*38f0*/  USEL UR37, UR37, URZ, UP1 ;  /* 0x0000003f25257287 */ /* 0x000fe40008800000 */
[----:B------:R-:W-:Y:S01]  /*3900*/  ULOP3.LUT UR38, UR38, UR6, URZ, 0x3c, !UPT ;  /* 0x0000000626267292 */ /* 0x000fe2000f8e3c3f */
[----:B0-----:R-:W-:Y:S11]  /*3910*/  @!P0 BRA `(.L_x_13683) ;  /* 0x0000000000048947 */ /* 0x001ff60003800000 */
[----:B------:R-:W-:Y:S01]  /*3920*/  BPT.TRAP 0x1 ;  /* 0x000000040000795c */ /* 0x000fe20000300000 */
.L_x_13683:
        /* <DEDUP_REMOVED lines=9> */
.L_x_13684:
[----:B-1----:R-:W-:Y:S05]  /*39c0*/  @P3 BRA `(.L_x_13685) ;  /* 0x0000000000083947 */ /* 0x002fea0003800000 */
[----:B------:R-:W1:Y:S02]  /*39d0*/  SYNCS.PHASECHK.TRANS64.TRYWAIT P3, [UR25+0x22830], R6 ;  /* 0x02283006ff0075a7 */ /* 0x000e640008060159 */
[----:B-1----:R-:W-:Y:S05]  /*39e0*/  @!P3 BRA `(.L_x_13686) ;  /* 0x000000dc005cb947 */ /* 0x002fea0003800000 */
.L_x_13685:
[----:B------:R-:W-:Y:S01]  /*39f0*/  UIMAD UR18, UR37, 0x300, UR20 ;  /* 0x00000300251278a4 */ /* 0x000fe2000f8e0214 */
[----:B------:R-:W-:Y:S01]  /*3a00*/  WARPGROUP.ARRIVE ;  /* 0x00000000000079c5 */ /* 0x000fe20000000000 */
[----:B------:R-:W-:Y:S01]  /*3a10*/  UMOV UR19, 0x40000040 ;  /* 0x4000004000137882 */ /* 0x000fe20000000000 */
[----:B------:R-:W-:Y:S01]  /*3a20*/  UMOV UR7, 0x40000040 ;  /* 0x4000004000077882 */ /* 0x000fe20000000000 */
[----:B------:R-:W-:Y:S01]  /*3a30*/  UIADD3 UR6, UR18, 0x2, URZ ;  /* 0x0000000212067890 */ /* 0x000fe2000fffe03f */
[----:B------:R-:W-:Y:S01]  /*3a40*/  VIADD R10, R16, UR39 ;  /* 0x00000027100a7c36 */ /* 0x000fe20008000000 */
[----:B------:R-:W-:Y:S01]  /*3a50*/  UIADD3 UR10, UR18, 0x4, URZ ;  /* 0x00000004120a7890 */ /* 0x000fe2000fffe03f */
[----:B------:R-:W-:Y:S01]  /*3a60*/  IMAD.MOV.U32 R12, RZ, RZ, -0x2 ;  /* 0xfffffffeff0c7424 */ /* 0x000fe200078e00ff */
[----:B------:R-:W-:Y:S01]  /*3a70*/  UMOV UR11, 0x40000040 ;  /* 0x40000040000b7882 */ /* 0x000fe20000000000 */
[----:B------:R-:W-:Y:S01]  /*3a80*/  HGMMA.64x96x16.F32 R152, gdesc[UR16], RZ, !UPT, gsb0 ;  /* 0x01600000109879f0 */ /* 0x000fe2000c0008ff */
[----:B------:R-:W-:-:S02]  /*3a90*/  UIADD3 UR14, UR18, 0x6, URZ ;  /* 0x00000006120e7890 */ /* 0x000fc4000fffe03f */
[----:B------:R-:W2:Y:S01]  /*3aa0*/  S2R R210, SR_TID.X ;  /* 0x0000000000d27919 */ /* 0x000ea20000002100 */
[----:B------:R-:W-:Y:S01]  /*3ab0*/  UMOV UR15, 0x40000040 ;  /* 0x40000040000f7882 */ /* 0x000fe20000000000 */
[----:B--2---:R-:W-:Y:S01]  /*3ac0*/  SHF.R.U32.HI R210, RZ, 0x7, R210 ;  /* 0x00000007ffd27819 */ /* 0x004fe200000116d2 */
[----:B------:R-:W-:Y:S02]  /*3ad0*/  WARPGROUP.DEPBAR.LE gsb0, 0x0 ;  /* 0x00008000000079c5 */ /* 0x000fe40000010000 */
[----:B------:R-:W-:-:S06]  /*3ae0*/  WARPGROUP.ARRIVE ;  /* 0x00000000000079c5 */ /* 0x000fcc0000000000 */
[----:B------:R-:W-:Y:S01]  /*3af0*/  HGMMA.64x96x16.F32 R152, gdesc[UR4], R152, gsb0 ;  /* 0x01600000049879f0 */ /* 0x000fe20008000898 */
[----:B------:R-:W-:Y:S02]  /*3b00*/  @UP0 ULDC UR6, c[0x0][0x44c] ;  /* 0x0001130000060ab9 */ /* 0x000fe40000000800 */
[----:B------:R-:W-:Y:S01]  /*3b10*/  @P1 IMAD.HI.U32 R4, R10, UR6, RZ ;  /* 0x000000060a041c27 */ /* 0x000fe2000f8e00ff */
[----:B------:R-:W-:-:S04]  /*3b20*/  @UP0 ULDC UR6, c[0x0][0x450] ;  /* 0x0001140000060ab9 */ /* 0x000fc80000000800 */
[----:B------:R-:W-:Y:S01]  /*3b30*/  @P1 SHF.R.U32.HI R10, RZ, UR6, R4 ;  /* 0x00000006ff0a1c19 */ /* 0x000fe20008011604 */
[----:B------:R-:W-:Y:S02]  /*3b40*/  UMOV UR6, 0x1 ;  /* 0x0000000100067882 */ /* 0x000fe40000000000 */
[----:B------:R-:W-:Y:S02]  /*3b50*/  UIMAD UR6, UR23, -0x60, UR6 ;  /* 0xffffffa0170678a4 */ /* 0x000fe4000f8e0206 */
[----:B------:R-:W2:Y:S04]  /*3b60*/  SHFL.IDX PT, R4, R10, 0x1, 0x1c1f ;  /* 0x003c1f000a047f89 */ /* 0x000ea800000e0000 */
[----:B------:R-:W-:Y:S01]  /*3b70*/  IMAD R21, R17, R12, UR6 ;  /* 0x0000000611157e24 */ /* 0x000fe2000f8e020c */
[----:B------:R-:W3:Y:S01]  /*3b80*/  SHFL.IDX PT, R10, R10, RZ, 0x1c1f ;  /* 0x001c1fff0a0a7589 */ /* 0x000ee200000e0000 */
[----:B------:R-:W-:-:S05]  /*3b90*/  IMAD.U32 R12, RZ, RZ, UR44 ;  /* 0x0000002cff0c7e24 */ /* 0x000fca000f8e00ff */
[----:B------:R-:W-:-:S05]  /*3ba0*/  IADD3 R21, -R12, UR42, R21 ;  /* 0x0000002a0c157c10 */ /* 0x000fca000fffe115 */
[----:B--2---:R-:W-:-:S05]  /*3bb0*/  IMAD.IADD R4, R21, 0x1, R4 ;  /* 0x0000000115047824 */ /* 0x004fca00078e0204 */
[C---:B------:R-:W-:Y:S01]  /*3bc0*/  ISETP.GT.AND P3, PT, R4.reuse, RZ, PT ;  /* 0x000000ff0400720c */ /* 0x040fe20003f64270 */
[----:B---3--:R-:W-:Y:S01]  /*3bd0*/  IMAD.IADD R21, R21, 0x1, R10 ;  /* 0x0000000115157824 */ /* 0x008fe200078e020a */
[----:B------:R-:W-:-:S04]  /*3be0*/  ISETP.GT.AND P4, PT, R4, 0x1, PT ;  /* 0x000000010400780c */ /* 0x000fc80003f84270 */
        /* <DEDUP_REMOVED lines=476> */
.L_x_13687:
[----:B------:R1:W2:Y:S01]  /*59b0*/  SYNCS.PHASECHK.TRANS64.TRYWAIT P3, [UR25+0x22850], R6 ;  /* 0x02285006ff0075a7 */ /* 0x0002a20008060159 */
[----:B------:R-:W-:Y:S05]  /*59c0*/  @!P0 BRA `(.L_x_13688) ;  /* 0x0000000000048947 */ /* 0x000fea0003800000 */
[----:B------:R-:W-:Y:S01]  /*59d0*/  BPT.TRAP 0x1 ;  /* 0x000000040000795c */ /* 0x000fe20000300000 */
.L_x_13688:
[----:B--2---:R-:W-:Y:S05]  /*59e0*/  @P3 BRA `(.L_x_13689) ;  /* 0x0000000000083947 */ /* 0x004fea0003800000 */
[----:B------:R-:W2:Y:S02]  /*59f0*/  SYNCS.PHASECHK.TRANS64.TRYWAIT P3, [UR25+0x22850], R6 ;  /* 0x02285006ff0075a7 */ /* 0x000ea40008060159 */
[----:B--2---:R-:W-:Y:S05]  /*5a00*/  @!P3 BRA `(.L_x_13690) ;  /* 0x000000bc006cb947 */ /* 0x004fea0003800000 */
.L_x_13689:
        /* <DEDUP_REMOVED lines=49> */
.L_x_13682:
[----:B------:R-:W-:-:S13]  /*5d20*/  ISETP.LE.AND P1, PT, RZ, UR23, PT ;  /* 0x00000017ff007c0c */ /* 0x000fda000bf23270 */
[----:B------:R-:W-:Y:S05]  /*5d30*/  @!P1 BRA `(.L_x_13692) ;  /* 0x0000001c004c9947 */ /* 0x000fea0003800000 */
[----:B------:R-:W-:Y:S01]  /*5d40*/  IMAD.MOV.U32 R211, RZ, RZ, R4 ;  /* 0x000000ffffd37224 */ /* 0x000fe200078e0004 */
[----:B------:R-:W-:Y:S01]  /*5d50*/  ULDC UR22, c[0x0][0x988] ;  /* 0x0002620000167ab9 */ /* 0x000fe20000000800 */
[----:B------:R-:W-:-:S07]  /*5d60*/  IMAD.MOV.U32 R7, RZ, RZ, R5 ;  /* 0x000000ffff077224 */ /* 0x000fce00078e0005 */
.L_x_13701:
[----:B------:R-:W-:-:S04]  /*5d70*/  UIADD3 UR37, UR37, 0x1, URZ ;  /* 0x0000000125257890 */ /* 0x000fc8000fffe03f */
[----:B------:R-:W-:-:S04]  /*5d80*/  UISETP.NE.AND UP0, UPT, UR37, 0x2, UPT ;  /* 0x000000022500788c */ /* 0x000fc8000bf05270 */
[----:B------:R-:W-:Y:S02]  /*5d90*/  USEL UR6, URZ, 0x1, UP0 ;  /* 0x000000013f067887 */ /* 0x000fe40008000000 */
[----:B------:R-:W-:Y:S02]  /*5da0*/  USEL UR37, UR37, URZ, UP0 ;  /* 0x0000003f25257287 */ /* 0x000fe40008000000 */
[----:B------:R-:W-:Y:S01]  /*5db0*/  ULOP3.LUT UR38, UR38, UR6, URZ, 0x3c, !UPT ;  /* 0x0000000626267292 */ /* 0x000fe2000f8e3c3f */
[----:B-1----:R-:W-:Y:S11]  /*5dc0*/  @!P0 BRA `(.L_x_13693) ;  /* 0x0000000000048947 */ /* 0x002ff60003800000 */
[----:B------:R-:W-:Y:S01]  /*5dd0*/  BPT.TRAP 0x1 ;  /* 0x000000040000795c */ /* 0x000fe20000300000 */
.L_x_13693:
        /* <DEDUP_REMOVED lines=9> */
.L_x_13694:
[----:B-1----:R-:W-:Y:S05]  /*5e70*/  @P1 BRA `(.L_x_13695) ;  /* 0x0000000000081947 */ /* 0x002fea0003800000 */
[----:B------:R-:W1:Y:S02]  /*5e80*/  SYNCS.PHASECHK.TRANS64.TRYWAIT P1, [UR24+0x22830], R6 ;  /* 0x02283006ff0075a7 */ /* 0x000e640008020158 */
[----:B-1----:R-:W-:Y:S05]  /*5e90*/  @!P1 BRA `(.L_x_13696) ;  /* 0x000000b8005c9947 */ /* 0x002fea0003800000 */
.L_x_13695:
        /* <DEDUP_REMOVED lines=14> */
[----:B------:R-:W-:Y:S03]  /*5f80*/  HGMMA.64x96x16.F32 R152, gdesc[UR4], R152, gsb0 ;  /* 0x01600000049879f0 */ /* 0x000fe60008000898 */
        /* <DEDUP_REMOVED lines=376> */
.L_x_13697:
[----:B------:R1:W2:Y:S01]  /*7710*/  SYNCS.PHASECHK.TRANS64.TRYWAIT P1, [UR24+0x22850], R6 ;  /* 0x02285006ff0075a7 */ /* 0x0002a20008020158 */
[----:B------:R-:W-:Y:S05]  /*7720*/  @!P0 BRA `(.L_x_13698) ;  /* 0x0000000000048947 */ /* 0x000fea0003800000 */
[----:B------:R-:W-:Y:S01]  /*7730*/  BPT.TRAP 0x1 ;  /* 0x000000040000795c */ /* 0x000fe20000300000 */
.L_x_13698:
[----:B--2---:R-:W-:Y:S05]  /*7740*/  @P1 BRA `(.L_x_13699) ;  /* 0x0000000000081947 */ /* 0x004fea0003800000 */
[----:B------:R-:W2:Y:S02]  /*7750*/  SYNCS.PHASECHK.TRANS64.TRYWAIT P1, [UR24+0x22850], R6 ;  /* 0x02285006ff0075a7 */ /* 0x000ea40008020158 */
[----:B--2---:R-:W-:Y:S05]  /*7760*/  @!P1 BRA `(.L_x_13700) ;  /* 0x000000a000409947 */ /* 0x004fea0003800000 */
.L_x_13699:
        /* <DEDUP_REMOVED lines=48> */
.L_x_13692:
[----:B01----:R-:W0:Y:S01]  /*7a70*/  SHFL.BFLY PT, R6, R3, 0x2, 0x1f ;  /* 0x0c401f0003067f89 */ /* 0x003e2200000e0000 */
[----:B------:R-:W-:Y:S01]  /*7a80*/  UIADD3 UR37, UR37, 0x1, URZ ;  /* 0x0000000125257890 */ /* 0x000fe2000fffe03f */
[----:B------:R-:W-:Y:S01]  /*7a90*/  IMAD.U32 R20, RZ, RZ, UR10 ;  /* 0x0000000aff147e24 */ /* 0x000fe2000f8e00ff */
[----:B------:R1:W-:Y:S06]  /*7aa0*/  BAR.ARV R9, 0x100 ;  /* 0x000400090000751d */ /* 0x0003ec0000002000 */
[----:B------:R-:W-:Y:S02]  /*7ab0*/  UISETP.NE.AND UP0, UPT, UR37, 0x2, UPT ;  /* 0x000000022500788c */ /* 0x000fe4000bf05270 */
[----:B------:R-:W-:Y:S06]  /*7ac0*/  BAR.ARV 0x8, 0x180 ;  /* 0x0206000000007b1d */ /* 0x000fec0000002000 */
[----:B------:R-:W-:Y:S01]  /*7ad0*/  USEL UR4, URZ, 0x1, UP0 ;  /* 0x000000013f047887 */ /* 0x000fe20008000000 */
[----:B------:R-:W-:Y:S01]  /*7ae0*/  PLOP3.LUT P0, PT, PT, PT, PT, 0x8, 0x0 ;  /* 0x000000000000781c */ /* 0x000fe20003f0e170 */
[----:B------:R-:W2:Y:S01]  /*7af0*/  SHFL.BFLY PT, R11, R0, 0x2, 0x1f ;  /* 0x0c401f00000b7f89 */ /* 0x000ea200000e0000 */
[----:B------:R-:W-:-:S02]  /*7b00*/  UIADD3 UR47, UR47, 0x1, URZ ;  /* 0x000000012f2f7890 */ /* 0x000fc4000fffe03f */
[----:B------:R-:W-:Y:S01]  /*7b10*/  USEL UR37, UR37, URZ, UP0 ;  /* 0x0000003f25257287 */ /* 0x000fe20008000000 */
[----:B0-----:R-:W-:Y:S01]  /*7b20*/  FADD.FTZ R6, R6, R3 ;  /* 0x0000000306067221 */ /* 0x001fe20000010000 */
[----:B------:R-:W-:Y:S01]  /*7b30*/  IMAD.MOV.U32 R3, RZ, RZ, -0x800000 ;  /* 0xff800000ff037424 */ /* 0x000fe200078e00ff */
[----:B------:R-:W-:-:S03]  /*7b40*/  ULOP3.LUT UR38, UR38, UR4, URZ, 0x3c, !UPT ;  /* 0x0000000426267292 */ /* 0x000fc6000f8e3c3f */
[----:B------:R-:W0:Y:S01]  /*7b50*/  SHFL.BFLY PT, R7, R6, 0x1, 0x1f ;  /* 0x0c201f0006077f89 */ /* 0x000e2200000e0000 */
[----:B--2---:R-:W-:Y:S01]  /*7b60*/  FADD.FTZ R11, R11, R0 ;  /* 0x000000000b0b7221 */ /* 0x004fe20000010000 */
[----:B------:R-:W-:-:S04]  /*7b70*/  IMAD.MOV.U32 R0, RZ, RZ, RZ ;  /* 0x000000ffff007224 */ /* 0x000fc800078e00ff */
[----:B------:R-:W2:Y:S01]  /*7b80*/  SHFL.BFLY PT, R8, R11, 0x1, 0x1f ;  /* 0x0c201f000b087f89 */ /* 0x000ea200000e0000 */
[----:B0-----:R-:W-:Y:S01]  /*7b90*/  FADD.FTZ R13, R6, R7 ;  /* 0x00000007060d7221 */ /* 0x001fe20000010000 */
[----:B------:R-:W-:Y:S02]  /*7ba0*/  IMAD.MOV.U32 R7, RZ, RZ, RZ ;  /* 0x000000ffff077224 */ /* 0x000fe400078e00ff */
[----:B------:R-:W-:Y:S02]  /*7bb0*/  IMAD.U32 R6, RZ, RZ, UR10 ;  /* 0x0000000aff067e24 */ /* 0x000fe4000f8e00ff */
[----:B------:R-:W-:-:S13]  /*7bc0*/  FSETP.NE.FTZ.AND P1, PT, R13, RZ, PT ;  /* 0x000000ff0d00720b */ /* 0x000fda0003f35000 */
[----:B------:R-:W0:Y:S01]  /*7bd0*/  @P1 MUFU.RCP R7, R13 ;  /* 0x0000000d00071308 */ /* 0x000e220000001000 */
[----:B------:R-:W-:Y:S01]  /*7be0*/  @P1 FMUL.FTZ R6, R6, 0.69314718246459960938 ;  /* 0x3f31721806061820 */ /* 0x000fe20000410000 */
[----:B--2---:R-:W-:Y:S01]  /*7bf0*/  FADD.FTZ R14, R11, R8 ;  /* 0x000000080b0e7221 */ /* 0x004fe20000010000 */
[----:B------:R-:W-:-:S04]  /*7c00*/  IMAD.MOV.U32 R8, RZ, RZ, -0x800000 ;  /* 0xff800000ff087424 */ /* 0x000fc800078e00ff */
[----:B------:R-:W-:Y:S01]  /*7c10*/  FSETP.NE.FTZ.AND P2, PT, R14, RZ, PT ;  /* 0x000000ff0e00720b */ /* 0x000fe20003f55000 */
        /* <DEDUP_REMOVED lines=64> */
[----:B------:R-:W0:Y:S01]  /*8020*/  @P2 MUFU.LG2 R11, R14 ;  /* 0x0000000e000b2308 */ /* 0x000e220000000c00 */
[----:B------:R-:W-:-:S07]  /*8030*/  @P2 FMUL.FTZ R20, R20, 0.69314718246459960938 ;  /* 0x3f31721814142820 */ /* 0x000fce0000410000 */
[----:B------:R-:W2:Y:S08]  /*8040*/  @P1 MUFU.LG2 R7, R13 ;  /* 0x0000000d00071308 */ /* 0x000eb00000000c00 */
[----:B------:R-:W3:Y:S01]  /*8050*/  @P2 MUFU.RCP R0, R14 ;  /* 0x0000000e00002308 */ /* 0x000ee20000001000 */
[----:B0-----:R-:W-:-:S04]  /*8060*/  @P2 FMUL.FTZ R11, R11, 0.69314718246459960938 ;  /* 0x3f3172180b0b2820 */ /* 0x001fc80000410000 */
[----:B------:R-:W-:Y:S01]  /*8070*/  @P2 FFMA.FTZ R3, R20, R4, R11 ;  /* 0x0000000414032223 */ /* 0x000fe2000001000b */
[----:B--2---:R-:W-:-:S04]  /*8080*/  @P1 FMUL.FTZ R7, R7, 0.69314718246459960938 ;  /* 0x3f31721807071820 */ /* 0x004fc80000410000 */
[----:B------:R-:W-:Y:S01]  /*8090*/  @P1 FFMA.FTZ R8, R6, R5, R7 ;  /* 0x0000000506081223 */ /* 0x000fe20000010007 */
        /* <DEDUP_REMOVED lines=64> */
.L_x_13671:
        /* <DEDUP_REMOVED lines=84> */
[----:B------:R-:W-:Y:S02]  /*89e0*/  LOP3.LUT R98, R197, 0x380, RZ, 0xc0, !PT ;  /* 0x00000380c5627812 */ /* 0x000fe400078ec0ff */
        /* <DEDUP_REMOVED lines=26> */
[----:B------:R-:W-:Y:S01]  /*8b90*/  STSM.16.M88.4 [R106], R24 ;  /* 0x000000186a007844 */ /* 0x000fe20000000200 */
[----:B------:R-:W-:-:S02]  /*8ba0*/  LOP3.LUT R70, R70, R189, RZ, 0x3c, !PT ;  /* 0x000000bd46467212 */ /* 0x000fc400078e3cff */
[----:B------:R-:W-:Y:S01]  /*8bb0*/  LOP3.LUT R98, R98, R197, RZ, 0x3c, !PT ;  /* 0x000000c562627212 */ /* 0x000fe200078e3cff */
[----:B------:R-:W-:Y:S01]  /*8bc0*/  STSM.16.M88.4 [R15], R32 ;  /* 0x000000200f007844 */ /* 0x000fe20000000200 */
[----:B------:R-:W-:Y:S02]  /*8bd0*/  MOV R38, R38 ;  /* 0x0000002600267202 */ /* 0x000fe40000000f00 */
[----:B------:R-:W-:Y:S01]  /*8be0*/  F2FP.F16.F32.PACK_AB R59, R157, R59 ;  /* 0x0000003b9d3b723e */ /* 0x000fe200000000ff */
[----:B------:R-:W-:Y:S01]  /*8bf0*/  STSM.16.M88.4 [R20], R40 ;  /* 0x0000002814007844 */ /* 0x000fe20000000200 */
[----:B------:R-:W-:Y:S02]  /*8c00*/  F2FP.F16.F32.PACK_AB R65, R156, R66 ;  /* 0x000000429c41723e */ /* 0x000fe400000000ff */
[----:B------:R-:W-:Y:S01]  /*8c10*/  F2FP.F16.F32.PACK_AB R72, R73, R72 ;  /* 0x000000484948723e */ /* 0x000fe200000000ff */
[----:B------:R-:W-:Y:S01]  /*8c20*/  STSM.16.M88.4 [R30], R48 ;  /* 0x000000301e007844 */ /* 0x000fe20000000200 */
[----:B------:R-:W-:-:S02]  /*8c30*/  LOP3.LUT R78, R78, R191, RZ, 0x3c, !PT ;  /* 0x000000bf4e4e7212 */ /* 0x000fc400078e3cff */
[----:B------:R-:W-:Y:S01]  /*8c40*/  SHF.R.U64 R29, R12, 0x3, RZ ;  /* 0x000000030c1d7819 */ /* 0x000fe200000012ff */
        /* <DEDUP_REMOVED lines=15> */
[----:B------:R-:W-:Y:S02]  /*8d40*/  LOP3.LUT R94, R94, R195, RZ, 0x3c, !PT ;  /* 0x000000c35e5e7212 */ /* 0x000fe400078e3cff */
[----:B------:R-:W-:Y:S02]  /*8d50*/  SHF.R.U64 R12, R102, 0x3, RZ ;  /* 0x00000003660c7819 */ /* 0x000fe400000012ff */
[----:B------:R-:W-:Y:S02]  /*8d60*/  MOV R62, R62 ;  /* 0x0000003e003e7202 */ /* 0x000fe40000000f00 */
[----:B------:R-:W-:Y:S02]  /*8d70*/  F2FP.F16.F32.PACK_AB R82, R85, R84 ;  /* 0x000000545552723e */ /* 0x000fe400000000ff */
[----:B------:R-:W-:-:S02]  /*8d80*/  F2FP.F16.F32.PACK_AB R83, R9, R83 ;  /* 0x000000530953723e */ /* 0x000fc400000000ff */
[----:B------:R-:W-:Y:S02]  /*8d90*/  F2FP.F16.F32.PACK_AB R89, R91, R90 ;  /* 0x0000005a5b59723e */ /* 0x000fe400000000ff */
[----:B------:R-:W-:Y:S01]  /*8da0*/  MOV R70, R70 ;  /* 0x0000004600467202 */ /* 0x000fe20000000f00 */
[----:B------:R0:W-:Y:S01]  /*8db0*/  STSM.16.M88.4 [R62], R80 ;  /* 0x000000503e007844 */ /* 0x0001e20000000200 */
[----:B------:R-:W-:Y:S02]  /*8dc0*/  MOV R14, R98 ;  /* 0x00000062000e7202 */ /* 0x000fe40000000f00 */
[----:B------:R-:W-:Y:S02]  /*8dd0*/  F2FP.F16.F32.PACK_AB R90, R93, R92 ;  /* 0x0000005c5d5a723e */ /* 0x000fe400000000ff */
[----:B------:R-:W-:Y:S02]  /*8de0*/  F2FP.F16.F32.PACK_AB R91, R166, R165 ;  /* 0x000000a5a65b723e */ /* 0x000fe400000000ff */
[----:B------:R-:W-:-:S02]  /*8df0*/  F2FP.F16.F32.PACK_AB R96, R97, R96 ;  /* 0x000000606160723e */ /* 0x000fc400000000ff */
[----:B------:R-:W-:Y:S01]  /*8e00*/  LOP3.LUT R102, R29, R6, RZ, 0x3c, !PT ;  /* 0x000000061d667212 */ /* 0x000fe200078e3cff */
[----:B------:R-:W-:Y:S01]  /*8e10*/  STSM.16.M88.4 [R70], R88 ;  /* 0x0000005846007844 */ /* 0x000fe20000000200 */
[----:B------:R-:W-:Y:S02]  /*8e20*/  LOP3.LUT R10, R107, R174, RZ, 0x3c, !PT ;  /* 0x000000ae6b0a7212 */ /* 0x000fe400078e3cff */
[----:B------:R-:W-:Y:S02]  /*8e30*/  MOV R78, R78 ;  /* 0x0000004e004e7202 */ /* 0x000fe40000000f00 */
[----:B------:R-:W-:Y:S02]  /*8e40*/  F2FP.F16.F32.PACK_AB R97, R168, R167 ;  /* 0x000000a7a861723e */ /* 0x000fe400000000ff */
[----:B------:R-:W-:Y:S02]  /*8e50*/  F2FP.F16.F32.PACK_AB R104, R105, R104 ;  /* 0x000000686968723e */ /* 0x000fe400000000ff */
[----:B------:R-:W-:-:S02]  /*8e60*/  F2FP.F16.F32.PACK_AB R112, R113, R112 ;  /* 0x000000707170723e */ /* 0x000fc400000000ff */
[----:B------:R-:W-:Y:S02]  /*8e70*/  F2FP.F16.F32.PACK_AB R120, R121, R120 ;  /* 0x000000787978723e */ /* 0x000fe400000000ff */
[----:B------:R-:W-:Y:S02]  /*8e80*/  F2FP.F16.F32.PACK_AB R128, R129, R128 ;  /* 0x000000808180723e */ /* 0x000fe400000000ff */
[----:B------:R-:W-:Y:S02]  /*8e90*/  F2FP.F16.F32.PACK_AB R136, R137, R136 ;  /* 0x000000888988723e */ /* 0x000fe400000000ff */
[----:B------:R-:W-:Y:S01]  /*8ea0*/  F2FP.F16.F32.PACK_AB R144, R145, R144 ;  /* 0x000000909190723e */ /* 0x000fe200000000ff */
[----:B------:R-:W-:Y:S01]  /*8eb0*/  ULDC UR7, c[0x0][0xa88] ;  /* 0x0002a20000077ab9 */ /* 0x000fe20000000800 */
[----:B------:R-:W-:Y:S01]  /*8ec0*/  F2FP.F16.F32.PACK_AB R98, R101, R100 ;  /* 0x000000646562723e */ /* 0x000fe200000000ff */
[----:B------:R-:W-:Y:S01]  /*8ed0*/  UMOV UR4, URZ ;  /* 0x0000003f00047c82 */ /* 0x000fe20008000000 */
[----:B------:R-:W-:Y:S01]  /*8ee0*/  F2FP.F16.F32.PACK_AB R99, R170, R169 ;  /* 0x000000a9aa63723e */ /* 0x000fe200000000ff */
[----:B0-----:R-:W0:Y:S01]  /*8ef0*/  LDC R81, c[0x0][0xbe8] ;  /* 0x0002fa00ff517b82 */ /* 0x001e220000000800 */
[----:B------:R-:W-:-:S02]  /*8f00*/  MOV R86, R86 ;  /* 0x0000005600567202 */ /* 0x000fc40000000f00 */
[----:B------:R-:W-:Y:S01]  /*8f10*/  F2FP.F16.F32.PACK_AB R105, R172, R171 ;  /* 0x000000abac69723e */ /* 0x000fe200000000ff */
[----:B------:R-:W-:Y:S01]  /*8f20*/  STSM.16.M88.4 [R78], R96 ;  /* 0x000000604e007844 */ /* 0x000fe20000000200 */
        /* <DEDUP_REMOVED lines=20> */
[----:B------:R-:W-:Y:S01]  /*9070*/  F2FP.F16.F32.PACK_AB R138, R141, R140 ;  /* 0x0000008c8d8a723e */ /* 0x000fe200000000ff */
[----:B------:R-:W-:Y:S01]  /*9080*/  IMAD.U32 R10, RZ, RZ, UR8 ;  /* 0x00000008ff0a7e24 */ /* 0x000fe2000f8e00ff */
[----:B------:R-:W-:Y:S01]  /*9090*/  F2FP.F16.F32.PACK_AB R139, R143, R142 ;  /* 0x0000008e8f8b723e */ /* 0x000fe200000000ff */
[----:B------:R-:W-:Y:S01]  /*90a0*/  IMAD.U32 R11, RZ, RZ, UR9 ;  /* 0x00000009ff0b7e24 */ /* 0x000fe2000f8e00ff */
[----:B------:R-:W-:Y:S01]  /*90b0*/  F2FP.F16.F32.PACK_AB R145, R147, R146 ;  /* 0x000000929391723e */ /* 0x000fe200000000ff */
[----:B------:R-:W-:Y:S01]  /*90c0*/  ULDC.64 UR8, c[0x0][0xc08] ;  /* 0x0003020000087ab9 */ /* 0x000fe20000000a00 */
[----:B------:R-:W-:Y:S01]  /*90d0*/  MOV R12, R12 ;  /* 0x0000000c000c7202 */ /* 0x000fe20000000f00 */
[----:B------:R2:W-:Y:S01]  /*90e0*/  STSM.16.M88.4 [R6], R136 ;  /* 0x0000008806007844 */ /* 0x0005e20000000200 */
[----:B------:R-:W-:-:S02]  /*90f0*/  F2FP.F16.F32.PACK_AB R146, R149, R148 ;  /* 0x000000949592723e */ /* 0x000fc400000000ff */
[----:B------:R-:W-:Y:S02]  /*9100*/  F2FP.F16.F32.PACK_AB R147, R0, R150 ;  /* 0x000000960093723e */ /* 0x000fe400000000ff */
[----:B------:R-:W-:-:S03]  /*9110*/  PLOP3.LUT P0, PT, PT, PT, UP0, 0x80, 0x0 ;  /* 0x000000000000781c */ /* 0x000fc60003f0f008 */
[----:B------:R2:W-:Y:S01]  /*9120*/  STSM.16.M88.4 [R12], R144 ;  /* 0x000000900c007844 */ /* 0x0005e20000000200 */
[----:B------:R-:W-:Y:S09]  /*9130*/  BAR.SYNC.DEFER_BLOCKING 0x1, 0x100 ;  /* 0x0044000000007b1d */ /* 0x000ff20000010000 */
[----:B------:R-:W3:Y:S01]  /*9140*/  @P0 LDG.E R0, desc[UR40][R10.64] ;  /* 0x000000280a000981 */ /* 0x000ee2000c1e1900 */
[----:B------:R-:W-:Y:S01]  /*9150*/  UISETP.NE.U32.AND UP1, UPT, UR8, URZ, UPT ;  /* 0x0000003f0800728c */ /* 0x000fe2000bf25070 */
[----:B0-----:R-:W-:-:S03]  /*9160*/  ISETP.NE.AND P1, PT, R81, 0x1, PT ;  /* 0x000000015100780c */ /* 0x001fc60003f25270 */
[----:B------:R-:W-:-:S06]  /*9170*/  UISETP.NE.AND.EX UP1, UPT, UR9, URZ, UPT, UP1 ;  /* 0x0000003f0900728c */ /* 0x000fcc000bf25310 */
[----:B------:R-:W-:-:S04]  /*9180*/  PLOP3.LUT P2, PT, PT, PT, UP1, 0x80, 0x0 ;  /* 0x000000000000781c */ /* 0x000fc80003f4f018 */
[----:B------:R-:W0:Y:S01]  /*9190*/  @P1 LDC R9, c[0x0][0xbec] ;  /* 0x0002fb00ff091b82 */ /* 0x000e220000000800 */
[----:B------:R-:W-:-:S04]  /*91a0*/  @UP1 ULEA UR8, UP2, UR46, UR8, 0x2 ;  /* 0x000000082e081291 */ /* 0x000fc8000f84103f */
[----:B------:R-:W-:Y:S02]  /*91b0*/  @UP1 ULEA.HI.X UR9, UR46, UR9, UR45, 0x2, UP2 ;  /* 0x000000092e091291 */ /* 0x000fe400090f142d */
[----:B-1----:R-:W-:Y:S01]  /*91c0*/  IMAD.U32 R14, RZ, RZ, UR8 ;  /* 0x00000008ff0e7e24 */ /* 0x002fe2000f8e00ff */
[----:B------:R-:W1:Y:S03]  /*91d0*/  @P1 LDC R13, c[0x0][0xbf0] ;  /* 0x0002fc00ff0d1b82 */ /* 0x000e660000000800 */
[----:B------:R-:W-:Y:S01]  /*91e0*/  IMAD.U32 R15, RZ, RZ, UR9 ;  /* 0x00000009ff0f7e24 */ /* 0x000fe2000f8e00ff */
[----:B---3--:R-:W-:Y:S01]  /*91f0*/  @P0 R2UR UR4, R0 ;  /* 0x00000000000402ca */ /* 0x008fe200000e0000 */
[----:B------:R-:W-:-:S06]  /*9200*/  IMAD.U32 R0, RZ, RZ, UR7 ;  /* 0x00000007ff007e24 */ /* 0x000fcc000f8e00ff */
[----:B------:R2:W5:Y:S01]  /*9210*/  @P2 LDG.E R0, desc[UR40][R14.64] ;  /* 0x000000280e002981 */ /* 0x000562000c1e1900 */
[----:B01----:R-:W-:Y:S07]  /*9220*/  @P2 BRA `(.L_x_13704) ;  /* 0x0000000000102947 */ /* 0x003fee0003800000 */
[----:B------:R-:W-:Y:S05]  /*9230*/  @!P0 BRA `(.L_x_13704) ;  /* 0x00000000000c8947 */ /* 0x000fea0003800000 */
[----:B--2---:R-:W2:Y:S04]  /*9240*/  LDG.E R15, desc[UR40][R10.64] ;  /* 0x000000280a0f7981 */ /* 0x004ea8000c1e1900 */
[----:B-----5:R-:W2:Y:S02]  /*9250*/  LDG.E R0, desc[UR40][R10.64+0x4] ;  /* 0x000004280a007981 */ /* 0x020ea4000c1e1900 */
[----:B--2---:R-:W-:-:S07]  /*9260*/  IMAD.IADD R0, R0, 0x1, -R15 ;  /* 0x0000000100007824 */ /* 0x004fce00078e0a0f */
.L_x_13704:
[----:B------:R-:W-:Y:S01]  /*9270*/  USHF.R.S32.HI UR14, URZ, 0x1f, UR43 ;  /* 0x0000001f3f0e7899 */ /* 0x000fe2000801142b */
[----:B--2---:R-:W-:Y:S01]  /*9280*/  VIADD R12, R16, UR39 ;  /* 0x00000027100c7c36 */ /* 0x004fe20008000000 */
[----:B------:R-:W-:Y:S01]  /*9290*/  ULDC.64 UR12, c[0x0][0xb90] ;  /* 0x0002e400000c7ab9 */ /* 0x000fe20000000a00 */
[----:B------:R-:W-:Y:S01]  /*92a0*/  USHF.R.S32.HI UR11, URZ, 0x1f, UR4 ;  /* 0x0000001f3f0b7899 */ /* 0x000fe20008011404 */
[----:B------:R-:W-:Y:S01]  /*92b0*/  VIADD R26, R203, UR39 ;  /* 0x00000027cb1a7c36 */ /* 0x000fe20008000000 */
        /* <DEDUP_REMOVED lines=9> */
[----:B------:R-:W-:Y:S01]  /*9350*/  IMAD R9, R200, 0x40, R2 ;  /* 0x00000040c8097824 */ /* 0x000fe200078e0202 */
[----:B------:R-:W-:Y:S01]  /*9360*/  ULDC.64 UR12, c[0x0][0xb98] ;  /* 0x0002e600000c7ab9 */ /* 0x000fe20000000a00 */
[----:B------:R-:W-:Y:S01]  /*9370*/  UIADD3 UR9, UR9, UR7, URZ ;  /* 0x0000000709097290 */ /* 0x000fe2000fffe03f */
[----:B------:R-:W-:Y:S01]  /*9380*/  IMAD.MOV R6, RZ, RZ, -R10 ;  /* 0x000000ffff067224 */ /* 0x000fe200078e0a0a */
[----:B------:R-:W-:Y:S01]  /*9390*/  UIMAD UR7, UR45, UR12, URZ ;  /* 0x0000000c2d0772a4 */ /* 0x000fe2000f8e023f */
[----:B------:R-:W-:Y:S01]  /*93a0*/  IMAD.WIDE R4, R9, 0x2, R4 ;  /* 0x0000000209047825 */ /* 0x000fe200078e0204 */
[----:B------:R-:W-:Y:S01]  /*93b0*/  UIMAD.WIDE.U32 UR8, UR46, UR12, UR8 ;  /* 0x0000000c2e0872a5 */ /* 0x000fe2000f8e0008 */
[----:B------:R-:W-:Y:S01]  /*93c0*/  SHF.R.S32.HI R11, RZ, 0x1f, R10 ;  /* 0x0000001fff0b7819 */ /* 0x000fe2000001140a */
[----:B------:R-:W-:Y:S01]  /*93d0*/  UIMAD UR7, UR46, UR13, UR7 ;  /* 0x0000000d2e0772a4 */ /* 0x000fe2000f8e0207 */
[----:B------:R-:W-:Y:S01]  /*93e0*/  IMAD R9, R81, R6, R12 ;  /* 0x0000000651097224 */ /* 0x000fe200078e020c */
[----:B------:R-:W-:Y:S01]  /*93f0*/  IADD3 R37, P2, R4, 0x5000, RZ ;  /* 0x0000500004257810 */ /* 0x000fe20007f5e0ff */
[----:B-----5:R-:W-:Y:S01]  /*9400*/  IMAD R85, R0, R81, RZ ;  /* 0x0000005100557224 */ /* 0x020fe200078e02ff */
[----:B------:R-:W-:Y:S01]  /*9410*/  IADD3 R10, P0, R10, UR8, RZ ;  /* 0x000000080a0a7c10 */ /* 0x000fe2000ff1e0ff */
[----:B------:R-:W-:Y:S01]  /*9420*/  ULDC.64 UR12, c[0x0][0xaa0] ;  /* 0x0002a800000c7ab9 */ /* 0x000fe20000000a00 */
[----:B------:R-:W-:Y:S01]  /*9430*/  IMAD.U32 R12, RZ, RZ, UR7 ;  /* 0x00000007ff0c7e24 */ /* 0x000fe2000f8e00ff */
[----:B------:R-:W-:-:S02]  /*9440*/  SHF.R.S32.HI R6, RZ, 0x1f, R9 ;  /* 0x0000001fff067819 */ /* 0x000fc40000011409 */
[C---:B------:R-:W-:Y:S02]  /*9450*/  IADD3 R25, P5, R4.reuse, 0x1000, RZ ;  /* 0x0000100004197810 */ /* 0x040fe40007fbe0ff */
[----:B------:R-:W-:Y:S01]  /*9460*/  IADD3.X R11, R11, UR9, R12, P0, !PT ;  /* 0x000000090b0b7c10 */ /* 0x000fe200087fe40c */
[----:B------:R-:W-:Y:S01]  /*9470*/  ULDC.64 UR8, c[0x0][0xb88] ;  /* 0x0002e20000087ab9 */ /* 0x000fe20000000a00 */
[----:B------:R-:W-:Y:S01]  /*9480*/  IADD3 R29, P4, R4, 0x2000, RZ ;  /* 0x00002000041d7810 */ /* 0x000fe20007f9e0ff */
[----:B------:R-:W-:Y:S01]  /*9490*/  IMAD R6, R6, UR8, RZ ;  /* 0x0000000806067c24 */ /* 0x000fe2000f8e02ff */
[----:B------:R-:W-:Y:S01]  /*94a0*/  LOP3.LUT R36, R37, 0x380, RZ, 0xc0, !PT ;  /* 0x0000038025247812 */ /* 0x000fe200078ec0ff */
[----:B------:R-:W-:Y:S01]  /*94b0*/  IMAD.WIDE.U32 R10, R9, UR8, R10 ;  /* 0x00000008090a7c25 */ /* 0x000fe2000f8e000a */
[----:B------:R-:W-:Y:S02]  /*94c0*/  LOP3.LUT R24, R25, 0x380, RZ, 0xc0, !PT ;  /* 0x0000038019187812 */ /* 0x000fe400078ec0ff */
[----:B------:R-:W-:Y:S01]  /*94d0*/  LOP3.LUT R28, R29, 0x380, RZ, 0xc0, !PT ;  /* 0x000003801d1c7812 */ /* 0x000fe200078ec0ff */
[----:B------:R-:W-:Y:S01]  /*94e0*/  IMAD R13, R9, UR9, R6 ;  /* 0x00000009090d7c24 */ /* 0x000fe2000f8e0206 */
[----:B------:R-:W-:Y:S01]  /*94f0*/  ULDC.64 UR8, c[0x0][0xb50] ;  /* 0x0002d40000087ab9 */ /* 0x000fe20000000a00 */
[----:B------:R-:W-:Y:S01]  /*9500*/  SHF.R.U64 R36, R36, 0x3, RZ ;  /* 0x0000000324247819 */ /* 0x000fe200000012ff */
[----:B------:R-:W-:Y:S01]  /*9510*/  VIADD R6, R26, 0x8 ;  /* 0x000000081a067836 */ /* 0x000fe20000000000 */
[----:B------:R-:W-:Y:S01]  /*9520*/  LEA R12, P0, R10, UR8, 0x2 ;  /* 0x000000080a0c7c11 */ /* 0x000fe2000f8010ff */
[----:B------:R-:W-:Y:S01]  /*9530*/  IMAD.IADD R9, R11, 0x1, R13 ;  /* 0x000000010b097824 */ /* 0x000fe200078e020d */
[----:B------:R-:W-:-:S02]  /*9540*/  IADD3 R57, P3, R4, 0x4000, RZ ;  /* 0x0000400004397810 */ /* 0x000fc40007f7e0ff */
[----:B------:R-:W-:Y:S01]  /*9550*/  SHF.R.U64 R24, R24, 0x3, RZ ;  /* 0x0000000318187819 */ /* 0x000fe200000012ff */
[----:B------:R-:W-:Y:S01]  /*9560*/  SHFL.IDX PT, R20, R12, RZ, 0x1c1f ;  /* 0x001c1fff0c147589 */ /* 0x000fe200000e0000 */
[----:B------:R-:W-:Y:S02]  /*9570*/  LEA.HI.X R14, R10, UR9, R9, 0x2, P0 ;  /* 0x000000090a0e7c11 */ /* 0x000fe400080f1409 */
[----:B------:R-:W-:Y:S01]  /*9580*/  IADD3 R33, P0, R4, 0x3000, RZ ;  /* 0x0000300004217810 */ /* 0x000fe20007f1e0ff */
[----:B------:R-:W-:Y:S01]  /*9590*/  SHFL.IDX PT, R50, R12, 0x1, 0x1c1f ;  /* 0x003c1f000c327f89 */ /* 0x000fe200000e0000 */
[----:B------:R-:W-:Y:S02]  /*95a0*/  SHF.R.U64 R28, R28, 0x3, RZ ;  /* 0x000000031c1c7819 */ /* 0x000fe400000012ff */
[----:B------:R-:W-:Y:S01]  /*95b0*/  LOP3.LUT R32, R33, 0x380, RZ, 0xc0, !PT ;  /* 0x0000038021207812 */ /* 0x000fe200078ec0ff */
[----:B------:R-:W0:Y:S01]  /*95c0*/  SHFL.IDX PT, R21, R14, RZ, 0x1c1f ;  /* 0x001c1fff0e157589 */ /* 0x000e2200000e0000 */
[----:B------:R-:W-:Y:S01]  /*95d0*/  LOP3.LUT R36, R36, R37, RZ, 0x3c, !PT ;  /* 0x0000002524247212 */ /* 0x000fe200078e3cff */
[----:B------:R-:W-:Y:S01]  /*95e0*/  IMAD.X R37, RZ, RZ, R5, P2 ;  /* 0x000000ffff257224 */ /* 0x000fe200010e0605 */
[----:B------:R-:W-:Y:S01]  /*95f0*/  SHF.R.U64 R32, R32, 0x3, RZ ;  /* 0x0000000320207819 */ /* 0x000fe200000012ff */
[----:B------:R-:W1:Y:S01]  /*9600*/  SHFL.IDX PT, R51, R14, 0x1, 0x1c1f ;  /* 0x003c1f000e337f89 */ /* 0x000e6200000e0000 */
[----:B------:R-:W-:-:S02]  /*9610*/  LOP3.LUT R56, R57, 0x380, RZ, 0xc0, !PT ;  /* 0x0000038039387812 */ /* 0x000fc400078ec0ff */
[----:B------:R-:W-:Y:S01]  /*9620*/  LOP3.LUT R32, R32, R33, RZ, 0x3c, !PT ;  /* 0x0000002120207212 */ /* 0x000fe200078e3cff */
[--C-:B------:R-:W-:Y:S01]  /*9630*/  IMAD.X R33, RZ, RZ, R5.reuse, P0 ;  /* 0x000000ffff217224 */ /* 0x100fe200000e0605 */
[----:B------:R-:W-:Y:S02]  /*9640*/  IADD3 R61, P0, R4, 0x9000, RZ ;  /* 0x00009000043d7810 */ /* 0x000fe40007f1e0ff */
        /* <DEDUP_REMOVED lines=10> */
[----:B------:R-:W-:Y:S02]  /*96f0*/  SHF.R.U64 R60, R60, 0x3, RZ ;  /* 0x000000033c3c7819 */ /* 0x000fe400000012ff */
[----:B------:R-:W-:-:S02]  /*9700*/  LOP3.LUT R10, R11, 0x380, RZ, 0xc0, !PT ;  /* 0x000003800b0a7812 */ /* 0x000fc400078ec0ff */
[----:B------:R-:W-:Y:S02]  /*9710*/  LOP3.LUT R40, R41, 0x380, RZ, 0xc0, !PT ;  /* 0x0000038029287812 */ /* 0x000fe400078ec0ff */
[----:B------:R-:W-:Y:S02]  /*9720*/  LOP3.LUT R44, R45, 0x380, RZ, 0xc0, !PT ;  /* 0x000003802d2c7812 */ /* 0x000fe400078ec0ff */
[----:B------:R-:W-:Y:S02]  /*9730*/  LOP3.LUT R68, R69, 0x380, RZ, 0xc0, !PT ;  /* 0x0000038045447812 */ /* 0x000fe400078ec0ff */
[----:B------:R-:W-:Y:S01]  /*9740*/  LOP3.LUT R56, R56, R57, RZ, 0x3c, !PT ;  /* 0x0000003938387212 */ /* 0x000fe200078e3cff */
[--C-:B------:R-:W-:Y:S01]  /*9750*/  IMAD.X R57, RZ, RZ, R5.reuse, P3 ;  /* 0x000000ffff397224 */ /* 0x100fe200018e0605 */
[----:B------:R-:W-:Y:S01]  /*9760*/  LOP3.LUT R60, R60, R61, RZ, 0x3c, !PT ;  /* 0x0000003d3c3c7212 */ /* 0x000fe200078e3cff */
[----:B------:R-:W-:Y:S01]  /*9770*/  IMAD.X R61, RZ, RZ, R5, P0 ;  /* 0x000000ffff3d7224 */ /* 0x000fe200000e0605 */
[----:B------:R-:W-:-:S02]  /*9780*/  SHF.R.U64 R10, R10, 0x3, RZ ;  /* 0x000000030a0a7819 */ /* 0x000fc400000012ff */
[----:B------:R-:W-:Y:S02]  /*9790*/  IADD3 R49, P3, R4, 0xa000, RZ ;  /* 0x0000a00004317810 */ /* 0x000fe40007f7e0ff */
[----:B------:R-:W-:Y:S02]  /*97a0*/  SHF.R.U64 R40, R40, 0x3, RZ ;  /* 0x0000000328287819 */ /* 0x000fe400000012ff */
[----:B------:R-:W-:Y:S02]  /*97b0*/  SHF.R.U64 R44, R44, 0x3, RZ ;  /* 0x000000032c2c7819 */ /* 0x000fe400000012ff */
[----:B------:R-:W-:Y:S02]  /*97c0*/  SHF.R.U64 R68, R68, 0x3, RZ ;  /* 0x0000000344447819 */ /* 0x000fe400000012ff */
[----:B------:R-:W-:Y:S02]  /*97d0*/  LOP3.LUT P0, RZ, R201, 0x3, RZ, 0xc0, !PT ;  /* 0x00000003c9ff7812 */ /* 0x000fe4000780c0ff */
[----:B------:R-:W-:Y:S01]  /*97e0*/  LOP3.LUT R10, R10, R11, RZ, 0x3c, !PT ;  /* 0x0000000b0a0a7212 */ /* 0x000fe200078e3cff */
[----:B------:R-:W-:Y:S01]  /*97f0*/  IMAD.X R11, RZ, RZ, R5, P2 ;  /* 0x000000ffff0b7224 */ /* 0x000fe200010e0605 */
[----:B------:R-:W-:-:S02]  /*9800*/  LOP3.LUT R48, R49, 0x380, RZ, 0xc0, !PT ;  /* 0x0000038031307812 */ /* 0x000fc400078ec0ff */
[----:B------:R-:W-:Y:S01]  /*9810*/  LOP3.LUT R40, R40, R41, RZ, 0x3c, !PT ;  /* 0x0000002928287212 */ /* 0x000fe200078e3cff */
[--C-:B------:R-:W-:Y:S01]  /*9820*/  IMAD.X R41, RZ, RZ, R5.reuse, P6 ;  /* 0x000000ffff297224 */ /* 0x100fe200030e0605 */
[----:B------:R-:W-:Y:S01]  /*9830*/  LOP3.LUT R44, R44, R45, RZ, 0x3c, !PT ;  /* 0x0000002d2c2c7212 */ /* 0x000fe200078e3cff */
[--C-:B------:R-:W-:Y:S01]  /*9840*/  IMAD.X R45, RZ, RZ, R5.reuse, P5 ;  /* 0x000000ffff2d7224 */ /* 0x100fe200028e0605 */
[----:B------:R-:W-:Y:S01]  /*9850*/  LOP3.LUT R68, R68, R69, RZ, 0x3c, !PT ;  /* 0x0000004544447212 */ /* 0x000fe200078e3cff */
[----:B------:R-:W-:Y:S01]  /*9860*/  IMAD.X R69, RZ, RZ, R5, P4 ;  /* 0x000000ffff457224 */ /* 0x000fe200020e0605 */
[-C--:B------:R-:W-:Y:S02]  /*9870*/  ISETP.GE.OR P2, PT, R26, R85.reuse, P0 ;  /* 0x000000551a00720c */ /* 0x080fe40000746670 */
[----:B------:R-:W-:Y:S02]  /*9880*/  ISETP.GE.OR P0, PT, R6, R85, P0 ;  /* 0x000000550600720c */ /* 0x000fe40000706670 */
[----:B------:R-:W-:-:S02]  /*9890*/  IADD3 R77, P6, R4, 0xc000, RZ ;  /* 0x0000c000044d7810 */ /* 0x000fc40007fde0ff */
[C---:B------:R-:W-:Y:S02]  /*98a0*/  IADD3 R73, P5, R4.reuse, 0xd000, RZ ;  /* 0x0000d00004497810 */ /* 0x040fe40007fbe0ff */
[C---:B------:R-:W-:Y:S02]  /*98b0*/  IADD3 R65, P4, R4.reuse, 0xe000, RZ ;  /* 0x0000e00004417810 */ /* 0x040fe40007f9e0ff */
[----:B------:R-:W-:Y:S02]  /*98c0*/  LOP3.LUT R13, R4, 0x380, RZ, 0xc0, !PT ;  /* 0x00000380040d7812 */ /* 0x000fe400078ec0ff */
[----:B------:R-:W-:Y:S01]  /*98d0*/  SHF.R.U64 R48, R48, 0x3, RZ ;  /* 0x0000000330307819 */ /* 0x000fe200000012ff */
[----:B0-----:R0:W-:Y:S01]  /*98e0*/  @!P2 ST.E desc[UR40][R20.64], R8 ;  /* 0x000000081400a985 */ /* 0x0011e2000c101928 */
[----:B------:R-:W-:Y:S02]  /*98f0*/  LOP3.LUT R76, R77, 0x380, RZ, 0xc0, !PT ;  /* 0x000003804d4c7812 */ /* 0x000fe400078ec0ff */
[----:B------:R-:W-:Y:S01]  /*9900*/  LOP3.LUT R72, R73, 0x380, RZ, 0xc0, !PT ;  /* 0x0000038049487812 */ /* 0x000fe200078ec0ff */
[----:B-1----:R1:W-:Y:S01]  /*9910*/  @!P0 ST.E desc[UR40][R50.64], R3 ;  /* 0x0000000332008985 */ /* 0x0023e2000c101928 */
[----:B------:R-:W-:-:S02]  /*9920*/  LOP3.LUT R64, R65, 0x380, RZ, 0xc0, !PT ;  /* 0x0000038041407812 */ /* 0x000fc400078ec0ff */
[----:B------:R-:W-:Y:S01]  /*9930*/  SHF.R.U64 R13, R13, 0x3, RZ ;  /* 0x000000030d0d7819 */ /* 0x000fe200000012ff */
[----:B------:R-:W-:Y:S01]  /*9940*/  UIMAD UR7, UR11, UR12, URZ ;  /* 0x0000000c0b0772a4 */ /* 0x000fe2000f8e023f */
[----:B------:R-:W-:Y:S01]  /*9950*/  LOP3.LUT R48, R48, R49, RZ, 0x3c, !PT ;  /* 0x0000003130307212 */ /* 0x000fe200078e3cff */
[--C-:B------:R-:W-:Y:S01]  /*9960*/  IMAD.X R49, RZ, RZ, R5.reuse, P3 ;  /* 0x000000ffff317224 */ /* 0x100fe200018e0605 */
[----:B------:R-:W-:Y:S01]  /*9970*/  IADD3 R9, P3, R4, 0xf000, RZ ;  /* 0x0000f00004097810 */ /* 0x000fe20007f7e0ff */
[----:B0-----:R-:W0:Y:S01]  /*9980*/  @P1 LDC R21, c[0x0][0xbf0] ;  /* 0x0002fc00ff151b82 */ /* 0x001e220000000800 */
[----:B------:R-:W-:Y:S01]  /*9990*/  SHF.R.U64 R76, R76, 0x3, RZ ;  /* 0x000000034c4c7819 */ /* 0x000fe200000012ff */
[----:B------:R-:W-:Y:S01]  /*99a0*/  UIMAD.WIDE.U32 UR8, UR4, UR12, URZ ;  /* 0x0000000c040872a5 */ /* 0x000fe2000f8e003f */
[----:B------:R-:W-:Y:S01]  /*99b0*/  SHF.R.U64 R72, R72, 0x3, RZ ;  /* 0x0000000348487819 */ /* 0x000fe200000012ff */
[--C-:B------:R-:W-:Y:S01]  /*99c0*/  IMAD.X R53, RZ, RZ, R5.reuse, P3 ;  /* 0x000000ffff357224 */ /* 0x100fe200018e0605 */
[----:B------:R-:W-:Y:S01]  /*99d0*/  SHF.R.U64 R64, R64, 0x3, RZ ;  /* 0x0000000340407819 */ /* 0x000fe200000012ff */
[----:B------:R-:W-:Y:S01]  /*99e0*/  UIMAD UR7, UR4, UR13, UR7 ;  /* 0x0000000d040772a4 */ /* 0x000fe2000f8e0207 */
[----:B------:R-:W-:Y:S01]  /*99f0*/  LOP3.LUT R4, R13, R4, RZ, 0x3c, !PT ;  /* 0x000000040d047212 */ /* 0x000fe200078e3cff */
[----:B------:R-:W-:Y:S01]  /*9a00*/  ULDC.64 UR10, c[0x0][0xae8] ;  /* 0x0002ba00000a7ab9 */ /* 0x000fe20000000a00 */
[----:B------:R-:W-:Y:S01]  /*9a10*/  LOP3.LUT R76, R76, R77, RZ, 0x3c, !PT ;  /* 0x0000004d4c4c7212 */ /* 0x000fe200078e3cff */
[--C-:B------:R-:W-:Y:S01]  /*9a20*/  IMAD.X R77, RZ, RZ, R5.reuse, P6 ;  /* 0x000000ffff4d7224 */ /* 0x100fe200030e0605 */
[----:B------:R-:W-:Y:S01]  /*9a30*/  LOP3.LUT R72, R72, R73, RZ, 0x3c, !PT ;  /* 0x0000004948487212 */ /* 0x000fe200078e3cff */
[--C-:B------:R-:W-:Y:S01]  /*9a40*/  IMAD.X R73, RZ, RZ, R5.reuse, P5 ;  /* 0x000000ffff497224 */ /* 0x100fe200028e0605 */
[----:B------:R-:W-:Y:S01]  /*9a50*/  LOP3.LUT R64, R64, R65, RZ, 0x3c, !PT ;  /* 0x0000004140407212 */ /* 0x000fe200078e3cff */
[----:B------:R-:W-:Y:S01]  /*9a60*/  IMAD.X R65, RZ, RZ, R5, P4 ;  /* 0x000000ffff417224 */ /* 0x000fe200020e0605 */
[----:B------:R2:W5:Y:S01]  /*9a70*/  LD.E.128 R12, desc[UR40][R4.64] ;  /* 0x00000028040c7980 */ /* 0x000562000c101d00 */
[----:B------:R-:W-:Y:S01]  /*9a80*/  LOP3.LUT R0, R9, 0x380, RZ, 0xc0, !PT ;  /* 0x0000038009007812 */ /* 0x000fe200078ec0ff */
[----:B------:R-:W-:-:S02]  /*9a90*/  UIADD3 UR9, UR9, UR7, URZ ;  /* 0x0000000709097290 */ /* 0x000fc4000fffe03f */
[----:B------:R-:W-:Y:S01]  /*9aa0*/  UIMAD UR4, UR14, UR10, URZ ;  /* 0x0000000a0e0472a4 */ /* 0x000fe2000f8e023f */
[----:B------:R-:W-:Y:S01]  /*9ab0*/  SHF.R.U64 R0, R0, 0x3, RZ ;  /* 0x0000000300007819 */ /* 0x000fe200000012ff */
[----:B------:R-:W5:Y:S03]  /*9ac0*/  LD.E.128 R24, desc[UR40][R24.64] ;  /* 0x0000002818187980 */ /* 0x000f66000c101d00 */
[----:B------:R-:W-:Y:S01]  /*9ad0*/  LOP3.LUT R52, R0, R9, RZ, 0x3c, !PT ;  /* 0x0000000900347212 */ /* 0x000fe200078e3cff */
[----:B--2---:R-:W2:Y:S01]  /*9ae0*/  @P1 LDC R5, c[0x0][0xbec] ;  /* 0x0002fb00ff051b82 */ /* 0x004ea20000000800 */
[----:B------:R-:W-:Y:S01]  /*9af0*/  IMAD R0, R23, 0x20, R200 ;  /* 0x0000002017007824 */ /* 0x000fe200078e02c8 */
[----:B------:R-:W-:Y:S01]  /*9b00*/  UIMAD UR4, UR43, UR11, UR4 ;  /* 0x0000000b2b0472a4 */ /* 0x000fe2000f8e0204 */
[----:B------:R-:W5:Y:S01]  /*9b10*/  LD.E.128 R28, desc[UR40][R28.64] ;  /* 0x000000281c1c7980 */ /* 0x000f62000c101d00 */
[----:B------:R-:W-:Y:S01]  /*9b20*/  UIMAD.WIDE.U32 UR8, UR43, UR10, UR8 ;  /* 0x0000000a2b0872a5 */ /* 0x000fe2000f8e0008 */
[----:B------:R-:W-:-:S02]  /*9b30*/  VIADD R20, R0, UR39 ;  /* 0x0000002700147c36 */ /* 0x000fc40008000000 */
[----:B------:R-:W-:Y:S01]  /*9b40*/  ULDC.64 UR10, c[0x0][0xaf0] ;  /* 0x0002bc00000a7ab9 */ /* 0x000fe20000000a00 */
[----:B------:R-:W-:Y:S01]  /*9b50*/  UIADD3 UR9, UR9, UR4, URZ ;  /* 0x0000000409097290 */ /* 0x000fe2000fffe03f */
[----:B------:R-:W5:Y:S01]  /*9b60*/  LD.E.128 R32, desc[UR40][R32.64] ;  /* 0x0000002820207980 */ /* 0x000f62000c101d00 */
[----:B------:R-:W-:Y:S01]  /*9b70*/  UIMAD UR4, UR45, UR10, URZ ;  /* 0x0000000a2d0472a4 */ /* 0x000fe2000f8e023f */
[----:B-1----:R-:W-:Y:S01]  /*9b80*/  IMAD.MOV.U32 R3, RZ, RZ, R20 ;  /* 0x000000ffff037224 */ /* 0x002fe200078e0014 */
[----:B------:R-:W-:Y:S01]  /*9b90*/  UIMAD.WIDE.U32 UR8, UR46, UR10, UR8 ;  /* 0x0000000a2e0872a5 */ /* 0x000fe2000f8e0008 */
[----:B------:R-:W5:Y:S01]  /*9ba0*/  LD.E.128 R56, desc[UR40][R56.64] ;  /* 0x0000002838387980 */ /* 0x000f62000c101d00 */
[----:B------:R-:W-:-:S03]  /*9bb0*/  UIMAD UR4, UR46, UR11, UR4 ;  /* 0x0000000b2e0472a4 */ /* 0x000fc6000f8e0204 */
[----:B------:R-:W-:Y:S01]  /*9bc0*/  ULDC.64 UR10, c[0x0][0xae0] ;  /* 0x0002b800000a7ab9 */ /* 0x000fe20000000a00 */
[----:B------:R-:W5:Y:S04]  /*9bd0*/  LD.E.128 R36, desc[UR40][R36.64] ;  /* 0x0000002824247980 */ /* 0x000f68000c101d00 */
[----:B------:R-:W5:Y:S01]  /*9be0*/  LD.E.128 R40, desc[UR40][R40.64] ;  /* 0x0000002828287980 */ /* 0x000f62000c101d00 */
[----:B--2---:R-:W-:-:S03]  /*9bf0*/  @P1 IMAD.HI.U32 R0, R20, R5, RZ ;  /* 0x0000000514001227 */ /* 0x004fc600078e00ff */
[----:B------:R-:W5:Y:S02]  /*9c00*/  LD.E.128 R44, desc[UR40][R44.64] ;  /* 0x000000282c2c7980 */ /* 0x000f64000c101d00 */
[----:B0-----:R-:W-:Y:S01]  /*9c10*/  @P1 SHF.R.U32.HI R3, RZ, R21, R0 ;  /* 0x00000015ff031219 */ /* 0x001fe20000011600 */
[----:B------:R-:W-:Y:S01]  /*9c20*/  UIADD3 UR4, UR9, UR4, URZ ;  /* 0x0000000409047290 */ /* 0x000fe2000fffe03f */
        /* <DEDUP_REMOVED lines=10> */
[----:B------:R-:W-:Y:S01]  /*9cd0*/  IMAD.U32 R5, RZ, RZ, UR4 ;  /* 0x00000004ff057e24 */ /* 0x000fe2000f8e00ff */
[----:B------:R-:W-:Y:S01]  /*9ce0*/  ULDC.64 UR8, c[0x0][0xad8] ;  /* 0x0002b60000087ab9 */ /* 0x000fe20000000a00 */
[----:B------:R-:W-:Y:S01]  /*9cf0*/  IMAD R81, R3, UR11, R0 ;  /* 0x0000000b03517c24 */ /* 0x000fe2000f8e0200 */
[----:B------:R-:W5:Y:S01]  /*9d00*/  LD.E.128 R76, desc[UR40][R76.64] ;  /* 0x000000284c4c7980 */ /* 0x000f62000c101d00 */
[----:B------:R-:W-:-:S03]  /*9d10*/  SHF.R.S32.HI R0, RZ, 0x1f, R21 ;  /* 0x0000001fff007819 */ /* 0x000fc60000011415 */
[----:B------:R-:W5:Y:S01]  /*9d20*/  LD.E.128 R72, desc[UR40][R72.64] ;  /* 0x0000002848487980 */ /* 0x000f62000c101d00 */
[----:B------:R-:W-:-:S03]  /*9d30*/  IMAD.WIDE.U32 R4, R3, UR10, R4 ;  /* 0x0000000a03047c25 */ /* 0x000fc6000f8e0004 */
        /* <DEDUP_REMOVED lines=46> */
.L_x_13706:
[----:B------:R-:W-:Y:S05]  /*a020*/  BSYNC B1 ;  /* 0x0000000000017941 */ /* 0x000fea0003800000 */
.L_x_13705:
        /* <DEDUP_REMOVED lines=21> */
.L_x_13708:
[----:B------:R-:W-:Y:S05]  /*a180*/  BSYNC B1 ;  /* 0x0000000000017941 */ /* 0x000fea0003800000 */
.L_x_13707:
        /* <DEDUP_REMOVED lines=21> */
.L_x_13710:
[----:B------:R-:W-:Y:S05]  /*a2e0*/  BSYNC B1 ;  /* 0x0000000000017941 */ /* 0x000fea0003800000 */
.L_x_13709:
[----:B------:R-:W-:Y:S01]  /*a2f0*/  VIADD R0, R84, 0x60 ;  /* 0x0000006054007836 */ /* 0x000fe20000000000 */
[----:B0--3--:R-:W0:Y:S04]  /*a300*/  SHFL.IDX PT, R3, R3, 0x3, 0x181f ;  /* 0x00781f0003037f89 */ /* 0x009e2800000e0000 */
[----:B------:R-:W-:Y:S01]  /*a310*/  ISETP.GE.AND P0, PT, R0, R85, PT ;  /* 0x000000550000720c */ /* 0x000fe20003f06270 */
[----:B----4-:R3:W4:-:S12]  /*a320*/  SHFL.IDX PT, R21, R6, 0x3, 0x181f ;  /* 0x00781f0006157f89 */ /* 0x01071800000e0000 */
[----:B---3--:R-:W-:Y:S05]  /*a330*/  @P0 BRA `(.L_x_13711) ;  /* 0x0000000c00b00947 */ /* 0x008fea0003800000 */
[----:B------:R-:W-:Y:S02]  /*a340*/  ULDC UR4, c[0x0][0xac8] ;  /* 0x0002b20000047ab9 */ /* 0x000fe40000000800 */
[----:B------:R-:W-:Y:S02]  /*a350*/  ISETP.GE.AND P3, PT, R2, UR4, PT ;  /* 0x0000000402007c0c */ /* 0x000fe4000bf66270 */
[----:B------:R-:W-:Y:S02]  /*a360*/  ISETP.GE.AND P4, PT, R19, UR4, PT ;  /* 0x0000000413007c0c */ /* 0x000fe4000bf86270 */
[----:B------:R-:W-:-:S09]  /*a370*/  ISETP.GE.AND P5, PT, R18, UR4, PT ;  /* 0x0000000412007c0c */ /* 0x000fd2000bfa6270 */
[-C--:B----4-:R-:W-:Y:S02]  /*a380*/  @!P3 LEA R4, P0, R2, R21.reuse, 0x1 ;  /* 0x000000150204b211 */ /* 0x090fe400078008ff */
[CC--:B------:R-:W-:Y:S02]  /*a390*/  @!P4 LEA R12, P1, R19.reuse, R21.reuse, 0x1 ;  /* 0x00000015130cc211 */ /* 0x0c0fe400078208ff */
[----:B------:R-:W-:Y:S02]  /*a3a0*/  @!P5 LEA R14, P2, R18, R21, 0x1 ;  /* 0x00000015120ed211 */ /* 0x000fe400078408ff */
        /* <DEDUP_REMOVED lines=12> */
.L_x_13703:
        /* <DEDUP_REMOVED lines=35> */
.L_x_13712:
        /* <DEDUP_REMOVED lines=45> */
.L_x_13714:
[----:B------:R-:W-:Y:S05]  /*a970*/  BSYNC B1 ;  /* 0x0000000000017941 */ /* 0x000fea0003800000 */
.L_x_13713:
[----:B------:R-:W1:Y:S01]  /*a980*/  @P0 LDC R5, c[0x0][0xbf0] ;  /* 0x0002fc00ff050b82 */ /* 0x000e620000000800 */
[----:B------:R-:W-:Y:S01]  /*a990*/  ULDC.64 UR12, c[0x0][0xaa0] ;  /* 0x0002a800000c7ab9 */ /* 0x000fe20000000a00 */
[----:B0-----:R-:W-:Y:S01]  /*a9a0*/  IMAD R3, R23, 0x20, R200 ;  /* 0x0000002017037824 */ /* 0x001fe200078e02c8 */
[----:B------:R-:W-:Y:S01]  /*a9b0*/  UIMAD UR7, UR10, UR12, URZ ;  /* 0x0000000c0a0772a4 */ /* 0x000fe2000f8e023f */
[----:B------:R-:W-:Y:S01]  /*a9c0*/  BSSY B1, `(.L_x_13715) ;  /* 0x0000041000017945 */ /* 0x000fe20003800000 */
[----:B------:R-:W-:Y:S01]  /*a9d0*/  UIMAD.WIDE.U32 UR8, UR4, UR12, URZ ;  /* 0x0000000c040872a5 */ /* 0x000fe2000f8e003f */
[----:B------:R-:W-:Y:S01]  /*a9e0*/  VIADD R8, R3, UR39 ;  /* 0x0000002703087c36 */ /* 0x000fe20008000000 */
[----:B------:R-:W-:-:S03]  /*a9f0*/  UIMAD UR7, UR4, UR13, UR7 ;  /* 0x0000000d040772a4 */ /* 0x000fc6000f8e0207 */
[----:B------:R-:W-:Y:S01]  /*aa00*/  ULDC.64 UR12, c[0x0][0xae8] ;  /* 0x0002ba00000c7ab9 */ /* 0x000fe20000000a00 */
[----:B------:R-:W-:Y:S01]  /*aa10*/  UIADD3 UR9, UR9, UR7, URZ ;  /* 0x0000000709097290 */ /* 0x000fe2000fffe03f */
[----:B------:R-:W-:Y:S01]  /*aa20*/  @P0 IMAD.HI.U32 R4, R8, R11, RZ ;  /* 0x0000000b08040227 */ /* 0x000fe200078e00ff */
[----:B------:R-:W-:Y:S02]  /*aa30*/  UIMAD UR4, UR11, UR12, URZ ;  /* 0x0000000c0b0472a4 */ /* 0x000fe4000f8e023f */
        /* <DEDUP_REMOVED lines=57> */
.L_x_13716:
[----:B------:R-:W-:Y:S05]  /*add0*/  BSYNC B1 ;  /* 0x0000000000017941 */ /* 0x000fea0003800000 */
.L_x_13715:
        /* <DEDUP_REMOVED lines=21> */
.L_x_13718:
[----:B------:R-:W-:Y:S05]  /*af30*/  BSYNC B1 ;  /* 0x0000000000017941 */ /* 0x000fea0003800000 */
.L_x_13717:
        /* <DEDUP_REMOVED lines=21> */
.L_x_13720:
[----:B------:R-:W-:Y:S05]  /*b090*/  BSYNC B1 ;  /* 0x0000000000017941 */ /* 0x000fea0003800000 */
.L_x_13719:
        /* <DEDUP_REMOVED lines=22> */
.L_x_13711:
[----:B------:R-:W-:Y:S05]  /*b200*/  BSYNC B0 ;  /* 0x0000000000007941 */ /* 0x000fea0003800000 */
.L_x_13702:
[----:B------:R-:W-:Y:S02]  /*b210*/  ULDC UR4, c[0x0][0xc3c] ;  /* 0x00030f0000047ab9 */ /* 0x000fe40000000800 */
[----:B------:R-:W-:-:S13]  /*b220*/  ISETP.GE.AND P0, PT, R7, UR4, PT ;  /* 0x0000000407007c0c */ /* 0x000fda000bf06270 */
[----:B------:R-:W-:Y:S05]  /*b230*/  @!P0 BRA `(.L_x_13721) ;  /* 0xffffff5c00088947 */ /* 0x000fea000383ffff */
[----:B------:R-:W-:Y:S05]  /*b240*/  EXIT ;  /* 0x000000000000794d */ /* 0x000fea0003800000 */
.L_x_13666:
        /* <DEDUP_REMOVED lines=16> */
.L_x_13722:
        /* <DEDUP_REMOVED lines=42> */
.L_x_13728:
        /* <DEDUP_REMOVED lines=12> */
.L_x_13727:
[----:B------:R-:W-:Y:S05]  /*b6b0*/  BSYNC B0 ;  /* 0x0000000000007941 */ /* 0x000fea0003800000 */
.L_x_13726:
        /* <DEDUP_REMOVED lines=21> */
.L_x_13724:
        /* <DEDUP_REMOVED lines=20> */
.L_x_13729:
        /* <DEDUP_REMOVED lines=56> */
.L_x_13725:
[----:B------:R-:W-:Y:S02]  /*bcd0*/  IMAD.MOV.U32 R17, RZ, RZ, RZ ;  /* 0x000000ffff117224 */ /* 0x000fe400078e00ff */
[----:B------:R-:W-:Y:S02]  /*bce0*/  IMAD.U32 R16, RZ, RZ, UR6 ;  /* 0x00000006ff107e24 */ /* 0x000fe4000f8e00ff */
[----:B------:R-:W-:-:S07]  /*bcf0*/  IMAD.MOV.U32 R18, RZ, RZ, RZ ;  /* 0x000000ffff127224 */ /* 0x000fce00078e00ff */
.L_x_13730:
[----:B------:R-:W-:-:S13]  /*bd00*/  ISETP.NE.AND P0, PT, R0, RZ, PT ;  /* 0x000000ff0000720c */ /* 0x000fda0003f05270 */
[----:B------:R-:W1:Y:S01]  /*bd10*/  @!P0 S2R R3, SR_CgaCtaId ;  /* 0x0000000000038919 */ /* 0x000e620000008800 */
[----:B------:R-:W-:-:S04]  /*bd20*/  @!P0 MOV R0, 0x400 ;  /* 0x0000040000008802 */ /* 0x000fc80000000f00 */
[----:B-1----:R-:W-:-:S05]  /*bd30*/  @!P0 LEA R0, R3, R0, 0x18 ;  /* 0x0000000003008211 */ /* 0x002fca00078ec0ff */
[----:B------:R1:W-:Y:S01]  /*bd40*/  @!P0 STS.128 [R0+0x228d0], R16 ;  /* 0x0228d01000008388 */ /* 0x0003e20000000c00 */
[----:B------:R-:W-:Y:S06]  /*bd50*/  BAR.ARV 0x5, 0x180 ;  /* 0x0146000000007b1d */ /* 0x000fec0000002000 */
.L_x_13723:
        /* <DEDUP_REMOVED lines=31> */
.L_x_13833:
[----:B01--4-:R-:W0:Y:S02]  /*bf50*/  LDC.64 R2, c[0x0][0xc88] ;  /* 0x00032200ff027b82 */ /* 0x013e240000000a00 */
        /* <DEDUP_REMOVED lines=55> */
.L_x_13732:
        /* <DEDUP_REMOVED lines=12> */
.L_x_13733:
[----:B------:R-:W-:Y:S05]  /*c390*/  @!P0 BRA `(.L_x_13734) ;  /* 0x00000000000c8947 */ /* 0x000fea0003800000 */
[----:B------:R-:W2:Y:S04]  /*c3a0*/  LDG.E R6, desc[UR40][R4.64] ;  /* 0x0000002804067981 */ /* 0x000ea8000c1e1900 */
[----:B------:R-:W2:Y:S02]  /*c3b0*/  LDG.E R4, desc[UR40][R4.64+0x4] ;  /* 0x0000042804047981 */ /* 0x000ea4000c1e1900 */
[----:B--2---:R-:W-:-:S07]  /*c3c0*/  IMAD.IADD R6, R4, 0x1, -R6 ;  /* 0x0000000104067824 */ /* 0x004fce00078e0a06 */
.L_x_13734:
        /* <DEDUP_REMOVED lines=11> */
[----:B------:R-:W-:-:S03]  /*c480*/  IADD3 R6, R6, 0x60, -R9 ;  /* 0x0000006006067810 */ /* 0x000fc60007ffe809 */
[----:B------:R-:W-:-:S04]  /*c490*/  IMAD.HI R2, R2, 0x2aaaaaab, RZ ;  /* 0x2aaaaaab02027827 */ /* 0x000fc800078e02ff */
[----:B------:R-:W-:Y:S01]  /*c4a0*/  IMAD.IADD R0, R6, 0x1, R0 ;  /* 0x0000000106007824 */ /* 0x000fe200078e0200 */
[----:B------:R-:W-:-:S03]  /*c4b0*/  SHF.R.U32.HI R3, RZ, 0x1f, R2 ;  /* 0x0000001fff037819 */ /* 0x000fc60000011602 */
[----:B------:R-:W-:Y:S01]  /*c4c0*/  IMAD.HI R0, R0, 0x2aaaaaab, RZ ;  /* 0x2aaaaaab00007827 */ /* 0x000fe200078e02ff */
[----:B------:R-:W-:-:S04]  /*c4d0*/  LEA.HI.SX32 R3, R2, R3, 0x1c ;  /* 0x0000000302037211 */ /* 0x000fc800078fe2ff */
[----:B------:R-:W-:-:S04]  /*c4e0*/  SHF.R.U32.HI R2, RZ, 0x1f, R0 ;  /* 0x0000001fff027819 */ /* 0x000fc80000011600 */
[----:B------:R-:W-:-:S04]  /*c4f0*/  LEA.HI.SX32 R2, R0, R2, 0x1c ;  /* 0x0000000200027211 */ /* 0x000fc800078fe2ff */
        /* <DEDUP_REMOVED lines=21> */
.L_x_13736:
        /* <DEDUP_REMOVED lines=21> */
.L_x_13739:
[----:B------:R-:W-:Y:S05]  /*c7a0*/  BSYNC B6 ;  /* 0x0000000000067941 */ /* 0x000fea0003800000 */
.L_x_13738:
        /* <DEDUP_REMOVED lines=21> */
.L_x_13742:
        /* <DEDUP_REMOVED lines=16> */
.L_x_13741:
[----:B------:R-:W-:Y:S05]  /*ca00*/  BSYNC B6 ;  /* 0x0000000000067941 */ /* 0x000fea0003800000 */
.L_x_13740:
        /* <DEDUP_REMOVED lines=25> */
.L_x_13849:
        /* <DEDUP_REMOVED lines=10> */
.L_x_13852:
        /* <DEDUP_REMOVED lines=25> */
.L_x_13746:
[----:B------:R-:W5:Y:S04]  /*cdd0*/  LDL R7, [R1+0x4] ;  /* 0x0000040001077983 */ /* 0x000f680000100800 */
[----:B---34-:R-:W5:Y:S04]  /*cde0*/  LDL R0, [R1+0x8] ;  /* 0x0000080001007983 */ /* 0x018f680000100800 */
[----:B------:R-:W3:Y:S01]  /*cdf0*/  LDL R2, [R1+0x10] ;  /* 0x0000100001027983 */ /* 0x000ee20000100800 */
[----:B-----5:R-:W-:Y:S01]  /*ce00*/  IMAD R0, R0, 0x8, R7 ;  /* 0x0000000800007824 */ /* 0x020fe200078e0207 */
[----:B---3--:R-:W-:-:S04]  /*ce10*/  SHF.L.U32 R2, R2, 0x1f, RZ ;  /* 0x0000001f02027819 */ /* 0x008fc800000006ff */
[----:B------:R-:W3:Y:S02]  /*ce20*/  SYNCS.PHASECHK.TRANS64.TRYWAIT P0, [R0+URZ+0x22840], R2 ;  /* 0x02284002000075a7 */ /* 0x000ee4000800017f */
[----:B---3--:R-:W-:Y:S05]  /*ce30*/  @!P0 BRA `(.L_x_13747) ;  /* 0x0000004800f48947 */ /* 0x008fea0003800000 */
.L_x_13853:
        /* <DEDUP_REMOVED lines=11> */
.L_x_13748:
        /* <DEDUP_REMOVED lines=21> */
[----:B------:R-:W-:-:S03]  /*d040*/  UIMAD UR11, UR11, 0x60, UR4 ;  /* 0x000000600b0b78a4 */ /* 0x000fc6000f8e0204 */
[----:B------:R-:W-:-:S06]  /*d050*/  UMOV UR4, 0x0 ;  /* 0x0000000000047882 */ /* 0x000fcc0000000000 */
[----:B------:R4:W-:Y:S02]  /*d060*/  UTMALDG.4D [UR8], [UR6], desc[UR4] ;  /* 0x00000408060075b4 */ /* 0x0009e40008019000 */
[----:B----4-:R-:W-:Y:S01]  /*d070*/  NOP ;  /* 0x0000000000007918 */ /* 0x010fe20000000000 */
.L_x_13744:
        /* <DEDUP_REMOVED lines=43> */
.L_x_13750:
[----:B------:R-:W-:Y:S05]  /*d330*/  BSYNC B6 ;  /* 0x0000000000067941 */ /* 0x000fea0003800000 */
.L_x_13749:
        /* <DEDUP_REMOVED lines=10> */
[----:B------:R-:W1:Y:S02]  /*d3e0*/  S2R R8, SR_TID.X ;  /* 0x0000000000087919 */ /* 0x000e640000002100 */
[C---:B-1----:R-:W-:Y:S01]  /*d3f0*/  IMAD.SHL.U32 R10, R8.reuse, 0x8, RZ ;  /* 0x00000008080a7824 */ /* 0x042fe200078e00ff */
[----:B------:R-:W-:-:S04]  /*d400*/  LOP3.LUT R8, R8, 0x7f, RZ, 0xc0, !PT ;  /* 0x0000007f08087812 */ /* 0x000fc800078ec0ff */
[----:B------:R-:W-:Y:S02]  /*d410*/  LOP3.LUT R10, R10, 0x38, RZ, 0xc0, !PT ;  /* 0x000000380a0a7812 */ /* 0x000fe400078ec0ff */
[----:B------:R-:W-:Y:S01]  /*d420*/  SHF.R.U32.HI R8, RZ, 0x3, R8 ;  /* 0x00000003ff087819 */ /* 0x000fe20000011608 */
[----:B--2---:R-:W-:Y:S02]  /*d430*/  IMAD.MOV.U32 R3, RZ, RZ, R5 ;  /* 0x000000ffff037224 */ /* 0x004fe400078e0005 */
        /* <DEDUP_REMOVED lines=43> */
[----:B------:R-:W0:Y:S01]  /*d6f0*/  SHFL.IDX PT, R5, R2, RZ, 0x181f ;  /* 0x00181fff02057589 */ /* 0x000e2200000e0000 */
[----:B--2---:R-:W-:-:S03]  /*d700*/  IMAD R3, R4, R7, RZ ;  /* 0x0000000704037224 */ /* 0x004fc600078e02ff */
[----:B------:R-:W1:Y:S02]  /*d710*/  SHFL.IDX PT, R4, R0, RZ, 0x181f ;  /* 0x00181fff00047589 */ /* 0x000e6400000e0000 */
[----:B------:R-:W-:-:S13]  /*d720*/  ISETP.GE.AND P1, PT, R17, R3, PT ;  /* 0x000000031100720c */ /* 0x000fda0003f26270 */
[----:B0-----:R-:W-:-:S05]  /*d730*/  @!P1 LEA R5, P2, R10, R5, 0x1 ;  /* 0x000000050a059211 */ /* 0x001fca00078408ff */
[----:B-1----:R-:W-:-:S05]  /*d740*/  @!P1 IMAD.X R4, RZ, RZ, R4, P2 ;  /* 0x000000ffff049224 */ /* 0x002fca00010e0604 */
[----:B------:R-:W-:-:S04]  /*d750*/  @!P1 LOP3.LUT R5, R5, R4, RZ, 0x3c, !PT ;  /* 0x0000000405059212 */ /* 0x000fc800078e3cff */
[----:B------:R-:W-:-:S04]  /*d760*/  @!P1 LOP3.LUT R4, R5, R4, RZ, 0x3c, !PT ;  /* 0x0000000405049212 */ /* 0x000fc800078e3cff */
[----:B------:R-:W-:-:S05]  /*d770*/  @!P1 LOP3.LUT R5, R5, R4, RZ, 0x3c, !PT ;  /* 0x0000000405059212 */ /* 0x000fca00078e3cff */
[----:B------:R-:W-:Y:S01]  /*d780*/  @!PT LDS RZ, [RZ] ;  /* 0x00000000fffff984 */ /* 0x000fe20000000800 */
[----:B-----5:R0:W-:Y:S02]  /*d790*/  @!P1 LDGSTS.E.BYPASS.LTC128B.128 [R9+0x18400], desc[UR40][R4.64], !P0 ;  /* 0x1840000004099fae */ /* 0x0201e4000c101d68 */
        /* <DEDUP_REMOVED lines=61> */
[----:B--2---:R1:W-:Y:S02]  /*db70*/  @!P1 LDGSTS.E.BYPASS.LTC128B.128 [R9+0x1b400], desc[UR40][R4.64], !P0 ;  /* 0x1b40000004099fae */ /* 0x0043e4000c101d68 */
.L_x_13870:
[----:B------:R2:W5:Y:S01]  /*db80*/  LDL R8, [R1+0x4] ;  /* 0x0000040001087983 */ /* 0x0005620000100800 */
        /* <DEDUP_REMOVED lines=10> */
.L_x_13752:
        /* <DEDUP_REMOVED lines=18> */
[----:B--23--:R-:W-:Y:S05]  /*dd50*/  @!P0 BRA `(.L_x_13754) ;  /* 0x0000004400e88947 */ /* 0x00cfea0003800000 */
.L_x_13871:
[----:B------:R-:W-:Y:S05]  /*dd60*/  BSYNC B0 ;  /* 0x0000000000007941 */ /* 0x000fea0003800000 */
.L_x_13753:
[----:B--2---:R-:W2:Y:S01]  /*dd70*/  LDL R2, [R1+0x18] ;  /* 0x0000180001027983 */ /* 0x004ea20000100800 */
[----:B------:R-:W-:Y:S01]  /*dd80*/  BSSY B0, `(.L_x_13755) ;  /* 0x0000063000007945 */ /* 0x000fe20003800000 */
[----:B--2---:R-:W-:-:S13]  /*dd90*/  ISETP.NE.AND P0, PT, R2, RZ, PT ;  /* 0x000000ff0200720c */ /* 0x004fda0003f05270 */
[----:B------:R-:W-:Y:S05]  /*dda0*/  @!P0 BRA `(.L_x_13756) ;  /* 0x0000000400808947 */ /* 0x000fea0003800000 */
[----:B------:R-:W2:Y:S04]  /*ddb0*/  LDL R2, [R1+0x4] ;  /* 0x0000040001027983 */ /* 0x000ea80000100800 */
[----:B01----:R-:W3:Y:S01]  /*ddc0*/  LDL R4, [R1+0x10] ;  /* 0x0000100001047983 */ /* 0x003ee20000100800 */
        /* <DEDUP_REMOVED lines=10> */
.L_x_13872:
[----:B------:R-:W-:Y:S05]  /*de70*/  BSYNC B1 ;  /* 0x0000000000017941 */ /* 0x000fea0003800000 */
.L_x_13757:
        /* <DEDUP_REMOVED lines=9> */
.L_x_13760:
[----:B------:R-:W-:Y:S05]  /*df10*/  BSYNC B1 ;  /* 0x0000000000017941 */ /* 0x000fea0003800000 */
.L_x_13759:
        /* <DEDUP_REMOVED lines=14> */
.L_x_13761:
        /* <DEDUP_REMOVED lines=16> */
.L_x_13762:
        /* <DEDUP_REMOVED lines=16> */
.L_x_13763:
        /* <DEDUP_REMOVED lines=16> */
.L_x_13764:
        /* <DEDUP_REMOVED lines=11> */
.L_x_13756:
[----:B------:R-:W-:Y:S05]  /*e3b0*/  BSYNC B0 ;  /* 0x0000000000007941 */ /* 0x000fea0003800000 */
.L_x_13755:
[----:B01----:R-:W2:Y:S01]  /*e3c0*/  LDL R4, [R1+0x2c] ;  /* 0x00002c0001047983 */ /* 0x003ea20000100800 */
        /* <DEDUP_REMOVED lines=47> */
.L_x_13771:
        /* <DEDUP_REMOVED lines=9> */
.L_x_13873:
[----:B------:R-:W-:Y:S05]  /*e750*/  BSYNC B3 ;  /* 0x0000000000037941 */ /* 0x000fea0003800000 */
.L_x_13772:
        /* <DEDUP_REMOVED lines=9> */
.L_x_13775:
[----:B------:R-:W-:Y:S05]  /*e7f0*/  BSYNC B3 ;  /* 0x0000000000037941 */ /* 0x000fea0003800000 */
.L_x_13774:
        /* <DEDUP_REMOVED lines=14> */
.L_x_13776:
        /* <DEDUP_REMOVED lines=14> */
.L_x_13874:
[----:B------:R-:W-:Y:S05]  /*e9c0*/  BSYNC B3 ;  /* 0x0000000000037941 */ /* 0x000fea0003800000 */
.L_x_13777:
        /* <DEDUP_REMOVED lines=11> */
.L_x_13780:
[----:B------:R-:W-:Y:S05]  /*ea80*/  BSYNC B3 ;  /* 0x0000000000037941 */ /* 0x000fea0003800000 */
.L_x_13779:
        /* <DEDUP_REMOVED lines=11> */
.L_x_13781:
        /* <DEDUP_REMOVED lines=16> */
.L_x_13782:
        /* <DEDUP_REMOVED lines=16> */
.L_x_13783:
        /* <DEDUP_REMOVED lines=16> */
.L_x_13784:
        /* <DEDUP_REMOVED lines=11> */
.L_x_13770:
[----:B------:R-:W-:Y:S05]  /*eef0*/  BSYNC B1 ;  /* 0x0000000000017941 */ /* 0x000fea0003800000 */
.L_x_13769:
[----:B------:R-:W2:Y:S02]  /*ef00*/  LDL.LU R5, [R1+0x2c] ;  /* 0x00002c0001057983 */ /* 0x000ea40000300800 */
[----:B--2---:R-:W-:-:S07]  /*ef10*/  VIADD R0, R5, 0xfffffffd ;  /* 0xfffffffd05007836 */ /* 0x004fce0000000000 */
.L_x_13768:
[----:B------:R-:W-:Y:S05]  /*ef20*/  BSYNC B2 ;  /* 0x0000000000027941 */ /* 0x000fea0003800000 */
.L_x_13767:
[----:B------:R-:W-:-:S13]  /*ef30*/  ISETP.NE.AND P0, PT, R4, RZ, PT ;  /* 0x000000ff0400720c */ /* 0x000fda0003f05270 */
[----:B------:R-:W-:Y:S05]  /*ef40*/  @!P0 BRA `(.L_x_13766) ;  /* 0x0000001400488947 */ /* 0x000fea0003800000 */
.L_x_13817:
        /* <DEDUP_REMOVED lines=37> */
.L_x_13787:
        /* <DEDUP_REMOVED lines=9> */
.L_x_13875:
[----:B------:R-:W-:Y:S05]  /*f230*/  BSYNC B2 ;  /* 0x0000000000027941 */ /* 0x000fea0003800000 */
.L_x_13788:
        /* <DEDUP_REMOVED lines=9> */
.L_x_13791:
[----:B------:R-:W-:Y:S05]  /*f2d0*/  BSYNC B2 ;  /* 0x0000000000027941 */ /* 0x000fea0003800000 */
.L_x_13790:
        /* <DEDUP_REMOVED lines=13> */
.L_x_13792:
        /* <DEDUP_REMOVED lines=14> */
.L_x_13876:
[----:B------:R-:W-:Y:S05]  /*f490*/  BSYNC B2 ;  /* 0x0000000000027941 */ /* 0x000fea0003800000 */
.L_x_13793:
        /* <DEDUP_REMOVED lines=11> */
.L_x_13796:
[----:B------:R-:W-:Y:S05]  /*f550*/  BSYNC B2 ;  /* 0x0000000000027941 */ /* 0x000fea0003800000 */
.L_x_13795:
        /* <DEDUP_REMOVED lines=10> */
.L_x_13797:
        /* <DEDUP_REMOVED lines=16> */
.L_x_13798:
        /* <DEDUP_REMOVED lines=16> */
.L_x_13799:
        /* <DEDUP_REMOVED lines=16> */
.L_x_13800:
        /* <DEDUP_REMOVED lines=11> */
.L_x_13786:
[----:B------:R-:W-:Y:S05]  /*f9b0*/  BSYNC B1 ;  /* 0x0000000000017941 */ /* 0x000fea0003800000 */
.L_x_13785:
[----:B------:R-:W2:Y:S01]  /*f9c0*/  LDL R2, [R1+0x18] ;  /* 0x0000180001027983 */ /* 0x000ea20000100800 */
[----:B------:R-:W-:Y:S01]  /*f9d0*/  VIADD R7, R7, 0x1 ;  /* 0x0000000107077836 */ /* 0x000fe20000000000 */
[----:B------:R-:W-:Y:S04]  /*f9e0*/  BSSY B1, `(.L_x_13801) ;  /* 0x00000a5000017945 */ /* 0x000fe80003800000 */
[----:B------:R-:W-:-:S04]  /*f9f0*/  ISETP.NE.AND P0, PT, R7, 0x2, PT ;  /* 0x000000020700780c */ /* 0x000fc80003f05270 */
[----:B0-----:R-:W-:Y:S02]  /*fa00*/  SEL R9, R7, RZ, P0 ;  /* 0x000000ff07097207 */ /* 0x001fe40000000000 */
[----:B--2---:R-:W-:Y:S02]  /*fa10*/  ISETP.NE.AND P2, PT, R2, RZ, PT ;  /* 0x000000ff0200720c */ /* 0x004fe40003f45270 */
        /* <DEDUP_REMOVED lines=30> */
.L_x_13803:
        /* <DEDUP_REMOVED lines=9> */
.L_x_13877:
[----:B------:R-:W-:Y:S05]  /*fc90*/  BSYNC B2 ;  /* 0x0000000000027941 */ /* 0x000fea0003800000 */
.L_x_13804:
        /* <DEDUP_REMOVED lines=9> */
.L_x_13807:
[----:B------:R-:W-:Y:S05]  /*fd30*/  BSYNC B2 ;  /* 0x0000000000027941 */ /* 0x000fea0003800000 */
.L_x_13806:
        /* <DEDUP_REMOVED lines=14> */
.L_x_13808:
        /* <DEDUP_REMOVED lines=14> */
.L_x_13878:
[----:B------:R-:W-:Y:S05]  /*ff00*/  BSYNC B2 ;  /* 0x0000000000027941 */ /* 0x000fea0003800000 */
.L_x_13809:
        /* <DEDUP_REMOVED lines=11> */
.L_x_13812:
[----:B------:R-:W-:Y:S05]  /*ffc0*/  BSYNC B2 ;  /* 0x0000000000027941 */ /* 0x000fea0003800000 */
.L_x_13811:
        /* <DEDUP_REMOVED lines=11> */
.L_x_13813:
        /* <DEDUP_REMOVED lines=16> */
.L_x_13814:
        /* <DEDUP_REMOVED lines=16> */
.L_x_13815:
        /* <DEDUP_REMOVED lines=16> */
.L_x_13816:
        /* <DEDUP_REMOVED lines=11> */
.L_x_13802:
[----:B------:R-:W-:Y:S05]  /*10430*/  BSYNC B1 ;  /* 0x0000000000017941 */ /* 0x000fea0003800000 */
.L_x_13801:
[C---:B------:R-:W-:Y:S01]  /*10440*/  ISETP.GT.AND P0, PT, R0.reuse, 0x1, PT ;  /* 0x000000010000780c */ /* 0x040fe20003f04270 */
[----:B------:R-:W-:-:S12]  /*10450*/  VIADD R0, R0, 0xfffffffe ;  /* 0xfffffffe00007836 */ /* 0x000fd80000000000 */
[----:B------:R-:W-:Y:S05]  /*10460*/  @P0 BRA `(.L_x_13817) ;  /* 0xffffffe800b80947 */ /* 0x000fea000383ffff */
.L_x_13766:
[----:B------:R-:W-:Y:S05]  /*10470*/  BSYNC B0 ;  /* 0x0000000000007941 */ /* 0x000fea0003800000 */
.L_x_13765:
        /* <DEDUP_REMOVED lines=21> */
[----:B------:R-:W1:Y:S01]  /*105d0*/  POPC R7, R6 ;  /* 0x0000000600077309 */ /* 0x000e620000000000 */
[----:B--2---:R-:W1:Y:S02]  /*105e0*/  SHFL.IDX PT, R4, R3, R4, 0x1f ;  /* 0x00001f0403047589 */ /* 0x004e6400000e0000 */
[----:B-1----:R-:W-:-:S07]  /*105f0*/  IADD3 R16, R4, UR37, R7 ;  /* 0x0000002504107c10 */ /* 0x002fce000fffe007 */
.L_x_13819:
[----:B------:R-:W-:Y:S05]  /*10600*/  BSYNC B0 ;  /* 0x0000000000007941 */ /* 0x000fea0003800000 */
.L_x_13818:
[----:B------:R-:W-:-:S05]  /*10610*/  SEL R0, R0, RZ, P0 ;  /* 0x000000ff00007207 */ /* 0x000fca0000000000 */
[----:B------:R2:W-:Y:S02]  /*10620*/  STL [R1+0x8], R0 ;  /* 0x0000080001007387 */ /* 0x0005e40000100800 */
.L_x_13737:
[----:B------:R-:W-:Y:S05]  /*10630*/  BSYNC B7 ;  /* 0x0000000000077941 */ /* 0x000fea0003800000 */
.L_x_13735:
        /* <DEDUP_REMOVED lines=13> */
.L_x_13820:
        /* <DEDUP_REMOVED lines=36> */
.L_x_13888:
[----:B------:R-:W-:Y:S02]  /*10950*/  ULDC UR4, c[0x0][0xc38] ;  /* 0x00030e0000047ab9 */ /* 0x000fe40000000800 */
[----:B------:R-:W-:-:S04]  /*10960*/  IMAD.U32 R4, RZ, RZ, UR4 ;  /* 0x00000004ff047e24 */ /* 0x000fc8000f8e00ff */
[----:B--2---:R-:W-:-:S04]  /*10970*/  IMAD R14, R14, R4, RZ ;  /* 0x000000040e0e7224 */ /* 0x004fc800078e02ff */
[----:B------:R-:W-:-:S05]  /*10980*/  IMAD.IADD R5, R5, 0x1, R14 ;  /* 0x0000000105057824 */ /* 0x000fca00078e020e */
[----:B------:R-:W-:-:S13]  /*10990*/  ISETP.GT.AND P6, PT, R5, R0, PT ;  /* 0x000000000500720c */ /* 0x000fda0003fc4270 */
[----:B------:R-:W-:Y:S05]  /*109a0*/  @P6 BRA `(.L_x_13823) ;  /* 0x00000000009c6947 */ /* 0x000fea0003800000 */
.L_x_13828:
        /* <DEDUP_REMOVED lines=14> */
.L_x_13826:
[----:B------:R-:W-:Y:S05]  /*10a90*/  BSYNC B0 ;  /* 0x0000000000007941 */ /* 0x000fea0003800000 */
.L_x_13825:
        /* <DEDUP_REMOVED lines=18> */
.L_x_13896:
[----:B------:R-:W-:Y:S02]  /*10bc0*/  ULDC UR4, c[0x0][0xc38] ;  /* 0x00030e0000047ab9 */ /* 0x000fe40000000800 */
[----:B------:R-:W-:-:S04]  /*10bd0*/  IMAD.U32 R4, RZ, RZ, UR4 ;  /* 0x00000004ff047e24 */ /* 0x000fc8000f8e00ff */
[----:B--2---:R-:W-:-:S04]  /*10be0*/  IMAD R14, R14, R4, RZ ;  /* 0x000000040e0e7224 */ /* 0x004fc800078e02ff */
[----:B------:R-:W-:-:S05]  /*10bf0*/  IMAD.IADD R5, R14, 0x1, R5 ;  /* 0x000000010e057824 */ /* 0x000fca00078e0205 */
[----:B------:R-:W-:-:S13]  /*10c00*/  ISETP.GT.AND P6, PT, R5, R0, PT ;  /* 0x000000000500720c */ /* 0x000fda0003fc4270 */
[----:B------:R-:W-:Y:S05]  /*10c10*/  @!P6 BRA `(.L_x_13828) ;  /* 0xfffffffc0064e947 */ /* 0x000fea000383ffff */
.L_x_13823:
        /* <DEDUP_REMOVED lines=8> */
.L_x_13900:
[----:B------:R-:W-:Y:S01]  /*10ca0*/  ISETP.NE.AND P0, PT, R5, RZ, PT ;  /* 0x000000ff0500720c */ /* 0x000fe20003f05270 */
[----:B------:R-:W-:-:S12]  /*10cb0*/  IMAD.MOV.U32 R5, RZ, RZ, RZ ;  /* 0x000000ffff057224 */ /* 0x000fd800078e00ff */
[----:B------:R-:W-:Y:S05]  /*10cc0*/  @!P0 BRA `(.L_x_13830) ;  /* 0x0000000000108947 */ /* 0x000fea0003800000 */
[----:B------:R-:W-:Y:S01]  /*10cd0*/  UMOV UR4, 0xffffffff ;  /* 0xffffffff00047882 */ /* 0x000fe20000000000 */
[----:B------:R-:W-:Y:S02]  /*10ce0*/  VIADD R12, R6, 0xffffffff ;  /* 0xffffffff060c7836 */ /* 0x000fe40000000000 */
[----:B------:R-:W-:Y:S05]  /*10cf0*/  BRA.DIV UR4, `(.L_x_13831) ;  /* 0x0000002204cc7947 */ /* 0x000fea000b800000 */
[----:B------:R4:W0:Y:S02]  /*10d00*/  SHFL.IDX PT, R5, R3, R12, 0x1f ;  /* 0x00001f0c03057589 */ /* 0x00082400000e0000 */
.L_x_13830:
[----:B-12-4-:R-:W1:Y:S01]  /*10d10*/  LDC.64 R2, c[0x0][0xc90] ;  /* 0x00032400ff027b82 */ /* 0x016e620000000a00 */
[----:B------:R-:W-:-:S04]  /*10d20*/  IMAD.IADD R19, R6, 0x1, R19 ;  /* 0x0000000106137824 */ /* 0x000fc800078e0213 */
[----:B-1----:R-:W-:-:S05]  /*10d30*/  IMAD.WIDE R2, R19, 0x4, R2 ;  /* 0x0000000413027825 */ /* 0x002fca00078e0202 */
[----:B------:R-:W3:Y:S01]  /*10d40*/  LDG.E R7, desc[UR40][R2.64] ;  /* 0x0000002802077981 */ /* 0x000ee2000c1e1900 */
[----:B0-----:R-:W-:-:S04]  /*10d50*/  IMAD R16, R5, R4, R16 ;  /* 0x0000000405107224 */ /* 0x001fc800078e0210 */
        /* <DEDUP_REMOVED lines=61> */
.L_x_13824:
[----:B------:R-:W-:Y:S01]  /*11130*/  UMOV UR4, URZ ;  /* 0x0000003f00047c82 */ /* 0x000fe20008000000 */
[----:B------:R-:W-:Y:S01]  /*11140*/  UMOV UR5, URZ ;  /* 0x0000003f00057c82 */ /* 0x000fe20008000000 */
[----:B------:R-:W-:Y:S01]  /*11150*/  ULDC UR6, c[0x0][0xc3c] ;  /* 0x00030f0000067ab9 */ /* 0x000fe20000000800 */
[----:B------:R-:W-:Y:S02]  /*11160*/  IMAD.MOV.U32 R16, RZ, RZ, R0 ;  /* 0x000000ffff107224 */ /* 0x000fe400078e0000 */
[----:B------:R-:W-:Y:S02]  /*11170*/  IMAD.U32 R17, RZ, RZ, UR4 ;  /* 0x00000004ff117e24 */ /* 0x000fe4000f8e00ff */
[----:B------:R-:W-:Y:S02]  /*11180*/  IMAD.U32 R18, RZ, RZ, UR5 ;  /* 0x00000005ff127e24 */ /* 0x000fe4000f8e00ff */
[----:B------:R-:W-:-:S07]  /*11190*/  IMAD.U32 R19, RZ, RZ, UR6 ;  /* 0x00000006ff137e24 */ /* 0x000fce000f8e00ff */
.L_x_13832:
[----:B------:R4:W2:Y:S01]  /*111a0*/  LDL R2, [R1+0x4] ;  /* 0x0000040001027983 */ /* 0x0008a20000100800 */
[----:B------:R-:W3:Y:S01]  /*111b0*/  S2R R0, SR_TID.X ;  /* 0x0000000000007919 */ /* 0x000ee20000002100 */
[----:B------:R-:W-:Y:S05]  /*111c0*/  WARPSYNC.ALL ;  /* 0x0000000000007948 */ /* 0x000fea0003800000 */
[----:B---3--:R-:W-:Y:S01]  /*111d0*/  LOP3.LUT R0, R0, 0x1f, RZ, 0xc0, !PT ;  /* 0x0000001f00007812 */ /* 0x008fe200078ec0ff */
[----:B------:R-:W-:Y:S03]  /*111e0*/  BAR.SYNC.DEFER_BLOCKING 0x4, 0x180 ;  /* 0x0106000000007b1d */ /* 0x000fe60000010000 */
[----:B------:R-:W-:-:S13]  /*111f0*/  ISETP.NE.AND P0, PT, R0, RZ, PT ;  /* 0x000000ff0000720c */ /* 0x000fda0003f05270 */
[----:B-1----:R-:W2:Y:S01]  /*11200*/  @!P0 S2R R3, SR_CgaCtaId ;  /* 0x0000000000038919 */ /* 0x002ea20000008800 */
[----:B------:R-:W-:-:S04]  /*11210*/  @!P0 MOV R0, 0x400 ;  /* 0x0000040000008802 */ /* 0x000fc80000000f00 */
[----:B--2---:R-:W-:-:S05]  /*11220*/  @!P0 LEA R2, R3, R0, 0x18 ;  /* 0x0000000003028211 */ /* 0x004fca00078ec0ff */
[----:B------:R4:W-:Y:S04]  /*11230*/  @!P0 STS.128 [R2+0x228d0], R16 ;  /* 0x0228d01002008388 */ /* 0x0009e80000000c00 */
[----:B------:R4:W-:Y:S01]  /*11240*/  @!P0 STL [R1+0x4], R2 ;  /* 0x0000040201008387 */ /* 0x0009e20000100800 */
[----:B------:R-:W-:Y:S06]  /*11250*/  BAR.ARV 0x5, 0x180 ;  /* 0x0146000000007b1d */ /* 0x000fec0000002000 */
.L_x_13821:
[----:B------:R-:W-:Y:S02]  /*11260*/  ULDC UR4, c[0x0][0xc3c] ;  /* 0x00030f0000047ab9 */ /* 0x000fe40000000800 */
[----:B---3--:R-:W-:-:S13]  /*11270*/  ISETP.GE.AND P0, PT, R19, UR4, PT ;  /* 0x0000000413007c0c */ /* 0x008fda000bf06270 */
[----:B------:R-:W-:Y:S05]  /*11280*/  @!P0 BRA `(.L_x_13833) ;  /* 0xffffffac00308947 */ /* 0x000fea000383ffff */
[----:B------:R-:W-:Y:S05]  /*11290*/  BSYNC B8 ;  /* 0x0000000000087941 */ /* 0x000fea0003800000 */
.L_x_13731:
[----:B--2---:R-:W2:Y:S01]  /*112a0*/  LDL.LU R0, [R1+0x3c] ;  /* 0x00003c0001007983 */ /* 0x004ea20000300800 */
[----:B------:R-:W-:Y:S01]  /*112b0*/  BSSY B0, `(.L_x_13834) ;  /* 0x000000b000007945 */ /* 0x000fe20003800000 */
[----:B------:R-:W3:Y:S01]  /*112c0*/  S2R R5, SR_CgaCtaId ;  /* 0x0000000000057919 */ /* 0x000ee20000008800 */
[----:B--2---:R-:W-:-:S05]  /*112d0*/  VIADD R0, R0, 0x1 ;  /* 0x0000000100007836 */ /* 0x004fca0000000000 */
[----:B----4-:R-:W-:-:S04]  /*112e0*/  LEA.HI R2, R0, R0, RZ, 0x1 ;  /* 0x0000000000027211 */ /* 0x010fc800078f08ff */
[----:B-1----:R-:W-:-:S05]  /*112f0*/  LOP3.LUT R3, R2, 0xfffffffe, RZ, 0xc0, !PT ;  /* 0xfffffffe02037812 */ /* 0x002fca00078ec0ff */
[----:B------:R-:W-:Y:S01]  /*11300*/  IMAD.IADD R3, R0, 0x1, -R3 ;  /* 0x0000000100037824 */ /* 0x000fe200078e0a03 */
[----:B------:R-:W-:-:S04]  /*11310*/  MOV R0, 0x400 ;  /* 0x0000040000007802 */ /* 0x000fc80000000f00 */
[----:B---3--:R-:W-:Y:S02]  /*11320*/  LEA R0, R5, R0, 0x18 ;  /* 0x0000000005007211 */ /* 0x008fe400078ec0ff */
[----:B------:R-:W-:-:S04]  /*11330*/  SHF.L.U32 R3, R3, 0x1f, RZ ;  /* 0x0000001f03037819 */ /* 0x000fc800000006ff */
[----:B------:R-:W1:Y:S02]  /*11340*/  SYNCS.PHASECHK.TRANS64.TRYWAIT P0, [R0+URZ+0x22820], R3 ;  /* 0x02282003000075a7 */ /* 0x000e64000800017f */
[----:B-1----:R-:W-:Y:S05]  /*11350*/  @!P0 BRA `(.L_x_13835) ;  /* 0x0000001c005c8947 */ /* 0x002fea0003800000 */
.L_x_13903:
[----:B------:R-:W-:Y:S05]  /*11360*/  BSYNC B0 ;  /* 0x0000000000007941 */ /* 0x000fea0003800000 */
.L_x_13834:
[----:B------:R-:W-:-:S03]  /*11370*/  UMOV UR4, 0xffffffff ;  /* 0xffffffff00047882 */ /* 0x000fc60000000000 */
[----:B------:R-:W-:Y:S05]  /*11380*/  BRA.DIV UR4, `(.L_x_13836) ;  /* 0x0000001e04647947 */ /* 0x000fea000b800000 */
[----:B------:R-:W2:Y:S02]  /*11390*/  S2R R2, SR_TID.X ;  /* 0x0000000000027919 */ /* 0x000ea40000002100 */
[----:B--2---:R-:W-:-:S04]  /*113a0*/  SHF.R.U32.HI R2, RZ, 0x5, R2 ;  /* 0x00000005ff027819 */ /* 0x004fc80000011602 */
[----:B------:R-:W-:-:S05]  /*113b0*/  LOP3.LUT R2, R2, 0x3, RZ, 0xc0, !PT ;  /* 0x0000000302027812 */ /* 0x000fca00078ec0ff */
[----:B------:R2:W3:Y:S02]  /*113c0*/  SHFL.IDX PT, R14, R2, RZ, 0x1f ;  /* 0x00001fff020e7589 */ /* 0x0004e400000e0000 */
.L_x_13906:
[----:B---3--:R-:W-:Y:S01]  /*113d0*/  ISETP.NE.AND P0, PT, R14, RZ, PT ;  /* 0x000000ff0e00720c */ /* 0x008fe20003f05270 */
[----:B------:R-:W-:-:S12]  /*113e0*/  BSSY B0, `(.L_x_13837) ;  /* 0x0000027000007945 */ /* 0x000fd80003800000 */
[----:B------:R-:W-:Y:S05]  /*113f0*/  @P0 BRA `(.L_x_13838) ;  /* 0x0000000000940947 */ /* 0x000fea0003800000 */
[----:B------:R-:W-:-:S03]  /*11400*/  UMOV UR4, 0xffffffff ;  /* 0xffffffff00047882 */ /* 0x000fc60000000000 */
[----:B------:R-:W-:Y:S05]  /*11410*/  BRA.DIV UR4, `(.L_x_13839) ;  /* 0x0000001e04747947 */ /* 0x000fea000b800000 */
[----:B------:R-:W-:-:S13]  /*11420*/  ELECT P6, URZ, PT ;  /* 0x00000000003f782f */ /* 0x000fda00038c0000 */
.L_x_13909:
[----:B------:R-:W-:Y:S05]  /*11430*/  @!P6 BRA `(.L_x_13838) ;  /* 0x000000000084e947 */ /* 0x000fea0003800000 */
[----:B------:R-:W-:-:S06]  /*11440*/  ULOP3.LUT UR4, UR36, 0x2, URZ, 0xfc, !UPT ;  /* 0x0000000224047892 */ /* 0x000fcc000f8efc3f */
[----:B--2---:R-:W-:-:S05]  /*11450*/  IMAD.U32 R2, RZ, RZ, UR4 ;  /* 0x00000004ff027e24 */ /* 0x004fca000f8e00ff */
[----:B------:R-:W-:-:S13]  /*11460*/  ISETP.NE.AND P2, PT, R2, 0x3, PT ;  /* 0x000000030200780c */ /* 0x000fda0003f45270 */
[----:B------:R-:W-:Y:S05]  /*11470*/  @!P2 BRA `(.L_x_13840) ;  /* 0x000000000004a947 */ /* 0x000fea0003800000 */
[----:B------:R-:W-:Y:S01]  /*11480*/  BPT.TRAP 0x1 ;  /* 0x000000040000795c */ /* 0x000fe20000300000 */
.L_x_13840:
[----:B-1----:R-:W2:Y:S04]  /*11490*/  LDL R3, [R1+0x8] ;  /* 0x0000080001037983 */ /* 0x002ea80000100800 */
[----:B------:R-:W3:Y:S01]  /*114a0*/  LDL.LU R7, [R1+0x10] ;  /* 0x0000100001077983 */ /* 0x000ee20000300800 */
[----:B------:R-:W-:-:S04]  /*114b0*/  VIADD R2, R0, 0x22840 ;  /* 0x0002284000027836 */ /* 0x000fc80000000000 */
[C---:B--2---:R-:W-:Y:S02]  /*114c0*/  IMAD R6, R3.reuse, 0x8, R2 ;  /* 0x0000000803067824 */ /* 0x044fe400078e0202 */
[----:B------:R-:W-:Y:S01]  /*114d0*/  VIADD R3, R3, 0x1 ;  /* 0x0000000103037836 */ /* 0x000fe20000000000 */
[----:B---3--:R-:W-:-:S04]  /*114e0*/  SHF.L.U32 R5, R7, 0x1f, RZ ;  /* 0x0000001f07057819 */ /* 0x008fc800000006ff */
[C---:B------:R-:W-:Y:S01]  /*114f0*/  ISETP.NE.AND P1, PT, R3.reuse, 0x2, PT ;  /* 0x000000020300780c */ /* 0x040fe20003f25270 */
[----:B------:R-:W1:Y:S03]  /*11500*/  SYNCS.PHASECHK.TRANS64.TRYWAIT P0, [R6+URZ], R5 ;  /* 0x00000005060075a7 */ /* 0x000e66000800017f */
[----:B------:R-:W-:Y:S02]  /*11510*/  SEL R4, RZ, 0x1, P1 ;  /* 0x00000001ff047807 */ /* 0x000fe40000800000 */
[----:B------:R-:W-:Y:S02]  /*11520*/  SEL R3, R3, RZ, P1 ;  /* 0x000000ff03037207 */ /* 0x000fe40000800000 */
[----:B------:R-:W-:-:S03]  /*11530*/  LOP3.LUT R4, R7, R4, RZ, 0x3c, !PT ;  /* 0x0000000407047212 */ /* 0x000fc600078e3cff */
[----:B------:R-:W-:Y:S01]  /*11540*/  IMAD R7, R3, 0x8, R2 ;  /* 0x0000000803077824 */ /* 0x000fe200078e0202 */
[----:B------:R-:W-:Y:S01]  /*11550*/  SHF.L.U32 R2, R4, 0x1f, RZ ;  /* 0x0000001f04027819 */ /* 0x000fe200000006ff */
[----:B-1----:R-:W-:Y:S06]  /*11560*/  @!P0 BRA `(.L_x_13841) ;  /* 0x0000001c00408947 */ /* 0x002fec0003800000 */
.L_x_13910:
[----:B------:R-:W2:Y:S02]  /*11570*/  SYNCS.PHASECHK.TRANS64.TRYWAIT P0, [R7+URZ], R2 ;  /* 0x00000002070075a7 */ /* 0x000ea4000800017f */
[----:B--2---:R-:W-:Y:S05]  /*11580*/  @!P0 BRA `(.L_x_13842) ;  /* 0x0000001c004c8947 */ /* 0x004fea0003800000 */
.L_x_13911:
[----:B------:R-:W-:Y:S05]  /*11590*/  @!P2 BRA `(.L_x_13843) ;  /* 0x000000000004a947 */ /* 0x000fea0003800000 */
[----:B------:R-:W-:Y:S01]  /*115a0*/  BPT.TRAP 0x1 ;  /* 0x000000040000795c */ /* 0x000fe20000300000 */
.L_x_13843:
[----:B------:R-:W3:Y:S01]  /*115b0*/  LDL.LU R4, [R1+0x8] ;  /* 0x0000080001047983 */ /* 0x000ee20000300800 */
[----:B------:R-:W-:-:S04]  /*115c0*/  VIADD R0, R0, 0x22860 ;  /* 0x0002286000007836 */ /* 0x000fc80000000000 */
[----:B---3--:R-:W-:-:S04]  /*115d0*/  IMAD R4, R4, 0x8, R0 ;  /* 0x0000000804047824 */ /* 0x008fc800078e0200 */
[----:B------:R-:W3:Y:S02]  /*115e0*/  SYNCS.PHASECHK.TRANS64.TRYWAIT P0, [R4+URZ], R5 ;  /* 0x00000005040075a7 */ /* 0x000ee4000800017f */
[----:B---3--:R-:W-:Y:S05]  /*115f0*/  @!P0 BRA `(.L_x_13844) ;  /* 0x0000001c00448947 */ /* 0x008fea0003800000 */
.L_x_13912:
[----:B------:R-:W-:-:S07]  /*11600*/  IMAD R3, R3, 0x8, R0 ;  /* 0x0000000803037824 */ /* 0x000fce00078e0200 */
.L_x_13845:
[----:B----4-:R4:W0:Y:S02]  /*11610*/  SYNCS.PHASECHK.TRANS64.TRYWAIT P0, [R3+URZ], R2 ;  /* 0x00000002030075a7 */ /* 0x010824000800017f */
[----:B0-----:R-:W-:Y:S05]  /*11620*/  @!P0 NANOSLEEP.SYNCS 0x989680 ;  /* 0x009896800000895d */ /* 0x001fea0003900000 */
[----:B------:R-:W0:Y:S02]  /*11630*/  @!P0 SYNCS.PHASECHK.TRANS64 P0, [R3+URZ], R2 ;  /* 0x00000002030085a7 */ /* 0x000e24000800007f */
[----:B0-----:R-:W-:Y:S05]  /*11640*/  @!P0 BRA `(.L_x_13845) ;  /* 0xfffffffc00f08947 */ /* 0x001fea000383ffff */
.L_x_13838:
[----:B------:R-:W-:Y:S05]  /*11650*/  BSYNC B0 ;  /* 0x0000000000007941 */ /* 0x000fea0003800000 */
.L_x_13837:
[----:B------:R-:W-:Y:S05]  /*11660*/  EXIT ;  /* 0x000000000000794d */ /* 0x000fea0003800000 */
.L_x_13673:
[----:B0-----:R0:W1:Y:S02]  /*11670*/  SYNCS.PHASECHK.TRANS64.TRYWAIT P0, [R7+URZ+0x22800], R0 ;  /* 0x02280000070075a7 */ /* 0x001064000800017f */
[----:B-1----:R-:W-:Y:S05]  /*11680*/  @!P0 NANOSLEEP.SYNCS 0x989680 ;  /* 0x009896800000895d */ /* 0x002fea0003900000 */
[----:B------:R-:W1:Y:S02]  /*11690*/  @!P0 SYNCS.PHASECHK.TRANS64 P0, [R7+URZ+0x22800], R0 ;  /* 0x02280000070085a7 */ /* 0x000e64000800007f */
[----:B-1----:R-:W-:Y:S05]  /*116a0*/  @!P0 BRA `(.L_x_13673) ;  /* 0xfffffffc00f08947 */ /* 0x002fea000383ffff */
[----:B------:R-:W-:Y:S05]  /*116b0*/  BRA `(.L_x_13846) ;  /* 0xffffff04002c7947 */ /* 0x000fea000383ffff */
.L_x_13677:
[----:B-1----:R1:W2:Y:S02]  /*116c0*/  SYNCS.PHASECHK.TRANS64.TRYWAIT P1, [R6+URZ+0x22830], R11 ;  /* 0x0228300b060075a7 */ /* 0x0022a4000802017f */
[----:B--2---:R-:W-:Y:S05]  /*116d0*/  @!P1 NANOSLEEP.SYNCS 0x989680 ;  /* 0x009896800000995d */ /* 0x004fea0003900000 */
[----:B------:R-:W2:Y:S02]  /*116e0*/  @!P1 SYNCS.PHASECHK.TRANS64 P1, [R6+URZ+0x22830], R11 ;  /* 0x0228300b060095a7 */ /* 0x000ea4000802007f */
[----:B--2---:R-:W-:Y:S05]  /*116f0*/  @!P1 BRA `(.L_x_13677) ;  /* 0xfffffffc00f09947 */ /* 0x004fea000383ffff */
[----:B------:R-:W-:Y:S05]  /*11700*/  BRA `(.L_x_13676) ;  /* 0xffffff0400587947 */ /* 0x000fea000383ffff */
.L_x_13681:
[----:B---3--:R3:W4:Y:S02]  /*11710*/  SYNCS.PHASECHK.TRANS64.TRYWAIT P3, [R6+URZ+0x22850], R11 ;  /* 0x0228500b060075a7 */ /* 0x008724000806017f */
[----:B----4-:R-:W-:Y:S05]  /*11720*/  @!P3 NANOSLEEP.SYNCS 0x989680 ;  /* 0x009896800000b95d */ /* 0x010fea0003900000 */
[----:B------:R-:W4:Y:S02]  /*11730*/  @!P3 SYNCS.PHASECHK.TRANS64 P3, [R6+URZ+0x22850], R11 ;  /* 0x0228500b0600b5a7 */ /* 0x000f24000806007f */
[----:B----4-:R-:W-:Y:S05]  /*11740*/  @!P3 BRA `(.L_x_13681) ;  /* 0xfffffffc00f0b947 */ /* 0x010fea000383ffff */
[----:B------:R-:W-:Y:S05]  /*11750*/  BRA `(.L_x_13680) ;  /* 0xffffff1c005c7947 */ /* 0x000fea000383ffff */
.L_x_13686:
[----:B-1----:R-:W-:-:S04]  /*11760*/  IMAD.U32 R5, RZ, RZ, UR25 ;  /* 0x00000019ff057e24 */ /* 0x002fc8000f8e00ff */
[----:B------:R1:W2:Y:S03]  /*11770*/  SYNCS.PHASECHK.TRANS64.TRYWAIT P3, [R5+URZ+0x22830], R6 ;  /* 0x02283006050075a7 */ /* 0x0002a6000806017f */
[----:B--2---:R-:W-:Y:S05]  /*11780*/  @!P3 NANOSLEEP.SYNCS 0x989680 ;  /* 0x009896800000b95d */ /* 0x004fea0003900000 */
[----:B------:R-:W2:Y:S02]  /*11790*/  @!P3 SYNCS.PHASECHK.TRANS64 P3, [R5+URZ+0x22830], R6 ;  /* 0x022830060500b5a7 */ /* 0x000ea4000806007f */
[----:B--2---:R-:W-:Y:S05]  /*117a0*/  @!P3 BRA `(.L_x_13686) ;  /* 0xfffffffc00ecb947 */ /* 0x004fea000383ffff */
[----:B------:R-:W-:Y:S05]  /*117b0*/  BRA `(.L_x_13685) ;  /* 0xffffff20008c7947 */ /* 0x000fea000383ffff */
.L_x_13690:
[----:B--2---:R2:W3:Y:S02]  /*117c0*/  SYNCS.PHASECHK.TRANS64.TRYWAIT P3, [R177+URZ+0x22850], R6 ;  /* 0x02285006b10075a7 */ /* 0x0044e4000806017f */
[----:B---3--:R-:W-:Y:S05]  /*117d0*/  @!P3 NANOSLEEP.SYNCS 0x989680 ;  /* 0x009896800000b95d */ /* 0x008fea0003900000 */
[----:B------:R-:W3:Y:S02]  /*117e0*/  @!P3 SYNCS.PHASECHK.TRANS64 P3, [R177+URZ+0x22850], R6 ;  /* 0x02285006b100b5a7 */ /* 0x000ee4000806007f */
[----:B---3--:R-:W-:Y:S05]  /*117f0*/  @!P3 BRA `(.L_x_13690) ;  /* 0xfffffffc00f0b947 */ /* 0x008fea000383ffff */
[----:B------:R-:W-:Y:S05]  /*11800*/  BRA `(.L_x_13689) ;  /* 0xffffff4000807947 */ /* 0x000fea000383ffff */
.L_x_13696:
[----:B-1----:R-:W-:-:S04]  /*11810*/  IMAD.U32 R5, RZ, RZ, UR24 ;  /* 0x00000018ff057e24 */ /* 0x002fc8000f8e00ff */
[----:B------:R1:W2:Y:S03]  /*11820*/  SYNCS.PHASECHK.TRANS64.TRYWAIT P1, [R5+URZ+0x22830], R6 ;  /* 0x02283006050075a7 */ /* 0x0002a6000802017f */
[----:B--2---:R-:W-:Y:S05]  /*11830*/  @!P1 NANOSLEEP.SYNCS 0x989680 ;  /* 0x009896800000995d */ /* 0x004fea0003900000 */
[----:B------:R-:W2:Y:S02]  /*11840*/  @!P1 SYNCS.PHASECHK.TRANS64 P1, [R5+URZ+0x22830], R6 ;  /* 0x02283006050095a7 */ /* 0x000ea4000802007f */
[----:B--2---:R-:W-:Y:S05]  /*11850*/  @!P1 BRA `(.L_x_13696) ;  /* 0xfffffffc00ec9947 */ /* 0x004fea000383ffff */
[----:B------:R-:W-:Y:S05]  /*11860*/  BRA `(.L_x_13695) ;  /* 0xffffff44008c7947 */ /* 0x000fea000383ffff */
.L_x_13700:
[----:B--2---:R2:W3:Y:S02]  /*11870*/  SYNCS.PHASECHK.TRANS64.TRYWAIT P1, [R183+URZ+0x22850], R6 ;  /* 0x02285006b70075a7 */ /* 0x0044e4000802017f */
[----:B---3--:R-:W-:Y:S05]  /*11880*/  @!P1 NANOSLEEP.SYNCS 0x989680 ;  /* 0x009896800000995d */ /* 0x008fea0003900000 */
[----:B------:R-:W3:Y:S02]  /*11890*/  @!P1 SYNCS.PHASECHK.TRANS64 P1, [R183+URZ+0x22850], R6 ;  /* 0x02285006b70095a7 */ /* 0x000ee4000802007f */
[----:B---3--:R-:W-:Y:S05]  /*118a0*/  @!P1 BRA `(.L_x_13700) ;  /* 0xfffffffc00f09947 */ /* 0x008fea000383ffff */
[----:B------:R-:W-:Y:S05]  /*118b0*/  BRA `(.L_x_13699) ;  /* 0xffffff5c00ac7947 */ /* 0x000fea000383ffff */
.L_x_13743:
        /* <DEDUP_REMOVED lines=11> */
.L_x_13848:
[----:B------:R-:W-:Y:S05]  /*11970*/  BSYNC B0 ;  /* 0x0000000000007941 */ /* 0x000fea0003800000 */
.L_x_13847:
[----:B------:R-:W-:Y:S05]  /*11980*/  BRA `(.L_x_13849) ;  /* 0xffffffb000847947 */ /* 0x000fea000383ffff */
.L_x_13745:
[----:B------:R-:W-:Y:S01]  /*11990*/  BSSY B0, `(.L_x_13850) ;  /* 0x0000006000007945 */ /* 0x000fe20003800000 */
[----:B------:R-:W-:-:S07]  /*119a0*/  IMAD.MOV.U32 R15, RZ, RZ, -0x1 ;  /* 0xffffffffff0f7424 */ /* 0x000fce00078e00ff */
[----:B0123--:R-:W-:Y:S05]  /*119b0*/  WARPSYNC.COLLECTIVE R15, `(.L_x_13851) ;  /* 0x000000000f0c7348 */ /* 0x00ffea0003c00000 */
[----:B------:R-:W-:Y:S02]  /*119c0*/  ELECT P6, UR62, PT ;  /* 0x00000000003e782f */ /* 0x000fe400038c0000 */
[----:B------:R-:W-:Y:S01]  /*119d0*/  MOV R14, UR62 ;  /* 0x0000003e000e7c02 */ /* 0x000fe20008000f00 */
[----:B0123--:R-:W-:Y:S10]  /*119e0*/  ENDCOLLECTIVE ;  /* 0x000000000000791b */ /* 0x00fff40003800000 */
.L_x_13851:
[----:B------:R-:W-:Y:S05]  /*119f0*/  BSYNC B0 ;  /* 0x0000000000007941 */ /* 0x000fea0003800000 */
.L_x_13850:
[----:B------:R-:W-:Y:S05]  /*11a00*/  BRA `(.L_x_13852) ;  /* 0xffffffb0008c7947 */ /* 0x000fea000383ffff */
.L_x_13747:
[----:B---3--:R3:W4:Y:S02]  /*11a10*/  SYNCS.PHASECHK.TRANS64.TRYWAIT P0, [R0+URZ+0x22840], R2 ;  /* 0x02284002000075a7 */ /* 0x008724000800017f */
[----:B----4-:R-:W-:Y:S05]  /*11a20*/  @!P0 NANOSLEEP.SYNCS 0x989680 ;  /* 0x009896800000895d */ /* 0x010fea0003900000 */
[----:B------:R-:W4:Y:S02]  /*11a30*/  @!P0 SYNCS.PHASECHK.TRANS64 P0, [R0+URZ+0x22840], R2 ;  /* 0x02284002000085a7 */ /* 0x000f24000800007f */
[----:B----4-:R-:W-:Y:S05]  /*11a40*/  @!P0 BRA `(.L_x_13747) ;  /* 0xfffffffc00f08947 */ /* 0x010fea000383ffff */
[----:B------:R-:W-:Y:S05]  /*11a50*/  BRA `(.L_x_13853) ;  /* 0xffffffb000f87947 */ /* 0x000fea000383ffff */
.L_x_13751:
[----:B------:R-:W2:Y:S01]  /*11a60*/  LDL.LU R11, [R1+0x34] ;  /* 0x00003400010b7983 */ /* 0x000ea20000300800 */
[----:B------:R-:W-:Y:S02]  /*11a70*/  IMAD.MOV.U32 R13, RZ, RZ, R0 ;  /* 0x000000ffff0d7224 */ /* 0x000fe400078e0000 */
[----:B------:R-:W-:Y:S02]  /*11a80*/  IMAD.MOV.U32 R12, RZ, RZ, RZ ;  /* 0x000000ffff0c7224 */ /* 0x000fe400078e00ff */
[----:B------:R-:W-:Y:S02]  /*11a90*/  IMAD.MOV.U32 R15, RZ, RZ, -0x1 ;  /* 0xffffffffff0f7424 */ /* 0x000fe400078e00ff */
[----:B------:R-:W-:-:S04]  /*11aa0*/  IMAD R17, R17, 0x80, R8 ;  /* 0x0000008011117824 */ /* 0x000fc800078e0208 */
[----:B------:R-:W-:Y:S02]  /*11ab0*/  VIADD R6, R17, 0x60 ;  /* 0x0000006011067836 */ /* 0x000fe40000000000 */
[----:B--2---:R-:W-:Y:S02]  /*11ac0*/  IMAD R3, R11, R7, RZ ;  /* 0x000000070b037224 */ /* 0x004fe400078e02ff */
[----:B------:R-:W-:-:S03]  /*11ad0*/  IMAD.MOV.U32 R11, RZ, RZ, 0x181f ;  /* 0x0000181fff0b7424 */ /* 0x000fc600078e00ff */
[----:B------:R-:W-:-:S13]  /*11ae0*/  ISETP.GE.AND P1, PT, R17, R3, PT ;  /* 0x000000031100720c */ /* 0x000fda0003f26270 */
[----:B-----5:R-:W-:Y:S05]  /*11af0*/  WARPSYNC.COLLECTIVE R15, `(.L_x_13854) ;  /* 0x000000000f087348 */ /* 0x020fea0003c00000 */
[----:B------:R0:W1:Y:S02]  /*11b00*/  SHFL.IDX P6, R14, R13, R12, R11 ;  /* 0x0000000c0d0e7389 */ /* 0x00006400000c000b */
[----:B01---5:R-:W-:Y:S01]  /*11b10*/  ENDCOLLECTIVE ;  /* 0x000000000000791b */ /* 0x023fe20003800000 */
.L_x_13854:
[----:B------:R-:W-:Y:S02]  /*11b20*/  IMAD.MOV.U32 R13, RZ, RZ, R2 ;  /* 0x000000ffff0d7224 */ /* 0x000fe400078e0002 */
[----:B------:R-:W-:-:S07]  /*11b30*/  IMAD.MOV.U32 R4, RZ, RZ, R14 ;  /* 0x000000ffff047224 */ /* 0x000fce00078e000e */
[----:B------:R-:W-:Y:S05]  /*11b40*/  WARPSYNC.COLLECTIVE R15, `(.L_x_13855) ;  /* 0x000000000f087348 */ /* 0x000fea0003c00000 */
[----:B------:R0:W1:Y:S02]  /*11b50*/  SHFL.IDX P6, R14, R13, R12, R11 ;  /* 0x0000000c0d0e7389 */ /* 0x00006400000c000b */
[----:B01----:R-:W-:Y:S01]  /*11b60*/  ENDCOLLECTIVE ;  /* 0x000000000000791b */ /* 0x003fe20003800000 */
.L_x_13855:
[----:B------:R-:W-:Y:S02]  /*11b70*/  IMAD.MOV.U32 R13, RZ, RZ, R0 ;  /* 0x000000ffff0d7224 */ /* 0x000fe400078e0000 */
[----:B------:R-:W-:Y:S02]  /*11b80*/  IMAD.MOV.U32 R12, RZ, RZ, 0x1 ;  /* 0x00000001ff0c7424 */ /* 0x000fe400078e00ff */
[----:B------:R-:W-:-:S07]  /*11b90*/  IMAD.MOV.U32 R5, RZ, RZ, R14 ;  /* 0x000000ffff057224 */ /* 0x000fce00078e000e */
[----:B------:R-:W-:Y:S05]  /*11ba0*/  WARPSYNC.COLLECTIVE R15, `(.L_x_13856) ;  /* 0x000000000f087348 */ /* 0x000fea0003c00000 */
[----:B------:R0:W1:Y:S02]  /*11bb0*/  SHFL.IDX P6, R14, R13, R12, R11 ;  /* 0x0000000c0d0e7389 */ /* 0x00006400000c000b */
[----:B01----:R-:W-:Y:S01]  /*11bc0*/  ENDCOLLECTIVE ;  /* 0x000000000000791b */ /* 0x003fe20003800000 */
.L_x_13856:
        /* <DEDUP_REMOVED lines=16> */
.L_x_13857:
[----:B------:R-:W-:Y:S02]  /*11cd0*/  IMAD.MOV.U32 R13, RZ, RZ, R0 ;  /* 0x000000ffff0d7224 */ /* 0x000fe400078e0000 */
[----:B------:R-:W-:Y:S02]  /*11ce0*/  IMAD.MOV.U32 R12, RZ, RZ, 0x2 ;  /* 0x00000002ff0c7424 */ /* 0x000fe400078e00ff */
[----:B------:R-:W-:-:S07]  /*11cf0*/  IMAD.MOV.U32 R5, RZ, RZ, R14 ;  /* 0x000000ffff057224 */ /* 0x000fce00078e000e */
[----:B------:R-:W-:Y:S05]  /*11d00*/  WARPSYNC.COLLECTIVE R15, `(.L_x_13858) ;  /* 0x000000000f087348 */ /* 0x000fea0003c00000 */
[----:B------:R0:W1:Y:S02]  /*11d10*/  SHFL.IDX P6, R14, R13, R12, R11 ;  /* 0x0000000c0d0e7389 */ /* 0x00006400000c000b */
[----:B01----:R-:W-:Y:S01]  /*11d20*/  ENDCOLLECTIVE ;  /* 0x000000000000791b */ /* 0x003fe20003800000 */
.L_x_13858:
        /* <DEDUP_REMOVED lines=16> */
.L_x_13859:
[----:B------:R-:W-:Y:S02]  /*11e30*/  IMAD.MOV.U32 R13, RZ, RZ, R0 ;  /* 0x000000ffff0d7224 */ /* 0x000fe400078e0000 */
[----:B------:R-:W-:Y:S02]  /*11e40*/  IMAD.MOV.U32 R12, RZ, RZ, 0x3 ;  /* 0x00000003ff0c7424 */ /* 0x000fe400078e00ff */
[----:B------:R-:W-:-:S07]  /*11e50*/  IMAD.MOV.U32 R5, RZ, RZ, R14 ;  /* 0x000000ffff057224 */ /* 0x000fce00078e000e */
[----:B------:R-:W-:Y:S05]  /*11e60*/  WARPSYNC.COLLECTIVE R15, `(.L_x_13860) ;  /* 0x000000000f087348 */ /* 0x000fea0003c00000 */
[----:B------:R0:W1:Y:S02]  /*11e70*/  SHFL.IDX P6, R14, R13, R12, R11 ;  /* 0x0000000c0d0e7389 */ /* 0x00006400000c000b */
[----:B01----:R-:W-:Y:S01]  /*11e80*/  ENDCOLLECTIVE ;  /* 0x000000000000791b */ /* 0x003fe20003800000 */
.L_x_13860:
        /* <DEDUP_REMOVED lines=16> */
.L_x_13861:
[----:B------:R-:W-:Y:S02]  /*11f90*/  IMAD.MOV.U32 R13, RZ, RZ, R0 ;  /* 0x000000ffff0d7224 */ /* 0x000fe400078e0000 */
[----:B------:R-:W-:Y:S02]  /*11fa0*/  IMAD.MOV.U32 R12, RZ, RZ, 0x4 ;  /* 0x00000004ff0c7424 */ /* 0x000fe400078e00ff */
[----:B------:R-:W-:-:S07]  /*11fb0*/  IMAD.MOV.U32 R5, RZ, RZ, R14 ;  /* 0x000000ffff057224 */ /* 0x000fce00078e000e */
[----:B------:R-:W-:Y:S05]  /*11fc0*/  WARPSYNC.COLLECTIVE R15, `(.L_x_13862) ;  /* 0x000000000f087348 */ /* 0x000fea0003c00000 */
[----:B------:R0:W1:Y:S02]  /*11fd0*/  SHFL.IDX P6, R14, R13, R12, R11 ;  /* 0x0000000c0d0e7389 */ /* 0x00006400000c000b */
[----:B01----:R-:W-:Y:S01]  /*11fe0*/  ENDCOLLECTIVE ;  /* 0x000000000000791b */ /* 0x003fe20003800000 */
.L_x_13862:
        /* <DEDUP_REMOVED lines=16> */
.L_x_13863:
[----:B------:R-:W-:Y:S02]  /*120f0*/  IMAD.MOV.U32 R13, RZ, RZ, R0 ;  /* 0x000000ffff0d7224 */ /* 0x000fe400078e0000 */
[----:B------:R-:W-:Y:S02]  /*12100*/  IMAD.MOV.U32 R12, RZ, RZ, 0x5 ;  /* 0x00000005ff0c7424 */ /* 0x000fe400078e00ff */
[----:B------:R-:W-:-:S07]  /*12110*/  IMAD.MOV.U32 R5, RZ, RZ, R14 ;  /* 0x000000ffff057224 */ /* 0x000fce00078e000e */
[----:B------:R-:W-:Y:S05]  /*12120*/  WARPSYNC.COLLECTIVE R15, `(.L_x_13864) ;  /* 0x000000000f087348 */ /* 0x000fea0003c00000 */
[----:B------:R0:W1:Y:S02]  /*12130*/  SHFL.IDX P6, R14, R13, R12, R11 ;  /* 0x0000000c0d0e7389 */ /* 0x00006400000c000b */
[----:B01----:R-:W-:Y:S01]  /*12140*/  ENDCOLLECTIVE ;  /* 0x000000000000791b */ /* 0x003fe20003800000 */
.L_x_13864:
        /* <DEDUP_REMOVED lines=16> */
.L_x_13865:
[----:B------:R-:W-:Y:S02]  /*12250*/  IMAD.MOV.U32 R13, RZ, RZ, R0 ;  /* 0x000000ffff0d7224 */ /* 0x000fe400078e0000 */
[----:B------:R-:W-:Y:S02]  /*12260*/  IMAD.MOV.U32 R12, RZ, RZ, 0x6 ;  /* 0x00000006ff0c7424 */ /* 0x000fe400078e00ff */
[----:B------:R-:W-:-:S07]  /*12270*/  IMAD.MOV.U32 R5, RZ, RZ, R14 ;  /* 0x000000ffff057224 */ /* 0x000fce00078e000e */
[----:B------:R-:W-:Y:S05]  /*12280*/  WARPSYNC.COLLECTIVE R15, `(.L_x_13866) ;  /* 0x000000000f087348 */ /* 0x000fea0003c00000 */
[----:B------:R0:W1:Y:S02]  /*12290*/  SHFL.IDX P6, R14, R13, R12, R11 ;  /* 0x0000000c0d0e7389 */ /* 0x00006400000c000b */
[----:B01----:R-:W-:Y:S01]  /*122a0*/  ENDCOLLECTIVE ;  /* 0x000000000000791b */ /* 0x003fe20003800000 */
.L_x_13866:
        /* <DEDUP_REMOVED lines=15> */
.L_x_13867:
[----:B------:R-:W-:Y:S02]  /*123a0*/  IMAD.MOV.U32 R13, RZ, RZ, R0 ;  /* 0x000000ffff0d7224 */ /* 0x000fe400078e0000 */
[----:B------:R-:W-:Y:S02]  /*123b0*/  IMAD.MOV.U32 R12, RZ, RZ, 0x7 ;  /* 0x00000007ff0c7424 */ /* 0x000fe400078e00ff */
[----:B------:R-:W-:-:S07]  /*123c0*/  IMAD.MOV.U32 R5, RZ, RZ, R14 ;  /* 0x000000ffff057224 */ /* 0x000fce00078e000e */
[----:B------:R-:W-:Y:S05]  /*123d0*/  WARPSYNC.COLLECTIVE R15, `(.L_x_13868) ;  /* 0x000000000f087348 */ /* 0x000fea0003c00000 */
[----:B------:R0:W1:Y:S02]  /*123e0*/  SHFL.IDX P6, R14, R13, R12, R11 ;  /* 0x0000000c0d0e7389 */ /* 0x00006400000c000b */
[----:B01----:R-:W-:Y:S01]  /*123f0*/  ENDCOLLECTIVE ;  /* 0x000000000000791b */ /* 0x003fe20003800000 */
.L_x_13868:
        /* <DEDUP_REMOVED lines=10> */
.L_x_13869:
[----:B------:R-:W-:Y:S01]  /*124a0*/  @!PT LDS RZ, [RZ] ;  /* 0x00000000fffff984 */ /* 0x000fe20000000800 */
[----:B------:R-:W-:Y:S01]  /*124b0*/  @!PT LDS RZ, [RZ] ;  /* 0x00000000fffff984 */ /* 0x000fe20000000800 */
[----:B------:R-:W-:Y:S01]  /*124c0*/  @!PT LDS RZ, [RZ] ;  /* 0x00000000fffff984 */ /* 0x000fe20000000800 */
[----:B------:R0:W-:Y:S01]  /*124d0*/  @!P1 LDGSTS.E.BYPASS.LTC128B.128 [R9+0x1b400], desc[UR40][R4.64], !P0 ;  /* 0x1b40000004099fae */ /* 0x0001e2000c101d68 */
[----:B------:R-:W-:Y:S01]  /*124e0*/  IMAD.MOV.U32 R2, RZ, RZ, R14 ;  /* 0x000000ffff027224 */ /* 0x000fe200078e000e */
[----:B------:R-:W-:Y:S06]  /*124f0*/  BRA `(.L_x_13870) ;  /* 0xffffffb400a07947 */ /* 0x000fec000383ffff */
.L_x_13754:
[----:B--2---:R-:W2:Y:S02]  /*12500*/  LDL R2, [R1+0x4] ;  /* 0x0000040001027983 */ /* 0x004ea40000100800 */
[----:B--2---:R2:W3:Y:S02]  /*12510*/  SYNCS.PHASECHK.TRANS64.TRYWAIT P0, [R2+URZ+0x22820], R0 ;  /* 0x02282000020075a7 */ /* 0x0044e4000800017f */
[----:B---3--:R-:W-:Y:S05]  /*12520*/  @!P0 NANOSLEEP.SYNCS 0x989680 ;  /* 0x009896800000895d */ /* 0x008fea0003900000 */
[----:B------:R-:W3:Y:S02]  /*12530*/  @!P0 SYNCS.PHASECHK.TRANS64 P0, [R2+URZ+0x22820], R0 ;  /* 0x02282000020085a7 */ /* 0x000ee4000800007f */
[----:B---3--:R-:W-:Y:S05]  /*12540*/  @!P0 BRA `(.L_x_13754) ;  /* 0xfffffffc00ec8947 */ /* 0x008fea000383ffff */
[----:B------:R-:W-:Y:S05]  /*12550*/  BRA `(.L_x_13871) ;  /* 0xffffffb800007947 */ /* 0x000fea000383ffff */
.L_x_13758:
[----:B0-----:R0:W1:Y:S02]  /*12560*/  SYNCS.PHASECHK.TRANS64.TRYWAIT P0, [R2+URZ+0x22860], R0 ;  /* 0x02286000020075a7 */ /* 0x001064000800017f */
[----:B-1----:R-:W-:Y:S05]  /*12570*/  @!P0 NANOSLEEP.SYNCS 0x989680 ;  /* 0x009896800000895d */ /* 0x002fea0003900000 */
[----:B------:R-:W1:Y:S02]  /*12580*/  @!P0 SYNCS.PHASECHK.TRANS64 P0, [R2+URZ+0x22860], R0 ;  /* 0x02286000020085a7 */ /* 0x000e64000800007f */
[----:B-1----:R-:W-:Y:S05]  /*12590*/  @!P0 BRA `(.L_x_13758) ;  /* 0xfffffffc00f08947 */ /* 0x002fea000383ffff */
[----:B------:R-:W-:Y:S05]  /*125a0*/  BRA `(.L_x_13872) ;  /* 0xffffffb800307947 */ /* 0x000fea000383ffff */
.L_x_13773:
[----:B-1----:R1:W2:Y:S02]  /*125b0*/  SYNCS.PHASECHK.TRANS64.TRYWAIT P0, [R3+URZ+0x22840], R2 ;  /* 0x02284002030075a7 */ /* 0x0022a4000800017f */
[----:B--2---:R-:W-:Y:S05]  /*125c0*/  @!P0 NANOSLEEP.SYNCS 0x989680 ;  /* 0x009896800000895d */ /* 0x004fea0003900000 */
[----:B------:R-:W2:Y:S02]  /*125d0*/  @!P0 SYNCS.PHASECHK.TRANS64 P0, [R3+URZ+0x22840], R2 ;  /* 0x02284002030085a7 */ /* 0x000ea4000800007f */
[----:B--2---:R-:W-:Y:S05]  /*125e0*/  @!P0 BRA `(.L_x_13773) ;  /* 0xfffffffc00f08947 */ /* 0x004fea000383ffff */
[----:B------:R-:W-:Y:S05]  /*125f0*/  BRA `(.L_x_13873) ;  /* 0xffffffc000547947 */ /* 0x000fea000383ffff */
.L_x_13778:
[----:B0-----:R0:W2:Y:S02]  /*12600*/  SYNCS.PHASECHK.TRANS64.TRYWAIT P0, [R3+URZ+0x22860], R2 ;  /* 0x02286002030075a7 */ /* 0x0010a4000800017f */
[----:B--2---:R-:W-:Y:S05]  /*12610*/  @!P0 NANOSLEEP.SYNCS 0x989680 ;  /* 0x009896800000895d */ /* 0x004fea0003900000 */
[----:B------:R-:W2:Y:S02]  /*12620*/  @!P0 SYNCS.PHASECHK.TRANS64 P0, [R3+URZ+0x22860], R2 ;  /* 0x02286002030085a7 */ /* 0x000ea4000800007f */
[----:B--2---:R-:W-:Y:S05]  /*12630*/  @!P0 BRA `(.L_x_13778) ;  /* 0xfffffffc00f08947 */ /* 0x004fea000383ffff */
[----:B------:R-:W-:Y:S05]  /*12640*/  BRA `(.L_x_13874) ;  /* 0xffffffc000dc7947 */ /* 0x000fea000383ffff */
.L_x_13789:
[----:B0-----:R0:W1:Y:S02]  /*12650*/  SYNCS.PHASECHK.TRANS64.TRYWAIT P0, [R4+URZ+0x22840], R2 ;  /* 0x02284002040075a7 */ /* 0x001064000800017f */
[----:B-1----:R-:W-:Y:S05]  /*12660*/  @!P0 NANOSLEEP.SYNCS 0x989680 ;  /* 0x009896800000895d */ /* 0x002fea0003900000 */
[----:B------:R-:W1:Y:S02]  /*12670*/  @!P0 SYNCS.PHASECHK.TRANS64 P0, [R4+URZ+0x22840], R2 ;  /* 0x02284002040085a7 */ /* 0x000e64000800007f */
[----:B-1----:R-:W-:Y:S05]  /*12680*/  @!P0 BRA `(.L_x_13789) ;  /* 0xfffffffc00f08947 */ /* 0x002fea000383ffff */
[----:B------:R-:W-:Y:S05]  /*12690*/  BRA `(.L_x_13875) ;  /* 0xffffffc800e47947 */ /* 0x000fea000383ffff */
.L_x_13794:
[----:B-1----:R1:W2:Y:S02]  /*126a0*/  SYNCS.PHASECHK.TRANS64.TRYWAIT P0, [R4+URZ+0x22860], R2 ;  /* 0x02286002040075a7 */ /* 0x0022a4000800017f */
[----:B--2---:R-:W-:Y:S05]  /*126b0*/  @!P0 NANOSLEEP.SYNCS 0x989680 ;  /* 0x009896800000895d */ /* 0x004fea0003900000 */
[----:B------:R-:W2:Y:S02]  /*126c0*/  @!P0 SYNCS.PHASECHK.TRANS64 P0, [R4+URZ+0x22860], R2 ;  /* 0x02286002040085a7 */ /* 0x000ea4000800007f */
[----:B--2---:R-:W-:Y:S05]  /*126d0*/  @!P0 BRA `(.L_x_13794) ;  /* 0xfffffffc00f08947 */ /* 0x004fea000383ffff */
[----:B------:R-:W-:Y:S05]  /*126e0*/  BRA `(.L_x_13876) ;  /* 0xffffffcc00687947 */ /* 0x000fea000383ffff */
.L_x_13805:
[----:B-1----:R1:W2:Y:S02]  /*126f0*/  SYNCS.PHASECHK.TRANS64.TRYWAIT P0, [R4+URZ+0x22840], R2 ;  /* 0x02284002040075a7 */ /* 0x0022a4000800017f */
[----:B--2---:R-:W-:Y:S05]  /*12700*/  @!P0 NANOSLEEP.SYNCS 0x989680 ;  /* 0x009896800000895d */ /* 0x004fea0003900000 */
[----:B------:R-:W2:Y:S02]  /*12710*/  @!P0 SYNCS.PHASECHK.TRANS64 P0, [R4+URZ+0x22840], R2 ;  /* 0x02284002040085a7 */ /* 0x000ea4000800007f */
[----:B--2---:R-:W-:Y:S05]  /*12720*/  @!P0 BRA `(.L_x_13805) ;  /* 0xfffffffc00f08947 */ /* 0x004fea000383ffff */
[----:B------:R-:W-:Y:S05]  /*12730*/  BRA `(.L_x_13877) ;  /* 0xffffffd400547947 */ /* 0x000fea000383ffff */
.L_x_13810:
[----:B0-----:R0:W2:Y:S02]  /*12740*/  SYNCS.PHASECHK.TRANS64.TRYWAIT P0, [R4+URZ+0x22860], R2 ;  /* 0x02286002040075a7 */ /* 0x0010a4000800017f */
[----:B--2---:R-:W-:Y:S05]  /*12750*/  @!P0 NANOSLEEP.SYNCS 0x989680 ;  /* 0x009896800000895d */ /* 0x004fea0003900000 */
[----:B------:R-:W2:Y:S02]  /*12760*/  @!P0 SYNCS.PHASECHK.TRANS64 P0, [R4+URZ+0x22860], R2 ;  /* 0x02286002040085a7 */ /* 0x000ea4000800007f */
[----:B--2---:R-:W-:Y:S05]  /*12770*/  @!P0 BRA `(.L_x_13810) ;  /* 0xfffffffc00f08947 */ /* 0x004fea000383ffff */
[----:B------:R-:W-:Y:S05]  /*12780*/  BRA `(.L_x_13878) ;  /* 0xffffffd400dc7947 */ /* 0x000fea000383ffff */
.L_x_13822:
        /* <DEDUP_REMOVED lines=8> */
.L_x_13880:
[----:B------:R-:W-:Y:S05]  /*12810*/  BSYNC B0 ;  /* 0x0000000000007941 */ /* 0x000fea0003800000 */
.L_x_13879:
        /* <DEDUP_REMOVED lines=9> */
.L_x_13881:
        /* <DEDUP_REMOVED lines=18> */
.L_x_13882:
[----:B------:R-:W-:Y:S01]  /*129d0*/  IMAD.MOV.U32 R12, RZ, RZ, 0x2 ;  /* 0x00000002ff0c7424 */ /* 0x000fe200078e00ff */
[----:B------:R-:W-:-:S05]  /*129e0*/  SEL R7, R14, RZ, P1 ;  /* 0x000000ff0e077207 */ /* 0x000fca0000800000 */
[----:B------:R-:W-:-:S04]  /*129f0*/  IMAD.IADD R3, R2, 0x1, R7 ;  /* 0x0000000102037824 */ /* 0x000fc800078e0207 */
[----:B------:R-:W-:-:S07]  /*12a00*/  IMAD.MOV.U32 R13, RZ, RZ, R3 ;  /* 0x000000ffff0d7224 */ /* 0x000fce00078e0003 */
[----:B------:R-:W-:Y:S05]  /*12a10*/  WARPSYNC.COLLECTIVE R15, `(.L_x_13883) ;  /* 0x000000000f087348 */ /* 0x000fea0003c00000 */
[----:B------:R0:W1:Y:S02]  /*12a20*/  SHFL.UP P6, R14, R13, R12, R11 ;  /* 0x0400000c0d0e7389 */ /* 0x00006400000c000b */
[----:B01----:R-:W-:Y:S01]  /*12a30*/  ENDCOLLECTIVE ;  /* 0x000000000000791b */ /* 0x003fe20003800000 */
.L_x_13883:
[----:B------:R-:W-:Y:S01]  /*12a40*/  IMAD.MOV.U32 R12, RZ, RZ, 0x4 ;  /* 0x00000004ff0c7424 */ /* 0x000fe200078e00ff */
[----:B------:R-:W-:-:S05]  /*12a50*/  SEL R14, R14, RZ, P2 ;  /* 0x000000ff0e0e7207 */ /* 0x000fca0001000000 */
[----:B------:R-:W-:-:S04]  /*12a60*/  IMAD.IADD R3, R3, 0x1, R14 ;  /* 0x0000000103037824 */ /* 0x000fc800078e020e */
[----:B------:R-:W-:-:S07]  /*12a70*/  IMAD.MOV.U32 R13, RZ, RZ, R3 ;  /* 0x000000ffff0d7224 */ /* 0x000fce00078e0003 */
[----:B------:R-:W-:Y:S05]  /*12a80*/  WARPSYNC.COLLECTIVE R15, `(.L_x_13884) ;  /* 0x000000000f087348 */ /* 0x000fea0003c00000 */
[----:B------:R0:W1:Y:S02]  /*12a90*/  SHFL.UP P6, R14, R13, R12, R11 ;  /* 0x0400000c0d0e7389 */ /* 0x00006400000c000b */
[----:B01----:R-:W-:Y:S01]  /*12aa0*/  ENDCOLLECTIVE ;  /* 0x000000000000791b */ /* 0x003fe20003800000 */
.L_x_13884:
[----:B------:R-:W-:Y:S01]  /*12ab0*/  IMAD.MOV.U32 R12, RZ, RZ, 0x8 ;  /* 0x00000008ff0c7424 */ /* 0x000fe200078e00ff */
[----:B------:R-:W-:-:S05]  /*12ac0*/  SEL R14, R14, RZ, P3 ;  /* 0x000000ff0e0e7207 */ /* 0x000fca0001800000 */
[----:B------:R-:W-:-:S04]  /*12ad0*/  IMAD.IADD R3, R3, 0x1, R14 ;  /* 0x0000000103037824 */ /* 0x000fc800078e020e */
[----:B------:R-:W-:-:S07]  /*12ae0*/  IMAD.MOV.U32 R13, RZ, RZ, R3 ;  /* 0x000000ffff0d7224 */ /* 0x000fce00078e0003 */
[----:B------:R-:W-:Y:S05]  /*12af0*/  WARPSYNC.COLLECTIVE R15, `(.L_x_13885) ;  /* 0x000000000f087348 */ /* 0x000fea0003c00000 */
[----:B------:R0:W1:Y:S02]  /*12b00*/  SHFL.UP P6, R14, R13, R12, R11 ;  /* 0x0400000c0d0e7389 */ /* 0x00006400000c000b */
[----:B01----:R-:W-:Y:S01]  /*12b10*/  ENDCOLLECTIVE ;  /* 0x000000000000791b */ /* 0x003fe20003800000 */
.L_x_13885:
[----:B------:R-:W-:Y:S01]  /*12b20*/  IMAD.MOV.U32 R12, RZ, RZ, 0x10 ;  /* 0x00000010ff0c7424 */ /* 0x000fe200078e00ff */
[----:B------:R-:W-:-:S05]  /*12b30*/  SEL R14, R14, RZ, P4 ;  /* 0x000000ff0e0e7207 */ /* 0x000fca0002000000 */
[----:B------:R-:W-:-:S04]  /*12b40*/  IMAD.IADD R3, R3, 0x1, R14 ;  /* 0x0000000103037824 */ /* 0x000fc800078e020e */
[----:B------:R-:W-:-:S07]  /*12b50*/  IMAD.MOV.U32 R13, RZ, RZ, R3 ;  /* 0x000000ffff0d7224 */ /* 0x000fce00078e0003 */
[----:B------:R-:W-:Y:S05]  /*12b60*/  WARPSYNC.COLLECTIVE R15, `(.L_x_13886) ;  /* 0x000000000f087348 */ /* 0x000fea0003c00000 */
[----:B------:R0:W1:Y:S02]  /*12b70*/  SHFL.UP P6, R14, R13, R12, R11 ;  /* 0x0400000c0d0e7389 */ /* 0x00006400000c000b */
[----:B01----:R-:W-:Y:S01]  /*12b80*/  ENDCOLLECTIVE ;  /* 0x000000000000791b */ /* 0x003fe20003800000 */
.L_x_13886:
        /* <DEDUP_REMOVED lines=8> */
.L_x_13887:
[----:B------:R-:W-:Y:S05]  /*12c10*/  BRA `(.L_x_13888) ;  /* 0xffffffdc004c7947 */ /* 0x000fea000383ffff */
.L_x_13827:
        /* <DEDUP_REMOVED lines=8> */
.L_x_13890:
[----:B------:R-:W-:Y:S05]  /*12ca0*/  BSYNC B0 ;  /* 0x0000000000007941 */ /* 0x000fea0003800000 */
.L_x_13889:
        /* <DEDUP_REMOVED lines=8> */
.L_x_13891:
[----:B------:R-:W-:Y:S01]  /*12d30*/  IMAD.MOV.U32 R12, RZ, RZ, 0x4 ;  /* 0x00000004ff0c7424 */ /* 0x000fe200078e00ff */
[----:B------:R-:W-:-:S05]  /*12d40*/  SEL R4, R14, RZ, P2 ;  /* 0x000000ff0e047207 */ /* 0x000fca0001000000 */
[----:B------:R-:W-:-:S04]  /*12d50*/  IMAD.IADD R4, R13, 0x1, R4 ;  /* 0x000000010d047824 */ /* 0x000fc800078e0204 */
[----:B------:R-:W-:-:S07]  /*12d60*/  IMAD.MOV.U32 R13, RZ, RZ, R4 ;  /* 0x000000ffff0d7224 */ /* 0x000fce00078e0004 */
[----:B------:R-:W-:Y:S05]  /*12d70*/  WARPSYNC.COLLECTIVE R15, `(.L_x_13892) ;  /* 0x000000000f087348 */ /* 0x000fea0003c00000 */
[----:B------:R0:W1:Y:S02]  /*12d80*/  SHFL.UP P6, R14, R13, R12, R11 ;  /* 0x0400000c0d0e7389 */ /* 0x00006400000c000b */
[----:B01----:R-:W-:Y:S01]  /*12d90*/  ENDCOLLECTIVE ;  /* 0x000000000000791b */ /* 0x003fe20003800000 */
.L_x_13892:
[----:B------:R-:W-:Y:S01]  /*12da0*/  IMAD.MOV.U32 R12, RZ, RZ, 0x8 ;  /* 0x00000008ff0c7424 */ /* 0x000fe200078e00ff */
[----:B------:R-:W-:-:S05]  /*12db0*/  SEL R3, R14, RZ, P3 ;  /* 0x000000ff0e037207 */ /* 0x000fca0001800000 */
[----:B------:R-:W-:-:S04]  /*12dc0*/  IMAD.IADD R6, R4, 0x1, R3 ;  /* 0x0000000104067824 */ /* 0x000fc800078e0203 */
[----:B------:R-:W-:-:S07]  /*12dd0*/  IMAD.MOV.U32 R13, RZ, RZ, R6 ;  /* 0x000000ffff0d7224 */ /* 0x000fce00078e0006 */
[----:B------:R-:W-:Y:S05]  /*12de0*/  WARPSYNC.COLLECTIVE R15, `(.L_x_13893) ;  /* 0x000000000f087348 */ /* 0x000fea0003c00000 */
[----:B------:R0:W1:Y:S02]  /*12df0*/  SHFL.UP P6, R14, R13, R12, R11 ;  /* 0x0400000c0d0e7389 */ /* 0x00006400000c000b */
[----:B01----:R-:W-:Y:S01]  /*12e00*/  ENDCOLLECTIVE ;  /* 0x000000000000791b */ /* 0x003fe20003800000 */
.L_x_13893:
[----:B------:R-:W-:Y:S01]  /*12e10*/  IMAD.MOV.U32 R12, RZ, RZ, 0x10 ;  /* 0x00000010ff0c7424 */ /* 0x000fe200078e00ff */
[----:B------:R-:W-:-:S05]  /*12e20*/  SEL R7, R14, RZ, P4 ;  /* 0x000000ff0e077207 */ /* 0x000fca0002000000 */
[----:B------:R-:W-:-:S04]  /*12e30*/  IMAD.IADD R7, R6, 0x1, R7 ;  /* 0x0000000106077824 */ /* 0x000fc800078e0207 */
[----:B------:R-:W-:-:S07]  /*12e40*/  IMAD.MOV.U32 R13, RZ, RZ, R7 ;  /* 0x000000ffff0d7224 */ /* 0x000fce00078e0007 */
[----:B------:R-:W-:Y:S05]  /*12e50*/  WARPSYNC.COLLECTIVE R15, `(.L_x_13894) ;  /* 0x000000000f087348 */ /* 0x000fea0003c00000 */
[----:B------:R0:W1:Y:S02]  /*12e60*/  SHFL.UP P6, R14, R13, R12, R11 ;  /* 0x0400000c0d0e7389 */ /* 0x00006400000c000b */
[----:B01----:R-:W-:Y:S01]  /*12e70*/  ENDCOLLECTIVE ;  /* 0x000000000000791b */ /* 0x003fe20003800000 */
.L_x_13894:
        /* <DEDUP_REMOVED lines=8> */
.L_x_13895:
[----:B------:R-:W-:Y:S05]  /*12f00*/  BRA `(.L_x_13896) ;  /* 0xffffffdc002c7947 */ /* 0x000fea000383ffff */
.L_x_13829:
[----:B------:R-:W-:Y:S01]  /*12f10*/  BSSY B0, `(.L_x_13897) ;  /* 0x0000006000007945 */ /* 0x000fe20003800000 */
[----:B------:R-:W-:Y:S01]  /*12f20*/  PLOP3.LUT P6, PT, P6, PT, PT, 0x8, 0x0 ;  /* 0x000000000000781c */ /* 0x000fe200037ce170 */
[----:B------:R-:W-:-:S12]  /*12f30*/  IMAD.MOV.U32 R15, RZ, RZ, -0x1 ;  /* 0xffffffffff0f7424 */ /* 0x000fd800078e00ff */
[----:B01---5:R-:W-:Y:S05]  /*12f40*/  WARPSYNC.COLLECTIVE R15, `(.L_x_13898) ;  /* 0x000000000f087348 */ /* 0x023fea0003c00000 */
[----:B------:R-:W-:Y:S01]  /*12f50*/  VOTE.ANY R14, PT, P6 ;  /* 0x00000000000e7806 */ /* 0x000fe200030e0100 */
[----:B01---5:R-:W-:Y:S06]  /*12f60*/  ENDCOLLECTIVE ;  /* 0x000000000000791b */ /* 0x023fec0003800000 */
.L_x_13898:
[----:B------:R-:W-:Y:S05]  /*12f70*/  BSYNC B0 ;  /* 0x0000000000007941 */ /* 0x000fea0003800000 */
.L_x_13897:
        /* <DEDUP_REMOVED lines=9> */
.L_x_13899:
[----:B------:R-:W-:Y:S01]  /*13010*/  IMAD.MOV.U32 R17, RZ, RZ, R14 ;  /* 0x000000ffff117224 */ /* 0x000fe200078e000e */
[----:B------:R-:W-:Y:S06]  /*13020*/  BRA `(.L_x_13900) ;  /* 0xffffffdc001c7947 */ /* 0x000fec000383ffff */
.L_x_13831:
[----:B------:R-:W-:Y:S01]  /*13030*/  BSSY B0, `(.L_x_13901) ;  /* 0x0000007000007945 */ /* 0x000fe20003800000 */
[----:B------:R-:W-:Y:S02]  /*13040*/  IMAD.MOV.U32 R13, RZ, RZ, R3 ;  /* 0x000000ffff0d7224 */ /* 0x000fe400078e0003 */
[----:B------:R-:W-:Y:S02]  /*13050*/  IMAD.MOV.U32 R11, RZ, RZ, 0x1f ;  /* 0x0000001fff0b7424 */ /* 0x000fe400078e00ff */
[----:B------:R-:W-:-:S07]  /*13060*/  IMAD.MOV.U32 R15, RZ, RZ, -0x1 ;  /* 0xffffffffff0f7424 */ /* 0x000fce00078e00ff */
[----:B0123-5:R-:W-:Y:S05]  /*13070*/  WARPSYNC.COLLECTIVE R15, `(.L_x_13902) ;  /* 0x000000000f087348 */ /* 0x02ffea0003c00000 */
[----:B------:R4:W0:Y:S02]  /*13080*/  SHFL.IDX P6, R14, R13, R12, R11 ;  /* 0x0000000c0d0e7389 */ /* 0x00082400000c000b */
[----:B012345:R-:W-:Y:S01]  /*13090*/  ENDCOLLECTIVE ;  /* 0x000000000000791b */ /* 0x03ffe20003800000 */
.L_x_13902:
[----:B------:R-:W-:Y:S05]  /*130a0*/  BSYNC B0 ;  /* 0x0000000000007941 */ /* 0x000fea0003800000 */
.L_x_13901:
[----:B------:R-:W-:Y:S01]  /*130b0*/  IMAD.MOV.U32 R5, RZ, RZ, R14 ;  /* 0x000000ffff057224 */ /* 0x000fe200078e000e */
[----:B------:R-:W-:Y:S06]  /*130c0*/  BRA `(.L_x_13830) ;  /* 0xffffffdc00107947 */ /* 0x000fec000383ffff */
.L_x_13835:
[----:B-1----:R1:W2:Y:S02]  /*130d0*/  SYNCS.PHASECHK.TRANS64.TRYWAIT P0, [R0+URZ+0x22820], R3 ;  /* 0x02282003000075a7 */ /* 0x0022a4000800017f */
[----:B--2---:R-:W-:Y:S05]  /*130e0*/  @!P0 NANOSLEEP.SYNCS 0x989680 ;  /* 0x009896800000895d */ /* 0x004fea0003900000 */
[----:B------:R-:W2:Y:S02]  /*130f0*/  @!P0 SYNCS.PHASECHK.TRANS64 P0, [R0+URZ+0x22820], R3 ;  /* 0x02282003000085a7 */ /* 0x000ea4000800007f */
[----:B--2---:R-:W-:Y:S05]  /*13100*/  @!P0 BRA `(.L_x_13835) ;  /* 0xfffffffc00f08947 */ /* 0x004fea000383ffff */
[----:B------:R-:W-:Y:S05]  /*13110*/  BRA `(.L_x_13903) ;  /* 0xffffffe000907947 */ /* 0x000fea000383ffff */
.L_x_13836:
        /* <DEDUP_REMOVED lines=11> */
.L_x_13905:
[----:B------:R-:W-:Y:S05]  /*131d0*/  BSYNC B0 ;  /* 0x0000000000007941 */ /* 0x000fea0003800000 */
.L_x_13904:
[----:B------:R-:W-:Y:S05]  /*131e0*/  BRA `(.L_x_13906) ;  /* 0xffffffe000787947 */ /* 0x000fea000383ffff */
.L_x_13839:
[----:B------:R-:W-:Y:S01]  /*131f0*/  BSSY B1, `(.L_x_13907) ;  /* 0x0000006000017945 */ /* 0x000fe20003800000 */
[----:B------:R-:W-:-:S07]  /*13200*/  IMAD.MOV.U32 R15, RZ, RZ, -0x1 ;  /* 0xffffffffff0f7424 */ /* 0x000fce00078e00ff */
[----:B012--5:R-:W-:Y:S05]  /*13210*/  WARPSYNC.COLLECTIVE R15, `(.L_x_13908) ;  /* 0x000000000f0c7348 */ /* 0x027fea0003c00000 */
[----:B------:R-:W-:Y:S02]  /*13220*/  ELECT P6, UR62, PT ;  /* 0x00000000003e782f */ /* 0x000fe400038c0000 */
[----:B------:R-:W-:Y:S01]  /*13230*/  MOV R14, UR62 ;  /* 0x0000003e000e7c02 */ /* 0x000fe20008000f00 */
[----:B012--5:R-:W-:Y:S10]  /*13240*/  ENDCOLLECTIVE ;  /* 0x000000000000791b */ /* 0x027ff40003800000 */
.L_x_13908:
[----:B------:R-:W-:Y:S05]  /*13250*/  BSYNC B1 ;  /* 0x0000000000017941 */ /* 0x000fea0003800000 */
.L_x_13907:
[----:B------:R-:W-:Y:S05]  /*13260*/  BRA `(.L_x_13909) ;  /* 0xffffffe000707947 */ /* 0x000fea000383ffff */
.L_x_13841:
[----:B-1----:R1:W2:Y:S02]  /*13270*/  SYNCS.PHASECHK.TRANS64.TRYWAIT P0, [R6+URZ], R5 ;  /* 0x00000005060075a7 */ /* 0x0022a4000800017f */
[----:B--2---:R-:W-:Y:S05]  /*13280*/  @!P0 NANOSLEEP.SYNCS 0x989680 ;  /* 0x009896800000895d */ /* 0x004fea0003900000 */
[----:B------:R-:W2:Y:S02]  /*13290*/  @!P0 SYNCS.PHASECHK.TRANS64 P0, [R6+URZ], R5 ;  /* 0x00000005060085a7 */ /* 0x000ea4000800007f */
[----:B--2---:R-:W-:Y:S05]  /*132a0*/  @!P0 BRA `(.L_x_13841) ;  /* 0xfffffffc00f08947 */ /* 0x004fea000383ffff */
[----:B------:R-:W-:Y:S05]  /*132b0*/  BRA `(.L_x_13910) ;  /* 0xffffffe000ac7947 */ /* 0x000fea000383ffff */
.L_x_13842:
[----:B--2---:R2:W3:Y:S02]  /*132c0*/  SYNCS.PHASECHK.TRANS64.TRYWAIT P0, [R7+URZ], R2 ;  /* 0x00000002070075a7 */ /* 0x0044e4000800017f */
[----:B---3--:R-:W-:Y:S05]  /*132d0*/  @!P0 NANOSLEEP.SYNCS 0x989680 ;  /* 0x009896800000895d */ /* 0x008fea0003900000 */
[----:B------:R-:W3:Y:S02]  /*132e0*/  @!P0 SYNCS.PHASECHK.TRANS64 P0, [R7+URZ], R2 ;  /* 0x00000002070085a7 */ /* 0x000ee4000800007f */
[----:B---3--:R-:W-:Y:S05]  /*132f0*/  @!P0 BRA `(.L_x_13842) ;  /* 0xfffffffc00f08947 */ /* 0x008fea000383ffff */
[----:B------:R-:W-:Y:S05]  /*13300*/  BRA `(.L_x_13911) ;  /* 0xffffffe000a07947 */ /* 0x000fea000383ffff */
.L_x_13844:
[----:B---3--:R3:W4:Y:S02]  /*13310*/  SYNCS.PHASECHK.TRANS64.TRYWAIT P0, [R4+URZ], R5 ;  /* 0x00000005040075a7 */ /* 0x008724000800017f */
[----:B----4-:R-:W-:Y:S05]  /*13320*/  @!P0 NANOSLEEP.SYNCS 0x989680 ;  /* 0x009896800000895d */ /* 0x010fea0003900000 */
[----:B------:R-:W4:Y:S02]  /*13330*/  @!P0 SYNCS.PHASECHK.TRANS64 P0, [R4+URZ], R5 ;  /* 0x00000005040085a7 */ /* 0x000f24000800007f */
[----:B----4-:R-:W-:Y:S05]  /*13340*/  @!P0 BRA `(.L_x_13844) ;  /* 0xfffffffc00f08947 */ /* 0x010fea000383ffff */
[----:B------:R-:W-:Y:S05]  /*13350*/  BRA `(.L_x_13912) ;  /* 0xffffffe000a87947 */ /* 0x000fea000383ffff */
.L_x_13913:
        /* <DEDUP_REMOVED lines=10> */
.L_x_15151:


//--------------------- .text._ZN7cutlass13device_kernelIN5flash11enable_sm90INS1_16FlashAttnFwdSm90INS1_25CollectiveMainloopFwdSm90ILi2EN4cute5tupleIJNS5_1CILi1EEES8_S8_EEENS6_IJNS7_ILi128EEENS7_ILi96EEENS7_ILi64EEEEEELi256ENS_6half_tEfNS_4arch4Sm90ELb1ELb0ELb0ELb1ELb0ELb1ELb0ELb1ELb0ELb1ELb0ELb0EEENS1_21CollectiveEpilogueFwdINS6_IJSA_NS7_ILi256EEESB_EEES9_SE_SG_Li256ELb1ELb1ELb0ELb0EEENS1_36VarlenDynamicPersistentTileSchedulerILi128ELi96ELi256ELi128ELb0ELb1ELb1ELb1ELb1ELb1EEEEEEEEEvNT_6ParamsE --------------------------
	.section	.text._ZN7cutlass13device_kernelIN5flash11enable_sm90INS1_16FlashAttnFwdSm90INS1_25CollectiveMainloopFwdSm90ILi2EN4cute5tupleIJNS5_1CILi1EEES8_S8_EEENS6_IJNS7_ILi128EEENS7_ILi96EEENS7_ILi64EEEEEELi256ENS_6half_tEfNS_4arch4Sm90ELb1ELb0ELb0ELb1ELb0ELb1ELb0ELb1ELb0ELb1ELb0ELb0EEENS1_21CollectiveEpilogueFwdINS6_IJSA_NS7_ILi256EEESB_EEES9_SE_SG_Li256ELb1ELb1ELb0ELb0EEENS1_36VarlenDynamicPersistentTileSchedulerILi128ELi96ELi256ELi128ELb0ELb1ELb1ELb1ELb1ELb1EEEEEEEEEvNT_6ParamsE,"ax",@progbits
	.align	128
.text._ZN7cutlass13device_kernelIN5flash11enable_sm90INS1_16FlashAttnFwdSm90INS1_25CollectiveMainloopFwdSm90ILi2EN4cute5tupleIJNS5_1CILi1EEES8_S8_EEENS6_IJNS7_ILi128EEENS7_ILi96EEENS7_ILi64EEEEEELi256ENS_6half_tEfNS_4arch4Sm90ELb1ELb0ELb0ELb1ELb0ELb1ELb0ELb1ELb0ELb1ELb0ELb0EEENS1_21CollectiveEpilogueFwdINS6_IJSA_NS7_ILi256EEESB_EEES9_SE_SG_Li256ELb1ELb1ELb0ELb0EEENS1_36VarlenDynamicPersistentTileSchedulerILi128ELi96ELi256ELi128ELb0ELb1ELb1ELb1ELb1ELb1EEEEEEEEEvNT_6ParamsE:
        .type           _ZN7cutlass13device_kernelIN5flash11enable_sm90INS1_16FlashAttnFwdSm90INS1_25CollectiveMainloopFwdSm90ILi2EN4cute5tupleIJNS5_1CILi1EEES8_S8_EEENS6_IJNS7_ILi128EEENS7_ILi96EEENS7_ILi64EEEEEELi256ENS_6half_tEfNS_4arch4Sm90ELb1ELb0ELb0ELb1ELb0ELb1ELb0ELb1ELb0ELb1ELb0ELb0EEENS1_21CollectiveEpilogueFwdINS6_IJSA_NS7_ILi256EEESB_EEES9_SE_SG_Li256ELb1ELb1ELb0ELb0EEENS1_36VarlenDynamicPersistentTileSchedulerILi128ELi96ELi256ELi128ELb0ELb1ELb1ELb1ELb1ELb1EEEEEEEEEvNT_6ParamsE,@function
        .size           _ZN7cutlass13device_kernelIN5flash11enable_sm90INS1_16FlashAttnFwdSm90INS1_25CollectiveMainloopFwdSm90ILi2EN4cute5tupleIJNS5_1CILi1EEES8_S8_EEENS6_IJNS7_ILi128EEENS7_ILi96EEENS7_ILi64EEEEEELi256ENS_6half_tEfNS_4arch4Sm90ELb1ELb0ELb0ELb1ELb0ELb1ELb0ELb1ELb0ELb1ELb0ELb0EEENS1_21CollectiveEpilogueFwdINS6_IJSA_NS7_ILi256EEESB_EEES9_SE_SG_Li256ELb1ELb1ELb0ELb0EEENS1_36VarlenDynamicPersistentTileSchedulerILi128ELi96ELi256ELi128ELb0ELb1ELb1ELb1ELb1ELb1EEEEEEEEEvNT_6ParamsE,(.L_x_15152 - _ZN7cutlass13device_kernelIN5flash11enable_sm90INS1_16FlashAttnFwdSm90INS1_25CollectiveMainloopFwdSm90ILi2EN4cute5tupleIJNS5_1CILi1EEES8_S8_EEENS6_IJNS7_ILi128EEENS7_ILi96EEENS7_ILi64EEEEEELi256ENS_6half_tEfNS_4arch4Sm90ELb1ELb0ELb0ELb1ELb0ELb1ELb0ELb1ELb0ELb1ELb0ELb0EEENS1_21CollectiveEpilogueFwdINS6_IJSA_NS7_ILi256EEESB_EEES9_SE_SG_Li256ELb1ELb1ELb0ELb0EEENS1_36VarlenDynamicPersistentTileSchedulerILi128ELi96ELi256ELi128ELb0ELb1ELb1ELb1ELb1ELb1EEEEEEEEEvNT_6ParamsE)
        .other          _ZN7cutlass13device_kernelIN5flash11enable_sm90INS1_16FlashAttnFwdSm90INS1_25CollectiveMainloopFwdSm90ILi2EN4cute5tupleIJNS5_1CILi1EEES8_S8_EEENS6_IJNS7_ILi128EEENS7_ILi96EEENS7_ILi64EEEEEELi256ENS_6half_tEfNS_4arch4Sm90ELb1ELb0ELb0ELb1ELb0ELb1ELb0ELb1ELb0ELb1ELb0ELb0EEENS1_21CollectiveEpilogueFwdINS6_IJSA_NS7_ILi256EEESB_EEES9_SE_SG_Li256ELb1ELb1ELb0ELb0EEENS1_36VarlenDynamicPersistentTileSchedulerILi128ELi96ELi256ELi128ELb0ELb1ELb1ELb1ELb1ELb1EEEEEEEEEvNT_6ParamsE,@"STO_CUDA_ENTRY STV_DEFAULT"
_ZN7cutlass13device_kernelIN5flash11enable_sm90INS1_16FlashAttnFwdSm90INS1_25CollectiveMainloopFwdSm90ILi2EN4cute5tupleIJNS5_1CILi1EEES8_S8_EEENS6_IJNS7_ILi128EEENS7_ILi96EEENS7_ILi64EEEEEELi256ENS_6half_tEfNS_4arch4Sm90ELb1ELb0ELb0ELb1ELb0ELb1ELb0ELb1ELb0ELb1ELb0ELb0EEENS1_21CollectiveEpilogueFwdINS6_IJSA_NS7_ILi256EEESB_EEES9_SE_SG_Li256ELb1ELb1ELb0ELb0EEENS1_36VarlenDynamicPersistentTileSchedulerILi128ELi96ELi256ELi128ELb0ELb1ELb1ELb1ELb1ELb1EEEEEEEEEvNT_6ParamsE:
        /* <DEDUP_REMOVED lines=23> */
.L_x_13915:
[----:B------:R-:W-:Y:S05]  /*0170*/  BSYNC B0 ;  /* 0x0000000000007941 */ /* 0x000fea0003800000 */
.L_x_13914:
        /* <DEDUP_REMOVED lines=40> */
.L_x_13916:
        /* <DEDUP_REMOVED lines=22> */
.L_x_13917:
        /* <DEDUP_REMOVED lines=18> */
.L_x_13918:
        /* <DEDUP_REMOVED lines=22> */
.L_x_13919:
        /* <DEDUP_REMOVED lines=22> */
.L_x_13920:
        /* <DEDUP_REMOVED lines=9> */
.L_x_13923:
[----:B------:R-:W-:-:S08]  /*09d0*/  NOP ;  /* 0x0000000000007918 */ /* 0x000fd00000000000 */
[----:B------:R-:W0:Y:S02]  /*09e0*/  USETMAXREG.TRY_ALLOC.CTAPOOL UP0, 0xf0 ;  /* 0x000000f0000079c8 */ /* 0x000e240008000600 */
[----:B0-----:R-:W-:-:S13]  /*09f0*/  PLOP3.LUT P0, PT, PT, PT, UP0, 0x80, 0x0 ;  /* 0x000000000000781c */ /* 0x001fda0003f0f008 */
[----:B------:R-:W-:Y:S05]  /*0a00*/  @!P0 BRA `(.L_x_13923) ;  /* 0xfffffffc00f08947 */ /* 0x000fea000383ffff */
[----:B------:R-:W3:Y:S01]  /*0a10*/  LDL.LU R0, [R1+0x4] ;  /* 0x0000040001007983 */ /* 0x000ee20000300800 */
        /* <DEDUP_REMOVED lines=15> */
[----:B------:R0:W-:Y:S10]  /*0b10*/  STL [R1+0x4], R0 ;  /* 0x0000040001007387 */ /* 0x0001f40000100800 */
        /* <DEDUP_REMOVED lines=9> */
[-C--:B------:R-:W-:Y:S02]  /*0bb0*/  LEA.HI R214, R0, R11.reuse, RZ, 0x5 ;  /* 0x0000000b00d67211 */ /* 0x080fe400078f28ff */
[----:B------:R-:W-:Y:S02]  /*0bc0*/  LOP3.LUT R3, R2, 0xffffff80, RZ, 0xc0, !PT ;  /* 0xffffff8002037812 */ /* 0x000fe400078ec0ff */
[----:B------:R-:W-:Y:S02]  /*0bd0*/  LEA.HI R235, R0, R11, RZ, 0x3 ;  /* 0x0000000b00eb7211 */ /* 0x000fe400078f18ff */
[----:B------:R-:W-:Y:S01]  /*0be0*/  SHF.R.S32.HI R214, RZ, 0x5, R214 ;  /* 0x00000005ffd67819 */ /* 0x000fe200000114d6 */
[----:B------:R-:W-:Y:S01]  /*0bf0*/  IMAD.IADD R10, R11, 0x1, -R3 ;  /* 0x000000010b0a7824 */ /* 0x000fe200078e0a03 */
[----:B------:R-:W-:Y:S02]  /*0c00*/  SHF.R.S32.HI R13, RZ, 0x7, R2 ;  /* 0x00000007ff0d7819 */ /* 0x000fe40000011402 */
[----:B------:R-:W-:-:S02]  /*0c10*/  LOP3.LUT R224, R235, 0xfffffff8, RZ, 0xc0, !PT ;  /* 0xfffffff8ebe07812 */ /* 0x000fc400078ec0ff */
[----:B------:R-:W-:Y:S02]  /*0c20*/  SHF.R.S32.HI R5, RZ, 0x1f, R10 ;  /* 0x0000001fff057819 */ /* 0x000fe4000001140a */
[----:B------:R-:W-:Y:S01]  /*0c30*/  LEA.HI R2, R2, R13, RZ, 0x1 ;  /* 0x0000000d02027211 */ /* 0x000fe200078f08ff */
[----:B------:R-:W-:Y:S01]  /*0c40*/  IMAD.IADD R224, R11, 0x1, -R224 ;  /* 0x000000010be07824 */ /* 0x000fe200078e0ae0 */
[CC--:B------:R-:W-:Y:S02]  /*0c50*/  LEA.HI R7, R5.reuse, R10.reuse, RZ, 0x2 ;  /* 0x0000000a05077211 */ /* 0x0c0fe400078f10ff */
[----:B------:R-:W-:Y:S02]  /*0c60*/  LEA.HI R8, R5, R10, RZ, 0x5 ;  /* 0x0000000a05087211 */ /* 0x000fe400078f28ff */
[--C-:B------:R-:W-:Y:S02]  /*0c70*/  SHF.R.S32.HI R4, RZ, 0x2, R7.reuse ;  /* 0x00000002ff047819 */ /* 0x100fe40000011407 */
[----:B------:R-:W-:-:S02]  /*0c80*/  SHF.R.S32.HI R3, RZ, 0x1f, R7 ;  /* 0x0000001fff037819 */ /* 0x000fc40000011407 */
[----:B------:R-:W-:Y:S02]  /*0c90*/  SHF.R.S32.HI R8, RZ, 0x5, R8 ;  /* 0x00000005ff087819 */ /* 0x000fe40000011408 */
[----:B------:R-:W-:Y:S02]  /*0ca0*/  LEA.HI R6, R3, R4, RZ, 0x3 ;  /* 0x0000000403067211 */ /* 0x000fe400078f18ff */
[-C--:B------:R-:W-:Y:S02]  /*0cb0*/  LEA.HI R3, R0, R11.reuse, RZ, 0x4 ;  /* 0x0000000b00037211 */ /* 0x080fe400078f20ff */
[----:B------:R-:W-:Y:S02]  /*0cc0*/  LOP3.LUT R9, R6, 0xfffffff8, RZ, 0xc0, !PT ;  /* 0xfffffff806097812 */ /* 0x000fe400078ec0ff */
[----:B------:R-:W-:Y:S02]  /*0cd0*/  SHF.R.S32.HI R6, RZ, 0x4, R3 ;  /* 0x00000004ff067819 */ /* 0x000fe40000011403 */
[----:B------:R-:W-:Y:S01]  /*0ce0*/  LEA.HI R0, R0, R11, RZ, 0x2 ;  /* 0x0000000b00007211 */ /* 0x000fe200078f10ff */
[----:B------:R-:W-:Y:S01]  /*0cf0*/  IMAD.IADD R9, R4, 0x1, -R9 ;  /* 0x0000000104097824 */ /* 0x000fe200078e0a09 */
[----:B------:R-:W-:-:S02]  /*0d00*/  LOP3.LUT R4, R3, 0x3fffff0, RZ, 0xc0, !PT ;  /* 0x03fffff003047812 */ /* 0x000fc400078ec0ff */
[----:B------:R-:W-:Y:S01]  /*0d10*/  LEA.HI R3, R3, R6, RZ, 0x1 ;  /* 0x0000000603037211 */ /* 0x000fe200078f08ff */
[----:B------:R-:W-:Y:S01]  /*0d20*/  IMAD R9, R8, 0x10, R9 ;  /* 0x0000001008097824 */ /* 0x000fe200078e0209 */
[----:B------:R-:W-:Y:S02]  /*0d30*/  SHF.R.S32.HI R22, RZ, 0x2, R0 ;  /* 0x00000002ff167819 */ /* 0x000fe40000011400 */
[----:B------:R-:W-:Y:S01]  /*0d40*/  LOP3.LUT R5, R3, 0x1ffffffe, RZ, 0xc0, !PT ;  /* 0x1ffffffe03057812 */ /* 0x000fe200078ec0ff */
[C---:B------:R-:W-:Y:S01]  /*0d50*/  IMAD.IADD R3, R11.reuse, 0x1, -R4 ;  /* 0x000000010b037824 */ /* 0x040fe200078e0a04 */
[----:B------:R-:W-:Y:S01]  /*0d60*/  LOP3.LUT R237, R0, 0xfffffffc, RZ, 0xc0, !PT ;  /* 0xfffffffc00ed7812 */ /* 0x000fe200078ec0ff */
[----:B------:R-:W-:Y:S01]  /*0d70*/  VIADD R231, R22, 0x40 ;  /* 0x0000004016e77836 */ /* 0x000fe20000000000 */
[----:B------:R-:W-:Y:S01]  /*0d80*/  LOP3.LUT R2, R2, 0x3fffffe, RZ, 0xc0, !PT ;  /* 0x03fffffe02027812 */ /* 0x000fe200078ec0ff */
[----:B------:R-:W-:Y:S01]  /*0d90*/  IMAD.IADD R5, R6, 0x1, -R5 ;  /* 0x0000000106057824 */ /* 0x000fe200078e0a05 */
[----:B------:R-:W-:Y:S01]  /*0da0*/  SHF.L.U32 R209, R224, 0x3, RZ ;  /* 0x00000003e0d17819 */ /* 0x000fe200000006ff */
[----:B------:R-:W-:Y:S01]  /*0db0*/  IMAD R4, R214, 0x10, R3 ;  /* 0x00000010d6047824 */ /* 0x000fe200078e0203 */
[----:B------:R-:W-:Y:S01]  /*0dc0*/  SHF.R.S32.HI R3, RZ, 0x1f, R0 ;  /* 0x0000001fff037819 */ /* 0x000fe20000011400 */
[----:B------:R-:W-:Y:S01]  /*0dd0*/  IMAD.IADD R237, R11, 0x1, -R237 ;  /* 0x000000010bed7824 */ /* 0x000fe200078e0aed */
[----:B------:R-:W-:Y:S01]  /*0de0*/  LOP3.LUT R218, R7, 0x7ffffffc, RZ, 0xc0, !PT ;  /* 0x7ffffffc07da7812 */ /* 0x000fe200078ec0ff */
[----:B------:R-:W-:Y:S01]  /*0df0*/  IMAD R5, R4, 0x8, R5 ;  /* 0x0000000804057824 */ /* 0x000fe200078e0205 */
[----:B------:R-:W-:Y:S01]  /*0e00*/  SHF.R.S32.HI R4, RZ, 0x1f, R231 ;  /* 0x0000001fff047819 */ /* 0x000fe200000114e7 */
[----:B------:R-:W-:Y:S01]  /*0e10*/  IMAD.SHL.U32 R212, R231, 0x40, RZ ;  /* 0x00000040e7d47824 */ /* 0x000fe200078e00ff */
[----:B------:R-:W-:Y:S01]  /*0e20*/  LEA.HI R3, R3, R22, RZ, 0x3 ;  /* 0x0000001603037211 */ /* 0x000fe200078f18ff */
[C---:B------:R-:W-:Y:S01]  /*0e30*/  IMAD.SHL.U32 R204, R237.reuse, 0x4, RZ ;  /* 0x00000004edcc7824 */ /* 0x040fe200078e00ff */
[----:B------:R-:W-:Y:S01]  /*0e40*/  LEA.HI R4, R4, R231, RZ, 0x3 ;  /* 0x000000e704047211 */ /* 0x000fe200078f18ff */
[----:B------:R-:W-:Y:S01]  /*0e50*/  IMAD.SHL.U32 R16, R237, 0x8, RZ ;  /* 0x00000008ed107824 */ /* 0x000fe200078e00ff */
[----:B------:R-:W-:Y:S01]  /*0e60*/  LOP3.LUT R3, R3, 0xfffffff8, RZ, 0xc0, !PT ;  /* 0xfffffff803037812 */ /* 0x000fe200078ec0ff */
[----:B------:R-:W-:Y:S01]  /*0e70*/  IMAD.IADD R2, R13, 0x1, -R2 ;  /* 0x000000010d027824 */ /* 0x000fe200078e0a02 */
[----:B------:R-:W-:Y:S01]  /*0e80*/  LOP3.LUT R212, R212, 0x1c0, RZ, 0xc0, !PT ;  /* 0x000001c0d4d47812 */ /* 0x000fe200078ec0ff */
[----:B------:R-:W-:Y:S01]  /*0e90*/  IMAD.SHL.U32 R4, R4, 0x40, RZ ;  /* 0x0000004004047824 */ /* 0x000fe200078e00ff */
[----:B------:R-:W-:Y:S01]  /*0ea0*/  LEA.HI R0, R237, R237, RZ, 0x1 ;  /* 0x000000eded007211 */ /* 0x000fe200078f08ff */
[----:B------:R-:W-:Y:S01]  /*0eb0*/  VIADD R207, R204, 0x10 ;  /* 0x00000010cccf7836 */ /* 0x000fe20000000000 */
[----:B------:R-:W-:Y:S01]  /*0ec0*/  LOP3.LUT R6, R212, 0x38, R16, 0xf8, !PT ;  /* 0x00000038d4067812 */ /* 0x000fe200078ef810 */
[----:B------:R-:W-:Y:S01]  /*0ed0*/  IMAD.IADD R234, R22, 0x1, -R3 ;  /* 0x0000000116ea7824 */ /* 0x000fe200078e0a03 */
[----:B------:R-:W-:Y:S01]  /*0ee0*/  SHF.R.S32.HI R3, RZ, 0x1f, R209 ;  /* 0x0000001fff037819 */ /* 0x000fe200000114d1 */
[----:B------:R-:W-:Y:S01]  /*0ef0*/  IMAD R8, R2, 0x40, R9 ;  /* 0x0000004002087824 */ /* 0x000fe200078e0209 */
[----:B------:R-:W-:Y:S01]  /*0f00*/  SHF.R.U32.HI R3, RZ, 0x3, R212 ;  /* 0x00000003ff037819 */ /* 0x000fe200000116d4 */
[C---:B------:R-:W-:Y:S01]  /*0f10*/  VIADD R219, R209.reuse, 0x80 ;  /* 0x00000080d1db7836 */ /* 0x040fe20000000000 */
[----:B------:R-:W-:Y:S01]  /*0f20*/  LOP3.LUT R215, R4, 0xfffffe00, RZ, 0xc0, !PT ;  /* 0xfffffe0004d77812 */ /* 0x000fe200078ec0ff */
[----:B------:R-:W-:Y:S01]  /*0f30*/  VIADD R220, R209, 0x40 ;  /* 0x00000040d1dc7836 */ /* 0x000fe20000000000 */
[----:B------:R-:W-:Y:S01]  /*0f40*/  SHF.R.S32.HI R4, RZ, 0x1f, R207 ;  /* 0x0000001fff047819 */ /* 0x000fe200000114cf */
[----:B------:R-:W-:Y:S01]  /*0f50*/  STL [R1+0x1c], R8 ;  /* 0x00001c0801007387 */ /* 0x000fe20000100800 */
[----:B------:R-:W-:Y:S01]  /*0f60*/  LOP3.LUT R3, R215, R6, R3, 0xf6, !PT ;  /* 0x00000006d7037212 */ /* 0x000fe200078ef603 */
[----:B------:R-:W-:Y:S01]  /*0f70*/  VIADD R221, R209, 0xc0 ;  /* 0x000000c0d1dd7836 */ /* 0x000fe20000000000 */
[----:B------:R-:W-:Y:S01]  /*0f80*/  LOP3.LUT R0, R0, 0x1ffffffe, RZ, 0xc0, !PT ;  /* 0x1ffffffe00007812 */ /* 0x000fe200078ec0ff */
[----:B------:R0:W-:Y:S01]  /*0f90*/  STL [R1+0x8], R4 ;  /* 0x0000080401007387 */ /* 0x0001e20000100800 */
[----:B------:R-:W-:Y:S01]  /*0fa0*/  IMAD.MOV.U32 R2, RZ, RZ, RZ ;  /* 0x000000ffff027224 */ /* 0x000fe200078e00ff */
[----:B------:R-:W-:Y:S01]  /*0fb0*/  SHF.R.S32.HI R235, RZ, 0x3, R235 ;  /* 0x00000003ffeb7819 */ /* 0x000fe200000114eb */
[----:B------:R-:W-:Y:S01]  /*0fc0*/  IMAD R3, R3, 0x2, R18 ;  /* 0x0000000203037824 */ /* 0x000fe200078e0212 */
[----:B------:R-:W-:Y:S01]  /*0fd0*/  SHF.R.S32.HI R233, RZ, 0x1f, R22 ;  /* 0x0000001fffe97819 */ /* 0x000fe20000011416 */
[----:B------:R-:W-:Y:S01]  /*0fe0*/  IMAD.IADD R0, R237, 0x1, -R0 ;  /* 0x00000001ed007824 */ /* 0x000fe200078e0a00 */
[----:B------:R-:W-:Y:S01]  /*0ff0*/  SHF.R.S32.HI R17, RZ, 0x1f, R16 ;  /* 0x0000001fff117819 */ /* 0x000fe20000011410 */
[----:B------:R-:W-:Y:S01]  /*1000*/  IMAD.IADD R218, R10, 0x1, -R218 ;  /* 0x000000010ada7824 */ /* 0x000fe200078e0ada */
[----:B------:R-:W-:Y:S01]  /*1010*/  SHF.R.S32.HI R7, RZ, 0x1f, R220 ;  /* 0x0000001fff077819 */ /* 0x000fe200000114dc */
[----:B------:R-:W-:Y:S01]  /*1020*/  IMAD R217, R0, 0x8, R8 ;  /* 0x0000000800d97824 */ /* 0x000fe200078e0208 */
[----:B0-----:R-:W-:Y:S01]  /*1030*/  SHF.R.S32.HI R4, RZ, 0x1f, R219 ;  /* 0x0000001fff047819 */ /* 0x001fe200000114db */
[----:B------:R-:W-:Y:S01]  /*1040*/  IMAD.SHL.U32 R4, R5, 0x8, RZ ;  /* 0x0000000805047824 */ /* 0x000fe200078e00ff */
[----:B------:R-:W-:-:S04]  /*1050*/  SHF.R.S32.HI R6, RZ, 0x1f, R221 ;  /* 0x0000001fff067819 */ /* 0x000fc800000114dd */
[----:B------:R0:W-:Y:S04]  /*1060*/  STL [R1+0x20], R4 ;  /* 0x0000200401007387 */ /* 0x0001e80000100800 */
[----:B------:R0:W-:Y:S02]  /*1070*/  STL [R1+0x10], R3 ;  /* 0x0000100301007387 */ /* 0x0001e40000100800 */
[----:B0-2---:R-:W-:-:S07]  /*1080*/  LOP3.LUT R208, R12, 0x1, RZ, 0xfc, !PT ;  /* 0x000000010cd07812 */ /* 0x005fce00078efcff */
.L_x_14071:
        /* <DEDUP_REMOVED lines=50> */
.L_x_13925:
[----:B------:R-:W-:Y:S01]  /*13b0*/  ULDC.64 UR4, c[0x0][0xa20] ;  /* 0x0002880000047ab9 */ /* 0x000fe20000000a00 */
[----:B------:R-:W-:Y:S01]  /*13c0*/  IMAD.MOV.U32 R226, RZ, RZ, R94 ;  /* 0x000000ffffe27224 */ /* 0x000fe200078e005e */
[----:B------:R-:W-:-:S04]  /*13d0*/  ISETP.NE.U32.AND P1, PT, RZ, UR4, PT ;  /* 0x00000004ff007c0c */ /* 0x000fc8000bf25070 */
[----:B------:R-:W-:-:S13]  /*13e0*/  ISETP.NE.AND.EX P1, PT, RZ, UR5, PT, P1 ;  /* 0x00000005ff007c0c */ /* 0x000fda000bf25310 */
[----:B------:R-:W-:Y:S05]  /*13f0*/  @!P1 BRA `(.L_x_13926) ;  /* 0x0000000000109947 */ /* 0x000fea0003800000 */
[----:B------:R-:W-:-:S04]  /*1400*/  IADD3 R4, P0, R228, UR4, RZ ;  /* 0x00000004e4047c10 */ /* 0x000fc8000ff1e0ff */
[----:B------:R-:W-:-:S05]  /*1410*/  IADD3.X R5, R229, UR5, RZ, P0, !PT ;  /* 0x00000005e5057c10 */ /* 0x000fca00087fe4ff */
[----:B------:R0:W5:Y:S01]  /*1420*/  LDG.E R30, desc[UR40][R4.64] ;  /* 0x00000028041e7981 */ /* 0x000162000c1e1900 */
[----:B------:R-:W-:Y:S05]  /*1430*/  BRA `(.L_x_13927) ;  /* 0x0000000000107947 */ /* 0x000fea0003800000 */
.L_x_13926:
[----:B------:R-:W-:Y:S05]  /*1440*/  @!P0 BRA `(.L_x_13927) ;  /* 0x00000000000c8947 */ /* 0x000fea0003800000 */
[----:B------:R-:W2:Y:S04]  /*1450*/  LDG.E R5, desc[UR40][R8.64] ;  /* 0x0000002808057981 */ /* 0x000ea8000c1e1900 */
[----:B------:R-:W2:Y:S02]  /*1460*/  LDG.E R30, desc[UR40][R8.64+0x4] ;  /* 0x00000428081e7981 */ /* 0x000ea4000c1e1900 */
[----:B--2---:R-:W-:-:S07]  /*1470*/  IMAD.IADD R30, R30, 0x1, -R5 ;  /* 0x000000011e1e7824 */ /* 0x004fce00078e0a05 */
.L_x_13927:
        /* <DEDUP_REMOVED lines=16> */
[----:B------:R-:W-:Y:S01]  /*1580*/  IMAD.IADD R8, R30, 0x1, -R3 ;  /* 0x000000011e087824 */ /* 0x000fe200078e0a03 */
[----:B------:R-:W-:-:S05]  /*1590*/  SHF.L.U32 R210, R93, 0x7, RZ ;  /* 0x000000075dd27819 */ /* 0x000fca00000006ff */
[----:B0-----:R-:W-:-:S06]  /*15a0*/  VIADD R4, R210, 0x7f ;  /* 0x0000007fd2047836 */ /* 0x001fcc0000000000 */
[----:B------:R-:W0:Y:S08]  /*15b0*/  @P1 LDC R11, c[0x0][0x44c] ;  /* 0x00011300ff0b1b82 */ /* 0x000e300000000800 */
[----:B------:R-:W1:Y:S01]  /*15c0*/  @P1 LDC R5, c[0x0][0x450] ;  /* 0x00011400ff051b82 */ /* 0x000e620000000800 */
[----:B--2---:R-:W-:Y:S02]  /*15d0*/  @P0 IMAD.IADD R24, R9, 0x1, -R0 ;  /* 0x0000000109180824 */ /* 0x004fe400078e0a00 */
[----:B0-----:R-:W-:-:S04]  /*15e0*/  @P1 IMAD.HI.U32 R0, R4, R11, RZ ;  /* 0x0000000b04001227 */ /* 0x001fc800078e00ff */
[----:B------:R-:W-:Y:S01]  /*15f0*/  IMAD.IADD R213, R8, 0x1, R24 ;  /* 0x0000000108d57824 */ /* 0x000fe200078e0218 */
[----:B-1----:R-:W-:-:S03]  /*1600*/  @P1 SHF.R.U32.HI R4, RZ, R5, R0 ;  /* 0x00000005ff041219 */ /* 0x002fc60000011600 */
        /* <DEDUP_REMOVED lines=8> */
[----:B------:R-:W-:Y:S01]  /*1690*/  LEA.HI.SX32 R5, R4, R5, 0x1c ;  /* 0x0000000504057211 */ /* 0x000fe200078fe2ff */
[----:B------:R-:W-:-:S03]  /*16a0*/  IMAD.MOV R4, RZ, RZ, -R8 ;  /* 0x000000ffff047224 */ /* 0x000fc600078e0a08 */
[----:B------:R-:W-:Y:S02]  /*16b0*/  VIMNMX R5, R216, R5, PT ;  /* 0x00000005d8057248 */ /* 0x000fe40003fe0100 */
[----:B------:R-:W-:-:S03]  /*16c0*/  VIMNMX R4, RZ, R4, !PT ;  /* 0x00000004ff047248 */ /* 0x000fc60007fe0100 */
        /* <DEDUP_REMOVED lines=33> */
.L_x_13930:
[----:B------:R-:W-:Y:S05]  /*18e0*/  BSYNC B6 ;  /* 0x0000000000067941 */ /* 0x000fea0003800000 */
.L_x_13929:
        /* <DEDUP_REMOVED lines=20> */
.L_x_13932:
[----:B------:R-:W-:Y:S05]  /*1a30*/  BSYNC B6 ;  /* 0x0000000000067941 */ /* 0x000fea0003800000 */
.L_x_13931:
        /* <DEDUP_REMOVED lines=8> */
[C---:B------:R-:W-:Y:S02]  /*1ac0*/  VIADD R62, R16.reuse, 0x20 ;  /* 0x00000020103e7836 */ /* 0x040fe40000000000 */
[----:B------:R-:W-:Y:S01]  /*1ad0*/  VIADD R63, R16, 0x40 ;  /* 0x00000040103f7836 */ /* 0x000fe20000000000 */
[----:B------:R-:W2:Y:S07]  /*1ae0*/  LDC.64 R14, c[0x0][0x408] ;  /* 0x00010200ff0e7b82 */ /* 0x000eae0000000a00 */
[----:B------:R-:W-:Y:S01]  /*1af0*/  @P0 IADD3 R4, P1, R228, UR4, RZ ;  /* 0x00000004e4040c10 */ /* 0x000fe2000ff3e0ff */
[----:B------:R-:W-:Y:S01]  /*1b00*/  VIADD R64, R16, 0x60 ;  /* 0x0000006010407836 */ /* 0x000fe20000000000 */
[----:B------:R-:W3:Y:S02]  /*1b10*/  LDC.64 R36, c[0x0][0x3f8] ;  /* 0x0000fe00ff247b82 */ /* 0x000ee40000000a00 */
[----:B------:R-:W-:Y:S01]  /*1b20*/  @P0 IADD3.X R5, R229, UR5, RZ, P1, !PT ;  /* 0x00000005e5050c10 */ /* 0x000fe20008ffe4ff */
[----:B------:R-:W-:-:S04]  /*1b30*/  ULDC.64 UR4, c[0x0][0x308] ;  /* 0x0000c20000047ab9 */ /* 0x000fc80000000a00 */
[----:B------:R4:W4:Y:S01]  /*1b40*/  @P0 LDG.E R31, desc[UR40][R4.64] ;  /* 0x00000028041f0981 */ /* 0x000922000c1e1900 */
[----:B------:R-:W-:Y:S01]  /*1b50*/  SHF.R.S32.HI R42, RZ, 0x1f, R61 ;  /* 0x0000001fff2a7819 */ /* 0x000fe2000001143d */
[-C--:B-1----:R-:W-:Y:S01]  /*1b60*/  IMAD.WIDE.U32 R6, R61, R8.reuse, RZ ;  /* 0x000000083d067225 */ /* 0x082fe200078e00ff */
[----:B------:R-:W-:Y:S01]  /*1b70*/  ISETP.NE.U32.AND P0, PT, RZ, UR6, PT ;  /* 0x00000006ff007c0c */ /* 0x000fe2000bf05070 */
[----:B------:R-:W1:Y:S01]  /*1b80*/  LDC R43, c[0x0][0x3f4] ;  /* 0x0000fd00ff2b7b82 */ /* 0x000e620000000800 */
        /* <DEDUP_REMOVED lines=8> */
[----:B------:R-:W-:Y:S01]  /*1c10*/  SHF.L.U64.HI R67, R8, 0x6, R9 ;  /* 0x0000000608437819 */ /* 0x000fe20000010209 */
[----:B------:R-:W-:Y:S01]  /*1c20*/  IMAD.IADD R7, R7, 0x1, R3 ;  /* 0x0000000107077824 */ /* 0x000fe200078e0203 */
[----:B--2---:R-:W-:Y:S01]  /*1c30*/  SHF.L.U64.HI R69, R14, 0x6, R15 ;  /* 0x000000060e457819 */ /* 0x004fe2000001020f */
[----:B------:R-:W-:Y:S01]  /*1c40*/  IMAD R3, R11, UR4, RZ ;  /* 0x000000040b037c24 */ /* 0x000fe2000f8e02ff */
[----:B---3--:R-:W-:Y:S01]  /*1c50*/  SHF.L.U64.HI R72, R36, 0x6, R37 ;  /* 0x0000000624487819 */ /* 0x008fe20000010225 */
[----:B----4-:R-:W-:Y:S01]  /*1c60*/  IMAD.WIDE.U32 R4, R94, UR4, R6 ;  /* 0x000000045e047c25 */ /* 0x010fe2000f8e0006 */
[----:B------:R-:W-:-:S03]  /*1c70*/  SHF.R.S32.HI R75, RZ, 0x1f, R231 ;  /* 0x0000001fff4b7819 */ /* 0x000fc600000114e7 */
[----:B------:R-:W-:Y:S01]  /*1c80*/  IMAD R3, R94, UR5, R3 ;  /* 0x000000055e037c24 */ /* 0x000fe2000f8e0203 */
[----:B------:R-:W-:Y:S01]  /*1c90*/  ULDC.64 UR4, c[0x0][0x310] ;  /* 0x0000c40000047ab9 */ /* 0x000fe20000000a00 */
[----:B------:R-:W-:-:S04]  /*1ca0*/  IMAD.WIDE.U32 R6, R22, R8, R16 ;  /* 0x0000000816067225 */ /* 0x000fc800078e0010 */
[----:B------:R-:W-:Y:S02]  /*1cb0*/  IMAD.IADD R5, R5, 0x1, R3 ;  /* 0x0000000105057824 */ /* 0x000fe400078e0203 */
[C---:B------:R-:W-:Y:S02]  /*1cc0*/  VIADD R65, R16.reuse, 0x80 ;  /* 0x0000008010417836 */ /* 0x040fe40000000000 */
[C---:B------:R-:W-:Y:S02]  /*1cd0*/  VIADD R66, R16.reuse, 0xa0 ;  /* 0x000000a010427836 */ /* 0x040fe40000000000 */
[----:B------:R-:W-:Y:S02]  /*1ce0*/  VIADD R30, R16, 0xe0 ;  /* 0x000000e0101e7836 */ /* 0x000fe40000000000 */
[----:B------:R-:W-:Y:S02]  /*1cf0*/  IMAD.SHL.U32 R71, R234, 0x40, RZ ;  /* 0x00000040ea477824 */ /* 0x000fe400078e00ff */
[----:B------:R-:W-:-:S02]  /*1d00*/  IMAD.MOV.U32 R77, RZ, RZ, 0x20 ;  /* 0x00000020ff4d7424 */ /* 0x000fc400078e00ff */
[----:B------:R-:W-:Y:S01]  /*1d10*/  VIADD R76, R44, 0x8 ;  /* 0x000000082c4c7836 */ /* 0x000fe20000000000 */
[----:B------:R-:W-:Y:S01]  /*1d20*/  LOP3.LUT R71, R71, 0x1c0, RZ, 0xc0, !PT ;  /* 0x000001c047477812 */ /* 0x000fe200078ec0ff */
[----:B------:R-:W-:Y:S01]  /*1d30*/  IMAD.SHL.U32 R68, R8, 0x40, RZ ;  /* 0x0000004008447824 */ /* 0x000fe200078e00ff */
[----:B------:R-:W-:Y:S01]  /*1d40*/  SHF.R.U32.HI R44, RZ, 0x3, R212 ;  /* 0x00000003ff2c7819 */ /* 0x000fe200000116d4 */
[----:B------:R-:W-:Y:S01]  /*1d50*/  IMAD R81, R15, 0x60, RZ ;  /* 0x000000600f517824 */ /* 0x000fe200078e02ff */
[----:B------:R-:W-:Y:S01]  /*1d60*/  SHF.R.U32.HI R74, RZ, 0x3, R71 ;  /* 0x00000003ff4a7819 */ /* 0x000fe20000011647 */
[----:B------:R-:W-:Y:S02]  /*1d70*/  IMAD.SHL.U32 R70, R14, 0x40, RZ ;  /* 0x000000400e467824 */ /* 0x000fe400078e00ff */
[----:B------:R-:W-:Y:S02]  /*1d80*/  IMAD.SHL.U32 R73, R36, 0x40, RZ ;  /* 0x0000004024497824 */ /* 0x000fe400078e00ff */
[----:B-1----:R-:W-:Y:S01]  /*1d90*/  IMAD.SHL.U32 R78, R43, 0x2, RZ ;  /* 0x000000022b4e7824 */ /* 0x002fe200078e00ff */
[----:B------:R-:W-:-:S02]  /*1da0*/  SHF.R.S32.HI R0, RZ, 0x1f, R31 ;  /* 0x0000001fff007819 */ /* 0x000fc4000001141f */
[----:B------:R-:W-:Y:S02]  /*1db0*/  SEL R21, R31, RZ, !P0 ;  /* 0x000000ff1f157207 */ /* 0x000fe40004000000 */
[----:B------:R-:W-:-:S03]  /*1dc0*/  SEL R20, R0, RZ, !P0 ;  /* 0x000000ff00147207 */ /* 0x000fc60004000000 */
[----:B------:R-:W-:-:S04]  /*1dd0*/  IMAD.WIDE.U32 R4, R21, UR4, R4 ;  /* 0x0000000415047c25 */ /* 0x000fc8000f8e0004 */
[----:B------:R-:W-:Y:S01]  /*1de0*/  IMAD R0, R20, UR4, RZ ;  /* 0x0000000414007c24 */ /* 0x000fe2000f8e02ff */
[----:B------:R-:W-:-:S03]  /*1df0*/  IADD3 R39, P0, R4, R6, RZ ;  /* 0x0000000604277210 */ /* 0x000fc60007f1e0ff */
[----:B------:R-:W-:Y:S01]  /*1e00*/  IMAD R3, R21, UR5, R0 ;  /* 0x0000000515037c24 */ /* 0x000fe2000f8e0200 */
[----:B------:R-:W-:Y:S05]  /*1e10*/  @!P6 WARPSYNC.ALL ;  /* 0x000000000000e948 */ /* 0x000fea0003800000 */
[----:B------:R-:W-:Y:S01]  /*1e20*/  ULDC UR4, c[0x0][0x320] ;  /* 0x0000c80000047ab9 */ /* 0x000fe20000000800 */
[----:B------:R-:W-:Y:S01]  /*1e30*/  IMAD R0, R22, R9, R10 ;  /* 0x0000000916007224 */ /* 0x000fe200078e020a */
[----:B------:R-:W-:Y:S01]  /*1e40*/  @!P6 BAR.SYNC.DEFER_BLOCKING 0x9, 0x100 ;  /* 0x024400000000eb1d */ /* 0x000fe20000010000 */
[----:B------:R-:W-:Y:S01]  /*1e50*/  IMAD.IADD R3, R5, 0x1, R3 ;  /* 0x0000000105037824 */ /* 0x000fe200078e0203 */
[----:B------:R-:W-:-:S02]  /*1e60*/  ISETP.GE.AND P1, PT, R62, UR4, PT ;  /* 0x000000043e007c0c */ /* 0x000fc4000bf26270 */
[----:B------:R-:W-:Y:S02]  /*1e70*/  ISETP.GE.AND P2, PT, R12, UR4, PT ;  /* 0x000000040c007c0c */ /* 0x000fe4000bf46270 */
        /* <DEDUP_REMOVED lines=25> */
[----:B------:R-:W-:Y:S01]  /*2010*/  IMAD R30, R233, R36, RZ ;  /* 0x00000024e91e7224 */ /* 0x000fe200078e02ff */
[----:B------:R-:W-:Y:S01]  /*2020*/  ISETP.GE.AND P0, PT, R16, R43, PT ;  /* 0x0000002b1000720c */ /* 0x000fe20003f06270 */
[----:B------:R-:W-:Y:S01]  /*2030*/  IMAD R93, R21, UR5, R12 ;  /* 0x00000005155d7c24 */ /* 0x000fe2000f8e020c */
[----:B------:R-:W-:Y:S01]  /*2040*/  LOP3.LUT R95, R11, R10, RZ, 0xfc, !PT ;  /* 0x0000000a0b5f7212 */ /* 0x000fe200078efcff */
[-C--:B------:R-:W-:Y:S01]  /*2050*/  IMAD R10, R233, R14.reuse, RZ ;  /* 0x0000000ee90a7224 */ /* 0x080fe200078e02ff */
[----:B------:R-:W-:Y:S01]  /*2060*/  SEL R35, R43, RZ, P0 ;  /* 0x000000ff2b237207 */ /* 0x000fe20000000000 */
[----:B------:R-:W-:Y:S01]  /*2070*/  IMAD.WIDE.U32 R6, R21, UR4, R6 ;  /* 0x0000000415067c25 */ /* 0x000fe2000f8e0006 */
[----:B------:R-:W-:Y:S01]  /*2080*/  LOP3.LUT P1, RZ, R234, 0x4, RZ, 0xc0, !PT ;  /* 0x00000004eaff7812 */ /* 0x000fe2000782c0ff */
[----:B------:R-:W-:Y:S01]  /*2090*/  ULDC UR4, c[0x0][0x2f4] ;  /* 0x0000bd0000047ab9 */ /* 0x000fe20000000800 */
[C---:B------:R-:W-:Y:S01]  /*20a0*/  IADD3 R60, P2, R22.reuse, R61, RZ ;  /* 0x0000003d163c7210 */ /* 0x040fe20007f5e0ff */
[C---:B------:R-:W-:Y:S01]  /*20b0*/  IMAD R33, R22.reuse, R15, R10 ;  /* 0x0000000f16217224 */ /* 0x040fe200078e020a */
[----:B------:R-:W-:Y:S01]  /*20c0*/  SEL R77, R77, 0xffffffe0, !P1 ;  /* 0xffffffe04d4d7807 */ /* 0x000fe20004800000 */
[----:B------:R-:W-:Y:S01]  /*20d0*/  IMAD.WIDE.U32 R12, R22, R14, R204 ;  /* 0x0000000e160c7225 */ /* 0x000fe200078e00cc */
[----:B------:R-:W-:-:S02]  /*20e0*/  SEL R94, RZ, 0xffffff80, P3 ;  /* 0xffffff80ff5e7807 */ /* 0x000fc40001800000 */
[----:B------:R-:W-:Y:S01]  /*20f0*/  ISETP.GE.AND P1, PT, R16, UR4, PT ;  /* 0x0000000410007c0c */ /* 0x000fe2000bf26270 */
[C---:B------:R-:W-:Y:S01]  /*2100*/  IMAD.WIDE.U32 R20, R22.reuse, R14, R16 ;  /* 0x0000000e16147225 */ /* 0x040fe200078e0010 */
[C---:B------:R-:W-:Y:S02]  /*2110*/  LOP3.LUT R94, R95.reuse, 0x80, R94, 0xc8, !PT ;  /* 0x000000805f5e7812 */ /* 0x040fe400078ec85e */
[----:B------:R-:W-:Y:S01]  /*2120*/  LOP3.LUT R95, R95, 0x40, RZ, 0xc0, !PT ;  /* 0x000000405f5f7812 */ /* 0x000fe200078ec0ff */
[----:B------:R-:W-:Y:S01]  /*2130*/  IMAD.WIDE.U32 R10, R22, R36, R204 ;  /* 0x00000024160a7225 */ /* 0x000fe200078e00cc */
[----:B------:R-:W-:-:S03]  /*2140*/  MOV R32, R20 ;  /* 0x0000001400207202 */ /* 0x000fc60000000f00 */
[----:B------:R-:W-:Y:S02]  /*2150*/  IMAD R41, R22, R37, R30 ;  /* 0x0000002516297224 */ /* 0x000fe400078e021e */
[----:B------:R-:W-:Y:S02]  /*2160*/  IMAD.IADD R13, R13, 0x1, R33 ;  /* 0x000000010d0d7824 */ /* 0x000fe400078e0221 */
[----:B------:R-:W-:Y:S02]  /*2170*/  IMAD.IADD R33, R33, 0x1, R21 ;  /* 0x0000000121217824 */ /* 0x000fe400078e0215 */
[----:B------:R-:W-:Y:S01]  /*2180*/  IMAD.IADD R21, R11, 0x1, R41 ;  /* 0x000000010b157824 */ /* 0x000fe200078e0229 */
[----:B-----5:R-:W-:Y:S01]  /*2190*/  SHF.R.S32.HI R11, RZ, 0x1f, R38 ;  /* 0x0000001fff0b7819 */ /* 0x020fe20000011426 */
[----:B------:R-:W-:Y:S02]  /*21a0*/  IMAD.MOV.U32 R20, RZ, RZ, R10 ;  /* 0x000000ffff147224 */ /* 0x000fe400078e000a */
[----:B------:R-:W-:-:S02]  /*21b0*/  IMAD.IADD R35, R16, 0x1, R35 ;  /* 0x0000000110237824 */ /* 0x000fc400078e0223 */
[C---:B------:R-:W-:Y:S02]  /*21c0*/  IMAD R10, R11.reuse, R14, RZ ;  /* 0x0000000e0b0a7224 */ /* 0x040fe400078e02ff */
[----:B------:R-:W-:Y:S01]  /*21d0*/  IMAD R40, R11, R36, RZ ;  /* 0x000000240b287224 */ /* 0x000fe200078e02ff */
[----:B------:R-:W-:Y:S01]  /*21e0*/  SHF.R.S32.HI R34, RZ, 0x1f, R35 ;  /* 0x0000001fff227819 */ /* 0x000fe20000011423 */
[C---:B------:R-:W-:Y:S02]  /*21f0*/  IMAD R85, R38.reuse, R15, R10 ;  /* 0x0000000f26557224 */ /* 0x040fe400078e020a */
[----:B------:R-:W-:Y:S01]  /*2200*/  IMAD.WIDE.U32 R10, R38, R14, R12 ;  /* 0x0000000e260a7225 */ /* 0x000fe200078e000c */
[----:B------:R-:W-:-:S03]  /*2210*/  LEA.HI R34, R34, R35, RZ, 0x3 ;  /* 0x0000002322227211 */ /* 0x000fc600078f18ff */
[----:B------:R-:W-:Y:S01]  /*2220*/  IMAD.WIDE.U32 R12, R38, R14, R32 ;  /* 0x0000000e260c7225 */ /* 0x000fe200078e0020 */
[----:B------:R-:W-:Y:S02]  /*2230*/  LOP3.LUT R33, R71, 0x18, R16, 0xf8, !PT ;  /* 0x0000001847217812 */ /* 0x000fe400078ef810 */
[----:B------:R-:W-:Y:S01]  /*2240*/  LOP3.LUT R32, R212, 0x38, R34, 0xf8, !PT ;  /* 0x00000038d4207812 */ /* 0x000fe200078ef822 */
[----:B------:R-:W-:Y:S01]  /*2250*/  IMAD.WIDE.U32 R30, R22, R36, R16 ;  /* 0x00000024161e7225 */ /* 0x000fe200078e0010 */
[----:B------:R-:W-:Y:S02]  /*2260*/  LOP3.LUT R33, R33, R74, RZ, 0x3c, !PT ;  /* 0x0000004a21217212 */ /* 0x000fe400078e3cff */
[----:B------:R-:W-:Y:S01]  /*2270*/  LOP3.LUT R32, R32, R44, RZ, 0x3c, !PT ;  /* 0x0000002c20207212 */ /* 0x000fe200078e3cff */
[----:B------:R-:W-:Y:S01]  /*2280*/  IMAD.IADD R31, R41, 0x1, R31 ;  /* 0x00000001291f7824 */ /* 0x000fe200078e021f */
[----:B------:R-:W-:Y:S01]  /*2290*/  LOP3.LUT R89, R34, 0xfffffff8, RZ, 0xc0, !PT ;  /* 0xfffffff822597812 */ /* 0x000fe200078ec0ff */
[----:B------:R-:W-:Y:S01]  /*22a0*/  IMAD R79, R214, 0x200, R33 ;  /* 0x00000200d64f7824 */ /* 0x000fe200078e0221 */
[--C-:B------:R-:W-:Y:S01]  /*22b0*/  LOP3.LUT R33, R71, 0x38, R34.reuse, 0xf8, !PT ;  /* 0x0000003847217812 */ /* 0x100fe200078ef822 */
[----:B------:R-:W-:Y:S01]  /*22c0*/  IMAD R35, R9, 0x60, RZ ;  /* 0x0000006009237824 */ /* 0x000fe200078e02ff */
[----:B------:R-:W-:Y:S01]  /*22d0*/  SHF.R.S32.HI R88, RZ, 0x3, R34 ;  /* 0x00000003ff587819 */ /* 0x000fe20000011422 */
[C---:B------:R-:W-:Y:S01]  /*22e0*/  IMAD R87, R38.reuse, R37, R40 ;  /* 0x0000002526577224 */ /* 0x040fe200078e0228 */
[----:B------:R-:W-:Y:S01]  /*22f0*/  LOP3.LUT R33, R33, R74, RZ, 0x3c, !PT ;  /* 0x0000004a21217212 */ /* 0x000fe200078e3cff */
[----:B------:R-:W-:Y:S01]  /*2300*/  IMAD R41, R37, 0x60, RZ ;  /* 0x0000006025297824 */ /* 0x000fe200078e02ff */
[----:B------:R-:W-:Y:S01]  /*2310*/  SHF.R.S32.HI R90, RZ, 0x1f, R89 ;  /* 0x0000001fff5a7819 */ /* 0x000fe20000011459 */
[----:B------:R-:W-:-:S04]  /*2320*/  IMAD.WIDE.U32 R20, R38, R36, R20 ;  /* 0x0000002426147225 */ /* 0x000fc800078e0014 */
        /* <DEDUP_REMOVED lines=17> */
.L_x_13980:
        /* <DEDUP_REMOVED lines=11> */
[----:B------:R-:W-:-:S04]  /*24f0*/  IADD3 R27, P3, P4, R39, R100, R68 ;  /* 0x00000064271b7210 */ /* 0x000fc80007c7e044 */
[----:B------:R-:W-:Y:S02]  /*2500*/  IADD3.X R32, R0, R105, R67, P3, P4 ;  /* 0x0000006900207210 */ /* 0x000fe40001fe8443 */
[----:B0-----:R-:W-:Y:S02]  /*2510*/  LEA R44, P3, R27, R98, 0x1 ;  /* 0x000000621b2c7211 */ /* 0x001fe400078608ff */
[----:B------:R-:W-:Y:S02]  /*2520*/  IADD3.X R34, R105, R0, RZ, P5, !PT ;  /* 0x0000000069227210 */ /* 0x000fe40002ffe4ff */
[-C--:B------:R-:W-:Y:S01]  /*2530*/  LEA.HI.X R45, R27, R99.reuse, R32, 0x1, P3 ;  /* 0x000000631b2d7211 */ /* 0x080fe200018f0c20 */
[C---:B------:R-:W-:Y:S01]  /*2540*/  IMAD R27, R2.reuse, 0x1800, R79 ;  /* 0x00001800021b7824 */ /* 0x040fe200078e024f */
[----:B-1----:R-:W-:Y:S02]  /*2550*/  ISETP.GE.AND P3, PT, R103, 0x1, PT ;  /* 0x000000016700780c */ /* 0x002fe40003f66270 */
[----:B------:R-:W-:Y:S01]  /*2560*/  LEA R46, P5, R33, R98, 0x1 ;  /* 0x00000062212e7211 */ /* 0x000fe200078a08ff */
[----:B------:R-:W-:Y:S01]  /*2570*/  IMAD R104, R27, 0x2, R26 ;  /* 0x000000021b687824 */ /* 0x000fe200078e021a */
[----:B------:R-:W-:Y:S01]  /*2580*/  ISETP.GT.AND P4, PT, R49, R28, PT ;  /* 0x0000001c3100720c */ /* 0x000fe20003f84270 */
[----:B------:R-:W-:Y:S01]  /*2590*/  IMAD.MOV.U32 R27, RZ, RZ, R49 ;  /* 0x000000ffff1b7224 */ /* 0x000fe200078e0031 */
[----:B------:R-:W-:Y:S01]  /*25a0*/  LEA.HI.X R47, R33, R99, R34, 0x1, P5 ;  /* 0x00000063212f7211 */ /* 0x000fe200028f0c22 */
[----:B------:R-:W-:Y:S01]  /*25b0*/  IMAD R33, R2, 0x1800, R83 ;  /* 0x0000180002217824 */ /* 0x000fe200078e0253 */
[----:B------:R-:W-:-:S03]  /*25c0*/  P2R R97, PR, RZ, 0x10 ;  /* 0x00000010ff617803 */ /* 0x000fc60000000000 */
[----:B------:R-:W-:Y:S02]  /*25d0*/  IMAD R102, R33, 0x2, R26 ;  /* 0x0000000221667824 */ /* 0x000fe400078e021a */
        /* <DEDUP_REMOVED lines=42> */
.L_x_13937:
[----:B------:R-:W-:Y:S05]  /*2880*/  BSYNC B1 ;  /* 0x0000000000017941 */ /* 0x000fea0003800000 */
.L_x_13936:
        /* <DEDUP_REMOVED lines=28> */
.L_x_13939:
[----:B------:R-:W-:Y:S05]  /*2a50*/  BSYNC B1 ;  /* 0x0000000000017941 */ /* 0x000fea0003800000 */
.L_x_13938:
        /* <DEDUP_REMOVED lines=27> */
.L_x_13940:
[----:B------:R-:W-:Y:S01]  /*2c10*/  LEA R96, R2, R18, 0x3 ;  /* 0x0000001202607211 */ /* 0x000fe200078e18ff */
[----:B------:R-:W-:Y:S01]  /*2c20*/  BSSY B1, `(.L_x_13941) ;  /* 0x0000004000017945 */ /* 0x000fe20003800000 */
[----:B------:R-:W-:-:S04]  /*2c30*/  SHF.L.U32 R107, R206, 0x1f, RZ ;  /* 0x0000001fce6b7819 */ /* 0x000fc800000006ff */
[----:B------:R-:W0:Y:S02]  /*2c40*/  SYNCS.PHASECHK.TRANS64.TRYWAIT P6, [R96+URZ+0x22890], R107 ;  /* 0x0228906b600075a7 */ /* 0x000e2400080c017f */
[----:B0-----:R-:W-:Y:S05]  /*2c50*/  @!P6 BRA `(.L_x_13942) ;  /* 0x0000017400f0e947 */ /* 0x001fea0003800000 */
.L_x_14232:
[----:B------:R-:W-:Y:S05]  /*2c60*/  BSYNC B1 ;  /* 0x0000000000017941 */ /* 0x000fea0003800000 */
.L_x_13941:
        /* <DEDUP_REMOVED lines=49> */
.L_x_13948:
[----:B------:R-:W-:Y:S05]  /*2f80*/  BSYNC B3 ;  /* 0x0000000000037941 */ /* 0x000fea0003800000 */
.L_x_13947:
[----:B--2---:R1:W-:Y:S02]  /*2f90*/  STG.E.128 desc[UR40][R46.64], R32 ;  /* 0x000000202e007986 */ /* 0x0043e4000c101d28 */
.L_x_13946:
[----:B------:R-:W-:Y:S05]  /*2fa0*/  BSYNC B2 ;  /* 0x0000000000027941 */ /* 0x000fea0003800000 */
.L_x_13945:
        /* <DEDUP_REMOVED lines=46> */
.L_x_13950:
[----:B------:R-:W-:Y:S05]  /*3290*/  BSYNC B2 ;  /* 0x0000000000027941 */ /* 0x000fea0003800000 */
.L_x_13949:
[----:B--2---:R2:W-:Y:S02]  /*32a0*/  STG.E.128 desc[UR40][R46.64+0x40], R32 ;  /* 0x000040202e007986 */ /* 0x0045e4000c101d28 */
.L_x_13944:
[----:B------:R-:W-:Y:S05]  /*32b0*/  BSYNC B1 ;  /* 0x0000000000017941 */ /* 0x000fea0003800000 */
.L_x_13943:
        /* <DEDUP_REMOVED lines=14> */
[----:B------:R-:W-:Y:S02]  /*33a0*/  HADD2.F32 R47, -RZ, R35.H1_H1 ;  /* 0x30000023ff2f7230 */ /* 0x000fe40000004100 */
[----:B------:R-:W-:Y:S02]  /*33b0*/  HADD2.F32 R49, -RZ, R49.H0_H0 ;  /* 0x20000031ff317230 */ /* 0x000fe40000004100 */
[----:B------:R-:W-:-:S02]  /*33c0*/  HADD2.F32 R52, -RZ, R52.H0_H0 ;  /* 0x20000034ff347230 */ /* 0x000fc40000004100 */
[----:B------:R-:W-:Y:S02]  /*33d0*/  HADD2.F32 R48, -RZ, R48.H0_H0 ;  /* 0x20000030ff307230 */ /* 0x000fe40000004100 */
[CC--:B------:R-:W-:Y:S01]  /*33e0*/  FMUL.FTZ R54, R34.reuse, R49.reuse ;  /* 0x0000003122367220 */ /* 0x0c0fe20000410000 */
[----:B------:R-:W-:Y:S02]  /*33f0*/  HADD2.F32 R35, -RZ, R35.H0_H0 ;  /* 0x20000023ff237230 */ /* 0x000fe40000004100 */
[----:B------:R-:W-:Y:S01]  /*3400*/  FMUL.FTZ R49, R33, R49 ;  /* 0x0000003121317220 */ /* 0x000fe20000410000 */
[----:B------:R-:W-:Y:S02]  /*3410*/  HADD2.F32 R50, -RZ, R53.H0_H0 ;  /* 0x20000035ff327230 */ /* 0x000fe40000004100 */
[----:B------:R-:W-:Y:S01]  /*3420*/  FMUL.FTZ R56, R47, R52 ;  /* 0x000000342f387220 */ /* 0x000fe20000410000 */
[----:B------:R-:W-:Y:S01]  /*3430*/  FFMA.FTZ R54, R33, R48, -R54 ;  /* 0x0000003021367223 */ /* 0x000fe20000010836 */
[C---:B------:R-:W-:Y:S01]  /*3440*/  FMUL.FTZ R52, R35.reuse, R52 ;  /* 0x0000003423347220 */ /* 0x040fe20000410000 */
[----:B------:R-:W-:Y:S01]  /*3450*/  FFMA.FTZ R53, R34, R48, R49 ;  /* 0x0000003022357223 */ /* 0x000fe20000010031 */
[----:B------:R-:W-:Y:S01]  /*3460*/  FFMA.FTZ R56, R35, R50, -R56 ;  /* 0x0000003223387223 */ /* 0x000fe20000010838 */
[----:B------:R-:W-:-:S02]  /*3470*/  HADD2.F32 R35, -RZ, R101.H1_H1 ;  /* 0x30000065ff237230 */ /* 0x000fc40000004100 */
[----:B------:R-:W-:Y:S01]  /*3480*/  FFMA.FTZ R57, R47, R50, R52 ;  /* 0x000000322f397223 */ /* 0x000fe20000010034 */
[----:B------:R-:W-:Y:S02]  /*3490*/  HADD2.F32 R49, -RZ, R100.H1_H1 ;  /* 0x30000064ff317230 */ /* 0x000fe40000004100 */
[----:B------:R-:W-:Y:S02]  /*34a0*/  HADD2.F32 R33, -RZ, R32.H1_H1 ;  /* 0x30000020ff217230 */ /* 0x000fe40000004100 */
[----:B------:R-:W-:Y:S02]  /*34b0*/  HADD2.F32 R34, -RZ, R46.H1_H1 ;  /* 0x3000002eff227230 */ /* 0x000fe40000004100 */
[----:B------:R-:W-:Y:S02]  /*34c0*/  HADD2.F32 R101, -RZ, R101.H0_H0 ;  /* 0x20000065ff657230 */ /* 0x000fe40000004100 */
[----:B------:R-:W-:Y:S02]  /*34d0*/  HADD2.F32 R32, -RZ, R32.H0_H0 ;  /* 0x20000020ff207230 */ /* 0x000fe40000004100 */
[----:B------:R-:W-:Y:S01]  /*34e0*/  FMUL.FTZ R55, R34, R49 ;  /* 0x0000003122377220 */ /* 0x000fe20000410000 */
[----:B------:R-:W-:-:S02]  /*34f0*/  HADD2.F32 R46, -RZ, R46.H0_H0 ;  /* 0x2000002eff2e7230 */ /* 0x000fc40000004100 */
        /* <DEDUP_REMOVED lines=12> */
.L_x_13955:
[----:B------:R-:W-:Y:S05]  /*35c0*/  BSYNC B2 ;  /* 0x0000000000027941 */ /* 0x000fea0003800000 */
.L_x_13954:
[----:B--2---:R3:W-:Y:S02]  /*35d0*/  STG.E.128 desc[UR40][R44.64], R32 ;  /* 0x000000202c007986 */ /* 0x0047e4000c101d28 */
.L_x_13953:
[----:B------:R-:W-:Y:S05]  /*35e0*/  BSYNC B1 ;  /* 0x0000000000017941 */ /* 0x000fea0003800000 */
.L_x_13952:
        /* <DEDUP_REMOVED lines=46> */
.L_x_13957:
[----:B------:R-:W-:Y:S05]  /*38d0*/  BSYNC B1 ;  /* 0x0000000000017941 */ /* 0x000fea0003800000 */
.L_x_13956:
[----:B--2---:R1:W-:Y:S01]  /*38e0*/  STG.E.128 desc[UR40][R44.64+0x40], R32 ;  /* 0x000040202c007986 */ /* 0x0043e2000c101d28 */
[----:B------:R-:W-:Y:S05]  /*38f0*/  BRA `(.L_x_13951) ;  /* 0x0000001400787947 */ /* 0x000fea0003800000 */
.L_x_13935:
        /* <DEDUP_REMOVED lines=61> */
[----:B------:R-:W-:Y:S02]  /*3cd0*/  IMAD.MOV.U32 R53, RZ, RZ, R51 ;  /* 0x000000ffff357224 */ /* 0x000fe400078e0033 */
[----:B------:R-:W-:Y:S02]  /*3ce0*/  IMAD.MOV.U32 R54, RZ, RZ, R48 ;  /* 0x000000ffff367224 */ /* 0x000fe400078e0030 */
[----:B------:R-:W-:Y:S01]  /*3cf0*/  IMAD.MOV.U32 R55, RZ, RZ, R49 ;  /* 0x000000ffff377224 */ /* 0x000fe200078e0031 */
[----:B------:R-:W-:-:S04]  /*3d00*/  PRMT R116, R52, 0x5410, R53 ;  /* 0x0000541034747816 */ /* 0x000fc80000000035 */
[----:B------:R-:W-:Y:S01]  /*3d10*/  PRMT R117, R54, 0x5410, R55 ;  /* 0x0000541036757816 */ /* 0x000fe20000000037 */
[----:B------:R-:W-:Y:S06]  /*3d20*/  @!P3 BRA `(.L_x_13958) ;  /* 0x000000000004b947 */ /* 0x000fec0003800000 */
[----:B------:R-:W-:Y:S01]  /*3d30*/  BPT.TRAP 0x1 ;  /* 0x000000040000795c */ /* 0x000fe20000300000 */
.L_x_13958:
[----:B------:R-:W-:Y:S01]  /*3d40*/  IMAD R96, R2, 0x8, R18 ;  /* 0x0000000802607824 */ /* 0x000fe200078e0212 */
[----:B------:R-:W-:Y:S01]  /*3d50*/  SHF.L.U32 R107, R206, 0x1f, RZ ;  /* 0x0000001fce6b7819 */ /* 0x000fe200000006ff */
[----:B------:R-:W0:Y:S01]  /*3d60*/  LDC R109, c[0x0][0x2f4] ;  /* 0x0000bd00ff6d7b82 */ /* 0x000e220000000800 */
[----:B------:R-:W-:Y:S01]  /*3d70*/  BSSY B1, `(.L_x_13959) ;  /* 0x0000006000017945 */ /* 0x000fe20003800000 */
[----:B------:R-:W-:Y:S01]  /*3d80*/  MOV R101, R105 ;  /* 0x0000006900657202 */ /* 0x000fe20000000f00 */
[----:B------:R-:W1:Y:S05]  /*3d90*/  SYNCS.PHASECHK.TRANS64.TRYWAIT P5, [R96+URZ+0x22890], R107 ;  /* 0x0228906b600075a7 */ /* 0x000e6a00080a017f */
[----:B------:R-:W2:Y:S01]  /*3da0*/  LDC.64 R102, c[0x0][0x300] ;  /* 0x0000c000ff667b82 */ /* 0x000ea20000000a00 */
[----:B0-----:R-:W-:Y:S01]  /*3db0*/  IMAD.IADD R111, R109, 0x1, -R78 ;  /* 0x000000016d6f7824 */ /* 0x001fe200078e0a4e */
[----:B-1----:R-:W-:Y:S06]  /*3dc0*/  @!P5 BRA `(.L_x_13960) ;  /* 0x0000016400a8d947 */ /* 0x002fec0003800000 */
.L_x_14233:
[----:B------:R-:W-:Y:S05]  /*3dd0*/  BSYNC B1 ;  /* 0x0000000000017941 */ /* 0x000fea0003800000 */
.L_x_13959:
        /* <DEDUP_REMOVED lines=28> */
[----:B------:R-:W-:Y:S02]  /*3fa0*/  SHF.R.U64 R129, R32, 0x10, R33 ;  /* 0x0000001020817819 */ /* 0x000fe40000001221 */
[----:B------:R-:W-:Y:S01]  /*3fb0*/  SHF.R.U64 R32, R34, 0x10, R35 ;  /* 0x0000001022207819 */ /* 0x000fe20000001223 */
[--C-:B--2---:R-:W-:Y:S01]  /*3fc0*/  HADD2.F32 R34, -RZ, R57.reuse.H0_H0 ;  /* 0x20000039ff227230 */ /* 0x104fe20000004100 */
[----:B------:R-:W-:Y:S01]  /*3fd0*/  SHF.R.U32.HI R119, RZ, 0x10, R33 ;  /* 0x00000010ff777819 */ /* 0x000fe20000011621 */
[----:B------:R-:W-:Y:S01]  /*3fe0*/  HADD2.F32 R57, -RZ, R57.H1_H1 ;  /* 0x30000039ff397230 */ /* 0x000fe20000004100 */
[----:B------:R-:W-:Y:S01]  /*3ff0*/  SHF.R.U64 R127, R42, 0x10, R43 ;  /* 0x000000102a7f7819 */ /* 0x000fe2000000122b */
[--C-:B-1----:R-:W-:Y:S01]  /*4000*/  HADD2.F32 R33, -RZ, R53.reuse.H0_H0 ;  /* 0x20000035ff217230 */ /* 0x102fe20000004100 */
        /* <DEDUP_REMOVED lines=9> */
[----:B------:R-:W-:Y:S01]  /*40a0*/  FMUL.FTZ R42, R53, R42 ;  /* 0x0000002a352a7220 */ /* 0x000fe20000410000 */
[-C--:B------:R-:W-:Y:S01]  /*40b0*/  FFMA.FTZ R120, R33, R35.reuse, -R120 ;  /* 0x0000002321787223 */ /* 0x080fe20000010878 */
[----:B------:R-:W-:Y:S01]  /*40c0*/  FFMA.FTZ R119, R34, R35, R41 ;  /* 0x0000002322777223 */ /* 0x000fe20000010029 */
[-C--:B------:R-:W-:Y:S01]  /*40d0*/  FFMA.FTZ R121, R53, R40.reuse, -R122 ;  /* 0x0000002835797223 */ /* 0x080fe2000001087a */
        /* <DEDUP_REMOVED lines=32> */
[----:B------:R-:W-:Y:S01]  /*42e0*/  FMUL.FTZ R43, R52, R43 ;  /* 0x0000002b342b7220 */ /* 0x000fe20000410000 */
[-C--:B------:R-:W-:Y:S01]  /*42f0*/  FFMA.FTZ R53, R34, R35.reuse, R53 ;  /* 0x0000002322357223 */ /* 0x080fe20000010035 */
[----:B------:R-:W-:Y:S02]  /*4300*/  FFMA.FTZ R42, R33, R35, -R42 ;  /* 0x00000023212a7223 */ /* 0x000fe4000001082a */
[-C--:B------:R-:W-:Y:S01]  /*4310*/  FFMA.FTZ R56, R56, R41.reuse, R43 ;  /* 0x0000002938387223 */ /* 0x080fe2000001002b */
[----:B------:R-:W-:Y:S02]  /*4320*/  HADD2.F32 R34, -RZ, R58.H0_H0 ;  /* 0x2000003aff227230 */ /* 0x000fe40000004100 */
[----:B------:R-:W-:Y:S01]  /*4330*/  FFMA.FTZ R55, R52, R41, -R55 ;  /* 0x0000002934377223 */ /* 0x000fe20000010837 */
[----:B------:R-:W-:-:S02]  /*4340*/  HADD2.F32 R35, -RZ, R118.H0_H0 ;  /* 0x20000076ff237230 */ /* 0x000fc40000004100 */
[----:B------:R-:W-:Y:S01]  /*4350*/  HADD2.F32 R43, -RZ, R127.H0_H0 ;  /* 0x2000007fff2b7230 */ /* 0x000fe20000004100 */
[----:B------:R-:W-:Y:S01]  /*4360*/  F2FP.F16.F32.PACK_AB R56, R56, R53 ;  /* 0x000000353838723e */ /* 0x000fe200000000ff */
[----:B------:R-:W-:Y:S01]  /*4370*/  HADD2.F32 R33, -RZ, R54.H0_H0 ;  /* 0x20000036ff217230 */ /* 0x000fe20000004100 */
[----:B------:R-:W-:Y:S01]  /*4380*/  F2FP.F16.F32.PACK_AB R52, R55, R42 ;  /* 0x0000002a3734723e */ /* 0x000fe200000000ff */
[----:B------:R-:W-:Y:S02]  /*4390*/  HADD2.F32 R58, -RZ, R58.H1_H1 ;  /* 0x3000003aff3a7230 */ /* 0x000fe40000004100 */
[----:B------:R-:W-:Y:S02]  /*43a0*/  HADD2.F32 R118, -RZ, R118.H1_H1 ;  /* 0x30000076ff767230 */ /* 0x000fe40000004100 */
        /* <DEDUP_REMOVED lines=11> */
[----:B------:R-:W-:-:S03]  /*4460*/  IMAD.MOV.U32 R55, RZ, RZ, R124 ;  /* 0x000000ffff377224 */ /* 0x000fc600078e007c */
[----:B------:R-:W-:Y:S01]  /*4470*/  F2FP.F16.F32.PACK_AB R54, R59, R32 ;  /* 0x000000203b36723e */ /* 0x000fe200000000ff */
[----:B------:R-:W-:Y:S01]  /*4480*/  IMAD.MOV.U32 R59, RZ, RZ, R123 ;  /* 0x000000ffff3b7224 */ /* 0x000fe200078e007b */
[----:B------:R-:W-:Y:S01]  /*4490*/  F2FP.F16.F32.PACK_AB R58, R58, R57 ;  /* 0x000000393a3a723e */ /* 0x000fe200000000ff */
[----:B------:R-:W-:-:S07]  /*44a0*/  IMAD.MOV.U32 R57, RZ, RZ, R119 ;  /* 0x000000ffff397224 */ /* 0x000fce00078e0077 */
.L_x_13964:
[----:B------:R-:W-:Y:S05]  /*44b0*/  BSYNC B2 ;  /* 0x0000000000027941 */ /* 0x000fea0003800000 */
.L_x_13963:
        /* <DEDUP_REMOVED lines=12> */
.L_x_13962:
[----:B------:R-:W-:Y:S05]  /*4580*/  BSYNC B1 ;  /* 0x0000000000017941 */ /* 0x000fea0003800000 */
.L_x_13961:
        /* <DEDUP_REMOVED lines=113> */
.L_x_13966:
[----:B------:R-:W-:Y:S05]  /*4ca0*/  BSYNC B1 ;  /* 0x0000000000017941 */ /* 0x000fea0003800000 */
.L_x_13965:
        /* <DEDUP_REMOVED lines=10> */
.L_x_13934:
[----:B------:R-:W-:-:S13]  /*4d50*/  ISETP.NE.AND P3, PT, R208, 0x3, PT ;  /* 0x00000003d000780c */ /* 0x000fda0003f65270 */
[----:B------:R-:W-:Y:S05]  /*4d60*/  @!P3 BRA `(.L_x_13967) ;  /* 0x000000000004b947 */ /* 0x000fea0003800000 */
[----:B------:R-:W-:Y:S01]  /*4d70*/  BPT.TRAP 0x1 ;  /* 0x000000040000795c */ /* 0x000fe20000300000 */
.L_x_13967:
[----:B------:R-:W-:Y:S01]  /*4d80*/  IMAD R96, R2, 0x8, R18 ;  /* 0x0000000802607824 */ /* 0x000fe200078e0212 */
[----:B------:R-:W-:Y:S01]  /*4d90*/  SHF.L.U32 R107, R206, 0x1f, RZ ;  /* 0x0000001fce6b7819 */ /* 0x000fe200000006ff */
[----:B------:R-:W-:Y:S01]  /*4da0*/  IMAD R106, R27, -0x60, R24 ;  /* 0xffffffa01b6a7824 */ /* 0x000fe200078e0218 */
[----:B------:R-:W-:Y:S02]  /*4db0*/  BSSY B1, `(.L_x_13968) ;  /* 0x0000004000017945 */ /* 0x000fe40003800000 */
[----:B------:R-:W0:Y:S02]  /*4dc0*/  SYNCS.PHASECHK.TRANS64.TRYWAIT P4, [R96+URZ+0x22890], R107 ;  /* 0x0228906b600075a7 */ /* 0x000e24000808017f */
[----:B------:R-:W-:Y:S01]  /*4dd0*/  VIMNMX R106, R106, 0x60, PT ;  /* 0x000000606a6a7848 */ /* 0x000fe20003fe0100 */
[----:B0-----:R-:W-:Y:S06]  /*4de0*/  @!P4 BRA `(.L_x_13969) ;  /* 0x0000015400b4c947 */ /* 0x001fec0003800000 */
.L_x_14234:
[----:B------:R-:W-:Y:S05]  /*4df0*/  BSYNC B1 ;  /* 0x0000000000017941 */ /* 0x000fea0003800000 */
.L_x_13968:
        /* <DEDUP_REMOVED lines=8> */
.L_x_13971:
[----:B------:R-:W-:Y:S05]  /*4e80*/  BSYNC B1 ;  /* 0x0000000000017941 */ /* 0x000fea0003800000 */
.L_x_13970:
[----:B------:R-:W-:Y:S05]  /*4e90*/  @P4 BRA `(.L_x_13951) ;  /* 0x0000000000104947 */ /* 0x000fea0003800000 */
[----:B-1----:R-:W1:Y:S04]  /*4ea0*/  @!P1 LDS.128 R32, [R104+0x2000] ;  /* 0x0020000068209984 */ /* 0x002e680000000c00 */
[----:B------:R-:W2:Y:S04]  /*4eb0*/  @!P2 LDS.128 R40, [R102+0x2000] ;  /* 0x002000006628a984 */ /* 0x000ea80000000c00 */
[----:B-1----:R3:W-:Y:S04]  /*4ec0*/  @!P1 STG.E.128 desc[UR40][R44.64], R32 ;  /* 0x000000202c009986 */ /* 0x0027e8000c101d28 */
[----:B--2---:R3:W-:Y:S02]  /*4ed0*/  @!P2 STG.E.128 desc[UR40][R44.64+0x40], R40 ;  /* 0x000040282c00a986 */ /* 0x0047e4000c101d28 */
.L_x_13951:
[----:B------:R-:W-:Y:S05]  /*4ee0*/  BSYNC B0 ;  /* 0x0000000000007941 */ /* 0x000fea0003800000 */
.L_x_13933:
        /* <DEDUP_REMOVED lines=17> */
.L_x_13973:
[----:B------:R-:W-:Y:S05]  /*5000*/  BSYNC B0 ;  /* 0x0000000000007941 */ /* 0x000fea0003800000 */
.L_x_13972:
[----:B------:R-:W2:Y:S01]  /*5010*/  SYNCS.PHASECHK.TRANS64.TRYWAIT P3, [R96+URZ+0x228b0], R107 ;  /* 0x0228b06b600075a7 */ /* 0x000ea2000806017f */
[----:B------:R-:W-:Y:S01]  /*5020*/  ULDC UR44, c[0x0][0x320] ;  /* 0x0000c800002c7ab9 */ /* 0x000fe20000000800 */
[----:B------:R-:W-:Y:S01]  /*5030*/  ULDC.64 UR38, c[0x0][0x328] ;  /* 0x0000ca0000267ab9 */ /* 0x000fe20000000a00 */
[----:B------:R-:W-:Y:S01]  /*5040*/  ULDC.64 UR36, c[0x0][0x318] ;  /* 0x0000c60000247ab9 */ /* 0x000fe20000000a00 */
[----:B------:R-:W-:Y:S01]  /*5050*/  BSSY B0, `(.L_x_13974) ;  /* 0x0000003000007945 */ /* 0x000fe20003800000 */
[----:B-1----:R-:W-:-:S03]  /*5060*/  IMAD R32, R2, 0x6000, R79 ;  /* 0x0000600002207824 */ /* 0x002fc600078e024f */
[----:B--2---:R-:W-:Y:S05]  /*5070*/  @!P3 BRA `(.L_x_13975) ;  /* 0x000001540024b947 */ /* 0x004fea0003800000 */
.L_x_14235:
[----:B------:R-:W-:Y:S05]  /*5080*/  BSYNC B0 ;  /* 0x0000000000007941 */ /* 0x000fea0003800000 */
.L_x_13974:
[----:B------:R-:W-:Y:S01]  /*5090*/  ISETP.GE.AND P3, PT, R22, R106, PT ;  /* 0x0000006a1600720c */ /* 0x000fe20003f66270 */
[----:B------:R-:W-:Y:S01]  /*50a0*/  BSSY B0, `(.L_x_13976) ;  /* 0x0000026000007945 */ /* 0x000fe20003800000 */
[----:B------:R-:W-:Y:S01]  /*50b0*/  IADD3 R34, R77, R32, RZ ;  /* 0x000000204d227210 */ /* 0x000fe20007ffe0ff */
        /* <DEDUP_REMOVED lines=36> */
.L_x_13977:
[----:B------:R-:W-:Y:S05]  /*5300*/  BSYNC B0 ;  /* 0x0000000000007941 */ /* 0x000fea0003800000 */
.L_x_13976:
        /* <DEDUP_REMOVED lines=37> */
.L_x_13979:
[----:B------:R-:W-:Y:S05]  /*5560*/  BSYNC B0 ;  /* 0x0000000000007941 */ /* 0x000fea0003800000 */
.L_x_13978:
        /* <DEDUP_REMOVED lines=22> */
.L_x_13928:
[----:B------:R-:W0:Y:S01]  /*56d0*/  LDC R0, c[0x0][0x448] ;  /* 0x00011200ff007b82 */ /* 0x000e220000000800 */
        /* <DEDUP_REMOVED lines=20> */
[----:B----4-:R-:W-:Y:S02]  /*5820*/  CS2R R96, SRZ ;  /* 0x0000000000607805 */ /* 0x010fe4000001ff00 */
[----:B------:R-:W-:Y:S02]  /*5830*/  CS2R R88, SRZ ;  /* 0x0000000000587805 */ /* 0x000fe4000001ff00 */
[----:B------:R-:W-:Y:S02]  /*5840*/  CS2R R84, SRZ ;  /* 0x0000000000547805 */ /* 0x000fe4000001ff00 */
[----:B0-----:R-:W-:Y:S01]  /*5850*/  ISETP.NE.AND P1, PT, R0, 0x1, PT ;  /* 0x000000010000780c */ /* 0x001fe20003f25270 */
[----:B------:R-:W-:Y:S01]  /*5860*/  VIADD R0, R210, 0x7f ;  /* 0x0000007fd2007836 */ /* 0x000fe20000000000 */
        /* <DEDUP_REMOVED lines=11> */
[----:B------:R-:W0:Y:S01]  /*5920*/  @P1 LDC R3, c[0x0][0x44c] ;  /* 0x00011300ff031b82 */ /* 0x000e220000000800 */
        /* <DEDUP_REMOVED lines=23> */
[----:B0-----:R-:W-:Y:S01]  /*5aa0*/  @P1 IMAD.HI.U32 R3, R0, R3, RZ ;  /* 0x0000000300031227 */ /* 0x001fe200078e00ff */
[----:B------:R-:W-:-:S02]  /*5ab0*/  CS2R R42, SRZ ;  /* 0x00000000002a7805 */ /* 0x000fc4000001ff00 */
[----:B------:R-:W-:Y:S02]  /*5ac0*/  CS2R R44, SRZ ;  /* 0x00000000002c7805 */ /* 0x000fe4000001ff00 */
[----:B------:R-:W-:Y:S02]  /*5ad0*/  CS2R R40, SRZ ;  /* 0x0000000000287805 */ /* 0x000fe4000001ff00 */
[----:B------:R-:W-:Y:S02]  /*5ae0*/  CS2R R34, SRZ ;  /* 0x0000000000227805 */ /* 0x000fe4000001ff00 */
[----:B------:R-:W-:Y:S02]  /*5af0*/  CS2R R36, SRZ ;  /* 0x0000000000247805 */ /* 0x000fe4000001ff00 */
[----:B------:R-:W-:Y:S02]  /*5b00*/  CS2R R32, SRZ ;  /* 0x0000000000207805 */ /* 0x000fe4000001ff00 */
[----:B------:R-:W-:-:S02]  /*5b10*/  CS2R R26, SRZ ;  /* 0x00000000001a7805 */ /* 0x000fc4000001ff00 */
[----:B-1----:R-:W-:Y:S01]  /*5b20*/  @P1 SHF.R.U32.HI R0, RZ, R4, R3 ;  /* 0x00000004ff001219 */ /* 0x002fe20000011603 */
[----:B------:R-:W-:Y:S01]  /*5b30*/  IMAD.MOV.U32 R4, RZ, RZ, RZ ;  /* 0x000000ffff047224 */ /* 0x000fe200078e00ff */
[----:B------:R-:W-:-:S03]  /*5b40*/  PLOP3.LUT P1, PT, PT, PT, PT, 0x80, 0x0 ;  /* 0x000000000000781c */ /* 0x000fc60003f2f070 */
[----:B------:R-:W-:Y:S01]  /*5b50*/  IMAD.IADD R0, R29, 0x1, R0 ;  /* 0x000000011d007824 */ /* 0x000fe200078e0200 */
[----:B------:R-:W-:-:S03]  /*5b60*/  CS2R R28, SRZ ;  /* 0x00000000001c7805 */ /* 0x000fc6000001ff00 */
[----:B------:R-:W-:-:S05]  /*5b70*/  IMAD.HI R0, R0, 0x2aaaaaab, RZ ;  /* 0x2aaaaaab00007827 */ /* 0x000fca00078e02ff */
[----:B------:R-:W-:-:S04]  /*5b80*/  SHF.R.U32.HI R3, RZ, 0x1f, R0 ;  /* 0x0000001fff037819 */ /* 0x000fc80000011600 */
[----:B------:R-:W-:Y:S01]  /*5b90*/  LEA.HI.SX32 R3, R0, R3, 0x1c ;  /* 0x0000000300037211 */ /* 0x000fe200078fe2ff */
[----:B------:R-:W-:-:S03]  /*5ba0*/  IMAD.MOV.U32 R0, RZ, RZ, RZ ;  /* 0x000000ffff007224 */ /* 0x000fc600078e00ff */
[----:B------:R-:W-:Y:S01]  /*5bb0*/  VIMNMX R216, R216, R3, PT ;  /* 0x00000003d8d87248 */ /* 0x000fe20003fe0100 */
[----:B------:R-:W-:-:S03]  /*5bc0*/  IMAD.MOV.U32 R3, RZ, RZ, RZ ;  /* 0x000000ffff037224 */ /* 0x000fc600078e00ff */
[----:B------:R-:W-:Y:S01]  /*5bd0*/  ISETP.GE.AND P2, PT, R216, 0x1, PT ;  /* 0x00000001d800780c */ /* 0x000fe20003f46270 */
[----:B------:R-:W-:-:S12]  /*5be0*/  @P0 BRA `(.L_x_13981) ;  /* 0x00000000000c0947 */ /* 0x000fd80003800000 */
[----:B------:R-:W0:Y:S01]  /*5bf0*/  FENCE.VIEW.ASYNC.G ;  /* 0x00000000000073c6 */ /* 0x000e220000000100 */
[----:B------:R-:W-:Y:S05]  /*5c00*/  WARPSYNC.ALL ;  /* 0x0000000000007948 */ /* 0x000fea0003800000 */
[----:B0-----:R-:W-:Y:S06]  /*5c10*/  BAR.ARV 0xc, 0x180 ;  /* 0x0306000000007b1d */ /* 0x001fec0000002000 */
.L_x_13981:
        /* <DEDUP_REMOVED lines=10> */
.L_x_14238:
        /* <DEDUP_REMOVED lines=13> */
[----:B------:R-:W-:Y:S01]  /*5d90*/  MOV R4, UR4 ;  /* 0x0000000400047c02 */ /* 0x000fe20008000f00 */
        /* <DEDUP_REMOVED lines=12> */
.L_x_13985:
[----:B------:R-:W-:Y:S05]  /*5e60*/  BSYNC B6 ;  /* 0x0000000000067941 */ /* 0x000fea0003800000 */
.L_x_13984:
        /* <DEDUP_REMOVED lines=12> */
.L_x_13989:
[----:B-1----:R1:W2:Y:S02]  /*5f30*/  SYNCS.PHASECHK.TRANS64.TRYWAIT P0, [R18+URZ+0x22800], R3 ;  /* 0x02280003120075a7 */ /* 0x0022a4000800017f */
[----:B--2---:R-:W-:Y:S05]  /*5f40*/  @!P0 NANOSLEEP.SYNCS 0x989680 ;  /* 0x009896800000895d */ /* 0x004fea0003900000 */
[----:B------:R-:W2:Y:S02]  /*5f50*/  @!P0 SYNCS.PHASECHK.TRANS64 P0, [R18+URZ+0x22800], R3 ;  /* 0x02280003120085a7 */ /* 0x000ea4000800007f */
[----:B--2---:R-:W-:Y:S05]  /*5f60*/  @!P0 BRA `(.L_x_13989) ;  /* 0xfffffffc00f08947 */ /* 0x004fea000383ffff */
.L_x_13988:
[----:B------:R-:W-:Y:S05]  /*5f70*/  BSYNC B0 ;  /* 0x0000000000007941 */ /* 0x000fea0003800000 */
.L_x_13987:
[----:B------:R-:W-:Y:S05]  /*5f80*/  BRA `(.L_x_13990) ;  /* 0x0000002800f07947 */ /* 0x000fea0003800000 */
.L_x_13986:
        /* <DEDUP_REMOVED lines=30> */
.L_x_13992:
[----:B------:R-:W-:Y:S05]  /*6170*/  BSYNC B6 ;  /* 0x0000000000067941 */ /* 0x000fea0003800000 */
.L_x_13991:
        /* <DEDUP_REMOVED lines=39> */
.L_x_14244:
        /* <DEDUP_REMOVED lines=8> */
[----:B------:R-:W4:Y:S01]  /*6470*/  LDL R9, [R1+0x8] ;  /* 0x0000080001097983 */ /* 0x000f220000100800 */
        /* <DEDUP_REMOVED lines=8> */
[----:B------:R-:W-:Y:S02]  /*6500*/  CS2R R30, SRZ ;  /* 0x00000000001e7805 */ /* 0x000fe4000001ff00 */
[----:B------:R-:W-:Y:S01]  /*6510*/  CS2R R24, SRZ ;  /* 0x0000000000187805 */ /* 0x000fe2000001ff00 */
[----:B------:R-:W-:Y:S01]  /*6520*/  @!P2 IMAD.WIDE R10, R204, 0x2, R10 ;  /* 0x00000002cc0aa825 */ /* 0x000fe200078e020a */
[-C--:B------:R-:W-:Y:S02]  /*6530*/  @!P3 IADD3 R26, P0, R0, R33.reuse, RZ ;  /* 0x00000021001ab210 */ /* 0x080fe40007f1e0ff */
[----:B----4-:R-:W-:Y:S01]  /*6540*/  @!P3 IADD3 R32, P1, R14, R33, RZ ;  /* 0x000000210e20b210 */ /* 0x010fe20007f3e0ff */
[----:B------:R-:W-:Y:S01]  /*6550*/  @!P2 IMAD.WIDE R12, R204, 0x2, R14 ;  /* 0x00000002cc0ca825 */ /* 0x000fe200078e020e */
[----:B------:R1:W5:Y:S04]  /*6560*/  @!P2 LD.E.64 R28, desc[UR40][R10.64] ;  /* 0x000000280a1ca980 */ /* 0x000368000c101b00 */
[----:B------:R1:W5:Y:S01]  /*6570*/  @!P2 LD.E.64 R30, desc[UR40][R12.64] ;  /* 0x000000280c1ea980 */ /* 0x000362000c101b00 */
[----:B------:R-:W-:-:S05]  /*6580*/  @!P3 SHF.L.U64.HI R20, R207, 0x1, R9 ;  /* 0x00000001cf14b819 */ /* 0x000fca0000010209 */
[--C-:B------:R-:W-:Y:S02]  /*6590*/  @!P3 IMAD.X R27, R3, 0x1, R20.reuse, P0 ;  /* 0x00000001031bb824 */ /* 0x100fe400000e0614 */
[----:B------:R-:W-:Y:S01]  /*65a0*/  @!P3 IMAD.X R33, R5, 0x1, R20, P1 ;  /* 0x000000010521b824 */ /* 0x000fe200008e0614 */
[----:B------:R-:W-:Y:S02]  /*65b0*/  CS2R R20, SRZ ;  /* 0x0000000000147805 */ /* 0x000fe4000001ff00 */
[----:B------:R1:W5:Y:S04]  /*65c0*/  @!P3 LD.E.64 R24, desc[UR40][R26.64] ;  /* 0x000000281a18b980 */ /* 0x000368000c101b00 */
[----:B------:R1:W5:Y:S02]  /*65d0*/  @!P3 LD.E.64 R20, desc[UR40][R32.64] ;  /* 0x000000282014b980 */ /* 0x000364000c101b00 */
.L_x_13997:
[----:B------:R-:W-:Y:S05]  /*65e0*/  BSYNC B1 ;  /* 0x0000000000017941 */ /* 0x000fea0003800000 */
.L_x_13996:
[----:B--2--5:R-:W-:Y:S01]  /*65f0*/  IMAD.MOV.U32 R0, RZ, RZ, R20 ;  /* 0x000000ffff007224 */ /* 0x024fe200078e0014 */
[----:B------:R-:W-:Y:S01]  /*6600*/  UMOV UR4, 0xffffffff ;  /* 0xffffffff00047882 */ /* 0x000fe20000000000 */
[----:B-1----:R-:W-:Y:S01]  /*6610*/  IMAD.MOV.U32 R3, RZ, RZ, R21 ;  /* 0x000000ffff037224 */ /* 0x002fe200078e0015 */
        /* <DEDUP_REMOVED lines=18> */
.L_x_14250:
        /* <DEDUP_REMOVED lines=12> */
[----:B------:R-:W4:Y:S01]  /*6800*/  LDL R15, [R1+0x8] ;  /* 0x00000800010f7983 */ /* 0x000f220000100800 */
[----:B------:R-:W-:Y:S01]  /*6810*/  ULDC UR4, c[0x0][0x3f4] ;  /* 0x0000fd0000047ab9 */ /* 0x000fe20000000800 */
[----:B---3--:R-:W-:Y:S01]  /*6820*/  IMAD.MOV.U32 R6, RZ, RZ, R0 ;  /* 0x000000ffff067224 */ /* 0x008fe200078e0000 */
[----:B------:R-:W-:Y:S01]  /*6830*/  ISETP.GE.AND P3, PT, R207, UR4, PT ;  /* 0x00000004cf007c0c */ /* 0x000fe2000bf66270 */
[----:B--2---:R-:W-:Y:S01]  /*6840*/  IMAD.MOV.U32 R7, RZ, RZ, R3 ;  /* 0x000000ffff077224 */ /* 0x004fe200078e0003 */
[----:B------:R-:W-:Y:S02]  /*6850*/  ISETP.GE.AND P2, PT, R204, UR4, PT ;  /* 0x00000004cc007c0c */ /* 0x000fe4000bf46270 */
[----:B------:R-:W-:-:S09]  /*6860*/  CS2R R12, SRZ ;  /* 0x00000000000c7805 */ /* 0x000fd2000001ff00 */
[C---:B------:R-:W-:Y:S02]  /*6870*/  @!P3 SHF.L.U32 R9, R207.reuse, 0x1, RZ ;  /* 0x00000001cf09b819 */ /* 0x040fe400000006ff */
[----:B------:R-:W-:Y:S02]  /*6880*/  CS2R R26, SRZ ;  /* 0x00000000001a7805 */ /* 0x000fe4000001ff00 */
[----:B------:R-:W-:Y:S01]  /*6890*/  CS2R R10, SRZ ;  /* 0x00000000000a7805 */ /* 0x000fe2000001ff00 */
[----:B------:R-:W-:Y:S01]  /*68a0*/  @!P2 IMAD.WIDE R6, R204, 0x2, R6 ;  /* 0x00000002cc06a825 */ /* 0x000fe200078e0206 */
[-C--:B------:R-:W-:Y:S02]  /*68b0*/  @!P3 IADD3 R32, P0, R0, R9.reuse, RZ ;  /* 0x000000090020b210 */ /* 0x080fe40007f1e0ff */
[----:B----4-:R-:W-:Y:S02]  /*68c0*/  @!P3 IADD3 R4, P1, R14, R9, RZ ;  /* 0x000000090e04b210 */ /* 0x010fe40007f3e0ff */
[----:B------:R0:W5:Y:S01]  /*68d0*/  @!P2 LD.E.64 R12, desc[UR40][R6.64] ;  /* 0x00000028060ca980 */ /* 0x000162000c101b00 */
[----:B------:R-:W-:Y:S01]  /*68e0*/  @!P3 SHF.L.U64.HI R8, R207, 0x1, R15 ;  /* 0x00000001cf08b819 */ /* 0x000fe2000001020f */
[----:B------:R-:W-:-:S04]  /*68f0*/  IMAD.MOV.U32 R15, RZ, RZ, R5 ;  /* 0x000000ffff0f7224 */ /* 0x000fc800078e0005 */
[--C-:B------:R-:W-:Y:S02]  /*6900*/  @!P3 IMAD.X R33, R3, 0x1, R8.reuse, P0 ;  /* 0x000000010321b824 */ /* 0x100fe400000e0608 */
[----:B------:R-:W-:Y:S01]  /*6910*/  @!P3 IMAD.X R5, R5, 0x1, R8, P1 ;  /* 0x000000010505b824 */ /* 0x000fe200008e0608 */
[----:B------:R-:W-:Y:S01]  /*6920*/  CS2R R8, SRZ ;  /* 0x0000000000087805 */ /* 0x000fe2000001ff00 */
[----:B------:R-:W-:Y:S01]  /*6930*/  @!P2 IMAD.WIDE R14, R204, 0x2, R14 ;  /* 0x00000002cc0ea825 */ /* 0x000fe200078e020e */
[----:B------:R0:W5:Y:S04]  /*6940*/  @!P3 LD.E.64 R10, desc[UR40][R32.64] ;  /* 0x00000028200ab980 */ /* 0x000168000c101b00 */
[----:B------:R0:W5:Y:S04]  /*6950*/  @!P2 LD.E.64 R26, desc[UR40][R14.64] ;  /* 0x000000280e1aa980 */ /* 0x000168000c101b00 */
[----:B------:R0:W5:Y:S02]  /*6960*/  @!P3 LD.E.64 R8, desc[UR40][R4.64] ;  /* 0x000000280408b980 */ /* 0x000164000c101b00 */
.L_x_14000:
[----:B------:R-:W-:Y:S05]  /*6970*/  BSYNC B1 ;  /* 0x0000000000017941 */ /* 0x000fea0003800000 */
.L_x_13999:
[----:B------:R-:W1:Y:S01]  /*6980*/  SYNCS.PHASECHK.TRANS64.TRYWAIT P0, [R18+URZ+0x22800], R35 ;  /* 0x02280023120075a7 */ /* 0x000e62000800017f */
[----:B--2---:R-:W-:Y:S01]  /*6990*/  LOP3.LUT R3, R34, 0x1c0, RZ, 0xc0, !PT ;  /* 0x000001c022037812 */ /* 0x004fe200078ec0ff */
[----:B0----5:R-:W-:Y:S01]  /*69a0*/  IMAD.MOV.U32 R4, RZ, RZ, R26 ;  /* 0x000000ffff047224 */ /* 0x021fe200078e001a */
[----:B------:R-:W-:Y:S01]  /*69b0*/  VIADDMNMX R41, R37, -R210, 0x80, PT ;  /* 0x0000008025297446 */ /* 0x000fe200038009d2 */
[----:B------:R-:W-:Y:S01]  /*69c0*/  IMAD.MOV.U32 R5, RZ, RZ, R9 ;  /* 0x000000ffff057224 */ /* 0x000fe200078e0009 */
        /* <DEDUP_REMOVED lines=17> */
[----:B------:R-:W-:Y:S01]  /*6ae0*/  PRMT R47, R47, 0x5410, R0 ;  /* 0x000054102f2f7816 */ /* 0x000fe20000000000 */
[----:B------:R-:W-:Y:S01]  /*6af0*/  IMAD.MOV.U32 R5, RZ, RZ, R11 ;  /* 0x000000ffff057224 */ /* 0x000fe200078e000b */
[----:B------:R-:W-:Y:S01]  /*6b00*/  PRMT R48, R4, 0x7610, R48 ;  /* 0x0000761004307816 */ /* 0x000fe20000000030 */
[----:B------:R-:W-:-:S02]  /*6b10*/  VIADD R4, R3, 0x18400 ;  /* 0x0001840003047836 */ /* 0x000fc40000000000 */
[----:B------:R-:W-:Y:S01]  /*6b20*/  VIADD R0, R3, 0x18440 ;  /* 0x0001844003007836 */ /* 0x000fe20000000000 */
[----:B-1----:R-:W-:Y:S06]  /*6b30*/  @!P0 BRA `(.L_x_14002) ;  /* 0x0000013c00a48947 */ /* 0x002fec0003800000 */
.L_x_14251:
[----:B------:R-:W-:Y:S05]  /*6b40*/  BSYNC B1 ;  /* 0x0000000000017941 */ /* 0x000fea0003800000 */
.L_x_14001:
        /* <DEDUP_REMOVED lines=10> */
[----:B----4-:R-:W-:Y:S01]  /*6bf0*/  SHF.R.U32.HI R14, RZ, 0x10, R29 ;  /* 0x00000010ff0e7819 */ /* 0x010fe2000001161d */
[----:B------:R-:W-:Y:S01]  /*6c00*/  HADD2.F32 R32, -RZ, R38.H0_H0 ;  /* 0x20000026ff207230 */ /* 0x000fe20000004100 */
[----:B------:R-:W-:Y:S02]  /*6c10*/  SHF.R.U32.HI R33, RZ, 0x10, R31 ;  /* 0x00000010ff217819 */ /* 0x000fe4000001161f */
[----:B------:R-:W-:Y:S02]  /*6c20*/  SHF.R.U64 R39, R28, 0x10, R29 ;  /* 0x000000101c277819 */ /* 0x000fe4000000121d */
[----:B------:R-:W-:Y:S01]  /*6c30*/  SHF.R.U64 R37, R30, 0x10, R31 ;  /* 0x000000101e257819 */ /* 0x000fe2000000121f */
[----:B------:R-:W-:Y:S02]  /*6c40*/  HADD2.F32 R31, -RZ, R14.H0_H0 ;  /* 0x2000000eff1f7230 */ /* 0x000fe40000004100 */
[----:B------:R-:W-:-:S02]  /*6c50*/  HADD2.F32 R33, -RZ, R33.H0_H0 ;  /* 0x20000021ff217230 */ /* 0x000fc40000004100 */
[----:B------:R-:W-:Y:S02]  /*6c60*/  HADD2.F32 R30, -RZ, R38.H1_H1 ;  /* 0x30000026ff1e7230 */ /* 0x000fe40000004100 */
[--C-:B-1----:R-:W-:Y:S02]  /*6c70*/  HADD2.F32 R28, -RZ, R7.reuse.H0_H0 ;  /* 0x20000007ff1c7230 */ /* 0x102fe40000004100 */
[----:B------:R-:W-:Y:S02]  /*6c80*/  HADD2.F32 R29, -RZ, R7.H1_H1 ;  /* 0x30000007ff1d7230 */ /* 0x000fe40000004100 */
[--C-:B------:R-:W-:Y:S02]  /*6c90*/  HADD2.F32 R7, -RZ, R4.reuse.H0_H0 ;  /* 0x20000004ff077230 */ /* 0x100fe40000004100 */
[----:B------:R-:W-:Y:S02]  /*6ca0*/  HADD2.F32 R4, -RZ, R4.H1_H1 ;  /* 0x30000004ff047230 */ /* 0x000fe40000004100 */
[C---:B------:R-:W-:Y:S01]  /*6cb0*/  FMUL.FTZ R38, R29.reuse, R31 ;  /* 0x0000001f1d267220 */ /* 0x040fe20000410000 */
[----:B0-----:R-:W-:Y:S01]  /*6cc0*/  FMUL.FTZ R35, R29, R33 ;  /* 0x000000211d237220 */ /* 0x001fe20000410000 */
        /* <DEDUP_REMOVED lines=27> */
.L_x_14006:
[----:B------:R-:W-:Y:S05]  /*6e80*/  BSYNC B2 ;  /* 0x0000000000027941 */ /* 0x000fea0003800000 */
.L_x_14005:
[----:B------:R-:W-:Y:S05]  /*6e90*/  @P1 BRA `(.L_x_14004) ;  /* 0x0000000000a81947 */ /* 0x000fea0003800000 */
[----:B-1----:R-:W1:Y:S01]  /*6ea0*/  LDS.128 R4, [R0] ;  /* 0x0000000000047984 */ /* 0x002e620000000c00 */
[--C-:B0-----:R-:W-:Y:S01]  /*6eb0*/  SHF.R.U64 R35, R24, 0x10, R25.reuse ;  /* 0x0000001018237819 */ /* 0x101fe20000001219 */
        /* <DEDUP_REMOVED lines=40> */
.L_x_14004:
[----:B------:R-:W-:Y:S05]  /*7140*/  BSYNC B1 ;  /* 0x0000000000017941 */ /* 0x000fea0003800000 */
.L_x_14003:
        /* <DEDUP_REMOVED lines=49> */
.L_x_14009:
[----:B------:R-:W-:Y:S05]  /*7460*/  BSYNC B1 ;  /* 0x0000000000017941 */ /* 0x000fea0003800000 */
.L_x_14008:
        /* <DEDUP_REMOVED lines=44> */
.L_x_13994:
        /* <DEDUP_REMOVED lines=38> */
[C---:B------:R-:W-:Y:S02]  /*7990*/  @!P1 SHF.L.U32 R9, R16.reuse, 0x1, RZ ;  /* 0x0000000110099819 */ /* 0x040fe400000006ff */
[----:B------:R-:W-:Y:S02]  /*79a0*/  @!P1 SHF.L.U64.HI R21, R16, 0x1, R17 ;  /* 0x0000000110159819 */ /* 0x000fe40000010211 */
        /* <DEDUP_REMOVED lines=15> */
[----:B------:R-:W-:Y:S02]  /*7aa0*/  @!P1 IMAD.MOV.U32 R38, RZ, RZ, R6 ;  /* 0x000000ffff269224 */ /* 0x000fe400078e0006 */
[----:B------:R-:W-:Y:S01]  /*7ab0*/  @!P1 IMAD.MOV.U32 R39, RZ, RZ, R7 ;  /* 0x000000ffff279224 */ /* 0x000fe200078e0007 */
[----:B------:R-:W-:Y:S01]  /*7ac0*/  PRMT R48, R48, 0x5410, R0 ;  /* 0x0000541030307816 */ /* 0x000fe20000000000 */
[----:B------:R-:W-:Y:S01]  /*7ad0*/  IMAD.MOV.U32 R3, RZ, RZ, R41 ;  /* 0x000000ffff037224 */ /* 0x000fe200078e0029 */
[----:B------:R-:W2:Y:S01]  /*7ae0*/  SHFL.IDX PT, R0, R20, 0x1, 0x1c1f ;  /* 0x003c1f0014007f89 */ /* 0x000ea200000e0000 */
[----:B------:R-:W-:Y:S01]  /*7af0*/  CS2R R6, SRZ ;  /* 0x0000000000067805 */ /* 0x000fe2000001ff00 */
[----:B------:R-:W-:Y:S02]  /*7b00*/  IMAD.MOV.U32 R9, RZ, RZ, R38 ;  /* 0x000000ffff097224 */ /* 0x000fe400078e0026 */
[----:B------:R-:W-:Y:S01]  /*7b10*/  IMAD.MOV.U32 R11, RZ, RZ, R39 ;  /* 0x000000ffff0b7224 */ /* 0x000fe200078e0027 */
[----:B------:R-:W-:Y:S01]  /*7b20*/  PRMT R37, R37, 0x5410, R3 ;  /* 0x0000541025257816 */ /* 0x000fe20000000003 */
[----:B---3--:R-:W-:Y:S01]  /*7b30*/  @!P1 IMAD.MOV.U32 R6, RZ, RZ, R24 ;  /* 0x000000ffff069224 */ /* 0x008fe200078e0018 */
[----:B------:R3:W4:Y:S01]  /*7b40*/  SHFL.IDX PT, R3, R10, 0x1, 0x1c1f ;  /* 0x003c1f000a037f89 */ /* 0x00072200000e0000 */
[----:B------:R-:W-:Y:S01]  /*7b50*/  @!P1 IMAD.MOV.U32 R7, RZ, RZ, R25 ;  /* 0x000000ffff079224 */ /* 0x000fe200078e0019 */
[----:B------:R-:W-:Y:S01]  /*7b60*/  PRMT R9, R9, 0x5410, R11 ;  /* 0x0000541009097816 */ /* 0x000fe2000000000b */
[----:B------:R-:W-:Y:S01]  /*7b70*/  @!P1 IMAD.MOV.U32 R4, RZ, RZ, R26 ;  /* 0x000000ffff049224 */ /* 0x000fe200078e001a */
[----:B------:R-:W-:Y:S01]  /*7b80*/  CS2R R24, SRZ ;  /* 0x0000000000187805 */ /* 0x000fe2000001ff00 */
[----:B------:R-:W-:-:S02]  /*7b90*/  @!P1 IMAD.MOV.U32 R5, RZ, RZ, R27 ;  /* 0x000000ffff059224 */ /* 0x000fc400078e001b */
[----:B------:R-:W-:Y:S02]  /*7ba0*/  IMAD.MOV.U32 R11, RZ, RZ, R7 ;  /* 0x000000ffff0b7224 */ /* 0x000fe400078e0007 */
[----:B---3--:R-:W-:Y:S02]  /*7bb0*/  IMAD.MOV.U32 R10, RZ, RZ, R6 ;  /* 0x000000ffff0a7224 */ /* 0x008fe400078e0006 */
[----:B------:R-:W-:Y:S01]  /*7bc0*/  IMAD.MOV.U32 R12, RZ, RZ, R4 ;  /* 0x000000ffff0c7224 */ /* 0x000fe200078e0004 */
[----:B------:R-:W-:Y:S01]  /*7bd0*/  PRMT R37, R11, 0x7610, R37 ;  /* 0x000076100b257816 */ /* 0x000fe20000000025 */
[----:B------:R-:W-:Y:S01]  /*7be0*/  IMAD.MOV.U32 R13, RZ, RZ, R5 ;  /* 0x000000ffff0d7224 */ /* 0x000fe200078e0005 */
[----:B------:R-:W-:Y:S02]  /*7bf0*/  PRMT R48, R10, 0x7610, R48 ;  /* 0x000076100a307816 */ /* 0x000fe40000000030 */
[----:B------:R-:W-:Y:S02]  /*7c00*/  PRMT R52, R12, 0x7610, R52 ;  /* 0x000076100c347816 */ /* 0x000fe40000000034 */
[----:B012---:R-:W-:-:S07]  /*7c10*/  PRMT R42, R13, 0x7610, R42 ;  /* 0x000076100d2a7816 */ /* 0x007fce000000002a */
.L_x_14261:
        /* <DEDUP_REMOVED lines=17> */
[-C--:B----4-:R-:W-:Y:S02]  /*7d30*/  IADD3 R28, P1, R3, R15.reuse, RZ ;  /* 0x0000000f031c7210 */ /* 0x090fe40007f3e0ff */
[----:B------:R-:W-:-:S03]  /*7d40*/  IADD3 R14, P2, R14, R15, RZ ;  /* 0x0000000f0e0e7210 */ /* 0x000fc60007f5e0ff */
[----:B------:R-:W-:Y:S01]  /*7d50*/  IMAD.X R29, R0, 0x1, R13, P1 ;  /* 0x00000001001d7824 */ /* 0x000fe200008e060d */
[----:B------:R-:W-:-:S05]  /*7d60*/  IADD3.X R15, R8, R13, RZ, P2, !PT ;  /* 0x0000000d080f7210 */ /* 0x000fca00017fe4ff */
[----:B------:R-:W5:Y:S04]  /*7d70*/  LD.E.128 R28, desc[UR40][R28.64] ;  /* 0x000000281c1c7980 */ /* 0x000f68000c101d00 */
[----:B------:R0:W5:Y:S02]  /*7d80*/  LD.E.128 R24, desc[UR40][R14.64] ;  /* 0x000000280e187980 */ /* 0x000164000c101d00 */
.L_x_14012:
[----:B------:R-:W-:Y:S05]  /*7d90*/  BSYNC B1 ;  /* 0x0000000000017941 */ /* 0x000fea0003800000 */
.L_x_14011:
[----:B------:R-:W1:Y:S01]  /*7da0*/  SYNCS.PHASECHK.TRANS64.TRYWAIT P1, [R18+URZ+0x22800], R11 ;  /* 0x0228000b120075a7 */ /* 0x000e62000802017f */
[----:B-----5:R-:W-:Y:S01]  /*7db0*/  IMAD.MOV.U32 R0, RZ, RZ, R24 ;  /* 0x000000ffff007224 */ /* 0x020fe200078e0018 */
[----:B------:R-:W-:Y:S01]  /*7dc0*/  VIADDMNMX R33, R33, -R210, 0x80, PT ;  /* 0x0000008021217446 */ /* 0x000fe200038009d2 */
[----:B----4-:R-:W-:Y:S01]  /*7dd0*/  IMAD.MOV.U32 R3, RZ, RZ, R25 ;  /* 0x000000ffff037224 */ /* 0x010fe200078e0019 */
[----:B------:R-:W-:Y:S01]  /*7de0*/  BSSY B1, `(.L_x_14013) ;  /* 0x000000e000017945 */ /* 0x000fe20003800000 */
[----:B------:R-:W-:Y:S01]  /*7df0*/  IMAD.MOV.U32 R8, RZ, RZ, R28 ;  /* 0x000000ffff087224 */ /* 0x000fe200078e001c */
[----:B------:R-:W-:Y:S01]  /*7e00*/  PRMT R52, R52, 0x5410, R0 ;  /* 0x0000541034347816 */ /* 0x000fe20000000000 */
[----:B------:R-:W-:Y:S01]  /*7e10*/  IMAD.MOV.U32 R0, RZ, RZ, R26 ;  /* 0x000000ffff007224 */ /* 0x000fe200078e001a */
[----:B------:R-:W-:Y:S01]  /*7e20*/  PRMT R53, R3, 0x7610, R53 ;  /* 0x0000761003357816 */ /* 0x000fe20000000035 */
[----:B------:R-:W-:Y:S01]  /*7e30*/  IMAD.MOV.U32 R3, RZ, RZ, R27 ;  /* 0x000000ffff037224 */ /* 0x000fe200078e001b */
[-C--:B------:R-:W-:Y:S01]  /*7e40*/  ISETP.GE.OR P2, PT, R22, R33.reuse, P0 ;  /* 0x000000211600720c */ /* 0x080fe20000746670 */
[----:B------:R-:W-:Y:S01]  /*7e50*/  IMAD.MOV.U32 R10, RZ, RZ, R29 ;  /* 0x000000ffff0a7224 */ /* 0x000fe200078e001d */
[----:B------:R-:W-:Y:S01]  /*7e60*/  PRMT R53, R53, 0x5410, R0 ;  /* 0x0000541035357816 */ /* 0x000fe20000000000 */
[----:B------:R-:W-:Y:S01]  /*7e70*/  IMAD.IADD R0, R16, 0x1, R35 ;  /* 0x0000000110007824 */ /* 0x000fe200078e0223 */
[----:B------:R-:W-:-:S02]  /*7e80*/  ISETP.GE.OR P0, PT, R231, R33, P0 ;  /* 0x00000021e700720c */ /* 0x000fc40000706670 */
[----:B------:R-:W-:Y:S02]  /*7e90*/  PRMT R54, R3, 0x5410, R8 ;  /* 0x0000541003367816 */ /* 0x000fe40000000008 */
[----:B------:R-:W-:Y:S01]  /*7ea0*/  PRMT R55, R10, 0x7610, R55 ;  /* 0x000076100a377816 */ /* 0x000fe20000000037 */
[----:B-1----:R-:W-:Y:S08]  /*7eb0*/  @!P1 BRA `(.L_x_14014) ;  /* 0x0000013000409947 */ /* 0x002ff00003800000 */
.L_x_14262:
[----:B------:R-:W-:Y:S05]  /*7ec0*/  BSYNC B1 ;  /* 0x0000000000017941 */ /* 0x000fea0003800000 */
.L_x_14013:
[----:B------:R-:W-:Y:S01]  /*7ed0*/  BSSY B1, `(.L_x_14015) ;  /* 0x0000063000017945 */ /* 0x000fe20003800000 */
[----:B------:R-:W-:Y:S01]  /*7ee0*/  IMAD.MOV.U32 R56, RZ, RZ, R30 ;  /* 0x000000ffff387224 */ /* 0x000fe200078e001e */
[----:B------:R-:W-:Y:S01]  /*7ef0*/  LOP3.LUT R3, R0, 0x38, RZ, 0xc0, !PT ;  /* 0x0000003800037812 */ /* 0x000fe200078ec0ff */
[----:B------:R-:W-:Y:S01]  /*7f00*/  IMAD.MOV.U32 R57, RZ, RZ, R31 ;  /* 0x000000ffff397224 */ /* 0x000fe200078e001f */
[----:B------:R-:W-:Y:S06]  /*7f10*/  @P2 BRA `(.L_x_14016) ;  /* 0x0000000400782947 */ /* 0x000fec0003800000 */
[----:B------:R-:W-:Y:S01]  /*7f20*/  IMAD.SHL.U32 R0, R234, 0x40, RZ ;  /* 0x00000040ea007824 */ /* 0x000fe200078e00ff */
[----:B------:R-:W-:Y:S01]  /*7f30*/  SHF.R.U32.HI R20, RZ, 0x10, R7 ;  /* 0x00000010ff147819 */ /* 0x000fe20000011607 */
[--C-:B------:R-:W-:Y:S01]  /*7f40*/  HADD2.F32 R21, -RZ, R37.reuse.H1_H1 ;  /* 0x30000025ff157230 */ /* 0x100fe20000004100 */
[--C-:B------:R-:W-:Y:S01]  /*7f50*/  SHF.R.U64 R51, R40, 0x10, R41.reuse ;  /* 0x0000001028337819 */ /* 0x100fe20000001229 */
[----:B------:R-:W-:Y:S01]  /*7f60*/  HADD2.F32 R37, -RZ, R37.H0_H0 ;  /* 0x20000025ff257230 */ /* 0x000fe20000004100 */
[----:B------:R-:W-:Y:S01]  /*7f70*/  LOP3.LUT R8, R0, 0x1c0, RZ, 0xc0, !PT ;  /* 0x000001c000087812 */ /* 0x000fe200078ec0ff */
[----:B------:R-:W-:Y:S01]  /*7f80*/  HADD2.F32 R20, -RZ, R20.H0_H0 ;  /* 0x20000014ff147230 */ /* 0x000fe20000004100 */
[----:B------:R-:W-:Y:S02]  /*7f90*/  SHF.R.U32.HI R40, RZ, 0x10, R41 ;  /* 0x00000010ff287819 */ /* 0x000fe40000011629 */
[----:B------:R-:W-:Y:S02]  /*7fa0*/  LOP3.LUT R0, R8, 0x38, R16, 0xf8, !PT ;  /* 0x0000003808007812 */ /* 0x000fe400078ef810 */
[----:B------:R-:W-:-:S02]  /*7fb0*/  SHF.R.U32.HI R13, RZ, 0x3, R8 ;  /* 0x00000003ff0d7819 */ /* 0x000fc40000011608 */
[----:B------:R-:W-:Y:S02]  /*7fc0*/  SHF.R.U64 R47, R4, 0x10, R5 ;  /* 0x00000010042f7819 */ /* 0x000fe40000001205 */
[----:B-1----:R-:W-:Y:S02]  /*7fd0*/  LOP3.LUT R11, R0, R13, RZ, 0x3c, !PT ;  /* 0x0000000d000b7212 */ /* 0x002fe400078e3cff */
[--C-:B------:R-:W-:Y:S02]  /*7fe0*/  SHF.R.U64 R50, R38, 0x10, R39.reuse ;  /* 0x0000001026327819 */ /* 0x100fe40000001227 */
[----:B------:R-:W-:Y:S01]  /*7ff0*/  SHF.R.U32.HI R46, RZ, 0x10, R39 ;  /* 0x00000010ff2e7819 */ /* 0x000fe20000011627 */
[----:B------:R-:W-:Y:S01]  /*8000*/  IMAD R11, R214, 0x200, R11 ;  /* 0x00000200d60b7824 */ /* 0x000fe200078e020b */
[----:B------:R-:W-:Y:S02]  /*8010*/  SHF.R.U32.HI R44, RZ, 0x10, R5 ;  /* 0x00000010ff2c7819 */ /* 0x000fe40000011605 */
[----:B------:R-:W-:Y:S01]  /*8020*/  SHF.R.U64 R49, R6, 0x10, R7 ;  /* 0x0000001006317819 */ /* 0x000fe20000001207 */
[----:B------:R-:W-:Y:S01]  /*8030*/  IMAD R43, R11, 0x2, R18 ;  /* 0x000000020b2b7824 */ /* 0x000fe200078e0212 */
[----:B------:R-:W-:-:S04]  /*8040*/  LOP3.LUT R11, R13, R3, R8, 0x1e, !PT ;  /* 0x000000030d0b7212 */ /* 0x000fc800078e1e08 */
[----:B0-----:R-:W0:Y:S01]  /*8050*/  LDS.128 R12, [R43+0x18400] ;  /* 0x018400002b0c7984 */ /* 0x001e220000000c00 */
        /* <DEDUP_REMOVED lines=28> */
[----:B------:R-:W-:Y:S01]  /*8220*/  FMUL.FTZ R20, R35, R38 ;  /* 0x0000002623147220 */ /* 0x000fe20000410000 */
[----:B------:R-:W-:Y:S01]  /*8230*/  FFMA.FTZ R44, R6, R21, R44 ;  /* 0x00000015062c7223 */ /* 0x000fe2000001002c */
[----:B------:R-:W-:Y:S02]  /*8240*/  HADD2.F32 R7, -RZ, R32.H0_H0 ;  /* 0x20000020ff077230 */ /* 0x000fe40000004100 */
[--C-:B------:R-:W-:Y:S02]  /*8250*/  HADD2.F32 R4, -RZ, R48.reuse.H1_H1 ;  /* 0x30000030ff047230 */ /* 0x100fe40000004100 */
[-C--:B------:R-:W-:Y:S01]  /*8260*/  FFMA.FTZ R46, R15, R8.reuse, -R20 ;  /* 0x000000080f2e7223 */ /* 0x080fe20000010814 */
[----:B------:R-:W-:Y:S02]  /*8270*/  HADD2.F32 R6, -RZ, R48.H0_H0 ;  /* 0x20000030ff067230 */ /* 0x000fe40000004100 */
[----:B------:R-:W-:Y:S01]  /*8280*/  FMUL.FTZ R48, R35, R8 ;  /* 0x0000000823307220 */ /* 0x000fe20000410000 */
[----:B------:R-:W-:-:S02]  /*8290*/  HADD2.F32 R10, -RZ, R34.H0_H0 ;  /* 0x20000022ff0a7230 */ /* 0x000fc40000004100 */
[----:B------:R-:W-:Y:S02]  /*82a0*/  HADD2.F32 R8, -RZ, R52.H0_H0 ;  /* 0x20000034ff087230 */ /* 0x000fe40000004100 */
[C---:B------:R-:W-:Y:S01]  /*82b0*/  FMUL.FTZ R11, R7.reuse, R6 ;  /* 0x00000006070b7220 */ /* 0x040fe20000410000 */
[----:B------:R-:W-:Y:S02]  /*82c0*/  HADD2.F32 R5, -RZ, R14.H0_H0 ;  /* 0x2000000eff057230 */ /* 0x000fe40000004100 */
[----:B------:R-:W-:Y:S01]  /*82d0*/  FMUL.FTZ R7, R7, R4 ;  /* 0x0000000407077220 */ /* 0x000fe20000410000 */
[----:B------:R-:W-:Y:S02]  /*82e0*/  HADD2.F32 R9, -RZ, R9.H0_H0 ;  /* 0x20000009ff097230 */ /* 0x000fe40000004100 */
[----:B------:R-:W-:Y:S01]  /*82f0*/  FMUL.FTZ R20, R10, R8 ;  /* 0x000000080a147220 */ /* 0x000fe20000410000 */
[C---:B------:R-:W-:Y:S01]  /*8300*/  FFMA.FTZ R4, R0.reuse, R4, -R11 ;  /* 0x0000000400047223 */ /* 0x040fe2000001080b */
[----:B------:R-:W-:Y:S01]  /*8310*/  FFMA.FTZ R0, R0, R6, R7 ;  /* 0x0000000600007223 */ /* 0x000fe20000010007 */
[----:B------:R-:W-:-:S02]  /*8320*/  HADD2.F32 R32, -RZ, R32.H1_H1 ;  /* 0x30000020ff207230 */ /* 0x000fc40000004100 */
[-C--:B------:R-:W-:Y:S01]  /*8330*/  FMUL.FTZ R10, R10, R9.reuse ;  /* 0x000000090a0a7220 */ /* 0x080fe20000410000 */
[----:B------:R-:W-:Y:S02]  /*8340*/  HADD2.F32 R34, -RZ, R34.H1_H1 ;  /* 0x30000022ff227230 */ /* 0x000fe40000004100 */
[C---:B------:R-:W-:Y:S01]  /*8350*/  FFMA.FTZ R6, R5.reuse, R9, -R20 ;  /* 0x0000000905067223 */ /* 0x040fe20000010814 */
[----:B------:R-:W-:Y:S02]  /*8360*/  HADD2.F32 R11, -RZ, R49.H0_H0 ;  /* 0x20000031ff0b7230 */ /* 0x000fe40000004100 */
[----:B------:R-:W-:Y:S01]  /*8370*/  FFMA.FTZ R10, R5, R8, R10 ;  /* 0x00000008050a7223 */ /* 0x000fe2000001000a */
        /* <DEDUP_REMOVED lines=24> */
.L_x_14016:
[----:B------:R-:W-:Y:S05]  /*8500*/  BSYNC B1 ;  /* 0x0000000000017941 */ /* 0x000fea0003800000 */
.L_x_14015:
[----:B------:R-:W-:Y:S01]  /*8510*/  PRMT R40, R56, 0x5410, R57 ;  /* 0x0000541038287816 */ /* 0x000fe20000000039 */
[----:B------:R-:W-:Y:S06]  /*8520*/  @P0 BRA `(.L_x_14007) ;  /* 0x0000000400640947 */ /* 0x000fec0003800000 */
[----:B------:R-:W3:Y:S01]  /*8530*/  LDL R41, [R1+0x10] ;  /* 0x0000100001297983 */ /* 0x000ee20000100800 */
[----:B------:R-:W-:-:S04]  /*8540*/  SHF.R.U32.HI R0, RZ, 0x3, R212 ;  /* 0x00000003ff007819 */ /* 0x000fc800000116d4 */
[----:B------:R-:W-:-:S05]  /*8550*/  LOP3.LUT R0, R0, R3, R212, 0x1e, !PT ;  /* 0x0000000300007212 */ /* 0x000fca00078e1ed4 */
[----:B------:R-:W-:-:S04]  /*8560*/  IMAD.IADD R3, R215, 0x1, R0 ;  /* 0x00000001d7037824 */ /* 0x000fc800078e0200 */
[----:B------:R-:W-:-:S05]  /*8570*/  IMAD R3, R3, 0x2, R18 ;  /* 0x0000000203037824 */ /* 0x000fca00078e0212 */
[----:B-12---:R-:W0:Y:S01]  /*8580*/  LDS.128 R8, [R3+0x18400] ;  /* 0x0184000003087984 */ /* 0x006e220000000c00 */
[----:B------:R-:W-:Y:S02]  /*8590*/  SHF.R.U64 R39, R28, 0x10, R29 ;  /* 0x000000101c277819 */ /* 0x000fe4000000121d */
[----:B------:R-:W-:Y:S01]  /*85a0*/  SHF.R.U64 R35, R26, 0x10, R27 ;  /* 0x000000101a237819 */ /* 0x000fe2000000121b */
[----:B------:R-:W-:Y:S01]  /*85b0*/  HADD2.F32 R26, -RZ, R53.H0_H0 ;  /* 0x20000035ff1a7230 */ /* 0x000fe20000004100 */
[--C-:B------:R-:W-:Y:S02]  /*85c0*/  SHF.R.U32.HI R28, RZ, 0x10, R25.reuse ;  /* 0x00000010ff1c7819 */ /* 0x100fe40000011619 */
[----:B------:R-:W-:Y:S01]  /*85d0*/  SHF.R.U64 R37, R24, 0x10, R25 ;  /* 0x0000001018257819 */ /* 0x000fe20000001219 */
[----:B------:R-:W-:Y:S01]  /*85e0*/  HADD2.F32 R25, -RZ, R55.H0_H0 ;  /* 0x20000037ff197230 */ /* 0x000fe20000004100 */
[----:B------:R-:W-:Y:S02]  /*85f0*/  SHF.R.U32.HI R32, RZ, 0x10, R29 ;  /* 0x00000010ff207819 */ /* 0x000fe4000001161d */
[----:B------:R-:W-:Y:S01]  /*8600*/  SHF.R.U32.HI R33, RZ, 0x10, R27 ;  /* 0x00000010ff217819 */ /* 0x000fe2000001161b */
[----:B------:R-:W-:Y:S01]  /*8610*/  HADD2.F32 R27, -RZ, R28.H0_H0 ;  /* 0x2000001cff1b7230 */ /* 0x000fe20000004100 */
[----:B------:R-:W-:-:S02]  /*8620*/  SHF.R.U64 R38, R30, 0x10, R31 ;  /* 0x000000101e267819 */ /* 0x000fc4000000121f */
[----:B------:R-:W-:Y:S01]  /*8630*/  SHF.R.U32.HI R34, RZ, 0x10, R31 ;  /* 0x00000010ff227819 */ /* 0x000fe2000001161f */
[--C-:B0-----:R-:W-:Y:S02]  /*8640*/  HADD2.F32 R15, -RZ, R9.reuse.H0_H0 ;  /* 0x20000009ff0f7230 */ /* 0x101fe40000004100 */
        /* <DEDUP_REMOVED lines=8> */
[----:B------:R-:W-:-:S02]  /*86d0*/  HADD2.F32 R20, -RZ, R53.H1_H1 ;  /* 0x30000035ff147230 */ /* 0x000fc40000004100 */
        /* <DEDUP_REMOVED lines=8> */
[----:B------:R-:W-:Y:S02]  /*8760*/  HADD2.F32 R25, -RZ, R52.H1_H1 ;  /* 0x30000034ff197230 */ /* 0x000fe40000004100 */
[----:B------:R-:W-:Y:S01]  /*8770*/  FFMA.FTZ R31, R12, R26, R31 ;  /* 0x0000001a0c1f7223 */ /* 0x000fe2000001001f */
[----:B------:R-:W-:Y:S02]  /*8780*/  HADD2.F32 R12, -RZ, R54.H1_H1 ;  /* 0x30000036ff0c7230 */ /* 0x000fe40000004100 */
        /* <DEDUP_REMOVED lines=51> */
.L_x_14007:
[----:B------:R-:W-:Y:S05]  /*8ac0*/  BSYNC B0 ;  /* 0x0000000000007941 */ /* 0x000fea0003800000 */
.L_x_13993:
        /* <DEDUP_REMOVED lines=8> */
.L_x_13990:
        /* <DEDUP_REMOVED lines=8> */
.L_x_14017:
[----:B------:R-:W-:Y:S01]  /*8bd0*/  IMAD R21, R19, 0x8, R18 ;  /* 0x0000000813157824 */ /* 0x000fe200078e0212 */
[----:B------:R-:W-:-:S04]  /*8be0*/  SHF.L.U32 R72, R23, 0x1f, RZ ;  /* 0x0000001f17487819 */ /* 0x000fc800000006ff */
[----:B------:R2:W0:Y:S01]  /*8bf0*/  SYNCS.PHASECHK.TRANS64.TRYWAIT P2, [R21+URZ+0x22830], R72 ;  /* 0x02283048150075a7 */ /* 0x000422000804017f */
[----:B------:R-:W-:Y:S05]  /*8c00*/  @!P0 BRA `(.L_x_14018) ;  /* 0x0000000000048947 */ /* 0x000fea0003800000 */
[----:B------:R-:W-:Y:S01]  /*8c10*/  BPT.TRAP 0x1 ;  /* 0x000000040000795c */ /* 0x000fe20000300000 */
.L_x_14018:
[----:B0--3--:R-:W0:Y:S01]  /*8c20*/  S2R R3, SR_TID.X ;  /* 0x0000000000037919 */ /* 0x009e220000002100 */
[----:B------:R-:W-:-:S05]  /*8c30*/  VIADD R0, R18, 0x1c400 ;  /* 0x0001c40012007836 */ /* 0x000fca0000000000 */
[----:B------:R-:W-:-:S04]  /*8c40*/  SHF.R.U32.HI R0, RZ, 0x4, R0 ;  /* 0x00000004ff007819 */ /* 0x000fc80000011600 */
[----:B------:R-:W-:Y:S02]  /*8c50*/  LOP3.LUT R0, R0, 0x3fff, RZ, 0xc0, !PT ;  /* 0x00003fff00007812 */ /* 0x000fe400078ec0ff */
[----:B0-----:R-:W-:-:S04]  /*8c60*/  LOP3.LUT R3, R3, 0x7f, RZ, 0xc0, !PT ;  /* 0x0000007f03037812 */ /* 0x001fc800078ec0ff */
[----:B------:R-:W-:Y:S01]  /*8c70*/  ISETP.NE.AND P1, PT, R3, RZ, PT ;  /* 0x000000ff0300720c */ /* 0x000fe20003f25270 */
[----:B------:R-:W-:-:S12]  /*8c80*/  @P2 BRA `(.L_x_14019) ;  /* 0x0000000000082947 */ /* 0x000fd80003800000 */
[----:B------:R-:W0:Y:S02]  /*8c90*/  SYNCS.PHASECHK.TRANS64.TRYWAIT P2, [R21+URZ+0x22830], R72 ;  /* 0x02283048150075a7 */ /* 0x000e24000804017f */
[----:B0-----:R-:W-:Y:S05]  /*8ca0*/  @!P2 BRA `(.L_x_14020) ;  /* 0x0000012000d8a947 */ /* 0x001fea0003800000 */
.L_x_14019:
[----:B------:R-:W-:Y:S05]  /*8cb0*/  WARPSYNC.ALL ;  /* 0x0000000000007948 */ /* 0x000fea0003800000 */
[----:B------:R-:W-:-:S05]  /*8cc0*/  LOP3.LUT R20, R0, 0x10000, RZ, 0xfc, !PT ;  /* 0x0001000000147812 */ /* 0x000fca00078efcff */
[----:B------:R-:W-:Y:S01]  /*8cd0*/  IMAD R4, R19, 0x300, R20 ;  /* 0x0000030013047824 */ /* 0x000fe200078e0214 */
[----:B------:R-:W-:Y:S01]  /*8ce0*/  LOP3.LUT R6, R36, 0x10000, RZ, 0xfc, !PT ;  /* 0x0001000024067812 */ /* 0x000fe200078efcff */
[----:B------:R-:W-:Y:S01]  /*8cf0*/  IMAD.MOV.U32 R5, RZ, RZ, 0x40000040 ;  /* 0x40000040ff057424 */ /* 0x000fe200078e00ff */
[----:B------:R-:W3:Y:S01]  /*8d00*/  LDL.LU R3, [R1+0x4] ;  /* 0x0000040001037983 */ /* 0x000ee20000300800 */
[----:B------:R-:W-:Y:S01]  /*8d10*/  IMAD.MOV.U32 R7, RZ, RZ, 0x40000040 ;  /* 0x40000040ff077424 */ /* 0x000fe200078e00ff */
[C---:B------:R-:W-:Y:S01]  /*8d20*/  R2UR UR6, R4.reuse ;  /* 0x00000000040672ca */ /* 0x040fe200000e0000 */
[----:B-----5:R-:W-:Y:S01]  /*8d30*/  WARPGROUP.ARRIVE ;  /* 0x00000000000079c5 */ /* 0x020fe20000000000 */
[----:B------:R-:W-:Y:S01]  /*8d40*/  R2UR UR7, R5 ;  /* 0x00000000050772ca */ /* 0x000fe200000e0000 */
[----:B------:R-:W-:Y:S01]  /*8d50*/  VIADD R8, R4, 0x2 ;  /* 0x0000000204087836 */ /* 0x000fe20000000000 */
[C---:B------:R-:W-:Y:S01]  /*8d60*/  R2UR UR4, R6.reuse ;  /* 0x00000000060472ca */ /* 0x040fe200000e0000 */
[C---:B----4-:R-:W-:Y:S01]  /*8d70*/  VIADD R14, R6.reuse, 0x2 ;  /* 0x00000002060e7836 */ /* 0x050fe20000000000 */
[----:B------:R-:W-:Y:S01]  /*8d80*/  R2UR UR5, R7 ;  /* 0x00000000070572ca */ /* 0x000fe200000e0000 */
[----:B------:R-:W-:Y:S01]  /*8d90*/  IMAD.MOV.U32 R15, RZ, RZ, 0x40000040 ;  /* 0x40000040ff0f7424 */ /* 0x000fe200078e00ff */
[----:B------:R-:W-:Y:S01]  /*8da0*/  MOV R9, 0x40000040 ;  /* 0x4000004000097802 */ /* 0x000fe20000000f00 */
[C---:B------:R-:W-:Y:S01]  /*8db0*/  VIADD R12, R6.reuse, 0x4 ;  /* 0x00000004060c7836 */ /* 0x040fe20000000000 */
[----:B------:R-:W4:Y:S01]  /*8dc0*/  LDC R0, c[0x0][0x448] ;  /* 0x00011200ff007b82 */ /* 0x000f220000000800 */
[----:B------:R-:W-:Y:S01]  /*8dd0*/  IMAD.MOV.U32 R13, RZ, RZ, 0x40000040 ;  /* 0x40000040ff0d7424 */ /* 0x000fe200078e00ff */
[----:B------:R-:W0:Y:S01]  /*8de0*/  S2R R74, SR_TID.X ;  /* 0x00000000004a7919 */ /* 0x000e220000002100 */
[----:B------:R-:W-:-:S02]  /*8df0*/  VIADD R10, R6, 0x6 ;  /* 0x00000006060a7836 */ /* 0x000fc40000000000 */
[----:B------:R-:W-:Y:S02]  /*8e00*/  IMAD.MOV.U32 R5, RZ, RZ, 0x40000040 ;  /* 0x40000040ff057424 */ /* 0x000fe400078e00ff */
[----:B------:R-:W-:Y:S02]  /*8e10*/  IMAD.MOV.U32 R11, RZ, RZ, 0x40000040 ;  /* 0x40000040ff0b7424 */ /* 0x000fe400078e00ff */
[----:B------:R-:W-:Y:S01]  /*8e20*/  HGMMA.64x96x16.F32 R24, gdesc[UR4], RZ, !UPT, gsb0 ;  /* 0x01600000041879f0 */ /* 0x000fe2000c0008ff */
[----:B------:R-:W-:Y:S01]  /*8e30*/  R2UR UR6, R8 ;  /* 0x00000000080672ca */ /* 0x000fe200000e0000 */
[----:B------:R-:W-:Y:S01]  /*8e40*/  VIADD R8, R4, 0x4 ;  /* 0x0000000404087836 */ /* 0x000fe20000000000 */
[----:B------:R-:W-:Y:S01]  /*8e50*/  R2UR UR7, R9 ;  /* 0x00000000090772ca */ /* 0x000fe200000e0000 */
[----:B------:R-:W-:Y:S01]  /*8e60*/  IMAD.MOV.U32 R9, RZ, RZ, 0x40000040 ;  /* 0x40000040ff097424 */ /* 0x000fe200078e00ff */
[----:B------:R-:W-:Y:S01]  /*8e70*/  R2UR UR4, R14 ;  /* 0x000000000e0472ca */ /* 0x000fe200000e0000 */
[----:B------:R-:W-:Y:S01]  /*8e80*/  VIADD R4, R4, 0x6 ;  /* 0x0000000604047836 */ /* 0x000fe20000000000 */
[----:B------:R-:W-:-:S02]  /*8e90*/  R2UR UR5, R15 ;  /* 0x000000000f0572ca */ /* 0x000fc400000e0000 */
[----:B----4-:R-:W-:Y:S01]  /*8ea0*/  ISETP.NE.AND P2, PT, R0, 0x1, PT ;  /* 0x000000010000780c */ /* 0x010fe20003f45270 */
[----:B------:R-:W-:Y:S01]  /*8eb0*/  IMAD.IADD R0, R217, 0x1, R210 ;  /* 0x00000001d9007824 */ /* 0x000fe200078e02d2 */
[----:B0-----:R-:W-:-:S04]  /*8ec0*/  SHF.R.U32.HI R74, RZ, 0x7, R74 ;  /* 0x00000007ff4a7819 */ /* 0x001fc8000001164a */
[----:B------:R-:W-:Y:S01]  /*8ed0*/  IADD3 R176, -R74, 0xb, RZ ;  /* 0x0000000b4ab07810 */ /* 0x000fe20007ffe1ff */
        /* <DEDUP_REMOVED lines=11> */
[----:B------:R-:W-:Y:S01]  /*8f90*/  R2UR UR7, R5 ;  /* 0x00000000050772ca */ /* 0x000fe200000e0000 */
[----:B------:R-:W0:Y:S01]  /*8fa0*/  @P2 LDC R4, c[0x0][0x450] ;  /* 0x00011400ff042b82 */ /* 0x000e220000000800 */
[----:B------:R-:W-:Y:S02]  /*8fb0*/  R2UR UR4, R10 ;  /* 0x000000000a0472ca */ /* 0x000fe400000e0000 */
[----:B------:R-:W-:Y:S02]  /*8fc0*/  R2UR UR5, R11 ;  /* 0x000000000b0572ca */ /* 0x000fe400000e0000 */
[----:B---3--:R-:W-:-:S04]  /*8fd0*/  LOP3.LUT R3, R3, 0xfff7ffff, RZ, 0xc0, !PT ;  /* 0xfff7ffff03037812 */ /* 0x008fc800078ec0ff */
[----:B------:R-:W-:-:S05]  /*8fe0*/  @P2 LOP3.LUT R3, R3, 0x80000, RZ, 0xfc, !PT ;  /* 0x0008000003032812 */ /* 0x000fca00078efcff */
[----:B------:R3:W-:Y:S02]  /*8ff0*/  STL [R1+0x4], R3 ;  /* 0x0000040301007387 */ /* 0x0007e40000100800 */
[----:B---3--:R-:W3:Y:S01]  /*9000*/  @P2 LDC R3, c[0x0][0x44c] ;  /* 0x00011300ff032b82 */ /* 0x008ee20000000800 */
[----:B------:R-:W-:Y:S02]  /*9010*/  WARPGROUP.DEPBAR.LE gsb0, 0x0 ;  /* 0x00008000000079c5 */ /* 0x000fe40000010000 */
[----:B------:R-:W-:Y:S01]  /*9020*/  WARPGROUP.ARRIVE ;  /* 0x00000000000079c5 */ /* 0x000fe20000000000 */
[----:B---3--:R-:W-:-:S05]  /*9030*/  @P2 IMAD.HI.U32 R3, R0, R3, RZ ;  /* 0x0000000300032227 */ /* 0x008fca00078e00ff */
[----:B------:R-:W-:Y:S01]  /*9040*/  HGMMA.64x96x16.F32 R24, gdesc[UR4], R24, gsb0 ;  /* 0x01600000041879f0 */ /* 0x000fe20008000818 */
[----:B0-----:R-:W-:Y:S01]  /*9050*/  @P2 SHF.R.U32.HI R0, RZ, R4, R3 ;  /* 0x00000004ff002219 */ /* 0x001fe20000011603 */
[----:B------:R-:W-:Y:S01]  /*9060*/  IMAD R3, R216, -0x60, R213 ;  /* 0xffffffa0d8037824 */ /* 0x000fe200078e02d5 */
[----:B------:R-:W-:-:S03]  /*9070*/  ULDC UR4, c[0x0][0x988] ;  /* 0x0002620000047ab9 */ /* 0x000fc60000000800 */
[----:B------:R-:W0:Y:S01]  /*9080*/  SHFL.IDX PT, R5, R0, 0x1, 0x1c1f ;  /* 0x003c1f0000057f89 */ /* 0x000e2200000e0000 */
[----:B------:R-:W-:-:S03]  /*9090*/  VIADD R3, R3, 0x60 ;  /* 0x0000006003037836 */ /* 0x000fc60000000000 */
[----:B------:R-:W3:Y:S01]  /*90a0*/  SHFL.IDX PT, R0, R0, RZ, 0x1c1f ;  /* 0x001c1fff00007589 */ /* 0x000ee200000e0000 */
[----:B------:R-:W-:-:S05]  /*90b0*/  IMAD R4, R218, -0x2, R3 ;  /* 0xfffffffeda047824 */ /* 0x000fca00078e0203 */
[----:B------:R-:W-:-:S04]  /*90c0*/  IADD3 R3, -R211, 0x1, R4 ;  /* 0x00000001d3037810 */ /* 0x000fc80007ffe104 */
[----:B0-----:R-:W-:-:S04]  /*90d0*/  VIADDMNMX R5, R5, R3, R4, PT ;  /* 0x0000000305057246 */ /* 0x001fc80003800104 */
[C---:B------:R-:W-:Y:S02]  /*90e0*/  ISETP.GT.AND P3, PT, R5.reuse, RZ, PT ;  /* 0x000000ff0500720c */ /* 0x040fe40003f64270 */
[C---:B------:R-:W-:Y:S02]  /*90f0*/  ISETP.GT.AND P4, PT, R5.reuse, 0x1, PT ;  /* 0x000000010500780c */ /* 0x040fe40003f84270 */
[----:B------:R-:W-:Y:S02]  /*9100*/  ISETP.GT.AND P2, PT, R5, 0x8, PT ;  /* 0x000000080500780c */ /* 0x000fe40003f44270 */
[----:B---3--:R-:W-:Y:S01]  /*9110*/  VIADDMNMX R3, R0, R3, R4, PT ;  /* 0x0000000300037246 */ /* 0x008fe20003800104 */
[----:B------:R-:W-:Y:S01]  /*9120*/  IMAD.U32 R0, RZ, RZ, UR4 ;  /* 0x00000004ff007e24 */ /* 0x000fe2000f8e00ff */
[----:B------:R-:W-:Y:S02]  /*9130*/  WARPGROUP.DEPBAR.LE gsb0, 0x0 ;  /* 0x00008000000079c5 */ /* 0x000fe40000010000 */
[----:B------:R-:W-:-:S02]  /*9140*/  FSEL R73, R26, -INF , P3 ;  /* 0xff8000001a497808 */ /* 0x000fc40001800000 */
[----:B------:R-:W-:Y:S01]  /*9150*/  FSEL R26, R27, -INF , P4 ;  /* 0xff8000001b1a7808 */ /* 0x000fe20002000000 */
[----:B------:R0:W-:Y:S06]  /*9160*/  BAR.ARV R176, 0x100 ;  /* 0x000400b00000751d */ /* 0x0001ec0000002000 */
        /* <DEDUP_REMOVED lines=64> */
[----:B------:R-:W-:Y:S02]  /*9570*/  FMNMX.FTZ R8, R115, R8, !PT ;  /* 0x0000000873087209 */ /* 0x000fe40007810000 */
[----:B------:R-:W-:Y:S02]  /*9580*/  ISETP.GT.AND P3, PT, R3, RZ, PT ;  /* 0x000000ff0300720c */ /* 0x000fe40003f64270 */
[----:B------:R-:W-:Y:S02]  /*9590*/  FMNMX.FTZ R5, R71, R8, !PT ;  /* 0x0000000847057209 */ /* 0x000fe40007810000 */
[C---:B------:R-:W-:Y:S02]  /*95a0*/  ISETP.GT.AND P4, PT, R3.reuse, 0x1, PT ;  /* 0x000000010300780c */ /* 0x040fe40003f84270 */
[----:B------:R-:W-:Y:S01]  /*95b0*/  ISETP.GT.AND P2, PT, R3, 0x8, PT ;  /* 0x000000080300780c */ /* 0x000fe20003f44270 */
[----:B------:R-:W3:Y:S01]  /*95c0*/  SHFL.BFLY PT, R8, R5, 0x2, 0x1f ;  /* 0x0c401f0005087f89 */ /* 0x000ee200000e0000 */
[----:B------:R-:W-:-:S02]  /*95d0*/  FSEL R9, R24, -INF , P3 ;  /* 0xff80000018097808 */ /* 0x000fc40001800000 */
[----:B------:R-:W-:Y:S02]  /*95e0*/  FSEL R25, R25, -INF , P4 ;  /* 0xff80000019197808 */ /* 0x000fe40002000000 */
[----:B------:R-:W-:Y:S02]  /*95f0*/  ISETP.GT.AND P3, PT, R3, 0x9, PT ;  /* 0x000000090300780c */ /* 0x000fe40003f64270 */
[----:B------:R-:W-:Y:S02]  /*9600*/  FMNMX.FTZ R4, R9, R25, !PT ;  /* 0x0000001909047209 */ /* 0x000fe40007810000 */
[----:B------:R-:W-:Y:S02]  /*9610*/  FSEL R29, R29, -INF , P3 ;  /* 0xff8000001d1d7808 */ /* 0x000fe40001800000 */
[----:B------:R-:W-:-:S04]  /*9620*/  ISETP.GT.AND P3, PT, R3, 0x11, PT ;  /* 0x000000110300780c */ /* 0x000fc80003f64270 */
[----:B------:R-:W-:Y:S02]  /*9630*/  FSEL R33, R33, -INF , P3 ;  /* 0xff80000021217808 */ /* 0x000fe40001800000 */
[----:B------:R-:W-:-:S04]  /*9640*/  ISETP.GT.AND P3, PT, R3, 0x19, PT ;  /* 0x000000190300780c */ /* 0x000fc80003f64270 */
[----:B------:R-:W-:Y:S02]  /*9650*/  FSEL R37, R37, -INF , P3 ;  /* 0xff80000025257808 */ /* 0x000fe40001800000 */
[----:B------:R-:W-:Y:S02]  /*9660*/  ISETP.GT.AND P3, PT, R3, 0x21, PT ;  /* 0x000000210300780c */ /* 0x000fe40003f64270 */
[----:B---3--:R-:W-:Y:S02]  /*9670*/  FMNMX.FTZ R27, R5, R8, !PT ;  /* 0x00000008051b7209 */ /* 0x008fe40007810000 */
[----:B------:R-:W-:Y:S02]  /*9680*/  FSEL R41, R41, -INF , P3 ;  /* 0xff80000029297808 */ /* 0x000fe40001800000 */
[----:B------:R-:W-:Y:S01]  /*9690*/  ISETP.GT.AND P3, PT, R3, 0x29, PT ;  /* 0x000000290300780c */ /* 0x000fe20003f64270 */
[----:B------:R-:W3:Y:S03]  /*96a0*/  SHFL.BFLY PT, R8, R27, 0x1, 0x1f ;  /* 0x0c201f001b087f89 */ /* 0x000ee600000e0000 */
        /* <DEDUP_REMOVED lines=11> */
[----:B------:R-:W-:Y:S01]  /*9760*/  FMUL.FTZ R5, R8, R0 ;  /* 0x0000000008057220 */ /* 0x000fe20000410000 */
[----:B------:R-:W-:-:S02]  /*9770*/  FMNMX.FTZ R4, R27, R4, !PT ;  /* 0x000000041b047209 */ /* 0x000fc40007810000 */
[----:B------:R-:W-:Y:S02]  /*9780*/  FSEL R31, R32, -INF , P2 ;  /* 0xff800000201f7808 */ /* 0x000fe40001000000 */
[----:B------:R-:W-:Y:S02]  /*9790*/  FMNMX.FTZ R4, R29, R4, !PT ;  /* 0x000000041d047209 */ /* 0x000fe40007810000 */
[----:B------:R-:W-:Y:S02]  /*97a0*/  ISETP.GT.AND P2, PT, R3, 0x18, PT ;  /* 0x000000180300780c */ /* 0x000fe40003f44270 */
[----:B------:R-:W-:Y:S02]  /*97b0*/  FMNMX.FTZ R4, R31, R4, !PT ;  /* 0x000000041f047209 */ /* 0x000fe40007810000 */
[----:B------:R-:W-:Y:S02]  /*97c0*/  FSEL R35, R36, -INF , P2 ;  /* 0xff80000024237808 */ /* 0x000fe40001000000 */
[----:B------:R-:W-:-:S02]  /*97d0*/  FMNMX.FTZ R24, R33, R4, !PT ;  /* 0x0000000421187209 */ /* 0x000fc40007810000 */
[----:B------:R-:W-:Y:S02]  /*97e0*/  FSETP.NEU.FTZ.AND P4, PT, R8, -INF , PT ;  /* 0xff8000000800780b */ /* 0x000fe40003f9d000 */
[----:B------:R-:W-:Y:S02]  /*97f0*/  ISETP.GT.AND P2, PT, R3, 0x20, PT ;  /* 0x000000200300780c */ /* 0x000fe40003f44270 */
[----:B------:R-:W-:Y:S02]  /*9800*/  FMNMX.FTZ R24, R35, R24, !PT ;  /* 0x0000001823187209 */ /* 0x000fe40007810000 */
[----:B------:R-:W-:Y:S02]  /*9810*/  FSEL R34, R5, RZ, P4 ;  /* 0x000000ff05227208 */ /* 0x000fe40002000000 */
[----:B------:R-:W-:Y:S02]  /*9820*/  FSEL R39, R40, -INF , P2 ;  /* 0xff80000028277808 */ /* 0x000fe40001000000 */
[----:B------:R-:W-:Y:S01]  /*9830*/  FMNMX.FTZ R24, R37, R24, !PT ;  /* 0x0000001825187209 */ /* 0x000fe20007810000 */
[-CC-:B------:R-:W-:Y:S01]  /*9840*/  FFMA.FTZ R26, R26, R0.reuse, -R34.reuse ;  /* 0x000000001a1a7223 */ /* 0x180fe20000010822 */
[----:B------:R-:W-:Y:S01]  /*9850*/  ISETP.GT.AND P2, PT, R3, 0x28, PT ;  /* 0x000000280300780c */ /* 0x000fe20003f44270 */
[--C-:B------:R-:W-:Y:S01]  /*9860*/  FFMA.FTZ R201, R73, R0, -R34.reuse ;  /* 0x0000000049c97223 */ /* 0x100fe20000010822 */
[----:B------:R-:W-:Y:S01]  /*9870*/  FMNMX.FTZ R24, R39, R24, !PT ;  /* 0x0000001827187209 */ /* 0x000fe20007810000 */
[----:B------:R3:W-:Y:S01]  /*9880*/  MUFU.EX2 R4, R26 ;  /* 0x0000001a00047308 */ /* 0x0007e20000000800 */
[----:B------:R-:W-:Y:S01]  /*9890*/  FSEL R43, R44, -INF , P2 ;  /* 0xff8000002c2b7808 */ /* 0x000fe20001000000 */
[-CC-:B------:R-:W-:Y:S01]  /*98a0*/  FFMA.FTZ R203, R75, R0.reuse, -R34.reuse ;  /* 0x000000004bcb7223 */ /* 0x180fe20000010822 */
[----:B------:R-:W-:Y:S01]  /*98b0*/  ISETP.GT.AND P2, PT, R3, 0x30, PT ;  /* 0x000000300300780c */ /* 0x000fe20003f44270 */
[-CC-:B------:R-:W-:Y:S01]  /*98c0*/  FFMA.FTZ R77, R77, R0.reuse, -R34.reuse ;  /* 0x000000004d4d7223 */ /* 0x180fe20000010822 */
[----:B------:R-:W-:Y:S01]  /*98d0*/  FSEL R61, R61, -INF , P3 ;  /* 0xff8000003d3d7808 */ /* 0x000fe20001800000 */
[--C-:B------:R-:W-:Y:S01]  /*98e0*/  FFMA.FTZ R153, R79, R0, -R34.reuse ;  /* 0x000000004f997223 */ /* 0x100fe20000010822 */
[----:B------:R-:W-:Y:S01]  /*98f0*/  FSEL R47, R48, -INF , P2 ;  /* 0xff800000302f7808 */ /* 0x000fe20001000000 */
[----:B------:R-:W4:Y:S01]  /*9900*/  MUFU.EX2 R201, R201 ;  /* 0x000000c900c97308 */ /* 0x000f220000000800 */
[----:B---3--:R-:W-:Y:S01]  /*9910*/  FMNMX.FTZ R26, R41, R24, !PT ;  /* 0x00000018291a7209 */ /* 0x008fe20007810000 */
[-CC-:B------:R-:W-:Y:S01]  /*9920*/  FFMA.FTZ R81, R81, R0.reuse, -R34.reuse ;  /* 0x0000000051517223 */ /* 0x180fe20000010822 */
[----:B------:R-:W-:Y:S01]  /*9930*/  ISETP.GT.AND P2, PT, R3, 0x38, PT ;  /* 0x000000380300780c */ /* 0x000fe20003f44270 */
[--C-:B------:R-:W-:Y:S01]  /*9940*/  FFMA.FTZ R155, R83, R0, -R34.reuse ;  /* 0x00000000539b7223 */ /* 0x100fe20000010822 */
[----:B------:R-:W-:Y:S01]  /*9950*/  FMNMX.FTZ R26, R43, R26, !PT ;  /* 0x0000001a2b1a7209 */ /* 0x000fe20007810000 */
[--C-:B------:R-:W-:Y:S01]  /*9960*/  FFMA.FTZ R85, R85, R0, -R34.reuse ;  /* 0x0000000055557223 */ /* 0x100fe20000010822 */
[----:B------:R-:W-:Y:S01]  /*9970*/  FSEL R51, R52, -INF , P2 ;  /* 0xff80000034337808 */ /* 0x000fe20001000000 */
[----:B------:R-:W-:Y:S01]  /*9980*/  MUFU.EX2 R203, R203 ;  /* 0x000000cb00cb7308 */ /* 0x000fe20000000800 */
[----:B------:R-:W-:Y:S01]  /*9990*/  FMNMX.FTZ R26, R45, R26, !PT ;  /* 0x0000001a2d1a7209 */ /* 0x000fe20007810000 */
[-CC-:B------:R-:W-:Y:S01]  /*99a0*/  FFMA.FTZ R157, R87, R0.reuse, -R34.reuse ;  /* 0x00000000579d7223 */ /* 0x180fe20000010822 */
[----:B------:R-:W-:Y:S01]  /*99b0*/  ISETP.GT.AND P2, PT, R3, 0x40, PT ;  /* 0x000000400300780c */ /* 0x000fe20003f44270 */
[--C-:B------:R-:W-:Y:S01]  /*99c0*/  FFMA.FTZ R89, R89, R0, -R34.reuse ;  /* 0x0000000059597223 */ /* 0x100fe20000010822 */
[----:B------:R-:W-:Y:S01]  /*99d0*/  FMNMX.FTZ R26, R47, R26, !PT ;  /* 0x0000001a2f1a7209 */ /* 0x000fe20007810000 */
[----:B------:R-:W-:Y:S01]  /*99e0*/  FFMA.FTZ R91, R91, R0, -R34 ;  /* 0x000000005b5b7223 */ /* 0x000fe20000010822 */
[----:B------:R-:W-:Y:S01]  /*99f0*/  FSEL R55, R56, -INF , P2 ;  /* 0xff80000038377808 */ /* 0x000fe20001000000 */
[----:B------:R-:W-:Y:S01]  /*9a00*/  MUFU.EX2 R24, R77 ;  /* 0x0000004d00187308 */ /* 0x000fe20000000800 */
[----:B------:R-:W-:Y:S01]  /*9a10*/  FMNMX.FTZ R28, R49, R26, !PT ;  /* 0x0000001a311c7209 */ /* 0x000fe20007810000 */
[----:B----4-:R-:W-:Y:S01]  /*9a20*/  FADD.FTZ R48, R201, R4 ;  /* 0x00000004c9307221 */ /* 0x010fe20000010000 */
        /* <DEDUP_REMOVED lines=11> */
[--C-:B------:R-:W-:Y:S01]  /*9ae0*/  FFMA.FTZ R101, R101, R0, -R34.reuse ;  /* 0x0000000065657223 */ /* 0x100fe20000010822 */
[----:B------:R-:W-:Y:S01]  /*9af0*/  ISETP.GT.AND P3, PT, R3, 0x51, PT ;  /* 0x000000510300780c */ /* 0x000fe20003f64270 */
[----:B------:R-:W-:Y:S01]  /*9b00*/  MUFU.EX2 R26, R81 ;  /* 0x00000051001a7308 */ /* 0x000fe20000000800 */
[----:B------:R-:W-:Y:S01]  /*9b10*/  FMNMX.FTZ R30, R57, R28, !PT ;  /* 0x0000001c391e7209 */ /* 0x000fe20007810000 */
[-CC-:B------:R-:W-:Y:S01]  /*9b20*/  FFMA.FTZ R103, R103, R0.reuse, -R34.reuse ;  /* 0x0000000067677223 */ /* 0x180fe20000010822 */
[----:B------:R-:W-:Y:S01]  /*9b30*/  FSEL R63, R64, -INF , P2 ;  /* 0xff800000403f7808 */ /* 0x000fe20001000000 */
        /* <DEDUP_REMOVED lines=16> */
[----:B------:R-:W-:Y:S01]  /*9c40*/  FFMA.FTZ R34, R71, R0, -R34 ;  /* 0x0000000047227223 */ /* 0x000fe20000010822 */
[----:B------:R-:W-:-:S02]  /*9c50*/  FSEL R69, R69, -INF , P3 ;  /* 0xff80000045457808 */ /* 0x000fc40001800000 */
[----:B------:R-:W-:Y:S01]  /*9c60*/  FMNMX.FTZ R30, R67, R30, !PT ;  /* 0x0000001e431e7209 */ /* 0x000fe20007810000 */
[----:B------:R-:W-:Y:S01]  /*9c70*/  MUFU.EX2 R157, R157 ;  /* 0x0000009d009d7308 */ /* 0x000fe20000000800 */
[----:B------:R-:W-:Y:S02]  /*9c80*/  F2FP.F16.F32.PACK_AB R201, R4, R201 ;  /* 0x000000c904c9723e */ /* 0x000fe400000000ff */
[----:B------:R-:W-:-:S05]  /*9c90*/  FMNMX.FTZ R30, R69, R30, !PT ;  /* 0x0000001e451e7209 */ /* 0x000fca0007810000 */
[----:B------:R-:W3:Y:S01]  /*9ca0*/  SHFL.BFLY PT, R3, R30, 0x2, 0x1f ;  /* 0x0c401f001e037f89 */ /* 0x000ee200000e0000 */
[----:B------:R-:W-:Y:S08]  /*9cb0*/  MUFU.EX2 R32, R89 ;  /* 0x0000005900207308 */ /* 0x000ff00000000800 */
[----:B------:R-:W-:Y:S08]  /*9cc0*/  MUFU.EX2 R91, R91 ;  /* 0x0000005b005b7308 */ /* 0x000ff00000000800 */
[----:B------:R-:W4:Y:S01]  /*9cd0*/  MUFU.EX2 R36, R93 ;  /* 0x0000005d00247308 */ /* 0x000f220000000800 */
[----:B---3--:R-:W-:-:S07]  /*9ce0*/  FMNMX.FTZ R3, R30, R3, !PT ;  /* 0x000000031e037209 */ /* 0x008fce0007810000 */
[----:B------:R-:W-:Y:S01]  /*9cf0*/  MUFU.EX2 R95, R95 ;  /* 0x0000005f005f7308 */ /* 0x000fe20000000800 */
[----:B------:R-:W3:Y:S07]  /*9d00*/  SHFL.BFLY PT, R30, R3, 0x1, 0x1f ;  /* 0x0c201f00031e7f89 */ /* 0x000eee00000e0000 */
[----:B------:R-:W1:Y:S01]  /*9d10*/  MUFU.EX2 R38, R97 ;  /* 0x0000006100267308 */ /* 0x000e620000000800 */
[----:B----4-:R-:W-:-:S07]  /*9d20*/  F2FP.F16.F32.PACK_AB R159, R36, R91 ;  /* 0x0000005b249f723e */ /* 0x010fce00000000ff */
[----:B------:R-:W-:Y:S08]  /*9d30*/  MUFU.EX2 R99, R99 ;  /* 0x0000006300637308 */ /* 0x000ff00000000800 */
[----:B------:R-:W-:Y:S01]  /*9d40*/  MUFU.EX2 R40, R101 ;  /* 0x0000006500287308 */ /* 0x000fe20000000800 */
[----:B-1----:R-:W-:Y:S02]  /*9d50*/  F2FP.F16.F32.PACK_AB R161, R38, R95 ;  /* 0x0000005f26a1723e */ /* 0x002fe400000000ff */
[----:B---3--:R-:W-:-:S04]  /*9d60*/  FMNMX.FTZ R5, R3, R30, !PT ;  /* 0x0000001e03057209 */ /* 0x008fc80007810000 */
[C---:B------:R-:W-:Y:S01]  /*9d70*/  FSETP.NEU.FTZ.AND P2, PT, R5.reuse, -INF , PT ;  /* 0xff8000000500780b */ /* 0x040fe20003f5d000 */
[-C--:B------:R-:W-:Y:S01]  /*9d80*/  FMUL.FTZ R3, R5, R0.reuse ;  /* 0x0000000005037220 */ /* 0x080fe20000410000 */
[----:B------:R-:W-:Y:S04]  /*9d90*/  MUFU.EX2 R103, R103 ;  /* 0x0000006700677308 */ /* 0x000fe80000000800 */
[----:B------:R-:W-:Y:S01]  /*9da0*/  FSEL R30, R3, RZ, P2 ;  /* 0x000000ff031e7208 */ /* 0x000fe20001000000 */
[----:B------:R-:W-:Y:S01]  /*9db0*/  FADD.FTZ R3, R203, R48 ;  /* 0x00000030cb037221 */ /* 0x000fe20000010000 */
[C---:B------:R-:W-:Y:S02]  /*9dc0*/  F2FP.F16.F32.PACK_AB R203, R24.reuse, R203 ;  /* 0x000000cb18cb723e */ /* 0x040fe400000000ff */
[----:B------:R-:W-:Y:S01]  /*9dd0*/  MUFU.EX2 R42, R105 ;  /* 0x00000069002a7308 */ /* 0x000fe20000000800 */
[-CC-:B------:R-:W-:Y:S01]  /*9de0*/  FFMA.FTZ R9, R9, R0.reuse, -R30.reuse ;  /* 0x0000000009097223 */ /* 0x180fe2000001081e */
[-CC-:B------:R-:W-:Y:S01]  /*9df0*/  FFMA.FTZ R25, R25, R0.reuse, -R30.reuse ;  /* 0x0000000019197223 */ /* 0x180fe2000001081e */
[-CC-:B------:R-:W-:Y:S01]  /*9e00*/  FFMA.FTZ R27, R27, R0.reuse, -R30.reuse ;  /* 0x000000001b1b7223 */ /* 0x180fe2000001081e */
[-CC-:B------:R-:W-:Y:S01]  /*9e10*/  FFMA.FTZ R29, R29, R0.reuse, -R30.reuse ;  /* 0x000000001d1d7223 */ /* 0x180fe2000001081e */
[-CC-:B------:R-:W-:Y:S01]  /*9e20*/  FFMA.FTZ R31, R31, R0.reuse, -R30.reuse ;  /* 0x000000001f1f7223 */ /* 0x180fe2000001081e */
[-CC-:B------:R-:W-:Y:S01]  /*9e30*/  FFMA.FTZ R33, R33, R0.reuse, -R30.reuse ;  /* 0x0000000021217223 */ /* 0x180fe2000001081e */
[----:B------:R-:W-:Y:S01]  /*9e40*/  FADD.FTZ R48, R24, R3 ;  /* 0x0000000318307221 */ /* 0x000fe20000010000 */
[----:B------:R-:W-:Y:S01]  /*9e50*/  MUFU.EX2 R9, R9 ;  /* 0x0000000900097308 */ /* 0x000fe20000000800 */
[-CC-:B------:R-:W-:Y:S01]  /*9e60*/  FFMA.FTZ R35, R35, R0.reuse, -R30.reuse ;  /* 0x0000000023237223 */ /* 0x180fe2000001081e */
[-C--:B------:R-:W-:Y:S01]  /*9e70*/  FFMA.FTZ R37, R37, R0.reuse, -R30 ;  /* 0x0000000025257223 */ /* 0x080fe2000001081e */
[----:B------:R-:W-:Y:S01]  /*9e80*/  FADD.FTZ R3, R153, R48 ;  /* 0x0000003099037221 */ /* 0x000fe20000010000 */
[-CC-:B------:R-:W-:Y:S01]  /*9e90*/  FFMA.FTZ R39, R39, R0.reuse, -R30.reuse ;  /* 0x0000000027277223 */ /* 0x180fe2000001081e */
[-CC-:B------:R-:W-:Y:S01]  /*9ea0*/  FFMA.FTZ R41, R41, R0.reuse, -R30.reuse ;  /* 0x0000000029297223 */ /* 0x180fe2000001081e */
[-CC-:B------:R-:W-:Y:S01]  /*9eb0*/  FFMA.FTZ R43, R43, R0.reuse, -R30.reuse ;  /* 0x000000002b2b7223 */ /* 0x180fe2000001081e */
[----:B------:R-:W-:Y:S01]  /*9ec0*/  FADD.FTZ R50, R26, R3 ;  /* 0x000000031a327221 */ /* 0x000fe20000010000 */
[----:B------:R1:W3:Y:S01]  /*9ed0*/  MUFU.EX2 R200, R25 ;  /* 0x0000001900c87308 */ /* 0x0002e20000000800 */
        /* <DEDUP_REMOVED lines=8> */
[----:B-1----:R-:W-:Y:S01]  /*9f60*/  FADD.FTZ R25, R155, R50 ;  /* 0x000000329b197221 */ /* 0x002fe20000010000 */
[-CC-:B------:R-:W-:Y:S01]  /*9f70*/  FFMA.FTZ R59, R59, R0.reuse, -R30.reuse ;  /* 0x000000003b3b7223 */ /* 0x180fe2000001081e */
[-CC-:B------:R-:W-:Y:S01]  /*9f80*/  FFMA.FTZ R61, R61, R0.reuse, -R30.reuse ;  /* 0x000000003d3d7223 */ /* 0x180fe2000001081e */
[-CC-:B------:R-:W-:Y:S01]  /*9f90*/  FFMA.FTZ R63, R63, R0.reuse, -R30.reuse ;  /* 0x000000003f3f7223 */ /* 0x180fe2000001081e */
[----:B------:R-:W-:Y:S01]  /*9fa0*/  FADD.FTZ R50, R28, R25 ;  /* 0x000000191c327221 */ /* 0x000fe20000010000 */
[-CC-:B------:R-:W-:Y:S01]  /*9fb0*/  FFMA.FTZ R65, R65, R0.reuse, -R30.reuse ;  /* 0x0000000041417223 */ /* 0x180fe2000001081e */
[-C--:B------:R-:W-:Y:S01]  /*9fc0*/  FFMA.FTZ R67, R67, R0.reuse, -R30 ;  /* 0x0000000043437223 */ /* 0x080fe2000001081e */
[----:B------:R1:W2:Y:S01]  /*9fd0*/  MUFU.EX2 R202, R29 ;  /* 0x0000001d00ca7308 */ /* 0x0002a20000000800 */
[----:B---3--:R-:W-:Y:S01]  /*9fe0*/  FADD.FTZ R48, R9, R200 ;  /* 0x000000c809307221 */ /* 0x008fe20000010000 */
[----:B------:R-:W-:Y:S01]  /*9ff0*/  FFMA.FTZ R30, R69, R0, -R30 ;  /* 0x00000000451e7223 */ /* 0x000fe2000001081e */
[----:B------:R-:W-:-:S02]  /*a000*/  F2FP.F16.F32.PACK_AB R200, R200, R9 ;  /* 0x00000009c8c8723e */ /* 0x000fc400000000ff */
[----:B------:R-:W-:Y:S02]  /*a010*/  F2FP.F16.F32.PACK_AB R153, R26, R153 ;  /* 0x000000991a99723e */ /* 0x000fe400000000ff */
[----:B------:R-:W-:Y:S01]  /*a020*/  F2FP.F16.F32.PACK_AB R155, R28, R155 ;  /* 0x0000009b1c9b723e */ /* 0x000fe200000000ff */
[----:B------:R-:W3:Y:S01]  /*a030*/  MUFU.EX2 R31, R31 ;  /* 0x0000001f001f7308 */ /* 0x000ee20000000800 */
[----:B----4-:R-:W-:Y:S01]  /*a040*/  FADD.FTZ R3, R27, R48 ;  /* 0x000000301b037221 */ /* 0x010fe20000010000 */
[----:B-1----:R-:W-:Y:S01]  /*a050*/  FADD.FTZ R29, R157, R50 ;  /* 0x000000329d1d7221 */ /* 0x002fe20000010000 */
[----:B------:R-:W-:Y:S02]  /*a060*/  F2FP.F16.F32.PACK_AB R157, R32, R157 ;  /* 0x0000009d209d723e */ /* 0x000fe400000000ff */
[----:B------:R-:W-:Y:S01]  /*a070*/  F2FP.F16.F32.PACK_AB R163, R40, R99 ;  /* 0x0000006328a3723e */ /* 0x000fe200000000ff */
[----:B------:R-:W-:Y:S01]  /*a080*/  FADD.FTZ R50, R32, R29 ;  /* 0x0000001d20327221 */ /* 0x000fe20000010000 */
[----:B------:R-:W-:Y:S01]  /*a090*/  F2FP.F16.F32.PACK_AB R165, R42, R103 ;  /* 0x000000672aa5723e */ /* 0x000fe200000000ff */
[----:B------:R-:W1:Y:S01]  /*a0a0*/  MUFU.EX2 R152, R33 ;  /* 0x0000002100987308 */ /* 0x000e620000000800 */
[----:B--2---:R-:W-:Y:S01]  /*a0b0*/  FADD.FTZ R48, R202, R3 ;  /* 0x00000003ca307221 */ /* 0x004fe20000010000 */
[----:B------:R-:W-:-:S02]  /*a0c0*/  @!P1 VIADD R3, R21, 0x22840 ;  /* 0x0002284015039836 */ /* 0x000fc40000000000 */
[----:B------:R-:W-:Y:S01]  /*a0d0*/  FADD.FTZ R29, R91, R50 ;  /* 0x000000325b1d7221 */ /* 0x000fe20000010000 */
[----:B------:R-:W-:Y:S02]  /*a0e0*/  F2FP.F16.F32.PACK_AB R202, R202, R27 ;  /* 0x0000001bcaca723e */ /* 0x000fe400000000ff */
[----:B------:R-:W-:Y:S01]  /*a0f0*/  @!P1 PRMT R3, RZ, 0x654, R3 ;  /* 0x00000654ff039816 */ /* 0x000fe20000000003 */
[----:B------:R-:W2:Y:S01]  /*a100*/  MUFU.EX2 R35, R35 ;  /* 0x0000002300237308 */ /* 0x000ea20000000800 */
[----:B---3--:R-:W-:Y:S01]  /*a110*/  FADD.FTZ R25, R31, R48 ;  /* 0x000000301f197221 */ /* 0x008fe20000010000 */
[----:B------:R-:W-:Y:S01]  /*a120*/  FADD.FTZ R50, R36, R29 ;  /* 0x0000001d24327221 */ /* 0x000fe20000010000 */
[----:B------:R3:W-:Y:S05]  /*a130*/  @!P1 SYNCS.ARRIVE.TRANS64.RED.A1T0 RZ, [R3+URZ], RZ ;  /* 0x000000ff03ff99a7 */ /* 0x0007ea000810043f */
[----:B------:R-:W4:Y:S01]  /*a140*/  MUFU.EX2 R154, R37 ;  /* 0x00000025009a7308 */ /* 0x000f220000000800 */
[C---:B-1----:R-:W-:Y:S01]  /*a150*/  FADD.FTZ R48, R152.reuse, R25 ;  /* 0x0000001998307221 */ /* 0x042fe20000010000 */
[----:B------:R-:W-:-:S06]  /*a160*/  F2FP.F16.F32.PACK_AB R152, R152, R31 ;  /* 0x0000001f9898723e */ /* 0x000fcc00000000ff */
[----:B------:R-:W3:Y:S01]  /*a170*/  MUFU.EX2 R39, R39 ;  /* 0x0000002700277308 */ /* 0x000ee20000000800 */
[----:B--2---:R-:W-:-:S07]  /*a180*/  FADD.FTZ R25, R35, R48 ;  /* 0x0000003023197221 */ /* 0x004fce0000010000 */
[----:B------:R-:W1:Y:S01]  /*a190*/  MUFU.EX2 R156, R41 ;  /* 0x00000029009c7308 */ /* 0x000e620000000800 */
[C---:B----4-:R-:W-:Y:S01]  /*a1a0*/  FADD.FTZ R48, R154.reuse, R25 ;  /* 0x000000199a307221 */ /* 0x050fe20000010000 */
[----:B------:R-:W-:Y:S01]  /*a1b0*/  FADD.FTZ R25, R95, R50 ;  /* 0x000000325f197221 */ /* 0x000fe20000010000 */
[----:B------:R-:W-:-:S03]  /*a1c0*/  F2FP.F16.F32.PACK_AB R154, R154, R35 ;  /* 0x000000239a9a723e */ /* 0x000fc600000000ff */
[----:B------:R-:W-:Y:S02]  /*a1d0*/  FADD.FTZ R50, R38, R25 ;  /* 0x0000001926327221 */ /* 0x000fe40000010000 */
[----:B------:R-:W2:Y:S01]  /*a1e0*/  MUFU.EX2 R43, R43 ;  /* 0x0000002b002b7308 */ /* 0x000ea20000000800 */
[----:B---3--:R-:W-:Y:S01]  /*a1f0*/  FADD.FTZ R3, R39, R48 ;  /* 0x0000003027037221 */ /* 0x008fe20000010000 */
[----:B------:R-:W-:-:S04]  /*a200*/  FADD.FTZ R25, R99, R50 ;  /* 0x0000003263197221 */ /* 0x000fc80000010000 */
[----:B------:R-:W-:Y:S02]  /*a210*/  FADD.FTZ R50, R40, R25 ;  /* 0x0000001928327221 */ /* 0x000fe40000010000 */
[----:B------:R-:W3:Y:S01]  /*a220*/  MUFU.EX2 R158, R45 ;  /* 0x0000002d009e7308 */ /* 0x000ee20000000800 */
[C---:B-1----:R-:W-:Y:S01]  /*a230*/  FADD.FTZ R48, R156.reuse, R3 ;  /* 0x000000039c307221 */ /* 0x042fe20000010000 */
[----:B------:R-:W-:Y:S01]  /*a240*/  FADD.FTZ R25, R103, R50 ;  /* 0x0000003267197221 */ /* 0x000fe20000010000 */
[----:B------:R-:W-:-:S03]  /*a250*/  F2FP.F16.F32.PACK_AB R156, R156, R39 ;  /* 0x000000279c9c723e */ /* 0x000fc600000000ff */
[----:B------:R-:W-:Y:S02]  /*a260*/  FADD.FTZ R24, R42, R25 ;  /* 0x000000192a187221 */ /* 0x000fe40000010000 */
        /* <DEDUP_REMOVED lines=45> */
[----:B------:R-:W-:Y:S02]  /*a540*/  F2FP.F16.F32.PACK_AB R171, R34, R115 ;  /* 0x0000007322ab723e */ /* 0x000fe400000000ff */
[C---:B---3--:R-:W-:Y:S01]  /*a550*/  FADD.FTZ R4, R30.reuse, R9 ;  /* 0x000000091e047221 */ /* 0x048fe20000010000 */
[----:B------:R-:W-:Y:S01]  /*a560*/  F2FP.F16.F32.PACK_AB R170, R30, R67 ;  /* 0x000000431eaa723e */ /* 0x000fe200000000ff */
[----:B0-----:R-:W-:Y:S06]  /*a570*/  @!P0 BRA `(.L_x_14021) ;  /* 0x0000000000048947 */ /* 0x001fec0003800000 */
[----:B------:R-:W-:Y:S01]  /*a580*/  BPT.TRAP 0x1 ;  /* 0x000000040000795c */ /* 0x000fe20000300000 */
.L_x_14021:
[----:B------:R0:W1:Y:S01]  /*a590*/  SYNCS.PHASECHK.TRANS64.TRYWAIT P2, [R21+URZ+0x22850], R72 ;  /* 0x02285048150075a7 */ /* 0x000062000804017f */
[----:B------:R-:W-:Y:S05]  /*a5a0*/  @!P0 BRA `(.L_x_14022) ;  /* 0x0000000000048947 */ /* 0x000fea0003800000 */
[----:B------:R-:W-:Y:S01]  /*a5b0*/  BPT.TRAP 0x1 ;  /* 0x000000040000795c */ /* 0x000fe20000300000 */
.L_x_14022:
[----:B------:R-:W-:Y:S04]  /*a5c0*/  BSSY B0, `(.L_x_14023) ;  /* 0x0000004000007945 */ /* 0x000fe80003800000 */
[----:B-1----:R-:W-:Y:S05]  /*a5d0*/  @P2 BRA `(.L_x_14024) ;  /* 0x0000000000082947 */ /* 0x002fea0003800000 */
[----:B------:R-:W1:Y:S02]  /*a5e0*/  SYNCS.PHASECHK.TRANS64.TRYWAIT P2, [R21+URZ+0x22850], R72 ;  /* 0x02285048150075a7 */ /* 0x000e64000804017f */
[----:B-1----:R-:W-:Y:S05]  /*a5f0*/  @!P2 BRA `(.L_x_14025) ;  /* 0x000001080098a947 */ /* 0x002fea0003800000 */
.L_x_14024:
[----:B------:R-:W-:Y:S05]  /*a600*/  BSYNC B0 ;  /* 0x0000000000007941 */ /* 0x000fea0003800000 */
.L_x_14023:
[----:B------:R-:W-:Y:S05]  /*a610*/  WARPSYNC.ALL ;  /* 0x0000000000007948 */ /* 0x000fea0003800000 */
[----:B------:R-:W-:Y:S01]  /*a620*/  VIADD R9, R18, 0x400 ;  /* 0x0000040012097836 */ /* 0x000fe20000000000 */
[----:B------:R2:W-:Y:S01]  /*a630*/  BAR.SYNC.DEFER_BLOCKING R177, 0x100 ;  /* 0x000400b10000751d */ /* 0x0005e20000010000 */
[----:B------:R-:W-:Y:S02]  /*a640*/  IMAD.MOV.U32 R173, RZ, RZ, 0x40000040 ;  /* 0x40000040ffad7424 */ /* 0x000fe400078e00ff */
[----:B------:R-:W-:Y:S01]  /*a650*/  IMAD.MOV.U32 R175, RZ, RZ, 0x40000040 ;  /* 0x40000040ffaf7424 */ /* 0x000fe200078e00ff */
[----:B------:R-:W-:Y:S01]  /*a660*/  SHF.R.U32.HI R9, RZ, 0x4, R9 ;  /* 0x00000004ff097819 */ /* 0x000fe20000011609 */
[----:B01----:R-:W-:Y:S01]  /*a670*/  @!P1 VIADD R21, R21, 0x22860 ;  /* 0x0002286015159836 */ /* 0x003fe20000000000 */
[----:B------:R-:W-:Y:S01]  /*a680*/  R2UR UR7, R173 ;  /* 0x00000000ad0772ca */ /* 0x000fe200000e0000 */
[----:B------:R-:W-:Y:S01]  /*a690*/  IMAD.MOV.U32 R173, RZ, RZ, 0x40000040 ;  /* 0x40000040ffad7424 */ /* 0x000fe200078e00ff */
[----:B------:R-:W-:Y:S01]  /*a6a0*/  LOP3.LUT R9, R9, 0x3fff, RZ, 0xc0, !PT ;  /* 0x00003fff09097812 */ /* 0x000fe200078ec0ff */
[----:B------:R-:W0:Y:S01]  /*a6b0*/  LDC R178, c[0x0][0x448] ;  /* 0x00011200ffb27b82 */ /* 0x000e220000000800 */
[----:B------:R-:W-:Y:S01]  /*a6c0*/  @!P1 PRMT R21, RZ, 0x654, R21 ;  /* 0x00000654ff159816 */ /* 0x000fe20000000015 */
[----:B------:R-:W-:Y:S01]  /*a6d0*/  VIADD R216, R216, 0xfffffffe ;  /* 0xfffffffed8d87836 */ /* 0x000fe20000000000 */
[----:B------:R-:W-:Y:S01]  /*a6e0*/  LOP3.LUT R9, R9, 0x3000000, RZ, 0xfc, !PT ;  /* 0x0300000009097812 */ /* 0x000fe200078efcff */
[----:B------:R-:W-:Y:S01]  /*a6f0*/  ULDC UR42, c[0x0][0x988] ;  /* 0x00026200002a7ab9 */ /* 0x000fe20000000800 */
[----:B------:R-:W-:-:S03]  /*a700*/  ULDC UR43, c[0x0][0x988] ;  /* 0x00026200002b7ab9 */ /* 0x000fc60000000800 */
[----:B------:R-:W-:-:S04]  /*a710*/  IMAD R172, R19, 0xc00, R9 ;  /* 0x00000c0013ac7824 */ /* 0x000fc800078e0209 */
[C---:B------:R-:W-:Y:S01]  /*a720*/  VIADD R174, R172.reuse, 0x80 ;  /* 0x00000080acae7836 */ /* 0x040fe20000000000 */
[----:B------:R-:W-:Y:S01]  /*a730*/  R2UR UR6, R172 ;  /* 0x00000000ac0672ca */ /* 0x000fe200000e0000 */
[----:B------:R-:W-:Y:S01]  /*a740*/  WARPGROUP.ARRIVE ;  /* 0x00000000000079c5 */ /* 0x000fe20000000000 */
[----:B0-----:R-:W-:-:S11]  /*a750*/  ISETP.NE.AND P2, PT, R178, 0x1, PT ;  /* 0x00000001b200780c */ /* 0x001fd60003f45270 */
        /* <DEDUP_REMOVED lines=10> */
[----:B------:R-:W-:Y:S01]  /*a800*/  IMAD.MOV.U32 R153, RZ, RZ, 0x40000040 ;  /* 0x40000040ff997424 */ /* 0x000fe200078e00ff */
[----:B------:R-:W0:Y:S02]  /*a810*/  @P2 LDC R154, c[0x0][0x450] ;  /* 0x00011400ff9a2b82 */ /* 0x000e240000000800 */
        /* <DEDUP_REMOVED lines=8> */
[----:B------:R-:W-:Y:S01]  /*a8a0*/  IMAD.MOV.U32 R153, RZ, RZ, 0x40000040 ;  /* 0x40000040ff997424 */ /* 0x000fe200078e00ff */
[----:B------:R-:W-:Y:S01]  /*a8b0*/  IADD3 R172, R172, 0x280, RZ ;  /* 0x00000280acac7810 */ /* 0x000fe20007ffe0ff */
[----:B------:R-:W-:Y:S02]  /*a8c0*/  WARPGROUP.DEPBAR.LE gsb0, 0x0 ;  /* 0x00008000000079c5 */ /* 0x000fe40000010000 */
[----:B------:R-:W-:-:S15]  /*a8d0*/  WARPGROUP.ARRIVE ;  /* 0x00000000000079c5 */ /* 0x000fde0000000000 */
[----:B------:R-:W-:-:S05]  /*a8e0*/  NOP ;  /* 0x0000000000007918 */ /* 0x000fca0000000000 */
[----:B------:R-:W-:Y:S01]  /*a8f0*/  HGMMA.64x256x16.F32 R24, R160, gdesc[UR4].tnspB, R24, gsb0 ;  /* 0x43e00004a0187df0 */ /* 0x000fe20008000818 */
[----:B------:R-:W-:Y:S01]  /*a900*/  R2UR UR6, R152 ;  /* 0x00000000980672ca */ /* 0x000fe200000e0000 */
[----:B------:R-:W-:Y:S01]  /*a910*/  IMAD.MOV.U32 R152, RZ, RZ, R210 ;  /* 0x000000ffff987224 */ /* 0x000fe200078e00d2 */
[----:B------:R-:W-:Y:S02]  /*a920*/  R2UR UR7, R153 ;  /* 0x00000000990772ca */ /* 0x000fe400000e0000 */
[----:B------:R-:W1:Y:S02]  /*a930*/  @P2 LDC R153, c[0x0][0x44c] ;  /* 0x00011300ff992b82 */ /* 0x000e640000000800 */
[----:B-1----:R-:W-:-:S05]  /*a940*/  @P2 IMAD.HI.U32 R153, R210, R153, RZ ;  /* 0x00000099d2992227 */ /* 0x002fca00078e00ff */
[----:B0-----:R-:W-:-:S04]  /*a950*/  @P2 SHF.R.U32.HI R152, RZ, R154, R153 ;  /* 0x0000009aff982219 */ /* 0x001fc80000011699 */
[----:B------:R-:W-:-:S05]  /*a960*/  IADD3 R152, R152, R213, -R211 ;  /* 0x000000d598987210 */ /* 0x000fca0007ffe8d3 */
[----:B------:R-:W-:-:S05]  /*a970*/  IMAD.HI R152, R152, 0x2aaaaaab, RZ ;  /* 0x2aaaaaab98987827 */ /* 0x000fca00078e02ff */
[----:B------:R-:W-:Y:S01]  /*a980*/  SHF.R.U32.HI R153, RZ, 0x1f, R152 ;  /* 0x0000001fff997819 */ /* 0x000fe20000011698 */
        /* <DEDUP_REMOVED lines=11> */
[----:B0-----:R-:W-:-:S04]  /*aa40*/  LEA.HI.SX32 R21, R152, R153, 0x1c ;  /* 0x0000009998157211 */ /* 0x001fc800078fe2ff */
[----:B------:R-:W-:-:S04]  /*aa50*/  VIMNMX R21, RZ, R21, !PT ;  /* 0x00000015ff157248 */ /* 0x000fc80007fe0100 */
[----:B------:R-:W-:-:S13]  /*aa60*/  ISETP.GE.AND P2, PT, R216, R21, PT ;  /* 0x00000015d800720c */ /* 0x000fda0003f46270 */
[----:B--2---:R-:W-:Y:S05]  /*aa70*/  @!P2 BRA `(.L_x_14026) ;  /* 0x0000002400d8a947 */ /* 0x004fea0003800000 */
[----:B------:R-:W-:Y:S02]  /*aa80*/  IMAD.MOV.U32 R203, RZ, RZ, R8 ;  /* 0x000000ffffcb7224 */ /* 0x000fe400078e0008 */
[----:B------:R-:W-:Y:S02]  /*aa90*/  IMAD.MOV.U32 R222, RZ, RZ, R5 ;  /* 0x000000ffffde7224 */ /* 0x000fe400078e0005 */
[----:B------:R-:W-:-:S07]  /*aaa0*/  IMAD.MOV.U32 R200, RZ, RZ, R216 ;  /* 0x000000ffffc87224 */ /* 0x000fce00078e00d8 */
.L_x_14036:
        /* <DEDUP_REMOVED lines=8> */
.L_x_14027:
[----:B------:R-:W-:Y:S01]  /*ab30*/  IMAD R201, R19, 0x8, R18 ;  /* 0x0000000813c97824 */ /* 0x000fe200078e0212 */
[----:B------:R-:W-:-:S04]  /*ab40*/  SHF.L.U32 R202, R23, 0x1f, RZ ;  /* 0x0000001f17ca7819 */ /* 0x000fc800000006ff */
[----:B------:R0:W1:Y:S01]  /*ab50*/  SYNCS.PHASECHK.TRANS64.TRYWAIT P2, [R201+URZ+0x22830], R202 ;  /* 0x022830cac90075a7 */ /* 0x000062000804017f */
[----:B------:R-:W-:Y:S05]  /*ab60*/  @!P0 BRA `(.L_x_14028) ;  /* 0x0000000000048947 */ /* 0x000fea0003800000 */
[----:B------:R-:W-:Y:S01]  /*ab70*/  BPT.TRAP 0x1 ;  /* 0x000000040000795c */ /* 0x000fe20000300000 */
.L_x_14028:
[----:B------:R-:W2:Y:S02]  /*ab80*/  LDC R0, c[0x0][0x448] ;  /* 0x00011200ff007b82 */ /* 0x000ea40000000800 */
[----:B--2---:R-:W-:Y:S01]  /*ab90*/  ISETP.NE.AND P3, PT, R0, 0x1, PT ;  /* 0x000000010000780c */ /* 0x004fe20003f65270 */
[----:B------:R-:W-:-:S12]  /*aba0*/  IMAD.IADD R0, R217, 0x1, R210 ;  /* 0x00000001d9007824 */ /* 0x000fd800078e02d2 */
[----:B------:R-:W2:Y:S08]  /*abb0*/  @P3 LDC R5, c[0x0][0x44c] ;  /* 0x00011300ff053b82 */ /* 0x000eb00000000800 */
[----:B------:R-:W3:Y:S01]  /*abc0*/  @P3 LDC R8, c[0x0][0x450] ;  /* 0x00011400ff083b82 */ /* 0x000ee20000000800 */
[----:B--2---:R-:W-:-:S05]  /*abd0*/  @P3 IMAD.HI.U32 R5, R0, R5, RZ ;  /* 0x0000000500053227 */ /* 0x004fca00078e00ff */
[----:B---3--:R-:W-:Y:S01]  /*abe0*/  @P3 SHF.R.U32.HI R0, RZ, R8, R5 ;  /* 0x00000008ff003219 */ /* 0x008fe20000011605 */
[----:B-1----:R-:W-:Y:S06]  /*abf0*/  @P2 BRA `(.L_x_14029) ;  /* 0x0000000000082947 */ /* 0x002fec0003800000 */
[----:B------:R-:W1:Y:S02]  /*ac00*/  SYNCS.PHASECHK.TRANS64.TRYWAIT P2, [R201+URZ+0x22830], R202 ;  /* 0x022830cac90075a7 */ /* 0x000e64000804017f */
[----:B-1----:R-:W-:Y:S05]  /*ac10*/  @!P2 BRA `(.L_x_14030) ;  /* 0x000001040024a947 */ /* 0x002fea0003800000 */
.L_x_14029:
[----:B------:R-:W-:Y:S05]  /*ac20*/  WARPSYNC.ALL ;  /* 0x0000000000007948 */ /* 0x000fea0003800000 */
[----:B------:R-:W2:Y:S04]  /*ac30*/  SHFL.IDX PT, R153, R0, RZ, 0x1c1f ;  /* 0x001c1fff00997589 */ /* 0x000ea800000e0000 */
[----:B------:R2:W3:Y:S01]  /*ac40*/  SHFL.IDX PT, R155, R0, 0x1, 0x1c1f ;  /* 0x003c1f00009b7f89 */ /* 0x0004e200000e0000 */
[----:B------:R-:W-:-:S03]  /*ac50*/  IMAD.MOV.U32 R5, RZ, RZ, -0x60 ;  /* 0xffffffa0ff057424 */ /* 0x000fc600078e00ff */
[----:B------:R-:W4:Y:S01]  /*ac60*/  LDL.LU R216, [R1+0x4] ;  /* 0x0000040001d87983 */ /* 0x000f220000300800 */
[----:B------:R-:W-:Y:S01]  /*ac70*/  IMAD R5, R200, R5, 0x1 ;  /* 0x00000001c8057424 */ /* 0x000fe200078e0205 */
[----:B------:R-:W-:Y:S01]  /*ac80*/  R2UR UR4, R6 ;  /* 0x00000000060472ca */ /* 0x000fe200000e0000 */
[----:B------:R-:W-:Y:S01]  /*ac90*/  IMAD R156, R19, 0x300, R20 ;  /* 0x00000300139c7824 */ /* 0x000fe200078e0214 */
[----:B------:R-:W-:Y:S01]  /*aca0*/  R2UR UR5, R7 ;  /* 0x00000000070572ca */ /* 0x000fe200000e0000 */
[----:B------:R-:W-:Y:S01]  /*acb0*/  IMAD R8, R218, -0x2, R5 ;  /* 0xfffffffeda087824 */ /* 0x000fe200078e0205 */
[----:B------:R-:W-:Y:S01]  /*acc0*/  R2UR UR8, R14 ;  /* 0x000000000e0872ca */ /* 0x000fe200000e0000 */
[----:B------:R-:W-:Y:S01]  /*acd0*/  IMAD.MOV.U32 R157, RZ, RZ, 0x40000040 ;  /* 0x40000040ff9d7424 */ /* 0x000fe200078e00ff */
[C---:B------:R-:W-:Y:S01]  /*ace0*/  R2UR UR6, R156.reuse ;  /* 0x000000009c0672ca */ /* 0x040fe200000e0000 */
[C---:B------:R-:W-:Y:S01]  /*acf0*/  VIADD R154, R156.reuse, 0x2 ;  /* 0x000000029c9a7836 */ /* 0x040fe20000000000 */
[----:B------:R-:W-:Y:S01]  /*ad00*/  IADD3 R8, -R211, R8, R213 ;  /* 0x00000008d3087210 */ /* 0x000fe20007ffe1d5 */
[C---:B------:R-:W-:Y:S01]  /*ad10*/  VIADD R152, R156.reuse, 0x4 ;  /* 0x000000049c987836 */ /* 0x040fe20000000000 */
[C---:B------:R-:W-:Y:S01]  /*ad20*/  R2UR UR7, R157.reuse ;  /* 0x000000009d0772ca */ /* 0x040fe200000e0000 */
[----:B------:R-:W-:Y:S01]  /*ad30*/  VIADD R156, R156, 0x6 ;  /* 0x000000069c9c7836 */ /* 0x000fe20000000000 */
[----:B------:R-:W-:Y:S01]  /*ad40*/  R2UR UR10, R154 ;  /* 0x000000009a0a72ca */ /* 0x000fe200000e0000 */
[----:B--2---:R-:W-:Y:S01]  /*ad50*/  IMAD.IADD R0, R8, 0x1, R153 ;  /* 0x0000000108007824 */ /* 0x004fe200078e0299 */
[----:B------:R-:W-:Y:S01]  /*ad60*/  R2UR UR14, R152 ;  /* 0x00000000980e72ca */ /* 0x000fe200000e0000 */
[----:B------:R-:W-:Y:S01]  /*ad70*/  IMAD.MOV.U32 R153, RZ, RZ, 0x40000040 ;  /* 0x40000040ff997424 */ /* 0x000fe200078e00ff */
[----:B------:R-:W-:Y:S01]  /*ad80*/  R2UR UR18, R156 ;  /* 0x000000009c1272ca */ /* 0x000fe200000e0000 */
[----:B---3--:R-:W-:Y:S01]  /*ad90*/  IMAD.IADD R8, R8, 0x1, R155 ;  /* 0x0000000108087824 */ /* 0x008fe200078e029b */
        /* <DEDUP_REMOVED lines=11> */
[C---:B------:R-:W-:Y:S02]  /*ae50*/  ISETP.GT.AND P2, PT, R0.reuse, 0x49, PT ;  /* 0x000000490000780c */ /* 0x040fe40003f44270 */
[C---:B------:R-:W-:Y:S02]  /*ae60*/  ISETP.GT.AND P3, PT, R0.reuse, 0x50, PT ;  /* 0x000000500000780c */ /* 0x040fe40003f64270 */
[C---:B------:R-:W-:Y:S02]  /*ae70*/  ISETP.GT.AND P4, PT, R0.reuse, 0x51, PT ;  /* 0x000000510000780c */ /* 0x040fe40003f84270 */
[C---:B------:R-:W-:Y:S02]  /*ae80*/  ISETP.GT.AND P5, PT, R0.reuse, 0x58, PT ;  /* 0x000000580000780c */ /* 0x040fe40003fa4270 */
[----:B------:R-:W-:Y:S01]  /*ae90*/  ISETP.GT.AND P6, PT, R0, 0x59, PT ;  /* 0x000000590000780c */ /* 0x000fe20003fc4270 */
[----:B------:R-:W-:Y:S02]  /*aea0*/  WARPGROUP.DEPBAR.LE gsb0, 0x0 ;  /* 0x00008000000079c5 */ /* 0x000fe40000010000 */
[----:B------:R-:W-:-:S06]  /*aeb0*/  WARPGROUP.ARRIVE ;  /* 0x00000000000079c5 */ /* 0x000fcc0000000000 */
[----:B------:R-:W-:Y:S03]  /*aec0*/  HGMMA.64x96x16.F32 R152, gdesc[UR8], R152, gsb0 ;  /* 0x01600000089879f0 */ /* 0x000fe60008000898 */
[----:B------:R-:W-:Y:S02]  /*aed0*/  WARPGROUP.DEPBAR.LE gsb0, 0x0 ;  /* 0x00008000000079c5 */ /* 0x000fe40000010000 */
[----:B------:R-:W-:-:S06]  /*aee0*/  WARPGROUP.ARRIVE ;  /* 0x00000000000079c5 */ /* 0x000fcc0000000000 */
[----:B------:R-:W-:Y:S01]  /*aef0*/  HGMMA.64x96x16.F32 R152, gdesc[UR12], R152, gsb0 ;  /* 0x016000000c9879f0 */ /* 0x000fe20008000898 */
[----:B----4-:R-:W-:-:S04]  /*af00*/  LOP3.LUT R216, R216, 0xffbfffff, RZ, 0xc0, !PT ;  /* 0xffbfffffd8d87812 */ /* 0x010fc800078ec0ff */
        /* <DEDUP_REMOVED lines=10> */
[----:B------:R-:W-:Y:S02]  /*afb0*/  ISETP.GT.AND P0, PT, R0, 0x9, PT ;  /* 0x000000090000780c */ /* 0x000fe40003f04270 */
[----:B------:R-:W-:-:S04]  /*afc0*/  LOP3.LUT R216, R216, 0xfdffffff, RZ, 0xc0, !PT ;  /* 0xfdffffffd8d87812 */ /* 0x000fc800078ec0ff */
[----:B------:R-:W-:Y:S02]  /*afd0*/  @P2 LOP3.LUT R216, R216, 0x2000000, RZ, 0xfc, !PT ;  /* 0x02000000d8d82812 */ /* 0x000fe400078efcff */
[----:B------:R-:W-:Y:S02]  /*afe0*/  ISETP.GT.AND P2, PT, R0, 0x8, PT ;  /* 0x000000080000780c */ /* 0x000fe40003f44270 */
[----:B------:R-:W-:-:S04]  /*aff0*/  LOP3.LUT R216, R216, 0xfbffffff, RZ, 0xc0, !PT ;  /* 0xfbffffffd8d87812 */ /* 0x000fc800078ec0ff */
[----:B------:R-:W-:Y:S02]  /*b000*/  @P3 LOP3.LUT R216, R216, 0x4000000, RZ, 0xfc, !PT ;  /* 0x04000000d8d83812 */ /* 0x000fe400078efcff */
[----:B------:R-:W-:-:S03]  /*b010*/  ISETP.GT.AND P3, PT, R0, 0x1, PT ;  /* 0x000000010000780c */ /* 0x000fc60003f64270 */
[----:B------:R-:W-:Y:S01]  /*b020*/  STL [R1+0x4], R216 ;  /* 0x000004d801007387 */ /* 0x000fe20000100800 */
        /* <DEDUP_REMOVED lines=9> */
[----:B------:R-:W-:Y:S02]  /*b0c0*/  FSEL R160, R160, -INF , P1 ;  /* 0xff800000a0a07808 */ /* 0x000fe40000800000 */
[C---:B------:R-:W-:Y:S02]  /*b0d0*/  ISETP.GT.AND P3, PT, R0.reuse, 0x11, PT ;  /* 0x000000110000780c */ /* 0x040fe40003f64270 */
[C---:B------:R-:W-:Y:S02]  /*b0e0*/  ISETP.GT.AND P2, PT, R0.reuse, 0x18, PT ;  /* 0x000000180000780c */ /* 0x040fe40003f44270 */
[C---:B------:R-:W-:Y:S02]  /*b0f0*/  ISETP.GT.AND P0, PT, R0.reuse, 0x19, PT ;  /* 0x000000190000780c */ /* 0x040fe40003f04270 */
[----:B------:R-:W-:-:S02]  /*b100*/  ISETP.GT.AND P1, PT, R0, 0x20, PT ;  /* 0x000000200000780c */ /* 0x000fc40003f24270 */
[----:B------:R-:W-:Y:S02]  /*b110*/  FSEL R161, R161, -INF , P3 ;  /* 0xff800000a1a17808 */ /* 0x000fe40001800000 */
[----:B------:R-:W-:Y:S02]  /*b120*/  FSEL R164, R164, -INF , P2 ;  /* 0xff800000a4a47808 */ /* 0x000fe40001000000 */
[----:B------:R-:W-:Y:S02]  /*b130*/  FSEL R165, R165, -INF , P0 ;  /* 0xff800000a5a57808 */ /* 0x000fe40000000000 */
[----:B------:R-:W-:Y:S02]  /*b140*/  FSEL R168, R168, -INF , P1 ;  /* 0xff800000a8a87808 */ /* 0x000fe40000800000 */
[C---:B------:R-:W-:Y:S02]  /*b150*/  ISETP.GT.AND P3, PT, R0.reuse, 0x21, PT ;  /* 0x000000210000780c */ /* 0x040fe40003f64270 */
[----:B------:R-:W-:-:S02]  /*b160*/  ISETP.GT.AND P2, PT, R0, 0x28, PT ;  /* 0x000000280000780c */ /* 0x000fc40003f44270 */
[C---:B------:R-:W-:Y:S02]  /*b170*/  ISETP.GT.AND P0, PT, R0.reuse, 0x29, PT ;  /* 0x000000290000780c */ /* 0x040fe40003f04270 */
[----:B------:R-:W-:Y:S02]  /*b180*/  ISETP.GT.AND P1, PT, R0, 0x30, PT ;  /* 0x000000300000780c */ /* 0x000fe40003f24270 */
[----:B------:R-:W-:Y:S02]  /*b190*/  FSEL R169, R169, -INF , P3 ;  /* 0xff800000a9a97808 */ /* 0x000fe40001800000 */
[----:B------:R-:W-:Y:S02]  /*b1a0*/  FSEL R172, R172, -INF , P2 ;  /* 0xff800000acac7808 */ /* 0x000fe40001000000 */
[----:B------:R-:W-:Y:S02]  /*b1b0*/  FSEL R173, R173, -INF , P0 ;  /* 0xff800000adad7808 */ /* 0x000fe40000000000 */
[----:B------:R-:W-:-:S02]  /*b1c0*/  FSEL R176, R176, -INF , P1 ;  /* 0xff800000b0b07808 */ /* 0x000fc40000800000 */
[C---:B------:R-:W-:Y:S02]  /*b1d0*/  ISETP.GT.AND P3, PT, R0.reuse, 0x31, PT ;  /* 0x000000310000780c */ /* 0x040fe40003f64270 */
[C---:B------:R-:W-:Y:S02]  /*b1e0*/  ISETP.GT.AND P2, PT, R0.reuse, 0x38, PT ;  /* 0x000000380000780c */ /* 0x040fe40003f44270 */
[C---:B------:R-:W-:Y:S02]  /*b1f0*/  ISETP.GT.AND P0, PT, R0.reuse, 0x39, PT ;  /* 0x000000390000780c */ /* 0x040fe40003f04270 */
[----:B------:R-:W-:Y:S02]  /*b200*/  ISETP.GT.AND P1, PT, R0, 0x40, PT ;  /* 0x000000400000780c */ /* 0x000fe40003f24270 */
        /* <DEDUP_REMOVED lines=9> */
[C---:B------:R-:W-:Y:S02]  /*b2a0*/  LOP3.LUT P1, RZ, R216.reuse, 0x800000, RZ, 0xc0, !PT ;  /* 0x00800000d8ff7812 */ /* 0x040fe4000782c0ff */
[----:B------:R-:W-:Y:S02]  /*b2b0*/  FMNMX.FTZ R0, R161, R0, !PT ;  /* 0x00000000a1007209 */ /* 0x000fe40007810000 */
[----:B------:R-:W-:Y:S02]  /*b2c0*/  LOP3.LUT P0, RZ, R216, 0x1000000, RZ, 0xc0, !PT ;  /* 0x01000000d8ff7812 */ /* 0x000fe4000780c0ff */
[----:B------:R-:W-:Y:S02]  /*b2d0*/  FMNMX.FTZ R0, R164, R0, !PT ;  /* 0x00000000a4007209 */ /* 0x000fe40007810000 */
[----:B------:R-:W-:-:S02]  /*b2e0*/  FSEL R185, R185, -INF , P1 ;  /* 0xff800000b9b97808 */ /* 0x000fc40000800000 */
[----:B------:R-:W-:Y:S02]  /*b2f0*/  FMNMX.FTZ R0, R165, R0, !PT ;  /* 0x00000000a5007209 */ /* 0x000fe40007810000 */
[----:B------:R-:W-:Y:S02]  /*b300*/  LOP3.LUT P2, RZ, R216, 0x2000000, RZ, 0xc0, !PT ;  /* 0x02000000d8ff7812 */ /* 0x000fe4000784c0ff */
[----:B------:R-:W-:Y:S02]  /*b310*/  FMNMX.FTZ R0, R168, R0, !PT ;  /* 0x00000000a8007209 */ /* 0x000fe40007810000 */
[----:B------:R-:W-:Y:S02]  /*b320*/  FSEL R188, R188, -INF , P0 ;  /* 0xff800000bcbc7808 */ /* 0x000fe40000000000 */
[----:B------:R-:W-:Y:S02]  /*b330*/  FMNMX.FTZ R0, R169, R0, !PT ;  /* 0x00000000a9007209 */ /* 0x000fe40007810000 */
[----:B------:R-:W-:-:S02]  /*b340*/  LOP3.LUT P3, RZ, R216, 0x4000000, RZ, 0xc0, !PT ;  /* 0x04000000d8ff7812 */ /* 0x000fc4000786c0ff */
        /* <DEDUP_REMOVED lines=9> */
[----:B------:R-:W-:Y:S02]  /*b3e0*/  FSEL R197, R197, -INF , P6 ;  /* 0xff800000c5c57808 */ /* 0x000fe40003000000 */
[----:B------:R-:W-:Y:S02]  /*b3f0*/  FMNMX.FTZ R0, R181, R0, !PT ;  /* 0x00000000b5007209 */ /* 0x000fe40007810000 */
[----:B------:R-:W-:-:S02]  /*b400*/  LOP3.LUT P1, RZ, R216, 0x400000, RZ, 0xc0, !PT ;  /* 0x00400000d8ff7812 */ /* 0x000fc4000782c0ff */
[----:B------:R-:W-:Y:S02]  /*b410*/  FMNMX.FTZ R0, R184, R0, !PT ;  /* 0x00000000b8007209 */ /* 0x000fe40007810000 */
[----:B------:R-:W-:Y:S02]  /*b420*/  LOP3.LUT P0, RZ, R216, 0x200000, RZ, 0xc0, !PT ;  /* 0x00200000d8ff7812 */ /* 0x000fe4000780c0ff */
[----:B------:R-:W-:Y:S02]  /*b430*/  FMNMX.FTZ R0, R185, R0, !PT ;  /* 0x00000000b9007209 */ /* 0x000fe40007810000 */
[----:B------:R-:W-:Y:S02]  /*b440*/  ISETP.GT.AND P4, PT, R8, 0x1, PT ;  /* 0x000000010800780c */ /* 0x000fe40003f84270 */
[----:B------:R-:W-:Y:S02]  /*b450*/  FMNMX.FTZ R0, R188, R0, !PT ;  /* 0x00000000bc007209 */ /* 0x000fe40007810000 */
[----:B------:R-:W-:-:S02]  /*b460*/  ISETP.GT.AND P3, PT, R8, 0x8, PT ;  /* 0x000000080800780c */ /* 0x000fc40003f64270 */
[----:B------:R-:W-:Y:S02]  /*b470*/  FMNMX.FTZ R0, R189, R0, !PT ;  /* 0x00000000bd007209 */ /* 0x000fe40007810000 */
[----:B------:R-:W-:Y:S02]  /*b480*/  FSEL R155, R155, -INF , P4 ;  /* 0xff8000009b9b7808 */ /* 0x000fe40002000000 */
[----:B------:R-:W-:Y:S02]  /*b490*/  FMNMX.FTZ R0, R192, R0, !PT ;  /* 0x00000000c0007209 */ /* 0x000fe40007810000 */
[----:B------:R-:W-:Y:S02]  /*b4a0*/  FSEL R158, R158, -INF , P3 ;  /* 0xff8000009e9e7808 */ /* 0x000fe40001800000 */
[----:B------:R-:W-:Y:S02]  /*b4b0*/  FMNMX.FTZ R0, R193, R0, !PT ;  /* 0x00000000c1007209 */ /* 0x000fe40007810000 */
[----:B------:R-:W-:-:S02]  /*b4c0*/  ISETP.GT.AND P4, PT, R8, 0x10, PT ;  /* 0x000000100800780c */ /* 0x000fc40003f84270 */
[----:B------:R-:W-:Y:S02]  /*b4d0*/  FMNMX.FTZ R0, R196, R0, !PT ;  /* 0x00000000c4007209 */ /* 0x000fe40007810000 */
[----:B------:R-:W-:Y:S02]  /*b4e0*/  ISETP.GT.AND P3, PT, R8, 0x11, PT ;  /* 0x000000110800780c */ /* 0x000fe40003f64270 */
[----:B------:R-:W-:Y:S02]  /*b4f0*/  FMNMX.FTZ R0, R197, R0, !PT ;  /* 0x00000000c5007209 */ /* 0x000fe40007810000 */
[----:B------:R-:W-:Y:S02]  /*b500*/  FSEL R162, R162, -INF , P4 ;  /* 0xff800000a2a27808 */ /* 0x000fe40002000000 */
[----:B------:R-:W-:Y:S01]  /*b510*/  FSEL R163, R163, -INF , P3 ;  /* 0xff800000a3a37808 */ /* 0x000fe20001800000 */
[----:B------:R-:W2:Y:S01]  /*b520*/  SHFL.BFLY PT, R5, R0, 0x2, 0x1f ;  /* 0x0c401f0000057f89 */ /* 0x000ea200000e0000 */
[----:B------:R-:W-:-:S02]  /*b530*/  ISETP.GT.AND P4, PT, R8, 0x19, PT ;  /* 0x000000190800780c */ /* 0x000fc40003f84270 */
[----:B------:R-:W-:Y:S02]  /*b540*/  ISETP.GT.AND P3, PT, R8, 0x20, PT ;  /* 0x000000200800780c */ /* 0x000fe40003f64270 */
[----:B------:R-:W-:Y:S02]  /*b550*/  FSEL R167, R167, -INF , P4 ;  /* 0xff800000a7a77808 */ /* 0x000fe40002000000 */
[----:B------:R-:W-:Y:S02]  /*b560*/  FSEL R170, R170, -INF , P3 ;  /* 0xff800000aaaa7808 */ /* 0x000fe40001800000 */
[C---:B------:R-:W-:Y:S02]  /*b570*/  ISETP.GT.AND P4, PT, R8.reuse, 0x28, PT ;  /* 0x000000280800780c */ /* 0x040fe40003f84270 */
[----:B------:R-:W-:Y:S02]  /*b580*/  ISETP.GT.AND P3, PT, R8, 0x29, PT ;  /* 0x000000290800780c */ /* 0x000fe40003f64270 */
[----:B------:R-:W-:-:S02]  /*b590*/  FSEL R174, R174, -INF , P4 ;  /* 0xff800000aeae7808 */ /* 0x000fc40002000000 */
[----:B------:R-:W-:Y:S02]  /*b5a0*/  FSEL R175, R175, -INF , P3 ;  /* 0xff800000afaf7808 */ /* 0x000fe40001800000 */
[C---:B------:R-:W-:Y:S02]  /*b5b0*/  ISETP.GT.AND P4, PT, R8.reuse, 0x31, PT ;  /* 0x000000310800780c */ /* 0x040fe40003f84270 */
[----:B------:R-:W-:Y:S02]  /*b5c0*/  ISETP.GT.AND P3, PT, R8, 0x38, PT ;  /* 0x000000380800780c */ /* 0x000fe40003f64270 */
[----:B------:R-:W-:Y:S02]  /*b5d0*/  FSEL R179, R179, -INF , P4 ;  /* 0xff800000b3b37808 */ /* 0x000fe40002000000 */
[----:B------:R-:W-:Y:S02]  /*b5e0*/  FSEL R182, R182, -INF , P3 ;  /* 0xff800000b6b67808 */ /* 0x000fe40001800000 */
[----:B--2---:R-:W-:-:S02]  /*b5f0*/  FMNMX.FTZ R5, R0, R5, !PT ;  /* 0x0000000500057209 */ /* 0x004fc40007810000 */
[C---:B------:R-:W-:Y:S02]  /*b600*/  ISETP.GT.AND P4, PT, R8.reuse, 0x40, PT ;  /* 0x000000400800780c */ /* 0x040fe40003f84270 */
[----:B------:R-:W-:Y:S01]  /*b610*/  ISETP.GT.AND P3, PT, R8, 0x41, PT ;  /* 0x000000410800780c */ /* 0x000fe20003f64270 */
[----:B------:R-:W2:Y:S01]  /*b620*/  SHFL.BFLY PT, R0, R5, 0x1, 0x1f ;  /* 0x0c201f0005007f89 */ /* 0x000ea200000e0000 */
[----:B------:R-:W-:Y:S02]  /*b630*/  FSEL R186, R186, -INF , P4 ;  /* 0xff800000baba7808 */ /* 0x000fe40002000000 */
[----:B------:R-:W-:Y:S02]  /*b640*/  FSEL R187, R187, -INF , P3 ;  /* 0xff800000bbbb7808 */ /* 0x000fe40001800000 */
        /* <DEDUP_REMOVED lines=8> */
[----:B--2---:R-:W-:Y:S01]  /*b6d0*/  FMNMX.FTZ R5, R5, R0, !PT ;  /* 0x0000000005057209 */ /* 0x004fe20007810000 */
[----:B------:R-:W-:-:S03]  /*b6e0*/  IMAD.U32 R0, RZ, RZ, UR43 ;  /* 0x0000002bff007e24 */ /* 0x000fc6000f8e00ff */
[C---:B------:R-:W-:Y:S01]  /*b6f0*/  FSETP.NEU.FTZ.AND P2, PT, R5.reuse, -INF , PT ;  /* 0xff8000000500780b */ /* 0x040fe20003f5d000 */
[----:B------:R-:W-:-:S03]  /*b700*/  FMUL.FTZ R223, R5, R0 ;  /* 0x0000000005df7220 */ /* 0x000fc60000410000 */
[----:B------:R-:W-:Y:S02]  /*b710*/  FSEL R216, R5, RZ, P2 ;  /* 0x000000ff05d87208 */ /* 0x000fe40001000000 */
[----:B------:R-:W-:Y:S02]  /*b720*/  FSEL R223, R223, RZ, P2 ;  /* 0x000000ffdfdf7208 */ /* 0x000fe40001000000 */
[----:B------:R-:W-:Y:S01]  /*b730*/  ISETP.GT.AND P2, PT, R8, RZ, PT ;  /* 0x000000ff0800720c */ /* 0x000fe20003f44270 */
[----:B------:R-:W-:Y:S02]  /*b740*/  FADD.FTZ R216, -R216, R222 ;  /* 0x000000ded8d87221 */ /* 0x000fe40000010100 */
[-CC-:B------:R-:W-:Y:S01]  /*b750*/  FFMA.FTZ R152, R152, R0.reuse, -R223.reuse ;  /* 0x0000000098987223 */ /* 0x180fe200000108df */
[----:B------:R-:W-:Y:S01]  /*b760*/  FSEL R154, R154, -INF , P2 ;  /* 0xff8000009a9a7808 */ /* 0x000fe20001000000 */
[-C--:B------:R-:W-:Y:S01]  /*b770*/  FMUL.FTZ R216, R216, R0.reuse ;  /* 0x00000000d8d87220 */ /* 0x080fe20000410000 */
[----:B------:R-:W-:Y:S01]  /*b780*/  ISETP.GT.AND P2, PT, R8, 0x9, PT ;  /* 0x000000090800780c */ /* 0x000fe20003f44270 */
[-CC-:B------:R-:W-:Y:S01]  /*b790*/  FFMA.FTZ R153, R153, R0.reuse, -R223.reuse ;  /* 0x0000000099997223 */ /* 0x180fe200000108df */
[-CC-:B------:R-:W-:Y:S01]  /*b7a0*/  FFMA.FTZ R156, R156, R0.reuse, -R223.reuse ;  /* 0x000000009c9c7223 */ /* 0x180fe200000108df */
[----:B------:R-:W-:Y:S01]  /*b7b0*/  MUFU.EX2 R152, R152 ;  /* 0x0000009800987308 */ /* 0x000fe20000000800 */
[----:B------:R-:W-:Y:S01]  /*b7c0*/  FSEL R159, R159, -INF , P2 ;  /* 0xff8000009f9f7808 */ /* 0x000fe20001000000 */
[-CC-:B------:R-:W-:Y:S01]  /*b7d0*/  FFMA.FTZ R160, R160, R0.reuse, -R223.reuse ;  /* 0x00000000a0a07223 */ /* 0x180fe200000108df */
[----:B------:R-:W-:Y:S01]  /*b7e0*/  ISETP.GT.AND P2, PT, R8, 0x18, PT ;  /* 0x000000180800780c */ /* 0x000fe20003f44270 */
[-CC-:B------:R-:W-:Y:S01]  /*b7f0*/  FFMA.FTZ R168, R168, R0.reuse, -R223.reuse ;  /* 0x00000000a8a87223 */ /* 0x180fe200000108df */
[-CC-:B------:R-:W-:Y:S01]  /*b800*/  FFMA.FTZ R176, R176, R0.reuse, -R223.reuse ;  /* 0x00000000b0b07223 */ /* 0x180fe200000108df */
[-CC-:B------:R-:W-:Y:S01]  /*b810*/  FFMA.FTZ R157, R157, R0.reuse, -R223.reuse ;  /* 0x000000009d9d7223 */ /* 0x180fe200000108df */
[----:B------:R-:W-:Y:S01]  /*b820*/  FSEL R166, R166, -INF , P2 ;  /* 0xff800000a6a67808 */ /* 0x000fe20001000000 */
[----:B------:R-:W2:Y:S01]  /*b830*/  MUFU.EX2 R216, R216 ;  /* 0x000000d800d87308 */ /* 0x000ea20000000800 */
[----:B------:R-:W-:Y:S01]  /*b840*/  ISETP.GT.AND P2, PT, R8, 0x21, PT ;  /* 0x000000210800780c */ /* 0x000fe20003f44270 */
[-CC-:B------:R-:W-:Y:S01]  /*b850*/  FFMA.FTZ R161, R161, R0.reuse, -R223.reuse ;  /* 0x00000000a1a17223 */ /* 0x180fe200000108df */
[-CC-:B------:R-:W-:Y:S01]  /*b860*/  FFMA.FTZ R164, R164, R0.reuse, -R223.reuse ;  /* 0x00000000a4a47223 */ /* 0x180fe200000108df */
[-CC-:B------:R-:W-:Y:S01]  /*b870*/  FFMA.FTZ R165, R165, R0.reuse, -R223.reuse ;  /* 0x00000000a5a57223 */ /* 0x180fe200000108df */
[----:B------:R-:W-:Y:S01]  /*b880*/  FSEL R171, R171, -INF , P2 ;  /* 0xff800000abab7808 */ /* 0x000fe20001000000 */
[-CC-:B------:R-:W-:Y:S01]  /*b890*/  FFMA.FTZ R169, R169, R0.reuse, -R223.reuse ;  /* 0x00000000a9a97223 */ /* 0x180fe200000108df */
[----:B------:R-:W-:Y:S01]  /*b8a0*/  ISETP.GT.AND P2, PT, R8, 0x30, PT ;  /* 0x000000300800780c */ /* 0x000fe20003f44270 */
[----:B------:R-:W3:Y:S01]  /*b8b0*/  MUFU.EX2 R153, R153 ;  /* 0x0000009900997308 */ /* 0x000ee20000000800 */
[-CC-:B------:R-:W-:Y:S01]  /*b8c0*/  FFMA.FTZ R172, R172, R0.reuse, -R223.reuse ;  /* 0x00000000acac7223 */ /* 0x180fe200000108df */
[-CC-:B------:R-:W-:Y:S01]  /*b8d0*/  FFMA.FTZ R173, R173, R0.reuse, -R223.reuse ;  /* 0x00000000adad7223 */ /* 0x180fe200000108df */
[----:B------:R-:W-:Y:S01]  /*b8e0*/  FSEL R178, R178, -INF , P2 ;  /* 0xff800000b2b27808 */ /* 0x000fe20001000000 */
[-CC-:B------:R-:W-:Y:S01]  /*b8f0*/  FFMA.FTZ R177, R177, R0.reuse, -R223.reuse ;  /* 0x00000000b1b17223 */ /* 0x180fe200000108df */
[----:B------:R-:W-:Y:S01]  /*b900*/  ISETP.GT.AND P2, PT, R8, 0x39, PT ;  /* 0x000000390800780c */ /* 0x000fe20003f44270 */
[-CC-:B------:R-:W-:Y:S01]  /*b910*/  FFMA.FTZ R180, R180, R0.reuse, -R223.reuse ;  /* 0x00000000b4b47223 */ /* 0x180fe200000108df */
[--C-:B------:R-:W-:Y:S01]  /*b920*/  FFMA.FTZ R181, R181, R0, -R223.reuse ;  /* 0x00000000b5b57223 */ /* 0x100fe200000108df */
[----:B------:R-:W-:Y:S01]  /*b930*/  MUFU.EX2 R157, R157 ;  /* 0x0000009d009d7308 */ /* 0x000fe20000000800 */
[----:B------:R-:W-:Y:S01]  /*b940*/  FSEL R183, R183, -INF , P2 ;  /* 0xff800000b7b77808 */ /* 0x000fe20001000000 */
[-C--:B--2---:R-:W-:Y:S01]  /*b950*/  FMUL.FTZ R24, R24, R216.reuse ;  /* 0x000000d818187220 */ /* 0x084fe20000410000 */
[----:B------:R-:W-:Y:S01]  /*b960*/  ISETP.GT.AND P2, PT, R8, 0x48, PT ;  /* 0x000000480800780c */ /* 0x000fe20003f44270 */
[-C--:B------:R-:W-:Y:S01]  /*b970*/  FMUL.FTZ R25, R25, R216.reuse ;  /* 0x000000d819197220 */ /* 0x080fe20000410000 */
[-C--:B------:R-:W-:Y:S01]  /*b980*/  FMUL.FTZ R28, R28, R216.reuse ;  /* 0x000000d81c1c7220 */ /* 0x080fe20000410000 */
[-C--:B------:R-:W-:Y:S01]  /*b990*/  FMUL.FTZ R29, R29, R216.reuse ;  /* 0x000000d81d1d7220 */ /* 0x080fe20000410000 */
[----:B------:R-:W-:Y:S01]  /*b9a0*/  FSEL R190, R190, -INF , P2 ;  /* 0xff800000bebe7808 */ /* 0x000fe20001000000 */
[-C--:B------:R-:W-:Y:S01]  /*b9b0*/  FMUL.FTZ R32, R32, R216.reuse ;  /* 0x000000d820207220 */ /* 0x080fe20000410000 */
[----:B------:R-:W-:Y:S01]  /*b9c0*/  ISETP.GT.AND P2, PT, R8, 0x51, PT ;  /* 0x000000510800780c */ /* 0x000fe20003f44270 */
[-C--:B------:R-:W-:Y:S01]  /*b9d0*/  FMUL.FTZ R33, R33, R216.reuse ;  /* 0x000000d821217220 */ /* 0x080fe20000410000 */
[----:B------:R-:W-:Y:S01]  /*b9e0*/  FMNMX.FTZ R8, R154, R203, !PT ;  /* 0x000000cb9a087209 */ /* 0x000fe20007810000 */
[-C--:B------:R-:W-:Y:S01]  /*b9f0*/  FMUL.FTZ R36, R36, R216.reuse ;  /* 0x000000d824247220 */ /* 0x080fe20000410000 */
[----:B------:R-:W-:Y:S01]  /*ba00*/  FSEL R195, R195, -INF , P2 ;  /* 0xff800000c3c37808 */ /* 0x000fe20001000000 */
        /* <DEDUP_REMOVED lines=75> */
[----:B------:R-:W-:Y:S01]  /*bec0*/  FMUL.FTZ R149, R149, R216 ;  /* 0x000000d895957220 */ /* 0x000fe20000410000 */
[----:B------:R-:W-:Y:S01]  /*bed0*/  FFMA.FTZ R4, R216, R4, R152 ;  /* 0x00000004d8047223 */ /* 0x000fe20000010098 */
[----:B------:R-:W-:Y:S01]  /*bee0*/  FMNMX.FTZ R8, R194, R8, !PT ;  /* 0x00000008c2087209 */ /* 0x000fe20007810000 */
[--C-:B------:R-:W-:Y:S01]  /*bef0*/  FFMA.FTZ R184, R184, R0, -R223.reuse ;  /* 0x00000000b8b87223 */ /* 0x100fe200000108df */
[C---:B---3--:R-:W-:Y:S01]  /*bf00*/  F2FP.F16.F32.PACK_AB R152, R153.reuse, R152 ;  /* 0x000000989998723e */ /* 0x048fe200000000ff */
[----:B------:R-:W-:Y:S01]  /*bf10*/  FADD.FTZ R4, R153, R4 ;  /* 0x0000000499047221 */ /* 0x000fe20000010000 */
[----:B------:R-:W-:Y:S01]  /*bf20*/  FMNMX.FTZ R8, R195, R8, !PT ;  /* 0x00000008c3087209 */ /* 0x000fe20007810000 */
[----:B------:R-:W2:Y:S01]  /*bf30*/  MUFU.EX2 R153, R156 ;  /* 0x0000009c00997308 */ /* 0x000ea20000000800 */
[-CC-:B------:R-:W-:Y:S01]  /*bf40*/  FFMA.FTZ R185, R185, R0.reuse, -R223.reuse ;  /* 0x00000000b9b97223 */ /* 0x180fe200000108df */
[--C-:B------:R-:W-:Y:S01]  /*bf50*/  FFMA.FTZ R188, R188, R0, -R223.reuse ;  /* 0x00000000bcbc7223 */ /* 0x100fe200000108df */
[----:B------:R-:W-:Y:S01]  /*bf60*/  FMNMX.FTZ R8, R198, R8, !PT ;  /* 0x00000008c6087209 */ /* 0x000fe20007810000 */
[-CC-:B------:R-:W-:Y:S01]  /*bf70*/  FFMA.FTZ R189, R189, R0.reuse, -R223.reuse ;  /* 0x00000000bdbd7223 */ /* 0x180fe200000108df */
[-CC-:B------:R-:W-:Y:S01]  /*bf80*/  FFMA.FTZ R192, R192, R0.reuse, -R223.reuse ;  /* 0x00000000c0c07223 */ /* 0x180fe200000108df */
[--C-:B------:R-:W-:Y:S01]  /*bf90*/  FFMA.FTZ R193, R193, R0, -R223.reuse ;  /* 0x00000000c1c17223 */ /* 0x100fe200000108df */
[----:B------:R-:W-:Y:S01]  /*bfa0*/  FMNMX.FTZ R8, R199, R8, !PT ;  /* 0x00000008c7087209 */ /* 0x000fe20007810000 */
[----:B------:R-:W3:Y:S01]  /*bfb0*/  MUFU.EX2 R156, R160 ;  /* 0x000000a0009c7308 */ /* 0x000ee20000000800 */
[-CC-:B------:R-:W-:Y:S01]  /*bfc0*/  FFMA.FTZ R196, R196, R0.reuse, -R223.reuse ;  /* 0x00000000c4c47223 */ /* 0x180fe200000108df */
[----:B------:R-:W-:-:S02]  /*bfd0*/  FFMA.FTZ R197, R197, R0, -R223 ;  /* 0x00000000c5c57223 */ /* 0x000fc400000108df */
[----:B------:R-:W4:Y:S04]  /*bfe0*/  SHFL.BFLY PT, R216, R8, 0x2, 0x1f ;  /* 0x0c401f0008d87f89 */ /* 0x000f2800000e0000 */
[----:B------:R-:W-:Y:S01]  /*bff0*/  MUFU.EX2 R160, R168 ;  /* 0x000000a800a07308 */ /* 0x000fe20000000800 */
[----:B--2---:R-:W-:-:S04]  /*c000*/  FADD.FTZ R4, R153, R4 ;  /* 0x0000000499047221 */ /* 0x004fc80000010000 */
[----:B------:R-:W-:-:S03]  /*c010*/  FADD.FTZ R4, R157, R4 ;  /* 0x000000049d047221 */ /* 0x000fc60000010000 */
[----:B------:R2:W-:Y:S01]  /*c020*/  MUFU.EX2 R168, R176 ;  /* 0x000000b000a87308 */ /* 0x0005e20000000800 */
[----:B---3--:R-:W-:-:S07]  /*c030*/  FADD.FTZ R4, R156, R4 ;  /* 0x000000049c047221 */ /* 0x008fce0000010000 */
[----:B------:R-:W3:Y:S01]  /*c040*/  MUFU.EX2 R161, R161 ;  /* 0x000000a100a17308 */ /* 0x000ee20000000800 */
[----:B--2---:R-:W2:Y:S01]  /*c050*/  S2R R176, SR_TID.X ;  /* 0x0000000000b07919 */ /* 0x004ea20000002100 */
[----:B----4-:R-:W-:-:S06]  /*c060*/  FMNMX.FTZ R8, R8, R216, !PT ;  /* 0x000000d808087209 */ /* 0x010fcc0007810000 */
[----:B------:R-:W4:Y:S01]  /*c070*/  MUFU.EX2 R164, R164 ;  /* 0x000000a400a47308 */ /* 0x000f220000000800 */
[----:B------:R-:W5:Y:S07]  /*c080*/  SHFL.BFLY PT, R216, R8, 0x1, 0x1f ;  /* 0x0c201f0008d87f89 */ /* 0x000f6e00000e0000 */
[----:B------:R-:W0:Y:S01]  /*c090*/  MUFU.EX2 R165, R165 ;  /* 0x000000a500a57308 */ /* 0x000e220000000800 */
[C---:B---3--:R-:W-:Y:S01]  /*c0a0*/  FADD.FTZ R4, R161.reuse, R4 ;  /* 0x00000004a1047221 */ /* 0x048fe20000010000 */
[----:B------:R-:W-:-:S06]  /*c0b0*/  F2FP.F16.F32.PACK_AB R156, R161, R156 ;  /* 0x0000009ca19c723e */ /* 0x000fcc00000000ff */
[----:B------:R-:W3:Y:S01]  /*c0c0*/  MUFU.EX2 R169, R169 ;  /* 0x000000a900a97308 */ /* 0x000ee20000000800 */
[----:B----4-:R-:W-:-:S07]  /*c0d0*/  FADD.FTZ R4, R164, R4 ;  /* 0x00000004a4047221 */ /* 0x010fce0000010000 */
[----:B------:R-:W4:Y:S01]  /*c0e0*/  MUFU.EX2 R172, R172 ;  /* 0x000000ac00ac7308 */ /* 0x000f220000000800 */
[----:B-----5:R-:W-:Y:S01]  /*c0f0*/  FMNMX.FTZ R8, R8, R216, !PT ;  /* 0x000000d808087209 */ /* 0x020fe20007810000 */
[----:B0-----:R-:W-:Y:S01]  /*c100*/  FADD.FTZ R4, R165, R4 ;  /* 0x00000004a5047221 */ /* 0x001fe20000010000 */
[----:B--2---:R-:W-:Y:S02]  /*c110*/  SHF.R.U32.HI R176, RZ, 0x7, R176 ;  /* 0x00000007ffb07819 */ /* 0x004fe400000116b0 */
[C---:B------:R-:W-:Y:S01]  /*c120*/  FSETP.NEU.FTZ.AND P2, PT, R8.reuse, -INF , PT ;  /* 0xff8000000800780b */ /* 0x040fe20003f5d000 */
[----:B------:R-:W-:Y:S01]  /*c130*/  FMUL.FTZ R223, R8, R0 ;  /* 0x0000000008df7220 */ /* 0x000fe20000410000 */
[----:B------:R-:W-:Y:S01]  /*c140*/  IADD3 R176, -R176, 0xb, RZ ;  /* 0x0000000bb0b07810 */ /* 0x000fe20007ffe1ff */
[----:B------:R-:W0:Y:S01]  /*c150*/  MUFU.EX2 R173, R173 ;  /* 0x000000ad00ad7308 */ /* 0x000e220000000800 */
[----:B------:R-:W-:Y:S01]  /*c160*/  FADD.FTZ R4, R160, R4 ;  /* 0x00000004a0047221 */ /* 0x000fe20000010000 */
[----:B---3--:R-:W-:-:S02]  /*c170*/  F2FP.F16.F32.PACK_AB R160, R169, R160 ;  /* 0x000000a0a9a0723e */ /* 0x008fc400000000ff */
[----:B------:R-:W-:Y:S01]  /*c180*/  FSEL R223, R223, RZ, P2 ;  /* 0x000000ffdfdf7208 */ /* 0x000fe20001000000 */
[----:B------:R-:W-:-:S03]  /*c190*/  FADD.FTZ R4, R169, R4 ;  /* 0x00000004a9047221 */ /* 0x000fc60000010000 */
        /* <DEDUP_REMOVED lines=25> */
[----:B---3--:R-:W-:Y:S01]  /*c330*/  F2FP.F16.F32.PACK_AB R154, R157, R153 ;  /* 0x000000999d9a723e */ /* 0x008fe200000000ff */
[----:B------:R-:W-:-:S02]  /*c340*/  @!P1 VIADD R153, R201, 0x22840 ;  /* 0x00022840c9999836 */ /* 0x000fc40000000000 */
[-CC-:B------:R-:W-:Y:S01]  /*c350*/  FFMA.FTZ R195, R195, R0.reuse, -R223.reuse ;  /* 0x00000000c3c37223 */ /* 0x180fe200000108df */
[-CC-:B------:R-:W-:Y:S01]  /*c360*/  FFMA.FTZ R198, R198, R0.reuse, -R223.reuse ;  /* 0x00000000c6c67223 */ /* 0x180fe200000108df */
[----:B------:R-:W-:Y:S01]  /*c370*/  FFMA.FTZ R199, R199, R0, -R223 ;  /* 0x00000000c7c77223 */ /* 0x000fe200000108df */
[----:B----4-:R-:W-:Y:S01]  /*c380*/  FADD.FTZ R4, R172, R4 ;  /* 0x00000004ac047221 */ /* 0x010fe20000010000 */
[----:B------:R-:W-:Y:S01]  /*c390*/  @!P1 PRMT R153, RZ, 0x654, R153 ;  /* 0x00000654ff999816 */ /* 0x000fe20000000099 */
[----:B------:R3:W-:Y:S06]  /*c3a0*/  BAR.ARV R176, 0x100 ;  /* 0x000400b00000751d */ /* 0x0007ec0000002000 */
[----:B------:R4:W-:Y:S01]  /*c3b0*/  @!P1 SYNCS.ARRIVE.TRANS64.RED.A1T0 RZ, [R153+URZ], RZ ;  /* 0x000000ff99ff99a7 */ /* 0x0009e2000810043f */
[----:B------:R1:W-:Y:S01]  /*c3c0*/  MUFU.EX2 R222, R158 ;  /* 0x0000009e00de7308 */ /* 0x0003e20000000800 */
[----:B0-----:R-:W-:-:S04]  /*c3d0*/  FADD.FTZ R4, R173, R4 ;  /* 0x00000004ad047221 */ /* 0x001fc80000010000 */
[----:B------:R-:W-:Y:S01]  /*c3e0*/  FADD.FTZ R4, R168, R4 ;  /* 0x00000004a8047221 */ /* 0x000fe20000010000 */
[----:B----4-:R-:W-:Y:S02]  /*c3f0*/  FSEL R153, R8, RZ, P2 ;  /* 0x000000ff08997208 */ /* 0x010fe40001000000 */
[----:B------:R-:W-:Y:S01]  /*c400*/  MUFU.EX2 R159, R159 ;  /* 0x0000009f009f7308 */ /* 0x000fe20000000800 */
[----:B-1----:R-:W-:Y:S01]  /*c410*/  F2FP.F16.F32.PACK_AB R158, R165, R164 ;  /* 0x000000a4a59e723e */ /* 0x002fe200000000ff */
[C---:B--2---:R-:W-:Y:S01]  /*c420*/  FADD.FTZ R4, R177.reuse, R4 ;  /* 0x00000004b1047221 */ /* 0x044fe20000010000 */
[----:B------:R-:W-:Y:S01]  /*c430*/  F2FP.F16.F32.PACK_AB R164, R177, R168 ;  /* 0x000000a8b1a4723e */ /* 0x000fe200000000ff */
[----:B------:R-:W-:-:S04]  /*c440*/  FADD.FTZ R153, -R153, R203 ;  /* 0x000000cb99997221 */ /* 0x000fc80000010100 */
[----:B------:R-:W-:Y:S01]  /*c450*/  FMUL.FTZ R153, R153, R0 ;  /* 0x0000000099997220 */ /* 0x000fe20000410000 */
[----:B------:R0:W-:Y:S08]  /*c460*/  MUFU.EX2 R223, R162 ;  /* 0x000000a200df7308 */ /* 0x0001f00000000800 */
[----:B------:R5:W1:Y:S01]  /*c470*/  MUFU.EX2 R203, R153 ;  /* 0x0000009900cb7308 */ /* 0x000a620000000800 */
[----:B0-----:R-:W-:-:S07]  /*c480*/  F2FP.F16.F32.PACK_AB R162, R173, R172 ;  /* 0x000000acada2723e */ /* 0x001fce00000000ff */
[----:B------:R-:W0:Y:S01]  /*c490*/  MUFU.EX2 R163, R163 ;  /* 0x000000a300a37308 */ /* 0x000e220000000800 */
[----:B-----5:R-:W-:-:S07]  /*c4a0*/  F2FP.F16.F32.PACK_AB R153, R155, R197 ;  /* 0x000000c59b99723e */ /* 0x020fce00000000ff */
[----:B------:R-:W2:Y:S01]  /*c4b0*/  MUFU.EX2 R225, R166 ;  /* 0x000000a600e17308 */ /* 0x000ea20000000800 */
[----:B-1----:R-:W-:Y:S01]  /*c4c0*/  FFMA.FTZ R3, R203, R3, R197 ;  /* 0x00000003cb037223 */ /* 0x002fe200000100c5 */
[-C--:B------:R-:W-:Y:S01]  /*c4d0*/  FMUL.FTZ R26, R26, R203.reuse ;  /* 0x000000cb1a1a7220 */ /* 0x080fe20000410000 */
[-C--:B------:R-:W-:Y:S01]  /*c4e0*/  FMUL.FTZ R27, R27, R203.reuse ;  /* 0x000000cb1b1b7220 */ /* 0x080fe20000410000 */
[-C--:B------:R-:W-:Y:S01]  /*c4f0*/  FMUL.FTZ R30, R30, R203.reuse ;  /* 0x000000cb1e1e7220 */ /* 0x080fe20000410000 */
[----:B------:R-:W-:Y:S01]  /*c500*/  FADD.FTZ R3, R155, R3 ;  /* 0x000000039b037221 */ /* 0x000fe20000010000 */
[----:B------:R-:W-:Y:S01]  /*c510*/  F2FP.F16.F32.PACK_AB R155, R159, R222 ;  /* 0x000000de9f9b723e */ /* 0x000fe200000000ff */
[----:B------:R-:W-:Y:S01]  /*c520*/  FMUL.FTZ R31, R31, R203 ;  /* 0x000000cb1f1f7220 */ /* 0x000fe20000410000 */
[----:B------:R-:W1:Y:S01]  /*c530*/  MUFU.EX2 R167, R167 ;  /* 0x000000a700a77308 */ /* 0x000e620000000800 */
[----:B------:R-:W-:Y:S01]  /*c540*/  FADD.FTZ R3, R222, R3 ;  /* 0x00000003de037221 */ /* 0x000fe20000010000 */
[----:B0-----:R-:W-:Y:S01]  /*c550*/  F2FP.F16.F32.PACK_AB R157, R163, R223 ;  /* 0x000000dfa39d723e */ /* 0x001fe200000000ff */
[-C--:B------:R-:W-:Y:S01]  /*c560*/  FMUL.FTZ R34, R34, R203.reuse ;  /* 0x000000cb22227220 */ /* 0x080fe20000410000 */
[-C--:B------:R-:W-:Y:S01]  /*c570*/  FMUL.FTZ R35, R35, R203.reuse ;  /* 0x000000cb23237220 */ /* 0x080fe20000410000 */
[----:B------:R-:W-:Y:S01]  /*c580*/  FADD.FTZ R3, R159, R3 ;  /* 0x000000039f037221 */ /* 0x000fe20000010000 */
[-C--:B------:R-:W-:Y:S01]  /*c590*/  FMUL.FTZ R38, R38, R203.reuse ;  /* 0x000000cb26267220 */ /* 0x080fe20000410000 */
[-C--:B------:R-:W-:Y:S01]  /*c5a0*/  FMUL.FTZ R39, R39, R203.reuse ;  /* 0x000000cb27277220 */ /* 0x080fe20000410000 */
[----:B------:R-:W0:Y:S01]  /*c5b0*/  MUFU.EX2 R227, R170 ;  /* 0x000000aa00e37308 */ /* 0x000e220000000800 */
[----:B------:R-:W-:Y:S01]  /*c5c0*/  FADD.FTZ R3, R223, R3 ;  /* 0x00000003df037221 */ /* 0x000fe20000010000 */
[-C--:B------:R-:W-:Y:S01]  /*c5d0*/  FMUL.FTZ R42, R42, R203.reuse ;  /* 0x000000cb2a2a7220 */ /* 0x080fe20000410000 */
[-C--:B------:R-:W-:Y:S01]  /*c5e0*/  FMUL.FTZ R43, R43, R203.reuse ;  /* 0x000000cb2b2b7220 */ /* 0x080fe20000410000 */
[-C--:B------:R-:W-:Y:S01]  /*c5f0*/  FMUL.FTZ R46, R46, R203.reuse ;  /* 0x000000cb2e2e7220 */ /* 0x080fe20000410000 */
[----:B------:R-:W-:Y:S01]  /*c600*/  FADD.FTZ R3, R163, R3 ;  /* 0x00000003a3037221 */ /* 0x000fe20000010000 */
[-C--:B------:R-:W-:Y:S01]  /*c610*/  FMUL.FTZ R47, R47, R203.reuse ;  /* 0x000000cb2f2f7220 */ /* 0x080fe20000410000 */
[----:B------:R-:W-:Y:S01]  /*c620*/  FMUL.FTZ R50, R50, R203 ;  /* 0x000000cb32327220 */ /* 0x000fe20000410000 */
        /* <DEDUP_REMOVED lines=17> */
[C---:B----4-:R-:W-:Y:S01]  /*c740*/  FADD.FTZ R3, R171.reuse, R3 ;  /* 0x00000003ab037221 */ /* 0x050fe20000010000 */
        /* <DEDUP_REMOVED lines=58> */
[----:B------:R-:W-:-:S04]  /*caf0*/  FMUL.FTZ R151, R151, R203 ;  /* 0x000000cb97977220 */ /* 0x000fc80000410000 */
        /* <DEDUP_REMOVED lines=34> */
[----:B--2---:R-:W-:-:S04]  /*cd20*/  FADD.FTZ R4, R196, R4 ;  /* 0x00000004c4047221 */ /* 0x004fc80000010000 */
[C---:B------:R-:W-:Y:S01]  /*cd30*/  FADD.FTZ R4, R174.reuse, R4 ;  /* 0x00000004ae047221 */ /* 0x040fe20000010000 */
[----:B------:R-:W-:Y:S01]  /*cd40*/  F2FP.F16.F32.PACK_AB R174, R174, R196 ;  /* 0x000000c4aeae723e */ /* 0x000fe200000000ff */
[----:B-1----:R-:W-:-:S04]  /*cd50*/  FADD.FTZ R178, R198, R3 ;  /* 0x00000003c6b27221 */ /* 0x002fc80000010000 */
[C---:B0-----:R-:W-:Y:S01]  /*cd60*/  FADD.FTZ R3, R199.reuse, R178 ;  /* 0x000000b2c7037221 */ /* 0x041fe20000010000 */
[----:B------:R-:W-:Y:S01]  /*cd70*/  F2FP.F16.F32.PACK_AB R175, R199, R198 ;  /* 0x000000c6c7af723e */ /* 0x000fe200000000ff */
[----:B---3--:R-:W-:Y:S06]  /*cd80*/  @!P0 BRA `(.L_x_14031) ;  /* 0x0000000000048947 */ /* 0x008fec0003800000 */
[----:B------:R-:W-:Y:S01]  /*cd90*/  BPT.TRAP 0x1 ;  /* 0x000000040000795c */ /* 0x000fe20000300000 */
.L_x_14031:
[----:B------:R0:W1:Y:S01]  /*cda0*/  SYNCS.PHASECHK.TRANS64.TRYWAIT P2, [R201+URZ+0x22850], R202 ;  /* 0x022850cac90075a7 */ /* 0x000062000804017f */
[----:B------:R-:W-:Y:S05]  /*cdb0*/  @!P0 BRA `(.L_x_14032) ;  /* 0x0000000000048947 */ /* 0x000fea0003800000 */
[----:B------:R-:W-:Y:S01]  /*cdc0*/  BPT.TRAP 0x1 ;  /* 0x000000040000795c */ /* 0x000fe20000300000 */
.L_x_14032:
[----:B------:R-:W-:Y:S04]  /*cdd0*/  BSSY B0, `(.L_x_14033) ;  /* 0x0000004000007945 */ /* 0x000fe80003800000 */
[----:B-1----:R-:W-:Y:S05]  /*cde0*/  @P2 BRA `(.L_x_14034) ;  /* 0x0000000000082947 */ /* 0x002fea0003800000 */
[----:B------:R-:W1:Y:S02]  /*cdf0*/  SYNCS.PHASECHK.TRANS64.TRYWAIT P2, [R201+URZ+0x22850], R202 ;  /* 0x022850cac90075a7 */ /* 0x000e64000804017f */
[----:B-1----:R-:W-:Y:S05]  /*ce00*/  @!P2 BRA `(.L_x_14035) ;  /* 0x000000e000bca947 */ /* 0x002fea0003800000 */
.L_x_14034:
[----:B------:R-:W-:Y:S05]  /*ce10*/  BSYNC B0 ;  /* 0x0000000000007941 */ /* 0x000fea0003800000 */
.L_x_14033:
[----:B------:R-:W2:Y:S01]  /*ce20*/  S2R R177, SR_TID.X ;  /* 0x0000000000b17919 */ /* 0x000ea20000002100 */
[----:B------:R-:W-:Y:S05]  /*ce30*/  WARPSYNC.ALL ;  /* 0x0000000000007948 */ /* 0x000fea0003800000 */
[----:B------:R-:W-:Y:S01]  /*ce40*/  IMAD R178, R19, 0xc00, R9 ;  /* 0x00000c0013b27824 */ /* 0x000fe200078e0209 */
[----:B------:R-:W-:Y:S01]  /*ce50*/  ISETP.GT.AND P2, PT, R200, R21, PT ;  /* 0x00000015c800720c */ /* 0x000fe20003f44270 */
[----:B------:R-:W-:Y:S02]  /*ce60*/  IMAD.MOV.U32 R179, RZ, RZ, 0x40000040 ;  /* 0x40000040ffb37424 */ /* 0x000fe400078e00ff */
[----:B01----:R-:W-:Y:S01]  /*ce70*/  @!P1 VIADD R201, R201, 0x22860 ;  /* 0x00022860c9c99836 */ /* 0x003fe20000000000 */
[----:B------:R-:W-:Y:S01]  /*ce80*/  R2UR UR6, R178 ;  /* 0x00000000b20672ca */ /* 0x000fe200000e0000 */
[----:B------:R-:W-:Y:S01]  /*ce90*/  VIADD R200, R200, 0xffffffff ;  /* 0xffffffffc8c87836 */ /* 0x000fe20000000000 */
[----:B------:R-:W-:Y:S01]  /*cea0*/  R2UR UR7, R179 ;  /* 0x00000000b30772ca */ /* 0x000fe200000e0000 */
[----:B------:R-:W-:Y:S01]  /*ceb0*/  IMAD.MOV.U32 R179, RZ, RZ, 0x40000040 ;  /* 0x40000040ffb37424 */ /* 0x000fe200078e00ff */
[----:B------:R-:W-:Y:S01]  /*cec0*/  @!P1 PRMT R201, RZ, 0x654, R201 ;  /* 0x00000654ffc99816 */ /* 0x000fe200000000c9 */
[----:B------:R-:W-:-:S02]  /*ced0*/  IMAD.MOV.U32 R203, RZ, RZ, R8 ;  /* 0x000000ffffcb7224 */ /* 0x000fc400078e0008 */
[----:B------:R-:W-:Y:S01]  /*cee0*/  IMAD.MOV.U32 R222, RZ, RZ, R5 ;  /* 0x000000ffffde7224 */ /* 0x000fe200078e0005 */
[----:B--2---:R-:W-:-:S05]  /*cef0*/  SHF.R.U32.HI R177, RZ, 0x7, R177 ;  /* 0x00000007ffb17819 */ /* 0x004fca00000116b1 */
[----:B------:R-:W-:-:S05]  /*cf00*/  VIADD R177, R177, 0x8 ;  /* 0x00000008b1b17836 */ /* 0x000fca0000000000 */
[----:B------:R0:W-:Y:S06]  /*cf10*/  BAR.SYNC.DEFER_BLOCKING R177, 0x100 ;  /* 0x000400b10000751d */ /* 0x0001ec0000010000 */
[----:B------:R-:W-:-:S06]  /*cf20*/  WARPGROUP.ARRIVE ;  /* 0x00000000000079c5 */ /* 0x000fcc0000000000 */
[----:B------:R-:W-:Y:S03]  /*cf30*/  HGMMA.64x256x16.F32 R24, R152, gdesc[UR4].tnspB, R24, gsb0 ;  /* 0x43e0000498187df0 */ /* 0x000fe60008000818 */
[----:B------:R-:W-:Y:S02]  /*cf40*/  WARPGROUP.DEPBAR.LE gsb0, 0x0 ;  /* 0x00008000000079c5 */ /* 0x000fe40000010000 */
[----:B------:R-:W-:Y:S01]  /*cf50*/  IMAD.MOV.U32 R153, RZ, RZ, 0x40000040 ;  /* 0x40000040ff997424 */ /* 0x000fe200078e00ff */
[----:B------:R-:W-:Y:S01]  /*cf60*/  IADD3 R152, R178, 0x80, RZ ;  /* 0x00000080b2987810 */ /* 0x000fe20007ffe0ff */
[----:B------:R-:W-:-:S03]  /*cf70*/  WARPGROUP.ARRIVE ;  /* 0x00000000000079c5 */ /* 0x000fc60000000000 */
        /* <DEDUP_REMOVED lines=37> */
[----:B------:R-:W-:-:S07]  /*d1d0*/  IMAD.MOV.U32 R216, RZ, RZ, R200 ;  /* 0x000000ffffd87224 */ /* 0x000fce00078e00c8 */
.L_x_14026:
[----:B------:R-:W-:-:S13]  /*d1e0*/  ISETP.GE.AND P2, PT, R216, RZ, PT ;  /* 0x000000ffd800720c */ /* 0x000fda0003f46270 */
[----:B------:R-:W-:Y:S05]  /*d1f0*/  @!P2 BRA `(.L_x_14037) ;  /* 0x0000001c00b0a947 */ /* 0x000fea0003800000 */
[----:B0-----:R-:W-:Y:S02]  /*d200*/  IMAD.MOV.U32 R201, RZ, RZ, R8 ;  /* 0x000000ffffc97224 */ /* 0x001fe400078e0008 */
[----:B------:R-:W-:-:S07]  /*d210*/  IMAD.MOV.U32 R200, RZ, RZ, R5 ;  /* 0x000000ffffc87224 */ /* 0x000fce00078e0005 */
.L_x_14047:
[----:B------:R-:W-:Y:S01]  /*d220*/  VIADD R19, R19, 0x1 ;  /* 0x0000000113137836 */ /* 0x000fe20000000000 */
[----:B------:R-:W-:Y:S05]  /*d230*/  YIELD ;  /* 0x0000000000007946 */ /* 0x000fea0003800000 */
[----:B------:R-:W-:-:S04]  /*d240*/  ISETP.NE.AND P2, PT, R19, 0x2, PT ;  /* 0x000000021300780c */ /* 0x000fc80003f45270 */
[----:B------:R-:W-:Y:S02]  /*d250*/  SEL R0, RZ, 0x1, P2 ;  /* 0x00000001ff007807 */ /* 0x000fe40001000000 */
[----:B------:R-:W-:Y:S02]  /*d260*/  SEL R19, R19, RZ, P2 ;  /* 0x000000ff13137207 */ /* 0x000fe40001000000 */
[----:B------:R-:W-:Y:S01]  /*d270*/  LOP3.LUT R23, R23, R0, RZ, 0x3c, !PT ;  /* 0x0000000017177212 */ /* 0x000fe200078e3cff */
[----:B-1----:R-:W-:Y:S06]  /*d280*/  @!P0 BRA `(.L_x_14038) ;  /* 0x0000000000048947 */ /* 0x002fec0003800000 */
[----:B------:R-:W-:Y:S01]  /*d290*/  BPT.TRAP 0x1 ;  /* 0x000000040000795c */ /* 0x000fe20000300000 */
.L_x_14038:
[----:B------:R-:W-:Y:S01]  /*d2a0*/  IMAD R21, R19, 0x8, R18 ;  /* 0x0000000813157824 */ /* 0x000fe200078e0212 */
[----:B------:R-:W-:-:S04]  /*d2b0*/  SHF.L.U32 R211, R23, 0x1f, RZ ;  /* 0x0000001f17d37819 */ /* 0x000fc800000006ff */
[----:B------:R0:W1:Y:S01]  /*d2c0*/  SYNCS.PHASECHK.TRANS64.TRYWAIT P2, [R21+URZ+0x22830], R211 ;  /* 0x022830d3150075a7 */ /* 0x000062000804017f */
[----:B------:R-:W-:Y:S05]  /*d2d0*/  @!P0 BRA `(.L_x_14039) ;  /* 0x0000000000048947 */ /* 0x000fea0003800000 */
[----:B------:R-:W-:Y:S01]  /*d2e0*/  BPT.TRAP 0x1 ;  /* 0x000000040000795c */ /* 0x000fe20000300000 */
.L_x_14039:
[----:B------:R-:W-:Y:S02]  /*d2f0*/  IMAD R156, R19, 0x300, R20 ;  /* 0x00000300139c7824 */ /* 0x000fe400078e0214 */
[----:B------:R-:W-:Y:S01]  /*d300*/  IMAD.MOV.U32 R157, RZ, RZ, 0x40000040 ;  /* 0x40000040ff9d7424 */ /* 0x000fe200078e00ff */
[----:B-1----:R-:W-:Y:S06]  /*d310*/  @P2 BRA `(.L_x_14040) ;  /* 0x0000000000082947 */ /* 0x002fec0003800000 */
[----:B------:R-:W1:Y:S02]  /*d320*/  SYNCS.PHASECHK.TRANS64.TRYWAIT P2, [R21+URZ+0x22830], R211 ;  /* 0x022830d3150075a7 */ /* 0x000e64000804017f */
[----:B-1----:R-:W-:Y:S05]  /*d330*/  @!P2 BRA `(.L_x_14041) ;  /* 0x000000dc0084a947 */ /* 0x002fea0003800000 */
.L_x_14040:
        /* <DEDUP_REMOVED lines=9> */
[----:B------:R-:W-:Y:S01]  /*d3d0*/  MOV R153, 0x40000040 ;  /* 0x4000004000997802 */ /* 0x000fe20000000f00 */
[----:B------:R-:W-:Y:S01]  /*d3e0*/  IMAD.MOV.U32 R157, RZ, RZ, 0x40000040 ;  /* 0x40000040ff9d7424 */ /* 0x000fe200078e00ff */
[----:B------:R-:W-:Y:S01]  /*d3f0*/  R2UR UR10, R154 ;  /* 0x000000009a0a72ca */ /* 0x000fe200000e0000 */
[----:B------:R-:W2:Y:S01]  /*d400*/  S2R R213, SR_TID.X ;  /* 0x0000000000d57919 */ /* 0x000ea20000002100 */
        /* <DEDUP_REMOVED lines=9> */
[----:B------:R-:W-:Y:S01]  /*d4a0*/  HGMMA.64x96x16.F32 R152, gdesc[UR4], RZ, !UPT, gsb0 ;  /* 0x01600000049879f0 */ /* 0x000fe2000c0008ff */
[----:B------:R-:W-:Y:S02]  /*d4b0*/  R2UR UR13, R13 ;  /* 0x000000000d0d72ca */ /* 0x000fe400000e0000 */
[----:B------:R-:W-:Y:S02]  /*d4c0*/  R2UR UR16, R10 ;  /* 0x000000000a1072ca */ /* 0x000fe400000e0000 */
        /* <DEDUP_REMOVED lines=252> */
[-C--:B------:R-:W-:Y:S01]  /*e490*/  FMUL.FTZ R34, R34, R157.reuse ;  /* 0x0000009d22227220 */ /* 0x080fe20000410000 */
[-C--:B------:R-:W-:Y:S01]  /*e4a0*/  FMUL.FTZ R35, R35, R157.reuse ;  /* 0x0000009d23237220 */ /* 0x080fe20000410000 */
[----:B----4-:R-:W-:Y:S01]  /*e4b0*/  FADD.FTZ R172, R155, R172 ;  /* 0x000000ac9bac7221 */ /* 0x010fe20000010000 */
        /* <DEDUP_REMOVED lines=42> */
[----:B----4-:R-:W-:Y:S01]  /*e760*/  IADD3 R176, -R213, 0xb, RZ ;  /* 0x0000000bd5b07810 */ /* 0x010fe20007ffe1ff */
[----:B--2---:R-:W-:Y:S01]  /*e770*/  FADD.FTZ R4, R170, R169 ;  /* 0x000000a9aa047221 */ /* 0x004fe20000010000 */
[-C--:B------:R-:W-:Y:S01]  /*e780*/  FMUL.FTZ R98, R98, R157.reuse ;  /* 0x0000009d62627220 */ /* 0x080fe20000410000 */
[-C--:B------:R-:W-:Y:S01]  /*e790*/  FMUL.FTZ R99, R99, R157.reuse ;  /* 0x0000009d63637220 */ /* 0x080fe20000410000 */
[-C--:B------:R-:W-:Y:S01]  /*e7a0*/  FMUL.FTZ R102, R102, R157.reuse ;  /* 0x0000009d66667220 */ /* 0x080fe20000410000 */
[----:B------:R2:W-:Y:S06]  /*e7b0*/  BAR.ARV R176, 0x100 ;  /* 0x000400b00000751d */ /* 0x0005ec0000002000 */
[----:B------:R-:W4:Y:S01]  /*e7c0*/  MUFU.EX2 R171, R171 ;  /* 0x000000ab00ab7308 */ /* 0x000f220000000800 */
[----:B-----5:R-:W-:Y:S01]  /*e7d0*/  FADD.FTZ R172, R197, R172 ;  /* 0x000000acc5ac7221 */ /* 0x020fe20000010000 */
[----:B------:R5:W-:Y:S01]  /*e7e0*/  @!P1 SYNCS.ARRIVE.TRANS64.RED.A1T0 RZ, [R154+URZ], RZ ;  /* 0x000000ff9aff99a7 */ /* 0x000be2000810043f */
[-C--:B------:R-:W-:Y:S01]  /*e7f0*/  FMUL.FTZ R103, R103, R157.reuse ;  /* 0x0000009d67677220 */ /* 0x080fe20000410000 */
[-C--:B------:R-:W-:Y:S01]  /*e800*/  FMUL.FTZ R106, R106, R157.reuse ;  /* 0x0000009d6a6a7220 */ /* 0x080fe20000410000 */
[----:B---3--:R-:W-:Y:S01]  /*e810*/  FADD.FTZ R172, R167, R172 ;  /* 0x000000aca7ac7221 */ /* 0x008fe20000010000 */
[-C--:B------:R-:W-:Y:S01]  /*e820*/  FMUL.FTZ R107, R107, R157.reuse ;  /* 0x0000009d6b6b7220 */ /* 0x080fe20000410000 */
[-C--:B------:R-:W-:Y:S01]  /*e830*/  FMUL.FTZ R110, R110, R157.reuse ;  /* 0x0000009d6e6e7220 */ /* 0x080fe20000410000 */
[----:B------:R-:W3:Y:S01]  /*e840*/  MUFU.EX2 R174, R174 ;  /* 0x000000ae00ae7308 */ /* 0x000ee20000000800 */
[-C--:B------:R-:W-:Y:S01]  /*e850*/  FMUL.FTZ R111, R111, R157.reuse ;  /* 0x0000009d6f6f7220 */ /* 0x080fe20000410000 */
[----:B-----5:R-:W-:Y:S01]  /*e860*/  F2FP.F16.F32.PACK_AB R154, R165, R164 ;  /* 0x000000a4a59a723e */ /* 0x020fe200000000ff */
[-C--:B------:R-:W-:Y:S01]  /*e870*/  FMUL.FTZ R114, R114, R157.reuse ;  /* 0x0000009d72727220 */ /* 0x080fe20000410000 */
[-C--:B------:R-:W-:Y:S01]  /*e880*/  FMUL.FTZ R115, R115, R157.reuse ;  /* 0x0000009d73737220 */ /* 0x080fe20000410000 */
        /* <DEDUP_REMOVED lines=25> */
[----:B------:R-:W-:-:S02]  /*ea20*/  F2FP.F16.F32.PACK_AB R201, R155, R201 ;  /* 0x000000c99bc9723e */ /* 0x000fc400000000ff */
[----:B------:R-:W5:Y:S01]  /*ea30*/  MUFU.EX2 R182, R182 ;  /* 0x000000b600b67308 */ /* 0x000f620000000800 */
[----:B----4-:R-:W-:Y:S01]  /*ea40*/  FADD.FTZ R172, R161, R172 ;  /* 0x000000aca1ac7221 */ /* 0x010fe20000010000 */
[----:B------:R-:W-:Y:S02]  /*ea50*/  F2FP.F16.F32.PACK_AB R153, R163, R153 ;  /* 0x00000099a399723e */ /* 0x000fe400000000ff */
[----:B------:R-:W-:Y:S02]  /*ea60*/  F2FP.F16.F32.PACK_AB R157, R171, R167 ;  /* 0x000000a7ab9d723e */ /* 0x000fe400000000ff */
[----:B------:R-:W-:Y:S02]  /*ea70*/  F2FP.F16.F32.PACK_AB R162, R181, R180 ;  /* 0x000000b4b5a2723e */ /* 0x000fe400000000ff */
[----:B------:R-:W4:Y:S01]  /*ea80*/  MUFU.EX2 R183, R183 ;  /* 0x000000b700b77308 */ /* 0x000f220000000800 */
[----:B---3--:R-:W-:Y:S01]  /*ea90*/  FADD.FTZ R3, R179, R172 ;  /* 0x000000acb3037221 */ /* 0x008fe20000010000 */
[----:B------:R-:W-:-:S02]  /*eaa0*/  F2FP.F16.F32.PACK_AB R164, R185, R184 ;  /* 0x000000b8b9a4723e */ /* 0x000fc400000000ff */
[----:B------:R-:W-:Y:S02]  /*eab0*/  F2FP.F16.F32.PACK_AB R166, R189, R188 ;  /* 0x000000bcbda6723e */ /* 0x000fe400000000ff */
[----:B------:R-:W-:Y:S02]  /*eac0*/  F2FP.F16.F32.PACK_AB R168, R193, R168 ;  /* 0x000000a8c1a8723e */ /* 0x000fe400000000ff */
[----:B------:R-:W3:Y:S01]  /*ead0*/  MUFU.EX2 R165, R186 ;  /* 0x000000ba00a57308 */ /* 0x000ee20000000800 */
[----:B-----5:R-:W-:Y:S01]  /*eae0*/  FADD.FTZ R178, R182, R3 ;  /* 0x00000003b6b27221 */ /* 0x020fe20000010000 */
[----:B------:R-:W-:Y:S02]  /*eaf0*/  F2FP.F16.F32.PACK_AB R170, R170, R196 ;  /* 0x000000c4aaaa723e */ /* 0x000fe400000000ff */
[----:B------:R-:W-:Y:S02]  /*eb00*/  F2FP.F16.F32.PACK_AB R155, R197, R192 ;  /* 0x000000c0c59b723e */ /* 0x000fe400000000ff */
[----:B------:R-:W-:-:S02]  /*eb10*/  F2FP.F16.F32.PACK_AB R161, R179, R161 ;  /* 0x000000a1b3a1723e */ /* 0x000fc400000000ff */
[----:B------:R-:W5:Y:S01]  /*eb20*/  MUFU.EX2 R187, R187 ;  /* 0x000000bb00bb7308 */ /* 0x000f620000000800 */
[C---:B----4-:R-:W-:Y:S01]  /*eb30*/  FADD.FTZ R178, R183.reuse, R178 ;  /* 0x000000b2b7b27221 */ /* 0x050fe20000010000 */
[----:B------:R-:W-:-:S06]  /*eb40*/  F2FP.F16.F32.PACK_AB R163, R183, R182 ;  /* 0x000000b6b7a3723e */ /* 0x000fcc00000000ff */
[----:B------:R-:W4:Y:S01]  /*eb50*/  MUFU.EX2 R190, R190 ;  /* 0x000000be00be7308 */ /* 0x000f220000000800 */
[----:B---3--:R-:W-:-:S07]  /*eb60*/  FADD.FTZ R178, R165, R178 ;  /* 0x000000b2a5b27221 */ /* 0x008fce0000010000 */
[----:B------:R-:W3:Y:S01]  /*eb70*/  MUFU.EX2 R191, R191 ;  /* 0x000000bf00bf7308 */ /* 0x000ee20000000800 */
[C---:B-----5:R-:W-:Y:S01]  /*eb80*/  FADD.FTZ R3, R187.reuse, R178 ;  /* 0x000000b2bb037221 */ /* 0x060fe20000010000 */
[----:B------:R-:W-:-:S06]  /*eb90*/  F2FP.F16.F32.PACK_AB R165, R187, R165 ;  /* 0x000000a5bba5723e */ /* 0x000fcc00000000ff */
[----:B------:R-:W5:Y:S01]  /*eba0*/  MUFU.EX2 R169, R194 ;  /* 0x000000c200a97308 */ /* 0x000f620000000800 */
[----:B----4-:R-:W-:-:S07]  /*ebb0*/  FADD.FTZ R178, R190, R3 ;  /* 0x00000003beb27221 */ /* 0x010fce0000010000 */
[----:B------:R-:W4:Y:S01]  /*ebc0*/  MUFU.EX2 R172, R195 ;  /* 0x000000c300ac7308 */ /* 0x000f220000000800 */
[C---:B---3--:R-:W-:Y:S01]  /*ebd0*/  FADD.FTZ R178, R191.reuse, R178 ;  /* 0x000000b2bfb27221 */ /* 0x048fe20000010000 */
[----:B------:R-:W-:-:S06]  /*ebe0*/  F2FP.F16.F32.PACK_AB R167, R191, R190 ;  /* 0x000000bebfa7723e */ /* 0x000fcc00000000ff */
[----:B------:R-:W3:Y:S01]  /*ebf0*/  MUFU.EX2 R198, R198 ;  /* 0x000000c600c67308 */ /* 0x000ee20000000800 */
[----:B-----5:R-:W-:-:S07]  /*ec00*/  FADD.FTZ R3, R169, R178 ;  /* 0x000000b2a9037221 */ /* 0x020fce0000010000 */
[----:B------:R-:W5:Y:S01]  /*ec10*/  MUFU.EX2 R199, R199 ;  /* 0x000000c700c77308 */ /* 0x000f620000000800 */
[C---:B----4-:R-:W-:Y:S01]  /*ec20*/  FADD.FTZ R3, R172.reuse, R3 ;  /* 0x00000003ac037221 */ /* 0x050fe20000010000 */
[----:B------:R-:W-:-:S03]  /*ec30*/  F2FP.F16.F32.PACK_AB R169, R172, R169 ;  /* 0x000000a9aca9723e */ /* 0x000fc600000000ff */
[----:B---3--:R-:W-:-:S04]  /*ec40*/  FADD.FTZ R174, R198, R3 ;  /* 0x00000003c6ae7221 */ /* 0x008fc80000010000 */
[C---:B-----5:R-:W-:Y:S01]  /*ec50*/  FADD.FTZ R3, R199.reuse, R174 ;  /* 0x000000aec7037221 */ /* 0x060fe20000010000 */
[----:B------:R-:W-:Y:S01]  /*ec60*/  F2FP.F16.F32.PACK_AB R171, R199, R198 ;  /* 0x000000c6c7ab723e */ /* 0x000fe200000000ff */
[----:B--2---:R-:W-:Y:S06]  /*ec70*/  @!P0 BRA `(.L_x_14042) ;  /* 0x0000000000048947 */ /* 0x004fec0003800000 */
[----:B------:R-:W-:Y:S01]  /*ec80*/  BPT.TRAP 0x1 ;  /* 0x000000040000795c */ /* 0x000fe20000300000 */
.L_x_14042:
[----:B------:R2:W3:Y:S01]  /*ec90*/  SYNCS.PHASECHK.TRANS64.TRYWAIT P2, [R21+URZ+0x22850], R211 ;  /* 0x022850d3150075a7 */ /* 0x0004e2000804017f */
[----:B------:R-:W-:Y:S05]  /*eca0*/  @!P0 BRA `(.L_x_14043) ;  /* 0x0000000000048947 */ /* 0x000fea0003800000 */
[----:B------:R-:W-:Y:S01]  /*ecb0*/  BPT.TRAP 0x1 ;  /* 0x000000040000795c */ /* 0x000fe20000300000 */
.L_x_14043:
[----:B------:R-:W-:Y:S04]  /*ecc0*/  BSSY B0, `(.L_x_14044) ;  /* 0x0000004000007945 */ /* 0x000fe80003800000 */
[----:B---3--:R-:W-:Y:S05]  /*ecd0*/  @P2 BRA `(.L_x_14045) ;  /* 0x0000000000082947 */ /* 0x008fea0003800000 */
[----:B------:R-:W3:Y:S02]  /*ece0*/  SYNCS.PHASECHK.TRANS64.TRYWAIT P2, [R21+URZ+0x22850], R211 ;  /* 0x022850d3150075a7 */ /* 0x000ee4000804017f */
[----:B---3--:R-:W-:Y:S05]  /*ecf0*/  @!P2 BRA `(.L_x_14046) ;  /* 0x000000c40028a947 */ /* 0x008fea0003800000 */
.L_x_14045:
[----:B------:R-:W-:Y:S05]  /*ed00*/  BSYNC B0 ;  /* 0x0000000000007941 */ /* 0x000fea0003800000 */
.L_x_14044:
[----:B------:R-:W4:Y:S01]  /*ed10*/  S2R R174, SR_TID.X ;  /* 0x0000000000ae7919 */ /* 0x000f220000002100 */
[----:B------:R-:W-:Y:S01]  /*ed20*/  IMAD.MOV.U32 R173, RZ, RZ, 0x40000040 ;  /* 0x40000040ffad7424 */ /* 0x000fe200078e00ff */
[----:B------:R-:W-:Y:S05]  /*ed30*/  WARPSYNC.ALL ;  /* 0x0000000000007948 */ /* 0x000fea0003800000 */
[----:B------:R-:W-:Y:S01]  /*ed40*/  R2UR UR7, R173 ;  /* 0x00000000ad0772ca */ /* 0x000fe200000e0000 */
[----:B------:R-:W-:Y:S01]  /*ed50*/  IMAD R172, R19, 0xc00, R9 ;  /* 0x00000c0013ac7824 */ /* 0x000fe200078e0209 */
[----:B------:R-:W-:Y:S01]  /*ed60*/  ISETP.GT.AND P2, PT, R216, RZ, PT ;  /* 0x000000ffd800720c */ /* 0x000fe20003f44270 */
[----:B------:R-:W-:-:S02]  /*ed70*/  IMAD.MOV.U32 R175, RZ, RZ, 0x40000040 ;  /* 0x40000040ffaf7424 */ /* 0x000fc400078e00ff */
[----:B0123--:R-:W-:Y:S01]  /*ed80*/  @!P1 VIADD R21, R21, 0x22860 ;  /* 0x0002286015159836 */ /* 0x00ffe20000000000 */
[----:B------:R-:W-:Y:S01]  /*ed90*/  R2UR UR6, R172 ;  /* 0x00000000ac0672ca */ /* 0x000fe200000e0000 */
[----:B------:R-:W-:-:S03]  /*eda0*/  VIADD R216, R216, 0xffffffff ;  /* 0xffffffffd8d87836 */ /* 0x000fc60000000000 */
[----:B------:R-:W-:Y:S02]  /*edb0*/  @!P1 PRMT R21, RZ, 0x654, R21 ;  /* 0x00000654ff159816 */ /* 0x000fe40000000015 */
[----:B----4-:R-:W-:-:S05]  /*edc0*/  SHF.R.U32.HI R174, RZ, 0x7, R174 ;  /* 0x00000007ffae7819 */ /* 0x010fca00000116ae */
        /* <DEDUP_REMOVED lines=47> */
.L_x_14037:
[----:B------:R-:W-:Y:S05]  /*f0c0*/  WARPSYNC.ALL ;  /* 0x0000000000007948 */ /* 0x000fea0003800000 */
[----:B------:R-:W2:Y:S01]  /*f0d0*/  SHFL.BFLY PT, R7, R4, 0x2, 0x1f ;  /* 0x0c401f0004077f89 */ /* 0x000ea200000e0000 */
[----:B------:R-:W-:Y:S01]  /*f0e0*/  VIADD R19, R19, 0x1 ;  /* 0x0000000113137836 */ /* 0x000fe20000000000 */
[----:B------:R3:W-:Y:S08]  /*f0f0*/  BAR.ARV R176, 0x100 ;  /* 0x000400b00000751d */ /* 0x0007f00000002000 */
[----:B------:R-:W-:Y:S06]  /*f100*/  BAR.ARV 0x8, 0x180 ;  /* 0x0206000000007b1d */ /* 0x000fec0000002000 */
[----:B------:R-:W-:Y:S01]  /*f110*/  ISETP.NE.AND P0, PT, R19, 0x2, PT ;  /* 0x000000021300780c */ /* 0x000fe20003f05270 */
[----:B------:R-:W-:Y:S01]  /*f120*/  VIADD R232, R232, 0x1 ;  /* 0x00000001e8e87836 */ /* 0x000fe20000000000 */
[----:B------:R-:W4:Y:S01]  /*f130*/  SHFL.BFLY PT, R10, R3, 0x2, 0x1f ;  /* 0x0c401f00030a7f89 */ /* 0x000f2200000e0000 */
[----:B------:R-:W-:-:S02]  /*f140*/  PLOP3.LUT P1, PT, PT, PT, PT, 0x8, 0x0 ;  /* 0x000000000000781c */ /* 0x000fc40003f2e170 */
[----:B------:R-:W-:Y:S01]  /*f150*/  SEL R19, R19, RZ, P0 ;  /* 0x000000ff13137207 */ /* 0x000fe20000000000 */
[----:B--2---:R-:W-:Y:S01]  /*f160*/  FADD.FTZ R7, R7, R4 ;  /* 0x0000000407077221 */ /* 0x004fe20000010000 */
[----:B------:R-:W-:-:S04]  /*f170*/  SEL R4, RZ, 0x1, P0 ;  /* 0x00000001ff047807 */ /* 0x000fc80000000000 */
[----:B------:R-:W2:Y:S01]  /*f180*/  SHFL.BFLY PT, R6, R7, 0x1, 0x1f ;  /* 0x0c201f0007067f89 */ /* 0x000ea200000e0000 */
[----:B------:R-:W-:Y:S01]  /*f190*/  LOP3.LUT R23, R23, R4, RZ, 0x3c, !PT ;  /* 0x0000000417177212 */ /* 0x000fe200078e3cff */
[----:B----4-:R-:W-:Y:S01]  /*f1a0*/  FADD.FTZ R11, R10, R3 ;  /* 0x000000030a0b7221 */ /* 0x010fe20000010000 */
[----:B------:R-:W-:-:S04]  /*f1b0*/  IMAD.MOV.U32 R3, RZ, RZ, RZ ;  /* 0x000000ffff037224 */ /* 0x000fc800078e00ff */
[----:B------:R-:W4:Y:S01]  /*f1c0*/  SHFL.BFLY PT, R10, R11, 0x1, 0x1f ;  /* 0x0c201f000b0a7f89 */ /* 0x000f2200000e0000 */
[----:B--2---:R-:W-:Y:S01]  /*f1d0*/  FADD.FTZ R9, R7, R6 ;  /* 0x0000000607097221 */ /* 0x004fe20000010000 */
[----:B------:R-:W-:Y:S01]  /*f1e0*/  IMAD.MOV.U32 R6, RZ, RZ, RZ ;  /* 0x000000ffff067224 */ /* 0x000fe200078e00ff */
[----:B------:R-:W-:-:S03]  /*f1f0*/  MOV R7, 0xff800000 ;  /* 0xff80000000077802 */ /* 0x000fc60000000f00 */
[----:B------:R-:W-:-:S13]  /*f200*/  FSETP.NE.FTZ.AND P2, PT, R9, RZ, PT ;  /* 0x000000ff0900720b */ /* 0x000fda0003f55000 */
[----:B------:R-:W2:Y:S01]  /*f210*/  @P2 MUFU.RCP R6, R9 ;  /* 0x0000000900062308 */ /* 0x000ea20000001000 */
[----:B------:R-:W-:Y:S01]  /*f220*/  @P2 FMUL.FTZ R18, R0, 0.69314718246459960938 ;  /* 0x3f31721800122820 */ /* 0x000fe20000410000 */
[----:B----4-:R-:W-:-:S05]  /*f230*/  FADD.FTZ R10, R11, R10 ;  /* 0x0000000a0b0a7221 */ /* 0x010fca0000010000 */
[----:B------:R-:W-:Y:S01]  /*f240*/  FSETP.NE.FTZ.AND P3, PT, R10, RZ, PT ;  /* 0x000000ff0a00720b */ /* 0x000fe20003f75000 */
[----:B-1----:R-:W1:Y:S01]  /*f250*/  @P2 MUFU.LG2 R21, R9 ;  /* 0x0000000900152308 */ /* 0x002e620000000c00 */
[-C--:B--2---:R-:W-:Y:S01]  /*f260*/  FMUL.FTZ R169, R92, R6.reuse ;  /* 0x000000065ca97220 */ /* 0x084fe20000410000 */
[-C--:B------:R-:W-:Y:S01]  /*f270*/  FMUL.FTZ R158, R48, R6.reuse ;  /* 0x00000006309e7220 */ /* 0x080fe20000410000 */
[----:B------:R-:W-:-:S09]  /*f280*/  FMUL.FTZ R157, R44, R6 ;  /* 0x000000062c9d7220 */ /* 0x000fd20000410000 */
[----:B------:R-:W2:Y:S01]  /*f290*/  @P3 MUFU.RCP R3, R10 ;  /* 0x0000000a00033308 */ /* 0x000ea20000001000 */
[----:B------:R-:W-:Y:S01]  /*f2a0*/  @P3 FMUL.FTZ R20, R0, 0.69314718246459960938 ;  /* 0x3f31721800143820 */ /* 0x000fe20000410000 */
[-C--:B------:R-:W-:Y:S01]  /*f2b0*/  FMUL.FTZ R24, R24, R6.reuse ;  /* 0x0000000618187220 */ /* 0x080fe20000410000 */
[-C--:B------:R-:W-:Y:S01]  /*f2c0*/  FMUL.FTZ R25, R25, R6.reuse ;  /* 0x0000000619197220 */ /* 0x080fe20000410000 */
[-C--:B------:R-:W-:Y:S01]  /*f2d0*/  FMUL.FTZ R28, R28, R6.reuse ;  /* 0x000000061c1c7220 */ /* 0x080fe20000410000 */
[----:B-1----:R-:W-:Y:S01]  /*f2e0*/  @P2 FMUL.FTZ R21, R21, 0.69314718246459960938 ;  /* 0x3f31721815152820 */ /* 0x002fe20000410000 */
        /* <DEDUP_REMOVED lines=127> */
.L_x_13982:
        /* <DEDUP_REMOVED lines=28> */
[----:B------:R-:W4:Y:S01]  /*fca0*/  LDC R0, c[0x0][0xbe8] ;  /* 0x0002fa00ff007b82 */ /* 0x000f220000000800 */
        /* <DEDUP_REMOVED lines=18> */
[----:B--2---:R-:W-:-:S03]  /*fdd0*/  IMAD.WIDE R146, R8, 0x2, R20 ;  /* 0x0000000208927825 */ /* 0x004fc600078e0214 */
[C---:B------:R-:W-:Y:S02]  /*fde0*/  IADD3 R5, P1, R146.reuse, 0x20, RZ ;  /* 0x0000002092057810 */ /* 0x040fe40007f3e0ff */
[C---:B------:R-:W-:Y:S02]  /*fdf0*/  IADD3 R8, P2, R146.reuse, 0x40, RZ ;  /* 0x0000004092087810 */ /* 0x040fe40007f5e0ff */
[----:B------:R-:W-:Y:S01]  /*fe00*/  LOP3.LUT R102, R5, 0x380, RZ, 0xc0, !PT ;  /* 0x0000038005667812 */ /* 0x000fe200078ec0ff */
[--C-:B------:R-:W-:Y:S01]  /*fe10*/  IMAD.X R51, RZ, RZ, R147.reuse, P1 ;  /* 0x000000ffff337224 */ /* 0x100fe200008e0693 */
[----:B-----5:R-:W-:Y:S01]  /*fe20*/  IADD3 R38, P3, R146, 0x60, RZ ;  /* 0x0000006092267810 */ /* 0x020fe20007f7e0ff */
[--C-:B------:R-:W-:Y:S01]  /*fe30*/  IMAD.X R99, RZ, RZ, R147.reuse, P2 ;  /* 0x000000ffff637224 */ /* 0x100fe200010e0693 */
[----:B------:R-:W-:Y:S02]  /*fe40*/  LOP3.LUT R50, R8, 0x380, RZ, 0xc0, !PT ;  /* 0x0000038008327812 */ /* 0x000fe400078ec0ff */
[----:B------:R-:W-:Y:S01]  /*fe50*/  SHF.R.U64 R102, R102, 0x3, RZ ;  /* 0x0000000366667819 */ /* 0x000fe200000012ff */
[----:B------:R-:W-:Y:S01]  /*fe60*/  IMAD.X R103, RZ, RZ, R147, P3 ;  /* 0x000000ffff677224 */ /* 0x000fe200018e0693 */
[----:B------:R-:W-:-:S02]  /*fe70*/  IADD3 R46, P4, R146, 0x4000, RZ ;  /* 0x00004000922e7810 */ /* 0x000fc40007f9e0ff */
[----:B------:R-:W-:Y:S02]  /*fe80*/  LOP3.LUT R98, R38, 0x380, RZ, 0xc0, !PT ;  /* 0x0000038026627812 */ /* 0x000fe400078ec0ff */
[----:B------:R-:W-:Y:S01]  /*fe90*/  SHF.R.U64 R181, R50, 0x3, RZ ;  /* 0x0000000332b57819 */ /* 0x000fe200000012ff */
[--C-:B------:R-:W-:Y:S01]  /*fea0*/  IMAD.X R107, RZ, RZ, R147.reuse, P4 ;  /* 0x000000ffff6b7224 */ /* 0x100fe200020e0693 */
[----:B-1----:R-:W-:Y:S02]  /*feb0*/  IADD3 R92, P5, R146, 0x4020, RZ ;  /* 0x00004020925c7810 */ /* 0x002fe40007fbe0ff */
[----:B------:R-:W-:Y:S02]  /*fec0*/  LOP3.LUT R50, R102, R5, RZ, 0x3c, !PT ;  /* 0x0000000566327212 */ /* 0x000fe400078e3cff */
[----:B------:R-:W-:Y:S01]  /*fed0*/  LOP3.LUT R5, R46, 0x380, RZ, 0xc0, !PT ;  /* 0x000003802e057812 */ /* 0x000fe200078ec0ff */
[----:B------:R-:W-:Y:S01]  /*fee0*/  IMAD.X R111, RZ, RZ, R147, P5 ;  /* 0x000000ffff6f7224 */ /* 0x000fe200028e0693 */
[----:B------:R-:W-:-:S02]  /*fef0*/  SHF.R.U64 R183, R98, 0x3, RZ ;  /* 0x0000000362b77819 */ /* 0x000fc400000012ff */
[C---:B------:R-:W-:Y:S02]  /*ff00*/  IADD3 R122, P2, R146.reuse, 0x8000, RZ ;  /* 0x00008000927a7810 */ /* 0x040fe40007f5e0ff */
[----:B------:R-:W-:Y:S02]  /*ff10*/  LOP3.LUT R98, R181, R8, RZ, 0x3c, !PT ;  /* 0x00000008b5627212 */ /* 0x000fe400078e3cff */
[----:B------:R-:W-:Y:S01]  /*ff20*/  IADD3 R114, P0, R146, 0x4040, RZ ;  /* 0x0000404092727810 */ /* 0x000fe20007f1e0ff */
[--C-:B------:R-:W-:Y:S01]  /*ff30*/  IMAD.X R123, RZ, RZ, R147.reuse, P2 ;  /* 0x000000ffff7b7224 */ /* 0x100fe200010e0693 */
[----:B------:R-:W-:Y:S02]  /*ff40*/  LOP3.LUT R181, R92, 0x380, RZ, 0xc0, !PT ;  /* 0x000003805cb57812 */ /* 0x000fe400078ec0ff */
[----:B------:R-:W-:Y:S01]  /*ff50*/  IADD3 R118, P1, R146, 0x4060, RZ ;  /* 0x0000406092767810 */ /* 0x000fe20007f3e0ff */
[----:B------:R-:W-:Y:S01]  /*ff60*/  IMAD.X R115, RZ, RZ, R147, P0 ;  /* 0x000000ffff737224 */ /* 0x000fe200000e0693 */
[----:B------:R-:W-:-:S02]  /*ff70*/  SHF.R.U64 R5, R5, 0x3, RZ ;  /* 0x0000000305057819 */ /* 0x000fc400000012ff */
[C---:B------:R-:W-:Y:S01]  /*ff80*/  LOP3.LUT R47, R146.reuse, 0x380, RZ, 0xc0, !PT ;  /* 0x00000380922f7812 */ /* 0x040fe200078ec0ff */
[--C-:B------:R-:W-:Y:S01]  /*ff90*/  IMAD.X R119, RZ, RZ, R147.reuse, P1 ;  /* 0x000000ffff777224 */ /* 0x100fe200008e0693 */
[----:B------:R-:W-:Y:S02]  /*ffa0*/  IADD3 R126, P3, R146, 0x8020, RZ ;  /* 0x00008020927e7810 */ /* 0x000fe40007f7e0ff */
[----:B------:R-:W-:Y:S02]  /*ffb0*/  LOP3.LUT R102, R183, R38, RZ, 0x3c, !PT ;  /* 0x00000026b7667212 */ /* 0x000fe400078e3cff */
[----:B------:R-:W-:Y:S01]  /*ffc0*/  LOP3.LUT R183, R114, 0x380, RZ, 0xc0, !PT ;  /* 0x0000038072b77812 */ /* 0x000fe200078ec0ff */
[----:B------:R-:W-:Y:S01]  /*ffd0*/  IMAD.X R127, RZ, RZ, R147, P3 ;  /* 0x000000ffff7f7224 */ /* 0x000fe200018e0693 */
[----:B------:R-:W-:Y:S02]  /*ffe0*/  SHF.R.U64 R181, R181, 0x3, RZ ;  /* 0x00000003b5b57819 */ /* 0x000fe400000012ff */
[----:B------:R-:W-:-:S02]  /*fff0*/  IADD3 R151, P2, R146, 0xc040, RZ ;  /* 0x0000c04092977810 */ /* 0x000fc40007f5e0ff */
[----:B------:R-:W-:Y:S02]  /*10000*/  LOP3.LUT R185, R118, 0x380, RZ, 0xc0, !PT ;  /* 0x0000038076b97812 */ /* 0x000fe400078ec0ff */
[----:B------:R-:W-:Y:S01]  /*10010*/  LOP3.LUT R106, R5, R46, RZ, 0x3c, !PT ;  /* 0x0000002e056a7212 */ /* 0x000fe200078e3cff */
[----:B------:R-:W-:Y:S01]  /*10020*/  IMAD.X R39, RZ, RZ, R147, P2 ;  /* 0x000000ffff277224 */ /* 0x000fe200010e0693 */
[----:B------:R-:W-:Y:S02]  /*10030*/  SHF.R.U64 R47, R47, 0x3, RZ ;  /* 0x000000032f2f7819 */ /* 0x000fe400000012ff */
[----:B------:R-:W-:Y:S02]  /*10040*/  LOP3.LUT R5, R122, 0x380, RZ, 0xc0, !PT ;  /* 0x000003807a057812 */ /* 0x000fe400078ec0ff */
[----:B------:R-:W-:Y:S02]  /*10050*/  SHF.R.U64 R183, R183, 0x3, RZ ;  /* 0x00000003b7b77819 */ /* 0x000fe400000012ff */
[----:B------:R-:W-:-:S02]  /*10060*/  LOP3.LUT R110, R181, R92, RZ, 0x3c, !PT ;  /* 0x0000005cb56e7212 */ /* 0x000fc400078e3cff */
[C---:B------:R-:W-:Y:S02]  /*10070*/  IADD3 R130, P4, R146.reuse, 0x8040, RZ ;  /* 0x0000804092827810 */ /* 0x040fe40007f9e0ff */
        /* <DEDUP_REMOVED lines=8> */
[----:B------:R-:W-:Y:S01]  /*10100*/  IMAD.X R143, RZ, RZ, R147, P1 ;  /* 0x000000ffff8f7224 */ /* 0x000fe200008e0693 */
[----:B------:R-:W-:-:S02]  /*10110*/  LOP3.LUT R181, R126, 0x380, RZ, 0xc0, !PT ;  /* 0x000003807eb57812 */ /* 0x000fc400078ec0ff */
[----:B------:R-:W-:Y:S02]  /*10120*/  LOP3.LUT R8, R151, 0x380, RZ, 0xc0, !PT ;  /* 0x0000038097087812 */ /* 0x000fe400078ec0ff */
[----:B------:R-:W-:Y:S01]  /*10130*/  LOP3.LUT R146, R47, R146, RZ, 0x3c, !PT ;  /* 0x000000922f927212 */ /* 0x000fe200078e3cff */
[----:B------:R-:W-:Y:S01]  /*10140*/  IMAD.X R47, RZ, RZ, R147, P3 ;  /* 0x000000ffff2f7224 */ /* 0x000fe200018e0693 */
[----:B------:R-:W-:Y:S02]  /*10150*/  SHF.R.U64 R5, R5, 0x3, RZ ;  /* 0x0000000305057819 */ /* 0x000fe400000012ff */
[----:B------:R-:W-:Y:S02]  /*10160*/  LOP3.LUT R114, R183, R114, RZ, 0x3c, !PT ;  /* 0x00000072b7727212 */ /* 0x000fe400078e3cff */
[----:B------:R-:W-:Y:S02]  /*10170*/  LOP3.LUT R118, R185, R118, RZ, 0x3c, !PT ;  /* 0x00000076b9767212 */ /* 0x000fe400078e3cff */
[----:B------:R-:W-:-:S02]  /*10180*/  LOP3.LUT R183, R130, 0x380, RZ, 0xc0, !PT ;  /* 0x0000038082b77812 */ /* 0x000fc400078ec0ff */
[----:B------:R-:W-:Y:S02]  /*10190*/  SHF.R.U64 R181, R181, 0x3, RZ ;  /* 0x00000003b5b57819 */ /* 0x000fe400000012ff */
[----:B------:R-:W-:Y:S02]  /*101a0*/  SHF.R.U64 R8, R8, 0x3, RZ ;  /* 0x0000000308087819 */ /* 0x000fe400000012ff */
[----:B------:R-:W-:Y:S02]  /*101b0*/  LOP3.LUT R185, R134, 0x380, RZ, 0xc0, !PT ;  /* 0x0000038086b97812 */ /* 0x000fe400078ec0ff */
[----:B------:R-:W-:Y:S02]  /*101c0*/  LOP3.LUT R122, R5, R122, RZ, 0x3c, !PT ;  /* 0x0000007a057a7212 */ /* 0x000fe400078e3cff */
[----:B------:R-:W-:Y:S02]  /*101d0*/  MOV R146, R146 ;  /* 0x0000009200927202 */ /* 0x000fe40000000f00 */
[----:B------:R-:W-:-:S02]  /*101e0*/  LOP3.LUT R5, R138, 0x380, RZ, 0xc0, !PT ;  /* 0x000003808a057812 */ /* 0x000fc400078ec0ff */
[----:B------:R-:W-:Y:S01]  /*101f0*/  MOV R50, R50 ;  /* 0x0000003200327202 */ /* 0x000fe20000000f00 */
[----:B------:R1:W-:Y:S01]  /*10200*/  STSM.16.M88.4 [R146], R24 ;  /* 0x0000001892007844 */ /* 0x0003e20000000200 */
[----:B------:R-:W-:Y:S02]  /*10210*/  SHF.R.U64 R183, R183, 0x3, RZ ;  /* 0x00000003b7b77819 */ /* 0x000fe400000012ff */
[----:B------:R-:W-:Y:S01]  /*10220*/  LOP3.LUT R126, R181, R126, RZ, 0x3c, !PT ;  /* 0x0000007eb57e7212 */ /* 0x000fe200078e3cff */
[----:B------:R2:W-:Y:S01]  /*10230*/  STSM.16.M88.4 [R50], R32 ;  /* 0x0000002032007844 */ /* 0x0005e20000000200 */
[----:B------:R-:W-:Y:S02]  /*10240*/  LOP3.LUT R38, R8, R151, RZ, 0x3c, !PT ;  /* 0x0000009708267212 */ /* 0x000fe400078e3cff */
[----:B------:R-:W-:Y:S02]  /*10250*/  MOV R98, R98 ;  /* 0x0000006200627202 */ /* 0x000fe40000000f00 */
[----:B------:R-:W-:-:S02]  /*10260*/  SHF.R.U64 R185, R185, 0x3, RZ ;  /* 0x00000003b9b97819 */ /* 0x000fc400000012ff */
[----:B------:R-:W-:Y:S01]  /*10270*/  LOP3.LUT R181, R142, 0x380, RZ, 0xc0, !PT ;  /* 0x000003808eb57812 */ /* 0x000fe200078ec0ff */
[----:B------:R3:W-:Y:S01]  /*10280*/  STSM.16.M88.4 [R98], R40 ;  /* 0x0000002862007844 */ /* 0x0007e20000000200 */
[----:B------:R-:W-:Y:S02]  /*10290*/  MOV R102, R102 ;  /* 0x0000006600667202 */ /* 0x000fe40000000f00 */
[----:B------:R-:W-:Y:S02]  /*102a0*/  F2FP.F16.F32.PACK_AB R8, R49, R158 ;  /* 0x0000009e3108723e */ /* 0x000fe400000000ff */
[----:B------:R-:W-:Y:S02]  /*102b0*/  SHF.R.U64 R5, R5, 0x3, RZ ;  /* 0x0000000305057819 */ /* 0x000fe400000012ff */
[----:B------:R-:W-:Y:S01]  /*102c0*/  MOV R106, R106 ;  /* 0x0000006a006a7202 */ /* 0x000fe20000000f00 */
[----:B------:R0:W-:Y:S01]  /*102d0*/  STSM.16.M88.4 [R102], R8 ;  /* 0x0000000866007844 */ /* 0x0001e20000000200 */
[----:B------:R-:W-:-:S02]  /*102e0*/  LOP3.LUT R46, R179, 0x380, RZ, 0xc0, !PT ;  /* 0x00000380b32e7812 */ /* 0x000fc400078ec0ff */
[----:B------:R-:W-:Y:S01]  /*102f0*/  MOV R110, R110 ;  /* 0x0000006e006e7202 */ /* 0x000fe20000000f00 */
[----:B------:R4:W-:Y:S01]  /*10300*/  STSM.16.M88.4 [R106], R12 ;  /* 0x0000000c6a007844 */ /* 0x0009e20000000200 */
[----:B-1----:R-:W-:Y:S02]  /*10310*/  F2FP.F16.F32.PACK_AB R24, R65, R162 ;  /* 0x000000a24118723e */ /* 0x002fe400000000ff */
[----:B------:R-:W-:Y:S02]  /*10320*/  F2FP.F16.F32.PACK_AB R25, R67, R66 ;  /* 0x000000424319723e */ /* 0x000fe400000000ff */
[----:B------:R-:W-:Y:S02]  /*10330*/  F2FP.F16.F32.PACK_AB R26, R69, R163 ;  /* 0x000000a3451a723e */ /* 0x000fe400000000ff */
[----:B------:R-:W-:Y:S02]  /*10340*/  F2FP.F16.F32.PACK_AB R27, R71, R70 ;  /* 0x00000046471b723e */ /* 0x000fe400000000ff */
[----:B------:R-:W-:-:S02]  /*10350*/  LOP3.LUT R130, R183, R130, RZ, 0x3c, !PT ;  /* 0x00000082b7827212 */ /* 0x000fc400078e3cff */
[----:B------:R-:W-:Y:S01]  /*10360*/  MOV R114, R114 ;  /* 0x0000007200727202 */ /* 0x000fe20000000f00 */
[----:B------:R1:W-:Y:S01]  /*10370*/  STSM.16.M88.4 [R110], R24 ;  /* 0x000000186e007844 */ /* 0x0003e20000000200 */
[----:B------:R-:W-:Y:S02]  /*10380*/  LOP3.LUT R134, R185, R134, RZ, 0x3c, !PT ;  /* 0x00000086b9867212 */ /* 0x000fe400078e3cff */
[----:B------:R-:W-:Y:S01]  /*10390*/  SHF.R.U64 R181, R181, 0x3, RZ ;  /* 0x00000003b5b57819 */ /* 0x000fe200000012ff */
[----:B------:R1:W-:Y:S01]  /*103a0*/  STSM.16.M88.4 [R114], R28 ;  /* 0x0000001c72007844 */ /* 0x0003e20000000200 */
[----:B------:R-:W-:Y:S02]  /*103b0*/  MOV R118, R118 ;  /* 0x0000007600767202 */ /* 0x000fe40000000f00 */
[----:B------:R-:W-:Y:S02]  /*103c0*/  MOV R44, R38 ;  /* 0x00000026002c7202 */ /* 0x000fe40000000f00 */
[----:B--2---:R-:W-:-:S02]  /*103d0*/  F2FP.F16.F32.PACK_AB R32, R81, R166 ;  /* 0x000000a65120723e */ /* 0x004fc400000000ff */
[----:B------:R-:W-:Y:S02]  /*103e0*/  F2FP.F16.F32.PACK_AB R33, R83, R82 ;  /* 0x000000525321723e */ /* 0x000fe400000000ff */
[----:B------:R-:W-:Y:S02]  /*103f0*/  F2FP.F16.F32.PACK_AB R34, R85, R167 ;  /* 0x000000a75522723e */ /* 0x000fe400000000ff */
[----:B------:R-:W-:Y:S02]  /*10400*/  F2FP.F16.F32.PACK_AB R35, R87, R86 ;  /* 0x000000565723723e */ /* 0x000fe400000000ff */
[----:B------:R-:W-:Y:S02]  /*10410*/  LOP3.LUT R138, R5, R138, RZ, 0x3c, !PT ;  /* 0x0000008a058a7212 */ /* 0x000fe400078e3cff */
[----:B------:R-:W-:Y:S01]  /*10420*/  MOV R122, R122 ;  /* 0x0000007a007a7202 */ /* 0x000fe20000000f00 */
[----:B------:R-:W-:Y:S01]  /*10430*/  STSM.16.M88.4 [R118], R32 ;  /* 0x0000002076007844 */ /* 0x000fe20000000200 */
[----:B------:R-:W-:-:S02]  /*10440*/  F2FP.F16.F32.PACK_AB R38, R4, R169 ;  /* 0x000000a90426723e */ /* 0x000fc400000000ff */
[----:B------:R-:W-:Y:S02]  /*10450*/  F2FP.F16.F32.PACK_AB R39, R54, R52 ;  /* 0x000000343627723e */ /* 0x000fe400000000ff */
[----:B------:R-:W-:Y:S02]  /*10460*/  SHF.R.U64 R46, R46, 0x3, RZ ;  /* 0x000000032e2e7819 */ /* 0x000fe400000012ff */
[----:B------:R-:W-:Y:S01]  /*10470*/  MOV R126, R126 ;  /* 0x0000007e007e7202 */ /* 0x000fe20000000f00 */
[----:B------:R-:W-:Y:S01]  /*10480*/  STSM.16.M88.4 [R122], R36 ;  /* 0x000000247a007844 */ /* 0x000fe20000000200 */
[----:B---3--:R-:W-:Y:S02]  /*10490*/  F2FP.F16.F32.PACK_AB R40, R97, R170 ;  /* 0x000000aa6128723e */ /* 0x008fe400000000ff */
[----:B------:R-:W-:Y:S02]  /*104a0*/  F2FP.F16.F32.PACK_AB R41, R58, R56 ;  /* 0x000000383a29723e */ /* 0x000fe400000000ff */
[----:B------:R-:W-:-:S02]  /*104b0*/  F2FP.F16.F32.PACK_AB R42, R101, R171 ;  /* 0x000000ab652a723e */ /* 0x000fc400000000ff */
[----:B------:R-:W-:Y:S02]  /*104c0*/  F2FP.F16.F32.PACK_AB R43, R62, R60 ;  /* 0x0000003c3e2b723e */ /* 0x000fe400000000ff */
[----:B------:R-:W-:Y:S02]  /*104d0*/  MOV R130, R130 ;  /* 0x0000008200827202 */ /* 0x000fe40000000f00 */
[----:B0-----:R-:W-:Y:S01]  /*104e0*/  F2FP.F16.F32.PACK_AB R8, R105, R172 ;  /* 0x000000ac6908723e */ /* 0x001fe200000000ff */
[----:B------:R-:W-:Y:S01]  /*104f0*/  STSM.16.M88.4 [R126], R40 ;  /* 0x000000287e007844 */ /* 0x000fe20000000200 */
[----:B------:R-:W-:Y:S02]  /*10500*/  F2FP.F16.F32.PACK_AB R9, R68, R64 ;  /* 0x000000404409723e */ /* 0x000fe400000000ff */
[----:B------:R-:W-:Y:S02]  /*10510*/  F2FP.F16.F32.PACK_AB R10, R109, R173 ;  /* 0x000000ad6d0a723e */ /* 0x000fe400000000ff */
[----:B------:R-:W-:Y:S01]  /*10520*/  F2FP.F16.F32.PACK_AB R11, R76, R72 ;  /* 0x000000484c0b723e */ /* 0x000fe200000000ff */
[----:B------:R-:W-:Y:S01]  /*10530*/  IMAD.MOV.U32 R76, RZ, RZ, RZ ;  /* 0x000000ffff4c7224 */ /* 0x000fe200078e00ff */
[----:B------:R-:W-:-:S02]  /*10540*/  LOP3.LUT R142, R181, R142, RZ, 0x3c, !PT ;  /* 0x0000008eb58e7212 */ /* 0x000fc400078e3cff */
[----:B------:R-:W-:Y:S01]  /*10550*/  MOV R134, R134 ;  /* 0x0000008600867202 */ /* 0x000fe20000000f00 */
[----:B------:R-:W-:Y:S01]  /*10560*/  STSM.16.M88.4 [R130], R8 ;  /* 0x0000000882007844 */ /* 0x000fe20000000200 */
[----:B----4-:R-:W-:Y:S02]  /*10570*/  F2FP.F16.F32.PACK_AB R12, R113, R174 ;  /* 0x000000ae710c723e */ /* 0x010fe400000000ff */
[----:B------:R-:W-:Y:S02]  /*10580*/  F2FP.F16.F32.PACK_AB R13, R80, R78 ;  /* 0x0000004e500d723e */ /* 0x000fe400000000ff */
[----:B------:R-:W-:Y:S02]  /*10590*/  F2FP.F16.F32.PACK_AB R14, R117, R175 ;  /* 0x000000af750e723e */ /* 0x000fe400000000ff */
[----:B------:R-:W-:Y:S02]  /*105a0*/  F2FP.F16.F32.PACK_AB R15, R88, R84 ;  /* 0x00000054580f723e */ /* 0x000fe400000000ff */
[----:B------:R-:W-:-:S02]  /*105b0*/  MOV R5, R138 ;  /* 0x0000008a00057202 */ /* 0x000fc40000000f00 */
[----:B-1----:R-:W-:Y:S01]  /*105c0*/  F2FP.F16.F32.PACK_AB R24, R121, R176 ;  /* 0x000000b07918723e */ /* 0x002fe200000000ff */
[----:B------:R-:W-:Y:S01]  /*105d0*/  STSM.16.M88.4 [R134], R12 ;  /* 0x0000000c86007844 */ /* 0x000fe20000000200 */
[----:B------:R-:W-:Y:S02]  /*105e0*/  F2FP.F16.F32.PACK_AB R25, R100, R96 ;  /* 0x000000606419723e */ /* 0x000fe400000000ff */
[----:B------:R-:W-:Y:S02]  /*105f0*/  F2FP.F16.F32.PACK_AB R26, R125, R177 ;  /* 0x000000b17d1a723e */ /* 0x000fe400000000ff */
[----:B------:R-:W-:Y:S02]  /*10600*/  F2FP.F16.F32.PACK_AB R27, R108, R104 ;  /* 0x000000686c1b723e */ /* 0x000fe400000000ff */
[----:B------:R-:W-:Y:S02]  /*10610*/  LOP3.LUT R46, R46, R179, RZ, 0x3c, !PT ;  /* 0x000000b32e2e7212 */ /* 0x000fe400078e3cff */
[----:B------:R-:W-:Y:S01]  /*10620*/  ISETP.NE.U32.AND P0, PT, RZ, UR4, PT ;  /* 0x00000004ff007c0c */ /* 0x000fe2000bf05070 */
[----:B------:R0:W-:Y:S01]  /*10630*/  STSM.16.M88.4 [R5], R24 ;  /* 0x0000001805007844 */ /* 0x0001e20000000200 */
[----:B------:R-:W-:-:S02]  /*10640*/  IADD3 R4, P1, R228, UR4, RZ ;  /* 0x00000004e4047c10 */ /* 0x000fc4000ff3e0ff */
[----:B------:R-:W-:Y:S02]  /*10650*/  MOV R142, R142 ;  /* 0x0000008e008e7202 */ /* 0x000fe40000000f00 */
[----:B------:R-:W-:Y:S02]  /*10660*/  F2FP.F16.F32.PACK_AB R28, R129, R178 ;  /* 0x000000b2811c723e */ /* 0x000fe400000000ff */
[----:B------:R-:W-:Y:S02]  /*10670*/  F2FP.F16.F32.PACK_AB R29, R116, R112 ;  /* 0x00000070741d723e */ /* 0x000fe400000000ff */
        /* <DEDUP_REMOVED lines=9> */
[----:B------:R-:W-:Y:S02]  /*10710*/  ISETP.NE.AND.EX P0, PT, RZ, UR5, PT, P0 ;  /* 0x00000005ff007c0c */ /* 0x000fe4000bf05300 */
[----:B0-----:R-:W-:Y:S01]  /*10720*/  IADD3.X R5, R229, UR5, RZ, P1, !PT ;  /* 0x00000005e5057c10 */ /* 0x001fe20008ffe4ff */
[----:B------:R-:W-:Y:S01]  /*10730*/  ULDC.64 UR4, c[0x0][0xc08] ;  /* 0x0003020000047ab9 */ /* 0x000fe20000000a00 */
[----:B------:R1:W-:Y:S01]  /*10740*/  STSM.16.M88.4 [R46], R144 ;  /* 0x000000902e007844 */ /* 0x0003e20000000200 */
[----:B------:R-:W-:Y:S01]  /*10750*/  BAR.SYNC.DEFER_BLOCKING 0x1, 0x100 ;  /* 0x0044000000007b1d */ /* 0x000fe20000010000 */
[----:B------:R-:W-:-:S04]  /*10760*/  ISETP.NE.U32.AND P2, PT, RZ, UR4, PT ;  /* 0x00000004ff007c0c */ /* 0x000fc8000bf45070 */
[----:B------:R-:W-:-:S13]  /*10770*/  ISETP.NE.AND.EX P2, PT, RZ, UR5, PT, P2 ;  /* 0x00000005ff007c0c */ /* 0x000fda000bf45320 */
[----:B------:R-:W-:Y:S01]  /*10780*/  @P2 IADD3 R228, P3, R228, UR4, RZ ;  /* 0x00000004e4e42c10 */ /* 0x000fe2000ff7e0ff */
[----:B------:R-:W-:Y:S02]  /*10790*/  ULDC UR4, c[0x0][0xa88] ;  /* 0x0002a20000047ab9 */ /* 0x000fe40000000800 */
[----:B------:R-:W-:Y:S01]  /*107a0*/  IMAD.U32 R11, RZ, RZ, UR4 ;  /* 0x00000004ff0b7e24 */ /* 0x000fe2000f8e00ff */
[----:B------:R-:W-:Y:S01]  /*107b0*/  @P2 IADD3.X R229, R229, UR5, RZ, P3, !PT ;  /* 0x00000005e5e52c10 */ /* 0x000fe20009ffe4ff */
[----:B------:R1:W5:Y:S01]  /*107c0*/  @P0 LDG.E R76, desc[UR40][R4.64] ;  /* 0x00000028044c0981 */ /* 0x000362000c1e1900 */
[----:B------:R-:W-:Y:S01]  /*107d0*/  ISETP.NE.AND P1, PT, R0, 0x1, PT ;  /* 0x000000010000780c */ /* 0x000fe20003f25270 */
[----:B------:R-:W-:Y:S02]  /*107e0*/  IMAD.IADD R27, R217, 0x1, R210 ;  /* 0x00000001d91b7824 */ /* 0x000fe400078e02d2 */
        /* <DEDUP_REMOVED lines=8> */
.L_x_14050:
[----:B------:R-:W3:Y:S01]  /*10870*/  LDL R14, [R1+0x1c] ;  /* 0x00001c00010e7983 */ /* 0x000ee20000100800 */
[----:B------:R-:W-:Y:S01]  /*10880*/  SHF.R.S32.HI R3, RZ, 0x1f, R226 ;  /* 0x0000001fff037819 */ /* 0x000fe200000114e2 */
[----:B0-----:R-:W-:Y:S01]  /*10890*/  @P1 IMAD.HI.U32 R4, R27, R8, RZ ;  /* 0x000000081b041227 */ /* 0x001fe200078e00ff */
[----:B------:R-:W-:Y:S01]  /*108a0*/  ULDC.64 UR4, c[0x0][0xb90] ;  /* 0x0002e40000047ab9 */ /* 0x000fe20000000a00 */
[----:B-----5:R-:W-:Y:S01]  /*108b0*/  SHF.R.S32.HI R77, RZ, 0x1f, R76 ;  /* 0x0000001fff4d7819 */ /* 0x020fe2000001144c */
[----:B------:R-:W0:Y:S01]  /*108c0*/  S2R R30, SR_TID.X ;  /* 0x00000000001e7919 */ /* 0x000e220000002100 */
[----:B------:R-:W-:Y:S01]  /*108d0*/  IMAD R13, R3, UR4, RZ ;  /* 0x00000004030d7c24 */ /* 0x000fe2000f8e02ff */
[----:B------:R-:W-:Y:S01]  /*108e0*/  MOV R9, R27 ;  /* 0x0000001b00097202 */ /* 0x000fe20000000f00 */
[----:B------:R-:W-:Y:S01]  /*108f0*/  IMAD R78, R11, R0, RZ ;  /* 0x000000000b4e7224 */ /* 0x000fe200078e02ff */
[----:B--2---:R-:W-:Y:S01]  /*10900*/  @P1 SHF.R.U32.HI R9, RZ, R15, R4 ;  /* 0x0000000fff091219 */ /* 0x004fe20000011604 */
[----:B------:R-:W-:Y:S01]  /*10910*/  IMAD.WIDE.U32 R4, R226, UR4, R76 ;  /* 0x00000004e2047c25 */ /* 0x000fe2000f8e004c */
[----:B------:R-:W-:Y:S01]  /*10920*/  SEL R236, R236, RZ, !P0 ;  /* 0x000000ffecec7207 */ /* 0x000fe20004000000 */
[----:B------:R-:W1:Y:S01]  /*10930*/  @P1 LDC R79, c[0x0][0xbec] ;  /* 0x0002fb00ff4f1b82 */ /* 0x000e620000000800 */
[----:B------:R-:W-:Y:S01]  /*10940*/  SEL R230, R230, RZ, !P0 ;  /* 0x000000ffe6e67207 */ /* 0x000fe20004000000 */
[----:B------:R-:W-:Y:S01]  /*10950*/  IMAD R13, R226, UR5, R13 ;  /* 0x00000005e20d7c24 */ /* 0x000fe2000f8e020d */
[----:B------:R-:W-:Y:S01]  /*10960*/  ULDC.64 UR4, c[0x0][0xb98] ;  /* 0x0002e60000047ab9 */ /* 0x000fe20000000a00 */
[----:B------:R-:W-:-:S02]  /*10970*/  IMAD.MOV R25, RZ, RZ, -R9 ;  /* 0x000000ffff197224 */ /* 0x000fc400078e0a09 */
[----:B------:R-:W-:Y:S02]  /*10980*/  IMAD.IADD R5, R5, 0x1, R13 ;  /* 0x0000000105057824 */ /* 0x000fe400078e020d */
        /* <DEDUP_REMOVED lines=17> */
[----:B------:R-:W-:-:S02]  /*10aa0*/  LOP3.LUT R8, R9, 0x380, RZ, 0xc0, !PT ;  /* 0x0000038009087812 */ /* 0x000fc400078ec0ff */
[----:B------:R-:W-:Y:S01]  /*10ab0*/  SHF.R.S32.HI R26, RZ, 0x1f, R30 ;  /* 0x0000001fff1a7819 */ /* 0x000fe2000001141e */
        /* <DEDUP_REMOVED lines=9> */
[----:B------:R-:W-:Y:S01]  /*10b50*/  ULDC.64 UR4, c[0x0][0xaa0] ;  /* 0x0002a80000047ab9 */ /* 0x000fe20000000a00 */
[----:B------:R-:W-:Y:S01]  /*10b60*/  LOP3.LUT R12, R13, 0x380, RZ, 0xc0, !PT ;  /* 0x000003800d0c7812 */ /* 0x000fe200078ec0ff */
[----:B------:R-:W0:Y:S01]  /*10b70*/  SHFL.IDX PT, R51, R4, RZ, 0x1c1f ;  /* 0x001c1fff04337589 */ /* 0x000e2200000e0000 */
[----:B------:R-:W-:Y:S01]  /*10b80*/  LOP3.LUT R8, R8, R9, RZ, 0x3c, !PT ;  /* 0x0000000908087212 */ /* 0x000fe200078e3cff */
[----:B------:R-:W-:Y:S01]  /*10b90*/  IMAD.X R9, RZ, RZ, R21, P2 ;  /* 0x000000ffff097224 */ /* 0x000fe200010e0615 */
[----:B------:R-:W-:Y:S01]  /*10ba0*/  LOP3.LUT R28, R29, 0x380, RZ, 0xc0, !PT ;  /* 0x000003801d1c7812 */ /* 0x000fe200078ec0ff */
[----:B------:R-:W-:Y:S01]  /*10bb0*/  SHFL.IDX PT, R54, R10, 0x1, 0x1c1f ;  /* 0x003c1f000a367f89 */ /* 0x000fe200000e0000 */
[----:B------:R-:W-:-:S02]  /*10bc0*/  SHF.R.U64 R12, R12, 0x3, RZ ;  /* 0x000000030c0c7819 */ /* 0x000fc400000012ff */
[----:B------:R-:W-:Y:S01]  /*10bd0*/  IADD3 R37, P2, R20, 0x6000, RZ ;  /* 0x0000600014257810 */ /* 0x000fe20007f5e0ff */
[----:B------:R4:W1:Y:S01]  /*10be0*/  SHFL.IDX PT, R55, R4, 0x1, 0x1c1f ;  /* 0x003c1f0004377f89 */ /* 0x00086200000e0000 */
[----:B------:R-:W-:Y:S02]  /*10bf0*/  SHF.R.U64 R28, R28, 0x3, RZ ;  /* 0x000000031c1c7819 */ /* 0x000fe400000012ff */
[----:B------:R-:W-:Y:S01]  /*10c00*/  LOP3.LUT R12, R12, R13, RZ, 0x3c, !PT ;  /* 0x0000000d0c0c7212 */ /* 0x000fe200078e3cff */
[----:B------:R-:W-:Y:S01]  /*10c10*/  IMAD.X R13, RZ, RZ, R21, P3 ;  /* 0x000000ffff0d7224 */ /* 0x000fe200018e0615 */
[----:B------:R-:W-:Y:S02]  /*10c20*/  LOP3.LUT R36, R37, 0x380, RZ, 0xc0, !PT ;  /* 0x0000038025247812 */ /* 0x000fe400078ec0ff */
[C---:B------:R-:W-:Y:S02]  /*10c30*/  IADD3 R41, P3, R20.reuse, 0x7000, RZ ;  /* 0x0000700014297810 */ /* 0x040fe40007f7e0ff */
[----:B------:R-:W-:-:S02]  /*10c40*/  IADD3 R25, P5, R20, 0x3000, RZ ;  /* 0x0000300014197810 */ /* 0x000fc40007fbe0ff */
[----:B------:R-:W-:Y:S01]  /*10c50*/  LOP3.LUT R28, R28, R29, RZ, 0x3c, !PT ;  /* 0x0000001d1c1c7212 */ /* 0x000fe200078e3cff */
[----:B------:R-:W-:Y:S01]  /*10c60*/  IMAD.X R29, RZ, RZ, R21, P0 ;  /* 0x000000ffff1d7224 */ /* 0x000fe200000e0615 */
[----:B------:R-:W-:Y:S02]  /*10c70*/  SHF.R.U64 R36, R36, 0x3, RZ ;  /* 0x0000000324247819 */ /* 0x000fe400000012ff */
[----:B------:R-:W-:Y:S02]  /*10c80*/  IADD3 R49, P0, R20, 0x9000, RZ ;  /* 0x0000900014317810 */ /* 0x000fe40007f1e0ff */
[----:B------:R-:W-:Y:S02]  /*10c90*/  LOP3.LUT R40, R41, 0x380, RZ, 0xc0, !PT ;  /* 0x0000038029287812 */ /* 0x000fe400078ec0ff */
[----:B------:R-:W-:Y:S02]  /*10ca0*/  LEA.HI R26, R26, R30, RZ, 0x7 ;  /* 0x0000001e1a1a7211 */ /* 0x000fe400078f38ff */
[----:B------:R-:W-:-:S02]  /*10cb0*/  LOP3.LUT R24, R25, 0x380, RZ, 0xc0, !PT ;  /* 0x0000038019187812 */ /* 0x000fc400078ec0ff */
[----:B------:R-:W-:Y:S02]  /*10cc0*/  LOP3.LUT R32, R33, 0x380, RZ, 0xc0, !PT ;  /* 0x0000038021207812 */ /* 0x000fe400078ec0ff */
[----:B------:R-:W-:Y:S01]  /*10cd0*/  LOP3.LUT R36, R36, R37, RZ, 0x3c, !PT ;  /* 0x0000002524247212 */ /* 0x000fe200078e3cff */
[----:B------:R-:W-:Y:S01]  /*10ce0*/  IMAD.X R37, RZ, RZ, R21, P2 ;  /* 0x000000ffff257224 */ /* 0x000fe200010e0615 */
[----:B------:R-:W-:Y:S02]  /*10cf0*/  LOP3.LUT R48, R49, 0x380, RZ, 0xc0, !PT ;  /* 0x0000038031307812 */ /* 0x000fe400078ec0ff */
[----:B------:R-:W-:Y:S02]  /*10d00*/  SHF.R.U64 R40, R40, 0x3, RZ ;  /* 0x0000000328287819 */ /* 0x000fe400000012ff */
[----:B------:R-:W-:Y:S02]  /*10d10*/  IADD3 R57, P2, R20, 0xb000, RZ ;  /* 0x0000b00014397810 */ /* 0x000fe40007f5e0ff */
[----:B------:R-:W-:-:S02]  /*10d20*/  LOP3.LUT R26, R26, 0xffffff80, RZ, 0xc0, !PT ;  /* 0xffffff801a1a7812 */ /* 0x000fc400078ec0ff */
[----:B------:R-:W-:Y:S02]  /*10d30*/  SHF.R.U64 R24, R24, 0x3, RZ ;  /* 0x0000000318187819 */ /* 0x000fe400000012ff */
[----:B------:R-:W-:Y:S01]  /*10d40*/  SHF.R.U64 R32, R32, 0x3, RZ ;  /* 0x0000000320207819 */ /* 0x000fe200000012ff */
[----:B------:R-:W-:Y:S01]  /*10d50*/  IMAD.IADD R26, R30, 0x1, -R26 ;  /* 0x000000011e1a7824 */ /* 0x000fe200078e0a1a */
[----:B------:R-:W-:Y:S02]  /*10d60*/  SHF.R.U64 R48, R48, 0x3, RZ ;  /* 0x0000000330307819 */ /* 0x000fe400000012ff */
[----:B------:R-:W-:Y:S01]  /*10d70*/  LOP3.LUT R40, R40, R41, RZ, 0x3c, !PT ;  /* 0x0000002928287212 */ /* 0x000fe200078e3cff */
[--C-:B------:R-:W-:Y:S01]  /*10d80*/  IMAD.X R41, RZ, RZ, R21.reuse, P3 ;  /* 0x000000ffff297224 */ /* 0x100fe200018e0615 */
[----:B------:R-:W-:Y:S02]  /*10d90*/  LOP3.LUT R56, R57, 0x380, RZ, 0xc0, !PT ;  /* 0x0000038039387812 */ /* 0x000fe400078ec0ff */
[----:B------:R-:W-:Y:S01]  /*10da0*/  LOP3.LUT R24, R24, R25, RZ, 0x3c, !PT ;  /* 0x0000001918187212 */ /* 0x000fe200078e3cff */
[--C-:B------:R-:W-:Y:S01]  /*10db0*/  IMAD.X R25, RZ, RZ, R21.reuse, P5 ;  /* 0x000000ffff197224 */ /* 0x100fe200028e0615 */
[----:B------:R-:W-:Y:S01]  /*10dc0*/  LOP3.LUT R32, R32, R33, RZ, 0x3c, !PT ;  /* 0x0000002120207212 */ /* 0x000fe200078e3cff */
[----:B------:R-:W-:Y:S01]  /*10dd0*/  IMAD.X R33, RZ, RZ, R21, P4 ;  /* 0x000000ffff217224 */ /* 0x000fe200020e0615 */
[----:B------:R-:W-:-:S02]  /*10de0*/  IADD3 R61, P3, R20, 0xc000, RZ ;  /* 0x0000c000143d7810 */ /* 0x000fc40007f7e0ff */
[C---:B------:R-:W-:Y:S02]  /*10df0*/  IADD3 R45, P5, R20.reuse, 0x8000, RZ ;  /* 0x00008000142d7810 */ /* 0x040fe40007fbe0ff */
[----:B------:R-:W-:Y:S02]  /*10e00*/  IADD3 R53, P4, R20, 0xa000, RZ ;  /* 0x0000a00014357810 */ /* 0x000fe40007f9e0ff */
[----:B------:R-:W-:Y:S01]  /*10e10*/  LOP3.LUT R48, R48, R49, RZ, 0x3c, !PT ;  /* 0x0000003130307212 */ /* 0x000fe200078e3cff */
[----:B------:R-:W-:Y:S01]  /*10e20*/  IMAD.X R49, RZ, RZ, R21, P0 ;  /* 0x000000ffff317224 */ /* 0x000fe200000e0615 */
[----:B------:R-:W-:Y:S02]  /*10e30*/  SHF.R.U64 R56, R56, 0x3, RZ ;  /* 0x0000000338387819 */ /* 0x000fe400000012ff */
[----:B------:R-:W-:Y:S02]  /*10e40*/  LOP3.LUT R60, R61, 0x380, RZ, 0xc0, !PT ;  /* 0x000003803d3c7812 */ /* 0x000fe400078ec0ff */
[----:B------:R-:W-:-:S02]  /*10e50*/  LOP3.LUT P0, RZ, R26, 0x3, RZ, 0xc0, !PT ;  /* 0x000000031aff7812 */ /* 0x000fc4000780c0ff */
[----:B------:R-:W-:Y:S02]  /*10e60*/  LOP3.LUT R44, R45, 0x380, RZ, 0xc0, !PT ;  /* 0x000003802d2c7812 */ /* 0x000fe400078ec0ff */
[----:B------:R-:W-:Y:S02]  /*10e70*/  LOP3.LUT R52, R53, 0x380, RZ, 0xc0, !PT ;  /* 0x0000038035347812 */ /* 0x000fe400078ec0ff */
[----:B------:R-:W-:Y:S01]  /*10e80*/  LOP3.LUT R56, R56, R57, RZ, 0x3c, !PT ;  /* 0x0000003938387212 */ /* 0x000fe200078e3cff */
[----:B------:R-:W-:Y:S01]  /*10e90*/  IMAD.X R57, RZ, RZ, R21, P2 ;  /* 0x000000ffff397224 */ /* 0x000fe200010e0615 */
        /* <DEDUP_REMOVED lines=12> */
[----:B------:R-:W-:Y:S02]  /*10f60*/  LOP3.LUT R15, R20, 0x380, RZ, 0xc0, !PT ;  /* 0x00000380140f7812 */ /* 0x000fe400078ec0ff */
[----:B----4-:R-:W-:Y:S02]  /*10f70*/  LOP3.LUT R4, R11, 0x380, RZ, 0xc0, !PT ;  /* 0x000003800b047812 */ /* 0x010fe400078ec0ff */
[----:B------:R-:W-:Y:S02]  /*10f80*/  LOP3.LUT R64, R65, 0x380, RZ, 0xc0, !PT ;  /* 0x0000038041407812 */ /* 0x000fe400078ec0ff */
[----:B------:R-:W-:Y:S02]  /*10f90*/  LOP3.LUT R68, R69, 0x380, RZ, 0xc0, !PT ;  /* 0x0000038045447812 */ /* 0x000fe400078ec0ff */
[----:B------:R-:W-:Y:S02]  /*10fa0*/  SHF.R.U64 R15, R15, 0x3, RZ ;  /* 0x000000030f0f7819 */ /* 0x000fe400000012ff */
[----:B------:R-:W-:-:S02]  /*10fb0*/  SHF.R.U64 R4, R4, 0x3, RZ ;  /* 0x0000000304047819 */ /* 0x000fc400000012ff */
[----:B------:R-:W-:Y:S02]  /*10fc0*/  SHF.R.U64 R64, R64, 0x3, RZ ;  /* 0x0000000340407819 */ /* 0x000fe400000012ff */
[----:B------:R-:W-:Y:S02]  /*10fd0*/  SHF.R.U64 R68, R68, 0x3, RZ ;  /* 0x0000000344447819 */ /* 0x000fe400000012ff */
[----:B------:R-:W-:Y:S02]  /*10fe0*/  LOP3.LUT R20, R15, R20, RZ, 0x3c, !PT ;  /* 0x000000140f147212 */ /* 0x000fe400078e3cff */
[----:B------:R-:W-:Y:S01]  /*10ff0*/  LOP3.LUT R64, R64, R65, RZ, 0x3c, !PT ;  /* 0x0000004140407212 */ /* 0x000fe200078e3cff */
[--C-:B------:R-:W-:Y:S01]  /*11000*/  IMAD.X R65, RZ, RZ, R21.reuse, P5 ;  /* 0x000000ffff417224 */ /* 0x100fe200028e0615 */
[----:B------:R-:W-:Y:S01]  /*11010*/  LOP3.LUT R68, R68, R69, RZ, 0x3c, !PT ;  /* 0x0000004544447212 */ /* 0x000fe200078e3cff */
[----:B------:R-:W-:Y:S01]  /*11020*/  IMAD.X R69, RZ, RZ, R21, P4 ;  /* 0x000000ffff457224 */ /* 0x000fe200020e0615 */
[----:B------:R-:W-:-:S02]  /*11030*/  LOP3.LUT R72, R4, R11, RZ, 0x3c, !PT ;  /* 0x0000000b04487212 */ /* 0x000fc400078e3cff */
[----:B------:R-:W-:Y:S01]  /*11040*/  IADD3.X R73, RZ, R21, RZ, P3, !PT ;  /* 0x00000015ff497210 */ /* 0x000fe20001ffe4ff */
[----:B------:R-:W-:Y:S01]  /*11050*/  IMAD.IADD R85, R235, 0x1, R210 ;  /* 0x00000001eb557824 */ /* 0x000fe200078e02d2 */
[----:B------:R-:W-:Y:S01]  /*11060*/  BSSY B1, `(.L_x_14051) ;  /* 0x0000061000017945 */ /* 0x000fe20003800000 */
[----:B------:R-:W-:Y:S02]  /*11070*/  SHF.R.S32.HI R86, RZ, 0x1f, R221 ;  /* 0x0000001fff567819 */ /* 0x000fe400000114dd */
[----:B------:R-:W-:Y:S02]  /*11080*/  SHF.R.S32.HI R87, RZ, 0x1f, R219 ;  /* 0x0000001fff577819 */ /* 0x000fe400000114db */
[----:B------:R-:W-:Y:S02]  /*11090*/  SHF.R.S32.HI R88, RZ, 0x1f, R220 ;  /* 0x0000001fff587819 */ /* 0x000fe400000114dc */
[----:B------:R-:W-:Y:S01]  /*110a0*/  SHF.R.S32.HI R89, RZ, 0x1f, R209 ;  /* 0x0000001fff597819 */ /* 0x000fe200000114d1 */
[----:B---3--:R-:W-:-:S05]  /*110b0*/  IMAD.IADD R5, R14, 0x1, R210 ;  /* 0x000000010e057824 */ /* 0x008fca00078e02d2 */
[C---:B------:R-:W-:Y:S01]  /*110c0*/  ISETP.GE.OR P2, PT, R5.reuse, R78, P0 ;  /* 0x0000004e0500720c */ /* 0x040fe20000746670 */
[----:B------:R-:W-:-:S05]  /*110d0*/  VIADD R5, R5, 0x8 ;  /* 0x0000000805057836 */ /* 0x000fca0000000000 */
[----:B------:R-:W-:-:S07]  /*110e0*/  ISETP.GE.OR P0, PT, R5, R78, P0 ;  /* 0x0000004e0500720c */ /* 0x000fce0000706670 */
[----:B0-----:R-:W-:Y:S06]  /*110f0*/  @!P2 ST.E desc[UR40][R50.64], R7 ;  /* 0x000000073200a985 */ /* 0x001fec000c101928 */
[----:B-1----:R0:W-:Y:S04]  /*11100*/  @!P0 ST.E desc[UR40][R54.64], R6 ;  /* 0x0000000636008985 */ /* 0x0021e8000c101928 */
[----:B------:R-:W5:Y:S04]  /*11110*/  LD.E.128 R8, desc[UR40][R8.64] ;  /* 0x0000002808087980 */ /* 0x000f68000c101d00 */
        /* <DEDUP_REMOVED lines=16> */
[C---:B------:R-:W-:Y:S02]  /*11220*/  IMAD R3, R226.reuse, UR5, R3 ;  /* 0x00000005e2037c24 */ /* 0x040fe4000f8e0203 */
[----:B------:R-:W-:Y:S01]  /*11230*/  IMAD.WIDE.U32 R20, R226, UR4, R20 ;  /* 0x00000004e2147c25 */ /* 0x000fe2000f8e0014 */
[----:B------:R-:W-:Y:S01]  /*11240*/  ULDC.64 UR4, c[0x0][0xaf0] ;  /* 0x0002bc0000047ab9 */ /* 0x000fe20000000a00 */
[----:B------:R-:W5:Y:S02]  /*11250*/  LD.E.128 R48, desc[UR40][R48.64] ;  /* 0x0000002830307980 */ /* 0x000f64000c101d00 */
[----:B------:R-:W-:Y:S02]  /*11260*/  @P1 IMAD.HI.U32 R76, R80, R79, RZ ;  /* 0x0000004f504c1227 */ /* 0x000fe400078e00ff */
[----:B------:R-:W5:Y:S02]  /*11270*/  LD.E.128 R52, desc[UR40][R52.64] ;  /* 0x0000002834347980 */ /* 0x000f64000c101d00 */
[----:B------:R-:W-:-:S02]  /*11280*/  IMAD.IADD R21, R21, 0x1, R3 ;  /* 0x0000000115157824 */ /* 0x000fc400078e0203 */
[----:B------:R-:W-:Y:S01]  /*11290*/  IMAD.MOV.U32 R3, RZ, RZ, R80 ;  /* 0x000000ffff037224 */ /* 0x000fe200078e0050 */
[----:B--2---:R-:W-:Y:S01]  /*112a0*/  @P1 SHF.R.U32.HI R3, RZ, R81, R76 ;  /* 0x00000051ff031219 */ /* 0x004fe2000001164c */
[----:B------:R-:W-:Y:S01]  /*112b0*/  IMAD R77, R236, UR4, RZ ;  /* 0x00000004ec4d7c24 */ /* 0x000fe2000f8e02ff */
[----:B------:R-:W5:Y:S01]  /*112c0*/  LD.E.128 R56, desc[UR40][R56.64] ;  /* 0x0000002838387980 */ /* 0x000f62000c101d00 */
[C---:B------:R-:W-:Y:S01]  /*112d0*/  IMAD.WIDE.U32 R20, R230.reuse, UR4, R20 ;  /* 0x00000004e6147c25 */ /* 0x040fe2000f8e0014 */
[----:B------:R-:W-:Y:S02]  /*112e0*/  SHF.R.S32.HI R76, RZ, 0x1f, R3 ;  /* 0x0000001fff4c7819 */ /* 0x000fe40000011403 */
        /* <DEDUP_REMOVED lines=8> */
[----:B------:R-:W-:-:S03]  /*11370*/  IMAD R76, R76, UR4, RZ ;  /* 0x000000044c4c7c24 */ /* 0x000fc6000f8e02ff */
        /* <DEDUP_REMOVED lines=8> */
[C---:B------:R-:W-:Y:S02]  /*11400*/  IMAD R79, R3.reuse, UR5, R76 ;  /* 0x00000005034f7c24 */ /* 0x040fe4000f8e024c */
[----:B------:R-:W-:Y:S01]  /*11410*/  IMAD.WIDE.U32 R20, R3, UR4, R20 ;  /* 0x0000000403147c25 */ /* 0x000fe2000f8e0014 */
[----:B------:R-:W-:-:S03]  /*11420*/  ULDC.64 UR4, c[0x0][0xad8] ;  /* 0x0002b60000047ab9 */ /* 0x000fc60000000a00 */
[----:B------:R-:W-:Y:S02]  /*11430*/  IMAD.IADD R21, R21, 0x1, R79 ;  /* 0x0000000115157824 */ /* 0x000fe400078e024f */
[----:B------:R-:W-:Y:S02]  /*11440*/  IMAD R0, R0, UR4, RZ ;  /* 0x0000000400007c24 */ /* 0x000fe4000f8e02ff */
[----:B------:R-:W-:Y:S01]  /*11450*/  IMAD.WIDE.U32 R20, R77, UR4, R20 ;  /* 0x000000044d147c25 */ /* 0x000fe2000f8e0014 */
[----:B------:R-:W-:-:S03]  /*11460*/  ISETP.GE.AND P2, PT, R85, R78, PT ;  /* 0x0000004e5500720c */ /* 0x000fc60003f46270 */
[----:B------:R-:W-:Y:S01]  /*11470*/  IMAD R79, R77, UR5, R0 ;  /* 0x000000054d4f7c24 */ /* 0x000fe2000f8e0200 */
[----:B------:R-:W-:Y:S01]  /*11480*/  ULDC.64 UR4, c[0x0][0xa80] ;  /* 0x0002a00000047ab9 */ /* 0x000fe20000000a00 */
[----:B------:R-:W-:Y:S02]  /*11490*/  VIADD R0, R18, 0x22820 ;  /* 0x0002282012007836 */ /* 0x000fe40000000000 */
[----:B------:R-:W-:Y:S01]  /*114a0*/  IMAD.IADD R21, R21, 0x1, R79 ;  /* 0x0000000115157824 */ /* 0x000fe200078e024f */
[C---:B------:R-:W-:Y:S01]  /*114b0*/  LEA R79, P3, R20.reuse, UR4, 0x1 ;  /* 0x00000004144f7c11 */ /* 0x040fe2000f8608ff */
[----:B------:R-:W-:Y:S01]  /*114c0*/  VIADD R3, R85, 0x20 ;  /* 0x0000002055037836 */ /* 0x000fe20000000000 */
[----:B------:R-:W-:Y:S02]  /*114d0*/  PRMT R0, RZ, 0x654, R0 ;  /* 0x00000654ff007816 */ /* 0x000fe40000000000 */
[----:B------:R-:W-:Y:S02]  /*114e0*/  LEA.HI.X R84, R20, UR5, R21, 0x1, P3 ;  /* 0x0000000514547c11 */ /* 0x000fe400098f0c15 */
[-C--:B------:R-:W-:Y:S01]  /*114f0*/  ISETP.GE.AND P1, PT, R3, R78.reuse, PT ;  /* 0x0000004e0300720c */ /* 0x080fe20003f26270 */
[----:B------:R-:W-:Y:S01]  /*11500*/  VIADD R3, R85, 0x40 ;  /* 0x0000004055037836 */ /* 0x000fe20000000000 */
[----:B0-----:R0:W-:Y:S01]  /*11510*/  SYNCS.ARRIVE.TRANS64.RED.A1T0 RZ, [R0+URZ], RZ ;  /* 0x000000ff00ff79a7 */ /* 0x0011e2000810043f */
[----:B------:R1:W2:Y:S03]  /*11520*/  SHFL.IDX PT, R82, R79, RZ, 0x181f ;  /* 0x00181fff4f527589 */ /* 0x0002a600000e0000 */
[----:B------:R-:W-:Y:S01]  /*11530*/  ISETP.GE.AND P0, PT, R3, R78, PT ;  /* 0x0000004e0300720c */ /* 0x000fe20003f06270 */
[----:B0-----:R1:W0:Y:S01]  /*11540*/  SHFL.IDX PT, R0, R84, RZ, 0x181f ;  /* 0x00181fff54007589 */ /* 0x00122200000e0000 */
[----:B------:R-:W-:Y:S11]  /*11550*/  @P2 BRA `(.L_x_14052) ;  /* 0x0000000000442947 */ /* 0x000ff60003800000 */
        /* <DEDUP_REMOVED lines=17> */
.L_x_14052:
[----:B------:R-:W-:Y:S05]  /*11670*/  BSYNC B1 ;  /* 0x0000000000017941 */ /* 0x000fea0003800000 */
.L_x_14051:
        /* <DEDUP_REMOVED lines=21> */
.L_x_14054:
[----:B------:R-:W-:Y:S05]  /*117d0*/  BSYNC B1 ;  /* 0x0000000000017941 */ /* 0x000fea0003800000 */
.L_x_14053:
        /* <DEDUP_REMOVED lines=21> */
.L_x_14056:
[----:B------:R-:W-:Y:S05]  /*11930*/  BSYNC B1 ;  /* 0x0000000000017941 */ /* 0x000fea0003800000 */
.L_x_14055:
        /* <DEDUP_REMOVED lines=24> */
.L_x_14049:
        /* <DEDUP_REMOVED lines=18> */
[----:B------:R-:W4:Y:S01]  /*11be0*/  @P2 LDC R27, c[0x0][0xbec] ;  /* 0x0002fb00ff1b2b82 */ /* 0x000f220000000800 */
[----:B--2---:R-:W-:-:S05]  /*11bf0*/  VIADD R3, R3, 0xffffff80 ;  /* 0xffffff8003037836 */ /* 0x004fca0000000000 */
[----:B------:R-:W-:Y:S01]  /*11c00*/  ISETP.GE.AND P3, PT, R3, 0x80, PT ;  /* 0x000000800300780c */ /* 0x000fe20003f66270 */
[----:B---3--:R-:W-:-:S12]  /*11c10*/  @P1 BRA `(.L_x_14058) ;  /* 0x0000000000101947 */ /* 0x008fd80003800000 */
[----:B------:R-:W-:Y:S05]  /*11c20*/  @!P0 BRA `(.L_x_14058) ;  /* 0x00000000000c8947 */ /* 0x000fea0003800000 */
[----:B------:R-:W2:Y:S04]  /*11c30*/  LDG.E R3, desc[UR40][R4.64] ;  /* 0x0000002804037981 */ /* 0x000ea8000c1e1900 */
[----:B-----5:R-:W2:Y:S02]  /*11c40*/  LDG.E R8, desc[UR40][R4.64+0x4] ;  /* 0x0000042804087981 */ /* 0x020ea4000c1e1900 */
[----:B--2---:R-:W-:-:S07]  /*11c50*/  IMAD.IADD R8, R8, 0x1, -R3 ;  /* 0x0000000108087824 */ /* 0x004fce00078e0a03 */
.L_x_14058:
[----:B------:R-:W-:Y:S01]  /*11c60*/  BSSY B1, `(.L_x_14059) ;  /* 0x000002d000017945 */ /* 0x000fe20003800000 */
[----:B------:R-:W-:Y:S02]  /*11c70*/  SHF.R.S32.HI R12, RZ, 0x1f, R226 ;  /* 0x0000001fff0c7819 */ /* 0x000fe400000114e2 */
[----:B------:R-:W-:Y:S02]  /*11c80*/  SEL R13, R230, RZ, !P0 ;  /* 0x000000ffe60d7207 */ /* 0x000fe40004000000 */
[----:B------:R-:W-:Y:S02]  /*11c90*/  SEL R236, R236, RZ, !P0 ;  /* 0x000000ffecec7207 */ /* 0x000fe40004000000 */
[----:B-----5:R-:W-:Y:S01]  /*11ca0*/  SHF.R.S32.HI R11, RZ, 0x1f, R0 ;  /* 0x0000001fff0b7819 */ /* 0x020fe20000011400 */
[----:B------:R-:W-:Y:S06]  /*11cb0*/  @P3 BRA `(.L_x_14060) ;  /* 0x00000000009c3947 */ /* 0x000fec0003800000 */
[----:B------:R-:W2:Y:S01]  /*11cc0*/  S2R R5, SR_TID.X ;  /* 0x0000000000057919 */ /* 0x000ea20000002100 */
[----:B------:R-:W3:Y:S02]  /*11cd0*/  LDC R9, c[0x0][0xbe8] ;  /* 0x0002fa00ff097b82 */ /* 0x000ee40000000800 */
[----:B---3--:R-:W-:Y:S01]  /*11ce0*/  IMAD R3, R8, R9, RZ ;  /* 0x0000000908037224 */ /* 0x008fe200078e02ff */
        /* <DEDUP_REMOVED lines=19> */
[----:B------:R-:W-:Y:S01]  /*11e20*/  IADD3 R7, -R3, RZ, RZ ;  /* 0x000000ff03077210 */ /* 0x000fe20007ffe1ff */
[----:B------:R-:W-:Y:S01]  /*11e30*/  IMAD R6, R13, UR5, R6 ;  /* 0x000000050d067c24 */ /* 0x000fe2000f8e0206 */
[----:B------:R-:W-:Y:S01]  /*11e40*/  IADD3 R4, P0, R3, R4, RZ ;  /* 0x0000000403047210 */ /* 0x000fe20007f1e0ff */
[----:B------:R-:W-:Y:S02]  /*11e50*/  ULDC.64 UR4, c[0x0][0xb88] ;  /* 0x0002e20000047ab9 */ /* 0x000fe40000000a00 */
        /* <DEDUP_REMOVED lines=13> */
.L_x_14060:
[----:B------:R-:W-:Y:S05]  /*11f30*/  BSYNC B1 ;  /* 0x0000000000017941 */ /* 0x000fea0003800000 */
.L_x_14059:
[----:B------:R-:W3:Y:S01]  /*11f40*/  @P2 LDC R9, c[0x0][0xbf0] ;  /* 0x0002fc00ff092b82 */ /* 0x000ee20000000800 */
[----:B------:R-:W-:Y:S01]  /*11f50*/  ULDC.64 UR4, c[0x0][0xaa0] ;  /* 0x0002a80000047ab9 */ /* 0x000fe20000000a00 */
[----:B--2---:R-:W-:Y:S02]  /*11f60*/  IMAD R7, R224, 0x20, R235 ;  /* 0x00000020e0077824 */ /* 0x004fe400078e02eb */
[----:B------:R-:W-:Y:S02]  /*11f70*/  IMAD R3, R11, UR4, RZ ;  /* 0x000000040b037c24 */ /* 0x000fe4000f8e02ff */
[----:B------:R-:W-:-:S04]  /*11f80*/  IMAD.WIDE.U32 R4, R0, UR4, RZ ;  /* 0x0000000400047c25 */ /* 0x000fc8000f8e00ff */
[----:B------:R-:W-:Y:S01]  /*11f90*/  IMAD R3, R0, UR5, R3 ;  /* 0x0000000500037c24 */ /* 0x000fe2000f8e0203 */
[----:B------:R-:W-:Y:S01]  /*11fa0*/  ULDC.64 UR4, c[0x0][0xae8] ;  /* 0x0002ba0000047ab9 */ /* 0x000fe20000000a00 */
[----:B------:R-:W-:Y:S02]  /*11fb0*/  IMAD.IADD R10, R210, 0x1, R7 ;  /* 0x00000001d20a7824 */ /* 0x000fe400078e0207 */
[----:B------:R-:W-:Y:S02]  /*11fc0*/  IMAD.IADD R5, R5, 0x1, R3 ;  /* 0x0000000105057824 */ /* 0x000fe400078e0203 */
[----:B------:R-:W-:Y:S02]  /*11fd0*/  IMAD R3, R12, UR4, RZ ;  /* 0x000000040c037c24 */ /* 0x000fe4000f8e02ff */
[----:B----4-:R-:W-:-:S04]  /*11fe0*/  @P2 IMAD.HI.U32 R0, R10, R27, RZ ;  /* 0x0000001b0a002227 */ /* 0x010fc800078e00ff */
[C---:B------:R-:W-:Y:S02]  /*11ff0*/  IMAD R7, R226.reuse, UR5, R3 ;  /* 0x00000005e2077c24 */ /* 0x040fe4000f8e0203 */
[----:B------:R-:W-:Y:S01]  /*12000*/  IMAD.WIDE.U32 R4, R226, UR4, R4 ;  /* 0x00000004e2047c25 */ /* 0x000fe2000f8e0004 */
[----:B------:R-:W-:-:S03]  /*12010*/  ULDC.64 UR4, c[0x0][0xaf0] ;  /* 0x0002bc0000047ab9 */ /* 0x000fc60000000a00 */
[----:B------:R-:W-:Y:S01]  /*12020*/  IMAD.MOV.U32 R3, RZ, RZ, R10 ;  /* 0x000000ffff037224 */ /* 0x000fe200078e000a */
[----:B---3--:R-:W-:Y:S01]  /*12030*/  @P2 SHF.R.U32.HI R3, RZ, R9, R0 ;  /* 0x00000009ff032219 */ /* 0x008fe20000011600 */
        /* <DEDUP_REMOVED lines=26> */
.L_x_14265:
        /* <DEDUP_REMOVED lines=26> */
.L_x_14063:
[----:B------:R-:W-:Y:S05]  /*12380*/  BSYNC B1 ;  /* 0x0000000000017941 */ /* 0x000fea0003800000 */
.L_x_14062:
[----:B------:R-:W-:-:S03]  /*12390*/  UMOV UR4, 0xffffffff ;  /* 0xffffffff00047882 */ /* 0x000fc60000000000 */
[----:B------:R-:W-:Y:S05]  /*123a0*/  BRA.DIV UR4, `(.L_x_14064) ;  /* 0x0000008e04c47947 */ /* 0x000fea000b800000 */
[----:B---3--:R3:W0:Y:S04]  /*123b0*/  SHFL.IDX PT, R0, R4, 0x1, 0x181f ;  /* 0x00381f0004007f89 */ /* 0x00862800000e0000 */
[----:B----4-:R3:W4:Y:S02]  /*123c0*/  SHFL.IDX PT, R14, R3, 0x1, 0x181f ;  /* 0x00381f00030e7f89 */ /* 0x01072400000e0000 */
.L_x_14269:
        /* <DEDUP_REMOVED lines=25> */
.L_x_14066:
[----:B------:R-:W-:Y:S05]  /*12560*/  BSYNC B1 ;  /* 0x0000000000017941 */ /* 0x000fea0003800000 */
.L_x_14065:
[----:B------:R-:W-:-:S03]  /*12570*/  UMOV UR4, 0xffffffff ;  /* 0xffffffff00047882 */ /* 0x000fc60000000000 */
[----:B------:R-:W-:Y:S05]  /*12580*/  BRA.DIV UR4, `(.L_x_14067) ;  /* 0x0000008e04947947 */ /* 0x000fea000b800000 */
[----:B0-----:R0:W0:Y:S04]  /*12590*/  SHFL.IDX PT, R0, R4, 0x2, 0x181f ;  /* 0x00581f0004007f89 */ /* 0x00102800000e0000 */
[----:B----4-:R4:W0:Y:S02]  /*125a0*/  SHFL.IDX PT, R14, R3, 0x2, 0x181f ;  /* 0x00581f00030e7f89 */ /* 0x01082400000e0000 */
.L_x_14273:
        /* <DEDUP_REMOVED lines=25> */
.L_x_14069:
[----:B------:R-:W-:Y:S05]  /*12740*/  BSYNC B1 ;  /* 0x0000000000017941 */ /* 0x000fea0003800000 */
.L_x_14068:
[----:B------:R-:W-:-:S03]  /*12750*/  UMOV UR4, 0xffffffff ;  /* 0xffffffff00047882 */ /* 0x000fc60000000000 */
[----:B------:R-:W-:Y:S05]  /*12760*/  BRA.DIV UR4, `(.L_x_14070) ;  /* 0x0000008e04647947 */ /* 0x000fea000b800000 */
[----:B0-----:R0:W0:Y:S04]  /*12770*/  SHFL.IDX PT, R0, R4, 0x3, 0x181f ;  /* 0x00781f0004007f89 */ /* 0x00102800000e0000 */
[----:B------:R0:W0:Y:S02]  /*12780*/  SHFL.IDX PT, R14, R3, 0x3, 0x181f ;  /* 0x00781f00030e7f89 */ /* 0x00002400000e0000 */
.L_x_14277:
        /* <DEDUP_REMOVED lines=24> */
.L_x_14057:
[----:B------:R-:W-:Y:S05]  /*12910*/  BSYNC B0 ;  /* 0x0000000000007941 */ /* 0x000fea0003800000 */
.L_x_14048:
[----:B------:R-:W-:Y:S02]  /*12920*/  ULDC UR4, c[0x0][0xc3c] ;  /* 0x00030f0000047ab9 */ /* 0x000fe40000000800 */
[----:B-1----:R-:W-:-:S13]  /*12930*/  ISETP.GE.AND P0, PT, R95, UR4, PT ;  /* 0x000000045f007c0c */ /* 0x002fda000bf06270 */
[----:B------:R-:W-:Y:S05]  /*12940*/  @!P0 BRA `(.L_x_14071) ;  /* 0xfffffee400d08947 */ /* 0x000fea000383ffff */
[----:B------:R-:W-:Y:S05]  /*12950*/  BRA `(.L_x_13924) ;  /* 0x0000007800a87947 */ /* 0x000fea0003800000 */
.L_x_13922:
[----:B------:R-:W-:-:S08]  /*12960*/  NOP ;  /* 0x0000000000007918 */ /* 0x000fd00000000000 */
[----:B--2---:R-:W0:-:S00]  /*12970*/  USETMAXREG.DEALLOC.CTAPOOL 0x18 ;  /* 0x00000018000079c8 */ /* 0x004e0000080e0500 */
        /* <DEDUP_REMOVED lines=16> */
.L_x_14072:
        /* <DEDUP_REMOVED lines=33> */
[----:B-1----:R-:W-:Y:S02]  /*12c90*/  ISETP.GT.AND P6, PT, R7, UR6, PT ;  /* 0x0000000607007c0c */ /* 0x002fe4000bfc4270 */
[----:B------:R-:W-:-:S11]  /*12ca0*/  MOV R8, R7 ;  /* 0x0000000700087202 */ /* 0x000fd60000000f00 */
[----:B------:R-:W-:Y:S05]  /*12cb0*/  @P6 BRA `(.L_x_14074) ;  /* 0x00000000009c6947 */ /* 0x000fea0003800000 */
[----:B------:R-:W0:Y:S01]  /*12cc0*/  LDC R5, c[0x0][0xc3c] ;  /* 0x00030f00ff057b82 */ /* 0x000e220000000800 */
[----:B------:R-:W-:Y:S01]  /*12cd0*/  IMAD.MOV.U32 R7, RZ, RZ, R8 ;  /* 0x000000ffff077224 */ /* 0x000fe200078e0008 */
[----:B------:R-:W-:Y:S01]  /*12ce0*/  UMOV UR4, URZ ;  /* 0x0000003f00047c82 */ /* 0x000fe20008000000 */
[----:B------:R-:W-:Y:S01]  /*12cf0*/  ULDC UR7, c[0x0][0xc3c] ;  /* 0x00030f0000077ab9 */ /* 0x000fe20000000800 */
[----:B------:R-:W-:-:S05]  /*12d00*/  ULDC UR5, c[0x0][0xc38] ;  /* 0x00030e0000057ab9 */ /* 0x000fca0000000800 */
.L_x_14078:
        /* <DEDUP_REMOVED lines=12> */
.L_x_14077:
[----:B------:R-:W-:Y:S05]  /*12dd0*/  BSYNC B0 ;  /* 0x0000000000007941 */ /* 0x000fea0003800000 */
.L_x_14076:
        /* <DEDUP_REMOVED lines=21> */
.L_x_14074:
        /* <DEDUP_REMOVED lines=20> */
.L_x_14079:
        /* <DEDUP_REMOVED lines=22> */
[----:B------:R-:W-:-:S03]  /*131d0*/  IMAD.MOV R8, RZ, RZ, -R8 ;  /* 0x000000ffff087224 */ /* 0x000fc600078e0a08 */
[----:B------:R-:W-:Y:S01]  /*131e0*/  IADD3 R10, -R5, RZ, RZ ;  /* 0x000000ff050a7210 */ /* 0x000fe20007ffe1ff */
        /* <DEDUP_REMOVED lines=32> */
.L_x_14075:
[----:B------:R-:W-:Y:S02]  /*133f0*/  IMAD.MOV.U32 R17, RZ, RZ, RZ ;  /* 0x000000ffff117224 */ /* 0x000fe400078e00ff */
[----:B------:R-:W-:Y:S02]  /*13400*/  IMAD.U32 R16, RZ, RZ, UR6 ;  /* 0x00000006ff107e24 */ /* 0x000fe4000f8e00ff */
[----:B------:R-:W-:-:S07]  /*13410*/  IMAD.MOV.U32 R18, RZ, RZ, RZ ;  /* 0x000000ffff127224 */ /* 0x000fce00078e00ff */
.L_x_14080:
[----:B------:R-:W-:-:S13]  /*13420*/  ISETP.NE.AND P0, PT, R0, RZ, PT ;  /* 0x000000ff0000720c */ /* 0x000fda0003f05270 */
[----:B------:R-:W1:Y:S01]  /*13430*/  @!P0 S2R R3, SR_CgaCtaId ;  /* 0x0000000000038919 */ /* 0x000e620000008800 */
[----:B------:R-:W-:-:S04]  /*13440*/  @!P0 MOV R0, 0x400 ;  /* 0x0000040000008802 */ /* 0x000fc80000000f00 */
[----:B-1----:R-:W-:-:S05]  /*13450*/  @!P0 LEA R0, R3, R0, 0x18 ;  /* 0x0000000003008211 */ /* 0x002fca00078ec0ff */
[----:B------:R2:W-:Y:S01]  /*13460*/  @!P0 STS.128 [R0+0x228d0], R16 ;  /* 0x0228d01000008388 */ /* 0x0005e20000000c00 */
[----:B------:R-:W-:Y:S06]  /*13470*/  BAR.ARV 0x5, 0x180 ;  /* 0x0146000000007b1d */ /* 0x000fec0000002000 */
.L_x_14073:
        /* <DEDUP_REMOVED lines=32> */
.L_x_14221:
[----:B01--4-:R-:W0:Y:S02]  /*13680*/  LDC.64 R2, c[0x0][0xc88] ;  /* 0x00032200ff027b82 */ /* 0x013e240000000a00 */
[----:B0-----:R-:W-:-:S05]  /*13690*/  IMAD.WIDE R2, R19, 0x4, R2 ;  /* 0x0000000413027825 */ /* 0x001fca00078e0202 */
[----:B--2---:R-:W2:Y:S01]  /*136a0*/  LDG.E R13, desc[UR40][R2.64] ;  /* 0x00000028020d7981 */ /* 0x004ea2000c1e1900 */
[----:B------:R-:W-:Y:S05]  /*136b0*/  YIELD ;  /* 0x0000000000007946 */ /* 0x000fea0003800000 */
[----:B------:R-:W-:Y:S01]  /*136c0*/  ULDC.64 UR4, c[0x0][0xa28] ;  /* 0x00028a0000047ab9 */ /* 0x000fe20000000a00 */
[----:B------:R-:W-:Y:S01]  /*136d0*/  MOV R0, RZ ;  /* 0x000000ff00007202 */ /* 0x000fe20000000f00 */
[----:B------:R-:W-:Y:S01]  /*136e0*/  ULDC.64 UR10, c[0x0][0xa18] ;  /* 0x00028600000a7ab9 */ /* 0x000fe20000000a00 */
[----:B------:R-:W-:Y:S01]  /*136f0*/  ISETP.NE.U32.AND P0, PT, RZ, UR4, PT ;  /* 0x00000004ff007c0c */ /* 0x000fe2000bf05070 */
[----:B------:R-:W-:Y:S01]  /*13700*/  ULDC.64 UR8, c[0x0][0xa10] ;  /* 0x0002840000087ab9 */ /* 0x000fe20000000a00 */
[----:B------:R-:W-:-:S02]  /*13710*/  ULDC.64 UR6, c[0x0][0xa08] ;  /* 0x0002820000067ab9 */ /* 0x000fc40000000a00 */
[----:B------:R-:W-:Y:S02]  /*13720*/  ISETP.NE.AND.EX P0, PT, RZ, UR5, PT, P0 ;  /* 0x00000005ff007c0c */ /* 0x000fe4000bf05300 */
        /* <DEDUP_REMOVED lines=13> */
[----:B------:R2:W-:Y:S01]  /*13800*/  STL [R1], R10 ;  /* 0x0000000a01007387 */ /* 0x0005e20000100800 */
[----:B------:R-:W-:-:S02]  /*13810*/  IADD3 R8, P5, R10, UR6, RZ ;  /* 0x000000060a087c10 */ /* 0x000fc4000ffbe0ff */
[C---:B0-----:R-:W-:Y:S01]  /*13820*/  IADD3 R4, P4, R10.reuse, UR4, RZ ;  /* 0x000000040a047c10 */ /* 0x041fe2000ff9e0ff */
[----:B------:R-:W-:Y:S01]  /*13830*/  STL [R1+0x20], R15 ;  /* 0x0000200f01007387 */ /* 0x000fe20000100800 */
[----:B------:R-:W-:Y:S02]  /*13840*/  ISETP.NE.AND.EX P3, PT, RZ, UR11, PT, P3 ;  /* 0x0000000bff007c0c */ /* 0x000fe4000bf65330 */
[----:B-1----:R-:W-:Y:S02]  /*13850*/  CS2R R2, SRZ ;  /* 0x0000000000027805 */ /* 0x002fe4000001ff00 */
[C---:B------:R-:W-:Y:S02]  /*13860*/  IADD3.X R5, R15.reuse, UR5, RZ, P4, !PT ;  /* 0x000000050f057c10 */ /* 0x040fe4000a7fe4ff */
[----:B------:R-:W-:Y:S02]  /*13870*/  IADD3 R6, P4, R10, UR8, RZ ;  /* 0x000000080a067c10 */ /* 0x000fe4000ff9e0ff */
[----:B------:R-:W-:Y:S01]  /*13880*/  ISETP.NE.U32.AND P0, PT, RZ, UR6, PT ;  /* 0x00000006ff007c0c */ /* 0x000fe2000bf05070 */
[----:B------:R-:W3:Y:S01]  /*13890*/  @P2 LDG.E R2, desc[UR40][R4.64] ;  /* 0x0000002804022981 */ /* 0x000ee2000c1e1900 */
[----:B------:R-:W-:Y:S01]  /*138a0*/  IADD3.X R7, R15, UR9, RZ, P4, !PT ;  /* 0x000000090f077c10 */ /* 0x000fe2000a7fe4ff */
[----:B------:R-:W-:Y:S01]  /*138b0*/  ULDC UR4, c[0x0][0x288] ;  /* 0x0000a20000047ab9 */ /* 0x000fe20000000800 */
[----:B------:R-:W-:-:S02]  /*138c0*/  ISETP.NE.U32.AND P1, PT, RZ, UR8, PT ;  /* 0x00000008ff007c0c */ /* 0x000fc4000bf25070 */
[----:B------:R-:W-:Y:S02]  /*138d0*/  ISETP.NE.AND.EX P0, PT, RZ, UR7, PT, P0 ;  /* 0x00000007ff007c0c */ /* 0x000fe4000bf05300 */
[----:B--2---:R-:W-:Y:S02]  /*138e0*/  @P3 IADD3 R10, P4, R10, UR10, RZ ;  /* 0x0000000a0a0a3c10 */ /* 0x004fe4000ff9e0ff */
[----:B------:R-:W-:Y:S02]  /*138f0*/  ISETP.NE.AND.EX P1, PT, RZ, UR9, PT, P1 ;  /* 0x00000009ff007c0c */ /* 0x000fe4000bf25310 */
[C---:B------:R-:W-:Y:S02]  /*13900*/  @P3 IADD3.X R11, R15.reuse, UR11, RZ, P4, !PT ;  /* 0x0000000b0f0b3c10 */ /* 0x040fe4000a7fe4ff */
[----:B------:R-:W-:-:S05]  /*13910*/  IADD3.X R9, R15, UR7, RZ, P5, !PT ;  /* 0x000000070f097c10 */ /* 0x000fca000affe4ff */
[----:B------:R0:W5:Y:S04]  /*13920*/  @P0 LDG.E R12, desc[UR40][R8.64] ;  /* 0x00000028080c0981 */ /* 0x000168000c1e1900 */
[----:B------:R0:W5:Y:S04]  /*13930*/  @P1 LDG.E R3, desc[UR40][R6.64] ;  /* 0x0000002806031981 */ /* 0x000168000c1e1900 */
[----:B---3--:R1:W-:Y:S02]  /*13940*/  STL [R1+0x38], R2 ;  /* 0x0000380201007387 */ /* 0x0083e40000100800 */
[----:B-1----:R-:W-:Y:S01]  /*13950*/  IMAD.U32 R2, RZ, RZ, UR4 ;  /* 0x00000004ff027e24 */ /* 0x002fe2000f8e00ff */
        /* <DEDUP_REMOVED lines=19> */
.L_x_14082:
        /* <DEDUP_REMOVED lines=12> */
.L_x_14083:
[----:B------:R-:W-:Y:S05]  /*13b50*/  @!P0 BRA `(.L_x_14084) ;  /* 0x00000000000c8947 */ /* 0x000fea0003800000 */
[----:B------:R-:W2:Y:S04]  /*13b60*/  LDG.E R10, desc[UR40][R8.64] ;  /* 0x00000028080a7981 */ /* 0x000ea8000c1e1900 */
[----:B------:R-:W2:Y:S02]  /*13b70*/  LDG.E R8, desc[UR40][R8.64+0x4] ;  /* 0x0000042808087981 */ /* 0x000ea4000c1e1900 */
[----:B--2---:R-:W-:-:S07]  /*13b80*/  IMAD.IADD R10, R8, 0x1, -R10 ;  /* 0x00000001080a7824 */ /* 0x004fce00078e0a0a */
.L_x_14084:
        /* <DEDUP_REMOVED lines=24> */
[----:B------:R-:W-:-:S05]  /*13d10*/  VIMNMX R4, R10, R4, PT ;  /* 0x000000040a047248 */ /* 0x000fca0003fe0100 */
[--C-:B------:R-:W-:Y:S02]  /*13d20*/  IMAD R4, R4, 0x60, -R0.reuse ;  /* 0x0000006004047824 */ /* 0x100fe400078e0a00 */
[----:B------:R-:W-:-:S03]  /*13d30*/  IMAD.MOV R0, RZ, RZ, -R0 ;  /* 0x000000ffff007224 */ /* 0x000fc600078e0a00 */
[----:B------:R-:W-:Y:S02]  /*13d40*/  VIMNMX R2, R4, R2, PT ;  /* 0x0000000204027248 */ /* 0x000fe40003fe0100 */
[----:B------:R-:W-:-:S04]  /*13d50*/  VIMNMX R0, RZ, R0, !PT ;  /* 0x00000000ff007248 */ /* 0x000fc80007fe0100 */
[----:B------:R-:W-:Y:S01]  /*13d60*/  ISETP.GT.AND P0, PT, R2, R0, PT ;  /* 0x000000000200720c */ /* 0x000fe20003f04270 */
[----:B------:R-:W-:-:S12]  /*13d70*/  IMAD.WIDE.U32 R6, R0, -0x55555555, RZ ;  /* 0xaaaaaaab00067825 */ /* 0x000fd800078e00ff */
[----:B------:R-:W-:Y:S01]  /*13d80*/  @P0 VIADD R4, R2, 0x5f ;  /* 0x0000005f02040836 */ /* 0x000fe20000000000 */
[----:B------:R-:W-:-:S03]  /*13d90*/  SHF.R.U32.HI R2, RZ, 0x6, R7 ;  /* 0x00000006ff027819 */ /* 0x000fc60000011607 */
[----:B------:R-:W-:-:S05]  /*13da0*/  @P0 IMAD.HI R0, R4, 0x2aaaaaab, RZ ;  /* 0x2aaaaaab04000827 */ /* 0x000fca00078e02ff */
[----:B------:R-:W-:Y:S01]  /*13db0*/  @P0 SHF.R.U32.HI R4, RZ, 0x1f, R0 ;  /* 0x0000001fff040819 */ /* 0x000fe20000011600 */
[----:B------:R-:W-:-:S03]  /*13dc0*/  IMAD.MOV.U32 R8, RZ, RZ, R2 ;  /* 0x000000ffff087224 */ /* 0x000fc600078e0002 */
[----:B------:R-:W-:-:S04]  /*13dd0*/  @P0 LEA.HI.SX32 R8, R0, R4, 0x1c ;  /* 0x0000000400080211 */ /* 0x000fc800078fe2ff */
        /* <DEDUP_REMOVED lines=10> */
.L_x_14280:
[----:B--2---:R-:W-:Y:S02]  /*13e80*/  ISETP.NE.AND P0, PT, R14, RZ, PT ;  /* 0x000000ff0e00720c */ /* 0x004fe40003f05270 */
[----:B------:R-:W-:-:S11]  /*13e90*/  PLOP3.LUT P6, PT, PT, PT, PT, 0x8, 0x0 ;  /* 0x000000000000781c */ /* 0x000fd60003fce170 */
[----:B------:R-:W-:Y:S05]  /*13ea0*/  @P0 BRA `(.L_x_14088) ;  /* 0x00000000000c0947 */ /* 0x000fea0003800000 */
[----:B------:R-:W-:-:S03]  /*13eb0*/  UMOV UR4, 0xffffffff ;  /* 0xffffffff00047882 */ /* 0x000fc60000000000 */
[----:B------:R-:W-:Y:S05]  /*13ec0*/  BRA.DIV UR4, `(.L_x_14089) ;  /* 0x0000007a04087947 */ /* 0x000fea000b800000 */
[----:B------:R-:W-:-:S13]  /*13ed0*/  ELECT P6, URZ, PT ;  /* 0x00000000003f782f */ /* 0x000fda00038c0000 */
.L_x_14088:
        /* <DEDUP_REMOVED lines=10> */
.L_x_14283:
[----:B------:R-:W-:Y:S05]  /*13f80*/  BSYNC B1 ;  /* 0x0000000000017941 */ /* 0x000fea0003800000 */
.L_x_14090:
        /* <DEDUP_REMOVED lines=13> */
.L_x_14284:
[----:B------:R-:W-:Y:S05]  /*14060*/  BSYNC B2 ;  /* 0x0000000000027941 */ /* 0x000fea0003800000 */
.L_x_14094:
[----:B------:R-:W-:Y:S04]  /*14070*/  BSSY B2, `(.L_x_14096) ;  /* 0x0000009000027945 */ /* 0x000fe80003800000 */
[----:B------:R-:W-:Y:S05]  /*14080*/  @P1 BRA `(.L_x_14097) ;  /* 0x00000000001c1947 */ /* 0x000fea0003800000 */
[----:B------:R-:W2:Y:S01]  /*14090*/  S2R R6, SR_TID.X ;  /* 0x0000000000067919 */ /* 0x000ea20000002100 */
[----:B------:R-:W-:-:S04]  /*140a0*/  MOV R5, 0x3000 ;  /* 0x0000300000057802 */ /* 0x000fc80000000f00 */
[----:B------:R3:W-:Y:S01]  /*140b0*/  SYNCS.ARRIVE.TRANS64 RZ, [R4+URZ+0x22890], R5 ;  /* 0x0228900504ff79a7 */ /* 0x0007e2000800003f */
[----:B--2---:R-:W-:-:S04]  /*140c0*/  LOP3.LUT R6, R6, 0x1f, RZ, 0xc0, !PT ;  /* 0x0000001f06067812 */ /* 0x004fc800078ec0ff */
[----:B------:R-:W-:-:S13]  /*140d0*/  ISETP.NE.AND P0, PT, R6, RZ, PT ;  /* 0x000000ff0600720c */ /* 0x000fda0003f05270 */
[----:B---3--:R-:W-:Y:S05]  /*140e0*/  @!P0 BRA `(.L_x_14097) ;  /* 0x0000000000048947 */ /* 0x008fea0003800000 */
[----:B------:R-:W-:Y:S01]  /*140f0*/  BPT.TRAP 0x1 ;  /* 0x000000040000795c */ /* 0x000fe20000300000 */
.L_x_14097:
[----:B------:R-:W-:Y:S05]  /*14100*/  BSYNC B2 ;  /* 0x0000000000027941 */ /* 0x000fea0003800000 */
.L_x_14096:
[----:B------:R-:W2:Y:S04]  /*14110*/  LDL R7, [R1+0x8] ;  /* 0x0000080001077983 */ /* 0x000ea80000100800 */
[----:B------:R-:W2:Y:S01]  /*14120*/  LDL R6, [R1+0x10] ;  /* 0x0000100001067983 */ /* 0x000ea20000100800 */
[----:B-1----:R-:W-:Y:S01]  /*14130*/  IMAD.MOV.U32 R11, RZ, RZ, RZ ;  /* 0x000000ffff0b7224 */ /* 0x002fe200078e00ff */
        /* <DEDUP_REMOVED lines=11> */
.L_x_14098:
        /* <DEDUP_REMOVED lines=13> */
.L_x_14285:
[----:B------:R-:W-:Y:S05]  /*142c0*/  BSYNC B2 ;  /* 0x0000000000027941 */ /* 0x000fea0003800000 */
.L_x_14099:
        /* <DEDUP_REMOVED lines=11> */
.L_x_14102:
[----:B------:R-:W-:Y:S05]  /*14380*/  BSYNC B2 ;  /* 0x0000000000027941 */ /* 0x000fea0003800000 */
.L_x_14101:
        /* <DEDUP_REMOVED lines=11> */
.L_x_14103:
        /* <DEDUP_REMOVED lines=15> */
.L_x_14104:
        /* <DEDUP_REMOVED lines=15> */
.L_x_14105:
        /* <DEDUP_REMOVED lines=15> */
.L_x_14106:
        /* <DEDUP_REMOVED lines=10> */
.L_x_14093:
[----:B------:R-:W-:Y:S05]  /*147b0*/  BSYNC B1 ;  /* 0x0000000000017941 */ /* 0x000fea0003800000 */
.L_x_14092:
        /* <DEDUP_REMOVED lines=13> */
.L_x_14122:
        /* <DEDUP_REMOVED lines=14> */
.L_x_14286:
[----:B------:R-:W-:Y:S05]  /*14970*/  BSYNC B2 ;  /* 0x0000000000027941 */ /* 0x000fea0003800000 */
.L_x_14109:
        /* <DEDUP_REMOVED lines=9> */
.L_x_14112:
[----:B------:R-:W-:Y:S05]  /*14a10*/  BSYNC B2 ;  /* 0x0000000000027941 */ /* 0x000fea0003800000 */
.L_x_14111:
[----:B------:R-:W2:Y:S04]  /*14a20*/  LDL R8, [R1+0x8] ;  /* 0x0000080001087983 */ /* 0x000ea80000100800 */
[----:B------:R-:W2:Y:S01]  /*14a30*/  LDL R7, [R1+0x10] ;  /* 0x0000100001077983 */ /* 0x000ea20000100800 */
[----:B-1----:R-:W-:Y:S01]  /*14a40*/  IMAD.MOV.U32 R11, RZ, RZ, RZ ;  /* 0x000000ffff0b7224 */ /* 0x002fe200078e00ff */
        /* <DEDUP_REMOVED lines=10> */
.L_x_14113:
        /* <DEDUP_REMOVED lines=13> */
.L_x_14287:
[----:B------:R-:W-:Y:S05]  /*14bc0*/  BSYNC B2 ;  /* 0x0000000000027941 */ /* 0x000fea0003800000 */
.L_x_14114:
        /* <DEDUP_REMOVED lines=11> */
.L_x_14117:
[----:B------:R-:W-:Y:S05]  /*14c80*/  BSYNC B2 ;  /* 0x0000000000027941 */ /* 0x000fea0003800000 */
.L_x_14116:
        /* <DEDUP_REMOVED lines=11> */
.L_x_14118:
        /* <DEDUP_REMOVED lines=15> */
.L_x_14119:
        /* <DEDUP_REMOVED lines=15> */
.L_x_14120:
        /* <DEDUP_REMOVED lines=15> */
.L_x_14121:
        /* <DEDUP_REMOVED lines=10> */
.L_x_14108:
[----:B------:R-:W-:Y:S05]  /*150b0*/  BSYNC B1 ;  /* 0x0000000000017941 */ /* 0x000fea0003800000 */
.L_x_14107:
        /* <DEDUP_REMOVED lines=12> */
.L_x_14086:
[----:B------:R-:W-:Y:S05]  /*15180*/  BSYNC B0 ;  /* 0x0000000000007941 */ /* 0x000fea0003800000 */
.L_x_14085:
        /* <DEDUP_REMOVED lines=10> */
[----:B------:R-:W-:-:S04]  /*15230*/  IMAD.IADD R0, R20, 0x1, R0 ;  /* 0x0000000114007824 */ /* 0x000fc800078e0200 */
[----:B------:R-:W-:-:S05]  /*15240*/  IMAD.HI R0, R0, 0x2aaaaaab, RZ ;  /* 0x2aaaaaab00007827 */ /* 0x000fca00078e02ff */
[----:B------:R-:W-:-:S04]  /*15250*/  SHF.R.U32.HI R2, RZ, 0x1f, R0 ;  /* 0x0000001fff027819 */ /* 0x000fc80000011600 */
[----:B------:R-:W-:-:S04]  /*15260*/  LEA.HI.SX32 R0, R0, R2, 0x1c ;  /* 0x0000000200007211 */ /* 0x000fc800078fe2ff */
        /* <DEDUP_REMOVED lines=21> */
.L_x_14124:
        /* <DEDUP_REMOVED lines=21> */
.L_x_14127:
[----:B------:R-:W-:Y:S05]  /*15510*/  BSYNC B6 ;  /* 0x0000000000067941 */ /* 0x000fea0003800000 */
.L_x_14126:
        /* <DEDUP_REMOVED lines=10> */
[----:B------:R-:W-:Y:S01]  /*155c0*/  IMAD.U32 R4, RZ, RZ, UR6 ;  /* 0x00000006ff047e24 */ /* 0x000fe2000f8e00ff */
[----:B------:R-:W-:Y:S01]  /*155d0*/  MOV R10, UR4 ;  /* 0x00000004000a7c02 */ /* 0x000fe20008000f00 */
[----:B--23--:R-:W-:Y:S02]  /*155e0*/  IMAD.U32 R5, RZ, RZ, UR7 ;  /* 0x00000007ff057e24 */ /* 0x00cfe4000f8e00ff */
[----:B------:R-:W-:Y:S02]  /*155f0*/  IMAD.U32 R6, RZ, RZ, UR8 ;  /* 0x00000008ff067e24 */ /* 0x000fe4000f8e00ff */
[----:B------:R-:W-:-:S02]  /*15600*/  IMAD.U32 R7, RZ, RZ, UR9 ;  /* 0x00000009ff077e24 */ /* 0x000fc4000f8e00ff */
[----:B-1----:R-:W-:Y:S02]  /*15610*/  IMAD.U32 R11, RZ, RZ, UR5 ;  /* 0x00000005ff0b7e24 */ /* 0x002fe4000f8e00ff */
[----:B------:R-:W-:Y:S02]  /*15620*/  IMAD.MOV.U32 R8, RZ, RZ, 0x70 ;  /* 0x00000070ff087424 */ /* 0x000fe400078e00ff */
[----:B------:R-:W-:Y:S02]  /*15630*/  IMAD.MOV.U32 R12, RZ, RZ, 0x1 ;  /* 0x00000001ff0c7424 */ /* 0x000fe400078e00ff */
[----:B----4-:R-:W-:-:S07]  /*15640*/  IMAD.MOV.U32 R13, RZ, RZ, RZ ;  /* 0x000000ffff0d7224 */ /* 0x010fce00078e00ff */
[----:B------:R-:W-:-:S07]  /*15650*/  LEPC R20, `(.L_x_14130) ;  /* 0x000000001014794e */ /* 0x000fce0000000000 */
[----:B0-----:R-:W-:Y:S05]  /*15660*/  CALL.ABS.NOINC R2 ;  /* 0x0000000002007343 */ /* 0x001fea0003c00000 */
.L_x_14130:
        /* <DEDUP_REMOVED lines=16> */
.L_x_14129:
[----:B------:R-:W-:Y:S05]  /*15770*/  BSYNC B6 ;  /* 0x0000000000067941 */ /* 0x000fea0003800000 */
.L_x_14128:
        /* <DEDUP_REMOVED lines=25> */
.L_x_14290:
        /* <DEDUP_REMOVED lines=12> */
.L_x_14293:
        /* <DEDUP_REMOVED lines=25> */
.L_x_14134:
[----:B------:R-:W3:Y:S04]  /*15b60*/  LDL R7, [R1+0x8] ;  /* 0x0000080001077983 */ /* 0x000ee80000100800 */
[----:B0-2---:R-:W3:Y:S04]  /*15b70*/  LDL R0, [R1+0xc] ;  /* 0x00000c0001007983 */ /* 0x005ee80000100800 */
[----:B------:R-:W2:Y:S01]  /*15b80*/  LDL R2, [R1+0x18] ;  /* 0x0000180001027983 */ /* 0x000ea20000100800 */
[----:B---3--:R-:W-:Y:S01]  /*15b90*/  IMAD R0, R0, 0x8, R7 ;  /* 0x0000000800007824 */ /* 0x008fe200078e0207 */
[----:B--2---:R-:W-:-:S04]  /*15ba0*/  SHF.L.U32 R2, R2, 0x1f, RZ ;  /* 0x0000001f02027819 */ /* 0x004fc800000006ff */
[----:B------:R-:W0:Y:S02]  /*15bb0*/  SYNCS.PHASECHK.TRANS64.TRYWAIT P0, [R0+URZ+0x22840], R2 ;  /* 0x02284002000075a7 */ /* 0x000e24000800017f */
[----:B0-----:R-:W-:Y:S05]  /*15bc0*/  @!P0 BRA `(.L_x_14135) ;  /* 0x0000005c00a48947 */ /* 0x001fea0003800000 */
.L_x_14294:
        /* <DEDUP_REMOVED lines=11> */
.L_x_14136:
        /* <DEDUP_REMOVED lines=27> */
.L_x_14132:
        /* <DEDUP_REMOVED lines=22> */
[----:B0-----:R-:W-:Y:S02]  /*15f90*/  IADD3 R2, R3, R0, RZ ;  /* 0x0000000003027210 */ /* 0x001fe40007ffe0ff */
        /* <DEDUP_REMOVED lines=20> */
.L_x_14138:
[----:B------:R-:W-:Y:S05]  /*160e0*/  BSYNC B6 ;  /* 0x0000000000067941 */ /* 0x000fea0003800000 */
.L_x_14137:
        /* <DEDUP_REMOVED lines=60> */
[----:B------:R-:W0:Y:S04]  /*164b0*/  SHFL.IDX PT, R5, R3, RZ, 0x181f ;  /* 0x00181fff03057589 */ /* 0x000e2800000e0000 */
[----:B------:R-:W-:Y:S01]  /*164c0*/  SHFL.IDX PT, R6, R0, 0x1, 0x181f ;  /* 0x00381f0000067f89 */ /* 0x000fe200000e0000 */
        /* <DEDUP_REMOVED lines=8> */
[----:B-----5:R0:W-:Y:S02]  /*16550*/  @!P1 LDGSTS.E.BYPASS.LTC128B.128 [R9+0x18400], desc[UR40][R4.64], !P0 ;  /* 0x1840000004099fae */ /* 0x0201e4000c101d68 */
[----:B0-----:R-:W-:-:S05]  /*16560*/  VIADD R4, R17, 0x10 ;  /* 0x0000001011047836 */ /* 0x001fca0000000000 */
[----:B------:R-:W-:Y:S02]  /*16570*/  ISETP.GE.AND P1, PT, R4, R2, PT ;  /* 0x000000020400720c */ /* 0x000fe40003f26270 */
[----:B------:R-:W0:Y:S11]  /*16580*/  SHFL.IDX PT, R4, R3, 0x1, 0x181f ;  /* 0x00381f0003047f89 */ /* 0x000e3600000e0000 */
[----:B0-----:R-:W-:-:S04]  /*16590*/  @!P1 LEA R5, P2, R10, R4, 0x1 ;  /* 0x000000040a059211 */ /* 0x001fc800078408ff */
[----:B------:R-:W-:Y:S02]  /*165a0*/  @!P1 IADD3.X R4, RZ, R6, RZ, P2, !PT ;  /* 0x00000006ff049210 */ /* 0x000fe400017fe4ff */
[----:B------:R-:W-:Y:S02]  /*165b0*/  SHFL.IDX PT, R6, R0, 0x2, 0x181f ;  /* 0x00581f0000067f89 */ /* 0x000fe400000e0000 */
[----:B------:R-:W-:-:S04]  /*165c0*/  @!P1 LOP3.LUT R5, R5, R4, RZ, 0x3c, !PT ;  /* 0x0000000405059212 */ /* 0x000fc800078e3cff */
[----:B------:R-:W-:-:S04]  /*165d0*/  @!P1 LOP3.LUT R4, R5, R4, RZ, 0x3c, !PT ;  /* 0x0000000405049212 */ /* 0x000fc800078e3cff */
[----:B------:R-:W-:-:S05]  /*165e0*/  @!P1 LOP3.LUT R5, R5, R4, RZ, 0x3c, !PT ;  /* 0x0000000405059212 */ /* 0x000fca00078e3cff */
        /* <DEDUP_REMOVED lines=37> */
[-C--:B------:R-:W-:Y:S01]  /*16840*/  @!P1 LOP3.LUT R5, R5, R4.reuse, RZ, 0x3c, !PT ;  /* 0x0000000405059212 */ /* 0x080fe200078e3cff */
[----:B------:R-:W-:Y:S03]  /*16850*/  SHFL.IDX PT, R0, R0, 0x7, 0x181f ;  /* 0x00f81f0000007f89 */ /* 0x000fe600000e0000 */
        /* <DEDUP_REMOVED lines=12> */
[----:B-1----:R0:W-:Y:S02]  /*16920*/  @!P1 LDGSTS.E.BYPASS.LTC128B.128 [R9+0x1b400], desc[UR40][R4.64], !P0 ;  /* 0x1b40000004099fae */ /* 0x0021e4000c101d68 */
.L_x_14311:
        /* <DEDUP_REMOVED lines=11> */
.L_x_14140:
        /* <DEDUP_REMOVED lines=19> */
.L_x_14312:
[----:B------:R-:W-:Y:S05]  /*16b10*/  BSYNC B0 ;  /* 0x0000000000007941 */ /* 0x000fea0003800000 */
.L_x_14141:
[----:B--2---:R-:W2:Y:S01]  /*16b20*/  LDL R2, [R1+0x4] ;  /* 0x0000040001027983 */ /* 0x004ea20000100800 */
[----:B------:R-:W-:Y:S01]  /*16b30*/  BSSY B0, `(.L_x_14143) ;  /* 0x0000062000007945 */ /* 0x000fe20003800000 */
[----:B--2---:R-:W-:-:S13]  /*16b40*/  LOP3.LUT P0, RZ, R2, 0x1, RZ, 0xc0, !PT ;  /* 0x0000000102ff7812 */ /* 0x004fda000780c0ff */
[----:B------:R-:W-:Y:S05]  /*16b50*/  @!P0 BRA `(.L_x_14144) ;  /* 0x00000004007c8947 */ /* 0x000fea0003800000 */
[----:B01----:R-:W2:Y:S04]  /*16b60*/  LDL R5, [R1+0x8] ;  /* 0x0000080001057983 */ /* 0x003ea80000100800 */
        /* <DEDUP_REMOVED lines=10> */
.L_x_14313:
[----:B------:R-:W-:Y:S05]  /*16c10*/  BSYNC B1 ;  /* 0x0000000000017941 */ /* 0x000fea0003800000 */
.L_x_14145:
        /* <DEDUP_REMOVED lines=9> */
.L_x_14148:
[----:B------:R-:W-:Y:S05]  /*16cb0*/  BSYNC B1 ;  /* 0x0000000000017941 */ /* 0x000fea0003800000 */
.L_x_14147:
        /* <DEDUP_REMOVED lines=14> */
.L_x_14149:
        /* <DEDUP_REMOVED lines=16> */
.L_x_14150:
        /* <DEDUP_REMOVED lines=16> */
.L_x_14151:
        /* <DEDUP_REMOVED lines=16> */
.L_x_14152:
        /* <DEDUP_REMOVED lines=11> */
.L_x_14144:
[----:B------:R-:W-:Y:S05]  /*17150*/  BSYNC B0 ;  /* 0x0000000000007941 */ /* 0x000fea0003800000 */
.L_x_14143:
[----:B01----:R-:W2:Y:S01]  /*17160*/  LDL R4, [R1+0x30] ;  /* 0x0000300001047983 */ /* 0x003ea20000100800 */
[----:B------:R-:W-:Y:S01]  /*17170*/  BSSY B0, `(.L_x_14153) ;  /* 0x000020b000007945 */ /* 0x000fe20003800000 */
[----:B--2---:R-:W-:-:S13]  /*17180*/  ISETP.GE.AND P0, PT, R4, 0x2, PT ;  /* 0x000000020400780c */ /* 0x004fda0003f06270 */
[----:B------:R-:W-:Y:S05]  /*17190*/  @!P0 BRA `(.L_x_14154) ;  /* 0x0000002000208947 */ /* 0x000fea0003800000 */
[C---:B------:R-:W-:Y:S01]  /*171a0*/  LOP3.LUT R0, R4.reuse, 0x1, RZ, 0xc0, !PT ;  /* 0x0000000104007812 */ /* 0x040fe200078ec0ff */
[----:B------:R-:W-:Y:S01]  /*171b0*/  VIADD R4, R4, 0xfffffffe ;  /* 0xfffffffe04047836 */ /* 0x000fe20000000000 */
[----:B------:R-:W-:Y:S02]  /*171c0*/  BSSY B2, `(.L_x_14155) ;  /* 0x00000b1000027945 */ /* 0x000fe40003800000 */
[----:B------:R-:W-:Y:S02]  /*171d0*/  ISETP.NE.U32.AND P0, PT, R0, 0x1, PT ;  /* 0x000000010000780c */ /* 0x000fe40003f05070 */
[----:B------:R-:W-:-:S11]  /*171e0*/  MOV R0, R4 ;  /* 0x0000000400007202 */ /* 0x000fd60000000f00 */
        /* <DEDUP_REMOVED lines=20> */
[----:B------:R-:W1:Y:S03]  /*17330*/  LDC R6, c[0x0][0x43c] ;  /* 0x00010f00ff067b82 */ /* 0x000e660000000800 */
[----:B------:R-:W3:Y:S01]  /*17340*/  LDL R7, [R1+0x14] ;  /* 0x0000140001077983 */ /* 0x000ee20000100800 */
        /* <DEDUP_REMOVED lines=16> */
[----:B------:R-:W2:Y:S04]  /*17450*/  LDG.E R0, desc[UR40][R6.64] ;  /* 0x0000002806007981 */ /* 0x000ea8000c1e1900 */
[----:B--2---:R1:W-:Y:S02]  /*17460*/  STL [R1], R0 ;  /* 0x0000000001007387 */ /* 0x0043e40000100800 */
.L_x_14159:
[----:B------:R-:W2:Y:S01]  /*17470*/  LDL R2, [R1+0x8] ;  /* 0x0000080001027983 */ /* 0x000ea20000100800 */
[----:B------:R-:W-:Y:S01]  /*17480*/  SHF.L.U32 R6, R8, 0x1f, RZ ;  /* 0x0000001f08067819 */ /* 0x000fe200000006ff */
[----:B------:R-:W-:Y:S01]  /*17490*/  BSSY B3, `(.L_x_14160) ;  /* 0x0000007000037945 */ /* 0x000fe20003800000 */
[----:B-1----:R-:W1:Y:S02]  /*174a0*/  S2R R0, SR_TID.X ;  /* 0x0000000000007919 */ /* 0x002e640000002100 */
[----:B-1----:R-:W-:-:S04]  /*174b0*/  LOP3.LUT R0, R0, 0x7f, RZ, 0xc0, !PT ;  /* 0x0000007f00007812 */ /* 0x002fc800078ec0ff */
[----:B------:R-:W-:Y:S01]  /*174c0*/  ISETP.NE.AND P1, PT, R0, RZ, PT ;  /* 0x000000ff0000720c */ /* 0x000fe20003f25270 */
[----:B--2---:R-:W-:-:S04]  /*174d0*/  IMAD R2, R9, 0x8, R2 ;  /* 0x0000000809027824 */ /* 0x004fc800078e0202 */
[----:B------:R-:W1:Y:S02]  /*174e0*/  SYNCS.PHASECHK.TRANS64.TRYWAIT P0, [R2+URZ+0x22840], R6 ;  /* 0x02284006020075a7 */ /* 0x000e64000800017f */
[----:B-1----:R-:W-:Y:S06]  /*174f0*/  @!P0 BRA `(.L_x_14161) ;  /* 0x0000005000408947 */ /* 0x002fec0003800000 */
.L_x_14314:
[----:B------:R-:W-:Y:S05]  /*17500*/  BSYNC B3 ;  /* 0x0000000000037941 */ /* 0x000fea0003800000 */
.L_x_14160:
        /* <DEDUP_REMOVED lines=9> */
.L_x_14163:
[----:B------:R-:W-:Y:S05]  /*175a0*/  BSYNC B3 ;  /* 0x0000000000037941 */ /* 0x000fea0003800000 */
.L_x_14162:
        /* <DEDUP_REMOVED lines=14> */
.L_x_14164:
        /* <DEDUP_REMOVED lines=14> */
.L_x_14315:
[----:B------:R-:W-:Y:S05]  /*17770*/  BSYNC B3 ;  /* 0x0000000000037941 */ /* 0x000fea0003800000 */
.L_x_14165:
        /* <DEDUP_REMOVED lines=11> */
.L_x_14168:
[----:B------:R-:W-:Y:S05]  /*17830*/  BSYNC B3 ;  /* 0x0000000000037941 */ /* 0x000fea0003800000 */
.L_x_14167:
        /* <DEDUP_REMOVED lines=11> */
.L_x_14169:
        /* <DEDUP_REMOVED lines=16> */
.L_x_14170:
        /* <DEDUP_REMOVED lines=16> */
.L_x_14171:
        /* <DEDUP_REMOVED lines=16> */
.L_x_14172:
        /* <DEDUP_REMOVED lines=11> */
.L_x_14158:
[----:B------:R-:W-:Y:S05]  /*17ca0*/  BSYNC B1 ;  /* 0x0000000000017941 */ /* 0x000fea0003800000 */
.L_x_14157:
[----:B------:R-:W2:Y:S02]  /*17cb0*/  LDL.LU R5, [R1+0x30] ;  /* 0x0000300001057983 */ /* 0x000ea40000300800 */
[----:B--2---:R-:W-:-:S07]  /*17cc0*/  VIADD R0, R5, 0xfffffffd ;  /* 0xfffffffd05007836 */ /* 0x004fce0000000000 */
.L_x_14156:
[----:B------:R-:W-:Y:S05]  /*17cd0*/  BSYNC B2 ;  /* 0x0000000000027941 */ /* 0x000fea0003800000 */
.L_x_14155:
[----:B------:R-:W-:-:S13]  /*17ce0*/  ISETP.NE.AND P0, PT, R4, RZ, PT ;  /* 0x000000ff0400720c */ /* 0x000fda0003f05270 */
[----:B------:R-:W-:Y:S05]  /*17cf0*/  @!P0 BRA `(.L_x_14154) ;  /* 0x0000001400488947 */ /* 0x000fea0003800000 */
.L_x_14205:
        /* <DEDUP_REMOVED lines=37> */
.L_x_14175:
        /* <DEDUP_REMOVED lines=9> */
.L_x_14316:
[----:B------:R-:W-:Y:S05]  /*17fe0*/  BSYNC B2 ;  /* 0x0000000000027941 */ /* 0x000fea0003800000 */
.L_x_14176:
        /* <DEDUP_REMOVED lines=9> */
.L_x_14179:
[----:B------:R-:W-:Y:S05]  /*18080*/  BSYNC B2 ;  /* 0x0000000000027941 */ /* 0x000fea0003800000 */
.L_x_14178:
        /* <DEDUP_REMOVED lines=13> */
.L_x_14180:
        /* <DEDUP_REMOVED lines=14> */
.L_x_14317:
[----:B------:R-:W-:Y:S05]  /*18240*/  BSYNC B2 ;  /* 0x0000000000027941 */ /* 0x000fea0003800000 */
.L_x_14181:
        /* <DEDUP_REMOVED lines=11> */
.L_x_14184:
[----:B------:R-:W-:Y:S05]  /*18300*/  BSYNC B2 ;  /* 0x0000000000027941 */ /* 0x000fea0003800000 */
.L_x_14183:
        /* <DEDUP_REMOVED lines=10> */
.L_x_14185:
        /* <DEDUP_REMOVED lines=16> */
.L_x_14186:
        /* <DEDUP_REMOVED lines=16> */
.L_x_14187:
        /* <DEDUP_REMOVED lines=16> */
.L_x_14188:
        /* <DEDUP_REMOVED lines=11> */
.L_x_14174:
[----:B------:R-:W-:Y:S05]  /*18760*/  BSYNC B1 ;  /* 0x0000000000017941 */ /* 0x000fea0003800000 */
.L_x_14173:
[----:B------:R-:W2:Y:S01]  /*18770*/  LDL R5, [R1+0x4] ;  /* 0x0000040001057983 */ /* 0x000ea20000100800 */
[----:B------:R-:W-:Y:S01]  /*18780*/  VIADD R7, R7, 0x1 ;  /* 0x0000000107077836 */ /* 0x000fe20000000000 */
[----:B------:R-:W-:Y:S04]  /*18790*/  BSSY B1, `(.L_x_14189) ;  /* 0x00000a5000017945 */ /* 0x000fe80003800000 */
[----:B------:R-:W-:-:S04]  /*187a0*/  ISETP.NE.AND P0, PT, R7, 0x2, PT ;  /* 0x000000020700780c */ /* 0x000fc80003f05270 */
[----:B------:R-:W-:Y:S02]  /*187b0*/  SEL R2, RZ, 0x1, P0 ;  /* 0x00000001ff027807 */ /* 0x000fe40000000000 */
[----:B0-----:R-:W-:Y:S02]  /*187c0*/  SEL R9, R7, RZ, P0 ;  /* 0x000000ff07097207 */ /* 0x001fe40000000000 */
        /* <DEDUP_REMOVED lines=30> */
.L_x_14191:
        /* <DEDUP_REMOVED lines=9> */
.L_x_14318:
[----:B------:R-:W-:Y:S05]  /*18a40*/  BSYNC B2 ;  /* 0x0000000000027941 */ /* 0x000fea0003800000 */
.L_x_14192:
        /* <DEDUP_REMOVED lines=9> */
.L_x_14195:
[----:B------:R-:W-:Y:S05]  /*18ae0*/  BSYNC B2 ;  /* 0x0000000000027941 */ /* 0x000fea0003800000 */
.L_x_14194:
[----:B------:R-:W2:Y:S04]  /*18af0*/  LDL R8, [R1+0x8] ;  /* 0x0000080001087983 */ /* 0x000ea80000100800 */
[----:B------:R-:W2:Y:S04]  /*18b00*/  LDL R4, [R1+0xc] ;  /* 0x00000c0001047983 */ /* 0x000ea80000100800 */
[----:B------:R-:W3:Y:S01]  /*18b10*/  LDL R5, [R1+0x24] ;  /* 0x0000240001057983 */ /* 0x000ee20000100800 */
[----:B------:R-:W-:Y:S01]  /*18b20*/  MOV R7, RZ ;  /* 0x000000ff00077202 */ /* 0x000fe20000000f00 */
[----:B------:R-:W-:Y:S01]  /*18b30*/  UIADD3 UR4, UP0, UR38, 0x370, URZ ;  /* 0x0000037026047890 */ /* 0x000fe2000ff1e03f */
[----:B------:R-:W-:Y:S01]  /*18b40*/  PLOP3.LUT P0, PT, PT, PT, PT, 0x80, 0x0 ;  /* 0x000000000000781c */ /* 0x000fe20003f0f070 */
[----:B------:R-:W-:Y:S01]  /*18b50*/  UMOV UR6, 0x0 ;  /* 0x0000000000067882 */ /* 0x000fe20000000000 */
[----:B------:R-:W-:Y:S01]  /*18b60*/  R2UR UR10, R7 ;  /* 0x00000000070a72ca */ /* 0x000fe200000e0000 */
[----:B------:R-:W-:Y:S01]  /*18b70*/  UIADD3.X UR5, URZ, UR39, URZ, UP0, !UPT ;  /* 0x000000273f057290 */ /* 0x000fe200087fe43f */
[----:B------:R-:W-:Y:S01]  /*18b80*/  UMOV UR7, 0x14f00000 ;  /* 0x14f0000000077882 */ /* 0x000fe20000000000 */
[----:B--2---:R-:W-:-:S02]  /*18b90*/  IMAD R4, R4, 0x3000, R8 ;  /* 0x0000300004047824 */ /* 0x004fc400078e0208 */
[----:B---3--:R-:W-:Y:S02]  /*18ba0*/  IMAD R6, R6, 0x60, R5 ;  /* 0x0000006006067824 */ /* 0x008fe400078e0205 */
[----:B------:R-:W-:Y:S02]  /*18bb0*/  VIADD R4, R4, 0x1c400 ;  /* 0x0001c40004047836 */ /* 0x000fe40000000000 */
[----:B------:R-:W-:-:S07]  /*18bc0*/  VIADD R5, R3, 0x22830 ;  /* 0x0002283003057836 */ /* 0x000fce0000000000 */
.L_x_14196:
        /* <DEDUP_REMOVED lines=14> */
.L_x_14319:
[----:B------:R-:W-:Y:S05]  /*18cb0*/  BSYNC B2 ;  /* 0x0000000000027941 */ /* 0x000fea0003800000 */
.L_x_14197:
        /* <DEDUP_REMOVED lines=11> */
.L_x_14200:
[----:B------:R-:W-:Y:S05]  /*18d70*/  BSYNC B2 ;  /* 0x0000000000027941 */ /* 0x000fea0003800000 */
.L_x_14199:
        /* <DEDUP_REMOVED lines=11> */
.L_x_14201:
        /* <DEDUP_REMOVED lines=16> */
.L_x_14202:
        /* <DEDUP_REMOVED lines=16> */
.L_x_14203:
        /* <DEDUP_REMOVED lines=16> */
.L_x_14204:
        /* <DEDUP_REMOVED lines=11> */
.L_x_14190:
[----:B------:R-:W-:Y:S05]  /*191e0*/  BSYNC B1 ;  /* 0x0000000000017941 */ /* 0x000fea0003800000 */
.L_x_14189:
[C---:B------:R-:W-:Y:S01]  /*191f0*/  ISETP.GT.AND P0, PT, R0.reuse, 0x1, PT ;  /* 0x000000010000780c */ /* 0x040fe20003f04270 */
[----:B------:R-:W-:-:S12]  /*19200*/  VIADD R0, R0, 0xfffffffe ;  /* 0xfffffffe00007836 */ /* 0x000fd80000000000 */
[----:B------:R-:W-:Y:S05]  /*19210*/  @P0 BRA `(.L_x_14205) ;  /* 0xffffffe800b80947 */ /* 0x000fea000383ffff */
.L_x_14154:
[----:B------:R-:W-:Y:S05]  /*19220*/  BSYNC B0 ;  /* 0x0000000000007941 */ /* 0x000fea0003800000 */
.L_x_14153:
        /* <DEDUP_REMOVED lines=24> */
.L_x_14207:
[----:B------:R-:W-:Y:S05]  /*193b0*/  BSYNC B0 ;  /* 0x0000000000007941 */ /* 0x000fea0003800000 */
.L_x_14206:
[----:B------:R-:W-:-:S05]  /*193c0*/  SEL R0, R0, RZ, P0 ;  /* 0x000000ff00007207 */ /* 0x000fca0000000000 */
[----:B------:R2:W-:Y:S02]  /*193d0*/  STL [R1+0xc], R0 ;  /* 0x00000c0001007387 */ /* 0x0005e40000100800 */
.L_x_14125:
[----:B------:R-:W-:Y:S05]  /*193e0*/  BSYNC B7 ;  /* 0x0000000000077941 */ /* 0x000fea0003800000 */
.L_x_14123:
        /* <DEDUP_REMOVED lines=13> */
.L_x_14208:
        /* <DEDUP_REMOVED lines=19> */
[----:B0-----:R-:W0:Y:S02]  /*195f0*/  SHFL.UP PT, R14, R2, 0x1, RZ ;  /* 0x04200000020e7989 */ /* 0x001e2400000e00ff */
        /* <DEDUP_REMOVED lines=16> */
.L_x_14329:
[----:B------:R-:W-:Y:S02]  /*19700*/  ULDC UR4, c[0x0][0xc38] ;  /* 0x00030e0000047ab9 */ /* 0x000fe40000000800 */
[----:B------:R-:W-:-:S04]  /*19710*/  IMAD.U32 R4, RZ, RZ, UR4 ;  /* 0x00000004ff047e24 */ /* 0x000fc8000f8e00ff */
[----:B-1----:R-:W-:-:S05]  /*19720*/  IMAD R16, R16, R4, RZ ;  /* 0x0000000410107224 */ /* 0x002fca00078e02ff */
[----:B------:R-:W-:-:S04]  /*19730*/  IADD3 R5, R5, R16, RZ ;  /* 0x0000001005057210 */ /* 0x000fc80007ffe0ff */
[----:B------:R-:W-:-:S13]  /*19740*/  ISETP.GT.AND P6, PT, R5, R0, PT ;  /* 0x000000000500720c */ /* 0x000fda0003fc4270 */
[----:B------:R-:W-:Y:S05]  /*19750*/  @P6 BRA `(.L_x_14211) ;  /* 0x00000000009c6947 */ /* 0x000fea0003800000 */
.L_x_14216:
        /* <DEDUP_REMOVED lines=14> */
.L_x_14214:
[----:B------:R-:W-:Y:S05]  /*19840*/  BSYNC B0 ;  /* 0x0000000000007941 */ /* 0x000fea0003800000 */
.L_x_14213:
        /* <DEDUP_REMOVED lines=18> */
.L_x_14337:
[----:B------:R-:W-:Y:S02]  /*19970*/  ULDC UR4, c[0x0][0xc38] ;  /* 0x00030e0000047ab9 */ /* 0x000fe40000000800 */
[----:B------:R-:W-:-:S04]  /*19980*/  IMAD.U32 R4, RZ, RZ, UR4 ;  /* 0x00000004ff047e24 */ /* 0x000fc8000f8e00ff */
[----:B-1----:R-:W-:-:S04]  /*19990*/  IMAD R16, R16, R4, RZ ;  /* 0x0000000410107224 */ /* 0x002fc800078e02ff */
[----:B------:R-:W-:-:S05]  /*199a0*/  IMAD.IADD R5, R16, 0x1, R5 ;  /* 0x0000000110057824 */ /* 0x000fca00078e0205 */
[----:B------:R-:W-:-:S13]  /*199b0*/  ISETP.GT.AND P6, PT, R5, R0, PT ;  /* 0x000000000500720c */ /* 0x000fda0003fc4270 */
[----:B------:R-:W-:Y:S05]  /*199c0*/  @!P6 BRA `(.L_x_14216) ;  /* 0xfffffffc0064e947 */ /* 0x000fea000383ffff */
.L_x_14211:
        /* <DEDUP_REMOVED lines=8> */
.L_x_14341:
[----:B------:R-:W-:Y:S01]  /*19a50*/  ISETP.NE.AND P0, PT, R5, RZ, PT ;  /* 0x000000ff0500720c */ /* 0x000fe20003f05270 */
[----:B------:R-:W-:-:S12]  /*19a60*/  IMAD.MOV.U32 R5, RZ, RZ, RZ ;  /* 0x000000ffff057224 */ /* 0x000fd800078e00ff */
[----:B------:R-:W-:Y:S05]  /*19a70*/  @!P0 BRA `(.L_x_14218) ;  /* 0x0000000000148947 */ /* 0x000fea0003800000 */
[----:B------:R-:W-:Y:S01]  /*19a80*/  UMOV UR4, 0xffffffff ;  /* 0xffffffff00047882 */ /* 0x000fe20000000000 */
[----:B------:R-:W-:Y:S02]  /*19a90*/  VIADD R12, R6, 0xffffffff ;  /* 0xffffffff060c7836 */ /* 0x000fe40000000000 */
[----:B------:R-:W-:Y:S05]  /*19aa0*/  BRA.DIV UR4, `(.L_x_14219) ;  /* 0x0000003604907947 */ /* 0x000fea000b800000 */
[----:B0-----:R0:W3:Y:S02]  /*19ab0*/  SHFL.IDX PT, R3, R3, R12, 0x1f ;  /* 0x00001f0c03037589 */ /* 0x0010e400000e0000 */
.L_x_14344:
[----:B---3--:R-:W-:-:S07]  /*19ac0*/  IMAD.MOV.U32 R5, RZ, RZ, R3 ;  /* 0x000000ffff057224 */ /* 0x008fce00078e0003 */
.L_x_14218:
        /* <DEDUP_REMOVED lines=66> */
.L_x_14212:
[----:B------:R-:W-:Y:S01]  /*19ef0*/  UMOV UR4, URZ ;  /* 0x0000003f00047c82 */ /* 0x000fe20008000000 */
[----:B------:R-:W-:Y:S01]  /*19f00*/  UMOV UR5, URZ ;  /* 0x0000003f00057c82 */ /* 0x000fe20008000000 */
[----:B------:R-:W-:Y:S01]  /*19f10*/  ULDC UR6, c[0x0][0xc3c] ;  /* 0x00030f0000067ab9 */ /* 0x000fe20000000800 */
[----:B------:R-:W-:Y:S02]  /*19f20*/  IMAD.MOV.U32 R16, RZ, RZ, R0 ;  /* 0x000000ffff107224 */ /* 0x000fe400078e0000 */
[----:B------:R-:W-:Y:S02]  /*19f30*/  IMAD.U32 R17, RZ, RZ, UR4 ;  /* 0x00000004ff117e24 */ /* 0x000fe4000f8e00ff */
[----:B------:R-:W-:Y:S02]  /*19f40*/  IMAD.U32 R18, RZ, RZ, UR5 ;  /* 0x00000005ff127e24 */ /* 0x000fe4000f8e00ff */
[----:B------:R-:W-:-:S07]  /*19f50*/  IMAD.U32 R19, RZ, RZ, UR6 ;  /* 0x00000006ff137e24 */ /* 0x000fce000f8e00ff */
.L_x_14220:
[----:B------:R4:W2:Y:S01]  /*19f60*/  LDL R2, [R1+0x8] ;  /* 0x0000080001027983 */ /* 0x0008a20000100800 */
[----:B------:R-:W1:Y:S01]  /*19f70*/  S2R R0, SR_TID.X ;  /* 0x0000000000007919 */ /* 0x000e620000002100 */
[----:B------:R-:W-:Y:S05]  /*19f80*/  WARPSYNC.ALL ;  /* 0x0000000000007948 */ /* 0x000fea0003800000 */
[----:B-1----:R-:W-:Y:S01]  /*19f90*/  LOP3.LUT R0, R0, 0x1f, RZ, 0xc0, !PT ;  /* 0x0000001f00007812 */ /* 0x002fe200078ec0ff */
[----:B------:R-:W-:Y:S03]  /*19fa0*/  BAR.SYNC.DEFER_BLOCKING 0x4, 0x180 ;  /* 0x0106000000007b1d */ /* 0x000fe60000010000 */
[----:B------:R-:W-:-:S13]  /*19fb0*/  ISETP.NE.AND P0, PT, R0, RZ, PT ;  /* 0x000000ff0000720c */ /* 0x000fda0003f05270 */
[----:B0-----:R-:W2:Y:S01]  /*19fc0*/  @!P0 S2R R3, SR_CgaCtaId ;  /* 0x0000000000038919 */ /* 0x001ea20000008800 */
[----:B------:R-:W-:-:S04]  /*19fd0*/  @!P0 MOV R0, 0x400 ;  /* 0x0000040000008802 */ /* 0x000fc80000000f00 */
[----:B--2---:R-:W-:-:S05]  /*19fe0*/  @!P0 LEA R2, R3, R0, 0x18 ;  /* 0x0000000003028211 */ /* 0x004fca00078ec0ff */
[----:B------:R4:W-:Y:S04]  /*19ff0*/  @!P0 STS.128 [R2+0x228d0], R16 ;  /* 0x0228d01002008388 */ /* 0x0009e80000000c00 */
[----:B------:R4:W-:Y:S01]  /*1a000*/  @!P0 STL [R1+0x8], R2 ;  /* 0x0000080201008387 */ /* 0x0009e20000100800 */
[----:B------:R-:W-:Y:S06]  /*1a010*/  BAR.ARV 0x5, 0x180 ;  /* 0x0146000000007b1d */ /* 0x000fec0000002000 */
.L_x_14209:
[----:B------:R-:W-:Y:S02]  /*1a020*/  ULDC UR4, c[0x0][0xc3c] ;  /* 0x00030f0000047ab9 */ /* 0x000fe40000000800 */
[----:B---3--:R-:W-:-:S13]  /*1a030*/  ISETP.GE.AND P0, PT, R19, UR4, PT ;  /* 0x0000000413007c0c */ /* 0x008fda000bf06270 */
[----:B------:R-:W-:Y:S05]  /*1a040*/  @!P0 BRA `(.L_x_14221) ;  /* 0xffffff94008c8947 */ /* 0x000fea000383ffff */
[----:B------:R-:W-:Y:S05]  /*1a050*/  BSYNC B8 ;  /* 0x0000000000087941 */ /* 0x000fea0003800000 */
.L_x_14081:
[----:B--2---:R-:W2:Y:S01]  /*1a060*/  LDL.LU R0, [R1+0x40] ;  /* 0x0000400001007983 */ /* 0x004ea20000300800 */
[----:B------:R-:W-:Y:S01]  /*1a070*/  BSSY B0, `(.L_x_14222) ;  /* 0x000000b000007945 */ /* 0x000fe20003800000 */
[----:B------:R-:W3:Y:S01]  /*1a080*/  S2R R5, SR_CgaCtaId ;  /* 0x0000000000057919 */ /* 0x000ee20000008800 */
[----:B--2---:R-:W-:-:S05]  /*1a090*/  VIADD R0, R0, 0x1 ;  /* 0x0000000100007836 */ /* 0x004fca0000000000 */
[----:B0---4-:R-:W-:-:S04]  /*1a0a0*/  LEA.HI R2, R0, R0, RZ, 0x1 ;  /* 0x0000000000027211 */ /* 0x011fc800078f08ff */
[----:B-1----:R-:W-:-:S05]  /*1a0b0*/  LOP3.LUT R3, R2, 0xfffffffe, RZ, 0xc0, !PT ;  /* 0xfffffffe02037812 */ /* 0x002fca00078ec0ff */
[----:B------:R-:W-:Y:S01]  /*1a0c0*/  IMAD.IADD R3, R0, 0x1, -R3 ;  /* 0x0000000100037824 */ /* 0x000fe200078e0a03 */
[----:B------:R-:W-:-:S04]  /*1a0d0*/  MOV R0, 0x400 ;  /* 0x0000040000007802 */ /* 0x000fc80000000f00 */
[----:B---3--:R-:W-:Y:S02]  /*1a0e0*/  LEA R0, R5, R0, 0x18 ;  /* 0x0000000005007211 */ /* 0x008fe400078ec0ff */
[----:B------:R-:W-:-:S04]  /*1a0f0*/  SHF.L.U32 R3, R3, 0x1f, RZ ;  /* 0x0000001f03037819 */ /* 0x000fc800000006ff */
[----:B------:R-:W0:Y:S02]  /*1a100*/  SYNCS.PHASECHK.TRANS64.TRYWAIT P0, [R0+URZ+0x22820], R3 ;  /* 0x02282003000075a7 */ /* 0x000e24000800017f */
[----:B0-----:R-:W-:Y:S05]  /*1a110*/  @!P0 BRA `(.L_x_14223) ;  /* 0x00000030001c8947 */ /* 0x001fea0003800000 */
.L_x_14345:
[----:B------:R-:W-:Y:S05]  /*1a120*/  BSYNC B0 ;  /* 0x0000000000007941 */ /* 0x000fea0003800000 */
.L_x_14222:
[----:B------:R-:W-:-:S03]  /*1a130*/  UMOV UR4, 0xffffffff ;  /* 0xffffffff00047882 */ /* 0x000fc60000000000 */
[----:B------:R-:W-:Y:S05]  /*1a140*/  BRA.DIV UR4, `(.L_x_14224) ;  /* 0x0000003204247947 */ /* 0x000fea000b800000 */
[----:B------:R-:W1:Y:S02]  /*1a150*/  S2R R2, SR_TID.X ;  /* 0x0000000000027919 */ /* 0x000e640000002100 */
[----:B-1----:R-:W-:-:S04]  /*1a160*/  SHF.R.U32.HI R2, RZ, 0x5, R2 ;  /* 0x00000005ff027819 */ /* 0x002fc80000011602 */
[----:B------:R-:W-:-:S05]  /*1a170*/  LOP3.LUT R2, R2, 0x3, RZ, 0xc0, !PT ;  /* 0x0000000302027812 */ /* 0x000fca00078ec0ff */
[----:B------:R1:W2:Y:S02]  /*1a180*/  SHFL.IDX PT, R14, R2, RZ, 0x1f ;  /* 0x00001fff020e7589 */ /* 0x0002a400000e0000 */
.L_x_14348:
[----:B--2---:R-:W-:-:S13]  /*1a190*/  ISETP.NE.AND P0, PT, R14, RZ, PT ;  /* 0x000000ff0e00720c */ /* 0x004fda0003f05270 */
[----:B------:R-:W-:Y:S05]  /*1a1a0*/  @P0 BRA `(.L_x_13924) ;  /* 0x0000000000940947 */ /* 0x000fea0003800000 */
[----:B------:R-:W-:-:S03]  /*1a1b0*/  UMOV UR4, 0xffffffff ;  /* 0xffffffff00047882 */ /* 0x000fc60000000000 */
[----:B------:R-:W-:Y:S05]  /*1a1c0*/  BRA.DIV UR4, `(.L_x_14225) ;  /* 0x0000003204387947 */ /* 0x000fea000b800000 */
[----:B------:R-:W-:-:S13]  /*1a1d0*/  ELECT P6, URZ, PT ;  /* 0x00000000003f782f */ /* 0x000fda00038c0000 */
.L_x_14351:
[----:B------:R-:W-:Y:S05]  /*1a1e0*/  @!P6 BRA `(.L_x_13924) ;  /* 0x000000000084e947 */ /* 0x000fea0003800000 */
[----:B-1----:R-:W2:Y:S02]  /*1a1f0*/  LDL.LU R2, [R1+0x58] ;  /* 0x0000580001027983 */ /* 0x002ea40000300800 */
[----:B--2---:R-:W-:-:S04]  /*1a200*/  LOP3.LUT R2, R2, 0x2, RZ, 0xfc, !PT ;  /* 0x0000000202027812 */ /* 0x004fc800078efcff */
[----:B------:R-:W-:-:S13]  /*1a210*/  ISETP.NE.AND P2, PT, R2, 0x3, PT ;  /* 0x000000030200780c */ /* 0x000fda0003f45270 */
[----:B------:R-:W-:Y:S05]  /*1a220*/  @!P2 BRA `(.L_x_14226) ;  /* 0x000000000004a947 */ /* 0x000fea0003800000 */
[----:B------:R-:W-:Y:S01]  /*1a230*/  BPT.TRAP 0x1 ;  /* 0x000000040000795c */ /* 0x000fe20000300000 */
.L_x_14226:
        /* <DEDUP_REMOVED lines=14> */
.L_x_14352:
[----:B------:R-:W1:Y:S02]  /*1a320*/  SYNCS.PHASECHK.TRANS64.TRYWAIT P0, [R7+URZ], R2 ;  /* 0x00000002070075a7 */ /* 0x000e64000800017f */
[----:B-1----:R-:W-:Y:S05]  /*1a330*/  @!P0 BRA `(.L_x_14228) ;  /* 0x0000003000108947 */ /* 0x002fea0003800000 */
.L_x_14353:
[----:B------:R-:W-:Y:S05]  /*1a340*/  @!P2 BRA `(.L_x_14229) ;  /* 0x000000000004a947 */ /* 0x000fea0003800000 */
[----:B------:R-:W-:Y:S01]  /*1a350*/  BPT.TRAP 0x1 ;  /* 0x000000040000795c */ /* 0x000fe20000300000 */
.L_x_14229:
[----:B------:R-:W2:Y:S01]  /*1a360*/  LDL.LU R4, [R1+0xc] ;  /* 0x00000c0001047983 */ /* 0x000ea20000300800 */
[----:B------:R-:W-:-:S04]  /*1a370*/  VIADD R0, R0, 0x22860 ;  /* 0x0002286000007836 */ /* 0x000fc80000000000 */
[----:B--2---:R-:W-:-:S04]  /*1a380*/  IMAD R4, R4, 0x8, R0 ;  /* 0x0000000804047824 */ /* 0x004fc800078e0200 */
[----:B------:R-:W2:Y:S02]  /*1a390*/  SYNCS.PHASECHK.TRANS64.TRYWAIT P0, [R4+URZ], R5 ;  /* 0x00000005040075a7 */ /* 0x000ea4000800017f */
[----:B--2---:R-:W-:Y:S05]  /*1a3a0*/  @!P0 BRA `(.L_x_14230) ;  /* 0x0000003000088947 */ /* 0x004fea0003800000 */
.L_x_14354:
[----:B------:R-:W-:-:S07]  /*1a3b0*/  IMAD R3, R3, 0x8, R0 ;  /* 0x0000000803037824 */ /* 0x000fce00078e0200 */
.L_x_14231:
[----:B---3--:R3:W4:Y:S02]  /*1a3c0*/  SYNCS.PHASECHK.TRANS64.TRYWAIT P0, [R3+URZ], R2 ;  /* 0x00000002030075a7 */ /* 0x008724000800017f */
[----:B----4-:R-:W-:Y:S05]  /*1a3d0*/  @!P0 NANOSLEEP.SYNCS 0x989680 ;  /* 0x009896800000895d */ /* 0x010fea0003900000 */
[----:B------:R-:W4:Y:S02]  /*1a3e0*/  @!P0 SYNCS.PHASECHK.TRANS64 P0, [R3+URZ], R2 ;  /* 0x00000002030085a7 */ /* 0x000f24000800007f */
[----:B----4-:R-:W-:Y:S05]  /*1a3f0*/  @!P0 BRA `(.L_x_14231) ;  /* 0xfffffffc00f08947 */ /* 0x010fea000383ffff */
.L_x_13924:
[----:B------:R-:W-:Y:S05]  /*1a400*/  BSYNC B9 ;  /* 0x0000000000097941 */ /* 0x000fea0003800000 */
.L_x_13921:
[----:B------:R-:W-:Y:S05]  /*1a410*/  EXIT ;  /* 0x000000000000794d */ /* 0x000fea0003800000 */
.L_x_13942:
[----:B0-----:R0:W1:Y:S02]  /*1a420*/  SYNCS.PHASECHK.TRANS64.TRYWAIT P6, [R96+URZ+0x22890], R107 ;  /* 0x0228906b600075a7 */ /* 0x00106400080c017f */
[----:B-1----:R-:W-:Y:S05]  /*1a430*/  @!P6 NANOSLEEP.SYNCS 0x989680 ;  /* 0x009896800000e95d */ /* 0x002fea0003900000 */
[----:B------:R-:W1:Y:S02]  /*1a440*/  @!P6 SYNCS.PHASECHK.TRANS64 P6, [R96+URZ+0x22890], R107 ;  /* 0x0228906b6000e5a7 */ /* 0x000e6400080c007f */
[----:B-1----:R-:W-:Y:S05]  /*1a450*/  @!P6 BRA `(.L_x_13942) ;  /* 0xfffffffc00f0e947 */ /* 0x002fea000383ffff */
[----:B------:R-:W-:Y:S05]  /*1a460*/  BRA `(.L_x_14232) ;  /* 0xfffffe8400fc7947 */ /* 0x000fea000383ffff */
.L_x_13960:
[----:B0-----:R0:W1:Y:S02]  /*1a470*/  SYNCS.PHASECHK.TRANS64.TRYWAIT P5, [R96+URZ+0x22890], R107 ;  /* 0x0228906b600075a7 */ /* 0x00106400080a017f */
[----:B-1----:R-:W-:Y:S05]  /*1a480*/  @!P5 NANOSLEEP.SYNCS 0x989680 ;  /* 0x009896800000d95d */ /* 0x002fea0003900000 */
[----:B------:R-:W1:Y:S02]  /*1a490*/  @!P5 SYNCS.PHASECHK.TRANS64 P5, [R96+URZ+0x22890], R107 ;  /* 0x0228906b6000d5a7 */ /* 0x000e6400080a007f */
[----:B-1----:R-:W-:Y:S05]  /*1a4a0*/  @!P5 BRA `(.L_x_13960) ;  /* 0xfffffffc00f0d947 */ /* 0x002fea000383ffff */
[----:B------:R-:W-:Y:S05]  /*1a4b0*/  BRA `(.L_x_14233) ;  /* 0xfffffe9800447947 */ /* 0x000fea000383ffff */
.L_x_13969:
[----:B0-----:R0:W1:Y:S02]  /*1a4c0*/  SYNCS.PHASECHK.TRANS64.TRYWAIT P4, [R96+URZ+0x22890], R107 ;  /* 0x0228906b600075a7 */ /* 0x001064000808017f */
[----:B-1----:R-:W-:Y:S05]  /*1a4d0*/  @!P4 NANOSLEEP.SYNCS 0x989680 ;  /* 0x009896800000c95d */ /* 0x002fea0003900000 */
[----:B------:R-:W1:Y:S02]  /*1a4e0*/  @!P4 SYNCS.PHASECHK.TRANS64 P4, [R96+URZ+0x22890], R107 ;  /* 0x0228906b6000c5a7 */ /* 0x000e64000808007f */
[----:B-1----:R-:W-:Y:S05]  /*1a4f0*/  @!P4 BRA `(.L_x_13969) ;  /* 0xfffffffc00f0c947 */ /* 0x002fea000383ffff */
[----:B------:R-:W-:Y:S05]  /*1a500*/  BRA `(.L_x_14234) ;  /* 0xfffffea800387947 */ /* 0x000fea000383ffff */
.L_x_13975:
[----:B-1----:R1:W2:Y:S02]  /*1a510*/  SYNCS.PHASECHK.TRANS64.TRYWAIT P3, [R96+URZ+0x228b0], R107 ;  /* 0x0228b06b600075a7 */ /* 0x0022a4000806017f */
[----:B--2---:R-:W-:Y:S05]  /*1a520*/  @!P3 NANOSLEEP.SYNCS 0x989680 ;  /* 0x009896800000b95d */ /* 0x004fea0003900000 */
[----:B------:R-:W2:Y:S02]  /*1a530*/  @!P3 SYNCS.PHASECHK.TRANS64 P3, [R96+URZ+0x228b0], R107 ;  /* 0x0228b06b6000b5a7 */ /* 0x000ea4000806007f */
[----:B--2---:R-:W-:Y:S05]  /*1a540*/  @!P3 BRA `(.L_x_13975) ;  /* 0xfffffffc00f0b947 */ /* 0x004fea000383ffff */
[----:B------:R-:W-:Y:S05]  /*1a550*/  BRA `(.L_x_14235) ;  /* 0xfffffea800c87947 */ /* 0x000fea000383ffff */
.L_x_13983:
[----:B------:R-:W0:Y:S01]  /*1a560*/  S2R R8, SR_TID.X ;  /* 0x0000000000087919 */ /* 0x000e220000002100 */
[----:B------:R-:W-:Y:S01]  /*1a570*/  BSSY B0, `(.L_x_14236) ;  /* 0x000000c000007945 */ /* 0x000fe20003800000 */
[----:B------:R-:W-:Y:S02]  /*1a580*/  IMAD.MOV.U32 R12, RZ, RZ, RZ ;  /* 0x000000ffff0c7224 */ /* 0x000fe400078e00ff */
[----:B------:R-:W-:Y:S02]  /*1a590*/  IMAD.MOV.U32 R11, RZ, RZ, 0x1f ;  /* 0x0000001fff0b7424 */ /* 0x000fe400078e00ff */
[----:B------:R-:W-:Y:S02]  /*1a5a0*/  IMAD.MOV.U32 R15, RZ, RZ, -0x1 ;  /* 0xffffffffff0f7424 */ /* 0x000fe400078e00ff */
[----:B0-----:R-:W-:-:S05]  /*1a5b0*/  VIADD R8, R8, 0xffffff80 ;  /* 0xffffff8008087836 */ /* 0x001fca0000000000 */
[----:B------:R-:W-:-:S04]  /*1a5c0*/  SHF.R.S32.HI R5, RZ, 0x1f, R8 ;  /* 0x0000001fff057819 */ /* 0x000fc80000011408 */
[----:B------:R-:W-:-:S04]  /*1a5d0*/  LEA.HI R5, R5, R8, RZ, 0x7 ;  /* 0x0000000805057211 */ /* 0x000fc800078f38ff */
[----:B------:R-:W-:-:S05]  /*1a5e0*/  SHF.R.S32.HI R5, RZ, 0x7, R5 ;  /* 0x00000007ff057819 */ /* 0x000fca0000011405 */
[----:B------:R-:W-:-:S07]  /*1a5f0*/  IMAD.MOV.U32 R13, RZ, RZ, R5 ;  /* 0x000000ffff0d7224 */ /* 0x000fce00078e0005 */
[----:B-----5:R-:W-:Y:S05]  /*1a600*/  WARPSYNC.COLLECTIVE R15, `(.L_x_14237) ;  /* 0x000000000f087348 */ /* 0x020fea0003c00000 */
[----:B------:R0:W1:Y:S02]  /*1a610*/  SHFL.IDX P6, R14, R13, R12, R11 ;  /* 0x0000000c0d0e7389 */ /* 0x00006400000c000b */
[----:B01---5:R-:W-:Y:S01]  /*1a620*/  ENDCOLLECTIVE ;  /* 0x000000000000791b */ /* 0x023fe20003800000 */
.L_x_14237:
[----:B------:R-:W-:Y:S05]  /*1a630*/  BSYNC B0 ;  /* 0x0000000000007941 */ /* 0x000fea0003800000 */
.L_x_14236:
[----:B------:R-:W-:Y:S05]  /*1a640*/  BRA `(.L_x_14238) ;  /* 0xfffffeb4009c7947 */ /* 0x000fea000383ffff */
.L_x_13995:
        /* <DEDUP_REMOVED lines=8> */
.L_x_14240:
[----:B------:R-:W-:Y:S05]  /*1a6d0*/  BSYNC B1 ;  /* 0x0000000000017941 */ /* 0x000fea0003800000 */
.L_x_14239:
        /* <DEDUP_REMOVED lines=8> */
.L_x_14241:
[----:B------:R-:W-:Y:S02]  /*1a760*/  IMAD.MOV.U32 R13, RZ, RZ, R8 ;  /* 0x000000ffff0d7224 */ /* 0x000fe400078e0008 */
[----:B------:R-:W-:-:S07]  /*1a770*/  IMAD.MOV.U32 R0, RZ, RZ, R14 ;  /* 0x000000ffff007224 */ /* 0x000fce00078e000e */
[----:B------:R-:W-:Y:S05]  /*1a780*/  WARPSYNC.COLLECTIVE R15, `(.L_x_14242) ;  /* 0x000000000f087348 */ /* 0x000fea0003c00000 */
[----:B------:R0:W1:Y:S02]  /*1a790*/  SHFL.IDX P6, R14, R13, R12, R11 ;  /* 0x0000000c0d0e7389 */ /* 0x00006400000c000b */
[----:B01----:R-:W-:Y:S01]  /*1a7a0*/  ENDCOLLECTIVE ;  /* 0x000000000000791b */ /* 0x003fe20003800000 */
.L_x_14242:
[----:B------:R-:W-:Y:S02]  /*1a7b0*/  IMAD.MOV.U32 R13, RZ, RZ, R7 ;  /* 0x000000ffff0d7224 */ /* 0x000fe400078e0007 */
[----:B------:R-:W-:-:S07]  /*1a7c0*/  IMAD.MOV.U32 R5, RZ, RZ, R14 ;  /* 0x000000ffff057224 */ /* 0x000fce00078e000e */
[----:B------:R-:W-:Y:S05]  /*1a7d0*/  WARPSYNC.COLLECTIVE R15, `(.L_x_14243) ;  /* 0x000000000f087348 */ /* 0x000fea0003c00000 */
[----:B------:R0:W1:Y:S02]  /*1a7e0*/  SHFL.IDX P6, R14, R13, R12, R11 ;  /* 0x0000000c0d0e7389 */ /* 0x00006400000c000b */
[----:B01----:R-:W-:Y:S01]  /*1a7f0*/  ENDCOLLECTIVE ;  /* 0x000000000000791b */ /* 0x003fe20003800000 */
.L_x_14243:
[----:B------:R-:W-:Y:S05]  /*1a800*/  BRA `(.L_x_14244) ;  /* 0xfffffeb800f87947 */ /* 0x000fea000383ffff */
.L_x_13998:
        /* <DEDUP_REMOVED lines=8> */
.L_x_14246:
[----:B------:R-:W-:Y:S05]  /*1a890*/  BSYNC B1 ;  /* 0x0000000000017941 */ /* 0x000fea0003800000 */
.L_x_14245:
        /* <DEDUP_REMOVED lines=8> */
.L_x_14247:
[----:B------:R-:W-:Y:S02]  /*1a920*/  IMAD.MOV.U32 R13, RZ, RZ, R8 ;  /* 0x000000ffff0d7224 */ /* 0x000fe400078e0008 */
[----:B------:R-:W-:-:S07]  /*1a930*/  IMAD.MOV.U32 R0, RZ, RZ, R14 ;  /* 0x000000ffff007224 */ /* 0x000fce00078e000e */
[----:B------:R-:W-:Y:S05]  /*1a940*/  WARPSYNC.COLLECTIVE R15, `(.L_x_14248) ;  /* 0x000000000f087348 */ /* 0x000fea0003c00000 */
[----:B------:R0:W1:Y:S02]  /*1a950*/  SHFL.IDX P6, R14, R13, R12, R11 ;  /* 0x0000000c0d0e7389 */ /* 0x00006400000c000b */
[----:B01----:R-:W-:Y:S01]  /*1a960*/  ENDCOLLECTIVE ;  /* 0x000000000000791b */ /* 0x003fe20003800000 */
.L_x_14248:
[----:B------:R-:W-:Y:S02]  /*1a970*/  IMAD.MOV.U32 R13, RZ, RZ, R7 ;  /* 0x000000ffff0d7224 */ /* 0x000fe400078e0007 */
[----:B------:R-:W-:-:S07]  /*1a980*/  IMAD.MOV.U32 R5, RZ, RZ, R14 ;  /* 0x000000ffff057224 */ /* 0x000fce00078e000e */
[----:B------:R-:W-:Y:S05]  /*1a990*/  WARPSYNC.COLLECTIVE R15, `(.L_x_14249) ;  /* 0x000000000f087348 */ /* 0x000fea0003c00000 */
[----:B------:R0:W1:Y:S02]  /*1a9a0*/  SHFL.IDX P6, R14, R13, R12, R11 ;  /* 0x0000000c0d0e7389 */ /* 0x00006400000c000b */
[----:B01----:R-:W-:Y:S01]  /*1a9b0*/  ENDCOLLECTIVE ;  /* 0x000000000000791b */ /* 0x003fe20003800000 */
.L_x_14249:
[----:B------:R-:W-:Y:S05]  /*1a9c0*/  BRA `(.L_x_14250) ;  /* 0xfffffebc005c7947 */ /* 0x000fea000383ffff */
.L_x_14002:
[----:B0-----:R0:W1:Y:S02]  /*1a9d0*/  SYNCS.PHASECHK.TRANS64.TRYWAIT P0, [R18+URZ+0x22800], R35 ;  /* 0x02280023120075a7 */ /* 0x001064000800017f */
[----:B-1----:R-:W-:Y:S05]  /*1a9e0*/  @!P0 NANOSLEEP.SYNCS 0x989680 ;  /* 0x009896800000895d */ /* 0x002fea0003900000 */
[----:B------:R-:W1:Y:S02]  /*1a9f0*/  @!P0 SYNCS.PHASECHK.TRANS64 P0, [R18+URZ+0x22800], R35 ;  /* 0x02280023120085a7 */ /* 0x000e64000800007f */
[----:B-1----:R-:W-:Y:S05]  /*1aa00*/  @!P0 BRA `(.L_x_14002) ;  /* 0xfffffffc00f08947 */ /* 0x002fea000383ffff */
[----:B------:R-:W-:Y:S05]  /*1aa10*/  BRA `(.L_x_14251) ;  /* 0xfffffec000487947 */ /* 0x000fea000383ffff */
.L_x_14010:
        /* <DEDUP_REMOVED lines=9> */
.L_x_14253:
[----:B------:R-:W-:Y:S05]  /*1aab0*/  BSYNC B1 ;  /* 0x0000000000017941 */ /* 0x000fea0003800000 */
.L_x_14252:
        /* <DEDUP_REMOVED lines=10> */
.L_x_14254:
[----:B------:R-:W-:Y:S02]  /*1ab60*/  ISETP.GE.OR P1, PT, R34, R33, P0 ;  /* 0x000000212200720c */ /* 0x000fe40000726670 */
[----:B------:R-:W-:-:S11]  /*1ab70*/  MOV R13, R29 ;  /* 0x0000001d000d7202 */ /* 0x000fd60000000f00 */
[C---:B------:R-:W-:Y:S01]  /*1ab80*/  @!P1 IMAD.SHL.U32 R9, R16.reuse, 0x2, RZ ;  /* 0x0000000210099824 */ /* 0x040fe200078e00ff */
[----:B------:R-:W-:Y:S01]  /*1ab90*/  @!P1 SHF.L.U64.HI R21, R16, 0x1, R17 ;  /* 0x0000000110159819 */ /* 0x000fe20000010211 */
[----:B------:R-:W-:-:S07]  /*1aba0*/  IMAD.MOV.U32 R3, RZ, RZ, R14 ;  /* 0x000000ffff037224 */ /* 0x000fce00078e000e */
[----:B------:R-:W-:Y:S05]  /*1abb0*/  WARPSYNC.COLLECTIVE R15, `(.L_x_14255) ;  /* 0x000000000f087348 */ /* 0x000fea0003c00000 */
[----:B------:R0:W1:Y:S02]  /*1abc0*/  SHFL.IDX P6, R14, R13, R12, R11 ;  /* 0x0000000c0d0e7389 */ /* 0x00006400000c000b */
[----:B01----:R-:W-:Y:S01]  /*1abd0*/  ENDCOLLECTIVE ;  /* 0x000000000000791b */ /* 0x003fe20003800000 */
.L_x_14255:
        /* <DEDUP_REMOVED lines=8> */
.L_x_14256:
        /* <DEDUP_REMOVED lines=10> */
.L_x_14257:
[----:B------:R-:W-:Y:S01]  /*1ad00*/  CS2R R40, SRZ ;  /* 0x0000000000287805 */ /* 0x000fe2000001ff00 */
[----:B------:R-:W-:Y:S01]  /*1ad10*/  IMAD.MOV.U32 R13, RZ, RZ, R10 ;  /* 0x000000ffff0d7224 */ /* 0x000fe200078e000a */
[----:B------:R-:W-:Y:S01]  /*1ad20*/  CS2R R38, SRZ ;  /* 0x0000000000267805 */ /* 0x000fe2000001ff00 */
[----:B------:R-:W-:-:S04]  /*1ad30*/  @!P1 IMAD.MOV.U32 R40, RZ, RZ, R4 ;  /* 0x000000ffff289224 */ /* 0x000fc800078e0004 */
[----:B------:R-:W-:-:S05]  /*1ad40*/  IMAD.MOV.U32 R0, RZ, RZ, R40 ;  /* 0x000000ffff007224 */ /* 0x000fca00078e0028 */
[----:B------:R-:W-:Y:S01]  /*1ad50*/  PRMT R48, R48, 0x5410, R0 ;  /* 0x0000541030307816 */ /* 0x000fe20000000000 */
[----:B------:R-:W-:-:S07]  /*1ad60*/  IMAD.MOV.U32 R0, RZ, RZ, R14 ;  /* 0x000000ffff007224 */ /* 0x000fce00078e000e */
[----:B------:R-:W-:Y:S05]  /*1ad70*/  WARPSYNC.COLLECTIVE R15, `(.L_x_14258) ;  /* 0x000000000f087348 */ /* 0x000fea0003c00000 */
[----:B------:R0:W1:Y:S02]  /*1ad80*/  SHFL.IDX P6, R14, R13, R12, R11 ;  /* 0x0000000c0d0e7389 */ /* 0x00006400000c000b */
[----:B01----:R-:W-:Y:S01]  /*1ad90*/  ENDCOLLECTIVE ;  /* 0x000000000000791b */ /* 0x003fe20003800000 */
.L_x_14258:
[----:B------:R-:W-:-:S04]  /*1ada0*/  @!P1 IMAD.MOV.U32 R41, RZ, RZ, R5 ;  /* 0x000000ffff299224 */ /* 0x000fc800078e0005 */
[----:B------:R-:W-:-:S05]  /*1adb0*/  IMAD.MOV.U32 R3, RZ, RZ, R41 ;  /* 0x000000ffff037224 */ /* 0x000fca00078e0029 */
[----:B------:R-:W-:Y:S01]  /*1adc0*/  PRMT R37, R37, 0x5410, R3 ;  /* 0x0000541025257816 */ /* 0x000fe20000000003 */
[----:B------:R-:W-:Y:S02]  /*1add0*/  IMAD.MOV.U32 R13, RZ, RZ, R29 ;  /* 0x000000ffff0d7224 */ /* 0x000fe400078e001d */
[----:B------:R-:W-:-:S07]  /*1ade0*/  IMAD.MOV.U32 R3, RZ, RZ, R14 ;  /* 0x000000ffff037224 */ /* 0x000fce00078e000e */
[----:B------:R-:W-:Y:S05]  /*1adf0*/  WARPSYNC.COLLECTIVE R15, `(.L_x_14259) ;  /* 0x000000000f087348 */ /* 0x000fea0003c00000 */
[----:B------:R0:W1:Y:S02]  /*1ae00*/  SHFL.IDX P6, R14, R13, R12, R11 ;  /* 0x0000000c0d0e7389 */ /* 0x00006400000c000b */
[----:B01----:R-:W-:Y:S01]  /*1ae10*/  ENDCOLLECTIVE ;  /* 0x000000000000791b */ /* 0x003fe20003800000 */
.L_x_14259:
[----:B------:R-:W-:Y:S02]  /*1ae20*/  @!P1 IMAD.MOV.U32 R38, RZ, RZ, R6 ;  /* 0x000000ffff269224 */ /* 0x000fe400078e0006 */
[----:B------:R-:W-:Y:S01]  /*1ae30*/  @!P1 IMAD.MOV.U32 R39, RZ, RZ, R7 ;  /* 0x000000ffff279224 */ /* 0x000fe200078e0007 */
[----:B------:R-:W-:Y:S01]  /*1ae40*/  CS2R R6, SRZ ;  /* 0x0000000000067805 */ /* 0x000fe2000001ff00 */
[----:B------:R-:W-:Y:S01]  /*1ae50*/  IMAD.MOV.U32 R10, RZ, RZ, R38 ;  /* 0x000000ffff0a7224 */ /* 0x000fe200078e0026 */
[----:B------:R-:W-:Y:S02]  /*1ae60*/  CS2R R4, SRZ ;  /* 0x0000000000047805 */ /* 0x000fe4000001ff00 */
[----:B------:R-:W-:Y:S01]  /*1ae70*/  MOV R21, R39 ;  /* 0x0000002700157202 */ /* 0x000fe20000000f00 */
[----:B------:R-:W-:Y:S02]  /*1ae80*/  @!P1 IMAD.MOV.U32 R6, RZ, RZ, R24 ;  /* 0x000000ffff069224 */ /* 0x000fe400078e0018 */
[----:B------:R-:W-:-:S02]  /*1ae90*/  IMAD.MOV.U32 R13, RZ, RZ, R28 ;  /* 0x000000ffff0d7224 */ /* 0x000fc400078e001c */
[----:B------:R-:W-:Y:S02]  /*1aea0*/  @!P1 IMAD.MOV.U32 R7, RZ, RZ, R25 ;  /* 0x000000ffff079224 */ /* 0x000fe400078e0019 */
        /* <DEDUP_REMOVED lines=8> */
.L_x_14260:
[----:B------:R-:W-:Y:S02]  /*1af30*/  PRMT R48, R10, 0x7610, R48 ;  /* 0x000076100a307816 */ /* 0x000fe40000000030 */
[----:B------:R-:W-:Y:S01]  /*1af40*/  CS2R R24, SRZ ;  /* 0x0000000000187805 */ /* 0x000fe2000001ff00 */
[----:B------:R-:W-:Y:S02]  /*1af50*/  IMAD.MOV.U32 R11, RZ, RZ, R7 ;  /* 0x000000ffff0b7224 */ /* 0x000fe400078e0007 */
[----:B------:R-:W-:Y:S02]  /*1af60*/  IMAD.MOV.U32 R12, RZ, RZ, R4 ;  /* 0x000000ffff0c7224 */ /* 0x000fe400078e0004 */
[----:B------:R-:W-:Y:S01]  /*1af70*/  IMAD.MOV.U32 R13, RZ, RZ, R5 ;  /* 0x000000ffff0d7224 */ /* 0x000fe200078e0005 */
[----:B------:R-:W-:Y:S02]  /*1af80*/  PRMT R37, R11, 0x7610, R37 ;  /* 0x000076100b257816 */ /* 0x000fe40000000025 */
[----:B------:R-:W-:-:S02]  /*1af90*/  PRMT R52, R12, 0x7610, R52 ;  /* 0x000076100c347816 */ /* 0x000fc40000000034 */
[----:B------:R-:W-:Y:S01]  /*1afa0*/  PRMT R42, R13, 0x7610, R42 ;  /* 0x000076100d2a7816 */ /* 0x000fe2000000002a */
[----:B------:R-:W-:Y:S06]  /*1afb0*/  BRA `(.L_x_14261) ;  /* 0xfffffecc00187947 */ /* 0x000fec000383ffff */
.L_x_14014:
[----:B-1----:R1:W2:Y:S02]  /*1afc0*/  SYNCS.PHASECHK.TRANS64.TRYWAIT P1, [R18+URZ+0x22800], R11 ;  /* 0x0228000b120075a7 */ /* 0x0022a4000802017f */
[----:B--2---:R-:W-:Y:S05]  /*1afd0*/  @!P1 NANOSLEEP.SYNCS 0x989680 ;  /* 0x009896800000995d */ /* 0x004fea0003900000 */
[----:B------:R-:W2:Y:S02]  /*1afe0*/  @!P1 SYNCS.PHASECHK.TRANS64 P1, [R18+URZ+0x22800], R11 ;  /* 0x0228000b120095a7 */ /* 0x000ea4000802007f */
[----:B--2---:R-:W-:Y:S05]  /*1aff0*/  @!P1 BRA `(.L_x_14014) ;  /* 0xfffffffc00f09947 */ /* 0x004fea000383ffff */
[----:B------:R-:W-:Y:S05]  /*1b000*/  BRA `(.L_x_14262) ;  /* 0xfffffecc00ac7947 */ /* 0x000fea000383ffff */
.L_x_14020:
[----:B0-----:R0:W3:Y:S02]  /*1b010*/  SYNCS.PHASECHK.TRANS64.TRYWAIT P2, [R21+URZ+0x22830], R72 ;  /* 0x02283048150075a7 */ /* 0x0010e4000804017f */
[----:B---3--:R-:W-:Y:S05]  /*1b020*/  @!P2 NANOSLEEP.SYNCS 0x989680 ;  /* 0x009896800000a95d */ /* 0x008fea0003900000 */
[----:B------:R-:W3:Y:S02]  /*1b030*/  @!P2 SYNCS.PHASECHK.TRANS64 P2, [R21+URZ+0x22830], R72 ;  /* 0x022830481500a5a7 */ /* 0x000ee4000804007f */
[----:B---3--:R-:W-:Y:S05]  /*1b040*/  @!P2 BRA `(.L_x_14020) ;  /* 0xfffffffc00f0a947 */ /* 0x008fea000383ffff */
[----:B------:R-:W-:Y:S05]  /*1b050*/  BRA `(.L_x_14019) ;  /* 0xfffffedc00147947 */ /* 0x000fea000383ffff */
.L_x_14025:
[----:B-1----:R1:W2:Y:S02]  /*1b060*/  SYNCS.PHASECHK.TRANS64.TRYWAIT P2, [R21+URZ+0x22850], R72 ;  /* 0x02285048150075a7 */ /* 0x0022a4000804017f */
[----:B--2---:R-:W-:Y:S05]  /*1b070*/  @!P2 NANOSLEEP.SYNCS 0x989680 ;  /* 0x009896800000a95d */ /* 0x004fea0003900000 */
[----:B------:R-:W2:Y:S02]  /*1b080*/  @!P2 SYNCS.PHASECHK.TRANS64 P2, [R21+URZ+0x22850], R72 ;  /* 0x022850481500a5a7 */ /* 0x000ea4000804007f */
[----:B--2---:R-:W-:Y:S05]  /*1b090*/  @!P2 BRA `(.L_x_14025) ;  /* 0xfffffffc00f0a947 */ /* 0x004fea000383ffff */
[----:B------:R-:W-:Y:S05]  /*1b0a0*/  BRA `(.L_x_14024) ;  /* 0xfffffef400547947 */ /* 0x000fea000383ffff */
.L_x_14030:
[----:B-1----:R1:W2:Y:S02]  /*1b0b0*/  SYNCS.PHASECHK.TRANS64.TRYWAIT P2, [R201+URZ+0x22830], R202 ;  /* 0x022830cac90075a7 */ /* 0x0022a4000804017f */
[----:B--2---:R-:W-:Y:S05]  /*1b0c0*/  @!P2 NANOSLEEP.SYNCS 0x989680 ;  /* 0x009896800000a95d */ /* 0x004fea0003900000 */
[----:B------:R-:W2:Y:S02]  /*1b0d0*/  @!P2 SYNCS.PHASECHK.TRANS64 P2, [R201+URZ+0x22830], R202 ;  /* 0x022830cac900a5a7 */ /* 0x000ea4000804007f */
[----:B--2---:R-:W-:Y:S05]  /*1b0e0*/  @!P2 BRA `(.L_x_14030) ;  /* 0xfffffffc00f0a947 */ /* 0x004fea000383ffff */
[----:B------:R-:W-:Y:S05]  /*1b0f0*/  BRA `(.L_x_14029) ;  /* 0xfffffef800c87947 */ /* 0x000fea000383ffff */
.L_x_14035:
[----:B-1----:R1:W2:Y:S02]  /*1b100*/  SYNCS.PHASECHK.TRANS64.TRYWAIT P2, [R201+URZ+0x22850], R202 ;  /* 0x022850cac90075a7 */ /* 0x0022a4000804017f */
[----:B--2---:R-:W-:Y:S05]  /*1b110*/  @!P2 NANOSLEEP.SYNCS 0x989680 ;  /* 0x009896800000a95d */ /* 0x004fea0003900000 */
[----:B------:R-:W2:Y:S02]  /*1b120*/  @!P2 SYNCS.PHASECHK.TRANS64 P2, [R201+URZ+0x22850], R202 ;  /* 0x022850cac900a5a7 */ /* 0x000ea4000804007f */
[----:B--2---:R-:W-:Y:S05]  /*1b130*/  @!P2 BRA `(.L_x_14035) ;  /* 0xfffffffc00f0a947 */ /* 0x004fea000383ffff */
[----:B------:R-:W-:Y:S05]  /*1b140*/  BRA `(.L_x_14034) ;  /* 0xffffff1c00307947 */ /* 0x000fea000383ffff */
.L_x_14041:
[----:B-1----:R1:W2:Y:S02]  /*1b150*/  SYNCS.PHASECHK.TRANS64.TRYWAIT P2, [R21+URZ+0x22830], R211 ;  /* 0x022830d3150075a7 */ /* 0x0022a4000804017f */
[----:B--2---:R-:W-:Y:S05]  /*1b160*/  @!P2 NANOSLEEP.SYNCS 0x989680 ;  /* 0x009896800000a95d */ /* 0x004fea0003900000 */
[----:B------:R-:W2:Y:S02]  /*1b170*/  @!P2 SYNCS.PHASECHK.TRANS64 P2, [R21+URZ+0x22830], R211 ;  /* 0x022830d31500a5a7 */ /* 0x000ea4000804007f */
[----:B--2---:R-:W-:Y:S05]  /*1b180*/  @!P2 BRA `(.L_x_14041) ;  /* 0xfffffffc00f0a947 */ /* 0x004fea000383ffff */
[----:B------:R-:W-:Y:S05]  /*1b190*/  BRA `(.L_x_14040) ;  /* 0xffffff2000687947 */ /* 0x000fea000383ffff */
.L_x_14046:
[----:B---3--:R3:W4:Y:S02]  /*1b1a0*/  SYNCS.PHASECHK.TRANS64.TRYWAIT P2, [R21+URZ+0x22850], R211 ;  /* 0x022850d3150075a7 */ /* 0x008724000804017f */
[----:B----4-:R-:W-:Y:S05]  /*1b1b0*/  @!P2 NANOSLEEP.SYNCS 0x989680 ;  /* 0x009896800000a95d */ /* 0x010fea0003900000 */
[----:B------:R-:W4:Y:S02]  /*1b1c0*/  @!P2 SYNCS.PHASECHK.TRANS64 P2, [R21+URZ+0x22850], R211 ;  /* 0x022850d31500a5a7 */ /* 0x000f24000804007f */
[----:B----4-:R-:W-:Y:S05]  /*1b1d0*/  @!P2 BRA `(.L_x_14046) ;  /* 0xfffffffc00f0a947 */ /* 0x010fea000383ffff */
[----:B------:R-:W-:Y:S05]  /*1b1e0*/  BRA `(.L_x_14045) ;  /* 0xffffff3800c47947 */ /* 0x000fea000383ffff */
.L_x_14061:
[----:B------:R-:W-:Y:S02]  /*1b1f0*/  IMAD.MOV.U32 R13, RZ, RZ, R4 ;  /* 0x000000ffff0d7224 */ /* 0x000fe400078e0004 */
[----:B------:R-:W-:Y:S02]  /*1b200*/  IMAD.MOV.U32 R12, RZ, RZ, RZ ;  /* 0x000000ffff0c7224 */ /* 0x000fe400078e00ff */
[----:B------:R-:W-:Y:S02]  /*1b210*/  IMAD.MOV.U32 R11, RZ, RZ, 0x181f ;  /* 0x0000181fff0b7424 */ /* 0x000fe400078e00ff */
[----:B------:R-:W-:-:S07]  /*1b220*/  IMAD.MOV.U32 R15, RZ, RZ, -0x1 ;  /* 0xffffffffff0f7424 */ /* 0x000fce00078e00ff */
[----:B01----:R-:W-:Y:S05]  /*1b230*/  WARPSYNC.COLLECTIVE R15, `(.L_x_14263) ;  /* 0x000000000f087348 */ /* 0x003fea0003c00000 */
[----:B------:R2:W3:Y:S02]  /*1b240*/  SHFL.IDX P6, R14, R13, R12, R11 ;  /* 0x0000000c0d0e7389 */ /* 0x0004e400000c000b */
[----:B0123--:R-:W-:Y:S01]  /*1b250*/  ENDCOLLECTIVE ;  /* 0x000000000000791b */ /* 0x00ffe20003800000 */
.L_x_14263:
[----:B------:R-:W-:Y:S02]  /*1b260*/  IMAD.MOV.U32 R13, RZ, RZ, R3 ;  /* 0x000000ffff0d7224 */ /* 0x000fe400078e0003 */
[----:B------:R-:W-:-:S07]  /*1b270*/  IMAD.MOV.U32 R0, RZ, RZ, R14 ;  /* 0x000000ffff007224 */ /* 0x000fce00078e000e */
[----:B------:R-:W-:Y:S05]  /*1b280*/  WARPSYNC.COLLECTIVE R15, `(.L_x_14264) ;  /* 0x000000000f087348 */ /* 0x000fea0003c00000 */
[----:B------:R0:W1:Y:S02]  /*1b290*/  SHFL.IDX P6, R14, R13, R12, R11 ;  /* 0x0000000c0d0e7389 */ /* 0x00006400000c000b */
[----:B01----:R-:W-:Y:S01]  /*1b2a0*/  ENDCOLLECTIVE ;  /* 0x000000000000791b */ /* 0x003fe20003800000 */
.L_x_14264:
[----:B------:R-:W-:Y:S05]  /*1b2b0*/  BRA `(.L_x_14265) ;  /* 0xffffff6c00c87947 */ /* 0x000fea000383ffff */
.L_x_14064:
        /* <DEDUP_REMOVED lines=8> */
.L_x_14267:
[----:B------:R-:W-:Y:S05]  /*1b340*/  BSYNC B1 ;  /* 0x0000000000017941 */ /* 0x000fea0003800000 */
.L_x_14266:
        /* <DEDUP_REMOVED lines=8> */
.L_x_14268:
[----:B------:R-:W-:Y:S05]  /*1b3d0*/  BRA `(.L_x_14269) ;  /* 0xffffff6c00fc7947 */ /* 0x000fea000383ffff */
.L_x_14067:
        /* <DEDUP_REMOVED lines=8> */
.L_x_14271:
[----:B------:R-:W-:Y:S05]  /*1b460*/  BSYNC B1 ;  /* 0x0000000000017941 */ /* 0x000fea0003800000 */
.L_x_14270:
        /* <DEDUP_REMOVED lines=8> */
.L_x_14272:
[----:B------:R-:W-:Y:S05]  /*1b4f0*/  BRA `(.L_x_14273) ;  /* 0xffffff70002c7947 */ /* 0x000fea000383ffff */
.L_x_14070:
        /* <DEDUP_REMOVED lines=8> */
.L_x_14275:
[----:B------:R-:W-:Y:S05]  /*1b580*/  BSYNC B1 ;  /* 0x0000000000017941 */ /* 0x000fea0003800000 */
.L_x_14274:
        /* <DEDUP_REMOVED lines=8> */
.L_x_14276:
[----:B------:R-:W-:Y:S05]  /*1b610*/  BRA `(.L_x_14277) ;  /* 0xffffff70005c7947 */ /* 0x000fea000383ffff */
.L_x_14087:
        /* <DEDUP_REMOVED lines=11> */
.L_x_14279:
[----:B------:R-:W-:Y:S05]  /*1b6d0*/  BSYNC B1 ;  /* 0x0000000000017941 */ /* 0x000fea0003800000 */
.L_x_14278:
[----:B------:R-:W-:Y:S05]  /*1b6e0*/  BRA `(.L_x_14280) ;  /* 0xffffff8400e47947 */ /* 0x000fea000383ffff */
.L_x_14089:
[----:B------:R-:W-:Y:S01]  /*1b6f0*/  BSSY B1, `(.L_x_14281) ;  /* 0x0000006000017945 */ /* 0x000fe20003800000 */
[----:B------:R-:W-:-:S07]  /*1b700*/  MOV R15, 0xffffffff ;  /* 0xffffffff000f7802 */ /* 0x000fce0000000f00 */
[----:B01----:R-:W-:Y:S05]  /*1b710*/  WARPSYNC.COLLECTIVE R15, `(.L_x_14282) ;  /* 0x000000000f0c7348 */ /* 0x003fea0003c00000 */
[----:B------:R-:W-:Y:S02]  /*1b720*/  ELECT P6, UR62, PT ;  /* 0x00000000003e782f */ /* 0x000fe400038c0000 */
[----:B------:R-:W-:Y:S01]  /*1b730*/  MOV R14, UR62 ;  /* 0x0000003e000e7c02 */ /* 0x000fe20008000f00 */
[----:B01----:R-:W-:Y:S10]  /*1b740*/  ENDCOLLECTIVE ;  /* 0x000000000000791b */ /* 0x003ff40003800000 */
.L_x_14282:
[----:B------:R-:W-:Y:S05]  /*1b750*/  BSYNC B1 ;  /* 0x0000000000017941 */ /* 0x000fea0003800000 */
.L_x_14281:
[----:B------:R-:W-:Y:S05]  /*1b760*/  BRA `(.L_x_14088) ;  /* 0xffffff8400dc7947 */ /* 0x000fea000383ffff */
.L_x_14091:
[----:B0-----:R-:W2:Y:S02]  /*1b770*/  LDL R5, [R1+0x8] ;  /* 0x0000080001057983 */ /* 0x001ea40000100800 */
[----:B--2---:R0:W2:Y:S02]  /*1b780*/  SYNCS.PHASECHK.TRANS64.TRYWAIT P0, [R5+URZ+0x22820], R4 ;  /* 0x02282004050075a7 */ /* 0x0040a4000800017f */
[----:B--2---:R-:W-:Y:S05]  /*1b790*/  @!P0 NANOSLEEP.SYNCS 0x989680 ;  /* 0x009896800000895d */ /* 0x004fea0003900000 */
[----:B------:R-:W2:Y:S02]  /*1b7a0*/  @!P0 SYNCS.PHASECHK.TRANS64 P0, [R5+URZ+0x22820], R4 ;  /* 0x02282004050085a7 */ /* 0x000ea4000800007f */
[----:B--2---:R-:W-:Y:S05]  /*1b7b0*/  @!P0 BRA `(.L_x_14091) ;  /* 0xfffffffc00ec8947 */ /* 0x004fea000383ffff */
[----:B------:R-:W-:Y:S05]  /*1b7c0*/  BRA `(.L_x_14283) ;  /* 0xffffff8400ec7947 */ /* 0x000fea000383ffff */
.L_x_14095:
[----:B0-----:R0:W2:Y:S02]  /*1b7d0*/  SYNCS.PHASECHK.TRANS64.TRYWAIT P0, [R4+URZ+0x228a0], R9 ;  /* 0x0228a009040075a7 */ /* 0x0010a4000800017f */
[----:B--2---:R-:W-:Y:S05]  /*1b7e0*/  @!P0 NANOSLEEP.SYNCS 0x989680 ;  /* 0x009896800000895d */ /* 0x004fea0003900000 */
[----:B------:R-:W2:Y:S02]  /*1b7f0*/  @!P0 SYNCS.PHASECHK.TRANS64 P0, [R4+URZ+0x228a0], R9 ;  /* 0x0228a009040085a7 */ /* 0x000ea4000800007f */
[----:B--2---:R-:W-:Y:S05]  /*1b800*/  @!P0 BRA `(.L_x_14095) ;  /* 0xfffffffc00f08947 */ /* 0x004fea000383ffff */
[----:B------:R-:W-:Y:S05]  /*1b810*/  BRA `(.L_x_14284) ;  /* 0xffffff8800107947 */ /* 0x000fea000383ffff */
.L_x_14100:
[----:B-1----:R1:W2:Y:S02]  /*1b820*/  SYNCS.PHASECHK.TRANS64.TRYWAIT P0, [R4+URZ+0x228c0], R9 ;  /* 0x0228c009040075a7 */ /* 0x0022a4000800017f */
[----:B--2---:R-:W-:Y:S05]  /*1b830*/  @!P0 NANOSLEEP.SYNCS 0x989680 ;  /* 0x009896800000895d */ /* 0x004fea0003900000 */
[----:B------:R-:W2:Y:S02]  /*1b840*/  @!P0 SYNCS.PHASECHK.TRANS64 P0, [R4+URZ+0x228c0], R9 ;  /* 0x0228c009040085a7 */ /* 0x000ea4000800007f */
[----:B--2---:R-:W-:Y:S05]  /*1b850*/  @!P0 BRA `(.L_x_14100) ;  /* 0xfffffffc00f08947 */ /* 0x004fea000383ffff */
[----:B------:R-:W-:Y:S05]  /*1b860*/  BRA `(.L_x_14285) ;  /* 0xffffff8800947947 */ /* 0x000fea000383ffff */
.L_x_14110:
[----:B0-----:R0:W2:Y:S02]  /*1b870*/  SYNCS.PHASECHK.TRANS64.TRYWAIT P1, [R5+URZ+0x228a0], R6 ;  /* 0x0228a006050075a7 */ /* 0x0010a4000802017f */
[----:B--2---:R-:W-:Y:S05]  /*1b880*/  @!P1 NANOSLEEP.SYNCS 0x989680 ;  /* 0x009896800000995d */ /* 0x004fea0003900000 */
[----:B------:R-:W2:Y:S02]  /*1b890*/  @!P1 SYNCS.PHASECHK.TRANS64 P1, [R5+URZ+0x228a0], R6 ;  /* 0x0228a006050095a7 */ /* 0x000ea4000802007f */
[----:B--2---:R-:W-:Y:S05]  /*1b8a0*/  @!P1 BRA `(.L_x_14110) ;  /* 0xfffffffc00f09947 */ /* 0x004fea000383ffff */
[----:B------:R-:W-:Y:S05]  /*1b8b0*/  BRA `(.L_x_14286) ;  /* 0xffffff90002c7947 */ /* 0x000fea000383ffff */
.L_x_14115:
[----:B-1----:R1:W2:Y:S02]  /*1b8c0*/  SYNCS.PHASECHK.TRANS64.TRYWAIT P1, [R5+URZ+0x228c0], R6 ;  /* 0x0228c006050075a7 */ /* 0x0022a4000802017f */
[----:B--2---:R-:W-:Y:S05]  /*1b8d0*/  @!P1 NANOSLEEP.SYNCS 0x989680 ;  /* 0x009896800000995d */ /* 0x004fea0003900000 */
[----:B------:R-:W2:Y:S02]  /*1b8e0*/  @!P1 SYNCS.PHASECHK.TRANS64 P1, [R5+URZ+0x228c0], R6 ;  /* 0x0228c006050095a7 */ /* 0x000ea4000802007f */
[----:B--2---:R-:W-:Y:S05]  /*1b8f0*/  @!P1 BRA `(.L_x_14115) ;  /* 0xfffffffc00f09947 */ /* 0x004fea000383ffff */
[----:B------:R-:W-:Y:S05]  /*1b900*/  BRA `(.L_x_14287) ;  /* 0xffffff9000ac7947 */ /* 0x000fea000383ffff */
.L_x_14131:
        /* <DEDUP_REMOVED lines=11> */
.L_x_14289:
[----:B------:R-:W-:Y:S05]  /*1b9c0*/  BSYNC B0 ;  /* 0x0000000000007941 */ /* 0x000fea0003800000 */
.L_x_14288:
[----:B------:R-:W-:Y:S05]  /*1b9d0*/  BRA `(.L_x_14290) ;  /* 0xffffff9c00cc7947 */ /* 0x000fea000383ffff */
.L_x_14133:
[----:B------:R-:W-:Y:S01]  /*1b9e0*/  BSSY B0, `(.L_x_14291) ;  /* 0x0000006000007945 */ /* 0x000fe20003800000 */
[----:B------:R-:W-:-:S07]  /*1b9f0*/  IMAD.MOV.U32 R15, RZ, RZ, -0x1 ;  /* 0xffffffffff0f7424 */ /* 0x000fce00078e00ff */
[----:B01----:R-:W-:Y:S05]  /*1ba00*/  WARPSYNC.COLLECTIVE R15, `(.L_x_14292) ;  /* 0x000000000f0c7348 */ /* 0x003fea0003c00000 */
[----:B------:R-:W-:Y:S02]  /*1ba10*/  ELECT P6, UR62, PT ;  /* 0x00000000003e782f */ /* 0x000fe400038c0000 */
[----:B------:R-:W-:Y:S01]  /*1ba20*/  MOV R14, UR62 ;  /* 0x0000003e000e7c02 */ /* 0x000fe20008000f00 */
[----:B01----:R-:W-:Y:S10]  /*1ba30*/  ENDCOLLECTIVE ;  /* 0x000000000000791b */ /* 0x003ff40003800000 */
.L_x_14292:
[----:B------:R-:W-:Y:S05]  /*1ba40*/  BSYNC B0 ;  /* 0x0000000000007941 */ /* 0x000fea0003800000 */
.L_x_14291:
[----:B------:R-:W-:Y:S05]  /*1ba50*/  BRA `(.L_x_14293) ;  /* 0xffffff9c00dc7947 */ /* 0x000fea000383ffff */
.L_x_14135:
[----:B0-----:R0:W2:Y:S02]  /*1ba60*/  SYNCS.PHASECHK.TRANS64.TRYWAIT P0, [R0+URZ+0x22840], R2 ;  /* 0x02284002000075a7 */ /* 0x0010a4000800017f */
[----:B--2---:R-:W-:Y:S05]  /*1ba70*/  @!P0 NANOSLEEP.SYNCS 0x989680 ;  /* 0x009896800000895d */ /* 0x004fea0003900000 */
[----:B------:R-:W2:Y:S02]  /*1ba80*/  @!P0 SYNCS.PHASECHK.TRANS64 P0, [R0+URZ+0x22840], R2 ;  /* 0x02284002000085a7 */ /* 0x000ea4000800007f */
[----:B--2---:R-:W-:Y:S05]  /*1ba90*/  @!P0 BRA `(.L_x_14135) ;  /* 0xfffffffc00f08947 */ /* 0x004fea000383ffff */
[----:B------:R-:W-:Y:S05]  /*1baa0*/  BRA `(.L_x_14294) ;  /* 0xffffffa000487947 */ /* 0x000fea000383ffff */
.L_x_14139:
[----:B------:R-:W2:Y:S01]  /*1bab0*/  LDL.LU R11, [R1+0x3c] ;  /* 0x00003c00010b7983 */ /* 0x000ea20000300800 */
[----:B------:R-:W-:Y:S02]  /*1bac0*/  IMAD.MOV.U32 R13, RZ, RZ, R0 ;  /* 0x000000ffff0d7224 */ /* 0x000fe400078e0000 */
[----:B------:R-:W-:Y:S02]  /*1bad0*/  IMAD.MOV.U32 R12, RZ, RZ, RZ ;  /* 0x000000ffff0c7224 */ /* 0x000fe400078e00ff */
[----:B------:R-:W-:Y:S02]  /*1bae0*/  IMAD.MOV.U32 R15, RZ, RZ, -0x1 ;  /* 0xffffffffff0f7424 */ /* 0x000fe400078e00ff */
[----:B------:R-:W-:Y:S02]  /*1baf0*/  IMAD R17, R17, 0x80, R8 ;  /* 0x0000008011117824 */ /* 0x000fe400078e0208 */
[----:B--2---:R-:W-:Y:S02]  /*1bb00*/  IMAD R2, R11, R7, RZ ;  /* 0x000000070b027224 */ /* 0x004fe400078e02ff */
[----:B------:R-:W-:-:S03]  /*1bb10*/  IMAD.MOV.U32 R11, RZ, RZ, 0x181f ;  /* 0x0000181fff0b7424 */ /* 0x000fc600078e00ff */
[----:B------:R-:W-:-:S13]  /*1bb20*/  ISETP.GE.AND P1, PT, R17, R2, PT ;  /* 0x000000021100720c */ /* 0x000fda0003f26270 */
[----:B-----5:R-:W-:Y:S05]  /*1bb30*/  WARPSYNC.COLLECTIVE R15, `(.L_x_14295) ;  /* 0x000000000f087348 */ /* 0x020fea0003c00000 */
[----:B------:R0:W1:Y:S02]  /*1bb40*/  SHFL.IDX P6, R14, R13, R12, R11 ;  /* 0x0000000c0d0e7389 */ /* 0x00006400000c000b */
[----:B01---5:R-:W-:Y:S01]  /*1bb50*/  ENDCOLLECTIVE ;  /* 0x000000000000791b */ /* 0x023fe20003800000 */
.L_x_14295:
[----:B------:R-:W-:Y:S02]  /*1bb60*/  IMAD.MOV.U32 R13, RZ, RZ, R3 ;  /* 0x000000ffff0d7224 */ /* 0x000fe400078e0003 */
[----:B------:R-:W-:-:S07]  /*1bb70*/  IMAD.MOV.U32 R4, RZ, RZ, R14 ;  /* 0x000000ffff047224 */ /* 0x000fce00078e000e */
[----:B------:R-:W-:Y:S05]  /*1bb80*/  WARPSYNC.COLLECTIVE R15, `(.L_x_14296) ;  /* 0x000000000f087348 */ /* 0x000fea0003c00000 */
[----:B------:R0:W1:Y:S02]  /*1bb90*/  SHFL.IDX P6, R14, R13, R12, R11 ;  /* 0x0000000c0d0e7389 */ /* 0x00006400000c000b */
[----:B01----:R-:W-:Y:S01]  /*1bba0*/  ENDCOLLECTIVE ;  /* 0x000000000000791b */ /* 0x003fe20003800000 */
.L_x_14296:
[----:B------:R-:W-:Y:S02]  /*1bbb0*/  IMAD.MOV.U32 R13, RZ, RZ, R0 ;  /* 0x000000ffff0d7224 */ /* 0x000fe400078e0000 */
[----:B------:R-:W-:Y:S02]  /*1bbc0*/  IMAD.MOV.U32 R12, RZ, RZ, 0x1 ;  /* 0x00000001ff0c7424 */ /* 0x000fe400078e00ff */
[----:B------:R-:W-:-:S07]  /*1bbd0*/  IMAD.MOV.U32 R5, RZ, RZ, R14 ;  /* 0x000000ffff057224 */ /* 0x000fce00078e000e */
[----:B------:R-:W-:Y:S05]  /*1bbe0*/  WARPSYNC.COLLECTIVE R15, `(.L_x_14297) ;  /* 0x000000000f087348 */ /* 0x000fea0003c00000 */
[----:B------:R0:W1:Y:S02]  /*1bbf0*/  SHFL.IDX P6, R14, R13, R12, R11 ;  /* 0x0000000c0d0e7389 */ /* 0x00006400000c000b */
[----:B01----:R-:W-:Y:S01]  /*1bc00*/  ENDCOLLECTIVE ;  /* 0x000000000000791b */ /* 0x003fe20003800000 */
.L_x_14297:
        /* <DEDUP_REMOVED lines=10> */
.L_x_14298:
[----:B------:R-:W-:Y:S01]  /*1bcb0*/  @!PT LDS RZ, [RZ] ;  /* 0x00000000fffff984 */ /* 0x000fe20000000800 */
[----:B------:R-:W-:Y:S01]  /*1bcc0*/  @!PT LDS RZ, [RZ] ;  /* 0x00000000fffff984 */ /* 0x000fe20000000800 */
[----:B------:R-:W-:Y:S01]  /*1bcd0*/  @!PT LDS RZ, [RZ] ;  /* 0x00000000fffff984 */ /* 0x000fe20000000800 */
[----:B------:R0:W-:Y:S01]  /*1bce0*/  @!P1 LDGSTS.E.BYPASS.LTC128B.128 [R9+0x18400], desc[UR40][R4.64], !P0 ;  /* 0x1840000004099fae */ /* 0x0001e2000c101d68 */
[----:B------:R-:W-:Y:S01]  /*1bcf0*/  MOV R13, R0 ;  /* 0x00000000000d7202 */ /* 0x000fe20000000f00 */
[----:B------:R-:W-:Y:S02]  /*1bd00*/  IMAD.MOV.U32 R12, RZ, RZ, 0x2 ;  /* 0x00000002ff0c7424 */ /* 0x000fe400078e00ff */
[----:B0-----:R-:W-:-:S05]  /*1bd10*/  VIADD R4, R17, 0x10 ;  /* 0x0000001011047836 */ /* 0x001fca0000000000 */
[----:B------:R-:W-:Y:S01]  /*1bd20*/  ISETP.GE.AND P1, PT, R4, R2, PT ;  /* 0x000000020400720c */ /* 0x000fe20003f26270 */
[----:B------:R-:W-:-:S12]  /*1bd30*/  IMAD.MOV.U32 R4, RZ, RZ, R14 ;  /* 0x000000ffff047224 */ /* 0x000fd800078e000e */
[----:B------:R-:W-:Y:S05]  /*1bd40*/  WARPSYNC.COLLECTIVE R15, `(.L_x_14299) ;  /* 0x000000000f087348 */ /* 0x000fea0003c00000 */
[----:B------:R0:W1:Y:S02]  /*1bd50*/  SHFL.IDX P6, R14, R13, R12, R11 ;  /* 0x0000000c0d0e7389 */ /* 0x00006400000c000b */
[----:B01----:R-:W-:Y:S01]  /*1bd60*/  ENDCOLLECTIVE ;  /* 0x000000000000791b */ /* 0x003fe20003800000 */
.L_x_14299:
        /* <DEDUP_REMOVED lines=9> */
.L_x_14300:
        /* <DEDUP_REMOVED lines=13> */
.L_x_14301:
        /* <DEDUP_REMOVED lines=9> */
.L_x_14302:
        /* <DEDUP_REMOVED lines=13> */
.L_x_14303:
        /* <DEDUP_REMOVED lines=9> */
.L_x_14304:
        /* <DEDUP_REMOVED lines=13> */
.L_x_14305:
[----:B------:R-:W-:Y:S01]  /*1c190*/  @!P1 LEA R5, P2, R10, R4, 0x1 ;  /* 0x000000040a059211 */ /* 0x000fe200078408ff */
[----:B------:R-:W-:-:S04]  /*1c1a0*/  IMAD.MOV.U32 R13, RZ, RZ, R3 ;  /* 0x000000ffff0d7224 */ /* 0x000fc800078e0003 */
[----:B------:R-:W-:-:S05]  /*1c1b0*/  @!P1 IMAD.X R4, RZ, RZ, R6, P2 ;  /* 0x000000ffff049224 */ /* 0x000fca00010e0606 */
[----:B------:R-:W-:Y:S02]  /*1c1c0*/  @!P1 LOP3.LUT R5, R5, R4, RZ, 0x3c, !PT ;  /* 0x0000000405059212 */ /* 0x000fe400078e3cff */
[----:B------:R-:W-:-:S07]  /*1c1d0*/  MOV R6, R14 ;  /* 0x0000000e00067202 */ /* 0x000fce0000000f00 */
[----:B------:R-:W-:Y:S05]  /*1c1e0*/  WARPSYNC.COLLECTIVE R15, `(.L_x_14306) ;  /* 0x000000000f087348 */ /* 0x000fea0003c00000 */
[----:B------:R0:W1:Y:S02]  /*1c1f0*/  SHFL.IDX P6, R14, R13, R12, R11 ;  /* 0x0000000c0d0e7389 */ /* 0x00006400000c000b */
[----:B01----:R-:W-:Y:S01]  /*1c200*/  ENDCOLLECTIVE ;  /* 0x000000000000791b */ /* 0x003fe20003800000 */
.L_x_14306:
        /* <DEDUP_REMOVED lines=14> */
.L_x_14307:
        /* <DEDUP_REMOVED lines=9> */
.L_x_14308:
        /* <DEDUP_REMOVED lines=8> */
[----:B------:R-:W-:-:S03]  /*1c400*/  IMAD.MOV.U32 R4, RZ, RZ, R14 ;  /* 0x000000ffff047224 */ /* 0x000fc600078e000e */
[----:B------:R-:W-:-:S13]  /*1c410*/  ISETP.GE.AND P1, PT, R5, R2, PT ;  /* 0x000000020500720c */ /* 0x000fda0003f26270 */
[----:B------:R-:W-:Y:S05]  /*1c420*/  WARPSYNC.COLLECTIVE R15, `(.L_x_14309) ;  /* 0x000000000f087348 */ /* 0x000fea0003c00000 */
[----:B------:R0:W1:Y:S02]  /*1c430*/  SHFL.IDX P6, R14, R13, R12, R11 ;  /* 0x0000000c0d0e7389 */ /* 0x00006400000c000b */
[----:B01----:R-:W-:Y:S01]  /*1c440*/  ENDCOLLECTIVE ;  /* 0x000000000000791b */ /* 0x003fe20003800000 */
.L_x_14309:
        /* <DEDUP_REMOVED lines=9> */
.L_x_14310:
[----:B------:R-:W-:-:S05]  /*1c4e0*/  @!P1 LOP3.LUT R5, R5, R4, RZ, 0x3c, !PT ;  /* 0x0000000405059212 */ /* 0x000fca00078e3cff */
[----:B------:R-:W-:Y:S01]  /*1c4f0*/  @!PT LDS RZ, [RZ] ;  /* 0x00000000fffff984 */ /* 0x000fe20000000800 */
[----:B------:R-:W-:Y:S01]  /*1c500*/  @!PT LDS RZ, [RZ] ;  /* 0x00000000fffff984 */ /* 0x000fe20000000800 */
[----:B------:R-:W-:Y:S01]  /*1c510*/  @!PT LDS RZ, [RZ] ;  /* 0x00000000fffff984 */ /* 0x000fe20000000800 */
[----:B------:R1:W-:Y:S01]  /*1c520*/  @!P1 LDGSTS.E.BYPASS.LTC128B.128 [R9+0x1b400], desc[UR40][R4.64], !P0 ;  /* 0x1b40000004099fae */ /* 0x0003e2000c101d68 */
[----:B------:R-:W-:Y:S01]  /*1c530*/  IMAD.MOV.U32 R3, RZ, RZ, R14 ;  /* 0x000000ffff037224 */ /* 0x000fe200078e000e */
[----:B------:R-:W-:Y:S06]  /*1c540*/  BRA `(.L_x_14311) ;  /* 0xffffffa000f87947 */ /* 0x000fec000383ffff */
.L_x_14142:
[----:B--2---:R-:W2:Y:S02]  /*1c550*/  LDL R2, [R1+0x8] ;  /* 0x0000080001027983 */ /* 0x004ea40000100800 */
[----:B--2---:R2:W3:Y:S02]  /*1c560*/  SYNCS.PHASECHK.TRANS64.TRYWAIT P0, [R2+URZ+0x22820], R0 ;  /* 0x02282000020075a7 */ /* 0x0044e4000800017f */
[----:B---3--:R-:W-:Y:S05]  /*1c570*/  @!P0 NANOSLEEP.SYNCS 0x989680 ;  /* 0x009896800000895d */ /* 0x008fea0003900000 */
[----:B------:R-:W3:Y:S02]  /*1c580*/  @!P0 SYNCS.PHASECHK.TRANS64 P0, [R2+URZ+0x22820], R0 ;  /* 0x02282000020085a7 */ /* 0x000ee4000800007f */
[----:B---3--:R-:W-:Y:S05]  /*1c590*/  @!P0 BRA `(.L_x_14142) ;  /* 0xfffffffc00ec8947 */ /* 0x008fea000383ffff */
[----:B------:R-:W-:Y:S05]  /*1c5a0*/  BRA `(.L_x_14312) ;  /* 0xffffffa400587947 */ /* 0x000fea000383ffff */
.L_x_14146:
[----:B0-----:R0:W1:Y:S02]  /*1c5b0*/  SYNCS.PHASECHK.TRANS64.TRYWAIT P0, [R2+URZ+0x22860], R0 ;  /* 0x02286000020075a7 */ /* 0x001064000800017f */
[----:B-1----:R-:W-:Y:S05]  /*1c5c0*/  @!P0 NANOSLEEP.SYNCS 0x989680 ;  /* 0x009896800000895d */ /* 0x002fea0003900000 */
[----:B------:R-:W1:Y:S02]  /*1c5d0*/  @!P0 SYNCS.PHASECHK.TRANS64 P0, [R2+URZ+0x22860], R0 ;  /* 0x02286000020085a7 */ /* 0x000e64000800007f */
[----:B-1----:R-:W-:Y:S05]  /*1c5e0*/  @!P0 BRA `(.L_x_14146) ;  /* 0xfffffffc00f08947 */ /* 0x002fea000383ffff */
[----:B------:R-:W-:Y:S05]  /*1c5f0*/  BRA `(.L_x_14313) ;  /* 0xffffffa400847947 */ /* 0x000fea000383ffff */
.L_x_14161:
[----:B-1----:R1:W2:Y:S02]  /*1c600*/  SYNCS.PHASECHK.TRANS64.TRYWAIT P0, [R2+URZ+0x22840], R6 ;  /* 0x02284006020075a7 */ /* 0x0022a4000800017f */
[----:B--2---:R-:W-:Y:S05]  /*1c610*/  @!P0 NANOSLEEP.SYNCS 0x989680 ;  /* 0x009896800000895d */ /* 0x004fea0003900000 */
[----:B------:R-:W2:Y:S02]  /*1c620*/  @!P0 SYNCS.PHASECHK.TRANS64 P0, [R2+URZ+0x22840], R6 ;  /* 0x02284006020085a7 */ /* 0x000ea4000800007f */
[----:B--2---:R-:W-:Y:S05]  /*1c630*/  @!P0 BRA `(.L_x_14161) ;  /* 0xfffffffc00f08947 */ /* 0x004fea000383ffff */
[----:B------:R-:W-:Y:S05]  /*1c640*/  BRA `(.L_x_14314) ;  /* 0xffffffac00ac7947 */ /* 0x000fea000383ffff */
.L_x_14166:
[----:B0-----:R0:W2:Y:S02]  /*1c650*/  SYNCS.PHASECHK.TRANS64.TRYWAIT P0, [R2+URZ+0x22860], R6 ;  /* 0x02286006020075a7 */ /* 0x0010a4000800017f */
[----:B--2---:R-:W-:Y:S05]  /*1c660*/  @!P0 NANOSLEEP.SYNCS 0x989680 ;  /* 0x009896800000895d */ /* 0x004fea0003900000 */
[----:B------:R-:W2:Y:S02]  /*1c670*/  @!P0 SYNCS.PHASECHK.TRANS64 P0, [R2+URZ+0x22860], R6 ;  /* 0x02286006020085a7 */ /* 0x000ea4000800007f */
[----:B--2---:R-:W-:Y:S05]  /*1c680*/  @!P0 BRA `(.L_x_14166) ;  /* 0xfffffffc00f08947 */ /* 0x004fea000383ffff */
[----:B------:R-:W-:Y:S05]  /*1c690*/  BRA `(.L_x_14315) ;  /* 0xffffffb000347947 */ /* 0x000fea000383ffff */
.L_x_14177:
[----:B0-----:R0:W1:Y:S02]  /*1c6a0*/  SYNCS.PHASECHK.TRANS64.TRYWAIT P0, [R3+URZ+0x22840], R2 ;  /* 0x02284002030075a7 */ /* 0x001064000800017f */
[----:B-1----:R-:W-:Y:S05]  /*1c6b0*/  @!P0 NANOSLEEP.SYNCS 0x989680 ;  /* 0x009896800000895d */ /* 0x002fea0003900000 */
[----:B------:R-:W1:Y:S02]  /*1c6c0*/  @!P0 SYNCS.PHASECHK.TRANS64 P0, [R3+URZ+0x22840], R2 ;  /* 0x02284002030085a7 */ /* 0x000e64000800007f */
[----:B-1----:R-:W-:Y:S05]  /*1c6d0*/  @!P0 BRA `(.L_x_14177) ;  /* 0xfffffffc00f08947 */ /* 0x002fea000383ffff */
[----:B------:R-:W-:Y:S05]  /*1c6e0*/  BRA `(.L_x_14316) ;  /* 0xffffffb8003c7947 */ /* 0x000fea000383ffff */
.L_x_14182:
[----:B-1----:R1:W2:Y:S02]  /*1c6f0*/  SYNCS.PHASECHK.TRANS64.TRYWAIT P0, [R3+URZ+0x22860], R2 ;  /* 0x02286002030075a7 */ /* 0x0022a4000800017f */
[----:B--2---:R-:W-:Y:S05]  /*1c700*/  @!P0 NANOSLEEP.SYNCS 0x989680 ;  /* 0x009896800000895d */ /* 0x004fea0003900000 */
[----:B------:R-:W2:Y:S02]  /*1c710*/  @!P0 SYNCS.PHASECHK.TRANS64 P0, [R3+URZ+0x22860], R2 ;  /* 0x02286002030085a7 */ /* 0x000ea4000800007f */
[----:B--2---:R-:W-:Y:S05]  /*1c720*/  @!P0 BRA `(.L_x_14182) ;  /* 0xfffffffc00f08947 */ /* 0x004fea000383ffff */
[----:B------:R-:W-:Y:S05]  /*1c730*/  BRA `(.L_x_14317) ;  /* 0xffffffb800c07947 */ /* 0x000fea000383ffff */
.L_x_14193:
[----:B0-----:R0:W1:Y:S02]  /*1c740*/  SYNCS.PHASECHK.TRANS64.TRYWAIT P0, [R3+URZ+0x22840], R2 ;  /* 0x02284002030075a7 */ /* 0x001064000800017f */
[----:B-1----:R-:W-:Y:S05]  /*1c750*/  @!P0 NANOSLEEP.SYNCS 0x989680 ;  /* 0x009896800000895d */ /* 0x002fea0003900000 */
[----:B------:R-:W1:Y:S02]  /*1c760*/  @!P0 SYNCS.PHASECHK.TRANS64 P0, [R3+URZ+0x22840], R2 ;  /* 0x02284002030085a7 */ /* 0x000e64000800007f */
[----:B-1----:R-:W-:Y:S05]  /*1c770*/  @!P0 BRA `(.L_x_14193) ;  /* 0xfffffffc00f08947 */ /* 0x002fea000383ffff */
[----:B------:R-:W-:Y:S05]  /*1c780*/  BRA `(.L_x_14318) ;  /* 0xffffffc000ac7947 */ /* 0x000fea000383ffff */
.L_x_14198:
[----:B-1----:R1:W2:Y:S02]  /*1c790*/  SYNCS.PHASECHK.TRANS64.TRYWAIT P0, [R3+URZ+0x22860], R2 ;  /* 0x02286002030075a7 */ /* 0x0022a4000800017f */
[----:B--2---:R-:W-:Y:S05]  /*1c7a0*/  @!P0 NANOSLEEP.SYNCS 0x989680 ;  /* 0x009896800000895d */ /* 0x004fea0003900000 */
[----:B------:R-:W2:Y:S02]  /*1c7b0*/  @!P0 SYNCS.PHASECHK.TRANS64 P0, [R3+URZ+0x22860], R2 ;  /* 0x02286002030085a7 */ /* 0x000ea4000800007f */
[----:B--2---:R-:W-:Y:S05]  /*1c7c0*/  @!P0 BRA `(.L_x_14198) ;  /* 0xfffffffc00f08947 */ /* 0x004fea000383ffff */
[----:B------:R-:W-:Y:S05]  /*1c7d0*/  BRA `(.L_x_14319) ;  /* 0xffffffc400347947 */ /* 0x000fea000383ffff */
.L_x_14210:
        /* <DEDUP_REMOVED lines=8> */
.L_x_14321:
[----:B------:R-:W-:Y:S05]  /*1c860*/  BSYNC B0 ;  /* 0x0000000000007941 */ /* 0x000fea0003800000 */
.L_x_14320:
        /* <DEDUP_REMOVED lines=9> */
.L_x_14322:
        /* <DEDUP_REMOVED lines=18> */
.L_x_14323:
[----:B------:R-:W-:Y:S01]  /*1ca20*/  IMAD.MOV.U32 R12, RZ, RZ, 0x2 ;  /* 0x00000002ff0c7424 */ /* 0x000fe200078e00ff */
[----:B------:R-:W-:-:S05]  /*1ca30*/  SEL R7, R14, RZ, P1 ;  /* 0x000000ff0e077207 */ /* 0x000fca0000800000 */
[----:B------:R-:W-:-:S04]  /*1ca40*/  IMAD.IADD R3, R2, 0x1, R7 ;  /* 0x0000000102037824 */ /* 0x000fc800078e0207 */
[----:B------:R-:W-:-:S07]  /*1ca50*/  IMAD.MOV.U32 R13, RZ, RZ, R3 ;  /* 0x000000ffff0d7224 */ /* 0x000fce00078e0003 */
[----:B------:R-:W-:Y:S05]  /*1ca60*/  WARPSYNC.COLLECTIVE R15, `(.L_x_14324) ;  /* 0x000000000f087348 */ /* 0x000fea0003c00000 */
[----:B------:R0:W1:Y:S02]  /*1ca70*/  SHFL.UP P6, R14, R13, R12, R11 ;  /* 0x0400000c0d0e7389 */ /* 0x00006400000c000b */
[----:B01----:R-:W-:Y:S01]  /*1ca80*/  ENDCOLLECTIVE ;  /* 0x000000000000791b */ /* 0x003fe20003800000 */
.L_x_14324:
        /* <DEDUP_REMOVED lines=8> */
.L_x_14325:
        /* <DEDUP_REMOVED lines=8> */
.L_x_14326:
        /* <DEDUP_REMOVED lines=8> */
.L_x_14327:
[----:B------:R-:W-:Y:S02]  /*1cc10*/  IMAD.MOV.U32 R12, RZ, RZ, 0x1f ;  /* 0x0000001fff0c7424 */ /* 0x000fe400078e00ff */
[----:B------:R-:W-:Y:S01]  /*1cc20*/  IMAD.MOV.U32 R11, RZ, RZ, 0x1f ;  /* 0x0000001fff0b7424 */ /* 0x000fe200078e00ff */
[----:B------:R-:W-:-:S04]  /*1cc30*/  MOV R4, R14 ;  /* 0x0000000e00047202 */ /* 0x000fc80000000f00 */
[----:B------:R-:W-:-:S05]  /*1cc40*/  SEL R4, R4, RZ, P5 ;  /* 0x000000ff04047207 */ /* 0x000fca0002800000 */
[----:B------:R-:W-:-:S04]  /*1cc50*/  IMAD.IADD R3, R3, 0x1, R4 ;  /* 0x0000000103037824 */ /* 0x000fc800078e0204 */
[----:B------:R-:W-:-:S07]  /*1cc60*/  IMAD.MOV.U32 R13, RZ, RZ, R3 ;  /* 0x000000ffff0d7224 */ /* 0x000fce00078e0003 */
[----:B------:R-:W-:Y:S05]  /*1cc70*/  WARPSYNC.COLLECTIVE R15, `(.L_x_14328) ;  /* 0x000000000f087348 */ /* 0x000fea0003c00000 */
[----:B------:R0:W1:Y:S02]  /*1cc80*/  SHFL.IDX P6, R14, R13, R12, R11 ;  /* 0x0000000c0d0e7389 */ /* 0x00006400000c000b */
[----:B01----:R-:W-:Y:S01]  /*1cc90*/  ENDCOLLECTIVE ;  /* 0x000000000000791b */ /* 0x003fe20003800000 */
.L_x_14328:
[----:B------:R-:W-:Y:S01]  /*1cca0*/  IMAD.MOV.U32 R16, RZ, RZ, R14 ;  /* 0x000000ffff107224 */ /* 0x000fe200078e000e */
[----:B------:R-:W-:Y:S06]  /*1ccb0*/  BRA `(.L_x_14329) ;  /* 0xffffffc800907947 */ /* 0x000fec000383ffff */
.L_x_14215:
        /* <DEDUP_REMOVED lines=8> */
.L_x_14331:
[----:B------:R-:W-:Y:S05]  /*1cd40*/  BSYNC B0 ;  /* 0x0000000000007941 */ /* 0x000fea0003800000 */
.L_x_14330:
        /* <DEDUP_REMOVED lines=9> */
.L_x_14332:
[----:B------:R-:W-:Y:S01]  /*1cde0*/  IMAD.MOV.U32 R12, RZ, RZ, 0x4 ;  /* 0x00000004ff0c7424 */ /* 0x000fe200078e00ff */
[----:B------:R-:W-:-:S05]  /*1cdf0*/  SEL R14, R14, RZ, P2 ;  /* 0x000000ff0e0e7207 */ /* 0x000fca0001000000 */
[----:B------:R-:W-:-:S04]  /*1ce00*/  IMAD.IADD R3, R3, 0x1, R14 ;  /* 0x0000000103037824 */ /* 0x000fc800078e020e */
[----:B------:R-:W-:-:S07]  /*1ce10*/  IMAD.MOV.U32 R13, RZ, RZ, R3 ;  /* 0x000000ffff0d7224 */ /* 0x000fce00078e0003 */
[----:B------:R-:W-:Y:S05]  /*1ce20*/  WARPSYNC.COLLECTIVE R15, `(.L_x_14333) ;  /* 0x000000000f087348 */ /* 0x000fea0003c00000 */
[----:B------:R0:W1:Y:S02]  /*1ce30*/  SHFL.UP P6, R14, R13, R12, R11 ;  /* 0x0400000c0d0e7389 */ /* 0x00006400000c000b */
[----:B01----:R-:W-:Y:S01]  /*1ce40*/  ENDCOLLECTIVE ;  /* 0x000000000000791b */ /* 0x003fe20003800000 */
.L_x_14333:
[----:B------:R-:W-:Y:S01]  /*1ce50*/  IMAD.MOV.U32 R12, RZ, RZ, 0x8 ;  /* 0x00000008ff0c7424 */ /* 0x000fe200078e00ff */
[----:B------:R-:W-:-:S05]  /*1ce60*/  SEL R14, R14, RZ, P3 ;  /* 0x000000ff0e0e7207 */ /* 0x000fca0001800000 */
[----:B------:R-:W-:-:S04]  /*1ce70*/  IMAD.IADD R3, R3, 0x1, R14 ;  /* 0x0000000103037824 */ /* 0x000fc800078e020e */
[----:B------:R-:W-:-:S07]  /*1ce80*/  IMAD.MOV.U32 R13, RZ, RZ, R3 ;  /* 0x000000ffff0d7224 */ /* 0x000fce00078e0003 */
[----:B------:R-:W-:Y:S05]  /*1ce90*/  WARPSYNC.COLLECTIVE R15, `(.L_x_14334) ;  /* 0x000000000f087348 */ /* 0x000fea0003c00000 */
[----:B------:R0:W1:Y:S02]  /*1cea0*/  SHFL.UP P6, R14, R13, R12, R11 ;  /* 0x0400000c0d0e7389 */ /* 0x00006400000c000b */
[----:B01----:R-:W-:Y:S01]  /*1ceb0*/  ENDCOLLECTIVE ;  /* 0x000000000000791b */ /* 0x003fe20003800000 */
.L_x_14334:
[----:B------:R-:W-:Y:S02]  /*1cec0*/  MOV R12, 0x10 ;  /* 0x00000010000c7802 */ /* 0x000fe40000000f00 */
[----:B------:R-:W-:-:S05]  /*1ced0*/  SEL R14, R14, RZ, P4 ;  /* 0x000000ff0e0e7207 */ /* 0x000fca0002000000 */
[----:B------:R-:W-:-:S04]  /*1cee0*/  IMAD.IADD R3, R3, 0x1, R14 ;  /* 0x0000000103037824 */ /* 0x000fc800078e020e */
[----:B------:R-:W-:-:S07]  /*1cef0*/  IMAD.MOV.U32 R13, RZ, RZ, R3 ;  /* 0x000000ffff0d7224 */ /* 0x000fce00078e0003 */
[----:B------:R-:W-:Y:S05]  /*1cf00*/  WARPSYNC.COLLECTIVE R15, `(.L_x_14335) ;  /* 0x000000000f087348 */ /* 0x000fea0003c00000 */
[----:B------:R0:W1:Y:S02]  /*1cf10*/  SHFL.UP P6, R14, R13, R12, R11 ;  /* 0x0400000c0d0e7389 */ /* 0x00006400000c000b */
[----:B01----:R-:W-:Y:S01]  /*1cf20*/  ENDCOLLECTIVE ;  /* 0x000000000000791b */ /* 0x003fe20003800000 */
.L_x_14335:
        /* <DEDUP_REMOVED lines=8> */
.L_x_14336:
[----:B------:R-:W-:Y:S01]  /*1cfb0*/  IMAD.MOV.U32 R16, RZ, RZ, R14 ;  /* 0x000000ffff107224 */ /* 0x000fe200078e000e */
[----:B------:R-:W-:Y:S06]  /*1cfc0*/  BRA `(.L_x_14337) ;  /* 0xffffffc800687947 */ /* 0x000fec000383ffff */
.L_x_14217:
[----:B------:R-:W-:Y:S01]  /*1cfd0*/  BSSY B0, `(.L_x_14338) ;  /* 0x0000006000007945 */ /* 0x000fe20003800000 */
[----:B------:R-:W-:Y:S01]  /*1cfe0*/  PLOP3.LUT P6, PT, P6, PT, PT, 0x8, 0x0 ;  /* 0x000000000000781c */ /* 0x000fe200037ce170 */
[----:B------:R-:W-:-:S12]  /*1cff0*/  IMAD.MOV.U32 R15, RZ, RZ, -0x1 ;  /* 0xffffffffff0f7424 */ /* 0x000fd800078e00ff */
[----:B0----5:R-:W-:Y:S05]  /*1d000*/  WARPSYNC.COLLECTIVE R15, `(.L_x_14339) ;  /* 0x000000000f087348 */ /* 0x021fea0003c00000 */
[----:B------:R-:W-:Y:S01]  /*1d010*/  VOTE.ANY R14, PT, P6 ;  /* 0x00000000000e7806 */ /* 0x000fe200030e0100 */
[----:B0----5:R-:W-:Y:S06]  /*1d020*/  ENDCOLLECTIVE ;  /* 0x000000000000791b */ /* 0x021fec0003800000 */
.L_x_14339:
[----:B------:R-:W-:Y:S05]  /*1d030*/  BSYNC B0 ;  /* 0x0000000000007941 */ /* 0x000fea0003800000 */
.L_x_14338:
        /* <DEDUP_REMOVED lines=9> */
.L_x_14340:
[----:B------:R-:W-:Y:S01]  /*1d0d0*/  IMAD.MOV.U32 R17, RZ, RZ, R14 ;  /* 0x000000ffff117224 */ /* 0x000fe200078e000e */
[----:B------:R-:W-:Y:S06]  /*1d0e0*/  BRA `(.L_x_14341) ;  /* 0xffffffc800587947 */ /* 0x000fec000383ffff */
.L_x_14219:
[----:B------:R-:W-:Y:S01]  /*1d0f0*/  BSSY B0, `(.L_x_14342) ;  /* 0x0000007000007945 */ /* 0x000fe20003800000 */
[----:B------:R-:W-:Y:S02]  /*1d100*/  IMAD.MOV.U32 R13, RZ, RZ, R3 ;  /* 0x000000ffff0d7224 */ /* 0x000fe400078e0003 */
[----:B------:R-:W-:Y:S02]  /*1d110*/  IMAD.MOV.U32 R11, RZ, RZ, 0x1f ;  /* 0x0000001fff0b7424 */ /* 0x000fe400078e00ff */
[----:B------:R-:W-:-:S07]  /*1d120*/  IMAD.MOV.U32 R15, RZ, RZ, -0x1 ;  /* 0xffffffffff0f7424 */ /* 0x000fce00078e00ff */
[----:B012--5:R-:W-:Y:S05]  /*1d130*/  WARPSYNC.COLLECTIVE R15, `(.L_x_14343) ;  /* 0x000000000f087348 */ /* 0x027fea0003c00000 */
[----:B------:R3:W4:Y:S02]  /*1d140*/  SHFL.IDX P6, R14, R13, R12, R11 ;  /* 0x0000000c0d0e7389 */ /* 0x00072400000c000b */
[----:B012345:R-:W-:Y:S01]  /*1d150*/  ENDCOLLECTIVE ;  /* 0x000000000000791b */ /* 0x03ffe20003800000 */
.L_x_14343:
[----:B------:R-:W-:Y:S05]  /*1d160*/  BSYNC B0 ;  /* 0x0000000000007941 */ /* 0x000fea0003800000 */
.L_x_14342:
[----:B------:R-:W-:Y:S01]  /*1d170*/  IMAD.MOV.U32 R3, RZ, RZ, R14 ;  /* 0x000000ffff037224 */ /* 0x000fe200078e000e */
[----:B------:R-:W-:Y:S06]  /*1d180*/  BRA `(.L_x_14344) ;  /* 0xffffffc8004c7947 */ /* 0x000fec000383ffff */
.L_x_14223:
[----:B0-----:R0:W1:Y:S02]  /*1d190*/  SYNCS.PHASECHK.TRANS64.TRYWAIT P0, [R0+URZ+0x22820], R3 ;  /* 0x02282003000075a7 */ /* 0x001064000800017f */
[----:B-1----:R-:W-:Y:S05]  /*1d1a0*/  @!P0 NANOSLEEP.SYNCS 0x989680 ;  /* 0x009896800000895d */ /* 0x002fea0003900000 */
[----:B------:R-:W1:Y:S02]  /*1d1b0*/  @!P0 SYNCS.PHASECHK.TRANS64 P0, [R0+URZ+0x22820], R3 ;  /* 0x02282003000085a7 */ /* 0x000e64000800007f */
[----:B-1----:R-:W-:Y:S05]  /*1d1c0*/  @!P0 BRA `(.L_x_14223) ;  /* 0xfffffffc00f08947 */ /* 0x002fea000383ffff */
[----:B------:R-:W-:Y:S05]  /*1d1d0*/  BRA `(.L_x_14345) ;  /* 0xffffffcc00d07947 */ /* 0x000fea000383ffff */
.L_x_14224:
        /* <DEDUP_REMOVED lines=11> */
.L_x_14347:
[----:B------:R-:W-:Y:S05]  /*1d290*/  BSYNC B0 ;  /* 0x0000000000007941 */ /* 0x000fea0003800000 */
.L_x_14346:
[----:B------:R-:W-:Y:S05]  /*1d2a0*/  BRA `(.L_x_14348) ;  /* 0xffffffcc00b87947 */ /* 0x000fea000383ffff */
.L_x_14225:
[----:B------:R-:W-:Y:S01]  /*1d2b0*/  BSSY B0, `(.L_x_14349) ;  /* 0x0000006000007945 */ /* 0x000fe20003800000 */
[----:B------:R-:W-:-:S07]  /*1d2c0*/  IMAD.MOV.U32 R15, RZ, RZ, -0x1 ;  /* 0xffffffffff0f7424 */ /* 0x000fce00078e00ff */
[----:B01---5:R-:W-:Y:S05]  /*1d2d0*/  WARPSYNC.COLLECTIVE R15, `(.L_x_14350) ;  /* 0x000000000f0c7348 */ /* 0x023fea0003c00000 */
[----:B------:R-:W-:Y:S02]  /*1d2e0*/  ELECT P6, UR62, PT ;  /* 0x00000000003e782f */ /* 0x000fe400038c0000 */
[----:B------:R-:W-:Y:S01]  /*1d2f0*/  MOV R14, UR62 ;  /* 0x0000003e000e7c02 */ /* 0x000fe20008000f00 */
[----:B01---5:R-:W-:Y:S10]  /*1d300*/  ENDCOLLECTIVE ;  /* 0x000000000000791b */ /* 0x023ff40003800000 */
.L_x_14350:
[----:B------:R-:W-:Y:S05]  /*1d310*/  BSYNC B0 ;  /* 0x0000000000007941 */ /* 0x000fea0003800000 */
.L_x_14349:
[----:B------:R-:W-:Y:S05]  /*1d320*/  BRA `(.L_x_14351) ;  /* 0xffffffcc00ac7947 */ /* 0x000fea000383ffff */
.L_x_14227:
[----:B0-----:R0:W1:Y:S02]  /*1d330*/  SYNCS.PHASECHK.TRANS64.TRYWAIT P0, [R6+URZ], R5 ;  /* 0x00000005060075a7 */ /* 0x001064000800017f */
[----:B-1----:R-:W-:Y:S05]  /*1d340*/  @!P0 NANOSLEEP.SYNCS 0x989680 ;  /* 0x009896800000895d */ /* 0x002fea0003900000 */
[----:B------:R-:W1:Y:S02]  /*1d350*/  @!P0 SYNCS.PHASECHK.TRANS64 P0, [R6+URZ], R5 ;  /* 0x00000005060085a7 */ /* 0x000e64000800007f */
[----:B-1----:R-:W-:Y:S05]  /*1d360*/  @!P0 BRA `(.L_x_14227) ;  /* 0xfffffffc00f08947 */ /* 0x002fea000383ffff */
[----:B------:R-:W-:Y:S05]  /*1d370*/  BRA `(.L_x_14352) ;  /* 0xffffffcc00e87947 */ /* 0x000fea000383ffff */
.L_x_14228:
[----:B-1----:R1:W2:Y:S02]  /*1d380*/  SYNCS.PHASECHK.TRANS64.TRYWAIT P0, [R7+URZ], R2 ;  /* 0x00000002070075a7 */ /* 0x0022a4000800017f */
[----:B--2---:R-:W-:Y:S05]  /*1d390*/  @!P0 NANOSLEEP.SYNCS 0x989680 ;  /* 0x009896800000895d */ /* 0x004fea0003900000 */
[----:B------:R-:W2:Y:S02]  /*1d3a0*/  @!P0 SYNCS.PHASECHK.TRANS64 P0, [R7+URZ], R2 ;  /* 0x00000002070085a7 */ /* 0x000ea4000800007f */
[----:B--2---:R-:W-:Y:S05]  /*1d3b0*/  @!P0 BRA `(.L_x_14228) ;  /* 0xfffffffc00f08947 */ /* 0x004fea000383ffff */
[----:B------:R-:W-:Y:S05]  /*1d3c0*/  BRA `(.L_x_14353) ;  /* 0xffffffcc00dc7947 */ /* 0x000fea000383ffff */
.L_x_14230:
[----:B--2---:R2:W3:Y:S02]  /*1d3d0*/  SYNCS.PHASECHK.TRANS64.TRYWAIT P0, [R4+URZ], R5 ;  /* 0x00000005040075a7 */ /* 0x0044e4000800017f */
[----:B---3--:R-:W-:Y:S05]  /*1d3e0*/  @!P0 NANOSLEEP.SYNCS 0x989680 ;  /* 0x009896800000895d */ /* 0x008fea0003900000 */
[----:B------:R-:W3:Y:S02]  /*1d3f0*/  @!P0 SYNCS.PHASECHK.TRANS64 P0, [R4+URZ], R5 ;  /* 0x00000005040085a7 */ /* 0x000ee4000800007f */
[----:B---3--:R-:W-:Y:S05]  /*1d400*/  @!P0 BRA `(.L_x_14230) ;  /* 0xfffffffc00f08947 */ /* 0x008fea000383ffff */
[----:B------:R-:W-:Y:S05]  /*1d410*/  BRA `(.L_x_14354) ;  /* 0xffffffcc00e47947 */ /* 0x000fea000383ffff */
.L_x_14355:
        /* <DEDUP_REMOVED lines=14> */
.L_x_15152:


//--------------------- .text._ZN7cutlass13device_kernelIN5flash11enable_sm90INS1_16FlashAttnFwdSm90INS1_25CollectiveMainloopFwdSm90ILi2EN4cute5tupleIJNS5_1CILi1EEES8_S8_EEENS6_IJNS7_ILi128EEENS7_ILi96EEENS7_ILi64EEEEEELi256ENS_6half_tEfNS_4arch4Sm90ELb1ELb0ELb0ELb1ELb0ELb0ELb1ELb1ELb0ELb1ELb0ELb0EEENS1_21CollectiveEpilogueFwdINS6_IJSA_NS7_ILi256EEESB_EEES9_SE_SG_Li256ELb1ELb1ELb0ELb0EEENS1_36VarlenDynamicPersistentTileSchedulerILi128ELi96ELi256ELi128ELb0ELb1ELb1ELb1ELb1ELb1EEEEEEEEEvNT_6ParamsE --------------------------
	.section	.text._ZN7cutlass13device_kernelIN5flash11enable_sm90INS1_16FlashAttnFwdSm90INS1_25CollectiveMainloopFwdSm90ILi2EN4cute5tupleIJNS5_1CILi1EEES8_S8_EEENS6_IJNS7_ILi128EEENS7_ILi96EEENS7_ILi64EEEEEELi256ENS_6half_tEfNS_4arch4Sm90ELb1ELb0ELb0ELb1ELb0ELb0ELb1ELb1ELb0ELb1ELb0ELb0EEENS1_21CollectiveEpilogueFwdINS6_IJSA_NS7_ILi256EEESB_EEES9_SE_SG_Li256ELb1ELb1ELb0ELb0EEENS1_36VarlenDynamicPersistentTileSchedulerILi128ELi96ELi256ELi128ELb0ELb1ELb1ELb1ELb1ELb1EEEEEEEEEvNT_6ParamsE,"ax",@progbits
	.align	128
.text._ZN7cutlass13device_kernelIN5flash11enable_sm90INS1_16FlashAttnFwdSm90INS1_25CollectiveMainloopFwdSm90ILi2EN4cute5tupleIJNS5_1CILi1EEES8_S8_EEENS6_IJNS7_ILi128EEENS7_ILi96EEENS7_ILi64EEEEEELi256ENS_6half_tEfNS_4arch4Sm90ELb1ELb0ELb0ELb1ELb0ELb0ELb1ELb1ELb0ELb1ELb0ELb0EEENS1_21CollectiveEpilogueFwdINS6_IJSA_NS7_ILi256EEESB_EEES9_SE_SG_Li256ELb1ELb1ELb0ELb0EEENS1_36VarlenDynamicPersistentTileSchedulerILi128ELi96ELi256ELi128ELb0ELb1ELb1ELb1ELb1ELb1EEEEEEEEEvNT_6ParamsE:
        .type           _ZN7cutlass13device_kernelIN5flash11enable_sm90INS1_16FlashAttnFwdSm90INS1_25CollectiveMainloopFwdSm90ILi2EN4cute5tupleIJNS5_1CILi1EEES8_S8_EEENS6_IJNS7_ILi128EEENS7_ILi96EEENS7_ILi64EEEEEELi256ENS_6half_tEfNS_4arch4Sm90ELb1ELb0ELb0ELb1ELb0ELb0ELb1ELb1ELb0ELb1ELb0ELb0EEENS1_21CollectiveEpilogueFwdINS6_IJSA_NS7_ILi256EEESB_EEES9_SE_SG_Li256ELb1ELb1ELb0ELb0EEENS1_36VarlenDynamicPersistentTileSchedulerILi128ELi96ELi256ELi128ELb0ELb1ELb1ELb1ELb1ELb1EEEEEEEEEvNT_6ParamsE,@function
        .size           _ZN7cutlass13device_kernelIN5flash11enable_sm90INS1_16FlashAttnFwdSm90INS1_25CollectiveMainloopFwdSm90ILi2EN4cute5tupleIJNS5_1CILi1EEES8_S8_EEENS6_IJNS7_ILi128EEENS7_ILi96EEENS7_ILi64EEEEEELi256ENS_6half_tEfNS_4arch4Sm90ELb1ELb0ELb0ELb1ELb0ELb0ELb1ELb1ELb0ELb1ELb0ELb0EEENS1_21CollectiveEpilogueFwdINS6_IJSA_NS7_ILi256EEESB_EEES9_SE_SG_Li256ELb1ELb1ELb0ELb0EEENS1_36VarlenDynamicPersistentTileSchedulerILi128ELi96ELi256ELi128ELb0ELb1ELb1ELb1ELb1ELb1EEEEEEEEEvNT_6ParamsE,(.L_x_15153 - _ZN7cutlass13device_kernelIN5flash11enable_sm90INS1_16FlashAttnFwdSm90INS1_25CollectiveMainloopFwdSm90ILi2EN4cute5tupleIJNS5_1CILi1EEES8_S8_EEENS6_IJNS7_ILi128EEENS7_ILi96EEENS7_ILi64EEEEEELi256ENS_6half_tEfNS_4arch4Sm90ELb1ELb0ELb0ELb1ELb0ELb0ELb1ELb1ELb0ELb1ELb0ELb0EEENS1_21CollectiveEpilogueFwdINS6_IJSA_NS7_ILi256EEESB_EEES9_SE_SG_Li256ELb1ELb1ELb0ELb0EEENS1_36VarlenDynamicPersistentTileSchedulerILi128ELi96ELi256ELi128ELb0ELb1ELb1ELb1ELb1ELb1EEEEEEEEEvNT_6ParamsE)
        .other          _ZN7cutlass13device_kernelIN5flash11enable_sm90INS1_16FlashAttnFwdSm90INS1_25CollectiveMainloopFwdSm90ILi2EN4cute5tupleIJNS5_1CILi1EEES8_S8_EEENS6_IJNS7_ILi128EEENS7_ILi96EEENS7_ILi64EEEEEELi256ENS_6half_tEfNS_4arch4Sm90ELb1ELb0ELb0ELb1ELb0ELb0ELb1ELb1ELb0ELb1ELb0ELb0EEENS1_21CollectiveEpilogueFwdINS6_IJSA_NS7_ILi256EEESB_EEES9_SE_SG_Li256ELb1ELb1ELb0ELb0EEENS1_36VarlenDynamicPersistentTileSchedulerILi128ELi96ELi256ELi128ELb0ELb1ELb1ELb1ELb1ELb1EEEEEEEEEvNT_6ParamsE,@"STO_CUDA_ENTRY STV_DEFAULT"
_ZN7cutlass13device_kernelIN5flash11enable_sm90INS1_16FlashAttnFwdSm90INS1_25CollectiveMainloopFwdSm90ILi2EN4cute5tupleIJNS5_1CILi1EEES8_S8_EEENS6_IJNS7_ILi128EEENS7_ILi96EEENS7_ILi64EEEEEELi256ENS_6half_tEfNS_4arch4Sm90ELb1ELb0ELb0ELb1ELb0ELb0ELb1ELb1ELb0ELb1ELb0ELb0EEENS1_21CollectiveEpilogueFwdINS6_IJSA_NS7_ILi256EEESB_EEES9_SE_SG_Li256ELb1ELb1ELb0ELb0EEENS1_36VarlenDynamicPersistentTileSchedulerILi128ELi96ELi256ELi128ELb0ELb1ELb1ELb1ELb1ELb1EEEEEEEEEvNT_6ParamsE:
        /* <DEDUP_REMOVED lines=18> */
.L_x_14357:
[----:B------:R-:W-:Y:S05]  /*0120*/  BSYNC B0 ;  /* 0x0000000000007941 */ /* 0x000fea0003800000 */
.L_x_14356:
        /* <DEDUP_REMOVED lines=43> */
.L_x_14358:
        /* <DEDUP_REMOVED lines=22> */
.L_x_14359:
        /* <DEDUP_REMOVED lines=18> */
.L_x_14360:
        /* <DEDUP_REMOVED lines=22> */
.L_x_14361:
        /* <DEDUP_REMOVED lines=22> */
.L_x_14362:
        /* <DEDUP_REMOVED lines=9> */
.L_x_14364:
        /* <DEDUP_REMOVED lines=44> */
[----:B------:R-:W-:Y:S01]  /*0c70*/  LEA.HI R4, R4, R225, RZ, 0x5 ;  /* 0x000000e104047211 */ /* 0x000fe200078f28ff */
[----:B------:R-:W-:Y:S01]  /*0c80*/  IMAD.IADD R9, R234, 0x1, -R9 ;  /* 0x00000001ea097824 */ /* 0x000fe200078e0a09 */
[----:B------:R-:W-:Y:S02]  /*0c90*/  LOP3.LUT R11, R11, 0xfffffff8, RZ, 0xc0, !PT ;  /* 0xfffffff80b0b7812 */ /* 0x000fe400078ec0ff */
[----:B------:R-:W-:-:S02]  /*0ca0*/  LEA.HI R5, R5, R226, RZ, 0x1 ;  /* 0x000000e205057211 */ /* 0x000fc400078f08ff */
[----:B------:R-:W-:Y:S01]  /*0cb0*/  SHF.R.S32.HI R4, RZ, 0x5, R4 ;  /* 0x00000005ff047819 */ /* 0x000fe20000011404 */
[----:B------:R-:W-:Y:S01]  /*0cc0*/  IMAD.IADD R11, R8, 0x1, -R11 ;  /* 0x00000001080b7824 */ /* 0x000fe200078e0a0b */
[----:B------:R-:W-:Y:S02]  /*0cd0*/  LOP3.LUT R5, R5, 0x3fffffe, RZ, 0xc0, !PT ;  /* 0x03fffffe05057812 */ /* 0x000fe400078ec0ff */
[----:B------:R-:W-:Y:S01]  /*0ce0*/  LOP3.LUT R204, R6, 0x7ffffffc, RZ, 0xc0, !PT ;  /* 0x7ffffffc06cc7812 */ /* 0x000fe200078ec0ff */
[----:B------:R-:W-:Y:S02]  /*0cf0*/  IMAD R4, R4, 0x10, R11 ;  /* 0x0000001004047824 */ /* 0x000fe400078e020b */
[----:B------:R-:W-:Y:S02]  /*0d00*/  IMAD.IADD R5, R226, 0x1, -R5 ;  /* 0x00000001e2057824 */ /* 0x000fe400078e0a05 */
[----:B------:R-:W-:Y:S02]  /*0d10*/  IMAD.IADD R204, R225, 0x1, -R204 ;  /* 0x00000001e1cc7824 */ /* 0x000fe400078e0acc */
[----:B------:R-:W-:Y:S01]  /*0d20*/  IMAD R227, R5, 0x40, R4 ;  /* 0x0000004005e37824 */ /* 0x000fe200078e0204 */
[----:B--2---:R-:W-:-:S02]  /*0d30*/  R2UR UR4, R2 ;  /* 0x00000000020472ca */ /* 0x004fc400000e0000 */
[CC--:B------:R-:W-:Y:S02]  /*0d40*/  LEA.HI R2, R3.reuse, R234.reuse, RZ, 0x5 ;  /* 0x000000ea03027211 */ /* 0x0c0fe400078f28ff */
[----:B------:R-:W-:-:S03]  /*0d50*/  LEA.HI R3, R3, R234, RZ, 0x3 ;  /* 0x000000ea03037211 */ /* 0x000fc600078f18ff */
[----:B------:R-:W-:Y:S01]  /*0d60*/  IMAD.SHL.U32 R2, R2, 0x20, RZ ;  /* 0x0000002002027824 */ /* 0x000fe200078e00ff */
[----:B------:R-:W-:Y:S02]  /*0d70*/  LOP3.LUT R219, R3, 0xfffffff8, RZ, 0xc0, !PT ;  /* 0xfffffff803db7812 */ /* 0x000fe400078ec0ff */
[----:B------:R-:W-:Y:S02]  /*0d80*/  SHF.R.S32.HI R223, RZ, 0x3, R3 ;  /* 0x00000003ffdf7819 */ /* 0x000fe40000011403 */
[----:B------:R-:W-:Y:S01]  /*0d90*/  LOP3.LUT R2, R2, 0xfffffc00, RZ, 0xc0, !PT ;  /* 0xfffffc0002027812 */ /* 0x000fe200078ec0ff */
[----:B------:R-:W-:Y:S01]  /*0da0*/  IMAD.IADD R219, R234, 0x1, -R219 ;  /* 0x00000001eadb7824 */ /* 0x000fe200078e0adb */
[----:B------:R-:W-:-:S03]  /*0db0*/  ULOP3.LUT UR4, UR4, 0x1, URZ, 0xfc, !UPT ;  /* 0x0000000104047892 */ /* 0x000fc6000f8efc3f */
[----:B------:R-:W-:Y:S01]  /*0dc0*/  IMAD R7, R7, 0x40, R2 ;  /* 0x0000004007077824 */ /* 0x000fe200078e0202 */
[----:B------:R-:W-:Y:S01]  /*0dd0*/  LEA.HI R2, R9, R9, RZ, 0x1 ;  /* 0x0000000909027211 */ /* 0x000fe200078f08ff */
[----:B------:R-:W-:Y:S02]  /*0de0*/  IMAD.SHL.U32 R200, R219, 0x8, RZ ;  /* 0x00000008dbc87824 */ /* 0x000fe400078e00ff */
[----:B------:R-:W-:Y:S01]  /*0df0*/  IMAD.U32 R229, RZ, RZ, UR4 ;  /* 0x00000004ffe57e24 */ /* 0x000fe2000f8e00ff */
[----:B------:R-:W-:Y:S01]  /*0e00*/  LOP3.LUT R2, R2, 0x1ffffffe, RZ, 0xc0, !PT ;  /* 0x1ffffffe02027812 */ /* 0x000fe200078ec0ff */
[C---:B------:R-:W-:Y:S01]  /*0e10*/  VIADD R206, R200.reuse, 0x40 ;  /* 0x00000040c8ce7836 */ /* 0x040fe20000000000 */
[----:B------:R-:W-:Y:S01]  /*0e20*/  UMOV UR4, URZ ;  /* 0x0000003f00047c82 */ /* 0x000fe20008000000 */
        /* <DEDUP_REMOVED lines=9> */
[----:B------:R-:W-:Y:S02]  /*0ec0*/  IMAD R203, R2, 0x8, R227 ;  /* 0x0000000802cb7824 */ /* 0x000fe400078e02e3 */
[----:B------:R-:W-:-:S07]  /*0ed0*/  IMAD.U32 R224, RZ, RZ, UR4 ;  /* 0x00000004ffe07e24 */ /* 0x000fce000f8e00ff */
.L_x_14419:
[----:B0-23--:R-:W0:Y:S01]  /*0ee0*/  LDC.64 R2, c[0x0][0xd88] ;  /* 0x00036200ff027b82 */ /* 0x00de220000000a00 */
[----:B------:R-:W-:Y:S01]  /*0ef0*/  ULDC.64 UR8, c[0x0][0xb20] ;  /* 0x0002c80000087ab9 */ /* 0x000fe20000000a00 */
[----:B------:R-:W-:Y:S01]  /*0f00*/  ULDC.64 UR10, c[0x0][0xb10] ;  /* 0x0002c400000a7ab9 */ /* 0x000fe20000000a00 */
[----:B0-----:R-:W-:-:S06]  /*0f10*/  IMAD.WIDE R2, R7, 0x4, R2 ;  /* 0x0000000407027825 */ /* 0x001fcc00078e0202 */
[----:B------:R-:W2:Y:S01]  /*0f20*/  LDG.E R2, desc[UR38][R2.64] ;  /* 0x0000002602027981 */ /* 0x000ea2000c1e1900 */
[----:B------:R-:W-:Y:S01]  /*0f30*/  UISETP.NE.U32.AND UP0, UPT, UR8, URZ, UPT ;  /* 0x0000003f0800728c */ /* 0x000fe2000bf05070 */
[----:B------:R-:W-:Y:S01]  /*0f40*/  IMAD.MOV.U32 R7, RZ, RZ, RZ ;  /* 0x000000ffff077224 */ /* 0x000fe200078e00ff */
[----:B------:R-:W-:Y:S02]  /*0f50*/  UISETP.NE.U32.AND UP1, UPT, UR10, URZ, UPT ;  /* 0x0000003f0a00728c */ /* 0x000fe4000bf25070 */
[----:B------:R-:W-:Y:S02]  /*0f60*/  UISETP.NE.AND.EX UP0, UPT, UR9, URZ, UPT, UP0 ;  /* 0x0000003f0900728c */ /* 0x000fe4000bf05300 */
[----:B------:R-:W-:-:S04]  /*0f70*/  UISETP.NE.AND.EX UP1, UPT, UR11, URZ, UPT, UP1 ;  /* 0x0000003f0b00728c */ /* 0x000fc8000bf25310 */
[----:B------:R-:W-:Y:S02]  /*0f80*/  PLOP3.LUT P0, PT, PT, PT, UP0, 0x80, 0x0 ;  /* 0x000000000000781c */ /* 0x000fe40003f0f008 */
[----:B------:R-:W-:Y:S02]  /*0f90*/  PLOP3.LUT P2, PT, PT, PT, UP1, 0x80, 0x0 ;  /* 0x000000000000781c */ /* 0x000fe40003f4f018 */
[----:B--2---:R-:W-:-:S13]  /*0fa0*/  R2UR UR4, R2 ;  /* 0x00000000020472ca */ /* 0x004fda00000e0000 */
[----:B------:R-:W-:Y:S02]  /*0fb0*/  USHF.R.S32.HI UR7, URZ, 0x1f, UR4 ;  /* 0x0000001f3f077899 */ /* 0x000fe40008011404 */
[----:B------:R-:W-:Y:S01]  /*0fc0*/  IMAD.U32 R220, RZ, RZ, UR4 ;  /* 0x00000004ffdc7e24 */ /* 0x000fe2000f8e00ff */
[----:B------:R-:W-:-:S04]  /*0fd0*/  @UP0 ULEA UR8, UP2, UR4, UR8, 0x2 ;  /* 0x0000000804080291 */ /* 0x000fc8000f84103f */
[----:B------:R-:W-:Y:S02]  /*0fe0*/  @UP0 ULEA.HI.X UR9, UR4, UR9, UR7, 0x2, UP2 ;  /* 0x0000000904090291 */ /* 0x000fe400090f1407 */
[----:B------:R-:W-:Y:S01]  /*0ff0*/  IMAD.U32 R222, RZ, RZ, UR7 ;  /* 0x00000007ffde7e24 */ /* 0x000fe2000f8e00ff */
[----:B------:R-:W-:Y:S01]  /*1000*/  @UP1 ULEA UR10, UP0, UR4, UR10, 0x2 ;  /* 0x0000000a040a1291 */ /* 0x000fe2000f80103f */
[----:B------:R-:W-:-:S03]  /*1010*/  IMAD.U32 R2, RZ, RZ, UR8 ;  /* 0x00000008ff027e24 */ /* 0x000fc6000f8e00ff */
[----:B------:R-:W-:Y:S01]  /*1020*/  @UP1 ULEA.HI.X UR11, UR4, UR11, UR7, 0x2, UP0 ;  /* 0x0000000b040b1291 */ /* 0x000fe200080f1407 */
[----:B------:R-:W-:Y:S01]  /*1030*/  IMAD.U32 R3, RZ, RZ, UR9 ;  /* 0x00000009ff037e24 */ /* 0x000fe2000f8e00ff */
[----:B------:R-:W-:Y:S01]  /*1040*/  ULDC.64 UR8, c[0x0][0x418] ;  /* 0x0001060000087ab9 */ /* 0x000fe20000000a00 */
[----:B------:R-:W-:Y:S01]  /*1050*/  ULDC UR4, c[0x0][0x288] ;  /* 0x0000a20000047ab9 */ /* 0x000fe20000000800 */
[----:B------:R-:W-:Y:S01]  /*1060*/  IMAD.U32 R4, RZ, RZ, UR10 ;  /* 0x0000000aff047e24 */ /* 0x000fe2000f8e00ff */
[----:B------:R-:W-:Y:S01]  /*1070*/  ULDC UR7, c[0x0][0x2f0] ;  /* 0x0000bc0000077ab9 */ /* 0x000fe20000000800 */
[----:B------:R-:W-:Y:S01]  /*1080*/  IMAD.U32 R201, RZ, RZ, UR4 ;  /* 0x00000004ffc97e24 */ /* 0x000fe2000f8e00ff */
[----:B------:R0:W5:Y:S01]  /*1090*/  @P0 LDG.E R7, desc[UR38][R2.64] ;  /* 0x0000002602070981 */ /* 0x000162000c1e1900 */
[----:B------:R-:W-:Y:S01]  /*10a0*/  IMAD.U32 R5, RZ, RZ, UR11 ;  /* 0x0000000bff057e24 */ /* 0x000fe2000f8e00ff */
[----:B------:R-:W-:Y:S01]  /*10b0*/  UISETP.NE.U32.AND UP0, UPT, UR8, URZ, UPT ;  /* 0x0000003f0800728c */ /* 0x000fe2000bf05070 */
[----:B------:R-:W-:-:S03]  /*10c0*/  ULDC UR4, c[0x0][0x424] ;  /* 0x0001090000047ab9 */ /* 0x000fc60000000800 */
[----:B------:R0:W5:Y:S01]  /*10d0*/  @P2 LDG.E R201, desc[UR38][R4.64] ;  /* 0x0000002604c92981 */ /* 0x000162000c1e1900 */
[----:B------:R-:W-:Y:S01]  /*10e0*/  UISETP.NE.AND.EX UP0, UPT, UR9, URZ, UPT, UP0 ;  /* 0x0000003f0900728c */ /* 0x000fe2000bf05300 */
[----:B------:R-:W-:Y:S02]  /*10f0*/  IMAD.U32 R221, RZ, RZ, UR6 ;  /* 0x00000006ffdd7e24 */ /* 0x000fe4000f8e00ff */
[----:B------:R-:W-:Y:S01]  /*1100*/  ULDC.64 UR8, c[0x0][0xb18] ;  /* 0x0002c60000087ab9 */ /* 0x000fe20000000a00 */
[----:B------:R-:W-:Y:S01]  /*1110*/  USEL UR4, UR4, 0x1, UP0 ;  /* 0x0000000104047887 */ /* 0x000fe20008000000 */
[----:B------:R-:W-:-:S03]  /*1120*/  ISETP.NE.U32.AND P1, PT, RZ, UR8, PT ;  /* 0x00000008ff007c0c */ /* 0x000fc6000bf25070 */
[----:B------:R-:W-:Y:S01]  /*1130*/  UIMAD UR4, UR4, UR7, URZ ;  /* 0x00000007040472a4 */ /* 0x000fe2000f8e023f */
[----:B------:R-:W-:Y:S01]  /*1140*/  ISETP.NE.AND.EX P1, PT, RZ, UR9, PT, P1 ;  /* 0x00000009ff007c0c */ /* 0x000fe2000bf25310 */
[----:B01--4-:R-:W-:-:S12]  /*1150*/  @P2 BRA `(.L_x_14365) ;  /* 0x0000000000302947 */ /* 0x013fd80003800000 */
[----:B------:R-:W-:Y:S02]  /*1160*/  ULDC.64 UR6, c[0x0][0xaf8] ;  /* 0x0002be0000067ab9 */ /* 0x000fe40000000a00 */
[----:B------:R-:W-:-:S04]  /*1170*/  ISETP.NE.U32.AND P0, PT, RZ, UR6, PT ;  /* 0x00000006ff007c0c */ /* 0x000fc8000bf05070 */
[----:B------:R-:W-:-:S13]  /*1180*/  ISETP.NE.AND.EX P0, PT, RZ, UR7, PT, P0 ;  /* 0x00000007ff007c0c */ /* 0x000fda000bf05300 */
[----:B------:R-:W-:Y:S05]  /*1190*/  @!P0 BRA `(.L_x_14365) ;  /* 0x0000000000208947 */ /* 0x000fea0003800000 */
[----:B------:R-:W-:Y:S01]  /*11a0*/  R2UR UR10, R220 ;  /* 0x00000000dc0a72ca */ /* 0x000fe200000e0000 */
[----:B------:R-:W-:-:S12]  /*11b0*/  ULDC.64 UR6, c[0x0][0xaf8] ;  /* 0x0002be0000067ab9 */ /* 0x000fd80000000a00 */
[----:B------:R-:W-:-:S06]  /*11c0*/  UIMAD.WIDE UR6, UR10, 0x4, UR6 ;  /* 0x000000040a0678a5 */ /* 0x000fcc000f8e0206 */
[----:B------:R-:W-:Y:S02]  /*11d0*/  IMAD.U32 R2, RZ, RZ, UR6 ;  /* 0x00000006ff027e24 */ /* 0x000fe4000f8e00ff */
[----:B------:R-:W-:-:S05]  /*11e0*/  IMAD.U32 R3, RZ, RZ, UR7 ;  /* 0x00000007ff037e24 */ /* 0x000fca000f8e00ff */
[----:B-----5:R-:W2:Y:S04]  /*11f0*/  LDG.E R201, desc[UR38][R2.64] ;  /* 0x0000002602c97981 */ /* 0x020ea8000c1e1900 */
[----:B------:R-:W2:Y:S02]  /*1200*/  LDG.E R0, desc[UR38][R2.64+0x4] ;  /* 0x0000042602007981 */ /* 0x000ea4000c1e1900 */
[----:B--2---:R-:W-:-:S07]  /*1210*/  IMAD.IADD R201, R0, 0x1, -R201 ;  /* 0x0000000100c97824 */ /* 0x004fce00078e0ac9 */
.L_x_14365:
[----:B------:R-:W-:Y:S01]  /*1220*/  IMAD.U32 R202, RZ, RZ, UR4 ;  /* 0x00000004ffca7e24 */ /* 0x000fe2000f8e00ff */
[----:B------:R-:W-:Y:S06]  /*1230*/  @!P1 BRA `(.L_x_14366) ;  /* 0x0000000000209947 */ /* 0x000fec0003800000 */
[----:B------:R-:W-:Y:S02]  /*1240*/  R2UR UR6, R220 ;  /* 0x00000000dc0672ca */ /* 0x000fe400000e0000 */
[----:B------:R-:W-:-:S11]  /*1250*/  R2UR UR7, R222 ;  /* 0x00000000de0772ca */ /* 0x000fd600000e0000 */
[----:B------:R-:W-:-:S04]  /*1260*/  ULEA UR4, UP0, UR6, UR8, 0x2 ;  /* 0x0000000806047291 */ /* 0x000fc8000f80103f */
[----:B------:R-:W-:Y:S02]  /*1270*/  ULEA.HI.X UR6, UR6, UR9, UR7, 0x2, UP0 ;  /* 0x0000000906067291 */ /* 0x000fe400080f1407 */
[----:B------:R-:W-:-:S04]  /*1280*/  IMAD.U32 R2, RZ, RZ, UR4 ;  /* 0x00000004ff027e24 */ /* 0x000fc8000f8e00ff */
[----:B------:R-:W-:-:S05]  /*1290*/  IMAD.U32 R3, RZ, RZ, UR6 ;  /* 0x00000006ff037e24 */ /* 0x000fca000f8e00ff */
[----:B------:R0:W5:Y:S01]  /*12a0*/  LDG.E R202, desc[UR38][R2.64] ;  /* 0x0000002602ca7981 */ /* 0x000162000c1e1900 */
[----:B------:R-:W-:Y:S05]  /*12b0*/  BRA `(.L_x_14367) ;  /* 0x0000000000307947 */ /* 0x000fea0003800000 */
.L_x_14366:
        /* <DEDUP_REMOVED lines=9> */
[----:B------:R-:W2:Y:S04]  /*1350*/  LDG.E R202, desc[UR38][R2.64] ;  /* 0x0000002602ca7981 */ /* 0x000ea8000c1e1900 */
[----:B------:R-:W2:Y:S02]  /*1360*/  LDG.E R5, desc[UR38][R2.64+0x4] ;  /* 0x0000042602057981 */ /* 0x000ea4000c1e1900 */
[----:B--2---:R-:W-:-:S07]  /*1370*/  IMAD.IADD R202, R5, 0x1, -R202 ;  /* 0x0000000105ca7824 */ /* 0x004fce00078e0aca */
.L_x_14367:
[----:B------:R-:W1:Y:S01]  /*1380*/  LDC R0, c[0x0][0x448] ;  /* 0x00011200ff007b82 */ /* 0x000e620000000800 */
[----:B------:R-:W-:Y:S01]  /*1390*/  USHF.L.U32 UR60, UR5, 0x7, URZ ;  /* 0x00000007053c7899 */ /* 0x000fe2000800063f */
[----:B-----5:R-:W-:Y:S01]  /*13a0*/  IMAD.IADD R202, R202, 0x1, -R7 ;  /* 0x00000001caca7824 */ /* 0x020fe200078e0a07 */
[----:B------:R-:W-:Y:S01]  /*13b0*/  CS2R R148, SRZ ;  /* 0x0000000000947805 */ /* 0x000fe2000001ff00 */
[----:B------:R-:W-:Y:S01]  /*13c0*/  IMAD.MOV.U32 R150, RZ, RZ, RZ ;  /* 0x000000ffff967224 */ /* 0x000fe200078e00ff */
[----:B------:R-:W-:Y:S01]  /*13d0*/  UIADD3 UR4, UR60, 0x7f, URZ ;  /* 0x0000007f3c047890 */ /* 0x000fe2000fffe03f */
[----:B------:R-:W-:Y:S02]  /*13e0*/  CS2R R146, SRZ ;  /* 0x0000000000927805 */ /* 0x000fe4000001ff00 */
[----:B0-----:R-:W-:Y:S02]  /*13f0*/  IADD3 R3, R202, 0x60, -R201 ;  /* 0x00000060ca037810 */ /* 0x001fe40007ffe8c9 */
        /* <DEDUP_REMOVED lines=16> */
[----:B-1----:R-:W-:Y:S01]  /*1500*/  ISETP.NE.AND P0, PT, R0, 0x1, PT ;  /* 0x000000010000780c */ /* 0x002fe20003f05270 */
[----:B------:R-:W-:Y:S01]  /*1510*/  IMAD.U32 R0, RZ, RZ, UR4 ;  /* 0x00000004ff007e24 */ /* 0x000fe2000f8e00ff */
        /* <DEDUP_REMOVED lines=10> */
[----:B------:R-:W-:Y:S01]  /*15c0*/  CS2R R86, SRZ ;  /* 0x0000000000567805 */ /* 0x000fe2000001ff00 */
[----:B------:R-:W0:Y:S01]  /*15d0*/  @P0 LDC R2, c[0x0][0x44c] ;  /* 0x00011300ff020b82 */ /* 0x000e220000000800 */
[----:B------:R-:W-:Y:S02]  /*15e0*/  CS2R R78, SRZ ;  /* 0x00000000004e7805 */ /* 0x000fe4000001ff00 */
[----:B------:R-:W-:Y:S02]  /*15f0*/  CS2R R92, SRZ ;  /* 0x00000000005c7805 */ /* 0x000fe4000001ff00 */
[----:B------:R-:W-:Y:S02]  /*1600*/  CS2R R90, SRZ ;  /* 0x00000000005a7805 */ /* 0x000fe4000001ff00 */
        /* <DEDUP_REMOVED lines=29> */
[----:B------:R-:W-:Y:S01]  /*17e0*/  VIADD R2, R202, 0x5f ;  /* 0x0000005fca027836 */ /* 0x000fe20000000000 */
[----:B------:R-:W-:Y:S02]  /*17f0*/  PLOP3.LUT P0, PT, PT, PT, PT, 0x80, 0x0 ;  /* 0x000000000000781c */ /* 0x000fe40003f0f070 */
[----:B------:R-:W-:Y:S02]  /*1800*/  CS2R R36, SRZ ;  /* 0x0000000000247805 */ /* 0x000fe4000001ff00 */
[----:B------:R-:W-:Y:S01]  /*1810*/  CS2R R32, SRZ ;  /* 0x0000000000207805 */ /* 0x000fe2000001ff00 */
[----:B------:R-:W-:Y:S01]  /*1820*/  IMAD.IADD R0, R3, 0x1, R0 ;  /* 0x0000000103007824 */ /* 0x000fe200078e0200 */
[----:B------:R-:W-:Y:S01]  /*1830*/  CS2R R26, SRZ ;  /* 0x00000000001a7805 */ /* 0x000fe2000001ff00 */
[----:B------:R-:W-:Y:S01]  /*1840*/  IMAD.HI R2, R2, 0x2aaaaaab, RZ ;  /* 0x2aaaaaab02027827 */ /* 0x000fe200078e02ff */
[----:B------:R-:W-:-:S02]  /*1850*/  CS2R R28, SRZ ;  /* 0x00000000001c7805 */ /* 0x000fc4000001ff00 */
[----:B------:R-:W-:Y:S01]  /*1860*/  CS2R R24, SRZ ;  /* 0x0000000000187805 */ /* 0x000fe2000001ff00 */
[----:B------:R-:W-:Y:S01]  /*1870*/  IMAD.HI R0, R0, 0x2aaaaaab, RZ ;  /* 0x2aaaaaab00007827 */ /* 0x000fe200078e02ff */
[----:B------:R-:W-:-:S03]  /*1880*/  SHF.R.U32.HI R3, RZ, 0x1f, R2 ;  /* 0x0000001fff037819 */ /* 0x000fc60000011602 */
[----:B------:R-:W-:Y:S01]  /*1890*/  IMAD.MOV.U32 R10, RZ, RZ, RZ ;  /* 0x000000ffff0a7224 */ /* 0x000fe200078e00ff */
[----:B------:R-:W-:Y:S01]  /*18a0*/  SHF.R.U32.HI R5, RZ, 0x1f, R0 ;  /* 0x0000001fff057819 */ /* 0x000fe20000011600 */
[----:B------:R-:W-:Y:S01]  /*18b0*/  IMAD.MOV.U32 R12, RZ, RZ, RZ ;  /* 0x000000ffff0c7224 */ /* 0x000fe200078e00ff */
[----:B------:R-:W-:Y:S02]  /*18c0*/  LEA.HI.SX32 R156, R2, R3, 0x1c ;  /* 0x00000003029c7211 */ /* 0x000fe400078fe2ff */
[----:B------:R-:W-:Y:S02]  /*18d0*/  CS2R R2, SRZ ;  /* 0x0000000000027805 */ /* 0x000fe4000001ff00 */
[----:B------:R-:W-:Y:S01]  /*18e0*/  LEA.HI.SX32 R5, R0, R5, 0x1c ;  /* 0x0000000500057211 */ /* 0x000fe200078fe2ff */
[----:B------:R-:W-:-:S03]  /*18f0*/  IMAD.MOV.U32 R0, RZ, RZ, RZ ;  /* 0x000000ffff007224 */ /* 0x000fc600078e00ff */
[----:B------:R-:W-:-:S04]  /*1900*/  VIMNMX R156, R156, R5, PT ;  /* 0x000000059c9c7248 */ /* 0x000fc80003fe0100 */
        /* <DEDUP_REMOVED lines=41> */
.L_x_14369:
        /* <DEDUP_REMOVED lines=14> */
.L_x_14550:
[----:B------:R-:W-:Y:S05]  /*1c80*/  WARPSYNC.ALL ;  /* 0x0000000000007948 */ /* 0x000fea0003800000 */
[----:B------:R-:W-:Y:S01]  /*1c90*/  R2UR UR4, R229 ;  /* 0x00000000e50472ca */ /* 0x000fe200000e0000 */
[----:B------:R1:W-:-:S12]  /*1ca0*/  BAR.SYNC.DEFER_BLOCKING R213, 0x100 ;  /* 0x000400d50000751d */ /* 0x0003d80000010000 */
[----:B------:R-:W-:-:S05]  /*1cb0*/  IMAD.U32 R0, RZ, RZ, UR4 ;  /* 0x00000004ff007e24 */ /* 0x000fca000f8e00ff */
[----:B------:R-:W-:-:S13]  /*1cc0*/  ISETP.NE.AND P0, PT, R0, 0x3, PT ;  /* 0x000000030000780c */ /* 0x000fda0003f05270 */
[----:B-1----:R-:W-:Y:S05]  /*1cd0*/  @!P0 BRA `(.L_x_14371) ;  /* 0x0000000000048947 */ /* 0x002fea0003800000 */
[----:B------:R-:W-:Y:S01]  /*1ce0*/  BPT.TRAP 0x1 ;  /* 0x000000040000795c */ /* 0x000fe20000300000 */
.L_x_14371:
[----:B------:R-:W-:Y:S02]  /*1cf0*/  IMAD.U32 R3, RZ, RZ, UR37 ;  /* 0x00000025ff037e24 */ /* 0x000fe4000f8e00ff */
[----:B------:R-:W-:-:S03]  /*1d00*/  IMAD.U32 R0, RZ, RZ, UR36 ;  /* 0x00000024ff007e24 */ /* 0x000fc6000f8e00ff */
[----:B------:R-:W-:Y:S01]  /*1d10*/  SHF.L.U32 R3, R3, 0x1f, RZ ;  /* 0x0000001f03037819 */ /* 0x000fe200000006ff */
[----:B------:R-:W-:-:S04]  /*1d20*/  IMAD R0, R0, 0x8, R5 ;  /* 0x0000000800007824 */ /* 0x000fc800078e0205 */
[----:B------:R1:W2:Y:S01]  /*1d30*/  SYNCS.PHASECHK.TRANS64.TRYWAIT P1, [R0+URZ+0x32430], R3 ;  /* 0x03243003000075a7 */ /* 0x0002a2000802017f */
[----:B------:R-:W-:Y:S05]  /*1d40*/  @!P0 BRA `(.L_x_14372) ;  /* 0x0000000000048947 */ /* 0x000fea0003800000 */
[----:B------:R-:W-:Y:S01]  /*1d50*/  BPT.TRAP 0x1 ;  /* 0x000000040000795c */ /* 0x000fe20000300000 */
.L_x_14372:
[----:B--2---:R-:W-:Y:S05]  /*1d60*/  @P1 BRA `(.L_x_14373) ;  /* 0x0000000000081947 */ /* 0x004fea0003800000 */
[----:B------:R-:W2:Y:S02]  /*1d70*/  SYNCS.PHASECHK.TRANS64.TRYWAIT P1, [R0+URZ+0x32430], R3 ;  /* 0x03243003000075a7 */ /* 0x000ea4000802017f */
[----:B--2---:R-:W-:Y:S05]  /*1d80*/  @!P1 BRA `(.L_x_14374) ;  /* 0x0000011c00109947 */ /* 0x004fea0003800000 */
.L_x_14373:
        /* <DEDUP_REMOVED lines=48> */
.L_x_14551:
[----:B------:R-:W-:Y:S05]  /*2090*/  @!P0 BRA `(.L_x_14376) ;  /* 0x0000000000048947 */ /* 0x000fea0003800000 */
[----:B------:R-:W-:Y:S01]  /*20a0*/  BPT.TRAP 0x1 ;  /* 0x000000040000795c */ /* 0x000fe20000300000 */
.L_x_14376:
[----:B------:R4:W0:Y:S01]  /*20b0*/  SYNCS.PHASECHK.TRANS64.TRYWAIT P1, [R0+URZ+0x32450], R3 ;  /* 0x03245003000075a7 */ /* 0x000822000802017f */
[----:B------:R-:W-:Y:S05]  /*20c0*/  @!P0 BRA `(.L_x_14377) ;  /* 0x0000000000048947 */ /* 0x000fea0003800000 */
[----:B------:R-:W-:Y:S01]  /*20d0*/  BPT.TRAP 0x1 ;  /* 0x000000040000795c */ /* 0x000fe20000300000 */
.L_x_14377:
[----:B0-----:R-:W-:Y:S05]  /*20e0*/  @P1 BRA `(.L_x_14378) ;  /* 0x0000000000081947 */ /* 0x001fea0003800000 */
[----:B------:R-:W0:Y:S02]  /*20f0*/  SYNCS.PHASECHK.TRANS64.TRYWAIT P1, [R0+URZ+0x32450], R3 ;  /* 0x03245003000075a7 */ /* 0x000e24000802017f */
[----:B0-----:R-:W-:Y:S05]  /*2100*/  @!P1 BRA `(.L_x_14379) ;  /* 0x0000011800589947 */ /* 0x001fea0003800000 */
.L_x_14378:
        /* <DEDUP_REMOVED lines=18> */
[----:B------:R-:W5:Y:S01]  /*2230*/  S2R R74, SR_TID.X ;  /* 0x00000000004a7919 */ /* 0x000f620000002100 */
[----:B------:R-:W-:Y:S01]  /*2240*/  UMOV UR31, 0x40000040 ;  /* 0x40000040001f7882 */ /* 0x000fe20000000000 */
[----:B------:R-:W-:Y:S01]  /*2250*/  UMOV UR33, 0x40000040 ;  /* 0x4000004000217882 */ /* 0x000fe20000000000 */
[----:B------:R-:W-:-:S02]  /*2260*/  ULOP3.LUT UR6, UR4, 0x3fff, URZ, 0xc0, !UPT ;  /* 0x00003fff04067892 */ /* 0x000fc4000f8ec03f */
[----:B------:R-:W-:Y:S02]  /*2270*/  ULOP3.LUT UR4, UR40, 0x10000, URZ, 0xfc, !UPT ;  /* 0x0001000028047892 */ /* 0x000fe4000f8efc3f */
[----:B------:R-:W-:Y:S02]  /*2280*/  ULOP3.LUT UR7, UR6, 0x10000, URZ, 0xfc, !UPT ;  /* 0x0001000006077892 */ /* 0x000fe4000f8efc3f */
[----:B------:R-:W-:Y:S02]  /*2290*/  UIADD3 UR16, UR4, 0x404, URZ ;  /* 0x0000040404107890 */ /* 0x000fe4000fffe03f */
[----:B------:R-:W-:Y:S01]  /*22a0*/  UIMAD UR5, UR36, 0xc00, UR7 ;  /* 0x00000c00240578a4 */ /* 0x000fe2000f8e0207 */
[----:B------:R-:W-:Y:S01]  /*22b0*/  UMOV UR8, UR4 ;  /* 0x0000000400087c82 */ /* 0x000fe20008000000 */
[----:B------:R-:W-:Y:S01]  /*22c0*/  UIADD3 UR20, UR4, 0x406, URZ ;  /* 0x0000040604147890 */ /* 0x000fe2000fffe03f */
[----:B------:R-:W-:Y:S01]  /*22d0*/  IMAD.U32 R10, RZ, RZ, UR8 ;  /* 0x00000008ff0a7e24 */ /* 0x000fe2000f8e00ff */
[----:B------:R-:W-:-:S03]  /*22e0*/  UIADD3 UR18, UR5, 0x304, URZ ;  /* 0x0000030405127890 */ /* 0x000fc6000fffe03f */
[----:B------:R-:W-:Y:S01]  /*22f0*/  UMOV UR10, UR5 ;  /* 0x00000005000a7c82 */ /* 0x000fe20008000000 */
[----:B------:R-:W-:Y:S01]  /*2300*/  UIADD3 UR22, UR5, 0x306, URZ ;  /* 0x0000030605167890 */ /* 0x000fe2000fffe03f */
[----:B------:R-:W-:Y:S01]  /*2310*/  HGMMA.64x96x16.F32 R24, gdesc[UR8], R24, gsb0 ;  /* 0x01600000081879f0 */ /* 0x000fe20008000818 */
[----:B------:R-:W-:Y:S01]  /*2320*/  UIADD3 UR8, UR4, 0x2, URZ ;  /* 0x0000000204087890 */ /* 0x000fe2000fffe03f */
[----:B0-----:R-:W-:Y:S01]  /*2330*/  ISETP.NE.AND P1, PT, R12, 0x1, PT ;  /* 0x000000010c00780c */ /* 0x001fe20003f25270 */
[----:B------:R-:W-:Y:S01]  /*2340*/  UIADD3 UR9, UR5, 0x2, URZ ;  /* 0x0000000205097890 */ /* 0x000fe2000fffe03f */
[----:B------:R-:W-:Y:S01]  /*2350*/  VIADD R12, R203, UR60 ;  /* 0x0000003ccb0c7c36 */ /* 0x000fe20008000000 */
[----:B------:R-:W-:Y:S01]  /*2360*/  UIADD3 UR10, UR5, 0x300, URZ ;  /* 0x00000300050a7890 */ /* 0x000fe2000fffe03f */
[----:B------:R-:W-:Y:S02]  /*2370*/  UMOV UR11, 0x40000040 ;  /* 0x40000040000b7882 */ /* 0x000fe40000000000 */
[----:B------:R-:W-:Y:S01]  /*2380*/  UMOV UR12, UR8 ;  /* 0x00000008000c7c82 */ /* 0x000fe20008000000 */
[----:B------:R-:W-:Y:S01]  /*2390*/  UIADD3 UR8, UR4, 0x4, URZ ;  /* 0x0000000404087890 */ /* 0x000fe2000fffe03f */
[----:B------:R-:W-:Y:S01]  /*23a0*/  IMAD.U32 R8, RZ, RZ, UR12 ;  /* 0x0000000cff087e24 */ /* 0x000fe2000f8e00ff */
[----:B------:R-:W-:Y:S01]  /*23b0*/  UMOV UR14, UR9 ;  /* 0x00000009000e7c82 */ /* 0x000fe20008000000 */
[----:B------:R-:W-:-:S02]  /*23c0*/  UIADD3 UR9, UR5, 0x4, URZ ;  /* 0x0000000405097890 */ /* 0x000fc4000fffe03f */
[----:B------:R-:W-:Y:S01]  /*23d0*/  UIADD3 UR24, UR4, 0x800, URZ ;  /* 0x0000080004187890 */ /* 0x000fe2000fffe03f */
[----:B------:R-:W0:Y:S01]  /*23e0*/  @P1 LDC R13, c[0x0][0x44c] ;  /* 0x00011300ff0d1b82 */ /* 0x000e220000000800 */
[----:B------:R-:W-:Y:S02]  /*23f0*/  UIADD3 UR26, UR5, 0x600, URZ ;  /* 0x00000600051a7890 */ /* 0x000fe4000fffe03f */
[----:B------:R-:W-:Y:S02]  /*2400*/  UIADD3 UR28, UR4, 0x802, URZ ;  /* 0x00000802041c7890 */ /* 0x000fe4000fffe03f */
[----:B------:R-:W-:Y:S02]  /*2410*/  UIADD3 UR30, UR5, 0x602, URZ ;  /* 0x00000602051e7890 */ /* 0x000fe4000fffe03f */
[----:B------:R-:W-:Y:S01]  /*2420*/  UIADD3 UR32, UR4, 0x804, URZ ;  /* 0x0000080404207890 */ /* 0x000fe2000fffe03f */
[----:B------:R-:W1:Y:S01]  /*2430*/  @P1 LDC R20, c[0x0][0x450] ;  /* 0x00011400ff141b82 */ /* 0x000e620000000800 */
[----:B------:R-:W-:Y:S01]  /*2440*/  UIADD3 UR34, UR5, 0x604, URZ ;  /* 0x0000060405227890 */ /* 0x000fe2000fffe03f */
        /* <DEDUP_REMOVED lines=10> */
[----:B0-----:R-:W-:Y:S01]  /*24f0*/  @P1 IMAD.HI.U32 R13, R12, R13, RZ ;  /* 0x0000000d0c0d1227 */ /* 0x001fe200078e00ff */
[----:B------:R-:W-:Y:S01]  /*2500*/  UIADD3 UR50, UR5, 0x902, URZ ;  /* 0x0000090205327890 */ /* 0x000fe2000fffe03f */
[----:B------:R-:W-:Y:S01]  /*2510*/  UMOV UR49, 0x40000040 ;  /* 0x4000004000317882 */ /* 0x000fe20000000000 */
[----:B------:R-:W-:Y:S01]  /*2520*/  UMOV UR51, 0x40000040 ;  /* 0x4000004000337882 */ /* 0x000fe20000000000 */
[----:B------:R-:W-:-:S02]  /*2530*/  UIADD3 UR52, UR4, 0xc04, URZ ;  /* 0x00000c0404347890 */ /* 0x000fc4000fffe03f */
[----:B------:R-:W-:Y:S01]  /*2540*/  UIADD3 UR54, UR5, 0x904, URZ ;  /* 0x0000090405367890 */ /* 0x000fe2000fffe03f */
[----:B-1----:R-:W-:Y:S01]  /*2550*/  @P1 SHF.R.U32.HI R12, RZ, R20, R13 ;  /* 0x00000014ff0c1219 */ /* 0x002fe2000001160d */
[----:B------:R-:W-:Y:S01]  /*2560*/  UMOV UR53, 0x40000040 ;  /* 0x4000004000357882 */ /* 0x000fe20000000000 */
[----:B------:R-:W-:Y:S01]  /*2570*/  UMOV UR55, 0x40000040 ;  /* 0x4000004000377882 */ /* 0x000fe20000000000 */
[----:B------:R-:W-:Y:S01]  /*2580*/  UMOV UR57, 0x40000040 ;  /* 0x4000004000397882 */ /* 0x000fe20000000000 */
[----:B------:R-:W-:Y:S01]  /*2590*/  UMOV UR59, 0x40000040 ;  /* 0x40000040003b7882 */ /* 0x000fe20000000000 */
[----:B------:R-:W0:Y:S01]  /*25a0*/  SHFL.IDX PT, R21, R12, RZ, 0x1c1f ;  /* 0x001c1fff0c157589 */ /* 0x000e2200000e0000 */
[----:B------:R-:W-:Y:S01]  /*25b0*/  IMAD R13, R156, -0x60, R202 ;  /* 0xffffffa09c0d7824 */ /* 0x000fe200078e02ca */
[----:B------:R-:W-:Y:S01]  /*25c0*/  ULOP3.LUT UR6, UR6, 0x3000000, URZ, 0xfc, !UPT ;  /* 0x0300000006067892 */ /* 0x000fe2000f8efc3f */
[----:B--2-4-:R-:W-:Y:S01]  /*25d0*/  IMAD.U32 R3, RZ, RZ, UR57 ;  /* 0x00000039ff037e24 */ /* 0x014fe2000f8e00ff */
[----:B------:R-:W1:Y:S01]  /*25e0*/  SHFL.IDX PT, R72, R12, 0x1, 0x1c1f ;  /* 0x003c1f000c487f89 */ /* 0x000e6200000e0000 */
[----:B------:R-:W-:-:S04]  /*25f0*/  VIADD R13, R13, 0x60 ;  /* 0x000000600d0d7836 */ /* 0x000fc80000000000 */
[----:B------:R-:W-:-:S05]  /*2600*/  IMAD R20, R204, -0x2, R13 ;  /* 0xfffffffecc147824 */ /* 0x000fca00078e020d */
[----:B------:R-:W-:-:S04]  /*2610*/  IADD3 R13, -R201, 0x1, R20 ;  /* 0x00000001c90d7810 */ /* 0x000fc80007ffe114 */
[----:B0-----:R-:W-:-:S04]  /*2620*/  VIADDMNMX R21, R21, R13, R20, PT ;  /* 0x0000000d15157246 */ /* 0x001fc80003800114 */
[C---:B------:R-:W-:Y:S02]  /*2630*/  ISETP.GT.AND P6, PT, R21.reuse, RZ, PT ;  /* 0x000000ff1500720c */ /* 0x040fe40003fc4270 */
[C---:B------:R-:W-:Y:S02]  /*2640*/  ISETP.GT.AND P5, PT, R21.reuse, 0x1, PT ;  /* 0x000000011500780c */ /* 0x040fe40003fa4270 */
[C---:B------:R-:W-:Y:S02]  /*2650*/  ISETP.GT.AND P3, PT, R21.reuse, 0x10, PT ;  /* 0x000000101500780c */ /* 0x040fe40003f64270 */
[C---:B------:R-:W-:Y:S02]  /*2660*/  ISETP.GT.AND P4, PT, R21.reuse, 0x8, PT ;  /* 0x000000081500780c */ /* 0x040fe40003f84270 */
[----:B------:R-:W-:Y:S02]  /*2670*/  ISETP.GT.AND P2, PT, R21, 0x9, PT ;  /* 0x000000091500780c */ /* 0x000fe40003f44270 */
[----:B-1----:R-:W-:Y:S01]  /*2680*/  VIADDMNMX R72, R72, R13, R20, PT ;  /* 0x0000000d48487246 */ /* 0x002fe20003800114 */
        /* <DEDUP_REMOVED lines=78> */
[----:B------:R-:W-:-:S02]  /*2b70*/  ISETP.GT.AND P5, PT, R21, 0x18, PT ;  /* 0x000000181500780c */ /* 0x000fc40003fa4270 */
[----:B------:R-:W-:Y:S02]  /*2b80*/  FSEL R157, R32, -INF , P3 ;  /* 0xff800000209d7808 */ /* 0x000fe40001800000 */
[----:B------:R-:W-:Y:S02]  /*2b90*/  FSEL R161, R33, -INF , P6 ;  /* 0xff80000021a17808 */ /* 0x000fe40003000000 */
[C---:B------:R-:W-:Y:S02]  /*2ba0*/  ISETP.GT.AND P3, PT, R21.reuse, 0x21, PT ;  /* 0x000000211500780c */ /* 0x040fe40003f64270 */
[C---:B------:R-:W-:Y:S02]  /*2bb0*/  ISETP.GT.AND P6, PT, R21.reuse, 0x28, PT ;  /* 0x000000281500780c */ /* 0x040fe40003fc4270 */
[----:B------:R-:W-:Y:S02]  /*2bc0*/  FSEL R75, R28, -INF , P4 ;  /* 0xff8000001c4b7808 */ /* 0x000fe40002000000 */
        /* <DEDUP_REMOVED lines=18> */
[----:B------:R-:W-:-:S02]  /*2cf0*/  ISETP.GT.AND P4, PT, R21, 0x41, PT ;  /* 0x000000411500780c */ /* 0x000fc40003f84270 */
[----:B------:R-:W-:Y:S02]  /*2d00*/  FSEL R160, R56, -INF , P5 ;  /* 0xff80000038a07808 */ /* 0x000fe40002800000 */
[----:B------:R-:W-:Y:S02]  /*2d10*/  FMNMX.FTZ R20, R75, R12, !PT ;  /* 0x0000000c4b147209 */ /* 0x000fe40007810000 */
[C---:B------:R-:W-:Y:S02]  /*2d20*/  ISETP.GT.AND P2, PT, R21.reuse, 0x20, PT ;  /* 0x000000201500780c */ /* 0x040fe40003f44270 */
[----:B------:R-:W-:Y:S02]  /*2d30*/  ISETP.GT.AND P5, PT, R21, 0x51, PT ;  /* 0x000000511500780c */ /* 0x000fe40003fa4270 */
[----:B------:R-:W-:Y:S02]  /*2d40*/  FSEL R173, R61, -INF , P3 ;  /* 0xff8000003dad7808 */ /* 0x000fe40001800000 */
[----:B------:R-:W-:-:S02]  /*2d50*/  FSEL R12, R64, -INF , P6 ;  /* 0xff800000400c7808 */ /* 0x000fc40003000000 */
[C---:B------:R-:W-:Y:S02]  /*2d60*/  ISETP.GT.AND P3, PT, R72.reuse, RZ, PT ;  /* 0x000000ff4800720c */ /* 0x040fe40003f64270 */
[----:B------:R-:W-:Y:S02]  /*2d70*/  ISETP.GT.AND P6, PT, R72, 0x1, PT ;  /* 0x000000014800780c */ /* 0x000fe40003fc4270 */
[----:B------:R-:W-:Y:S02]  /*2d80*/  FSEL R164, R57, -INF , P4 ;  /* 0xff80000039a47808 */ /* 0x000fe40002000000 */
[----:B------:R-:W-:Y:S02]  /*2d90*/  FSEL R158, R40, -INF , P2 ;  /* 0xff800000289e7808 */ /* 0x000fe40001000000 */
[----:B------:R-:W-:Y:S02]  /*2da0*/  ISETP.GT.AND P4, PT, R21, 0x58, PT ;  /* 0x000000581500780c */ /* 0x000fe40003f84270 */
[----:B------:R-:W-:-:S02]  /*2db0*/  FSEL R165, R65, -INF , P5 ;  /* 0xff80000041a57808 */ /* 0x000fc40002800000 */
[----:B------:R-:W-:Y:S02]  /*2dc0*/  ISETP.GT.AND P2, PT, R21, 0x31, PT ;  /* 0x000000311500780c */ /* 0x000fe40003f44270 */
[----:B------:R-:W-:Y:S02]  /*2dd0*/  ISETP.GT.AND P5, PT, R72, 0x8, PT ;  /* 0x000000084800780c */ /* 0x000fe40003fa4270 */
[----:B------:R-:W-:Y:S02]  /*2de0*/  FSEL R26, R26, -INF , P3 ;  /* 0xff8000001a1a7808 */ /* 0x000fe40001800000 */
[----:B------:R-:W-:Y:S02]  /*2df0*/  FSEL R24, R27, -INF , P6 ;  /* 0xff8000001b187808 */ /* 0x000fe40003000000 */
[----:B------:R-:W-:Y:S02]  /*2e00*/  FMNMX.FTZ R20, R29, R20, !PT ;  /* 0x000000141d147209 */ /* 0x000fe40007810000 */
[----:B------:R-:W-:-:S02]  /*2e10*/  FSEL R169, R68, -INF , P4 ;  /* 0xff80000044a97808 */ /* 0x000fc40002000000 */
[----:B------:R-:W-:Y:S02]  /*2e20*/  FSEL R163, R49, -INF , P2 ;  /* 0xff80000031a37808 */ /* 0x000fe40001000000 */
[----:B------:R-:W-:Y:S02]  /*2e30*/  ISETP.GT.AND P4, PT, R72, 0x9, PT ;  /* 0x000000094800780c */ /* 0x000fe40003f84270 */
[----:B------:R-:W-:Y:S02]  /*2e40*/  FSEL R30, R30, -INF , P5 ;  /* 0xff8000001e1e7808 */ /* 0x000fe40002800000 */
[----:B------:R-:W-:Y:S02]  /*2e50*/  FMNMX.FTZ R13, R26, R24, !PT ;  /* 0x000000181a0d7209 */ /* 0x000fe40007810000 */
[----:B------:R-:W-:Y:S02]  /*2e60*/  ISETP.GT.AND P2, PT, R21, 0x48, PT ;  /* 0x000000481500780c */ /* 0x000fe40003f44270 */
[----:B------:R-:W-:-:S02]  /*2e70*/  FMNMX.FTZ R20, R157, R20, !PT ;  /* 0x000000149d147209 */ /* 0x000fc40007810000 */
[----:B------:R-:W-:Y:S02]  /*2e80*/  ISETP.GT.AND P3, PT, R72, 0x10, PT ;  /* 0x000000104800780c */ /* 0x000fe40003f64270 */
[----:B------:R-:W-:Y:S02]  /*2e90*/  FSEL R28, R31, -INF , P4 ;  /* 0xff8000001f1c7808 */ /* 0x000fe40002000000 */
[----:B------:R-:W-:Y:S02]  /*2ea0*/  FMNMX.FTZ R13, R30, R13, !PT ;  /* 0x0000000d1e0d7209 */ /* 0x000fe40007810000 */
[----:B------:R-:W-:Y:S02]  /*2eb0*/  FSEL R168, R60, -INF , P2 ;  /* 0xff8000003ca87808 */ /* 0x000fe40001000000 */
[----:B------:R-:W-:Y:S02]  /*2ec0*/  ISETP.GT.AND P2, PT, R21, 0x59, PT ;  /* 0x000000591500780c */ /* 0x000fe40003f44270 */
        /* <DEDUP_REMOVED lines=98> */
[----:B-----5:R-:W-:Y:S01]  /*34f0*/  LOP3.LUT P2, RZ, R74, 0x7f, RZ, 0xc0, !PT ;  /* 0x0000007f4aff7812 */ /* 0x020fe2000784c0ff */
        /* <DEDUP_REMOVED lines=94> */
[----:B------:R-:W1:Y:S08]  /*3ae0*/  MUFU.EX2 R163, R163 ;  /* 0x000000a300a37308 */ /* 0x000e700000000800 */
        /* <DEDUP_REMOVED lines=39> */
[----:B------:R-:W0:Y:S03]  /*3d60*/  MUFU.EX2 R196, R196 ;  /* 0x000000c400c47308 */ /* 0x000e260000000800 */
[----:B------:R-:W-:Y:S01]  /*3d70*/  FADD.FTZ R171, R170, R171 ;  /* 0x000000abaaab7221 */ /* 0x000fe20000010000 */
        /* <DEDUP_REMOVED lines=11> */
[C---:B------:R-:W-:Y:S02]  /*3e30*/  FADD.FTZ R174, R163.reuse, R174 ;  /* 0x000000aea3ae7221 */ /* 0x040fe40000010000 */
[----:B------:R-:W-:Y:S02]  /*3e40*/  FADD.FTZ R189, R178, R189 ;  /* 0x000000bdb2bd7221 */ /* 0x000fe40000010000 */
[----:B------:R-:W-:Y:S01]  /*3e50*/  HGMMA.64x256x16.F32 R24, R152, gdesc[UR8].tnspB, R24, gsb0 ;  /* 0x43e0000898187df0 */ /* 0x000fe20008000818 */
[----:B------:R-:W-:Y:S01]  /*3e60*/  UIADD3 UR10, UR4, 0x180, URZ ;  /* 0x00000180040a7890 */ /* 0x000fe2000fffe03f */
        /* <DEDUP_REMOVED lines=48> */
[----:B-1----:R-:W-:-:S04]  /*4170*/  @P1 SHF.R.U32.HI R152, RZ, R154, R153 ;  /* 0x0000009aff981219 */ /* 0x002fc80000011699 */
[----:B------:R-:W-:-:S05]  /*4180*/  IADD3 R152, R152, R202, -R201 ;  /* 0x000000ca98987210 */ /* 0x000fca0007ffe8c9 */
        /* <DEDUP_REMOVED lines=14> */
.L_x_14389:
[----:B------:R-:W-:-:S04]  /*4270*/  UIADD3 UR36, UR36, 0x1, URZ ;  /* 0x0000000124247890 */ /* 0x000fc8000fffe03f */
[----:B------:R-:W-:-:S04]  /*4280*/  UISETP.NE.AND UP0, UPT, UR36, 0x2, UPT ;  /* 0x000000022400788c */ /* 0x000fc8000bf05270 */
[----:B------:R-:W-:Y:S02]  /*4290*/  USEL UR4, URZ, 0x1, UP0 ;  /* 0x000000013f047887 */ /* 0x000fe40008000000 */
[----:B------:R-:W-:Y:S02]  /*42a0*/  USEL UR36, UR36, URZ, UP0 ;  /* 0x0000003f24247287 */ /* 0x000fe40008000000 */
[----:B------:R-:W-:Y:S01]  /*42b0*/  ULOP3.LUT UR37, UR37, UR4, URZ, 0x3c, !UPT ;  /* 0x0000000425257292 */ /* 0x000fe2000f8e3c3f */
[----:B0-----:R-:W-:Y:S11]  /*42c0*/  @!P0 BRA `(.L_x_14381) ;  /* 0x0000000000048947 */ /* 0x001ff60003800000 */
[----:B------:R-:W-:Y:S01]  /*42d0*/  BPT.TRAP 0x1 ;  /* 0x000000040000795c */ /* 0x000fe20000300000 */
.L_x_14381:
        /* <DEDUP_REMOVED lines=9> */
.L_x_14382:
[----:B-1----:R-:W-:Y:S05]  /*4370*/  @P3 BRA `(.L_x_14383) ;  /* 0x0000000000083947 */ /* 0x002fea0003800000 */
[----:B------:R-:W1:Y:S02]  /*4380*/  SYNCS.PHASECHK.TRANS64.TRYWAIT P3, [UR4+0x32430], R13 ;  /* 0x0324300dff0075a7 */ /* 0x000e640008060144 */
[----:B-1----:R-:W-:Y:S05]  /*4390*/  @!P3 BRA `(.L_x_14384) ;  /* 0x000000f400c8b947 */ /* 0x002fea0003800000 */
.L_x_14383:
        /* <DEDUP_REMOVED lines=31> */
.L_x_14385:
[----:B------:R2:W3:Y:S01]  /*4590*/  SYNCS.PHASECHK.TRANS64.TRYWAIT P3, [UR4+0x32450], R13 ;  /* 0x0324500dff0075a7 */ /* 0x0004e20008060144 */
[----:B------:R-:W-:Y:S05]  /*45a0*/  @!P0 BRA `(.L_x_14386) ;  /* 0x0000000000048947 */ /* 0x000fea0003800000 */
[----:B------:R-:W-:Y:S01]  /*45b0*/  BPT.TRAP 0x1 ;  /* 0x000000040000795c */ /* 0x000fe20000300000 */
.L_x_14386:
[----:B---3--:R-:W-:Y:S05]  /*45c0*/  @P3 BRA `(.L_x_14387) ;  /* 0x0000000000083947 */ /* 0x008fea0003800000 */
[----:B------:R-:W3:Y:S02]  /*45d0*/  SYNCS.PHASECHK.TRANS64.TRYWAIT P3, [UR4+0x32450], R13 ;  /* 0x0324500dff0075a7 */ /* 0x000ee40008060144 */
[----:B---3--:R-:W-:Y:S05]  /*45e0*/  @!P3 BRA `(.L_x_14388) ;  /* 0x000000f4004cb947 */ /* 0x008fea0003800000 */
.L_x_14387:
        /* <DEDUP_REMOVED lines=13> */
[----:B------:R-:W-:Y:S01]  /*46c0*/  IMAD.MOV.U32 R214, RZ, RZ, -0x60 ;  /* 0xffffffa0ffd67424 */ /* 0x000fe200078e00ff */
        /* <DEDUP_REMOVED lines=10> */
[----:B------:R-:W2:Y:S01]  /*4770*/  S2R R217, SR_TID.X ;  /* 0x0000000000d97919 */ /* 0x000ea20000002100 */
[----:B------:R-:W-:Y:S01]  /*4780*/  UMOV UR27, 0x40000040 ;  /* 0x40000040001b7882 */ /* 0x000fe20000000000 */
[----:B------:R-:W-:Y:S01]  /*4790*/  UIADD3 UR30, UR5, 0x602, URZ ;  /* 0x00000602051e7890 */ /* 0x000fe2000fffe03f */
[----:B------:R-:W-:Y:S01]  /*47a0*/  UMOV UR31, 0x40000040 ;  /* 0x40000040001f7882 */ /* 0x000fe20000000000 */
[----:B------:R-:W-:Y:S01]  /*47b0*/  UIADD3 UR34, UR5, 0x604, URZ ;  /* 0x0000060405227890 */ /* 0x000fe2000fffe03f */
[----:B-1----:R-:W-:Y:S01]  /*47c0*/  @P1 IMAD.HI.U32 R20, R21, R20, RZ ;  /* 0x0000001415141227 */ /* 0x002fe200078e00ff */
        /* <DEDUP_REMOVED lines=10> */
[----:B------:R-:W-:-:S04]  /*4870*/  IMAD R13, R207, R214, 0x1 ;  /* 0x00000001cf0d7424 */ /* 0x000fc800078e02d6 */
[----:B------:R-:W0:Y:S01]  /*4880*/  SHFL.IDX PT, R20, R21, RZ, 0x1c1f ;  /* 0x001c1fff15147589 */ /* 0x000e2200000e0000 */
[----:B------:R-:W-:-:S03]  /*4890*/  IMAD R13, R204, -0x2, R13 ;  /* 0xfffffffecc0d7824 */ /* 0x000fc600078e020d */
[----:B------:R-:W1:Y:S02]  /*48a0*/  SHFL.IDX PT, R212, R21, 0x1, 0x1c1f ;  /* 0x003c1f0015d47f89 */ /* 0x000e6400000e0000 */
[----:B------:R-:W-:Y:S02]  /*48b0*/  IADD3 R13, -R201, R13, R202 ;  /* 0x0000000dc90d7210 */ /* 0x000fe40007ffe1ca */
[----:B--2---:R-:W-:-:S05]  /*48c0*/  SHF.R.U32.HI R217, RZ, 0x7, R217 ;  /* 0x00000007ffd97819 */ /* 0x004fca00000116d9 */
[----:B------:R-:W-:Y:S02]  /*48d0*/  VIADD R235, R217, 0x8 ;  /* 0x00000008d9eb7836 */ /* 0x000fe40000000000 */
[C---:B0-----:R-:W-:Y:S02]  /*48e0*/  IMAD.IADD R20, R13.reuse, 0x1, R20 ;  /* 0x000000010d147824 */ /* 0x041fe400078e0214 */
[----:B-1----:R-:W-:-:S03]  /*48f0*/  IMAD.IADD R13, R13, 0x1, R212 ;  /* 0x000000010d0d7824 */ /* 0x002fc600078e02d4 */
[C---:B------:R-:W-:Y:S02]  /*4900*/  ISETP.GT.AND P6, PT, R20.reuse, RZ, PT ;  /* 0x000000ff1400720c */ /* 0x040fe40003fc4270 */
[C---:B------:R-:W-:Y:S02]  /*4910*/  ISETP.GT.AND P5, PT, R20.reuse, 0x1, PT ;  /* 0x000000011400780c */ /* 0x040fe40003fa4270 */
[C---:B------:R-:W-:Y:S02]  /*4920*/  ISETP.GT.AND P3, PT, R20.reuse, 0x8, PT ;  /* 0x000000081400780c */ /* 0x040fe40003f64270 */
[----:B------:R-:W-:Y:S01]  /*4930*/  ISETP.GT.AND P4, PT, R20, 0x9, PT ;  /* 0x000000091400780c */ /* 0x000fe20003f84270 */
        /* <DEDUP_REMOVED lines=215> */
[----:B------:R-:W-:Y:S01]  /*56b0*/  FSEL R153, R20, RZ, P4 ;  /* 0x000000ff14997208 */ /* 0x000fe20002000000 */
[--C-:B------:R-:W-:Y:S01]  /*56c0*/  FFMA.FTZ R156, R156, UR5, -R199.reuse ;  /* 0x000000059c9c7c23 */ /* 0x100fe200080108c7 */
[----:B------:R-:W-:Y:S01]  /*56d0*/  FSEL R216, R216, RZ, P4 ;  /* 0x000000ffd8d87208 */ /* 0x000fe20002000000 */
[----:B------:R0:W-:Y:S01]  /*56e0*/  MUFU.EX2 R158, R152 ;  /* 0x00000098009e7308 */ /* 0x0001e20000000800 */
[--C-:B------:R-:W-:Y:S01]  /*56f0*/  FFMA.FTZ R157, R157, UR5, -R199.reuse ;  /* 0x000000059d9d7c23 */ /* 0x100fe200080108c7 */
[--C-:B------:R-:W-:Y:S01]  /*5700*/  FFMA.FTZ R160, R160, UR5, -R199.reuse ;  /* 0x00000005a0a07c23 */ /* 0x100fe200080108c7 */
[----:B------:R-:W-:Y:S01]  /*5710*/  FFMA.FTZ R161, R161, UR5, -R199 ;  /* 0x00000005a1a17c23 */ /* 0x000fe200080108c7 */
[--C-:B------:R-:W-:Y:S01]  /*5720*/  FFMA.FTZ R213, R154, UR5, -R216.reuse ;  /* 0x000000059ad57c23 */ /* 0x100fe200080108d8 */
[----:B------:R-:W-:Y:S01]  /*5730*/  FFMA.FTZ R154, R211, UR5, -R216 ;  /* 0x00000005d39a7c23 */ /* 0x000fe200080108d8 */
[----:B------:R-:W-:-:S02]  /*5740*/  IMAD.U32 R211, RZ, RZ, UR4 ;  /* 0x00000004ffd37e24 */ /* 0x000fc4000f8e00ff */
[--C-:B------:R-:W-:Y:S01]  /*5750*/  FFMA.FTZ R215, R21, UR5, -R216.reuse ;  /* 0x0000000515d77c23 */ /* 0x100fe200080108d8 */
[----:B------:R-:W-:Y:S01]  /*5760*/  FFMA.FTZ R214, R155, UR5, -R216 ;  /* 0x000000059bd67c23 */ /* 0x000fe200080108d8 */
[----:B0-----:R-:W-:Y:S01]  /*5770*/  FSEL R152, R13, RZ, P3 ;  /* 0x000000ff0d987208 */ /* 0x001fe20001800000 */
[----:B------:R-:W0:Y:S01]  /*5780*/  MUFU.EX2 R159, R159 ;  /* 0x0000009f009f7308 */ /* 0x000e220000000800 */
[----:B------:R-:W-:Y:S01]  /*5790*/  UIMAD UR4, UR36, 0xc00, UR6 ;  /* 0x00000c00240478a4 */ /* 0x000fe2000f8e0206 */
[--C-:B------:R-:W-:Y:S01]  /*57a0*/  FFMA.FTZ R164, R164, UR5, -R199.reuse ;  /* 0x00000005a4a47c23 */ /* 0x100fe200080108c7 */
[----:B------:R-:W-:Y:S01]  /*57b0*/  FFMA.FTZ R165, R165, UR5, -R199 ;  /* 0x00000005a5a57c23 */ /* 0x000fe200080108c7 */
[----:B------:R-:W-:Y:S01]  /*57c0*/  FADD.FTZ R21, -R152, R209 ;  /* 0x000000d198157221 */ /* 0x000fe20000010100 */
[----:B------:R-:W-:Y:S01]  /*57d0*/  FADD.FTZ R152, -R153, R210 ;  /* 0x000000d299987221 */ /* 0x000fe20000010100 */
[----:B------:R-:W-:Y:S02]  /*57e0*/  @!P2 VIADD R153, R211, 0x32440 ;  /* 0x00032440d399a836 */ /* 0x000fe40000000000 */
[--C-:B------:R-:W-:Y:S01]  /*57f0*/  FFMA.FTZ R162, R162, UR5, -R216.reuse ;  /* 0x00000005a2a27c23 */ /* 0x100fe200080108d8 */
[----:B------:R-:W-:Y:S01]  /*5800*/  FMUL.FTZ R210, R21, UR5 ;  /* 0x0000000515d27c20 */ /* 0x000fe20008410000 */
[----:B------:R-:W-:Y:S01]  /*5810*/  IADD3 R21, -R217, 0xb, RZ ;  /* 0x0000000bd9157810 */ /* 0x000fe20007ffe1ff */
[----:B------:R-:W-:Y:S01]  /*5820*/  FMUL.FTZ R217, R152, UR5 ;  /* 0x0000000598d97c20 */ /* 0x000fe20008410000 */
[----:B------:R-:W-:Y:S01]  /*5830*/  @!P2 PRMT R153, RZ, 0x654, R153 ;  /* 0x00000654ff99a816 */ /* 0x000fe20000000099 */
[----:B------:R-:W-:Y:S01]  /*5840*/  MUFU.EX2 R156, R156 ;  /* 0x0000009c009c7308 */ /* 0x000fe20000000800 */
[----:B------:R-:W-:Y:S01]  /*5850*/  UMOV UR10, UR4 ;  /* 0x00000004000a7c82 */ /* 0x000fe20008000000 */
[----:B------:R1:W-:Y:S06]  /*5860*/  BAR.ARV R21, 0x100 ;  /* 0x000400150000751d */ /* 0x0003ec0000002000 */
[----:B------:R2:W-:Y:S01]  /*5870*/  @!P2 SYNCS.ARRIVE.TRANS64.RED.A1T0 RZ, [R153+URZ], RZ ;  /* 0x000000ff99ffa9a7 */ /* 0x0005e2000810043f */
[----:B------:R-:W3:Y:S01]  /*5880*/  MUFU.EX2 R210, R210 ;  /* 0x000000d200d27308 */ /* 0x000ee20000000800 */
[----:B0-----:R-:W-:Y:S01]  /*5890*/  F2FP.F16.F32.PACK_AB R152, R159, R158 ;  /* 0x0000009e9f98723e */ /* 0x001fe200000000ff */
        /* <DEDUP_REMOVED lines=14> */
[----:B------:R-:W4:Y:S01]  /*5980*/  MUFU.EX2 R157, R157 ;  /* 0x0000009d009d7308 */ /* 0x000f220000000800 */
        /* <DEDUP_REMOVED lines=132> */
[----:B----4-:R-:W-:Y:S01]  /*61d0*/  F2FP.F16.F32.PACK_AB R154, R157, R156 ;  /* 0x0000009c9d9a723e */ /* 0x010fe200000000ff */
[----:B------:R-:W-:Y:S01]  /*61e0*/  MUFU.EX2 R160, R160 ;  /* 0x000000a000a07308 */ /* 0x000fe20000000800 */
[----:B--2---:R-:W-:Y:S01]  /*61f0*/  F2FP.F16.F32.PACK_AB R153, R214, R213 ;  /* 0x000000d5d699723e */ /* 0x004fe200000000ff */
[--C-:B------:R-:W-:Y:S01]  /*6200*/  FFMA.FTZ R180, R180, UR5, -R199.reuse ;  /* 0x00000005b4b47c23 */ /* 0x100fe200080108c7 */
[----:B---3--:R-:W-:Y:S01]  /*6210*/  F2FP.F16.F32.PACK_AB R155, R209, R215 ;  /* 0x000000d7d19b723e */ /* 0x008fe200000000ff */
        /* <DEDUP_REMOVED lines=24> */
[----:B------:R-:W-:Y:S01]  /*63a0*/  WARPGROUP.ARRIVE ;  /* 0x00000000000079c5 */ /* 0x000fe20000000000 */
[----:B------:R-:W-:Y:S01]  /*63b0*/  FFMA.FTZ R199, R212, UR5, -R216 ;  /* 0x00000005d4c77c23 */ /* 0x000fe200080108d8 */
[----:B------:R-:W-:Y:S01]  /*63c0*/  FFMA.FTZ R0, R210, R0, R158 ;  /* 0x00000000d2007223 */ /* 0x000fe2000001009e */
[----:B------:R-:W-:Y:S01]  /*63d0*/  FFMA.FTZ R213, R217, R12, R213 ;  /* 0x0000000cd9d57223 */ /* 0x000fe200000100d5 */
[----:B------:R-:W-:Y:S01]  /*63e0*/  ISETP.GT.AND P3, PT, R207, R208, PT ;  /* 0x000000d0cf00720c */ /* 0x000fe20003f64270 */
[----:B------:R-:W-:Y:S01]  /*63f0*/  @!P2 VIADD R211, R211, 0x32460 ;  /* 0x00032460d3d3a836 */ /* 0x000fe20000000000 */
[----:B------:R-:W-:Y:S01]  /*6400*/  HGMMA.64x256x16.F32 R24, R152, gdesc[UR8].tnspB, R24, gsb0 ;  /* 0x43e0000898187df0 */ /* 0x000fe20008000818 */
[----:B------:R-:W-:Y:S01]  /*6410*/  MUFU.EX2 R162, R162 ;  /* 0x000000a200a27308 */ /* 0x000fe20000000800 */
[----:B------:R-:W-:Y:S01]  /*6420*/  UIADD3 UR10, UR4, 0x80, URZ ;  /* 0x00000080040a7890 */ /* 0x000fe2000fffe03f */
[----:B------:R-:W-:Y:S01]  /*6430*/  FADD.FTZ R159, R159, R0 ;  /* 0x000000009f9f7221 */ /* 0x000fe20000010000 */
[----:B------:R-:W-:Y:S01]  /*6440*/  UMOV UR11, 0x40000040 ;  /* 0x40000040000b7882 */ /* 0x000fe20000000000 */
[----:B------:R-:W-:Y:S01]  /*6450*/  FADD.FTZ R214, R214, R213 ;  /* 0x000000d5d6d67221 */ /* 0x000fe20000010000 */
[----:B------:R-:W-:Y:S01]  /*6460*/  @!P2 PRMT R211, RZ, 0x654, R211 ;  /* 0x00000654ffd3a816 */ /* 0x000fe200000000d3 */
[----:B------:R-:W-:Y:S01]  /*6470*/  FADD.FTZ R156, R156, R159 ;  /* 0x0000009f9c9c7221 */ /* 0x000fe20000010000 */
[----:B------:R-:W-:Y:S01]  /*6480*/  VIADD R207, R207, 0xffffffff ;  /* 0xffffffffcfcf7836 */ /* 0x000fe20000000000 */
[----:B------:R-:W2:Y:S01]  /*6490*/  MUFU.EX2 R163, R163 ;  /* 0x000000a300a37308 */ /* 0x000ea20000000800 */
[----:B------:R-:W-:Y:S01]  /*64a0*/  FADD.FTZ R214, R215, R214 ;  /* 0x000000d6d7d67221 */ /* 0x000fe20000010000 */
[----:B------:R-:W-:Y:S01]  /*64b0*/  FADD.FTZ R157, R157, R156 ;  /* 0x0000009c9d9d7221 */ /* 0x000fe20000010000 */
[----:B------:R-:W-:-:S02]  /*64c0*/  IMAD.MOV.U32 R210, RZ, RZ, R20 ;  /* 0x000000ffffd27224 */ /* 0x000fc400078e0014 */
[----:B------:R-:W-:-:S03]  /*64d0*/  FADD.FTZ R209, R209, R214 ;  /* 0x000000d6d1d17221 */ /* 0x000fc60000010000 */
        /* <DEDUP_REMOVED lines=121> */
.L_x_14380:
[----:B------:R-:W-:-:S13]  /*6c70*/  ISETP.GE.AND P1, PT, R207, RZ, PT ;  /* 0x000000ffcf00720c */ /* 0x000fda0003f26270 */
[----:B------:R-:W-:Y:S05]  /*6c80*/  @!P1 BRA `(.L_x_14390) ;  /* 0x0000002000bc9947 */ /* 0x000fea0003800000 */
[----:B------:R-:W-:Y:S02]  /*6c90*/  IMAD.MOV.U32 R209, RZ, RZ, R20 ;  /* 0x000000ffffd17224 */ /* 0x000fe400078e0014 */
[----:B------:R-:W-:-:S07]  /*6ca0*/  IMAD.MOV.U32 R201, RZ, RZ, R13 ;  /* 0x000000ffffc97224 */ /* 0x000fce00078e000d */
.L_x_14399:
[----:B------:R-:W-:-:S04]  /*6cb0*/  UIADD3 UR36, UR36, 0x1, URZ ;  /* 0x0000000124247890 */ /* 0x000fc8000fffe03f */
[----:B------:R-:W-:-:S04]  /*6cc0*/  UISETP.NE.AND UP0, UPT, UR36, 0x2, UPT ;  /* 0x000000022400788c */ /* 0x000fc8000bf05270 */
[----:B------:R-:W-:Y:S02]  /*6cd0*/  USEL UR4, URZ, 0x1, UP0 ;  /* 0x000000013f047887 */ /* 0x000fe40008000000 */
[----:B------:R-:W-:Y:S02]  /*6ce0*/  USEL UR36, UR36, URZ, UP0 ;  /* 0x0000003f24247287 */ /* 0x000fe40008000000 */
[----:B------:R-:W-:Y:S01]  /*6cf0*/  ULOP3.LUT UR37, UR37, UR4, URZ, 0x3c, !UPT ;  /* 0x0000000425257292 */ /* 0x000fe2000f8e3c3f */
[----:B-1----:R-:W-:Y:S11]  /*6d00*/  @!P0 BRA `(.L_x_14391) ;  /* 0x0000000000048947 */ /* 0x002ff60003800000 */
[----:B------:R-:W-:Y:S01]  /*6d10*/  BPT.TRAP 0x1 ;  /* 0x000000040000795c */ /* 0x000fe20000300000 */
.L_x_14391:
        /* <DEDUP_REMOVED lines=9> */
.L_x_14392:
[----:B--2---:R-:W-:Y:S05]  /*6db0*/  @P1 BRA `(.L_x_14393) ;  /* 0x0000000000081947 */ /* 0x004fea0003800000 */
[----:B------:R-:W2:Y:S02]  /*6dc0*/  SYNCS.PHASECHK.TRANS64.TRYWAIT P1, [UR4+0x32430], R13 ;  /* 0x0324300dff0075a7 */ /* 0x000ea40008020144 */
[----:B--2---:R-:W-:Y:S05]  /*6dd0*/  @!P1 BRA `(.L_x_14394) ;  /* 0x000000cc00689947 */ /* 0x004fea0003800000 */
.L_x_14393:
        /* <DEDUP_REMOVED lines=31> */
.L_x_14395:
[----:B------:R3:W4:Y:S01]  /*6fd0*/  SYNCS.PHASECHK.TRANS64.TRYWAIT P1, [UR4+0x32450], R13 ;  /* 0x0324500dff0075a7 */ /* 0x0007220008020144 */
[----:B------:R-:W-:Y:S05]  /*6fe0*/  @!P0 BRA `(.L_x_14396) ;  /* 0x0000000000048947 */ /* 0x000fea0003800000 */
[----:B------:R-:W-:Y:S01]  /*6ff0*/  BPT.TRAP 0x1 ;  /* 0x000000040000795c */ /* 0x000fe20000300000 */
.L_x_14396:
[----:B----4-:R-:W-:Y:S05]  /*7000*/  @P1 BRA `(.L_x_14397) ;  /* 0x0000000000081947 */ /* 0x010fea0003800000 */
[----:B------:R-:W4:Y:S02]  /*7010*/  SYNCS.PHASECHK.TRANS64.TRYWAIT P1, [UR4+0x32450], R13 ;  /* 0x0324500dff0075a7 */ /* 0x000f240008020144 */
[----:B----4-:R-:W-:Y:S05]  /*7020*/  @!P1 BRA `(.L_x_14398) ;  /* 0x000000c800ec9947 */ /* 0x010fea0003800000 */
.L_x_14397:
        /* <DEDUP_REMOVED lines=10> */
[----:B------:R-:W-:Y:S01]  /*70d0*/  IMAD.U32 R212, RZ, RZ, UR4 ;  /* 0x00000004ffd47e24 */ /* 0x000fe2000f8e00ff */
[----:B------:R-:W-:Y:S01]  /*70e0*/  UMOV UR15, 0x40000040 ;  /* 0x40000040000f7882 */ /* 0x000fe20000000000 */
[----:B------:R-:W-:Y:S01]  /*70f0*/  UIADD3 UR18, UR5, 0x304, URZ ;  /* 0x0000030405127890 */ /* 0x000fe2000fffe03f */
[----:B------:R-:W-:Y:S01]  /*7100*/  ISETP.GT.AND P1, PT, R207, RZ, PT ;  /* 0x000000ffcf00720c */ /* 0x000fe20003f24270 */
[----:B------:R-:W-:Y:S01]  /*7110*/  UMOV UR19, 0x40000040 ;  /* 0x4000004000137882 */ /* 0x000fe20000000000 */
[----:B------:R-:W-:Y:S01]  /*7120*/  HGMMA.64x96x16.F32 R152, gdesc[UR56], R152, gsb0 ;  /* 0x01600000389879f0 */ /* 0x000fe20008000898 */
[----:B------:R-:W-:Y:S01]  /*7130*/  R2UR UR56, R8 ;  /* 0x00000000083872ca */ /* 0x000fe200000e0000 */
[----:B------:R-:W-:Y:S01]  /*7140*/  UIADD3 UR58, UR5, 0x2, URZ ;  /* 0x00000002053a7890 */ /* 0x000fe2000fffe03f */
[----:B------:R-:W-:Y:S01]  /*7150*/  R2UR UR57, R9 ;  /* 0x00000000093972ca */ /* 0x000fe200000e0000 */
[----:B------:R-:W-:Y:S01]  /*7160*/  UMOV UR59, 0x40000040 ;  /* 0x40000040003b7882 */ /* 0x000fe20000000000 */
[----:B------:R-:W-:Y:S01]  /*7170*/  UIADD3 UR22, UR5, 0x306, URZ ;  /* 0x0000030605167890 */ /* 0x000fe2000fffe03f */
[----:B------:R-:W-:Y:S01]  /*7180*/  VIADD R207, R207, 0xffffffff ;  /* 0xffffffffcfcf7836 */ /* 0x000fe20000000000 */
        /* <DEDUP_REMOVED lines=16> */
[----:B------:R-:W-:Y:S01]  /*7290*/  UIMAD UR4, UR36, 0xc00, UR6 ;  /* 0x00000c00240478a4 */ /* 0x000fe2000f8e0206 */
        /* <DEDUP_REMOVED lines=104> */
[----:B0-----:R-:W0:Y:S01]  /*7920*/  SHFL.BFLY PT, R211, R202, 0x2, 0x1f ;  /* 0x0c401f00cad37f89 */ /* 0x001e2200000e0000 */
        /* <DEDUP_REMOVED lines=16> */
[----:B------:R-:W-:Y:S02]  /*7a30*/  @!P2 VIADD R152, R212, 0x32440 ;  /* 0x00032440d498a836 */ /* 0x000fe40000000000 */
[----:B------:R-:W-:Y:S01]  /*7a40*/  FMUL.FTZ R201, R201, UR5 ;  /* 0x00000005c9c97c20 */ /* 0x000fe20008410000 */
[--C-:B------:R-:W-:Y:S01]  /*7a50*/  FFMA.FTZ R156, R156, UR5, -R210.reuse ;  /* 0x000000059c9c7c23 */ /* 0x100fe200080108d2 */
[----:B------:R-:W-:Y:S01]  /*7a60*/  MUFU.EX2 R202, R202 ;  /* 0x000000ca00ca7308 */ /* 0x000fe20000000800 */
[----:B------:R-:W-:Y:S01]  /*7a70*/  FFMA.FTZ R160, R160, UR5, -R210 ;  /* 0x00000005a0a07c23 */ /* 0x000fe200080108d2 */
[----:B------:R-:W-:Y:S01]  /*7a80*/  @!P2 PRMT R152, RZ, 0x654, R152 ;  /* 0x00000654ff98a816 */ /* 0x000fe20000000098 */
[--C-:B------:R-:W-:Y:S01]  /*7a90*/  FFMA.FTZ R161, R161, UR5, -R210.reuse ;  /* 0x00000005a1a17c23 */ /* 0x100fe200080108d2 */
[--C-:B------:R-:W-:Y:S01]  /*7aa0*/  FFMA.FTZ R164, R164, UR5, -R210.reuse ;  /* 0x00000005a4a47c23 */ /* 0x100fe200080108d2 */
[--C-:B------:R-:W-:Y:S01]  /*7ab0*/  FFMA.FTZ R165, R165, UR5, -R210.reuse ;  /* 0x00000005a5a57c23 */ /* 0x100fe200080108d2 */
[--C-:B------:R-:W-:Y:S01]  /*7ac0*/  FFMA.FTZ R168, R168, UR5, -R210.reuse ;  /* 0x00000005a8a87c23 */ /* 0x100fe200080108d2 */
[----:B-1----:R-:W-:Y:S01]  /*7ad0*/  FMNMX.FTZ R20, R20, R213, !PT ;  /* 0x000000d514147209 */ /* 0x002fe20007810000 */
[----:B------:R-:W0:Y:S01]  /*7ae0*/  MUFU.EX2 R201, R201 ;  /* 0x000000c900c97308 */ /* 0x000e220000000800 */
[--C-:B------:R-:W-:Y:S01]  /*7af0*/  FFMA.FTZ R169, R169, UR5, -R210.reuse ;  /* 0x00000005a9a97c23 */ /* 0x100fe200080108d2 */
[--C-:B------:R-:W-:Y:S01]  /*7b00*/  FFMA.FTZ R172, R172, UR5, -R210.reuse ;  /* 0x00000005acac7c23 */ /* 0x100fe200080108d2 */
[--C-:B------:R-:W-:Y:S01]  /*7b10*/  FFMA.FTZ R173, R173, UR5, -R210.reuse ;  /* 0x00000005adad7c23 */ /* 0x100fe200080108d2 */
[C---:B------:R-:W-:Y:S01]  /*7b20*/  FADD.FTZ R21, -R20.reuse, R209 ;  /* 0x000000d114157221 */ /* 0x040fe20000010100 */
[----:B------:R-:W-:Y:S01]  /*7b30*/  FMUL.FTZ R214, R20, UR5 ;  /* 0x0000000514d67c20 */ /* 0x000fe20008410000 */
[--C-:B------:R-:W-:Y:S01]  /*7b40*/  FFMA.FTZ R176, R176, UR5, -R210.reuse ;  /* 0x00000005b0b07c23 */ /* 0x100fe200080108d2 */
[----:B------:R-:W-:Y:S01]  /*7b50*/  FFMA.FTZ R177, R177, UR5, -R210 ;  /* 0x00000005b1b17c23 */ /* 0x000fe200080108d2 */
[----:B------:R-:W-:Y:S01]  /*7b60*/  FMUL.FTZ R157, R21, UR5 ;  /* 0x00000005159d7c20 */ /* 0x000fe20008410000 */
[----:B------:R-:W-:Y:S01]  /*7b70*/  IADD3 R21, -R215, 0xb, RZ ;  /* 0x0000000bd7157810 */ /* 0x000fe20007ffe1ff */
[----:B------:R1:W-:Y:S01]  /*7b80*/  MUFU.EX2 R209, R153 ;  /* 0x0000009900d17308 */ /* 0x0003e20000000800 */
[--C-:B------:R-:W-:Y:S01]  /*7b90*/  FFMA.FTZ R211, R154, UR5, -R214.reuse ;  /* 0x000000059ad37c23 */ /* 0x100fe200080108d6 */
[--C-:B------:R-:W-:Y:S01]  /*7ba0*/  FFMA.FTZ R213, R155, UR5, -R214.reuse ;  /* 0x000000059bd57c23 */ /* 0x100fe200080108d6 */
        /* <DEDUP_REMOVED lines=142> */
[--C-:B------:R-:W-:Y:S01]  /*8490*/  FFMA.FTZ R162, R162, UR5, -R214.reuse ;  /* 0x00000005a2a27c23 */ /* 0x100fe200080108d6 */
[----:B0-----:R-:W-:Y:S01]  /*84a0*/  F2FP.F16.F32.PACK_AB R154, R209, R156 ;  /* 0x0000009cd19a723e */ /* 0x001fe200000000ff */
[--C-:B------:R-:W-:Y:S01]  /*84b0*/  FFMA.FTZ R163, R163, UR5, -R214.reuse ;  /* 0x00000005a3a37c23 */ /* 0x100fe200080108d6 */
[----:B----4-:R-:W-:Y:S01]  /*84c0*/  F2FP.F16.F32.PACK_AB R153, R213, R211 ;  /* 0x000000d3d599723e */ /* 0x010fe200000000ff */
[--C-:B------:R-:W-:Y:S01]  /*84d0*/  FFMA.FTZ R166, R166, UR5, -R214.reuse ;  /* 0x00000005a6a67c23 */ /* 0x100fe200080108d6 */
[----:B-----5:R-:W-:Y:S01]  /*84e0*/  F2FP.F16.F32.PACK_AB R155, R159, R158 ;  /* 0x0000009e9f9b723e */ /* 0x020fe200000000ff */
[--C-:B------:R-:W-:Y:S01]  /*84f0*/  FFMA.FTZ R167, R167, UR5, -R214.reuse ;  /* 0x00000005a7a77c23 */ /* 0x100fe200080108d6 */
[----:B------:R-:W-:Y:S01]  /*8500*/  MUFU.EX2 R160, R160 ;  /* 0x000000a000a07308 */ /* 0x000fe20000000800 */
[--C-:B------:R-:W-:Y:S01]  /*8510*/  FFMA.FTZ R170, R170, UR5, -R214.reuse ;  /* 0x00000005aaaa7c23 */ /* 0x100fe200080108d6 */
[----:B------:R-:W-:Y:S01]  /*8520*/  WARPGROUP.ARRIVE ;  /* 0x00000000000079c5 */ /* 0x000fe20000000000 */
[--C-:B------:R-:W-:Y:S01]  /*8530*/  FFMA.FTZ R171, R171, UR5, -R214.reuse ;  /* 0x00000005abab7c23 */ /* 0x100fe200080108d6 */
[--C-:B------:R-:W-:Y:S01]  /*8540*/  FFMA.FTZ R174, R174, UR5, -R214.reuse ;  /* 0x00000005aeae7c23 */ /* 0x100fe200080108d6 */
[----:B------:R-:W-:Y:S01]  /*8550*/  FFMA.FTZ R175, R175, UR5, -R214 ;  /* 0x00000005afaf7c23 */ /* 0x000fe200080108d6 */
[--C-:B------:R-:W-:Y:S01]  /*8560*/  FFMA.FTZ R180, R180, UR5, -R210.reuse ;  /* 0x00000005b4b47c23 */ /* 0x100fe200080108d2 */
[----:B------:R-:W-:Y:S01]  /*8570*/  FFMA.FTZ R181, R181, UR5, -R210 ;  /* 0x00000005b5b57c23 */ /* 0x000fe200080108d2 */
[----:B------:R-:W-:Y:S01]  /*8580*/  HGMMA.64x256x16.F32 R24, R152, gdesc[UR8].tnspB, R24, gsb0 ;  /* 0x43e0000898187df0 */ /* 0x000fe20008000818 */
[----:B------:R-:W0:Y:S01]  /*8590*/  MUFU.EX2 R161, R161 ;  /* 0x000000a100a17308 */ /* 0x000e220000000800 */
[----:B------:R-:W-:Y:S01]  /*85a0*/  UIADD3 UR10, UR4, 0x80, URZ ;  /* 0x00000080040a7890 */ /* 0x000fe2000fffe03f */
[--C-:B------:R-:W-:Y:S01]  /*85b0*/  FFMA.FTZ R178, R178, UR5, -R214.reuse ;  /* 0x00000005b2b27c23 */ /* 0x100fe200080108d6 */
[----:B------:R-:W-:Y:S01]  /*85c0*/  UMOV UR11, 0x40000040 ;  /* 0x40000040000b7882 */ /* 0x000fe20000000000 */
        /* <DEDUP_REMOVED lines=8> */
[--C-:B------:R-:W-:Y:S01]  /*8650*/  FFMA.FTZ R186, R186, UR5, -R214.reuse ;  /* 0x00000005baba7c23 */ /* 0x100fe200080108d6 */
[--C-:B------:R-:W-:Y:S01]  /*8660*/  FFMA.FTZ R187, R187, UR5, -R214.reuse ;  /* 0x00000005bbbb7c23 */ /* 0x100fe200080108d6 */
[--C-:B------:R-:W-:Y:S01]  /*8670*/  FFMA.FTZ R190, R190, UR5, -R214.reuse ;  /* 0x00000005bebe7c23 */ /* 0x100fe200080108d6 */
[----:B------:R-:W-:Y:S01]  /*8680*/  FFMA.FTZ R191, R191, UR5, -R214 ;  /* 0x00000005bfbf7c23 */ /* 0x000fe200080108d6 */
[----:B------:R-:W1:Y:S01]  /*8690*/  MUFU.EX2 R165, R165 ;  /* 0x000000a500a57308 */ /* 0x000e620000000800 */
[--C-:B------:R-:W-:Y:S01]  /*86a0*/  FFMA.FTZ R192, R192, UR5, -R210.reuse ;  /* 0x00000005c0c07c23 */ /* 0x100fe200080108d2 */
[--C-:B------:R-:W-:Y:S01]  /*86b0*/  FFMA.FTZ R193, R193, UR5, -R210.reuse ;  /* 0x00000005c1c17c23 */ /* 0x100fe200080108d2 */
[--C-:B------:R-:W-:Y:S01]  /*86c0*/  FFMA.FTZ R196, R196, UR5, -R210.reuse ;  /* 0x00000005c4c47c23 */ /* 0x100fe200080108d2 */
[----:B------:R-:W-:Y:S01]  /*86d0*/  FFMA.FTZ R197, R197, UR5, -R210 ;  /* 0x00000005c5c57c23 */ /* 0x000fe200080108d2 */
[--C-:B------:R-:W-:Y:S01]  /*86e0*/  FFMA.FTZ R194, R194, UR5, -R214.reuse ;  /* 0x00000005c2c27c23 */ /* 0x100fe200080108d6 */
[--C-:B------:R-:W-:Y:S01]  /*86f0*/  FFMA.FTZ R195, R195, UR5, -R214.reuse ;  /* 0x00000005c3c37c23 */ /* 0x100fe200080108d6 */
[--C-:B------:R-:W-:Y:S01]  /*8700*/  FFMA.FTZ R198, R198, UR5, -R214.reuse ;  /* 0x00000005c6c67c23 */ /* 0x100fe200080108d6 */
[----:B------:R-:W-:Y:S01]  /*8710*/  MUFU.EX2 R162, R162 ;  /* 0x000000a200a27308 */ /* 0x000fe20000000800 */
[----:B------:R-:W-:Y:S01]  /*8720*/  FFMA.FTZ R199, R199, UR5, -R214 ;  /* 0x00000005c7c77c23 */ /* 0x000fe200080108d6 */
[----:B------:R-:W-:Y:S01]  /*8730*/  FFMA.FTZ R201, R201, R0, R202 ;  /* 0x00000000c9c97223 */ /* 0x000fe200000100ca */
[----:B------:R-:W-:Y:S01]  /*8740*/  FFMA.FTZ R12, R157, R12, R211 ;  /* 0x0000000c9d0c7223 */ /* 0x000fe200000100d3 */
[----:B------:R-:W-:-:S02]  /*8750*/  @!P2 VIADD R212, R212, 0x32460 ;  /* 0x00032460d4d4a836 */ /* 0x000fc40000000000 */
[----:B------:R-:W-:Y:S01]  /*8760*/  FADD.FTZ R201, R208, R201 ;  /* 0x000000c9d0c97221 */ /* 0x000fe20000010000 */
[----:B------:R-:W-:Y:S01]  /*8770*/  FADD.FTZ R213, R213, R12 ;  /* 0x0000000cd5d57221 */ /* 0x000fe20000010000 */
[----:B------:R-:W3:Y:S01]  /*8780*/  MUFU.EX2 R163, R163 ;  /* 0x000000a300a37308 */ /* 0x000ee20000000800 */
[----:B------:R-:W-:Y:S01]  /*8790*/  @!P2 PRMT R212, RZ, 0x654, R212 ;  /* 0x00000654ffd4a816 */ /* 0x000fe200000000d4 */
[----:B------:R-:W-:Y:S01]  /*87a0*/  FADD.FTZ R156, R156, R201 ;  /* 0x000000c99c9c7221 */ /* 0x000fe20000010000 */
[----:B------:R-:W-:Y:S01]  /*87b0*/  FADD.FTZ R158, R158, R213 ;  /* 0x000000d59e9e7221 */ /* 0x000fe20000010000 */
[----:B------:R-:W-:Y:S02]  /*87c0*/  IMAD.MOV.U32 R201, RZ, RZ, R13 ;  /* 0x000000ffffc97224 */ /* 0x000fe400078e000d */
[----:B------:R-:W-:Y:S01]  /*87d0*/  FADD.FTZ R209, R209, R156 ;  /* 0x0000009cd1d17221 */ /* 0x000fe20000010000 */
        /* <DEDUP_REMOVED lines=36> */
[----:B------:R-:W-:Y:S01]  /*8a20*/  FADD.FTZ R162, R162, R159 ;  /* 0x0000009fa2a27221 */ /* 0x000fe20000010000 */
[----:B----4-:R-:W-:Y:S01]  /*8a30*/  F2FP.F16.F32.PACK_AB R155, R167, R166 ;  /* 0x000000a6a79b723e */ /* 0x010fe200000000ff */
[----:B------:R-:W-:Y:S01]  /*8a40*/  FADD.FTZ R161, R161, R160 ;  /* 0x000000a0a1a17221 */ /* 0x000fe20000010000 */
[----:B------:R-:W-:Y:S01]  /*8a50*/  IMAD.MOV.U32 R209, RZ, RZ, R20 ;  /* 0x000000ffffd17224 */ /* 0x000fe200078e0014 */
[----:B------:R-:W-:Y:S01]  /*8a60*/  MUFU.EX2 R194, R194 ;  /* 0x000000c200c27308 */ /* 0x000fe20000000800 */
[----:B------:R-:W-:Y:S01]  /*8a70*/  WARPGROUP.ARRIVE ;  /* 0x00000000000079c5 */ /* 0x000fe20000000000 */
[----:B------:R-:W-:Y:S01]  /*8a80*/  FADD.FTZ R163, R163, R162 ;  /* 0x000000a2a3a37221 */ /* 0x000fe20000010000 */
[----:B------:R-:W-:-:S03]  /*8a90*/  FADD.FTZ R164, R164, R161 ;  /* 0x000000a1a4a47221 */ /* 0x000fc60000010000 */
[----:B------:R-:W-:Y:S01]  /*8aa0*/  FADD.FTZ R166, R166, R163 ;  /* 0x000000a3a6a67221 */ /* 0x000fe20000010000 */
[----:B------:R-:W-:Y:S01]  /*8ab0*/  HGMMA.64x256x16.F32 R24, R152, gdesc[UR8].tnspB, R24, gsb0 ;  /* 0x43e0000898187df0 */ /* 0x000fe20008000818 */
[----:B------:R-:W-:Y:S01]  /*8ac0*/  UIADD3 UR10, UR4, 0x100, URZ ;  /* 0x00000100040a7890 */ /* 0x000fe2000fffe03f */
[----:B------:R-:W1:Y:S01]  /*8ad0*/  MUFU.EX2 R195, R195 ;  /* 0x000000c300c37308 */ /* 0x000e620000000800 */
        /* <DEDUP_REMOVED lines=60> */
[----:B-1----:R-:W-:Y:S01]  /*8ea0*/  F2FP.F16.F32.PACK_AB R153, R195, R194 ;  /* 0x000000c2c399723e */ /* 0x002fe200000000ff */
        /* <DEDUP_REMOVED lines=11> */
[----:B------:R1:W-:Y:S01]  /*8f60*/  @!P2 SYNCS.ARRIVE.TRANS64.RED.A1T0 RZ, [R212+URZ], RZ ;  /* 0x000000ffd4ffa9a7 */ /* 0x0003e2000810043f */
[----:B------:R-:W-:Y:S05]  /*8f70*/  @P1 BRA `(.L_x_14399) ;  /* 0xffffffdc004c1947 */ /* 0x000fea000383ffff */
.L_x_14390:
[----:B------:R-:W2:Y:S01]  /*8f80*/  SHFL.BFLY PT, R3, R0, 0x2, 0x1f ;  /* 0x0c401f0000037f89 */ /* 0x000ea200000e0000 */
[----:B------:R-:W-:Y:S01]  /*8f90*/  IMAD.MOV.U32 R4, RZ, RZ, RZ ;  /* 0x000000ffff047224 */ /* 0x000fe200078e00ff */
[----:B------:R-:W-:Y:S01]  /*8fa0*/  R2UR UR4, R224 ;  /* 0x00000000e00472ca */ /* 0x000fe200000e0000 */
[----:B------:R-:W-:Y:S01]  /*8fb0*/  UIADD3 UR36, UR36, 0x1, URZ ;  /* 0x0000000124247890 */ /* 0x000fe2000fffe03f */
[----:B------:R-:W3:Y:S01]  /*8fc0*/  SHFL.BFLY PT, R5, R12, 0x2, 0x1f ;  /* 0x0c401f000c057f89 */ /* 0x000ee200000e0000 */
[----:B------:R-:W-:Y:S01]  /*8fd0*/  IMAD.U32 R14, RZ, RZ, UR5 ;  /* 0x00000005ff0e7e24 */ /* 0x000fe2000f8e00ff */
[----:B------:R4:W-:Y:S06]  /*8fe0*/  BAR.ARV R21, 0x100 ;  /* 0x000400150000751d */ /* 0x0009ec0000002000 */
[----:B------:R-:W-:-:S02]  /*8ff0*/  UISETP.NE.AND UP0, UPT, UR36, 0x2, UPT ;  /* 0x000000022400788c */ /* 0x000fc4000bf05270 */
[----:B------:R-:W-:Y:S06]  /*9000*/  BAR.ARV 0x8, 0x180 ;  /* 0x0206000000007b1d */ /* 0x000fec0000002000 */
[----:B------:R-:W-:Y:S01]  /*9010*/  UIADD3 UR4, UR4, 0x1, URZ ;  /* 0x0000000104047890 */ /* 0x000fe2000fffe03f */
[----:B------:R-:W-:Y:S01]  /*9020*/  PLOP3.LUT P0, PT, PT, PT, PT, 0x8, 0x0 ;  /* 0x000000000000781c */ /* 0x000fe20003f0e170 */
[----:B--2---:R-:W-:Y:S01]  /*9030*/  FADD.FTZ R3, R3, R0 ;  /* 0x0000000003037221 */ /* 0x004fe20000010000 */
[----:B------:R-:W-:Y:S01]  /*9040*/  IMAD.MOV.U32 R0, RZ, RZ, RZ ;  /* 0x000000ffff007224 */ /* 0x000fe200078e00ff */
[----:B------:R-:W-:Y:S01]  /*9050*/  USEL UR36, UR36, URZ, UP0 ;  /* 0x0000003f24247287 */ /* 0x000fe20008000000 */
[----:B---3--:R-:W-:-:S02]  /*9060*/  FADD.FTZ R5, R5, R12 ;  /* 0x0000000c05057221 */ /* 0x008fc40000010000 */
[----:B------:R-:W2:Y:S01]  /*9070*/  SHFL.BFLY PT, R2, R3, 0x1, 0x1f ;  /* 0x0c201f0003027f89 */ /* 0x000ea200000e0000 */
[----:B------:R-:W-:Y:S01]  /*9080*/  IMAD.U32 R224, RZ, RZ, UR4 ;  /* 0x00000004ffe07e24 */ /* 0x000fe2000f8e00ff */
[----:B------:R-:W-:-:S04]  /*9090*/  USEL UR4, URZ, 0x1, UP0 ;  /* 0x000000013f047887 */ /* 0x000fc80008000000 */
[----:B------:R-:W-:Y:S01]  /*90a0*/  ULOP3.LUT UR37, UR37, UR4, URZ, 0x3c, !UPT ;  /* 0x0000000425257292 */ /* 0x000fe2000f8e3c3f */
[----:B--2---:R-:W-:Y:S01]  /*90b0*/  FADD.FTZ R7, R3, R2 ;  /* 0x0000000203077221 */ /* 0x004fe20000010000 */
[----:B------:R-:W-:Y:S01]  /*90c0*/  IMAD.MOV.U32 R3, RZ, RZ, -0x800000 ;  /* 0xff800000ff037424 */ /* 0x000fe200078e00ff */
[----:B------:R-:W2:Y:S03]  /*90d0*/  SHFL.BFLY PT, R2, R5, 0x1, 0x1f ;  /* 0x0c201f0005027f89 */ /* 0x000ea600000e0000 */
[----:B------:R-:W-:-:S13]  /*90e0*/  FSETP.NE.FTZ.AND P1, PT, R7, RZ, PT ;  /* 0x000000ff0700720b */ /* 0x000fda0003f35000 */
[----:B------:R-:W3:Y:S01]  /*90f0*/  @P1 MUFU.RCP R4, R7 ;  /* 0x0000000700041308 */ /* 0x000ee20000001000 */
[----:B--2---:R-:W-:Y:S01]  /*9100*/  FADD.FTZ R6, R5, R2 ;  /* 0x0000000205067221 */ /* 0x004fe20000010000 */
[----:B------:R-:W-:-:S06]  /*9110*/  IMAD.MOV.U32 R2, RZ, RZ, -0x800000 ;  /* 0xff800000ff027424 */ /* 0x000fcc00078e00ff */
[----:B------:R-:W2:Y:S01]  /*9120*/  @P1 MUFU.LG2 R5, R7 ;  /* 0x0000000700051308 */ /* 0x000ea20000000c00 */
[----:B------:R-:W-:Y:S01]  /*9130*/  FSETP.NE.FTZ.AND P2, PT, R6, RZ, PT ;  /* 0x000000ff0600720b */ /* 0x000fe20003f55000 */
        /* <DEDUP_REMOVED lines=17> */
[----:B------:R-:W3:Y:S01]  /*9250*/  @P2 MUFU.LG2 R6, R6 ;  /* 0x0000000600062308 */ /* 0x000ee20000000c00 */
        /* <DEDUP_REMOVED lines=50> */
[----:B--2---:R-:W-:Y:S01]  /*9580*/  @P1 FMUL.FTZ R5, R5, 0.69314718246459960938 ;  /* 0x3f31721805051820 */ /* 0x004fe20000410000 */
[----:B---3--:R-:W-:Y:S01]  /*9590*/  @P2 FMUL.FTZ R7, R6, 0.69314718246459960938 ;  /* 0x3f31721806072820 */ /* 0x008fe20000410000 */
        /* <DEDUP_REMOVED lines=66> */
[----:B----4-:R-:W-:-:S07]  /*99c0*/  @P2 FFMA.FTZ R3, R14, R20, R7 ;  /* 0x000000140e032223 */ /* 0x010fce0000010007 */
.L_x_14368:
[----:B------:R-:W2:Y:S01]  /*99d0*/  S2R R4, SR_CgaCtaId ;  /* 0x0000000000047919 */ /* 0x000ea20000008800 */
[----:B------:R-:W-:Y:S01]  /*99e0*/  MOV R151, 0x400 ;  /* 0x0000040000977802 */ /* 0x000fe20000000f00 */
[----:B------:R-:W-:Y:S01]  /*99f0*/  BSSY B0, `(.L_x_14400) ;  /* 0x00002e0000007945 */ /* 0x000fe20003800000 */
[----:B------:R-:W-:Y:S02]  /*9a00*/  BAR.SYNC.DEFER_BLOCKING 0x5, 0x180 ;  /* 0x0146000000007b1d */ /* 0x000fe40000010000 */
[----:B--2---:R-:W-:-:S05]  /*9a10*/  LEA R151, R4, R151, 0x18 ;  /* 0x0000009704977211 */ /* 0x004fca00078ec0ff */
[----:B------:R-:W2:Y:S02]  /*9a20*/  LDS.128 R4, [R151+0x324d0] ;  /* 0x0324d00097047984 */ /* 0x000ea40000000c00 */
[----:B--2---:R-:W-:Y:S02]  /*9a30*/  R2UR UR5, R5 ;  /* 0x00000000050572ca */ /* 0x004fe400000e0000 */
[----:B------:R-:W-:Y:S01]  /*9a40*/  R2UR UR6, R6 ;  /* 0x00000000060672ca */ /* 0x000fe200000e0000 */
[----:B------:R-:W-:Y:S06]  /*9a50*/  BAR.ARV 0x4, 0x180 ;  /* 0x0106000000007b1d */ /* 0x000fec0000002000 */
[----:B------:R-:W-:Y:S08]  /*9a60*/  @P0 BRA `(.L_x_14401) ;  /* 0x0000001c00e00947 */ /* 0x000ff00003800000 */
[----:B------:R-:W2:Y:S01]  /*9a70*/  S2R R6, SR_SWINHI ;  /* 0x0000000000067919 */ /* 0x000ea20000002f00 */
        /* <DEDUP_REMOVED lines=21> */
[----:B--2---:R-:W-:Y:S02]  /*9bd0*/  MOV R5, R6 ;  /* 0x0000000600057202 */ /* 0x004fe40000000f00 */
[----:B------:R-:W-:-:S02]  /*9be0*/  F2FP.F16.F32.PACK_AB R51, R157, R51 ;  /* 0x000000339d33723e */ /* 0x000fc400000000ff */
[----:B------:R-:W-:Y:S01]  /*9bf0*/  F2FP.F16.F32.PACK_AB R57, R155, R58 ;  /* 0x0000003a9b39723e */ /* 0x000fe200000000ff */
[----:B------:R-:W-:Y:S01]  /*9c00*/  IMAD.WIDE R102, R228, 0x2, R4 ;  /* 0x00000002e4667825 */ /* 0x000fe200078e0204 */
[----:B------:R-:W-:Y:S02]  /*9c10*/  F2FP.F16.F32.PACK_AB R64, R65, R64 ;  /* 0x000000404140723e */ /* 0x000fe400000000ff */
        /* <DEDUP_REMOVED lines=56> */
[----:B------:R-:W-:Y:S02]  /*9fa0*/  LOP3.LUT R98, R167, 0x380, RZ, 0xc0, !PT ;  /* 0x00000380a7627812 */ /* 0x000fe400078ec0ff */
[----:B------:R-:W-:Y:S02]  /*9fb0*/  LOP3.LUT R20, R20, R175, RZ, 0x3c, !PT ;  /* 0x000000af14147212 */ /* 0x000fe400078e3cff */
[----:B------:R-:W-:Y:S02]  /*9fc0*/  SHF.R.U64 R46, R46, 0x3, RZ ;  /* 0x000000032e2e7819 */ /* 0x000fe400000012ff */
[----:B------:R-:W-:-:S02]  /*9fd0*/  LOP3.LUT R94, R191, 0x380, RZ, 0xc0, !PT ;  /* 0x00000380bf5e7812 */ /* 0x000fc400078ec0ff */
[----:B------:R-:W-:Y:S01]  /*9fe0*/  MOV R102, R102 ;  /* 0x0000006600667202 */ /* 0x000fe20000000f00 */
[----:B------:R-:W-:Y:S01]  /*9ff0*/  BAR.SYNC.DEFER_BLOCKING 0x1, 0x100 ;  /* 0x0044000000007b1d */ /* 0x000fe20000010000 */
[----:B------:R-:W-:Y:S02]  /*a000*/  SHF.R.U64 R29, R12, 0x3, RZ ;  /* 0x000000030c1d7819 */ /* 0x000fe400000012ff */
[----:B------:R-:W-:Y:S02]  /*a010*/  LOP3.LUT R22, R22, R177, RZ, 0x3c, !PT ;  /* 0x000000b116167212 */ /* 0x000fe400078e3cff */
[----:B------:R-:W-:Y:S02]  /*a020*/  SHF.R.U64 R54, R54, 0x3, RZ ;  /* 0x0000000336367819 */ /* 0x000fe400000012ff */
[----:B------:R-:W-:Y:S02]  /*a030*/  MOV R14, R14 ;  /* 0x0000000e000e7202 */ /* 0x000fe40000000f00 */
[----:B------:R-:W-:-:S02]  /*a040*/  LOP3.LUT R30, R30, R179, RZ, 0x3c, !PT ;  /* 0x000000b31e1e7212 */ /* 0x000fc400078e3cff */
[----:B------:R-:W-:Y:S02]  /*a050*/  SHF.R.U64 R62, R62, 0x3, RZ ;  /* 0x000000033e3e7819 */ /* 0x000fe400000012ff */
[----:B------:R-:W-:Y:S02]  /*a060*/  MOV R16, R16 ;  /* 0x0000001000107202 */ /* 0x000fe40000000f00 */
[----:B------:R-:W-:Y:S02]  /*a070*/  LOP3.LUT R38, R38, R181, RZ, 0x3c, !PT ;  /* 0x000000b526267212 */ /* 0x000fe400078e3cff */
[----:B------:R-:W-:Y:S02]  /*a080*/  SHF.R.U64 R70, R70, 0x3, RZ ;  /* 0x0000000346467819 */ /* 0x000fe400000012ff */
[----:B------:R-:W-:Y:S02]  /*a090*/  LOP3.LUT R103, R156, 0x380, RZ, 0xc0, !PT ;  /* 0x000003809c677812 */ /* 0x000fe400078ec0ff */
[----:B------:R-:W-:-:S02]  /*a0a0*/  SHF.R.U64 R12, R98, 0x3, RZ ;  /* 0x00000003620c7819 */ /* 0x000fc400000012ff */
[----:B------:R-:W-:Y:S01]  /*a0b0*/  MOV R18, R18 ;  /* 0x0000001200127202 */ /* 0x000fe20000000f00 */
[----:B------:R-:W-:Y:S01]  /*a0c0*/  STSM.16.M88.4 [R102], R24 ;  /* 0x0000001866007844 */ /* 0x000fe20000000200 */
[----:B------:R-:W-:Y:S02]  /*a0d0*/  LOP3.LUT R46, R46, R183, RZ, 0x3c, !PT ;  /* 0x000000b72e2e7212 */ /* 0x000fe400078e3cff */
[----:B------:R-:W-:Y:S01]  /*a0e0*/  SHF.R.U64 R94, R94, 0x3, RZ ;  /* 0x000000035e5e7819 */ /* 0x000fe200000012ff */
[----:B------:R-:W-:Y:S01]  /*a0f0*/  STSM.16.M88.4 [R14], R32 ;  /* 0x000000200e007844 */ /* 0x000fe20000000200 */
[----:B------:R-:W-:Y:S02]  /*a100*/  LOP3.LUT R98, R29, R6, RZ, 0x3c, !PT ;  /* 0x000000061d627212 */ /* 0x000fe400078e3cff */
[----:B------:R-:W-:Y:S01]  /*a110*/  MOV R20, R20 ;  /* 0x0000001400147202 */ /* 0x000fe20000000f00 */
[----:B------:R-:W-:Y:S01]  /*a120*/  STSM.16.M88.4 [R16], R40 ;  /* 0x0000002810007844 */ /* 0x000fe20000000200 */
[----:B------:R-:W-:-:S02]  /*a130*/  F2FP.F16.F32.PACK_AB R59, R154, R59 ;  /* 0x0000003b9a3b723e */ /* 0x000fc400000000ff */
        /* <DEDUP_REMOVED lines=9> */
[----:B------:R-:W-:Y:S01]  /*a1d0*/  F2FP.F16.F32.PACK_AB R80, R81, R80 ;  /* 0x000000505150723e */ /* 0x000fe200000000ff */
[----:B------:R-:W-:Y:S01]  /*a1e0*/  STSM.16.M88.4 [R22], R64 ;  /* 0x0000004016007844 */ /* 0x000fe20000000200 */
[----:B------:R-:W-:Y:S02]  /*a1f0*/  LOP3.LUT R62, R62, R187, RZ, 0x3c, !PT ;  /* 0x000000bb3e3e7212 */ /* 0x000fe400078e3cff */
[----:B------:R-:W-:Y:S02]  /*a200*/  MOV R30, R30 ;  /* 0x0000001e001e7202 */ /* 0x000fe40000000f00 */
[----:B------:R-:W-:Y:S02]  /*a210*/  F2FP.F16.F32.PACK_AB R74, R77, R76 ;  /* 0x0000004c4d4a723e */ /* 0x000fe400000000ff */
[----:B------:R-:W-:-:S02]  /*a220*/  F2FP.F16.F32.PACK_AB R75, R79, R75 ;  /* 0x0000004b4f4b723e */ /* 0x000fc400000000ff */
[----:B------:R-:W-:Y:S02]  /*a230*/  F2FP.F16.F32.PACK_AB R81, R8, R82 ;  /* 0x000000520851723e */ /* 0x000fe400000000ff */
[----:B------:R-:W-:Y:S01]  /*a240*/  LOP3.LUT R70, R70, R189, RZ, 0x3c, !PT ;  /* 0x000000bd46467212 */ /* 0x000fe200078e3cff */
[----:B------:R2:W-:Y:S01]  /*a250*/  STSM.16.M88.4 [R30], R72 ;  /* 0x000000481e007844 */ /* 0x0005e20000000200 */
[----:B------:R-:W-:Y:S02]  /*a260*/  SHF.R.U64 R103, R103, 0x3, RZ ;  /* 0x0000000367677819 */ /* 0x000fe400000012ff */
[----:B------:R-:W-:Y:S02]  /*a270*/  MOV R38, R38 ;  /* 0x0000002600267202 */ /* 0x000fe40000000f00 */
[----:B------:R-:W-:Y:S02]  /*a280*/  F2FP.F16.F32.PACK_AB R82, R85, R84 ;  /* 0x000000545552723e */ /* 0x000fe400000000ff */
[----:B------:R-:W-:-:S02]  /*a290*/  F2FP.F16.F32.PACK_AB R83, R83, R86 ;  /* 0x000000565353723e */ /* 0x000fc400000000ff */
[----:B------:R-:W-:Y:S02]  /*a2a0*/  LOP3.LUT R94, R94, R191, RZ, 0x3c, !PT ;  /* 0x000000bf5e5e7212 */ /* 0x000fe400078e3cff */
[----:B------:R-:W-:Y:S01]  /*a2b0*/  MOV R46, R46 ;  /* 0x0000002e002e7202 */ /* 0x000fe20000000f00 */
[----:B------:R3:W-:Y:S01]  /*a2c0*/  STSM.16.M88.4 [R38], R80 ;  /* 0x0000005026007844 */ /* 0x0007e20000000200 */
[----:B------:R-:W-:Y:S02]  /*a2d0*/  MOV R6, R98 ;  /* 0x0000006200067202 */ /* 0x000fe40000000f00 */
[----:B------:R-:W-:Y:S01]  /*a2e0*/  F2FP.F16.F32.PACK_AB R84, R89, R88 ;  /* 0x000000585954723e */ /* 0x000fe200000000ff */
[----:B--2---:R-:W2:Y:S01]  /*a2f0*/  LDC R73, c[0x0][0xce8] ;  /* 0x00033a00ff497b82 */ /* 0x004ea20000000800 */
[----:B------:R-:W-:Y:S02]  /*a300*/  F2FP.F16.F32.PACK_AB R85, R91, R90 ;  /* 0x0000005a5b55723e */ /* 0x000fe400000000ff */
        /* <DEDUP_REMOVED lines=9> */
[----:B------:R-:W-:Y:S02]  /*a3a0*/  F2FP.F16.F32.PACK_AB R105, R107, R106 ;  /* 0x0000006a6b69723e */ /* 0x000fe400000000ff */
[----:B------:R-:W-:Y:S01]  /*a3b0*/  F2FP.F16.F32.PACK_AB R112, R113, R112 ;  /* 0x000000707170723e */ /* 0x000fe200000000ff */
[----:B------:R3:W-:Y:S01]  /*a3c0*/  STSM.16.M88.4 [R54], R96 ;  /* 0x0000006036007844 */ /* 0x0007e20000000200 */
[----:B------:R-:W-:Y:S02]  /*a3d0*/  LOP3.LUT R10, R12, R167, RZ, 0x3c, !PT ;  /* 0x000000a70c0a7212 */ /* 0x000fe400078e3cff */
[----:B------:R-:W-:Y:S02]  /*a3e0*/  MOV R62, R62 ;  /* 0x0000003e003e7202 */ /* 0x000fe40000000f00 */
        /* <DEDUP_REMOVED lines=18> */
[----:B------:R-:W-:Y:S02]  /*a510*/  F2FP.F16.F32.PACK_AB R130, R133, R132 ;  /* 0x000000848582723e */ /* 0x000fe400000000ff */
[----:B------:R-:W-:Y:S02]  /*a520*/  F2FP.F16.F32.PACK_AB R131, R135, R134 ;  /* 0x000000868783723e */ /* 0x000fe400000000ff */
[----:B------:R-:W-:Y:S02]  /*a530*/  F2FP.F16.F32.PACK_AB R137, R139, R138 ;  /* 0x0000008a8b89723e */ /* 0x000fe400000000ff */
[----:B------:R-:W-:Y:S01]  /*a540*/  F2FP.F16.F32.PACK_AB R144, R145, R144 ;  /* 0x000000909190723e */ /* 0x000fe200000000ff */
[----:B------:R3:W-:Y:S01]  /*a550*/  STSM.16.M88.4 [R6], R128 ;  /* 0x0000008006007844 */ /* 0x0007e20000000200 */
[----:B------:R-:W-:-:S02]  /*a560*/  MOV R10, R10 ;  /* 0x0000000a000a7202 */ /* 0x000fc40000000f00 */
[----:B------:R-:W-:Y:S02]  /*a570*/  F2FP.F16.F32.PACK_AB R138, R141, R140 ;  /* 0x0000008c8d8a723e */ /* 0x000fe400000000ff */
[----:B------:R-:W-:Y:S02]  /*a580*/  F2FP.F16.F32.PACK_AB R139, R143, R142 ;  /* 0x0000008e8f8b723e */ /* 0x000fe400000000ff */
[----:B------:R-:W-:Y:S02]  /*a590*/  F2FP.F16.F32.PACK_AB R145, R147, R146 ;  /* 0x000000929391723e */ /* 0x000fe400000000ff */
[----:B------:R-:W-:Y:S01]  /*a5a0*/  MOV R12, R12 ;  /* 0x0000000c000c7202 */ /* 0x000fe20000000f00 */
[----:B------:R3:W-:Y:S01]  /*a5b0*/  STSM.16.M88.4 [R10], R136 ;  /* 0x000000880a007844 */ /* 0x0007e20000000200 */
[----:B------:R-:W-:Y:S02]  /*a5c0*/  F2FP.F16.F32.PACK_AB R146, R149, R148 ;  /* 0x000000949592723e */ /* 0x000fe400000000ff */
[----:B------:R-:W-:-:S02]  /*a5d0*/  F2FP.F16.F32.PACK_AB R147, R0, R150 ;  /* 0x000000960093723e */ /* 0x000fc400000000ff */
[----:B------:R-:W-:Y:S02]  /*a5e0*/  R2UR UR4, R220 ;  /* 0x00000000dc0472ca */ /* 0x000fe400000e0000 */
[----:B------:R-:W-:Y:S01]  /*a5f0*/  PLOP3.LUT P0, PT, PT, PT, UP0, 0x80, 0x0 ;  /* 0x000000000000781c */ /* 0x000fe20003f0f008 */
[----:B------:R3:W-:Y:S01]  /*a600*/  STSM.16.M88.4 [R12], R144 ;  /* 0x000000900c007844 */ /* 0x0007e20000000200 */
[----:B------:R-:W-:-:S09]  /*a610*/  R2UR UR7, R222 ;  /* 0x00000000de0772ca */ /* 0x000fd200000e0000 */
[----:B------:R-:W-:-:S06]  /*a620*/  UIMAD.WIDE UR8, UR4, 0x4, UR8 ;  /* 0x00000004040878a5 */ /* 0x000fcc000f8e0208 */
[----:B------:R-:W-:Y:S02]  /*a630*/  IMAD.U32 R8, RZ, RZ, UR8 ;  /* 0x00000008ff087e24 */ /* 0x000fe4000f8e00ff */
[----:B------:R-:W-:Y:S01]  /*a640*/  IMAD.U32 R9, RZ, RZ, UR9 ;  /* 0x00000009ff097e24 */ /* 0x000fe2000f8e00ff */
[----:B------:R-:W-:Y:S06]  /*a650*/  BAR.SYNC.DEFER_BLOCKING 0x1, 0x100 ;  /* 0x0044000000007b1d */ /* 0x000fec0000010000 */
[----:B------:R-:W-:Y:S01]  /*a660*/  ULDC.64 UR8, c[0x0][0xd08] ;  /* 0x0003420000087ab9 */ /* 0x000fe20000000a00 */
[----:B------:R-:W4:Y:S01]  /*a670*/  @P0 LDG.E R0, desc[UR38][R8.64] ;  /* 0x0000002608000981 */ /* 0x000f22000c1e1900 */
[----:B------:R-:W-:Y:S01]  /*a680*/  UISETP.NE.U32.AND UP1, UPT, UR8, URZ, UPT ;  /* 0x0000003f0800728c */ /* 0x000fe2000bf25070 */
[----:B--2---:R-:W-:-:S03]  /*a690*/  ISETP.NE.AND P1, PT, R73, 0x1, PT ;  /* 0x000000014900780c */ /* 0x004fc60003f25270 */
[----:B------:R-:W-:-:S06]  /*a6a0*/  UISETP.NE.AND.EX UP1, UPT, UR9, URZ, UPT, UP1 ;  /* 0x0000003f0900728c */ /* 0x000fcc000bf25310 */
[----:B------:R-:W-:-:S04]  /*a6b0*/  PLOP3.LUT P2, PT, PT, PT, UP1, 0x80, 0x0 ;  /* 0x000000000000781c */ /* 0x000fc80003f4f018 */
[----:B------:R-:W2:Y:S01]  /*a6c0*/  @P1 LDC R11, c[0x0][0xcec] ;  /* 0x00033b00ff0b1b82 */ /* 0x000ea20000000800 */
[----:B------:R-:W-:-:S04]  /*a6d0*/  @UP1 ULEA UR8, UP2, UR4, UR8, 0x2 ;  /* 0x0000000804081291 */ /* 0x000fc8000f84103f */
[----:B------:R-:W-:Y:S02]  /*a6e0*/  @UP1 ULEA.HI.X UR9, UR4, UR9, UR7, 0x2, UP2 ;  /* 0x0000000904091291 */ /* 0x000fe400090f1407 */
[----:B------:R-:W-:Y:S01]  /*a6f0*/  IMAD.U32 R14, RZ, RZ, UR8 ;  /* 0x00000008ff0e7e24 */ /* 0x000fe2000f8e00ff */
[----:B------:R-:W-:Y:S01]  /*a700*/  ULDC UR7, c[0x0][0xb88] ;  /* 0x0002e20000077ab9 */ /* 0x000fe20000000800 */
[----:B------:R-:W-:Y:S01]  /*a710*/  UMOV UR4, URZ ;  /* 0x0000003f00047c82 */ /* 0x000fe20008000000 */
[----:B------:R-:W0:Y:S01]  /*a720*/  @P1 LDC R13, c[0x0][0xcf0] ;  /* 0x00033c00ff0d1b82 */ /* 0x000e220000000800 */
[----:B------:R-:W-:Y:S01]  /*a730*/  IMAD.U32 R15, RZ, RZ, UR9 ;  /* 0x00000009ff0f7e24 */ /* 0x000fe2000f8e00ff */
[----:B----4-:R-:W-:Y:S01]  /*a740*/  @P0 R2UR UR4, R0 ;  /* 0x00000000000402ca */ /* 0x010fe200000e0000 */
[----:B------:R-:W-:-:S06]  /*a750*/  IMAD.U32 R0, RZ, RZ, UR7 ;  /* 0x00000007ff007e24 */ /* 0x000fcc000f8e00ff */
[----:B------:R3:W5:Y:S01]  /*a760*/  @P2 LDG.E R0, desc[UR38][R14.64] ;  /* 0x000000260e002981 */ /* 0x000762000c1e1900 */
[----:B0-2---:R-:W-:Y:S07]  /*a770*/  @P2 BRA `(.L_x_14402) ;  /* 0x0000000000102947 */ /* 0x005fee0003800000 */
[----:B------:R-:W-:Y:S05]  /*a780*/  @!P0 BRA `(.L_x_14402) ;  /* 0x00000000000c8947 */ /* 0x000fea0003800000 */
[----:B---3--:R-:W2:Y:S04]  /*a790*/  LDG.E R15, desc[UR38][R8.64] ;  /* 0x00000026080f7981 */ /* 0x008ea8000c1e1900 */
[----:B-----5:R-:W2:Y:S02]  /*a7a0*/  LDG.E R0, desc[UR38][R8.64+0x4] ;  /* 0x0000042608007981 */ /* 0x020ea4000c1e1900 */
[----:B--2---:R-:W-:-:S07]  /*a7b0*/  IMAD.IADD R0, R0, 0x1, -R15 ;  /* 0x0000000100007824 */ /* 0x004fce00078e0a0f */
.L_x_14402:
[----:B------:R-:W-:Y:S01]  /*a7c0*/  R2UR UR17, R221 ;  /* 0x00000000dd1172ca */ /* 0x000fe200000e0000 */
[----:B------:R-:W-:Y:S01]  /*a7d0*/  ULDC.64 UR12, c[0x0][0xc90] ;  /* 0x00032400000c7ab9 */ /* 0x000fe20000000a00 */
[----:B------:R-:W-:Y:S01]  /*a7e0*/  R2UR UR16, R222 ;  /* 0x00000000de1072ca */ /* 0x000fe200000e0000 */
[----:B---3--:R-:W-:Y:S01]  /*a7f0*/  VIADD R10, R203, UR60 ;  /* 0x0000003ccb0a7c36 */ /* 0x008fe20008000000 */
[----:B------:R-:W-:Y:S01]  /*a800*/  R2UR UR15, R220 ;  /* 0x00000000dc0f72ca */ /* 0x000fe200000e0000 */
[----:B------:R-:W-:Y:S01]  /*a810*/  USHF.R.S32.HI UR11, URZ, 0x1f, UR4 ;  /* 0x0000001f3f0b7899 */ /* 0x000fe20008011404 */
[----:B------:R-:W-:Y:S01]  /*a820*/  IMAD R9, R223, 0x40, R200 ;  /* 0x00000040df097824 */ /* 0x000fe200078e02c8 */
[----:B------:R-:W-:Y:S01]  /*a830*/  UMOV UR10, UR4 ;  /* 0x00000004000a7c82 */ /* 0x000fe20008000000 */
[----:B------:R-:W-:Y:S01]  /*a840*/  @P1 IMAD.HI.U32 R6, R10, R11, RZ ;  /* 0x0000000b0a061227 */ /* 0x000fe200078e00ff */
[----:B------:R-:W0:Y:S03]  /*a850*/  @P1 LDC R75, c[0x0][0xcf0] ;  /* 0x00033c00ff4b1b82 */ /* 0x000e260000000800 */
[----:B------:R-:W-:Y:S01]  /*a860*/  IMAD.MOV.U32 R8, RZ, RZ, R10 ;  /* 0x000000ffff087224 */ /* 0x000fe200078e000a */
[----:B------:R-:W-:Y:S01]  /*a870*/  USHF.R.S32.HI UR14, URZ, 0x1f, UR17 ;  /* 0x0000001f3f0e7899 */ /* 0x000fe20008011411 */
[----:B------:R-:W-:Y:S01]  /*a880*/  @P1 SHF.R.U32.HI R8, RZ, R13, R6 ;  /* 0x0000000dff081219 */ /* 0x000fe20000011606 */
[----:B------:R-:W-:Y:S01]  /*a890*/  UIMAD.WIDE.U32 UR8, UR17, UR12, UR10 ;  /* 0x0000000c110872a5 */ /* 0x000fe2000f8e000a */
[----:B------:R-:W-:Y:S01]  /*a8a0*/  IMAD.WIDE R4, R9, 0x2, R4 ;  /* 0x0000000209047825 */ /* 0x000fe200078e0204 */
[----:B------:R-:W-:Y:S01]  /*a8b0*/  UIMAD UR7, UR14, UR12, URZ ;  /* 0x0000000c0e0772a4 */ /* 0x000fe2000f8e023f */
[--C-:B------:R-:W-:Y:S01]  /*a8c0*/  SHF.R.S32.HI R9, RZ, 0x1f, R8.reuse ;  /* 0x0000001fff097819 */ /* 0x100fe20000011408 */
[----:B------:R-:W-:Y:S01]  /*a8d0*/  USEL UR16, UR16, URZ, !UP0 ;  /* 0x0000003f10107287 */ /* 0x000fe2000c000000 */
[----:B------:R-:W-:Y:S01]  /*a8e0*/  IMAD.MOV R6, RZ, RZ, -R8 ;  /* 0x000000ffff067224 */ /* 0x000fe200078e0a08 */
[----:B------:R-:W-:Y:S01]  /*a8f0*/  UIMAD UR7, UR17, UR13, UR7 ;  /* 0x0000000d110772a4 */ /* 0x000fe2000f8e0207 */
[----:B------:R-:W-:Y:S01]  /*a900*/  IADD3 R29, P2, R4, 0x5000, RZ ;  /* 0x00005000041d7810 */ /* 0x000fe20007f5e0ff */
[----:B------:R-:W-:Y:S01]  /*a910*/  USEL UR15, UR15, URZ, !UP0 ;  /* 0x0000003f0f0f7287 */ /* 0x000fe2000c000000 */
[----:B------:R-:W-:Y:S01]  /*a920*/  IMAD R11, R73, R6, R10 ;  /* 0x00000006490b7224 */ /* 0x000fe200078e020a */
[----:B------:R-:W-:Y:S01]  /*a930*/  ULDC.64 UR12, c[0x0][0xc98] ;  /* 0x00032600000c7ab9 */ /* 0x000fe20000000a00 */
[----:B------:R-:W-:Y:S01]  /*a940*/  UIADD3 UR9, UR9, UR7, URZ ;  /* 0x0000000709097290 */ /* 0x000fe2000fffe03f */
[----:B------:R-:W-:Y:S01]  /*a950*/  LOP3.LUT R28, R29, 0x380, RZ, 0xc0, !PT ;  /* 0x000003801d1c7812 */ /* 0x000fe200078ec0ff */
[----:B------:R-:W-:Y:S01]  /*a960*/  UIMAD UR7, UR16, UR12, URZ ;  /* 0x0000000c100772a4 */ /* 0x000fe2000f8e023f */
[----:B------:R-:W-:Y:S01]  /*a970*/  SHF.R.S32.HI R6, RZ, 0x1f, R11 ;  /* 0x0000001fff067819 */ /* 0x000fe2000001140b */
[----:B------:R-:W-:Y:S01]  /*a980*/  UIMAD.WIDE.U32 UR8, UR15, UR12, UR8 ;  /* 0x0000000c0f0872a5 */ /* 0x000fe2000f8e0008 */
[----:B------:R-:W-:Y:S01]  /*a990*/  SHF.R.U64 R28, R28, 0x3, RZ ;  /* 0x000000031c1c7819 */ /* 0x000fe200000012ff */
[----:B------:R-:W-:Y:S01]  /*a9a0*/  UIMAD UR7, UR15, UR13, UR7 ;  /* 0x0000000d0f0772a4 */ /* 0x000fe2000f8e0207 */
[----:B------:R-:W-:Y:S01]  /*a9b0*/  IADD3 R25, P3, R4, 0x4000, RZ ;  /* 0x0000400004197810 */ /* 0x000fe20007f7e0ff */
[----:B------:R-:W-:Y:S01]  /*a9c0*/  VIADD R14, R227, UR60 ;  /* 0x0000003ce30e7c36 */ /* 0x000fe20008000000 */
[----:B------:R-:W-:Y:S01]  /*a9d0*/  LOP3.LUT R28, R28, R29, RZ, 0x3c, !PT ;  /* 0x0000001d1c1c7212 */ /* 0x000fe200078e3cff */
[----:B------:R-:W-:Y:S01]  /*a9e0*/  IMAD.X R29, RZ, RZ, R5, P2 ;  /* 0x000000ffff1d7224 */ /* 0x000fe200010e0605 */
[----:B------:R-:W-:Y:S01]  /*a9f0*/  IADD3 R8, P0, R8, UR8, RZ ;  /* 0x0000000808087c10 */ /* 0x000fe2000ff1e0ff */
[----:B------:R-:W-:Y:S01]  /*aa00*/  IMAD.U32 R10, RZ, RZ, UR7 ;  /* 0x00000007ff0a7e24 */ /* 0x000fe2000f8e00ff */
[----:B------:R-:W-:Y:S01]  /*aa10*/  IADD3 R45, P2, R4, 0xb000, RZ ;  /* 0x0000b000042d7810 */ /* 0x000fe20007f5e0ff */
[----:B-----5:R-:W-:Y:S01]  /*aa20*/  IMAD R77, R0, R73, RZ ;  /* 0x00000049004d7224 */ /* 0x020fe200078e02ff */
[----:B------:R-:W-:Y:S01]  /*aa30*/  LOP3.LUT R24, R25, 0x380, RZ, 0xc0, !PT ;  /* 0x0000038019187812 */ /* 0x000fe200078ec0ff */
[----:B------:R-:W-:Y:S01]  /*aa40*/  ULDC.64 UR12, c[0x0][0xba0] ;  /* 0x0002e800000c7ab9 */ /* 0x000fe20000000a00 */
[----:B------:R-:W-:Y:S01]  /*aa50*/  IADD3.X R9, R9, UR9, R10, P0, !PT ;  /* 0x0000000909097c10 */ /* 0x000fe200087fe40a */
[----:B------:R-:W-:Y:S01]  /*aa60*/  ULDC.64 UR8, c[0x0][0xc88] ;  /* 0x0003220000087ab9 */ /* 0x000fe20000000a00 */
[----:B------:R-:W-:Y:S01]  /*aa70*/  LOP3.LUT R44, R45, 0x380, RZ, 0xc0, !PT ;  /* 0x000003802d2c7812 */ /* 0x000fe200078ec0ff */
[----:B------:R-:W-:Y:S01]  /*aa80*/  IMAD R6, R6, UR8, RZ ;  /* 0x0000000806067c24 */ /* 0x000fe2000f8e02ff */
[----:B------:R-:W-:Y:S01]  /*aa90*/  SHF.R.U64 R24, R24, 0x3, RZ ;  /* 0x0000000318187819 */ /* 0x000fe200000012ff */
[----:B------:R-:W-:Y:S01]  /*aaa0*/  IMAD.WIDE.U32 R8, R11, UR8, R8 ;  /* 0x000000080b087c25 */ /* 0x000fe2000f8e0008 */
[----:B------:R-:W-:-:S02]  /*aab0*/  SHF.R.U64 R44, R44, 0x3, RZ ;  /* 0x000000032c2c7819 */ /* 0x000fc400000012ff */
[----:B------:R-:W-:Y:S01]  /*aac0*/  IADD3 R13, P5, R4, 0x1000, RZ ;  /* 0x00001000040d7810 */ /* 0x000fe20007fbe0ff */
[----:B------:R-:W-:Y:S01]  /*aad0*/  IMAD R15, R11, UR9, R6 ;  /* 0x000000090b0f7c24 */ /* 0x000fe2000f8e0206 */
[----:B------:R-:W-:Y:S01]  /*aae0*/  ULDC.64 UR8, c[0x0][0xc50] ;  /* 0x0003140000087ab9 */ /* 0x000fe20000000a00 */
[----:B------:R-:W-:Y:S01]  /*aaf0*/  VIADD R6, R14, 0x8 ;  /* 0x000000080e067836 */ /* 0x000fe20000000000 */
[----:B------:R-:W-:Y:S01]  /*ab00*/  LEA R10, P0, R8, UR8, 0x2 ;  /* 0x00000008080a7c11 */ /* 0x000fe2000f8010ff */
[----:B------:R-:W-:Y:S01]  /*ab10*/  IMAD.IADD R9, R9, 0x1, R15 ;  /* 0x0000000109097824 */ /* 0x000fe200078e020f */
[----:B------:R-:W-:Y:S01]  /*ab20*/  LOP3.LUT R44, R44, R45, RZ, 0x3c, !PT ;  /* 0x0000002d2c2c7212 */ /* 0x000fe200078e3cff */
[----:B------:R-:W-:Y:S01]  /*ab30*/  IMAD.X R45, RZ, RZ, R5, P2 ;  /* 0x000000ffff2d7224 */ /* 0x000fe200010e0605 */
[----:B------:R-:W-:Y:S01]  /*ab40*/  IADD3 R17, P4, R4, 0x2000, RZ ;  /* 0x0000200004117810 */ /* 0x000fe20007f9e0ff */
[----:B------:R-:W-:Y:S01]  /*ab50*/  SHFL.IDX PT, R42, R10, RZ, 0x1c1f ;  /* 0x001c1fff0a2a7589 */ /* 0x000fe200000e0000 */
[----:B------:R-:W-:-:S02]  /*ab60*/  LEA.HI.X R8, R8, UR9, R9, 0x2, P0 ;  /* 0x0000000908087c11 */ /* 0x000fc400080f1409 */
[----:B------:R-:W-:Y:S01]  /*ab70*/  IADD3 R21, P0, R4, 0x3000, RZ ;  /* 0x0000300004157810 */ /* 0x000fe20007f1e0ff */
[----:B------:R-:W-:Y:S01]  /*ab80*/  SHFL.IDX PT, R46, R10, 0x1, 0x1c1f ;  /* 0x003c1f000a2e7f89 */ /* 0x000fe200000e0000 */
[----:B------:R-:W-:Y:S01]  /*ab90*/  LOP3.LUT R24, R24, R25, RZ, 0x3c, !PT ;  /* 0x0000001918187212 */ /* 0x000fe200078e3cff */
[----:B------:R-:W-:Y:S01]  /*aba0*/  IMAD.X R25, RZ, RZ, R5, P3 ;  /* 0x000000ffff197224 */ /* 0x000fe200018e0605 */
[----:B------:R-:W-:Y:S01]  /*abb0*/  LOP3.LUT R20, R21, 0x380, RZ, 0xc0, !PT ;  /* 0x0000038015147812 */ /* 0x000fe200078ec0ff */
[----:B------:R-:W2:Y:S01]  /*abc0*/  SHFL.IDX PT, R43, R8, RZ, 0x1c1f ;  /* 0x001c1fff082b7589 */ /* 0x000ea200000e0000 */
[----:B------:R-:W-:Y:S02]  /*abd0*/  IADD3 R41, P3, R4, 0xa000, RZ ;  /* 0x0000a00004297810 */ /* 0x000fe40007f7e0ff */
[----:B------:R-:W-:Y:S01]  /*abe0*/  SHF.R.U64 R20, R20, 0x3, RZ ;  /* 0x0000000314147819 */ /* 0x000fe200000012ff */
[----:B------:R-:W3:Y:S01]  /*abf0*/  SHFL.IDX PT, R47, R8, 0x1, 0x1c1f ;  /* 0x003c1f00082f7f89 */ /* 0x000ee200000e0000 */
[----:B------:R-:W-:-:S02]  /*ac00*/  LOP3.LUT R12, R13, 0x380, RZ, 0xc0, !PT ;  /* 0x000003800d0c7812 */ /* 0x000fc400078ec0ff */
[----:B------:R-:W-:Y:S01]  /*ac10*/  LOP3.LUT R20, R20, R21, RZ, 0x3c, !PT ;  /* 0x0000001514147212 */ /* 0x000fe200078e3cff */
[----:B------:R-:W-:Y:S01]  /*ac20*/  IMAD.X R21, RZ, RZ, R5, P0 ;  /* 0x000000ffff157224 */ /* 0x000fe200000e0605 */
[----:B------:R-:W-:Y:S02]  /*ac30*/  IADD3 R53, P0, R4, 0x9000, RZ ;  /* 0x0000900004357810 */ /* 0x000fe40007f1e0ff */
[----:B------:R-:W-:Y:S02]  /*ac40*/  LOP3.LUT R16, R17, 0x380, RZ, 0xc0, !PT ;  /* 0x0000038011107812 */ /* 0x000fe400078ec0ff */
[----:B------:R-:W-:Y:S02]  /*ac50*/  LOP3.LUT R52, R53, 0x380, RZ, 0xc0, !PT ;  /* 0x0000038035347812 */ /* 0x000fe400078ec0ff */
[----:B------:R-:W-:Y:S02]  /*ac60*/  LOP3.LUT R40, R41, 0x380, RZ, 0xc0, !PT ;  /* 0x0000038029287812 */ /* 0x000fe400078ec0ff */
[----:B------:R-:W-:-:S02]  /*ac70*/  SHF.R.U64 R52, R52, 0x3, RZ ;  /* 0x0000000334347819 */ /* 0x000fc400000012ff */
[----:B------:R-:W-:Y:S02]  /*ac80*/  SHF.R.U64 R12, R12, 0x3, RZ ;  /* 0x000000030c0c7819 */ /* 0x000fe400000012ff */
[----:B------:R-:W-:Y:S01]  /*ac90*/  LOP3.LUT R52, R52, R53, RZ, 0x3c, !PT ;  /* 0x0000003534347212 */ /* 0x000fe200078e3cff */
[----:B------:R-:W-:Y:S01]  /*aca0*/  IMAD.X R53, RZ, RZ, R5, P0 ;  /* 0x000000ffff357224 */ /* 0x000fe200000e0605 */
[----:B------:R-:W-:Y:S02]  /*acb0*/  LOP3.LUT P0, RZ, R225, 0x3, RZ, 0xc0, !PT ;  /* 0x00000003e1ff7812 */ /* 0x000fe4000780c0ff */
[----:B------:R-:W-:Y:S02]  /*acc0*/  SHF.R.U64 R16, R16, 0x3, RZ ;  /* 0x0000000310107819 */ /* 0x000fe400000012ff */
[-C--:B------:R-:W-:Y:S02]  /*acd0*/  ISETP.GE.OR P2, PT, R14, R77.reuse, P0 ;  /* 0x0000004d0e00720c */ /* 0x080fe40000746670 */
[----:B------:R-:W-:-:S02]  /*ace0*/  ISETP.GE.OR P0, PT, R6, R77, P0 ;  /* 0x0000004d0600720c */ /* 0x000fc40000706670 */
[----:B------:R-:W-:Y:S02]  /*acf0*/  SHF.R.U64 R40, R40, 0x3, RZ ;  /* 0x0000000328287819 */ /* 0x000fe400000012ff */
[----:B------:R-:W-:Y:S01]  /*ad00*/  LOP3.LUT R12, R12, R13, RZ, 0x3c, !PT ;  /* 0x0000000d0c0c7212 */ /* 0x000fe200078e3cff */
[--C-:B------:R-:W-:Y:S01]  /*ad10*/  IMAD.X R13, RZ, RZ, R5.reuse, P5 ;  /* 0x000000ffff0d7224 */ /* 0x100fe200028e0605 */
[----:B------:R-:W-:Y:S01]  /*ad20*/  LOP3.LUT R16, R16, R17, RZ, 0x3c, !PT ;  /* 0x0000001110107212 */ /* 0x000fe200078e3cff */
[----:B------:R-:W-:Y:S01]  /*ad30*/  IMAD.X R17, RZ, RZ, R5, P4 ;  /* 0x000000ffff117224 */ /* 0x000fe200020e0605 */
[C---:B------:R-:W-:Y:S02]  /*ad40*/  IADD3 R33, P6, R4.reuse, 0x6000, RZ ;  /* 0x0000600004217810 */ /* 0x040fe40007fde0ff */
[C---:B------:R-:W-:Y:S01]  /*ad50*/  IADD3 R37, P5, R4.reuse, 0x7000, RZ ;  /* 0x0000700004257810 */ /* 0x040fe20007fbe0ff */
[----:B--2---:R-:W-:Y:S01]  /*ad60*/  @!P2 ST.E desc[UR38][R42.64], R2 ;  /* 0x000000022a00a985 */ /* 0x004fe2000c101926 */
[----:B------:R-:W-:-:S02]  /*ad70*/  IADD3 R61, P4, R4, 0x8000, RZ ;  /* 0x00008000043d7810 */ /* 0x000fc40007f9e0ff */
[----:B------:R-:W-:Y:S01]  /*ad80*/  LOP3.LUT R40, R40, R41, RZ, 0x3c, !PT ;  /* 0x0000002928287212 */ /* 0x000fe200078e3cff */
[----:B---3--:R2:W-:Y:S01]  /*ad90*/  @!P0 ST.E desc[UR38][R46.64], R3 ;  /* 0x000000032e008985 */ /* 0x0085e2000c101926 */
[--C-:B------:R-:W-:Y:S01]  /*ada0*/  IMAD.X R41, RZ, RZ, R5.reuse, P3 ;  /* 0x000000ffff297224 */ /* 0x100fe200018e0605 */
[----:B------:R-:W-:Y:S02]  /*adb0*/  IADD3 R9, P3, R4, 0xf000, RZ ;  /* 0x0000f00004097810 */ /* 0x000fe40007f7e0ff */
[----:B------:R-:W-:Y:S01]  /*adc0*/  LOP3.LUT R32, R33, 0x380, RZ, 0xc0, !PT ;  /* 0x0000038021207812 */ /* 0x000fe200078ec0ff */
[----:B------:R-:W-:Y:S01]  /*add0*/  UIMAD UR7, UR11, UR12, URZ ;  /* 0x0000000c0b0772a4 */ /* 0x000fe2000f8e023f */
[----:B------:R-:W-:Y:S01]  /*ade0*/  LOP3.LUT R36, R37, 0x380, RZ, 0xc0, !PT ;  /* 0x0000038025247812 */ /* 0x000fe200078ec0ff */
[----:B------:R-:W-:Y:S01]  /*adf0*/  UIMAD.WIDE.U32 UR8, UR4, UR12, URZ ;  /* 0x0000000c040872a5 */ /* 0x000fe2000f8e003f */
[----:B------:R-:W-:Y:S01]  /*ae00*/  LOP3.LUT R60, R61, 0x380, RZ, 0xc0, !PT ;  /* 0x000003803d3c7812 */ /* 0x000fe200078ec0ff */
[----:B------:R-:W-:Y:S01]  /*ae10*/  ULDC.64 UR10, c[0x0][0xbe8] ;  /* 0x0002fa00000a7ab9 */ /* 0x000fe20000000a00 */
[----:B------:R-:W-:Y:S01]  /*ae20*/  LOP3.LUT R0, R9, 0x380, RZ, 0xc0, !PT ;  /* 0x0000038009007812 */ /* 0x000fe200078ec0ff */
[----:B------:R-:W-:Y:S01]  /*ae30*/  IMAD.X R49, RZ, RZ, R5, P3 ;  /* 0x000000ffff317224 */ /* 0x000fe200018e0605 */
[----:B--2---:R-:W2:Y:S01]  /*ae40*/  @P1 LDC R3, c[0x0][0xcec] ;  /* 0x00033b00ff031b82 */ /* 0x004ea20000000800 */
[----:B------:R-:W-:Y:S01]  /*ae50*/  SHF.R.U64 R32, R32, 0x3, RZ ;  /* 0x0000000320207819 */ /* 0x000fe200000012ff */
[----:B------:R-:W5:Y:S01]  /*ae60*/  LD.E.128 R12, desc[UR38][R12.64] ;  /* 0x000000260c0c7980 */ /* 0x000f62000c101d00 */
[----:B------:R-:W-:-:S02]  /*ae70*/  SHF.R.U64 R36, R36, 0x3, RZ ;  /* 0x0000000324247819 */ /* 0x000fc400000012ff */
[----:B------:R-:W-:Y:S01]  /*ae80*/  SHF.R.U64 R60, R60, 0x3, RZ ;  /* 0x000000033c3c7819 */ /* 0x000fe200000012ff */
[----:B------:R-:W5:Y:S01]  /*ae90*/  LD.E.128 R16, desc[UR38][R16.64] ;  /* 0x0000002610107980 */ /* 0x000f62000c101d00 */
[----:B------:R-:W-:Y:S01]  /*aea0*/  SHF.R.U64 R0, R0, 0x3, RZ ;  /* 0x0000000300007819 */ /* 0x000fe200000012ff */
[----:B------:R-:W-:Y:S01]  /*aeb0*/  UIMAD UR7, UR4, UR13, UR7 ;  /* 0x0000000d040772a4 */ /* 0x000fe2000f8e0207 */
[----:B------:R-:W-:Y:S01]  /*aec0*/  LOP3.LUT R32, R32, R33, RZ, 0x3c, !PT ;  /* 0x0000002120207212 */ /* 0x000fe200078e3cff */
[--C-:B------:R-:W-:Y:S01]  /*aed0*/  IMAD.X R33, RZ, RZ, R5.reuse, P6 ;  /* 0x000000ffff217224 */ /* 0x100fe200030e0605 */
[----:B------:R-:W-:Y:S01]  /*aee0*/  LOP3.LUT R36, R36, R37, RZ, 0x3c, !PT ;  /* 0x0000002524247212 */ /* 0x000fe200078e3cff */
[--C-:B------:R-:W-:Y:S01]  /*aef0*/  IMAD.X R37, RZ, RZ, R5.reuse, P5 ;  /* 0x000000ffff257224 */ /* 0x100fe200028e0605 */
[----:B------:R-:W-:Y:S01]  /*af00*/  LOP3.LUT R60, R60, R61, RZ, 0x3c, !PT ;  /* 0x0000003d3c3c7212 */ /* 0x000fe200078e3cff */
[----:B------:R-:W-:Y:S01]  /*af10*/  IMAD.X R61, RZ, RZ, R5, P4 ;  /* 0x000000ffff3d7224 */ /* 0x000fe200020e0605 */
[C---:B------:R-:W-:Y:S01]  /*af20*/  IADD3 R69, P6, R4.reuse, 0xc000, RZ ;  /* 0x0000c00004457810 */ /* 0x040fe20007fde0ff */
[----:B------:R-:W5:Y:S01]  /*af30*/  LD.E.128 R20, desc[UR38][R20.64] ;  /* 0x0000002614147980 */ /* 0x000f62000c101d00 */
[----:B------:R-:W-:-:S02]  /*af40*/  IADD3 R65, P5, R4, 0xd000, RZ ;  /* 0x0000d00004417810 */ /* 0x000fc40007fbe0ff */
[C---:B------:R-:W-:Y:S01]  /*af50*/  IADD3 R57, P4, R4.reuse, 0xe000, RZ ;  /* 0x0000e00004397810 */ /* 0x040fe20007f9e0ff */
[----:B------:R-:W5:Y:S01]  /*af60*/  LD.E.128 R24, desc[UR38][R24.64] ;  /* 0x0000002618187980 */ /* 0x000f62000c101d00 */
[----:B------:R-:W-:Y:S02]  /*af70*/  LOP3.LUT R11, R4, 0x380, RZ, 0xc0, !PT ;  /* 0x00000380040b7812 */ /* 0x000fe400078ec0ff */
[----:B------:R-:W-:Y:S01]  /*af80*/  LOP3.LUT R48, R0, R9, RZ, 0x3c, !PT ;  /* 0x0000000900307212 */ /* 0x000fe200078e3cff */
[----:B------:R-:W-:Y:S01]  /*af90*/  IMAD R0, R219, 0x20, R223 ;  /* 0x00000020db007824 */ /* 0x000fe200078e02df */
[----:B------:R-:W-:Y:S01]  /*afa0*/  UIADD3 UR9, UR9, UR7, URZ ;  /* 0x0000000709097290 */ /* 0x000fe2000fffe03f */
[----:B------:R-:W-:Y:S01]  /*afb0*/  LOP3.LUT R68, R69, 0x380, RZ, 0xc0, !PT ;  /* 0x0000038045447812 */ /* 0x000fe200078ec0ff */
[----:B------:R-:W-:Y:S01]  /*afc0*/  UIMAD UR4, UR14, UR10, URZ ;  /* 0x0000000a0e0472a4 */ /* 0x000fe2000f8e023f */
[----:B------:R-:W-:Y:S01]  /*afd0*/  LOP3.LUT R64, R65, 0x380, RZ, 0xc0, !PT ;  /* 0x0000038041407812 */ /* 0x000fe200078ec0ff */
[----:B------:R-:W5:Y:S01]  /*afe0*/  LD.E.128 R28, desc[UR38][R28.64] ;  /* 0x000000261c1c7980 */ /* 0x000f62000c101d00 */
[----:B------:R-:W-:-:S02]  /*aff0*/  LOP3.LUT R56, R57, 0x380, RZ, 0xc0, !PT ;  /* 0x0000038039387812 */ /* 0x000fc400078ec0ff */
[----:B------:R-:W-:Y:S01]  /*b000*/  SHF.R.U64 R11, R11, 0x3, RZ ;  /* 0x000000030b0b7819 */ /* 0x000fe200000012ff */
[----:B------:R-:W-:Y:S01]  /*b010*/  VIADD R6, R0, UR60 ;  /* 0x0000003c00067c36 */ /* 0x000fe20008000000 */
[----:B------:R-:W-:Y:S01]  /*b020*/  UIMAD UR4, UR17, UR11, UR4 ;  /* 0x0000000b110472a4 */ /* 0x000fe2000f8e0204 */
[----:B------:R-:W-:Y:S01]  /*b030*/  SHF.R.U64 R68, R68, 0x3, RZ ;  /* 0x0000000344447819 */ /* 0x000fe200000012ff */
[----:B------:R-:W-:Y:S01]  /*b040*/  UIMAD.WIDE.U32 UR8, UR17, UR10, UR8 ;  /* 0x0000000a110872a5 */ /* 0x000fe2000f8e0008 */
[----:B------:R-:W-:Y:S01]  /*b050*/  SHF.R.U64 R64, R64, 0x3, RZ ;  /* 0x0000000340407819 */ /* 0x000fe200000012ff */
[----:B------:R-:W5:Y:S01]  /*b060*/  LD.E.128 R32, desc[UR38][R32.64] ;  /* 0x0000002620207980 */ /* 0x000f62000c101d00 */
[----:B------:R-:W-:Y:S01]  /*b070*/  SHF.R.U64 R56, R56, 0x3, RZ ;  /* 0x0000000338387819 */ /* 0x000fe200000012ff */
[----:B------:R-:W-:Y:S01]  /*b080*/  ULDC.64 UR10, c[0x0][0xbf0] ;  /* 0x0002fc00000a7ab9 */ /* 0x000fe20000000a00 */
[----:B------:R-:W-:Y:S01]  /*b090*/  LOP3.LUT R4, R11, R4, RZ, 0x3c, !PT ;  /* 0x000000040b047212 */ /* 0x000fe200078e3cff */
[----:B--2---:R-:W-:Y:S01]  /*b0a0*/  @P1 IMAD.HI.U32 R0, R6, R3, RZ ;  /* 0x0000000306001227 */ /* 0x004fe200078e00ff */
[----:B------:R-:W-:Y:S01]  /*b0b0*/  UIADD3 UR9, UR9, UR4, URZ ;  /* 0x0000000409097290 */ /* 0x000fe2000fffe03f */
[----:B------:R-:W-:Y:S01]  /*b0c0*/  LOP3.LUT R68, R68, R69, RZ, 0x3c, !PT ;  /* 0x0000004544447212 */ /* 0x000fe200078e3cff */
[----:B------:R-:W-:Y:S01]  /*b0d0*/  UIMAD UR4, UR16, UR10, URZ ;  /* 0x0000000a100472a4 */ /* 0x000fe2000f8e023f */
[----:B------:R-:W-:Y:S01]  /*b0e0*/  LOP3.LUT R64, R64, R65, RZ, 0x3c, !PT ;  /* 0x0000004140407212 */ /* 0x000fe200078e3cff */
[--C-:B------:R-:W-:Y:S01]  /*b0f0*/  IMAD.X R69, RZ, RZ, R5.reuse, P6 ;  /* 0x000000ffff457224 */ /* 0x100fe200030e0605 */
[----:B------:R-:W-:Y:S01]  /*b100*/  LOP3.LUT R56, R56, R57, RZ, 0x3c, !PT ;  /* 0x0000003938387212 */ /* 0x000fe200078e3cff */
[--C-:B------:R-:W-:Y:S01]  /*b110*/  IMAD.X R65, RZ, RZ, R5.reuse, P5 ;  /* 0x000000ffff417224 */ /* 0x100fe200028e0605 */
[----:B------:R2:W5:Y:S01]  /*b120*/  LD.E.128 R8, desc[UR38][R4.64] ;  /* 0x0000002604087980 */ /* 0x000562000c101d00 */
[----:B------:R-:W-:Y:S01]  /*b130*/  IMAD.X R57, RZ, RZ, R5, P4 ;  /* 0x000000ffff397224 */ /* 0x000fe200020e0605 */
[----:B------:R-:W-:-:S02]  /*b140*/  UIMAD UR4, UR15, UR11, UR4 ;  /* 0x0000000b0f0472a4 */ /* 0x000fc4000f8e0204 */
[----:B------:R-:W-:Y:S01]  /*b150*/  UIMAD.WIDE.U32 UR8, UR15, UR10, UR8 ;  /* 0x0000000a0f0872a5 */ /* 0x000fe2000f8e0008 */
[----:B------:R-:W5:Y:S02]  /*b160*/  LD.E.128 R36, desc[UR38][R36.64] ;  /* 0x0000002624247980 */ /* 0x000f64000c101d00 */
[----:B------:R-:W-:Y:S02]  /*b170*/  ULDC.64 UR10, c[0x0][0xbe0] ;  /* 0x0002f800000a7ab9 */ /* 0x000fe40000000a00 */
[----:B------:R-:W5:Y:S01]  /*b180*/  LD.E.128 R60, desc[UR38][R60.64] ;  /* 0x000000263c3c7980 */ /* 0x000f62000c101d00 */
[----:B--2---:R-:W-:Y:S01]  /*b190*/  IMAD.MOV.U32 R5, RZ, RZ, R6 ;  /* 0x000000ffff057224 */ /* 0x004fe200078e0006 */
[----:B0-----:R-:W-:Y:S01]  /*b1a0*/  @P1 SHF.R.U32.HI R5, RZ, R75, R0 ;  /* 0x0000004bff051219 */ /* 0x001fe20000011600 */
[----:B------:R-:W-:Y:S01]  /*b1b0*/  UIADD3 UR4, UR9, UR4, URZ ;  /* 0x0000000409047290 */ /* 0x000fe2000fffe03f */
[----:B------:R-:W5:Y:S02]  /*b1c0*/  LD.E.128 R52, desc[UR38][R52.64] ;  /* 0x0000002634347980 */ /* 0x000f64000c101d00 */
[--C-:B------:R-:W-:Y:S01]  /*b1d0*/  SHF.R.S32.HI R0, RZ, 0x1f, R5.reuse ;  /* 0x0000001fff007819 */ /* 0x100fe20000011405 */
[----:B------:R-:W-:Y:S01]  /*b1e0*/  IMAD.MOV R4, RZ, RZ, -R5 ;  /* 0x000000ffff047224 */ /* 0x000fe200078e0a05 */
[----:B------:R-:W5:Y:S01]  /*b1f0*/  LD.E.128 R40, desc[UR38][R40.64] ;  /* 0x0000002628287980 */ /* 0x000f62000c101d00 */
[----:B------:R-:W-:-:S02]  /*b200*/  IMAD.U32 R3, RZ, RZ, UR9 ;  /* 0x00000009ff037e24 */ /* 0x000fc4000f8e00ff */
[----:B------:R-:W-:Y:S01]  /*b210*/  IMAD R0, R0, UR10, RZ ;  /* 0x0000000a00007c24 */ /* 0x000fe2000f8e02ff */
[----:B------:R-:W5:Y:S01]  /*b220*/  LD.E.128 R44, desc[UR38][R44.64] ;  /* 0x000000262c2c7980 */ /* 0x000f62000c101d00 */
[----:B------:R-:W-:Y:S02]  /*b230*/  IMAD R73, R73, R4, R6 ;  /* 0x0000000449497224 */ /* 0x000fe400078e0206 */
        /* <DEDUP_REMOVED lines=32> */
[----:B------:R0:W2:Y:S01]  /*b440*/  SHFL.IDX PT, R79, R6, RZ, 0x181f ;  /* 0x00181fff064f7589 */ /* 0x0000a200000e0000 */
[----:B------:R-:W-:Y:S03]  /*b450*/  BSSY B1, `(.L_x_14403) ;  /* 0x0000015000017945 */ /* 0x000fe60003800000 */
[----:B------:R0:W3:Y:S01]  /*b460*/  SHFL.IDX PT, R75, R76, RZ, 0x181f ;  /* 0x00181fff4c4b7589 */ /* 0x0000e200000e0000 */
        /* <DEDUP_REMOVED lines=19> */
.L_x_14404:
[----:B------:R-:W-:Y:S05]  /*b5a0*/  BSYNC B1 ;  /* 0x0000000000017941 */ /* 0x000fea0003800000 */
.L_x_14403:
[----:B----45:R4:W0:Y:S01]  /*b5b0*/  SHFL.IDX PT, R11, R76, 0x1, 0x181f ;  /* 0x00381f004c0b7f89 */ /* 0x03082200000e0000 */
        /* <DEDUP_REMOVED lines=20> */
.L_x_14406:
[----:B------:R-:W-:Y:S05]  /*b700*/  BSYNC B1 ;  /* 0x0000000000017941 */ /* 0x000fea0003800000 */
.L_x_14405:
        /* <DEDUP_REMOVED lines=11> */
[C---:B------:R-:W-:Y:S02]  /*b7c0*/  @!P1 LEA R8, P4, R205.reuse, R5, 0x1 ;  /* 0x00000005cd089211 */ /* 0x040fe400078808ff */
        /* <DEDUP_REMOVED lines=9> */
.L_x_14408:
[----:B------:R-:W-:Y:S05]  /*b860*/  BSYNC B1 ;  /* 0x0000000000017941 */ /* 0x000fea0003800000 */
.L_x_14407:
[----:B------:R-:W-:Y:S01]  /*b870*/  VIADD R0, R78, 0x60 ;  /* 0x000000604e007836 */ /* 0x000fe20000000000 */
[----:B0-----:R0:W0:Y:S04]  /*b880*/  SHFL.IDX PT, R11, R76, 0x3, 0x181f ;  /* 0x00781f004c0b7f89 */ /* 0x00102800000e0000 */
[----:B------:R-:W-:Y:S01]  /*b890*/  ISETP.GE.AND P0, PT, R0, R77, PT ;  /* 0x0000004d0000720c */ /* 0x000fe20003f06270 */
[----:B------:R0:W0:-:S12]  /*b8a0*/  SHFL.IDX PT, R13, R6, 0x3, 0x181f ;  /* 0x00781f00060d7f89 */ /* 0x00001800000e0000 */
        /* <DEDUP_REMOVED lines=20> */
.L_x_14401:
[----:B------:R-:W-:Y:S01]  /*b9f0*/  R2UR UR4, R220 ;  /* 0x00000000dc0472ca */ /* 0x000fe200000e0000 */
[----:B------:R-:W-:Y:S01]  /*ba00*/  ULDC.64 UR10, c[0x0][0xd00] ;  /* 0x00034000000a7ab9 */ /* 0x000fe20000000a00 */
[----:B------:R-:W-:Y:S01]  /*ba10*/  R2UR UR7, R222 ;  /* 0x00000000de0772ca */ /* 0x000fe200000e0000 */
[----:B------:R-:W-:Y:S01]  /*ba20*/  UISETP.NE.U32.AND UP0, UPT, UR10, URZ, UPT ;  /* 0x0000003f0a00728c */ /* 0x000fe2000bf05070 */
[----:B------:R-:W2:Y:S01]  /*ba30*/  LDC R13, c[0x0][0xce8] ;  /* 0x00033a00ff0d7b82 */ /* 0x000ea20000000800 */
[----:B------:R-:W-:Y:S02]  /*ba40*/  R2UR UR12, R221 ;  /* 0x00000000dd0c72ca */ /* 0x000fe400000e0000 */
[----:B------:R-:W-:-:S06]  /*ba50*/  UISETP.NE.AND.EX UP0, UPT, UR11, URZ, UPT, UP0 ;  /* 0x0000003f0b00728c */ /* 0x000fcc000bf05300 */
[----:B------:R-:W-:Y:S01]  /*ba60*/  USHF.L.U32 UR8, UR4, 0x2, URZ ;  /* 0x0000000204087899 */ /* 0x000fe2000800063f */
[----:B------:R-:W-:Y:S01]  /*ba70*/  PLOP3.LUT P2, PT, PT, PT, UP0, 0x80, 0x0 ;  /* 0x000000000000781c */ /* 0x000fe20003f4f008 */
[----:B------:R-:W-:Y:S02]  /*ba80*/  USHF.L.U64.HI UR9, UR4, 0x2, UR7 ;  /* 0x0000000204097899 */ /* 0x000fe40008010207 */
[----:B------:R-:W-:-:S04]  /*ba90*/  UIADD3 UR4, UP1, UR8, UR10, URZ ;  /* 0x0000000a08047290 */ /* 0x000fc8000ff3e03f */
[----:B------:R-:W-:Y:S02]  /*baa0*/  UIADD3.X UR7, UR9, UR11, URZ, UP1, !UPT ;  /* 0x0000000b09077290 */ /* 0x000fe40008ffe43f */
[----:B------:R-:W-:Y:S01]  /*bab0*/  IMAD.U32 R2, RZ, RZ, UR4 ;  /* 0x00000004ff027e24 */ /* 0x000fe2000f8e00ff */
[----:B------:R-:W-:Y:S02]  /*bac0*/  ULDC.64 UR10, c[0x0][0xd08] ;  /* 0x00034200000a7ab9 */ /* 0x000fe40000000a00 */
[----:B------:R-:W-:Y:S01]  /*bad0*/  UISETP.NE.U32.AND UP1, UPT, UR10, URZ, UPT ;  /* 0x0000003f0a00728c */ /* 0x000fe2000bf25070 */
[----:B------:R-:W-:-:S03]  /*bae0*/  IMAD.U32 R3, RZ, RZ, UR7 ;  /* 0x00000007ff037e24 */ /* 0x000fc6000f8e00ff */
[----:B------:R-:W-:Y:S02]  /*baf0*/  UISETP.NE.AND.EX UP1, UPT, UR11, URZ, UPT, UP1 ;  /* 0x0000003f0b00728c */ /* 0x000fe4000bf25310 */
[----:B------:R-:W3:Y:S01]  /*bb00*/  @P2 LDG.E R6, desc[UR38][R2.64] ;  /* 0x0000002602062981 */ /* 0x000ee2000c1e1900 */
        /* <DEDUP_REMOVED lines=8> */
[----:B--2---:R-:W-:Y:S01]  /*bb90*/  ISETP.NE.AND P0, PT, R13, 0x1, PT ;  /* 0x000000010d00780c */ /* 0x004fe20003f05270 */
[----:B------:R-:W-:Y:S01]  /*bba0*/  UMOV UR4, URZ ;  /* 0x0000003f00047c82 */ /* 0x000fe20008000000 */
[----:B------:R-:W-:Y:S01]  /*bbb0*/  USHF.R.S32.HI UR11, URZ, 0x1f, UR12 ;  /* 0x0000001f3f0b7899 */ /* 0x000fe2000801140c */
[----:B------:R-:W-:-:S10]  /*bbc0*/  ISETP.GE.AND P1, PT, R234, 0x80, PT ;  /* 0x00000080ea00780c */ /* 0x000fd40003f26270 */
[----:B------:R-:W2:Y:S01]  /*bbd0*/  @P0 LDC R11, c[0x0][0xcec] ;  /* 0x00033b00ff0b0b82 */ /* 0x000ea20000000800 */
[----:B---3--:R-:W-:-:S13]  /*bbe0*/  @P2 R2UR UR4, R6 ;  /* 0x00000000060422ca */ /* 0x008fda00000e0000 */
[----:B------:R-:W-:Y:S01]  /*bbf0*/  USHF.R.S32.HI UR10, URZ, 0x1f, UR4 ;  /* 0x0000001f3f0a7899 */ /* 0x000fe20008011404 */
[----:B--2-4-:R-:W-:Y:S11]  /*bc00*/  @P3 BRA `(.L_x_14410) ;  /* 0x0000000000103947 */ /* 0x014ff60003800000 */
[----:B------:R-:W-:Y:S05]  /*bc10*/  @!P2 BRA `(.L_x_14410) ;  /* 0x00000000000ca947 */ /* 0x000fea0003800000 */
[----:B------:R-:W2:Y:S04]  /*bc20*/  LDG.E R5, desc[UR38][R2.64] ;  /* 0x0000002602057981 */ /* 0x000ea8000c1e1900 */
[----:B-----5:R-:W2:Y:S02]  /*bc30*/  LDG.E R0, desc[UR38][R2.64+0x4] ;  /* 0x0000042602007981 */ /* 0x020ea4000c1e1900 */
[----:B--2---:R-:W-:-:S07]  /*bc40*/  IMAD.IADD R0, R0, 0x1, -R5 ;  /* 0x0000000100007824 */ /* 0x004fce00078e0a05 */
.L_x_14410:
[----:B------:R-:W-:Y:S01]  /*bc50*/  R2UR UR8, R220 ;  /* 0x00000000dc0872ca */ /* 0x000fe200000e0000 */
[----:B------:R-:W-:Y:S01]  /*bc60*/  BSSY B1, `(.L_x_14411) ;  /* 0x000002f000017945 */ /* 0x000fe20003800000 */
[----:B------:R-:W-:-:S11]  /*bc70*/  R2UR UR7, R222 ;  /* 0x00000000de0772ca */ /* 0x000fd600000e0000 */
[----:B------:R-:W-:Y:S02]  /*bc80*/  USEL UR12, UR8, URZ, !UP0 ;  /* 0x0000003f080c7287 */ /* 0x000fe4000c000000 */
[----:B------:R-:W-:Y:S01]  /*bc90*/  USEL UR13, UR7, URZ, !UP0 ;  /* 0x0000003f070d7287 */ /* 0x000fe2000c000000 */
[----:B------:R-:W-:Y:S11]  /*bca0*/  @P1 BRA `(.L_x_14412) ;  /* 0x0000000000a81947 */ /* 0x000ff60003800000 */
[----:B------:R-:W2:Y:S01]  /*bcb0*/  S2R R3, SR_TID.X ;  /* 0x0000000000037919 */ /* 0x000ea20000002100 */
[----:B------:R-:W3:Y:S01]  /*bcc0*/  LDC R9, c[0x0][0xce8] ;  /* 0x00033a00ff097b82 */ /* 0x000ee20000000800 */
[----:B------:R-:W-:Y:S02]  /*bcd0*/  IMAD.U32 R4, RZ, RZ, UR60 ;  /* 0x0000003cff047e24 */ /* 0x000fe4000f8e00ff */
[----:B---3-5:R-:W-:-:S03]  /*bce0*/  IMAD R2, R0, R9, RZ ;  /* 0x0000000900027224 */ /* 0x028fc600078e02ff */
[----:B--2---:R-:W-:-:S04]  /*bcf0*/  IADD3 R4, R4, -0x80, R3 ;  /* 0xffffff8004047810 */ /* 0x004fc80007ffe003 */
[----:B------:R-:W-:-:S13]  /*bd00*/  ISETP.GE.AND P1, PT, R4, R2, PT ;  /* 0x000000020400720c */ /* 0x000fda0003f26270 */
[----:B------:R-:W-:Y:S05]  /*bd10*/  @P1 BRA `(.L_x_14412) ;  /* 0x00000000008c1947 */ /* 0x000fea0003800000 */
[----:B------:R-:W-:Y:S01]  /*bd20*/  ISETP.NE.AND P1, PT, R9, 0x1, PT ;  /* 0x000000010900780c */ /* 0x000fe20003f25270 */
[----:B------:R-:W-:Y:S01]  /*bd30*/  ULDC.64 UR14, c[0x0][0xc90] ;  /* 0x00032400000e7ab9 */ /* 0x000fe20000000a00 */
[----:B------:R-:W-:Y:S01]  /*bd40*/  R2UR UR16, R221 ;  /* 0x00000000dd1072ca */ /* 0x000fe200000e0000 */
[----:B------:R-:W-:Y:S01]  /*bd50*/  UIMAD UR7, UR11, UR14, URZ ;  /* 0x0000000e0b0772a4 */ /* 0x000fe2000f8e023f */
[----:B------:R-:W-:Y:S01]  /*bd60*/  IMAD.MOV.U32 R2, RZ, RZ, R4 ;  /* 0x000000ffff027224 */ /* 0x000fe200078e0004 */
[----:B------:R-:W-:Y:S01]  /*bd70*/  UMOV UR8, UR4 ;  /* 0x0000000400087c82 */ /* 0x000fe20008000000 */
[----:B------:R-:W-:-:S07]  /*bd80*/  UMOV UR9, UR10 ;  /* 0x0000000a00097c82 */ /* 0x000fce0008000000 */
[----:B------:R-:W2:Y:S02]  /*bd90*/  @P1 LDC R3, c[0x0][0xcec] ;  /* 0x00033b00ff031b82 */ /* 0x000ea40000000800 */
[----:B------:R-:W-:Y:S02]  /*bda0*/  UIMAD.WIDE.U32 UR8, UR16, UR14, UR8 ;  /* 0x0000000e100872a5 */ /* 0x000fe4000f8e0008 */
        /* <DEDUP_REMOVED lines=8> */
[----:B--2---:R-:W-:-:S05]  /*be30*/  @P1 IMAD.HI.U32 R3, R4, R3, RZ ;  /* 0x0000000304031227 */ /* 0x004fca00078e00ff */
[----:B---3--:R-:W-:Y:S01]  /*be40*/  @P1 SHF.R.U32.HI R2, RZ, R6, R3 ;  /* 0x00000006ff021219 */ /* 0x008fe20000011603 */
        /* <DEDUP_REMOVED lines=16> */
.L_x_14412:
[----:B------:R-:W-:Y:S05]  /*bf50*/  BSYNC B1 ;  /* 0x0000000000017941 */ /* 0x000fea0003800000 */
.L_x_14411:
[----:B--2---:R-:W2:Y:S01]  /*bf60*/  @P0 LDC R3, c[0x0][0xcf0] ;  /* 0x00033c00ff030b82 */ /* 0x004ea20000000800 */
[----:B------:R-:W-:Y:S01]  /*bf70*/  ULDC.64 UR14, c[0x0][0xba0] ;  /* 0x0002e800000e7ab9 */ /* 0x000fe20000000a00 */
[----:B------:R-:W-:Y:S01]  /*bf80*/  R2UR UR16, R221 ;  /* 0x00000000dd1072ca */ /* 0x000fe200000e0000 */
[----:B------:R-:W-:Y:S01]  /*bf90*/  UIMAD UR7, UR10, UR14, URZ ;  /* 0x0000000e0a0772a4 */ /* 0x000fe2000f8e023f */
[----:B------:R-:W-:Y:S01]  /*bfa0*/  IMAD R2, R219, 0x20, R223 ;  /* 0x00000020db027824 */ /* 0x000fe200078e02df */
[----:B------:R-:W-:Y:S01]  /*bfb0*/  UIMAD.WIDE.U32 UR8, UR4, UR14, URZ ;  /* 0x0000000e040872a5 */ /* 0x000fe2000f8e003f */
[----:B------:R-:W-:Y:S01]  /*bfc0*/  BSSY B1, `(.L_x_14413) ;  /* 0x0000040000017945 */ /* 0x000fe20003800000 */
[----:B------:R-:W-:Y:S01]  /*bfd0*/  UIMAD UR7, UR4, UR15, UR7 ;  /* 0x0000000f040772a4 */ /* 0x000fe2000f8e0207 */
[----:B------:R-:W-:Y:S02]  /*bfe0*/  VIADD R6, R2, UR60 ;  /* 0x0000003c02067c36 */ /* 0x000fe40008000000 */
        /* <DEDUP_REMOVED lines=10> */
[----:B--2---:R-:W-:Y:S01]  /*c090*/  @P0 SHF.R.U32.HI R5, RZ, R3, R2 ;  /* 0x00000003ff050219 */ /* 0x004fe20000011602 */
        /* <DEDUP_REMOVED lines=27> */
[----:B------:R2:W3:Y:S01]  /*c250*/  SHFL.IDX PT, R9, R4, RZ, 0x181f ;  /* 0x00181fff04097589 */ /* 0x0004e200000e0000 */
[-C--:B------:R-:W-:Y:S01]  /*c260*/  ISETP.GE.AND P1, PT, R0, R13.reuse, PT ;  /* 0x0000000d0000720c */ /* 0x080fe20003f26270 */
[----:B------:R-:W-:Y:S02]  /*c270*/  VIADD R0, R6, 0x40 ;  /* 0x0000004006007836 */ /* 0x000fe40000000000 */
[----:B------:R2:W4:Y:S03]  /*c280*/  SHFL.IDX PT, R3, R5, RZ, 0x181f ;  /* 0x00181fff05037589 */ /* 0x00052600000e0000 */
[----:B------:R-:W-:Y:S01]  /*c290*/  ISETP.GE.AND P0, PT, R0, R13, PT ;  /* 0x0000000d0000720c */ /* 0x000fe20003f06270 */
[----:B------:R-:W-:-:S12]  /*c2a0*/  @P2 BRA `(.L_x_14414) ;  /* 0x0000000000442947 */ /* 0x000fd80003800000 */
        /* <DEDUP_REMOVED lines=17> */
.L_x_14414:
[----:B------:R-:W-:Y:S05]  /*c3c0*/  BSYNC B1 ;  /* 0x0000000000017941 */ /* 0x000fea0003800000 */
.L_x_14413:
[----:B---34-:R3:W4:Y:S01]  /*c3d0*/  SHFL.IDX PT, R3, R5, 0x1, 0x181f ;  /* 0x00381f0005037f89 */ /* 0x01872200000e0000 */
        /* <DEDUP_REMOVED lines=20> */
.L_x_14416:
[----:B------:R-:W-:Y:S05]  /*c520*/  BSYNC B1 ;  /* 0x0000000000017941 */ /* 0x000fea0003800000 */
.L_x_14415:
        /* <DEDUP_REMOVED lines=21> */
.L_x_14418:
[----:B------:R-:W-:Y:S05]  /*c680*/  BSYNC B1 ;  /* 0x0000000000017941 */ /* 0x000fea0003800000 */
.L_x_14417:
[----:B------:R-:W-:Y:S01]  /*c690*/  VIADD R0, R6, 0x60 ;  /* 0x0000006006007836 */ /* 0x000fe20000000000 */
[----:B0-23--:R-:W0:Y:S04]  /*c6a0*/  SHFL.IDX PT, R5, R5, 0x3, 0x181f ;  /* 0x00781f0005057f89 */ /* 0x00de2800000e0000 */
[----:B------:R-:W-:Y:S01]  /*c6b0*/  ISETP.GE.AND P0, PT, R0, R13, PT ;  /* 0x0000000d0000720c */ /* 0x000fe20003f06270 */
[----:B----4-:R2:W3:-:S12]  /*c6c0*/  SHFL.IDX PT, R3, R4, 0x3, 0x181f ;  /* 0x00781f0004037f89 */ /* 0x0104d800000e0000 */
[----:B--2---:R-:W-:Y:S05]  /*c6d0*/  @P0 BRA `(.L_x_14409) ;  /* 0x0000000000440947 */ /* 0x004fea0003800000 */
[----:B------:R-:W-:Y:S02]  /*c6e0*/  ULDC UR4, c[0x0][0xbc8] ;  /* 0x0002f20000047ab9 */ /* 0x000fe40000000800 */
[----:B------:R-:W-:Y:S02]  /*c6f0*/  ISETP.GE.AND P3, PT, R200, UR4, PT ;  /* 0x00000004c8007c0c */ /* 0x000fe4000bf66270 */
[----:B------:R-:W-:Y:S02]  /*c700*/  ISETP.GE.AND P2, PT, R206, UR4, PT ;  /* 0x00000004ce007c0c */ /* 0x000fe4000bf46270 */
[----:B------:R-:W-:Y:S02]  /*c710*/  ISETP.GE.AND P1, PT, R205, UR4, PT ;  /* 0x00000004cd007c0c */ /* 0x000fe4000bf26270 */
[----:B------:R-:W-:-:S07]  /*c720*/  ISETP.GE.AND P0, PT, R218, UR4, PT ;  /* 0x00000004da007c0c */ /* 0x000fce000bf06270 */
[-C--:B---3--:R-:W-:Y:S02]  /*c730*/  @!P3 LEA R8, P6, R200, R3.reuse, 0x1 ;  /* 0x00000003c808b211 */ /* 0x088fe400078c08ff */
[-C--:B------:R-:W-:Y:S02]  /*c740*/  @!P2 LEA R10, P5, R206, R3.reuse, 0x1 ;  /* 0x00000003ce0aa211 */ /* 0x080fe400078a08ff */
[C---:B------:R-:W-:Y:S02]  /*c750*/  @!P1 LEA R12, P4, R205.reuse, R3, 0x1 ;  /* 0x00000003cd0c9211 */ /* 0x040fe400078808ff */
        /* <DEDUP_REMOVED lines=9> */
.L_x_14409:
[----:B------:R-:W-:Y:S05]  /*c7f0*/  BSYNC B0 ;  /* 0x0000000000007941 */ /* 0x000fea0003800000 */
.L_x_14400:
[----:B------:R-:W-:Y:S02]  /*c800*/  ULDC UR4, c[0x0][0xd3c] ;  /* 0x00034f0000047ab9 */ /* 0x000fe40000000800 */
[----:B------:R-:W-:-:S13]  /*c810*/  ISETP.GE.AND P0, PT, R7, UR4, PT ;  /* 0x0000000407007c0c */ /* 0x000fda000bf06270 */
[----:B------:R-:W-:Y:S05]  /*c820*/  @!P0 BRA `(.L_x_14419) ;  /* 0xffffff4400ac8947 */ /* 0x000fea000383ffff */
[----:B------:R-:W-:Y:S05]  /*c830*/  EXIT ;  /* 0x000000000000794d */ /* 0x000fea0003800000 */
.L_x_14363:
        /* <DEDUP_REMOVED lines=18> */
.L_x_14420:
        /* <DEDUP_REMOVED lines=42> */
.L_x_14426:
        /* <DEDUP_REMOVED lines=12> */
.L_x_14425:
[----:B------:R-:W-:Y:S05]  /*ccc0*/  BSYNC B0 ;  /* 0x0000000000007941 */ /* 0x000fea0003800000 */
.L_x_14424:
        /* <DEDUP_REMOVED lines=21> */
.L_x_14422:
        /* <DEDUP_REMOVED lines=20> */
.L_x_14427:
        /* <DEDUP_REMOVED lines=57> */
.L_x_14423:
[----:B------:R-:W-:Y:S02]  /*d2f0*/  IMAD.MOV.U32 R17, RZ, RZ, RZ ;  /* 0x000000ffff117224 */ /* 0x000fe400078e00ff */
[----:B------:R-:W-:Y:S02]  /*d300*/  IMAD.U32 R16, RZ, RZ, UR6 ;  /* 0x00000006ff107e24 */ /* 0x000fe4000f8e00ff */
[----:B------:R-:W-:-:S07]  /*d310*/  IMAD.MOV.U32 R18, RZ, RZ, RZ ;  /* 0x000000ffff127224 */ /* 0x000fce00078e00ff */
.L_x_14428:
[----:B------:R-:W-:-:S13]  /*d320*/  ISETP.NE.AND P0, PT, R0, RZ, PT ;  /* 0x000000ff0000720c */ /* 0x000fda0003f05270 */
[----:B------:R-:W1:Y:S01]  /*d330*/  @!P0 S2R R3, SR_CgaCtaId ;  /* 0x0000000000038919 */ /* 0x000e620000008800 */
[----:B------:R-:W-:-:S04]  /*d340*/  @!P0 MOV R0, 0x400 ;  /* 0x0000040000008802 */ /* 0x000fc80000000f00 */
[----:B-1----:R-:W-:-:S05]  /*d350*/  @!P0 LEA R0, R3, R0, 0x18 ;  /* 0x0000000003008211 */ /* 0x002fca00078ec0ff */
[----:B------:R2:W-:Y:S01]  /*d360*/  @!P0 STS.128 [R0+0x324d0], R16 ;  /* 0x0324d01000008388 */ /* 0x0005e20000000c00 */
[----:B------:R-:W-:Y:S06]  /*d370*/  BAR.ARV 0x5, 0x180 ;  /* 0x0146000000007b1d */ /* 0x000fec0000002000 */
.L_x_14421:
        /* <DEDUP_REMOVED lines=35> */
.L_x_14537:
[----:B-1----:R-:W1:Y:S02]  /*d5b0*/  LDC.64 R2, c[0x0][0xd88] ;  /* 0x00036200ff027b82 */ /* 0x002e640000000a00 */
        /* <DEDUP_REMOVED lines=21> */
[----:B0-----:R-:W-:Y:S01]  /*d710*/  IMAD.MOV.U32 R8, RZ, RZ, RZ ;  /* 0x000000ffff087224 */ /* 0x001fe200078e00ff */
        /* <DEDUP_REMOVED lines=17> */
[----:B---3--:R-:W-:-:S05]  /*d830*/  @P2 IADD3.X R7, R10, UR9, RZ, P3, !PT ;  /* 0x000000090a072c10 */ /* 0x008fca0009ffe4ff */
        /* <DEDUP_REMOVED lines=11> */
[----:B------:R-:W1:Y:S04]  /*d8f0*/  LDG.E R7, desc[UR38][R2.64] ;  /* 0x0000002602077981 */ /* 0x000e68000c1e1900 */
[----:B------:R-:W1:Y:S02]  /*d900*/  LDG.E R2, desc[UR38][R2.64+0x4] ;  /* 0x0000042602027981 */ /* 0x000e64000c1e1900 */
[----:B-1----:R-:W-:-:S05]  /*d910*/  IMAD.IADD R9, R2, 0x1, -R7 ;  /* 0x0000000102097824 */ /* 0x002fca00078e0a07 */
[----:B------:R2:W-:Y:S02]  /*d920*/  STL [R1+0x34], R9 ;  /* 0x0000340901007387 */ /* 0x0005e40000100800 */
.L_x_14430:
[----:B------:R-:W-:Y:S01]  /*d930*/  IMAD.MOV.U32 R2, RZ, RZ, R12 ;  /* 0x000000ffff027224 */ /* 0x000fe200078e000c */
[----:B------:R-:W-:Y:S01]  /*d940*/  ULDC.64 UR4, c[0x0][0xb18] ;  /* 0x0002c60000047ab9 */ /* 0x000fe20000000a00 */
[----:B-----5:R-:W-:Y:S01]  /*d950*/  IMAD.IADD R3, R8, 0x1, R0 ;  /* 0x0000000108037824 */ /* 0x020fe200078e0200 */
[----:B------:R-:W-:Y:S02]  /*d960*/  ISETP.NE.U32.AND P1, PT, RZ, UR4, PT ;  /* 0x00000004ff007c0c */ /* 0x000fe4000bf25070 */
[----:B------:R3:W-:Y:S02]  /*d970*/  STL [R1+0xc], R2 ;  /* 0x00000c0201007387 */ /* 0x0007e40000100800 */
[----:B------:R-:W-:Y:S02]  /*d980*/  ISETP.NE.AND.EX P1, PT, RZ, UR5, PT, P1 ;  /* 0x00000005ff007c0c */ /* 0x000fe4000bf25310 */
[----:B------:R3:W-:Y:S11]  /*d990*/  STL [R1+0x20], R3 ;  /* 0x0000200301007387 */ /* 0x0007f60000100800 */
[----:B---3--:R-:W-:Y:S05]  /*d9a0*/  @!P1 BRA `(.L_x_14431) ;  /* 0x0000000000109947 */ /* 0x008fea0003800000 */
[----:B------:R-:W-:-:S04]  /*d9b0*/  IADD3 R6, P0, R11, UR4, RZ ;  /* 0x000000040b067c10 */ /* 0x000fc8000ff1e0ff */
[----:B------:R-:W-:-:S05]  /*d9c0*/  IADD3.X R7, R10, UR5, RZ, P0, !PT ;  /* 0x000000050a077c10 */ /* 0x000fca00087fe4ff */
[----:B------:R3:W5:Y:S01]  /*d9d0*/  LDG.E R6, desc[UR38][R6.64] ;  /* 0x0000002606067981 */ /* 0x000762000c1e1900 */
[----:B------:R-:W-:Y:S05]  /*d9e0*/  BRA `(.L_x_14432) ;  /* 0x0000000000107947 */ /* 0x000fea0003800000 */
.L_x_14431:
[----:B------:R-:W-:Y:S05]  /*d9f0*/  @!P0 BRA `(.L_x_14432) ;  /* 0x00000000000c8947 */ /* 0x000fea0003800000 */
[----:B------:R-:W3:Y:S04]  /*da00*/  LDG.E R6, desc[UR38][R4.64] ;  /* 0x0000002604067981 */ /* 0x000ee8000c1e1900 */
[----:B------:R-:W3:Y:S02]  /*da10*/  LDG.E R4, desc[UR38][R4.64+0x4] ;  /* 0x0000042604047981 */ /* 0x000ee4000c1e1900 */
[----:B---3--:R-:W-:-:S07]  /*da20*/  IMAD.IADD R6, R4, 0x1, -R6 ;  /* 0x0000000104067824 */ /* 0x008fce00078e0a06 */
.L_x_14432:
[----:B-----5:R-:W-:Y:S01]  /*da30*/  IMAD.IADD R6, R6, 0x1, -R0 ;  /* 0x0000000106067824 */ /* 0x020fe200078e0a00 */
[----:B------:R-:W-:Y:S01]  /*da40*/  BSSY B7, `(.L_x_14433) ;  /* 0x00004ed000077945 */ /* 0x000fe20003800000 */
[----:B------:R-:W4:Y:S02]  /*da50*/  LDC R0, c[0x0][0x448] ;  /* 0x00011200ff007b82 */ /* 0x000f240000000800 */
[----:B----4-:R-:W-:Y:S01]  /*da60*/  ISETP.NE.AND P0, PT, R0, 0x1, PT ;  /* 0x000000010000780c */ /* 0x010fe20003f05270 */
[----:B------:R-:W-:-:S04]  /*da70*/  IMAD.SHL.U32 R0, R17, 0x80, RZ ;  /* 0x0000008011007824 */ /* 0x000fc800078e00ff */
[----:B------:R-:W-:-:S08]  /*da80*/  VIADD R0, R0, 0x7f ;  /* 0x0000007f00007836 */ /* 0x000fd00000000000 */
[----:B------:R-:W4:Y:S08]  /*da90*/  @P0 LDC R2, c[0x0][0x44c] ;  /* 0x00011300ff020b82 */ /* 0x000f300000000800 */
[----:B------:R-:W0:Y:S01]  /*daa0*/  @P0 LDC R3, c[0x0][0x450] ;  /* 0x00011400ff030b82 */ /* 0x000e220000000800 */
[----:B----4-:R-:W-:-:S05]  /*dab0*/  @P0 IMAD.HI.U32 R2, R0, R2, RZ ;  /* 0x0000000200020227 */ /* 0x010fca00078e00ff */
[----:B0-----:R-:W-:Y:S01]  /*dac0*/  @P0 SHF.R.U32.HI R0, RZ, R3, R2 ;  /* 0x00000003ff000219 */ /* 0x001fe20000011602 */
        /* <DEDUP_REMOVED lines=12> */
[----:B0-----:R-:W-:Y:S05]  /*db90*/  @P0 BRA `(.L_x_14434) ;  /* 0x0000000000440947 */ /* 0x001fea0003800000 */
[----:B------:R-:W0:Y:S02]  /*dba0*/  S2R R4, SR_TID.X ;  /* 0x0000000000047919 */ /* 0x000e240000002100 */
[----:B0-----:R-:W-:-:S04]  /*dbb0*/  LOP3.LUT R4, R4, 0x7f, RZ, 0xc0, !PT ;  /* 0x0000007f04047812 */ /* 0x001fc800078ec0ff */
[----:B------:R-:W-:-:S13]  /*dbc0*/  ISETP.NE.AND P0, PT, R4, RZ, PT ;  /* 0x000000ff0400720c */ /* 0x000fda0003f05270 */
[----:B------:R-:W-:Y:S05]  /*dbd0*/  @P0 BRA `(.L_x_14435) ;  /* 0x0000004c004c0947 */ /* 0x000fea0003800000 */
[----:B------:R-:W0:Y:S01]  /*dbe0*/  S2R R3, SR_LANEID ;  /* 0x0000000000037919 */ /* 0x000e220000000000 */
[----:B------:R-:W-:Y:S02]  /*dbf0*/  VOTEU.ANY UR4, UPT, PT ;  /* 0x0000000000047886 */ /* 0x000fe400038e0100 */
[----:B------:R-:W0:Y:S08]  /*dc00*/  FLO.U32 R0, UR4 ;  /* 0x0000000400007d00 */ /* 0x000e3000080e0000 */
[----:B------:R-:W4:Y:S01]  /*dc10*/  POPC R5, UR4 ;  /* 0x0000000400057d09 */ /* 0x000f220008000000 */
[----:B0-----:R-:W-:-:S02]  /*dc20*/  ISETP.EQ.U32.AND P0, PT, R0, R3, PT ;  /* 0x000000030000720c */ /* 0x001fc40003f02070 */
[----:B------:R-:W4:Y:S11]  /*dc30*/  LDC.64 R2, c[0x0][0xd60] ;  /* 0x00035800ff027b82 */ /* 0x000f360000000a00 */
[----:B----4-:R-:W4:Y:S01]  /*dc40*/  @P0 ATOMG.E.ADD.STRONG.GPU PT, R3, desc[UR38][R2.64], R5 ;  /* 0x00000005020309a8 */ /* 0x010f2200081ee1e6 */
[----:B------:R-:W0:Y:S02]  /*dc50*/  S2R R4, SR_LTMASK ;  /* 0x0000000000047919 */ /* 0x000e240000003900 */
[----:B0-----:R-:W-:-:S04]  /*dc60*/  LOP3.LUT R4, R4, UR4, RZ, 0xc0, !PT ;  /* 0x0000000404047c12 */ /* 0x001fc8000f8ec0ff */
[----:B---3--:R-:W0:Y:S01]  /*dc70*/  POPC R7, R4 ;  /* 0x0000000400077309 */ /* 0x008e220000000000 */
[----:B----4-:R-:W0:Y:S02]  /*dc80*/  SHFL.IDX PT, R0, R3, R0, 0x1f ;  /* 0x00001f0003007589 */ /* 0x010e2400000e0000 */
[----:B0-----:R-:W-:Y:S01]  /*dc90*/  IADD3 R16, R0, UR40, R7 ;  /* 0x0000002800107c10 */ /* 0x001fe2000fffe007 */
[----:B------:R-:W-:Y:S06]  /*dca0*/  BRA `(.L_x_14435) ;  /* 0x0000004c00187947 */ /* 0x000fec0003800000 */
.L_x_14434:
        /* <DEDUP_REMOVED lines=13> */
[----:B---3--:R-:W-:-:S02]  /*dd80*/  IMAD.U32 R7, RZ, RZ, UR9 ;  /* 0x00000009ff077e24 */ /* 0x008fc4000f8e00ff */
[----:B------:R-:W-:Y:S02]  /*dd90*/  IMAD.U32 R10, RZ, RZ, UR4 ;  /* 0x00000004ff0a7e24 */ /* 0x000fe4000f8e00ff */
[----:B------:R-:W-:Y:S02]  /*dda0*/  IMAD.U32 R11, RZ, RZ, UR5 ;  /* 0x00000005ff0b7e24 */ /* 0x000fe4000f8e00ff */
[----:B------:R-:W-:Y:S02]  /*ddb0*/  IMAD.MOV.U32 R8, RZ, RZ, 0x70 ;  /* 0x00000070ff087424 */ /* 0x000fe400078e00ff */
[----:B------:R-:W-:Y:S02]  /*ddc0*/  IMAD.MOV.U32 R12, RZ, RZ, 0x1 ;  /* 0x00000001ff0c7424 */ /* 0x000fe400078e00ff */
[----:B------:R-:W-:-:S07]  /*ddd0*/  IMAD.MOV.U32 R13, RZ, RZ, RZ ;  /* 0x000000ffff0d7224 */ /* 0x000fce00078e00ff */
[----:B------:R-:W-:-:S07]  /*dde0*/  LEPC R20, `(.L_x_14437) ;  /* 0x000000001014794e */ /* 0x000fce0000000000 */
[----:B012---:R-:W-:Y:S05]  /*ddf0*/  CALL.ABS.NOINC R2 ;  /* 0x0000000002007343 */ /* 0x007fea0003c00000 */
.L_x_14437:
[----:B------:R-:W-:Y:S05]  /*de00*/  BSYNC B6 ;  /* 0x0000000000067941 */ /* 0x000fea0003800000 */
.L_x_14436:
        /* <DEDUP_REMOVED lines=13> */
[----:B---3--:R-:W-:-:S02]  /*dee0*/  IMAD.U32 R7, RZ, RZ, UR9 ;  /* 0x00000009ff077e24 */ /* 0x008fc4000f8e00ff */
[----:B------:R-:W-:Y:S02]  /*def0*/  IMAD.U32 R10, RZ, RZ, UR4 ;  /* 0x00000004ff0a7e24 */ /* 0x000fe4000f8e00ff */
[----:B------:R-:W-:Y:S02]  /*df00*/  IMAD.U32 R11, RZ, RZ, UR5 ;  /* 0x00000005ff0b7e24 */ /* 0x000fe4000f8e00ff */
[----:B------:R-:W-:Y:S02]  /*df10*/  IMAD.MOV.U32 R8, RZ, RZ, 0x70 ;  /* 0x00000070ff087424 */ /* 0x000fe400078e00ff */
[----:B------:R-:W-:Y:S02]  /*df20*/  IMAD.MOV.U32 R12, RZ, RZ, 0x1 ;  /* 0x00000001ff0c7424 */ /* 0x000fe400078e00ff */
[----:B0-----:R-:W-:-:S07]  /*df30*/  IMAD.MOV.U32 R13, RZ, RZ, RZ ;  /* 0x000000ffff0d7224 */ /* 0x001fce00078e00ff */
[----:B------:R-:W-:-:S07]  /*df40*/  LEPC R20, `(.L_x_14440) ;  /* 0x000000001014794e */ /* 0x000fce0000000000 */
[----:B-12-4-:R-:W-:Y:S05]  /*df50*/  CALL.ABS.NOINC R2 ;  /* 0x0000000002007343 */ /* 0x016fea0003c00000 */
.L_x_14440:
        /* <DEDUP_REMOVED lines=16> */
.L_x_14439:
[----:B------:R-:W-:Y:S05]  /*e060*/  BSYNC B6 ;  /* 0x0000000000067941 */ /* 0x000fea0003800000 */
.L_x_14438:
[----:B------:R-:W4:Y:S01]  /*e070*/  LDL.LU R2, [R1] ;  /* 0x0000000001027983 */ /* 0x000f220000300800 */
[----:B------:R-:W-:-:S03]  /*e080*/  ULDC.64 UR4, c[0x0][0xaf0] ;  /* 0x0002bc0000047ab9 */ /* 0x000fc60000000a00 */
[----:B------:R-:W5:Y:S04]  /*e090*/  LDL.LU R4, [R1+0x1c] ;  /* 0x00001c0001047983 */ /* 0x000f680000300800 */
[----:B---3--:R-:W3:Y:S01]  /*e0a0*/  LDL R7, [R1+0xc] ;  /* 0x00000c0001077983 */ /* 0x008ee20000100800 */
[----:B------:R-:W-:-:S03]  /*e0b0*/  ISETP.NE.U32.AND P0, PT, RZ, UR4, PT ;  /* 0x00000004ff007c0c */ /* 0x000fc6000bf05070 */
[----:B------:R-:W2:Y:S01]  /*e0c0*/  LDL R0, [R1+0x30] ;  /* 0x0000300001007983 */ /* 0x000ea20000100800 */
[----:B------:R-:W-:-:S13]  /*e0d0*/  ISETP.NE.AND.EX P0, PT, RZ, UR5, PT, P0 ;  /* 0x00000005ff007c0c */ /* 0x000fda000bf05300 */
[----:B----4-:R-:W-:-:S04]  /*e0e0*/  @P0 IADD3 R2, P1, R2, UR4, RZ ;  /* 0x0000000402020c10 */ /* 0x010fc8000ff3e0ff */
[----:B-----5:R-:W-:Y:S01]  /*e0f0*/  @P0 IADD3.X R3, R4, UR5, RZ, P1, !PT ;  /* 0x0000000504030c10 */ /* 0x020fe20008ffe4ff */
[----:B------:R-:W-:-:S04]  /*e100*/  ULDC.64 UR4, c[0x0][0xb00] ;  /* 0x0002c00000047ab9 */ /* 0x000fc80000000a00 */
[----:B---3--:R0:W3:Y:S02]  /*e110*/  @P0 LDG.E R7, desc[UR38][R2.64] ;  /* 0x0000002602070981 */ /* 0x0080e4000c1e1900 */
[----:B0-----:R-:W0:Y:S01]  /*e120*/  LDC.64 R2, c[0x0][0x418] ;  /* 0x00010600ff027b82 */ /* 0x001e220000000a00 */
[----:B--2---:R-:W-:Y:S01]  /*e130*/  VIADD R4, R0, 0xffffffff ;  /* 0xffffffff00047836 */ /* 0x004fe20000000000 */
[----:B---3--:R-:W-:Y:S01]  /*e140*/  SHF.R.S32.HI R8, RZ, 0x1f, R7 ;  /* 0x0000001fff087819 */ /* 0x008fe20000011407 */
[----:B------:R2:W-:Y:S04]  /*e150*/  @P0 STL [R1+0xc], R7 ;  /* 0x00000c0701000387 */ /* 0x0005e80000100800 */
[----:B------:R2:W-:Y:S01]  /*e160*/  STL [R1+0x1c], R8 ;  /* 0x00001c0801007387 */ /* 0x0005e20000100800 */
[----:B0-----:R-:W-:Y:S01]  /*e170*/  LOP3.LUT P0, RZ, R2, UR4, RZ, 0xfc, !PT ;  /* 0x0000000402ff7c12 */ /* 0x001fe2000f80fcff */
[----:B------:R-:W-:-:S03]  /*e180*/  UMOV UR4, 0xffffffff ;  /* 0xffffffff00047882 */ /* 0x000fc60000000000 */
[----:B------:R-:W-:-:S04]  /*e190*/  LOP3.LUT P0, RZ, R3, UR5, RZ, 0xfc, P0 ;  /* 0x0000000503ff7c12 */ /* 0x000fc8000800fcff */
[----:B------:R-:W-:Y:S01]  /*e1a0*/  SEL R0, R7, RZ, !P0 ;  /* 0x000000ff07007207 */ /* 0x000fe20004000000 */
[----:B--2---:R-:W-:Y:S08]  /*e1b0*/  BRA.DIV UR4, `(.L_x_14441) ;  /* 0x0000005a04a07947 */ /* 0x004ff0000b800000 */
[----:B------:R-:W0:Y:S02]  /*e1c0*/  S2R R5, SR_TID.X ;  /* 0x0000000000057919 */ /* 0x000e240000002100 */
[----:B0-----:R-:W-:-:S04]  /*e1d0*/  SHF.R.U32.HI R5, RZ, 0x5, R5 ;  /* 0x00000005ff057819 */ /* 0x001fc80000011605 */
[----:B------:R-:W-:-:S05]  /*e1e0*/  LOP3.LUT R5, R5, 0x3, RZ, 0xc0, !PT ;  /* 0x0000000305057812 */ /* 0x000fca00078ec0ff */
[----:B------:R0:W2:Y:S02]  /*e1f0*/  SHFL.IDX PT, R14, R5, RZ, 0x1f ;  /* 0x00001fff050e7589 */ /* 0x0000a400000e0000 */
.L_x_14554:
        /* <DEDUP_REMOVED lines=12> */
.L_x_14557:
[----:B------:R-:W-:Y:S05]  /*e2c0*/  @!P6 BRA `(.L_x_14442) ;  /* 0x000000040014e947 */ /* 0x000fea0003800000 */
[----:B------:R-:W-:-:S04]  /*e2d0*/  ISETP.NE.U32.AND P0, PT, R2, RZ, PT ;  /* 0x000000ff0200720c */ /* 0x000fc80003f05070 */
[----:B------:R-:W-:-:S13]  /*e2e0*/  ISETP.NE.AND.EX P0, PT, R3, RZ, PT, P0 ;  /* 0x000000ff0300720c */ /* 0x000fda0003f05300 */
[----:B------:R-:W-:Y:S05]  /*e2f0*/  @!P0 BRA `(.L_x_14444) ;  /* 0x0000000000548947 */ /* 0x000fea0003800000 */
[----:B------:R-:W2:Y:S01]  /*e300*/  LDC R6, c[0x0][0x43c] ;  /* 0x00010f00ff067b82 */ /* 0x000ea20000000800 */
[----:B-1----:R-:W-:Y:S01]  /*e310*/  IMAD.MOV.U32 R9, RZ, RZ, R4 ;  /* 0x000000ffff097224 */ /* 0x002fe200078e0004 */
        /* <DEDUP_REMOVED lines=19> */
.L_x_14444:
[----:B------:R-:W3:Y:S04]  /*e450*/  LDL R7, [R1+0x4] ;  /* 0x0000040001077983 */ /* 0x000ee80000100800 */
[----:B0-2---:R-:W3:Y:S04]  /*e460*/  LDL R0, [R1+0x8] ;  /* 0x0000080001007983 */ /* 0x005ee80000100800 */
[----:B------:R-:W2:Y:S01]  /*e470*/  LDL R2, [R1+0x18] ;  /* 0x0000180001027983 */ /* 0x000ea20000100800 */
[----:B---3--:R-:W-:Y:S01]  /*e480*/  IMAD R0, R0, 0x8, R7 ;  /* 0x0000000800007824 */ /* 0x008fe200078e0207 */
[----:B--2---:R-:W-:-:S04]  /*e490*/  SHF.L.U32 R2, R2, 0x1f, RZ ;  /* 0x0000001f02027819 */ /* 0x004fc800000006ff */
[----:B------:R-:W0:Y:S02]  /*e4a0*/  SYNCS.PHASECHK.TRANS64.TRYWAIT P0, [R0+URZ+0x32440], R2 ;  /* 0x03244002000075a7 */ /* 0x000e24000800017f */
[----:B0-----:R-:W-:Y:S05]  /*e4b0*/  @!P0 BRA `(.L_x_14445) ;  /* 0x0000005800348947 */ /* 0x001fea0003800000 */
.L_x_14558:
        /* <DEDUP_REMOVED lines=11> */
.L_x_14446:
        /* <DEDUP_REMOVED lines=27> */
.L_x_14442:
        /* <DEDUP_REMOVED lines=37> */
.L_x_14448:
[----:B------:R-:W-:Y:S05]  /*e970*/  BSYNC B6 ;  /* 0x0000000000067941 */ /* 0x000fea0003800000 */
.L_x_14447:
[----:B------:R-:W3:Y:S01]  /*e980*/  LDL R4, [R1+0x40] ;  /* 0x0000400001047983 */ /* 0x000ee20000100800 */
[----:B------:R-:W0:Y:S01]  /*e990*/  LDC R7, c[0x0][0x448] ;  /* 0x00011200ff077b82 */ /* 0x000e220000000800 */
[----:B------:R-:W-:Y:S01]  /*e9a0*/  ULDC.64 UR4, c[0x0][0x298] ;  /* 0x0000a60000047ab9 */ /* 0x000fe20000000a00 */
[----:B------:R-:W-:Y:S01]  /*e9b0*/  ULDC.64 UR6, c[0x0][0x280] ;  /* 0x0000a00000067ab9 */ /* 0x000fe20000000a00 */
[----:B------:R-:W4:Y:S04]  /*e9c0*/  LDL R10, [R1+0x28] ;  /* 0x00002800010a7983 */ /* 0x000f280000100800 */
[----:B-1----:R-:W4:Y:S01]  /*e9d0*/  LDL R9, [R1+0x4c] ;  /* 0x00004c0001097983 */ /* 0x002f220000100800 */
[----:B--2---:R-:W1:Y:S01]  /*e9e0*/  S2R R2, SR_TID.X ;  /* 0x0000000000027919 */ /* 0x004e620000002100 */
[----:B------:R-:W2:Y:S02]  /*e9f0*/  S2R R0, SR_TID.X ;  /* 0x0000000000007919 */ /* 0x000ea40000002100 */
[----:B------:R-:W4:Y:S04]  /*ea00*/  LDL R8, [R1+0x50] ;  /* 0x0000500001087983 */ /* 0x000f280000100800 */
[----:B------:R-:W4:Y:S01]  /*ea10*/  LDL R6, [R1+0x38] ;  /* 0x0000380001067983 */ /* 0x000f220000100800 */
[----:B0-----:R-:W-:-:S13]  /*ea20*/  ISETP.NE.AND P0, PT, R7, 0x1, PT ;  /* 0x000000010700780c */ /* 0x001fda0003f05270 */
[----:B------:R-:W0:Y:S01]  /*ea30*/  @P0 LDC R3, c[0x0][0x450] ;  /* 0x00011400ff030b82 */ /* 0x000e220000000800 */
[----:B-1----:R-:W-:-:S04]  /*ea40*/  LOP3.LUT R2, R2, 0x7f, RZ, 0xc0, !PT ;  /* 0x0000007f02027812 */ /* 0x002fc800078ec0ff */
[----:B------:R-:W-:Y:S01]  /*ea50*/  SHF.R.U32.HI R2, RZ, 0x3, R2 ;  /* 0x00000003ff027819 */ /* 0x000fe20000011602 */
[----:B--2---:R-:W-:-:S05]  /*ea60*/  IMAD.SHL.U32 R0, R0, 0x10, RZ ;  /* 0x0000001000007824 */ /* 0x004fca00078e00ff */
        /* <DEDUP_REMOVED lines=49> */
[----:B------:R-:W0:Y:S01]  /*ed80*/  SHFL.IDX PT, R5, R3, RZ, 0x181f ;  /* 0x00181fff03057589 */ /* 0x000e2200000e0000 */
[----:B------:R-:W-:-:S03]  /*ed90*/  VIADD R8, R17, 0x10 ;  /* 0x0000001011087836 */ /* 0x000fc60000000000 */
[----:B------:R-:W-:Y:S04]  /*eda0*/  SHFL.IDX PT, R6, R3, 0x1, 0x181f ;  /* 0x00381f0003067f89 */ /* 0x000fe800000e0000 */
[----:B------:R1:W-:Y:S01]  /*edb0*/  STL [R1+0x3c], R8 ;  /* 0x00003c0801007387 */ /* 0x0003e20000100800 */
[----:B--2---:R-:W-:-:S03]  /*edc0*/  IMAD R2, R4, R7, RZ ;  /* 0x0000000704027224 */ /* 0x004fc600078e02ff */
[----:B------:R-:W2:Y:S02]  /*edd0*/  SHFL.IDX PT, R4, R0, RZ, 0x181f ;  /* 0x00181fff00047589 */ /* 0x000ea400000e0000 */
[CC--:B------:R-:W-:Y:S02]  /*ede0*/  ISETP.GE.AND P1, PT, R17.reuse, R2.reuse, PT ;  /* 0x000000021100720c */ /* 0x0c0fe40003f26270 */
[----:B------:R-:W3:Y:S01]  /*edf0*/  SHFL.IDX PT, R7, R0, 0x1, 0x181f ;  /* 0x00381f0000077f89 */ /* 0x000ee200000e0000 */
[----:B------:R-:W-:Y:S01]  /*ee00*/  ISETP.GE.AND P2, PT, R8, R2, PT ;  /* 0x000000020800720c */ /* 0x000fe20003f46270 */
[----:B-1----:R-:W-:-:S05]  /*ee10*/  VIADD R8, R17, 0x20 ;  /* 0x0000002011087836 */ /* 0x002fca0000000000 */
[----:B------:R-:W-:Y:S04]  /*ee20*/  STL [R1+0x48], R8 ;  /* 0x0000480801007387 */ /* 0x000fe80000100800 */
[----:B0-----:R-:W-:-:S05]  /*ee30*/  @!P1 LEA R5, P3, R10, R5, 0x1 ;  /* 0x000000050a059211 */ /* 0x001fca00078608ff */
[----:B--2---:R-:W-:-:S05]  /*ee40*/  @!P1 IMAD.X R4, RZ, RZ, R4, P3 ;  /* 0x000000ffff049224 */ /* 0x004fca00018e0604 */
[----:B------:R-:W-:-:S04]  /*ee50*/  @!P1 LOP3.LUT R5, R5, R4, RZ, 0x3c, !PT ;  /* 0x0000000405059212 */ /* 0x000fc800078e3cff */
[----:B------:R-:W-:-:S04]  /*ee60*/  @!P1 LOP3.LUT R4, R5, R4, RZ, 0x3c, !PT ;  /* 0x0000000405049212 */ /* 0x000fc800078e3cff */
[----:B------:R-:W-:-:S05]  /*ee70*/  @!P1 LOP3.LUT R5, R5, R4, RZ, 0x3c, !PT ;  /* 0x0000000405059212 */ /* 0x000fca00078e3cff */
[----:B-----5:R0:W-:Y:S02]  /*ee80*/  @!P1 LDGSTS.E.BYPASS.LTC128B.128 [R9+0x18400], desc[UR38][R4.64], !P0 ;  /* 0x1840000004099fae */ /* 0x0201e4000c101d66 */
[----:B0-----:R-:W-:Y:S02]  /*ee90*/  @!P2 LEA R5, P1, R10, R6, 0x1 ;  /* 0x000000060a05a211 */ /* 0x001fe400078208ff */
        /* <DEDUP_REMOVED lines=60> */
.L_x_14575:
[----:B------:R2:W5:Y:S01]  /*f260*/  LDL R8, [R1+0x4] ;  /* 0x0000040001087983 */ /* 0x0005620000100800 */
[----:B01----:R-:W-:-:S05]  /*f270*/  VIADD R4, R17, 0x70 ;  /* 0x0000007011047836 */ /* 0x003fca0000000000 */
        /* <DEDUP_REMOVED lines=10> */
.L_x_14450:
[----:B--2---:R-:W2:Y:S01]  /*f320*/  LDL R2, [R1+0x4] ;  /* 0x0000040001027983 */ /* 0x004ea20000100800 */
        /* <DEDUP_REMOVED lines=37> */
.L_x_14452:
[----:B------:R-:W-:Y:S05]  /*f580*/  BSYNC B6 ;  /* 0x0000000000067941 */ /* 0x000fea0003800000 */
.L_x_14451:
        /* <DEDUP_REMOVED lines=134> */
.L_x_14593:
        /* <DEDUP_REMOVED lines=14> */
.L_x_14455:
[----:B------:R-:W-:Y:S05]  /*fed0*/  BSYNC B0 ;  /* 0x0000000000007941 */ /* 0x000fea0003800000 */
.L_x_14454:
[----:B------:R3:W5:Y:S01]  /*fee0*/  LDL R7, [R1+0x4] ;  /* 0x0000040001077983 */ /* 0x0007620000100800 */
[----:B------:R-:W-:Y:S01]  /*fef0*/  PLOP3.LUT P0, PT, PT, PT, PT, 0x80, 0x0 ;  /* 0x000000000000781c */ /* 0x000fe20003f0f070 */
[----:B------:R-:W-:-:S12]  /*ff00*/  NOP ;  /* 0x0000000000007918 */ /* 0x000fd80000000000 */
.L_x_14456:
        /* <DEDUP_REMOVED lines=19> */
.L_x_14594:
[----:B------:R-:W-:Y:S05]  /*10040*/  BSYNC B0 ;  /* 0x0000000000007941 */ /* 0x000fea0003800000 */
.L_x_14457:
        /* <DEDUP_REMOVED lines=16> */
.L_x_14595:
[----:B------:R-:W-:Y:S05]  /*10150*/  BSYNC B1 ;  /* 0x0000000000017941 */ /* 0x000fea0003800000 */
.L_x_14461:
        /* <DEDUP_REMOVED lines=9> */
.L_x_14464:
[----:B------:R-:W-:Y:S05]  /*101f0*/  BSYNC B1 ;  /* 0x0000000000017941 */ /* 0x000fea0003800000 */
.L_x_14463:
        /* <DEDUP_REMOVED lines=14> */
.L_x_14465:
        /* <DEDUP_REMOVED lines=16> */
.L_x_14466:
        /* <DEDUP_REMOVED lines=16> */
.L_x_14467:
        /* <DEDUP_REMOVED lines=16> */
.L_x_14468:
        /* <DEDUP_REMOVED lines=11> */
.L_x_14460:
[----:B------:R-:W-:Y:S05]  /*10690*/  BSYNC B0 ;  /* 0x0000000000007941 */ /* 0x000fea0003800000 */
.L_x_14459:
[----:B------:R-:W4:Y:S01]  /*106a0*/  LDL R4, [R1+0x30] ;  /* 0x0000300001047983 */ /* 0x000f220000100800 */
[----:B------:R-:W-:Y:S01]  /*106b0*/  BSSY B0, `(.L_x_14469) ;  /* 0x000020a000007945 */ /* 0x000fe20003800000 */
[----:B----4-:R-:W-:-:S13]  /*106c0*/  ISETP.GE.AND P0, PT, R4, 0x2, PT ;  /* 0x000000020400780c */ /* 0x010fda0003f06270 */
[----:B------:R-:W-:Y:S05]  /*106d0*/  @!P0 BRA `(.L_x_14470) ;  /* 0x00000020001c8947 */ /* 0x000fea0003800000 */
[C---:B------:R-:W-:Y:S01]  /*106e0*/  LOP3.LUT R0, R4.reuse, 0x1, RZ, 0xc0, !PT ;  /* 0x0000000104007812 */ /* 0x040fe200078ec0ff */
[----:B------:R-:W-:Y:S01]  /*106f0*/  VIADD R4, R4, 0xfffffffe ;  /* 0xfffffffe04047836 */ /* 0x000fe20000000000 */
[----:B------:R-:W-:Y:S02]  /*10700*/  BSSY B2, `(.L_x_14471) ;  /* 0x00000b0000027945 */ /* 0x000fe40003800000 */
[----:B------:R-:W-:Y:S01]  /*10710*/  ISETP.NE.U32.AND P0, PT, R0, 0x1, PT ;  /* 0x000000010000780c */ /* 0x000fe20003f05070 */
[----:B------:R-:W-:-:S12]  /*10720*/  IMAD.MOV.U32 R0, RZ, RZ, R4 ;  /* 0x000000ffff007224 */ /* 0x000fd800078e0004 */
[----:B------:R-:W-:Y:S05]  /*10730*/  @!P0 BRA `(.L_x_14472) ;  /* 0x0000000800b08947 */ /* 0x000fea0003800000 */
[----:B--2---:R-:W2:Y:S04]  /*10740*/  LDL R6, [R1+0x14] ;  /* 0x0000140001067983 */ /* 0x004ea80000100800 */
[----:B------:R-:W4:Y:S04]  /*10750*/  LDL.LU R5, [R1+0x8] ;  /* 0x0000080001057983 */ /* 0x000f280000300800 */
[----:B------:R-:W3:Y:S01]  /*10760*/  LDL.LU R8, [R1+0x18] ;  /* 0x0000180001087983 */ /* 0x000ee20000300800 */
        /* <DEDUP_REMOVED lines=15> */
[----:B-----5:R-:W2:Y:S01]  /*10860*/  LDL R7, [R1+0x1c] ;  /* 0x00001c0001077983 */ /* 0x020ea20000100800 */
        /* <DEDUP_REMOVED lines=19> */
.L_x_14475:
        /* <DEDUP_REMOVED lines=9> */
.L_x_14596:
[----:B------:R-:W-:Y:S05]  /*10a30*/  BSYNC B3 ;  /* 0x0000000000037941 */ /* 0x000fea0003800000 */
.L_x_14476:
        /* <DEDUP_REMOVED lines=9> */
.L_x_14479:
[----:B------:R-:W-:Y:S05]  /*10ad0*/  BSYNC B3 ;  /* 0x0000000000037941 */ /* 0x000fea0003800000 */
.L_x_14478:
[----:B-----5:R-:W2:Y:S04]  /*10ae0*/  LDL R7, [R1+0x4] ;  /* 0x0000040001077983 */ /* 0x020ea80000100800 */
        /* <DEDUP_REMOVED lines=13> */
.L_x_14480:
        /* <DEDUP_REMOVED lines=14> */
.L_x_14597:
[----:B------:R-:W-:Y:S05]  /*10ca0*/  BSYNC B3 ;  /* 0x0000000000037941 */ /* 0x000fea0003800000 */
.L_x_14481:
        /* <DEDUP_REMOVED lines=11> */
.L_x_14484:
[----:B------:R-:W-:Y:S05]  /*10d60*/  BSYNC B3 ;  /* 0x0000000000037941 */ /* 0x000fea0003800000 */
.L_x_14483:
        /* <DEDUP_REMOVED lines=11> */
.L_x_14485:
        /* <DEDUP_REMOVED lines=16> */
.L_x_14486:
        /* <DEDUP_REMOVED lines=16> */
.L_x_14487:
        /* <DEDUP_REMOVED lines=16> */
.L_x_14488:
        /* <DEDUP_REMOVED lines=11> */
.L_x_14474:
[----:B------:R-:W-:Y:S05]  /*111d0*/  BSYNC B1 ;  /* 0x0000000000017941 */ /* 0x000fea0003800000 */
.L_x_14473:
[----:B------:R-:W2:Y:S02]  /*111e0*/  LDL.LU R5, [R1+0x30] ;  /* 0x0000300001057983 */ /* 0x000ea40000300800 */
[----:B--2---:R-:W-:-:S07]  /*111f0*/  VIADD R0, R5, 0xfffffffd ;  /* 0xfffffffd05007836 */ /* 0x004fce0000000000 */
.L_x_14472:
[----:B------:R-:W-:Y:S05]  /*11200*/  BSYNC B2 ;  /* 0x0000000000027941 */ /* 0x000fea0003800000 */
.L_x_14471:
[----:B------:R-:W-:-:S13]  /*11210*/  ISETP.NE.AND P0, PT, R4, RZ, PT ;  /* 0x000000ff0400720c */ /* 0x000fda0003f05270 */
[----:B------:R-:W-:Y:S05]  /*11220*/  @!P0 BRA `(.L_x_14470) ;  /* 0x0000001400488947 */ /* 0x000fea0003800000 */
.L_x_14521:
[----:B------:R-:W4:Y:S04]  /*11230*/  LDL R4, [R1+0x14] ;  /* 0x0000140001047983 */ /* 0x000f280000100800 */
[----:B------:R-:W2:Y:S04]  /*11240*/  LDL.LU R3, [R1+0x8] ;  /* 0x0000080001037983 */ /* 0x000ea80000300800 */
[----:B------:R-:W3:Y:S01]  /*11250*/  LDL.LU R2, [R1+0x18] ;  /* 0x0000180001027983 */ /* 0x000ee20000300800 */
[----:B------:R-:W-:Y:S05]  /*11260*/  YIELD ;  /* 0x0000000000007946 */ /* 0x000fea0003800000 */
        /* <DEDUP_REMOVED lines=33> */
.L_x_14491:
        /* <DEDUP_REMOVED lines=9> */
.L_x_14598:
[----:B------:R-:W-:Y:S05]  /*11510*/  BSYNC B2 ;  /* 0x0000000000027941 */ /* 0x000fea0003800000 */
.L_x_14492:
        /* <DEDUP_REMOVED lines=9> */
.L_x_14495:
[----:B------:R-:W-:Y:S05]  /*115b0*/  BSYNC B2 ;  /* 0x0000000000027941 */ /* 0x000fea0003800000 */
.L_x_14494:
        /* <DEDUP_REMOVED lines=13> */
.L_x_14496:
        /* <DEDUP_REMOVED lines=14> */
.L_x_14599:
[----:B------:R-:W-:Y:S05]  /*11770*/  BSYNC B2 ;  /* 0x0000000000027941 */ /* 0x000fea0003800000 */
.L_x_14497:
        /* <DEDUP_REMOVED lines=11> */
.L_x_14500:
[----:B------:R-:W-:Y:S05]  /*11830*/  BSYNC B2 ;  /* 0x0000000000027941 */ /* 0x000fea0003800000 */
.L_x_14499:
        /* <DEDUP_REMOVED lines=10> */
.L_x_14501:
        /* <DEDUP_REMOVED lines=16> */
.L_x_14502:
        /* <DEDUP_REMOVED lines=16> */
.L_x_14503:
        /* <DEDUP_REMOVED lines=16> */
.L_x_14504:
        /* <DEDUP_REMOVED lines=11> */
.L_x_14490:
[----:B------:R-:W-:Y:S05]  /*11c90*/  BSYNC B1 ;  /* 0x0000000000017941 */ /* 0x000fea0003800000 */
.L_x_14489:
[----:B------:R-:W2:Y:S01]  /*11ca0*/  LDL R2, [R1+0x14] ;  /* 0x0000140001027983 */ /* 0x000ea20000100800 */
[----:B------:R-:W-:Y:S01]  /*11cb0*/  VIADD R7, R7, 0x1 ;  /* 0x0000000107077836 */ /* 0x000fe20000000000 */
[----:B------:R-:W-:Y:S04]  /*11cc0*/  BSSY B1, `(.L_x_14505) ;  /* 0x00000a5000017945 */ /* 0x000fe80003800000 */
[----:B------:R-:W-:-:S04]  /*11cd0*/  ISETP.NE.AND P0, PT, R7, 0x2, PT ;  /* 0x000000020700780c */ /* 0x000fc80003f05270 */
[----:B0-----:R-:W-:Y:S02]  /*11ce0*/  SEL R9, R7, RZ, P0 ;  /* 0x000000ff07097207 */ /* 0x001fe40000000000 */
        /* <DEDUP_REMOVED lines=31> */
.L_x_14507:
        /* <DEDUP_REMOVED lines=9> */
.L_x_14600:
[----:B------:R-:W-:Y:S05]  /*11f70*/  BSYNC B2 ;  /* 0x0000000000027941 */ /* 0x000fea0003800000 */
.L_x_14508:
        /* <DEDUP_REMOVED lines=9> */
.L_x_14511:
[----:B------:R-:W-:Y:S05]  /*12010*/  BSYNC B2 ;  /* 0x0000000000027941 */ /* 0x000fea0003800000 */
.L_x_14510:
        /* <DEDUP_REMOVED lines=14> */
.L_x_14512:
        /* <DEDUP_REMOVED lines=14> */
.L_x_14601:
[----:B------:R-:W-:Y:S05]  /*121e0*/  BSYNC B2 ;  /* 0x0000000000027941 */ /* 0x000fea0003800000 */
.L_x_14513:
        /* <DEDUP_REMOVED lines=11> */
.L_x_14516:
[----:B------:R-:W-:Y:S05]  /*122a0*/  BSYNC B2 ;  /* 0x0000000000027941 */ /* 0x000fea0003800000 */
.L_x_14515:
        /* <DEDUP_REMOVED lines=11> */
.L_x_14517:
        /* <DEDUP_REMOVED lines=16> */
.L_x_14518:
        /* <DEDUP_REMOVED lines=16> */
.L_x_14519:
        /* <DEDUP_REMOVED lines=16> */
.L_x_14520:
        /* <DEDUP_REMOVED lines=11> */
.L_x_14506:
[----:B------:R-:W-:Y:S05]  /*12710*/  BSYNC B1 ;  /* 0x0000000000017941 */ /* 0x000fea0003800000 */
.L_x_14505:
[C---:B------:R-:W-:Y:S01]  /*12720*/  ISETP.GT.AND P0, PT, R0.reuse, 0x1, PT ;  /* 0x000000010000780c */ /* 0x040fe20003f04270 */
[----:B------:R-:W-:-:S12]  /*12730*/  VIADD R0, R0, 0xfffffffe ;  /* 0xfffffffe00007836 */ /* 0x000fd80000000000 */
[----:B------:R-:W-:Y:S05]  /*12740*/  @P0 BRA `(.L_x_14521) ;  /* 0xffffffe800b80947 */ /* 0x000fea000383ffff */
.L_x_14470:
[----:B------:R-:W-:Y:S05]  /*12750*/  BSYNC B0 ;  /* 0x0000000000007941 */ /* 0x000fea0003800000 */
.L_x_14469:
        /* <DEDUP_REMOVED lines=21> */
[----:B-----5:R-:W1:Y:S01]  /*128b0*/  POPC R7, R6 ;  /* 0x0000000600077309 */ /* 0x020e620000000000 */
[----:B--2---:R-:W1:Y:S02]  /*128c0*/  SHFL.IDX PT, R4, R3, R4, 0x1f ;  /* 0x00001f0403047589 */ /* 0x004e6400000e0000 */
[----:B-1----:R-:W-:-:S07]  /*128d0*/  IADD3 R16, R4, UR40, R7 ;  /* 0x0000002804107c10 */ /* 0x002fce000fffe007 */
.L_x_14523:
[----:B------:R-:W-:Y:S05]  /*128e0*/  BSYNC B0 ;  /* 0x0000000000007941 */ /* 0x000fea0003800000 */
.L_x_14522:
[----:B------:R-:W-:-:S05]  /*128f0*/  SEL R0, R0, RZ, P0 ;  /* 0x000000ff00007207 */ /* 0x000fca0000000000 */
[----:B------:R2:W-:Y:S02]  /*12900*/  STL [R1+0x8], R0 ;  /* 0x0000080001007387 */ /* 0x0005e40000100800 */
.L_x_14435:
[----:B------:R-:W-:Y:S05]  /*12910*/  BSYNC B7 ;  /* 0x0000000000077941 */ /* 0x000fea0003800000 */
.L_x_14433:
        /* <DEDUP_REMOVED lines=13> */
.L_x_14524:
        /* <DEDUP_REMOVED lines=36> */
.L_x_14611:
[----:B------:R-:W-:Y:S02]  /*12c30*/  ULDC UR4, c[0x0][0xd38] ;  /* 0x00034e0000047ab9 */ /* 0x000fe40000000800 */
[----:B------:R-:W-:-:S04]  /*12c40*/  IMAD.U32 R4, RZ, RZ, UR4 ;  /* 0x00000004ff047e24 */ /* 0x000fc8000f8e00ff */
[----:B--2---:R-:W-:-:S04]  /*12c50*/  IMAD R16, R16, R4, RZ ;  /* 0x0000000410107224 */ /* 0x004fc800078e02ff */
[----:B------:R-:W-:-:S05]  /*12c60*/  IMAD.IADD R5, R5, 0x1, R16 ;  /* 0x0000000105057824 */ /* 0x000fca00078e0210 */
[----:B------:R-:W-:-:S13]  /*12c70*/  ISETP.GT.AND P6, PT, R5, R0, PT ;  /* 0x000000000500720c */ /* 0x000fda0003fc4270 */
[----:B------:R-:W-:Y:S05]  /*12c80*/  @P6 BRA `(.L_x_14527) ;  /* 0x00000000009c6947 */ /* 0x000fea0003800000 */
.L_x_14532:
        /* <DEDUP_REMOVED lines=14> */
.L_x_14530:
[----:B------:R-:W-:Y:S05]  /*12d70*/  BSYNC B0 ;  /* 0x0000000000007941 */ /* 0x000fea0003800000 */
.L_x_14529:
[----:B------:R-:W-:-:S03]  /*12d80*/  UMOV UR4, 0xffffffff ;  /* 0xffffffff00047882 */ /* 0x000fc60000000000 */
[----:B------:R-:W-:Y:S05]  /*12d90*/  BRA.DIV UR4, `(.L_x_14531) ;  /* 0x0000003204007947 */ /* 0x000fea000b800000 */
[----:B-----5:R-:W1:Y:S02]  /*12da0*/  SHFL.UP PT, R14, R2, 0x1, RZ ;  /* 0x04200000020e7989 */ /* 0x020e6400000e00ff */
        /* <DEDUP_REMOVED lines=15> */
.L_x_14619:
[----:B------:R-:W-:Y:S02]  /*12ea0*/  ULDC UR4, c[0x0][0xd38] ;  /* 0x00034e0000047ab9 */ /* 0x000fe40000000800 */
[----:B------:R-:W-:-:S04]  /*12eb0*/  IMAD.U32 R4, RZ, RZ, UR4 ;  /* 0x00000004ff047e24 */ /* 0x000fc8000f8e00ff */
[----:B--2---:R-:W-:-:S04]  /*12ec0*/  IMAD R16, R16, R4, RZ ;  /* 0x0000000410107224 */ /* 0x004fc800078e02ff */
[----:B------:R-:W-:-:S05]  /*12ed0*/  IMAD.IADD R5, R16, 0x1, R5 ;  /* 0x0000000110057824 */ /* 0x000fca00078e0205 */
[----:B------:R-:W-:-:S13]  /*12ee0*/  ISETP.GT.AND P6, PT, R5, R0, PT ;  /* 0x000000000500720c */ /* 0x000fda0003fc4270 */
[----:B------:R-:W-:Y:S05]  /*12ef0*/  @!P6 BRA `(.L_x_14532) ;  /* 0xfffffffc0064e947 */ /* 0x000fea000383ffff */
.L_x_14527:
[----:B------:R-:W-:Y:S01]  /*12f00*/  IMAD.IADD R16, R5, 0x1, -R16 ;  /* 0x0000000105107824 */ /* 0x000fe200078e0a10 */
[----:B------:R-:W-:-:S03]  /*12f10*/  UMOV UR4, 0xffffffff ;  /* 0xffffffff00047882 */ /* 0x000fc60000000000 */
[----:B------:R-:W-:-:S05]  /*12f20*/  IMAD R5, R3, R4, R16 ;  /* 0x0000000403057224 */ /* 0x000fca00078e0210 */
[----:B------:R-:W-:Y:S01]  /*12f30*/  ISETP.GT.AND P6, PT, R5, R0, PT ;  /* 0x000000000500720c */ /* 0x000fe20003fc4270 */
[----:B------:R-:W-:-:S12]  /*12f40*/  BRA.DIV UR4, `(.L_x_14533) ;  /* 0x0000003204687947 */ /* 0x000fd8000b800000 */
[----:B------:R-:W-:-:S04]  /*12f50*/  VOTE.ANY R5, PT, !P6 ;  /* 0x0000000000057806 */ /* 0x000fc800070e0100 */
[----:B------:R-:W2:Y:S02]  /*12f60*/  POPC R6, R5 ;  /* 0x0000000500067309 */ /* 0x000ea40000000000 */
[----:B--2---:R2:W4:Y:S02]  /*12f70*/  SHFL.IDX PT, R17, R2, R6, 0x1f ;  /* 0x00001f0602117589 */ /* 0x00452400000e0000 */
.L_x_14623:
[----:B------:R-:W-:Y:S01]  /*12f80*/  ISETP.NE.AND P0, PT, R5, RZ, PT ;  /* 0x000000ff0500720c */ /* 0x000fe20003f05270 */
[----:B------:R-:W-:-:S12]  /*12f90*/  IMAD.MOV.U32 R5, RZ, RZ, RZ ;  /* 0x000000ffff057224 */ /* 0x000fd800078e00ff */
[----:B------:R-:W-:Y:S05]  /*12fa0*/  @!P0 BRA `(.L_x_14534) ;  /* 0x0000000000148947 */ /* 0x000fea0003800000 */
[----:B------:R-:W-:Y:S01]  /*12fb0*/  UMOV UR4, 0xffffffff ;  /* 0xffffffff00047882 */ /* 0x000fe20000000000 */
[----:B------:R-:W-:Y:S02]  /*12fc0*/  VIADD R12, R6, 0xffffffff ;  /* 0xffffffff060c7836 */ /* 0x000fe40000000000 */
[----:B------:R-:W-:Y:S05]  /*12fd0*/  BRA.DIV UR4, `(.L_x_14535) ;  /* 0x00000032048c7947 */ /* 0x000fea000b800000 */
[----:B-1----:R1:W0:Y:S02]  /*12fe0*/  SHFL.IDX PT, R3, R3, R12, 0x1f ;  /* 0x00001f0c03037589 */ /* 0x00222400000e0000 */
.L_x_14626:
[----:B0-----:R-:W-:-:S07]  /*12ff0*/  IMAD.MOV.U32 R5, RZ, RZ, R3 ;  /* 0x000000ffff057224 */ /* 0x001fce00078e0003 */
.L_x_14534:
[----:B-12---:R-:W1:Y:S01]  /*13000*/  LDC.64 R2, c[0x0][0xd90] ;  /* 0x00036400ff027b82 */ /* 0x006e620000000a00 */
[----:B------:R-:W-:-:S04]  /*13010*/  IMAD.IADD R19, R6, 0x1, R19 ;  /* 0x0000000106137824 */ /* 0x000fc800078e0213 */
[----:B-1----:R-:W-:-:S05]  /*13020*/  IMAD.WIDE R2, R19, 0x4, R2 ;  /* 0x0000000413027825 */ /* 0x002fca00078e0202 */
[----:B---3-5:R-:W4:Y:S01]  /*13030*/  LDG.E R7, desc[UR38][R2.64] ;  /* 0x0000002602077981 */ /* 0x028f22000c1e1900 */
        /* <DEDUP_REMOVED lines=62> */
.L_x_14528:
[----:B------:R-:W-:Y:S01]  /*13420*/  UMOV UR4, URZ ;  /* 0x0000003f00047c82 */ /* 0x000fe20008000000 */
[----:B------:R-:W-:Y:S01]  /*13430*/  UMOV UR5, URZ ;  /* 0x0000003f00057c82 */ /* 0x000fe20008000000 */
[----:B------:R-:W-:Y:S01]  /*13440*/  ULDC UR6, c[0x0][0xd3c] ;  /* 0x00034f0000067ab9 */ /* 0x000fe20000000800 */
[----:B------:R-:W-:Y:S02]  /*13450*/  IMAD.MOV.U32 R16, RZ, RZ, R0 ;  /* 0x000000ffff107224 */ /* 0x000fe400078e0000 */
[----:B------:R-:W-:Y:S02]  /*13460*/  IMAD.U32 R17, RZ, RZ, UR4 ;  /* 0x00000004ff117e24 */ /* 0x000fe4000f8e00ff */
[----:B------:R-:W-:Y:S02]  /*13470*/  IMAD.U32 R18, RZ, RZ, UR5 ;  /* 0x00000005ff127e24 */ /* 0x000fe4000f8e00ff */
[----:B------:R-:W-:-:S07]  /*13480*/  IMAD.U32 R19, RZ, RZ, UR6 ;  /* 0x00000006ff137e24 */ /* 0x000fce000f8e00ff */
.L_x_14536:
[----:B------:R1:W2:Y:S01]  /*13490*/  LDL R3, [R1+0x4] ;  /* 0x0000040001037983 */ /* 0x0002a20000100800 */
[----:B------:R-:W4:Y:S01]  /*134a0*/  S2R R0, SR_TID.X ;  /* 0x0000000000007919 */ /* 0x000f220000002100 */
[----:B------:R-:W-:Y:S05]  /*134b0*/  WARPSYNC.ALL ;  /* 0x0000000000007948 */ /* 0x000fea0003800000 */
[----:B----4-:R-:W-:Y:S01]  /*134c0*/  LOP3.LUT R0, R0, 0x1f, RZ, 0xc0, !PT ;  /* 0x0000001f00007812 */ /* 0x010fe200078ec0ff */
        /* <DEDUP_REMOVED lines=8> */
.L_x_14525:
[----:B------:R-:W-:Y:S02]  /*13550*/  ULDC UR4, c[0x0][0xd3c] ;  /* 0x00034f0000047ab9 */ /* 0x000fe40000000800 */
[----:B----4-:R-:W-:-:S13]  /*13560*/  ISETP.GE.AND P0, PT, R19, UR4, PT ;  /* 0x0000000413007c0c */ /* 0x010fda000bf06270 */
[----:B------:R-:W-:Y:S05]  /*13570*/  @!P0 BRA `(.L_x_14537) ;  /* 0xffffffa0000c8947 */ /* 0x000fea000383ffff */
[----:B------:R-:W-:Y:S05]  /*13580*/  BSYNC B8 ;  /* 0x0000000000087941 */ /* 0x000fea0003800000 */
.L_x_14429:
[----:B--2---:R-:W2:Y:S01]  /*13590*/  LDL.LU R0, [R1+0x68] ;  /* 0x0000680001007983 */ /* 0x004ea20000300800 */
[----:B------:R-:W-:Y:S01]  /*135a0*/  BSSY B0, `(.L_x_14538) ;  /* 0x000000b000007945 */ /* 0x000fe20003800000 */
[----:B------:R-:W4:Y:S01]  /*135b0*/  S2R R5, SR_CgaCtaId ;  /* 0x0000000000057919 */ /* 0x000f220000008800 */
[----:B--2---:R-:W-:-:S05]  /*135c0*/  VIADD R0, R0, 0x1 ;  /* 0x0000000100007836 */ /* 0x004fca0000000000 */
        /* <DEDUP_REMOVED lines=8> */
.L_x_14627:
[----:B------:R-:W-:Y:S05]  /*13650*/  BSYNC B0 ;  /* 0x0000000000007941 */ /* 0x000fea0003800000 */
.L_x_14538:
[----:B------:R-:W-:-:S03]  /*13660*/  UMOV UR4, 0xffffffff ;  /* 0xffffffff00047882 */ /* 0x000fc60000000000 */
[----:B------:R-:W-:Y:S05]  /*13670*/  BRA.DIV UR4, `(.L_x_14540) ;  /* 0x0000002e04207947 */ /* 0x000fea000b800000 */
[----:B------:R-:W1:Y:S02]  /*13680*/  S2R R2, SR_TID.X ;  /* 0x0000000000027919 */ /* 0x000e640000002100 */
[----:B-1----:R-:W-:-:S04]  /*13690*/  SHF.R.U32.HI R2, RZ, 0x5, R2 ;  /* 0x00000005ff027819 */ /* 0x002fc80000011602 */
[----:B------:R-:W-:-:S05]  /*136a0*/  LOP3.LUT R2, R2, 0x3, RZ, 0xc0, !PT ;  /* 0x0000000302027812 */ /* 0x000fca00078ec0ff */
[----:B------:R1:W2:Y:S02]  /*136b0*/  SHFL.IDX PT, R14, R2, RZ, 0x1f ;  /* 0x00001fff020e7589 */ /* 0x0002a400000e0000 */
.L_x_14630:
[----:B--2---:R-:W-:Y:S01]  /*136c0*/  ISETP.NE.AND P0, PT, R14, RZ, PT ;  /* 0x000000ff0e00720c */ /* 0x004fe20003f05270 */
[----:B------:R-:W-:-:S12]  /*136d0*/  BSSY B0, `(.L_x_14541) ;  /* 0x0000029000007945 */ /* 0x000fd80003800000 */
[----:B------:R-:W-:Y:S05]  /*136e0*/  @P0 BRA `(.L_x_14542) ;  /* 0x00000000009c0947 */ /* 0x000fea0003800000 */
[----:B------:R-:W-:-:S03]  /*136f0*/  UMOV UR4, 0xffffffff ;  /* 0xffffffff00047882 */ /* 0x000fc60000000000 */
[----:B------:R-:W-:Y:S05]  /*13700*/  BRA.DIV UR4, `(.L_x_14543) ;  /* 0x0000002e04307947 */ /* 0x000fea000b800000 */
[----:B------:R-:W-:-:S13]  /*13710*/  ELECT P6, URZ, PT ;  /* 0x00000000003f782f */ /* 0x000fda00038c0000 */
.L_x_14633:
        /* <DEDUP_REMOVED lines=8> */
.L_x_14544:
[----:B0-----:R-:W2:Y:S04]  /*137a0*/  LDL R3, [R1+0x8] ;  /* 0x0000080001037983 */ /* 0x001ea80000100800 */
[----:B---3-5:R-:W3:Y:S01]  /*137b0*/  LDL.LU R7, [R1+0x18] ;  /* 0x0000180001077983 */ /* 0x028ee20000300800 */
        /* <DEDUP_REMOVED lines=12> */
.L_x_14634:
[----:B------:R-:W1:Y:S02]  /*13880*/  SYNCS.PHASECHK.TRANS64.TRYWAIT P0, [R7+URZ], R2 ;  /* 0x00000002070075a7 */ /* 0x000e64000800017f */
[----:B-1----:R-:W-:Y:S05]  /*13890*/  @!P0 BRA `(.L_x_14546) ;  /* 0x0000002c00008947 */ /* 0x002fea0003800000 */
.L_x_14635:
[----:B------:R-:W-:Y:S05]  /*138a0*/  @!P2 BRA `(.L_x_14547) ;  /* 0x000000000004a947 */ /* 0x000fea0003800000 */
[----:B------:R-:W-:Y:S01]  /*138b0*/  BPT.TRAP 0x1 ;  /* 0x000000040000795c */ /* 0x000fe20000300000 */
.L_x_14547:
[----:B------:R-:W2:Y:S01]  /*138c0*/  LDL.LU R4, [R1+0x8] ;  /* 0x0000080001047983 */ /* 0x000ea20000300800 */
[----:B------:R-:W-:-:S04]  /*138d0*/  VIADD R0, R0, 0x32460 ;  /* 0x0003246000007836 */ /* 0x000fc80000000000 */
[----:B--2---:R-:W-:-:S04]  /*138e0*/  IMAD R4, R4, 0x8, R0 ;  /* 0x0000000804047824 */ /* 0x004fc800078e0200 */
[----:B------:R-:W2:Y:S02]  /*138f0*/  SYNCS.PHASECHK.TRANS64.TRYWAIT P0, [R4+URZ], R5 ;  /* 0x00000005040075a7 */ /* 0x000ea4000800017f */
[----:B--2---:R-:W-:Y:S05]  /*13900*/  @!P0 BRA `(.L_x_14548) ;  /* 0x0000002800f88947 */ /* 0x004fea0003800000 */
.L_x_14636:
[----:B------:R-:W-:-:S07]  /*13910*/  IMAD R3, R3, 0x8, R0 ;  /* 0x0000000803037824 */ /* 0x000fce00078e0200 */
.L_x_14549:
[----:B---3--:R3:W4:Y:S02]  /*13920*/  SYNCS.PHASECHK.TRANS64.TRYWAIT P0, [R3+URZ], R2 ;  /* 0x00000002030075a7 */ /* 0x008724000800017f */
[----:B----4-:R-:W-:Y:S05]  /*13930*/  @!P0 NANOSLEEP.SYNCS 0x989680 ;  /* 0x009896800000895d */ /* 0x010fea0003900000 */
[----:B------:R-:W4:Y:S02]  /*13940*/  @!P0 SYNCS.PHASECHK.TRANS64 P0, [R3+URZ], R2 ;  /* 0x00000002030085a7 */ /* 0x000f24000800007f */
[----:B----4-:R-:W-:Y:S05]  /*13950*/  @!P0 BRA `(.L_x_14549) ;  /* 0xfffffffc00f08947 */ /* 0x010fea000383ffff */
.L_x_14542:
[----:B------:R-:W-:Y:S05]  /*13960*/  BSYNC B0 ;  /* 0x0000000000007941 */ /* 0x000fea0003800000 */
.L_x_14541:
[----:B------:R-:W-:Y:S05]  /*13970*/  EXIT ;  /* 0x000000000000794d */ /* 0x000fea0003800000 */
.L_x_14370:
[----:B0-----:R0:W1:Y:S02]  /*13980*/  SYNCS.PHASECHK.TRANS64.TRYWAIT P0, [R5+URZ+0x32400], R2 ;  /* 0x03240002050075a7 */ /* 0x001064000800017f */
[----:B-1----:R-:W-:Y:S05]  /*13990*/  @!P0 NANOSLEEP.SYNCS 0x989680 ;  /* 0x009896800000895d */ /* 0x002fea0003900000 */
[----:B------:R-:W1:Y:S02]  /*139a0*/  @!P0 SYNCS.PHASECHK.TRANS64 P0, [R5+URZ+0x32400], R2 ;  /* 0x03240002050085a7 */ /* 0x000e64000800007f */
[----:B-1----:R-:W-:Y:S05]  /*139b0*/  @!P0 BRA `(.L_x_14370) ;  /* 0xfffffffc00f08947 */ /* 0x002fea000383ffff */
[----:B------:R-:W-:Y:S05]  /*139c0*/  BRA `(.L_x_14550) ;  /* 0xfffffee000ac7947 */ /* 0x000fea000383ffff */
.L_x_14374:
[----:B--2---:R2:W3:Y:S02]  /*139d0*/  SYNCS.PHASECHK.TRANS64.TRYWAIT P1, [R0+URZ+0x32430], R3 ;  /* 0x03243003000075a7 */ /* 0x0044e4000802017f */
[----:B---3--:R-:W-:Y:S05]  /*139e0*/  @!P1 NANOSLEEP.SYNCS 0x989680 ;  /* 0x009896800000995d */ /* 0x008fea0003900000 */
[----:B------:R-:W3:Y:S02]  /*139f0*/  @!P1 SYNCS.PHASECHK.TRANS64 P1, [R0+URZ+0x32430], R3 ;  /* 0x03243003000095a7 */ /* 0x000ee4000802007f */
[----:B---3--:R-:W-:Y:S05]  /*13a00*/  @!P1 BRA `(.L_x_14374) ;  /* 0xfffffffc00f09947 */ /* 0x008fea000383ffff */
[----:B------:R-:W-:Y:S05]  /*13a10*/  BRA `(.L_x_14373) ;  /* 0xfffffee000dc7947 */ /* 0x000fea000383ffff */
.L_x_14375:
[----:B---3--:R3:W4:Y:S02]  /*13a20*/  SYNCS.PHASECHK.TRANS64.TRYWAIT P1, [R5+URZ+0x32410], R2 ;  /* 0x03241002050075a7 */ /* 0x008724000802017f */
[----:B----4-:R-:W-:Y:S05]  /*13a30*/  @!P1 NANOSLEEP.SYNCS 0x989680 ;  /* 0x009896800000995d */ /* 0x010fea0003900000 */
[----:B------:R-:W4:Y:S02]  /*13a40*/  @!P1 SYNCS.PHASECHK.TRANS64 P1, [R5+URZ+0x32410], R2 ;  /* 0x03241002050095a7 */ /* 0x000f24000802007f */
[----:B----4-:R-:W-:Y:S05]  /*13a50*/  @!P1 BRA `(.L_x_14375) ;  /* 0xfffffffc00f09947 */ /* 0x010fea000383ffff */
[----:B------:R-:W-:Y:S05]  /*13a60*/  BRA `(.L_x_14551) ;  /* 0xfffffee400887947 */ /* 0x000fea000383ffff */
.L_x_14379:
[----:B------:R0:W0:Y:S02]  /*13a70*/  SYNCS.PHASECHK.TRANS64.TRYWAIT P1, [R0+URZ+0x32450], R3 ;  /* 0x03245003000075a7 */ /* 0x000024000802017f */
[----:B0-----:R-:W-:Y:S05]  /*13a80*/  @!P1 NANOSLEEP.SYNCS 0x989680 ;  /* 0x009896800000995d */ /* 0x001fea0003900000 */
[----:B------:R-:W0:Y:S02]  /*13a90*/  @!P1 SYNCS.PHASECHK.TRANS64 P1, [R0+URZ+0x32450], R3 ;  /* 0x03245003000095a7 */ /* 0x000e24000802007f */
[----:B0-----:R-:W-:Y:S05]  /*13aa0*/  @!P1 BRA `(.L_x_14379) ;  /* 0xfffffffc00f09947 */ /* 0x001fea000383ffff */
[----:B------:R-:W-:Y:S05]  /*13ab0*/  BRA `(.L_x_14378) ;  /* 0xfffffee400947947 */ /* 0x000fea000383ffff */
.L_x_14384:
[----:B-1----:R-:W-:-:S04]  /*13ac0*/  IMAD.U32 R20, RZ, RZ, UR4 ;  /* 0x00000004ff147e24 */ /* 0x002fc8000f8e00ff */
[----:B------:R1:W2:Y:S03]  /*13ad0*/  SYNCS.PHASECHK.TRANS64.TRYWAIT P3, [R20+URZ+0x32430], R13 ;  /* 0x0324300d140075a7 */ /* 0x0002a6000806017f */
[----:B--2---:R-:W-:Y:S05]  /*13ae0*/  @!P3 NANOSLEEP.SYNCS 0x989680 ;  /* 0x009896800000b95d */ /* 0x004fea0003900000 */
[----:B------:R-:W2:Y:S02]  /*13af0*/  @!P3 SYNCS.PHASECHK.TRANS64 P3, [R20+URZ+0x32430], R13 ;  /* 0x0324300d1400b5a7 */ /* 0x000ea4000806007f */
[----:B--2---:R-:W-:Y:S05]  /*13b00*/  @!P3 BRA `(.L_x_14384) ;  /* 0xfffffffc00ecb947 */ /* 0x004fea000383ffff */
[----:B------:R-:W-:Y:S05]  /*13b10*/  BRA `(.L_x_14383) ;  /* 0xffffff0800207947 */ /* 0x000fea000383ffff */
.L_x_14388:
[----:B-1----:R-:W-:-:S04]  /*13b20*/  IMAD.U32 R20, RZ, RZ, UR4 ;  /* 0x00000004ff147e24 */ /* 0x002fc8000f8e00ff */
[----:B------:R1:W3:Y:S03]  /*13b30*/  SYNCS.PHASECHK.TRANS64.TRYWAIT P3, [R20+URZ+0x32450], R13 ;  /* 0x0324500d140075a7 */ /* 0x0002e6000806017f */
[----:B---3--:R-:W-:Y:S05]  /*13b40*/  @!P3 NANOSLEEP.SYNCS 0x989680 ;  /* 0x009896800000b95d */ /* 0x008fea0003900000 */
[----:B------:R-:W3:Y:S02]  /*13b50*/  @!P3 SYNCS.PHASECHK.TRANS64 P3, [R20+URZ+0x32450], R13 ;  /* 0x0324500d1400b5a7 */ /* 0x000ee4000806007f */
[----:B---3--:R-:W-:Y:S05]  /*13b60*/  @!P3 BRA `(.L_x_14388) ;  /* 0xfffffffc00ecb947 */ /* 0x008fea000383ffff */
[----:B------:R-:W-:Y:S05]  /*13b70*/  BRA `(.L_x_14387) ;  /* 0xffffff08009c7947 */ /* 0x000fea000383ffff */
.L_x_14394:
[----:B--2---:R-:W-:-:S04]  /*13b80*/  IMAD.U32 R20, RZ, RZ, UR4 ;  /* 0x00000004ff147e24 */ /* 0x004fc8000f8e00ff */
[----:B------:R2:W3:Y:S03]  /*13b90*/  SYNCS.PHASECHK.TRANS64.TRYWAIT P1, [R20+URZ+0x32430], R13 ;  /* 0x0324300d140075a7 */ /* 0x0004e6000802017f */
[----:B---3--:R-:W-:Y:S05]  /*13ba0*/  @!P1 NANOSLEEP.SYNCS 0x989680 ;  /* 0x009896800000995d */ /* 0x008fea0003900000 */
[----:B------:R-:W3:Y:S02]  /*13bb0*/  @!P1 SYNCS.PHASECHK.TRANS64 P1, [R20+URZ+0x32430], R13 ;  /* 0x0324300d140095a7 */ /* 0x000ee4000802007f */
[----:B---3--:R-:W-:Y:S05]  /*13bc0*/  @!P1 BRA `(.L_x_14394) ;  /* 0xfffffffc00ec9947 */ /* 0x008fea000383ffff */
[----:B------:R-:W-:Y:S05]  /*13bd0*/  BRA `(.L_x_14393) ;  /* 0xffffff3000807947 */ /* 0x000fea000383ffff */
.L_x_14398:
[----:B--2---:R-:W-:-:S04]  /*13be0*/  IMAD.U32 R20, RZ, RZ, UR4 ;  /* 0x00000004ff147e24 */ /* 0x004fc8000f8e00ff */
[----:B------:R2:W4:Y:S03]  /*13bf0*/  SYNCS.PHASECHK.TRANS64.TRYWAIT P1, [R20+URZ+0x32450], R13 ;  /* 0x0324500d140075a7 */ /* 0x000526000802017f */
[----:B----4-:R-:W-:Y:S05]  /*13c00*/  @!P1 NANOSLEEP.SYNCS 0x989680 ;  /* 0x009896800000995d */ /* 0x010fea0003900000 */
[----:B------:R-:W4:Y:S02]  /*13c10*/  @!P1 SYNCS.PHASECHK.TRANS64 P1, [R20+URZ+0x32450], R13 ;  /* 0x0324500d140095a7 */ /* 0x000f24000802007f */
[----:B----4-:R-:W-:Y:S05]  /*13c20*/  @!P1 BRA `(.L_x_14398) ;  /* 0xfffffffc00ec9947 */ /* 0x010fea000383ffff */
[----:B------:R-:W-:Y:S05]  /*13c30*/  BRA `(.L_x_14397) ;  /* 0xffffff3000fc7947 */ /* 0x000fea000383ffff */
.L_x_14441:
        /* <DEDUP_REMOVED lines=11> */
.L_x_14553:
[----:B------:R-:W-:Y:S05]  /*13cf0*/  BSYNC B0 ;  /* 0x0000000000007941 */ /* 0x000fea0003800000 */
.L_x_14552:
[----:B------:R-:W-:Y:S05]  /*13d00*/  BRA `(.L_x_14554) ;  /* 0xffffffa4003c7947 */ /* 0x000fea000383ffff */
.L_x_14443:
[----:B------:R-:W-:Y:S01]  /*13d10*/  BSSY B0, `(.L_x_14555) ;  /* 0x0000006000007945 */ /* 0x000fe20003800000 */
[----:B------:R-:W-:-:S07]  /*13d20*/  IMAD.MOV.U32 R15, RZ, RZ, -0x1 ;  /* 0xffffffffff0f7424 */ /* 0x000fce00078e00ff */
[----:B01----:R-:W-:Y:S05]  /*13d30*/  WARPSYNC.COLLECTIVE R15, `(.L_x_14556) ;  /* 0x000000000f0c7348 */ /* 0x003fea0003c00000 */
[----:B------:R-:W-:Y:S02]  /*13d40*/  ELECT P6, UR62, PT ;  /* 0x00000000003e782f */ /* 0x000fe400038c0000 */
[----:B------:R-:W-:Y:S01]  /*13d50*/  MOV R14, UR62 ;  /* 0x0000003e000e7c02 */ /* 0x000fe20008000f00 */
[----:B01----:R-:W-:Y:S10]  /*13d60*/  ENDCOLLECTIVE ;  /* 0x000000000000791b */ /* 0x003ff40003800000 */
.L_x_14556:
[----:B------:R-:W-:Y:S05]  /*13d70*/  BSYNC B0 ;  /* 0x0000000000007941 */ /* 0x000fea0003800000 */
.L_x_14555:
[----:B------:R-:W-:Y:S05]  /*13d80*/  BRA `(.L_x_14557) ;  /* 0xffffffa4004c7947 */ /* 0x000fea000383ffff */
.L_x_14445:
[----:B0-----:R0:W2:Y:S02]  /*13d90*/  SYNCS.PHASECHK.TRANS64.TRYWAIT P0, [R0+URZ+0x32440], R2 ;  /* 0x03244002000075a7 */ /* 0x0010a4000800017f */
[----:B--2---:R-:W-:Y:S05]  /*13da0*/  @!P0 NANOSLEEP.SYNCS 0x989680 ;  /* 0x009896800000895d */ /* 0x004fea0003900000 */
[----:B------:R-:W2:Y:S02]  /*13db0*/  @!P0 SYNCS.PHASECHK.TRANS64 P0, [R0+URZ+0x32440], R2 ;  /* 0x03244002000085a7 */ /* 0x000ea4000800007f */
[----:B--2---:R-:W-:Y:S05]  /*13dc0*/  @!P0 BRA `(.L_x_14445) ;  /* 0xfffffffc00f08947 */ /* 0x004fea000383ffff */
[----:B------:R-:W-:Y:S05]  /*13dd0*/  BRA `(.L_x_14558) ;  /* 0xffffffa400b87947 */ /* 0x000fea000383ffff */
.L_x_14449:
        /* <DEDUP_REMOVED lines=9> */
.L_x_14559:
[----:B------:R-:W-:-:S05]  /*13e70*/  VIADD R8, R17, 0x10 ;  /* 0x0000001011087836 */ /* 0x000fca0000000000 */
[----:B------:R0:W-:Y:S01]  /*13e80*/  STL [R1+0x3c], R8 ;  /* 0x00003c0801007387 */ /* 0x0001e20000100800 */
[----:B------:R-:W-:Y:S02]  /*13e90*/  IMAD.MOV.U32 R13, RZ, RZ, R3 ;  /* 0x000000ffff0d7224 */ /* 0x000fe400078e0003 */
[----:B------:R-:W-:-:S07]  /*13ea0*/  IMAD.MOV.U32 R4, RZ, RZ, R14 ;  /* 0x000000ffff047224 */ /* 0x000fce00078e000e */
[----:B0-----:R-:W-:Y:S05]  /*13eb0*/  WARPSYNC.COLLECTIVE R15, `(.L_x_14560) ;  /* 0x000000000f087348 */ /* 0x001fea0003c00000 */
[----:B------:R1:W2:Y:S02]  /*13ec0*/  SHFL.IDX P6, R14, R13, R12, R11 ;  /* 0x0000000c0d0e7389 */ /* 0x0002a400000c000b */
[----:B012---:R-:W-:Y:S01]  /*13ed0*/  ENDCOLLECTIVE ;  /* 0x000000000000791b */ /* 0x007fe20003800000 */
.L_x_14560:
[----:B------:R-:W-:Y:S02]  /*13ee0*/  IMAD.MOV.U32 R13, RZ, RZ, R0 ;  /* 0x000000ffff0d7224 */ /* 0x000fe400078e0000 */
[----:B------:R-:W-:Y:S02]  /*13ef0*/  IMAD.MOV.U32 R12, RZ, RZ, 0x1 ;  /* 0x00000001ff0c7424 */ /* 0x000fe400078e00ff */
[----:B------:R-:W-:-:S07]  /*13f00*/  IMAD.MOV.U32 R5, RZ, RZ, R14 ;  /* 0x000000ffff057224 */ /* 0x000fce00078e000e */
[----:B------:R-:W-:Y:S05]  /*13f10*/  WARPSYNC.COLLECTIVE R15, `(.L_x_14561) ;  /* 0x000000000f087348 */ /* 0x000fea0003c00000 */
[----:B------:R0:W1:Y:S02]  /*13f20*/  SHFL.IDX P6, R14, R13, R12, R11 ;  /* 0x0000000c0d0e7389 */ /* 0x00006400000c000b */
[----:B01----:R-:W-:Y:S01]  /*13f30*/  ENDCOLLECTIVE ;  /* 0x000000000000791b */ /* 0x003fe20003800000 */
.L_x_14561:
[----:B------:R-:W-:Y:S02]  /*13f40*/  IMAD.MOV.U32 R13, RZ, RZ, R3 ;  /* 0x000000ffff0d7224 */ /* 0x000fe400078e0003 */
[----:B------:R-:W-:Y:S02]  /*13f50*/  IMAD R2, R2, R7, RZ ;  /* 0x0000000702027224 */ /* 0x000fe400078e02ff */
[----:B------:R-:W-:-:S07]  /*13f60*/  IMAD.MOV.U32 R7, RZ, RZ, R14 ;  /* 0x000000ffff077224 */ /* 0x000fce00078e000e */
[----:B------:R-:W-:Y:S05]  /*13f70*/  WARPSYNC.COLLECTIVE R15, `(.L_x_14562) ;  /* 0x000000000f087348 */ /* 0x000fea0003c00000 */
[----:B------:R0:W1:Y:S02]  /*13f80*/  SHFL.IDX P6, R14, R13, R12, R11 ;  /* 0x0000000c0d0e7389 */ /* 0x00006400000c000b */
[----:B01----:R-:W-:Y:S01]  /*13f90*/  ENDCOLLECTIVE ;  /* 0x000000000000791b */ /* 0x003fe20003800000 */
.L_x_14562:
        /* <DEDUP_REMOVED lines=13> */
.L_x_14563:
        /* <DEDUP_REMOVED lines=12> */
.L_x_14564:
        /* <DEDUP_REMOVED lines=17> */
.L_x_14565:
        /* <DEDUP_REMOVED lines=10> */
.L_x_14566:
        /* <DEDUP_REMOVED lines=13> */
.L_x_14567:
        /* <DEDUP_REMOVED lines=10> */
.L_x_14568:
        /* <DEDUP_REMOVED lines=13> */
.L_x_14569:
        /* <DEDUP_REMOVED lines=10> */
.L_x_14570:
        /* <DEDUP_REMOVED lines=13> */
.L_x_14571:
        /* <DEDUP_REMOVED lines=10> */
.L_x_14572:
        /* <DEDUP_REMOVED lines=11> */
.L_x_14573:
        /* <DEDUP_REMOVED lines=10> */
.L_x_14574:
[----:B------:R-:W-:Y:S01]  /*14880*/  @!PT LDS RZ, [RZ] ;  /* 0x00000000fffff984 */ /* 0x000fe20000000800 */
[----:B------:R-:W-:Y:S01]  /*14890*/  @!PT LDS RZ, [RZ] ;  /* 0x00000000fffff984 */ /* 0x000fe20000000800 */
[----:B------:R-:W-:Y:S01]  /*148a0*/  @!PT LDS RZ, [RZ] ;  /* 0x00000000fffff984 */ /* 0x000fe20000000800 */
[----:B------:R1:W-:Y:S01]  /*148b0*/  @!P1 LDGSTS.E.BYPASS.LTC128B.128 [R9+0x1b400], desc[UR38][R4.64], !P0 ;  /* 0x1b40000004099fae */ /* 0x0003e2000c101d66 */
[----:B------:R-:W-:Y:S01]  /*148c0*/  IMAD.MOV.U32 R3, RZ, RZ, R14 ;  /* 0x000000ffff037224 */ /* 0x000fe200078e000e */
[----:B------:R-:W-:Y:S06]  /*148d0*/  BRA `(.L_x_14575) ;  /* 0xffffffa800607947 */ /* 0x000fec000383ffff */
.L_x_14453:
        /* <DEDUP_REMOVED lines=35> */
.L_x_14577:
[----:B------:R-:W-:Y:S05]  /*14b10*/  BSYNC B0 ;  /* 0x0000000000007941 */ /* 0x000fea0003800000 */
.L_x_14576:
        /* <DEDUP_REMOVED lines=12> */
.L_x_14578:
        /* <DEDUP_REMOVED lines=14> */
.L_x_14579:
[----:B------:R-:W-:-:S04]  /*14cc0*/  @!P5 LOP3.LUT R2, R3, R2, RZ, 0x3c, !PT ;  /* 0x000000020302d212 */ /* 0x000fc800078e3cff */
[----:B------:R-:W-:Y:S01]  /*14cd0*/  @!P5 LOP3.LUT R3, R3, R2, RZ, 0x3c, !PT ;  /* 0x000000020303d212 */ /* 0x000fe200078e3cff */
[----:B------:R-:W-:Y:S02]  /*14ce0*/  IMAD.MOV.U32 R13, RZ, RZ, R4 ;  /* 0x000000ffff0d7224 */ /* 0x000fe400078e0004 */
[----:B------:R-:W-:-:S07]  /*14cf0*/  IMAD.MOV.U32 R6, RZ, RZ, R14 ;  /* 0x000000ffff067224 */ /* 0x000fce00078e000e */
[----:B------:R-:W-:Y:S05]  /*14d00*/  WARPSYNC.COLLECTIVE R15, `(.L_x_14580) ;  /* 0x000000000f087348 */ /* 0x000fea0003c00000 */
[----:B------:R0:W1:Y:S02]  /*14d10*/  SHFL.IDX P6, R14, R13, R12, R11 ;  /* 0x0000000c0d0e7389 */ /* 0x00006400000c000b */
[----:B01----:R-:W-:Y:S01]  /*14d20*/  ENDCOLLECTIVE ;  /* 0x000000000000791b */ /* 0x003fe20003800000 */
.L_x_14580:
        /* <DEDUP_REMOVED lines=17> */
.L_x_14581:
        /* <DEDUP_REMOVED lines=12> */
.L_x_14582:
        /* <DEDUP_REMOVED lines=12> */
.L_x_14583:
        /* <DEDUP_REMOVED lines=12> */
.L_x_14584:
        /* <DEDUP_REMOVED lines=12> */
.L_x_14585:
        /* <DEDUP_REMOVED lines=12> */
.L_x_14586:
        /* <DEDUP_REMOVED lines=12> */
.L_x_14587:
        /* <DEDUP_REMOVED lines=11> */
.L_x_14588:
        /* <DEDUP_REMOVED lines=16> */
.L_x_14589:
[----:B------:R-:W-:Y:S02]  /*15470*/  IMAD.MOV.U32 R13, RZ, RZ, R4 ;  /* 0x000000ffff0d7224 */ /* 0x000fe400078e0004 */
[----:B------:R-:W-:-:S07]  /*15480*/  IMAD.MOV.U32 R6, RZ, RZ, R14 ;  /* 0x000000ffff067224 */ /* 0x000fce00078e000e */
[----:B------:R-:W-:Y:S05]  /*15490*/  WARPSYNC.COLLECTIVE R15, `(.L_x_14590) ;  /* 0x000000000f087348 */ /* 0x000fea0003c00000 */
[----:B------:R0:W1:Y:S02]  /*154a0*/  SHFL.IDX P6, R14, R13, R12, R11 ;  /* 0x0000000c0d0e7389 */ /* 0x00006400000c000b */
[----:B01----:R-:W-:Y:S01]  /*154b0*/  ENDCOLLECTIVE ;  /* 0x000000000000791b */ /* 0x003fe20003800000 */
.L_x_14590:
[----:B------:R-:W-:Y:S02]  /*154c0*/  IMAD.MOV.U32 R13, RZ, RZ, R0 ;  /* 0x000000ffff0d7224 */ /* 0x000fe400078e0000 */
[----:B------:R-:W-:Y:S02]  /*154d0*/  IMAD.MOV.U32 R12, RZ, RZ, 0x7 ;  /* 0x00000007ff0c7424 */ /* 0x000fe400078e00ff */
[----:B------:R-:W-:-:S07]  /*154e0*/  IMAD.MOV.U32 R2, RZ, RZ, R14 ;  /* 0x000000ffff027224 */ /* 0x000fce00078e000e */
[----:B------:R-:W-:Y:S05]  /*154f0*/  WARPSYNC.COLLECTIVE R15, `(.L_x_14591) ;  /* 0x000000000f087348 */ /* 0x000fea0003c00000 */
[----:B------:R0:W1:Y:S02]  /*15500*/  SHFL.IDX P6, R14, R13, R12, R11 ;  /* 0x0000000c0d0e7389 */ /* 0x00006400000c000b */
[----:B01----:R-:W-:Y:S01]  /*15510*/  ENDCOLLECTIVE ;  /* 0x000000000000791b */ /* 0x003fe20003800000 */
.L_x_14591:
        /* <DEDUP_REMOVED lines=14> */
.L_x_14592:
[----:B------:R-:W-:Y:S01]  /*15600*/  IMAD.MOV.U32 R2, RZ, RZ, R14 ;  /* 0x000000ffff027224 */ /* 0x000fe200078e000e */
[----:B------:R-:W-:Y:S06]  /*15610*/  BRA `(.L_x_14593) ;  /* 0xffffffa400f47947 */ /* 0x000fec000383ffff */
.L_x_14458:
[----:B0-----:R-:W4:Y:S02]  /*15620*/  LDL R2, [R1+0x4] ;  /* 0x0000040001027983 */ /* 0x001f240000100800 */
[----:B----4-:R0:W1:Y:S02]  /*15630*/  SYNCS.PHASECHK.TRANS64.TRYWAIT P0, [R2+URZ+0x32420], R0 ;  /* 0x03242000020075a7 */ /* 0x010064000800017f */
[----:B-1----:R-:W-:Y:S05]  /*15640*/  @!P0 NANOSLEEP.SYNCS 0x989680 ;  /* 0x009896800000895d */ /* 0x002fea0003900000 */
[----:B------:R-:W1:Y:S02]  /*15650*/  @!P0 SYNCS.PHASECHK.TRANS64 P0, [R2+URZ+0x32420], R0 ;  /* 0x03242000020085a7 */ /* 0x000e64000800007f */
[----:B-1----:R-:W-:Y:S05]  /*15660*/  @!P0 BRA `(.L_x_14458) ;  /* 0xfffffffc00ec8947 */ /* 0x002fea000383ffff */
[----:B------:R-:W-:Y:S05]  /*15670*/  BRA `(.L_x_14594) ;  /* 0xffffffa800707947 */ /* 0x000fea000383ffff */
.L_x_14462:
[----:B0-----:R0:W1:Y:S02]  /*15680*/  SYNCS.PHASECHK.TRANS64.TRYWAIT P0, [R2+URZ+0x32460], R0 ;  /* 0x03246000020075a7 */ /* 0x001064000800017f */
[----:B-1----:R-:W-:Y:S05]  /*15690*/  @!P0 NANOSLEEP.SYNCS 0x989680 ;  /* 0x009896800000895d */ /* 0x002fea0003900000 */
[----:B------:R-:W1:Y:S02]  /*156a0*/  @!P0 SYNCS.PHASECHK.TRANS64 P0, [R2+URZ+0x32460], R0 ;  /* 0x03246000020085a7 */ /* 0x000e64000800007f */
[----:B-1----:R-:W-:Y:S05]  /*156b0*/  @!P0 BRA `(.L_x_14462) ;  /* 0xfffffffc00f08947 */ /* 0x002fea000383ffff */
[----:B------:R-:W-:Y:S05]  /*156c0*/  BRA `(.L_x_14595) ;  /* 0xffffffa800a07947 */ /* 0x000fea000383ffff */
.L_x_14477:
[----:B-1----:R1:W2:Y:S02]  /*156d0*/  SYNCS.PHASECHK.TRANS64.TRYWAIT P0, [R3+URZ+0x32440], R2 ;  /* 0x03244002030075a7 */ /* 0x0022a4000800017f */
[----:B--2---:R-:W-:Y:S05]  /*156e0*/  @!P0 NANOSLEEP.SYNCS 0x989680 ;  /* 0x009896800000895d */ /* 0x004fea0003900000 */
[----:B------:R-:W2:Y:S02]  /*156f0*/  @!P0 SYNCS.PHASECHK.TRANS64 P0, [R3+URZ+0x32440], R2 ;  /* 0x03244002030085a7 */ /* 0x000ea4000800007f */
[----:B--2---:R-:W-:Y:S05]  /*15700*/  @!P0 BRA `(.L_x_14477) ;  /* 0xfffffffc00f08947 */ /* 0x004fea000383ffff */
[----:B------:R-:W-:Y:S05]  /*15710*/  BRA `(.L_x_14596) ;  /* 0xffffffb000c47947 */ /* 0x000fea000383ffff */
.L_x_14482:
[----:B0-----:R0:W2:Y:S02]  /*15720*/  SYNCS.PHASECHK.TRANS64.TRYWAIT P0, [R3+URZ+0x32460], R2 ;  /* 0x03246002030075a7 */ /* 0x0010a4000800017f */
[----:B--2---:R-:W-:Y:S05]  /*15730*/  @!P0 NANOSLEEP.SYNCS 0x989680 ;  /* 0x009896800000895d */ /* 0x004fea0003900000 */
[----:B------:R-:W2:Y:S02]  /*15740*/  @!P0 SYNCS.PHASECHK.TRANS64 P0, [R3+URZ+0x32460], R2 ;  /* 0x03246002030085a7 */ /* 0x000ea4000800007f */
[----:B--2---:R-:W-:Y:S05]  /*15750*/  @!P0 BRA `(.L_x_14482) ;  /* 0xfffffffc00f08947 */ /* 0x004fea000383ffff */
[----:B------:R-:W-:Y:S05]  /*15760*/  BRA `(.L_x_14597) ;  /* 0xffffffb4004c7947 */ /* 0x000fea000383ffff */
.L_x_14493:
[----:B0-----:R0:W1:Y:S02]  /*15770*/  SYNCS.PHASECHK.TRANS64.TRYWAIT P0, [R4+URZ+0x32440], R2 ;  /* 0x03244002040075a7 */ /* 0x001064000800017f */
[----:B-1----:R-:W-:Y:S05]  /*15780*/  @!P0 NANOSLEEP.SYNCS 0x989680 ;  /* 0x009896800000895d */ /* 0x002fea0003900000 */
[----:B------:R-:W1:Y:S02]  /*15790*/  @!P0 SYNCS.PHASECHK.TRANS64 P0, [R4+URZ+0x32440], R2 ;  /* 0x03244002040085a7 */ /* 0x000e64000800007f */
[----:B-1----:R-:W-:Y:S05]  /*157a0*/  @!P0 BRA `(.L_x_14493) ;  /* 0xfffffffc00f08947 */ /* 0x002fea000383ffff */
[----:B------:R-:W-:Y:S05]  /*157b0*/  BRA `(.L_x_14598) ;  /* 0xffffffbc00547947 */ /* 0x000fea000383ffff */
.L_x_14498:
[----:B-1----:R1:W2:Y:S02]  /*157c0*/  SYNCS.PHASECHK.TRANS64.TRYWAIT P0, [R4+URZ+0x32460], R2 ;  /* 0x03246002040075a7 */ /* 0x0022a4000800017f */
[----:B--2---:R-:W-:Y:S05]  /*157d0*/  @!P0 NANOSLEEP.SYNCS 0x989680 ;  /* 0x009896800000895d */ /* 0x004fea0003900000 */
[----:B------:R-:W2:Y:S02]  /*157e0*/  @!P0 SYNCS.PHASECHK.TRANS64 P0, [R4+URZ+0x32460], R2 ;  /* 0x03246002040085a7 */ /* 0x000ea4000800007f */
[----:B--2---:R-:W-:Y:S05]  /*157f0*/  @!P0 BRA `(.L_x_14498) ;  /* 0xfffffffc00f08947 */ /* 0x004fea000383ffff */
[----:B------:R-:W-:Y:S05]  /*15800*/  BRA `(.L_x_14599) ;  /* 0xffffffbc00d87947 */ /* 0x000fea000383ffff */
.L_x_14509:
[----:B-1----:R1:W2:Y:S02]  /*15810*/  SYNCS.PHASECHK.TRANS64.TRYWAIT P0, [R4+URZ+0x32440], R2 ;  /* 0x03244002040075a7 */ /* 0x0022a4000800017f */
[----:B--2---:R-:W-:Y:S05]  /*15820*/  @!P0 NANOSLEEP.SYNCS 0x989680 ;  /* 0x009896800000895d */ /* 0x004fea0003900000 */
[----:B------:R-:W2:Y:S02]  /*15830*/  @!P0 SYNCS.PHASECHK.TRANS64 P0, [R4+URZ+0x32440], R2 ;  /* 0x03244002040085a7 */ /* 0x000ea4000800007f */
[----:B--2---:R-:W-:Y:S05]  /*15840*/  @!P0 BRA `(.L_x_14509) ;  /* 0xfffffffc00f08947 */ /* 0x004fea000383ffff */
[----:B------:R-:W-:Y:S05]  /*15850*/  BRA `(.L_x_14600) ;  /* 0xffffffc400c47947 */ /* 0x000fea000383ffff */
.L_x_14514:
[----:B0-----:R0:W2:Y:S02]  /*15860*/  SYNCS.PHASECHK.TRANS64.TRYWAIT P0, [R4+URZ+0x32460], R2 ;  /* 0x03246002040075a7 */ /* 0x0010a4000800017f */
[----:B--2---:R-:W-:Y:S05]  /*15870*/  @!P0 NANOSLEEP.SYNCS 0x989680 ;  /* 0x009896800000895d */ /* 0x004fea0003900000 */
[----:B------:R-:W2:Y:S02]  /*15880*/  @!P0 SYNCS.PHASECHK.TRANS64 P0, [R4+URZ+0x32460], R2 ;  /* 0x03246002040085a7 */ /* 0x000ea4000800007f */
[----:B--2---:R-:W-:Y:S05]  /*15890*/  @!P0 BRA `(.L_x_14514) ;  /* 0xfffffffc00f08947 */ /* 0x004fea000383ffff */
[----:B------:R-:W-:Y:S05]  /*158a0*/  BRA `(.L_x_14601) ;  /* 0xffffffc8004c7947 */ /* 0x000fea000383ffff */
.L_x_14526:
[----:B------:R-:W-:Y:S01]  /*158b0*/  BSSY B0, `(.L_x_14602) ;  /* 0x0000008000007945 */ /* 0x000fe20003800000 */
[----:B------:R-:W-:Y:S02]  /*158c0*/  IMAD.MOV.U32 R13, RZ, RZ, R16 ;  /* 0x000000ffff0d7224 */ /* 0x000fe400078e0010 */
[----:B------:R-:W-:Y:S02]  /*158d0*/  IMAD.MOV.U32 R12, RZ, RZ, RZ ;  /* 0x000000ffff0c7224 */ /* 0x000fe400078e00ff */
[----:B------:R-:W-:Y:S02]  /*158e0*/  IMAD.MOV.U32 R11, RZ, RZ, 0x1f ;  /* 0x0000001fff0b7424 */ /* 0x000fe400078e00ff */
[----:B------:R-:W-:-:S07]  /*158f0*/  IMAD.MOV.U32 R15, RZ, RZ, -0x1 ;  /* 0xffffffffff0f7424 */ /* 0x000fce00078e00ff */
[----:B01-3-5:R-:W-:Y:S05]  /*15900*/  WARPSYNC.COLLECTIVE R15, `(.L_x_14603) ;  /* 0x000000000f087348 */ /* 0x02bfea0003c00000 */
[----:B------:R2:W4:Y:S02]  /*15910*/  SHFL.IDX P6, R14, R13, R12, R11 ;  /* 0x0000000c0d0e7389 */ /* 0x00052400000c000b */
[----:B012345:R-:W-:Y:S01]  /*15920*/  ENDCOLLECTIVE ;  /* 0x000000000000791b */ /* 0x03ffe20003800000 */
.L_x_14603:
[----:B------:R-:W-:Y:S05]  /*15930*/  BSYNC B0 ;  /* 0x0000000000007941 */ /* 0x000fea0003800000 */
.L_x_14602:
        /* <DEDUP_REMOVED lines=9> */
.L_x_14604:
        /* <DEDUP_REMOVED lines=18> */
.L_x_14605:
        /* <DEDUP_REMOVED lines=8> */
.L_x_14606:
        /* <DEDUP_REMOVED lines=8> */
.L_x_14607:
        /* <DEDUP_REMOVED lines=8> */
.L_x_14608:
        /* <DEDUP_REMOVED lines=8> */
.L_x_14609:
        /* <DEDUP_REMOVED lines=9> */
.L_x_14610:
[----:B------:R-:W-:Y:S01]  /*15d80*/  IMAD.MOV.U32 R16, RZ, RZ, R14 ;  /* 0x000000ffff107224 */ /* 0x000fe200078e000e */
[----:B------:R-:W-:Y:S06]  /*15d90*/  BRA `(.L_x_14611) ;  /* 0xffffffcc00a47947 */ /* 0x000fec000383ffff */
.L_x_14531:
[----:B------:R-:W-:Y:S01]  /*15da0*/  BSSY B0, `(.L_x_14612) ;  /* 0x0000008000007945 */ /* 0x000fe20003800000 */
[----:B-----5:R-:W-:Y:S02]  /*15db0*/  IMAD.MOV.U32 R13, RZ, RZ, R2 ;  /* 0x000000ffff0d7224 */ /* 0x020fe400078e0002 */
[----:B------:R-:W-:Y:S02]  /*15dc0*/  IMAD.MOV.U32 R12, RZ, RZ, 0x1 ;  /* 0x00000001ff0c7424 */ /* 0x000fe400078e00ff */
[----:B------:R-:W-:Y:S02]  /*15dd0*/  IMAD.MOV.U32 R11, RZ, RZ, RZ ;  /* 0x000000ffff0b7224 */ /* 0x000fe400078e00ff */
[----:B------:R-:W-:-:S07]  /*15de0*/  IMAD.MOV.U32 R15, RZ, RZ, -0x1 ;  /* 0xffffffffff0f7424 */ /* 0x000fce00078e00ff */
[----:B01-3--:R-:W-:Y:S05]  /*15df0*/  WARPSYNC.COLLECTIVE R15, `(.L_x_14613) ;  /* 0x000000000f087348 */ /* 0x00bfea0003c00000 */
[----:B------:R2:W4:Y:S02]  /*15e00*/  SHFL.UP P6, R14, R13, R12, R11 ;  /* 0x0400000c0d0e7389 */ /* 0x00052400000c000b */
[----:B01234-:R-:W-:Y:S01]  /*15e10*/  ENDCOLLECTIVE ;  /* 0x000000000000791b */ /* 0x01ffe20003800000 */
.L_x_14613:
[----:B------:R-:W-:Y:S05]  /*15e20*/  BSYNC B0 ;  /* 0x0000000000007941 */ /* 0x000fea0003800000 */
.L_x_14612:
        /* <DEDUP_REMOVED lines=9> */
.L_x_14614:
        /* <DEDUP_REMOVED lines=8> */
.L_x_14615:
        /* <DEDUP_REMOVED lines=8> */
.L_x_14616:
        /* <DEDUP_REMOVED lines=8> */
.L_x_14617:
        /* <DEDUP_REMOVED lines=9> */
.L_x_14618:
[----:B------:R-:W-:Y:S01]  /*160d0*/  IMAD.MOV.U32 R16, RZ, RZ, R14 ;  /* 0x000000ffff107224 */ /* 0x000fe200078e000e */
[----:B------:R-:W-:Y:S06]  /*160e0*/  BRA `(.L_x_14619) ;  /* 0xffffffcc006c7947 */ /* 0x000fec000383ffff */
.L_x_14533:
[----:B------:R-:W-:Y:S01]  /*160f0*/  BSSY B0, `(.L_x_14620) ;  /* 0x0000006000007945 */ /* 0x000fe20003800000 */
[----:B------:R-:W-:Y:S01]  /*16100*/  PLOP3.LUT P6, PT, P6, PT, PT, 0x8, 0x0 ;  /* 0x000000000000781c */ /* 0x000fe200037ce170 */
[----:B------:R-:W-:-:S12]  /*16110*/  IMAD.MOV.U32 R15, RZ, RZ, -0x1 ;  /* 0xffffffffff0f7424 */ /* 0x000fd800078e00ff */
[----:B01-3-5:R-:W-:Y:S05]  /*16120*/  WARPSYNC.COLLECTIVE R15, `(.L_x_14621) ;  /* 0x000000000f087348 */ /* 0x02bfea0003c00000 */
[----:B------:R-:W-:Y:S01]  /*16130*/  VOTE.ANY R14, PT, P6 ;  /* 0x00000000000e7806 */ /* 0x000fe200030e0100 */
[----:B01-3-5:R-:W-:Y:S06]  /*16140*/  ENDCOLLECTIVE ;  /* 0x000000000000791b */ /* 0x02bfec0003800000 */
.L_x_14621:
[----:B------:R-:W-:Y:S05]  /*16150*/  BSYNC B0 ;  /* 0x0000000000007941 */ /* 0x000fea0003800000 */
.L_x_14620:
        /* <DEDUP_REMOVED lines=9> */
.L_x_14622:
[----:B------:R-:W-:Y:S01]  /*161f0*/  IMAD.MOV.U32 R17, RZ, RZ, R14 ;  /* 0x000000ffff117224 */ /* 0x000fe200078e000e */
[----:B------:R-:W-:Y:S06]  /*16200*/  BRA `(.L_x_14623) ;  /* 0xffffffcc005c7947 */ /* 0x000fec000383ffff */
.L_x_14535:
[----:B------:R-:W-:Y:S01]  /*16210*/  BSSY B0, `(.L_x_14624) ;  /* 0x0000007000007945 */ /* 0x000fe20003800000 */
[----:B------:R-:W-:Y:S02]  /*16220*/  IMAD.MOV.U32 R13, RZ, RZ, R3 ;  /* 0x000000ffff0d7224 */ /* 0x000fe400078e0003 */
[----:B------:R-:W-:Y:S02]  /*16230*/  IMAD.MOV.U32 R11, RZ, RZ, 0x1f ;  /* 0x0000001fff0b7424 */ /* 0x000fe400078e00ff */
[----:B------:R-:W-:-:S07]  /*16240*/  IMAD.MOV.U32 R15, RZ, RZ, -0x1 ;  /* 0xffffffffff0f7424 */ /* 0x000fce00078e00ff */
[----:B012345:R-:W-:Y:S05]  /*16250*/  WARPSYNC.COLLECTIVE R15, `(.L_x_14625) ;  /* 0x000000000f087348 */ /* 0x03ffea0003c00000 */
[----:B------:R0:W0:Y:S02]  /*16260*/  SHFL.IDX P6, R14, R13, R12, R11 ;  /* 0x0000000c0d0e7389 */ /* 0x00002400000c000b */
[----:B012345:R-:W-:Y:S01]  /*16270*/  ENDCOLLECTIVE ;  /* 0x000000000000791b */ /* 0x03ffe20003800000 */
.L_x_14625:
[----:B------:R-:W-:Y:S05]  /*16280*/  BSYNC B0 ;  /* 0x0000000000007941 */ /* 0x000fea0003800000 */
.L_x_14624:
[----:B------:R-:W-:Y:S01]  /*16290*/  IMAD.MOV.U32 R3, RZ, RZ, R14 ;  /* 0x000000ffff037224 */ /* 0x000fe200078e000e */
[----:B------:R-:W-:Y:S06]  /*162a0*/  BRA `(.L_x_14626) ;  /* 0xffffffcc00507947 */ /* 0x000fec000383ffff */
.L_x_14539:
[----:B0-----:R0:W1:Y:S02]  /*162b0*/  SYNCS.PHASECHK.TRANS64.TRYWAIT P0, [R0+URZ+0x32420], R3 ;  /* 0x03242003000075a7 */ /* 0x001064000800017f */
[----:B-1----:R-:W-:Y:S05]  /*162c0*/  @!P0 NANOSLEEP.SYNCS 0x989680 ;  /* 0x009896800000895d */ /* 0x002fea0003900000 */
[----:B------:R-:W1:Y:S02]  /*162d0*/  @!P0 SYNCS.PHASECHK.TRANS64 P0, [R0+URZ+0x32420], R3 ;  /* 0x03242003000085a7 */ /* 0x000e64000800007f */
[----:B-1----:R-:W-:Y:S05]  /*162e0*/  @!P0 BRA `(.L_x_14539) ;  /* 0xfffffffc00f08947 */ /* 0x002fea000383ffff */
[----:B------:R-:W-:Y:S05]  /*162f0*/  BRA `(.L_x_14627) ;  /* 0xffffffd000d47947 */ /* 0x000fea000383ffff */
.L_x_14540:
        /* <DEDUP_REMOVED lines=11> */
.L_x_14629:
[----:B------:R-:W-:Y:S05]  /*163b0*/  BSYNC B0 ;  /* 0x0000000000007941 */ /* 0x000fea0003800000 */
.L_x_14628:
[----:B------:R-:W-:Y:S05]  /*163c0*/  BRA `(.L_x_14630) ;  /* 0xffffffd000bc7947 */ /* 0x000fea000383ffff */
.L_x_14543:
[----:B------:R-:W-:Y:S01]  /*163d0*/  BSSY B1, `(.L_x_14631) ;  /* 0x0000006000017945 */ /* 0x000fe20003800000 */
[----:B------:R-:W-:-:S07]  /*163e0*/  IMAD.MOV.U32 R15, RZ, RZ, -0x1 ;  /* 0xffffffffff0f7424 */ /* 0x000fce00078e00ff */
[----:B01-3-5:R-:W-:Y:S05]  /*163f0*/  WARPSYNC.COLLECTIVE R15, `(.L_x_14632) ;  /* 0x000000000f0c7348 */ /* 0x02bfea0003c00000 */
[----:B------:R-:W-:Y:S02]  /*16400*/  ELECT P6, UR62, PT ;  /* 0x00000000003e782f */ /* 0x000fe400038c0000 */
[----:B------:R-:W-:Y:S01]  /*16410*/  MOV R14, UR62 ;  /* 0x0000003e000e7c02 */ /* 0x000fe20008000f00 */
[----:B01-3-5:R-:W-:Y:S10]  /*16420*/  ENDCOLLECTIVE ;  /* 0x000000000000791b */ /* 0x02bff40003800000 */
.L_x_14632:
[----:B------:R-:W-:Y:S05]  /*16430*/  BSYNC B1 ;  /* 0x0000000000017941 */ /* 0x000fea0003800000 */
.L_x_14631:
[----:B------:R-:W-:Y:S05]  /*16440*/  BRA `(.L_x_14633) ;  /* 0xffffffd000b47947 */ /* 0x000fea000383ffff */
.L_x_14545:
[----:B0-----:R0:W1:Y:S02]  /*16450*/  SYNCS.PHASECHK.TRANS64.TRYWAIT P0, [R6+URZ], R5 ;  /* 0x00000005060075a7 */ /* 0x001064000800017f */
[----:B-1----:R-:W-:Y:S05]  /*16460*/  @!P0 NANOSLEEP.SYNCS 0x989680 ;  /* 0x009896800000895d */ /* 0x002fea0003900000 */
[----:B------:R-:W1:Y:S02]  /*16470*/  @!P0 SYNCS.PHASECHK.TRANS64 P0, [R6+URZ], R5 ;  /* 0x00000005060085a7 */ /* 0x000e64000800007f */
[----:B-1----:R-:W-:Y:S05]  /*16480*/  @!P0 BRA `(.L_x_14545) ;  /* 0xfffffffc00f08947 */ /* 0x002fea000383ffff */
[----:B------:R-:W-:Y:S05]  /*16490*/  BRA `(.L_x_14634) ;  /* 0xffffffd000f87947 */ /* 0x000fea000383ffff */
.L_x_14546:
[----:B-1----:R1:W2:Y:S02]  /*164a0*/  SYNCS.PHASECHK.TRANS64.TRYWAIT P0, [R7+URZ], R2 ;  /* 0x00000002070075a7 */ /* 0x0022a4000800017f */
[----:B--2---:R-:W-:Y:S05]  /*164b0*/  @!P0 NANOSLEEP.SYNCS 0x989680 ;  /* 0x009896800000895d */ /* 0x004fea0003900000 */
[----:B------:R-:W2:Y:S02]  /*164c0*/  @!P0 SYNCS.PHASECHK.TRANS64 P0, [R7+URZ], R2 ;  /* 0x00000002070085a7 */ /* 0x000ea4000800007f */
[----:B--2---:R-:W-:Y:S05]  /*164d0*/  @!P0 BRA `(.L_x_14546) ;  /* 0xfffffffc00f08947 */ /* 0x004fea000383ffff */
[----:B------:R-:W-:Y:S05]  /*164e0*/  BRA `(.L_x_14635) ;  /* 0xffffffd000ec7947 */ /* 0x000fea000383ffff */
.L_x_14548:
[----:B--2---:R2:W3:Y:S02]  /*164f0*/  SYNCS.PHASECHK.TRANS64.TRYWAIT P0, [R4+URZ], R5 ;  /* 0x00000005040075a7 */ /* 0x0044e4000800017f */
[----:B---3--:R-:W-:Y:S05]  /*16500*/  @!P0 NANOSLEEP.SYNCS 0x989680 ;  /* 0x009896800000895d */ /* 0x008fea0003900000 */
[----:B------:R-:W3:Y:S02]  /*16510*/  @!P0 SYNCS.PHASECHK.TRANS64 P0, [R4+URZ], R5 ;  /* 0x00000005040085a7 */ /* 0x000ee4000800007f */
[----:B---3--:R-:W-:Y:S05]  /*16520*/  @!P0 BRA `(.L_x_14548) ;  /* 0xfffffffc00f08947 */ /* 0x008fea000383ffff */
[----:B------:R-:W-:Y:S05]  /*16530*/  BRA `(.L_x_14636) ;  /* 0xffffffd000f47947 */ /* 0x000fea000383ffff */
.L_x_14637:
        /* <DEDUP_REMOVED lines=12> */
.L_x_15153:


//--------------------- .text._ZN7cutlass13device_kernelIN5flash11enable_sm90INS1_16FlashAttnFwdSm90INS1_25CollectiveMainloopFwdSm90ILi2EN4cute5tupleIJNS5_1CILi1EEES8_S8_EEENS6_IJNS7_ILi128EEENS7_ILi96EEENS7_ILi64EEEEEELi256ENS_6half_tEfNS_4arch4Sm90ELb1ELb0ELb0ELb1ELb0ELb1ELb1ELb1ELb0ELb1ELb0ELb0EEENS1_21CollectiveEpilogueFwdINS6_IJSA_NS7_ILi256EEESB_EEES9_SE_SG_Li256ELb1ELb1ELb0ELb0EEENS1_36VarlenDynamicPersistentTileSchedulerILi128ELi96ELi256ELi128ELb0ELb1ELb1ELb1ELb1ELb1EEEEEEEEEvNT_6ParamsE --------------------------
	.section	.text._ZN7cutlass13device_kernelIN5flash11enable_sm90INS1_16FlashAttnFwdSm90INS1_25CollectiveMainloopFwdSm90ILi2EN4cute5tupleIJNS5_1CILi1EEES8_S8_EEENS6_IJNS7_ILi128EEENS7_ILi96EEENS7_ILi64EEEEEELi256ENS_6half_tEfNS_4arch4Sm90ELb1ELb0ELb0ELb1ELb0ELb1ELb1ELb1ELb0ELb1ELb0ELb0EEENS1_21CollectiveEpilogueFwdINS6_IJSA_NS7_ILi256EEESB_EEES9_SE_SG_Li256ELb1ELb1ELb0ELb0EEENS1_36VarlenDynamicPersistentTileSchedulerILi128ELi96ELi256ELi128ELb0ELb1ELb1ELb1ELb1ELb1EEEEEEEEEvNT_6ParamsE,"ax",@progbits
	.align	128
.text._ZN7cutlass13device_kernelIN5flash11enable_sm90INS1_16FlashAttnFwdSm90INS1_25CollectiveMainloopFwdSm90ILi2EN4cute5tupleIJNS5_1CILi1EEES8_S8_EEENS6_IJNS7_ILi128EEENS7_ILi96EEENS7_ILi64EEEEEELi256ENS_6half_tEfNS_4arch4Sm90ELb1ELb0ELb0ELb1ELb0ELb1ELb1ELb1ELb0ELb1ELb0ELb0EEENS1_21CollectiveEpilogueFwdINS6_IJSA_NS7_ILi256EEESB_EEES9_SE_SG_Li256ELb1ELb1ELb0ELb0EEENS1_36VarlenDynamicPersistentTileSchedulerILi128ELi96ELi256ELi128ELb0ELb1ELb1ELb1ELb1ELb1EEEEEEEEEvNT_6ParamsE:
        .type           _ZN7cutlass13device_kernelIN5flash11enable_sm90INS1_16FlashAttnFwdSm90INS1_25CollectiveMainloopFwdSm90ILi2EN4cute5tupleIJNS5_1CILi1EEES8_S8_EEENS6_IJNS7_ILi128EEENS7_ILi96EEENS7_ILi64EEEEEELi256ENS_6half_tEfNS_4arch4Sm90ELb1ELb0ELb0ELb1ELb0ELb1ELb1ELb1ELb0ELb1ELb0ELb0EEENS1_21CollectiveEpilogueFwdINS6_IJSA_NS7_ILi256EEESB_EEES9_SE_SG_Li256ELb1ELb1ELb0ELb0EEENS1_36VarlenDynamicPersistentTileSchedulerILi128ELi96ELi256ELi128ELb0ELb1ELb1ELb1ELb1ELb1EEEEEEEEEvNT_6ParamsE,@function
        .size           _ZN7cutlass13device_kernelIN5flash11enable_sm90INS1_16FlashAttnFwdSm90INS1_25CollectiveMainloopFwdSm90ILi2EN4cute5tupleIJNS5_1CILi1EEES8_S8_EEENS6_IJNS7_ILi128EEENS7_ILi96EEENS7_ILi64EEEEEELi256ENS_6half_tEfNS_4arch4Sm90ELb1ELb0ELb0ELb1ELb0ELb1ELb1ELb1ELb0ELb1ELb0ELb0EEENS1_21CollectiveEpilogueFwdINS6_IJSA_NS7_ILi256EEESB_EEES9_SE_SG_Li256ELb1ELb1ELb0ELb0EEENS1_36VarlenDynamicPersistentTileSchedulerILi128ELi96ELi256ELi128ELb0ELb1ELb1ELb1ELb1ELb1EEEEEEEEEvNT_6ParamsE,(.L_x_15154 - _ZN7cutlass13device_kernelIN5flash11enable_sm90INS1_16FlashAttnFwdSm90INS1_25CollectiveMainloopFwdSm90ILi2EN4cute5tupleIJNS5_1CILi1EEES8_S8_EEENS6_IJNS7_ILi128EEENS7_ILi96EEENS7_ILi64EEEEEELi256ENS_6half_tEfNS_4arch4Sm90ELb1ELb0ELb0ELb1ELb0ELb1ELb1ELb1ELb0ELb1ELb0ELb0EEENS1_21CollectiveEpilogueFwdINS6_IJSA_NS7_ILi256EEESB_EEES9_SE_SG_Li256ELb1ELb1ELb0ELb0EEENS1_36VarlenDynamicPersistentTileSchedulerILi128ELi96ELi256ELi128ELb0ELb1ELb1ELb1ELb1ELb1EEEEEEEEEvNT_6ParamsE)
        .other          _ZN7cutlass13device_kernelIN5flash11enable_sm90INS1_16FlashAttnFwdSm90INS1_25CollectiveMainloopFwdSm90ILi2EN4cute5tupleIJNS5_1CILi1EEES8_S8_EEENS6_IJNS7_ILi128EEENS7_ILi96EEENS7_ILi64EEEEEELi256ENS_6half_tEfNS_4arch4Sm90ELb1ELb0ELb0ELb1ELb0ELb1ELb1ELb1ELb0ELb1ELb0ELb0EEENS1_21CollectiveEpilogueFwdINS6_IJSA_NS7_ILi256EEESB_EEES9_SE_SG_Li256ELb1ELb1ELb0ELb0EEENS1_36VarlenDynamicPersistentTileSchedulerILi128ELi96ELi256ELi128ELb0ELb1ELb1ELb1ELb1ELb1EEEEEEEEEvNT_6ParamsE,@"STO_CUDA_ENTRY STV_DEFAULT"
_ZN7cutlass13device_kernelIN5flash11enable_sm90INS1_16FlashAttnFwdSm90INS1_25CollectiveMainloopFwdSm90ILi2EN4cute5tupleIJNS5_1CILi1EEES8_S8_EEENS6_IJNS7_ILi128EEENS7_ILi96EEENS7_ILi64EEEEEELi256ENS_6half_tEfNS_4arch4Sm90ELb1ELb0ELb0ELb1ELb0ELb1ELb1ELb1ELb0ELb1ELb0ELb0EEENS1_21CollectiveEpilogueFwdINS6_IJSA_NS7_ILi256EEESB_EEES9_SE_SG_Li256ELb1ELb1ELb0ELb0EEENS1_36VarlenDynamicPersistentTileSchedulerILi128ELi96ELi256ELi128ELb0ELb1ELb1ELb1ELb1ELb1EEEEEEEEEvNT_6ParamsE:
        /* <DEDUP_REMOVED lines=23> */
.L_x_14639:
[----:B------:R-:W-:Y:S05]  /*0170*/  BSYNC B0 ;  /* 0x0000000000007941 */ /* 0x000fea0003800000 */
.L_x_14638:
        /* <DEDUP_REMOVED lines=42> */
.L_x_14640:
        /* <DEDUP_REMOVED lines=22> */
.L_x_14641:
        /* <DEDUP_REMOVED lines=18> */
.L_x_14642:
        /* <DEDUP_REMOVED lines=22> */
.L_x_14643:
        /* <DEDUP_REMOVED lines=22> */
.L_x_14644:
        /* <DEDUP_REMOVED lines=9> */
.L_x_14647:
[----:B------:R-:W-:-:S08]  /*09f0*/  NOP ;  /* 0x0000000000007918 */ /* 0x000fd00000000000 */
[----:B------:R-:W0:Y:S02]  /*0a00*/  USETMAXREG.TRY_ALLOC.CTAPOOL UP0, 0xf0 ;  /* 0x000000f0000079c8 */ /* 0x000e240008000600 */
[----:B0-----:R-:W-:-:S13]  /*0a10*/  PLOP3.LUT P0, PT, PT, PT, UP0, 0x80, 0x0 ;  /* 0x000000000000781c */ /* 0x001fda0003f0f008 */
[----:B------:R-:W-:Y:S05]  /*0a20*/  @!P0 BRA `(.L_x_14647) ;  /* 0xfffffffc00f08947 */ /* 0x000fea000383ffff */
[----:B------:R-:W3:Y:S01]  /*0a30*/  LDL.LU R0, [R1+0x8] ;  /* 0x0000080001007983 */ /* 0x000ee20000300800 */
[----:B--2---:R-:W0:Y:S01]  /*0a40*/  S2R R2, SR_TID.X ;  /* 0x0000000000027919 */ /* 0x004e220000002100 */
[----:B------:R-:W1:Y:S01]  /*0a50*/  S2UR UR5, SR_CgaCtaId ;  /* 0x00000000000579c3 */ /* 0x000e620000008800 */
[----:B------:R-:W-:Y:S01]  /*0a60*/  UMOV UR4, 0x400 ;  /* 0x0000040000047882 */ /* 0x000fe20000000000 */
[----:B0-----:R-:W-:-:S06]  /*0a70*/  SHF.R.U32.HI R2, RZ, 0x7, R2 ;  /* 0x00000007ff027819 */ /* 0x001fcc0000011602 */
[----:B------:R-:W-:Y:S06]  /*0a80*/  BAR.ARV 0x8, 0x180 ;  /* 0x0206000000007b1d */ /* 0x000fec0000002000 */
[----:B------:R-:W-:-:S13]  /*0a90*/  ISETP.NE.AND P0, PT, R2, 0x1, PT ;  /* 0x000000010200780c */ /* 0x000fda0003f05270 */
[----:B------:R-:W-:Y:S08]  /*0aa0*/  @!P0 BAR.ARV 0x9, 0x100 ;  /* 0x0244000000008b1d */ /* 0x000ff00000002000 */
[----:B------:R-:W-:Y:S01]  /*0ab0*/  BAR.SYNC.DEFER_BLOCKING 0x5, 0x180 ;  /* 0x0146000000007b1d */ /* 0x000fe20000010000 */
[----:B-1----:R-:W-:-:S06]  /*0ac0*/  ULEA UR4, UR5, UR4, 0x18 ;  /* 0x0000000405047291 */ /* 0x002fcc000f8ec03f */
[----:B------:R-:W-:Y:S01]  /*0ad0*/  IMAD.U32 R19, RZ, RZ, UR4 ;  /* 0x00000004ff137e24 */ /* 0x000fe2000f8e00ff */
[----:B------:R-:W-:-:S04]  /*0ae0*/  ULDC UR4, c[0x0][0xd3c] ;  /* 0x00034f0000047ab9 */ /* 0x000fc80000000800 */
[----:B------:R-:W0:Y:S01]  /*0af0*/  LDS.128 R88, [R19+0x324d0] ;  /* 0x0324d00013587984 */ /* 0x000e220000000c00 */
[----:B------:R-:W-:Y:S06]  /*0b00*/  BAR.ARV 0x4, 0x180 ;  /* 0x0106000000007b1d */ /* 0x000fec0000002000 */
[----:B---3--:R-:W-:-:S04]  /*0b10*/  LOP3.LUT R0, R0, 0xffffffef, RZ, 0xc0, !PT ;  /* 0xffffffef00007812 */ /* 0x008fc800078ec0ff */
[----:B------:R-:W-:-:S05]  /*0b20*/  @P0 LOP3.LUT R0, R0, 0x10, RZ, 0xfc, !PT ;  /* 0x0000001000000812 */ /* 0x000fca00078efcff */
[----:B------:R1:W-:Y:S01]  /*0b30*/  STL [R1+0x8], R0 ;  /* 0x0000080001007387 */ /* 0x0003e20000100800 */
[----:B0-----:R-:W-:-:S13]  /*0b40*/  ISETP.GE.AND P0, PT, R91, UR4, PT ;  /* 0x000000045b007c0c */ /* 0x001fda000bf06270 */
[----:B-1----:R-:W-:Y:S05]  /*0b50*/  @P0 BRA `(.L_x_14648) ;  /* 0x000001cc00700947 */ /* 0x002fea0003800000 */
[----:B------:R-:W2:Y:S01]  /*0b60*/  LDL.LU R12, [R1+0x84] ;  /* 0x00008400010c7983 */ /* 0x000ea20000300800 */
        /* <DEDUP_REMOVED lines=9> */
[----:B------:R-:W-:-:S04]  /*0c00*/  SHF.R.S32.HI R3, RZ, 0x1f, R8 ;  /* 0x0000001fff037819 */ /* 0x000fc80000011408 */
[----:B------:R-:W-:Y:S02]  /*0c10*/  LEA.HI R5, R3, R4, RZ, 0x3 ;  /* 0x0000000403057211 */ /* 0x000fe400078f18ff */
[----:B------:R-:W-:Y:S02]  /*0c20*/  LEA.HI R3, R0, R13, RZ, 0x4 ;  /* 0x0000000d00037211 */ /* 0x000fe400078f20ff */
[----:B------:R-:W-:Y:S02]  /*0c30*/  LOP3.LUT R9, R5, 0xfffffff8, RZ, 0xc0, !PT ;  /* 0xfffffff805097812 */ /* 0x000fe400078ec0ff */
[----:B------:R-:W-:-:S03]  /*0c40*/  SHF.R.S32.HI R6, RZ, 0x4, R3 ;  /* 0x00000004ff067819 */ /* 0x000fc60000011403 */
[----:B------:R-:W-:Y:S01]  /*0c50*/  IMAD.IADD R10, R4, 0x1, -R9 ;  /* 0x00000001040a7824 */ /* 0x000fe200078e0a09 */
[C---:B------:R-:W-:Y:S02]  /*0c60*/  LOP3.LUT R4, R3.reuse, 0x3fffff0, RZ, 0xc0, !PT ;  /* 0x03fffff003047812 */ /* 0x040fe400078ec0ff */
[----:B------:R-:W-:Y:S02]  /*0c70*/  LEA.HI R5, R0, R13, RZ, 0x5 ;  /* 0x0000000d00057211 */ /* 0x000fe400078f28ff */
[----:B------:R-:W-:Y:S01]  /*0c80*/  LEA.HI R3, R3, R6, RZ, 0x1 ;  /* 0x0000000603037211 */ /* 0x000fe200078f08ff */
[----:B------:R-:W-:Y:S01]  /*0c90*/  IMAD.IADD R4, R13, 0x1, -R4 ;  /* 0x000000010d047824 */ /* 0x000fe200078e0a04 */
[----:B------:R-:W-:Y:S02]  /*0ca0*/  SHF.R.S32.HI R15, RZ, 0x5, R5 ;  /* 0x00000005ff0f7819 */ /* 0x000fe40000011405 */
[----:B------:R-:W-:-:S03]  /*0cb0*/  LOP3.LUT R3, R3, 0x1ffffffe, RZ, 0xc0, !PT ;  /* 0x1ffffffe03037812 */ /* 0x000fc600078ec0ff */
[----:B------:R-:W-:Y:S02]  /*0cc0*/  IMAD R4, R15, 0x10, R4 ;  /* 0x000000100f047824 */ /* 0x000fe400078e0204 */
[----:B------:R-:W-:Y:S01]  /*0cd0*/  IMAD.IADD R3, R6, 0x1, -R3 ;  /* 0x0000000106037824 */ /* 0x000fe200078e0a03 */
[----:B------:R-:W-:-:S03]  /*0ce0*/  SHF.R.S32.HI R14, RZ, 0x7, R2 ;  /* 0x00000007ff0e7819 */ /* 0x000fc60000011402 */
[----:B------:R-:W-:Y:S01]  /*0cf0*/  IMAD R6, R4, 0x8, R3 ;  /* 0x0000000804067824 */ /* 0x000fe200078e0203 */
[----:B------:R-:W-:Y:S02]  /*0d00*/  LEA.HI R4, R0, R13, RZ, 0x2 ;  /* 0x0000000d00047211 */ /* 0x000fe400078f10ff */
[----:B------:R-:W-:Y:S02]  /*0d10*/  LEA.HI R7, R7, R11, RZ, 0x5 ;  /* 0x0000000b07077211 */ /* 0x000fe400078f28ff */
[----:B------:R-:W-:Y:S02]  /*0d20*/  LEA.HI R2, R2, R14, RZ, 0x1 ;  /* 0x0000000e02027211 */ /* 0x000fe400078f08ff */
[----:B------:R-:W-:Y:S02]  /*0d30*/  LEA.HI R3, R0, R13, RZ, 0x3 ;  /* 0x0000000d00037211 */ /* 0x000fe400078f18ff */
[--C-:B------:R-:W-:Y:S02]  /*0d40*/  SHF.R.S32.HI R22, RZ, 0x2, R4.reuse ;  /* 0x00000002ff167819 */ /* 0x100fe40000011404 */
[----:B------:R-:W-:-:S02]  /*0d50*/  SHF.R.S32.HI R5, RZ, 0x1f, R4 ;  /* 0x0000001fff057819 */ /* 0x000fc40000011404 */
[----:B------:R-:W-:Y:S02]  /*0d60*/  SHF.R.S32.HI R7, RZ, 0x5, R7 ;  /* 0x00000005ff077819 */ /* 0x000fe40000011407 */
[----:B------:R-:W-:Y:S02]  /*0d70*/  LOP3.LUT R2, R2, 0x3fffffe, RZ, 0xc0, !PT ;  /* 0x03fffffe02027812 */ /* 0x000fe400078ec0ff */
[----:B------:R-:W-:Y:S02]  /*0d80*/  LOP3.LUT R0, R3, 0xfffffff8, RZ, 0xc0, !PT ;  /* 0xfffffff803007812 */ /* 0x000fe400078ec0ff */
[----:B------:R-:W-:Y:S01]  /*0d90*/  LEA.HI R5, R5, R22, RZ, 0x3 ;  /* 0x0000001605057211 */ /* 0x000fe200078f18ff */
[----:B------:R-:W-:Y:S01]  /*0da0*/  IMAD R7, R7, 0x10, R10 ;  /* 0x0000001007077824 */ /* 0x000fe200078e020a */
[----:B------:R-:W-:Y:S01]  /*0db0*/  LOP3.LUT R4, R4, 0xfffffffc, RZ, 0xc0, !PT ;  /* 0xfffffffc04047812 */ /* 0x000fe200078ec0ff */
[----:B------:R-:W-:Y:S01]  /*0dc0*/  IMAD.IADD R2, R14, 0x1, -R2 ;  /* 0x000000010e027824 */ /* 0x000fe200078e0a02 */
[----:B------:R-:W-:Y:S01]  /*0dd0*/  LOP3.LUT R5, R5, 0xfffffff8, RZ, 0xc0, !PT ;  /* 0xfffffff805057812 */ /* 0x000fe200078ec0ff */
[----:B------:R-:W-:-:S02]  /*0de0*/  VIADD R10, R22, 0x40 ;  /* 0x00000040160a7836 */ /* 0x000fc40000000000 */
[----:B------:R-:W-:Y:S02]  /*0df0*/  IMAD R7, R2, 0x40, R7 ;  /* 0x0000004002077824 */ /* 0x000fe400078e0207 */
[----:B------:R-:W-:Y:S01]  /*0e00*/  IMAD.IADD R9, R13, 0x1, -R4 ;  /* 0x000000010d097824 */ /* 0x000fe200078e0a04 */
[----:B------:R-:W-:Y:S01]  /*0e10*/  SHF.R.S32.HI R4, RZ, 0x1f, R10 ;  /* 0x0000001fff047819 */ /* 0x000fe2000001140a */
[----:B------:R-:W-:Y:S01]  /*0e20*/  IMAD.IADD R5, R22, 0x1, -R5 ;  /* 0x0000000116057824 */ /* 0x000fe200078e0a05 */
[----:B------:R-:W-:Y:S01]  /*0e30*/  STL [R1+0x88], R7 ;  /* 0x0000880701007387 */ /* 0x000fe20000100800 */
[----:B------:R-:W-:Y:S01]  /*0e40*/  IMAD.SHL.U32 R200, R9, 0x4, RZ ;  /* 0x0000000409c87824 */ /* 0x000fe200078e00ff */
[----:B------:R-:W-:Y:S02]  /*0e50*/  LEA.HI R4, R4, R10, RZ, 0x3 ;  /* 0x0000000a04047211 */ /* 0x000fe400078f18ff */
[----:B------:R-:W-:Y:S01]  /*0e60*/  STL [R1+0x6c], RZ ;  /* 0x00006cff01007387 */ /* 0x000fe20000100800 */
[----:B------:R-:W-:Y:S01]  /*0e70*/  SHF.R.S32.HI R3, RZ, 0x3, R3 ;  /* 0x00000003ff037819 */ /* 0x000fe20000011403 */
[----:B------:R-:W-:-:S02]  /*0e80*/  IMAD.SHL.U32 R3, R10, 0x40, RZ ;  /* 0x000000400a037824 */ /* 0x000fc400078e00ff */
[----:B------:R-:W-:Y:S02]  /*0e90*/  VIADD R203, R200, 0x10 ;  /* 0x00000010c8cb7836 */ /* 0x000fe40000000000 */
[----:B------:R-:W-:Y:S01]  /*0ea0*/  IMAD.SHL.U32 R4, R4, 0x40, RZ ;  /* 0x0000004004047824 */ /* 0x000fe200078e00ff */
[----:B------:R-:W-:Y:S01]  /*0eb0*/  LOP3.LUT R3, R3, 0x1c0, RZ, 0xc0, !PT ;  /* 0x000001c003037812 */ /* 0x000fe200078ec0ff */
[----:B------:R-:W-:-:S03]  /*0ec0*/  IMAD.SHL.U32 R16, R9, 0x8, RZ ;  /* 0x0000000809107824 */ /* 0x000fc600078e00ff */
[----:B------:R-:W-:Y:S02]  /*0ed0*/  LOP3.LUT R4, R4, 0xfffffe00, RZ, 0xc0, !PT ;  /* 0xfffffe0004047812 */ /* 0x000fe400078ec0ff */
[----:B------:R-:W-:-:S05]  /*0ee0*/  LOP3.LUT R8, R8, 0x7ffffffc, RZ, 0xc0, !PT ;  /* 0x7ffffffc08087812 */ /* 0x000fca00078ec0ff */
[----:B------:R-:W-:Y:S01]  /*0ef0*/  IMAD.IADD R8, R11, 0x1, -R8 ;  /* 0x000000010b087824 */ /* 0x000fe200078e0a08 */
[----:B------:R-:W-:Y:S01]  /*0f00*/  SHF.R.S32.HI R17, RZ, 0x1f, R16 ;  /* 0x0000001fff117819 */ /* 0x000fe20000011410 */
[----:B------:R-:W-:Y:S02]  /*0f10*/  IMAD.MOV.U32 R18, RZ, RZ, RZ ;  /* 0x000000ffff127224 */ /* 0x000fe400078e00ff */
[----:B------:R-:W-:Y:S02]  /*0f20*/  IMAD.MOV.U32 R202, RZ, RZ, RZ ;  /* 0x000000ffffca7224 */ /* 0x000fe400078e00ff */
[----:B------:R-:W-:Y:S02]  /*0f30*/  IMAD.MOV.U32 R23, RZ, RZ, RZ ;  /* 0x000000ffff177224 */ /* 0x000fe400078e00ff */
[----:B------:R-:W-:Y:S01]  /*0f40*/  IMAD.MOV.U32 R2, RZ, RZ, RZ ;  /* 0x000000ffff027224 */ /* 0x000fe200078e00ff */
[----:B--2---:R-:W-:Y:S01]  /*0f50*/  LOP3.LUT R216, R12, 0x1, RZ, 0xfc, !PT ;  /* 0x000000010cd87812 */ /* 0x004fe200078efcff */
[----:B------:R-:W-:-:S04]  /*0f60*/  IMAD.IADD R12, R13, 0x1, -R0 ;  /* 0x000000010d0c7824 */ /* 0x000fc800078e0a00 */
[----:B------:R-:W-:Y:S01]  /*0f70*/  IMAD.SHL.U32 R13, R12, 0x8, RZ ;  /* 0x000000080c0d7824 */ /* 0x000fe200078e00ff */
[----:B------:R-:W-:Y:S02]  /*0f80*/  SHF.R.S32.HI R0, RZ, 0x1f, R22 ;  /* 0x0000001fff007819 */ /* 0x000fe40000011416 */
[----:B------:R-:W-:Y:S02]  /*0f90*/  LEA.HI R0, R9, R9, RZ, 0x1 ;  /* 0x0000000909007211 */ /* 0x000fe400078f08ff */
[----:B------:R-:W-:Y:S04]  /*0fa0*/  STL [R1+0xc], R13 ;  /* 0x00000c0d01007387 */ /* 0x000fe80000100800 */
[----:B------:R0:W-:Y:S01]  /*0fb0*/  STL [R1+0x74], R5 ;  /* 0x0000740501007387 */ /* 0x0001e20000100800 */
[----:B------:R-:W-:Y:S01]  /*0fc0*/  LOP3.LUT R0, R0, 0x1ffffffe, RZ, 0xc0, !PT ;  /* 0x1ffffffe00007812 */ /* 0x000fe200078ec0ff */
[----:B------:R-:W-:-:S02]  /*0fd0*/  VIADD R12, R13, 0x40 ;  /* 0x000000400d0c7836 */ /* 0x000fc40000000000 */
[----:B------:R-:W-:Y:S01]  /*0fe0*/  VIADD R10, R13, 0x80 ;  /* 0x000000800d0a7836 */ /* 0x000fe20000000000 */
[----:B0-----:R-:W-:Y:S01]  /*0ff0*/  SHF.R.S32.HI R5, RZ, 0x1f, R13 ;  /* 0x0000001fff057819 */ /* 0x001fe2000001140d */
[----:B------:R-:W-:-:S04]  /*1000*/  IMAD.IADD R0, R9, 0x1, -R0 ;  /* 0x0000000109007824 */ /* 0x000fc800078e0a00 */
[----:B------:R0:W-:Y:S01]  /*1010*/  STL [R1+0x9c], R5 ;  /* 0x00009c0501007387 */ /* 0x0001e20000100800 */
[----:B------:R-:W-:Y:S02]  /*1020*/  SHF.R.U32.HI R9, RZ, 0x3, R3 ;  /* 0x00000003ff097819 */ /* 0x000fe40000011603 */
[----:B------:R-:W-:Y:S01]  /*1030*/  LOP3.LUT R3, R3, 0x38, R16, 0xf8, !PT ;  /* 0x0000003803037812 */ /* 0x000fe200078ef810 */
[----:B------:R1:W-:Y:S01]  /*1040*/  STL [R1+0x4c], R12 ;  /* 0x00004c0c01007387 */ /* 0x0003e20000100800 */
[----:B0-----:R-:W-:Y:S01]  /*1050*/  VIADD R5, R13, 0xc0 ;  /* 0x000000c00d057836 */ /* 0x001fe20000000000 */
[----:B------:R-:W-:Y:S02]  /*1060*/  SHF.R.S32.HI R13, RZ, 0x1f, R203 ;  /* 0x0000001fff0d7819 */ /* 0x000fe400000114cb */
[----:B------:R0:W-:Y:S01]  /*1070*/  STL [R1+0x48], R10 ;  /* 0x0000480a01007387 */ /* 0x0001e20000100800 */
[----:B-1----:R-:W-:-:S03]  /*1080*/  SHF.R.S32.HI R12, RZ, 0x1f, R12 ;  /* 0x0000001fff0c7819 */ /* 0x002fc6000001140c */
[----:B------:R-:W-:Y:S04]  /*1090*/  STL [R1+0x50], R5 ;  /* 0x0000500501007387 */ /* 0x000fe80000100800 */
[----:B------:R-:W-:Y:S01]  /*10a0*/  STL [R1+0x80], R13 ;  /* 0x0000800d01007387 */ /* 0x000fe20000100800 */
[----:B0-----:R-:W-:-:S03]  /*10b0*/  SHF.R.S32.HI R10, RZ, 0x1f, R10 ;  /* 0x0000001fff0a7819 */ /* 0x001fc6000001140a */
[----:B------:R0:W-:Y:S01]  /*10c0*/  STL [R1+0x3c], R4 ;  /* 0x00003c0401007387 */ /* 0x0001e20000100800 */
[----:B------:R-:W-:-:S03]  /*10d0*/  IMAD R0, R0, 0x8, R7 ;  /* 0x0000000800007824 */ /* 0x000fc600078e0207 */
[----:B------:R-:W-:Y:S01]  /*10e0*/  STL [R1+0x98], R12 ;  /* 0x0000980c01007387 */ /* 0x000fe20000100800 */
[----:B0-----:R-:W-:Y:S02]  /*10f0*/  LOP3.LUT R4, R4, R3, R9, 0xf6, !PT ;  /* 0x0000000304047212 */ /* 0x001fe400078ef609 */
[----:B------:R-:W-:Y:S01]  /*1100*/  SHF.R.S32.HI R3, RZ, 0x1f, R5 ;  /* 0x0000001fff037819 */ /* 0x000fe20000011405 */
[----:B------:R-:W-:Y:S01]  /*1110*/  STL [R1+0x94], R10 ;  /* 0x0000940a01007387 */ /* 0x000fe20000100800 */
[----:B------:R-:W-:-:S03]  /*1120*/  IMAD.SHL.U32 R5, R6, 0x8, RZ ;  /* 0x0000000806057824 */ /* 0x000fc600078e00ff */
[----:B------:R0:W-:Y:S04]  /*1130*/  STL [R1+0x90], R3 ;  /* 0x0000900301007387 */ /* 0x0001e80000100800 */
[----:B------:R1:W-:Y:S01]  /*1140*/  STL [R1+0x44], R8 ;  /* 0x0000440801007387 */ /* 0x0003e20000100800 */
[----:B0-----:R-:W-:-:S03]  /*1150*/  IMAD R3, R4, 0x2, R19 ;  /* 0x0000000204037824 */ /* 0x001fc600078e0213 */
[----:B------:R1:W-:Y:S04]  /*1160*/  STL [R1+0x8c], R5 ;  /* 0x00008c0501007387 */ /* 0x0003e80000100800 */
[----:B------:R1:W-:Y:S04]  /*1170*/  STL [R1+0x40], R0 ;  /* 0x0000400001007387 */ /* 0x0003e80000100800 */
[----:B------:R1:W-:Y:S02]  /*1180*/  STL [R1+0x84], R3 ;  /* 0x0000840301007387 */ /* 0x0003e40000100800 */
.L_x_14797:
[----:B012---:R-:W0:Y:S02]  /*1190*/  LDC.64 R4, c[0x0][0xd88] ;  /* 0x00036200ff047b82 */ /* 0x007e240000000a00 */
[----:B0-----:R-:W-:-:S05]  /*11a0*/  IMAD.WIDE R4, R91, 0x4, R4 ;  /* 0x000000045b047825 */ /* 0x001fca00078e0204 */
[----:B------:R-:W2:Y:S01]  /*11b0*/  LDG.E R0, desc[UR40][R4.64] ;  /* 0x0000002804007981 */ /* 0x000ea2000c1e1900 */
[----:B------:R-:W-:Y:S05]  /*11c0*/  YIELD ;  /* 0x0000000000007946 */ /* 0x000fea0003800000 */
[----:B------:R-:W-:Y:S01]  /*11d0*/  ULDC.64 UR4, c[0x0][0xb20] ;  /* 0x0002c80000047ab9 */ /* 0x000fe20000000a00 */
[----:B------:R-:W-:Y:S01]  /*11e0*/  ULDC.64 UR8, c[0x0][0xb10] ;  /* 0x0002c40000087ab9 */ /* 0x000fe20000000a00 */
[----:B------:R-:W-:Y:S01]  /*11f0*/  ISETP.NE.U32.AND P1, PT, RZ, UR4, PT ;  /* 0x00000004ff007c0c */ /* 0x000fe2000bf25070 */
[----:B------:R-:W-:Y:S01]  /*1200*/  ULDC.64 UR6, c[0x0][0xb00] ;  /* 0x0002c00000067ab9 */ /* 0x000fe20000000a00 */
[----:B------:R-:W-:Y:S01]  /*1210*/  IMAD.MOV.U32 R33, RZ, RZ, RZ ;  /* 0x000000ffff217224 */ /* 0x000fe200078e00ff */
[----:B------:R-:W-:-:S02]  /*1220*/  ISETP.NE.U32.AND P0, PT, RZ, UR6, PT ;  /* 0x00000006ff007c0c */ /* 0x000fc4000bf05070 */
[----:B------:R-:W-:Y:S02]  /*1230*/  ISETP.NE.AND.EX P1, PT, RZ, UR5, PT, P1 ;  /* 0x00000005ff007c0c */ /* 0x000fe4000bf25310 */
[----:B------:R-:W-:Y:S02]  /*1240*/  ISETP.NE.AND.EX P0, PT, RZ, UR7, PT, P0 ;  /* 0x00000007ff007c0c */ /* 0x000fe4000bf05300 */
[----:B--2---:R-:W-:Y:S01]  /*1250*/  SHF.R.S32.HI R3, RZ, 0x1f, R0 ;  /* 0x0000001fff037819 */ /* 0x004fe20000011400 */
[----:B------:R-:W-:Y:S08]  /*1260*/  STL [R1+0x64], R0 ;  /* 0x0000640001007387 */ /* 0x000ff00000100800 */
[C---:B------:R-:W-:Y:S01]  /*1270*/  @P1 LEA R6, P2, R0.reuse, UR4, 0x2 ;  /* 0x0000000400061c11 */ /* 0x040fe2000f8410ff */
[C---:B------:R-:W-:Y:S01]  /*1280*/  IMAD.SHL.U32 R36, R0.reuse, 0x4, RZ ;  /* 0x0000000400247824 */ /* 0x040fe200078e00ff */
[C-C-:B------:R-:W-:Y:S01]  /*1290*/  SHF.L.U64.HI R35, R0.reuse, 0x2, R3.reuse ;  /* 0x0000000200237819 */ /* 0x140fe20000010203 */
[----:B------:R0:W-:Y:S01]  /*12a0*/  STL [R1+0x7c], R3 ;  /* 0x00007c0301007387 */ /* 0x0001e20000100800 */
[----:B------:R-:W-:-:S02]  /*12b0*/  @P1 LEA.HI.X R7, R0, UR5, R3, 0x2, P2 ;  /* 0x0000000500071c11 */ /* 0x000fc400090f1403 */
[----:B------:R-:W-:Y:S01]  /*12c0*/  ISETP.NE.U32.AND P2, PT, RZ, UR8, PT ;  /* 0x00000008ff007c0c */ /* 0x000fe2000bf45070 */
[----:B------:R-:W-:Y:S01]  /*12d0*/  ULDC UR4, c[0x0][0x288] ;  /* 0x0000a20000047ab9 */ /* 0x000fe20000000800 */
[C---:B------:R-:W-:Y:S01]  /*12e0*/  IADD3 R8, P3, R36.reuse, UR6, RZ ;  /* 0x0000000624087c10 */ /* 0x040fe2000ff7e0ff */
[----:B------:R1:W-:Y:S01]  /*12f0*/  STL [R1+0x5c], R36 ;  /* 0x00005c2401007387 */ /* 0x0003e20000100800 */
[----:B------:R-:W-:Y:S01]  /*1300*/  ISETP.NE.AND.EX P2, PT, RZ, UR9, PT, P2 ;  /* 0x00000009ff007c0c */ /* 0x000fe2000bf45320 */
[----:B0-----:R-:W-:Y:S01]  /*1310*/  IMAD.MOV.U32 R3, RZ, RZ, RZ ;  /* 0x000000ffff037224 */ /* 0x001fe200078e00ff */
[C---:B------:R-:W-:Y:S01]  /*1320*/  IADD3.X R9, R35.reuse, UR7, RZ, P3, !PT ;  /* 0x0000000723097c10 */ /* 0x040fe20009ffe4ff */
[----:B---3--:R-:W-:Y:S01]  /*1330*/  IMAD.U32 R10, RZ, RZ, UR4 ;  /* 0x00000004ff0a7e24 */ /* 0x008fe2000f8e00ff */
[----:B------:R-:W-:Y:S01]  /*1340*/  ULDC.64 UR4, c[0x0][0x418] ;  /* 0x0001060000047ab9 */ /* 0x000fe20000000a00 */
[----:B------:R1:W-:Y:S04]  /*1350*/  STL [R1+0x60], R35 ;  /* 0x0000602301007387 */ /* 0x0003e80000100800 */
[----:B------:R1:W5:Y:S04]  /*1360*/  @P1 LDG.E R3, desc[UR40][R6.64] ;  /* 0x0000002806031981 */ /* 0x000368000c1e1900 */
[----:B------:R-:W-:Y:S01]  /*1370*/  @P2 IADD3 R4, P1, R36, UR8, RZ ;  /* 0x0000000824042c10 */ /* 0x000fe2000ff3e0ff */
[----:B------:R1:W5:Y:S03]  /*1380*/  @P0 LDG.E R33, desc[UR40][R8.64] ;  /* 0x0000002808210981 */ /* 0x000366000c1e1900 */
[----:B------:R-:W-:-:S05]  /*1390*/  @P2 IADD3.X R5, R35, UR9, RZ, P1, !PT ;  /* 0x0000000923052c10 */ /* 0x000fca0008ffe4ff */
[----:B------:R-:W2:Y:S01]  /*13a0*/  @P2 LDG.E R10, desc[UR40][R4.64] ;  /* 0x00000028040a2981 */ /* 0x000ea2000c1e1900 */
[----:B------:R-:W-:Y:S01]  /*13b0*/  UISETP.NE.U32.AND UP0, UPT, UR4, URZ, UPT ;  /* 0x0000003f0400728c */ /* 0x000fe2000bf05070 */
[----:B------:R-:W-:Y:S02]  /*13c0*/  IMAD.MOV.U32 R31, RZ, RZ, R0 ;  /* 0x000000ffff1f7224 */ /* 0x000fe400078e0000 */
        /* <DEDUP_REMOVED lines=8> */
[----:B--2---:R1:W-:Y:S01]  /*1450*/  STL [R1+0x1c], R10 ;  /* 0x00001c0a01007387 */ /* 0x0043e20000100800 */
[----:B----4-:R-:W-:Y:S05]  /*1460*/  @P2 BRA `(.L_x_14649) ;  /* 0x0000000000282947 */ /* 0x010fea0003800000 */
[----:B------:R-:W-:Y:S02]  /*1470*/  ULDC.64 UR4, c[0x0][0xaf8] ;  /* 0x0002be0000047ab9 */ /* 0x000fe40000000a00 */
[----:B------:R-:W-:-:S04]  /*1480*/  ISETP.NE.U32.AND P1, PT, RZ, UR4, PT ;  /* 0x00000004ff007c0c */ /* 0x000fc8000bf25070 */
[----:B------:R-:W-:-:S13]  /*1490*/  ISETP.NE.AND.EX P1, PT, RZ, UR5, PT, P1 ;  /* 0x00000005ff007c0c */ /* 0x000fda000bf25310 */
[----:B------:R-:W-:Y:S05]  /*14a0*/  @!P1 BRA `(.L_x_14649) ;  /* 0x0000000000189947 */ /* 0x000fea0003800000 */
[----:B------:R-:W0:Y:S02]  /*14b0*/  LDC.64 R4, c[0x0][0xaf8] ;  /* 0x0002be00ff047b82 */ /* 0x000e240000000a00 */
[----:B0-----:R-:W-:-:S05]  /*14c0*/  IMAD.WIDE R4, R31, 0x4, R4 ;  /* 0x000000041f047825 */ /* 0x001fca00078e0204 */
[----:B------:R-:W2:Y:S04]  /*14d0*/  LDG.E R0, desc[UR40][R4.64] ;  /* 0x0000002804007981 */ /* 0x000ea8000c1e1900 */
[----:B-1----:R-:W2:Y:S02]  /*14e0*/  LDG.E R7, desc[UR40][R4.64+0x4] ;  /* 0x0000042804077981 */ /* 0x002ea4000c1e1900 */
[----:B--2---:R-:W-:-:S05]  /*14f0*/  IMAD.IADD R10, R7, 0x1, -R0 ;  /* 0x00000001070a7824 */ /* 0x004fca00078e0a00 */
[----:B------:R0:W-:Y:S02]  /*1500*/  STL [R1+0x1c], R10 ;  /* 0x00001c0a01007387 */ /* 0x0001e40000100800 */
.L_x_14649:
[----:B------:R-:W-:Y:S01]  /*1510*/  ULDC.64 UR4, c[0x0][0xb18] ;  /* 0x0002c60000047ab9 */ /* 0x000fe20000000a00 */
[----:B------:R2:W-:Y:S01]  /*1520*/  STL [R1+0x58], R90 ;  /* 0x0000585a01007387 */ /* 0x0005e20000100800 */
[----:B------:R-:W-:-:S04]  /*1530*/  ISETP.NE.U32.AND P1, PT, RZ, UR4, PT ;  /* 0x00000004ff007c0c */ /* 0x000fc8000bf25070 */
[----:B------:R-:W-:-:S13]  /*1540*/  ISETP.NE.AND.EX P1, PT, RZ, UR5, PT, P1 ;  /* 0x00000005ff007c0c */ /* 0x000fda000bf25310 */
[----:B--2---:R-:W-:Y:S05]  /*1550*/  @!P1 BRA `(.L_x_14650) ;  /* 0x0000000000109947 */ /* 0x004fea0003800000 */
[----:B------:R-:W-:-:S04]  /*1560*/  IADD3 R4, P0, R36, UR4, RZ ;  /* 0x0000000424047c10 */ /* 0x000fc8000ff1e0ff */
[----:B------:R-:W-:-:S05]  /*1570*/  IADD3.X R5, R35, UR5, RZ, P0, !PT ;  /* 0x0000000523057c10 */ /* 0x000fca00087fe4ff */
[----:B------:R2:W5:Y:S01]  /*1580*/  LDG.E R32, desc[UR40][R4.64] ;  /* 0x0000002804207981 */ /* 0x000562000c1e1900 */
[----:B------:R-:W-:Y:S05]  /*1590*/  BRA `(.L_x_14651) ;  /* 0x0000000000107947 */ /* 0x000fea0003800000 */
.L_x_14650:
[----:B------:R-:W-:Y:S05]  /*15a0*/  @!P0 BRA `(.L_x_14651) ;  /* 0x00000000000c8947 */ /* 0x000fea0003800000 */
[----:B------:R-:W2:Y:S04]  /*15b0*/  LDG.E R5, desc[UR40][R8.64] ;  /* 0x0000002808057981 */ /* 0x000ea8000c1e1900 */
[----:B------:R-:W2:Y:S02]  /*15c0*/  LDG.E R32, desc[UR40][R8.64+0x4] ;  /* 0x0000042808207981 */ /* 0x000ea4000c1e1900 */
[----:B--2---:R-:W-:-:S07]  /*15d0*/  IMAD.IADD R32, R32, 0x1, -R5 ;  /* 0x0000000120207824 */ /* 0x004fce00078e0a05 */
.L_x_14651:
[----:B------:R-:W-:Y:S01]  /*15e0*/  ULDC.64 UR4, c[0x0][0xb08] ;  /* 0x0002c20000047ab9 */ /* 0x000fe20000000a00 */
[----:B-1----:R-:W1:Y:S01]  /*15f0*/  LDC R8, c[0x0][0x448] ;  /* 0x00011200ff087b82 */ /* 0x002e620000000800 */
[----:B------:R-:W-:-:S04]  /*1600*/  ISETP.NE.U32.AND P0, PT, RZ, UR4, PT ;  /* 0x00000004ff007c0c */ /* 0x000fc8000bf05070 */
[----:B------:R-:W-:Y:S01]  /*1610*/  ISETP.NE.AND.EX P0, PT, RZ, UR5, PT, P0 ;  /* 0x00000005ff007c0c */ /* 0x000fe2000bf05300 */
[----:B------:R-:W-:-:S12]  /*1620*/  ULDC.64 UR4, c[0x0][0xb28] ;  /* 0x0002ca0000047ab9 */ /* 0x000fd80000000a00 */
[----:B--2---:R-:W2:Y:S02]  /*1630*/  @P0 LDC.64 R4, c[0x0][0xb08] ;  /* 0x0002c200ff040b82 */ /* 0x004ea40000000a00 */
[----:B--2---:R-:W-:-:S05]  /*1640*/  @P0 IMAD.WIDE R4, R31, 0x4, R4 ;  /* 0x000000041f040825 */ /* 0x004fca00078e0204 */
        /* <DEDUP_REMOVED lines=11> */
[----:B---3--:R-:W-:Y:S01]  /*1700*/  VIADD R4, R12, 0x7f ;  /* 0x0000007f0c047836 */ /* 0x008fe20000000000 */
[----:B------:R1:W-:Y:S07]  /*1710*/  STL [R1+0x28], R12 ;  /* 0x0000280c01007387 */ /* 0x0003ee0000100800 */
[----:B------:R-:W3:Y:S08]  /*1720*/  @P1 LDC R11, c[0x0][0x44c] ;  /* 0x00011300ff0b1b82 */ /* 0x000ef00000000800 */
[----:B------:R-:W0:Y:S01]  /*1730*/  @P1 LDC R5, c[0x0][0x450] ;  /* 0x00011400ff051b82 */ /* 0x000e220000000800 */
[----:B--2---:R-:W-:-:S02]  /*1740*/  @P0 IMAD.IADD R24, R9, 0x1, -R0 ;  /* 0x0000000109180824 */ /* 0x004fc400078e0a00 */
[----:B---3--:R-:W-:-:S04]  /*1750*/  @P1 IMAD.HI.U32 R0, R4, R11, RZ ;  /* 0x0000000b04001227 */ /* 0x008fc800078e00ff */
[----:B----4-:R-:W-:Y:S01]  /*1760*/  IMAD.IADD R6, R8, 0x1, R24 ;  /* 0x0000000108067824 */ /* 0x010fe200078e0218 */
[----:B0-----:R-:W-:-:S03]  /*1770*/  @P1 SHF.R.U32.HI R4, RZ, R5, R0 ;  /* 0x00000005ff041219 */ /* 0x001fc60000011600 */
[C---:B------:R-:W-:Y:S01]  /*1780*/  VIADD R0, R6.reuse, 0x5f ;  /* 0x0000005f06007836 */ /* 0x040fe20000000000 */
[----:B------:R-:W-:Y:S01]  /*1790*/  IADD3 R29, R6, 0x60, -R10 ;  /* 0x00000060061d7810 */ /* 0x000fe20007ffe80a */
[----:B------:R1:W-:Y:S02]  /*17a0*/  STL [R1+0x2c], R6 ;  /* 0x00002c0601007387 */ /* 0x0003e40000100800 */
        /* <DEDUP_REMOVED lines=22> */
[----:B-1----:R-:W-:Y:S05]  /*1910*/  @!P1 BRA `(.L_x_14652) ;  /* 0x00000040004c9947 */ /* 0x002fea0003800000 */
        /* <DEDUP_REMOVED lines=20> */
.L_x_14654:
[----:B------:R-:W-:Y:S05]  /*1a60*/  BSYNC B6 ;  /* 0x0000000000067941 */ /* 0x000fea0003800000 */
.L_x_14653:
        /* <DEDUP_REMOVED lines=20> */
.L_x_14656:
[----:B------:R-:W-:Y:S05]  /*1bb0*/  BSYNC B6 ;  /* 0x0000000000067941 */ /* 0x000fea0003800000 */
.L_x_14655:
[----:B------:R-:W-:Y:S01]  /*1bc0*/  ULDC.64 UR4, c[0x0][0xaf0] ;  /* 0x0002bc0000047ab9 */ /* 0x000fe20000000a00 */
[----:B------:R-:W0:Y:S01]  /*1bd0*/  S2R R44, SR_TID.X ;  /* 0x00000000002c7919 */ /* 0x000e220000002100 */
[----:B------:R-:W-:Y:S01]  /*1be0*/  ISETP.NE.U32.AND P0, PT, RZ, UR4, PT ;  /* 0x00000004ff007c0c */ /* 0x000fe2000bf05070 */
[----:B------:R-:W1:Y:S01]  /*1bf0*/  LDC.64 R8, c[0x0][0x300] ;  /* 0x0000c000ff087b82 */ /* 0x000e620000000a00 */
[----:B------:R-:W-:Y:S01]  /*1c00*/  IMAD.IADD R61, R33, 0x1, R32 ;  /* 0x00000001213d7824 */ /* 0x000fe200078e0220 */
[----:B------:R-:W-:Y:S01]  /*1c10*/  ULDC.64 UR6, c[0x0][0xb00] ;  /* 0x0002c00000067ab9 */ /* 0x000fe20000000a00 */
[----:B------:R-:W-:Y:S01]  /*1c20*/  ISETP.NE.AND.EX P0, PT, RZ, UR5, PT, P0 ;  /* 0x00000005ff007c0c */ /* 0x000fe2000bf05300 */
[----:B------:R-:W2:Y:S01]  /*1c30*/  LDL R45, [R1+0x74] ;  /* 0x00007400012d7983 */ /* 0x000ea20000100800 */
[----:B------:R-:W-:Y:S02]  /*1c40*/  SHF.R.S32.HI R11, RZ, 0x1f, R90 ;  /* 0x0000001fff0b7819 */ /* 0x000fe4000001145a */
[----:B------:R-:W-:Y:S01]  /*1c50*/  SHF.R.S32.HI R42, RZ, 0x1f, R22 ;  /* 0x0000001fff2a7819 */ /* 0x000fe20000011416 */
[----:B------:R-:W-:Y:S01]  /*1c60*/  VIADD R62, R16, 0x20 ;  /* 0x00000020103e7836 */ /* 0x000fe20000000000 */
[----:B------:R-:W3:Y:S07]  /*1c70*/  LDC.64 R14, c[0x0][0x408] ;  /* 0x00010200ff0e7b82 */ /* 0x000eee0000000a00 */
[----:B------:R-:W-:Y:S01]  /*1c80*/  @P0 IADD3 R4, P1, R36, UR4, RZ ;  /* 0x0000000424040c10 */ /* 0x000fe2000ff3e0ff */
[----:B------:R-:W-:Y:S01]  /*1c90*/  VIADD R63, R16, 0x40 ;  /* 0x00000040103f7836 */ /* 0x000fe20000000000 */
[----:B------:R-:W4:Y:S02]  /*1ca0*/  LDC.64 R58, c[0x0][0x3f8] ;  /* 0x0000fe00ff3a7b82 */ /* 0x000f240000000a00 */
[----:B------:R-:W-:Y:S01]  /*1cb0*/  @P0 IADD3.X R5, R35, UR5, RZ, P1, !PT ;  /* 0x0000000523050c10 */ /* 0x000fe20008ffe4ff */
[----:B------:R-:W-:-:S04]  /*1cc0*/  ULDC.64 UR4, c[0x0][0x308] ;  /* 0x0000c20000047ab9 */ /* 0x000fc80000000a00 */
[----:B------:R0:W3:Y:S01]  /*1cd0*/  @P0 LDG.E R31, desc[UR40][R4.64] ;  /* 0x00000028041f0981 */ /* 0x0000e2000c1e1900 */
[----:B------:R-:W-:Y:S01]  /*1ce0*/  SHF.R.S32.HI R43, RZ, 0x1f, R61 ;  /* 0x0000001fff2b7819 */ /* 0x000fe2000001143d */
[-C--:B-1----:R-:W-:Y:S01]  /*1cf0*/  IMAD.WIDE.U32 R6, R61, R8.reuse, RZ ;  /* 0x000000083d067225 */ /* 0x082fe200078e00ff */
[----:B------:R-:W1:Y:S03]  /*1d00*/  LDC R41, c[0x0][0x3f4] ;  /* 0x0000fd00ff297b82 */ /* 0x000e660000000800 */
[----:B------:R-:W-:Y:S01]  /*1d10*/  IMAD R0, R43, R8, RZ ;  /* 0x000000082b007224 */ /* 0x000fe200078e02ff */
[----:B------:R-:W-:Y:S02]  /*1d20*/  ISETP.NE.U32.AND P0, PT, RZ, UR6, PT ;  /* 0x00000006ff007c0c */ /* 0x000fe4000bf05070 */
[----:B0-----:R-:W-:Y:S01]  /*1d30*/  SHF.R.U32.HI R40, RZ, 0x7, R44 ;  /* 0x00000007ff287819 */ /* 0x001fe2000001162c */
[----:B------:R-:W-:Y:S01]  /*1d40*/  IMAD R3, R61, R9, R0 ;  /* 0x000000093d037224 */ /* 0x000fe200078e0200 */
[----:B------:R-:W-:-:S02]  /*1d50*/  ISETP.NE.AND.EX P0, PT, RZ, UR7, PT, P0 ;  /* 0x00000007ff007c0c */ /* 0x000fc4000bf05300 */
[----:B------:R-:W-:Y:S01]  /*1d60*/  ISETP.NE.AND P6, PT, R40, 0x1, PT ;  /* 0x000000012800780c */ /* 0x000fe20003fc5270 */
[----:B------:R-:W-:Y:S02]  /*1d70*/  IMAD.IADD R7, R7, 0x1, R3 ;  /* 0x0000000107077824 */ /* 0x000fe400078e0203 */
[----:B------:R-:W-:Y:S02]  /*1d80*/  IMAD R3, R11, UR4, RZ ;  /* 0x000000040b037c24 */ /* 0x000fe4000f8e02ff */
[----:B------:R-:W-:-:S04]  /*1d90*/  IMAD.WIDE.U32 R4, R90, UR4, R6 ;  /* 0x000000045a047c25 */ /* 0x000fc8000f8e0006 */
[----:B------:R-:W-:Y:S01]  /*1da0*/  IMAD R3, R90, UR5, R3 ;  /* 0x000000055a037c24 */ /* 0x000fe2000f8e0203 */
[----:B------:R-:W-:-:S03]  /*1db0*/  ULDC.64 UR4, c[0x0][0x310] ;  /* 0x0000c40000047ab9 */ /* 0x000fc60000000a00 */
[----:B------:R-:W-:Y:S02]  /*1dc0*/  IMAD.IADD R5, R5, 0x1, R3 ;  /* 0x0000000105057824 */ /* 0x000fe400078e0203 */
[-C--:B------:R-:W-:Y:S02]  /*1dd0*/  IMAD R10, R42, R8.reuse, RZ ;  /* 0x000000082a0a7224 */ /* 0x080fe400078e02ff */
[----:B------:R-:W-:-:S04]  /*1de0*/  IMAD.WIDE.U32 R6, R22, R8, R16 ;  /* 0x0000000816067225 */ /* 0x000fc800078e0010 */
[C---:B------:R-:W-:Y:S02]  /*1df0*/  VIADD R64, R16.reuse, 0x60 ;  /* 0x0000006010407836 */ /* 0x040fe40000000000 */
[C---:B------:R-:W-:Y:S02]  /*1e00*/  VIADD R12, R16.reuse, 0xc0 ;  /* 0x000000c0100c7836 */ /* 0x040fe40000000000 */
[C---:B------:R-:W-:Y:S02]  /*1e10*/  VIADD R65, R16.reuse, 0x80 ;  /* 0x0000008010417836 */ /* 0x040fe40000000000 */
[C---:B------:R-:W-:Y:S02]  /*1e20*/  VIADD R66, R16.reuse, 0xa0 ;  /* 0x000000a010427836 */ /* 0x040fe40000000000 */
[----:B------:R-:W-:Y:S01]  /*1e30*/  VIADD R32, R16, 0xe0 ;  /* 0x000000e010207836 */ /* 0x000fe20000000000 */
[----:B------:R-:W-:Y:S02]  /*1e40*/  SHF.R.S32.HI R201, RZ, 0x1f, R200 ;  /* 0x0000001fffc97819 */ /* 0x000fe400000114c8 */
[----:B---3--:R-:W-:-:S04]  /*1e50*/  SHF.R.S32.HI R0, RZ, 0x1f, R31 ;  /* 0x0000001fff007819 */ /* 0x008fc8000001141f */
[----:B------:R-:W-:Y:S02]  /*1e60*/  SEL R20, R0, RZ, !P0 ;  /* 0x000000ff00147207 */ /* 0x000fe40004000000 */
[----:B------:R-:W-:-:S03]  /*1e70*/  SEL R21, R31, RZ, !P0 ;  /* 0x000000ff1f157207 */ /* 0x000fc60004000000 */
[----:B------:R-:W-:Y:S02]  /*1e80*/  IMAD R0, R20, UR4, RZ ;  /* 0x0000000414007c24 */ /* 0x000fe4000f8e02ff */
[----:B------:R-:W-:-:S04]  /*1e90*/  IMAD.WIDE.U32 R4, R21, UR4, R4 ;  /* 0x0000000415047c25 */ /* 0x000fc8000f8e0004 */
[----:B------:R-:W-:Y:S01]  /*1ea0*/  IMAD R3, R21, UR5, R0 ;  /* 0x0000000515037c24 */ /* 0x000fe2000f8e0200 */
[----:B------:R-:W-:Y:S05]  /*1eb0*/  @!P6 WARPSYNC.ALL ;  /* 0x000000000000e948 */ /* 0x000fea0003800000 */
[----:B------:R-:W-:Y:S01]  /*1ec0*/  ULDC UR4, c[0x0][0x320] ;  /* 0x0000c80000047ab9 */ /* 0x000fe20000000800 */
[----:B------:R-:W-:Y:S01]  /*1ed0*/  IMAD R0, R22, R9, R10 ;  /* 0x0000000916007224 */ /* 0x000fe200078e020a */
[----:B------:R-:W-:Y:S01]  /*1ee0*/  ISETP.GE.AND P1, PT, R62, UR4, PT ;  /* 0x000000043e007c0c */ /* 0x000fe2000bf26270 */
[----:B------:R-:W-:Y:S01]  /*1ef0*/  IMAD.IADD R3, R5, 0x1, R3 ;  /* 0x0000000105037824 */ /* 0x000fe200078e0203 */
[----:B------:R-:W-:Y:S01]  /*1f00*/  IADD3 R31, P0, R4, R6, RZ ;  /* 0x00000006041f7210 */ /* 0x000fe20007f1e0ff */
[----:B------:R-:W-:Y:S01]  /*1f10*/  ULDC.64 UR6, c[0x0][0x330] ;  /* 0x0000cc0000067ab9 */ /* 0x000fe20000000a00 */
[----:B------:R-:W-:-:S02]  /*1f20*/  SEL R6, RZ, 0xffffffff, P1 ;  /* 0xffffffffff067807 */ /* 0x000fc40000800000 */
[----:B------:R-:W-:Y:S02]  /*1f30*/  IADD3.X R0, R3, R7, R0, P0, !PT ;  /* 0x0000000703007210 */ /* 0x000fe400007fe400 */
[----:B------:R-:W-:Y:S01]  /*1f40*/  ISETP.GE.AND P0, PT, R16, UR4, PT ;  /* 0x0000000410007c0c */ /* 0x000fe2000bf06270 */
[----:B------:R-:W-:Y:S02]  /*1f50*/  IMAD R7, R11, UR6, RZ ;  /* 0x000000060b077c24 */ /* 0x000fe4000f8e02ff */
[----:B------:R-:W-:Y:S01]  /*1f60*/  IMAD.SHL.U32 R11, R6, 0x2, RZ ;  /* 0x00000002060b7824 */ /* 0x000fe200078e00ff */
[----:B------:R-:W-:Y:S02]  /*1f70*/  SEL R10, RZ, 0x1, P0 ;  /* 0x00000001ff0a7807 */ /* 0x000fe40000000000 */
[----:B------:R-:W-:Y:S02]  /*1f80*/  ISETP.GE.AND P0, PT, R63, UR4, PT ;  /* 0x000000043f007c0c */ /* 0x000fe4000bf06270 */
[----:B------:R-:W-:-:S02]  /*1f90*/  ISETP.GE.AND P1, PT, R64, UR4, PT ;  /* 0x0000000440007c0c */ /* 0x000fc4000bf26270 */
[----:B------:R-:W-:Y:S02]  /*1fa0*/  ISETP.GE.AND P2, PT, R12, UR4, PT ;  /* 0x000000040c007c0c */ /* 0x000fe4000bf46270 */
[----:B------:R-:W-:Y:S02]  /*1fb0*/  LOP3.LUT R10, R11, 0x2, R10, 0xe2, !PT ;  /* 0x000000020b0a7812 */ /* 0x000fe400078ee20a */
[----:B------:R-:W-:Y:S02]  /*1fc0*/  SEL R11, RZ, 0x4, P0 ;  /* 0x00000004ff0b7807 */ /* 0x000fe40000000000 */
[----:B------:R-:W-:Y:S02]  /*1fd0*/  SEL R12, RZ, 0x8, P1 ;  /* 0x00000008ff0c7807 */ /* 0x000fe40000800000 */
[----:B------:R-:W-:Y:S02]  /*1fe0*/  ISETP.GE.AND P0, PT, R65, UR4, PT ;  /* 0x0000000441007c0c */ /* 0x000fe4000bf06270 */
[----:B------:R-:W-:-:S02]  /*1ff0*/  ISETP.GE.AND P1, PT, R66, UR4, PT ;  /* 0x0000000442007c0c */ /* 0x000fc4000bf26270 */
[----:B------:R-:W-:Y:S02]  /*2000*/  LOP3.LUT R10, R12, R10, R11, 0xfe, !PT ;  /* 0x0000000a0c0a7212 */ /* 0x000fe400078efe0b */
[----:B------:R-:W-:Y:S02]  /*2010*/  SEL R11, RZ, 0x10, P0 ;  /* 0x00000010ff0b7807 */ /* 0x000fe40000000000 */
[----:B------:R-:W-:Y:S01]  /*2020*/  SEL R12, RZ, 0x20, P1 ;  /* 0x00000020ff0c7807 */ /* 0x000fe20000800000 */
[----:B------:R-:W-:Y:S01]  /*2030*/  IMAD R13, R90, UR7, R7 ;  /* 0x000000075a0d7c24 */ /* 0x000fe2000f8e0207 */
[----:B------:R-:W-:Y:S02]  /*2040*/  ISETP.GE.AND P3, PT, R32, UR4, PT ;  /* 0x0000000420007c0c */ /* 0x000fe4000bf66270 */
[----:B------:R-:W-:Y:S01]  /*2050*/  LOP3.LUT R11, R12, R10, R11, 0xfe, !PT ;  /* 0x0000000a0c0b7212 */ /* 0x000fe200078efe0b */
[----:B------:R-:W-:Y:S01]  /*2060*/  IMAD.WIDE.U32 R6, R90, UR6, R16 ;  /* 0x000000065a067c25 */ /* 0x000fe2000f8e0010 */
[----:B------:R-:W-:Y:S01]  /*2070*/  SEL R10, RZ, 0x40, P2 ;  /* 0x00000040ff0a7807 */ /* 0x000fe20001000000 */
[----:B------:R-:W-:-:S02]  /*2080*/  ULDC.64 UR4, c[0x0][0x338] ;  /* 0x0000ce0000047ab9 */ /* 0x000fc40000000a00 */
[----:B------:R-:W-:Y:S01]  /*2090*/  IMAD R12, R20, UR4, RZ ;  /* 0x00000004140c7c24 */ /* 0x000fe2000f8e02ff */
[----:B------:R-:W-:Y:S01]  /*20a0*/  LOP3.LUT R95, R11, R10, RZ, 0xfc, !PT ;  /* 0x0000000a0b5f7212 */ /* 0x000fe200078efcff */
[----:B------:R-:W-:Y:S02]  /*20b0*/  IMAD.IADD R7, R7, 0x1, R13 ;  /* 0x0000000107077824 */ /* 0x000fe400078e020d */
[C---:B------:R-:W-:Y:S02]  /*20c0*/  IMAD R10, R42.reuse, R14, RZ ;  /* 0x0000000e2a0a7224 */ /* 0x040fe400078e02ff */
[----:B----4-:R-:W-:Y:S02]  /*20d0*/  IMAD R32, R42, R58, RZ ;  /* 0x0000003a2a207224 */ /* 0x010fe400078e02ff */
[C---:B------:R-:W-:Y:S02]  /*20e0*/  IMAD R93, R21.reuse, UR5, R12 ;  /* 0x00000005155d7c24 */ /* 0x040fe4000f8e020c */
[----:B------:R-:W-:Y:S01]  /*20f0*/  IMAD.WIDE.U32 R6, R21, UR4, R6 ;  /* 0x0000000415067c25 */ /* 0x000fe2000f8e0006 */
[----:B-1----:R-:W-:Y:S01]  /*2100*/  ISETP.GE.AND P0, PT, R16, R41, PT ;  /* 0x000000291000720c */ /* 0x002fe20003f06270 */
[----:B------:R-:W-:-:S02]  /*2110*/  ULDC UR4, c[0x0][0x2f4] ;  /* 0x0000bd0000047ab9 */ /* 0x000fc40000000800 */
[C---:B------:R-:W-:Y:S02]  /*2120*/  IMAD R35, R22.reuse, R15, R10 ;  /* 0x0000000f16237224 */ /* 0x040fe400078e020a */
[----:B------:R-:W-:-:S04]  /*2130*/  IMAD.WIDE.U32 R12, R22, R14, R200 ;  /* 0x0000000e160c7225 */ /* 0x000fc800078e00c8 */
[----:B------:R-:W-:-:S04]  /*2140*/  IMAD.WIDE.U32 R20, R22, R14, R16 ;  /* 0x0000000e16147225 */ /* 0x000fc800078e0010 */
[----:B------:R-:W-:-:S04]  /*2150*/  IMAD.WIDE.U32 R10, R22, R58, R200 ;  /* 0x0000003a160a7225 */ /* 0x000fc800078e00c8 */
[----:B------:R-:W-:Y:S02]  /*2160*/  IMAD R39, R22, R59, R32 ;  /* 0x0000003b16277224 */ /* 0x000fe400078e0220 */
[----:B------:R-:W-:Y:S02]  /*2170*/  IMAD.IADD R13, R13, 0x1, R35 ;  /* 0x000000010d0d7824 */ /* 0x000fe400078e0223 */
[----:B------:R-:W-:Y:S02]  /*2180*/  IMAD.IADD R35, R35, 0x1, R21 ;  /* 0x0000000123237824 */ /* 0x000fe400078e0215 */
[----:B------:R-:W-:Y:S01]  /*2190*/  IMAD.IADD R21, R11, 0x1, R39 ;  /* 0x000000010b157824 */ /* 0x000fe200078e0227 */
[----:B-----5:R-:W-:Y:S01]  /*21a0*/  SHF.R.S32.HI R11, RZ, 0x1f, R30 ;  /* 0x0000001fff0b7819 */ /* 0x020fe2000001141e */
[----:B------:R-:W-:Y:S02]  /*21b0*/  IMAD.MOV.U32 R34, RZ, RZ, R20 ;  /* 0x000000ffff227224 */ /* 0x000fe400078e0014 */
[----:B------:R-:W-:-:S02]  /*21c0*/  IMAD.MOV.U32 R20, RZ, RZ, R10 ;  /* 0x000000ffff147224 */ /* 0x000fc400078e000a */
[C---:B------:R-:W-:Y:S02]  /*21d0*/  IMAD R10, R11.reuse, R14, RZ ;  /* 0x0000000e0b0a7224 */ /* 0x040fe400078e02ff */
[----:B------:R-:W-:Y:S02]  /*21e0*/  IMAD R38, R11, R58, RZ ;  /* 0x0000003a0b267224 */ /* 0x000fe400078e02ff */
[C---:B------:R-:W-:Y:S02]  /*21f0*/  IMAD R85, R30.reuse, R15, R10 ;  /* 0x0000000f1e557224 */ /* 0x040fe400078e020a */
[----:B------:R-:W-:-:S04]  /*2200*/  IMAD.WIDE.U32 R10, R30, R14, R12 ;  /* 0x0000000e1e0a7225 */ /* 0x000fc800078e000c */
[----:B------:R-:W-:Y:S02]  /*2210*/  IMAD.WIDE.U32 R12, R30, R14, R34 ;  /* 0x0000000e1e0c7225 */ /* 0x000fe400078e0022 */
[----:B------:R-:W3:Y:S01]  /*2220*/  LDL R34, [R1+0x3c] ;  /* 0x00003c0001227983 */ /* 0x000ee20000100800 */
[----:B------:R-:W-:Y:S02]  /*2230*/  IADD3 R60, P2, R22, R61, RZ ;  /* 0x0000003d163c7210 */ /* 0x000fe40007f5e0ff */
[----:B------:R-:W-:-:S03]  /*2240*/  SEL R37, R41, RZ, P0 ;  /* 0x000000ff29257207 */ /* 0x000fc60000000000 */
[----:B------:R-:W-:Y:S02]  /*2250*/  IMAD.X R61, R42, 0x1, R43, P2 ;  /* 0x000000012a3d7824 */ /* 0x000fe400010e062b */
[----:B------:R-:W-:Y:S02]  /*2260*/  IMAD.IADD R37, R16, 0x1, R37 ;  /* 0x0000000110257824 */ /* 0x000fe400078e0225 */
[C---:B------:R-:W-:Y:S02]  /*2270*/  VIADD R42, R22.reuse, 0x40 ;  /* 0x00000040162a7836 */ /* 0x040fe40000000000 */
[----:B------:R-:W-:Y:S01]  /*2280*/  IMAD.WIDE.U32 R32, R22, R58, R16 ;  /* 0x0000003a16207225 */ /* 0x000fe200078e0010 */
[----:B------:R-:W-:-:S03]  /*2290*/  SHF.R.S32.HI R36, RZ, 0x1f, R37 ;  /* 0x0000001fff247819 */ /* 0x000fc60000011425 */
[----:B------:R-:W-:Y:S01]  /*22a0*/  IMAD.SHL.U32 R42, R42, 0x40, RZ ;  /* 0x000000402a2a7824 */ /* 0x000fe200078e00ff */
[----:B------:R-:W-:Y:S01]  /*22b0*/  LEA.HI R36, R36, R37, RZ, 0x3 ;  /* 0x0000002524247211 */ /* 0x000fe200078f18ff */
[----:B------:R-:W-:Y:S02]  /*22c0*/  IMAD.IADD R33, R39, 0x1, R33 ;  /* 0x0000000127217824 */ /* 0x000fe400078e0221 */
[----:B--2---:R-:W-:Y:S01]  /*22d0*/  IMAD.SHL.U32 R71, R45, 0x40, RZ ;  /* 0x000000402d477824 */ /* 0x004fe200078e00ff */
[----:B------:R-:W-:Y:S01]  /*22e0*/  LOP3.LUT R42, R42, 0x1c0, RZ, 0xc0, !PT ;  /* 0x000001c02a2a7812 */ /* 0x000fe200078ec0ff */
[----:B------:R-:W-:Y:S02]  /*22f0*/  VIADD R44, R44, 0xffffff80 ;  /* 0xffffff802c2c7836 */ /* 0x000fe40000000000 */
[----:B------:R-:W-:Y:S01]  /*2300*/  IMAD.WIDE.U32 R56, R30, R58, R32 ;  /* 0x0000003a1e387225 */ /* 0x000fe200078e0020 */
[----:B------:R-:W-:Y:S02]  /*2310*/  LOP3.LUT R71, R71, 0x1c0, RZ, 0xc0, !PT ;  /* 0x000001c047477812 */ /* 0x000fe400078ec0ff */
[----:B------:R-:W-:Y:S01]  /*2320*/  LOP3.LUT R32, R42, 0x38, R36, 0xf8, !PT ;  /* 0x000000382a207812 */ /* 0x000fe200078ef824 */
[----:B------:R-:W-:Y:S01]  /*2330*/  VIADD R76, R40, 0x8 ;  /* 0x00000008284c7836 */ /* 0x000fe20000000000 */
[----:B------:R-:W-:Y:S01]  /*2340*/  SHF.R.S32.HI R40, RZ, 0x1f, R44 ;  /* 0x0000001fff287819 */ /* 0x000fe2000001142c */
[----:B------:R-:W-:Y:S01]  /*2350*/  VIADD R42, R22, 0x40 ;  /* 0x00000040162a7836 */ /* 0x000fe20000000000 */
[----:B------:R-:W-:-:S02]  /*2360*/  SHF.R.U32.HI R74, RZ, 0x3, R71 ;  /* 0x00000003ff4a7819 */ /* 0x000fc40000011647 */
[----:B------:R-:W-:Y:S01]  /*2370*/  LOP3.LUT R33, R71, 0x18, R16, 0xf8, !PT ;  /* 0x0000001847217812 */ /* 0x000fe200078ef810 */
[----:B------:R-:W-:Y:S01]  /*2380*/  IMAD.SHL.U32 R42, R42, 0x40, RZ ;  /* 0x000000402a2a7824 */ /* 0x000fe200078e00ff */
[----:B------:R-:W-:Y:S02]  /*2390*/  LEA.HI R40, R40, R44, RZ, 0x5 ;  /* 0x0000002c28287211 */ /* 0x000fe400078f28ff */
[----:B------:R-:W-:Y:S02]  /*23a0*/  LOP3.LUT R33, R33, R74, RZ, 0x3c, !PT ;  /* 0x0000004a21217212 */ /* 0x000fe400078e3cff */
[----:B------:R-:W-:Y:S02]  /*23b0*/  SHF.R.S32.HI R40, RZ, 0x5, R40 ;  /* 0x00000005ff287819 */ /* 0x000fe40000011428 */
[----:B------:R-:W-:Y:S01]  /*23c0*/  LOP3.LUT R42, R42, 0x1c0, RZ, 0xc0, !PT ;  /* 0x000001c02a2a7812 */ /* 0x000fe200078ec0ff */
[----:B------:R-:W-:Y:S01]  /*23d0*/  IMAD.MOV.U32 R77, RZ, RZ, 0x20 ;  /* 0x00000020ff4d7424 */ /* 0x000fe200078e00ff */
[----:B------:R-:W-:Y:S01]  /*23e0*/  LOP3.LUT P1, RZ, R45, 0x4, RZ, 0xc0, !PT ;  /* 0x000000042dff7812 */ /* 0x000fe2000782c0ff */
[----:B------:R-:W-:Y:S01]  /*23f0*/  IMAD R79, R40, 0x200, R33 ;  /* 0x00000200284f7824 */ /* 0x000fe200078e0221 */
[----:B------:R-:W-:-:S02]  /*2400*/  LOP3.LUT R33, R71, 0x38, R36, 0xf8, !PT ;  /* 0x0000003847217812 */ /* 0x000fc400078ef824 */
[----:B------:R-:W-:Y:S01]  /*2410*/  SHF.R.U32.HI R42, RZ, 0x3, R42 ;  /* 0x00000003ff2a7819 */ /* 0x000fe2000001162a */
[----:B------:R-:W-:Y:S01]  /*2420*/  IMAD R37, R9, 0x60, RZ ;  /* 0x0000006009257824 */ /* 0x000fe200078e02ff */
[C---:B------:R-:W-:Y:S01]  /*2430*/  SHF.L.U64.HI R67, R8.reuse, 0x6, R9 ;  /* 0x0000000608437819 */ /* 0x040fe20000010209 */
[----:B------:R-:W-:Y:S01]  /*2440*/  IMAD.SHL.U32 R68, R8, 0x40, RZ ;  /* 0x0000004008447824 */ /* 0x000fe200078e00ff */
[----:B------:R-:W-:Y:S01]  /*2450*/  SHF.L.U64.HI R69, R14, 0x6, R15 ;  /* 0x000000060e457819 */ /* 0x000fe2000001020f */
[----:B------:R-:W-:Y:S01]  /*2460*/  IMAD R81, R15, 0x60, RZ ;  /* 0x000000600f517824 */ /* 0x000fe200078e02ff */
[----:B------:R-:W-:Y:S01]  /*2470*/  SHF.L.U64.HI R72, R58, 0x6, R59 ;  /* 0x000000063a487819 */ /* 0x000fe2000001023b */
[----:B------:R-:W-:Y:S01]  /*2480*/  IMAD.SHL.U32 R70, R14, 0x40, RZ ;  /* 0x000000400e467824 */ /* 0x000fe200078e00ff */
[----:B------:R-:W-:Y:S01]  /*2490*/  SEL R77, R77, 0xffffffe0, !P1 ;  /* 0xffffffe04d4d7807 */ /* 0x000fe20004800000 */
[----:B------:R-:W-:Y:S01]  /*24a0*/  IMAD R87, R30, R59, R38 ;  /* 0x0000003b1e577224 */ /* 0x000fe200078e0226 */
[----:B------:R-:W-:Y:S01]  /*24b0*/  LOP3.LUT R33, R33, R74, RZ, 0x3c, !PT ;  /* 0x0000004a21217212 */ /* 0x000fe200078e3cff */
[----:B------:R-:W-:Y:S01]  /*24c0*/  IMAD R35, R59, 0x60, RZ ;  /* 0x000000603b237824 */ /* 0x000fe200078e02ff */
[----:B------:R-:W-:Y:S01]  /*24d0*/  LOP3.LUT R32, R32, R42, RZ, 0x3c, !PT ;  /* 0x0000002a20207212 */ /* 0x000fe200078e3cff */
[----:B------:R-:W-:Y:S01]  /*24e0*/  IMAD.SHL.U32 R73, R58, 0x40, RZ ;  /* 0x000000403a497824 */ /* 0x000fe200078e00ff */
[----:B------:R-:W-:Y:S01]  /*24f0*/  SEL R94, RZ, 0xffffff80, P3 ;  /* 0xffffff80ff5e7807 */ /* 0x000fe20001800000 */
[----:B------:R-:W-:Y:S01]  /*2500*/  IMAD.WIDE.U32 R20, R30, R58, R20 ;  /* 0x0000003a1e147225 */ /* 0x000fe200078e0014 */
[----:B------:R-:W-:-:S03]  /*2510*/  LOP3.LUT R89, R36, 0xfffffff8, RZ, 0xc0, !PT ;  /* 0xfffffff824597812 */ /* 0x000fc600078ec0ff */
[----:B------:R-:W-:Y:S02]  /*2520*/  VIADD R45, R22, 0x40 ;  /* 0x00000040162d7836 */ /* 0x000fe40000000000 */
[----:B------:R-:W-:Y:S01]  /*2530*/  IMAD.WIDE.U32 R8, R8, 0x60, RZ ;  /* 0x0000006008087825 */ /* 0x000fe200078e00ff */
[----:B------:R-:W-:-:S03]  /*2540*/  LOP3.LUT R94, R95, 0x80, R94, 0xc8, !PT ;  /* 0x000000805f5e7812 */ /* 0x000fc600078ec85e */
[----:B------:R-:W-:-:S04]  /*2550*/  IMAD.WIDE.U32 R14, R14, 0x60, RZ ;  /* 0x000000600e0e7825 */ /* 0x000fc800078e00ff */
[----:B------:R-:W-:Y:S01]  /*2560*/  IMAD.WIDE.U32 R58, R58, 0x60, RZ ;  /* 0x000000603a3a7825 */ /* 0x000fe200078e00ff */
[----:B------:R-:W-:Y:S02]  /*2570*/  SHF.R.S32.HI R75, RZ, 0x1f, R45 ;  /* 0x0000001fff4b7819 */ /* 0x000fe4000001142d */
[----:B------:R-:W-:Y:S01]  /*2580*/  SHF.R.S32.HI R88, RZ, 0x3, R36 ;  /* 0x00000003ff587819 */ /* 0x000fe20000011424 */
[----:B------:R-:W-:Y:S01]  /*2590*/  IMAD.IADD R84, R11, 0x1, R85 ;  /* 0x000000010b547824 */ /* 0x000fe200078e0255 */
[----:B------:R-:W-:Y:S01]  /*25a0*/  SHF.R.S32.HI R90, RZ, 0x1f, R89 ;  /* 0x0000001fff5a7819 */ /* 0x000fe20000011459 */
[----:B------:R-:W-:Y:S01]  /*25b0*/  IMAD.IADD R86, R21, 0x1, R87 ;  /* 0x0000000115567824 */ /* 0x000fe200078e0257 */
[----:B------:R-:W-:Y:S01]  /*25c0*/  ISETP.GE.AND P1, PT, R16, UR4, PT ;  /* 0x0000000410007c0c */ /* 0x000fe2000bf26270 */
[----:B------:R-:W-:Y:S01]  /*25d0*/  IMAD.SHL.U32 R78, R41, 0x2, RZ ;  /* 0x00000002294e7824 */ /* 0x000fe200078e00ff */
[----:B------:R-:W-:Y:S01]  /*25e0*/  ISETP.GE.AND P2, PT, R62, UR4, PT ;  /* 0x000000043e007c0c */ /* 0x000fe2000bf46270 */
[----:B------:R-:W-:Y:S01]  /*25f0*/  IMAD.IADD R80, R9, 0x1, R37 ;  /* 0x0000000109507824 */ /* 0x000fe200078e0225 */
[----:B------:R-:W-:Y:S01]  /*2600*/  LOP3.LUT R95, R95, 0x40, RZ, 0xc0, !PT ;  /* 0x000000405f5f7812 */ /* 0x000fe200078ec0ff */
[----:B------:R-:W-:-:S02]  /*2610*/  IMAD.IADD R81, R15, 0x1, R81 ;  /* 0x000000010f517824 */ /* 0x000fc400078e0251 */
[----:B------:R-:W-:Y:S02]  /*2620*/  IMAD.IADD R82, R59, 0x1, R35 ;  /* 0x000000013b527824 */ /* 0x000fe400078e0223 */
[----:B------:R-:W-:Y:S02]  /*2630*/  IMAD.IADD R83, R77, 0x1, R79 ;  /* 0x000000014d537824 */ /* 0x000fe400078e024f */
[----:B------:R-:W-:Y:S02]  /*2640*/  IMAD.IADD R85, R85, 0x1, R13 ;  /* 0x0000000155557824 */ /* 0x000fe400078e020d */
[----:B------:R-:W-:Y:S02]  /*2650*/  IMAD.IADD R87, R87, 0x1, R57 ;  /* 0x0000000157577824 */ /* 0x000fe400078e0239 */
[----:B------:R-:W-:Y:S02]  /*2660*/  IMAD R91, R40, 0x200, R33 ;  /* 0x00000200285b7824 */ /* 0x000fe400078e0221 */
[----:B------:R-:W-:Y:S01]  /*2670*/  IMAD.IADD R93, R7, 0x1, R93 ;  /* 0x00000001075d7824 */ /* 0x000fe200078e025d */
[----:B------:R-:W-:Y:S01]  /*2680*/  @!P6 BAR.SYNC.DEFER_BLOCKING 0x9, 0x100 ;  /* 0x024400000000eb1d */ /* 0x000fe20000010000 */
[----:B---3--:R-:W-:-:S07]  /*2690*/  IMAD.IADD R92, R34, 0x1, R32 ;  /* 0x00000001225c7824 */ /* 0x008fce00078e0220 */
.L_x_14704:
        /* <DEDUP_REMOVED lines=17> */
[C---:B------:R-:W-:Y:S01]  /*27b0*/  IMAD R27, R18.reuse, 0x1800, R79 ;  /* 0x00001800121b7824 */ /* 0x040fe200078e024f */
        /* <DEDUP_REMOVED lines=8> */
[----:B---3--:R-:W-:Y:S05]  /*2840*/  @!P3 BRA `(.L_x_14658) ;  /* 0x000000280018b947 */ /* 0x008fea0003800000 */
        /* <DEDUP_REMOVED lines=9> */
[----:B------:R-:W-:Y:S01]  /*28e0*/  IMAD.WIDE.U32 R32, R58, R45, RZ ;  /* 0x0000002d3a207225 */ /* 0x000fe200078e00ff */
[----:B------:R-:W-:-:S03]  /*28f0*/  IADD3 R96, R35, R39, RZ ;  /* 0x0000002723607210 */ /* 0x000fc60007ffe0ff */
        /* <DEDUP_REMOVED lines=30> */
.L_x_14661:
[----:B------:R-:W-:Y:S05]  /*2ae0*/  BSYNC B1 ;  /* 0x0000000000017941 */ /* 0x000fea0003800000 */
.L_x_14660:
[----:B0-----:R-:W-:Y:S01]  /*2af0*/  VIADD R36, R22, 0x40 ;  /* 0x0000004016247836 */ /* 0x001fe20000000000 */
[----:B------:R-:W-:Y:S01]  /*2b00*/  BSSY B1, `(.L_x_14662) ;  /* 0x000001c000017945 */ /* 0x000fe20003800000 */
[----:B------:R-:W-:Y:S01]  /*2b10*/  CS2R R44, SRZ ;  /* 0x00000000002c7805 */ /* 0x000fe2000001ff00 */
[----:B-----5:R-:W-:Y:S01]  /*2b20*/  IMAD.MOV.U32 R98, RZ, RZ, R50 ;  /* 0x000000ffff627224 */ /* 0x020fe200078e0032 */
[----:B------:R-:W-:Y:S02]  /*2b30*/  CS2R R46, SRZ ;  /* 0x00000000002e7805 */ /* 0x000fe4000001ff00 */
[----:B------:R-:W-:Y:S02]  /*2b40*/  ISETP.GE.AND P5, PT, R36, R106, PT ;  /* 0x0000006a2400720c */ /* 0x000fe40003fa6270 */
[----:B------:R-:W-:Y:S01]  /*2b50*/  CS2R R36, SRZ ;  /* 0x0000000000247805 */ /* 0x000fe2000001ff00 */
[----:B------:R-:W-:-:S10]  /*2b60*/  IMAD.MOV.U32 R99, RZ, RZ, R51 ;  /* 0x000000ffff637224 */ /* 0x000fd400078e0033 */
        /* <DEDUP_REMOVED lines=21> */
.L_x_14663:
[----:B------:R-:W-:Y:S05]  /*2cc0*/  BSYNC B1 ;  /* 0x0000000000017941 */ /* 0x000fea0003800000 */
.L_x_14662:
        /* <DEDUP_REMOVED lines=27> */
.L_x_14664:
[----:B------:R-:W-:Y:S01]  /*2e80*/  IMAD R96, R18, 0x8, R19 ;  /* 0x0000000812607824 */ /* 0x000fe200078e0213 */
[----:B------:R-:W-:Y:S01]  /*2e90*/  SHF.L.U32 R107, R202, 0x1f, RZ ;  /* 0x0000001fca6b7819 */ /* 0x000fe200000006ff */
[----:B------:R-:W-:Y:S03]  /*2ea0*/  BSSY B1, `(.L_x_14665) ;  /* 0x0000003000017945 */ /* 0x000fe60003800000 */
[----:B------:R-:W0:Y:S02]  /*2eb0*/  SYNCS.PHASECHK.TRANS64.TRYWAIT P6, [R96+URZ+0x32490], R107 ;  /* 0x0324906b600075a7 */ /* 0x000e2400080c017f */
[----:B0-----:R-:W-:Y:S05]  /*2ec0*/  @!P6 BRA `(.L_x_14666) ;  /* 0x000001a8009ce947 */ /* 0x001fea0003800000 */
.L_x_14964:
[----:B------:R-:W-:Y:S05]  /*2ed0*/  BSYNC B1 ;  /* 0x0000000000017941 */ /* 0x000fea0003800000 */
.L_x_14665:
        /* <DEDUP_REMOVED lines=49> */
.L_x_14672:
[----:B------:R-:W-:Y:S05]  /*31f0*/  BSYNC B3 ;  /* 0x0000000000037941 */ /* 0x000fea0003800000 */
.L_x_14671:
[----:B--2---:R1:W-:Y:S02]  /*3200*/  STG.E.128 desc[UR40][R42.64], R32 ;  /* 0x000000202a007986 */ /* 0x0043e4000c101d28 */
.L_x_14670:
[----:B------:R-:W-:Y:S05]  /*3210*/  BSYNC B2 ;  /* 0x0000000000027941 */ /* 0x000fea0003800000 */
.L_x_14669:
        /* <DEDUP_REMOVED lines=46> */
.L_x_14674:
[----:B------:R-:W-:Y:S05]  /*3500*/  BSYNC B2 ;  /* 0x0000000000027941 */ /* 0x000fea0003800000 */
.L_x_14673:
[----:B--2---:R2:W-:Y:S02]  /*3510*/  STG.E.128 desc[UR40][R42.64+0x40], R32 ;  /* 0x000040202a007986 */ /* 0x0045e4000c101d28 */
.L_x_14668:
[----:B------:R-:W-:Y:S05]  /*3520*/  BSYNC B1 ;  /* 0x0000000000017941 */ /* 0x000fea0003800000 */
.L_x_14667:
        /* <DEDUP_REMOVED lines=48> */
.L_x_14679:
[----:B------:R-:W-:Y:S05]  /*3830*/  BSYNC B2 ;  /* 0x0000000000027941 */ /* 0x000fea0003800000 */
.L_x_14678:
[----:B--2---:R3:W-:Y:S02]  /*3840*/  STG.E.128 desc[UR40][R40.64], R32 ;  /* 0x0000002028007986 */ /* 0x0047e4000c101d28 */
.L_x_14677:
[----:B------:R-:W-:Y:S05]  /*3850*/  BSYNC B1 ;  /* 0x0000000000017941 */ /* 0x000fea0003800000 */
.L_x_14676:
        /* <DEDUP_REMOVED lines=46> */
.L_x_14681:
[----:B------:R-:W-:Y:S05]  /*3b40*/  BSYNC B1 ;  /* 0x0000000000017941 */ /* 0x000fea0003800000 */
.L_x_14680:
[----:B--2---:R1:W-:Y:S01]  /*3b50*/  STG.E.128 desc[UR40][R40.64+0x40], R32 ;  /* 0x0000402028007986 */ /* 0x0043e2000c101d28 */
[----:B------:R-:W-:Y:S05]  /*3b60*/  BRA `(.L_x_14675) ;  /* 0x0000001400b87947 */ /* 0x000fea0003800000 */
.L_x_14659:
[----:B------:R-:W-:Y:S01]  /*3b70*/  VIADD R36, R22, 0x40 ;  /* 0x0000004016247836 */ /* 0x000fe20000000000 */
[----:B------:R-:W-:-:S04]  /*3b80*/  CS2R R38, SRZ ;  /* 0x0000000000267805 */ /* 0x000fc8000001ff00 */
[----:B------:R-:W-:Y:S02]  /*3b90*/  ISETP.GE.AND P3, PT, R36, R106, PT ;  /* 0x0000006a2400720c */ /* 0x000fe40003f66270 */
        /* <DEDUP_REMOVED lines=39> */
[----:B0-----:R-:W-:Y:S01]  /*3e10*/  IMAD.MOV.U32 R48, RZ, RZ, R39 ;  /* 0x000000ffff307224 */ /* 0x001fe200078e0027 */
[----:B------:R-:W-:Y:S01]  /*3e20*/  PRMT R123, R53, 0x7610, R123 ;  /* 0x00007610357b7816 */ /* 0x000fe2000000007b */
[----:B------:R-:W-:Y:S01]  /*3e30*/  IMAD.MOV.U32 R49, RZ, RZ, R36 ;  /* 0x000000ffff317224 */ /* 0x000fe200078e0024 */
[----:B------:R-:W-:Y:S01]  /*3e40*/  PRMT R119, R55, 0x7610, R119 ;  /* 0x0000761037777816 */ /* 0x000fe20000000077 */
[----:B------:R-:W-:Y:S01]  /*3e50*/  IMAD.MOV.U32 R51, RZ, RZ, R37 ;  /* 0x000000ffff337224 */ /* 0x000fe200078e0025 */
[----:B------:R-:W-:-:S02]  /*3e60*/  PRMT R123, R123, 0x5410, R48 ;  /* 0x000054107b7b7816 */ /* 0x000fc40000000030 */
[----:B------:R-:W-:Y:S01]  /*3e70*/  PRMT R130, R50, 0x5410, R49 ;  /* 0x0000541032827816 */ /* 0x000fe20000000031 */
[----:B----4-:R-:W-:Y:S01]  /*3e80*/  IMAD.MOV.U32 R48, RZ, RZ, R42 ;  /* 0x000000ffff307224 */ /* 0x010fe200078e002a */
[----:B------:R-:W-:Y:S01]  /*3e90*/  PRMT R119, R119, 0x5410, R51 ;  /* 0x0000541077777816 */ /* 0x000fe20000000033 */
        /* <DEDUP_REMOVED lines=8> */
[----:B-----5:R-:W-:-:S02]  /*3f20*/  IMAD.MOV.U32 R48, RZ, RZ, R46 ;  /* 0x000000ffff307224 */ /* 0x020fc400078e002e */
[----:B------:R-:W-:Y:S02]  /*3f30*/  IMAD.MOV.U32 R49, RZ, RZ, R47 ;  /* 0x000000ffff317224 */ /* 0x000fe400078e002f */
[----:B------:R-:W-:Y:S02]  /*3f40*/  IMAD.MOV.U32 R50, RZ, RZ, R44 ;  /* 0x000000ffff327224 */ /* 0x000fe400078e002c */
[----:B------:R-:W-:Y:S01]  /*3f50*/  IMAD.MOV.U32 R51, RZ, RZ, R45 ;  /* 0x000000ffff337224 */ /* 0x000fe200078e002d */
[----:B------:R-:W-:Y:S02]  /*3f60*/  PRMT R129, R52, 0x5410, R54 ;  /* 0x0000541034817816 */ /* 0x000fe40000000036 */
[----:B------:R-:W-:Y:S02]  /*3f70*/  PRMT R114, R114, 0x5410, R48 ;  /* 0x0000541072727816 */ /* 0x000fe40000000030 */
[----:B------:R-:W-:Y:S02]  /*3f80*/  PRMT R116, R50, 0x5410, R49 ;  /* 0x0000541032747816 */ /* 0x000fe40000000031 */
[----:B------:R-:W-:Y:S01]  /*3f90*/  PRMT R117, R117, 0x5410, R51 ;  /* 0x0000541075757816 */ /* 0x000fe20000000033 */
[----:B------:R-:W-:Y:S06]  /*3fa0*/  @!P3 BRA `(.L_x_14682) ;  /* 0x000000000004b947 */ /* 0x000fec0003800000 */
[----:B------:R-:W-:Y:S01]  /*3fb0*/  BPT.TRAP 0x1 ;  /* 0x000000040000795c */ /* 0x000fe20000300000 */
.L_x_14682:
        /* <DEDUP_REMOVED lines=9> */
.L_x_14965:
[----:B------:R-:W-:Y:S05]  /*4050*/  BSYNC B1 ;  /* 0x0000000000017941 */ /* 0x000fea0003800000 */
.L_x_14683:
[----:B------:R-:W-:Y:S01]  /*4060*/  ISETP.GE.OR P5, PT, R22, R106, P1 ;  /* 0x0000006a1600720c */ /* 0x000fe20000fa6670 */
[----:B------:R-:W-:-:S12]  /*4070*/  BSSY B1, `(.L_x_14685) ;  /* 0x000007f000017945 */ /* 0x000fd80003800000 */
[----:B------:R-:W-:Y:S05]  /*4080*/  @P5 BRA `(.L_x_14686) ;  /* 0x0000000400f45947 */ /* 0x000fea0003800000 */
[----:B------:R-:W1:Y:S01]  /*4090*/  S2R R50, SR_TID.X ;  /* 0x0000000000327919 */ /* 0x000e620000002100 */
[----:B------:R-:W-:Y:S01]  /*40a0*/  SHF.R.S32.HI R48, RZ, 0x1f, R22 ;  /* 0x0000001fff307819 */ /* 0x000fe20000011416 */
[-C--:B--2---:R-:W-:Y:S01]  /*40b0*/  IMAD.WIDE.U32 R104, R22, R102.reuse, R100 ;  /* 0x0000006616687225 */ /* 0x084fe200078e0064 */
[----:B------:R-:W-:Y:S03]  /*40c0*/  BSSY B2, `(.L_x_14687) ;  /* 0x000006d000027945 */ /* 0x000fe60003800000 */
[----:B------:R-:W-:Y:S01]  /*40d0*/  IMAD R48, R48, R102, RZ ;  /* 0x0000006630307224 */ /* 0x000fe200078e02ff */
[----:B------:R-:W-:-:S03]  /*40e0*/  IADD3 R108, P5, P6, R4, R104, R89 ;  /* 0x00000068046c7210 */ /* 0x000fc60007ebe059 */
[----:B------:R-:W-:Y:S01]  /*40f0*/  IMAD R49, R22, R103, R48 ;  /* 0x0000006716317224 */ /* 0x000fe200078e0230 */
[----:B------:R-:W-:-:S03]  /*4100*/  SEL R48, R78, R111, !P0 ;  /* 0x0000006f4e307207 */ /* 0x000fc60004000000 */
[----:B------:R-:W-:Y:S01]  /*4110*/  IMAD.IADD R112, R49, 0x1, R105 ;  /* 0x0000000131707824 */ /* 0x000fe200078e0269 */
[----:B------:R-:W-:-:S04]  /*4120*/  SHF.R.S32.HI R49, RZ, 0x1f, R48 ;  /* 0x0000001fff317819 */ /* 0x000fc80000011430 */
[----:B------:R-:W-:Y:S01]  /*4130*/  LEA.HI R49, R49, R48, RZ, 0x4 ;  /* 0x0000003031317211 */ /* 0x000fe200078f20ff */
[----:B------:R-:W-:Y:S01]  /*4140*/  IMAD R48, R18, 0x1800, R91 ;  /* 0x0000180012307824 */ /* 0x000fe200078e025b */
[----:B------:R-:W-:Y:S02]  /*4150*/  IADD3.X R110, R3, R112, R90, P5, P6 ;  /* 0x00000070036e7210 */ /* 0x000fe40002fec45a */
[----:B------:R-:W-:Y:S01]  /*4160*/  LEA.HI.SX32 R49, R49, R88, 0x1c ;  /* 0x0000005831317211 */ /* 0x000fe200078fe2ff */
[----:B------:R-:W-:-:S04]  /*4170*/  IMAD R48, R48, 0x2, R19 ;  /* 0x0000000230307824 */ /* 0x000fc800078e0213 */
[----:B------:R-:W-:Y:S02]  /*4180*/  IMAD.SHL.U32 R113, R49, 0x8, RZ ;  /* 0x0000000831717824 */ /* 0x000fe400078e00ff */
[----:B-1----:R-:W-:-:S03]  /*4190*/  VIADD R51, R50, 0xffffff80 ;  /* 0xffffff8032337836 */ /* 0x002fc60000000000 */
[----:B------:R-:W-:Y:S02]  /*41a0*/  LOP3.LUT R49, R71, 0x38, R113, 0xf8, !PT ;  /* 0x0000003847317812 */ /* 0x000fe400078ef871 */
[----:B------:R-:W-:Y:S02]  /*41b0*/  SHF.R.S32.HI R50, RZ, 0x1f, R51 ;  /* 0x0000001fff327819 */ /* 0x000fe40000011433 */
[----:B------:R-:W-:Y:S02]  /*41c0*/  LOP3.LUT R49, R49, R74, RZ, 0x3c, !PT ;  /* 0x0000004a31317212 */ /* 0x000fe400078e3cff */
[----:B------:R-:W-:-:S04]  /*41d0*/  LEA.HI R50, R50, R51, RZ, 0x5 ;  /* 0x0000003332327211 */ /* 0x000fc800078f28ff */
[----:B------:R-:W-:-:S05]  /*41e0*/  SHF.R.S32.HI R50, RZ, 0x5, R50 ;  /* 0x00000005ff327819 */ /* 0x000fca0000011432 */
[----:B------:R-:W-:-:S04]  /*41f0*/  IMAD R49, R50, 0x200, R49 ;  /* 0x0000020032317824 */ /* 0x000fc800078e0231 */
        /* <DEDUP_REMOVED lines=89> */
.L_x_14688:
[----:B------:R-:W-:Y:S05]  /*4790*/  BSYNC B2 ;  /* 0x0000000000027941 */ /* 0x000fea0003800000 */
.L_x_14687:
        /* <DEDUP_REMOVED lines=12> */
.L_x_14686:
[----:B------:R-:W-:Y:S05]  /*4860*/  BSYNC B1 ;  /* 0x0000000000017941 */ /* 0x000fea0003800000 */
.L_x_14685:
[----:B-1----:R-:W-:Y:S02]  /*4870*/  VIADD R33, R22, 0x40 ;  /* 0x0000004016217836 */ /* 0x002fe40000000000 */
[-C--:B--2---:R-:W-:Y:S02]  /*4880*/  IMAD R32, R75, R102.reuse, RZ ;  /* 0x000000664b207224 */ /* 0x084fe400078e02ff */
[C---:B------:R-:W-:Y:S01]  /*4890*/  IMAD.WIDE.U32 R100, R33.reuse, R102, R100 ;  /* 0x0000006621647225 */ /* 0x040fe200078e0064 */
[----:B------:R-:W-:-:S03]  /*48a0*/  ISETP.GE.OR P5, PT, R33, R106, P1 ;  /* 0x0000006a2100720c */ /* 0x000fc60000fa6670 */
[----:B------:R-:W-:-:S10]  /*48b0*/  IMAD R103, R33, R103, R32 ;  /* 0x0000006721677224 */ /* 0x000fd400078e0220 */
[----:B------:R-:W-:Y:S05]  /*48c0*/  @P5 BRA `(.L_x_14675) ;  /* 0x0000000800605947 */ /* 0x000fea0003800000 */
[----:B------:R-:W2:Y:S01]  /*48d0*/  LDL R34, [R1+0x3c] ;  /* 0x00003c0001227983 */ /* 0x000ea20000100800 */
[----:B------:R-:W-:Y:S01]  /*48e0*/  IMAD.IADD R50, R101, 0x1, R103 ;  /* 0x0000000165327824 */ /* 0x000fe200078e0267 */
[----:B------:R-:W-:Y:S01]  /*48f0*/  IADD3 R32, P5, P6, R4, R100, R89 ;  /* 0x0000006404207210 */ /* 0x000fe20007ebe059 */
[----:B------:R-:W-:Y:S01]  /*4900*/  VIADD R35, R22, 0x40 ;  /* 0x0000004016237836 */ /* 0x000fe20000000000 */
[----:B------:R-:W-:Y:S01]  /*4910*/  SEL R111, R78, R111, !P0 ;  /* 0x0000006f4e6f7207 */ /* 0x000fe20004000000 */
[----:B------:R-:W-:Y:S01]  /*4920*/  VIADD R36, R22, 0x40 ;  /* 0x0000004016247836 */ /* 0x000fe20000000000 */
[----:B------:R-:W-:Y:S01]  /*4930*/  IADD3.X R33, R3, R50, R90, P5, P6 ;  /* 0x0000003203217210 */ /* 0x000fe20002fec45a */
[----:B------:R-:W-:Y:S01]  /*4940*/  IMAD.SHL.U32 R35, R35, 0x40, RZ ;  /* 0x0000004023237824 */ /* 0x000fe200078e00ff */
[----:B------:R-:W-:Y:S01]  /*4950*/  LEA R48, P5, R32, R98, 0x1 ;  /* 0x0000006220307211 */ /* 0x000fe200078a08ff */
[----:B------:R-:W-:Y:S01]  /*4960*/  IMAD.SHL.U32 R36, R36, 0x40, RZ ;  /* 0x0000004024247824 */ /* 0x000fe200078e00ff */
[----:B------:R-:W-:Y:S02]  /*4970*/  BSSY B1, `(.L_x_14689) ;  /* 0x0000069000017945 */ /* 0x000fe40003800000 */
[----:B------:R-:W-:-:S02]  /*4980*/  LEA.HI.X R49, R32, R99, R33, 0x1, P5 ;  /* 0x0000006320317211 */ /* 0x000fc400028f0c21 */
[----:B------:R-:W-:Y:S02]  /*4990*/  SHF.R.S32.HI R32, RZ, 0x1f, R111 ;  /* 0x0000001fff207819 */ /* 0x000fe4000001146f */
[----:B------:R-:W-:Y:S02]  /*49a0*/  LOP3.LUT R35, R35, 0x1c0, RZ, 0xc0, !PT ;  /* 0x000001c023237812 */ /* 0x000fe400078ec0ff */
[----:B------:R-:W-:Y:S02]  /*49b0*/  LEA.HI R111, R32, R111, RZ, 0x4 ;  /* 0x0000006f206f7211 */ /* 0x000fe400078f20ff */
[----:B------:R-:W-:Y:S02]  /*49c0*/  LOP3.LUT R36, R36, 0x1c0, RZ, 0xc0, !PT ;  /* 0x000001c024247812 */ /* 0x000fe400078ec0ff */
[----:B------:R-:W-:Y:S02]  /*49d0*/  LEA.HI.SX32 R51, R111, R88, 0x1c ;  /* 0x000000586f337211 */ /* 0x000fe400078fe2ff */
[----:B------:R-:W-:-:S02]  /*49e0*/  SHF.R.U32.HI R35, RZ, 0x3, R35 ;  /* 0x00000003ff237819 */ /* 0x000fc40000011623 */
[----:B------:R-:W-:-:S04]  /*49f0*/  SHF.L.U32 R51, R51, 0x3, RZ ;  /* 0x0000000333337819 */ /* 0x000fc800000006ff */
[----:B------:R-:W-:-:S04]  /*4a00*/  LOP3.LUT R32, R36, 0x38, R51, 0xf8, !PT ;  /* 0x0000003824207812 */ /* 0x000fc800078ef833 */
[----:B------:R-:W-:-:S05]  /*4a10*/  LOP3.LUT R32, R32, R35, RZ, 0x3c, !PT ;  /* 0x0000002320207212 */ /* 0x000fca00078e3cff */
[----:B--2---:R-:W-:Y:S02]  /*4a20*/  IMAD.IADD R33, R34, 0x1, R32 ;  /* 0x0000000122217824 */ /* 0x004fe400078e0220 */
        /* <DEDUP_REMOVED lines=10> */
[----:B--2---:R-:W-:Y:S01]  /*4ad0*/  IMAD.MOV.U32 R40, RZ, RZ, R36 ;  /* 0x000000ffff287224 */ /* 0x004fe200078e0024 */
[----:B------:R-:W-:Y:S01]  /*4ae0*/  SHF.R.U32.HI R52, RZ, 0x10, R41 ;  /* 0x00000010ff347819 */ /* 0x000fe20000011629 */
[----:B------:R-:W-:Y:S01]  /*4af0*/  IMAD.MOV.U32 R41, RZ, RZ, R38 ;  /* 0x000000ffff297224 */ /* 0x000fe200078e0026 */
[--C-:B------:R-:W-:Y:S01]  /*4b00*/  SHF.R.U64 R105, R42, 0x10, R43.reuse ;  /* 0x000000102a697819 */ /* 0x100fe2000000122b */
[----:B-1----:R-:W-:Y:S01]  /*4b10*/  IMAD.MOV.U32 R36, RZ, RZ, R34 ;  /* 0x000000ffff247224 */ /* 0x002fe200078e0022 */
[----:B------:R-:W-:Y:S01]  /*4b20*/  SHF.R.U32.HI R54, RZ, 0x10, R43 ;  /* 0x00000010ff367819 */ /* 0x000fe2000001162b */
[--C-:B------:R-:W-:Y:S01]  /*4b30*/  HADD2.F32 R38, -RZ, R37.reuse.H0_H0 ;  /* 0x20000025ff267230 */ /* 0x100fe20000004100 */
[--C-:B------:R-:W-:Y:S01]  /*4b40*/  SHF.R.U64 R53, R46, 0x10, R47.reuse ;  /* 0x000000102e357819 */ /* 0x100fe2000000122f */
[----:B------:R-:W-:Y:S01]  /*4b50*/  HADD2.F32 R37, -RZ, R37.H1_H1 ;  /* 0x30000025ff257230 */ /* 0x000fe20000004100 */
[----:B------:R-:W-:Y:S01]  /*4b60*/  SHF.R.U32.HI R47, RZ, 0x10, R47 ;  /* 0x00000010ff2f7819 */ /* 0x000fe2000001162f */
[----:B------:R-:W-:-:S02]  /*4b70*/  HADD2.F32 R34, -RZ, R33.H0_H0 ;  /* 0x20000021ff227230 */ /* 0x000fc40000004100 */
[----:B------:R-:W-:Y:S02]  /*4b80*/  HADD2.F32 R44, -RZ, R44.H0_H0 ;  /* 0x2000002cff2c7230 */ /* 0x000fe40000004100 */
[----:B------:R-:W-:Y:S02]  /*4b90*/  HADD2.F32 R43, -RZ, R117.H0_H0 ;  /* 0x20000075ff2b7230 */ /* 0x000fe40000004100 */
[----:B------:R-:W-:Y:S02]  /*4ba0*/  HADD2.F32 R33, -RZ, R33.H1_H1 ;  /* 0x30000021ff217230 */ /* 0x000fe40000004100 */
[-C--:B------:R-:W-:Y:S01]  /*4bb0*/  FMUL.FTZ R46, R37, R44.reuse ;  /* 0x0000002c252e7220 */ /* 0x080fe20000410000 */
[----:B------:R-:W-:Y:S02]  /*4bc0*/  HADD2.F32 R117, -RZ, R117.H1_H1 ;  /* 0x30000075ff757230 */ /* 0x000fe40000004100 */
[----:B------:R-:W-:Y:S02]  /*4bd0*/  HADD2.F32 R42, -RZ, R52.H0_H0 ;  /* 0x20000034ff2a7230 */ /* 0x000fe40000004100 */
[C---:B------:R-:W-:Y:S01]  /*4be0*/  FMUL.FTZ R44, R33.reuse, R44 ;  /* 0x0000002c212c7220 */ /* 0x040fe20000410000 */
[-C--:B------:R-:W-:Y:S01]  /*4bf0*/  FMUL.FTZ R45, R38, R117.reuse ;  /* 0x00000075262d7220 */ /* 0x080fe20000410000 */
[C---:B------:R-:W-:Y:S01]  /*4c00*/  FMUL.FTZ R117, R34.reuse, R117 ;  /* 0x0000007522757220 */ /* 0x040fe20000410000 */
[-C--:B------:R-:W-:Y:S01]  /*4c10*/  FFMA.FTZ R46, R33, R42.reuse, -R46 ;  /* 0x0000002a212e7223 */ /* 0x080fe2000001082e */
[----:B------:R-:W-:Y:S01]  /*4c20*/  FFMA.FTZ R52, R37, R42, R44 ;  /* 0x0000002a25347223 */ /* 0x000fe2000001002c */
[----:B------:R-:W-:Y:S01]  /*4c30*/  FFMA.FTZ R45, R34, R43, -R45 ;  /* 0x0000002b222d7223 */ /* 0x000fe2000001082d */
[----:B------:R-:W-:-:S02]  /*4c40*/  HADD2.F32 R42, -RZ, R116.H1_H1 ;  /* 0x30000074ff2a7230 */ /* 0x000fc40000004100 */
[----:B------:R-:W-:Y:S01]  /*4c50*/  FFMA.FTZ R117, R38, R43, R117 ;  /* 0x0000002b26757223 */ /* 0x000fe20000010075 */
[----:B------:R-:W-:Y:S02]  /*4c60*/  HADD2.F32 R33, -RZ, R35.H0_H0 ;  /* 0x20000023ff217230 */ /* 0x000fe40000004100 */
[--C-:B------:R-:W-:Y:S02]  /*4c70*/  HADD2.F32 R34, -RZ, R39.reuse.H0_H0 ;  /* 0x20000027ff227230 */ /* 0x100fe40000004100 */
[----:B------:R-:W-:Y:S02]  /*4c80*/  HADD2.F32 R39, -RZ, R39.H1_H1 ;  /* 0x30000027ff277230 */ /* 0x000fe40000004100 */
[----:B------:R-:W-:Y:S01]  /*4c90*/  FMUL.FTZ R43, R33, R42 ;  /* 0x0000002a212b7220 */ /* 0x000fe20000410000 */
[----:B------:R-:W-:Y:S02]  /*4ca0*/  HADD2.F32 R44, -RZ, R47.H0_H0 ;  /* 0x2000002fff2c7230 */ /* 0x000fe40000004100 */
[----:B------:R-:W-:-:S02]  /*4cb0*/  HADD2.F32 R35, -RZ, R35.H1_H1 ;  /* 0x30000023ff237230 */ /* 0x000fc40000004100 */
[----:B------:R-:W-:Y:S02]  /*4cc0*/  HADD2.F32 R37, -RZ, R115.H1_H1 ;  /* 0x30000073ff257230 */ /* 0x000fe40000004100 */
[----:B------:R-:W-:Y:S02]  /*4cd0*/  HADD2.F32 R38, -RZ, R54.H0_H0 ;  /* 0x20000036ff267230 */ /* 0x000fe40000004100 */
[C---:B------:R-:W-:Y:S01]  /*4ce0*/  FMUL.FTZ R54, R34.reuse, R42 ;  /* 0x0000002a22367220 */ /* 0x040fe20000410000 */
[-C--:B------:R-:W-:Y:S01]  /*4cf0*/  FMUL.FTZ R42, R39, R44.reuse ;  /* 0x0000002c272a7220 */ /* 0x080fe20000410000 */
[----:B------:R-:W-:Y:S01]  /*4d00*/  FMUL.FTZ R102, R35, R44 ;  /* 0x0000002c23667220 */ /* 0x000fe20000410000 */
[-C--:B------:R-:W-:Y:S01]  /*4d10*/  FFMA.FTZ R44, R34, R37.reuse, R43 ;  /* 0x00000025222c7223 */ /* 0x080fe2000001002b */
[----:B------:R-:W-:Y:S01]  /*4d20*/  FFMA.FTZ R54, R33, R37, -R54 ;  /* 0x0000002521367223 */ /* 0x000fe20000010836 */
[----:B------:R-:W-:Y:S02]  /*4d30*/  HADD2.F32 R34, -RZ, R40.H0_H0 ;  /* 0x20000028ff227230 */ /* 0x000fe40000004100 */
[----:B------:R-:W-:Y:S01]  /*4d40*/  FFMA.FTZ R55, R35, R38, -R42 ;  /* 0x0000002623377223 */ /* 0x000fe2000001082a */
[----:B------:R-:W-:-:S02]  /*4d50*/  HADD2.F32 R116, -RZ, R116.H0_H0 ;  /* 0x20000074ff747230 */ /* 0x000fc40000004100 */
[----:B------:R-:W-:Y:S01]  /*4d60*/  FFMA.FTZ R103, R39, R38, R102 ;  /* 0x0000002627677223 */ /* 0x000fe20000010066 */
[----:B------:R-:W-:Y:S02]  /*4d70*/  HADD2.F32 R37, -RZ, R104.H0_H0 ;  /* 0x20000068ff257230 */ /* 0x000fe40000004100 */
[----:B------:R-:W-:Y:S02]  /*4d80*/  HADD2.F32 R33, -RZ, R32.H0_H0 ;  /* 0x20000020ff217230 */ /* 0x000fe40000004100 */
[----:B------:R-:W-:Y:S01]  /*4d90*/  FMUL.FTZ R38, R34, R116 ;  /* 0x0000007422267220 */ /* 0x000fe20000410000 */
        /* <DEDUP_REMOVED lines=13> */
[----:B------:R-:W-:Y:S02]  /*4e70*/  HADD2.F32 R34, -RZ, R114.H0_H0 ;  /* 0x20000072ff227230 */ /* 0x000fe40000004100 */
[----:B------:R-:W-:-:S02]  /*4e80*/  HADD2.F32 R33, -RZ, R41.H0_H0 ;  /* 0x20000029ff217230 */ /* 0x000fc40000004100 */
[----:B------:R-:W-:Y:S01]  /*4e90*/  HADD2.F32 R114, -RZ, R114.H1_H1 ;  /* 0x30000072ff727230 */ /* 0x000fe20000004100 */
[----:B------:R-:W-:Y:S01]  /*4ea0*/  F2FP.F16.F32.PACK_AB R40, R40, R39 ;  /* 0x000000272828723e */ /* 0x000fe200000000ff */
[----:B------:R-:W-:Y:S02]  /*4eb0*/  HADD2.F32 R37, -RZ, R53.H0_H0 ;  /* 0x20000035ff257230 */ /* 0x000fe40000004100 */
[--C-:B------:R-:W-:Y:S02]  /*4ec0*/  HADD2.F32 R32, -RZ, R36.reuse.H0_H0 ;  /* 0x20000024ff207230 */ /* 0x100fe40000004100 */
[-C--:B------:R-:W-:Y:S01]  /*4ed0*/  FMUL.FTZ R47, R33, R114.reuse ;  /* 0x00000072212f7220 */ /* 0x080fe20000410000 */
[----:B------:R-:W-:Y:S02]  /*4ee0*/  HADD2.F32 R41, -RZ, R41.H1_H1 ;  /* 0x30000029ff297230 */ /* 0x000fe40000004100 */
[----:B------:R-:W-:Y:S02]  /*4ef0*/  HADD2.F32 R36, -RZ, R36.H1_H1 ;  /* 0x30000024ff247230 */ /* 0x000fe40000004100 */
[----:B------:R-:W-:Y:S01]  /*4f00*/  FMUL.FTZ R114, R32, R114 ;  /* 0x0000007220727220 */ /* 0x000fe20000410000 */
[----:B------:R-:W-:-:S02]  /*4f10*/  HADD2.F32 R35, -RZ, R105.H0_H0 ;  /* 0x20000069ff237230 */ /* 0x000fc40000004100 */
[-C--:B------:R-:W-:Y:S01]  /*4f20*/  FMUL.FTZ R53, R41, R37.reuse ;  /* 0x0000002529357220 */ /* 0x080fe20000410000 */
[-C--:B------:R-:W-:Y:S01]  /*4f30*/  FFMA.FTZ R47, R32, R34.reuse, -R47 ;  /* 0x00000022202f7223 */ /* 0x080fe2000001082f */
[C---:B------:R-:W-:Y:S01]  /*4f40*/  FMUL.FTZ R42, R36.reuse, R37 ;  /* 0x00000025242a7220 */ /* 0x040fe20000410000 */
[----:B------:R-:W-:Y:S01]  /*4f50*/  FFMA.FTZ R114, R33, R34, R114 ;  /* 0x0000002221727223 */ /* 0x000fe20000010072 */
[-C--:B------:R-:W-:Y:S01]  /*4f60*/  FFMA.FTZ R36, R36, R35.reuse, -R53 ;  /* 0x0000002324247223 */ /* 0x080fe20000010835 */
[----:B------:R-:W-:Y:S01]  /*4f70*/  F2FP.F16.F32.PACK_AB R32, R43, R38 ;  /* 0x000000262b20723e */ /* 0x000fe200000000ff */
[----:B------:R-:W-:Y:S01]  /*4f80*/  FFMA.FTZ R35, R41, R35, R42 ;  /* 0x0000002329237223 */ /* 0x000fe2000001002a */
[----:B------:R-:W-:Y:S01]  /*4f90*/  F2FP.F16.F32.PACK_AB R33, R46, R45 ;  /* 0x0000002d2e21723e */ /* 0x000fe200000000ff */
[----:B------:R-:W-:Y:S01]  /*4fa0*/  IMAD.MOV.U32 R39, RZ, RZ, R44 ;  /* 0x000000ffff277224 */ /* 0x000fe200078e002c */
[----:B------:R-:W-:Y:S01]  /*4fb0*/  F2FP.F16.F32.PACK_AB R34, R36, R47 ;  /* 0x0000002f2422723e */ /* 0x000fe200000000ff */
[----:B------:R-:W-:Y:S01]  /*4fc0*/  IMAD.MOV.U32 R36, RZ, RZ, R40 ;  /* 0x000000ffff247224 */ /* 0x000fe200078e0028 */
[----:B------:R-:W-:Y:S01]  /*4fd0*/  F2FP.F16.F32.PACK_AB R38, R35, R114 ;  /* 0x000000722326723e */ /* 0x000fe200000000ff */
[----:B------:R-:W-:Y:S01]  /*4fe0*/  IMAD.MOV.U32 R35, RZ, RZ, R54 ;  /* 0x000000ffff237224 */ /* 0x000fe200078e0036 */
[----:B------:R-:W-:-:S07]  /*4ff0*/  F2FP.F16.F32.PACK_AB R37, R52, R117 ;  /* 0x000000753425723e */ /* 0x000fce00000000ff */
.L_x_14690:
[----:B------:R-:W-:Y:S05]  /*5000*/  BSYNC B1 ;  /* 0x0000000000017941 */ /* 0x000fea0003800000 */
.L_x_14689:
        /* <DEDUP_REMOVED lines=10> */
.L_x_14658:
[----:B------:R-:W-:-:S13]  /*50b0*/  ISETP.NE.AND P3, PT, R216, 0x3, PT ;  /* 0x00000003d800780c */ /* 0x000fda0003f65270 */
[----:B------:R-:W-:Y:S05]  /*50c0*/  @!P3 BRA `(.L_x_14691) ;  /* 0x000000000004b947 */ /* 0x000fea0003800000 */
[----:B------:R-:W-:Y:S01]  /*50d0*/  BPT.TRAP 0x1 ;  /* 0x000000040000795c */ /* 0x000fe20000300000 */
.L_x_14691:
[----:B------:R-:W-:Y:S01]  /*50e0*/  IMAD R96, R18, 0x8, R19 ;  /* 0x0000000812607824 */ /* 0x000fe200078e0213 */
[----:B------:R-:W-:Y:S01]  /*50f0*/  SHF.L.U32 R107, R202, 0x1f, RZ ;  /* 0x0000001fca6b7819 */ /* 0x000fe200000006ff */
[----:B------:R-:W-:Y:S01]  /*5100*/  IMAD R106, R27, -0x60, R24 ;  /* 0xffffffa01b6a7824 */ /* 0x000fe200078e0218 */
[----:B------:R-:W-:Y:S02]  /*5110*/  BSSY B1, `(.L_x_14692) ;  /* 0x0000004000017945 */ /* 0x000fe40003800000 */
[----:B------:R-:W0:Y:S02]  /*5120*/  SYNCS.PHASECHK.TRANS64.TRYWAIT P4, [R96+URZ+0x32490], R107 ;  /* 0x0324906b600075a7 */ /* 0x000e24000808017f */
[----:B------:R-:W-:Y:S01]  /*5130*/  VIMNMX R106, R106, 0x60, PT ;  /* 0x000000606a6a7848 */ /* 0x000fe20003fe0100 */
[----:B0-----:R-:W-:Y:S06]  /*5140*/  @!P4 BRA `(.L_x_14693) ;  /* 0x000001880024c947 */ /* 0x001fec0003800000 */
.L_x_14966:
[----:B------:R-:W-:Y:S05]  /*5150*/  BSYNC B1 ;  /* 0x0000000000017941 */ /* 0x000fea0003800000 */
.L_x_14692:
[CC--:B------:R-:W-:Y:S01]  /*5160*/  ISETP.GE.AND P5, PT, R22.reuse, R106.reuse, PT ;  /* 0x0000006a1600720c */ /* 0x0c0fe20003fa6270 */
[----:B------:R-:W-:Y:S01]  /*5170*/  VIADD R32, R22, 0x40 ;  /* 0x0000004016207836 */ /* 0x000fe20000000000 */
[----:B------:R-:W-:Y:S04]  /*5180*/  BSSY B1, `(.L_x_14694) ;  /* 0x0000007000017945 */ /* 0x000fe80003800000 */
[----:B------:R-:W-:-:S07]  /*5190*/  ISETP.GE.AND P4, PT, R32, R106, PT ;  /* 0x0000006a2000720c */ /* 0x000fce0003f86270 */
[----:B------:R-:W-:Y:S06]  /*51a0*/  @P5 BRA `(.L_x_14695) ;  /* 0x0000000000105947 */ /* 0x000fec0003800000 */
[----:B------:R-:W1:Y:S04]  /*51b0*/  @!P1 LDS.128 R32, [R104] ;  /* 0x0000000068209984 */ /* 0x000e680000000c00 */
[----:B------:R-:W2:Y:S04]  /*51c0*/  @!P2 LDS.128 R36, [R102] ;  /* 0x000000006624a984 */ /* 0x000ea80000000c00 */
[----:B-1----:R1:W-:Y:S04]  /*51d0*/  @!P1 STG.E.128 desc[UR40][R42.64], R32 ;  /* 0x000000202a009986 */ /* 0x0023e8000c101d28 */
[----:B--2---:R1:W-:Y:S02]  /*51e0*/  @!P2 STG.E.128 desc[UR40][R42.64+0x40], R36 ;  /* 0x000040242a00a986 */ /* 0x0043e4000c101d28 */
.L_x_14695:
[----:B------:R-:W-:Y:S05]  /*51f0*/  BSYNC B1 ;  /* 0x0000000000017941 */ /* 0x000fea0003800000 */
.L_x_14694:
[----:B------:R-:W-:Y:S05]  /*5200*/  @P4 BRA `(.L_x_14675) ;  /* 0x0000000000104947 */ /* 0x000fea0003800000 */
[----:B-1----:R-:W1:Y:S04]  /*5210*/  @!P1 LDS.128 R32, [R104+0x2000] ;  /* 0x0020000068209984 */ /* 0x002e680000000c00 */
[----:B------:R-:W2:Y:S04]  /*5220*/  @!P2 LDS.128 R36, [R102+0x2000] ;  /* 0x002000006624a984 */ /* 0x000ea80000000c00 */
[----:B-1----:R3:W-:Y:S04]  /*5230*/  @!P1 STG.E.128 desc[UR40][R40.64], R32 ;  /* 0x0000002028009986 */ /* 0x0027e8000c101d28 */
[----:B--2---:R3:W-:Y:S02]  /*5240*/  @!P2 STG.E.128 desc[UR40][R40.64+0x40], R36 ;  /* 0x000040242800a986 */ /* 0x0047e4000c101d28 */
.L_x_14675:
[----:B------:R-:W-:Y:S05]  /*5250*/  BSYNC B0 ;  /* 0x0000000000007941 */ /* 0x000fea0003800000 */
.L_x_14657:
        /* <DEDUP_REMOVED lines=17> */
.L_x_14697:
[----:B------:R-:W-:Y:S05]  /*5370*/  BSYNC B0 ;  /* 0x0000000000007941 */ /* 0x000fea0003800000 */
.L_x_14696:
[----:B------:R-:W2:Y:S01]  /*5380*/  SYNCS.PHASECHK.TRANS64.TRYWAIT P3, [R96+URZ+0x324b0], R107 ;  /* 0x0324b06b600075a7 */ /* 0x000ea2000806017f */
[----:B------:R-:W-:Y:S01]  /*5390*/  ULDC UR42, c[0x0][0x320] ;  /* 0x0000c800002a7ab9 */ /* 0x000fe20000000800 */
[----:B------:R-:W-:Y:S01]  /*53a0*/  ULDC.64 UR38, c[0x0][0x328] ;  /* 0x0000ca0000267ab9 */ /* 0x000fe20000000a00 */
[----:B------:R-:W-:Y:S01]  /*53b0*/  ULDC.64 UR36, c[0x0][0x318] ;  /* 0x0000c60000247ab9 */ /* 0x000fe20000000a00 */
[----:B------:R-:W-:Y:S01]  /*53c0*/  BSSY B0, `(.L_x_14698) ;  /* 0x0000003000007945 */ /* 0x000fe20003800000 */
[----:B-1----:R-:W-:-:S03]  /*53d0*/  IMAD R32, R18, 0x6000, R79 ;  /* 0x0000600012207824 */ /* 0x002fc600078e024f */
[----:B--2---:R-:W-:Y:S05]  /*53e0*/  @!P3 BRA `(.L_x_14699) ;  /* 0x000001840090b947 */ /* 0x004fea0003800000 */
.L_x_14967:
[----:B------:R-:W-:Y:S05]  /*53f0*/  BSYNC B0 ;  /* 0x0000000000007941 */ /* 0x000fea0003800000 */
.L_x_14698:
        /* <DEDUP_REMOVED lines=39> */
.L_x_14701:
[----:B------:R-:W-:Y:S05]  /*5670*/  BSYNC B0 ;  /* 0x0000000000007941 */ /* 0x000fea0003800000 */
.L_x_14700:
[----:B--2---:R-:W-:Y:S01]  /*5680*/  VIADD R32, R22, 0x40 ;  /* 0x0000004016207836 */ /* 0x004fe20000000000 */
[----:B------:R-:W-:Y:S04]  /*5690*/  BSSY B0, `(.L_x_14702) ;  /* 0x0000025000007945 */ /* 0x000fe80003800000 */
[----:B------:R-:W-:-:S13]  /*56a0*/  ISETP.GE.AND P3, PT, R32, R106, PT ;  /* 0x0000006a2000720c */ /* 0x000fda0003f66270 */
[----:B------:R-:W-:Y:S05]  /*56b0*/  @P3 BRA `(.L_x_14703) ;  /* 0x0000000000883947 */ /* 0x000fea0003800000 */
[----:B------:R-:W-:Y:S01]  /*56c0*/  IADD3 R35, P3, R36, 0x40, RZ ;  /* 0x0000004024237810 */ /* 0x000fe20007f7e0ff */
        /* <DEDUP_REMOVED lines=33> */
.L_x_14703:
[----:B------:R-:W-:Y:S05]  /*58e0*/  BSYNC B0 ;  /* 0x0000000000007941 */ /* 0x000fea0003800000 */
.L_x_14702:
[----:B------:R-:W-:Y:S01]  /*58f0*/  @!PT LDS RZ, [RZ] ;  /* 0x00000000fffff984 */ /* 0x000fe20000000800 */
[----:B------:R-:W-:Y:S01]  /*5900*/  @!PT LDS RZ, [RZ] ;  /* 0x00000000fffff984 */ /* 0x000fe20000000800 */
[----:B------:R-:W-:Y:S01]  /*5910*/  @!PT LDS RZ, [RZ] ;  /* 0x00000000fffff984 */ /* 0x000fe20000000800 */
[----:B------:R-:W-:Y:S01]  /*5920*/  @!PT LDS RZ, [RZ] ;  /* 0x00000000fffff984 */ /* 0x000fe20000000800 */
[----:B------:R3:W-:Y:S06]  /*5930*/  MEMBAR.ALL.CTA ;  /* 0x0000000000007992 */ /* 0x0007ec0000008000 */
[----:B---3--:R-:W3:Y:S02]  /*5940*/  FENCE.VIEW.ASYNC.S ;  /* 0x00000000000073c6 */ /* 0x008ee40000000000 */
[----:B---3--:R3:W-:Y:S01]  /*5950*/  BAR.SYNC.DEFER_BLOCKING R76, 0x80 ;  /* 0x0002004c0000751d */ /* 0x0087e20000010000 */
[----:B------:R-:W-:Y:S01]  /*5960*/  ISETP.NE.AND P5, PT, R97, RZ, PT ;  /* 0x000000ff6100720c */ /* 0x000fe20003fa5270 */
[----:B------:R-:W-:-:S02]  /*5970*/  VIADD R18, R18, 0x1 ;  /* 0x0000000112127836 */ /* 0x000fc40000000000 */
[----:B01----:R-:W-:-:S03]  /*5980*/  @!P4 VIADD R96, R96, 0x324c0 ;  /* 0x000324c06060c836 */ /* 0x003fc60000000000 */
[C---:B------:R-:W-:Y:S02]  /*5990*/  ISETP.NE.AND P3, PT, R18.reuse, 0x2, PT ;  /* 0x000000021200780c */ /* 0x040fe40003f65270 */
[----:B------:R-:W-:Y:S02]  /*59a0*/  @!P4 PRMT R96, RZ, 0x654, R96 ;  /* 0x00000654ff60c816 */ /* 0x000fe40000000060 */
[----:B--2---:R-:W-:Y:S02]  /*59b0*/  SEL R33, RZ, 0x1, P3 ;  /* 0x00000001ff217807 */ /* 0x004fe40001800000 */
        /* <DEDUP_REMOVED lines=9> */
.L_x_14652:
[----:B------:R-:W2:Y:S01]  /*5a50*/  LDL R5, [R1+0x28] ;  /* 0x0000280001057983 */ /* 0x000ea20000100800 */
[----:B------:R-:W0:Y:S01]  /*5a60*/  LDC R0, c[0x0][0x448] ;  /* 0x00011200ff007b82 */ /* 0x000e220000000800 */
        /* <DEDUP_REMOVED lines=24> */
[----:B------:R-:W-:Y:S01]  /*5bf0*/  CS2R R108, SRZ ;  /* 0x00000000006c7805 */ /* 0x000fe2000001ff00 */
[----:B------:R-:W-:Y:S01]  /*5c00*/  IMAD.MOV.U32 R173, RZ, RZ, RZ ;  /* 0x000000ffffad7224 */ /* 0x000fe200078e00ff */
[----:B------:R-:W-:-:S02]  /*5c10*/  CS2R R104, SRZ ;  /* 0x0000000000687805 */ /* 0x000fc4000001ff00 */
[----:B------:R-:W-:Y:S02]  /*5c20*/  CS2R R170, SRZ ;  /* 0x0000000000aa7805 */ /* 0x000fe4000001ff00 */
[----:B------:R-:W-:Y:S02]  /*5c30*/  CS2R R100, SRZ ;  /* 0x0000000000647805 */ /* 0x000fe4000001ff00 */
[----:B---3--:R-:W-:Y:S02]  /*5c40*/  CS2R R96, SRZ ;  /* 0x0000000000607805 */ /* 0x008fe4000001ff00 */
        /* <DEDUP_REMOVED lines=36> */
[----:B--2---:R-:W-:-:S04]  /*5e90*/  VIADD R0, R5, 0x7f ;  /* 0x0000007f05007836 */ /* 0x004fc80000000000 */
[----:B0-----:R-:W-:-:S05]  /*5ea0*/  @P1 IMAD.HI.U32 R3, R0, R3, RZ ;  /* 0x0000000300031227 */ /* 0x001fca00078e00ff */
[----:B-1----:R-:W-:Y:S02]  /*5eb0*/  @P1 SHF.R.U32.HI R0, RZ, R4, R3 ;  /* 0x00000004ff001219 */ /* 0x002fe40000011603 */
[----:B------:R-:W-:Y:S02]  /*5ec0*/  CS2R R4, SRZ ;  /* 0x0000000000047805 */ /* 0x000fe4000001ff00 */
[----:B------:R-:W-:Y:S01]  /*5ed0*/  PLOP3.LUT P1, PT, PT, PT, PT, 0x80, 0x0 ;  /* 0x000000000000781c */ /* 0x000fe20003f2f070 */
        /* <DEDUP_REMOVED lines=13> */
.L_x_14705:
        /* <DEDUP_REMOVED lines=10> */
.L_x_14970:
[----:B01----:R-:W-:Y:S01]  /*6050*/  LEA.HI R0, R14, R14, RZ, 0x1 ;  /* 0x0000000e0e007211 */ /* 0x003fe200078f08ff */
[----:B------:R-:W-:Y:S01]  /*6060*/  VIADD R24, R19, 0x18400 ;  /* 0x0001840013187836 */ /* 0x000fe20000000000 */
[----:B------:R-:W-:Y:S01]  /*6070*/  BSSY B6, `(.L_x_14708) ;  /* 0x000001d000067945 */ /* 0x000fe20003800000 */
[----:B------:R-:W-:Y:S01]  /*6080*/  IMAD.MOV.U32 R213, RZ, RZ, 0x40000040 ;  /* 0x40000040ffd57424 */ /* 0x000fe200078e00ff */
[----:B------:R-:W-:Y:S02]  /*6090*/  LOP3.LUT R3, R0, 0x7fffe, RZ, 0xc0, !PT ;  /* 0x0007fffe00037812 */ /* 0x000fe400078ec0ff */
[----:B------:R-:W-:-:S03]  /*60a0*/  LOP3.LUT P0, RZ, R24, 0x1bf, RZ, 0xc0, !PT ;  /* 0x000001bf18ff7812 */ /* 0x000fc6000780c0ff */
[----:B------:R-:W-:-:S04]  /*60b0*/  IMAD.IADD R3, R14, 0x1, -R3 ;  /* 0x000000010e037824 */ /* 0x000fc800078e0a03 */
[----:B------:R-:W-:-:S05]  /*60c0*/  IMAD R3, R3, 0x2000, R24 ;  /* 0x0000200003037824 */ /* 0x000fca00078e0218 */
[----:B------:R-:W-:Y:S01]  /*60d0*/  SHF.R.U32.HI R0, RZ, 0x4, R3 ;  /* 0x00000004ff007819 */ /* 0x000fe20000011603 */
[----:B------:R-:W-:-:S03]  /*60e0*/  VIADD R3, R3, 0xa000 ;  /* 0x0000a00003037836 */ /* 0x000fc60000000000 */
[----:B------:R-:W-:Y:S02]  /*60f0*/  LOP3.LUT R0, R0, 0x3fff, RZ, 0xc0, !PT ;  /* 0x00003fff00007812 */ /* 0x000fe400078ec0ff */
[----:B------:R-:W-:Y:S02]  /*6100*/  SHF.R.U32.HI R3, RZ, 0x4, R3 ;  /* 0x00000004ff037819 */ /* 0x000fe40000011603 */
[----:B------:R-:W-:Y:S02]  /*6110*/  LOP3.LUT R212, R0, 0x10000, RZ, 0xfc, !PT ;  /* 0x0001000000d47812 */ /* 0x000fe400078efcff */
        /* <DEDUP_REMOVED lines=18> */
.L_x_14709:
[----:B------:R-:W-:Y:S05]  /*6240*/  BSYNC B6 ;  /* 0x0000000000067941 */ /* 0x000fea0003800000 */
.L_x_14708:
[----:B------:R-:W-:Y:S02]  /*6250*/  ULDC UR4, c[0x0][0x3f4] ;  /* 0x0000fd0000047ab9 */ /* 0x000fe40000000800 */
[----:B------:R-:W-:-:S13]  /*6260*/  ISETP.LT.AND P0, PT, RZ, UR4, PT ;  /* 0x00000004ff007c0c */ /* 0x000fda000bf01270 */
        /* <DEDUP_REMOVED lines=11> */
.L_x_14713:
[----:B-1----:R1:W2:Y:S02]  /*6320*/  SYNCS.PHASECHK.TRANS64.TRYWAIT P0, [R19+URZ+0x32400], R0 ;  /* 0x03240000130075a7 */ /* 0x0022a4000800017f */
[----:B--2---:R-:W-:Y:S05]  /*6330*/  @!P0 NANOSLEEP.SYNCS 0x989680 ;  /* 0x009896800000895d */ /* 0x004fea0003900000 */
[----:B------:R-:W2:Y:S02]  /*6340*/  @!P0 SYNCS.PHASECHK.TRANS64 P0, [R19+URZ+0x32400], R0 ;  /* 0x03240000130085a7 */ /* 0x000ea4000800007f */
[----:B--2---:R-:W-:Y:S05]  /*6350*/  @!P0 BRA `(.L_x_14713) ;  /* 0xfffffffc00f08947 */ /* 0x004fea000383ffff */
.L_x_14712:
[----:B------:R-:W-:Y:S05]  /*6360*/  BSYNC B0 ;  /* 0x0000000000007941 */ /* 0x000fea0003800000 */
.L_x_14711:
[----:B------:R-:W-:Y:S05]  /*6370*/  BRA `(.L_x_14714) ;  /* 0x0000002c00887947 */ /* 0x000fea0003800000 */
.L_x_14710:
        /* <DEDUP_REMOVED lines=30> */
.L_x_14716:
[----:B------:R-:W-:Y:S05]  /*6560*/  BSYNC B6 ;  /* 0x0000000000067941 */ /* 0x000fea0003800000 */
.L_x_14715:
[----:B------:R-:W2:Y:S01]  /*6570*/  LDL R41, [R1+0x28] ;  /* 0x0000280001297983 */ /* 0x000ea20000100800 */
[----:B------:R-:W-:Y:S01]  /*6580*/  ULDC.U8 UR4, c[0x0][0x410] ;  /* 0x0001040000047ab9 */ /* 0x000fe20000000000 */
[----:B------:R-:W-:Y:S01]  /*6590*/  BSSY B0, `(.L_x_14717) ;  /* 0x00002b8000007945 */ /* 0x000fe20003800000 */
[----:B------:R-:W-:Y:S01]  /*65a0*/  ISETP.NE.AND P0, PT, RZ, UR4, PT ;  /* 0x00000004ff007c0c */ /* 0x000fe2000bf05270 */
[----:B--2---:R-:W-:-:S12]  /*65b0*/  IMAD.IADD R39, R22, 0x1, R41 ;  /* 0x0000000116277824 */ /* 0x004fd800078e0229 */
[----:B------:R-:W-:Y:S05]  /*65c0*/  @!P0 BRA `(.L_x_14718) ;  /* 0x0000001400948947 */ /* 0x000fea0003800000 */
[----:B------:R-:W0:Y:S01]  /*65d0*/  LDC R35, c[0x0][0x448] ;  /* 0x00011200ff237b82 */ /* 0x000e220000000800 */
[----:B------:R-:W1:Y:S01]  /*65e0*/  S2R R20, SR_TID.X ;  /* 0x0000000000147919 */ /* 0x000e620000002100 */
[----:B------:R-:W-:Y:S01]  /*65f0*/  ULDC.64 UR4, c[0x0][0x3f8] ;  /* 0x0000fe0000047ab9 */ /* 0x000fe20000000a00 */
[----:B------:R-:W-:Y:S01]  /*6600*/  ULDC.64 UR6, c[0x0][0x408] ;  /* 0x0001020000067ab9 */ /* 0x000fe20000000a00 */
[----:B------:R-:W-:Y:S02]  /*6610*/  IMAD.MOV.U32 R6, RZ, RZ, R24 ;  /* 0x000000ffff067224 */ /* 0x000fe400078e0018 */
[----:B------:R-:W-:Y:S02]  /*6620*/  IMAD.MOV.U32 R7, RZ, RZ, R29 ;  /* 0x000000ffff077224 */ /* 0x000fe400078e001d */
[----:B------:R-:W-:Y:S02]  /*6630*/  IMAD.MOV.U32 R8, RZ, RZ, R30 ;  /* 0x000000ffff087224 */ /* 0x000fe400078e001e */
[----:B------:R-:W-:Y:S01]  /*6640*/  IMAD.MOV.U32 R9, RZ, RZ, R27 ;  /* 0x000000ffff097224 */ /* 0x000fe200078e001b */
[----:B0-----:R-:W-:Y:S01]  /*6650*/  ISETP.NE.AND P0, PT, R35, 0x1, PT ;  /* 0x000000012300780c */ /* 0x001fe20003f05270 */
[----:B-1----:R-:W-:-:S12]  /*6660*/  VIADD R21, R20, 0xffffff80 ;  /* 0xffffff8014157836 */ /* 0x002fd80000000000 */
[----:B------:R-:W0:Y:S01]  /*6670*/  @P0 LDC R0, c[0x0][0x44c] ;  /* 0x00011300ff000b82 */ /* 0x000e220000000800 */
[----:B------:R-:W-:-:S04]  /*6680*/  SHF.R.S32.HI R20, RZ, 0x1f, R21 ;  /* 0x0000001fff147819 */ /* 0x000fc80000011415 */
[----:B------:R-:W-:-:S03]  /*6690*/  LEA.HI R20, R20, R21, RZ, 0x2 ;  /* 0x0000001514147211 */ /* 0x000fc600078f10ff */
[----:B------:R-:W1:Y:S01]  /*66a0*/  @P0 LDC R5, c[0x0][0x450] ;  /* 0x00011400ff050b82 */ /* 0x000e620000000800 */
[----:B------:R-:W-:-:S04]  /*66b0*/  LOP3.LUT R20, R20, 0xfffffffc, RZ, 0xc0, !PT ;  /* 0xfffffffc14147812 */ /* 0x000fc800078ec0ff */
[----:B------:R-:W-:-:S05]  /*66c0*/  IADD3 R20, R21, -R20, RZ ;  /* 0x8000001415147210 */ /* 0x000fca0007ffe0ff */
[----:B------:R-:W-:-:S04]  /*66d0*/  IMAD R3, R20, 0x40, R39 ;  /* 0x0000004014037824 */ /* 0x000fc800078e0227 */
        /* <DEDUP_REMOVED lines=23> */
.L_x_14976:
[----:B------:R-:W5:Y:S01]  /*6850*/  LDL R9, [R1+0x1c] ;  /* 0x00001c0001097983 */ /* 0x000f620000100800 */
[----:B------:R-:W-:Y:S01]  /*6860*/  BSSY B1, `(.L_x_14720) ;  /* 0x000001f000017945 */ /* 0x000fe20003800000 */
[----:B------:R-:W-:Y:S02]  /*6870*/  CS2R R20, SRZ ;  /* 0x0000000000147805 */ /* 0x000fe4000001ff00 */
[----:B------:R-:W-:Y:S02]  /*6880*/  CS2R R30, SRZ ;  /* 0x00000000001e7805 */ /* 0x000fe4000001ff00 */
[----:B------:R-:W-:Y:S02]  /*6890*/  CS2R R28, SRZ ;  /* 0x00000000001c7805 */ /* 0x000fe4000001ff00 */
[----:B------:R-:W-:Y:S01]  /*68a0*/  CS2R R24, SRZ ;  /* 0x0000000000187805 */ /* 0x000fe2000001ff00 */
[----:B-----5:R-:W-:-:S05]  /*68b0*/  IMAD R35, R9, R35, RZ ;  /* 0x0000002309237224 */ /* 0x020fca00078e02ff */
[----:B------:R-:W-:-:S13]  /*68c0*/  ISETP.GE.AND P0, PT, R39, R35, PT ;  /* 0x000000232700720c */ /* 0x000fda0003f06270 */
        /* <DEDUP_REMOVED lines=24> */
.L_x_14721:
[----:B------:R-:W-:Y:S05]  /*6a50*/  BSYNC B1 ;  /* 0x0000000000017941 */ /* 0x000fea0003800000 */
.L_x_14720:
        /* <DEDUP_REMOVED lines=21> */
.L_x_14982:
[----:B01----:R-:W5:Y:S04]  /*6bb0*/  LDL R7, [R1+0x6c] ;  /* 0x00006c0001077983 */ /* 0x003f680000100800 */
[----:B------:R-:W2:Y:S01]  /*6bc0*/  LDL R37, [R1+0x74] ;  /* 0x0000740001257983 */ /* 0x000ea20000100800 */
[----:B------:R-:W-:Y:S01]  /*6bd0*/  VIADD R4, R39, 0x40 ;  /* 0x0000004027047836 */ /* 0x000fe20000000000 */
[----:B------:R-:W-:Y:S01]  /*6be0*/  BSSY B1, `(.L_x_14723) ;  /* 0x0000022000017945 */ /* 0x000fe20003800000 */
[----:B------:R-:W-:Y:S02]  /*6bf0*/  CS2R R8, SRZ ;  /* 0x0000000000087805 */ /* 0x000fe4000001ff00 */
[----:B------:R-:W-:Y:S02]  /*6c00*/  CS2R R12, SRZ ;  /* 0x00000000000c7805 */ /* 0x000fe4000001ff00 */
[----:B------:R-:W-:-:S02]  /*6c10*/  CS2R R10, SRZ ;  /* 0x00000000000a7805 */ /* 0x000fc4000001ff00 */
[----:B------:R-:W-:Y:S02]  /*6c20*/  ISETP.GE.AND P0, PT, R4, R35, PT ;  /* 0x000000230400720c */ /* 0x000fe40003f06270 */
[----:B-----5:R-:W-:-:S04]  /*6c30*/  LEA.HI R6, R7, R7, RZ, 0x1 ;  /* 0x0000000707067211 */ /* 0x020fc800078f08ff */
[----:B------:R-:W-:Y:S01]  /*6c40*/  LOP3.LUT R6, R6, 0xfffffffe, RZ, 0xc0, !PT ;  /* 0xfffffffe06067812 */ /* 0x000fe200078ec0ff */
[----:B--2---:R-:W-:-:S04]  /*6c50*/  IMAD.SHL.U32 R36, R37, 0x40, RZ ;  /* 0x0000004025247824 */ /* 0x004fc800078e00ff */
[----:B------:R-:W-:-:S05]  /*6c60*/  IMAD.IADD R73, R7, 0x1, -R6 ;  /* 0x0000000107497824 */ /* 0x000fca00078e0a06 */
[----:B------:R-:W-:Y:S01]  /*6c70*/  SHF.L.U32 R34, R73, 0x1f, RZ ;  /* 0x0000001f49227819 */ /* 0x000fe200000006ff */
[----:B------:R-:W-:Y:S06]  /*6c80*/  @P0 BRA `(.L_x_14724) ;  /* 0x00000000005c0947 */ /* 0x000fec0003800000 */
[----:B------:R-:W2:Y:S01]  /*6c90*/  LDL R15, [R1+0x80] ;  /* 0x00008000010f7983 */ /* 0x000ea20000100800 */
[----:B------:R-:W-:Y:S01]  /*6ca0*/  ULDC UR4, c[0x0][0x3f4] ;  /* 0x0000fd0000047ab9 */ /* 0x000fe20000000800 */
[----:B---3--:R-:W-:Y:S01]  /*6cb0*/  IMAD.MOV.U32 R6, RZ, RZ, R0 ;  /* 0x000000ffff067224 */ /* 0x008fe200078e0000 */
[----:B------:R-:W-:Y:S01]  /*6cc0*/  ISETP.GE.AND P3, PT, R203, UR4, PT ;  /* 0x00000004cb007c0c */ /* 0x000fe2000bf66270 */
[----:B------:R-:W-:Y:S01]  /*6cd0*/  IMAD.MOV.U32 R7, RZ, RZ, R3 ;  /* 0x000000ffff077224 */ /* 0x000fe200078e0003 */
[----:B------:R-:W-:Y:S02]  /*6ce0*/  ISETP.GE.AND P2, PT, R200, UR4, PT ;  /* 0x00000004c8007c0c */ /* 0x000fe4000bf46270 */
[----:B------:R-:W-:-:S09]  /*6cf0*/  CS2R R12, SRZ ;  /* 0x00000000000c7805 */ /* 0x000fd2000001ff00 */
[C---:B------:R-:W-:Y:S01]  /*6d00*/  @!P3 IMAD.SHL.U32 R9, R203.reuse, 0x2, RZ ;  /* 0x00000002cb09b824 */ /* 0x040fe200078e00ff */
[----:B------:R-:W-:Y:S02]  /*6d10*/  CS2R R26, SRZ ;  /* 0x00000000001a7805 */ /* 0x000fe4000001ff00 */
[----:B------:R-:W-:Y:S01]  /*6d20*/  CS2R R10, SRZ ;  /* 0x00000000000a7805 */ /* 0x000fe2000001ff00 */
[----:B------:R-:W-:Y:S01]  /*6d30*/  @!P2 IMAD.WIDE R6, R200, 0x2, R6 ;  /* 0x00000002c806a825 */ /* 0x000fe200078e0206 */
[-C--:B------:R-:W-:Y:S02]  /*6d40*/  @!P3 IADD3 R32, P0, R0, R9.reuse, RZ ;  /* 0x000000090020b210 */ /* 0x080fe40007f1e0ff */
[----:B----4-:R-:W-:Y:S02]  /*6d50*/  @!P3 IADD3 R4, P1, R14, R9, RZ ;  /* 0x000000090e04b210 */ /* 0x010fe40007f3e0ff */
[----:B------:R0:W5:Y:S01]  /*6d60*/  @!P2 LD.E.64 R12, desc[UR40][R6.64] ;  /* 0x00000028060ca980 */ /* 0x000162000c101b00 */
[----:B--2---:R-:W-:Y:S01]  /*6d70*/  @!P3 SHF.L.U64.HI R8, R203, 0x1, R15 ;  /* 0x00000001cb08b819 */ /* 0x004fe2000001020f */
        /* <DEDUP_REMOVED lines=8> */
.L_x_14724:
[----:B------:R-:W-:Y:S05]  /*6e00*/  BSYNC B1 ;  /* 0x0000000000017941 */ /* 0x000fea0003800000 */
.L_x_14723:
[----:B0-----:R-:W4:Y:S01]  /*6e10*/  S2R R7, SR_TID.X ;  /* 0x0000000000077919 */ /* 0x001f220000002100 */
[----:B------:R-:W0:Y:S01]  /*6e20*/  SYNCS.PHASECHK.TRANS64.TRYWAIT P0, [R19+URZ+0x32400], R34 ;  /* 0x03240022130075a7 */ /* 0x000e22000800017f */
[----:B------:R-:W-:Y:S01]  /*6e30*/  LOP3.LUT R3, R36, 0x1c0, RZ, 0xc0, !PT ;  /* 0x000001c024037812 */ /* 0x000fe200078ec0ff */
[----:B-----5:R-:W-:Y:S01]  /*6e40*/  IMAD.MOV.U32 R4, RZ, RZ, R26 ;  /* 0x000000ffff047224 */ /* 0x020fe200078e001a */
        /* <DEDUP_REMOVED lines=14> */
[----:B------:R-:W-:Y:S01]  /*6f30*/  IMAD.MOV.U32 R5, RZ, RZ, R10 ;  /* 0x000000ffff057224 */ /* 0x000fe200078e000a */
[----:B------:R-:W-:Y:S02]  /*6f40*/  LOP3.LUT P2, RZ, R37, 0x4, RZ, 0xc0, !PT ;  /* 0x0000000425ff7812 */ /* 0x000fe4000784c0ff */
[----:B------:R-:W-:Y:S02]  /*6f50*/  PRMT R46, R46, 0x5410, R4 ;  /* 0x000054102e2e7816 */ /* 0x000fe40000000004 */
[----:B------:R-:W-:Y:S01]  /*6f60*/  PRMT R47, R5, 0x7610, R47 ;  /* 0x00007610052f7816 */ /* 0x000fe2000000002f */
[----:B------:R-:W-:Y:S01]  /*6f70*/  IMAD.MOV.U32 R5, RZ, RZ, R11 ;  /* 0x000000ffff057224 */ /* 0x000fe200078e000b */
[----:B------:R-:W-:Y:S01]  /*6f80*/  ISETP.GE.AND P1, PT, R22, R41, PT ;  /* 0x000000291600720c */ /* 0x000fe20003f26270 */
[----:B----4-:R-:W-:-:S05]  /*6f90*/  VIADD R14, R7, 0xffffff80 ;  /* 0xffffff80070e7836 */ /* 0x010fca0000000000 */
[----:B------:R-:W-:-:S04]  /*6fa0*/  SHF.R.S32.HI R7, RZ, 0x1f, R14 ;  /* 0x0000001fff077819 */ /* 0x000fc8000001140e */
[----:B------:R-:W-:-:S04]  /*6fb0*/  LEA.HI R7, R7, R14, RZ, 0x5 ;  /* 0x0000000e07077211 */ /* 0x000fc800078f28ff */
[----:B------:R-:W-:-:S05]  /*6fc0*/  SHF.R.S32.HI R7, RZ, 0x5, R7 ;  /* 0x00000005ff077819 */ /* 0x000fca0000011407 */
[----:B------:R-:W-:-:S04]  /*6fd0*/  IMAD R0, R7, 0x200, R0 ;  /* 0x0000020007007824 */ /* 0x000fc800078e0200 */
[----:B------:R-:W-:-:S04]  /*6fe0*/  IMAD R3, R0, 0x2, R19 ;  /* 0x0000000200037824 */ /* 0x000fc800078e0213 */
[C---:B------:R-:W-:Y:S02]  /*6ff0*/  VIADD R4, R3.reuse, 0x18400 ;  /* 0x0001840003047836 */ /* 0x040fe40000000000 */
[----:B------:R-:W-:Y:S01]  /*7000*/  VIADD R0, R3, 0x18440 ;  /* 0x0001844003007836 */ /* 0x000fe20000000000 */
[----:B0-----:R-:W-:Y:S06]  /*7010*/  @!P0 BRA `(.L_x_14726) ;  /* 0x0000016c00b48947 */ /* 0x001fec0003800000 */
.L_x_14983:
[----:B------:R-:W-:Y:S05]  /*7020*/  BSYNC B1 ;  /* 0x0000000000017941 */ /* 0x000fea0003800000 */
.L_x_14725:
        /* <DEDUP_REMOVED lines=23> */
[----:B------:R-:W-:Y:S01]  /*71a0*/  FMUL.FTZ R35, R29, R33 ;  /* 0x000000211d237220 */ /* 0x000fe20000410000 */
[----:B------:R-:W-:-:S02]  /*71b0*/  HADD2.F32 R14, -RZ, R6.H0_H0 ;  /* 0x20000006ff0e7230 */ /* 0x000fc40000004100 */
[----:B0-----:R-:W-:Y:S01]  /*71c0*/  FMUL.FTZ R34, R4, R32 ;  /* 0x0000002004227220 */ /* 0x001fe20000410000 */
[----:B------:R-:W-:Y:S01]  /*71d0*/  FFMA.FTZ R38, R28, R33, R36 ;  /* 0x000000211c267223 */ /* 0x000fe20000010024 */
[----:B------:R-:W-:Y:S02]  /*71e0*/  HADD2.F32 R15, -RZ, R6.H1_H1 ;  /* 0x30000006ff0f7230 */ /* 0x000fe40000004100 */
[-C--:B------:R-:W-:Y:S01]  /*71f0*/  FMUL.FTZ R36, R4, R30.reuse ;  /* 0x0000001e04247220 */ /* 0x080fe20000410000 */
[C---:B------:R-:W-:Y:S01]  /*7200*/  FFMA.FTZ R34, R7.reuse, R30, -R34 ;  /* 0x0000001e07227223 */ /* 0x040fe20000010822 */
[--C-:B------:R-:W-:Y:S02]  /*7210*/  HADD2.F32 R6, -RZ, R5.reuse.H0_H0 ;  /* 0x20000005ff067230 */ /* 0x100fe40000004100 */
        /* <DEDUP_REMOVED lines=20> */
.L_x_14730:
[----:B------:R-:W-:Y:S05]  /*7360*/  BSYNC B2 ;  /* 0x0000000000027941 */ /* 0x000fea0003800000 */
.L_x_14729:
        /* <DEDUP_REMOVED lines=17> */
[----:B------:R-:W-:Y:S01]  /*7480*/  FMUL.FTZ R30, R4, R28 ;  /* 0x0000001c041e7220 */ /* 0x000fe20000410000 */
[----:B0-----:R-:W-:Y:S01]  /*7490*/  FFMA.FTZ R34, R20, R29, R32 ;  /* 0x0000001d14227223 */ /* 0x001fe20000010020 */
        /* <DEDUP_REMOVED lines=24> */
.L_x_14728:
[----:B------:R-:W-:Y:S05]  /*7620*/  BSYNC B1 ;  /* 0x0000000000017941 */ /* 0x000fea0003800000 */
.L_x_14727:
        /* <DEDUP_REMOVED lines=50> */
.L_x_14733:
[----:B------:R-:W-:Y:S05]  /*7950*/  BSYNC B1 ;  /* 0x0000000000017941 */ /* 0x000fea0003800000 */
.L_x_14732:
        /* <DEDUP_REMOVED lines=44> */
.L_x_14718:
[----:B------:R-:W0:Y:S01]  /*7c20*/  S2R R0, SR_TID.X ;  /* 0x0000000000007919 */ /* 0x000e220000002100 */
[----:B------:R-:W1:Y:S01]  /*7c30*/  LDC R6, c[0x0][0x448] ;  /* 0x00011200ff067b82 */ /* 0x000e620000000800 */
[----:B------:R-:W-:Y:S01]  /*7c40*/  ULDC.64 UR4, c[0x0][0x3f8] ;  /* 0x0000fe0000047ab9 */ /* 0x000fe20000000a00 */
[----:B------:R-:W-:Y:S01]  /*7c50*/  ULDC.64 UR6, c[0x0][0x408] ;  /* 0x0001020000067ab9 */ /* 0x000fe20000000a00 */
[----:B------:R-:W-:Y:S02]  /*7c60*/  IMAD.MOV.U32 R28, RZ, RZ, R24 ;  /* 0x000000ffff1c7224 */ /* 0x000fe400078e0018 */
[----:B------:R-:W-:Y:S02]  /*7c70*/  IMAD.MOV.U32 R20, RZ, RZ, R30 ;  /* 0x000000ffff147224 */ /* 0x000fe400078e001e */
[----:B------:R-:W-:Y:S01]  /*7c80*/  IMAD.MOV.U32 R21, RZ, RZ, R27 ;  /* 0x000000ffff157224 */ /* 0x000fe200078e001b */
[----:B-1----:R-:W-:Y:S01]  /*7c90*/  ISETP.NE.AND P0, PT, R6, 0x1, PT ;  /* 0x000000010600780c */ /* 0x002fe20003f05270 */
[----:B0-----:R-:W-:-:S05]  /*7ca0*/  VIADD R0, R0, 0xffffff80 ;  /* 0xffffff8000007836 */ /* 0x001fca0000000000 */
[----:B------:R-:W-:-:S07]  /*7cb0*/  SHF.R.S32.HI R3, RZ, 0x1f, R0 ;  /* 0x0000001fff037819 */ /* 0x000fce0000011400 */
[----:B------:R-:W0:Y:S01]  /*7cc0*/  @P0 LDC R5, c[0x0][0x450] ;  /* 0x00011400ff050b82 */ /* 0x000e220000000800 */
[----:B------:R-:W-:-:S04]  /*7cd0*/  LEA.HI R3, R3, R0, RZ, 0x2 ;  /* 0x0000000003037211 */ /* 0x000fc800078f10ff */
[----:B------:R-:W-:-:S05]  /*7ce0*/  LOP3.LUT R3, R3, 0xfffffffc, RZ, 0xc0, !PT ;  /* 0xfffffffc03037812 */ /* 0x000fca00078ec0ff */
[----:B------:R-:W-:Y:S02]  /*7cf0*/  IMAD.IADD R3, R0, 0x1, -R3 ;  /* 0x0000000100037824 */ /* 0x000fe400078e0a03 */
[----:B------:R-:W1:Y:S02]  /*7d00*/  @P0 LDC R0, c[0x0][0x44c] ;  /* 0x00011300ff000b82 */ /* 0x000e640000000800 */
[----:B------:R-:W-:-:S04]  /*7d10*/  IMAD R3, R3, 0x40, R39 ;  /* 0x0000004003037824 */ /* 0x000fc800078e0227 */
[----:B-1----:R-:W-:-:S05]  /*7d20*/  @P0 IMAD.HI.U32 R0, R3, R0, RZ ;  /* 0x0000000003000227 */ /* 0x002fca00078e00ff */
[----:B0-----:R-:W-:-:S04]  /*7d30*/  @P0 SHF.R.U32.HI R3, RZ, R5, R0 ;  /* 0x00000005ff030219 */ /* 0x001fc80000011600 */
        /* <DEDUP_REMOVED lines=17> */
[----:B------:R-:W2:Y:S01]  /*7e50*/  LDL R11, [R1+0x1c] ;  /* 0x00001c00010b7983 */ /* 0x000ea20000100800 */
[----:B------:R-:W0:Y:S03]  /*7e60*/  LDC R31, c[0x0][0x3f4] ;  /* 0x0000fd00ff1f7b82 */ /* 0x000e260000000800 */
[----:B------:R-:W1:Y:S04]  /*7e70*/  SHFL.IDX PT, R3, R10, RZ, 0x1c1f ;  /* 0x001c1fff0a037589 */ /* 0x000e6800000e0000 */
[----:B------:R-:W3:Y:S04]  /*7e80*/  SHFL.IDX PT, R0, R28, RZ, 0x1c1f ;  /* 0x001c1fff1c007589 */ /* 0x000ee800000e0000 */
[----:B------:R-:W4:Y:S04]  /*7e90*/  SHFL.IDX PT, R14, R29, RZ, 0x1c1f ;  /* 0x001c1fff1d0e7589 */ /* 0x000f2800000e0000 */
[----:B------:R-:W5:Y:S01]  /*7ea0*/  SHFL.IDX PT, R8, R20, RZ, 0x1c1f ;  /* 0x001c1fff14087589 */ /* 0x000f6200000e0000 */
[----:B0-----:R-:W-:Y:S01]  /*7eb0*/  ISETP.GE.AND P0, PT, R16, R31, PT ;  /* 0x0000001f1000720c */ /* 0x001fe20003f06270 */
[----:B--2---:R-:W-:-:S05]  /*7ec0*/  IMAD R30, R11, R6, RZ ;  /* 0x000000060b1e7224 */ /* 0x004fca00078e02ff */
[----:B------:R-:W-:-:S13]  /*7ed0*/  ISETP.GE.OR P1, PT, R39, R30, P0 ;  /* 0x0000001e2700720c */ /* 0x000fda0000726670 */
[C---:B------:R-:W-:Y:S01]  /*7ee0*/  @!P1 IMAD.SHL.U32 R9, R16.reuse, 0x2, RZ ;  /* 0x0000000210099824 */ /* 0x040fe200078e00ff */
[----:B------:R-:W-:-:S04]  /*7ef0*/  @!P1 SHF.L.U64.HI R21, R16, 0x1, R17 ;  /* 0x0000000110159819 */ /* 0x000fc80000010211 */
[----:B-1----:R-:W-:-:S05]  /*7f00*/  @!P1 IADD3 R4, P2, R3, R9, RZ ;  /* 0x0000000903049210 */ /* 0x002fca0007f5e0ff */
[----:B---3--:R-:W-:-:S06]  /*7f10*/  @!P1 IMAD.X R5, R0, 0x1, R21, P2 ;  /* 0x0000000100059824 */ /* 0x008fcc00010e0615 */
[----:B------:R-:W2:Y:S01]  /*7f20*/  @!P1 LD.E.128 R4, desc[UR40][R4.64] ;  /* 0x0000002804049980 */ /* 0x000ea2000c101d00 */
[----:B----4-:R-:W-:-:S05]  /*7f30*/  @!P1 IADD3 R14, P2, R14, R9, RZ ;  /* 0x000000090e0e9210 */ /* 0x010fca0007f5e0ff */
[----:B-----5:R-:W-:-:S04]  /*7f40*/  @!P1 IMAD.X R3, R8, 0x1, R21, P2 ;  /* 0x0000000108039824 */ /* 0x020fc800010e0615 */
[----:B------:R-:W-:-:S05]  /*7f50*/  @!P1 IMAD.MOV.U32 R15, RZ, RZ, R3 ;  /* 0x000000ffff0f9224 */ /* 0x000fca00078e0003 */
[----:B------:R-:W3:Y:S01]  /*7f60*/  @!P1 LD.E.128 R24, desc[UR40][R14.64] ;  /* 0x000000280e189980 */ /* 0x000ee2000c101d00 */
[----:B------:R-:W-:Y:S02]  /*7f70*/  CS2R R36, SRZ ;  /* 0x0000000000247805 */ /* 0x000fe4000001ff00 */
[----:B------:R-:W-:Y:S01]  /*7f80*/  CS2R R34, SRZ ;  /* 0x0000000000227805 */ /* 0x000fe2000001ff00 */
[----:B------:R-:W0:Y:S04]  /*7f90*/  SHFL.IDX PT, R21, R29, 0x1, 0x1c1f ;  /* 0x003c1f001d157f89 */ /* 0x000e2800000e0000 */
[----:B------:R-:W1:Y:S01]  /*7fa0*/  SHFL.IDX PT, R20, R20, 0x1, 0x1c1f ;  /* 0x003c1f0014147f89 */ /* 0x000e6200000e0000 */
[----:B--2---:R-:W-:Y:S01]  /*7fb0*/  @!P1 IMAD.MOV.U32 R36, RZ, RZ, R4 ;  /* 0x000000ffff249224 */ /* 0x004fe200078e0004 */
[----:B------:R-:W-:Y:S01]  /*7fc0*/  @!P1 MOV R35, R7 ;  /* 0x0000000700239202 */ /* 0x000fe20000000f00 */
[----:B------:R-:W-:Y:S01]  /*7fd0*/  @!P1 IMAD.MOV.U32 R37, RZ, RZ, R5 ;  /* 0x000000ffff259224 */ /* 0x000fe200078e0005 */
[----:B------:R-:W-:Y:S01]  /*7fe0*/  CS2R R4, SRZ ;  /* 0x0000000000047805 */ /* 0x000fe2000001ff00 */
[----:B------:R-:W-:-:S02]  /*7ff0*/  IMAD.MOV.U32 R0, RZ, RZ, R36 ;  /* 0x000000ffff007224 */ /* 0x000fc400078e0024 */
[----:B------:R-:W-:Y:S01]  /*8000*/  @!P1 IMAD.MOV.U32 R34, RZ, RZ, R6 ;  /* 0x000000ffff229224 */ /* 0x000fe200078e0006 */
[----:B------:R-:W-:Y:S01]  /*8010*/  CS2R R6, SRZ ;  /* 0x0000000000067805 */ /* 0x000fe2000001ff00 */
[----:B------:R-:W-:Y:S01]  /*8020*/  IMAD.MOV.U32 R3, RZ, RZ, R37 ;  /* 0x000000ffff037224 */ /* 0x000fe200078e0025 */
[----:B------:R-:W-:Y:S01]  /*8030*/  PRMT R46, R46, 0x5410, R0 ;  /* 0x000054102e2e7816 */ /* 0x000fe20000000000 */
[----:B------:R-:W-:Y:S01]  /*8040*/  IMAD.MOV.U32 R8, RZ, RZ, R34 ;  /* 0x000000ffff087224 */ /* 0x000fe200078e0022 */
[----:B------:R-:W2:Y:S01]  /*8050*/  SHFL.IDX PT, R0, R28, 0x1, 0x1c1f ;  /* 0x003c1f001c007f89 */ /* 0x000ea200000e0000 */
[----:B------:R-:W-:Y:S01]  /*8060*/  IMAD.MOV.U32 R9, RZ, RZ, R35 ;  /* 0x000000ffff097224 */ /* 0x000fe200078e0023 */
[----:B------:R-:W-:Y:S01]  /*8070*/  PRMT R33, R33, 0x5410, R3 ;  /* 0x0000541021217816 */ /* 0x000fe20000000003 */
[----:B---3--:R-:W-:Y:S01]  /*8080*/  @!P1 IMAD.MOV.U32 R6, RZ, RZ, R24 ;  /* 0x000000ffff069224 */ /* 0x008fe200078e0018 */
[----:B------:R3:W4:Y:S01]  /*8090*/  SHFL.IDX PT, R3, R10, 0x1, 0x1c1f ;  /* 0x003c1f000a037f89 */ /* 0x00072200000e0000 */
[----:B------:R-:W-:Y:S01]  /*80a0*/  @!P1 IMAD.MOV.U32 R7, RZ, RZ, R25 ;  /* 0x000000ffff079224 */ /* 0x000fe200078e0019 */
[----:B------:R-:W-:Y:S01]  /*80b0*/  PRMT R32, R8, 0x5410, R9 ;  /* 0x0000541008207816 */ /* 0x000fe20000000009 */
[----:B------:R-:W-:-:S02]  /*80c0*/  @!P1 IMAD.MOV.U32 R4, RZ, RZ, R26 ;  /* 0x000000ffff049224 */ /* 0x000fc400078e001a */
[----:B------:R-:W-:Y:S02]  /*80d0*/  @!P1 IMAD.MOV.U32 R5, RZ, RZ, R27 ;  /* 0x000000ffff059224 */ /* 0x000fe400078e001b */
[----:B------:R-:W-:Y:S02]  /*80e0*/  IMAD.MOV.U32 R8, RZ, RZ, R6 ;  /* 0x000000ffff087224 */ /* 0x000fe400078e0006 */
[----:B------:R-:W-:Y:S02]  /*80f0*/  IMAD.MOV.U32 R9, RZ, RZ, R7 ;  /* 0x000000ffff097224 */ /* 0x000fe400078e0007 */
[----:B---3--:R-:W-:Y:S01]  /*8100*/  IMAD.MOV.U32 R10, RZ, RZ, R4 ;  /* 0x000000ffff0a7224 */ /* 0x008fe200078e0004 */
[----:B------:R-:W-:Y:S01]  /*8110*/  PRMT R46, R8, 0x7610, R46 ;  /* 0x00007610082e7816 */ /* 0x000fe2000000002e */
[----:B------:R-:W-:Y:S01]  /*8120*/  IMAD.MOV.U32 R11, RZ, RZ, R5 ;  /* 0x000000ffff0b7224 */ /* 0x000fe200078e0005 */
[----:B------:R-:W-:Y:S02]  /*8130*/  PRMT R33, R9, 0x7610, R33 ;  /* 0x0000761009217816 */ /* 0x000fe40000000021 */
[----:B------:R-:W-:-:S02]  /*8140*/  CS2R R8, SRZ ;  /* 0x0000000000087805 */ /* 0x000fc4000001ff00 */
[----:B------:R-:W-:Y:S02]  /*8150*/  PRMT R51, R10, 0x7610, R51 ;  /* 0x000076100a337816 */ /* 0x000fe40000000033 */
[----:B012---:R-:W-:-:S07]  /*8160*/  PRMT R40, R11, 0x7610, R40 ;  /* 0x000076100b287816 */ /* 0x007fce0000000028 */
.L_x_14993:
        /* <DEDUP_REMOVED lines=20> */
[--C-:B------:R-:W-:Y:S02]  /*82b0*/  IMAD.X R13, R0, 0x1, R9.reuse, P1 ;  /* 0x00000001000d7824 */ /* 0x100fe400008e0609 */
[----:B------:R-:W-:-:S04]  /*82c0*/  IMAD.X R9, R20, 0x1, R9, P2 ;  /* 0x0000000114097824 */ /* 0x000fc800010e0609 */
[----:B------:R-:W5:Y:S04]  /*82d0*/  LD.E.128 R12, desc[UR40][R12.64] ;  /* 0x000000280c0c7980 */ /* 0x000f68000c101d00 */
[----:B------:R-:W5:Y:S02]  /*82e0*/  LD.E.128 R8, desc[UR40][R8.64] ;  /* 0x0000002808087980 */ /* 0x000f64000c101d00 */
.L_x_14736:
[----:B------:R-:W-:Y:S05]  /*82f0*/  BSYNC B1 ;  /* 0x0000000000017941 */ /* 0x000fea0003800000 */
.L_x_14735:
[----:B------:R-:W4:Y:S01]  /*8300*/  LDL R0, [R1+0x28] ;  /* 0x0000280001007983 */ /* 0x000f220000100800 */
[----:B------:R-:W0:Y:S01]  /*8310*/  SYNCS.PHASECHK.TRANS64.TRYWAIT P1, [R19+URZ+0x32400], R24 ;  /* 0x03240018130075a7 */ /* 0x000e22000802017f */
[----:B------:R-:W-:Y:S01]  /*8320*/  VIADD R21, R22, 0x40 ;  /* 0x0000004016157836 */ /* 0x000fe20000000000 */
[----:B------:R-:W-:Y:S01]  /*8330*/  BSSY B1, `(.L_x_14737) ;  /* 0x0000011000017945 */ /* 0x000fe20003800000 */
[----:B-----5:R-:W-:-:S05]  /*8340*/  IMAD.MOV.U32 R20, RZ, RZ, R9 ;  /* 0x000000ffff147224 */ /* 0x020fca00078e0009 */
[----:B------:R-:W-:Y:S01]  /*8350*/  PRMT R52, R20, 0x7610, R52 ;  /* 0x0000761014347816 */ /* 0x000fe20000000034 */
[----:B------:R-:W-:Y:S01]  /*8360*/  IMAD.MOV.U32 R20, RZ, RZ, R12 ;  /* 0x000000ffff147224 */ /* 0x000fe200078e000c */
[----:B----4-:R-:W-:Y:S01]  /*8370*/  VIADDMNMX R3, R30, -R0, 0x80, PT ;  /* 0x000000801e037446 */ /* 0x010fe20003800900 */
[----:B------:R-:W-:-:S03]  /*8380*/  IMAD.MOV.U32 R0, RZ, RZ, R8 ;  /* 0x000000ffff007224 */ /* 0x000fc600078e0008 */
[-C--:B------:R-:W-:Y:S02]  /*8390*/  ISETP.GE.OR P2, PT, R22, R3.reuse, P0 ;  /* 0x000000031600720c */ /* 0x080fe40000746670 */
[----:B------:R-:W-:Y:S01]  /*83a0*/  PRMT R51, R51, 0x5410, R0 ;  /* 0x0000541033337816 */ /* 0x000fe20000000000 */
[----:B------:R-:W-:Y:S01]  /*83b0*/  IMAD.MOV.U32 R0, RZ, RZ, R10 ;  /* 0x000000ffff007224 */ /* 0x000fe200078e000a */
[----:B------:R-:W-:Y:S01]  /*83c0*/  ISETP.GE.OR P0, PT, R21, R3, P0 ;  /* 0x000000031500720c */ /* 0x000fe20000706670 */
[----:B------:R-:W-:Y:S02]  /*83d0*/  IMAD.MOV.U32 R3, RZ, RZ, R11 ;  /* 0x000000ffff037224 */ /* 0x000fe400078e000b */
[----:B------:R-:W-:Y:S01]  /*83e0*/  IMAD.MOV.U32 R21, RZ, RZ, R13 ;  /* 0x000000ffff157224 */ /* 0x000fe200078e000d */
[----:B------:R-:W-:Y:S01]  /*83f0*/  PRMT R52, R52, 0x5410, R0 ;  /* 0x0000541034347816 */ /* 0x000fe20000000000 */
[----:B------:R-:W-:Y:S01]  /*8400*/  IMAD.IADD R0, R16, 0x1, R31 ;  /* 0x0000000110007824 */ /* 0x000fe200078e021f */
[----:B------:R-:W-:-:S02]  /*8410*/  PRMT R53, R3, 0x5410, R20 ;  /* 0x0000541003357816 */ /* 0x000fc40000000014 */
[----:B------:R-:W-:Y:S01]  /*8420*/  PRMT R54, R21, 0x7610, R54 ;  /* 0x0000761015367816 */ /* 0x000fe20000000036 */
[----:B0-----:R-:W-:Y:S06]  /*8430*/  @!P1 BRA `(.L_x_14738) ;  /* 0x0000016000309947 */ /* 0x001fec0003800000 */
.L_x_14994:
[----:B------:R-:W-:Y:S05]  /*8440*/  BSYNC B1 ;  /* 0x0000000000017941 */ /* 0x000fea0003800000 */
.L_x_14737:
[----:B------:R-:W-:Y:S01]  /*8450*/  BSSY B1, `(.L_x_14739) ;  /* 0x0000069000017945 */ /* 0x000fe20003800000 */
[----:B------:R-:W-:Y:S01]  /*8460*/  IMAD.MOV.U32 R55, RZ, RZ, R14 ;  /* 0x000000ffff377224 */ /* 0x000fe200078e000e */
[----:B------:R-:W-:Y:S01]  /*8470*/  LOP3.LUT R0, R0, 0x38, RZ, 0xc0, !PT ;  /* 0x0000003800007812 */ /* 0x000fe200078ec0ff */
[----:B------:R-:W-:Y:S01]  /*8480*/  IMAD.MOV.U32 R56, RZ, RZ, R15 ;  /* 0x000000ffff387224 */ /* 0x000fe200078e000f */
[----:B------:R-:W-:Y:S06]  /*8490*/  @P2 BRA `(.L_x_14740) ;  /* 0x0000000400902947 */ /* 0x000fec0003800000 */
[----:B------:R-:W2:Y:S01]  /*84a0*/  LDL R3, [R1+0x74] ;  /* 0x0000740001037983 */ /* 0x000ea20000100800 */
[----:B------:R-:W1:Y:S02]  /*84b0*/  S2R R20, SR_TID.X ;  /* 0x0000000000147919 */ /* 0x000e640000002100 */
[----:B-1----:R-:W-:-:S05]  /*84c0*/  VIADD R20, R20, 0xffffff80 ;  /* 0xffffff8014147836 */ /* 0x002fca0000000000 */
[----:B------:R-:W-:-:S04]  /*84d0*/  SHF.R.S32.HI R28, RZ, 0x1f, R20 ;  /* 0x0000001fff1c7819 */ /* 0x000fc80000011414 */
[----:B------:R-:W-:-:S04]  /*84e0*/  LEA.HI R28, R28, R20, RZ, 0x5 ;  /* 0x000000141c1c7211 */ /* 0x000fc800078f28ff */
[----:B------:R-:W-:Y:S02]  /*84f0*/  SHF.R.S32.HI R28, RZ, 0x5, R28 ;  /* 0x00000005ff1c7819 */ /* 0x000fe4000001141c */
[--C-:B------:R-:W-:Y:S02]  /*8500*/  SHF.R.U64 R50, R36, 0x10, R37.reuse ;  /* 0x0000001024327819 */ /* 0x100fe40000001225 */
[----:B------:R-:W-:Y:S01]  /*8510*/  SHF.R.U32.HI R38, RZ, 0x10, R37 ;  /* 0x00000010ff267819 */ /* 0x000fe20000011625 */
[--C-:B------:R-:W-:Y:S01]  /*8520*/  HADD2.F32 R37, -RZ, R33.reuse.H0_H0 ;  /* 0x20000021ff257230 */ /* 0x100fe20000004100 */
[----:B------:R-:W-:Y:S02]  /*8530*/  SHF.R.U32.HI R36, RZ, 0x10, R7 ;  /* 0x00000010ff247819 */ /* 0x000fe40000011607 */
[--C-:B------:R-:W-:Y:S02]  /*8540*/  SHF.R.U64 R49, R34, 0x10, R35.reuse ;  /* 0x0000001022317819 */ /* 0x100fe40000001223 */
[----:B------:R-:W-:Y:S01]  /*8550*/  SHF.R.U32.HI R44, RZ, 0x10, R35 ;  /* 0x00000010ff2c7819 */ /* 0x000fe20000011623 */
[----:B------:R-:W-:Y:S01]  /*8560*/  HADD2.F32 R35, -RZ, R33.H1_H1 ;  /* 0x30000021ff237230 */ /* 0x000fe20000004100 */
[--C-:B------:R-:W-:Y:S01]  /*8570*/  SHF.R.U64 R47, R4, 0x10, R5.reuse ;  /* 0x00000010042f7819 */ /* 0x100fe20000001205 */
[----:B------:R-:W-:Y:S01]  /*8580*/  HADD2.F32 R34, -RZ, R36.H0_H0 ;  /* 0x20000024ff227230 */ /* 0x000fe20000004100 */
[----:B------:R-:W-:-:S02]  /*8590*/  SHF.R.U32.HI R42, RZ, 0x10, R5 ;  /* 0x00000010ff2a7819 */ /* 0x000fc40000011605 */
[----:B------:R-:W-:Y:S01]  /*85a0*/  SHF.R.U64 R48, R6, 0x10, R7 ;  /* 0x0000001006307819 */ /* 0x000fe20000001207 */
[----:B--2---:R-:W-:-:S05]  /*85b0*/  IMAD.SHL.U32 R3, R3, 0x40, RZ ;  /* 0x0000004003037824 */ /* 0x004fca00078e00ff */
[----:B------:R-:W-:-:S04]  /*85c0*/  LOP3.LUT R21, R3, 0x1c0, RZ, 0xc0, !PT ;  /* 0x000001c003157812 */ /* 0x000fc800078ec0ff */
[----:B------:R-:W-:Y:S02]  /*85d0*/  LOP3.LUT R3, R21, 0x38, R16, 0xf8, !PT ;  /* 0x0000003815037812 */ /* 0x000fe400078ef810 */
[----:B0-----:R-:W-:-:S04]  /*85e0*/  SHF.R.U32.HI R24, RZ, 0x3, R21 ;  /* 0x00000003ff187819 */ /* 0x001fc80000011615 */
[----:B------:R-:W-:-:S05]  /*85f0*/  LOP3.LUT R3, R3, R24, RZ, 0x3c, !PT ;  /* 0x0000001803037212 */ /* 0x000fca00078e3cff */
[----:B------:R-:W-:Y:S01]  /*8600*/  IMAD R20, R28, 0x200, R3 ;  /* 0x000002001c147824 */ /* 0x000fe200078e0203 */
[----:B------:R-:W-:-:S03]  /*8610*/  LOP3.LUT R3, R24, R0, R21, 0x1e, !PT ;  /* 0x0000000018037212 */ /* 0x000fc600078e1e15 */
[----:B------:R-:W-:Y:S02]  /*8620*/  IMAD R43, R20, 0x2, R19 ;  /* 0x00000002142b7824 */ /* 0x000fe400078e0213 */
[----:B------:R-:W-:-:S03]  /*8630*/  IMAD R20, R28, 0x200, R3 ;  /* 0x000002001c147824 */ /* 0x000fc600078e0203 */
[----:B------:R-:W0:Y:S01]  /*8640*/  LDS.128 R24, [R43+0x18400] ;  /* 0x018400002b187984 */ /* 0x000e220000000c00 */
[----:B------:R-:W-:-:S05]  /*8650*/  IMAD R45, R20, 0x2, R19 ;  /* 0x00000002142d7824 */ /* 0x000fca00078e0213 */
[----:B------:R-:W1:Y:S01]  /*8660*/  LDS.128 R28, [R45+0x18400] ;  /* 0x018400002d1c7984 */ /* 0x000e620000000c00 */
[----:B0-----:R-:W-:Y:S02]  /*8670*/  HADD2.F32 R4, -RZ, R25.H0_H0 ;  /* 0x20000019ff047230 */ /* 0x001fe40000004100 */
[--C-:B-1----:R-:W-:Y:S02]  /*8680*/  HADD2.F32 R20, -RZ, R29.reuse.H0_H0 ;  /* 0x2000001dff147230 */ /* 0x102fe40000004100 */
[----:B------:R-:W-:-:S03]  /*8690*/  HADD2.F32 R29, -RZ, R29.H1_H1 ;  /* 0x3000001dff1d7230 */ /* 0x000fc60000004100 */
[C---:B------:R-:W-:Y:S01]  /*86a0*/  FMUL.FTZ R39, R20.reuse, R37 ;  /* 0x0000002514277220 */ /* 0x040fe20000410000 */
[-C--:B------:R-:W-:Y:S01]  /*86b0*/  FMUL.FTZ R41, R20, R35.reuse ;  /* 0x0000002314297220 */ /* 0x080fe20000410000 */
[----:B------:R-:W-:Y:S02]  /*86c0*/  HADD2.F32 R25, -RZ, R25.H1_H1 ;  /* 0x30000019ff197230 */ /* 0x000fe40000004100 */
[----:B------:R-:W-:Y:S01]  /*86d0*/  FMUL.FTZ R36, R29, R34 ;  /* 0x000000221d247220 */ /* 0x000fe20000410000 */
[----:B------:R-:W-:Y:S02]  /*86e0*/  HADD2.F32 R20, -RZ, R38.H0_H0 ;  /* 0x20000026ff147230 */ /* 0x000fe40000004100 */
[C---:B------:R-:W-:Y:S01]  /*86f0*/  FFMA.FTZ R39, R4.reuse, R35, -R39 ;  /* 0x0000002304277223 */ /* 0x040fe20000010827 */
[----:B------:R-:W-:Y:S01]  /*8700*/  FFMA.FTZ R41, R4, R37, R41 ;  /* 0x0000002504297223 */ /* 0x000fe20000010029 */
[----:B------:R-:W-:Y:S02]  /*8710*/  HADD2.F32 R33, -RZ, R31.H0_H0 ;  /* 0x2000001fff217230 */ /* 0x000fe40000004100 */
[----:B------:R-:W-:-:S02]  /*8720*/  HADD2.F32 R35, -RZ, R40.H0_H0 ;  /* 0x20000028ff237230 */ /* 0x000fc40000004100 */
[----:B------:R-:W-:Y:S02]  /*8730*/  HADD2.F32 R4, -RZ, R32.H1_H1 ;  /* 0x30000020ff047230 */ /* 0x000fe40000004100 */
[-C--:B------:R-:W-:Y:S01]  /*8740*/  FFMA.FTZ R38, R25, R20.reuse, -R36 ;  /* 0x0000001419267223 */ /* 0x080fe20000010824 */
[----:B------:R-:W-:Y:S02]  /*8750*/  HADD2.F32 R6, -RZ, R27.H0_H0 ;  /* 0x2000001bff067230 */ /* 0x000fe40000004100 */
[----:B------:R-:W-:Y:S01]  /*8760*/  FMUL.FTZ R40, R29, R20 ;  /* 0x000000141d287220 */ /* 0x000fe20000410000 */
[----:B------:R-:W-:Y:S02]  /*8770*/  HADD2.F32 R36, -RZ, R42.H0_H0 ;  /* 0x2000002aff247230 */ /* 0x000fe40000004100 */
[C---:B------:R-:W-:Y:S01]  /*8780*/  FMUL.FTZ R29, R33.reuse, R35 ;  /* 0x00000023211d7220 */ /* 0x040fe20000410000 */
[----:B------:R-:W-:Y:S02]  /*8790*/  HADD2.F32 R31, -RZ, R31.H1_H1 ;  /* 0x3000001fff1f7230 */ /* 0x000fe40000004100 */
[----:B------:R-:W-:Y:S01]  /*87a0*/  FMUL.FTZ R42, R33, R4 ;  /* 0x00000004212a7220 */ /* 0x000fe20000410000 */
[----:B------:R-:W-:-:S02]  /*87b0*/  HADD2.F32 R27, -RZ, R27.H1_H1 ;  /* 0x3000001bff1b7230 */ /* 0x000fc40000004100 */
[----:B------:R-:W-:Y:S01]  /*87c0*/  FFMA.FTZ R40, R25, R34, R40 ;  /* 0x0000002219287223 */ /* 0x000fe20000010028 */
[C---:B------:R-:W-:Y:S01]  /*87d0*/  FFMA.FTZ R33, R6.reuse, R4, -R29 ;  /* 0x0000000406217223 */ /* 0x040fe2000001081d */
[----:B------:R-:W-:Y:S02]  /*87e0*/  HADD2.F32 R20, -RZ, R44.H0_H0 ;  /* 0x2000002cff147230 */ /* 0x000fe40000004100 */
[----:B------:R-:W-:Y:S01]  /*87f0*/  FFMA.FTZ R42, R6, R35, R42 ;  /* 0x00000023062a7223 */ /* 0x000fe2000001002a */
[----:B------:R-:W-:Y:S02]  /*8800*/  HADD2.F32 R7, -RZ, R28.H0_H0 ;  /* 0x2000001cff077230 */ /* 0x000fe40000004100 */
[----:B------:R-:W-:Y:S01]  /*8810*/  FMUL.FTZ R34, R31, R36 ;  /* 0x000000241f227220 */ /* 0x000fe20000410000 */
[--C-:B------:R-:W-:Y:S02]  /*8820*/  HADD2.F32 R6, -RZ, R46.reuse.H0_H0 ;  /* 0x2000002eff067230 */ /* 0x100fe40000004100 */
[----:B------:R-:W-:-:S02]  /*8830*/  HADD2.F32 R4, -RZ, R46.H1_H1 ;  /* 0x3000002eff047230 */ /* 0x000fc40000004100 */
[-C--:B------:R-:W-:Y:S01]  /*8840*/  FMUL.FTZ R46, R31, R20.reuse ;  /* 0x000000141f2e7220 */ /* 0x080fe20000410000 */
[----:B------:R-:W-:Y:S02]  /*8850*/  HADD2.F32 R3, -RZ, R24.H0_H0 ;  /* 0x20000018ff037230 */ /* 0x000fe40000004100 */
[----:B------:R-:W-:Y:S01]  /*8860*/  FFMA.FTZ R44, R27, R20, -R34 ;  /* 0x000000141b2c7223 */ /* 0x000fe20000010822 */
[----:B------:R-:W-:Y:S02]  /*8870*/  HADD2.F32 R21, -RZ, R30.H0_H0 ;  /* 0x2000001eff157230 */ /* 0x000fe40000004100 */
[C---:B------:R-:W-:Y:S01]  /*8880*/  FMUL.FTZ R34, R7.reuse, R6 ;  /* 0x0000000607227220 */ /* 0x040fe20000410000 */
[----:B------:R-:W-:Y:S02]  /*8890*/  HADD2.F32 R20, -RZ, R51.H0_H0 ;  /* 0x20000033ff147230 */ /* 0x000fe40000004100 */
[----:B------:R-:W-:Y:S02]  /*88a0*/  HADD2.F32 R32, -RZ, R32.H0_H0 ;  /* 0x20000020ff207230 */ /* 0x000fe40000004100 */
[----:B------:R-:W-:Y:S01]  /*88b0*/  FMUL.FTZ R7, R7, R4 ;  /* 0x0000000407077220 */ /* 0x000fe20000410000 */
[----:B------:R-:W-:Y:S01]  /*88c0*/  FFMA.FTZ R35, R27, R36, R46 ;  /* 0x000000241b237223 */ /* 0x000fe2000001002e */
[----:B------:R-:W-:Y:S01]  /*88d0*/  FFMA.FTZ R4, R3, R4, -R34 ;  /* 0x0000000403047223 */ /* 0x000fe20000010822 */
[----:B------:R-:W-:-:S02]  /*88e0*/  HADD2.F32 R5, -RZ, R26.H0_H0 ;  /* 0x2000001aff057230 */ /* 0x000fc40000004100 */
[C---:B------:R-:W-:Y:S01]  /*88f0*/  FMUL.FTZ R36, R21.reuse, R20 ;  /* 0x0000001415247220 */ /* 0x040fe20000410000 */
[----:B------:R-:W-:Y:S01]  /*8900*/  FMUL.FTZ R34, R21, R32 ;  /* 0x0000002015227220 */ /* 0x000fe20000410000 */
[----:B------:R-:W-:Y:S02]  /*8910*/  HADD2.F32 R28, -RZ, R28.H1_H1 ;  /* 0x3000001cff1c7230 */ /* 0x000fe40000004100 */
[----:B------:R-:W-:Y:S01]  /*8920*/  FFMA.FTZ R6, R3, R6, R7 ;  /* 0x0000000603067223 */ /* 0x000fe20000010007 */
[----:B------:R-:W-:Y:S02]  /*8930*/  HADD2.F32 R21, -RZ, R48.H0_H0 ;  /* 0x20000030ff157230 */ /* 0x000fe40000004100 */
[----:B------:R-:W-:Y:S02]  /*8940*/  HADD2.F32 R3, -RZ, R50.H0_H0 ;  /* 0x20000032ff037230 */ /* 0x000fe40000004100 */
[----:B------:R-:W-:Y:S02]  /*8950*/  HADD2.F32 R30, -RZ, R30.H1_H1 ;  /* 0x3000001eff1e7230 */ /* 0x000fe40000004100 */
[----:B------:R-:W-:-:S02]  /*8960*/  HADD2.F32 R25, -RZ, R47.H0_H0 ;  /* 0x2000002fff197230 */ /* 0x000fc40000004100 */
[C---:B------:R-:W-:Y:S01]  /*8970*/  FFMA.FTZ R36, R5.reuse, R32, -R36 ;  /* 0x0000002005247223 */ /* 0x040fe20000010824 */
[----:B------:R-:W-:Y:S02]  /*8980*/  HADD2.F32 R7, -RZ, R49.H0_H0 ;  /* 0x20000031ff077230 */ /* 0x000fe40000004100 */
[----:B------:R-:W-:Y:S01]  /*8990*/  FFMA.FTZ R34, R5, R20, R34 ;  /* 0x0000001405227223 */ /* 0x000fe20000010022 */
[----:B------:R-:W-:Y:S02]  /*89a0*/  HADD2.F32 R24, -RZ, R24.H1_H1 ;  /* 0x30000018ff187230 */ /* 0x000fe40000004100 */
        /* <DEDUP_REMOVED lines=19> */
.L_x_14740:
[----:B------:R-:W-:Y:S05]  /*8ae0*/  BSYNC B1 ;  /* 0x0000000000017941 */ /* 0x000fea0003800000 */
.L_x_14739:
[----:B------:R-:W-:Y:S01]  /*8af0*/  PRMT R40, R55, 0x5410, R56 ;  /* 0x0000541037287816 */ /* 0x000fe20000000038 */
[----:B------:R-:W-:Y:S06]  /*8b00*/  @P0 BRA `(.L_x_14731) ;  /* 0x0000000400800947 */ /* 0x000fec0003800000 */
[----:B------:R-:W2:Y:S01]  /*8b10*/  LDL R3, [R1+0x3c] ;  /* 0x00003c0001037983 */ /* 0x000ea20000100800 */
[C---:B-1----:R-:W-:Y:S02]  /*8b20*/  VIADD R4, R22.reuse, 0x40 ;  /* 0x0000004016047836 */ /* 0x042fe40000000000 */
[----:B------:R-:W-:Y:S01]  /*8b30*/  VIADD R5, R22, 0x40 ;  /* 0x0000004016057836 */ /* 0x000fe20000000000 */
[----:B------:R-:W3:Y:S01]  /*8b40*/  LDL R41, [R1+0x84] ;  /* 0x0000840001297983 */ /* 0x000ee20000100800 */
[----:B------:R-:W-:Y:S02]  /*8b50*/  IMAD.SHL.U32 R4, R4, 0x40, RZ ;  /* 0x0000004004047824 */ /* 0x000fe400078e00ff */
[----:B------:R-:W-:-:S03]  /*8b60*/  IMAD.SHL.U32 R5, R5, 0x40, RZ ;  /* 0x0000004005057824 */ /* 0x000fc600078e00ff */
[----:B------:R-:W-:Y:S02]  /*8b70*/  LOP3.LUT R4, R4, 0x1c0, RZ, 0xc0, !PT ;  /* 0x000001c004047812 */ /* 0x000fe400078ec0ff */
[----:B------:R-:W-:Y:S02]  /*8b80*/  LOP3.LUT R5, R5, 0x1c0, RZ, 0xc0, !PT ;  /* 0x000001c005057812 */ /* 0x000fe400078ec0ff */
[----:B------:R-:W-:-:S04]  /*8b90*/  SHF.R.U32.HI R4, RZ, 0x3, R4 ;  /* 0x00000003ff047819 */ /* 0x000fc80000011604 */
[----:B------:R-:W-:Y:S02]  /*8ba0*/  LOP3.LUT R0, R4, R0, R5, 0x1e, !PT ;  /* 0x0000000004007212 */ /* 0x000fe400078e1e05 */
[----:B------:R-:W-:Y:S01]  /*8bb0*/  SHF.R.U32.HI R28, RZ, 0x10, R9 ;  /* 0x00000010ff1c7819 */ /* 0x000fe20000011609 */
[----:B------:R-:W-:Y:S01]  /*8bc0*/  HADD2.F32 R21, -RZ, R52.H0_H0 ;  /* 0x20000034ff157230 */ /* 0x000fe20000004100 */
[----:B------:R-:W-:Y:S02]  /*8bd0*/  SHF.R.U64 R39, R12, 0x10, R13 ;  /* 0x000000100c277819 */ /* 0x000fe4000000120d */
[--C-:B------:R-:W-:Y:S02]  /*8be0*/  SHF.R.U64 R38, R14, 0x10, R15.reuse ;  /* 0x000000100e267819 */ /* 0x100fe4000000120f */
[----:B------:R-:W-:Y:S01]  /*8bf0*/  SHF.R.U32.HI R36, RZ, 0x10, R15 ;  /* 0x00000010ff247819 */ /* 0x000fe2000001160f */
[----:B------:R-:W-:Y:S01]  /*8c00*/  HADD2.F32 R15, -RZ, R54.H0_H0 ;  /* 0x20000036ff0f7230 */ /* 0x000fe20000004100 */
[----:B------:R-:W-:Y:S01]  /*8c10*/  SHF.R.U32.HI R20, RZ, 0x10, R13 ;  /* 0x00000010ff147819 */ /* 0x000fe2000001160d */
[----:B------:R-:W-:Y:S01]  /*8c20*/  HADD2.F32 R28, -RZ, R28.H0_H0 ;  /* 0x2000001cff1c7230 */ /* 0x000fe20000004100 */
[----:B------:R-:W-:-:S02]  /*8c30*/  SHF.R.U64 R37, R8, 0x10, R9 ;  /* 0x0000001008257819 */ /* 0x000fc40000001209 */
[--C-:B------:R-:W-:Y:S02]  /*8c40*/  SHF.R.U64 R35, R10, 0x10, R11.reuse ;  /* 0x000000100a237819 */ /* 0x100fe4000000120b */
[----:B------:R-:W-:Y:S01]  /*8c50*/  SHF.R.U32.HI R33, RZ, 0x10, R11 ;  /* 0x00000010ff217819 */ /* 0x000fe2000001160b */
[----:B--2---:R-:W-:-:S04]  /*8c60*/  IMAD.IADD R0, R3, 0x1, R0 ;  /* 0x0000000103007824 */ /* 0x004fc800078e0200 */
[----:B------:R-:W-:Y:S01]  /*8c70*/  IMAD R0, R0, 0x2, R19 ;  /* 0x0000000200007824 */ /* 0x000fe200078e0213 */
[----:B---3--:R-:W1:Y:S04]  /*8c80*/  LDS.128 R4, [R41+0x18400] ;  /* 0x0184000029047984 */ /* 0x008e680000000c00 */
[----:B0-----:R-:W0:Y:S01]  /*8c90*/  LDS.128 R24, [R0+0x18400] ;  /* 0x0184000000187984 */ /* 0x001e220000000c00 */
[----:B-1----:R-:W-:Y:S02]  /*8ca0*/  HADD2.F32 R8, -RZ, R5.H0_H0 ;  /* 0x20000005ff087230 */ /* 0x002fe40000004100 */
[--C-:B0-----:R-:W-:Y:S02]  /*8cb0*/  HADD2.F32 R12, -RZ, R25.reuse.H0_H0 ;  /* 0x20000019ff0c7230 */ /* 0x101fe40000004100 */
[----:B------:R-:W-:-:S03]  /*8cc0*/  HADD2.F32 R25, -RZ, R25.H1_H1 ;  /* 0x30000019ff197230 */ /* 0x000fc60000004100 */
[C---:B------:R-:W-:Y:S01]  /*8cd0*/  FMUL.FTZ R29, R12.reuse, R21 ;  /* 0x000000150c1d7220 */ /* 0x040fe20000410000 */
[-C--:B------:R-:W-:Y:S01]  /*8ce0*/  FMUL.FTZ R31, R12, R15.reuse ;  /* 0x0000000f0c1f7220 */ /* 0x080fe20000410000 */
[----:B------:R-:W-:Y:S02]  /*8cf0*/  HADD2.F32 R5, -RZ, R5.H1_H1 ;  /* 0x30000005ff057230 */ /* 0x000fe40000004100 */
[----:B------:R-:W-:Y:S01]  /*8d00*/  FMUL.FTZ R30, R25, R28 ;  /* 0x0000001c191e7220 */ /* 0x000fe20000410000 */
[----:B------:R-:W-:Y:S02]  /*8d10*/  HADD2.F32 R12, -RZ, R20.H0_H0 ;  /* 0x20000014ff0c7230 */ /* 0x000fe40000004100 */
[C---:B------:R-:W-:Y:S01]  /*8d20*/  FFMA.FTZ R29, R8.reuse, R15, -R29 ;  /* 0x0000000f081d7223 */ /* 0x040fe2000001081d */
[----:B------:R-:W-:Y:S02]  /*8d30*/  HADD2.F32 R11, -RZ, R24.H0_H0 ;  /* 0x20000018ff0b7230 */ /* 0x000fe40000004100 */
[----:B------:R-:W-:Y:S01]  /*8d40*/  FFMA.FTZ R31, R8, R21, R31 ;  /* 0x00000015081f7223 */ /* 0x000fe2000001001f */
[----:B------:R-:W-:-:S02]  /*8d50*/  HADD2.F32 R20, -RZ, R51.H1_H1 ;  /* 0x30000033ff147230 */ /* 0x000fc40000004100 */
[----:B------:R-:W-:Y:S02]  /*8d60*/  HADD2.F32 R8, -RZ, R53.H1_H1 ;  /* 0x30000035ff087230 */ /* 0x000fe40000004100 */
[----:B------:R-:W-:Y:S01]  /*8d70*/  FFMA.FTZ R32, R5, R12, -R30 ;  /* 0x0000000c05207223 */ /* 0x000fe2000001081e */
[----:B------:R-:W-:Y:S02]  /*8d80*/  HADD2.F32 R3, -RZ, R4.H0_H0 ;  /* 0x20000004ff037230 */ /* 0x000fe40000004100 */
[----:B------:R-:W-:Y:S01]  /*8d90*/  FMUL.FTZ R30, R11, R20 ;  /* 0x000000140b1e7220 */ /* 0x000fe20000410000 */
[----:B------:R-:W-:Y:S01]  /*8da0*/  FMUL.FTZ R34, R25, R12 ;  /* 0x0000000c19227220 */ /* 0x000fe20000410000 */
[----:B------:R-:W-:Y:S02]  /*8db0*/  HADD2.F32 R13, -RZ, R26.H0_H0 ;  /* 0x2000001aff0d7230 */ /* 0x000fe40000004100 */
[----:B------:R-:W-:Y:S01]  /*8dc0*/  FMUL.FTZ R11, R11, R8 ;  /* 0x000000080b0b7220 */ /* 0x000fe20000410000 */
[----:B------:R-:W-:-:S02]  /*8dd0*/  HADD2.F32 R12, -RZ, R52.H1_H1 ;  /* 0x30000034ff0c7230 */ /* 0x000fc40000004100 */
[----:B------:R-:W-:Y:S01]  /*8de0*/  FFMA.FTZ R30, R3, R8, -R30 ;  /* 0x00000008031e7223 */ /* 0x000fe2000001081e */
[----:B------:R-:W-:Y:S01]  /*8df0*/  FFMA.FTZ R34, R5, R28, R34 ;  /* 0x0000001c05227223 */ /* 0x000fe20000010022 */
[----:B------:R-:W-:Y:S02]  /*8e00*/  HADD2.F32 R8, -RZ, R40.H0_H0 ;  /* 0x20000028ff087230 */ /* 0x000fe40000004100 */
[----:B------:R-:W-:Y:S01]  /*8e10*/  FFMA.FTZ R15, R3, R20, R11 ;  /* 0x00000014030f7223 */ /* 0x000fe2000001000b */
[----:B------:R-:W-:Y:S02]  /*8e20*/  HADD2.F32 R9, -RZ, R6.H0_H0 ;  /* 0x20000006ff097230 */ /* 0x000fe40000004100 */
[----:B------:R-:W-:Y:S01]  /*8e30*/  FMUL.FTZ R20, R13, R12 ;  /* 0x0000000c0d147220 */ /* 0x000fe20000410000 */
[----:B------:R-:W-:Y:S02]  /*8e40*/  HADD2.F32 R14, -RZ, R27.H0_H0 ;  /* 0x2000001bff0e7230 */ /* 0x000fe40000004100 */
[----:B------:R-:W-:-:S02]  /*8e50*/  HADD2.F32 R5, -RZ, R53.H0_H0 ;  /* 0x20000035ff057230 */ /* 0x000fc40000004100 */
[----:B------:R-:W-:Y:S02]  /*8e60*/  HADD2.F32 R3, -RZ, R40.H1_H1 ;  /* 0x30000028ff037230 */ /* 0x000fe40000004100 */
[-C--:B------:R-:W-:Y:S01]  /*8e70*/  FMUL.FTZ R28, R13, R8.reuse ;  /* 0x000000080d1c7220 */ /* 0x080fe20000410000 */
[----:B------:R-:W-:Y:S02]  /*8e80*/  HADD2.F32 R10, -RZ, R7.H0_H0 ;  /* 0x20000007ff0a7230 */ /* 0x000fe40000004100 */
[----:B------:R-:W-:Y:S01]  /*8e90*/  FFMA.FTZ R13, R9, R8, -R20 ;  /* 0x00000008090d7223 */ /* 0x000fe20000010814 */
[C---:B------:R-:W-:Y:S01]  /*8ea0*/  FMUL.FTZ R11, R14.reuse, R5 ;  /* 0x000000050e0b7220 */ /* 0x040fe20000410000 */
[----:B------:R-:W-:Y:S02]  /*8eb0*/  HADD2.F32 R27, -RZ, R27.H1_H1 ;  /* 0x3000001bff1b7230 */ /* 0x000fe40000004100 */
[----:B------:R-:W-:Y:S01]  /*8ec0*/  FMUL.FTZ R14, R14, R3 ;  /* 0x000000030e0e7220 */ /* 0x000fe20000410000 */
[----:B------:R-:W-:-:S02]  /*8ed0*/  HADD2.F32 R20, -RZ, R33.H0_H0 ;  /* 0x20000021ff147230 */ /* 0x000fc40000004100 */
[----:B------:R-:W-:Y:S02]  /*8ee0*/  HADD2.F32 R8, -RZ, R36.H0_H0 ;  /* 0x20000024ff087230 */ /* 0x000fe40000004100 */
[----:B------:R-:W-:Y:S01]  /*8ef0*/  FFMA.FTZ R28, R9, R12, R28 ;  /* 0x0000000c091c7223 */ /* 0x000fe2000001001c */
[----:B------:R-:W-:Y:S02]  /*8f00*/  HADD2.F32 R7, -RZ, R7.H1_H1 ;  /* 0x30000007ff077230 */ /* 0x000fe40000004100 */
[C---:B------:R-:W-:Y:S01]  /*8f10*/  FFMA.FTZ R12, R10.reuse, R3, -R11 ;  /* 0x000000030a0c7223 */ /* 0x040fe2000001080b */
[----:B------:R-:W-:Y:S01]  /*8f20*/  FFMA.FTZ R14, R10, R5, R14 ;  /* 0x000000050a0e7223 */ /* 0x000fe2000001000e */
[----:B------:R-:W-:Y:S02]  /*8f30*/  HADD2.F32 R24, -RZ, R24.H1_H1 ;  /* 0x30000018ff187230 */ /* 0x000fe40000004100 */
[----:B------:R-:W-:Y:S01]  /*8f40*/  FMUL.FTZ R36, R27, R20 ;  /* 0x000000141b247220 */ /* 0x000fe20000410000 */
[----:B------:R-:W-:-:S02]  /*8f50*/  HADD2.F32 R26, -RZ, R26.H1_H1 ;  /* 0x3000001aff1a7230 */ /* 0x000fc40000004100 */
        /* <DEDUP_REMOVED lines=27> */
.L_x_14731:
[----:B------:R-:W-:Y:S05]  /*9110*/  BSYNC B0 ;  /* 0x0000000000007941 */ /* 0x000fea0003800000 */
.L_x_14717:
        /* <DEDUP_REMOVED lines=8> */
.L_x_14714:
[----:B0123--:R-:W0:Y:S01]  /*91a0*/  S2R R0, SR_TID.X ;  /* 0x0000000000007919 */ /* 0x00fe220000002100 */
[----:B------:R-:W-:Y:S01]  /*91b0*/  ISETP.NE.AND P0, PT, R216, 0x3, PT ;  /* 0x00000003d800780c */ /* 0x000fe20003f05270 */
[----:B------:R-:W-:Y:S05]  /*91c0*/  WARPSYNC.ALL ;  /* 0x0000000000007948 */ /* 0x000fea0003800000 */
[----:B0-----:R-:W-:-:S05]  /*91d0*/  SHF.R.U32.HI R0, RZ, 0x7, R0 ;  /* 0x00000007ff007819 */ /* 0x001fca0000011600 */
[----:B------:R-:W-:-:S05]  /*91e0*/  VIADD R0, R0, 0x8 ;  /* 0x0000000800007836 */ /* 0x000fca0000000000 */
[----:B------:R0:W-:Y:S06]  /*91f0*/  BAR.SYNC.DEFER_BLOCKING R0, 0x100 ;  /* 0x000400000000751d */ /* 0x0001ec0000010000 */
[----:B------:R-:W-:Y:S05]  /*9200*/  @!P0 BRA `(.L_x_14741) ;  /* 0x0000000000048947 */ /* 0x000fea0003800000 */
[----:B------:R-:W-:Y:S01]  /*9210*/  BPT.TRAP 0x1 ;  /* 0x000000040000795c */ /* 0x000fe20000300000 */
.L_x_14741:
[----:B------:R-:W-:Y:S01]  /*9220*/  IMAD R174, R2, 0x8, R19 ;  /* 0x0000000802ae7824 */ /* 0x000fe200078e0213 */
[----:B------:R-:W-:-:S04]  /*9230*/  SHF.L.U32 R7, R23, 0x1f, RZ ;  /* 0x0000001f17077819 */ /* 0x000fc800000006ff */
[----:B------:R1:W2:Y:S01]  /*9240*/  SYNCS.PHASECHK.TRANS64.TRYWAIT P1, [R174+URZ+0x32430], R7 ;  /* 0x03243007ae0075a7 */ /* 0x0002a2000802017f */
[----:B------:R-:W-:Y:S05]  /*9250*/  @!P0 BRA `(.L_x_14742) ;  /* 0x0000000000048947 */ /* 0x000fea0003800000 */
[----:B------:R-:W-:Y:S01]  /*9260*/  BPT.TRAP 0x1 ;  /* 0x000000040000795c */ /* 0x000fe20000300000 */
.L_x_14742:
[----:B------:R-:W-:-:S05]  /*9270*/  VIADD R3, R19, 0x1c400 ;  /* 0x0001c40013037836 */ /* 0x000fca0000000000 */
[----:B------:R-:W-:-:S04]  /*9280*/  SHF.R.U32.HI R3, RZ, 0x4, R3 ;  /* 0x00000004ff037819 */ /* 0x000fc80000011603 */
[----:B------:R-:W-:-:S04]  /*9290*/  LOP3.LUT R3, R3, 0x3fff, RZ, 0xc0, !PT ;  /* 0x00003fff03037812 */ /* 0x000fc800078ec0ff */
[----:B------:R-:W-:-:S05]  /*92a0*/  LOP3.LUT R3, R3, 0x10000, RZ, 0xfc, !PT ;  /* 0x0001000003037812 */ /* 0x000fca00078efcff */
[----:B------:R3:W-:Y:S01]  /*92b0*/  STL [R1+0x20], R3 ;  /* 0x0000200301007387 */ /* 0x0007e20000100800 */
[----:B--2---:R-:W-:Y:S05]  /*92c0*/  @P1 BRA `(.L_x_14743) ;  /* 0x0000000000081947 */ /* 0x004fea0003800000 */
[----:B------:R-:W2:Y:S02]  /*92d0*/  SYNCS.PHASECHK.TRANS64.TRYWAIT P1, [R174+URZ+0x32430], R7 ;  /* 0x03243007ae0075a7 */ /* 0x000ea4000802017f */
[----:B--2---:R-:W-:Y:S05]  /*92e0*/  @!P1 BRA `(.L_x_14744) ;  /* 0x0000015000989947 */ /* 0x004fea0003800000 */
.L_x_14743:
[----:B---3--:R-:W3:Y:S01]  /*92f0*/  LDL R3, [R1+0x20] ;  /* 0x0000200001037983 */ /* 0x008ee20000100800 */
[----:B------:R-:W-:Y:S01]  /*9300*/  IMAD.MOV.U32 R5, RZ, RZ, 0x40000040 ;  /* 0x40000040ff057424 */ /* 0x000fe200078e00ff */
[----:B------:R-:W-:Y:S05]  /*9310*/  WARPSYNC.ALL ;  /* 0x0000000000007948 */ /* 0x000fea0003800000 */
[C---:B------:R-:W-:Y:S01]  /*9320*/  R2UR UR4, R212.reuse ;  /* 0x00000000d40472ca */ /* 0x040fe200000e0000 */
[----:B-----5:R-:W-:Y:S01]  /*9330*/  WARPGROUP.ARRIVE ;  /* 0x00000000000079c5 */ /* 0x020fe20000000000 */
[----:B------:R-:W-:Y:S01]  /*9340*/  R2UR UR5, R213 ;  /* 0x00000000d50572ca */ /* 0x000fe200000e0000 */
[----:B------:R-:W-:Y:S01]  /*9350*/  VIADD R12, R212, 0x2 ;  /* 0x00000002d40c7836 */ /* 0x000fe20000000000 */
[----:B------:R-:W-:Y:S01]  /*9360*/  R2UR UR7, R5 ;  /* 0x00000000050772ca */ /* 0x000fe200000e0000 */
[----:B------:R-:W-:Y:S01]  /*9370*/  IMAD.MOV.U32 R13, RZ, RZ, 0x40000040 ;  /* 0x40000040ff0d7424 */ /* 0x000fe200078e00ff */
[----:B------:R-:W-:Y:S01]  /*9380*/  BSSY B0, `(.L_x_14745) ;  /* 0x0000029000007945 */ /* 0x000fe20003800000 */
[----:B------:R-:W-:-:S02]  /*9390*/  IMAD.MOV.U32 R9, RZ, RZ, 0x40000040 ;  /* 0x40000040ff097424 */ /* 0x000fc400078e00ff */
[C---:B------:R-:W-:Y:S01]  /*93a0*/  VIADD R10, R212.reuse, 0x4 ;  /* 0x00000004d40a7836 */ /* 0x040fe20000000000 */
[----:B------:R4:W-:Y:S01]  /*93b0*/  STL.64 [R1+0x10], R12 ;  /* 0x0000100c01007387 */ /* 0x0009e20000100a00 */
[----:B------:R-:W-:Y:S02]  /*93c0*/  IMAD.MOV.U32 R11, RZ, RZ, 0x40000040 ;  /* 0x40000040ff0b7424 */ /* 0x000fe400078e00ff */
[----:B------:R-:W-:Y:S02]  /*93d0*/  VIADD R236, R212, 0x6 ;  /* 0x00000006d4ec7836 */ /* 0x000fe40000000000 */
[----:B------:R-:W-:Y:S01]  /*93e0*/  IMAD.MOV.U32 R237, RZ, RZ, 0x40000040 ;  /* 0x40000040ffed7424 */ /* 0x000fe200078e00ff */
[----:B------:R4:W-:Y:S01]  /*93f0*/  STL.64 [R1], R10 ;  /* 0x0000000a01007387 */ /* 0x0009e20000100a00 */
[----:B------:R-:W-:Y:S02]  /*9400*/  IMAD.MOV.U32 R5, RZ, RZ, 0x40000040 ;  /* 0x40000040ff057424 */ /* 0x000fe400078e00ff */
[----:B---3--:R-:W-:-:S04]  /*9410*/  IMAD R4, R2, 0x300, R3 ;  /* 0x0000030002047824 */ /* 0x008fc800078e0203 */
[C---:B------:R-:W-:Y:S01]  /*9420*/  VIADD R8, R4.reuse, 0x2 ;  /* 0x0000000204087836 */ /* 0x040fe20000000000 */
[----:B------:R-:W-:-:S13]  /*9430*/  R2UR UR6, R4 ;  /* 0x00000000040672ca */ /* 0x000fda00000e0000 */
[----:B------:R-:W-:Y:S01]  /*9440*/  HGMMA.64x96x16.F32 R24, gdesc[UR4], RZ, !UPT, gsb0 ;  /* 0x01600000041879f0 */ /* 0x000fe2000c0008ff */
        /* <DEDUP_REMOVED lines=21> */
[----:B------:R-:W-:Y:S01]  /*95a0*/  SHF.L.U32 R4, R73, 0x1f, RZ ;  /* 0x0000001f49047819 */ /* 0x000fe200000006ff */
[----:B------:R-:W-:-:S02]  /*95b0*/  WARPGROUP.DEPBAR.LE gsb0, 0x0 ;  /* 0x00008000000079c5 */ /* 0x000fc40000010000 */
[----:B------:R-:W-:-:S08]  /*95c0*/  WARPGROUP.ARRIVE ;  /* 0x00000000000079c5 */ /* 0x000fd00000000000 */
[----:B------:R-:W-:Y:S03]  /*95d0*/  HGMMA.64x96x16.F32 R24, gdesc[UR4], R24, gsb0 ;  /* 0x01600000041879f0 */ /* 0x000fe60008000818 */
[----:B------:R-:W-:Y:S02]  /*95e0*/  WARPGROUP.DEPBAR.LE gsb0, 0x0 ;  /* 0x00008000000079c5 */ /* 0x000fe40000010000 */
[----:B------:R-:W3:Y:S02]  /*95f0*/  SYNCS.PHASECHK.TRANS64.TRYWAIT P1, [R19+URZ+0x32410], R4 ;  /* 0x03241004130075a7 */ /* 0x000ee4000802017f */
[----:B---34-:R-:W-:Y:S05]  /*9600*/  @!P1 BRA `(.L_x_14746) ;  /* 0x0000014c00e49947 */ /* 0x018fea0003800000 */
.L_x_14995:
[----:B------:R-:W-:Y:S05]  /*9610*/  BSYNC B0 ;  /* 0x0000000000007941 */ /* 0x000fea0003800000 */
.L_x_14745:
[----:B------:R-:W-:Y:S05]  /*9620*/  @!P0 BRA `(.L_x_14747) ;  /* 0x0000000000048947 */ /* 0x000fea0003800000 */
[----:B------:R-:W-:Y:S01]  /*9630*/  BPT.TRAP 0x1 ;  /* 0x000000040000795c */ /* 0x000fe20000300000 */
.L_x_14747:
[----:B------:R4:W0:Y:S01]  /*9640*/  SYNCS.PHASECHK.TRANS64.TRYWAIT P2, [R174+URZ+0x32450], R7 ;  /* 0x03245007ae0075a7 */ /* 0x000822000804017f */
[----:B------:R-:W-:Y:S05]  /*9650*/  @!P0 BRA `(.L_x_14748) ;  /* 0x0000000000048947 */ /* 0x000fea0003800000 */
[----:B------:R-:W-:Y:S01]  /*9660*/  BPT.TRAP 0x1 ;  /* 0x000000040000795c */ /* 0x000fe20000300000 */
.L_x_14748:
[----:B------:R-:W5:Y:S01]  /*9670*/  S2R R3, SR_TID.X ;  /* 0x0000000000037919 */ /* 0x000f620000002100 */
[----:B------:R-:W-:Y:S01]  /*9680*/  BSSY B0, `(.L_x_14749) ;  /* 0x0000006000007945 */ /* 0x000fe20003800000 */
[----:B-----5:R-:W-:-:S04]  /*9690*/  LOP3.LUT R3, R3, 0x7f, RZ, 0xc0, !PT ;  /* 0x0000007f03037812 */ /* 0x020fc800078ec0ff */
[----:B------:R-:W-:Y:S01]  /*96a0*/  ISETP.NE.AND P1, PT, R3, RZ, PT ;  /* 0x000000ff0300720c */ /* 0x000fe20003f25270 */
[----:B0-----:R-:W-:-:S12]  /*96b0*/  @P2 BRA `(.L_x_14750) ;  /* 0x0000000000082947 */ /* 0x001fd80003800000 */
[----:B------:R-:W0:Y:S02]  /*96c0*/  SYNCS.PHASECHK.TRANS64.TRYWAIT P2, [R174+URZ+0x32450], R7 ;  /* 0x03245007ae0075a7 */ /* 0x000e24000804017f */
[----:B0-----:R-:W-:Y:S05]  /*96d0*/  @!P2 BRA `(.L_x_14751) ;  /* 0x0000014c00c4a947 */ /* 0x001fea0003800000 */
.L_x_14750:
[----:B------:R-:W-:Y:S05]  /*96e0*/  BSYNC B0 ;  /* 0x0000000000007941 */ /* 0x000fea0003800000 */
.L_x_14749:
[----:B------:R-:W-:Y:S05]  /*96f0*/  WARPSYNC.ALL ;  /* 0x0000000000007948 */ /* 0x000fea0003800000 */
[----:B------:R-:W-:Y:S01]  /*9700*/  VIADD R3, R19, 0x400 ;  /* 0x0000040013037836 */ /* 0x000fe20000000000 */
[----:B---3--:R-:W-:Y:S01]  /*9710*/  LOP3.LUT R4, R72, 0x10000, RZ, 0xfc, !PT ;  /* 0x0001000048047812 */ /* 0x008fe200078efcff */
[----:B------:R-:W-:Y:S02]  /*9720*/  IMAD.MOV.U32 R5, RZ, RZ, 0x40000040 ;  /* 0x40000040ff057424 */ /* 0x000fe400078e00ff */
[----:B-12-4-:R-:W-:Y:S01]  /*9730*/  IMAD.MOV.U32 R7, RZ, RZ, 0x40000040 ;  /* 0x40000040ff077424 */ /* 0x016fe200078e00ff */
[----:B------:R-:W-:Y:S01]  /*9740*/  SHF.R.U32.HI R3, RZ, 0x4, R3 ;  /* 0x00000004ff037819 */ /* 0x000fe20000011603 */
[----:B------:R-:W-:Y:S01]  /*9750*/  WARPGROUP.ARRIVE ;  /* 0x00000000000079c5 */ /* 0x000fe20000000000 */
[----:B------:R-:W-:-:S02]  /*9760*/  IMAD.MOV.U32 R235, RZ, RZ, 0x40000040 ;  /* 0x40000040ffeb7424 */ /* 0x000fc400078e00ff */
[----:B------:R-:W-:Y:S01]  /*9770*/  IMAD.MOV.U32 R9, RZ, RZ, 0x40000040 ;  /* 0x40000040ff097424 */ /* 0x000fe200078e00ff */
[----:B------:R-:W-:Y:S02]  /*9780*/  LOP3.LUT R3, R3, 0x3fff, RZ, 0xc0, !PT ;  /* 0x00003fff03037812 */ /* 0x000fe400078ec0ff */
[----:B------:R-:W-:Y:S01]  /*9790*/  MOV R233, 0x40000040 ;  /* 0x4000004000e97802 */ /* 0x000fe20000000f00 */
[----:B------:R-:W-:Y:S01]  /*97a0*/  IMAD.MOV.U32 R231, RZ, RZ, 0x40000040 ;  /* 0x40000040ffe77424 */ /* 0x000fe200078e00ff */
[----:B------:R-:W-:Y:S01]  /*97b0*/  LOP3.LUT R6, R3, 0x10000, RZ, 0xfc, !PT ;  /* 0x0001000003067812 */ /* 0x000fe200078efcff */
[----:B------:R-:W-:Y:S01]  /*97c0*/  IMAD.MOV.U32 R229, RZ, RZ, 0x40000040 ;  /* 0x40000040ffe57424 */ /* 0x000fe200078e00ff */
[----:B------:R-:W0:Y:S03]  /*97d0*/  LDC R75, c[0x0][0x448] ;  /* 0x00011200ff4b7b82 */ /* 0x000e260000000800 */
[----:B------:R1:W-:Y:S01]  /*97e0*/  STL [R1+0x24], R6 ;  /* 0x0000240601007387 */ /* 0x0003e20000100800 */
[----:B------:R-:W-:-:S02]  /*97f0*/  R2UR UR4, R4 ;  /* 0x00000000040472ca */ /* 0x000fc400000e0000 */
[----:B------:R-:W-:Y:S01]  /*9800*/  R2UR UR5, R5 ;  /* 0x00000000050572ca */ /* 0x000fe200000e0000 */
[C---:B------:R-:W-:Y:S01]  /*9810*/  VIADD R234, R4.reuse, 0x2 ;  /* 0x0000000204ea7836 */ /* 0x040fe20000000000 */
[----:B------:R-:W-:Y:S01]  /*9820*/  R2UR UR7, R7 ;  /* 0x00000000070772ca */ /* 0x000fe200000e0000 */
[----:B------:R-:W-:Y:S01]  /*9830*/  VIADD R232, R4, 0x4 ;  /* 0x0000000404e87836 */ /* 0x000fe20000000000 */
[----:B------:R-:W2:Y:S01]  /*9840*/  LDL.LU R73, [R1+0x8] ;  /* 0x0000080001497983 */ /* 0x000ea20000300800 */
[----:B-1----:R-:W-:-:S03]  /*9850*/  IMAD R6, R2, 0xc00, R6 ;  /* 0x00000c0002067824 */ /* 0x002fc600078e0206 */
[----:B------:R-:W3:Y:S02]  /*9860*/  LDL R72, [R1+0x40] ;  /* 0x0000400001487983 */ /* 0x000ee40000100800 */
[----:B------:R-:W-:Y:S01]  /*9870*/  R2UR UR6, R6 ;  /* 0x00000000060672ca */ /* 0x000fe200000e0000 */
[C---:B------:R-:W-:Y:S01]  /*9880*/  VIADD R230, R4.reuse, 0x6 ;  /* 0x0000000604e67836 */ /* 0x040fe20000000000 */
[----:B------:R-:W3:Y:S01]  /*9890*/  LDL R77, [R1+0x28] ;  /* 0x00002800014d7983 */ /* 0x000ee20000100800 */
[C---:B------:R-:W-:Y:S02]  /*98a0*/  VIADD R228, R4.reuse, 0x400 ;  /* 0x0000040004e47836 */ /* 0x040fe40000000000 */
[C---:B------:R-:W-:Y:S01]  /*98b0*/  VIADD R226, R4.reuse, 0x402 ;  /* 0x0000040204e27836 */ /* 0x040fe20000000000 */
[----:B------:R-:W4:Y:S01]  /*98c0*/  LDL R176, [R1+0x2c] ;  /* 0x00002c0001b07983 */ /* 0x000f220000100800 */
[----:B------:R-:W-:Y:S02]  /*98d0*/  IMAD.MOV.U32 R227, RZ, RZ, 0x40000040 ;  /* 0x40000040ffe37424 */ /* 0x000fe400078e00ff */
[----:B------:R-:W-:Y:S01]  /*98e0*/  VIADD R224, R4, 0x404 ;  /* 0x0000040404e07836 */ /* 0x000fe20000000000 */
[----:B------:R-:W5:Y:S03]  /*98f0*/  LDL R74, [R1+0x44] ;  /* 0x00004400014a7983 */ /* 0x000f660000100800 */
[----:B------:R-:W-:Y:S01]  /*9900*/  HGMMA.64x96x16.F32 R24, gdesc[UR4], R24, gsb0 ;  /* 0x01600000041879f0 */ /* 0x000fe20008000818 */
[----:B------:R-:W-:Y:S01]  /*9910*/  VIADD R8, R6, 0x2 ;  /* 0x0000000206087836 */ /* 0x000fe20000000000 */
[----:B------:R-:W-:Y:S01]  /*9920*/  R2UR UR4, R234 ;  /* 0x00000000ea0472ca */ /* 0x000fe200000e0000 */
[----:B------:R-:W-:Y:S01]  /*9930*/  IMAD.MOV.U32 R225, RZ, RZ, 0x40000040 ;  /* 0x40000040ffe17424 */ /* 0x000fe200078e00ff */
[----:B------:R-:W-:Y:S01]  /*9940*/  R2UR UR5, R235 ;  /* 0x00000000eb0572ca */ /* 0x000fe200000e0000 */
[----:B------:R-:W-:Y:S01]  /*9950*/  VIADD R222, R4, 0x406 ;  /* 0x0000040604de7836 */ /* 0x000fe20000000000 */
[----:B------:R-:W-:Y:S01]  /*9960*/  R2UR UR6, R8 ;  /* 0x00000000080672ca */ /* 0x000fe200000e0000 */
[----:B------:R-:W-:Y:S01]  /*9970*/  IMAD.MOV.U32 R223, RZ, RZ, 0x40000040 ;  /* 0x40000040ffdf7424 */ /* 0x000fe200078e00ff */
[----:B------:R-:W-:Y:S01]  /*9980*/  R2UR UR7, R9 ;  /* 0x00000000090772ca */ /* 0x000fe200000e0000 */
[----:B------:R-:W-:Y:S01]  /*9990*/  VIADD R8, R6, 0x4 ;  /* 0x0000000406087836 */ /* 0x000fe20000000000 */
[----:B------:R-:W5:Y:S01]  /*99a0*/  LDL R177, [R1+0x1c] ;  /* 0x00001c0001b17983 */ /* 0x000f620000100800 */
        /* <DEDUP_REMOVED lines=54> */
[----:B------:R-:W-:-:S02]  /*9d10*/  VIADD R8, R6, 0x600 ;  /* 0x0000060006087836 */ /* 0x000fc40000000000 */
[----:B------:R-:W-:Y:S02]  /*9d20*/  IMAD.MOV.U32 R219, RZ, RZ, 0x40000040 ;  /* 0x40000040ffdb7424 */ /* 0x000fe400078e00ff */
[----:B------:R-:W-:Y:S01]  /*9d30*/  IMAD.MOV.U32 R9, RZ, RZ, 0x40000040 ;  /* 0x40000040ff097424 */ /* 0x000fe200078e00ff */
[----:B------:R-:W-:Y:S02]  /*9d40*/  WARPGROUP.DEPBAR.LE gsb0, 0x0 ;  /* 0x00008000000079c5 */ /* 0x000fe40000010000 */
[----:B------:R-:W-:-:S06]  /*9d50*/  WARPGROUP.ARRIVE ;  /* 0x00000000000079c5 */ /* 0x000fcc0000000000 */
        /* <DEDUP_REMOVED lines=81> */
[----:B------:R-:W-:Y:S02]  /*a270*/  R2UR UR7, R7 ;  /* 0x00000000070772ca */ /* 0x000fe400000e0000 */
[----:B0-----:R-:W-:Y:S02]  /*a280*/  ISETP.NE.AND P5, PT, R75, 0x1, PT ;  /* 0x000000014b00780c */ /* 0x001fe40003fa5270 */
[----:B--2---:R-:W-:-:S11]  /*a290*/  LOP3.LUT R73, R73, 0xfffffff7, RZ, 0xc0, !PT ;  /* 0xfffffff749497812 */ /* 0x004fd600078ec0ff */
[----:B------:R-:W0:Y:S08]  /*a2a0*/  @P5 LDC R6, c[0x0][0x44c] ;  /* 0x00011300ff065b82 */ /* 0x000e300000000800 */
[----:B------:R-:W1:Y:S01]  /*a2b0*/  @P5 LDC R7, c[0x0][0x450] ;  /* 0x00011400ff075b82 */ /* 0x000e620000000800 */
[----:B------:R-:W-:-:S05]  /*a2c0*/  @P5 LOP3.LUT R73, R73, 0x8, RZ, 0xfc, !PT ;  /* 0x0000000849495812 */ /* 0x000fca00078efcff */
[----:B------:R3:W-:Y:S02]  /*a2d0*/  STL [R1+0x8], R73 ;  /* 0x0000084901007387 */ /* 0x0007e40000100800 */
[----:B---3--:R-:W-:Y:S01]  /*a2e0*/  IMAD.IADD R73, R72, 0x1, R77 ;  /* 0x0000000148497824 */ /* 0x008fe200078e024d */
[----:B------:R-:W-:Y:S02]  /*a2f0*/  WARPGROUP.DEPBAR.LE gsb0, 0x0 ;  /* 0x00008000000079c5 */ /* 0x000fe40000010000 */
[----:B------:R-:W-:-:S06]  /*a300*/  WARPGROUP.ARRIVE ;  /* 0x00000000000079c5 */ /* 0x000fcc0000000000 */
[----:B------:R-:W-:Y:S01]  /*a310*/  HGMMA.64x96x16.F32 R24, gdesc[UR4], R24, gsb0 ;  /* 0x01600000041879f0 */ /* 0x000fe20008000818 */
[----:B0-----:R-:W-:Y:S01]  /*a320*/  @P5 IMAD.HI.U32 R6, R73, R6, RZ ;  /* 0x0000000649065227 */ /* 0x001fe200078e00ff */
[----:B------:R-:W-:-:S04]  /*a330*/  ULDC UR4, c[0x0][0xa80] ;  /* 0x0002a00000047ab9 */ /* 0x000fc80000000800 */
[----:B-1----:R-:W-:-:S05]  /*a340*/  @P5 SHF.R.U32.HI R73, RZ, R7, R6 ;  /* 0x00000007ff495219 */ /* 0x002fca0000011606 */
[----:B------:R-:W0:Y:S01]  /*a350*/  SHFL.IDX PT, R72, R73, RZ, 0x1c1f ;  /* 0x001c1fff49487589 */ /* 0x000e2200000e0000 */
[----:B----4-:R-:W-:-:S04]  /*a360*/  IMAD R6, R214, -0x60, R176 ;  /* 0xffffffa0d6067824 */ /* 0x010fc800078e02b0 */
[----:B------:R-:W-:-:S04]  /*a370*/  VIADD R6, R6, 0x60 ;  /* 0x0000006006067836 */ /* 0x000fc80000000000 */
[----:B-----5:R-:W-:-:S05]  /*a380*/  IMAD R6, R74, -0x2, R6 ;  /* 0xfffffffe4a067824 */ /* 0x020fca00078e0206 */
[----:B------:R-:W-:-:S04]  /*a390*/  IADD3 R7, -R177, 0x1, R6 ;  /* 0x00000001b1077810 */ /* 0x000fc80007ffe106 */
[----:B0-----:R-:W-:-:S04]  /*a3a0*/  VIADDMNMX R75, R72, R7, R6, PT ;  /* 0x00000007484b7246 */ /* 0x001fc80003800106 */
[C---:B------:R-:W-:Y:S02]  /*a3b0*/  ISETP.GT.AND P3, PT, R75.reuse, RZ, PT ;  /* 0x000000ff4b00720c */ /* 0x040fe40003f64270 */
[C---:B------:R-:W-:Y:S02]  /*a3c0*/  ISETP.GT.AND P4, PT, R75.reuse, 0x1, PT ;  /* 0x000000014b00780c */ /* 0x040fe40003f84270 */
[----:B------:R-:W-:Y:S01]  /*a3d0*/  ISETP.GT.AND P2, PT, R75, 0x8, PT ;  /* 0x000000084b00780c */ /* 0x000fe20003f44270 */
[----:B------:R-:W-:Y:S02]  /*a3e0*/  WARPGROUP.DEPBAR.LE gsb0, 0x0 ;  /* 0x00008000000079c5 */ /* 0x000fe40000010000 */
[----:B------:R-:W-:Y:S02]  /*a3f0*/  FSEL R86, R24, -INF , P3 ;  /* 0xff80000018567808 */ /* 0x000fe40001800000 */
        /* <DEDUP_REMOVED lines=65> */
[----:B------:R-:W-:-:S04]  /*a810*/  FMNMX.FTZ R25, R68, R25, !PT ;  /* 0x0000001944197209 */ /* 0x000fc80007810000 */
[----:B------:R-:W-:-:S05]  /*a820*/  FMNMX.FTZ R25, R80, R25, !PT ;  /* 0x0000001950197209 */ /* 0x000fca0007810000 */
[----:B------:R-:W0:Y:S04]  /*a830*/  SHFL.BFLY PT, R84, R25, 0x2, 0x1f ;  /* 0x0c401f0019547f89 */ /* 0x000e2800000e0000 */
[----:B------:R-:W1:Y:S01]  /*a840*/  SHFL.IDX PT, R73, R73, 0x1, 0x1c1f ;  /* 0x003c1f0049497f89 */ /* 0x000e6200000e0000 */
[----:B0-----:R-:W-:-:S05]  /*a850*/  FMNMX.FTZ R84, R25, R84, !PT ;  /* 0x0000005419547209 */ /* 0x001fca0007810000 */
[----:B------:R-:W0:Y:S01]  /*a860*/  SHFL.BFLY PT, R29, R84, 0x1, 0x1f ;  /* 0x0c201f00541d7f89 */ /* 0x000e2200000e0000 */
[----:B-1----:R-:W-:-:S04]  /*a870*/  VIADDMNMX R37, R73, R7, R6, PT ;  /* 0x0000000749257246 */ /* 0x002fc80003800106 */
[C---:B------:R-:W-:Y:S02]  /*a880*/  ISETP.GT.AND P3, PT, R37.reuse, RZ, PT ;  /* 0x000000ff2500720c */ /* 0x040fe40003f64270 */
[C---:B------:R-:W-:Y:S01]  /*a890*/  ISETP.GT.AND P4, PT, R37.reuse, 0x1, PT ;  /* 0x000000012500780c */ /* 0x040fe20003f84270 */
[----:B------:R-:W-:Y:S01]  /*a8a0*/  IMAD.U32 R7, RZ, RZ, UR4 ;  /* 0x00000004ff077e24 */ /* 0x000fe2000f8e00ff */
[----:B------:R-:W-:Y:S02]  /*a8b0*/  ISETP.GT.AND P2, PT, R37, 0x8, PT ;  /* 0x000000082500780c */ /* 0x000fe40003f44270 */
[----:B------:R-:W-:Y:S02]  /*a8c0*/  FSEL R26, R26, -INF , P3 ;  /* 0xff8000001a1a7808 */ /* 0x000fe40001800000 */
[----:B------:R-:W-:Y:S02]  /*a8d0*/  FSEL R25, R27, -INF , P4 ;  /* 0xff8000001b197808 */ /* 0x000fe40002000000 */
[----:B------:R-:W-:-:S02]  /*a8e0*/  ISETP.GT.AND P3, PT, R37, 0x9, PT ;  /* 0x000000092500780c */ /* 0x000fc40003f64270 */
[----:B------:R-:W-:Y:S02]  /*a8f0*/  FSEL R30, R30, -INF , P2 ;  /* 0xff8000001e1e7808 */ /* 0x000fe40001000000 */
[----:B------:R-:W-:Y:S02]  /*a900*/  FMNMX.FTZ R27, R26, R25, !PT ;  /* 0x000000191a1b7209 */ /* 0x000fe40007810000 */
[----:B0-----:R-:W-:Y:S02]  /*a910*/  FMNMX.FTZ R6, R84, R29, !PT ;  /* 0x0000001d54067209 */ /* 0x001fe40007810000 */
[----:B------:R-:W-:Y:S02]  /*a920*/  ISETP.GT.AND P2, PT, R37, 0x10, PT ;  /* 0x000000102500780c */ /* 0x000fe40003f44270 */
[C---:B------:R-:W-:Y:S01]  /*a930*/  FSETP.NEU.FTZ.AND P4, PT, R6.reuse, -INF , PT ;  /* 0xff8000000600780b */ /* 0x040fe20003f9d000 */
[----:B------:R-:W-:Y:S01]  /*a940*/  FMUL.FTZ R29, R6, R7 ;  /* 0x00000007061d7220 */ /* 0x000fe20000410000 */
[----:B------:R-:W-:-:S02]  /*a950*/  FSEL R84, R31, -INF , P3 ;  /* 0xff8000001f547808 */ /* 0x000fc40001800000 */
[----:B------:R-:W-:Y:S02]  /*a960*/  FMNMX.FTZ R27, R30, R27, !PT ;  /* 0x0000001b1e1b7209 */ /* 0x000fe40007810000 */
[----:B------:R-:W-:Y:S02]  /*a970*/  FSEL R29, R29, RZ, P4 ;  /* 0x000000ff1d1d7208 */ /* 0x000fe40002000000 */
[C---:B------:R-:W-:Y:S02]  /*a980*/  ISETP.GT.AND P3, PT, R37.reuse, 0x11, PT ;  /* 0x000000112500780c */ /* 0x040fe40003f64270 */
[----:B------:R-:W-:Y:S02]  /*a990*/  FSEL R34, R34, -INF , P2 ;  /* 0xff80000022227808 */ /* 0x000fe40001000000 */
[----:B------:R-:W-:Y:S01]  /*a9a0*/  FMNMX.FTZ R27, R84, R27, !PT ;  /* 0x0000001b541b7209 */ /* 0x000fe20007810000 */
[----:B------:R-:W-:Y:S01]  /*a9b0*/  FFMA.FTZ R204, R86, R7, -R29 ;  /* 0x0000000756cc7223 */ /* 0x000fe2000001081d */
[----:B------:R-:W-:-:S02]  /*a9c0*/  ISETP.GT.AND P2, PT, R37, 0x18, PT ;  /* 0x000000182500780c */ /* 0x000fc40003f44270 */
[----:B------:R-:W-:Y:S02]  /*a9d0*/  FSEL R86, R35, -INF , P3 ;  /* 0xff80000023567808 */ /* 0x000fe40001800000 */
[----:B------:R-:W-:Y:S02]  /*a9e0*/  FMNMX.FTZ R27, R34, R27, !PT ;  /* 0x0000001b221b7209 */ /* 0x000fe40007810000 */
        /* <DEDUP_REMOVED lines=13> */
[----:B------:R-:W-:Y:S01]  /*aac0*/  FMNMX.FTZ R31, R42, R31, !PT ;  /* 0x0000001f2a1f7209 */ /* 0x000fe20007810000 */
[----:B------:R0:W-:Y:S01]  /*aad0*/  MUFU.EX2 R27, R33 ;  /* 0x00000021001b7308 */ /* 0x0001e20000000800 */
[C---:B------:R-:W-:Y:S02]  /*aae0*/  ISETP.GT.AND P3, PT, R37.reuse, 0x29, PT ;  /* 0x000000292500780c */ /* 0x040fe40003f64270 */
[----:B------:R-:W-:Y:S01]  /*aaf0*/  FSEL R46, R46, -INF , P2 ;  /* 0xff8000002e2e7808 */ /* 0x000fe20001000000 */
[----:B------:R-:W-:Y:S01]  /*ab00*/  FFMA.FTZ R35, R92, R7, -R29 ;  /* 0x000000075c237223 */ /* 0x000fe2000001081d */
[----:B------:R-:W-:Y:S02]  /*ab10*/  ISETP.GT.AND P2, PT, R37, 0x30, PT ;  /* 0x000000302500780c */ /* 0x000fe40003f44270 */
[----:B0-----:R-:W-:-:S02]  /*ab20*/  FMNMX.FTZ R33, R90, R31, !PT ;  /* 0x0000001f5a217209 */ /* 0x001fc40007810000 */
        /* <DEDUP_REMOVED lines=39> */
[----:B------:R-:W-:Y:S02]  /*ada0*/  ISETP.GT.AND P3, PT, R37, 0x59, PT ;  /* 0x000000592500780c */ /* 0x000fe40003f64270 */
[----:B------:R-:W-:Y:S02]  /*adb0*/  FSEL R70, R70, -INF , P2 ;  /* 0xff80000046467808 */ /* 0x000fe40001000000 */
[----:B------:R-:W-:Y:S02]  /*adc0*/  FMNMX.FTZ R37, R40, R39, !PT ;  /* 0x0000002728257209 */ /* 0x000fe40007810000 */
[----:B------:R-:W-:-:S02]  /*add0*/  FSEL R98, R71, -INF , P3 ;  /* 0xff80000047627808 */ /* 0x000fc40001800000 */
[----:B------:R-:W-:-:S04]  /*ade0*/  FMNMX.FTZ R37, R70, R37, !PT ;  /* 0x0000002546257209 */ /* 0x000fc80007810000 */
[----:B------:R-:W-:Y:S01]  /*adf0*/  FMNMX.FTZ R37, R98, R37, !PT ;  /* 0x0000002562257209 */ /* 0x000fe20007810000 */
[----:B------:R-:W-:-:S04]  /*ae00*/  FFMA.FTZ R43, R24, R7, -R29 ;  /* 0x00000007182b7223 */ /* 0x000fc8000001081d */
[----:B------:R-:W0:Y:S02]  /*ae10*/  SHFL.BFLY PT, R24, R37, 0x2, 0x1f ;  /* 0x0c401f0025187f89 */ /* 0x000e2400000e0000 */
[----:B0-----:R-:W-:-:S05]  /*ae20*/  FMNMX.FTZ R24, R37, R24, !PT ;  /* 0x0000001825187209 */ /* 0x001fca0007810000 */
[----:B------:R-:W0:Y:S01]  /*ae30*/  SHFL.BFLY PT, R37, R24, 0x1, 0x1f ;  /* 0x0c201f0018257f89 */ /* 0x000e2200000e0000 */
        /* <DEDUP_REMOVED lines=9> */
[-CC-:B-1----:R-:W-:Y:S01]  /*aed0*/  FFMA.FTZ R41, R28, R7.reuse, -R29.reuse ;  /* 0x000000071c297223 */ /* 0x182fe2000001081d */
[-CC-:B------:R-:W-:Y:S01]  /*aee0*/  FFMA.FTZ R49, R74, R7.reuse, -R29.reuse ;  /* 0x000000074a317223 */ /* 0x180fe2000001081d */
[-CC-:B------:R-:W-:Y:S01]  /*aef0*/  FFMA.FTZ R168, R64, R7.reuse, -R29.reuse ;  /* 0x0000000740a87223 */ /* 0x180fe2000001081d */
[-CC-:B------:R-:W-:Y:S01]  /*af00*/  FFMA.FTZ R51, R76, R7.reuse, -R29.reuse ;  /* 0x000000074c337223 */ /* 0x180fe2000001081d */
[-CC-:B------:R-:W-:Y:S01]  /*af10*/  FFMA.FTZ R170, R68, R7.reuse, -R29.reuse ;  /* 0x0000000744aa7223 */ /* 0x180fe2000001081d */
[----:B------:R-:W-:Y:S01]  /*af20*/  FFMA.FTZ R53, R80, R7, -R29 ;  /* 0x0000000750357223 */ /* 0x000fe2000001081d */
[----:B------:R-:W1:Y:S01]  /*af30*/  S2R R79, SR_TID.X ;  /* 0x00000000004f7919 */ /* 0x000e620000002100 */
[----:B------:R-:W2:Y:S01]  /*af40*/  @P5 LDC R28, c[0x0][0x450] ;  /* 0x00011400ff1c5b82 */ /* 0x000ea20000000800 */
[----:B0-----:R-:W-:-:S04]  /*af50*/  FMNMX.FTZ R172, R24, R37, !PT ;  /* 0x0000002518ac7209 */ /* 0x001fc80007810000 */
[C---:B------:R-:W-:Y:S01]  /*af60*/  FSETP.NEU.FTZ.AND P2, PT, R172.reuse, -INF , PT ;  /* 0xff800000ac00780b */ /* 0x040fe20003f5d000 */
[----:B------:R-:W-:-:S05]  /*af70*/  FMUL.FTZ R24, R172, R7 ;  /* 0x00000007ac187220 */ /* 0x000fca0000410000 */
[----:B------:R-:W-:-:S05]  /*af80*/  FSEL R29, R24, RZ, P2 ;  /* 0x000000ff181d7208 */ /* 0x000fca0001000000 */
[-CC-:B------:R-:W-:Y:S01]  /*af90*/  FFMA.FTZ R25, R25, R7.reuse, -R29.reuse ;  /* 0x0000000719197223 */ /* 0x180fe2000001081d */
[----:B------:R-:W-:-:S03]  /*afa0*/  FFMA.FTZ R205, R26, R7, -R29 ;  /* 0x000000071acd7223 */ /* 0x000fc6000001081d */
[----:B------:R0:W-:Y:S02]  /*afb0*/  MUFU.EX2 R26, R25 ;  /* 0x00000019001a7308 */ /* 0x0001e40000000800 */
[----:B0-----:R-:W0:Y:S01]  /*afc0*/  @P5 LDC R25, c[0x0][0x44c] ;  /* 0x00011300ff195b82 */ /* 0x001e220000000800 */
[----:B------:R-:W-:-:S05]  /*afd0*/  FFMA.FTZ R30, R30, R7, -R29 ;  /* 0x000000071e1e7223 */ /* 0x000fca000001081d */
[----:B------:R-:W3:Y:S01]  /*afe0*/  MUFU.EX2 R204, R204 ;  /* 0x000000cc00cc7308 */ /* 0x000ee20000000800 */
[-CC-:B------:R-:W-:Y:S01]  /*aff0*/  FFMA.FTZ R84, R84, R7.reuse, -R29.reuse ;  /* 0x0000000754547223 */ /* 0x180fe2000001081d */
[----:B------:R-:W-:-:S06]  /*b000*/  FFMA.FTZ R34, R34, R7, -R29 ;  /* 0x0000000722227223 */ /* 0x000fcc000001081d */
[----:B------:R-:W4:Y:S01]  /*b010*/  MUFU.EX2 R205, R205 ;  /* 0x000000cd00cd7308 */ /* 0x000f220000000800 */
[----:B-1----:R-:W-:Y:S01]  /*b020*/  SHF.R.U32.HI R79, RZ, 0x7, R79 ;  /* 0x00000007ff4f7819 */ /* 0x002fe2000001164f */
[----:B------:R-:W-:-:S06]  /*b030*/  @!P1 VIADD R24, R174, 0x32440 ;  /* 0x00032440ae189836 */ /* 0x000fcc0000000000 */
[----:B------:R-:W1:Y:S08]  /*b040*/  MUFU.EX2 R206, R206 ;  /* 0x000000ce00ce7308 */ /* 0x000e700000000800 */
[----:B------:R-:W5:Y:S01]  /*b050*/  MUFU.EX2 R30, R30 ;  /* 0x0000001e001e7308 */ /* 0x000f620000000800 */
[----:B------:R-:W-:Y:S01]  /*b060*/  FFMA.FTZ R86, R86, R7, -R29 ;  /* 0x0000000756567223 */ /* 0x000fe2000001081d */
[----:B------:R-:W-:-:S06]  /*b070*/  IADD3 R173, -R79, 0xb, RZ ;  /* 0x0000000b4fad7810 */ /* 0x000fcc0007ffe1ff */
[----:B------:R-:W-:Y:S01]  /*b080*/  MUFU.EX2 R39, R43 ;  /* 0x0000002b00277308 */ /* 0x000fe20000000800 */
[----:B------:R-:W-:Y:S01]  /*b090*/  FFMA.FTZ R38, R38, R7, -R29 ;  /* 0x0000000726267223 */ /* 0x000fe2000001081d */
[----:B------:R-:W-:Y:S01]  /*b0a0*/  @!P1 PRMT R24, RZ, 0x654, R24 ;  /* 0x00000654ff189816 */ /* 0x000fe20000000018 */
[----:B------:R-:W-:Y:S01]  /*b0b0*/  IMAD.MOV.U32 R175, RZ, RZ, R77 ;  /* 0x000000ffffaf7224 */ /* 0x000fe200078e004d */
[----:B------:R0:W-:Y:S06]  /*b0c0*/  BAR.ARV R173, 0x100 ;  /* 0x000400ad0000751d */ /* 0x0001ec0000002000 */
[----:B------:R2:W-:Y:S01]  /*b0d0*/  MUFU.EX2 R43, R32 ;  /* 0x00000020002b7308 */ /* 0x0005e20000000800 */
[----:B------:R1:W-:Y:S07]  /*b0e0*/  @!P1 SYNCS.ARRIVE.TRANS64.RED.A1T0 RZ, [R24+URZ], RZ ;  /* 0x000000ff18ff99a7 */ /* 0x0003ee000810043f */
[----:B------:R-:W5:Y:S01]  /*b0f0*/  MUFU.EX2 R207, R84 ;  /* 0x0000005400cf7308 */ /* 0x000f620000000800 */
[----:B--2---:R-:W-:Y:S01]  /*b100*/  LOP3.LUT R32, R3, 0x3000000, RZ, 0xfc, !PT ;  /* 0x0300000003207812 */ /* 0x004fe200078efcff */
[----:B0-----:R-:W-:-:S04]  /*b110*/  @P5 IMAD.HI.U32 R3, R77, R25, RZ ;  /* 0x000000194d035227 */ /* 0x001fc800078e00ff */
[----:B------:R-:W-:Y:S02]  /*b120*/  IMAD.MOV.U32 R25, RZ, RZ, 0x40000040 ;  /* 0x40000040ff197424 */ /* 0x000fe400078e00ff */
[----:B------:R-:W0:Y:S01]  /*b130*/  MUFU.EX2 R152, R152 ;  /* 0x0000009800987308 */ /* 0x000e220000000800 */
[----:B------:R-:W-:Y:S01]  /*b140*/  @P5 SHF.R.U32.HI R175, RZ, R28, R3 ;  /* 0x0000001cffaf5219 */ /* 0x000fe20000011603 */
[----:B---3--:R-:W-:Y:S01]  /*b150*/  FADD.FTZ R3, R204, R27 ;  /* 0x0000001bcc037221 */ /* 0x008fe20000010000 */
[----:B------:R-:W-:-:S05]  /*b160*/  R2UR UR7, R25 ;  /* 0x00000000190772ca */ /* 0x000fca00000e0000 */
[----:B------:R-:W2:Y:S01]  /*b170*/  MUFU.EX2 R34, R34 ;  /* 0x0000002200227308 */ /* 0x000ea20000000800 */
[----:B----4-:R-:W-:Y:S01]  /*b180*/  FADD.FTZ R25, R205, R26 ;  /* 0x0000001acd197221 */ /* 0x010fe20000010000 */
[----:B------:R3:W-:Y:S01]  /*b190*/  BAR.SYNC.DEFER_BLOCKING R0, 0x100 ;  /* 0x000400000000751d */ /* 0x0007e20000010000 */
[----:B------:R-:W-:Y:S01]  /*b1a0*/  FFMA.FTZ R88, R88, R7, -R29 ;  /* 0x0000000758587223 */ /* 0x000fe2000001081d */
[----:B-1----:R-:W-:-:S04]  /*b1b0*/  IMAD R24, R2, 0xc00, R32 ;  /* 0x00000c0002187824 */ /* 0x002fc800078e0220 */
[----:B------:R-:W1:Y:S01]  /*b1c0*/  MUFU.EX2 R153, R86 ;  /* 0x0000005600997308 */ /* 0x000e620000000800 */
[----:B------:R5:W-:Y:S01]  /*b1d0*/  STL [R1+0x18], R32 ;  /* 0x0000182001007387 */ /* 0x000be20000100800 */
[----:B---3--:R-:W-:Y:S01]  /*b1e0*/  FADD.FTZ R0, R206, R3 ;  /* 0x00000003ce007221 */ /* 0x008fe20000010000 */
[----:B------:R-:W-:-:S05]  /*b1f0*/  FFMA.FTZ R157, R42, R7, -R29 ;  /* 0x000000072a9d7223 */ /* 0x000fca000001081d */
[----:B------:R-:W3:Y:S01]  /*b200*/  MUFU.EX2 R154, R154 ;  /* 0x0000009a009a7308 */ /* 0x000ee20000000800 */
[----:B------:R-:W-:Y:S01]  /*b210*/  FADD.FTZ R3, R31, R0 ;  /* 0x000000001f037221 */ /* 0x000fe20000010000 */
[----:B-----5:R-:W-:-:S06]  /*b220*/  FADD.FTZ R32, R30, R25 ;  /* 0x000000191e207221 */ /* 0x020fcc0000010000 */
[----:B------:R-:W4:Y:S01]  /*b230*/  MUFU.EX2 R38, R38 ;  /* 0x0000002600267308 */ /* 0x000f220000000800 */
[----:B------:R-:W-:Y:S01]  /*b240*/  FADD.FTZ R25, R207, R32 ;  /* 0x00000020cf197221 */ /* 0x000fe20000010000 */
[----:B------:R-:W-:Y:S01]  /*b250*/  FFMA.FTZ R90, R90, R7, -R29 ;  /* 0x000000075a5a7223 */ /* 0x000fe2000001081d */
[----:B0-----:R-:W-:-:S05]  /*b260*/  FADD.FTZ R0, R152, R3 ;  /* 0x0000000398007221 */ /* 0x001fca0000010000 */
[----:B------:R-:W0:Y:S01]  /*b270*/  MUFU.EX2 R155, R88 ;  /* 0x00000058009b7308 */ /* 0x000e220000000800 */
[----:B--2---:R-:W-:Y:S01]  /*b280*/  FADD.FTZ R32, R34, R25 ;  /* 0x0000001922207221 */ /* 0x004fe20000010000 */
[----:B------:R-:W-:Y:S01]  /*b290*/  FFMA.FTZ R46, R46, R7, -R29 ;  /* 0x000000072e2e7223 */ /* 0x000fe2000001081d */
[----:B------:R-:W-:-:S05]  /*b2a0*/  FADD.FTZ R3, R33, R0 ;  /* 0x0000000021037221 */ /* 0x000fca0000010000 */
[----:B------:R-:W2:Y:S01]  /*b2b0*/  MUFU.EX2 R156, R156 ;  /* 0x0000009c009c7308 */ /* 0x000ea20000000800 */
[----:B-1----:R-:W-:-:S07]  /*b2c0*/  FADD.FTZ R25, R153, R32 ;  /* 0x0000002099197221 */ /* 0x002fce0000010000 */
[----:B------:R-:W1:Y:S01]  /*b2d0*/  MUFU.EX2 R157, R157 ;  /* 0x0000009d009d7308 */ /* 0x000e620000000800 */
[----:B------:R-:W-:Y:S01]  /*b2e0*/  FFMA.FTZ R92, R92, R7, -R29 ;  /* 0x000000075c5c7223 */ /* 0x000fe2000001081d */
[----:B---3--:R-:W-:Y:S01]  /*b2f0*/  FADD.FTZ R0, R154, R3 ;  /* 0x000000039a007221 */ /* 0x008fe20000010000 */
[----:B----4-:R-:W-:-:S05]  /*b300*/  FADD.FTZ R32, R38, R25 ;  /* 0x0000001926207221 */ /* 0x010fca0000010000 */
[----:B------:R-:W3:Y:S01]  /*b310*/  MUFU.EX2 R90, R90 ;  /* 0x0000005a005a7308 */ /* 0x000ee20000000800 */
[----:B------:R-:W-:Y:S01]  /*b320*/  FFMA.FTZ R50, R50, R7, -R29 ;  /* 0x0000000732327223 */ /* 0x000fe2000001081d */
[----:B------:R-:W-:Y:S02]  /*b330*/  VIADD R36, R24, 0x80 ;  /* 0x0000008018247836 */ /* 0x000fe40000000000 */
[----:B------:R-:W-:-:S04]  /*b340*/  FADD.FTZ R3, R35, R0 ;  /* 0x0000000023037221 */ /* 0x000fc80000010000 */
[----:B------:R-:W4:Y:S01]  /*b350*/  MUFU.EX2 R158, R158 ;  /* 0x0000009e009e7308 */ /* 0x000f220000000800 */
[----:B------:R-:W-:Y:S02]  /*b360*/  VIADD R28, R24, 0x100 ;  /* 0x00000100181c7836 */ /* 0x000fe40000000000 */
[----:B0-----:R-:W-:-:S05]  /*b370*/  FADD.FTZ R32, R155, R32 ;  /* 0x000000209b207221 */ /* 0x001fca0000010000 */
[----:B------:R-:W0:Y:S01]  /*b380*/  MUFU.EX2 R46, R46 ;  /* 0x0000002e002e7308 */ /* 0x000e220000000800 */
[----:B------:R-:W-:Y:S02]  /*b390*/  IMAD.MOV.U32 R25, RZ, RZ, 0x40000040 ;  /* 0x40000040ff197424 */ /* 0x000fe400078e00ff */
[----:B------:R-:W-:Y:S01]  /*b3a0*/  FFMA.FTZ R94, R94, R7, -R29 ;  /* 0x000000075e5e7223 */ /* 0x000fe2000001081d */
[----:B--2---:R-:W-:-:S04]  /*b3b0*/  FADD.FTZ R0, R156, R3 ;  /* 0x000000039c007221 */ /* 0x004fc80000010000 */
[----:B------:R-:W2:Y:S01]  /*b3c0*/  MUFU.EX2 R41, R41 ;  /* 0x0000002900297308 */ /* 0x000ea20000000800 */
[----:B------:R-:W-:Y:S01]  /*b3d0*/  R2UR UR10, R36 ;  /* 0x00000000240a72ca */ /* 0x000fe200000e0000 */
[----:B-1----:R-:W-:Y:S01]  /*b3e0*/  FADD.FTZ R3, R157, R32 ;  /* 0x000000209d037221 */ /* 0x002fe20000010000 */
[----:B------:R-:W-:-:S05]  /*b3f0*/  R2UR UR14, R28 ;  /* 0x000000001c0e72ca */ /* 0x000fca00000e0000 */
[----:B------:R-:W1:Y:S01]  /*b400*/  MUFU.EX2 R159, R92 ;  /* 0x0000005c009f7308 */ /* 0x000e620000000800 */
[----:B------:R-:W-:Y:S01]  /*b410*/  FFMA.FTZ R54, R54, R7, -R29 ;  /* 0x0000000736367223 */ /* 0x000fe2000001081d */
[C---:B------:R-:W-:Y:S01]  /*b420*/  R2UR UR6, R24.reuse ;  /* 0x00000000180672ca */ /* 0x040fe200000e0000 */
[C---:B------:R-:W-:Y:S01]  /*b430*/  VIADD R28, R24.reuse, 0x200 ;  /* 0x00000200181c7836 */ /* 0x040fe20000000000 */
[----:B------:R-:W-:-:S04]  /*b440*/  IADD3 R36, R24, 0x180, RZ ;  /* 0x0000018018247810 */ /* 0x000fc80007ffe0ff */
[----:B------:R-:W5:Y:S01]  /*b450*/  MUFU.EX2 R160, R160 ;  /* 0x000000a000a07308 */ /* 0x000f620000000800 */
[----:B------:R-:W-:Y:S01]  /*b460*/  VIADD R24, R24, 0x280 ;  /* 0x0000028018187836 */ /* 0x000fe20000000000 */
[----:B------:R-:W-:Y:S01]  /*b470*/  R2UR UR27, R25 ;  /* 0x00000000191b72ca */ /* 0x000fe200000e0000 */
[----:B------:R-:W-:-:S05]  /*b480*/  FADD.FTZ R25, R39, R0 ;  /* 0x0000000027197221 */ /* 0x000fca0000010000 */
[----:B------:R-:W5:Y:S01]  /*b490*/  MUFU.EX2 R50, R50 ;  /* 0x0000003200327308 */ /* 0x000f620000000800 */
[----:B---3--:R-:W-:Y:S01]  /*b4a0*/  FADD.FTZ R3, R90, R3 ;  /* 0x000000035a037221 */ /* 0x008fe20000010000 */
[----:B------:R-:W-:Y:S01]  /*b4b0*/  FFMA.FTZ R96, R96, R7, -R29 ;  /* 0x0000000760607223 */ /* 0x000fe2000001081d */
[----:B------:R-:W-:Y:S01]  /*b4c0*/  R2UR UR26, R24 ;  /* 0x00000000181a72ca */ /* 0x000fe200000e0000 */
[----:B----4-:R-:W-:-:S04]  /*b4d0*/  FADD.FTZ R0, R158, R25 ;  /* 0x000000199e007221 */ /* 0x010fc80000010000 */
[----:B------:R-:W3:Y:S01]  /*b4e0*/  MUFU.EX2 R161, R94 ;  /* 0x0000005e00a17308 */ /* 0x000ee20000000800 */
[----:B0-----:R-:W-:Y:S01]  /*b4f0*/  FADD.FTZ R24, R46, R3 ;  /* 0x000000032e187221 */ /* 0x001fe20000010000 */
[----:B------:R-:W-:Y:S01]  /*b500*/  FFMA.FTZ R58, R58, R7, -R29 ;  /* 0x000000073a3a7223 */ /* 0x000fe2000001081d */
[----:B--2---:R-:W-:-:S05]  /*b510*/  FADD.FTZ R3, R41, R0 ;  /* 0x0000000029037221 */ /* 0x004fca0000010000 */
[----:B------:R-:W0:Y:S01]  /*b520*/  MUFU.EX2 R162, R162 ;  /* 0x000000a200a27308 */ /* 0x000e220000000800 */
[----:B-1----:R-:W-:-:S07]  /*b530*/  FADD.FTZ R25, R159, R24 ;  /* 0x000000189f197221 */ /* 0x002fce0000010000 */
[----:B------:R-:W1:Y:S01]  /*b540*/  MUFU.EX2 R54, R54 ;  /* 0x0000003600367308 */ /* 0x000e620000000800 */
[----:B------:R-:W-:Y:S01]  /*b550*/  FFMA.FTZ R82, R82, R7, -R29 ;  /* 0x0000000752527223 */ /* 0x000fe2000001081d */
[----:B-----5:R-:W-:-:S06]  /*b560*/  FADD.FTZ R0, R160, R3 ;  /* 0x00000003a0007221 */ /* 0x020fcc0000010000 */
[----:B------:R-:W2:Y:S01]  /*b570*/  MUFU.EX2 R45, R45 ;  /* 0x0000002d002d7308 */ /* 0x000ea20000000800 */
[----:B------:R-:W-:Y:S01]  /*b580*/  FADD.FTZ R24, R50, R25 ;  /* 0x0000001932187221 */ /* 0x000fe20000010000 */
[----:B------:R-:W-:-:S06]  /*b590*/  FFMA.FTZ R62, R62, R7, -R29 ;  /* 0x000000073e3e7223 */ /* 0x000fcc000001081d */
[----:B------:R-:W4:Y:S01]  /*b5a0*/  MUFU.EX2 R163, R96 ;  /* 0x0000006000a37308 */ /* 0x000f220000000800 */
[----:B------:R-:W-:Y:S01]  /*b5b0*/  FADD.FTZ R3, R43, R0 ;  /* 0x000000002b037221 */ /* 0x000fe20000010000 */
[----:B---3--:R-:W-:-:S06]  /*b5c0*/  FADD.FTZ R25, R161, R24 ;  /* 0x00000018a1197221 */ /* 0x008fcc0000010000 */
[----:B------:R-:W3:Y:S08]  /*b5d0*/  MUFU.EX2 R164, R164 ;  /* 0x000000a400a47308 */ /* 0x000ef00000000800 */
[----:B------:R-:W5:Y:S01]  /*b5e0*/  MUFU.EX2 R58, R58 ;  /* 0x0000003a003a7308 */ /* 0x000f620000000800 */
[----:B------:R-:W-:Y:S01]  /*b5f0*/  FFMA.FTZ R78, R78, R7, -R29 ;  /* 0x000000074e4e7223 */ /* 0x000fe2000001081d */
[----:B0-----:R-:W-:-:S06]  /*b600*/  FADD.FTZ R0, R162, R3 ;  /* 0x00000003a2007221 */ /* 0x001fcc0000010000 */
[----:B------:R-:W0:Y:S01]  /*b610*/  MUFU.EX2 R47, R47 ;  /* 0x0000002f002f7308 */ /* 0x000e220000000800 */
[----:B-1----:R-:W-:Y:S01]  /*b620*/  FADD.FTZ R24, R54, R25 ;  /* 0x0000001936187221 */ /* 0x002fe20000010000 */
[----:B------:R-:W-:-:S06]  /*b630*/  FFMA.FTZ R66, R66, R7, -R29 ;  /* 0x0000000742427223 */ /* 0x000fcc000001081d */
[----:B------:R-:W1:Y:S01]  /*b640*/  MUFU.EX2 R165, R82 ;  /* 0x0000005200a57308 */ /* 0x000e620000000800 */
[----:B--2---:R-:W-:Y:S01]  /*b650*/  FADD.FTZ R3, R45, R0 ;  /* 0x000000002d037221 */ /* 0x004fe20000010000 */
[----:B----4-:R-:W-:-:S06]  /*b660*/  FADD.FTZ R25, R163, R24 ;  /* 0x00000018a3197221 */ /* 0x010fcc0000010000 */
[----:B------:R-:W2:Y:S08]  /*b670*/  MUFU.EX2 R166, R166 ;  /* 0x000000a600a67308 */ /* 0x000eb00000000800 */
[----:B------:R-:W4:Y:S01]  /*b680*/  MUFU.EX2 R62, R62 ;  /* 0x0000003e003e7308 */ /* 0x000f220000000800 */
[----:B------:R-:W-:Y:S01]  /*b690*/  FFMA.FTZ R40, R40, R7, -R29 ;  /* 0x0000000728287223 */ /* 0x000fe2000001081d */
[----:B---3--:R-:W-:-:S06]  /*b6a0*/  FADD.FTZ R0, R164, R3 ;  /* 0x00000003a4007221 */ /* 0x008fcc0000010000 */
[----:B------:R-:W3:Y:S01]  /*b6b0*/  MUFU.EX2 R49, R49 ;  /* 0x0000003100317308 */ /* 0x000ee20000000800 */
[----:B-----5:R-:W-:Y:S01]  /*b6c0*/  FADD.FTZ R24, R58, R25 ;  /* 0x000000193a187221 */ /* 0x020fe20000010000 */
[----:B------:R-:W-:-:S06]  /*b6d0*/  FFMA.FTZ R70, R70, R7, -R29 ;  /* 0x0000000746467223 */ /* 0x000fcc000001081d */
[----:B------:R-:W5:Y:S01]  /*b6e0*/  MUFU.EX2 R167, R78 ;  /* 0x0000004e00a77308 */ /* 0x000f620000000800 */
[----:B0-----:R-:W-:Y:S01]  /*b6f0*/  FADD.FTZ R3, R47, R0 ;  /* 0x000000002f037221 */ /* 0x001fe20000010000 */
[----:B-1----:R-:W-:-:S06]  /*b700*/  FADD.FTZ R25, R165, R24 ;  /* 0x00000018a5197221 */ /* 0x002fcc0000010000 */
[----:B------:R-:W0:Y:S08]  /*b710*/  MUFU.EX2 R168, R168 ;  /* 0x000000a800a87308 */ /* 0x000e300000000800 */
[----:B------:R-:W1:Y:S01]  /*b720*/  MUFU.EX2 R66, R66 ;  /* 0x0000004200427308 */ /* 0x000e620000000800 */
[----:B------:R-:W-:Y:S01]  /*b730*/  FFMA.FTZ R98, R98, R7, -R29 ;  /* 0x0000000762627223 */ /* 0x000fe2000001081d */
[----:B--2---:R-:W-:-:S06]  /*b740*/  FADD.FTZ R0, R166, R3 ;  /* 0x00000003a6007221 */ /* 0x004fcc0000010000 */
[----:B------:R-:W2:Y:S01]  /*b750*/  MUFU.EX2 R51, R51 ;  /* 0x0000003300337308 */ /* 0x000ea20000000800 */
[----:B----4-:R-:W-:-:S07]  /*b760*/  FADD.FTZ R24, R62, R25 ;  /* 0x000000193e187221 */ /* 0x010fce0000010000 */
[----:B------:R-:W4:Y:S01]  /*b770*/  MUFU.EX2 R169, R40 ;  /* 0x0000002800a97308 */ /* 0x000f220000000800 */
[----:B---3--:R-:W-:Y:S01]  /*b780*/  FADD.FTZ R3, R49, R0 ;  /* 0x0000000031037221 */ /* 0x008fe20000010000 */
[----:B-----5:R-:W-:-:S06]  /*b790*/  FADD.FTZ R25, R167, R24 ;  /* 0x00000018a7197221 */ /* 0x020fcc0000010000 */
[----:B------:R-:W3:Y:S08]  /*b7a0*/  MUFU.EX2 R170, R170 ;  /* 0x000000aa00aa7308 */ /* 0x000ef00000000800 */
[----:B------:R-:W5:Y:S01]  /*b7b0*/  MUFU.EX2 R70, R70 ;  /* 0x0000004600467308 */ /* 0x000f620000000800 */
[----:B0-----:R-:W-:Y:S01]  /*b7c0*/  FADD.FTZ R0, R168, R3 ;  /* 0x00000003a8007221 */ /* 0x001fe20000010000 */
[----:B-1----:R-:W-:-:S06]  /*b7d0*/  FADD.FTZ R24, R66, R25 ;  /* 0x0000001942187221 */ /* 0x002fcc0000010000 */
[----:B------:R-:W0:Y:S01]  /*b7e0*/  MUFU.EX2 R53, R53 ;  /* 0x0000003500357308 */ /* 0x000e220000000800 */
[----:B------:R-:W-:-:S07]  /*b7f0*/  IMAD.MOV.U32 R37, RZ, RZ, 0x40000040 ;  /* 0x40000040ff257424 */ /* 0x000fce00078e00ff */
[----:B------:R-:W1:Y:S01]  /*b800*/  MUFU.EX2 R171, R98 ;  /* 0x0000006200ab7308 */ /* 0x000e620000000800 */
[----:B------:R-:W-:Y:S02]  /*b810*/  IMAD.MOV.U32 R29, RZ, RZ, 0x40000040 ;  /* 0x40000040ff1d7424 */ /* 0x000fe400078e00ff */
[----:B--2---:R-:W-:Y:S01]  /*b820*/  FADD.FTZ R3, R51, R0 ;  /* 0x0000000033037221 */ /* 0x004fe20000010000 */
[----:B----4-:R-:W-:Y:S01]  /*b830*/  FADD.FTZ R25, R169, R24 ;  /* 0x00000018a9197221 */ /* 0x010fe20000010000 */
[----:B------:R-:W-:Y:S01]  /*b840*/  R2UR UR11, R37 ;  /* 0x00000000250b72ca */ /* 0x000fe200000e0000 */
[----:B------:R-:W-:Y:S01]  /*b850*/  IMAD.MOV.U32 R37, RZ, RZ, 0x40000040 ;  /* 0x40000040ff257424 */ /* 0x000fe200078e00ff */
[----:B------:R-:W-:Y:S01]  /*b860*/  R2UR UR15, R29 ;  /* 0x000000001d0f72ca */ /* 0x000fe200000e0000 */
[----:B---3--:R-:W-:Y:S01]  /*b870*/  FADD.FTZ R0, R170, R3 ;  /* 0x00000003aa007221 */ /* 0x008fe20000010000 */
[----:B------:R-:W-:Y:S02]  /*b880*/  IMAD.MOV.U32 R29, RZ, RZ, 0x40000040 ;  /* 0x40000040ff1d7424 */ /* 0x000fe400078e00ff */
[----:B-----5:R-:W-:Y:S01]  /*b890*/  FADD.FTZ R24, R70, R25 ;  /* 0x0000001946187221 */ /* 0x020fe20000010000 */
[----:B------:R-:W-:Y:S01]  /*b8a0*/  F2FP.F16.F32.PACK_AB R204, R27, R204 ;  /* 0x000000cc1bcc723e */ /* 0x000fe200000000ff */
[----:B0-----:R-:W-:Y:S01]  /*b8b0*/  FADD.FTZ R3, R53, R0 ;  /* 0x0000000035037221 */ /* 0x001fe20000010000 */
[----:B------:R-:W-:-:S02]  /*b8c0*/  F2FP.F16.F32.PACK_AB R206, R31, R206 ;  /* 0x000000ce1fce723e */ /* 0x000fc400000000ff */
[----:B------:R-:W-:Y:S02]  /*b8d0*/  F2FP.F16.F32.PACK_AB R205, R26, R205 ;  /* 0x000000cd1acd723e */ /* 0x000fe400000000ff */
[----:B------:R-:W-:Y:S01]  /*b8e0*/  F2FP.F16.F32.PACK_AB R207, R207, R30 ;  /* 0x0000001ecfcf723e */ /* 0x000fe200000000ff */
[----:B-1----:R-:W-:Y:S01]  /*b8f0*/  FADD.FTZ R0, R171, R24 ;  /* 0x00000018ab007221 */ /* 0x002fe20000010000 */
[----:B------:R-:W-:Y:S02]  /*b900*/  R2UR UR18, R36 ;  /* 0x00000000241272ca */ /* 0x000fe400000e0000 */
[----:B------:R-:W-:Y:S02]  /*b910*/  R2UR UR19, R37 ;  /* 0x00000000251372ca */ /* 0x000fe400000e0000 */
[----:B------:R-:W-:Y:S02]  /*b920*/  R2UR UR22, R28 ;  /* 0x000000001c1672ca */ /* 0x000fe400000e0000 */
[----:B------:R-:W-:-:S02]  /*b930*/  R2UR UR23, R29 ;  /* 0x000000001d1772ca */ /* 0x000fc400000e0000 */
        /* <DEDUP_REMOVED lines=20> */
[----:B------:R-:W-:-:S06]  /*ba80*/  WARPGROUP.ARRIVE ;  /* 0x00000000000079c5 */ /* 0x000fcc0000000000 */
        /* <DEDUP_REMOVED lines=17> */
[----:B------:R-:W-:-:S05]  /*bba0*/  IADD3 R152, R175, R176, -R177 ;  /* 0x000000b0af987210 */ /* 0x000fca0007ffe8b1 */
[----:B------:R-:W-:-:S05]  /*bbb0*/  IMAD.HI R152, R152, 0x2aaaaaab, RZ ;  /* 0x2aaaaaab98987827 */ /* 0x000fca00078e02ff */
[----:B------:R-:W-:-:S04]  /*bbc0*/  SHF.R.U32.HI R153, RZ, 0x1f, R152 ;  /* 0x0000001fff997819 */ /* 0x000fc80000011698 */
[----:B------:R-:W-:-:S04]  /*bbd0*/  LEA.HI.SX32 R153, R152, R153, 0x1c ;  /* 0x0000009998997211 */ /* 0x000fc800078fe2ff */
[----:B------:R-:W-:Y:S01]  /*bbe0*/  VIMNMX R154, RZ, R153, !PT ;  /* 0x00000099ff9a7248 */ /* 0x000fe20007fe0100 */
[----:B------:R-:W-:-:S04]  /*bbf0*/  VIADD R214, R214, 0xfffffffe ;  /* 0xfffffffed6d67836 */ /* 0x000fc80000000000 */
[----:B------:R0:W-:Y:S01]  /*bc00*/  STL [R1+0x30], R154 ;  /* 0x0000309a01007387 */ /* 0x0001e20000100800 */
[----:B------:R-:W-:Y:S01]  /*bc10*/  ISETP.GE.AND P2, PT, R214, R154, PT ;  /* 0x0000009ad600720c */ /* 0x000fe20003f46270 */
[----:B------:R-:W-:-:S05]  /*bc20*/  @!P1 VIADD R174, R174, 0x32460 ;  /* 0x00032460aeae9836 */ /* 0x000fca0000000000 */
[----:B------:R-:W-:Y:S01]  /*bc30*/  @!P1 PRMT R174, RZ, 0x654, R174 ;  /* 0x00000654ffae9816 */ /* 0x000fe200000000ae */
[----:B------:R-:W-:Y:S02]  /*bc40*/  WARPGROUP.DEPBAR.LE gsb0, 0x0 ;  /* 0x00008000000079c5 */ /* 0x000fe40000010000 */
[----:B------:R-:W-:-:S06]  /*bc50*/  WARPGROUP.ARRIVE ;  /* 0x00000000000079c5 */ /* 0x000fcc0000000000 */
[----:B------:R-:W-:Y:S03]  /*bc60*/  HGMMA.64x256x16.F32 R24, R168, gdesc[UR24].tnspB, R24, gsb0 ;  /* 0x43e00018a8187df0 */ /* 0x000fe60008000818 */
[----:B------:R-:W-:Y:S02]  /*bc70*/  WARPGROUP.DEPBAR.LE gsb0, 0x0 ;  /* 0x00008000000079c5 */ /* 0x000fe40000010000 */
[----:B------:R0:W-:Y:S01]  /*bc80*/  @!P1 SYNCS.ARRIVE.TRANS64.RED.A1T0 RZ, [R174+URZ], RZ ;  /* 0x000000ffaeff99a7 */ /* 0x0001e2000810043f */
[----:B------:R-:W-:Y:S05]  /*bc90*/  @!P2 BRA `(.L_x_14752) ;  /* 0x000000300008a947 */ /* 0x000fea0003800000 */
[----:B------:R-:W-:Y:S02]  /*bca0*/  IMAD.MOV.U32 R206, RZ, RZ, R172 ;  /* 0x000000ffffce7224 */ /* 0x000fe400078e00ac */
[----:B------:R-:W-:Y:S02]  /*bcb0*/  IMAD.MOV.U32 R207, RZ, RZ, R6 ;  /* 0x000000ffffcf7224 */ /* 0x000fe400078e0006 */
[----:B------:R-:W-:-:S07]  /*bcc0*/  IMAD.MOV.U32 R204, RZ, RZ, R214 ;  /* 0x000000ffffcc7224 */ /* 0x000fce00078e00d6 */
.L_x_14762:
[----:B------:R-:W-:Y:S01]  /*bcd0*/  VIADD R2, R2, 0x1 ;  /* 0x0000000102027836 */ /* 0x000fe20000000000 */
[----:B------:R-:W-:Y:S05]  /*bce0*/  YIELD ;  /* 0x0000000000007946 */ /* 0x000fea0003800000 */
[----:B------:R-:W-:-:S04]  /*bcf0*/  ISETP.NE.AND P2, PT, R2, 0x2, PT ;  /* 0x000000020200780c */ /* 0x000fc80003f45270 */
[----:B------:R-:W-:Y:S02]  /*bd00*/  SEL R6, RZ, 0x1, P2 ;  /* 0x00000001ff067807 */ /* 0x000fe40001000000 */
[----:B------:R-:W-:Y:S02]  /*bd10*/  SEL R2, R2, RZ, P2 ;  /* 0x000000ff02027207 */ /* 0x000fe40001000000 */
[----:B------:R-:W-:Y:S01]  /*bd20*/  LOP3.LUT R23, R23, R6, RZ, 0x3c, !PT ;  /* 0x0000000617177212 */ /* 0x000fe200078e3cff */
[----:B-1---5:R-:W-:Y:S06]  /*bd30*/  @!P0 BRA `(.L_x_14753) ;  /* 0x0000000000048947 */ /* 0x022fec0003800000 */
[----:B------:R-:W-:Y:S01]  /*bd40*/  BPT.TRAP 0x1 ;  /* 0x000000040000795c */ /* 0x000fe20000300000 */
.L_x_14753:
[----:B------:R-:W-:Y:S01]  /*bd50*/  IMAD R205, R2, 0x8, R19 ;  /* 0x0000000802cd7824 */ /* 0x000fe200078e0213 */
[----:B------:R-:W-:-:S04]  /*bd60*/  SHF.L.U32 R6, R23, 0x1f, RZ ;  /* 0x0000001f17067819 */ /* 0x000fc800000006ff */
[----:B------:R1:W2:Y:S01]  /*bd70*/  SYNCS.PHASECHK.TRANS64.TRYWAIT P2, [R205+URZ+0x32430], R6 ;  /* 0x03243006cd0075a7 */ /* 0x0002a2000804017f */
[----:B------:R-:W-:Y:S05]  /*bd80*/  @!P0 BRA `(.L_x_14754) ;  /* 0x0000000000048947 */ /* 0x000fea0003800000 */
[----:B------:R-:W-:Y:S01]  /*bd90*/  BPT.TRAP 0x1 ;  /* 0x000000040000795c */ /* 0x000fe20000300000 */
.L_x_14754:
[----:B------:R-:W3:Y:S01]  /*bda0*/  LDL R7, [R1+0x20] ;  /* 0x0000200001077983 */ /* 0x000ee20000100800 */
[----:B------:R-:W-:Y:S02]  /*bdb0*/  IMAD.MOV.U32 R157, RZ, RZ, 0x40000040 ;  /* 0x40000040ff9d7424 */ /* 0x000fe400078e00ff */
[----:B---3--:R-:W-:Y:S01]  /*bdc0*/  IMAD R156, R2, 0x300, R7 ;  /* 0x00000300029c7824 */ /* 0x008fe200078e0207 */
[----:B--2---:R-:W-:Y:S06]  /*bdd0*/  @P2 BRA `(.L_x_14755) ;  /* 0x0000000000082947 */ /* 0x004fec0003800000 */
[----:B------:R-:W2:Y:S02]  /*bde0*/  SYNCS.PHASECHK.TRANS64.TRYWAIT P2, [R205+URZ+0x32430], R6 ;  /* 0x03243006cd0075a7 */ /* 0x000ea4000804017f */
[----:B--2---:R-:W-:Y:S05]  /*bdf0*/  @!P2 BRA `(.L_x_14756) ;  /* 0x000001280010a947 */ /* 0x004fea0003800000 */
.L_x_14755:
[----:B------:R-:W3:Y:S04]  /*be00*/  LDL.64 R220, [R1+0x10] ;  /* 0x0000100001dc7983 */ /* 0x000ee80000100a00 */
[----:B------:R-:W4:Y:S01]  /*be10*/  LDL.64 R214, [R1] ;  /* 0x0000000001d67983 */ /* 0x000f220000100a00 */
[----:B------:R-:W-:Y:S05]  /*be20*/  WARPSYNC.ALL ;  /* 0x0000000000007948 */ /* 0x000fea0003800000 */
[C---:B------:R-:W-:Y:S01]  /*be30*/  R2UR UR6, R156.reuse ;  /* 0x000000009c0672ca */ /* 0x040fe200000e0000 */
[C---:B0-----:R-:W-:Y:S01]  /*be40*/  VIADD R154, R156.reuse, 0x2 ;  /* 0x000000029c9a7836 */ /* 0x041fe20000000000 */
        /* <DEDUP_REMOVED lines=16> */
[----:B------:R-:W-:-:S03]  /*bf50*/  R2UR UR17, R237 ;  /* 0x00000000ed1172ca */ /* 0x000fc600000e0000 */
[----:B------:R-:W-:Y:S03]  /*bf60*/  HGMMA.64x96x16.F32 R152, gdesc[UR4], RZ, !UPT, gsb0 ;  /* 0x01600000049879f0 */ /* 0x000fe6000c0008ff */
[----:B------:R-:W-:Y:S02]  /*bf70*/  WARPGROUP.DEPBAR.LE gsb0, 0x0 ;  /* 0x00008000000079c5 */ /* 0x000fe40000010000 */
[----:B------:R-:W-:Y:S01]  /*bf80*/  WARPGROUP.ARRIVE ;  /* 0x00000000000079c5 */ /* 0x000fe20000000000 */
[----:B---3--:R-:W-:Y:S02]  /*bf90*/  R2UR UR8, R220 ;  /* 0x00000000dc0872ca */ /* 0x008fe400000e0000 */
[----:B------:R-:W-:Y:S02]  /*bfa0*/  R2UR UR9, R221 ;  /* 0x00000000dd0972ca */ /* 0x000fe400000e0000 */
[----:B----4-:R-:W-:-:S02]  /*bfb0*/  R2UR UR12, R214 ;  /* 0x00000000d60c72ca */ /* 0x010fc400000e0000 */
[----:B------:R-:W-:-:S09]  /*bfc0*/  R2UR UR13, R215 ;  /* 0x00000000d70d72ca */ /* 0x000fd200000e0000 */
        /* <DEDUP_REMOVED lines=10> */
.L_x_14757:
[----:B------:R0:W3:Y:S01]  /*c070*/  SYNCS.PHASECHK.TRANS64.TRYWAIT P2, [R205+URZ+0x32450], R6 ;  /* 0x03245006cd0075a7 */ /* 0x0000e2000804017f */
[----:B------:R-:W-:Y:S05]  /*c080*/  @!P0 BRA `(.L_x_14758) ;  /* 0x0000000000048947 */ /* 0x000fea0003800000 */
[----:B------:R-:W-:Y:S01]  /*c090*/  BPT.TRAP 0x1 ;  /* 0x000000040000795c */ /* 0x000fe20000300000 */
.L_x_14758:
[----:B------:R-:W-:Y:S04]  /*c0a0*/  BSSY B0, `(.L_x_14759) ;  /* 0x0000004000007945 */ /* 0x000fe80003800000 */
[----:B---3--:R-:W-:Y:S05]  /*c0b0*/  @P2 BRA `(.L_x_14760) ;  /* 0x0000000000082947 */ /* 0x008fea0003800000 */
[----:B------:R-:W3:Y:S02]  /*c0c0*/  SYNCS.PHASECHK.TRANS64.TRYWAIT P2, [R205+URZ+0x32450], R6 ;  /* 0x03245006cd0075a7 */ /* 0x000ee4000804017f */
[----:B---3--:R-:W-:Y:S05]  /*c0d0*/  @!P2 BRA `(.L_x_14761) ;  /* 0x00000124006ca947 */ /* 0x008fea0003800000 */
.L_x_14760:
[----:B------:R-:W-:Y:S05]  /*c0e0*/  BSYNC B0 ;  /* 0x0000000000007941 */ /* 0x000fea0003800000 */
.L_x_14759:
[----:B------:R-:W-:Y:S05]  /*c0f0*/  WARPSYNC.ALL ;  /* 0x0000000000007948 */ /* 0x000fea0003800000 */
[----:B------:R4:W-:Y:S01]  /*c100*/  STL [R1+0xa0], R16 ;  /* 0x0000a01001007387 */ /* 0x0009e20000100800 */
[----:B------:R-:W0:Y:S03]  /*c110*/  LDC R214, c[0x0][0x448] ;  /* 0x00011200ffd67b82 */ /* 0x000e260000000800 */
[----:B------:R-:W2:Y:S04]  /*c120*/  LDL R7, [R1+0x40] ;  /* 0x0000400001077983 */ /* 0x000ea80000100800 */
[----:B------:R-:W2:Y:S04]  /*c130*/  LDL R220, [R1+0x24] ;  /* 0x0000240001dc7983 */ /* 0x000ea80000100800 */
[----:B----4-:R-:W4:Y:S01]  /*c140*/  LDL R16, [R1+0x28] ;  /* 0x0000280001107983 */ /* 0x010f220000100800 */
[----:B------:R-:W-:Y:S01]  /*c150*/  IMAD.MOV.U32 R215, RZ, RZ, 0x40000040 ;  /* 0x40000040ffd77424 */ /* 0x000fe200078e00ff */
[----:B------:R-:W-:-:S02]  /*c160*/  R2UR UR4, R4 ;  /* 0x00000000040472ca */ /* 0x000fc400000e0000 */
[----:B------:R-:W-:Y:S01]  /*c170*/  R2UR UR5, R5 ;  /* 0x00000000050572ca */ /* 0x000fe200000e0000 */
[----:B------:R-:W-:Y:S01]  /*c180*/  WARPGROUP.ARRIVE ;  /* 0x00000000000079c5 */ /* 0x000fe20000000000 */
[----:B0-----:R-:W-:Y:S01]  /*c190*/  ISETP.NE.AND P2, PT, R214, 0x1, PT ;  /* 0x00000001d600780c */ /* 0x001fe20003f45270 */
[----:B------:R-:W-:Y:S01]  /*c1a0*/  IMAD.MOV.U32 R221, RZ, RZ, 0x40000040 ;  /* 0x40000040ffdd7424 */ /* 0x000fe200078e00ff */
[----:B------:R-:W4:Y:S11]  /*c1b0*/  LDL.LU R217, [R1+0x8] ;  /* 0x0000080001d97983 */ /* 0x000f360000300800 */
[----:B------:R-:W0:Y:S08]  /*c1c0*/  @P2 LDC R214, c[0x0][0x44c] ;  /* 0x00011300ffd62b82 */ /* 0x000e300000000800 */
[----:B-123--:R-:W1:Y:S01]  /*c1d0*/  @P2 LDC R6, c[0x0][0x450] ;  /* 0x00011400ff062b82 */ /* 0x00ee620000000800 */
[----:B------:R-:W-:Y:S01]  /*c1e0*/  R2UR UR7, R215 ;  /* 0x00000000d70772ca */ /* 0x000fe200000e0000 */
[----:B----4-:R-:W-:-:S02]  /*c1f0*/  IMAD.IADD R7, R7, 0x1, R16 ;  /* 0x0000000107077824 */ /* 0x010fc400078e0210 */
[----:B------:R-:W-:Y:S01]  /*c200*/  IMAD.MOV.U32 R215, RZ, RZ, 0x40000040 ;  /* 0x40000040ffd77424 */ /* 0x000fe200078e00ff */
[----:B------:R2:W5:Y:S01]  /*c210*/  LDL.LU R16, [R1+0xa0] ;  /* 0x0000a00001107983 */ /* 0x0005620000300800 */
[----:B0-----:R-:W-:-:S05]  /*c220*/  @P2 IMAD.HI.U32 R214, R7, R214, RZ ;  /* 0x000000d607d62227 */ /* 0x001fca00078e00ff */
[----:B-1----:R-:W-:Y:S01]  /*c230*/  @P2 SHF.R.U32.HI R7, RZ, R6, R214 ;  /* 0x00000006ff072219 */ /* 0x002fe200000116d6 */
[----:B------:R-:W-:-:S05]  /*c240*/  IMAD R214, R2, 0xc00, R220 ;  /* 0x00000c0002d67824 */ /* 0x000fca00078e02dc */
[----:B------:R-:W-:-:S13]  /*c250*/  R2UR UR6, R214 ;  /* 0x00000000d60672ca */ /* 0x000fda00000e0000 */
[----:B------:R-:W-:Y:S01]  /*c260*/  HGMMA.64x96x16.F32 R152, gdesc[UR4], R152, gsb0 ;  /* 0x01600000049879f0 */ /* 0x000fe20008000898 */
[----:B------:R-:W-:Y:S01]  /*c270*/  VIADD R220, R214, 0x2 ;  /* 0x00000002d6dc7836 */ /* 0x000fe20000000000 */
        /* <DEDUP_REMOVED lines=114> */
[----:B------:R-:W-:Y:S01]  /*c9a0*/  LOP3.LUT R217, R217, 0xfffffeff, RZ, 0xc0, !PT ;  /* 0xfffffeffd9d97812 */ /* 0x000fe200078ec0ff */
[----:B------:R-:W-:-:S02]  /*c9b0*/  WARPGROUP.DEPBAR.LE gsb0, 0x0 ;  /* 0x00008000000079c5 */ /* 0x000fc40000010000 */
[----:B------:R-:W-:-:S06]  /*c9c0*/  WARPGROUP.ARRIVE ;  /* 0x00000000000079c5 */ /* 0x000fcc0000000000 */
[----:B------:R-:W-:Y:S01]  /*c9d0*/  HGMMA.64x96x16.F32 R152, gdesc[UR4], R152, gsb0 ;  /* 0x01600000049879f0 */ /* 0x000fe20008000898 */
[----:B------:R-:W-:Y:S02]  /*c9e0*/  R2UR UR6, R220 ;  /* 0x00000000dc0672ca */ /* 0x000fe400000e0000 */
[----:B------:R-:W-:Y:S02]  /*c9f0*/  R2UR UR7, R221 ;  /* 0x00000000dd0772ca */ /* 0x000fe400000e0000 */
[----:B------:R-:W-:Y:S02]  /*ca00*/  R2UR UR4, R10 ;  /* 0x000000000a0472ca */ /* 0x000fe400000e0000 */
[----:B------:R-:W-:Y:S02]  /*ca10*/  R2UR UR5, R11 ;  /* 0x000000000b0572ca */ /* 0x000fe400000e0000 */
[----:B------:R-:W-:-:S04]  /*ca20*/  @P1 LOP3.LUT R217, R217, 0x100, RZ, 0xfc, !PT ;  /* 0x00000100d9d91812 */ /* 0x000fc800078efcff */
[----:B------:R-:W-:-:S04]  /*ca30*/  LOP3.LUT R217, R217, 0xffffff7f, RZ, 0xc0, !PT ;  /* 0xffffff7fd9d97812 */ /* 0x000fc800078ec0ff */
[----:B------:R-:W-:-:S05]  /*ca40*/  @P0 LOP3.LUT R217, R217, 0x80, RZ, 0xfc, !PT ;  /* 0x00000080d9d90812 */ /* 0x000fca00078efcff */
[----:B------:R-:W-:Y:S04]  /*ca50*/  STL [R1+0x8], R217 ;  /* 0x000008d901007387 */ /* 0x000fe80000100800 */
[----:B------:R-:W3:Y:S04]  /*ca60*/  LDL R220, [R1+0x2c] ;  /* 0x00002c0001dc7983 */ /* 0x000ee80000100800 */
[----:B------:R-:W3:Y:S01]  /*ca70*/  LDL R221, [R1+0x1c] ;  /* 0x00001c0001dd7983 */ /* 0x000ee20000100800 */
[----:B------:R-:W-:Y:S02]  /*ca80*/  WARPGROUP.DEPBAR.LE gsb0, 0x0 ;  /* 0x00008000000079c5 */ /* 0x000fe40000010000 */
[----:B------:R-:W-:-:S06]  /*ca90*/  WARPGROUP.ARRIVE ;  /* 0x00000000000079c5 */ /* 0x000fcc0000000000 */
[----:B------:R-:W-:Y:S01]  /*caa0*/  HGMMA.64x96x16.F32 R152, gdesc[UR4], R152, gsb0 ;  /* 0x01600000049879f0 */ /* 0x000fe20008000898 */
[----:B------:R-:W-:Y:S02]  /*cab0*/  R2UR UR7, R215 ;  /* 0x00000000d70772ca */ /* 0x000fe400000e0000 */
[----:B------:R-:W4:Y:S01]  /*cac0*/  LDL R215, [R1+0x44] ;  /* 0x0000440001d77983 */ /* 0x000f220000100800 */
[----:B------:R-:W-:Y:S01]  /*cad0*/  VIADD R214, R214, 0x906 ;  /* 0x00000906d6d67836 */ /* 0x000fe20000000000 */
[----:B------:R-:W-:Y:S02]  /*cae0*/  R2UR UR4, R8 ;  /* 0x00000000080472ca */ /* 0x000fe400000e0000 */
[----:B------:R-:W-:Y:S02]  /*caf0*/  R2UR UR5, R9 ;  /* 0x00000000090572ca */ /* 0x000fe400000e0000 */
[----:B------:R-:W-:Y:S01]  /*cb00*/  R2UR UR6, R214 ;  /* 0x00000000d60672ca */ /* 0x000fe200000e0000 */
[----:B------:R-:W0:Y:S01]  /*cb10*/  SHFL.IDX PT, R6, R7, RZ, 0x1c1f ;  /* 0x001c1fff07067589 */ /* 0x000e2200000e0000 */
[----:B------:R-:W-:-:S04]  /*cb20*/  IMAD.MOV.U32 R214, RZ, RZ, -0x60 ;  /* 0xffffffa0ffd67424 */ /* 0x000fc800078e00ff */
[----:B------:R-:W-:Y:S01]  /*cb30*/  IMAD R214, R204, R214, 0x1 ;  /* 0x00000001ccd67424 */ /* 0x000fe200078e02d6 */
[----:B------:R-:W-:Y:S02]  /*cb40*/  WARPGROUP.DEPBAR.LE gsb0, 0x0 ;  /* 0x00008000000079c5 */ /* 0x000fe40000010000 */
[----:B------:R-:W-:-:S06]  /*cb50*/  WARPGROUP.ARRIVE ;  /* 0x00000000000079c5 */ /* 0x000fcc0000000000 */
[----:B------:R-:W-:Y:S03]  /*cb60*/  HGMMA.64x96x16.F32 R152, gdesc[UR4], R152, gsb0 ;  /* 0x01600000049879f0 */ /* 0x000fe60008000898 */
[----:B------:R-:W-:Y:S02]  /*cb70*/  WARPGROUP.DEPBAR.LE gsb0, 0x0 ;  /* 0x00008000000079c5 */ /* 0x000fe40000010000 */
[----:B----4-:R-:W-:-:S05]  /*cb80*/  IMAD R214, R215, -0x2, R214 ;  /* 0xfffffffed7d67824 */ /* 0x010fca00078e02d6 */
[----:B---3--:R-:W-:Y:S01]  /*cb90*/  IADD3 R214, -R221, R214, R220 ;  /* 0x000000d6ddd67210 */ /* 0x008fe20007ffe1dc */
[----:B------:R-:W1:Y:S04]  /*cba0*/  SHFL.IDX PT, R7, R7, 0x1, 0x1c1f ;  /* 0x003c1f0007077f89 */ /* 0x000e6800000e0000 */
[----:B0-----:R-:W-:Y:S01]  /*cbb0*/  IMAD.IADD R6, R214, 0x1, R6 ;  /* 0x00000001d6067824 */ /* 0x001fe200078e0206 */
[----:B------:R-:W3:Y:S04]  /*cbc0*/  LDL R220, [R1+0x18] ;  /* 0x0000180001dc7983 */ /* 0x000ee80000100800 */
[----:B------:R-:W-:-:S02]  /*cbd0*/  ISETP.GT.AND P3, PT, R6, RZ, PT ;  /* 0x000000ff0600720c */ /* 0x000fc40003f64270 */
[C---:B------:R-:W-:Y:S02]  /*cbe0*/  ISETP.GT.AND P2, PT, R6.reuse, 0x1, PT ;  /* 0x000000010600780c */ /* 0x040fe40003f44270 */
        /* <DEDUP_REMOVED lines=63> */
[----:B------:R-:W-:Y:S02]  /*cfe0*/  FSEL R215, R193, -INF , P3 ;  /* 0xff800000c1d77808 */ /* 0x000fe40001800000 */
[----:B------:R-:W-:Y:S02]  /*cff0*/  FMNMX.FTZ R6, R192, R6, !PT ;  /* 0x00000006c0067209 */ /* 0x000fe40007810000 */
[----:B------:R-:W-:Y:S02]  /*d000*/  FSEL R196, R196, -INF , P2 ;  /* 0xff800000c4c47808 */ /* 0x000fe40001000000 */
[----:B------:R-:W-:Y:S02]  /*d010*/  FMNMX.FTZ R6, R215, R6, !PT ;  /* 0x00000006d7067209 */ /* 0x000fe40007810000 */
[----:B------:R-:W-:-:S02]  /*d020*/  FSEL R197, R197, -INF , P4 ;  /* 0xff800000c5c57808 */ /* 0x000fc40002000000 */
[----:B------:R-:W-:-:S04]  /*d030*/  FMNMX.FTZ R6, R196, R6, !PT ;  /* 0x00000006c4067209 */ /* 0x000fc80007810000 */
[----:B------:R-:W-:Y:S01]  /*d040*/  FMNMX.FTZ R6, R197, R6, !PT ;  /* 0x00000006c5067209 */ /* 0x000fe20007810000 */
[----:B-1----:R-:W-:-:S04]  /*d050*/  IMAD.IADD R214, R214, 0x1, R7 ;  /* 0x00000001d6d67824 */ /* 0x002fc800078e0207 */
[----:B------:R-:W0:Y:S02]  /*d060*/  SHFL.BFLY PT, R7, R6, 0x2, 0x1f ;  /* 0x0c401f0006077f89 */ /* 0x000e2400000e0000 */
[----:B0-----:R-:W-:-:S05]  /*d070*/  FMNMX.FTZ R6, R6, R7, !PT ;  /* 0x0000000706067209 */ /* 0x001fca0007810000 */
[----:B------:R-:W0:Y:S01]  /*d080*/  SHFL.BFLY PT, R7, R6, 0x1, 0x1f ;  /* 0x0c201f0006077f89 */ /* 0x000e2200000e0000 */
[----:B------:R-:W-:Y:S02]  /*d090*/  ISETP.GT.AND P3, PT, R214, RZ, PT ;  /* 0x000000ffd600720c */ /* 0x000fe40003f64270 */
[----:B0-----:R-:W-:-:S04]  /*d0a0*/  FMNMX.FTZ R6, R6, R7, !PT ;  /* 0x0000000706067209 */ /* 0x001fc80007810000 */
[----:B------:R-:W-:-:S04]  /*d0b0*/  FSETP.NEU.FTZ.AND P6, PT, R6, -INF , PT ;  /* 0xff8000000600780b */ /* 0x000fc80003fdd000 */
[----:B------:R-:W-:-:S05]  /*d0c0*/  FSEL R7, R6, RZ, P6 ;  /* 0x000000ff06077208 */ /* 0x000fca0003000000 */
[----:B------:R-:W-:Y:S02]  /*d0d0*/  FADD.FTZ R207, -R7, R207 ;  /* 0x000000cf07cf7221 */ /* 0x000fe40000010100 */
[----:B------:R-:W0:Y:S01]  /*d0e0*/  LDC R7, c[0x0][0xa80] ;  /* 0x0002a000ff077b82 */ /* 0x000e220000000800 */
[----:B------:R-:W-:Y:S02]  /*d0f0*/  ISETP.GT.AND P2, PT, R214, 0x1, PT ;  /* 0x00000001d600780c */ /* 0x000fe40003f44270 */
[----:B------:R-:W-:Y:S02]  /*d100*/  FSEL R193, R154, -INF , P3 ;  /* 0xff8000009ac17808 */ /* 0x000fe40001800000 */
[----:B------:R-:W-:Y:S02]  /*d110*/  FSEL R155, R155, -INF , P2 ;  /* 0xff8000009b9b7808 */ /* 0x000fe40001000000 */
[C---:B------:R-:W-:Y:S02]  /*d120*/  ISETP.GT.AND P4, PT, R214.reuse, 0x8, PT ;  /* 0x00000008d600780c */ /* 0x040fe40003f84270 */
[----:B------:R-:W-:-:S02]  /*d130*/  ISETP.GT.AND P3, PT, R214, 0x9, PT ;  /* 0x00000009d600780c */ /* 0x000fc40003f64270 */
[----:B------:R-:W-:Y:S02]  /*d140*/  ISETP.GT.AND P2, PT, R214, 0x10, PT ;  /* 0x00000010d600780c */ /* 0x000fe40003f44270 */
[----:B------:R-:W-:Y:S02]  /*d150*/  FSEL R158, R158, -INF , P4 ;  /* 0xff8000009e9e7808 */ /* 0x000fe40002000000 */
[----:B------:R-:W-:Y:S02]  /*d160*/  FSEL R159, R159, -INF , P3 ;  /* 0xff8000009f9f7808 */ /* 0x000fe40001800000 */
[----:B------:R-:W-:Y:S02]  /*d170*/  FSEL R162, R162, -INF , P2 ;  /* 0xff800000a2a27808 */ /* 0x000fe40001000000 */
[C---:B------:R-:W-:Y:S02]  /*d180*/  ISETP.GT.AND P4, PT, R214.reuse, 0x11, PT ;  /* 0x00000011d600780c */ /* 0x040fe40003f84270 */
[----:B------:R-:W-:-:S02]  /*d190*/  ISETP.GT.AND P3, PT, R214, 0x18, PT ;  /* 0x00000018d600780c */ /* 0x000fc40003f64270 */
[----:B------:R-:W-:Y:S01]  /*d1a0*/  ISETP.GT.AND P2, PT, R214, 0x19, PT ;  /* 0x00000019d600780c */ /* 0x000fe20003f44270 */
[----:B0-----:R-:W-:Y:S01]  /*d1b0*/  FMUL.FTZ R154, R6, R7 ;  /* 0x00000007069a7220 */ /* 0x001fe20000410000 */
[----:B------:R-:W-:Y:S02]  /*d1c0*/  FSEL R163, R163, -INF , P4 ;  /* 0xff800000a3a37808 */ /* 0x000fe40002000000 */
        /* <DEDUP_REMOVED lines=10> */
[C---:B------:R-:W-:Y:S02]  /*d270*/  ISETP.GT.AND P4, PT, R214.reuse, 0x29, PT ;  /* 0x00000029d600780c */ /* 0x040fe40003f84270 */
[C---:B------:R-:W-:Y:S02]  /*d280*/  ISETP.GT.AND P3, PT, R214.reuse, 0x30, PT ;  /* 0x00000030d600780c */ /* 0x040fe40003f64270 */
[----:B------:R-:W-:Y:S02]  /*d290*/  ISETP.GT.AND P2, PT, R214, 0x31, PT ;  /* 0x00000031d600780c */ /* 0x000fe40003f44270 */
[----:B------:R-:W-:Y:S02]  /*d2a0*/  FSEL R154, R154, RZ, P6 ;  /* 0x000000ff9a9a7208 */ /* 0x000fe40003000000 */
[----:B------:R-:W-:Y:S02]  /*d2b0*/  FSEL R187, R187, -INF , P1 ;  /* 0xff800000bbbb7808 */ /* 0x000fe40000800000 */
[----:B------:R-:W-:-:S02]  /*d2c0*/  FSEL R190, R190, -INF , P0 ;  /* 0xff800000bebe7808 */ /* 0x000fc40000000000 */
[----:B------:R-:W-:Y:S02]  /*d2d0*/  FSEL R175, R175, -INF , P4 ;  /* 0xff800000afaf7808 */ /* 0x000fe40002000000 */
[----:B------:R-:W-:Y:S02]  /*d2e0*/  FSEL R178, R178, -INF , P3 ;  /* 0xff800000b2b27808 */ /* 0x000fe40001800000 */
[----:B------:R-:W-:Y:S02]  /*d2f0*/  FSEL R179, R179, -INF , P2 ;  /* 0xff800000b3b37808 */ /* 0x000fe40001000000 */
[C---:B------:R-:W-:Y:S02]  /*d300*/  LOP3.LUT P1, RZ, R217.reuse, 0x100, RZ, 0xc0, !PT ;  /* 0x00000100d9ff7812 */ /* 0x040fe4000782c0ff */
[----:B------:R-:W-:Y:S01]  /*d310*/  LOP3.LUT P0, RZ, R217, 0x80, RZ, 0xc0, !PT ;  /* 0x00000080d9ff7812 */ /* 0x000fe2000780c0ff */
[-CC-:B------:R-:W-:Y:S01]  /*d320*/  FFMA.FTZ R217, R157, R7.reuse, -R154.reuse ;  /* 0x000000079dd97223 */ /* 0x180fe2000001089a */
[C---:B------:R-:W-:Y:S01]  /*d330*/  ISETP.GT.AND P4, PT, R214.reuse, 0x38, PT ;  /* 0x00000038d600780c */ /* 0x040fe20003f84270 */
[----:B------:R-:W-:Y:S01]  /*d340*/  FFMA.FTZ R157, R173, R7, -R154 ;  /* 0x00000007ad9d7223 */ /* 0x000fe2000001089a */
[----:B------:R-:W-:-:S02]  /*d350*/  ISETP.GT.AND P3, PT, R214, 0x39, PT ;  /* 0x00000039d600780c */ /* 0x000fc40003f64270 */
[----:B------:R-:W-:Y:S01]  /*d360*/  ISETP.GT.AND P2, PT, R214, 0x40, PT ;  /* 0x00000040d600780c */ /* 0x000fe20003f44270 */
[-C--:B------:R-:W-:Y:S01]  /*d370*/  FFMA.FTZ R152, R152, R7.reuse, -R154 ;  /* 0x0000000798987223 */ /* 0x080fe2000001089a */
[----:B------:R-:W-:Y:S01]  /*d380*/  FMUL.FTZ R173, R207, R7 ;  /* 0x00000007cfad7220 */ /* 0x000fe20000410000 */
[----:B------:R-:W-:Y:S02]  /*d390*/  FSEL R182, R182, -INF , P4 ;  /* 0xff800000b6b67808 */ /* 0x000fe40002000000 */
[----:B------:R-:W-:Y:S02]  /*d3a0*/  FSEL R183, R183, -INF , P3 ;  /* 0xff800000b7b77808 */ /* 0x000fe40001800000 */
[----:B------:R-:W-:Y:S02]  /*d3b0*/  FSEL R186, R186, -INF , P2 ;  /* 0xff800000baba7808 */ /* 0x000fe40001000000 */
[C---:B------:R-:W-:Y:S02]  /*d3c0*/  ISETP.GT.AND P2, PT, R214.reuse, 0x50, PT ;  /* 0x00000050d600780c */ /* 0x040fe40003f44270 */
[----:B------:R-:W-:-:S02]  /*d3d0*/  ISETP.GT.AND P3, PT, R214, 0x51, PT ;  /* 0x00000051d600780c */ /* 0x000fc40003f64270 */
[C---:B------:R-:W-:Y:S02]  /*d3e0*/  ISETP.GT.AND P4, PT, R214.reuse, 0x58, PT ;  /* 0x00000058d600780c */ /* 0x040fe40003f84270 */
[C---:B------:R-:W-:Y:S02]  /*d3f0*/  ISETP.GT.AND P5, PT, R214.reuse, 0x59, PT ;  /* 0x00000059d600780c */ /* 0x040fe40003fa4270 */
[----:B------:R-:W-:Y:S01]  /*d400*/  ISETP.GT.AND P6, PT, R214, 0x49, PT ;  /* 0x00000049d600780c */ /* 0x000fe20003fc4270 */
[-CC-:B------:R-:W-:Y:S01]  /*d410*/  FFMA.FTZ R214, R153, R7.reuse, -R154.reuse ;  /* 0x0000000799d67223 */ /* 0x180fe2000001089a */
[----:B------:R-:W-:Y:S01]  /*d420*/  MUFU.EX2 R152, R152 ;  /* 0x0000009800987308 */ /* 0x000fe20000000800 */
[----:B------:R-:W-:-:S07]  /*d430*/  FFMA.FTZ R153, R156, R7, -R154 ;  /* 0x000000079c997223 */ /* 0x000fce000001089a */
[----:B------:R-:W0:Y:S01]  /*d440*/  MUFU.EX2 R173, R173 ;  /* 0x000000ad00ad7308 */ /* 0x000e220000000800 */
[----:B------:R-:W-:-:S07]  /*d450*/  FFMA.FTZ R160, R160, R7, -R154 ;  /* 0x00000007a0a07223 */ /* 0x000fce000001089a */
[----:B------:R-:W1:Y:S01]  /*d460*/  MUFU.EX2 R214, R214 ;  /* 0x000000d600d67308 */ /* 0x000e620000000800 */
[-CC-:B------:R-:W-:Y:S01]  /*d470*/  FFMA.FTZ R161, R161, R7.reuse, -R154.reuse ;  /* 0x00000007a1a17223 */ /* 0x180fe2000001089a */
[-CC-:B------:R-:W-:Y:S01]  /*d480*/  FFMA.FTZ R164, R164, R7.reuse, -R154.reuse ;  /* 0x00000007a4a47223 */ /* 0x180fe2000001089a */
[-CC-:B------:R-:W-:Y:S01]  /*d490*/  FFMA.FTZ R165, R165, R7.reuse, -R154.reuse ;  /* 0x00000007a5a57223 */ /* 0x180fe2000001089a */
[-CC-:B------:R-:W-:Y:S01]  /*d4a0*/  FFMA.FTZ R168, R168, R7.reuse, -R154.reuse ;  /* 0x00000007a8a87223 */ /* 0x180fe2000001089a */
[----:B------:R-:W-:-:S03]  /*d4b0*/  FFMA.FTZ R169, R169, R7, -R154 ;  /* 0x00000007a9a97223 */ /* 0x000fc6000001089a */
        /* <DEDUP_REMOVED lines=13> */
[----:B------:R-:W-:-:S02]  /*d590*/  FFMA.FTZ R197, R197, R7, -R154 ;  /* 0x00000007c5c57223 */ /* 0x000fc4000001089a */
[----:B------:R-:W2:Y:S01]  /*d5a0*/  MUFU.EX2 R154, R217 ;  /* 0x000000d9009a7308 */ /* 0x000ea20000000800 */
[----:B0-----:R-:W-:-:S04]  /*d5b0*/  FFMA.FTZ R3, R173, R3, R152 ;  /* 0x00000003ad037223 */ /* 0x001fc80000010098 */
[----:B-1----:R-:W-:-:S04]  /*d5c0*/  FADD.FTZ R3, R214, R3 ;  /* 0x00000003d6037221 */ /* 0x002fc80000010000 */
[----:B----4-:R-:W-:-:S04]  /*d5d0*/  FADD.FTZ R3, R153, R3 ;  /* 0x0000000399037221 */ /* 0x010fc80000010000 */
[C---:B--2---:R-:W-:Y:S01]  /*d5e0*/  FADD.FTZ R3, R154.reuse, R3 ;  /* 0x000000039a037221 */ /* 0x044fe20000010000 */
[----:B------:R-:W-:Y:S02]  /*d5f0*/  F2FP.F16.F32.PACK_AB R154, R154, R153 ;  /* 0x000000999a9a723e */ /* 0x000fe400000000ff */
        /* <DEDUP_REMOVED lines=27> */
[----:B------:R-:W-:-:S04]  /*d7b0*/  FMNMX.FTZ R153, R198, R153, !PT ;  /* 0x00000099c6997209 */ /* 0x000fc80007810000 */
[----:B------:R-:W-:-:S05]  /*d7c0*/  FMNMX.FTZ R153, R199, R153, !PT ;  /* 0x00000099c7997209 */ /* 0x000fca0007810000 */
[----:B------:R-:W0:Y:S02]  /*d7d0*/  SHFL.BFLY PT, R172, R153, 0x2, 0x1f ;  /* 0x0c401f0099ac7f89 */ /* 0x000e2400000e0000 */
[----:B0-----:R-:W-:-:S05]  /*d7e0*/  FMNMX.FTZ R172, R153, R172, !PT ;  /* 0x000000ac99ac7209 */ /* 0x001fca0007810000 */
[----:B------:R-:W0:Y:S01]  /*d7f0*/  SHFL.BFLY PT, R153, R172, 0x1, 0x1f ;  /* 0x0c201f00ac997f89 */ /* 0x000e2200000e0000 */
[----:B------:R-:W1:Y:S01]  /*d800*/  S2R R221, SR_TID.X ;  /* 0x0000000000dd7919 */ /* 0x000e620000002100 */
[----:B0-----:R-:W-:-:S04]  /*d810*/  FMNMX.FTZ R172, R172, R153, !PT ;  /* 0x00000099acac7209 */ /* 0x001fc80007810000 */
[----:B------:R-:W-:-:S04]  /*d820*/  FSETP.NEU.FTZ.AND P2, PT, R172, -INF , PT ;  /* 0xff800000ac00780b */ /* 0x000fc80003f5d000 */
[----:B------:R-:W-:-:S05]  /*d830*/  FSEL R153, R172, RZ, P2 ;  /* 0x000000ffac997208 */ /* 0x000fca0001000000 */
[----:B------:R-:W-:Y:S01]  /*d840*/  FADD.FTZ R153, -R153, R206 ;  /* 0x000000ce99997221 */ /* 0x000fe20000010100 */
[----:B------:R-:W-:-:S05]  /*d850*/  FMUL.FTZ R206, R172, R7 ;  /* 0x00000007acce7220 */ /* 0x000fca0000410000 */
[----:B------:R-:W-:Y:S01]  /*d860*/  FSEL R206, R206, RZ, P2 ;  /* 0x000000ffcece7208 */ /* 0x000fe20001000000 */
[----:B------:R-:W-:Y:S01]  /*d870*/  FMUL.FTZ R153, R153, R7 ;  /* 0x0000000799997220 */ /* 0x000fe20000410000 */
[----:B------:R-:W-:-:S03]  /*d880*/  F2FP.F16.F32.PACK_AB R152, R214, R152 ;  /* 0x00000098d698723e */ /* 0x000fc600000000ff */
        /* <DEDUP_REMOVED lines=26> */
[----:B------:R1:W2:Y:S01]  /*da30*/  MUFU.EX2 R153, R214 ;  /* 0x000000d600997308 */ /* 0x0002a20000000800 */
[----:B------:R-:W-:-:S02]  /*da40*/  IMAD.MOV.U32 R159, RZ, RZ, 0x40000040 ;  /* 0x40000040ff9f7424 */ /* 0x000fc400078e00ff */
[----:B0-----:R-:W-:Y:S01]  /*da50*/  FFMA.FTZ R0, R206, R0, R207 ;  /* 0x00000000ce007223 */ /* 0x001fe200000100cf */
[----:B-1----:R-:W-:Y:S01]  /*da60*/  SHF.R.U32.HI R214, RZ, 0x7, R221 ;  /* 0x00000007ffd67819 */ /* 0x002fe200000116dd */
[-C--:B------:R-:W-:Y:S01]  /*da70*/  FMUL.FTZ R24, R24, R173.reuse ;  /* 0x000000ad18187220 */ /* 0x080fe20000410000 */
[-C--:B------:R-:W-:Y:S01]  /*da80*/  FMUL.FTZ R25, R25, R173.reuse ;  /* 0x000000ad19197220 */ /* 0x080fe20000410000 */
[----:B------:R-:W-:Y:S01]  /*da90*/  FMUL.FTZ R28, R28, R173 ;  /* 0x000000ad1c1c7220 */ /* 0x000fe20000410000 */
[C---:B--2---:R-:W-:Y:S01]  /*daa0*/  FADD.FTZ R0, R153.reuse, R0 ;  /* 0x0000000099007221 */ /* 0x044fe20000010000 */
[----:B------:R-:W-:Y:S01]  /*dab0*/  F2FP.F16.F32.PACK_AB R153, R153, R207 ;  /* 0x000000cf9999723e */ /* 0x000fe200000000ff */
[----:B------:R-:W-:Y:S02]  /*dac0*/  @!P1 VIADD R207, R205, 0x32440 ;  /* 0x00032440cdcf9836 */ /* 0x000fe40000000000 */
        /* <DEDUP_REMOVED lines=61> */
[----:B------:R-:W-:-:S02]  /*dea0*/  R2UR UR7, R159 ;  /* 0x000000009f0772ca */ /* 0x000fc400000e0000 */
[----:B------:R-:W-:Y:S01]  /*deb0*/  IADD3 R173, -R214, 0xb, RZ ;  /* 0x0000000bd6ad7810 */ /* 0x000fe20007ffe1ff */
[----:B------:R0:W-:Y:S01]  /*dec0*/  MUFU.EX2 R159, R155 ;  /* 0x0000009b009f7308 */ /* 0x0001e20000000800 */
[----:B------:R-:W-:-:S03]  /*ded0*/  @!P1 PRMT R207, RZ, 0x654, R207 ;  /* 0x00000654ffcf9816 */ /* 0x000fc600000000cf */
[----:B------:R1:W-:Y:S06]  /*dee0*/  BAR.ARV R173, 0x100 ;  /* 0x000400ad0000751d */ /* 0x0003ec0000002000 */
[----:B0-----:R-:W-:Y:S01]  /*def0*/  VIADD R155, R214, 0x8 ;  /* 0x00000008d69b7836 */ /* 0x001fe20000000000 */
[----:B------:R0:W-:Y:S01]  /*df00*/  @!P1 SYNCS.ARRIVE.TRANS64.RED.A1T0 RZ, [R207+URZ], RZ ;  /* 0x000000ffcfff99a7 */ /* 0x0001e2000810043f */
[----:B------:R-:W2:Y:S03]  /*df10*/  MUFU.EX2 R193, R193 ;  /* 0x000000c100c17308 */ /* 0x000ea60000000800 */
[----:B------:R2:W-:Y:S01]  /*df20*/  BAR.SYNC.DEFER_BLOCKING R155, 0x100 ;  /* 0x0004009b0000751d */ /* 0x0005e20000010000 */
[----:B---3--:R-:W-:-:S02]  /*df30*/  IMAD R158, R2, 0xc00, R220 ;  /* 0x00000c00029e7824 */ /* 0x008fc400078e02dc */
[-C--:B------:R-:W-:Y:S01]  /*df40*/  FMUL.FTZ R26, R26, R206.reuse ;  /* 0x000000ce1a1a7220 */ /* 0x080fe20000410000 */
[-C--:B------:R-:W-:Y:S01]  /*df50*/  FMUL.FTZ R27, R27, R206.reuse ;  /* 0x000000ce1b1b7220 */ /* 0x080fe20000410000 */
[-C--:B------:R-:W-:Y:S01]  /*df60*/  FMUL.FTZ R30, R30, R206.reuse ;  /* 0x000000ce1e1e7220 */ /* 0x080fe20000410000 */
[-C--:B------:R-:W-:Y:S01]  /*df70*/  FMUL.FTZ R31, R31, R206.reuse ;  /* 0x000000ce1f1f7220 */ /* 0x080fe20000410000 */
[----:B------:R-:W-:Y:S01]  /*df80*/  R2UR UR6, R158 ;  /* 0x000000009e0672ca */ /* 0x000fe200000e0000 */
        /* <DEDUP_REMOVED lines=61> */
[----:B------:R-:W2:Y:S01]  /*e360*/  MUFU.EX2 R160, R160 ;  /* 0x000000a000a07308 */ /* 0x000ea20000000800 */
[----:B------:R-:W3:Y:S03]  /*e370*/  LDL R206, [R1+0x30] ;  /* 0x0000300001ce7983 */ /* 0x000ee60000100800 */
[----:B------:R-:W-:-:S06]  /*e380*/  WARPGROUP.ARRIVE ;  /* 0x00000000000079c5 */ /* 0x000fcc0000000000 */
[----:B------:R-:W-:Y:S01]  /*e390*/  HGMMA.64x256x16.F32 R24, R152, gdesc[UR4].tnspB, R24, gsb0 ;  /* 0x43e0000498187df0 */ /* 0x000fe20008000818 */
[----:B------:R-:W4:Y:S08]  /*e3a0*/  MUFU.EX2 R161, R161 ;  /* 0x000000a100a17308 */ /* 0x000f300000000800 */
[----:B------:R-:W-:Y:S08]  /*e3b0*/  MUFU.EX2 R165, R165 ;  /* 0x000000a500a57308 */ /* 0x000ff00000000800 */
[----:B------:R-:W-:Y:S08]  /*e3c0*/  MUFU.EX2 R162, R162 ;  /* 0x000000a200a27308 */ /* 0x000ff00000000800 */
[----:B------:R-:W1:Y:S08]  /*e3d0*/  MUFU.EX2 R163, R163 ;  /* 0x000000a300a37308 */ /* 0x000e700000000800 */
[----:B------:R-:W-:Y:S08]  /*e3e0*/  MUFU.EX2 R166, R166 ;  /* 0x000000a600a67308 */ /* 0x000ff00000000800 */
[----:B------:R-:W0:Y:S01]  /*e3f0*/  MUFU.EX2 R167, R167 ;  /* 0x000000a700a77308 */ /* 0x000e220000000800 */
[----:B--2---:R-:W-:-:S04]  /*e400*/  FADD.FTZ R3, R160, R3 ;  /* 0x00000003a0037221 */ /* 0x004fc80000010000 */
[----:B----4-:R-:W-:-:S03]  /*e410*/  FADD.FTZ R3, R161, R3 ;  /* 0x00000003a1037221 */ /* 0x010fc60000010000 */
[----:B------:R-:W-:Y:S08]  /*e420*/  MUFU.EX2 R168, R168 ;  /* 0x000000a800a87308 */ /* 0x000ff00000000800 */
[----:B------:R-:W-:Y:S08]  /*e430*/  MUFU.EX2 R169, R169 ;  /* 0x000000a900a97308 */ /* 0x000ff00000000800 */
[----:B------:R-:W-:Y:S08]  /*e440*/  MUFU.EX2 R157, R157 ;  /* 0x0000009d009d7308 */ /* 0x000ff00000000800 */
[----:B------:R-:W-:Y:S01]  /*e450*/  MUFU.EX2 R170, R170 ;  /* 0x000000aa00aa7308 */ /* 0x000fe20000000800 */
[----:B------:R-:W-:-:S07]  /*e460*/  WARPGROUP.DEPBAR.LE gsb0, 0x0 ;  /* 0x00008000000079c5 */ /* 0x000fce0000010000 */
[----:B------:R-:W2:Y:S01]  /*e470*/  MUFU.EX2 R154, R164 ;  /* 0x000000a4009a7308 */ /* 0x000ea20000000800 */
[----:B------:R-:W-:Y:S02]  /*e480*/  VIADD R152, R158, 0x80 ;  /* 0x000000809e987836 */ /* 0x000fe40000000000 */
[----:B------:R-:W-:-:S03]  /*e490*/  IMAD.MOV.U32 R153, RZ, RZ, 0x40000040 ;  /* 0x40000040ff997424 */ /* 0x000fc600078e00ff */
[----:B------:R-:W-:Y:S02]  /*e4a0*/  R2UR UR6, R152 ;  /* 0x00000000980672ca */ /* 0x000fe400000e0000 */
[----:B------:R-:W-:Y:S02]  /*e4b0*/  R2UR UR7, R153 ;  /* 0x00000000990772ca */ /* 0x000fe400000e0000 */
[----:B------:R-:W-:Y:S02]  /*e4c0*/  F2FP.F16.F32.PACK_AB R152, R161, R160 ;  /* 0x000000a0a198723e */ /* 0x000fe400000000ff */
[----:B-1----:R-:W-:Y:S02]  /*e4d0*/  F2FP.F16.F32.PACK_AB R153, R163, R162 ;  /* 0x000000a2a399723e */ /* 0x002fe400000000ff */
[----:B0-----:R-:W-:Y:S01]  /*e4e0*/  F2FP.F16.F32.PACK_AB R155, R167, R166 ;  /* 0x000000a6a79b723e */ /* 0x001fe200000000ff */
[----:B--2---:R-:W-:Y:S01]  /*e4f0*/  FADD.FTZ R3, R154, R3 ;  /* 0x000000039a037221 */ /* 0x004fe20000010000 */
[----:B------:R-:W-:-:S04]  /*e500*/  F2FP.F16.F32.PACK_AB R154, R165, R154 ;  /* 0x0000009aa59a723e */ /* 0x000fc800000000ff */
[----:B------:R-:W-:-:S06]  /*e510*/  WARPGROUP.ARRIVE ;  /* 0x00000000000079c5 */ /* 0x000fcc0000000000 */
[----:B------:R-:W-:Y:S01]  /*e520*/  HGMMA.64x256x16.F32 R24, R152, gdesc[UR4].tnspB, R24, gsb0 ;  /* 0x43e0000498187df0 */ /* 0x000fe20008000818 */
[----:B------:R-:W0:Y:S01]  /*e530*/  MUFU.EX2 R171, R171 ;  /* 0x000000ab00ab7308 */ /* 0x000e220000000800 */
[----:B------:R-:W-:-:S07]  /*e540*/  FADD.FTZ R3, R165, R3 ;  /* 0x00000003a5037221 */ /* 0x000fce0000010000 */
[----:B------:R-:W-:Y:S08]  /*e550*/  MUFU.EX2 R174, R174 ;  /* 0x000000ae00ae7308 */ /* 0x000ff00000000800 */
[----:B------:R-:W1:Y:S01]  /*e560*/  MUFU.EX2 R175, R175 ;  /* 0x000000af00af7308 */ /* 0x000e620000000800 */
[----:B------:R-:W-:-:S04]  /*e570*/  FADD.FTZ R3, R168, R3 ;  /* 0x00000003a8037221 */ /* 0x000fc80000010000 */
[----:B------:R-:W-:-:S03]  /*e580*/  FADD.FTZ R3, R169, R3 ;  /* 0x00000003a9037221 */ /* 0x000fc60000010000 */
[----:B------:R-:W-:Y:S08]  /*e590*/  MUFU.EX2 R176, R176 ;  /* 0x000000b000b07308 */ /* 0x000ff00000000800 */
[----:B------:R-:W-:Y:S08]  /*e5a0*/  MUFU.EX2 R177, R177 ;  /* 0x000000b100b17308 */ /* 0x000ff00000000800 */
[----:B------:R-:W-:Y:S08]  /*e5b0*/  MUFU.EX2 R181, R181 ;  /* 0x000000b500b57308 */ /* 0x000ff00000000800 */
        /* <DEDUP_REMOVED lines=11> */
[----:B0-----:R-:W-:Y:S02]  /*e670*/  F2FP.F16.F32.PACK_AB R153, R171, R170 ;  /* 0x000000aaab99723e */ /* 0x001fe400000000ff */
[----:B-1----:R-:W-:Y:S01]  /*e680*/  F2FP.F16.F32.PACK_AB R155, R175, R174 ;  /* 0x000000aeaf9b723e */ /* 0x002fe200000000ff */
[----:B--2---:R-:W-:Y:S01]  /*e690*/  FADD.FTZ R3, R154, R3 ;  /* 0x000000039a037221 */ /* 0x004fe20000010000 */
[----:B------:R-:W-:-:S04]  /*e6a0*/  F2FP.F16.F32.PACK_AB R154, R157, R154 ;  /* 0x0000009a9d9a723e */ /* 0x000fc800000000ff */
[----:B------:R-:W-:-:S06]  /*e6b0*/  WARPGROUP.ARRIVE ;  /* 0x00000000000079c5 */ /* 0x000fcc0000000000 */
[----:B------:R-:W-:Y:S01]  /*e6c0*/  HGMMA.64x256x16.F32 R24, R152, gdesc[UR4].tnspB, R24, gsb0 ;  /* 0x43e0000498187df0 */ /* 0x000fe20008000818 */
[----:B------:R-:W-:-:S04]  /*e6d0*/  FADD.FTZ R3, R157, R3 ;  /* 0x000000039d037221 */ /* 0x000fc80000010000 */
[----:B------:R-:W-:-:S04]  /*e6e0*/  FADD.FTZ R3, R176, R3 ;  /* 0x00000003b0037221 */ /* 0x000fc80000010000 */
[----:B------:R-:W-:Y:S01]  /*e6f0*/  FADD.FTZ R3, R177, R3 ;  /* 0x00000003b1037221 */ /* 0x000fe20000010000 */
        /* <DEDUP_REMOVED lines=8> */
[----:B------:R-:W0:Y:S01]  /*e780*/  MUFU.EX2 R154, R180 ;  /* 0x000000b4009a7308 */ /* 0x000e220000000800 */
[----:B------:R-:W-:Y:S01]  /*e790*/  IMAD.MOV.U32 R153, RZ, RZ, 0x40000040 ;  /* 0x40000040ff997424 */ /* 0x000fe200078e00ff */
[----:B------:R-:W-:-:S04]  /*e7a0*/  IADD3 R152, R158, 0x180, RZ ;  /* 0x000001809e987810 */ /* 0x000fc80007ffe0ff */
[----:B------:R-:W-:Y:S02]  /*e7b0*/  R2UR UR6, R152 ;  /* 0x00000000980672ca */ /* 0x000fe400000e0000 */
[----:B------:R-:W-:Y:S02]  /*e7c0*/  R2UR UR7, R153 ;  /* 0x00000000990772ca */ /* 0x000fe400000e0000 */
[----:B------:R-:W-:Y:S02]  /*e7d0*/  F2FP.F16.F32.PACK_AB R152, R177, R176 ;  /* 0x000000b0b198723e */ /* 0x000fe400000000ff */
[----:B------:R-:W-:Y:S02]  /*e7e0*/  F2FP.F16.F32.PACK_AB R153, R179, R178 ;  /* 0x000000b2b399723e */ /* 0x000fe400000000ff */
[----:B------:R-:W-:Y:S01]  /*e7f0*/  F2FP.F16.F32.PACK_AB R155, R183, R182 ;  /* 0x000000b6b79b723e */ /* 0x000fe200000000ff */
[----:B0-----:R-:W-:Y:S01]  /*e800*/  FADD.FTZ R3, R154, R3 ;  /* 0x000000039a037221 */ /* 0x001fe20000010000 */
        /* <DEDUP_REMOVED lines=15> */
[----:B------:R-:W-:Y:S02]  /*e900*/  VIADD R152, R158, 0x200 ;  /* 0x000002009e987836 */ /* 0x000fe40000000000 */
[----:B------:R-:W-:-:S03]  /*e910*/  IMAD.MOV.U32 R153, RZ, RZ, 0x40000040 ;  /* 0x40000040ff997424 */ /* 0x000fc600078e00ff */
        /* <DEDUP_REMOVED lines=29> */
[----:B---3--:R-:W-:-:S03]  /*eaf0*/  ISETP.GT.AND P2, PT, R204, R206, PT ;  /* 0x000000cecc00720c */ /* 0x008fc60003f44270 */
[----:B------:R-:W-:Y:S01]  /*eb00*/  FADD.FTZ R191, R191, R0 ;  /* 0x00000000bfbf7221 */ /* 0x000fe20000010000 */
[----:B------:R-:W-:Y:S01]  /*eb10*/  @!P1 VIADD R205, R205, 0x32460 ;  /* 0x00032460cdcd9836 */ /* 0x000fe20000000000 */
[----:B------:R-:W-:Y:S02]  /*eb20*/  WARPGROUP.DEPBAR.LE gsb0, 0x0 ;  /* 0x00008000000079c5 */ /* 0x000fe40000010000 */
        /* <DEDUP_REMOVED lines=12> */
[----:B------:R-:W-:Y:S01]  /*ebf0*/  FADD.FTZ R194, R194, R191 ;  /* 0x000000bfc2c27221 */ /* 0x000fe20000010000 */
[----:B------:R-:W-:-:S03]  /*ec00*/  @!P1 PRMT R205, RZ, 0x654, R205 ;  /* 0x00000654ffcd9816 */ /* 0x000fc600000000cd */
[----:B------:R-:W-:-:S04]  /*ec10*/  FADD.FTZ R195, R195, R194 ;  /* 0x000000c2c3c37221 */ /* 0x000fc80000010000 */
[----:B------:R-:W-:Y:S01]  /*ec20*/  FADD.FTZ R0, R198, R195 ;  /* 0x000000c3c6007221 */ /* 0x000fe20000010000 */
[----:B------:R-:W-:Y:S01]  /*ec30*/  FADD.FTZ R3, R197, R3 ;  /* 0x00000003c5037221 */ /* 0x000fe20000010000 */
[----:B------:R-:W-:Y:S02]  /*ec40*/  VIADD R204, R204, 0xffffffff ;  /* 0xffffffffcccc7836 */ /* 0x000fe40000000000 */
[----:B------:R-:W-:Y:S01]  /*ec50*/  FADD.FTZ R0, R199, R0 ;  /* 0x00000000c7007221 */ /* 0x000fe20000010000 */
[----:B------:R-:W-:Y:S02]  /*ec60*/  IMAD.MOV.U32 R206, RZ, RZ, R172 ;  /* 0x000000ffffce7224 */ /* 0x000fe400078e00ac */
[----:B------:R-:W-:Y:S01]  /*ec70*/  IMAD.MOV.U32 R207, RZ, RZ, R6 ;  /* 0x000000ffffcf7224 */ /* 0x000fe200078e0006 */
[----:B------:R-:W-:Y:S02]  /*ec80*/  WARPGROUP.DEPBAR.LE gsb0, 0x0 ;  /* 0x00008000000079c5 */ /* 0x000fe40000010000 */
[----:B------:R1:W-:Y:S01]  /*ec90*/  @!P1 SYNCS.ARRIVE.TRANS64.RED.A1T0 RZ, [R205+URZ], RZ ;  /* 0x000000ffcdff99a7 */ /* 0x0003e2000810043f */
[----:B------:R-:W-:Y:S05]  /*eca0*/  @P2 BRA `(.L_x_14762) ;  /* 0xffffffd000082947 */ /* 0x000fea000383ffff */
[----:B------:R-:W-:-:S07]  /*ecb0*/  IMAD.MOV.U32 R214, RZ, RZ, R204 ;  /* 0x000000ffffd67224 */ /* 0x000fce00078e00cc */
.L_x_14752:
[----:B------:R-:W-:-:S13]  /*ecc0*/  ISETP.GE.AND P2, PT, R214, RZ, PT ;  /* 0x000000ffd600720c */ /* 0x000fda0003f46270 */
[----:B------:R-:W-:Y:S05]  /*ecd0*/  @!P2 BRA `(.L_x_14763) ;  /* 0x0000002400f4a947 */ /* 0x000fea0003800000 */
[----:B-1----:R-:W-:Y:S02]  /*ece0*/  IMAD.MOV.U32 R205, RZ, RZ, R172 ;  /* 0x000000ffffcd7224 */ /* 0x002fe400078e00ac */
[----:B------:R-:W-:-:S07]  /*ecf0*/  IMAD.MOV.U32 R206, RZ, RZ, R6 ;  /* 0x000000ffffce7224 */ /* 0x000fce00078e0006 */
.L_x_14773:
        /* <DEDUP_REMOVED lines=8> */
.L_x_14764:
[----:B------:R-:W-:Y:S01]  /*ed80*/  IMAD R215, R2, 0x8, R19 ;  /* 0x0000000802d77824 */ /* 0x000fe200078e0213 */
[----:B------:R-:W-:-:S04]  /*ed90*/  SHF.L.U32 R6, R23, 0x1f, RZ ;  /* 0x0000001f17067819 */ /* 0x000fc800000006ff */
[----:B------:R1:W2:Y:S01]  /*eda0*/  SYNCS.PHASECHK.TRANS64.TRYWAIT P2, [R215+URZ+0x32430], R6 ;  /* 0x03243006d70075a7 */ /* 0x0002a2000804017f */
[----:B------:R-:W-:Y:S05]  /*edb0*/  @!P0 BRA `(.L_x_14765) ;  /* 0x0000000000048947 */ /* 0x000fea0003800000 */
[----:B------:R-:W-:Y:S01]  /*edc0*/  BPT.TRAP 0x1 ;  /* 0x000000040000795c */ /* 0x000fe20000300000 */
.L_x_14765:
[----:B------:R-:W3:Y:S01]  /*edd0*/  LDL R7, [R1+0x20] ;  /* 0x0000200001077983 */ /* 0x000ee20000100800 */
[----:B------:R-:W-:Y:S02]  /*ede0*/  IMAD.MOV.U32 R157, RZ, RZ, 0x40000040 ;  /* 0x40000040ff9d7424 */ /* 0x000fe400078e00ff */
[----:B---3--:R-:W-:Y:S01]  /*edf0*/  IMAD R156, R2, 0x300, R7 ;  /* 0x00000300029c7824 */ /* 0x008fe200078e0207 */
[----:B--2---:R-:W-:Y:S06]  /*ee00*/  @P2 BRA `(.L_x_14766) ;  /* 0x0000000000082947 */ /* 0x004fec0003800000 */
[----:B------:R-:W2:Y:S02]  /*ee10*/  SYNCS.PHASECHK.TRANS64.TRYWAIT P2, [R215+URZ+0x32430], R6 ;  /* 0x03243006d70075a7 */ /* 0x000ea4000804017f */
[----:B--2---:R-:W-:Y:S05]  /*ee20*/  @!P2 BRA `(.L_x_14767) ;  /* 0x000000f8002ca947 */ /* 0x004fea0003800000 */
.L_x_14766:
[----:B------:R3:W-:Y:S04]  /*ee30*/  STL.64 [R1+0xa8], R2 ;  /* 0x0000a80201007387 */ /* 0x0007e80000100a00 */
[----:B------:R-:W4:Y:S04]  /*ee40*/  LDL.64 R220, [R1] ;  /* 0x0000000001dc7983 */ /* 0x000f280000100a00 */
[----:B---3--:R-:W3:Y:S01]  /*ee50*/  LDL.64 R2, [R1+0x10] ;  /* 0x0000100001027983 */ /* 0x008ee20000100a00 */
        /* <DEDUP_REMOVED lines=8> */
[----:B------:R-:W-:-:S02]  /*eee0*/  IMAD.MOV.U32 R155, RZ, RZ, 0x40000040 ;  /* 0x40000040ff9b7424 */ /* 0x000fc400078e00ff */
[----:B------:R-:W-:Y:S02]  /*eef0*/  IMAD.MOV.U32 R153, RZ, RZ, 0x40000040 ;  /* 0x40000040ff997424 */ /* 0x000fe400078e00ff */
[----:B------:R-:W-:Y:S01]  /*ef00*/  IMAD.MOV.U32 R157, RZ, RZ, 0x40000040 ;  /* 0x40000040ff9d7424 */ /* 0x000fe200078e00ff */
[----:B------:R-:W-:Y:S02]  /*ef10*/  R2UR UR10, R154 ;  /* 0x000000009a0a72ca */ /* 0x000fe400000e0000 */
[----:B------:R-:W-:Y:S02]  /*ef20*/  R2UR UR11, R155 ;  /* 0x000000009b0b72ca */ /* 0x000fe400000e0000 */
[----:B------:R-:W-:Y:S02]  /*ef30*/  R2UR UR14, R152 ;  /* 0x00000000980e72ca */ /* 0x000fe400000e0000 */
[----:B------:R-:W-:Y:S02]  /*ef40*/  R2UR UR15, R153 ;  /* 0x00000000990f72ca */ /* 0x000fe400000e0000 */
[----:B------:R-:W-:-:S02]  /*ef50*/  R2UR UR18, R156 ;  /* 0x000000009c1272ca */ /* 0x000fc400000e0000 */
[----:B------:R-:W-:Y:S02]  /*ef60*/  R2UR UR19, R157 ;  /* 0x000000009d1372ca */ /* 0x000fe400000e0000 */
[----:B------:R-:W-:-:S06]  /*ef70*/  WARPGROUP.ARRIVE ;  /* 0x00000000000079c5 */ /* 0x000fcc0000000000 */
[----:B------:R-:W-:Y:S03]  /*ef80*/  HGMMA.64x96x16.F32 R152, gdesc[UR4], RZ, !UPT, gsb0 ;  /* 0x01600000049879f0 */ /* 0x000fe6000c0008ff */
[----:B------:R-:W-:Y:S02]  /*ef90*/  WARPGROUP.DEPBAR.LE gsb0, 0x0 ;  /* 0x00008000000079c5 */ /* 0x000fe40000010000 */
[----:B------:R-:W-:Y:S01]  /*efa0*/  WARPGROUP.ARRIVE ;  /* 0x00000000000079c5 */ /* 0x000fe20000000000 */
[----:B---3--:R-:W-:Y:S02]  /*efb0*/  R2UR UR8, R2 ;  /* 0x00000000020872ca */ /* 0x008fe400000e0000 */
[----:B------:R-:W-:Y:S02]  /*efc0*/  R2UR UR9, R3 ;  /* 0x00000000030972ca */ /* 0x000fe400000e0000 */
[----:B------:R0:W5:Y:S11]  /*efd0*/  LDL.LU.64 R2, [R1+0xa8] ;  /* 0x0000a80001027983 */ /* 0x0001760000300a00 */
[----:B------:R-:W-:Y:S01]  /*efe0*/  HGMMA.64x96x16.F32 R152, gdesc[UR8], R152, gsb0 ;  /* 0x01600000089879f0 */ /* 0x000fe20008000898 */
[----:B----4-:R-:W-:-:S02]  /*eff0*/  R2UR UR12, R220 ;  /* 0x00000000dc0c72ca */ /* 0x010fc400000e0000 */
        /* <DEDUP_REMOVED lines=10> */
[----:B0-----:R-:W-:Y:S05]  /*f0a0*/  @!P0 BRA `(.L_x_14768) ;  /* 0x0000000000048947 */ /* 0x001fea0003800000 */
[----:B------:R-:W-:Y:S01]  /*f0b0*/  BPT.TRAP 0x1 ;  /* 0x000000040000795c */ /* 0x000fe20000300000 */
.L_x_14768:
[----:B------:R0:W3:Y:S01]  /*f0c0*/  SYNCS.PHASECHK.TRANS64.TRYWAIT P2, [R215+URZ+0x32450], R6 ;  /* 0x03245006d70075a7 */ /* 0x0000e2000804017f */
[----:B------:R-:W-:Y:S05]  /*f0d0*/  @!P0 BRA `(.L_x_14769) ;  /* 0x0000000000048947 */ /* 0x000fea0003800000 */
[----:B------:R-:W-:Y:S01]  /*f0e0*/  BPT.TRAP 0x1 ;  /* 0x000000040000795c */ /* 0x000fe20000300000 */
.L_x_14769:
[----:B------:R-:W-:Y:S04]  /*f0f0*/  BSSY B0, `(.L_x_14770) ;  /* 0x0000004000007945 */ /* 0x000fe80003800000 */
[----:B---3--:R-:W-:Y:S05]  /*f100*/  @P2 BRA `(.L_x_14771) ;  /* 0x0000000000082947 */ /* 0x008fea0003800000 */
[----:B------:R-:W3:Y:S02]  /*f110*/  SYNCS.PHASECHK.TRANS64.TRYWAIT P2, [R215+URZ+0x32450], R6 ;  /* 0x03245006d70075a7 */ /* 0x000ee4000804017f */
[----:B---3--:R-:W-:Y:S05]  /*f120*/  @!P2 BRA `(.L_x_14772) ;  /* 0x000000f40080a947 */ /* 0x008fea0003800000 */
.L_x_14771:
[----:B------:R-:W-:Y:S05]  /*f130*/  BSYNC B0 ;  /* 0x0000000000007941 */ /* 0x000fea0003800000 */
.L_x_14770:
[----:B------:R-:W-:Y:S05]  /*f140*/  WARPSYNC.ALL ;  /* 0x0000000000007948 */ /* 0x000fea0003800000 */
[----:B------:R-:W0:Y:S01]  /*f150*/  LDL R204, [R1+0x24] ;  /* 0x0000240001cc7983 */ /* 0x000e220000100800 */
[----:B------:R-:W-:Y:S01]  /*f160*/  IMAD.MOV.U32 R7, RZ, RZ, 0x40000040 ;  /* 0x40000040ff077424 */ /* 0x000fe200078e00ff */
[----:B------:R-:W-:Y:S01]  /*f170*/  R2UR UR4, R4 ;  /* 0x00000000040472ca */ /* 0x000fe200000e0000 */
[----:B------:R-:W-:Y:S01]  /*f180*/  WARPGROUP.ARRIVE ;  /* 0x00000000000079c5 */ /* 0x000fe20000000000 */
[----:B------:R-:W-:Y:S01]  /*f190*/  R2UR UR5, R5 ;  /* 0x00000000050572ca */ /* 0x000fe200000e0000 */
[----:B------:R-:W-:Y:S01]  /*f1a0*/  IMAD.MOV.U32 R221, RZ, RZ, 0x40000040 ;  /* 0x40000040ffdd7424 */ /* 0x000fe200078e00ff */
[----:B------:R-:W-:Y:S01]  /*f1b0*/  R2UR UR7, R7 ;  /* 0x00000000070772ca */ /* 0x000fe200000e0000 */
[----:B0123-5:R-:W-:-:S04]  /*f1c0*/  IMAD R6, R2, 0xc00, R204 ;  /* 0x00000c0002067824 */ /* 0x02ffc800078e02cc */
[C---:B------:R-:W-:Y:S01]  /*f1d0*/  VIADD R220, R6.reuse, 0x2 ;  /* 0x0000000206dc7836 */ /* 0x040fe20000000000 */
[----:B------:R-:W-:-:S13]  /*f1e0*/  R2UR UR6, R6 ;  /* 0x00000000060672ca */ /* 0x000fda00000e0000 */
        /* <DEDUP_REMOVED lines=118> */
[----:B------:R-:W-:Y:S02]  /*f950*/  R2UR UR6, R220 ;  /* 0x00000000dc0672ca */ /* 0x000fe400000e0000 */
[----:B------:R-:W-:Y:S02]  /*f960*/  R2UR UR7, R221 ;  /* 0x00000000dd0772ca */ /* 0x000fe400000e0000 */
[----:B------:R-:W-:Y:S01]  /*f970*/  R2UR UR4, R10 ;  /* 0x000000000a0472ca */ /* 0x000fe200000e0000 */
[----:B------:R-:W-:Y:S01]  /*f980*/  VIADD R6, R6, 0x906 ;  /* 0x0000090606067836 */ /* 0x000fe20000000000 */
[----:B------:R-:W-:Y:S01]  /*f990*/  R2UR UR5, R11 ;  /* 0x000000000b0572ca */ /* 0x000fe200000e0000 */
[----:B------:R-:W-:Y:S01]  /*f9a0*/  IMAD.MOV.U32 R7, RZ, RZ, 0x40000040 ;  /* 0x40000040ff077424 */ /* 0x000fe200078e00ff */
[----:B------:R-:W2:Y:S01]  /*f9b0*/  LDL R221, [R1+0x18] ;  /* 0x0000180001dd7983 */ /* 0x000ea20000100800 */
        /* <DEDUP_REMOVED lines=41> */
[----:B0-----:R-:W-:-:S04]  /*fc50*/  FMUL.FTZ R204, R6, R7 ;  /* 0x0000000706cc7220 */ /* 0x001fc80000410000 */
[-CC-:B------:R-:W-:Y:S01]  /*fc60*/  FFMA.FTZ R207, R157, R7.reuse, -R204.reuse ;  /* 0x000000079dcf7223 */ /* 0x180fe200000108cc */
[-CC-:B------:R-:W-:Y:S01]  /*fc70*/  FFMA.FTZ R157, R173, R7.reuse, -R204.reuse ;  /* 0x00000007ad9d7223 */ /* 0x180fe200000108cc */
[-CC-:B------:R-:W-:Y:S01]  /*fc80*/  FFMA.FTZ R152, R152, R7.reuse, -R204.reuse ;  /* 0x0000000798987223 */ /* 0x180fe200000108cc */
[-C--:B------:R-:W-:Y:S01]  /*fc90*/  FMUL.FTZ R173, R217, R7.reuse ;  /* 0x00000007d9ad7220 */ /* 0x080fe20000410000 */
[-CC-:B------:R-:W-:Y:S01]  /*fca0*/  FFMA.FTZ R206, R153, R7.reuse, -R204.reuse ;  /* 0x0000000799ce7223 */ /* 0x180fe200000108cc */
[----:B------:R-:W-:-:S03]  /*fcb0*/  FFMA.FTZ R153, R156, R7, -R204 ;  /* 0x000000079c997223 */ /* 0x000fc600000108cc */
[----:B------:R-:W-:Y:S01]  /*fcc0*/  MUFU.EX2 R152, R152 ;  /* 0x0000009800987308 */ /* 0x000fe20000000800 */
        /* <DEDUP_REMOVED lines=20> */
[----:B------:R-:W1:Y:S01]  /*fe10*/  MUFU.EX2 R204, R206 ;  /* 0x000000ce00cc7308 */ /* 0x000e620000000800 */
[----:B0-----:R-:W-:-:S04]  /*fe20*/  FFMA.FTZ R3, R173, R3, R152 ;  /* 0x00000003ad037223 */ /* 0x001fc80000010098 */
[C---:B-1----:R-:W-:Y:S01]  /*fe30*/  FADD.FTZ R3, R204.reuse, R3 ;  /* 0x00000003cc037221 */ /* 0x042fe20000010000 */
        /* <DEDUP_REMOVED lines=19> */
[----:B------:R-:W0:Y:S03]  /*ff70*/  MUFU.EX2 R153, R153 ;  /* 0x0000009900997308 */ /* 0x000e260000000800 */
[----:B------:R-:W-:-:S04]  /*ff80*/  FMNMX.FTZ R152, R190, R152, !PT ;  /* 0x00000098be987209 */ /* 0x000fc80007810000 */
[----:B------:R-:W-:Y:S01]  /*ff90*/  FMNMX.FTZ R152, R191, R152, !PT ;  /* 0x00000098bf987209 */ /* 0x000fe20007810000 */
[----:B------:R-:W1:Y:S03]  /*ffa0*/  MUFU.EX2 R206, R207 ;  /* 0x000000cf00ce7308 */ /* 0x000e660000000800 */
[----:B------:R-:W-:-:S04]  /*ffb0*/  FMNMX.FTZ R152, R194, R152, !PT ;  /* 0x00000098c2987209 */ /* 0x000fc80007810000 */
[----:B------:R-:W-:-:S04]  /*ffc0*/  FMNMX.FTZ R152, R195, R152, !PT ;  /* 0x00000098c3987209 */ /* 0x000fc80007810000 */
[----:B------:R-:W-:Y:S01]  /*ffd0*/  FMNMX.FTZ R152, R198, R152, !PT ;  /* 0x00000098c6987209 */ /* 0x000fe20007810000 */
[----:B0-----:R-:W-:-:S03]  /*ffe0*/  FADD.FTZ R3, R153, R3 ;  /* 0x0000000399037221 */ /* 0x001fc60000010000 */
[----:B------:R-:W-:Y:S01]  /*fff0*/  FMNMX.FTZ R152, R199, R152, !PT ;  /* 0x00000098c7987209 */ /* 0x000fe20007810000 */
[C---:B-1----:R-:W-:Y:S01]  /*10000*/  FADD.FTZ R3, R206.reuse, R3 ;  /* 0x00000003ce037221 */ /* 0x042fe20000010000 */
[----:B------:R-:W-:-:S03]  /*10010*/  F2FP.F16.F32.PACK_AB R206, R206, R153 ;  /* 0x00000099cece723e */ /* 0x000fc600000000ff */
[----:B------:R-:W0:Y:S02]  /*10020*/  SHFL.BFLY PT, R153, R152, 0x2, 0x1f ;  /* 0x0c401f0098997f89 */ /* 0x000e2400000e0000 */
[----:B0-----:R-:W-:-:S05]  /*10030*/  FMNMX.FTZ R153, R152, R153, !PT ;  /* 0x0000009998997209 */ /* 0x001fca0007810000 */
[----:B------:R-:W0:Y:S02]  /*10040*/  SHFL.BFLY PT, R172, R153, 0x1, 0x1f ;  /* 0x0c201f0099ac7f89 */ /* 0x000e2400000e0000 */
[----:B0-----:R-:W-:-:S05]  /*10050*/  FMNMX.FTZ R172, R153, R172, !PT ;  /* 0x000000ac99ac7209 */ /* 0x001fca0007810000 */
[C---:B------:R-:W-:Y:S01]  /*10060*/  FMUL.FTZ R152, R172.reuse, R7 ;  /* 0x00000007ac987220 */ /* 0x040fe20000410000 */
[----:B------:R-:W-:-:S03]  /*10070*/  FADD.FTZ R207, -R172, R205 ;  /* 0x000000cdaccf7221 */ /* 0x000fc60000010100 */
[-CC-:B------:R-:W-:Y:S01]  /*10080*/  FFMA.FTZ R153, R158, R7.reuse, -R152.reuse ;  /* 0x000000079e997223 */ /* 0x180fe20000010898 */
[-CC-:B------:R-:W-:Y:S01]  /*10090*/  FFMA.FTZ R158, R170, R7.reuse, -R152.reuse ;  /* 0x00000007aa9e7223 */ /* 0x180fe20000010898 */
[----:B--2---:R-:W-:Y:S02]  /*100a0*/  IMAD R170, R2, 0xc00, R221 ;  /* 0x00000c0002aa7824 */ /* 0x004fe400078e02dd */
[----:B------:R-:W0:Y:S01]  /*100b0*/  S2R R221, SR_TID.X ;  /* 0x0000000000dd7919 */ /* 0x000e220000002100 */
[-CC-:B------:R-:W-:Y:S01]  /*100c0*/  FFMA.FTZ R154, R154, R7.reuse, -R152.reuse ;  /* 0x000000079a9a7223 */ /* 0x180fe20000010898 */
[-C--:B------:R-:W-:Y:S01]  /*100d0*/  FMUL.FTZ R207, R207, R7.reuse ;  /* 0x00000007cfcf7220 */ /* 0x080fe20000410000 */
[----:B------:R-:W-:-:S04]  /*100e0*/  FFMA.FTZ R205, R155, R7, -R152 ;  /* 0x000000079bcd7223 */ /* 0x000fc80000010898 */
[----:B------:R-:W-:Y:S08]  /*100f0*/  MUFU.EX2 R154, R154 ;  /* 0x0000009a009a7308 */ /* 0x000ff00000000800 */
[----:B------:R-:W1:Y:S08]  /*10100*/  MUFU.EX2 R207, R207 ;  /* 0x000000cf00cf7308 */ /* 0x000e700000000800 */
[----:B------:R-:W2:Y:S01]  /*10110*/  MUFU.EX2 R205, R205 ;  /* 0x000000cd00cd7308 */ /* 0x000ea20000000800 */
[-CC-:B------:R-:W-:Y:S01]  /*10120*/  FFMA.FTZ R155, R159, R7.reuse, -R152.reuse ;  /* 0x000000079f9b7223 */ /* 0x180fe20000010898 */
[-CC-:B------:R-:W-:Y:S01]  /*10130*/  FFMA.FTZ R162, R162, R7.reuse, -R152.reuse ;  /* 0x00000007a2a27223 */ /* 0x180fe20000010898 */
[-C--:B------:R-:W-:Y:S01]  /*10140*/  FFMA.FTZ R163, R163, R7.reuse, -R152 ;  /* 0x00000007a3a37223 */ /* 0x080fe20000010898 */
[----:B-1----:R-:W-:Y:S01]  /*10150*/  FFMA.FTZ R0, R207, R0, R154 ;  /* 0x00000000cf007223 */ /* 0x002fe2000001009a */
[-CC-:B------:R-:W-:Y:S01]  /*10160*/  FFMA.FTZ R166, R166, R7.reuse, -R152.reuse ;  /* 0x00000007a6a67223 */ /* 0x180fe20000010898 */
[-CC-:B------:R-:W-:Y:S01]  /*10170*/  FFMA.FTZ R167, R167, R7.reuse, -R152.reuse ;  /* 0x00000007a7a77223 */ /* 0x180fe20000010898 */
[-CC-:B------:R-:W-:Y:S01]  /*10180*/  FFMA.FTZ R159, R171, R7.reuse, -R152.reuse ;  /* 0x00000007ab9f7223 */ /* 0x180fe20000010898 */
[-CC-:B------:R-:W-:Y:S01]  /*10190*/  FFMA.FTZ R174, R174, R7.reuse, -R152.reuse ;  /* 0x00000007aeae7223 */ /* 0x180fe20000010898 */
[-CC-:B------:R-:W-:Y:S01]  /*101a0*/  FFMA.FTZ R175, R175, R7.reuse, -R152.reuse ;  /* 0x00000007afaf7223 */ /* 0x180fe20000010898 */
[-C--:B------:R-:W-:Y:S01]  /*101b0*/  FFMA.FTZ R178, R178, R7.reuse, -R152 ;  /* 0x00000007b2b27223 */ /* 0x080fe20000010898 */
[C---:B--2---:R-:W-:Y:S01]  /*101c0*/  FADD.FTZ R0, R205.reuse, R0 ;  /* 0x00000000cd007221 */ /* 0x044fe20000010000 */
[----:B------:R-:W-:Y:S01]  /*101d0*/  F2FP.F16.F32.PACK_AB R205, R205, R154 ;  /* 0x0000009acdcd723e */ /* 0x000fe200000000ff */
        /* <DEDUP_REMOVED lines=11> */
[----:B0-----:R-:W-:Y:S01]  /*10290*/  SHF.R.U32.HI R154, RZ, 0x7, R221 ;  /* 0x00000007ff9a7819 */ /* 0x001fe200000116dd */
[----:B------:R-:W-:-:S02]  /*102a0*/  @!P1 VIADD R152, R215, 0x32440 ;  /* 0x00032440d7989836 */ /* 0x000fc40000000000 */
        /* <DEDUP_REMOVED lines=64> */
[----:B------:R-:W-:-:S02]  /*106b0*/  IADD3 R173, -R154, 0xb, RZ ;  /* 0x0000000b9aad7810 */ /* 0x000fc40007ffe1ff */
[----:B------:R-:W-:-:S03]  /*106c0*/  @!P1 PRMT R152, RZ, 0x654, R152 ;  /* 0x00000654ff989816 */ /* 0x000fc60000000098 */
[----:B------:R2:W-:Y:S06]  /*106d0*/  BAR.ARV R173, 0x100 ;  /* 0x000400ad0000751d */ /* 0x0005ec0000002000 */
[----:B------:R0:W-:Y:S01]  /*106e0*/  @!P1 SYNCS.ARRIVE.TRANS64.RED.A1T0 RZ, [R152+URZ], RZ ;  /* 0x000000ff98ff99a7 */ /* 0x0001e2000810043f */
[----:B------:R-:W-:Y:S02]  /*106f0*/  IMAD.MOV.U32 R171, RZ, RZ, 0x40000040 ;  /* 0x40000040ffab7424 */ /* 0x000fe400078e00ff */
[----:B0-----:R-:W-:-:S03]  /*10700*/  VIADD R152, R154, 0x8 ;  /* 0x000000089a987836 */ /* 0x001fc60000000000 */
[----:B------:R-:W-:Y:S01]  /*10710*/  R2UR UR7, R171 ;  /* 0x00000000ab0772ca */ /* 0x000fe200000e0000 */
[----:B------:R-:W-:Y:S01]  /*10720*/  MUFU.EX2 R153, R153 ;  /* 0x0000009900997308 */ /* 0x000fe20000000800 */
[----:B------:R0:W-:Y:S07]  /*10730*/  BAR.SYNC.DEFER_BLOCKING R152, 0x100 ;  /* 0x000400980000751d */ /* 0x0001ee0000010000 */
[----:B------:R-:W1:Y:S01]  /*10740*/  MUFU.EX2 R171, R155 ;  /* 0x0000009b00ab7308 */ /* 0x000e620000000800 */
        /* <DEDUP_REMOVED lines=65> */
[----:B-1----:R-:W-:-:S05]  /*10b60*/  F2FP.F16.F32.PACK_AB R207, R171, R153 ;  /* 0x00000099abcf723e */ /* 0x002fca00000000ff */
[----:B------:R-:W-:-:S06]  /*10b70*/  WARPGROUP.ARRIVE ;  /* 0x00000000000079c5 */ /* 0x000fcc0000000000 */
[----:B------:R-:W-:Y:S01]  /*10b80*/  HGMMA.64x256x16.F32 R24, R204, gdesc[UR4].tnspB, R24, gsb0 ;  /* 0x43e00004cc187df0 */ /* 0x000fe20008000818 */
[----:B------:R-:W1:Y:S08]  /*10b90*/  MUFU.EX2 R160, R160 ;  /* 0x000000a000a07308 */ /* 0x000e700000000800 */
[----:B------:R-:W3:Y:S08]  /*10ba0*/  MUFU.EX2 R161, R161 ;  /* 0x000000a100a17308 */ /* 0x000ef00000000800 */
[----:B------:R-:W4:Y:S08]  /*10bb0*/  MUFU.EX2 R154, R164 ;  /* 0x000000a4009a7308 */ /* 0x000f300000000800 */
[----:B------:R-:W2:Y:S01]  /*10bc0*/  MUFU.EX2 R165, R165 ;  /* 0x000000a500a57308 */ /* 0x000ea20000000800 */
[----:B------:R-:W-:Y:S01]  /*10bd0*/  FADD.FTZ R0, R153, R0 ;  /* 0x0000000099007221 */ /* 0x000fe20000010000 */
[----:B-1----:R-:W-:Y:S01]  /*10be0*/  FADD.FTZ R3, R160, R3 ;  /* 0x00000003a0037221 */ /* 0x002fe20000010000 */
[----:B0-----:R-:W-:-:S02]  /*10bf0*/  VIADD R152, R170, 0x80 ;  /* 0x00000080aa987836 */ /* 0x001fc40000000000 */
[----:B------:R-:W-:Y:S02]  /*10c00*/  IMAD.MOV.U32 R153, RZ, RZ, 0x40000040 ;  /* 0x40000040ff997424 */ /* 0x000fe400078e00ff */
[----:B---3--:R-:W-:Y:S01]  /*10c10*/  FADD.FTZ R3, R161, R3 ;  /* 0x00000003a1037221 */ /* 0x008fe20000010000 */
[----:B------:R-:W-:Y:S02]  /*10c20*/  R2UR UR6, R152 ;  /* 0x00000000980672ca */ /* 0x000fe400000e0000 */
[----:B------:R-:W-:Y:S01]  /*10c30*/  R2UR UR7, R153 ;  /* 0x00000000990772ca */ /* 0x000fe200000e0000 */
[----:B----4-:R-:W-:Y:S01]  /*10c40*/  FADD.FTZ R3, R154, R3 ;  /* 0x000000039a037221 */ /* 0x010fe20000010000 */
[----:B------:R-:W-:Y:S02]  /*10c50*/  F2FP.F16.F32.PACK_AB R152, R161, R160 ;  /* 0x000000a0a198723e */ /* 0x000fe400000000ff */
[C---:B--2---:R-:W-:Y:S01]  /*10c60*/  F2FP.F16.F32.PACK_AB R154, R165.reuse, R154 ;  /* 0x0000009aa59a723e */ /* 0x044fe200000000ff */
[----:B------:R-:W0:Y:S08]  /*10c70*/  MUFU.EX2 R168, R168 ;  /* 0x000000a800a87308 */ /* 0x000e300000000800 */
[----:B------:R-:W-:Y:S01]  /*10c80*/  MUFU.EX2 R169, R169 ;  /* 0x000000a900a97308 */ /* 0x000fe20000000800 */
[----:B------:R-:W-:-:S07]  /*10c90*/  FADD.FTZ R3, R165, R3 ;  /* 0x00000003a5037221 */ /* 0x000fce0000010000 */
[----:B------:R-:W-:Y:S01]  /*10ca0*/  MUFU.EX2 R160, R156 ;  /* 0x0000009c00a07308 */ /* 0x000fe20000000800 */
[----:B0-----:R-:W-:-:S07]  /*10cb0*/  FADD.FTZ R3, R168, R3 ;  /* 0x00000003a8037221 */ /* 0x001fce0000010000 */
[----:B------:R-:W-:Y:S08]  /*10cc0*/  MUFU.EX2 R157, R157 ;  /* 0x0000009d009d7308 */ /* 0x000ff00000000800 */
[----:B------:R-:W-:Y:S01]  /*10cd0*/  MUFU.EX2 R174, R174 ;  /* 0x000000ae00ae7308 */ /* 0x000fe20000000800 */
[----:B------:R-:W-:-:S07]  /*10ce0*/  WARPGROUP.DEPBAR.LE gsb0, 0x0 ;  /* 0x00008000000079c5 */ /* 0x000fce0000010000 */
[----:B------:R-:W-:Y:S08]  /*10cf0*/  MUFU.EX2 R207, R162 ;  /* 0x000000a200cf7308 */ /* 0x000ff00000000800 */
[----:B------:R-:W0:Y:S08]  /*10d00*/  MUFU.EX2 R206, R163 ;  /* 0x000000a300ce7308 */ /* 0x000e300000000800 */
[----:B------:R-:W-:Y:S08]  /*10d10*/  MUFU.EX2 R205, R166 ;  /* 0x000000a600cd7308 */ /* 0x000ff00000000800 */
[----:B------:R-:W1:Y:S01]  /*10d20*/  MUFU.EX2 R204, R167 ;  /* 0x000000a700cc7308 */ /* 0x000e620000000800 */
[----:B0-----:R-:W-:-:S02]  /*10d30*/  F2FP.F16.F32.PACK_AB R153, R206, R207 ;  /* 0x000000cfce99723e */ /* 0x001fc400000000ff */
[----:B-1----:R-:W-:-:S04]  /*10d40*/  F2FP.F16.F32.PACK_AB R155, R204, R205 ;  /* 0x000000cdcc9b723e */ /* 0x002fc800000000ff */
[----:B------:R-:W-:-:S06]  /*10d50*/  WARPGROUP.ARRIVE ;  /* 0x00000000000079c5 */ /* 0x000fcc0000000000 */
[----:B------:R-:W-:Y:S01]  /*10d60*/  HGMMA.64x256x16.F32 R24, R152, gdesc[UR4].tnspB, R24, gsb0 ;  /* 0x43e0000498187df0 */ /* 0x000fe20008000818 */
[----:B------:R-:W-:Y:S01]  /*10d70*/  MUFU.EX2 R175, R175 ;  /* 0x000000af00af7308 */ /* 0x000fe20000000800 */
[----:B------:R-:W-:-:S04]  /*10d80*/  FADD.FTZ R3, R169, R3 ;  /* 0x00000003a9037221 */ /* 0x000fc80000010000 */
[----:B------:R-:W-:Y:S01]  /*10d90*/  FADD.FTZ R3, R160, R3 ;  /* 0x00000003a0037221 */ /* 0x000fe20000010000 */
[----:B------:R-:W-:-:S03]  /*10da0*/  F2FP.F16.F32.PACK_AB R156, R169, R168 ;  /* 0x000000a8a99c723e */ /* 0x000fc600000000ff */
[----:B------:R-:W-:Y:S01]  /*10db0*/  FADD.FTZ R3, R157, R3 ;  /* 0x000000039d037221 */ /* 0x000fe20000010000 */
[----:B------:R-:W-:Y:S08]  /*10dc0*/  MUFU.EX2 R177, R177 ;  /* 0x000000b100b17308 */ /* 0x000ff00000000800 */
[----:B------:R-:W-:Y:S08]  /*10dd0*/  MUFU.EX2 R162, R180 ;  /* 0x000000b400a27308 */ /* 0x000ff00000000800 */
[----:B------:R-:W-:Y:S08]  /*10de0*/  MUFU.EX2 R181, R181 ;  /* 0x000000b500b57308 */ /* 0x000ff00000000800 */
[----:B------:R-:W-:Y:S08]  /*10df0*/  MUFU.EX2 R178, R178 ;  /* 0x000000b200b27308 */ /* 0x000ff00000000800 */
[----:B------:R-:W0:Y:S08]  /*10e00*/  MUFU.EX2 R179, R179 ;  /* 0x000000b300b37308 */ /* 0x000e300000000800 */
[----:B------:R-:W-:Y:S08]  /*10e10*/  MUFU.EX2 R182, R182 ;  /* 0x000000b600b67308 */ /* 0x000ff00000000800 */
[----:B------:R-:W1:Y:S01]  /*10e20*/  MUFU.EX2 R183, R183 ;  /* 0x000000b700b77308 */ /* 0x000e620000000800 */
[----:B0-----:R-:W-:-:S02]  /*10e30*/  F2FP.F16.F32.PACK_AB R161, R179, R178 ;  /* 0x000000b2b3a1723e */ /* 0x001fc400000000ff */
[----:B-1----:R-:W-:Y:S01]  /*10e40*/  F2FP.F16.F32.PACK_AB R163, R183, R182 ;  /* 0x000000b6b7a3723e */ /* 0x002fe200000000ff */
[----:B------:R-:W-:-:S04]  /*10e50*/  WARPGROUP.DEPBAR.LE gsb0, 0x0 ;  /* 0x00008000000079c5 */ /* 0x000fc80000010000 */
[----:B------:R0:W-:Y:S08]  /*10e60*/  MUFU.EX2 R154, R158 ;  /* 0x0000009e009a7308 */ /* 0x0001f00000000800 */
[----:B------:R1:W2:Y:S01]  /*10e70*/  MUFU.EX2 R155, R159 ;  /* 0x0000009f009b7308 */ /* 0x0002a20000000800 */
[----:B------:R-:W-:Y:S02]  /*10e80*/  VIADD R152, R170, 0x100 ;  /* 0x00000100aa987836 */ /* 0x000fe40000000000 */
[----:B------:R-:W-:Y:S01]  /*10e90*/  IMAD.MOV.U32 R153, RZ, RZ, 0x40000040 ;  /* 0x40000040ff997424 */ /* 0x000fe200078e00ff */
[----:B0-----:R-:W-:-:S02]  /*10ea0*/  F2FP.F16.F32.PACK_AB R158, R157, R160 ;  /* 0x000000a09d9e723e */ /* 0x001fc400000000ff */
[----:B------:R-:W-:Y:S02]  /*10eb0*/  R2UR UR6, R152 ;  /* 0x00000000980672ca */ /* 0x000fe400000e0000 */
[----:B------:R-:W-:Y:S02]  /*10ec0*/  R2UR UR7, R153 ;  /* 0x00000000990772ca */ /* 0x000fe400000e0000 */
[----:B-1----:R-:W-:Y:S02]  /*10ed0*/  F2FP.F16.F32.PACK_AB R159, R175, R174 ;  /* 0x000000aeaf9f723e */ /* 0x002fe400000000ff */
[----:B--2---:R-:W-:-:S04]  /*10ee0*/  F2FP.F16.F32.PACK_AB R157, R155, R154 ;  /* 0x0000009a9b9d723e */ /* 0x004fc800000000ff */
[----:B------:R-:W-:-:S06]  /*10ef0*/  WARPGROUP.ARRIVE ;  /* 0x00000000000079c5 */ /* 0x000fcc0000000000 */
[----:B------:R-:W-:Y:S01]  /*10f00*/  HGMMA.64x256x16.F32 R24, R156, gdesc[UR4].tnspB, R24, gsb0 ;  /* 0x43e000049c187df0 */ /* 0x000fe20008000818 */
[----:B------:R-:W0:Y:S01]  /*10f10*/  MUFU.EX2 R160, R176 ;  /* 0x000000b000a07308 */ /* 0x000e220000000800 */
[----:B------:R-:W-:Y:S02]  /*10f20*/  VIADD R152, R170, 0x180 ;  /* 0x00000180aa987836 */ /* 0x000fe40000000000 */
[----:B------:R-:W-:-:S03]  /*10f30*/  IMAD.MOV.U32 R153, RZ, RZ, 0x40000040 ;  /* 0x40000040ff997424 */ /* 0x000fc600078e00ff */
[----:B------:R-:W-:Y:S02]  /*10f40*/  R2UR UR6, R152 ;  /* 0x00000000980672ca */ /* 0x000fe400000e0000 */
[----:B------:R-:W-:Y:S01]  /*10f50*/  R2UR UR7, R153 ;  /* 0x00000000990772ca */ /* 0x000fe200000e0000 */
[----:B0-----:R-:W-:-:S04]  /*10f60*/  FADD.FTZ R3, R160, R3 ;  /* 0x00000003a0037221 */ /* 0x001fc80000010000 */
[C---:B------:R-:W-:Y:S01]  /*10f70*/  FADD.FTZ R3, R177.reuse, R3 ;  /* 0x00000003b1037221 */ /* 0x040fe20000010000 */
[----:B------:R-:W-:-:S03]  /*10f80*/  F2FP.F16.F32.PACK_AB R160, R177, R160 ;  /* 0x000000a0b1a0723e */ /* 0x000fc600000000ff */
[----:B------:R-:W-:Y:S01]  /*10f90*/  FADD.FTZ R3, R162, R3 ;  /* 0x00000003a2037221 */ /* 0x000fe20000010000 */
[C---:B------:R-:W-:Y:S01]  /*10fa0*/  F2FP.F16.F32.PACK_AB R162, R181.reuse, R162 ;  /* 0x000000a2b5a2723e */ /* 0x040fe200000000ff */
[----:B------:R-:W0:Y:S08]  /*10fb0*/  MUFU.EX2 R164, R184 ;  /* 0x000000b800a47308 */ /* 0x000e300000000800 */
[----:B------:R-:W1:Y:S01]  /*10fc0*/  MUFU.EX2 R185, R185 ;  /* 0x000000b900b97308 */ /* 0x000e620000000800 */
[----:B------:R-:W-:-:S07]  /*10fd0*/  FADD.FTZ R3, R181, R3 ;  /* 0x00000003b5037221 */ /* 0x000fce0000010000 */
[----:B------:R-:W-:Y:S08]  /*10fe0*/  MUFU.EX2 R166, R188 ;  /* 0x000000bc00a67308 */ /* 0x000ff00000000800 */
[----:B------:R-:W-:Y:S08]  /*10ff0*/  MUFU.EX2 R189, R189 ;  /* 0x000000bd00bd7308 */ /* 0x000ff00000000800 */
[----:B------:R-:W-:Y:S08]  /*11000*/  MUFU.EX2 R186, R186 ;  /* 0x000000ba00ba7308 */ /* 0x000ff00000000800 */
[----:B------:R-:W2:Y:S08]  /*11010*/  MUFU.EX2 R187, R187 ;  /* 0x000000bb00bb7308 */ /* 0x000eb00000000800 */
[----:B------:R-:W-:Y:S08]  /*11020*/  MUFU.EX2 R190, R190 ;  /* 0x000000be00be7308 */ /* 0x000ff00000000800 */
[----:B------:R-:W3:Y:S01]  /*11030*/  MUFU.EX2 R191, R191 ;  /* 0x000000bf00bf7308 */ /* 0x000ee20000000800 */
[----:B0-----:R-:W-:Y:S01]  /*11040*/  FADD.FTZ R3, R164, R3 ;  /* 0x00000003a4037221 */ /* 0x001fe20000010000 */
[----:B------:R-:W-:Y:S01]  /*11050*/  VIADD R152, R170, 0x200 ;  /* 0x00000200aa987836 */ /* 0x000fe20000000000 */
[----:B------:R-:W-:-:S02]  /*11060*/  MOV R153, 0x40000040 ;  /* 0x4000004000997802 */ /* 0x000fc40000000f00 */
[C---:B-1----:R-:W-:Y:S01]  /*11070*/  FADD.FTZ R3, R185.reuse, R3 ;  /* 0x00000003b9037221 */ /* 0x042fe20000010000 */
[----:B------:R-:W-:Y:S02]  /*11080*/  F2FP.F16.F32.PACK_AB R164, R185, R164 ;  /* 0x000000a4b9a4723e */ /* 0x000fe400000000ff */
[----:B--2---:R-:W-:Y:S01]  /*11090*/  F2FP.F16.F32.PACK_AB R165, R187, R186 ;  /* 0x000000babba5723e */ /* 0x004fe200000000ff */
[----:B------:R-:W-:Y:S01]  /*110a0*/  FADD.FTZ R3, R166, R3 ;  /* 0x00000003a6037221 */ /* 0x000fe20000010000 */
[----:B------:R-:W-:Y:S02]  /*110b0*/  F2FP.F16.F32.PACK_AB R166, R189, R166 ;  /* 0x000000a6bda6723e */ /* 0x000fe400000000ff */
[----:B---3--:R-:W-:Y:S01]  /*110c0*/  F2FP.F16.F32.PACK_AB R167, R191, R190 ;  /* 0x000000bebfa7723e */ /* 0x008fe200000000ff */
[----:B------:R-:W-:Y:S02]  /*110d0*/  WARPGROUP.DEPBAR.LE gsb0, 0x0 ;  /* 0x00008000000079c5 */ /* 0x000fe40000010000 */
[----:B------:R-:W-:-:S06]  /*110e0*/  WARPGROUP.ARRIVE ;  /* 0x00000000000079c5 */ /* 0x000fcc0000000000 */
[----:B------:R-:W-:Y:S01]  /*110f0*/  HGMMA.64x256x16.F32 R24, R160, gdesc[UR4].tnspB, R24, gsb0 ;  /* 0x43e00004a0187df0 */ /* 0x000fe20008000818 */
[----:B------:R-:W-:Y:S02]  /*11100*/  R2UR UR6, R152 ;  /* 0x00000000980672ca */ /* 0x000fe400000e0000 */
[----:B------:R-:W-:Y:S01]  /*11110*/  R2UR UR7, R153 ;  /* 0x00000000990772ca */ /* 0x000fe200000e0000 */
[----:B------:R-:W-:Y:S08]  /*11120*/  MUFU.EX2 R168, R192 ;  /* 0x000000c000a87308 */ /* 0x000ff00000000800 */
[----:B------:R-:W-:Y:S08]  /*11130*/  MUFU.EX2 R193, R193 ;  /* 0x000000c100c17308 */ /* 0x000ff00000000800 */
[----:B------:R-:W-:Y:S08]  /*11140*/  MUFU.EX2 R196, R196 ;  /* 0x000000c400c47308 */ /* 0x000ff00000000800 */
[----:B------:R-:W0:Y:S08]  /*11150*/  MUFU.EX2 R197, R197 ;  /* 0x000000c500c57308 */ /* 0x000e300000000800 */
[----:B------:R-:W-:Y:S08]  /*11160*/  MUFU.EX2 R194, R194 ;  /* 0x000000c200c27308 */ /* 0x000ff00000000800 */
[----:B------:R-:W1:Y:S08]  /*11170*/  MUFU.EX2 R195, R195 ;  /* 0x000000c300c37308 */ /* 0x000e700000000800 */
[----:B------:R-:W-:Y:S08]  /*11180*/  MUFU.EX2 R198, R198 ;  /* 0x000000c600c67308 */ /* 0x000ff00000000800 */
[----:B------:R-:W2:Y:S01]  /*11190*/  MUFU.EX2 R199, R199 ;  /* 0x000000c700c77308 */ /* 0x000ea20000000800 */
[----:B------:R-:W-:-:S02]  /*111a0*/  VIADD R152, R170, 0x280 ;  /* 0x00000280aa987836 */ /* 0x000fc40000000000 */
[----:B------:R-:W-:Y:S02]  /*111b0*/  IMAD.MOV.U32 R153, RZ, RZ, 0x40000040 ;  /* 0x40000040ff997424 */ /* 0x000fe400078e00ff */
[----:B------:R-:W-:Y:S01]  /*111c0*/  FADD.FTZ R3, R189, R3 ;  /* 0x00000003bd037221 */ /* 0x000fe20000010000 */
[----:B------:R-:W-:Y:S01]  /*111d0*/  FADD.FTZ R0, R171, R0 ;  /* 0x00000000ab007221 */ /* 0x000fe20000010000 */
[----:B0-----:R-:W-:Y:S02]  /*111e0*/  F2FP.F16.F32.PACK_AB R170, R197, R196 ;  /* 0x000000c4c5aa723e */ /* 0x001fe400000000ff */
[----:B------:R-:W-:Y:S01]  /*111f0*/  FADD.FTZ R3, R168, R3 ;  /* 0x00000003a8037221 */ /* 0x000fe20000010000 */
[----:B------:R-:W-:Y:S02]  /*11200*/  F2FP.F16.F32.PACK_AB R168, R193, R168 ;  /* 0x000000a8c1a8723e */ /* 0x000fe400000000ff */
[----:B-1----:R-:W-:Y:S02]  /*11210*/  F2FP.F16.F32.PACK_AB R169, R195, R194 ;  /* 0x000000c2c3a9723e */ /* 0x002fe400000000ff */
[----:B--2---:R-:W-:Y:S01]  /*11220*/  F2FP.F16.F32.PACK_AB R171, R199, R198 ;  /* 0x000000c6c7ab723e */ /* 0x004fe200000000ff */
[----:B------:R-:W-:-:S02]  /*11230*/  WARPGROUP.DEPBAR.LE gsb0, 0x0 ;  /* 0x00008000000079c5 */ /* 0x000fc40000010000 */
[----:B------:R-:W-:-:S06]  /*11240*/  WARPGROUP.ARRIVE ;  /* 0x00000000000079c5 */ /* 0x000fcc0000000000 */
[----:B------:R-:W-:Y:S01]  /*11250*/  HGMMA.64x256x16.F32 R24, R164, gdesc[UR4].tnspB, R24, gsb0 ;  /* 0x43e00004a4187df0 */ /* 0x000fe20008000818 */
        /* <DEDUP_REMOVED lines=17> */
[----:B------:R-:W-:-:S03]  /*11370*/  ISETP.GT.AND P2, PT, R214, RZ, PT ;  /* 0x000000ffd600720c */ /* 0x000fc60003f44270 */
[----:B------:R-:W-:Y:S01]  /*11380*/  FADD.FTZ R191, R191, R190 ;  /* 0x000000bebfbf7221 */ /* 0x000fe20000010000 */
[----:B------:R-:W-:-:S03]  /*11390*/  @!P1 VIADD R215, R215, 0x32460 ;  /* 0x00032460d7d79836 */ /* 0x000fc60000000000 */
[----:B------:R-:W-:Y:S01]  /*113a0*/  FADD.FTZ R194, R194, R191 ;  /* 0x000000bfc2c27221 */ /* 0x000fe20000010000 */
[----:B------:R-:W-:Y:S01]  /*113b0*/  FADD.FTZ R3, R193, R3 ;  /* 0x00000003c1037221 */ /* 0x000fe20000010000 */
[----:B------:R-:W-:Y:S02]  /*113c0*/  @!P1 PRMT R215, RZ, 0x654, R215 ;  /* 0x00000654ffd79816 */ /* 0x000fe400000000d7 */
[----:B------:R-:W-:Y:S01]  /*113d0*/  FADD.FTZ R195, R195, R194 ;  /* 0x000000c2c3c37221 */ /* 0x000fe20000010000 */
[----:B------:R-:W-:-:S03]  /*113e0*/  FADD.FTZ R3, R196, R3 ;  /* 0x00000003c4037221 */ /* 0x000fc60000010000 */
[----:B------:R-:W-:Y:S01]  /*113f0*/  FADD.FTZ R0, R198, R195 ;  /* 0x000000c3c6007221 */ /* 0x000fe20000010000 */
[----:B------:R-:W-:Y:S01]  /*11400*/  FADD.FTZ R3, R197, R3 ;  /* 0x00000003c5037221 */ /* 0x000fe20000010000 */
[----:B------:R-:W-:Y:S02]  /*11410*/  VIADD R214, R214, 0xffffffff ;  /* 0xffffffffd6d67836 */ /* 0x000fe40000000000 */
[----:B------:R-:W-:Y:S01]  /*11420*/  FADD.FTZ R0, R199, R0 ;  /* 0x00000000c7007221 */ /* 0x000fe20000010000 */
[----:B------:R-:W-:Y:S02]  /*11430*/  IMAD.MOV.U32 R205, RZ, RZ, R172 ;  /* 0x000000ffffcd7224 */ /* 0x000fe400078e00ac */
[----:B------:R-:W-:Y:S01]  /*11440*/  IMAD.MOV.U32 R206, RZ, RZ, R6 ;  /* 0x000000ffffce7224 */ /* 0x000fe200078e0006 */
[----:B------:R-:W-:Y:S02]  /*11450*/  WARPGROUP.DEPBAR.LE gsb0, 0x0 ;  /* 0x00008000000079c5 */ /* 0x000fe40000010000 */
[----:B------:R-:W-:-:S06]  /*11460*/  WARPGROUP.ARRIVE ;  /* 0x00000000000079c5 */ /* 0x000fcc0000000000 */
[----:B------:R-:W-:Y:S03]  /*11470*/  HGMMA.64x256x16.F32 R24, R168, gdesc[UR4].tnspB, R24, gsb0 ;  /* 0x43e00004a8187df0 */ /* 0x000fe60008000818 */
[----:B------:R-:W-:Y:S02]  /*11480*/  WARPGROUP.DEPBAR.LE gsb0, 0x0 ;  /* 0x00008000000079c5 */ /* 0x000fe40000010000 */
[----:B------:R2:W-:Y:S01]  /*11490*/  @!P1 SYNCS.ARRIVE.TRANS64.RED.A1T0 RZ, [R215+URZ], RZ ;  /* 0x000000ffd7ff99a7 */ /* 0x0005e2000810043f */
[----:B------:R-:W-:Y:S05]  /*114a0*/  @P2 BRA `(.L_x_14773) ;  /* 0xffffffd800142947 */ /* 0x000fea000383ffff */
.L_x_14763:
[----:B------:R-:W3:Y:S01]  /*114b0*/  LDL.LU R179, [R1+0x6c] ;  /* 0x00006c0001b37983 */ /* 0x000ee20000300800 */
[----:B------:R-:W-:Y:S05]  /*114c0*/  WARPSYNC.ALL ;  /* 0x0000000000007948 */ /* 0x000fea0003800000 */
[----:B------:R-:W4:Y:S01]  /*114d0*/  SHFL.BFLY PT, R4, R3, 0x2, 0x1f ;  /* 0x0c401f0003047f89 */ /* 0x000f2200000e0000 */
[----:B------:R-:W-:Y:S01]  /*114e0*/  VIADD R2, R2, 0x1 ;  /* 0x0000000102027836 */ /* 0x000fe20000000000 */
[----:B------:R0:W-:Y:S08]  /*114f0*/  BAR.ARV R173, 0x100 ;  /* 0x000400ad0000751d */ /* 0x0001f00000002000 */
[----:B------:R-:W-:Y:S06]  /*11500*/  BAR.ARV 0x8, 0x180 ;  /* 0x0206000000007b1d */ /* 0x000fec0000002000 */
[----:B------:R-:W-:Y:S01]  /*11510*/  ISETP.NE.AND P0, PT, R2, 0x2, PT ;  /* 0x000000020200780c */ /* 0x000fe20003f05270 */
[----:B------:R-:W1:Y:S01]  /*11520*/  SHFL.BFLY PT, R9, R0, 0x2, 0x1f ;  /* 0x0c401f0000097f89 */ /* 0x000e6200000e0000 */
[----:B------:R-:W-:-:S02]  /*11530*/  PLOP3.LUT P1, PT, PT, PT, PT, 0x8, 0x0 ;  /* 0x000000000000781c */ /* 0x000fc40003f2e170 */
[----:B------:R-:W-:Y:S01]  /*11540*/  SEL R12, RZ, 0x1, P0 ;  /* 0x00000001ff0c7807 */ /* 0x000fe20000000000 */
[----:B----4-:R-:W-:Y:S01]  /*11550*/  FADD.FTZ R5, R4, R3 ;  /* 0x0000000304057221 */ /* 0x010fe20000010000 */
[----:B------:R-:W-:Y:S01]  /*11560*/  IMAD.MOV.U32 R4, RZ, RZ, RZ ;  /* 0x000000ffff047224 */ /* 0x000fe200078e00ff */
[----:B------:R-:W-:Y:S02]  /*11570*/  SEL R2, R2, RZ, P0 ;  /* 0x000000ff02027207 */ /* 0x000fe40000000000 */
[----:B------:R-:W-:Y:S01]  /*11580*/  LOP3.LUT R23, R23, R12, RZ, 0x3c, !PT ;  /* 0x0000000c17177212 */ /* 0x000fe200078e3cff */
[----:B------:R-:W4:Y:S01]  /*11590*/  SHFL.BFLY PT, R8, R5, 0x1, 0x1f ;  /* 0x0c201f0005087f89 */ /* 0x000f2200000e0000 */
[----:B-1----:R-:W-:Y:S01]  /*115a0*/  FADD.FTZ R10, R9, R0 ;  /* 0x00000000090a7221 */ /* 0x002fe20000010000 */
[----:B------:R-:W-:-:S04]  /*115b0*/  IMAD.MOV.U32 R0, RZ, RZ, RZ ;  /* 0x000000ffff007224 */ /* 0x000fc800078e00ff */
[----:B------:R-:W1:Y:S01]  /*115c0*/  SHFL.BFLY PT, R9, R10, 0x1, 0x1f ;  /* 0x0c201f000a097f89 */ /* 0x000e6200000e0000 */
[----:B----4-:R-:W-:Y:S01]  /*115d0*/  FADD.FTZ R8, R5, R8 ;  /* 0x0000000805087221 */ /* 0x010fe20000010000 */
[----:B------:R-:W-:-:S04]  /*115e0*/  IMAD.MOV.U32 R5, RZ, RZ, -0x800000 ;  /* 0xff800000ff057424 */ /* 0x000fc800078e00ff */
[----:B------:R-:W-:-:S13]  /*115f0*/  FSETP.NE.FTZ.AND P2, PT, R8, RZ, PT ;  /* 0x000000ff0800720b */ /* 0x000fda0003f55000 */
[----:B------:R-:W4:Y:S01]  /*11600*/  @P2 MUFU.LG2 R14, R8 ;  /* 0x00000008000e2308 */ /* 0x000f220000000c00 */
[----:B------:R-:W-:Y:S01]  /*11610*/  @P2 FMUL.FTZ R12, R7, 0.69314718246459960938 ;  /* 0x3f317218070c2820 */ /* 0x000fe20000410000 */
[----:B-1----:R-:W-:-:S05]  /*11620*/  FADD.FTZ R9, R10, R9 ;  /* 0x000000090a097221 */ /* 0x002fca0000010000 */
[----:B------:R-:W-:Y:S01]  /*11630*/  FSETP.NE.FTZ.AND P3, PT, R9, RZ, PT ;  /* 0x000000ff0900720b */ /* 0x000fe20003f75000 */
[----:B------:R-:W1:Y:S01]  /*11640*/  @P2 MUFU.RCP R4, R8 ;  /* 0x0000000800042308 */ /* 0x000e620000001000 */
[----:B----4-:R-:W-:-:S11]  /*11650*/  @P2 FMUL.FTZ R19, R14, 0.69314718246459960938 ;  /* 0x3f3172180e132820 */ /* 0x010fd60000410000 */
[----:B------:R-:W4:Y:S01]  /*11660*/  @P3 MUFU.LG2 R15, R9 ;  /* 0x00000009000f3308 */ /* 0x000f220000000c00 */
[----:B------:R-:W-:Y:S01]  /*11670*/  @P3 FMUL.FTZ R13, R7, 0.69314718246459960938 ;  /* 0x3f317218070d3820 */ /* 0x000fe20000410000 */
[----:B------:R-:W-:Y:S01]  /*11680*/  @P2 FFMA.FTZ R5, R12, R6, R19 ;  /* 0x000000060c052223 */ /* 0x000fe20000010013 */
[-C--:B-1----:R-:W-:Y:S01]  /*11690*/  FMUL.FTZ R163, R72, R4.reuse ;  /* 0x0000000448a37220 */ /* 0x082fe20000410000 */
        /* <DEDUP_REMOVED lines=11> */
[----:B----4-:R-:W-:Y:S01]  /*11750*/  @P3 FMUL.FTZ R14, R15, 0.69314718246459960938 ;  /* 0x3f3172180f0e3820 */ /* 0x010fe20000410000 */
        /* <DEDUP_REMOVED lines=119> */
[----:B---3--:R-:W-:-:S05]  /*11ed0*/  VIADD R179, R179, 0x1 ;  /* 0x00000001b3b37836 */ /* 0x008fca0000000000 */
[----:B------:R0:W-:Y:S02]  /*11ee0*/  STL [R1+0x6c], R179 ;  /* 0x00006cb301007387 */ /* 0x0001e40000100800 */
.L_x_14706:
        /* <DEDUP_REMOVED lines=10> */
[----:B------:R-:W4:Y:S04]  /*11f90*/  LDL R14, [R1+0x8c] ;  /* 0x00008c00010e7983 */ /* 0x000f280000100800 */
[----:B------:R-:W2:Y:S04]  /*11fa0*/  LDL.LU R186, [R1+0x5c] ;  /* 0x00005c0001ba7983 */ /* 0x000ea80000300800 */
[----:B------:R-:W2:Y:S01]  /*11fb0*/  LDL.LU R184, [R1+0x60] ;  /* 0x0000600001b87983 */ /* 0x000ea20000300800 */
[----:B------:R-:W0:Y:S01]  /*11fc0*/  S2R R6, SR_SWINHI ;  /* 0x0000000000067919 */ /* 0x000e220000002f00 */
[----:B------:R-:W-:Y:S05]  /*11fd0*/  WARPSYNC.ALL ;  /* 0x0000000000007948 */ /* 0x000fea0003800000 */
[----:B------:R-:W-:Y:S01]  /*11fe0*/  F2FP.F16.F32.PACK_AB R24, R25, R24 ;  /* 0x000000181918723e */ /* 0x000fe200000000ff */
[----:B------:R-:W-:Y:S01]  /*11ff0*/  ULDC.64 UR4, c[0x0][0xd00] ;  /* 0x0003400000047ab9 */ /* 0x000fe20000000a00 */
[----:B------:R-:W-:Y:S01]  /*12000*/  F2FP.F16.F32.PACK_AB R32, R33, R32 ;  /* 0x000000202120723e */ /* 0x000fe200000000ff */
[----:B------:R-:W2:Y:S01]  /*12010*/  LDL R182, [R1+0x40] ;  /* 0x0000400001b67983 */ /* 0x000ea20000100800 */
[----:B------:R-:W-:-:S02]  /*12020*/  F2FP.F16.F32.PACK_AB R27, R76, R27 ;  /* 0x0000001b4c1b723e */ /* 0x000fc400000000ff */
[----:B------:R-:W-:Y:S01]  /*12030*/  F2FP.F16.F32.PACK_AB R40, R41, R40 ;  /* 0x000000282928723e */ /* 0x000fe200000000ff */
[----:B------:R-:W2:Y:S01]  /*12040*/  LDL R180, [R1+0x28] ;  /* 0x0000280001b47983 */ /* 0x000ea20000100800 */
        /* <DEDUP_REMOVED lines=38> */
[----:B------:R-:W-:Y:S01]  /*122b0*/  IMAD.MOV.U32 R3, RZ, RZ, RZ ;  /* 0x000000ffff037224 */ /* 0x000fe200078e00ff */
[----:B------:R-:W0:Y:S01]  /*122c0*/  LDC R0, c[0x0][0xce8] ;  /* 0x00033a00ff007b82 */ /* 0x000e220000000800 */
[----:B----4-:R-:W-:-:S07]  /*122d0*/  IMAD.WIDE R134, R14, 0x2, R12 ;  /* 0x000000020e867825 */ /* 0x010fce00078e020c */
[----:B------:R-:W-:Y:S01]  /*122e0*/  BAR.SYNC.DEFER_BLOCKING 0x1, 0x100 ;  /* 0x0044000000007b1d */ /* 0x000fe20000010000 */
[C---:B-----5:R-:W-:Y:S02]  /*122f0*/  IADD3 R30, P1, R134.reuse, 0x20, RZ ;  /* 0x00000020861e7810 */ /* 0x060fe40007f3e0ff */
[C---:B------:R-:W-:Y:S02]  /*12300*/  IADD3 R14, P2, R134.reuse, 0x40, RZ ;  /* 0x00000040860e7810 */ /* 0x040fe40007f5e0ff */
[----:B------:R-:W-:Y:S02]  /*12310*/  IADD3 R20, P3, R134, 0x60, RZ ;  /* 0x0000006086147810 */ /* 0x000fe40007f7e0ff */
[----:B------:R-:W-:Y:S02]  /*12320*/  LOP3.LUT R179, R30, 0x380, RZ, 0xc0, !PT ;  /* 0x000003801eb37812 */ /* 0x000fe400078ec0ff */
[----:B------:R-:W-:Y:S02]  /*12330*/  LOP3.LUT R38, R14, 0x380, RZ, 0xc0, !PT ;  /* 0x000003800e267812 */ /* 0x000fe400078ec0ff */
[----:B------:R-:W-:-:S02]  /*12340*/  LOP3.LUT R86, R20, 0x380, RZ, 0xc0, !PT ;  /* 0x0000038014567812 */ /* 0x000fc400078ec0ff */
[----:B------:R-:W-:Y:S02]  /*12350*/  SHF.R.U64 R179, R179, 0x3, RZ ;  /* 0x00000003b3b37819 */ /* 0x000fe400000012ff */
[----:B------:R-:W-:Y:S02]  /*12360*/  IADD3 R94, P4, R134, 0x4000, RZ ;  /* 0x00004000865e7810 */ /* 0x000fe40007f9e0ff */
[----:B------:R-:W-:Y:S02]  /*12370*/  SHF.R.U64 R181, R38, 0x3, RZ ;  /* 0x0000000326b57819 */ /* 0x000fe400000012ff */
[----:B------:R-:W-:Y:S02]  /*12380*/  IADD3 R98, P5, R134, 0x4020, RZ ;  /* 0x0000402086627810 */ /* 0x000fe40007fbe0ff */
[----:B------:R-:W-:Y:S02]  /*12390*/  SHF.R.U64 R183, R86, 0x3, RZ ;  /* 0x0000000356b77819 */ /* 0x000fe400000012ff */
[C---:B------:R-:W-:Y:S01]  /*123a0*/  IADD3 R6, P0, R134.reuse, 0x4040, RZ ;  /* 0x0000404086067810 */ /* 0x040fe20007f1e0ff */
[--C-:B------:R-:W-:Y:S01]  /*123b0*/  IMAD.X R31, RZ, RZ, R135.reuse, P1 ;  /* 0x000000ffff1f7224 */ /* 0x100fe200008e0687 */
[----:B------:R-:W-:Y:S01]  /*123c0*/  LOP3.LUT R30, R179, R30, RZ, 0x3c, !PT ;  /* 0x0000001eb31e7212 */ /* 0x000fe200078e3cff */
[--C-:B------:R-:W-:Y:S01]  /*123d0*/  IMAD.X R39, RZ, RZ, R135.reuse, P2 ;  /* 0x000000ffff277224 */ /* 0x100fe200010e0687 */
[----:B------:R-:W-:Y:S01]  /*123e0*/  LOP3.LUT R21, R134, 0x380, RZ, 0xc0, !PT ;  /* 0x0000038086157812 */ /* 0x000fe200078ec0ff */
[----:B------:R-:W-:Y:S01]  /*123f0*/  IMAD.X R87, RZ, RZ, R135, P3 ;  /* 0x000000ffff577224 */ /* 0x000fe200018e0687 */
[----:B------:R-:W-:-:S02]  /*12400*/  LOP3.LUT R38, R181, R14, RZ, 0x3c, !PT ;  /* 0x0000000eb5267212 */ /* 0x000fc400078e3cff */
[----:B------:R-:W-:Y:S02]  /*12410*/  LOP3.LUT R179, R94, 0x380, RZ, 0xc0, !PT ;  /* 0x000003805eb37812 */ /* 0x000fe400078ec0ff */
[C---:B------:R-:W-:Y:S02]  /*12420*/  IADD3 R106, P1, R134.reuse, 0x4060, RZ ;  /* 0x00004060866a7810 */ /* 0x040fe40007f3e0ff */
[C---:B------:R-:W-:Y:S02]  /*12430*/  IADD3 R110, P2, R134.reuse, 0x8000, RZ ;  /* 0x00008000866e7810 */ /* 0x040fe40007f5e0ff */
[----:B------:R-:W-:Y:S02]  /*12440*/  IADD3 R114, P3, R134, 0x8020, RZ ;  /* 0x0000802086727810 */ /* 0x000fe40007f7e0ff */
[----:B------:R-:W-:Y:S02]  /*12450*/  LOP3.LUT R86, R183, R20, RZ, 0x3c, !PT ;  /* 0x00000014b7567212 */ /* 0x000fe400078e3cff */
[----:B------:R-:W-:-:S02]  /*12460*/  LOP3.LUT R181, R98, 0x380, RZ, 0xc0, !PT ;  /* 0x0000038062b57812 */ /* 0x000fc400078ec0ff */
[----:B------:R-:W-:Y:S02]  /*12470*/  LOP3.LUT R183, R6, 0x380, RZ, 0xc0, !PT ;  /* 0x0000038006b77812 */ /* 0x000fe400078ec0ff */
[----:B------:R-:W-:Y:S02]  /*12480*/  SHF.R.U64 R21, R21, 0x3, RZ ;  /* 0x0000000315157819 */ /* 0x000fe400000012ff */
[----:B------:R-:W-:Y:S01]  /*12490*/  SHF.R.U64 R179, R179, 0x3, RZ ;  /* 0x00000003b3b37819 */ /* 0x000fe200000012ff */
[--C-:B------:R-:W-:Y:S01]  /*124a0*/  IMAD.X R95, RZ, RZ, R135.reuse, P4 ;  /* 0x000000ffff5f7224 */ /* 0x100fe200020e0687 */
[----:B------:R-:W-:Y:S01]  /*124b0*/  SHF.R.U64 R181, R181, 0x3, RZ ;  /* 0x00000003b5b57819 */ /* 0x000fe200000012ff */
[--C-:B------:R-:W-:Y:S01]  /*124c0*/  IMAD.X R99, RZ, RZ, R135.reuse, P5 ;  /* 0x000000ffff637224 */ /* 0x100fe200028e0687 */
[----:B------:R-:W-:Y:S01]  /*124d0*/  SHF.R.U64 R183, R183, 0x3, RZ ;  /* 0x00000003b7b77819 */ /* 0x000fe200000012ff */
[--C-:B------:R-:W-:Y:S01]  /*124e0*/  IMAD.X R103, RZ, RZ, R135.reuse, P0 ;  /* 0x000000ffff677224 */ /* 0x100fe200000e0687 */
[C---:B------:R-:W-:Y:S01]  /*124f0*/  IADD3 R118, P4, R134.reuse, 0x8040, RZ ;  /* 0x0000804086767810 */ /* 0x040fe20007f9e0ff */
[--C-:B------:R-:W-:Y:S01]  /*12500*/  IMAD.X R107, RZ, RZ, R135.reuse, P1 ;  /* 0x000000ffff6b7224 */ /* 0x100fe200008e0687 */
[C---:B------:R-:W-:Y:S01]  /*12510*/  IADD3 R122, P5, R134.reuse, 0x8060, RZ ;  /* 0x00008060867a7810 */ /* 0x040fe20007fbe0ff */
[--C-:B------:R-:W-:Y:S01]  /*12520*/  IMAD.X R111, RZ, RZ, R135.reuse, P2 ;  /* 0x000000ffff6f7224 */ /* 0x100fe200010e0687 */
[C---:B---3--:R-:W-:Y:S01]  /*12530*/  IADD3 R88, P0, R134.reuse, 0xc000, RZ ;  /* 0x0000c00086587810 */ /* 0x048fe20007f1e0ff */
[----:B------:R-:W-:Y:S01]  /*12540*/  IMAD.X R115, RZ, RZ, R135, P3 ;  /* 0x000000ffff737224 */ /* 0x000fe200018e0687 */
[----:B------:R-:W-:-:S02]  /*12550*/  IADD3 R130, P1, R134, 0xc020, RZ ;  /* 0x0000c02086827810 */ /* 0x000fc40007f3e0ff */
[C---:B------:R-:W-:Y:S02]  /*12560*/  IADD3 R172, P2, R134.reuse, 0xc040, RZ ;  /* 0x0000c04086ac7810 */ /* 0x040fe40007f5e0ff */
[----:B------:R-:W-:Y:S02]  /*12570*/  IADD3 R151, P3, R134, 0xc060, RZ ;  /* 0x0000c06086977810 */ /* 0x000fe40007f7e0ff */
[----:B------:R-:W-:Y:S02]  /*12580*/  LOP3.LUT R134, R21, R134, RZ, 0x3c, !PT ;  /* 0x0000008615867212 */ /* 0x000fe400078e3cff */
[----:B------:R-:W-:Y:S02]  /*12590*/  LOP3.LUT R185, R106, 0x380, RZ, 0xc0, !PT ;  /* 0x000003806ab97812 */ /* 0x000fe400078ec0ff */
[----:B------:R-:W-:Y:S02]  /*125a0*/  LOP3.LUT R94, R179, R94, RZ, 0x3c, !PT ;  /* 0x0000005eb35e7212 */ /* 0x000fe400078e3cff */
[----:B------:R-:W-:-:S02]  /*125b0*/  LOP3.LUT R98, R181, R98, RZ, 0x3c, !PT ;  /* 0x00000062b5627212 */ /* 0x000fc400078e3cff */
[----:B------:R-:W-:Y:S02]  /*125c0*/  LOP3.LUT R179, R110, 0x380, RZ, 0xc0, !PT ;  /* 0x000003806eb37812 */ /* 0x000fe400078ec0ff */
[----:B------:R-:W-:Y:S02]  /*125d0*/  LOP3.LUT R102, R183, R6, RZ, 0x3c, !PT ;  /* 0x00000006b7667212 */ /* 0x000fe400078e3cff */
[----:B------:R-:W-:Y:S02]  /*125e0*/  LOP3.LUT R181, R114, 0x380, RZ, 0xc0, !PT ;  /* 0x0000038072b57812 */ /* 0x000fe400078ec0ff */
[----:B------:R-:W-:Y:S02]  /*125f0*/  LOP3.LUT R183, R118, 0x380, RZ, 0xc0, !PT ;  /* 0x0000038076b77812 */ /* 0x000fe400078ec0ff */
[----:B------:R-:W-:Y:S02]  /*12600*/  SHF.R.U64 R185, R185, 0x3, RZ ;  /* 0x00000003b9b97819 */ /* 0x000fe400000012ff */
[----:B------:R-:W-:-:S02]  /*12610*/  MOV R134, R134 ;  /* 0x0000008600867202 */ /* 0x000fc40000000f00 */
[----:B------:R-:W-:Y:S02]  /*12620*/  SHF.R.U64 R179, R179, 0x3, RZ ;  /* 0x00000003b3b37819 */ /* 0x000fe400000012ff */
[----:B------:R-:W-:Y:S02]  /*12630*/  MOV R30, R30 ;  /* 0x0000001e001e7202 */ /* 0x000fe40000000f00 */
[----:B------:R-:W-:Y:S02]  /*12640*/  SHF.R.U64 R181, R181, 0x3, RZ ;  /* 0x00000003b5b57819 */ /* 0x000fe400000012ff */
[----:B------:R-:W-:Y:S02]  /*12650*/  MOV R38, R38 ;  /* 0x0000002600267202 */ /* 0x000fe40000000f00 */
[----:B------:R-:W-:Y:S02]  /*12660*/  SHF.R.U64 R183, R183, 0x3, RZ ;  /* 0x00000003b7b77819 */ /* 0x000fe400000012ff */
[----:B------:R-:W-:Y:S01]  /*12670*/  MOV R86, R86 ;  /* 0x0000005600567202 */ /* 0x000fe20000000f00 */
[----:B------:R3:W-:Y:S01]  /*12680*/  STSM.16.M88.4 [R134], R24 ;  /* 0x0000001886007844 */ /* 0x0007e20000000200 */
[----:B------:R-:W-:-:S02]  /*12690*/  LOP3.LUT R106, R185, R106, RZ, 0x3c, !PT ;  /* 0x0000006ab96a7212 */ /* 0x000fc400078e3cff */
[----:B------:R-:W-:Y:S01]  /*126a0*/  MOV R94, R94 ;  /* 0x0000005e005e7202 */ /* 0x000fe20000000f00 */
[----:B------:R4:W-:Y:S01]  /*126b0*/  STSM.16.M88.4 [R30], R32 ;  /* 0x000000201e007844 */ /* 0x0009e20000000200 */
[----:B------:R-:W-:Y:S02]  /*126c0*/  LOP3.LUT R185, R122, 0x380, RZ, 0xc0, !PT ;  /* 0x000003807ab97812 */ /* 0x000fe400078ec0ff */
[----:B------:R-:W-:Y:S02]  /*126d0*/  LOP3.LUT R110, R179, R110, RZ, 0x3c, !PT ;  /* 0x0000006eb36e7212 */ /* 0x000fe400078e3cff */
[----:B------:R-:W-:Y:S01]  /*126e0*/  MOV R98, R98 ;  /* 0x0000006200627202 */ /* 0x000fe20000000f00 */
[----:B------:R-:W-:Y:S01]  /*126f0*/  IMAD.X R119, RZ, RZ, R135, P4 ;  /* 0x000000ffff777224 */ /* 0x000fe200020e0687 */
[----:B------:R-:W-:Y:S01]  /*12700*/  LOP3.LUT R114, R181, R114, RZ, 0x3c, !PT ;  /* 0x00000072b5727212 */ /* 0x000fe200078e3cff */
[----:B------:R-:W-:Y:S01]  /*12710*/  STSM.16.M88.4 [R38], R40 ;  /* 0x0000002826007844 */ /* 0x000fe20000000200 */
[----:B------:R-:W-:-:S02]  /*12720*/  LOP3.LUT R179, R88, 0x380, RZ, 0xc0, !PT ;  /* 0x0000038058b37812 */ /* 0x000fc400078ec0ff */
[----:B------:R-:W-:Y:S01]  /*12730*/  MOV R102, R102 ;  /* 0x0000006600667202 */ /* 0x000fe20000000f00 */
[----:B------:R-:W-:Y:S01]  /*12740*/  STSM.16.M88.4 [R86], R48 ;  /* 0x0000003056007844 */ /* 0x000fe20000000200 */
[----:B------:R-:W-:Y:S02]  /*12750*/  LOP3.LUT R118, R183, R118, RZ, 0x3c, !PT ;  /* 0x00000076b7767212 */ /* 0x000fe400078e3cff */
[----:B------:R-:W-:Y:S01]  /*12760*/  LOP3.LUT R181, R130, 0x380, RZ, 0xc0, !PT ;  /* 0x0000038082b57812 */ /* 0x000fe200078ec0ff */
[----:B------:R-:W-:Y:S01]  /*12770*/  STSM.16.M88.4 [R94], R56 ;  /* 0x000000385e007844 */ /* 0x000fe20000000200 */
[----:B------:R-:W-:Y:S02]  /*12780*/  LOP3.LUT R183, R172, 0x380, RZ, 0xc0, !PT ;  /* 0x00000380acb77812 */ /* 0x000fe400078ec0ff */
[----:B------:R-:W-:Y:S01]  /*12790*/  SHF.R.U64 R185, R185, 0x3, RZ ;  /* 0x00000003b9b97819 */ /* 0x000fe200000012ff */
[----:B------:R-:W-:Y:S01]  /*127a0*/  STSM.16.M88.4 [R98], R64 ;  /* 0x0000004062007844 */ /* 0x000fe20000000200 */
[----:B------:R-:W-:-:S02]  /*127b0*/  LOP3.LUT R6, R151, 0x380, RZ, 0xc0, !PT ;  /* 0x0000038097067812 */ /* 0x000fc400078ec0ff */
[----:B------:R-:W-:Y:S02]  /*127c0*/  MOV R106, R106 ;  /* 0x0000006a006a7202 */ /* 0x000fe40000000f00 */
[----:B---3--:R-:W-:Y:S02]  /*127d0*/  F2FP.F16.F32.PACK_AB R24, R81, R165 ;  /* 0x000000a55118723e */ /* 0x008fe400000000ff */
[----:B------:R-:W-:Y:S02]  /*127e0*/  F2FP.F16.F32.PACK_AB R25, R83, R82 ;  /* 0x000000525319723e */ /* 0x000fe400000000ff */
[----:B------:R-:W-:Y:S02]  /*127f0*/  F2FP.F16.F32.PACK_AB R26, R85, R166 ;  /* 0x000000a6551a723e */ /* 0x000fe400000000ff */
[----:B------:R-:W-:Y:S01]  /*12800*/  F2FP.F16.F32.PACK_AB R27, R54, R46 ;  /* 0x0000002e361b723e */ /* 0x000fe200000000ff */
[----:B------:R3:W-:Y:S01]  /*12810*/  STSM.16.M88.4 [R102], R8 ;  /* 0x0000000866007844 */ /* 0x0007e20000000200 */
[----:B------:R-:W-:-:S02]  /*12820*/  SHF.R.U64 R179, R179, 0x3, RZ ;  /* 0x00000003b3b37819 */ /* 0x000fc400000012ff */
[----:B------:R-:W-:Y:S02]  /*12830*/  MOV R110, R110 ;  /* 0x0000006e006e7202 */ /* 0x000fe40000000f00 */
[----:B----4-:R-:W-:Y:S02]  /*12840*/  F2FP.F16.F32.PACK_AB R30, R93, R168 ;  /* 0x000000a85d1e723e */ /* 0x010fe400000000ff */
[----:B------:R-:W-:Y:S01]  /*12850*/  F2FP.F16.F32.PACK_AB R31, R92, R84 ;  /* 0x000000545c1f723e */ /* 0x000fe200000000ff */
[----:B------:R-:W-:Y:S01]  /*12860*/  IMAD.X R123, RZ, RZ, R135, P5 ;  /* 0x000000ffff7b7224 */ /* 0x000fe200028e0687 */
[----:B------:R-:W-:Y:S02]  /*12870*/  SHF.R.U64 R181, R181, 0x3, RZ ;  /* 0x00000003b5b57819 */ /* 0x000fe400000012ff */
[----:B------:R-:W-:Y:S02]  /*12880*/  MOV R114, R114 ;  /* 0x0000007200727202 */ /* 0x000fe40000000f00 */
[----:B------:R-:W-:-:S02]  /*12890*/  F2FP.F16.F32.PACK_AB R32, R97, R169 ;  /* 0x000000a96120723e */ /* 0x000fc400000000ff */
[----:B------:R-:W-:Y:S02]  /*128a0*/  F2FP.F16.F32.PACK_AB R33, R100, R96 ;  /* 0x000000606421723e */ /* 0x000fe400000000ff */
[----:B------:R-:W-:Y:S02]  /*128b0*/  F2FP.F16.F32.PACK_AB R34, R101, R170 ;  /* 0x000000aa6522723e */ /* 0x000fe400000000ff */
[----:B------:R-:W-:Y:S01]  /*128c0*/  F2FP.F16.F32.PACK_AB R35, R108, R104 ;  /* 0x000000686c23723e */ /* 0x000fe200000000ff */
[----:B------:R-:W-:Y:S01]  /*128d0*/  IMAD.X R127, RZ, RZ, R135, P0 ;  /* 0x000000ffff7f7224 */ /* 0x000fe200000e0687 */
[----:B------:R-:W-:Y:S02]  /*128e0*/  SHF.R.U64 R183, R183, 0x3, RZ ;  /* 0x00000003b7b77819 */ /* 0x000fe400000012ff */
[----:B------:R-:W-:Y:S02]  /*128f0*/  MOV R118, R118 ;  /* 0x0000007600767202 */ /* 0x000fe40000000f00 */
[----:B---3--:R-:W-:-:S02]  /*12900*/  F2FP.F16.F32.PACK_AB R8, R105, R171 ;  /* 0x000000ab6908723e */ /* 0x008fc400000000ff */
[----:B------:R-:W-:Y:S02]  /*12910*/  F2FP.F16.F32.PACK_AB R9, R116, R112 ;  /* 0x000000707409723e */ /* 0x000fe400000000ff */
[----:B------:R-:W-:Y:S02]  /*12920*/  F2FP.F16.F32.PACK_AB R10, R109, R173 ;  /* 0x000000ad6d0a723e */ /* 0x000fe400000000ff */
[----:B------:R-:W-:Y:S01]  /*12930*/  F2FP.F16.F32.PACK_AB R11, R124, R120 ;  /* 0x000000787c0b723e */ /* 0x000fe200000000ff */
[--C-:B------:R-:W-:Y:S01]  /*12940*/  IMAD.X R131, RZ, RZ, R135.reuse, P1 ;  /* 0x000000ffff837224 */ /* 0x100fe200008e0687 */
[----:B------:R-:W-:Y:S01]  /*12950*/  LOP3.LUT R122, R185, R122, RZ, 0x3c, !PT ;  /* 0x0000007ab97a7212 */ /* 0x000fe200078e3cff */
[----:B------:R3:W-:Y:S01]  /*12960*/  STSM.16.M88.4 [R106], R24 ;  /* 0x000000186a007844 */ /* 0x0007e20000000200 */
[----:B------:R-:W-:Y:S01]  /*12970*/  SHF.R.U64 R6, R6, 0x3, RZ ;  /* 0x0000000306067819 */ /* 0x000fe200000012ff */
[--C-:B------:R-:W-:Y:S01]  /*12980*/  IMAD.X R15, RZ, RZ, R135.reuse, P2 ;  /* 0x000000ffff0f7224 */ /* 0x100fe200010e0687 */
[----:B------:R-:W-:Y:S01]  /*12990*/  LOP3.LUT R126, R179, R88, RZ, 0x3c, !PT ;  /* 0x00000058b37e7212 */ /* 0x000fe200078e3cff */
[----:B------:R-:W-:Y:S01]  /*129a0*/  STSM.16.M88.4 [R110], R28 ;  /* 0x0000001c6e007844 */ /* 0x000fe20000000200 */
[----:B------:R-:W-:Y:S01]  /*129b0*/  LOP3.LUT R130, R181, R130, RZ, 0x3c, !PT ;  /* 0x00000082b5827212 */ /* 0x000fe200078e3cff */
[----:B------:R-:W-:Y:S01]  /*129c0*/  IMAD.X R21, RZ, RZ, R135, P3 ;  /* 0x000000ffff157224 */ /* 0x000fe200018e0687 */
[----:B------:R-:W-:Y:S01]  /*129d0*/  LOP3.LUT R14, R183, R172, RZ, 0x3c, !PT ;  /* 0x000000acb70e7212 */ /* 0x000fe200078e3cff */
[----:B------:R-:W-:Y:S01]  /*129e0*/  STSM.16.M88.4 [R114], R32 ;  /* 0x0000002072007844 */ /* 0x000fe20000000200 */
[----:B------:R-:W-:-:S02]  /*129f0*/  LOP3.LUT R20, R6, R151, RZ, 0x3c, !PT ;  /* 0x0000009706147212 */ /* 0x000fc400078e3cff */
[----:B------:R-:W-:Y:S01]  /*12a00*/  MOV R122, R122 ;  /* 0x0000007a007a7202 */ /* 0x000fe20000000f00 */
[----:B------:R2:W-:Y:S01]  /*12a10*/  STSM.16.M88.4 [R118], R8 ;  /* 0x0000000876007844 */ /* 0x0005e20000000200 */
[----:B------:R-:W-:Y:S02]  /*12a20*/  MOV R126, R126 ;  /* 0x0000007e007e7202 */ /* 0x000fe40000000f00 */
[----:B------:R-:W-:Y:S02]  /*12a30*/  F2FP.F16.F32.PACK_AB R38, R125, R177 ;  /* 0x000000b17d26723e */ /* 0x000fe400000000ff */
[----:B---3--:R-:W-:Y:S02]  /*12a40*/  F2FP.F16.F32.PACK_AB R24, R113, R174 ;  /* 0x000000ae7118723e */ /* 0x008fe400000000ff */
[----:B------:R-:W-:Y:S02]  /*12a50*/  F2FP.F16.F32.PACK_AB R25, R152, R128 ;  /* 0x000000809819723e */ /* 0x000fe400000000ff */
[----:B------:R-:W-:-:S02]  /*12a60*/  F2FP.F16.F32.PACK_AB R26, R117, R175 ;  /* 0x000000af751a723e */ /* 0x000fc400000000ff */
[----:B------:R-:W-:Y:S02]  /*12a70*/  F2FP.F16.F32.PACK_AB R27, R154, R153 ;  /* 0x000000999a1b723e */ /* 0x000fe400000000ff */
[----:B------:R-:W-:Y:S02]  /*12a80*/  F2FP.F16.F32.PACK_AB R39, R158, R157 ;  /* 0x0000009d9e27723e */ /* 0x000fe400000000ff */
[----:B------:R-:W-:Y:S02]  /*12a90*/  ISETP.NE.U32.AND P0, PT, RZ, UR4, PT ;  /* 0x00000004ff007c0c */ /* 0x000fe4000bf05070 */
[----:B--2---:R-:W-:Y:S02]  /*12aa0*/  IADD3 R8, P1, R186, UR4, RZ ;  /* 0x00000004ba087c10 */ /* 0x004fe4000ff3e0ff */
[----:B------:R-:W-:Y:S02]  /*12ab0*/  MOV R130, R130 ;  /* 0x0000008200827202 */ /* 0x000fe40000000f00 */
[----:B------:R-:W-:-:S02]  /*12ac0*/  F2FP.F16.F32.PACK_AB R40, R129, R178 ;  /* 0x000000b28128723e */ /* 0x000fc400000000ff */
[----:B------:R-:W-:Y:S02]  /*12ad0*/  F2FP.F16.F32.PACK_AB R41, R160, R159 ;  /* 0x0000009fa029723e */ /* 0x000fe400000000ff */
[----:B------:R-:W-:Y:S02]  /*12ae0*/  F2FP.F16.F32.PACK_AB R42, R133, R132 ;  /* 0x00000084852a723e */ /* 0x000fe400000000ff */
[----:B------:R-:W-:Y:S02]  /*12af0*/  F2FP.F16.F32.PACK_AB R43, R162, R161 ;  /* 0x000000a1a22b723e */ /* 0x000fe400000000ff */
[----:B------:R-:W-:Y:S01]  /*12b00*/  MOV R14, R14 ;  /* 0x0000000e000e7202 */ /* 0x000fe20000000f00 */
[----:B------:R2:W-:Y:S01]  /*12b10*/  STSM.16.M88.4 [R122], R24 ;  /* 0x000000187a007844 */ /* 0x0005e20000000200 */
[----:B------:R-:W-:Y:S02]  /*12b20*/  MOV R20, R20 ;  /* 0x0000001400147202 */ /* 0x000fe40000000f00 */
[----:B------:R-:W-:Y:S01]  /*12b30*/  ISETP.NE.AND.EX P0, PT, RZ, UR5, PT, P0 ;  /* 0x00000005ff007c0c */ /* 0x000fe2000bf05300 */
[----:B------:R2:W-:Y:S01]  /*12b40*/  STSM.16.M88.4 [R126], R36 ;  /* 0x000000247e007844 */ /* 0x0005e20000000200 */
[----:B------:R-:W-:Y:S01]  /*12b50*/  IADD3.X R9, R184, UR5, RZ, P1, !PT ;  /* 0x00000005b8097c10 */ /* 0x000fe20008ffe4ff */
[----:B------:R-:W-:-:S02]  /*12b60*/  ULDC.64 UR4, c[0x0][0xd08] ;  /* 0x0003420000047ab9 */ /* 0x000fc40000000a00 */
[----:B------:R2:W-:Y:S01]  /*12b70*/  STSM.16.M88.4 [R130], R40 ;  /* 0x0000002882007844 */ /* 0x0005e20000000200 */
[----:B------:R-:W-:-:S03]  /*12b80*/  ISETP.NE.U32.AND P2, PT, RZ, UR4, PT ;  /* 0x00000004ff007c0c */ /* 0x000fc6000bf45070 */
[----:B------:R2:W-:Y:S01]  /*12b90*/  STSM.16.M88.4 [R14], R136 ;  /* 0x000000880e007844 */ /* 0x0005e20000000200 */
[----:B------:R-:W-:-:S03]  /*12ba0*/  ISETP.NE.AND.EX P2, PT, RZ, UR5, PT, P2 ;  /* 0x00000005ff007c0c */ /* 0x000fc6000bf45320 */
[----:B------:R2:W-:Y:S01]  /*12bb0*/  STSM.16.M88.4 [R20], R144 ;  /* 0x0000009014007844 */ /* 0x0005e20000000200 */
[----:B------:R-:W-:Y:S09]  /*12bc0*/  BAR.SYNC.DEFER_BLOCKING 0x1, 0x100 ;  /* 0x0044000000007b1d */ /* 0x000ff20000010000 */
[----:B------:R-:W-:Y:S01]  /*12bd0*/  @P2 IADD3 R6, P3, R186, UR4, RZ ;  /* 0x00000004ba062c10 */ /* 0x000fe2000ff7e0ff */
[----:B------:R-:W-:-:S02]  /*12be0*/  ULDC UR4, c[0x0][0xb88] ;  /* 0x0002e20000047ab9 */ /* 0x000fc40000000800 */
[----:B------:R-:W-:Y:S01]  /*12bf0*/  IMAD.U32 R11, RZ, RZ, UR4 ;  /* 0x00000004ff0b7e24 */ /* 0x000fe2000f8e00ff */
[----:B------:R-:W-:Y:S01]  /*12c00*/  @P2 IADD3.X R7, R184, UR5, RZ, P3, !PT ;  /* 0x00000005b8072c10 */ /* 0x000fe20009ffe4ff */
[----:B------:R2:W5:Y:S04]  /*12c10*/  @P0 LDG.E R3, desc[UR40][R8.64] ;  /* 0x0000002808030981 */ /* 0x000568000c1e1900 */
[----:B------:R2:W5:Y:S01]  /*12c20*/  @P2 LDG.E R11, desc[UR40][R6.64] ;  /* 0x00000028060b2981 */ /* 0x000562000c1e1900 */
[----:B0-----:R-:W-:-:S13]  /*12c30*/  ISETP.NE.AND P1, PT, R0, 0x1, PT ;  /* 0x000000010000780c */ /* 0x001fda0003f25270 */
[----:B------:R-:W0:Y:S08]  /*12c40*/  @P1 LDC R10, c[0x0][0xcec] ;  /* 0x00033b00ff0a1b82 */ /* 0x000e300000000800 */
[----:B------:R-:W3:Y:S01]  /*12c50*/  @P1 LDC R15, c[0x0][0xcf0] ;  /* 0x00033c00ff0f1b82 */ /* 0x000ee20000000800 */
[----:B------:R-:W-:Y:S01]  /*12c60*/  IMAD.IADD R29, R182, 0x1, R180 ;  /* 0x00000001b61d7824 */ /* 0x000fe200078e02b4 */
[----:B--2---:R-:W-:Y:S06]  /*12c70*/  @P2 BRA `(.L_x_14776) ;  /* 0x0000000000102947 */ /* 0x004fec0003800000 */
[----:B------:R-:W-:Y:S05]  /*12c80*/  @!P0 BRA `(.L_x_14776) ;  /* 0x00000000000c8947 */ /* 0x000fea0003800000 */
[----:B------:R-:W2:Y:S04]  /*12c90*/  LDG.E R6, desc[UR40][R8.64] ;  /* 0x0000002808067981 */ /* 0x000ea8000c1e1900 */
[----:B-----5:R-:W2:Y:S02]  /*12ca0*/  LDG.E R11, desc[UR40][R8.64+0x4] ;  /* 0x00000428080b7981 */ /* 0x020ea4000c1e1900 */
[----:B--2---:R-:W-:-:S07]  /*12cb0*/  IMAD.IADD R11, R11, 0x1, -R6 ;  /* 0x000000010b0b7824 */ /* 0x004fce00078e0a06 */
.L_x_14776:
[----:B------:R-:W2:Y:S01]  /*12cc0*/  LDL.LU R24, [R1+0x7c] ;  /* 0x00007c0001187983 */ /* 0x000ea20000300800 */
[----:B------:R-:W4:Y:S01]  /*12cd0*/  S2R R7, SR_TID.X ;  /* 0x0000000000077919 */ /* 0x000f220000002100 */
[----:B0-----:R-:W-:Y:S01]  /*12ce0*/  @P1 IMAD.HI.U32 R6, R29, R10, RZ ;  /* 0x0000000a1d061227 */ /* 0x001fe200078e00ff */
[----:B------:R-:W-:Y:S01]  /*12cf0*/  ULDC.64 UR4, c[0x0][0xc90] ;  /* 0x0003240000047ab9 */ /* 0x000fe20000000a00 */
[--C-:B-----5:R-:W-:Y:S01]  /*12d00*/  SHF.R.S32.HI R21, RZ, 0x1f, R3.reuse ;  /* 0x0000001fff157819 */ /* 0x120fe20000011403 */
[----:B------:R-:W2:Y:S01]  /*12d10*/  LDL.LU R14, [R1+0x64] ;  /* 0x00006400010e7983 */ /* 0x000ea20000300800 */
[----:B------:R-:W-:Y:S01]  /*12d20*/  IMAD.MOV.U32 R20, RZ, RZ, R3 ;  /* 0x000000ffff147224 */ /* 0x000fe200078e0003 */
[----:B------:R-:W0:Y:S02]  /*12d30*/  @P1 LDC R79, c[0x0][0xcec] ;  /* 0x00033b00ff4f1b82 */ /* 0x000e240000000800 */
[----:B------:R-:W2:Y:S04]  /*12d40*/  LDL.LU R85, [R1+0x58] ;  /* 0x0000580001557983 */ /* 0x000ea80000300800 */
[----:B------:R-:W2:Y:S01]  /*12d50*/  LDL R95, [R1+0xc] ;  /* 0x00000c00015f7983 */ /* 0x000ea20000100800 */
[----:B------:R-:W-:Y:S01]  /*12d60*/  IMAD.MOV.U32 R9, RZ, RZ, R29 ;  /* 0x000000ffff097224 */ /* 0x000fe200078e001d */
[----:B---3--:R-:W-:-:S02]  /*12d70*/  @P1 SHF.R.U32.HI R9, RZ, R15, R6 ;  /* 0x0000000fff091219 */ /* 0x008fc40000011606 */
[----:B------:R-:W3:Y:S03]  /*12d80*/  LDL R26, [R1+0x88] ;  /* 0x00008800011a7983 */ /* 0x000ee60000100800 */
[----:B------:R-:W-:Y:S01]  /*12d90*/  IMAD.MOV R27, RZ, RZ, -R9 ;  /* 0x000000ffff1b7224 */ /* 0x000fe200078e0a09 */
[----:B------:R0:W5:Y:S04]  /*12da0*/  LDL R96, [R1+0x9c] ;  /* 0x00009c0001607983 */ /* 0x0001680000100800 */
[----:B------:R0:W5:Y:S04]  /*12db0*/  LDL R94, [R1+0x98] ;  /* 0x00009800015e7983 */ /* 0x0001680000100800 */
[----:B------:R0:W5:Y:S04]  /*12dc0*/  LDL R93, [R1+0x4c] ;  /* 0x00004c00015d7983 */ /* 0x0001680000100800 */
[----:B------:R0:W5:Y:S01]  /*12dd0*/  LDL R92, [R1+0x94] ;  /* 0x00009400015c7983 */ /* 0x0001620000100800 */
[----:B----4-:R-:W-:-:S03]  /*12de0*/  VIADD R84, R7, 0xffffff80 ;  /* 0xffffff8007547836 */ /* 0x010fc60000000000 */
[----:B------:R4:W5:Y:S02]  /*12df0*/  LDL R88, [R1+0x48] ;  /* 0x0000480001587983 */ /* 0x0009640000100800 */
[--C-:B------:R-:W-:Y:S02]  /*12e00*/  SHF.R.S32.HI R83, RZ, 0x1f, R84.reuse ;  /* 0x0000001fff537819 */ /* 0x100fe40000011454 */
[----:B------:R4:W5:Y:S02]  /*12e10*/  LDL R87, [R1+0x90] ;  /* 0x0000900001577983 */ /* 0x0009640000100800 */
[----:B------:R-:W-:Y:S02]  /*12e20*/  LEA.HI R83, R83, R84, RZ, 0x3 ;  /* 0x0000005453537211 */ /* 0x000fe400078f18ff */
[----:B------:R4:W5:Y:S02]  /*12e30*/  LDL R86, [R1+0x50] ;  /* 0x0000500001567983 */ /* 0x0009640000100800 */
[----:B------:R-:W-:Y:S01]  /*12e40*/  SHF.R.S32.HI R83, RZ, 0x3, R83 ;  /* 0x00000003ff537819 */ /* 0x000fe20000011453 */
[----:B------:R-:W1:Y:S01]  /*12e50*/  S2R R30, SR_TID.X ;  /* 0x00000000001e7919 */ /* 0x000e620000002100 */
[----:B------:R-:W-:-:S04]  /*12e60*/  SHF.R.S32.HI R82, RZ, 0x1f, R84 ;  /* 0x0000001fff527819 */ /* 0x000fc80000011454 */
[----:B------:R-:W-:-:S04]  /*12e70*/  LEA.HI R82, R82, R84, RZ, 0x3 ;  /* 0x0000005452527211 */ /* 0x000fc800078f18ff */
[----:B------:R-:W-:-:S05]  /*12e80*/  LOP3.LUT R82, R82, 0xfffffff8, RZ, 0xc0, !PT ;  /* 0xfffffff852527812 */ /* 0x000fca00078ec0ff */
[----:B------:R-:W-:Y:S02]  /*12e90*/  IMAD.IADD R82, R84, 0x1, -R82 ;  /* 0x0000000154527824 */ /* 0x000fe400078e0a52 */
[----:B------:R-:W4:Y:S01]  /*12ea0*/  @P1 LDC R84, c[0x0][0xcf0] ;  /* 0x00033c00ff541b82 */ /* 0x000f220000000800 */
[----:B-1----:R-:W-:-:S05]  /*12eb0*/  VIADD R31, R30, 0xffffff80 ;  /* 0xffffff801e1f7836 */ /* 0x002fca0000000000 */
[----:B------:R-:W-:-:S04]  /*12ec0*/  SHF.R.S32.HI R30, RZ, 0x1f, R31 ;  /* 0x0000001fff1e7819 */ /* 0x000fc8000001141f */
[----:B------:R-:W-:-:S04]  /*12ed0*/  LEA.HI R30, R30, R31, RZ, 0x7 ;  /* 0x0000001f1e1e7211 */ /* 0x000fc800078f38ff */
[----:B------:R-:W-:Y:S01]  /*12ee0*/  LOP3.LUT R30, R30, 0xffffff80, RZ, 0xc0, !PT ;  /* 0xffffff801e1e7812 */ /* 0x000fe200078ec0ff */
[----:B------:R-:W-:-:S04]  /*12ef0*/  IMAD R78, R11, R0, RZ ;  /* 0x000000000b4e7224 */ /* 0x000fc800078e02ff */
[----:B------:R-:W-:Y:S01]  /*12f00*/  IMAD.IADD R30, R31, 0x1, -R30 ;  /* 0x000000011f1e7824 */ /* 0x000fe200078e0a1e */
[----:B------:R-:W-:Y:S01]  /*12f10*/  BSSY B1, `(.L_x_14777) ;  /* 0x00000cd000017945 */ /* 0x000fe20003800000 */
[----:B--2---:R-:W-:Y:S02]  /*12f20*/  SEL R76, R14, RZ, !P0 ;  /* 0x000000ff0e4c7207 */ /* 0x004fe40004000000 */
[----:B------:R-:W-:Y:S01]  /*12f30*/  SHF.R.S32.HI R77, RZ, 0x1f, R85 ;  /* 0x0000001fff4d7819 */ /* 0x000fe20000011455 */
[----:B------:R-:W-:Y:S01]  /*12f40*/  IMAD.WIDE.U32 R6, R85, UR4, R20 ;  /* 0x0000000455067c25 */ /* 0x000fe2000f8e0014 */
[----:B------:R-:W-:-:S03]  /*12f50*/  SEL R20, R24, RZ, !P0 ;  /* 0x000000ff18147207 */ /* 0x000fc60004000000 */
[----:B------:R-:W-:Y:S02]  /*12f60*/  IMAD R8, R77, UR4, RZ ;  /* 0x000000044d087c24 */ /* 0x000fe4000f8e02ff */
[----:B------:R-:W-:Y:S02]  /*12f70*/  IMAD R25, R83, 0x40, R95 ;  /* 0x0000004053197824 */ /* 0x000fe400078e025f */
[----:B------:R-:W-:Y:S01]  /*12f80*/  IMAD R15, R85, UR5, R8 ;  /* 0x00000005550f7c24 */ /* 0x000fe2000f8e0208 */
[----:B------:R-:W-:-:S03]  /*12f90*/  ULDC.64 UR4, c[0x0][0xc98] ;  /* 0x0003260000047ab9 */ /* 0x000fc60000000a00 */
[----:B------:R-:W-:Y:S02]  /*12fa0*/  IMAD.IADD R7, R7, 0x1, R15 ;  /* 0x0000000107077824 */ /* 0x000fe400078e020f */
[----:B------:R-:W-:Y:S02]  /*12fb0*/  IMAD R15, R0, R27, R29 ;  /* 0x0000001b000f7224 */ /* 0x000fe400078e021d */
[----:B------:R-:W-:Y:S02]  /*12fc0*/  IMAD R27, R20, UR4, RZ ;  /* 0x00000004141b7c24 */ /* 0x000fe4000f8e02ff */
[----:B------:R-:W-:Y:S01]  /*12fd0*/  IMAD.WIDE.U32 R6, R76, UR4, R6 ;  /* 0x000000044c067c25 */ /* 0x000fe2000f8e0006 */
[----:B------:R-:W-:-:S03]  /*12fe0*/  SHF.R.S32.HI R8, RZ, 0x1f, R15 ;  /* 0x0000001fff087819 */ /* 0x000fc6000001140f */
[----:B------:R-:W-:Y:S01]  /*12ff0*/  IMAD.WIDE R12, R25, 0x2, R12 ;  /* 0x00000002190c7825 */ /* 0x000fe200078e020c */
[----:B------:R-:W-:Y:S02]  /*13000*/  SHF.R.S32.HI R25, RZ, 0x1f, R9 ;  /* 0x0000001fff197819 */ /* 0x000fe40000011409 */
[----:B------:R-:W-:Y:S01]  /*13010*/  IADD3 R6, P0, R9, R6, RZ ;  /* 0x0000000609067210 */ /* 0x000fe20007f1e0ff */
[----:B------:R-:W-:Y:S01]  /*13020*/  IMAD R27, R76, UR5, R27 ;  /* 0x000000054c1b7c24 */ /* 0x000fe2000f8e021b */
[----:B------:R-:W-:Y:S02]  /*13030*/  ULDC.64 UR4, c[0x0][0xc88] ;  /* 0x0003220000047ab9 */ /* 0x000fe40000000a00 */
[----:B------:R-:W-:Y:S02]  /*13040*/  IMAD R10, R8, UR4, RZ ;  /* 0x00000004080a7c24 */ /* 0x000fe4000f8e02ff */
[----:B------:R-:W-:Y:S02]  /*13050*/  IADD3.X R7, R25, R7, R27, P0, !PT ;  /* 0x0000000719077210 */ /* 0x000fe400007fe41b */
[----:B------:R-:W-:Y:S01]  /*13060*/  IADD3 R9, P2, R12, 0x1000, RZ ;  /* 0x000010000c097810 */ /* 0x000fe20007f5e0ff */
[----:B------:R-:W-:-:S02]  /*13070*/  IMAD R25, R15, UR5, R10 ;  /* 0x000000050f197c24 */ /* 0x000fc4000f8e020a */
[----:B------:R-:W-:Y:S01]  /*13080*/  IMAD.WIDE.U32 R6, R15, UR4, R6 ;  /* 0x000000040f067c25 */ /* 0x000fe2000f8e0006 */
[----:B------:R-:W-:Y:S01]  /*13090*/  IADD3 R15, P3, R12, 0x2000, RZ ;  /* 0x000020000c0f7810 */ /* 0x000fe20007f7e0ff */
[----:B------:R-:W-:Y:S01]  /*130a0*/  ULDC.64 UR4, c[0x0][0xc50] ;  /* 0x0003140000047ab9 */ /* 0x000fe20000000a00 */
[----:B------:R-:W-:Y:S01]  /*130b0*/  LOP3.LUT R8, R9, 0x380, RZ, 0xc0, !PT ;  /* 0x0000038009087812 */ /* 0x000fe200078ec0ff */
[----:B------:R-:W-:Y:S01]  /*130c0*/  IMAD.IADD R7, R7, 0x1, R25 ;  /* 0x0000000107077824 */ /* 0x000fe200078e0219 */
[----:B------:R-:W-:Y:S02]  /*130d0*/  LEA R10, P0, R6, UR4, 0x2 ;  /* 0x00000004060a7c11 */ /* 0x000fe4000f8010ff */
[----:B------:R-:W-:Y:S02]  /*130e0*/  LOP3.LUT R14, R15, 0x380, RZ, 0xc0, !PT ;  /* 0x000003800f0e7812 */ /* 0x000fe400078ec0ff */
[----:B------:R-:W-:Y:S02]  /*130f0*/  SHF.R.U64 R8, R8, 0x3, RZ ;  /* 0x0000000308087819 */ /* 0x000fe400000012ff */
[----:B------:R-:W-:Y:S01]  /*13100*/  LEA.HI.X R6, R6, UR5, R7, 0x2, P0 ;  /* 0x0000000506067c11 */ /* 0x000fe200080f1407 */
[----:B------:R-:W-:Y:S01]  /*13110*/  ULDC.64 UR4, c[0x0][0xba0] ;  /* 0x0002e80000047ab9 */ /* 0x000fe20000000a00 */
[----:B------:R-:W-:-:S02]  /*13120*/  IADD3 R29, P0, R12, 0x4000, RZ ;  /* 0x000040000c1d7810 */ /* 0x000fc40007f1e0ff */
[----:B------:R-:W-:Y:S02]  /*13130*/  SHF.R.U64 R14, R14, 0x3, RZ ;  /* 0x000000030e0e7819 */ /* 0x000fe400000012ff */
[----:B------:R-:W-:Y:S01]  /*13140*/  LOP3.LUT R8, R8, R9, RZ, 0x3c, !PT ;  /* 0x0000000908087212 */ /* 0x000fe200078e3cff */
[--C-:B------:R-:W-:Y:S01]  /*13150*/  IMAD.X R9, RZ, RZ, R13.reuse, P2 ;  /* 0x000000ffff097224 */ /* 0x100fe200010e060d */
[----:B------:R-:W-:Y:S02]  /*13160*/  LOP3.LUT R28, R29, 0x380, RZ, 0xc0, !PT ;  /* 0x000003801d1c7812 */ /* 0x000fe400078ec0ff */
[----:B------:R-:W-:Y:S01]  /*13170*/  LOP3.LUT R14, R14, R15, RZ, 0x3c, !PT ;  /* 0x0000000f0e0e7212 */ /* 0x000fe200078e3cff */
[----:B------:R-:W-:Y:S01]  /*13180*/  IMAD.X R15, RZ, RZ, R13, P3 ;  /* 0x000000ffff0f7224 */ /* 0x000fe200018e060d */
[C---:B------:R-:W-:Y:S02]  /*13190*/  IADD3 R37, P2, R12.reuse, 0x6000, RZ ;  /* 0x000060000c257810 */ /* 0x040fe40007f5e0ff */
        /* <DEDUP_REMOVED lines=8> */
[----:B------:R-:W-:Y:S01]  /*13220*/  LOP3.LUT R28, R28, R29, RZ, 0x3c, !PT ;  /* 0x0000001d1c1c7212 */ /* 0x000fe200078e3cff */
[----:B------:R-:W-:Y:S01]  /*13230*/  IMAD.X R29, RZ, RZ, R13, P0 ;  /* 0x000000ffff1d7224 */ /* 0x000fe200000e060d */
[----:B------:R-:W-:Y:S02]  /*13240*/  SHF.R.U64 R36, R36, 0x3, RZ ;  /* 0x0000000324247819 */ /* 0x000fe400000012ff */
[----:B------:R-:W-:Y:S02]  /*13250*/  SHF.R.U64 R24, R24, 0x3, RZ ;  /* 0x0000000318187819 */ /* 0x000fe400000012ff */
[----:B------:R-:W-:Y:S02]  /*13260*/  SHF.R.U64 R32, R32, 0x3, RZ ;  /* 0x0000000320207819 */ /* 0x000fe400000012ff */
[----:B------:R-:W-:-:S02]  /*13270*/  IADD3 R49, P0, R12, 0x9000, RZ ;  /* 0x000090000c317810 */ /* 0x000fc40007f1e0ff */
[----:B------:R-:W-:Y:S02]  /*13280*/  SHF.R.U64 R40, R40, 0x3, RZ ;  /* 0x0000000328287819 */ /* 0x000fe400000012ff */
[----:B------:R-:W-:Y:S01]  /*13290*/  LOP3.LUT R36, R36, R37, RZ, 0x3c, !PT ;  /* 0x0000002524247212 */ /* 0x000fe200078e3cff */
[--C-:B------:R-:W-:Y:S01]  /*132a0*/  IMAD.X R37, RZ, RZ, R13.reuse, P2 ;  /* 0x000000ffff257224 */ /* 0x100fe200010e060d */
[----:B------:R-:W-:Y:S01]  /*132b0*/  LOP3.LUT R24, R24, R25, RZ, 0x3c, !PT ;  /* 0x0000001918187212 */ /* 0x000fe200078e3cff */
[--C-:B------:R-:W-:Y:S01]  /*132c0*/  IMAD.X R25, RZ, RZ, R13.reuse, P5 ;  /* 0x000000ffff197224 */ /* 0x100fe200028e060d */
[----:B------:R-:W-:Y:S01]  /*132d0*/  LOP3.LUT R32, R32, R33, RZ, 0x3c, !PT ;  /* 0x0000002120207212 */ /* 0x000fe200078e3cff */
[--C-:B------:R-:W-:Y:S01]  /*132e0*/  IMAD.X R33, RZ, RZ, R13.reuse, P4 ;  /* 0x000000ffff217224 */ /* 0x100fe200020e060d */
[----:B------:R-:W-:Y:S01]  /*132f0*/  LOP3.LUT R48, R49, 0x380, RZ, 0xc0, !PT ;  /* 0x0000038031307812 */ /* 0x000fe200078ec0ff */
[----:B------:R-:W-:Y:S01]  /*13300*/  IMAD R80, R21, UR4, RZ ;  /* 0x0000000415507c24 */ /* 0x000fe2000f8e02ff */
[----:B------:R-:W-:Y:S01]  /*13310*/  LOP3.LUT R40, R40, R41, RZ, 0x3c, !PT ;  /* 0x0000002928287212 */ /* 0x000fe200078e3cff */
[----:B------:R-:W-:Y:S01]  /*13320*/  IMAD.X R41, RZ, RZ, R13, P3 ;  /* 0x000000ffff297224 */ /* 0x000fe200018e060d */
[----:B------:R-:W-:-:S02]  /*13330*/  IADD3 R57, P2, R12, 0xb000, RZ ;  /* 0x0000b0000c397810 */ /* 0x000fc40007f5e0ff */
[C---:B------:R-:W-:Y:S02]  /*13340*/  IADD3 R45, P5, R12.reuse, 0x8000, RZ ;  /* 0x000080000c2d7810 */ /* 0x040fe40007fbe0ff */
[C---:B------:R-:W-:Y:S02]  /*13350*/  IADD3 R53, P4, R12.reuse, 0xa000, RZ ;  /* 0x0000a0000c357810 */ /* 0x040fe40007f9e0ff */
[----:B------:R-:W-:Y:S01]  /*13360*/  IADD3 R61, P3, R12, 0xc000, RZ ;  /* 0x0000c0000c3d7810 */ /* 0x000fe20007f7e0ff */
[----:B------:R-:W-:Y:S01]  /*13370*/  IMAD R21, R3, UR5, R80 ;  /* 0x0000000503157c24 */ /* 0x000fe2000f8e0250 */
[----:B------:R-:W-:Y:S02]  /*13380*/  SHF.R.U64 R48, R48, 0x3, RZ ;  /* 0x0000000330307819 */ /* 0x000fe400000012ff */
[----:B------:R-:W-:Y:S01]  /*13390*/  LOP3.LUT R56, R57, 0x380, RZ, 0xc0, !PT ;  /* 0x0000038039387812 */ /* 0x000fe200078ec0ff */
[----:B------:R-:W-:Y:S01]  /*133a0*/  IMAD.WIDE.U32 R80, R3, UR4, RZ ;  /* 0x0000000403507c25 */ /* 0x000fe2000f8e00ff */
[----:B------:R-:W-:Y:S01]  /*133b0*/  LOP3.LUT R44, R45, 0x380, RZ, 0xc0, !PT ;  /* 0x000003802d2c7812 */ /* 0x000fe200078ec0ff */
[----:B------:R-:W-:Y:S01]  /*133c0*/  SHFL.IDX PT, R50, R10, RZ, 0x1c1f ;  /* 0x001c1fff0a327589 */ /* 0x000fe200000e0000 */
[----:B------:R-:W-:Y:S01]  /*133d0*/  LOP3.LUT R52, R53, 0x380, RZ, 0xc0, !PT ;  /* 0x0000038035347812 */ /* 0x000fe200078ec0ff */
[----:B------:R-:W-:Y:S01]  /*133e0*/  IMAD R3, R82, 0x20, R83 ;  /* 0x0000002052037824 */ /* 0x000fe200078e0253 */
[----:B------:R-:W-:Y:S01]  /*133f0*/  LOP3.LUT R60, R61, 0x380, RZ, 0xc0, !PT ;  /* 0x000003803d3c7812 */ /* 0x000fe200078ec0ff */
[----:B------:R-:W1:Y:S01]  /*13400*/  SHFL.IDX PT, R51, R6, RZ, 0x1c1f ;  /* 0x001c1fff06337589 */ /* 0x000e6200000e0000 */
[----:B------:R-:W-:Y:S01]  /*13410*/  LOP3.LUT R48, R48, R49, RZ, 0x3c, !PT ;  /* 0x0000003130307212 */ /* 0x000fe200078e3cff */
[----:B------:R-:W-:Y:S01]  /*13420*/  IMAD.X R49, RZ, RZ, R13, P0 ;  /* 0x000000ffff317224 */ /* 0x000fe200000e060d */
[----:B------:R-:W-:Y:S01]  /*13430*/  SHF.R.U64 R56, R56, 0x3, RZ ;  /* 0x0000000338387819 */ /* 0x000fe200000012ff */
[----:B---3--:R-:W-:Y:S01]  /*13440*/  IMAD.IADD R7, R26, 0x1, R180 ;  /* 0x000000011a077824 */ /* 0x008fe200078e02b4 */
[----:B------:R-:W-:Y:S01]  /*13450*/  SHF.R.U64 R44, R44, 0x3, RZ ;  /* 0x000000032c2c7819 */ /* 0x000fe200000012ff */
[----:B------:R2:W-:Y:S01]  /*13460*/  SHFL.IDX PT, R54, R10, 0x1, 0x1c1f ;  /* 0x003c1f000a367f89 */ /* 0x0005e200000e0000 */
[----:B------:R-:W-:Y:S01]  /*13470*/  SHF.R.U64 R52, R52, 0x3, RZ ;  /* 0x0000000334347819 */ /* 0x000fe200000012ff */
[----:B------:R-:W-:Y:S01]  /*13480*/  ULDC.64 UR4, c[0x0][0xbe8] ;  /* 0x0002fa0000047ab9 */ /* 0x000fe20000000a00 */
[----:B------:R-:W-:Y:S01]  /*13490*/  SHF.R.U64 R60, R60, 0x3, RZ ;  /* 0x000000033c3c7819 */ /* 0x000fe200000012ff */
[----:B------:R3:W1:Y:S01]  /*134a0*/  SHFL.IDX PT, R55, R6, 0x1, 0x1c1f ;  /* 0x003c1f0006377f89 */ /* 0x00066200000e0000 */
[----:B------:R-:W-:Y:S01]  /*134b0*/  LOP3.LUT P0, RZ, R30, 0x3, RZ, 0xc0, !PT ;  /* 0x000000031eff7812 */ /* 0x000fe2000780c0ff */
[----:B------:R-:W-:Y:S01]  /*134c0*/  IMAD.IADD R81, R81, 0x1, R21 ;  /* 0x0000000151517824 */ /* 0x000fe200078e0215 */
[----:B------:R-:W-:Y:S01]  /*134d0*/  LOP3.LUT R56, R56, R57, RZ, 0x3c, !PT ;  /* 0x0000003938387212 */ /* 0x000fe200078e3cff */
[--C-:B------:R-:W-:Y:S01]  /*134e0*/  IMAD.X R57, RZ, RZ, R13.reuse, P2 ;  /* 0x000000ffff397224 */ /* 0x100fe200010e060d */
[----:B------:R-:W-:Y:S01]  /*134f0*/  IADD3 R82, R180, R3, RZ ;  /* 0x00000003b4527210 */ /* 0x000fe20007ffe0ff */
[----:B------:R-:W-:Y:S01]  /*13500*/  IMAD R77, R77, UR4, RZ ;  /* 0x000000044d4d7c24 */ /* 0x000fe2000f8e02ff */
[----:B------:R-:W-:Y:S01]  /*13510*/  LOP3.LUT R44, R44, R45, RZ, 0x3c, !PT ;  /* 0x0000002d2c2c7212 */ /* 0x000fe200078e3cff */
[--C-:B------:R-:W-:Y:S01]  /*13520*/  IMAD.X R45, RZ, RZ, R13.reuse, P5 ;  /* 0x000000ffff2d7224 */ /* 0x100fe200028e060d */
[----:B------:R-:W-:Y:S01]  /*13530*/  LOP3.LUT R52, R52, R53, RZ, 0x3c, !PT ;  /* 0x0000003534347212 */ /* 0x000fe200078e3cff */
[--C-:B------:R-:W-:Y:S01]  /*13540*/  IMAD.X R53, RZ, RZ, R13.reuse, P4 ;  /* 0x000000ffff357224 */ /* 0x100fe200020e060d */
[----:B------:R-:W-:Y:S01]  /*13550*/  LOP3.LUT R60, R60, R61, RZ, 0x3c, !PT ;  /* 0x0000003d3c3c7212 */ /* 0x000fe200078e3cff */
[----:B------:R-:W-:Y:S01]  /*13560*/  IMAD.X R61, RZ, RZ, R13, P3 ;  /* 0x000000ffff3d7224 */ /* 0x000fe200018e060d */
[C---:B------:R-:W-:Y:S01]  /*13570*/  ISETP.GE.OR P2, PT, R7.reuse, R78, P0 ;  /* 0x0000004e0700720c */ /* 0x040fe20000746670 */
[----:B------:R-:W-:Y:S01]  /*13580*/  VIADD R7, R7, 0x8 ;  /* 0x0000000807077836 */ /* 0x000fe20000000000 */
[----:B------:R-:W-:-:S02]  /*13590*/  IADD3 R65, P5, R12, 0xd000, RZ ;  /* 0x0000d0000c417810 */ /* 0x000fc40007fbe0ff */
[C---:B------:R-:W-:Y:S01]  /*135a0*/  IADD3 R69, P4, R12.reuse, 0xe000, RZ ;  /* 0x0000e0000c457810 */ /* 0x040fe20007f9e0ff */
[C---:B------:R-:W-:Y:S01]  /*135b0*/  IMAD R77, R85.reuse, UR5, R77 ;  /* 0x00000005554d7c24 */ /* 0x040fe2000f8e024d */
[----:B------:R-:W-:Y:S01]  /*135c0*/  IADD3 R11, P3, R12, 0xf000, RZ ;  /* 0x0000f0000c0b7810 */ /* 0x000fe20007f7e0ff */
[----:B------:R-:W-:Y:S01]  /*135d0*/  IMAD.WIDE.U32 R80, R85, UR4, R80 ;  /* 0x0000000455507c25 */ /* 0x000fe2000f8e0050 */
[----:B------:R-:W-:Y:S01]  /*135e0*/  LOP3.LUT R64, R65, 0x380, RZ, 0xc0, !PT ;  /* 0x0000038041407812 */ /* 0x000fe200078ec0ff */
[----:B------:R-:W-:Y:S02]  /*135f0*/  ULDC.64 UR4, c[0x0][0xbf0] ;  /* 0x0002fc0000047ab9 */ /* 0x000fe40000000a00 */
[----:B0-----:R-:W-:Y:S01]  /*13600*/  @P1 IMAD.HI.U32 R3, R82, R79, RZ ;  /* 0x0000004f52031227 */ /* 0x001fe200078e00ff */
[----:B------:R-:W-:Y:S02]  /*13610*/  LOP3.LUT R68, R69, 0x380, RZ, 0xc0, !PT ;  /* 0x0000038045447812 */ /* 0x000fe400078ec0ff */
[----:B------:R-:W-:Y:S01]  /*13620*/  LOP3.LUT R27, R12, 0x380, RZ, 0xc0, !PT ;  /* 0x000003800c1b7812 */ /* 0x000fe200078ec0ff */
[----:B------:R-:W-:Y:S01]  /*13630*/  IMAD.IADD R81, R81, 0x1, R77 ;  /* 0x0000000151517824 */ /* 0x000fe200078e024d */
[----:B------:R-:W-:Y:S01]  /*13640*/  ISETP.GE.OR P0, PT, R7, R78, P0 ;  /* 0x0000004e0700720c */ /* 0x000fe20000706670 */
[----:B------:R-:W-:Y:S01]  /*13650*/  IMAD.MOV.U32 R21, RZ, RZ, R82 ;  /* 0x000000ffff157224 */ /* 0x000fe200078e0052 */
[----:B--2---:R-:W-:Y:S01]  /*13660*/  LOP3.LUT R10, R11, 0x380, RZ, 0xc0, !PT ;  /* 0x000003800b0a7812 */ /* 0x004fe200078ec0ff */
[----:B------:R-:W-:Y:S01]  /*13670*/  IMAD R77, R20, UR4, RZ ;  /* 0x00000004144d7c24 */ /* 0x000fe2000f8e02ff */
[----:B----4-:R-:W-:-:S02]  /*13680*/  @P1 SHF.R.U32.HI R21, RZ, R84, R3 ;  /* 0x00000054ff151219 */ /* 0x010fc40000011603 */
[----:B------:R-:W-:Y:S02]  /*13690*/  SHF.R.U64 R64, R64, 0x3, RZ ;  /* 0x0000000340407819 */ /* 0x000fe400000012ff */
[----:B------:R-:W-:Y:S02]  /*136a0*/  SHF.R.U64 R68, R68, 0x3, RZ ;  /* 0x0000000344447819 */ /* 0x000fe400000012ff */
[----:B------:R-:W-:Y:S02]  /*136b0*/  SHF.R.U64 R27, R27, 0x3, RZ ;  /* 0x000000031b1b7819 */ /* 0x000fe400000012ff */
[----:B------:R-:W-:Y:S01]  /*136c0*/  SHF.R.U64 R10, R10, 0x3, RZ ;  /* 0x000000030a0a7819 */ /* 0x000fe200000012ff */
[C---:B------:R-:W-:Y:S01]  /*136d0*/  IMAD R79, R76.reuse, UR5, R77 ;  /* 0x000000054c4f7c24 */ /* 0x040fe2000f8e024d */
[----:B------:R-:W-:Y:S01]  /*136e0*/  SHF.R.S32.HI R3, RZ, 0x1f, R21 ;  /* 0x0000001fff037819 */ /* 0x000fe20000011415 */
[----:B------:R-:W-:Y:S01]  /*136f0*/  IMAD.WIDE.U32 R76, R76, UR4, R80 ;  /* 0x000000044c4c7c25 */ /* 0x000fe2000f8e0050 */
[----:B------:R-:W-:Y:S01]  /*13700*/  LOP3.LUT R64, R64, R65, RZ, 0x3c, !PT ;  /* 0x0000004140407212 */ /* 0x000fe200078e3cff */
[----:B------:R-:W-:Y:S01]  /*13710*/  ULDC.64 UR4, c[0x0][0xbe0] ;  /* 0x0002f80000047ab9 */ /* 0x000fe20000000a00 */
[----:B------:R-:W-:Y:S01]  /*13720*/  LOP3.LUT R68, R68, R69, RZ, 0x3c, !PT ;  /* 0x0000004544447212 */ /* 0x000fe200078e3cff */
[--C-:B------:R-:W-:Y:S01]  /*13730*/  IMAD.X R65, RZ, RZ, R13.reuse, P5 ;  /* 0x000000ffff417224 */ /* 0x100fe200028e060d */
[----:B---3--:R-:W-:Y:S01]  /*13740*/  LOP3.LUT R6, R27, R12, RZ, 0x3c, !PT ;  /* 0x0000000c1b067212 */ /* 0x008fe200078e3cff */
[--C-:B------:R-:W-:Y:S01]  /*13750*/  IMAD.X R69, RZ, RZ, R13.reuse, P4 ;  /* 0x000000ffff457224 */ /* 0x100fe200020e060d */
[----:B------:R-:W-:Y:S01]  /*13760*/  LOP3.LUT R72, R10, R11, RZ, 0x3c, !PT ;  /* 0x0000000b0a487212 */ /* 0x000fe200078e3cff */
[----:B------:R-:W-:-:S02]  /*13770*/  IMAD.X R73, RZ, RZ, R13, P3 ;  /* 0x000000ffff497224 */ /* 0x000fc400018e060d */
[----:B------:R-:W-:Y:S02]  /*13780*/  IMAD.MOV.U32 R7, RZ, RZ, R13 ;  /* 0x000000ffff077224 */ /* 0x000fe400078e000d */
[----:B------:R-:W-:Y:S01]  /*13790*/  IMAD.MOV R81, RZ, RZ, -R21 ;  /* 0x000000ffff517224 */ /* 0x000fe200078e0a15 */
[----:B-1----:R-:W-:Y:S01]  /*137a0*/  @!P2 ST.E desc[UR40][R50.64], R5 ;  /* 0x000000053200a985 */ /* 0x002fe2000c101928 */
[----:B------:R-:W-:Y:S02]  /*137b0*/  IMAD R20, R3, UR4, RZ ;  /* 0x0000000403147c24 */ /* 0x000fe4000f8e02ff */
[----:B------:R-:W-:Y:S01]  /*137c0*/  IMAD R3, R0, R81, R82 ;  /* 0x0000005100037224 */ /* 0x000fe200078e0252 */
[----:B------:R0:W-:Y:S01]  /*137d0*/  @!P0 ST.E desc[UR40][R54.64], R4 ;  /* 0x0000000436008985 */ /* 0x0001e2000c101928 */
[----:B------:R-:W-:-:S03]  /*137e0*/  IMAD.IADD R77, R77, 0x1, R79 ;  /* 0x000000014d4d7824 */ /* 0x000fc600078e024f */
[----:B------:R-:W5:Y:S01]  /*137f0*/  LD.E.128 R8, desc[UR40][R8.64] ;  /* 0x0000002808087980 */ /* 0x000f62000c101d00 */
[----:B------:R-:W-:-:S03]  /*13800*/  IMAD R79, R21, UR5, R20 ;  /* 0x00000005154f7c24 */ /* 0x000fc6000f8e0214 */
[----:B------:R-:W5:Y:S01]  /*13810*/  LD.E.128 R12, desc[UR40][R14.64] ;  /* 0x000000280e0c7980 */ /* 0x000f62000c101d00 */
[----:B------:R-:W-:-:S03]  /*13820*/  SHF.R.S32.HI R0, RZ, 0x1f, R3 ;  /* 0x0000001fff007819 */ /* 0x000fc60000011403 */
[----:B0-----:R-:W5:Y:S04]  /*13830*/  LD.E.128 R4, desc[UR40][R6.64] ;  /* 0x0000002806047980 */ /* 0x001f68000c101d00 */
        /* <DEDUP_REMOVED lines=23> */
[----:B------:R-:W-:Y:S02]  /*139b0*/  IMAD.IADD R85, R83, 0x1, R180 ;  /* 0x0000000153557824 */ /* 0x000fe400078e02b4 */
[C---:B------:R-:W-:Y:S02]  /*139c0*/  IMAD R79, R3.reuse, UR5, R0 ;  /* 0x00000005034f7c24 */ /* 0x040fe4000f8e0200 */
[----:B------:R-:W-:Y:S01]  /*139d0*/  IMAD.WIDE.U32 R20, R3, UR4, R20 ;  /* 0x0000000403147c25 */ /* 0x000fe2000f8e0014 */
[----:B------:R-:W-:Y:S01]  /*139e0*/  ISETP.GE.AND P2, PT, R85, R78, PT ;  /* 0x0000004e5500720c */ /* 0x000fe20003f46270 */
[----:B------:R-:W-:Y:S02]  /*139f0*/  ULDC.64 UR4, c[0x0][0xb80] ;  /* 0x0002e00000047ab9 */ /* 0x000fe40000000a00 */
[----:B------:R-:W-:-:S02]  /*13a00*/  VIADD R0, R19, 0x32420 ;  /* 0x0003242013007836 */ /* 0x000fc40000000000 */
[----:B------:R-:W-:Y:S01]  /*13a10*/  IMAD.IADD R21, R21, 0x1, R79 ;  /* 0x0000000115157824 */ /* 0x000fe200078e024f */
[C---:B------:R-:W-:Y:S02]  /*13a20*/  LEA R79, P3, R20.reuse, UR4, 0x1 ;  /* 0x00000004144f7c11 */ /* 0x040fe4000f8608ff */
[----:B------:R-:W-:Y:S02]  /*13a30*/  PRMT R0, RZ, 0x654, R0 ;  /* 0x00000654ff007816 */ /* 0x000fe40000000000 */
[----:B------:R-:W-:Y:S01]  /*13a40*/  LEA.HI.X R84, R20, UR5, R21, 0x1, P3 ;  /* 0x0000000514547c11 */ /* 0x000fe200098f0c15 */
[C---:B------:R-:W-:Y:S02]  /*13a50*/  VIADD R77, R85.reuse, 0x20 ;  /* 0x00000020554d7836 */ /* 0x040fe40000000000 */
[----:B------:R-:W-:Y:S01]  /*13a60*/  VIADD R3, R85, 0x40 ;  /* 0x0000004055037836 */ /* 0x000fe20000000000 */
[----:B0-----:R0:W-:Y:S01]  /*13a70*/  SYNCS.ARRIVE.TRANS64.RED.A1T0 RZ, [R0+URZ], RZ ;  /* 0x000000ff00ff79a7 */ /* 0x0011e2000810043f */
[----:B------:R1:W2:Y:S01]  /*13a80*/  SHFL.IDX PT, R82, R79, RZ, 0x181f ;  /* 0x00181fff4f527589 */ /* 0x0002a200000e0000 */
[----:B------:R-:W-:-:S02]  /*13a90*/  ISETP.GE.AND P1, PT, R77, R78, PT ;  /* 0x0000004e4d00720c */ /* 0x000fc40003f26270 */
[----:B------:R-:W-:Y:S01]  /*13aa0*/  ISETP.GE.AND P0, PT, R3, R78, PT ;  /* 0x0000004e0300720c */ /* 0x000fe20003f06270 */
[----:B0-----:R1:W0:Y:S01]  /*13ab0*/  SHFL.IDX PT, R0, R84, RZ, 0x181f ;  /* 0x00181fff54007589 */ /* 0x00122200000e0000 */
[----:B------:R-:W-:Y:S11]  /*13ac0*/  @P2 BRA `(.L_x_14778) ;  /* 0x0000000000442947 */ /* 0x000ff60003800000 */
[----:B------:R-:W-:Y:S02]  /*13ad0*/  ULDC UR4, c[0x0][0xbc8] ;  /* 0x0002f20000047ab9 */ /* 0x000fe40000000800 */
[----:B------:R-:W-:Y:S02]  /*13ae0*/  ISETP.GE.AND P2, PT, R95, UR4, PT ;  /* 0x000000045f007c0c */ /* 0x000fe4000bf46270 */
[----:B-----5:R-:W-:Y:S02]  /*13af0*/  ISETP.GE.AND P3, PT, R93, UR4, PT ;  /* 0x000000045d007c0c */ /* 0x020fe4000bf66270 */
[----:B------:R-:W-:-:S09]  /*13b00*/  ISETP.GE.AND P4, PT, R88, UR4, PT ;  /* 0x0000000458007c0c */ /* 0x000fd2000bf86270 */
[----:B--2---:R-:W-:-:S04]  /*13b10*/  @!P2 LEA R20, P5, R95, R82, 0x1 ;  /* 0x000000525f14a211 */ /* 0x004fc800078a08ff */
[----:B0-----:R-:W-:Y:S02]  /*13b20*/  @!P2 LEA.HI.X R21, R95, R0, R96, 0x1, P5 ;  /* 0x000000005f15a211 */ /* 0x001fe400028f0c60 */
        /* <DEDUP_REMOVED lines=11> */
.L_x_14778:
[----:B------:R-:W-:Y:S05]  /*13be0*/  BSYNC B1 ;  /* 0x0000000000017941 */ /* 0x000fea0003800000 */
.L_x_14777:
        /* <DEDUP_REMOVED lines=21> */
.L_x_14780:
[----:B------:R-:W-:Y:S05]  /*13d40*/  BSYNC B1 ;  /* 0x0000000000017941 */ /* 0x000fea0003800000 */
.L_x_14779:
        /* <DEDUP_REMOVED lines=21> */
.L_x_14782:
[----:B------:R-:W-:Y:S05]  /*13ea0*/  BSYNC B1 ;  /* 0x0000000000017941 */ /* 0x000fea0003800000 */
.L_x_14781:
[----:B------:R-:W-:Y:S01]  /*13eb0*/  VIADD R3, R85, 0x60 ;  /* 0x0000006055037836 */ /* 0x000fe20000000000 */
[----:B01--4-:R-:W4:Y:S04]  /*13ec0*/  SHFL.IDX PT, R84, R84, 0x3, 0x181f ;  /* 0x00781f0054547f89 */ /* 0x013f2800000e0000 */
        /* <DEDUP_REMOVED lines=22> */
.L_x_14775:
[----:B------:R-:W4:Y:S01]  /*14030*/  LDL.LU R6, [R1+0x5c] ;  /* 0x00005c0001067983 */ /* 0x000f220000300800 */
[----:B------:R-:W-:Y:S01]  /*14040*/  ULDC.64 UR4, c[0x0][0xd00] ;  /* 0x0003400000047ab9 */ /* 0x000fe20000000a00 */
[----:B------:R-:W-:Y:S01]  /*14050*/  IMAD.MOV.U32 R0, RZ, RZ, RZ ;  /* 0x000000ffff007224 */ /* 0x000fe200078e00ff */
[----:B------:R-:W0:Y:S01]  /*14060*/  LDC R25, c[0x0][0xce8] ;  /* 0x00033a00ff197b82 */ /* 0x000e220000000800 */
[----:B------:R-:W2:Y:S01]  /*14070*/  LDL.LU R3, [R1+0x60] ;  /* 0x0000600001037983 */ /* 0x000ea20000300800 */
[----:B------:R-:W-:-:S04]  /*14080*/  ISETP.NE.U32.AND P0, PT, RZ, UR4, PT ;  /* 0x00000004ff007c0c */ /* 0x000fc8000bf05070 */
[----:B------:R-:W-:Y:S02]  /*14090*/  ISETP.NE.AND.EX P0, PT, RZ, UR5, PT, P0 ;  /* 0x00000005ff007c0c */ /* 0x000fe4000bf05300 */
[----:B----4-:R-:W-:-:S04]  /*140a0*/  IADD3 R4, P1, R6, UR4, RZ ;  /* 0x0000000406047c10 */ /* 0x010fc8000ff3e0ff */
[----:B--2---:R-:W-:Y:S01]  /*140b0*/  IADD3.X R5, R3, UR5, RZ, P1, !PT ;  /* 0x0000000503057c10 */ /* 0x004fe20008ffe4ff */
[----:B------:R-:W-:Y:S02]  /*140c0*/  ULDC.64 UR4, c[0x0][0xd08] ;  /* 0x0003420000047ab9 */ /* 0x000fe40000000a00 */
[----:B------:R-:W-:-:S04]  /*140d0*/  ISETP.NE.U32.AND P1, PT, RZ, UR4, PT ;  /* 0x00000004ff007c0c */ /* 0x000fc8000bf25070 */
[----:B------:R2:W5:Y:S01]  /*140e0*/  @P0 LDG.E R0, desc[UR40][R4.64] ;  /* 0x0000002804000981 */ /* 0x000562000c1e1900 */
[----:B------:R-:W-:Y:S01]  /*140f0*/  ISETP.NE.AND.EX P1, PT, RZ, UR5, PT, P1 ;  /* 0x00000005ff007c0c */ /* 0x000fe2000bf25310 */
[----:B------:R-:W4:-:S12]  /*14100*/  S2R R10, SR_TID.X ;  /* 0x00000000000a7919 */ /* 0x000f180000002100 */
[----:B------:R-:W-:Y:S01]  /*14110*/  @P1 IADD3 R6, P2, R6, UR4, RZ ;  /* 0x0000000406061c10 */ /* 0x000fe2000ff5e0ff */
[----:B------:R-:W-:Y:S02]  /*14120*/  ULDC UR4, c[0x0][0xb88] ;  /* 0x0002e20000047ab9 */ /* 0x000fe40000000800 */
[----:B------:R-:W-:Y:S01]  /*14130*/  IMAD.U32 R8, RZ, RZ, UR4 ;  /* 0x00000004ff087e24 */ /* 0x000fe2000f8e00ff */
[----:B------:R-:W-:-:S05]  /*14140*/  @P1 IADD3.X R7, R3, UR5, RZ, P2, !PT ;  /* 0x0000000503071c10 */ /* 0x000fca00097fe4ff */
[----:B------:R2:W5:Y:S01]  /*14150*/  @P1 LDG.E R8, desc[UR40][R6.64] ;  /* 0x0000002806081981 */ /* 0x000562000c1e1900 */
[----:B0-----:R-:W-:Y:S01]  /*14160*/  ISETP.NE.AND P2, PT, R25, 0x1, PT ;  /* 0x000000011900780c */ /* 0x001fe20003f45270 */
[----:B----4-:R-:W-:-:S12]  /*14170*/  VIADD R28, R10, 0xffffff80 ;  /* 0xffffff800a1c7836 */ /* 0x010fd80000000000 */
[----:B------:R-:W0:Y:S01]  /*14180*/  @P2 LDC R27, c[0x0][0xcec] ;  /* 0x00033b00ff1b2b82 */ /* 0x000e220000000800 */
[----:B------:R-:W-:Y:S01]  /*14190*/  ISETP.GE.AND P3, PT, R28, 0x80, PT ;  /* 0x000000801c00780c */ /* 0x000fe20003f66270 */
[----:B--2---:R-:W-:-:S12]  /*141a0*/  @P1 BRA `(.L_x_14784) ;  /* 0x0000000000101947 */ /* 0x004fd80003800000 */
[----:B------:R-:W-:Y:S05]  /*141b0*/  @!P0 BRA `(.L_x_14784) ;  /* 0x00000000000c8947 */ /* 0x000fea0003800000 */
[----:B------:R-:W2:Y:S04]  /*141c0*/  LDG.E R3, desc[UR40][R4.64] ;  /* 0x0000002804037981 */ /* 0x000ea8000c1e1900 */
[----:B-----5:R-:W2:Y:S02]  /*141d0*/  LDG.E R8, desc[UR40][R4.64+0x4] ;  /* 0x0000042804087981 */ /* 0x020ea4000c1e1900 */
[----:B--2---:R-:W-:-:S07]  /*141e0*/  IMAD.IADD R8, R8, 0x1, -R3 ;  /* 0x0000000108087824 */ /* 0x004fce00078e0a03 */
.L_x_14784:
[----:B------:R-:W2:Y:S04]  /*141f0*/  LDL.LU R4, [R1+0x64] ;  /* 0x0000640001047983 */ /* 0x000ea80000300800 */
[----:B------:R-:W4:Y:S04]  /*14200*/  LDL.LU R3, [R1+0x7c] ;  /* 0x00007c0001037983 */ /* 0x000f280000300800 */
[----:B------:R-:W3:Y:S04]  /*14210*/  LDL R26, [R1+0x58] ;  /* 0x00005800011a7983 */ /* 0x000ee80000100800 */
[----:B------:R0:W5:Y:S01]  /*14220*/  LDL R24, [R1+0x28] ;  /* 0x0000280001187983 */ /* 0x0001620000100800 */
[----:B------:R-:W-:Y:S01]  /*14230*/  BSSY B1, `(.L_x_14785) ;  /* 0x000002c000017945 */ /* 0x000fe20003800000 */
[----:B-----5:R-:W-:-:S02]  /*14240*/  SHF.R.S32.HI R11, RZ, 0x1f, R0 ;  /* 0x0000001fff0b7819 */ /* 0x020fc40000011400 */
[----:B--2---:R-:W-:Y:S02]  /*14250*/  SEL R13, R4, RZ, !P0 ;  /* 0x000000ff040d7207 */ /* 0x004fe40004000000 */
[----:B----4-:R-:W-:Y:S02]  /*14260*/  SEL R14, R3, RZ, !P0 ;  /* 0x000000ff030e7207 */ /* 0x010fe40004000000 */
[----:B---3--:R-:W-:Y:S01]  /*14270*/  SHF.R.S32.HI R12, RZ, 0x1f, R26 ;  /* 0x0000001fff0c7819 */ /* 0x008fe2000001141a */
[----:B0-----:R-:W-:Y:S06]  /*14280*/  @P3 BRA `(.L_x_14786) ;  /* 0x0000000000983947 */ /* 0x001fec0003800000 */
[----:B------:R-:W0:Y:S01]  /*14290*/  LDC R9, c[0x0][0xce8] ;  /* 0x00033a00ff097b82 */ /* 0x000e220000000800 */
[----:B------:R-:W-:Y:S01]  /*142a0*/  IADD3 R10, R24, -0x80, R10 ;  /* 0xffffff80180a7810 */ /* 0x000fe20007ffe00a */
[----:B0-----:R-:W-:-:S05]  /*142b0*/  IMAD R3, R8, R9, RZ ;  /* 0x0000000908037224 */ /* 0x001fca00078e02ff */
        /* <DEDUP_REMOVED lines=35> */
.L_x_14786:
[----:B------:R-:W-:Y:S05]  /*144f0*/  BSYNC B1 ;  /* 0x0000000000017941 */ /* 0x000fea0003800000 */
.L_x_14785:
[--C-:B0-----:R-:W-:Y:S01]  /*14500*/  SHF.R.S32.HI R6, RZ, 0x1f, R28.reuse ;  /* 0x0000001fff067819 */ /* 0x101fe2000001141c */
[----:B------:R-:W0:Y:S01]  /*14510*/  @P2 LDC R9, c[0x0][0xcf0] ;  /* 0x00033c00ff092b82 */ /* 0x000e220000000800 */
[----:B------:R-:W-:Y:S01]  /*14520*/  SHF.R.S32.HI R20, RZ, 0x1f, R28 ;  /* 0x0000001fff147819 */ /* 0x000fe2000001141c */
[----:B------:R-:W-:Y:S01]  /*14530*/  ULDC.64 UR4, c[0x0][0xba0] ;  /* 0x0002e80000047ab9 */ /* 0x000fe20000000a00 */
[-C--:B------:R-:W-:Y:S01]  /*14540*/  LEA.HI R6, R6, R28.reuse, RZ, 0x3 ;  /* 0x0000001c06067211 */ /* 0x080fe200078f18ff */
[----:B------:R-:W-:Y:S01]  /*14550*/  IMAD R3, R11, UR4, RZ ;  /* 0x000000040b037c24 */ /* 0x000fe2000f8e02ff */
[----:B------:R-:W-:Y:S01]  /*14560*/  LEA.HI R20, R20, R28, RZ, 0x3 ;  /* 0x0000001c14147211 */ /* 0x000fe200078f18ff */
[----:B------:R-:W-:Y:S01]  /*14570*/  IMAD.WIDE.U32 R4, R0, UR4, RZ ;  /* 0x0000000400047c25 */ /* 0x000fe2000f8e00ff */
[----:B------:R-:W-:Y:S02]  /*14580*/  LOP3.LUT R6, R6, 0xfffffff8, RZ, 0xc0, !PT ;  /* 0xfffffff806067812 */ /* 0x000fe400078ec0ff */
[----:B------:R-:W-:Y:S01]  /*14590*/  SHF.R.S32.HI R20, RZ, 0x3, R20 ;  /* 0x00000003ff147819 */ /* 0x000fe20000011414 */
[----:B------:R-:W-:Y:S01]  /*145a0*/  IMAD R3, R0, UR5, R3 ;  /* 0x0000000500037c24 */ /* 0x000fe2000f8e0203 */
[----:B------:R-:W-:Y:S01]  /*145b0*/  ULDC.64 UR4, c[0x0][0xbe8] ;  /* 0x0002fa0000047ab9 */ /* 0x000fe20000000a00 */
[----:B------:R-:W-:-:S02]  /*145c0*/  IMAD.IADD R6, R28, 0x1, -R6 ;  /* 0x000000011c067824 */ /* 0x000fc400078e0a06 */
[----:B------:R-:W-:Y:S02]  /*145d0*/  IMAD R0, R12, UR4, RZ ;  /* 0x000000040c007c24 */ /* 0x000fe4000f8e02ff */
[----:B------:R-:W-:Y:S02]  /*145e0*/  IMAD R6, R6, 0x20, R20 ;  /* 0x0000002006067824 */ /* 0x000fe400078e0214 */
[----:B------:R-:W-:Y:S02]  /*145f0*/  IMAD R7, R26, UR5, R0 ;  /* 0x000000051a077c24 */ /* 0x000fe4000f8e0200 */
[----:B------:R-:W-:Y:S02]  /*14600*/  IMAD.IADD R10, R24, 0x1, R6 ;  /* 0x00000001180a7824 */ /* 0x000fe400078e0206 */
[----:B------:R-:W-:Y:S02]  /*14610*/  IMAD.IADD R5, R5, 0x1, R3 ;  /* 0x0000000105057824 */ /* 0x000fe400078e0203 */
[----:B------:R-:W-:-:S04]  /*14620*/  @P2 IMAD.HI.U32 R0, R10, R27, RZ ;  /* 0x0000001b0a002227 */ /* 0x000fc800078e00ff */
[----:B------:R-:W-:Y:S01]  /*14630*/  IMAD.WIDE.U32 R4, R26, UR4, R4 ;  /* 0x000000041a047c25 */ /* 0x000fe2000f8e0004 */
[----:B------:R-:W-:-:S03]  /*14640*/  ULDC.64 UR4, c[0x0][0xbf0] ;  /* 0x0002fc0000047ab9 */ /* 0x000fc60000000a00 */
[----:B------:R-:W-:Y:S01]  /*14650*/  IMAD.MOV.U32 R3, RZ, RZ, R10 ;  /* 0x000000ffff037224 */ /* 0x000fe200078e000a */
[----:B0-----:R-:W-:Y:S01]  /*14660*/  @P2 SHF.R.U32.HI R3, RZ, R9, R0 ;  /* 0x00000009ff032219 */ /* 0x001fe20000011600 */
        /* <DEDUP_REMOVED lines=24> */
[----:B------:R0:W2:Y:S04]  /*147f0*/  SHFL.IDX PT, R0, R4, RZ, 0x181f ;  /* 0x00181fff04007589 */ /* 0x0000a800000e0000 */
[----:B------:R0:W3:Y:S02]  /*14800*/  SHFL.IDX PT, R14, R3, RZ, 0x181f ;  /* 0x00181fff030e7589 */ /* 0x0000e400000e0000 */
.L_x_14998:
[----:B------:R-:W-:Y:S01]  /*14810*/  IMAD R8, R8, R25, RZ ;  /* 0x0000001908087224 */ /* 0x000fe200078e02ff */
[----:B------:R-:W-:Y:S01]  /*14820*/  BSSY B1, `(.L_x_14788) ;  /* 0x000001d000017945 */ /* 0x000fe20003800000 */
[----:B------:R-:W-:-:S05]  /*14830*/  IMAD.IADD R7, R20, 0x1, R24 ;  /* 0x0000000114077824 */ /* 0x000fca00078e0218 */
[----:B------:R-:W-:-:S13]  /*14840*/  ISETP.GE.AND P0, PT, R7, R8, PT ;  /* 0x000000080700720c */ /* 0x000fda0003f06270 */
[----:B------:R-:W-:Y:S05]  /*14850*/  @P0 BRA `(.L_x_14789) ;  /* 0x0000000000640947 */ /* 0x000fea0003800000 */
[----:B------:R-:W4:Y:S01]  /*14860*/  LDL R20, [R1+0xc] ;  /* 0x00000c0001147983 */ /* 0x000f220000100800 */
[----:B------:R-:W-:-:S03]  /*14870*/  ULDC UR4, c[0x0][0xbc8] ;  /* 0x0002f20000047ab9 */ /* 0x000fc60000000800 */
[----:B------:R-:W5:Y:S04]  /*14880*/  LDL R15, [R1+0x4c] ;  /* 0x00004c00010f7983 */ /* 0x000f680000100800 */
[----:B------:R-:W2:Y:S04]  /*14890*/  LDL R9, [R1+0x48] ;  /* 0x0000480001097983 */ /* 0x000ea80000100800 */
[----:B------:R-:W3:Y:S04]  /*148a0*/  LDL R5, [R1+0x50] ;  /* 0x0000500001057983 */ /* 0x000ee80000100800 */
[----:B------:R-:W3:Y:S04]  /*148b0*/  LDL R21, [R1+0x9c] ;  /* 0x00009c0001157983 */ /* 0x000ee80000100800 */
[----:B------:R-:W3:Y:S04]  /*148c0*/  LDL R26, [R1+0x98] ;  /* 0x00009800011a7983 */ /* 0x000ee80000100800 */
[----:B------:R-:W3:Y:S04]  /*148d0*/  LDL R24, [R1+0x94] ;  /* 0x0000940001187983 */ /* 0x000ee80000100800 */
[----:B------:R-:W3:Y:S01]  /*148e0*/  LDL R6, [R1+0x90] ;  /* 0x0000900001067983 */ /* 0x000ee20000100800 */
[----:B----4-:R-:W-:-:S02]  /*148f0*/  ISETP.GE.AND P3, PT, R20, UR4, PT ;  /* 0x0000000414007c0c */ /* 0x010fc4000bf66270 */
[----:B-----5:R-:W-:Y:S02]  /*14900*/  ISETP.GE.AND P2, PT, R15, UR4, PT ;  /* 0x000000040f007c0c */ /* 0x020fe4000bf46270 */
[----:B--2---:R-:W-:Y:S02]  /*14910*/  ISETP.GE.AND P1, PT, R9, UR4, PT ;  /* 0x0000000409007c0c */ /* 0x004fe4000bf26270 */
[----:B---3--:R-:W-:-:S07]  /*14920*/  ISETP.GE.AND P0, PT, R5, UR4, PT ;  /* 0x0000000405007c0c */ /* 0x008fce000bf06270 */
[CC--:B------:R-:W-:Y:S02]  /*14930*/  @!P3 LEA R10, P5, R20.reuse, R14.reuse, 0x1 ;  /* 0x0000000e140ab211 */ /* 0x0c0fe400078a08ff */
[----:B------:R-:W-:Y:S02]  /*14940*/  @!P2 LEA R12, P4, R15, R14, 0x1 ;  /* 0x0000000e0f0ca211 */ /* 0x000fe400078808ff */
[----:B------:R-:W-:Y:S02]  /*14950*/  @!P3 LEA.HI.X R11, R20, R0, R21, 0x1, P5 ;  /* 0x00000000140bb211 */ /* 0x000fe400028f0c15 */
[----:B------:R-:W-:Y:S02]  /*14960*/  @!P1 LEA R20, P5, R9, R14, 0x1 ;  /* 0x0000000e09149211 */ /* 0x000fe400078a08ff */
[----:B------:R-:W-:Y:S02]  /*14970*/  @!P2 LEA.HI.X R13, R15, R0, R26, 0x1, P4 ;  /* 0x000000000f0da211 */ /* 0x000fe400020f0c1a */
[----:B------:R-:W-:-:S02]  /*14980*/  @!P0 LEA R14, P4, R5, R14, 0x1 ;  /* 0x0000000e050e8211 */ /* 0x000fc400078808ff */
[-C--:B------:R-:W-:Y:S02]  /*14990*/  @!P1 LEA.HI.X R21, R9, R0.reuse, R24, 0x1, P5 ;  /* 0x0000000009159211 */ /* 0x080fe400028f0c18 */
[----:B------:R-:W-:Y:S01]  /*149a0*/  @!P0 LEA.HI.X R15, R5, R0, R6, 0x1, P4 ;  /* 0x00000000050f8211 */ /* 0x000fe200020f0c06 */
[----:B------:R4:W-:Y:S04]  /*149b0*/  @!P3 ST.E.128 desc[UR40][R10.64], RZ ;  /* 0x000000ff0a00b985 */ /* 0x0009e8000c101d28 */
[----:B------:R4:W-:Y:S04]  /*149c0*/  @!P2 ST.E.128 desc[UR40][R12.64], RZ ;  /* 0x000000ff0c00a985 */ /* 0x0009e8000c101d28 */
[----:B------:R4:W-:Y:S04]  /*149d0*/  @!P1 ST.E.128 desc[UR40][R20.64], RZ ;  /* 0x000000ff14009985 */ /* 0x0009e8000c101d28 */
[----:B------:R4:W-:Y:S02]  /*149e0*/  @!P0 ST.E.128 desc[UR40][R14.64], RZ ;  /* 0x000000ff0e008985 */ /* 0x0009e4000c101d28 */
.L_x_14789:
[----:B------:R-:W-:Y:S05]  /*149f0*/  BSYNC B1 ;  /* 0x0000000000017941 */ /* 0x000fea0003800000 */
.L_x_14788:
[----:B------:R-:W-:-:S03]  /*14a00*/  UMOV UR4, 0xffffffff ;  /* 0xffffffff00047882 */ /* 0x000fc60000000000 */
[----:B------:R-:W-:Y:S05]  /*14a10*/  BRA.DIV UR4, `(.L_x_14790) ;  /* 0x0000009e048c7947 */ /* 0x000fea000b800000 */
[----:B--2---:R2:W0:Y:S04]  /*14a20*/  SHFL.IDX PT, R0, R4, 0x1, 0x181f ;  /* 0x00381f0004007f89 */ /* 0x00442800000e0000 */
[----:B---34-:R2:W3:Y:S02]  /*14a30*/  SHFL.IDX PT, R14, R3, 0x1, 0x181f ;  /* 0x00381f00030e7f89 */ /* 0x0184e400000e0000 */
.L_x_15002:
[----:B------:R-:W-:Y:S01]  /*14a40*/  VIADD R5, R7, 0x20 ;  /* 0x0000002007057836 */ /* 0x000fe20000000000 */
[----:B------:R-:W-:Y:S04]  /*14a50*/  BSSY B1, `(.L_x_14791) ;  /* 0x000001c000017945 */ /* 0x000fe80003800000 */
[----:B------:R-:W-:-:S13]  /*14a60*/  ISETP.GE.AND P0, PT, R5, R8, PT ;  /* 0x000000080500720c */ /* 0x000fda0003f06270 */
[----:B------:R-:W-:Y:S05]  /*14a70*/  @P0 BRA `(.L_x_14792) ;  /* 0x0000000000640947 */ /* 0x000fea0003800000 */
[----:B------:R-:W4:Y:S01]  /*14a80*/  LDL R20, [R1+0xc] ;  /* 0x00000c0001147983 */ /* 0x000f220000100800 */
[----:B------:R-:W-:-:S03]  /*14a90*/  ULDC UR4, c[0x0][0xbc8] ;  /* 0x0002f20000047ab9 */ /* 0x000fc60000000800 */
[----:B------:R-:W5:Y:S04]  /*14aa0*/  LDL R15, [R1+0x4c] ;  /* 0x00004c00010f7983 */ /* 0x000f680000100800 */
[----:B------:R-:W2:Y:S04]  /*14ab0*/  LDL R24, [R1+0x48] ;  /* 0x0000480001187983 */ /* 0x000ea80000100800 */
[----:B------:R-:W3:Y:S04]  /*14ac0*/  LDL R6, [R1+0x50] ;  /* 0x0000500001067983 */ /* 0x000ee80000100800 */
[----:B------:R-:W0:Y:S04]  /*14ad0*/  LDL R21, [R1+0x9c] ;  /* 0x00009c0001157983 */ /* 0x000e280000100800 */
        /* <DEDUP_REMOVED lines=8> */
[C---:B------:R-:W-:Y:S02]  /*14b60*/  @!P2 LEA R12, P4, R15.reuse, R14, 0x1 ;  /* 0x0000000e0f0ca211 */ /* 0x040fe400078808ff */
[----:B0-----:R-:W-:Y:S02]  /*14b70*/  @!P3 LEA.HI.X R11, R20, R0, R21, 0x1, P5 ;  /* 0x00000000140bb211 */ /* 0x001fe400028f0c15 */
        /* <DEDUP_REMOVED lines=9> */
.L_x_14792:
[----:B------:R-:W-:Y:S05]  /*14c10*/  BSYNC B1 ;  /* 0x0000000000017941 */ /* 0x000fea0003800000 */
.L_x_14791:
[----:B------:R-:W-:-:S03]  /*14c20*/  UMOV UR4, 0xffffffff ;  /* 0xffffffff00047882 */ /* 0x000fc60000000000 */
[----:B------:R-:W-:Y:S05]  /*14c30*/  BRA.DIV UR4, `(.L_x_14793) ;  /* 0x0000009e044c7947 */ /* 0x000fea000b800000 */
[----:B0-----:R0:W0:Y:S04]  /*14c40*/  SHFL.IDX PT, R0, R4, 0x2, 0x181f ;  /* 0x00581f0004007f89 */ /* 0x00102800000e0000 */
[----:B---34-:R3:W4:Y:S02]  /*14c50*/  SHFL.IDX PT, R14, R3, 0x2, 0x181f ;  /* 0x00581f00030e7f89 */ /* 0x01872400000e0000 */
.L_x_15006:
[----:B------:R-:W-:Y:S01]  /*14c60*/  VIADD R5, R7, 0x40 ;  /* 0x0000004007057836 */ /* 0x000fe20000000000 */
[----:B------:R-:W-:Y:S04]  /*14c70*/  BSSY B1, `(.L_x_14794) ;  /* 0x000001c000017945 */ /* 0x000fe80003800000 */
[----:B------:R-:W-:-:S13]  /*14c80*/  ISETP.GE.AND P0, PT, R5, R8, PT ;  /* 0x000000080500720c */ /* 0x000fda0003f06270 */
[----:B------:R-:W-:Y:S05]  /*14c90*/  @P0 BRA `(.L_x_14795) ;  /* 0x0000000000640947 */ /* 0x000fea0003800000 */
[----:B------:R-:W5:Y:S01]  /*14ca0*/  LDL R20, [R1+0xc] ;  /* 0x00000c0001147983 */ /* 0x000f620000100800 */
[----:B------:R-:W-:-:S03]  /*14cb0*/  ULDC UR4, c[0x0][0xbc8] ;  /* 0x0002f20000047ab9 */ /* 0x000fc60000000800 */
[----:B------:R-:W2:Y:S04]  /*14cc0*/  LDL R15, [R1+0x4c] ;  /* 0x00004c00010f7983 */ /* 0x000ea80000100800 */
[----:B------:R-:W3:Y:S04]  /*14cd0*/  LDL R24, [R1+0x48] ;  /* 0x0000480001187983 */ /* 0x000ee80000100800 */
[----:B------:R-:W4:Y:S04]  /*14ce0*/  LDL R6, [R1+0x50] ;  /* 0x0000500001067983 */ /* 0x000f280000100800 */
[----:B------:R-:W0:Y:S04]  /*14cf0*/  LDL R21, [R1+0x9c] ;  /* 0x00009c0001157983 */ /* 0x000e280000100800 */
[----:B------:R-:W4:Y:S04]  /*14d00*/  LDL R26, [R1+0x98] ;  /* 0x00009800011a7983 */ /* 0x000f280000100800 */
[----:B------:R-:W4:Y:S04]  /*14d10*/  LDL R25, [R1+0x94] ;  /* 0x0000940001197983 */ /* 0x000f280000100800 */
[----:B------:R-:W4:Y:S01]  /*14d20*/  LDL R9, [R1+0x90] ;  /* 0x0000900001097983 */ /* 0x000f220000100800 */
[----:B-----5:R-:W-:-:S02]  /*14d30*/  ISETP.GE.AND P3, PT, R20, UR4, PT ;  /* 0x0000000414007c0c */ /* 0x020fc4000bf66270 */
[----:B--2---:R-:W-:Y:S02]  /*14d40*/  ISETP.GE.AND P2, PT, R15, UR4, PT ;  /* 0x000000040f007c0c */ /* 0x004fe4000bf46270 */
[----:B---3--:R-:W-:Y:S02]  /*14d50*/  ISETP.GE.AND P1, PT, R24, UR4, PT ;  /* 0x0000000418007c0c */ /* 0x008fe4000bf26270 */
[----:B----4-:R-:W-:-:S07]  /*14d60*/  ISETP.GE.AND P0, PT, R6, UR4, PT ;  /* 0x0000000406007c0c */ /* 0x010fce000bf06270 */
        /* <DEDUP_REMOVED lines=12> */
.L_x_14795:
[----:B------:R-:W-:Y:S05]  /*14e30*/  BSYNC B1 ;  /* 0x0000000000017941 */ /* 0x000fea0003800000 */
.L_x_14794:
[----:B------:R-:W-:-:S03]  /*14e40*/  UMOV UR4, 0xffffffff ;  /* 0xffffffff00047882 */ /* 0x000fc60000000000 */
[----:B------:R-:W-:Y:S05]  /*14e50*/  BRA.DIV UR4, `(.L_x_14796) ;  /* 0x0000009e040c7947 */ /* 0x000fea000b800000 */
[----:B0-----:R0:W0:Y:S04]  /*14e60*/  SHFL.IDX PT, R0, R4, 0x3, 0x181f ;  /* 0x00781f0004007f89 */ /* 0x00102800000e0000 */
[----:B----4-:R4:W0:Y:S02]  /*14e70*/  SHFL.IDX PT, R14, R3, 0x3, 0x181f ;  /* 0x00781f00030e7f89 */ /* 0x01082400000e0000 */
.L_x_15010:
[----:B--234-:R-:W-:-:S05]  /*14e80*/  VIADD R3, R7, 0x60 ;  /* 0x0000006007037836 */ /* 0x01cfca0000000000 */
[----:B------:R-:W-:-:S13]  /*14e90*/  ISETP.GE.AND P0, PT, R3, R8, PT ;  /* 0x000000080300720c */ /* 0x000fda0003f06270 */
[----:B------:R-:W-:Y:S05]  /*14ea0*/  @P0 BRA `(.L_x_14783) ;  /* 0x0000000000640947 */ /* 0x000fea0003800000 */
[----:B------:R-:W2:Y:S01]  /*14eb0*/  LDL R9, [R1+0xc] ;  /* 0x00000c0001097983 */ /* 0x000ea20000100800 */
[----:B------:R-:W-:-:S03]  /*14ec0*/  ULDC UR4, c[0x0][0xbc8] ;  /* 0x0002f20000047ab9 */ /* 0x000fc60000000800 */
[----:B------:R-:W3:Y:S04]  /*14ed0*/  LDL R15, [R1+0x4c] ;  /* 0x00004c00010f7983 */ /* 0x000ee80000100800 */
[----:B------:R-:W4:Y:S04]  /*14ee0*/  LDL R12, [R1+0x48] ;  /* 0x00004800010c7983 */ /* 0x000f280000100800 */
[----:B------:R-:W5:Y:S04]  /*14ef0*/  LDL R10, [R1+0x50] ;  /* 0x00005000010a7983 */ /* 0x000f680000100800 */
[----:B------:R-:W5:Y:S04]  /*14f00*/  LDL R21, [R1+0x9c] ;  /* 0x00009c0001157983 */ /* 0x000f680000100800 */
[----:B------:R-:W5:Y:S04]  /*14f10*/  LDL R20, [R1+0x98] ;  /* 0x0000980001147983 */ /* 0x000f680000100800 */
[----:B------:R-:W5:Y:S04]  /*14f20*/  LDL R13, [R1+0x94] ;  /* 0x00009400010d7983 */ /* 0x000f680000100800 */
[----:B------:R-:W5:Y:S01]  /*14f30*/  LDL R11, [R1+0x90] ;  /* 0x00009000010b7983 */ /* 0x000f620000100800 */
[----:B--2---:R-:W-:-:S02]  /*14f40*/  ISETP.GE.AND P3, PT, R9, UR4, PT ;  /* 0x0000000409007c0c */ /* 0x004fc4000bf66270 */
[----:B---3--:R-:W-:Y:S02]  /*14f50*/  ISETP.GE.AND P2, PT, R15, UR4, PT ;  /* 0x000000040f007c0c */ /* 0x008fe4000bf46270 */
[----:B----4-:R-:W-:Y:S02]  /*14f60*/  ISETP.GE.AND P1, PT, R12, UR4, PT ;  /* 0x000000040c007c0c */ /* 0x010fe4000bf26270 */
[----:B-----5:R-:W-:-:S07]  /*14f70*/  ISETP.GE.AND P0, PT, R10, UR4, PT ;  /* 0x000000040a007c0c */ /* 0x020fce000bf06270 */
[-C--:B0-----:R-:W-:Y:S02]  /*14f80*/  @!P3 LEA R4, P5, R9, R14.reuse, 0x1 ;  /* 0x0000000e0904b211 */ /* 0x081fe400078a08ff */
        /* <DEDUP_REMOVED lines=11> */
.L_x_14783:
[----:B------:R-:W-:Y:S05]  /*15040*/  BSYNC B0 ;  /* 0x0000000000007941 */ /* 0x000fea0003800000 */
.L_x_14774:
[----:B------:R-:W-:Y:S02]  /*15050*/  ULDC UR4, c[0x0][0xd3c] ;  /* 0x00034f0000047ab9 */ /* 0x000fe40000000800 */
[----:B------:R-:W-:-:S13]  /*15060*/  ISETP.GE.AND P0, PT, R91, UR4, PT ;  /* 0x000000045b007c0c */ /* 0x000fda000bf06270 */
[----:B------:R-:W-:Y:S05]  /*15070*/  @!P0 BRA `(.L_x_14797) ;  /* 0xfffffec000448947 */ /* 0x000fea000383ffff */
[----:B------:R-:W-:Y:S05]  /*15080*/  BRA `(.L_x_14648) ;  /* 0x0000008800247947 */ /* 0x000fea0003800000 */
.L_x_14646:
        /* <DEDUP_REMOVED lines=18> */
.L_x_14798:
        /* <DEDUP_REMOVED lines=42> */
.L_x_14804:
        /* <DEDUP_REMOVED lines=12> */
.L_x_14803:
[----:B------:R-:W-:Y:S05]  /*15510*/  BSYNC B0 ;  /* 0x0000000000007941 */ /* 0x000fea0003800000 */
.L_x_14802:
        /* <DEDUP_REMOVED lines=21> */
.L_x_14800:
        /* <DEDUP_REMOVED lines=20> */
.L_x_14805:
        /* <DEDUP_REMOVED lines=14> */
[-C--:B------:R-:W-:Y:S01]  /*15890*/  @!P1 IADD3 R4, R4, -R9.reuse, RZ ;  /* 0x8000000904049210 */ /* 0x080fe20007ffe0ff */
        /* <DEDUP_REMOVED lines=42> */
.L_x_14801:
[----:B------:R-:W-:Y:S02]  /*15b40*/  IMAD.MOV.U32 R17, RZ, RZ, RZ ;  /* 0x000000ffff117224 */ /* 0x000fe400078e00ff */
[----:B------:R-:W-:Y:S02]  /*15b50*/  IMAD.U32 R16, RZ, RZ, UR6 ;  /* 0x00000006ff107e24 */ /* 0x000fe4000f8e00ff */
[----:B------:R-:W-:-:S07]  /*15b60*/  IMAD.MOV.U32 R18, RZ, RZ, RZ ;  /* 0x000000ffff127224 */ /* 0x000fce00078e00ff */
.L_x_14806:
[----:B------:R-:W-:-:S13]  /*15b70*/  ISETP.NE.AND P0, PT, R0, RZ, PT ;  /* 0x000000ff0000720c */ /* 0x000fda0003f05270 */
[----:B------:R-:W1:Y:S01]  /*15b80*/  @!P0 S2R R3, SR_CgaCtaId ;  /* 0x0000000000038919 */ /* 0x000e620000008800 */
[----:B------:R-:W-:-:S04]  /*15b90*/  @!P0 MOV R0, 0x400 ;  /* 0x0000040000008802 */ /* 0x000fc80000000f00 */
[----:B-1----:R-:W-:-:S05]  /*15ba0*/  @!P0 LEA R0, R3, R0, 0x18 ;  /* 0x0000000003008211 */ /* 0x002fca00078ec0ff */
[----:B------:R1:W-:Y:S01]  /*15bb0*/  @!P0 STS.128 [R0+0x324d0], R16 ;  /* 0x0324d01000008388 */ /* 0x0003e20000000c00 */
[----:B------:R-:W-:Y:S06]  /*15bc0*/  BAR.ARV 0x5, 0x180 ;  /* 0x0146000000007b1d */ /* 0x000fec0000002000 */
.L_x_14799:
        /* <DEDUP_REMOVED lines=38> */
.L_x_14953:
[----:B0-----:R-:W0:Y:S02]  /*15e30*/  LDC.64 R2, c[0x0][0xd88] ;  /* 0x00036200ff027b82 */ /* 0x001e240000000a00 */
[----:B0-----:R-:W-:-:S05]  /*15e40*/  IMAD.WIDE R2, R19, 0x4, R2 ;  /* 0x0000000413027825 */ /* 0x001fca00078e0202 */
[----:B-1----:R-:W1:Y:S01]  /*15e50*/  LDG.E R13, desc[UR40][R2.64] ;  /* 0x00000028020d7981 */ /* 0x002e62000c1e1900 */
[----:B------:R-:W-:Y:S05]  /*15e60*/  YIELD ;  /* 0x0000000000007946 */ /* 0x000fea0003800000 */
[----:B------:R-:W-:Y:S01]  /*15e70*/  ULDC.64 UR4, c[0x0][0xb20] ;  /* 0x0002c80000047ab9 */ /* 0x000fe20000000a00 */
[----:B--2---:R-:W-:Y:S01]  /*15e80*/  IMAD.MOV.U32 R0, RZ, RZ, RZ ;  /* 0x000000ffff007224 */ /* 0x004fe200078e00ff */
[----:B------:R-:W-:Y:S01]  /*15e90*/  ISETP.NE.U32.AND P0, PT, RZ, UR4, PT ;  /* 0x00000004ff007c0c */ /* 0x000fe2000bf05070 */
[----:B------:R-:W-:Y:S01]  /*15ea0*/  IMAD.MOV.U32 R10, RZ, RZ, RZ ;  /* 0x000000ffff0a7224 */ /* 0x000fe200078e00ff */
[----:B------:R-:W-:Y:S01]  /*15eb0*/  ULDC.64 UR10, c[0x0][0xb10] ;  /* 0x0002c400000a7ab9 */ /* 0x000fe20000000a00 */
[----:B------:R-:W-:Y:S01]  /*15ec0*/  ULDC.64 UR8, c[0x0][0xb08] ;  /* 0x0002c20000087ab9 */ /* 0x000fe20000000a00 */
[----:B------:R-:W-:Y:S01]  /*15ed0*/  ISETP.NE.AND.EX P0, PT, RZ, UR5, PT, P0 ;  /* 0x00000005ff007c0c */ /* 0x000fe2000bf05300 */
[----:B------:R-:W-:Y:S01]  /*15ee0*/  ULDC.64 UR6, c[0x0][0xb00] ;  /* 0x0002c00000067ab9 */ /* 0x000fe20000000a00 */
[----:B-1----:R-:W-:Y:S01]  /*15ef0*/  SHF.R.S32.HI R4, RZ, 0x1f, R13 ;  /* 0x0000001fff047819 */ /* 0x002fe2000001140d */
[----:B-----5:R-:W-:-:S10]  /*15f00*/  IMAD.SHL.U32 R8, R13, 0x4, RZ ;  /* 0x000000040d087824 */ /* 0x020fd400078e00ff */
        /* <DEDUP_REMOVED lines=46> */
[----:B0---4-:R-:W-:Y:S06]  /*161f0*/  @P3 BRA `(.L_x_14808) ;  /* 0x0000000000143947 */ /* 0x011fec0003800000 */
[----:B------:R-:W-:Y:S05]  /*16200*/  @!P2 BRA `(.L_x_14808) ;  /* 0x000000000010a947 */ /* 0x000fea0003800000 */
[----:B------:R-:W2:Y:S04]  /*16210*/  LDG.E R11, desc[UR40][R2.64] ;  /* 0x00000028020b7981 */ /* 0x000ea8000c1e1900 */
[----:B------:R-:W2:Y:S02]  /*16220*/  LDG.E R2, desc[UR40][R2.64+0x4] ;  /* 0x0000042802027981 */ /* 0x000ea4000c1e1900 */
[----:B--2--5:R-:W-:-:S05]  /*16230*/  IMAD.IADD R14, R2, 0x1, -R11 ;  /* 0x00000001020e7824 */ /* 0x024fca00078e0a0b */
[----:B------:R0:W-:Y:S02]  /*16240*/  STL [R1+0x40], R14 ;  /* 0x0000400e01007387 */ /* 0x0001e40000100800 */
.L_x_14808:
        /* <DEDUP_REMOVED lines=12> */
.L_x_14809:
[----:B------:R-:W-:Y:S05]  /*16310*/  @!P0 BRA `(.L_x_14810) ;  /* 0x00000000000c8947 */ /* 0x000fea0003800000 */
[----:B------:R-:W2:Y:S04]  /*16320*/  LDG.E R10, desc[UR40][R6.64] ;  /* 0x00000028060a7981 */ /* 0x000ea8000c1e1900 */
[----:B------:R-:W2:Y:S02]  /*16330*/  LDG.E R6, desc[UR40][R6.64+0x4] ;  /* 0x0000042806067981 */ /* 0x000ea4000c1e1900 */
[----:B--2---:R-:W-:-:S07]  /*16340*/  IMAD.IADD R10, R6, 0x1, -R10 ;  /* 0x00000001060a7824 */ /* 0x004fce00078e0a0a */
.L_x_14810:
        /* <DEDUP_REMOVED lines=47> */
.L_x_15013:
[----:B--2---:R-:W-:Y:S02]  /*16640*/  ISETP.NE.AND P0, PT, R14, RZ, PT ;  /* 0x000000ff0e00720c */ /* 0x004fe40003f05270 */
[----:B------:R-:W-:-:S11]  /*16650*/  PLOP3.LUT P6, PT, PT, PT, PT, 0x8, 0x0 ;  /* 0x000000000000781c */ /* 0x000fd60003fce170 */
[----:B------:R-:W-:Y:S05]  /*16660*/  @P0 BRA `(.L_x_14814) ;  /* 0x00000000000c0947 */ /* 0x000fea0003800000 */
[----:B------:R-:W-:-:S03]  /*16670*/  UMOV UR4, 0xffffffff ;  /* 0xffffffff00047882 */ /* 0x000fc60000000000 */
[----:B------:R-:W-:Y:S05]  /*16680*/  BRA.DIV UR4, `(.L_x_14815) ;  /* 0x00000086047c7947 */ /* 0x000fea000b800000 */
[----:B------:R-:W-:-:S13]  /*16690*/  ELECT P6, URZ, PT ;  /* 0x00000000003f782f */ /* 0x000fda00038c0000 */
.L_x_14814:
        /* <DEDUP_REMOVED lines=10> */
.L_x_15016:
[----:B------:R-:W-:Y:S05]  /*16740*/  BSYNC B1 ;  /* 0x0000000000017941 */ /* 0x000fea0003800000 */
.L_x_14816:
        /* <DEDUP_REMOVED lines=14> */
.L_x_15017:
[----:B------:R-:W-:Y:S05]  /*16830*/  BSYNC B2 ;  /* 0x0000000000027941 */ /* 0x000fea0003800000 */
.L_x_14820:
        /* <DEDUP_REMOVED lines=9> */
.L_x_14823:
[----:B------:R-:W-:Y:S05]  /*168d0*/  BSYNC B2 ;  /* 0x0000000000027941 */ /* 0x000fea0003800000 */
.L_x_14822:
        /* <DEDUP_REMOVED lines=14> */
.L_x_14824:
        /* <DEDUP_REMOVED lines=13> */
.L_x_15018:
[----:B------:R-:W-:Y:S05]  /*16a90*/  BSYNC B2 ;  /* 0x0000000000027941 */ /* 0x000fea0003800000 */
.L_x_14825:
        /* <DEDUP_REMOVED lines=11> */
.L_x_14828:
[----:B------:R-:W-:Y:S05]  /*16b50*/  BSYNC B2 ;  /* 0x0000000000027941 */ /* 0x000fea0003800000 */
.L_x_14827:
        /* <DEDUP_REMOVED lines=11> */
.L_x_14829:
        /* <DEDUP_REMOVED lines=15> */
.L_x_14830:
        /* <DEDUP_REMOVED lines=15> */
.L_x_14831:
        /* <DEDUP_REMOVED lines=15> */
.L_x_14832:
        /* <DEDUP_REMOVED lines=10> */
.L_x_14819:
[----:B------:R-:W-:Y:S05]  /*16f80*/  BSYNC B1 ;  /* 0x0000000000017941 */ /* 0x000fea0003800000 */
.L_x_14818:
        /* <DEDUP_REMOVED lines=13> */
.L_x_14848:
        /* <DEDUP_REMOVED lines=14> */
.L_x_15019:
[----:B------:R-:W-:Y:S05]  /*17140*/  BSYNC B2 ;  /* 0x0000000000027941 */ /* 0x000fea0003800000 */
.L_x_14835:
        /* <DEDUP_REMOVED lines=9> */
.L_x_14838:
[----:B------:R-:W-:Y:S05]  /*171e0*/  BSYNC B2 ;  /* 0x0000000000027941 */ /* 0x000fea0003800000 */
.L_x_14837:
        /* <DEDUP_REMOVED lines=13> */
.L_x_14839:
        /* <DEDUP_REMOVED lines=13> */
.L_x_15020:
[----:B------:R-:W-:Y:S05]  /*17390*/  BSYNC B2 ;  /* 0x0000000000027941 */ /* 0x000fea0003800000 */
.L_x_14840:
        /* <DEDUP_REMOVED lines=11> */
.L_x_14843:
[----:B------:R-:W-:Y:S05]  /*17450*/  BSYNC B2 ;  /* 0x0000000000027941 */ /* 0x000fea0003800000 */
.L_x_14842:
        /* <DEDUP_REMOVED lines=11> */
.L_x_14844:
        /* <DEDUP_REMOVED lines=15> */
.L_x_14845:
        /* <DEDUP_REMOVED lines=15> */
.L_x_14846:
        /* <DEDUP_REMOVED lines=15> */
.L_x_14847:
        /* <DEDUP_REMOVED lines=10> */
.L_x_14834:
[----:B------:R-:W-:Y:S05]  /*17880*/  BSYNC B1 ;  /* 0x0000000000017941 */ /* 0x000fea0003800000 */
.L_x_14833:
        /* <DEDUP_REMOVED lines=12> */
.L_x_14812:
[----:B------:R-:W-:Y:S05]  /*17950*/  BSYNC B0 ;  /* 0x0000000000007941 */ /* 0x000fea0003800000 */
.L_x_14811:
        /* <DEDUP_REMOVED lines=25> */
[----:B------:R-:W2:Y:S08]  /*17af0*/  FLO.U32 R0, UR4 ;  /* 0x0000000400007d00 */ /* 0x000eb000080e0000 */
[----:B------:R-:W3:Y:S01]  /*17b00*/  POPC R2, UR4 ;  /* 0x0000000400027d09 */ /* 0x000ee20008000000 */
[----:B--2---:R-:W-:-:S13]  /*17b10*/  ISETP.EQ.U32.AND P0, PT, R0, R3, PT ;  /* 0x000000030000720c */ /* 0x004fda0003f02070 */
[----:B---3--:R-:W2:Y:S01]  /*17b20*/  @P0 ATOMG.E.ADD.STRONG.GPU PT, R5, desc[UR40][R4.64], R2 ;  /* 0x00000002040509a8 */ /* 0x008ea200081ee1e8 */
[----:B------:R-:W3:Y:S02]  /*17b30*/  S2R R3, SR_LTMASK ;  /* 0x0000000000037919 */ /* 0x000ee40000003900 */
[----:B---3--:R-:W-:-:S06]  /*17b40*/  LOP3.LUT R3, R3, UR4, RZ, 0xc0, !PT ;  /* 0x0000000403037c12 */ /* 0x008fcc000f8ec0ff */
[----:B------:R-:W3:Y:S01]  /*17b50*/  POPC R3, R3 ;  /* 0x0000000300037309 */ /* 0x000ee20000000000 */
[----:B--2---:R-:W3:Y:S02]  /*17b60*/  SHFL.IDX PT, R0, R5, R0, 0x1f ;  /* 0x00001f0005007589 */ /* 0x004ee400000e0000 */
[----:B---3--:R-:W-:Y:S01]  /*17b70*/  IADD3 R16, R0, UR36, R3 ;  /* 0x0000002400107c10 */ /* 0x008fe2000fffe003 */
[----:B------:R-:W-:Y:S06]  /*17b80*/  BRA `(.L_x_14851) ;  /* 0x0000004c00607947 */ /* 0x000fec0003800000 */
.L_x_14850:
        /* <DEDUP_REMOVED lines=21> */
.L_x_14853:
[----:B------:R-:W-:Y:S05]  /*17ce0*/  BSYNC B6 ;  /* 0x0000000000067941 */ /* 0x000fea0003800000 */
.L_x_14852:
        /* <DEDUP_REMOVED lines=21> */
.L_x_14856:
        /* <DEDUP_REMOVED lines=16> */
.L_x_14855:
[----:B------:R-:W-:Y:S05]  /*17f40*/  BSYNC B6 ;  /* 0x0000000000067941 */ /* 0x000fea0003800000 */
.L_x_14854:
        /* <DEDUP_REMOVED lines=25> */
.L_x_15023:
        /* <DEDUP_REMOVED lines=12> */
.L_x_15026:
        /* <DEDUP_REMOVED lines=25> */
.L_x_14860:
[----:B------:R-:W3:Y:S04]  /*18330*/  LDL R7, [R1+0x4] ;  /* 0x0000040001077983 */ /* 0x000ee80000100800 */
[----:B0-2---:R-:W3:Y:S04]  /*18340*/  LDL R0, [R1+0xc] ;  /* 0x00000c0001007983 */ /* 0x005ee80000100800 */
[----:B------:R-:W2:Y:S01]  /*18350*/  LDL R2, [R1+0x1c] ;  /* 0x00001c0001027983 */ /* 0x000ea20000100800 */
[----:B---3--:R-:W-:Y:S01]  /*18360*/  IMAD R0, R0, 0x8, R7 ;  /* 0x0000000800007824 */ /* 0x008fe200078e0207 */
[----:B--2---:R-:W-:-:S04]  /*18370*/  SHF.L.U32 R2, R2, 0x1f, RZ ;  /* 0x0000001f02027819 */ /* 0x004fc800000006ff */
[----:B------:R-:W0:Y:S02]  /*18380*/  SYNCS.PHASECHK.TRANS64.TRYWAIT P0, [R0+URZ+0x32440], R2 ;  /* 0x03244002000075a7 */ /* 0x000e24000800017f */
[----:B0-----:R-:W-:Y:S05]  /*18390*/  @!P0 BRA `(.L_x_14861) ;  /* 0x0000006c00148947 */ /* 0x001fea0003800000 */
.L_x_15027:
        /* <DEDUP_REMOVED lines=11> */
.L_x_14862:
        /* <DEDUP_REMOVED lines=27> */
.L_x_14858:
        /* <DEDUP_REMOVED lines=31> */
[----:B-1----:R-:W-:Y:S02]  /*187f0*/  IMAD.U32 R11, RZ, RZ, UR9 ;  /* 0x00000009ff0b7e24 */ /* 0x002fe4000f8e00ff */
[----:B------:R-:W-:Y:S02]  /*18800*/  IMAD.MOV.U32 R8, RZ, RZ, 0x70 ;  /* 0x00000070ff087424 */ /* 0x000fe400078e00ff */
[----:B------:R-:W-:Y:S02]  /*18810*/  IMAD.MOV.U32 R12, RZ, RZ, 0x1 ;  /* 0x00000001ff0c7424 */ /* 0x000fe400078e00ff */
[----:B------:R-:W-:-:S07]  /*18820*/  IMAD.MOV.U32 R13, RZ, RZ, RZ ;  /* 0x000000ffff0d7224 */ /* 0x000fce00078e00ff */
[----:B------:R-:W-:-:S07]  /*18830*/  LEPC R20, `(.L_x_14864) ;  /* 0x000000001014794e */ /* 0x000fce0000000000 */
[----:B0-----:R-:W-:Y:S05]  /*18840*/  CALL.ABS.NOINC R2 ;  /* 0x0000000002007343 */ /* 0x001fea0003c00000 */
.L_x_14864:
[----:B------:R-:W-:Y:S05]  /*18850*/  BSYNC B6 ;  /* 0x0000000000067941 */ /* 0x000fea0003800000 */
.L_x_14863:
        /* <DEDUP_REMOVED lines=142> */
.L_x_15044:
        /* <DEDUP_REMOVED lines=12> */
.L_x_14866:
        /* <DEDUP_REMOVED lines=38> */
.L_x_14868:
[----:B------:R-:W-:Y:S05]  /*19460*/  BSYNC B6 ;  /* 0x0000000000067941 */ /* 0x000fea0003800000 */
.L_x_14867:
        /* <DEDUP_REMOVED lines=145> */
[----:B------:R0:W1:Y:S04]  /*19d80*/  SHFL.IDX PT, R6, R0, 0x7, 0x181f ;  /* 0x00f81f0000067f89 */ /* 0x00006800000e0000 */
[----:B------:R0:W-:Y:S04]  /*19d90*/  @!P4 LDGSTS.E.BYPASS.LTC128B.128 [R9+0x25400], desc[UR40][R4.64], !P3 ;  /* 0x254000000409cfae */ /* 0x0001e8000d901d68 */
[----:B------:R0:W-:Y:S04]  /*19da0*/  @!P4 LDGSTS.E.BYPASS.LTC128B.128 [R9+0x29400], desc[UR40][R4.64+0x80], !P2 ;  /* 0x294000800409cfae */ /* 0x0001e8000d101d68 */
[----:B------:R0:W-:Y:S04]  /*19db0*/  @!P4 LDGSTS.E.BYPASS.LTC128B.128 [R9+0x2d400], desc[UR40][R4.64+0x100], !P1 ;  /* 0x2d4001000409cfae */ /* 0x0001e8000c901d68 */
[----:B------:R0:W-:Y:S04]  /*19dc0*/  @!P4 LDGSTS.E.BYPASS.LTC128B.128 [R9+0x31400], desc[UR40][R4.64+0x180], !P0 ;  /* 0x314001800409cfae */ /* 0x0001e8000c101d68 */
[----:B------:R-:W2:Y:S02]  /*19dd0*/  SHFL.IDX PT, R2, R2, 0x7, 0x181f ;  /* 0x00f81f0002027f89 */ /* 0x000ea400000e0000 */
.L_x_15062:
[----:B0-----:R-:W4:Y:S01]  /*19de0*/  LDL.LU R0, [R1+0x78] ;  /* 0x0000780001007983 */ /* 0x001f220000300800 */
[----:B------:R-:W-:Y:S01]  /*19df0*/  BSSY B0, `(.L_x_14870) ;  /* 0x000000d000007945 */ /* 0x000fe20003800000 */
[----:B----4-:R-:W-:-:S13]  /*19e00*/  ISETP.GE.AND P4, PT, R0, R3, PT ;  /* 0x000000030000720c */ /* 0x010fda0003f86270 */
[----:B------:R-:W-:Y:S05]  /*19e10*/  @P4 BRA `(.L_x_14871) ;  /* 0x0000000000284947 */ /* 0x000fea0003800000 */
[----:B------:R-:W4:Y:S01]  /*19e20*/  LDL R0, [R1+0x18] ;  /* 0x0000180001007983 */ /* 0x000f220000100800 */
[----:B--2---:R-:W-:-:S05]  /*19e30*/  LEA R2, P4, R8, R2, 0x1 ;  /* 0x0000000208027211 */ /* 0x004fca00078808ff */
[----:B-1----:R-:W-:-:S05]  /*19e40*/  IMAD.X R3, RZ, RZ, R6, P4 ;  /* 0x000000ffff037224 */ /* 0x002fca00020e0606 */
[----:B------:R-:W-:Y:S01]  /*19e50*/  @!PT LDS RZ, [RZ] ;  /* 0x00000000fffff984 */ /* 0x000fe20000000800 */
[----:B------:R-:W-:Y:S01]  /*19e60*/  @!PT LDS RZ, [RZ] ;  /* 0x00000000fffff984 */ /* 0x000fe20000000800 */
[----:B------:R-:W-:Y:S01]  /*19e70*/  @!PT LDS RZ, [RZ] ;  /* 0x00000000fffff984 */ /* 0x000fe20000000800 */
[----:B----4-:R0:W-:Y:S04]  /*19e80*/  LDGSTS.E.BYPASS.LTC128B.128 [R0+0x25c00], desc[UR40][R2.64], !P3 ;  /* 0x25c0000002007fae */ /* 0x0101e8000d901d68 */
[----:B------:R0:W-:Y:S04]  /*19e90*/  LDGSTS.E.BYPASS.LTC128B.128 [R0+0x29c00], desc[UR40][R2.64+0x80], !P2 ;  /* 0x29c0008002007fae */ /* 0x0001e8000d101d68 */
[----:B------:R0:W-:Y:S04]  /*19ea0*/  LDGSTS.E.BYPASS.LTC128B.128 [R0+0x2dc00], desc[UR40][R2.64+0x100], !P1 ;  /* 0x2dc0010002007fae */ /* 0x0001e8000c901d68 */
[----:B------:R0:W-:Y:S02]  /*19eb0*/  LDGSTS.E.BYPASS.LTC128B.128 [R0+0x31c00], desc[UR40][R2.64+0x180], !P0 ;  /* 0x31c0018002007fae */ /* 0x0001e4000c101d68 */
.L_x_14871:
[----:B------:R-:W-:Y:S05]  /*19ec0*/  BSYNC B0 ;  /* 0x0000000000007941 */ /* 0x000fea0003800000 */
.L_x_14870:
[----:B------:R4:W5:Y:S01]  /*19ed0*/  LDL R8, [R1+0x4] ;  /* 0x0000040001087983 */ /* 0x0009620000100800 */
[----:B------:R-:W-:Y:S01]  /*19ee0*/  PLOP3.LUT P0, PT, PT, PT, PT, 0x80, 0x0 ;  /* 0x000000000000781c */ /* 0x000fe20003f0f070 */
[----:B------:R-:W-:-:S12]  /*19ef0*/  NOP ;  /* 0x0000000000007918 */ /* 0x000fd80000000000 */
.L_x_14872:
[----:B0-2---:R-:W2:Y:S01]  /*19f00*/  LDL R2, [R1+0x4] ;  /* 0x0000040001027983 */ /* 0x005ea20000100800 */
        /* <DEDUP_REMOVED lines=18> */
.L_x_15063:
[----:B------:R-:W-:Y:S05]  /*1a030*/  BSYNC B0 ;  /* 0x0000000000007941 */ /* 0x000fea0003800000 */
.L_x_14873:
[----:B0-----:R-:W2:Y:S01]  /*1a040*/  LDL R2, [R1+0x8] ;  /* 0x0000080001027983 */ /* 0x001ea20000100800 */
[----:B------:R-:W-:Y:S01]  /*1a050*/  BSSY B0, `(.L_x_14875) ;  /* 0x0000063000007945 */ /* 0x000fe20003800000 */
[----:B--2---:R-:W-:-:S13]  /*1a060*/  LOP3.LUT P0, RZ, R2, 0x1, RZ, 0xc0, !PT ;  /* 0x0000000102ff7812 */ /* 0x004fda000780c0ff */
[----:B------:R-:W-:Y:S05]  /*1a070*/  @!P0 BRA `(.L_x_14876) ;  /* 0x0000000400808947 */ /* 0x000fea0003800000 */
[----:B------:R-:W2:Y:S04]  /*1a080*/  LDL R2, [R1+0x4] ;  /* 0x0000040001027983 */ /* 0x000ea80000100800 */
[----:B---3--:R-:W3:Y:S01]  /*1a090*/  LDL R4, [R1+0x1c] ;  /* 0x00001c0001047983 */ /* 0x008ee20000100800 */
        /* <DEDUP_REMOVED lines=10> */
.L_x_15064:
[----:B------:R-:W-:Y:S05]  /*1a140*/  BSYNC B1 ;  /* 0x0000000000017941 */ /* 0x000fea0003800000 */
.L_x_14877:
        /* <DEDUP_REMOVED lines=9> */
.L_x_14880:
[----:B------:R-:W-:Y:S05]  /*1a1e0*/  BSYNC B1 ;  /* 0x0000000000017941 */ /* 0x000fea0003800000 */
.L_x_14879:
        /* <DEDUP_REMOVED lines=14> */
.L_x_14881:
        /* <DEDUP_REMOVED lines=16> */
.L_x_14882:
        /* <DEDUP_REMOVED lines=16> */
.L_x_14883:
        /* <DEDUP_REMOVED lines=16> */
.L_x_14884:
        /* <DEDUP_REMOVED lines=11> */
.L_x_14876:
[----:B------:R-:W-:Y:S05]  /*1a680*/  BSYNC B0 ;  /* 0x0000000000007941 */ /* 0x000fea0003800000 */
.L_x_14875:
[----:B---3--:R-:W2:Y:S01]  /*1a690*/  LDL R4, [R1+0x38] ;  /* 0x0000380001047983 */ /* 0x008ea20000100800 */
        /* <DEDUP_REMOVED lines=9> */
[----:B-1----:R-:W2:Y:S04]  /*1a730*/  LDL R6, [R1+0x8] ;  /* 0x0000080001067983 */ /* 0x002ea80000100800 */
        /* <DEDUP_REMOVED lines=38> */
.L_x_14891:
[----:B------:R-:W2:Y:S01]  /*1a9a0*/  LDL R2, [R1+0x4] ;  /* 0x0000040001027983 */ /* 0x000ea20000100800 */
[----:B------:R-:W-:Y:S01]  /*1a9b0*/  SHF.L.U32 R6, R8, 0x1f, RZ ;  /* 0x0000001f08067819 */ /* 0x000fe200000006ff */
[----:B-1----:R-:W1:Y:S01]  /*1a9c0*/  S2R R0, SR_TID.X ;  /* 0x0000000000007919 */ /* 0x002e620000002100 */
[----:B------:R-:W-:Y:S01]  /*1a9d0*/  BSSY B3, `(.L_x_14892) ;  /* 0x0000006000037945 */ /* 0x000fe20003800000 */
[----:B-1----:R-:W-:-:S04]  /*1a9e0*/  LOP3.LUT R0, R0, 0x7f, RZ, 0xc0, !PT ;  /* 0x0000007f00007812 */ /* 0x002fc800078ec0ff */
[----:B------:R-:W-:Y:S01]  /*1a9f0*/  ISETP.NE.AND P1, PT, R0, RZ, PT ;  /* 0x000000ff0000720c */ /* 0x000fe20003f25270 */
[----:B--2---:R-:W-:-:S04]  /*1aa00*/  IMAD R2, R9, 0x8, R2 ;  /* 0x0000000809027824 */ /* 0x004fc800078e0202 */
[----:B------:R-:W1:Y:S02]  /*1aa10*/  SYNCS.PHASECHK.TRANS64.TRYWAIT P0, [R2+URZ+0x32440], R6 ;  /* 0x03244006020075a7 */ /* 0x000e64000800017f */
[----:B-1----:R-:W-:Y:S06]  /*1aa20*/  @!P0 BRA `(.L_x_14893) ;  /* 0x0000005c00e08947 */ /* 0x002fec0003800000 */
.L_x_15065:
[----:B------:R-:W-:Y:S05]  /*1aa30*/  BSYNC B3 ;  /* 0x0000000000037941 */ /* 0x000fea0003800000 */
.L_x_14892:
        /* <DEDUP_REMOVED lines=9> */
.L_x_14895:
[----:B------:R-:W-:Y:S05]  /*1aad0*/  BSYNC B3 ;  /* 0x0000000000037941 */ /* 0x000fea0003800000 */
.L_x_14894:
        /* <DEDUP_REMOVED lines=14> */
.L_x_14896:
        /* <DEDUP_REMOVED lines=14> */
.L_x_15066:
[----:B------:R-:W-:Y:S05]  /*1aca0*/  BSYNC B3 ;  /* 0x0000000000037941 */ /* 0x000fea0003800000 */
.L_x_14897:
        /* <DEDUP_REMOVED lines=11> */
.L_x_14900:
[----:B------:R-:W-:Y:S05]  /*1ad60*/  BSYNC B3 ;  /* 0x0000000000037941 */ /* 0x000fea0003800000 */
.L_x_14899:
        /* <DEDUP_REMOVED lines=11> */
.L_x_14901:
        /* <DEDUP_REMOVED lines=16> */
.L_x_14902:
        /* <DEDUP_REMOVED lines=16> */
.L_x_14903:
        /* <DEDUP_REMOVED lines=16> */
.L_x_14904:
        /* <DEDUP_REMOVED lines=11> */
.L_x_14890:
[----:B------:R-:W-:Y:S05]  /*1b1d0*/  BSYNC B1 ;  /* 0x0000000000017941 */ /* 0x000fea0003800000 */
.L_x_14889:
[----:B------:R-:W2:Y:S02]  /*1b1e0*/  LDL.LU R5, [R1+0x38] ;  /* 0x0000380001057983 */ /* 0x000ea40000300800 */
[----:B--2---:R-:W-:-:S07]  /*1b1f0*/  VIADD R0, R5, 0xfffffffd ;  /* 0xfffffffd05007836 */ /* 0x004fce0000000000 */
.L_x_14888:
[----:B------:R-:W-:Y:S05]  /*1b200*/  BSYNC B2 ;  /* 0x0000000000027941 */ /* 0x000fea0003800000 */
.L_x_14887:
[----:B------:R-:W-:-:S13]  /*1b210*/  ISETP.NE.AND P0, PT, R4, RZ, PT ;  /* 0x000000ff0400720c */ /* 0x000fda0003f05270 */
[----:B------:R-:W-:Y:S05]  /*1b220*/  @!P0 BRA `(.L_x_14886) ;  /* 0x0000001400488947 */ /* 0x000fea0003800000 */
.L_x_14937:
        /* <DEDUP_REMOVED lines=8> */
[----:B-1----:R-:W-:Y:S02]  /*1b2b0*/  SEL R6, RZ, 0x1, P0 ;  /* 0x00000001ff067807 */ /* 0x002fe40000000000 */
        /* <DEDUP_REMOVED lines=28> */
.L_x_14907:
        /* <DEDUP_REMOVED lines=9> */
.L_x_15067:
[----:B------:R-:W-:Y:S05]  /*1b510*/  BSYNC B2 ;  /* 0x0000000000027941 */ /* 0x000fea0003800000 */
.L_x_14908:
        /* <DEDUP_REMOVED lines=9> */
.L_x_14911:
[----:B------:R-:W-:Y:S05]  /*1b5b0*/  BSYNC B2 ;  /* 0x0000000000027941 */ /* 0x000fea0003800000 */
.L_x_14910:
        /* <DEDUP_REMOVED lines=13> */
.L_x_14912:
        /* <DEDUP_REMOVED lines=14> */
.L_x_15068:
[----:B------:R-:W-:Y:S05]  /*1b770*/  BSYNC B2 ;  /* 0x0000000000027941 */ /* 0x000fea0003800000 */
.L_x_14913:
        /* <DEDUP_REMOVED lines=11> */
.L_x_14916:
[----:B------:R-:W-:Y:S05]  /*1b830*/  BSYNC B2 ;  /* 0x0000000000027941 */ /* 0x000fea0003800000 */
.L_x_14915:
        /* <DEDUP_REMOVED lines=10> */
.L_x_14917:
        /* <DEDUP_REMOVED lines=16> */
.L_x_14918:
        /* <DEDUP_REMOVED lines=16> */
.L_x_14919:
        /* <DEDUP_REMOVED lines=16> */
.L_x_14920:
        /* <DEDUP_REMOVED lines=11> */
.L_x_14906:
[----:B------:R-:W-:Y:S05]  /*1bc90*/  BSYNC B1 ;  /* 0x0000000000017941 */ /* 0x000fea0003800000 */
.L_x_14905:
        /* <DEDUP_REMOVED lines=36> */
.L_x_14923:
        /* <DEDUP_REMOVED lines=9> */
.L_x_15069:
[----:B------:R-:W-:Y:S05]  /*1bf70*/  BSYNC B2 ;  /* 0x0000000000027941 */ /* 0x000fea0003800000 */
.L_x_14924:
        /* <DEDUP_REMOVED lines=9> */
.L_x_14927:
[----:B------:R-:W-:Y:S05]  /*1c010*/  BSYNC B2 ;  /* 0x0000000000027941 */ /* 0x000fea0003800000 */
.L_x_14926:
        /* <DEDUP_REMOVED lines=14> */
.L_x_14928:
        /* <DEDUP_REMOVED lines=14> */
.L_x_15070:
[----:B------:R-:W-:Y:S05]  /*1c1e0*/  BSYNC B2 ;  /* 0x0000000000027941 */ /* 0x000fea0003800000 */
.L_x_14929:
        /* <DEDUP_REMOVED lines=11> */
.L_x_14932:
[----:B------:R-:W-:Y:S05]  /*1c2a0*/  BSYNC B2 ;  /* 0x0000000000027941 */ /* 0x000fea0003800000 */
.L_x_14931:
        /* <DEDUP_REMOVED lines=11> */
.L_x_14933:
        /* <DEDUP_REMOVED lines=13> */
[----:B------:R-:W-:Y:S02]  /*1c430*/  R2UR UR7, R9 ;  /* 0x00000000090772ca */ /* 0x000fe400000e0000 */
[----:B------:R-:W-:Y:S02]  /*1c440*/  PLOP3.LUT P0, PT, PT, PT, PT, 0x80, 0x0 ;  /* 0x000000000000781c */ /* 0x000fe40003f0f070 */
[----:B------:R-:W-:-:S11]  /*1c450*/  IADD3 R4, R2, 0x3400, RZ ;  /* 0x0000340002047810 */ /* 0x000fd60007ffe0ff */
.L_x_14934:
        /* <DEDUP_REMOVED lines=16> */
.L_x_14935:
        /* <DEDUP_REMOVED lines=16> */
.L_x_14936:
        /* <DEDUP_REMOVED lines=11> */
.L_x_14922:
[----:B------:R-:W-:Y:S05]  /*1c710*/  BSYNC B1 ;  /* 0x0000000000017941 */ /* 0x000fea0003800000 */
.L_x_14921:
[C---:B------:R-:W-:Y:S01]  /*1c720*/  ISETP.GT.AND P0, PT, R0.reuse, 0x1, PT ;  /* 0x000000010000780c */ /* 0x040fe20003f04270 */
[----:B------:R-:W-:-:S12]  /*1c730*/  VIADD R0, R0, 0xfffffffe ;  /* 0xfffffffe00007836 */ /* 0x000fd80000000000 */
[----:B------:R-:W-:Y:S05]  /*1c740*/  @P0 BRA `(.L_x_14937) ;  /* 0xffffffe800b80947 */ /* 0x000fea000383ffff */
.L_x_14886:
[----:B------:R-:W-:Y:S05]  /*1c750*/  BSYNC B0 ;  /* 0x0000000000007941 */ /* 0x000fea0003800000 */
.L_x_14885:
[----:B------:R-:W2:Y:S04]  /*1c760*/  LDL.LU R4, [R1+0xc] ;  /* 0x00000c0001047983 */ /* 0x000ea80000300800 */
[----:B------:R-:W3:Y:S01]  /*1c770*/  LDL.LU R3, [R1+0x1c] ;  /* 0x00001c0001037983 */ /* 0x000ee20000300800 */
[----:B------:R-:W0:Y:S01]  /*1c780*/  S2R R2, SR_TID.X ;  /* 0x0000000000027919 */ /* 0x000e220000002100 */
[----:B------:R-:W-:Y:S01]  /*1c790*/  BSSY B0, `(.L_x_14938) ;  /* 0x0000015000007945 */ /* 0x000fe20003800000 */
[----:B0-----:R-:W-:-:S04]  /*1c7a0*/  LOP3.LUT R2, R2, 0x7f, RZ, 0xc0, !PT ;  /* 0x0000007f02027812 */ /* 0x001fc800078ec0ff */
[----:B------:R-:W-:Y:S01]  /*1c7b0*/  ISETP.NE.AND P1, PT, R2, RZ, PT ;  /* 0x000000ff0200720c */ /* 0x000fe20003f25270 */
[----:B--2---:R-:W-:-:S05]  /*1c7c0*/  VIADD R0, R4, 0x1 ;  /* 0x0000000104007836 */ /* 0x004fca0000000000 */
[----:B------:R-:W-:-:S04]  /*1c7d0*/  ISETP.NE.AND P0, PT, R0, 0x2, PT ;  /* 0x000000020000780c */ /* 0x000fc80003f05270 */
[----:B------:R-:W-:-:S04]  /*1c7e0*/  SEL R2, RZ, 0x1, P0 ;  /* 0x00000001ff027807 */ /* 0x000fc80000000000 */
[----:B---3--:R-:W-:-:S05]  /*1c7f0*/  LOP3.LUT R3, R3, R2, RZ, 0x3c, !PT ;  /* 0x0000000203037212 */ /* 0x008fca00078e3cff */
[----:B------:R0:W-:Y:S01]  /*1c800*/  STL [R1+0x1c], R3 ;  /* 0x00001c0301007387 */ /* 0x0001e20000100800 */
[----:B------:R-:W-:Y:S05]  /*1c810*/  @P1 BRA `(.L_x_14939) ;  /* 0x0000000000301947 */ /* 0x000fea0003800000 */
[----:B0-----:R-:W0:Y:S01]  /*1c820*/  S2R R3, SR_LANEID ;  /* 0x0000000000037919 */ /* 0x001e220000000000 */
[----:B------:R-:W-:Y:S01]  /*1c830*/  VOTEU.ANY UR4, UPT, PT ;  /* 0x0000000000047886 */ /* 0x000fe200038e0100 */
[----:B------:R-:W2:Y:S01]  /*1c840*/  LDC.64 R4, c[0x0][0xd60] ;  /* 0x00035800ff047b82 */ /* 0x000ea20000000a00 */
[----:B------:R-:W0:Y:S02]  /*1c850*/  FLO.U32 R2, UR4 ;  /* 0x0000000400027d00 */ /* 0x000e2400080e0000 */
[----:B0-----:R-:W-:-:S06]  /*1c860*/  ISETP.EQ.U32.AND P1, PT, R2, R3, PT ;  /* 0x000000030200720c */ /* 0x001fcc0003f22070 */
[----:B------:R-:W2:Y:S07]  /*1c870*/  POPC R3, UR4 ;  /* 0x0000000400037d09 */ /* 0x000eae0008000000 */
[----:B--2---:R-:W2:Y:S01]  /*1c880*/  @P1 ATOMG.E.ADD.STRONG.GPU PT, R3, desc[UR40][R4.64], R3 ;  /* 0x00000003040319a8 */ /* 0x004ea200081ee1e8 */
[----:B-1----:R-:W0:Y:S02]  /*1c890*/  S2R R6, SR_LTMASK ;  /* 0x0000000000067919 */ /* 0x002e240000003900 */
[----:B0-----:R-:W-:-:S04]  /*1c8a0*/  LOP3.LUT R6, R6, UR4, RZ, 0xc0, !PT ;  /* 0x0000000406067c12 */ /* 0x001fc8000f8ec0ff */
[----:B------:R-:W0:Y:S01]  /*1c8b0*/  POPC R7, R6 ;  /* 0x0000000600077309 */ /* 0x000e220000000000 */
[----:B--2---:R-:W0:Y:S02]  /*1c8c0*/  SHFL.IDX PT, R2, R3, R2, 0x1f ;  /* 0x00001f0203027589 */ /* 0x004e2400000e0000 */
[----:B0-----:R-:W-:-:S07]  /*1c8d0*/  IADD3 R16, R2, UR36, R7 ;  /* 0x0000002402107c10 */ /* 0x001fce000fffe007 */
.L_x_14939:
[----:B------:R-:W-:Y:S05]  /*1c8e0*/  BSYNC B0 ;  /* 0x0000000000007941 */ /* 0x000fea0003800000 */
.L_x_14938:
[----:B------:R-:W-:-:S05]  /*1c8f0*/  SEL R0, R0, RZ, P0 ;  /* 0x000000ff00007207 */ /* 0x000fca0000000000 */
[----:B------:R2:W-:Y:S02]  /*1c900*/  STL [R1+0xc], R0 ;  /* 0x00000c0001007387 */ /* 0x0005e40000100800 */
.L_x_14851:
[----:B------:R-:W-:Y:S05]  /*1c910*/  BSYNC B7 ;  /* 0x0000000000077941 */ /* 0x000fea0003800000 */
.L_x_14849:
        /* <DEDUP_REMOVED lines=13> */
.L_x_14940:
[----:B------:R-:W1:Y:S01]  /*1c9f0*/  S2R R0, SR_TID.X ;  /* 0x0000000000007919 */ /* 0x000e620000002100 */
[----:B------:R-:W-:Y:S01]  /*1ca00*/  UMOV UR4, 0xffffffff ;  /* 0xffffffff00047882 */ /* 0x000fe20000000000 */
[----:B-1----:R-:W-:-:S04]  /*1ca10*/  LOP3.LUT R6, R0, 0x1f, RZ, 0xc0, !PT ;  /* 0x0000001f00067812 */ /* 0x002fc800078ec0ff */
        /* <DEDUP_REMOVED lines=33> */
.L_x_15080:
[----:B------:R-:W-:Y:S02]  /*1cc30*/  ULDC UR4, c[0x0][0xd38] ;  /* 0x00034e0000047ab9 */ /* 0x000fe40000000800 */
[----:B------:R-:W-:-:S04]  /*1cc40*/  IMAD.U32 R4, RZ, RZ, UR4 ;  /* 0x00000004ff047e24 */ /* 0x000fc8000f8e00ff */
[----:B-1----:R-:W-:-:S04]  /*1cc50*/  IMAD R16, R16, R4, RZ ;  /* 0x0000000410107224 */ /* 0x002fc800078e02ff */
[----:B------:R-:W-:-:S05]  /*1cc60*/  IMAD.IADD R5, R5, 0x1, R16 ;  /* 0x0000000105057824 */ /* 0x000fca00078e0210 */
[----:B------:R-:W-:-:S13]  /*1cc70*/  ISETP.GT.AND P6, PT, R5, R0, PT ;  /* 0x000000000500720c */ /* 0x000fda0003fc4270 */
[----:B------:R-:W-:Y:S05]  /*1cc80*/  @P6 BRA `(.L_x_14943) ;  /* 0x00000000009c6947 */ /* 0x000fea0003800000 */
.L_x_14948:
        /* <DEDUP_REMOVED lines=14> */
.L_x_14946:
[----:B------:R-:W-:Y:S05]  /*1cd70*/  BSYNC B0 ;  /* 0x0000000000007941 */ /* 0x000fea0003800000 */
.L_x_14945:
        /* <DEDUP_REMOVED lines=18> */
.L_x_15088:
[----:B------:R-:W-:Y:S02]  /*1cea0*/  ULDC UR4, c[0x0][0xd38] ;  /* 0x00034e0000047ab9 */ /* 0x000fe40000000800 */
[----:B------:R-:W-:-:S04]  /*1ceb0*/  IMAD.U32 R4, RZ, RZ, UR4 ;  /* 0x00000004ff047e24 */ /* 0x000fc8000f8e00ff */
[----:B-1----:R-:W-:-:S04]  /*1cec0*/  IMAD R16, R16, R4, RZ ;  /* 0x0000000410107224 */ /* 0x002fc800078e02ff */
[----:B------:R-:W-:-:S05]  /*1ced0*/  IMAD.IADD R5, R16, 0x1, R5 ;  /* 0x0000000110057824 */ /* 0x000fca00078e0205 */
[----:B------:R-:W-:-:S13]  /*1cee0*/  ISETP.GT.AND P6, PT, R5, R0, PT ;  /* 0x000000000500720c */ /* 0x000fda0003fc4270 */
[----:B------:R-:W-:Y:S05]  /*1cef0*/  @!P6 BRA `(.L_x_14948) ;  /* 0xfffffffc0064e947 */ /* 0x000fea000383ffff */
.L_x_14943:
        /* <DEDUP_REMOVED lines=8> */
.L_x_15092:
[----:B------:R-:W-:Y:S01]  /*1cf80*/  ISETP.NE.AND P0, PT, R5, RZ, PT ;  /* 0x000000ff0500720c */ /* 0x000fe20003f05270 */
[----:B-1----:R-:W-:-:S12]  /*1cf90*/  IMAD.MOV.U32 R2, RZ, RZ, RZ ;  /* 0x000000ffff027224 */ /* 0x002fd800078e00ff */
[----:B------:R-:W-:Y:S05]  /*1cfa0*/  @!P0 BRA `(.L_x_14950) ;  /* 0x0000000000108947 */ /* 0x000fea0003800000 */
[----:B------:R-:W-:Y:S01]  /*1cfb0*/  UMOV UR4, 0xffffffff ;  /* 0xffffffff00047882 */ /* 0x000fe20000000000 */
[----:B------:R-:W-:Y:S02]  /*1cfc0*/  VIADD R12, R6, 0xffffffff ;  /* 0xffffffff060c7836 */ /* 0x000fe40000000000 */
[----:B------:R-:W-:Y:S05]  /*1cfd0*/  BRA.DIV UR4, `(.L_x_14951) ;  /* 0x0000004604487947 */ /* 0x000fea000b800000 */
[----:B------:R1:W3:Y:S02]  /*1cfe0*/  SHFL.IDX PT, R2, R3, R12, 0x1f ;  /* 0x00001f0c03027589 */ /* 0x0002e400000e0000 */
.L_x_14950:
[----:B-----5:R-:W0:Y:S01]  /*1cff0*/  LDC.64 R8, c[0x0][0xd90] ;  /* 0x00036400ff087b82 */ /* 0x020e220000000a00 */
[----:B------:R-:W-:-:S04]  /*1d000*/  IMAD.IADD R19, R6, 0x1, R19 ;  /* 0x0000000106137824 */ /* 0x000fc800078e0213 */
[----:B0-----:R-:W-:-:S06]  /*1d010*/  IMAD.WIDE R6, R19, 0x4, R8 ;  /* 0x0000000413067825 */ /* 0x001fcc00078e0208 */
[----:B------:R-:W2:Y:S01]  /*1d020*/  LDG.E R6, desc[UR40][R6.64] ;  /* 0x0000002806067981 */ /* 0x000ea2000c1e1900 */
[----:B---3--:R-:W-:-:S04]  /*1d030*/  IMAD R16, R2, R4, R16 ;  /* 0x0000000402107224 */ /* 0x008fc800078e0210 */
[----:B------:R-:W-:Y:S02]  /*1d040*/  IMAD.IADD R0, R0, 0x1, -R16 ;  /* 0x0000000100007824 */ /* 0x000fe400078e0a10 */
[----:B--2---:R-:W-:-:S05]  /*1d050*/  IMAD R5, R17, R6, RZ ;  /* 0x0000000611057224 */ /* 0x004fca00078e02ff */
[----:B------:R-:W-:-:S04]  /*1d060*/  IABS R7, R5 ;  /* 0x0000000500077213 */ /* 0x000fc80000000000 */
[----:B-1----:R-:W0:Y:S08]  /*1d070*/  I2F.RP R3, R7 ;  /* 0x0000000700037306 */ /* 0x002e300000209400 */
        /* <DEDUP_REMOVED lines=57> */
.L_x_14944:
[----:B------:R-:W-:Y:S01]  /*1d410*/  UMOV UR4, URZ ;  /* 0x0000003f00047c82 */ /* 0x000fe20008000000 */
[----:B------:R-:W-:Y:S01]  /*1d420*/  UMOV UR5, URZ ;  /* 0x0000003f00057c82 */ /* 0x000fe20008000000 */
[----:B------:R-:W-:Y:S01]  /*1d430*/  ULDC UR6, c[0x0][0xd3c] ;  /* 0x00034f0000067ab9 */ /* 0x000fe20000000800 */
[----:B------:R-:W-:Y:S02]  /*1d440*/  IMAD.MOV.U32 R16, RZ, RZ, R0 ;  /* 0x000000ffff107224 */ /* 0x000fe400078e0000 */
[----:B------:R-:W-:Y:S02]  /*1d450*/  IMAD.U32 R17, RZ, RZ, UR4 ;  /* 0x00000004ff117e24 */ /* 0x000fe4000f8e00ff */
[----:B------:R-:W-:Y:S02]  /*1d460*/  IMAD.U32 R18, RZ, RZ, UR5 ;  /* 0x00000005ff127e24 */ /* 0x000fe4000f8e00ff */
[----:B------:R-:W-:-:S07]  /*1d470*/  IMAD.U32 R19, RZ, RZ, UR6 ;  /* 0x00000006ff137e24 */ /* 0x000fce000f8e00ff */
.L_x_14952:
        /* <DEDUP_REMOVED lines=12> */
.L_x_14941:
[----:B------:R-:W-:Y:S02]  /*1d540*/  ULDC UR4, c[0x0][0xd3c] ;  /* 0x00034f0000047ab9 */ /* 0x000fe40000000800 */
[----:B---3--:R-:W-:-:S13]  /*1d550*/  ISETP.GE.AND P0, PT, R19, UR4, PT ;  /* 0x0000000413007c0c */ /* 0x008fda000bf06270 */
[----:B------:R-:W-:Y:S05]  /*1d560*/  @!P0 BRA `(.L_x_14953) ;  /* 0xffffff8800308947 */ /* 0x000fea000383ffff */
[----:B------:R-:W-:Y:S05]  /*1d570*/  BSYNC B8 ;  /* 0x0000000000087941 */ /* 0x000fea0003800000 */
.L_x_14807:
[----:B--2---:R-:W2:Y:S01]  /*1d580*/  LDL.LU R0, [R1+0x6c] ;  /* 0x00006c0001007983 */ /* 0x004ea20000300800 */
[----:B------:R-:W-:Y:S01]  /*1d590*/  BSSY B0, `(.L_x_14954) ;  /* 0x000000b000007945 */ /* 0x000fe20003800000 */
[----:B------:R-:W3:Y:S01]  /*1d5a0*/  S2R R5, SR_CgaCtaId ;  /* 0x0000000000057919 */ /* 0x000ee20000008800 */
[----:B--2---:R-:W-:-:S05]  /*1d5b0*/  VIADD R0, R0, 0x1 ;  /* 0x0000000100007836 */ /* 0x004fca0000000000 */
[----:B0-----:R-:W-:-:S04]  /*1d5c0*/  LEA.HI R2, R0, R0, RZ, 0x1 ;  /* 0x0000000000027211 */ /* 0x001fc800078f08ff */
[----:B------:R-:W-:-:S05]  /*1d5d0*/  LOP3.LUT R3, R2, 0xfffffffe, RZ, 0xc0, !PT ;  /* 0xfffffffe02037812 */ /* 0x000fca00078ec0ff */
[----:B------:R-:W-:Y:S01]  /*1d5e0*/  IMAD.IADD R3, R0, 0x1, -R3 ;  /* 0x0000000100037824 */ /* 0x000fe200078e0a03 */
[----:B------:R-:W-:-:S04]  /*1d5f0*/  MOV R0, 0x400 ;  /* 0x0000040000007802 */ /* 0x000fc80000000f00 */
[----:B---3--:R-:W-:Y:S02]  /*1d600*/  LEA R0, R5, R0, 0x18 ;  /* 0x0000000005007211 */ /* 0x008fe400078ec0ff */
[----:B------:R-:W-:-:S04]  /*1d610*/  SHF.L.U32 R3, R3, 0x1f, RZ ;  /* 0x0000001f03037819 */ /* 0x000fc800000006ff */
[----:B------:R-:W0:Y:S02]  /*1d620*/  SYNCS.PHASECHK.TRANS64.TRYWAIT P0, [R0+URZ+0x32420], R3 ;  /* 0x03242003000075a7 */ /* 0x000e24000800017f */
[----:B0-----:R-:W-:Y:S05]  /*1d630*/  @!P0 BRA `(.L_x_14955) ;  /* 0x0000003c00d88947 */ /* 0x001fea0003800000 */
.L_x_15095:
[----:B------:R-:W-:Y:S05]  /*1d640*/  BSYNC B0 ;  /* 0x0000000000007941 */ /* 0x000fea0003800000 */
.L_x_14954:
[----:B------:R-:W-:-:S03]  /*1d650*/  UMOV UR4, 0xffffffff ;  /* 0xffffffff00047882 */ /* 0x000fc60000000000 */
[----:B------:R-:W-:Y:S05]  /*1d660*/  BRA.DIV UR4, `(.L_x_14956) ;  /* 0x0000003e04e07947 */ /* 0x000fea000b800000 */
[----:B------:R-:W2:Y:S02]  /*1d670*/  S2R R2, SR_TID.X ;  /* 0x0000000000027919 */ /* 0x000ea40000002100 */
[----:B--2---:R-:W-:-:S04]  /*1d680*/  SHF.R.U32.HI R2, RZ, 0x5, R2 ;  /* 0x00000005ff027819 */ /* 0x004fc80000011602 */
[----:B------:R-:W-:-:S05]  /*1d690*/  LOP3.LUT R2, R2, 0x3, RZ, 0xc0, !PT ;  /* 0x0000000302027812 */ /* 0x000fca00078ec0ff */
[----:B------:R2:W3:Y:S02]  /*1d6a0*/  SHFL.IDX PT, R14, R2, RZ, 0x1f ;  /* 0x00001fff020e7589 */ /* 0x0004e400000e0000 */
.L_x_15098:
[----:B---3--:R-:W-:-:S13]  /*1d6b0*/  ISETP.NE.AND P0, PT, R14, RZ, PT ;  /* 0x000000ff0e00720c */ /* 0x008fda0003f05270 */
[----:B------:R-:W-:Y:S05]  /*1d6c0*/  @P0 BRA `(.L_x_14648) ;  /* 0x0000000000940947 */ /* 0x000fea0003800000 */
[----:B------:R-:W-:-:S03]  /*1d6d0*/  UMOV UR4, 0xffffffff ;  /* 0xffffffff00047882 */ /* 0x000fc60000000000 */
[----:B------:R-:W-:Y:S05]  /*1d6e0*/  BRA.DIV UR4, `(.L_x_14957) ;  /* 0x0000003e04f47947 */ /* 0x000fea000b800000 */
[----:B------:R-:W-:-:S13]  /*1d6f0*/  ELECT P6, URZ, PT ;  /* 0x00000000003f782f */ /* 0x000fda00038c0000 */
.L_x_15101:
[----:B------:R-:W-:Y:S05]  /*1d700*/  @!P6 BRA `(.L_x_14648) ;  /* 0x000000000084e947 */ /* 0x000fea0003800000 */
[----:B--2---:R-:W2:Y:S02]  /*1d710*/  LDL.LU R2, [R1+0x84] ;  /* 0x0000840001027983 */ /* 0x004ea40000300800 */
[----:B--2---:R-:W-:-:S04]  /*1d720*/  LOP3.LUT R2, R2, 0x2, RZ, 0xfc, !PT ;  /* 0x0000000202027812 */ /* 0x004fc800078efcff */
[----:B------:R-:W-:-:S13]  /*1d730*/  ISETP.NE.AND P2, PT, R2, 0x3, PT ;  /* 0x000000030200780c */ /* 0x000fda0003f45270 */
[----:B------:R-:W-:Y:S05]  /*1d740*/  @!P2 BRA `(.L_x_14958) ;  /* 0x000000000004a947 */ /* 0x000fea0003800000 */
[----:B------:R-:W-:Y:S01]  /*1d750*/  BPT.TRAP 0x1 ;  /* 0x000000040000795c */ /* 0x000fe20000300000 */
.L_x_14958:
[----:B0-----:R-:W1:Y:S04]  /*1d760*/  LDL R3, [R1+0xc] ;  /* 0x00000c0001037983 */ /* 0x001e680000100800 */
[----:B------:R-:W2:Y:S01]  /*1d770*/  LDL.LU R7, [R1+0x1c] ;  /* 0x00001c0001077983 */ /* 0x000ea20000300800 */
[----:B------:R-:W-:-:S04]  /*1d780*/  VIADD R2, R0, 0x32440 ;  /* 0x0003244000027836 */ /* 0x000fc80000000000 */
[C---:B-1----:R-:W-:Y:S02]  /*1d790*/  IMAD R6, R3.reuse, 0x8, R2 ;  /* 0x0000000803067824 */ /* 0x042fe400078e0202 */
        /* <DEDUP_REMOVED lines=10> */
.L_x_15102:
[----:B------:R-:W1:Y:S02]  /*1d840*/  SYNCS.PHASECHK.TRANS64.TRYWAIT P0, [R7+URZ], R2 ;  /* 0x00000002070075a7 */ /* 0x000e64000800017f */
[----:B-1----:R-:W-:Y:S05]  /*1d850*/  @!P0 BRA `(.L_x_14960) ;  /* 0x0000003c00cc8947 */ /* 0x002fea0003800000 */
.L_x_15103:
[----:B------:R-:W-:Y:S05]  /*1d860*/  @!P2 BRA `(.L_x_14961) ;  /* 0x000000000004a947 */ /* 0x000fea0003800000 */
[----:B------:R-:W-:Y:S01]  /*1d870*/  BPT.TRAP 0x1 ;  /* 0x000000040000795c */ /* 0x000fe20000300000 */
.L_x_14961:
[----:B------:R-:W2:Y:S01]  /*1d880*/  LDL.LU R4, [R1+0xc] ;  /* 0x00000c0001047983 */ /* 0x000ea20000300800 */
[----:B------:R-:W-:-:S05]  /*1d890*/  IADD3 R0, R0, 0x32460, RZ ;  /* 0x0003246000007810 */ /* 0x000fca0007ffe0ff */
[----:B--2---:R-:W-:-:S04]  /*1d8a0*/  IMAD R4, R4, 0x8, R0 ;  /* 0x0000000804047824 */ /* 0x004fc800078e0200 */
[----:B------:R-:W2:Y:S02]  /*1d8b0*/  SYNCS.PHASECHK.TRANS64.TRYWAIT P0, [R4+URZ], R5 ;  /* 0x00000005040075a7 */ /* 0x000ea4000800017f */
[----:B--2---:R-:W-:Y:S05]  /*1d8c0*/  @!P0 BRA `(.L_x_14962) ;  /* 0x0000003c00c48947 */ /* 0x004fea0003800000 */
.L_x_15104:
[----:B------:R-:W-:-:S07]  /*1d8d0*/  IMAD R3, R3, 0x8, R0 ;  /* 0x0000000803037824 */ /* 0x000fce00078e0200 */
.L_x_14963:
[----:B---3--:R3:W0:Y:S02]  /*1d8e0*/  SYNCS.PHASECHK.TRANS64.TRYWAIT P0, [R3+URZ], R2 ;  /* 0x00000002030075a7 */ /* 0x008624000800017f */
[----:B0-----:R-:W-:Y:S05]  /*1d8f0*/  @!P0 NANOSLEEP.SYNCS 0x989680 ;  /* 0x009896800000895d */ /* 0x001fea0003900000 */
[----:B------:R-:W0:Y:S02]  /*1d900*/  @!P0 SYNCS.PHASECHK.TRANS64 P0, [R3+URZ], R2 ;  /* 0x00000002030085a7 */ /* 0x000e24000800007f */
[----:B0-----:R-:W-:Y:S05]  /*1d910*/  @!P0 BRA `(.L_x_14963) ;  /* 0xfffffffc00f08947 */ /* 0x001fea000383ffff */
.L_x_14648:
[----:B------:R-:W-:Y:S05]  /*1d920*/  BSYNC B9 ;  /* 0x0000000000097941 */ /* 0x000fea0003800000 */
.L_x_14645:
[----:B------:R-:W-:Y:S05]  /*1d930*/  EXIT ;  /* 0x000000000000794d */ /* 0x000fea0003800000 */
.L_x_14666:
[----:B0-----:R0:W1:Y:S02]  /*1d940*/  SYNCS.PHASECHK.TRANS64.TRYWAIT P6, [R96+URZ+0x32490], R107 ;  /* 0x0324906b600075a7 */ /* 0x00106400080c017f */
[----:B-1----:R-:W-:Y:S05]  /*1d950*/  @!P6 NANOSLEEP.SYNCS 0x989680 ;  /* 0x009896800000e95d */ /* 0x002fea0003900000 */
[----:B------:R-:W1:Y:S02]  /*1d960*/  @!P6 SYNCS.PHASECHK.TRANS64 P6, [R96+URZ+0x32490], R107 ;  /* 0x0324906b6000e5a7 */ /* 0x000e6400080c007f */
[----:B-1----:R-:W-:Y:S05]  /*1d970*/  @!P6 BRA `(.L_x_14666) ;  /* 0xfffffffc00f0e947 */ /* 0x002fea000383ffff */
[----:B------:R-:W-:Y:S05]  /*1d980*/  BRA `(.L_x_14964) ;  /* 0xfffffe5400507947 */ /* 0x000fea000383ffff */
.L_x_14684:
[----:B0-----:R0:W1:Y:S02]  /*1d990*/  SYNCS.PHASECHK.TRANS64.TRYWAIT P5, [R96+URZ+0x32490], R107 ;  /* 0x0324906b600075a7 */ /* 0x00106400080a017f */
[----:B-1----:R-:W-:Y:S05]  /*1d9a0*/  @!P5 NANOSLEEP.SYNCS 0x989680 ;  /* 0x009896800000d95d */ /* 0x002fea0003900000 */
[----:B------:R-:W1:Y:S02]  /*1d9b0*/  @!P5 SYNCS.PHASECHK.TRANS64 P5, [R96+URZ+0x32490], R107 ;  /* 0x0324906b6000d5a7 */ /* 0x000e6400080a007f */
[----:B-1----:R-:W-:Y:S05]  /*1d9c0*/  @!P5 BRA `(.L_x_14684) ;  /* 0xfffffffc00f0d947 */ /* 0x002fea000383ffff */
[----:B------:R-:W-:Y:S05]  /*1d9d0*/  BRA `(.L_x_14965) ;  /* 0xfffffe64009c7947 */ /* 0x000fea000383ffff */
.L_x_14693:
[----:B0-----:R0:W1:Y:S02]  /*1d9e0*/  SYNCS.PHASECHK.TRANS64.TRYWAIT P4, [R96+URZ+0x32490], R107 ;  /* 0x0324906b600075a7 */ /* 0x001064000808017f */
[----:B-1----:R-:W-:Y:S05]  /*1d9f0*/  @!P4 NANOSLEEP.SYNCS 0x989680 ;  /* 0x009896800000c95d */ /* 0x002fea0003900000 */
[----:B------:R-:W1:Y:S02]  /*1da00*/  @!P4 SYNCS.PHASECHK.TRANS64 P4, [R96+URZ+0x32490], R107 ;  /* 0x0324906b6000c5a7 */ /* 0x000e64000808007f */
[----:B-1----:R-:W-:Y:S05]  /*1da10*/  @!P4 BRA `(.L_x_14693) ;  /* 0xfffffffc00f0c947 */ /* 0x002fea000383ffff */
[----:B------:R-:W-:Y:S05]  /*1da20*/  BRA `(.L_x_14966) ;  /* 0xfffffe7400c87947 */ /* 0x000fea000383ffff */
.L_x_14699:
[----:B-1----:R1:W2:Y:S02]  /*1da30*/  SYNCS.PHASECHK.TRANS64.TRYWAIT P3, [R96+URZ+0x324b0], R107 ;  /* 0x0324b06b600075a7 */ /* 0x0022a4000806017f */
[----:B--2---:R-:W-:Y:S05]  /*1da40*/  @!P3 NANOSLEEP.SYNCS 0x989680 ;  /* 0x009896800000b95d */ /* 0x004fea0003900000 */
[----:B------:R-:W2:Y:S02]  /*1da50*/  @!P3 SYNCS.PHASECHK.TRANS64 P3, [R96+URZ+0x324b0], R107 ;  /* 0x0324b06b6000b5a7 */ /* 0x000ea4000806007f */
[----:B--2---:R-:W-:Y:S05]  /*1da60*/  @!P3 BRA `(.L_x_14699) ;  /* 0xfffffffc00f0b947 */ /* 0x004fea000383ffff */
[----:B------:R-:W-:Y:S05]  /*1da70*/  BRA `(.L_x_14967) ;  /* 0xfffffe78005c7947 */ /* 0x000fea000383ffff */
.L_x_14707:
        /* <DEDUP_REMOVED lines=13> */
.L_x_14969:
[----:B------:R-:W-:Y:S05]  /*1db50*/  BSYNC B0 ;  /* 0x0000000000007941 */ /* 0x000fea0003800000 */
.L_x_14968:
[----:B------:R-:W-:Y:S05]  /*1db60*/  BRA `(.L_x_14970) ;  /* 0xfffffe8400387947 */ /* 0x000fea000383ffff */
.L_x_14719:
        /* <DEDUP_REMOVED lines=8> */
.L_x_14972:
[----:B------:R-:W-:Y:S05]  /*1dbf0*/  BSYNC B1 ;  /* 0x0000000000017941 */ /* 0x000fea0003800000 */
.L_x_14971:
        /* <DEDUP_REMOVED lines=8> */
.L_x_14973:
[----:B------:R-:W-:Y:S02]  /*1dc80*/  IMAD.MOV.U32 R13, RZ, RZ, R8 ;  /* 0x000000ffff0d7224 */ /* 0x000fe400078e0008 */
[----:B------:R-:W-:-:S07]  /*1dc90*/  IMAD.MOV.U32 R0, RZ, RZ, R14 ;  /* 0x000000ffff007224 */ /* 0x000fce00078e000e */
[----:B------:R-:W-:Y:S05]  /*1dca0*/  WARPSYNC.COLLECTIVE R15, `(.L_x_14974) ;  /* 0x000000000f087348 */ /* 0x000fea0003c00000 */
[----:B------:R0:W1:Y:S02]  /*1dcb0*/  SHFL.IDX P6, R14, R13, R12, R11 ;  /* 0x0000000c0d0e7389 */ /* 0x00006400000c000b */
[----:B01----:R-:W-:Y:S01]  /*1dcc0*/  ENDCOLLECTIVE ;  /* 0x000000000000791b */ /* 0x003fe20003800000 */
.L_x_14974:
[----:B------:R-:W-:Y:S02]  /*1dcd0*/  IMAD.MOV.U32 R13, RZ, RZ, R7 ;  /* 0x000000ffff0d7224 */ /* 0x000fe400078e0007 */
[----:B------:R-:W-:-:S07]  /*1dce0*/  IMAD.MOV.U32 R5, RZ, RZ, R14 ;  /* 0x000000ffff057224 */ /* 0x000fce00078e000e */
[----:B------:R-:W-:Y:S05]  /*1dcf0*/  WARPSYNC.COLLECTIVE R15, `(.L_x_14975) ;  /* 0x000000000f087348 */ /* 0x000fea0003c00000 */
[----:B------:R0:W1:Y:S02]  /*1dd00*/  SHFL.IDX P6, R14, R13, R12, R11 ;  /* 0x0000000c0d0e7389 */ /* 0x00006400000c000b */
[----:B01----:R-:W-:Y:S01]  /*1dd10*/  ENDCOLLECTIVE ;  /* 0x000000000000791b */ /* 0x003fe20003800000 */
.L_x_14975:
[----:B------:R-:W-:Y:S05]  /*1dd20*/  BRA `(.L_x_14976) ;  /* 0xfffffe8800c87947 */ /* 0x000fea000383ffff */
.L_x_14722:
        /* <DEDUP_REMOVED lines=8> */
.L_x_14978:
[----:B------:R-:W-:Y:S05]  /*1ddb0*/  BSYNC B1 ;  /* 0x0000000000017941 */ /* 0x000fea0003800000 */
.L_x_14977:
        /* <DEDUP_REMOVED lines=8> */
.L_x_14979:
[----:B------:R-:W-:Y:S02]  /*1de40*/  IMAD.MOV.U32 R13, RZ, RZ, R8 ;  /* 0x000000ffff0d7224 */ /* 0x000fe400078e0008 */
[----:B------:R-:W-:-:S07]  /*1de50*/  IMAD.MOV.U32 R0, RZ, RZ, R14 ;  /* 0x000000ffff007224 */ /* 0x000fce00078e000e */
[----:B------:R-:W-:Y:S05]  /*1de60*/  WARPSYNC.COLLECTIVE R15, `(.L_x_14980) ;  /* 0x000000000f087348 */ /* 0x000fea0003c00000 */
[----:B------:R0:W1:Y:S02]  /*1de70*/  SHFL.IDX P6, R14, R13, R12, R11 ;  /* 0x0000000c0d0e7389 */ /* 0x00006400000c000b */
[----:B01----:R-:W-:Y:S01]  /*1de80*/  ENDCOLLECTIVE ;  /* 0x000000000000791b */ /* 0x003fe20003800000 */
.L_x_14980:
[----:B------:R-:W-:Y:S02]  /*1de90*/  IMAD.MOV.U32 R13, RZ, RZ, R7 ;  /* 0x000000ffff0d7224 */ /* 0x000fe400078e0007 */
[----:B------:R-:W-:-:S07]  /*1dea0*/  IMAD.MOV.U32 R5, RZ, RZ, R14 ;  /* 0x000000ffff057224 */ /* 0x000fce00078e000e */
[----:B------:R-:W-:Y:S05]  /*1deb0*/  WARPSYNC.COLLECTIVE R15, `(.L_x_14981) ;  /* 0x000000000f087348 */ /* 0x000fea0003c00000 */
[----:B------:R0:W1:Y:S02]  /*1dec0*/  SHFL.IDX P6, R14, R13, R12, R11 ;  /* 0x0000000c0d0e7389 */ /* 0x00006400000c000b */
[----:B01----:R-:W-:Y:S01]  /*1ded0*/  ENDCOLLECTIVE ;  /* 0x000000000000791b */ /* 0x003fe20003800000 */
.L_x_14981:
[----:B------:R-:W-:Y:S05]  /*1dee0*/  BRA `(.L_x_14982) ;  /* 0xfffffe8c00307947 */ /* 0x000fea000383ffff */
.L_x_14726:
[----:B0-----:R0:W1:Y:S02]  /*1def0*/  SYNCS.PHASECHK.TRANS64.TRYWAIT P0, [R19+URZ+0x32400], R34 ;  /* 0x03240022130075a7 */ /* 0x001064000800017f */
[----:B-1----:R-:W-:Y:S05]  /*1df00*/  @!P0 NANOSLEEP.SYNCS 0x989680 ;  /* 0x009896800000895d */ /* 0x002fea0003900000 */
[----:B------:R-:W1:Y:S02]  /*1df10*/  @!P0 SYNCS.PHASECHK.TRANS64 P0, [R19+URZ+0x32400], R34 ;  /* 0x03240022130085a7 */ /* 0x000e64000800007f */
[----:B-1----:R-:W-:Y:S05]  /*1df20*/  @!P0 BRA `(.L_x_14726) ;  /* 0xfffffffc00f08947 */ /* 0x002fea000383ffff */
[----:B------:R-:W-:Y:S05]  /*1df30*/  BRA `(.L_x_14983) ;  /* 0xfffffe9000387947 */ /* 0x000fea000383ffff */
.L_x_14734:
        /* <DEDUP_REMOVED lines=9> */
.L_x_14985:
[----:B------:R-:W-:Y:S05]  /*1dfd0*/  BSYNC B1 ;  /* 0x0000000000017941 */ /* 0x000fea0003800000 */
.L_x_14984:
[----:B------:R0:W5:Y:S01]  /*1dfe0*/  LDL R7, [R1+0x1c] ;  /* 0x00001c0001077983 */ /* 0x0001620000100800 */
[----:B------:R-:W-:Y:S01]  /*1dff0*/  IMAD.MOV.U32 R13, RZ, RZ, R10 ;  /* 0x000000ffff0d7224 */ /* 0x000fe200078e000a */
[----:B------:R-:W-:Y:S01]  /*1e000*/  ISETP.GE.AND P0, PT, R16, R31, PT ;  /* 0x0000001f1000720c */ /* 0x000fe20003f06270 */
[----:B------:R-:W-:Y:S02]  /*1e010*/  IMAD.MOV.U32 R12, RZ, RZ, RZ ;  /* 0x000000ffff0c7224 */ /* 0x000fe400078e00ff */
[----:B------:R-:W-:Y:S02]  /*1e020*/  IMAD.MOV.U32 R11, RZ, RZ, 0x1c1f ;  /* 0x00001c1fff0b7424 */ /* 0x000fe400078e00ff */
[----:B------:R-:W-:Y:S02]  /*1e030*/  IMAD.MOV.U32 R15, RZ, RZ, -0x1 ;  /* 0xffffffffff0f7424 */ /* 0x000fe400078e00ff */
[----:B0-----:R-:W-:-:S07]  /*1e040*/  IMAD.MOV.U32 R0, RZ, RZ, R14 ;  /* 0x000000ffff007224 */ /* 0x001fce00078e000e */
[----:B-----5:R-:W-:Y:S05]  /*1e050*/  WARPSYNC.COLLECTIVE R15, `(.L_x_14986) ;  /* 0x000000000f087348 */ /* 0x020fea0003c00000 */
[----:B------:R0:W1:Y:S02]  /*1e060*/  SHFL.IDX P6, R14, R13, R12, R11 ;  /* 0x0000000c0d0e7389 */ /* 0x00006400000c000b */
[----:B01---5:R-:W-:Y:S01]  /*1e070*/  ENDCOLLECTIVE ;  /* 0x000000000000791b */ /* 0x023fe20003800000 */
.L_x_14986:
[----:B------:R-:W-:Y:S02]  /*1e080*/  IMAD.MOV.U32 R13, RZ, RZ, R20 ;  /* 0x000000ffff0d7224 */ /* 0x000fe400078e0014 */
[----:B------:R-:W-:-:S07]  /*1e090*/  IMAD.MOV.U32 R3, RZ, RZ, R14 ;  /* 0x000000ffff037224 */ /* 0x000fce00078e000e */
[----:B------:R-:W-:Y:S05]  /*1e0a0*/  WARPSYNC.COLLECTIVE R15, `(.L_x_14987) ;  /* 0x000000000f087348 */ /* 0x000fea0003c00000 */
[----:B------:R0:W1:Y:S02]  /*1e0b0*/  SHFL.IDX P6, R14, R13, R12, R11 ;  /* 0x0000000c0d0e7389 */ /* 0x00006400000c000b */
[----:B01----:R-:W-:Y:S01]  /*1e0c0*/  ENDCOLLECTIVE ;  /* 0x000000000000791b */ /* 0x003fe20003800000 */
.L_x_14987:
[----:B------:R-:W-:Y:S02]  /*1e0d0*/  IMAD.MOV.U32 R13, RZ, RZ, R29 ;  /* 0x000000ffff0d7224 */ /* 0x000fe400078e001d */
[----:B------:R-:W-:-:S07]  /*1e0e0*/  IMAD.MOV.U32 R8, RZ, RZ, R14 ;  /* 0x000000ffff087224 */ /* 0x000fce00078e000e */
[----:B------:R-:W-:Y:S05]  /*1e0f0*/  WARPSYNC.COLLECTIVE R15, `(.L_x_14988) ;  /* 0x000000000f087348 */ /* 0x000fea0003c00000 */
[----:B------:R0:W1:Y:S02]  /*1e100*/  SHFL.IDX P6, R14, R13, R12, R11 ;  /* 0x0000000c0d0e7389 */ /* 0x00006400000c000b */
[----:B01----:R-:W-:Y:S01]  /*1e110*/  ENDCOLLECTIVE ;  /* 0x000000000000791b */ /* 0x003fe20003800000 */
.L_x_14988:
[----:B------:R-:W-:-:S05]  /*1e120*/  IMAD R30, R7, R6, RZ ;  /* 0x00000006071e7224 */ /* 0x000fca00078e02ff */
[----:B------:R-:W-:-:S13]  /*1e130*/  ISETP.GE.OR P1, PT, R39, R30, P0 ;  /* 0x0000001e2700720c */ /* 0x000fda0000726670 */
[C---:B------:R-:W-:Y:S01]  /*1e140*/  @!P1 IMAD.SHL.U32 R9, R16.reuse, 0x2, RZ ;  /* 0x0000000210099824 */ /* 0x040fe200078e00ff */
[----:B------:R-:W-:-:S04]  /*1e150*/  @!P1 SHF.L.U64.HI R21, R16, 0x1, R17 ;  /* 0x0000000110159819 */ /* 0x000fc80000010211 */
[----:B------:R-:W-:-:S05]  /*1e160*/  @!P1 IADD3 R4, P2, R3, R9, RZ ;  /* 0x0000000903049210 */ /* 0x000fca0007f5e0ff */
[----:B------:R-:W-:-:S06]  /*1e170*/  @!P1 IMAD.X R5, R0, 0x1, R21, P2 ;  /* 0x0000000100059824 */ /* 0x000fcc00010e0615 */
[----:B------:R-:W5:Y:S01]  /*1e180*/  @!P1 LD.E.128 R4, desc[UR40][R4.64] ;  /* 0x0000002804049980 */ /* 0x000f62000c101d00 */
[----:B------:R-:W-:-:S05]  /*1e190*/  @!P1 IADD3 R14, P2, R14, R9, RZ ;  /* 0x000000090e0e9210 */ /* 0x000fca0007f5e0ff */
[----:B------:R-:W-:-:S04]  /*1e1a0*/  @!P1 IMAD.X R3, R8, 0x1, R21, P2 ;  /* 0x0000000108039824 */ /* 0x000fc800010e0615 */
[----:B------:R-:W-:-:S05]  /*1e1b0*/  @!P1 IMAD.MOV.U32 R15, RZ, RZ, R3 ;  /* 0x000000ffff0f9224 */ /* 0x000fca00078e0003 */
[----:B------:R0:W5:Y:S01]  /*1e1c0*/  @!P1 LD.E.128 R24, desc[UR40][R14.64] ;  /* 0x000000280e189980 */ /* 0x000162000c101d00 */
[----:B------:R-:W-:Y:S01]  /*1e1d0*/  IMAD.MOV.U32 R13, RZ, RZ, R28 ;  /* 0x000000ffff0d7224 */ /* 0x000fe200078e001c */
[----:B------:R-:W-:Y:S01]  /*1e1e0*/  CS2R R36, SRZ ;  /* 0x0000000000247805 */ /* 0x000fe2000001ff00 */
[----:B------:R-:W-:Y:S01]  /*1e1f0*/  IMAD.MOV.U32 R12, RZ, RZ, 0x1 ;  /* 0x00000001ff0c7424 */ /* 0x000fe200078e00ff */
[----:B------:R-:W-:Y:S01]  /*1e200*/  CS2R R34, SRZ ;  /* 0x0000000000227805 */ /* 0x000fe2000001ff00 */
[----:B0-----:R-:W-:-:S07]  /*1e210*/  IMAD.MOV.U32 R15, RZ, RZ, -0x1 ;  /* 0xffffffffff0f7424 */ /* 0x001fce00078e00ff */
[----:B-----5:R-:W-:Y:S05]  /*1e220*/  WARPSYNC.COLLECTIVE R15, `(.L_x_14989) ;  /* 0x000000000f087348 */ /* 0x020fea0003c00000 */
[----:B------:R0:W1:Y:S02]  /*1e230*/  SHFL.IDX P6, R14, R13, R12, R11 ;  /* 0x0000000c0d0e7389 */ /* 0x00006400000c000b */
[----:B01---5:R-:W-:Y:S01]  /*1e240*/  ENDCOLLECTIVE ;  /* 0x000000000000791b */ /* 0x023fe20003800000 */
.L_x_14989:
[----:B------:R-:W-:Y:S02]  /*1e250*/  IMAD.MOV.U32 R13, RZ, RZ, R10 ;  /* 0x000000ffff0d7224 */ /* 0x000fe400078e000a */
[----:B------:R-:W-:Y:S02]  /*1e260*/  @!P1 IMAD.MOV.U32 R36, RZ, RZ, R4 ;  /* 0x000000ffff249224 */ /* 0x000fe400078e0004 */
[----:B------:R-:W-:Y:S01]  /*1e270*/  @!P1 IMAD.MOV.U32 R37, RZ, RZ, R5 ;  /* 0x000000ffff259224 */ /* 0x000fe200078e0005 */
[----:B------:R-:W-:Y:S01]  /*1e280*/  CS2R R4, SRZ ;  /* 0x0000000000047805 */ /* 0x000fe2000001ff00 */
[----:B------:R-:W-:Y:S02]  /*1e290*/  IMAD.MOV.U32 R0, RZ, RZ, R36 ;  /* 0x000000ffff007224 */ /* 0x000fe400078e0024 */
[----:B------:R-:W-:Y:S02]  /*1e2a0*/  IMAD.MOV.U32 R3, RZ, RZ, R37 ;  /* 0x000000ffff037224 */ /* 0x000fe400078e0025 */
[----:B------:R-:W-:Y:S01]  /*1e2b0*/  @!P1 IMAD.MOV.U32 R34, RZ, RZ, R6 ;  /* 0x000000ffff229224 */ /* 0x000fe200078e0006 */
[----:B------:R-:W-:Y:S01]  /*1e2c0*/  PRMT R46, R46, 0x5410, R0 ;  /* 0x000054102e2e7816 */ /* 0x000fe20000000000 */
[----:B------:R-:W-:Y:S01]  /*1e2d0*/  IMAD.MOV.U32 R0, RZ, RZ, R14 ;  /* 0x000000ffff007224 */ /* 0x000fe200078e000e */
[----:B------:R-:W-:-:S07]  /*1e2e0*/  PRMT R33, R33, 0x5410, R3 ;  /* 0x0000541021217816 */ /* 0x000fce0000000003 */
[----:B------:R-:W-:Y:S05]  /*1e2f0*/  WARPSYNC.COLLECTIVE R15, `(.L_x_14990) ;  /* 0x000000000f087348 */ /* 0x000fea0003c00000 */
[----:B------:R0:W1:Y:S02]  /*1e300*/  SHFL.IDX P6, R14, R13, R12, R11 ;  /* 0x0000000c0d0e7389 */ /* 0x00006400000c000b */
[----:B01----:R-:W-:Y:S01]  /*1e310*/  ENDCOLLECTIVE ;  /* 0x000000000000791b */ /* 0x003fe20003800000 */
.L_x_14990:
[----:B------:R-:W-:Y:S01]  /*1e320*/  @!P1 IMAD.MOV.U32 R35, RZ, RZ, R7 ;  /* 0x000000ffff239224 */ /* 0x000fe200078e0007 */
[----:B------:R-:W-:Y:S01]  /*1e330*/  CS2R R6, SRZ ;  /* 0x0000000000067805 */ /* 0x000fe2000001ff00 */
[----:B------:R-:W-:Y:S02]  /*1e340*/  IMAD.MOV.U32 R8, RZ, RZ, R34 ;  /* 0x000000ffff087224 */ /* 0x000fe400078e0022 */
[----:B------:R-:W-:Y:S02]  /*1e350*/  IMAD.MOV.U32 R9, RZ, RZ, R35 ;  /* 0x000000ffff097224 */ /* 0x000fe400078e0023 */
[----:B------:R-:W-:Y:S02]  /*1e360*/  @!P1 IMAD.MOV.U32 R6, RZ, RZ, R24 ;  /* 0x000000ffff069224 */ /* 0x000fe400078e0018 */
[----:B------:R-:W-:Y:S01]  /*1e370*/  @!P1 IMAD.MOV.U32 R7, RZ, RZ, R25 ;  /* 0x000000ffff079224 */ /* 0x000fe200078e0019 */
[----:B------:R-:W-:Y:S01]  /*1e380*/  PRMT R32, R8, 0x5410, R9 ;  /* 0x0000541008207816 */ /* 0x000fe20000000009 */
[----:B------:R-:W-:-:S02]  /*1e390*/  @!P1 IMAD.MOV.U32 R4, RZ, RZ, R26 ;  /* 0x000000ffff049224 */ /* 0x000fc400078e001a */
[----:B------:R-:W-:Y:S02]  /*1e3a0*/  @!P1 IMAD.MOV.U32 R5, RZ, RZ, R27 ;  /* 0x000000ffff059224 */ /* 0x000fe400078e001b */
[----:B------:R-:W-:Y:S02]  /*1e3b0*/  IMAD.MOV.U32 R13, RZ, RZ, R20 ;  /* 0x000000ffff0d7224 */ /* 0x000fe400078e0014 */
[----:B------:R-:W-:Y:S02]  /*1e3c0*/  IMAD.MOV.U32 R8, RZ, RZ, R6 ;  /* 0x000000ffff087224 */ /* 0x000fe400078e0006 */
[----:B------:R-:W-:Y:S02]  /*1e3d0*/  IMAD.MOV.U32 R9, RZ, RZ, R7 ;  /* 0x000000ffff097224 */ /* 0x000fe400078e0007 */
[----:B------:R-:W-:Y:S01]  /*1e3e0*/  IMAD.MOV.U32 R10, RZ, RZ, R4 ;  /* 0x000000ffff0a7224 */ /* 0x000fe200078e0004 */
[----:B------:R-:W-:Y:S02]  /*1e3f0*/  PRMT R46, R8, 0x7610, R46 ;  /* 0x00007610082e7816 */ /* 0x000fe4000000002e */
[----:B------:R-:W-:-:S07]  /*1e400*/  MOV R3, R14 ;  /* 0x0000000e00037202 */ /* 0x000fce0000000f00 */
[----:B------:R-:W-:Y:S05]  /*1e410*/  WARPSYNC.COLLECTIVE R15, `(.L_x_14991) ;  /* 0x000000000f087348 */ /* 0x000fea0003c00000 */
[----:B------:R0:W1:Y:S02]  /*1e420*/  SHFL.IDX P6, R14, R13, R12, R11 ;  /* 0x0000000c0d0e7389 */ /* 0x00006400000c000b */
[----:B01----:R-:W-:Y:S01]  /*1e430*/  ENDCOLLECTIVE ;  /* 0x000000000000791b */ /* 0x003fe20003800000 */
.L_x_14991:
[----:B------:R-:W-:Y:S02]  /*1e440*/  PRMT R33, R9, 0x7610, R33 ;  /* 0x0000761009217816 */ /* 0x000fe40000000021 */
[----:B------:R-:W-:Y:S02]  /*1e450*/  CS2R R8, SRZ ;  /* 0x0000000000087805 */ /* 0x000fe4000001ff00 */
[----:B------:R-:W-:Y:S01]  /*1e460*/  PRMT R51, R10, 0x7610, R51 ;  /* 0x000076100a337816 */ /* 0x000fe20000000033 */
[----:B------:R-:W-:Y:S02]  /*1e470*/  IMAD.MOV.U32 R13, RZ, RZ, R29 ;  /* 0x000000ffff0d7224 */ /* 0x000fe400078e001d */
[----:B------:R-:W-:-:S07]  /*1e480*/  IMAD.MOV.U32 R20, RZ, RZ, R14 ;  /* 0x000000ffff147224 */ /* 0x000fce00078e000e */
[----:B------:R-:W-:Y:S05]  /*1e490*/  WARPSYNC.COLLECTIVE R15, `(.L_x_14992) ;  /* 0x000000000f087348 */ /* 0x000fea0003c00000 */
[----:B------:R0:W1:Y:S02]  /*1e4a0*/  SHFL.IDX P6, R14, R13, R12, R11 ;  /* 0x0000000c0d0e7389 */ /* 0x00006400000c000b */
[----:B01----:R-:W-:Y:S01]  /*1e4b0*/  ENDCOLLECTIVE ;  /* 0x000000000000791b */ /* 0x003fe20003800000 */
.L_x_14992:
[----:B------:R-:W-:-:S05]  /*1e4c0*/  IMAD.MOV.U32 R11, RZ, RZ, R5 ;  /* 0x000000ffff0b7224 */ /* 0x000fca00078e0005 */
[----:B------:R-:W-:Y:S01]  /*1e4d0*/  PRMT R40, R11, 0x7610, R40 ;  /* 0x000076100b287816 */ /* 0x000fe20000000028 */
[----:B------:R-:W-:Y:S01]  /*1e4e0*/  IMAD.MOV.U32 R21, RZ, RZ, R14 ;  /* 0x000000ffff157224 */ /* 0x000fe200078e000e */
[----:B------:R-:W-:Y:S06]  /*1e4f0*/  BRA `(.L_x_14993) ;  /* 0xfffffe9c001c7947 */ /* 0x000fec000383ffff */
.L_x_14738:
[----:B0-----:R0:W1:Y:S02]  /*1e500*/  SYNCS.PHASECHK.TRANS64.TRYWAIT P1, [R19+URZ+0x32400], R24 ;  /* 0x03240018130075a7 */ /* 0x001064000802017f */
[----:B-1----:R-:W-:Y:S05]  /*1e510*/  @!P1 NANOSLEEP.SYNCS 0x989680 ;  /* 0x009896800000995d */ /* 0x002fea0003900000 */
[----:B------:R-:W1:Y:S02]  /*1e520*/  @!P1 SYNCS.PHASECHK.TRANS64 P1, [R19+URZ+0x32400], R24 ;  /* 0x03240018130095a7 */ /* 0x000e64000802007f */
[----:B-1----:R-:W-:Y:S05]  /*1e530*/  @!P1 BRA `(.L_x_14738) ;  /* 0xfffffffc00f09947 */ /* 0x002fea000383ffff */
[----:B------:R-:W-:Y:S05]  /*1e540*/  BRA `(.L_x_14994) ;  /* 0xfffffe9c00bc7947 */ /* 0x000fea000383ffff */
.L_x_14744:
[----:B--2---:R2:W4:Y:S02]  /*1e550*/  SYNCS.PHASECHK.TRANS64.TRYWAIT P1, [R174+URZ+0x32430], R7 ;  /* 0x03243007ae0075a7 */ /* 0x004524000802017f */
[----:B----4-:R-:W-:Y:S05]  /*1e560*/  @!P1 NANOSLEEP.SYNCS 0x989680 ;  /* 0x009896800000995d */ /* 0x010fea0003900000 */
[----:B------:R-:W4:Y:S02]  /*1e570*/  @!P1 SYNCS.PHASECHK.TRANS64 P1, [R174+URZ+0x32430], R7 ;  /* 0x03243007ae0095a7 */ /* 0x000f24000802007f */
[----:B----4-:R-:W-:Y:S05]  /*1e580*/  @!P1 BRA `(.L_x_14744) ;  /* 0xfffffffc00f09947 */ /* 0x010fea000383ffff */
[----:B------:R-:W-:Y:S05]  /*1e590*/  BRA `(.L_x_14743) ;  /* 0xfffffeac00547947 */ /* 0x000fea000383ffff */
.L_x_14746:
[----:B---3--:R3:W4:Y:S02]  /*1e5a0*/  SYNCS.PHASECHK.TRANS64.TRYWAIT P1, [R19+URZ+0x32410], R4 ;  /* 0x03241004130075a7 */ /* 0x008724000802017f */
[----:B----4-:R-:W-:Y:S05]  /*1e5b0*/  @!P1 NANOSLEEP.SYNCS 0x989680 ;  /* 0x009896800000995d */ /* 0x010fea0003900000 */
[----:B------:R-:W4:Y:S02]  /*1e5c0*/  @!P1 SYNCS.PHASECHK.TRANS64 P1, [R19+URZ+0x32410], R4 ;  /* 0x03241004130095a7 */ /* 0x000f24000802007f */
[----:B----4-:R-:W-:Y:S05]  /*1e5d0*/  @!P1 BRA `(.L_x_14746) ;  /* 0xfffffffc00f09947 */ /* 0x010fea000383ffff */
[----:B------:R-:W-:Y:S05]  /*1e5e0*/  BRA `(.L_x_14995) ;  /* 0xfffffeb000087947 */ /* 0x000fea000383ffff */
.L_x_14751:
[----:B------:R0:W0:Y:S02]  /*1e5f0*/  SYNCS.PHASECHK.TRANS64.TRYWAIT P2, [R174+URZ+0x32450], R7 ;  /* 0x03245007ae0075a7 */ /* 0x000024000804017f */
[----:B0-----:R-:W-:Y:S05]  /*1e600*/  @!P2 NANOSLEEP.SYNCS 0x989680 ;  /* 0x009896800000a95d */ /* 0x001fea0003900000 */
[----:B------:R-:W0:Y:S02]  /*1e610*/  @!P2 SYNCS.PHASECHK.TRANS64 P2, [R174+URZ+0x32450], R7 ;  /* 0x03245007ae00a5a7 */ /* 0x000e24000804007f */
[----:B0-----:R-:W-:Y:S05]  /*1e620*/  @!P2 BRA `(.L_x_14751) ;  /* 0xfffffffc00f0a947 */ /* 0x001fea000383ffff */
[----:B------:R-:W-:Y:S05]  /*1e630*/  BRA `(.L_x_14750) ;  /* 0xfffffeb000287947 */ /* 0x000fea000383ffff */
.L_x_14756:
[----:B--2---:R2:W3:Y:S02]  /*1e640*/  SYNCS.PHASECHK.TRANS64.TRYWAIT P2, [R205+URZ+0x32430], R6 ;  /* 0x03243006cd0075a7 */ /* 0x0044e4000804017f */
[----:B---3--:R-:W-:Y:S05]  /*1e650*/  @!P2 NANOSLEEP.SYNCS 0x989680 ;  /* 0x009896800000a95d */ /* 0x008fea0003900000 */
[----:B------:R-:W3:Y:S02]  /*1e660*/  @!P2 SYNCS.PHASECHK.TRANS64 P2, [R205+URZ+0x32430], R6 ;  /* 0x03243006cd00a5a7 */ /* 0x000ee4000804007f */
[----:B---3--:R-:W-:Y:S05]  /*1e670*/  @!P2 BRA `(.L_x_14756) ;  /* 0xfffffffc00f0a947 */ /* 0x008fea000383ffff */
[----:B------:R-:W-:Y:S05]  /*1e680*/  BRA `(.L_x_14755) ;  /* 0xfffffed400dc7947 */ /* 0x000fea000383ffff */
.L_x_14761:
[----:B---3--:R3:W4:Y:S02]  /*1e690*/  SYNCS.PHASECHK.TRANS64.TRYWAIT P2, [R205+URZ+0x32450], R6 ;  /* 0x03245006cd0075a7 */ /* 0x008724000804017f */
[----:B----4-:R-:W-:Y:S05]  /*1e6a0*/  @!P2 NANOSLEEP.SYNCS 0x989680 ;  /* 0x009896800000a95d */ /* 0x010fea0003900000 */
[----:B------:R-:W4:Y:S02]  /*1e6b0*/  @!P2 SYNCS.PHASECHK.TRANS64 P2, [R205+URZ+0x32450], R6 ;  /* 0x03245006cd00a5a7 */ /* 0x000f24000804007f */
[----:B----4-:R-:W-:Y:S05]  /*1e6c0*/  @!P2 BRA `(.L_x_14761) ;  /* 0xfffffffc00f0a947 */ /* 0x010fea000383ffff */
[----:B------:R-:W-:Y:S05]  /*1e6d0*/  BRA `(.L_x_14760) ;  /* 0xfffffed800807947 */ /* 0x000fea000383ffff */
.L_x_14767:
[----:B--2---:R2:W3:Y:S02]  /*1e6e0*/  SYNCS.PHASECHK.TRANS64.TRYWAIT P2, [R215+URZ+0x32430], R6 ;  /* 0x03243006d70075a7 */ /* 0x0044e4000804017f */
[----:B---3--:R-:W-:Y:S05]  /*1e6f0*/  @!P2 NANOSLEEP.SYNCS 0x989680 ;  /* 0x009896800000a95d */ /* 0x008fea0003900000 */
[----:B------:R-:W3:Y:S02]  /*1e700*/  @!P2 SYNCS.PHASECHK.TRANS64 P2, [R215+URZ+0x32430], R6 ;  /* 0x03243006d700a5a7 */ /* 0x000ee4000804007f */
[----:B---3--:R-:W-:Y:S05]  /*1e710*/  @!P2 BRA `(.L_x_14767) ;  /* 0xfffffffc00f0a947 */ /* 0x008fea000383ffff */
[----:B------:R-:W-:Y:S05]  /*1e720*/  BRA `(.L_x_14766) ;  /* 0xffffff0400c07947 */ /* 0x000fea000383ffff */
.L_x_14772:
[----:B---3--:R3:W4:Y:S02]  /*1e730*/  SYNCS.PHASECHK.TRANS64.TRYWAIT P2, [R215+URZ+0x32450], R6 ;  /* 0x03245006d70075a7 */ /* 0x008724000804017f */
[----:B----4-:R-:W-:Y:S05]  /*1e740*/  @!P2 NANOSLEEP.SYNCS 0x989680 ;  /* 0x009896800000a95d */ /* 0x010fea0003900000 */
[----:B------:R-:W4:Y:S02]  /*1e750*/  @!P2 SYNCS.PHASECHK.TRANS64 P2, [R215+URZ+0x32450], R6 ;  /* 0x03245006d700a5a7 */ /* 0x000f24000804007f */
[----:B----4-:R-:W-:Y:S05]  /*1e760*/  @!P2 BRA `(.L_x_14772) ;  /* 0xfffffffc00f0a947 */ /* 0x010fea000383ffff */
[----:B------:R-:W-:Y:S05]  /*1e770*/  BRA `(.L_x_14771) ;  /* 0xffffff08006c7947 */ /* 0x000fea000383ffff */
.L_x_14787:
[----:B------:R-:W-:Y:S02]  /*1e780*/  IMAD.MOV.U32 R13, RZ, RZ, R4 ;  /* 0x000000ffff0d7224 */ /* 0x000fe400078e0004 */
[----:B------:R-:W-:Y:S02]  /*1e790*/  IMAD.MOV.U32 R12, RZ, RZ, RZ ;  /* 0x000000ffff0c7224 */ /* 0x000fe400078e00ff */
[----:B------:R-:W-:Y:S02]  /*1e7a0*/  IMAD.MOV.U32 R11, RZ, RZ, 0x181f ;  /* 0x0000181fff0b7424 */ /* 0x000fe400078e00ff */
[----:B------:R-:W-:-:S07]  /*1e7b0*/  IMAD.MOV.U32 R15, RZ, RZ, -0x1 ;  /* 0xffffffffff0f7424 */ /* 0x000fce00078e00ff */
[----:B-1----:R-:W-:Y:S05]  /*1e7c0*/  WARPSYNC.COLLECTIVE R15, `(.L_x_14996) ;  /* 0x000000000f087348 */ /* 0x002fea0003c00000 */
[----:B------:R0:W2:Y:S02]  /*1e7d0*/  SHFL.IDX P6, R14, R13, R12, R11 ;  /* 0x0000000c0d0e7389 */ /* 0x0000a400000c000b */
[----:B012---:R-:W-:Y:S01]  /*1e7e0*/  ENDCOLLECTIVE ;  /* 0x000000000000791b */ /* 0x007fe20003800000 */
.L_x_14996:
[----:B------:R-:W-:Y:S02]  /*1e7f0*/  IMAD.MOV.U32 R13, RZ, RZ, R3 ;  /* 0x000000ffff0d7224 */ /* 0x000fe400078e0003 */
[----:B------:R-:W-:-:S07]  /*1e800*/  IMAD.MOV.U32 R0, RZ, RZ, R14 ;  /* 0x000000ffff007224 */ /* 0x000fce00078e000e */
[----:B------:R-:W-:Y:S05]  /*1e810*/  WARPSYNC.COLLECTIVE R15, `(.L_x_14997) ;  /* 0x000000000f087348 */ /* 0x000fea0003c00000 */
[----:B------:R0:W1:Y:S02]  /*1e820*/  SHFL.IDX P6, R14, R13, R12, R11 ;  /* 0x0000000c0d0e7389 */ /* 0x00006400000c000b */
[----:B01----:R-:W-:Y:S01]  /*1e830*/  ENDCOLLECTIVE ;  /* 0x000000000000791b */ /* 0x003fe20003800000 */
.L_x_14997:
[----:B------:R-:W-:Y:S05]  /*1e840*/  BRA `(.L_x_14998) ;  /* 0xffffff5c00f07947 */ /* 0x000fea000383ffff */
.L_x_14790:
[----:B------:R-:W-:Y:S01]  /*1e850*/  BSSY B1, `(.L_x_14999) ;  /* 0x0000008000017945 */ /* 0x000fe20003800000 */
[----:B----4-:R-:W-:Y:S02]  /*1e860*/  IMAD.MOV.U32 R13, RZ, RZ, R4 ;  /* 0x000000ffff0d7224 */ /* 0x010fe400078e0004 */
[----:B------:R-:W-:Y:S02]  /*1e870*/  IMAD.MOV.U32 R12, RZ, RZ, 0x1 ;  /* 0x00000001ff0c7424 */ /* 0x000fe400078e00ff */
[----:B------:R-:W-:Y:S02]  /*1e880*/  IMAD.MOV.U32 R11, RZ, RZ, 0x181f ;  /* 0x0000181fff0b7424 */ /* 0x000fe400078e00ff */
[----:B------:R-:W-:-:S07]  /*1e890*/  IMAD.MOV.U32 R15, RZ, RZ, -0x1 ;  /* 0xffffffffff0f7424 */ /* 0x000fce00078e00ff */
[----:B0123--:R-:W-:Y:S05]  /*1e8a0*/  WARPSYNC.COLLECTIVE R15, `(.L_x_15000) ;  /* 0x000000000f087348 */ /* 0x00ffea0003c00000 */
[----:B---3--:R3:W4:Y:S02]  /*1e8b0*/  SHFL.IDX P6, R14, R13, R12, R11 ;  /* 0x0000000c0d0e7389 */ /* 0x00872400000c000b */
[----:B01234-:R-:W-:Y:S01]  /*1e8c0*/  ENDCOLLECTIVE ;  /* 0x000000000000791b */ /* 0x01ffe20003800000 */
.L_x_15000:
[----:B------:R-:W-:Y:S05]  /*1e8d0*/  BSYNC B1 ;  /* 0x0000000000017941 */ /* 0x000fea0003800000 */
.L_x_14999:
        /* <DEDUP_REMOVED lines=8> */
.L_x_15001:
[----:B------:R-:W-:Y:S05]  /*1e960*/  BRA `(.L_x_15002) ;  /* 0xffffff6000347947 */ /* 0x000fea000383ffff */
.L_x_14793:
        /* <DEDUP_REMOVED lines=8> */
.L_x_15004:
[----:B------:R-:W-:Y:S05]  /*1e9f0*/  BSYNC B1 ;  /* 0x0000000000017941 */ /* 0x000fea0003800000 */
.L_x_15003:
        /* <DEDUP_REMOVED lines=8> */
.L_x_15005:
[----:B------:R-:W-:Y:S05]  /*1ea80*/  BRA `(.L_x_15006) ;  /* 0xffffff6000747947 */ /* 0x000fea000383ffff */
.L_x_14796:
        /* <DEDUP_REMOVED lines=8> */
.L_x_15008:
[----:B------:R-:W-:Y:S05]  /*1eb10*/  BSYNC B1 ;  /* 0x0000000000017941 */ /* 0x000fea0003800000 */
.L_x_15007:
        /* <DEDUP_REMOVED lines=8> */
.L_x_15009:
[----:B------:R-:W-:Y:S05]  /*1eba0*/  BRA `(.L_x_15010) ;  /* 0xffffff6000b47947 */ /* 0x000fea000383ffff */
.L_x_14813:
        /* <DEDUP_REMOVED lines=11> */
.L_x_15012:
[----:B------:R-:W-:Y:S05]  /*1ec60*/  BSYNC B1 ;  /* 0x0000000000017941 */ /* 0x000fea0003800000 */
.L_x_15011:
[----:B------:R-:W-:Y:S05]  /*1ec70*/  BRA `(.L_x_15013) ;  /* 0xffffff7800707947 */ /* 0x000fea000383ffff */
.L_x_14815:
[----:B------:R-:W-:Y:S01]  /*1ec80*/  BSSY B1, `(.L_x_15014) ;  /* 0x0000006000017945 */ /* 0x000fe20003800000 */
[----:B------:R-:W-:-:S07]  /*1ec90*/  IMAD.MOV.U32 R15, RZ, RZ, -0x1 ;  /* 0xffffffffff0f7424 */ /* 0x000fce00078e00ff */
[----:B01----:R-:W-:Y:S05]  /*1eca0*/  WARPSYNC.COLLECTIVE R15, `(.L_x_15015) ;  /* 0x000000000f0c7348 */ /* 0x003fea0003c00000 */
[----:B------:R-:W-:Y:S02]  /*1ecb0*/  ELECT P6, UR62, PT ;  /* 0x00000000003e782f */ /* 0x000fe400038c0000 */
[----:B------:R-:W-:Y:S01]  /*1ecc0*/  MOV R14, UR62 ;  /* 0x0000003e000e7c02 */ /* 0x000fe20008000f00 */
[----:B01----:R-:W-:Y:S10]  /*1ecd0*/  ENDCOLLECTIVE ;  /* 0x000000000000791b */ /* 0x003ff40003800000 */
.L_x_15015:
[----:B------:R-:W-:Y:S05]  /*1ece0*/  BSYNC B1 ;  /* 0x0000000000017941 */ /* 0x000fea0003800000 */
.L_x_15014:
[----:B------:R-:W-:Y:S05]  /*1ecf0*/  BRA `(.L_x_14814) ;  /* 0xffffff7800687947 */ /* 0x000fea000383ffff */
.L_x_14817:
[----:B0-----:R-:W2:Y:S02]  /*1ed00*/  LDL R4, [R1+0x4] ;  /* 0x0000040001047983 */ /* 0x001ea40000100800 */
[----:B--2---:R0:W2:Y:S02]  /*1ed10*/  SYNCS.PHASECHK.TRANS64.TRYWAIT P0, [R4+URZ+0x32420], R3 ;  /* 0x03242003040075a7 */ /* 0x0040a4000800017f */
[----:B--2---:R-:W-:Y:S05]  /*1ed20*/  @!P0 NANOSLEEP.SYNCS 0x989680 ;  /* 0x009896800000895d */ /* 0x004fea0003900000 */
[----:B------:R-:W2:Y:S02]  /*1ed30*/  @!P0 SYNCS.PHASECHK.TRANS64 P0, [R4+URZ+0x32420], R3 ;  /* 0x03242003040085a7 */ /* 0x000ea4000800007f */
[----:B--2---:R-:W-:Y:S05]  /*1ed40*/  @!P0 BRA `(.L_x_14817) ;  /* 0xfffffffc00ec8947 */ /* 0x004fea000383ffff */
[----:B------:R-:W-:Y:S05]  /*1ed50*/  BRA `(.L_x_15016) ;  /* 0xffffff7800787947 */ /* 0x000fea000383ffff */
.L_x_14821:
[----:B0-----:R0:W2:Y:S02]  /*1ed60*/  SYNCS.PHASECHK.TRANS64.TRYWAIT P0, [R3+URZ+0x324a0], R8 ;  /* 0x0324a008030075a7 */ /* 0x0010a4000800017f */
[----:B--2---:R-:W-:Y:S05]  /*1ed70*/  @!P0 NANOSLEEP.SYNCS 0x989680 ;  /* 0x009896800000895d */ /* 0x004fea0003900000 */
[----:B------:R-:W2:Y:S02]  /*1ed80*/  @!P0 SYNCS.PHASECHK.TRANS64 P0, [R3+URZ+0x324a0], R8 ;  /* 0x0324a008030085a7 */ /* 0x000ea4000800007f */
[----:B--2---:R-:W-:Y:S05]  /*1ed90*/  @!P0 BRA `(.L_x_14821) ;  /* 0xfffffffc00f08947 */ /* 0x004fea000383ffff */
[----:B------:R-:W-:Y:S05]  /*1eda0*/  BRA `(.L_x_15017) ;  /* 0xffffff7800a07947 */ /* 0x000fea000383ffff */
.L_x_14826:
[----:B-1----:R1:W2:Y:S02]  /*1edb0*/  SYNCS.PHASECHK.TRANS64.TRYWAIT P0, [R3+URZ+0x324c0], R8 ;  /* 0x0324c008030075a7 */ /* 0x0022a4000800017f */
[----:B--2---:R-:W-:Y:S05]  /*1edc0*/  @!P0 NANOSLEEP.SYNCS 0x989680 ;  /* 0x009896800000895d */ /* 0x004fea0003900000 */
[----:B------:R-:W2:Y:S02]  /*1edd0*/  @!P0 SYNCS.PHASECHK.TRANS64 P0, [R3+URZ+0x324c0], R8 ;  /* 0x0324c008030085a7 */ /* 0x000ea4000800007f */
[----:B--2---:R-:W-:Y:S05]  /*1ede0*/  @!P0 BRA `(.L_x_14826) ;  /* 0xfffffffc00f08947 */ /* 0x004fea000383ffff */
[----:B------:R-:W-:Y:S05]  /*1edf0*/  BRA `(.L_x_15018) ;  /* 0xffffff7c00247947 */ /* 0x000fea000383ffff */
.L_x_14836:
[----:B0-----:R0:W2:Y:S02]  /*1ee00*/  SYNCS.PHASECHK.TRANS64.TRYWAIT P1, [R4+URZ+0x324a0], R5 ;  /* 0x0324a005040075a7 */ /* 0x0010a4000802017f */
[----:B--2---:R-:W-:Y:S05]  /*1ee10*/  @!P1 NANOSLEEP.SYNCS 0x989680 ;  /* 0x009896800000995d */ /* 0x004fea0003900000 */
[----:B------:R-:W2:Y:S02]  /*1ee20*/  @!P1 SYNCS.PHASECHK.TRANS64 P1, [R4+URZ+0x324a0], R5 ;  /* 0x0324a005040095a7 */ /* 0x000ea4000802007f */
[----:B--2---:R-:W-:Y:S05]  /*1ee30*/  @!P1 BRA `(.L_x_14836) ;  /* 0xfffffffc00f09947 */ /* 0x004fea000383ffff */
[----:B------:R-:W-:Y:S05]  /*1ee40*/  BRA `(.L_x_15019) ;  /* 0xffffff8000bc7947 */ /* 0x000fea000383ffff */
.L_x_14841:
[----:B-1----:R1:W2:Y:S02]  /*1ee50*/  SYNCS.PHASECHK.TRANS64.TRYWAIT P1, [R4+URZ+0x324c0], R5 ;  /* 0x0324c005040075a7 */ /* 0x0022a4000802017f */
[----:B--2---:R-:W-:Y:S05]  /*1ee60*/  @!P1 NANOSLEEP.SYNCS 0x989680 ;  /* 0x009896800000995d */ /* 0x004fea0003900000 */
[----:B------:R-:W2:Y:S02]  /*1ee70*/  @!P1 SYNCS.PHASECHK.TRANS64 P1, [R4+URZ+0x324c0], R5 ;  /* 0x0324c005040095a7 */ /* 0x000ea4000802007f */
[----:B--2---:R-:W-:Y:S05]  /*1ee80*/  @!P1 BRA `(.L_x_14841) ;  /* 0xfffffffc00f09947 */ /* 0x004fea000383ffff */
[----:B------:R-:W-:Y:S05]  /*1ee90*/  BRA `(.L_x_15020) ;  /* 0xffffff84003c7947 */ /* 0x000fea000383ffff */
.L_x_14857:
        /* <DEDUP_REMOVED lines=11> */
.L_x_15022:
[----:B------:R-:W-:Y:S05]  /*1ef50*/  BSYNC B0 ;  /* 0x0000000000007941 */ /* 0x000fea0003800000 */
.L_x_15021:
[----:B------:R-:W-:Y:S05]  /*1ef60*/  BRA `(.L_x_15023) ;  /* 0xffffff90005c7947 */ /* 0x000fea000383ffff */
.L_x_14859:
[----:B------:R-:W-:Y:S01]  /*1ef70*/  BSSY B0, `(.L_x_15024) ;  /* 0x0000006000007945 */ /* 0x000fe20003800000 */
[----:B------:R-:W-:-:S07]  /*1ef80*/  IMAD.MOV.U32 R15, RZ, RZ, -0x1 ;  /* 0xffffffffff0f7424 */ /* 0x000fce00078e00ff */
[----:B01----:R-:W-:Y:S05]  /*1ef90*/  WARPSYNC.COLLECTIVE R15, `(.L_x_15025) ;  /* 0x000000000f0c7348 */ /* 0x003fea0003c00000 */
[----:B------:R-:W-:Y:S02]  /*1efa0*/  ELECT P6, UR62, PT ;  /* 0x00000000003e782f */ /* 0x000fe400038c0000 */
[----:B------:R-:W-:Y:S01]  /*1efb0*/  MOV R14, UR62 ;  /* 0x0000003e000e7c02 */ /* 0x000fe20008000f00 */
[----:B01----:R-:W-:Y:S10]  /*1efc0*/  ENDCOLLECTIVE ;  /* 0x000000000000791b */ /* 0x003ff40003800000 */
.L_x_15025:
[----:B------:R-:W-:Y:S05]  /*1efd0*/  BSYNC B0 ;  /* 0x0000000000007941 */ /* 0x000fea0003800000 */
.L_x_15024:
[----:B------:R-:W-:Y:S05]  /*1efe0*/  BRA `(.L_x_15026) ;  /* 0xffffff90006c7947 */ /* 0x000fea000383ffff */
.L_x_14861:
[----:B0-----:R0:W2:Y:S02]  /*1eff0*/  SYNCS.PHASECHK.TRANS64.TRYWAIT P0, [R0+URZ+0x32440], R2 ;  /* 0x03244002000075a7 */ /* 0x0010a4000800017f */
[----:B--2---:R-:W-:Y:S05]  /*1f000*/  @!P0 NANOSLEEP.SYNCS 0x989680 ;  /* 0x009896800000895d */ /* 0x004fea0003900000 */
[----:B------:R-:W2:Y:S02]  /*1f010*/  @!P0 SYNCS.PHASECHK.TRANS64 P0, [R0+URZ+0x32440], R2 ;  /* 0x03244002000085a7 */ /* 0x000ea4000800007f */
[----:B--2---:R-:W-:Y:S05]  /*1f020*/  @!P0 BRA `(.L_x_14861) ;  /* 0xfffffffc00f08947 */ /* 0x004fea000383ffff */
[----:B------:R-:W-:Y:S05]  /*1f030*/  BRA `(.L_x_15027) ;  /* 0xffffff9000d87947 */ /* 0x000fea000383ffff */
.L_x_14865:
        /* <DEDUP_REMOVED lines=9> */
.L_x_15028:
[----:B------:R-:W-:-:S05]  /*1f0d0*/  VIADD R8, R17, 0x10 ;  /* 0x0000001011087836 */ /* 0x000fca0000000000 */
[----:B------:R0:W-:Y:S01]  /*1f0e0*/  STL [R1+0x4c], R8 ;  /* 0x00004c0801007387 */ /* 0x0001e20000100800 */
[----:B------:R-:W-:Y:S01]  /*1f0f0*/  IMAD.MOV.U32 R13, RZ, RZ, R3 ;  /* 0x000000ffff0d7224 */ /* 0x000fe200078e0003 */
[----:B------:R-:W-:-:S07]  /*1f100*/  MOV R4, R14 ;  /* 0x0000000e00047202 */ /* 0x000fce0000000f00 */
[----:B0-----:R-:W-:Y:S05]  /*1f110*/  WARPSYNC.COLLECTIVE R15, `(.L_x_15029) ;  /* 0x000000000f087348 */ /* 0x001fea0003c00000 */
[----:B------:R1:W2:Y:S02]  /*1f120*/  SHFL.IDX P6, R14, R13, R12, R11 ;  /* 0x0000000c0d0e7389 */ /* 0x0002a400000c000b */
[----:B012---:R-:W-:Y:S01]  /*1f130*/  ENDCOLLECTIVE ;  /* 0x000000000000791b */ /* 0x007fe20003800000 */
.L_x_15029:
[----:B------:R-:W-:Y:S02]  /*1f140*/  IMAD.MOV.U32 R13, RZ, RZ, R2 ;  /* 0x000000ffff0d7224 */ /* 0x000fe400078e0002 */
[----:B------:R-:W-:Y:S02]  /*1f150*/  IMAD.MOV.U32 R12, RZ, RZ, 0x1 ;  /* 0x00000001ff0c7424 */ /* 0x000fe400078e00ff */
[----:B------:R-:W-:-:S07]  /*1f160*/  IMAD.MOV.U32 R5, RZ, RZ, R14 ;  /* 0x000000ffff057224 */ /* 0x000fce00078e000e */
[----:B------:R-:W-:Y:S05]  /*1f170*/  WARPSYNC.COLLECTIVE R15, `(.L_x_15030) ;  /* 0x000000000f087348 */ /* 0x000fea0003c00000 */
[----:B------:R0:W1:Y:S02]  /*1f180*/  SHFL.IDX P6, R14, R13, R12, R11 ;  /* 0x0000000c0d0e7389 */ /* 0x00006400000c000b */
[----:B01----:R-:W-:Y:S01]  /*1f190*/  ENDCOLLECTIVE ;  /* 0x000000000000791b */ /* 0x003fe20003800000 */
.L_x_15030:
[----:B------:R-:W-:Y:S02]  /*1f1a0*/  IMAD.MOV.U32 R13, RZ, RZ, R3 ;  /* 0x000000ffff0d7224 */ /* 0x000fe400078e0003 */
[----:B------:R-:W-:Y:S02]  /*1f1b0*/  IMAD R0, R6, R7, RZ ;  /* 0x0000000706007224 */ /* 0x000fe400078e02ff */
[----:B------:R-:W-:-:S07]  /*1f1c0*/  IMAD.MOV.U32 R7, RZ, RZ, R14 ;  /* 0x000000ffff077224 */ /* 0x000fce00078e000e */
[----:B------:R-:W-:Y:S05]  /*1f1d0*/  WARPSYNC.COLLECTIVE R15, `(.L_x_15031) ;  /* 0x000000000f087348 */ /* 0x000fea0003c00000 */
[----:B------:R0:W1:Y:S02]  /*1f1e0*/  SHFL.IDX P6, R14, R13, R12, R11 ;  /* 0x0000000c0d0e7389 */ /* 0x00006400000c000b */
[----:B01----:R-:W-:Y:S01]  /*1f1f0*/  ENDCOLLECTIVE ;  /* 0x000000000000791b */ /* 0x003fe20003800000 */
.L_x_15031:
        /* <DEDUP_REMOVED lines=13> */
.L_x_15032:
        /* <DEDUP_REMOVED lines=12> */
.L_x_15033:
        /* <DEDUP_REMOVED lines=17> */
.L_x_15034:
        /* <DEDUP_REMOVED lines=10> */
.L_x_15035:
        /* <DEDUP_REMOVED lines=13> */
.L_x_15036:
        /* <DEDUP_REMOVED lines=10> */
.L_x_15037:
        /* <DEDUP_REMOVED lines=13> */
.L_x_15038:
        /* <DEDUP_REMOVED lines=10> */
.L_x_15039:
        /* <DEDUP_REMOVED lines=13> */
.L_x_15040:
        /* <DEDUP_REMOVED lines=10> */
.L_x_15041:
        /* <DEDUP_REMOVED lines=11> */
.L_x_15042:
        /* <DEDUP_REMOVED lines=14> */
.L_x_15043:
[----:B------:R-:W-:Y:S01]  /*1fb20*/  IMAD.MOV.U32 R3, RZ, RZ, R14 ;  /* 0x000000ffff037224 */ /* 0x000fe200078e000e */
[----:B------:R-:W-:Y:S06]  /*1fb30*/  BRA `(.L_x_15044) ;  /* 0xffffff9400807947 */ /* 0x000fec000383ffff */
.L_x_14869:
        /* <DEDUP_REMOVED lines=35> */
.L_x_15046:
[----:B------:R-:W-:Y:S05]  /*1fd70*/  BSYNC B0 ;  /* 0x0000000000007941 */ /* 0x000fea0003800000 */
.L_x_15045:
        /* <DEDUP_REMOVED lines=12> */
.L_x_15047:
[----:B------:R-:W-:-:S04]  /*1fe40*/  LOP3.LUT R9, R9, 0xffffff7f, RZ, 0xc0, !PT ;  /* 0xffffff7f09097812 */ /* 0x000fc800078ec0ff */
[----:B------:R-:W-:-:S04]  /*1fe50*/  @P4 LOP3.LUT R9, R9, 0x80, RZ, 0xfc, !PT ;  /* 0x0000008009094812 */ /* 0x000fc800078efcff */
[----:B------:R-:W-:Y:S01]  /*1fe60*/  LOP3.LUT P4, RZ, R9, 0x8, RZ, 0xc0, !PT ;  /* 0x0000000809ff7812 */ /* 0x000fe2000788c0ff */
[----:B------:R0:W-:Y:S01]  /*1fe70*/  STL [R1+0x8], R9 ;  /* 0x0000080901007387 */ /* 0x0001e20000100800 */
[----:B------:R-:W-:Y:S02]  /*1fe80*/  IMAD.MOV.U32 R13, RZ, RZ, R0 ;  /* 0x000000ffff0d7224 */ /* 0x000fe400078e0000 */
[----:B------:R-:W-:Y:S02]  /*1fe90*/  IMAD.MOV.U32 R12, RZ, RZ, 0x1 ;  /* 0x00000001ff0c7424 */ /* 0x000fe400078e00ff */
[----:B------:R-:W-:-:S05]  /*1fea0*/  IMAD.MOV.U32 R5, RZ, RZ, R14 ;  /* 0x000000ffff057224 */ /* 0x000fca00078e000e */
[----:B------:R-:W-:-:S04]  /*1feb0*/  @!P5 LEA R5, P6, R8, R5, 0x1 ;  /* 0x000000050805d211 */ /* 0x000fc800078c08ff */
[----:B------:R-:W-:-:S04]  /*1fec0*/  @!P5 IADD3.X R4, RZ, R4, RZ, P6, !PT ;  /* 0x00000004ff04d210 */ /* 0x000fc800037fe4ff */
[----:B0-----:R-:W-:-:S07]  /*1fed0*/  @!P5 LOP3.LUT R5, R5, R4, RZ, 0x3c, !PT ;  /* 0x000000040505d212 */ /* 0x001fce00078e3cff */
[----:B------:R-:W-:Y:S05]  /*1fee0*/  WARPSYNC.COLLECTIVE R15, `(.L_x_15048) ;  /* 0x000000000f087348 */ /* 0x000fea0003c00000 */
[----:B------:R0:W1:Y:S02]  /*1fef0*/  SHFL.IDX P6, R14, R13, R12, R11 ;  /* 0x0000000c0d0e7389 */ /* 0x00006400000c000b */
[----:B01----:R-:W-:Y:S01]  /*1ff00*/  ENDCOLLECTIVE ;  /* 0x000000000000791b */ /* 0x003fe20003800000 */
.L_x_15048:
[----:B------:R-:W-:-:S04]  /*1ff10*/  @!P5 LOP3.LUT R4, R5, R4, RZ, 0x3c, !PT ;  /* 0x000000040504d212 */ /* 0x000fc800078e3cff */
[----:B------:R-:W-:Y:S01]  /*1ff20*/  @!P5 LOP3.LUT R5, R5, R4, RZ, 0x3c, !PT ;  /* 0x000000040505d212 */ /* 0x000fe200078e3cff */
[----:B------:R-:W-:Y:S02]  /*1ff30*/  IMAD.MOV.U32 R13, RZ, RZ, R2 ;  /* 0x000000ffff0d7224 */ /* 0x000fe400078e0002 */
[----:B------:R-:W-:-:S07]  /*1ff40*/  IMAD.MOV.U32 R6, RZ, RZ, R14 ;  /* 0x000000ffff067224 */ /* 0x000fce00078e000e */
[----:B------:R-:W-:Y:S05]  /*1ff50*/  WARPSYNC.COLLECTIVE R15, `(.L_x_15049) ;  /* 0x000000000f087348 */ /* 0x000fea0003c00000 */
[----:B------:R0:W1:Y:S02]  /*1ff60*/  SHFL.IDX P6, R14, R13, R12, R11 ;  /* 0x0000000c0d0e7389 */ /* 0x00006400000c000b */
[----:B01----:R-:W-:Y:S01]  /*1ff70*/  ENDCOLLECTIVE ;  /* 0x000000000000791b */ /* 0x003fe20003800000 */
.L_x_15049:
        /* <DEDUP_REMOVED lines=17> */
.L_x_15050:
        /* <DEDUP_REMOVED lines=15> */
.L_x_15051:
        /* <DEDUP_REMOVED lines=9> */
.L_x_15052:
        /* <DEDUP_REMOVED lines=15> */
.L_x_15053:
        /* <DEDUP_REMOVED lines=9> */
.L_x_15054:
        /* <DEDUP_REMOVED lines=15> */
.L_x_15055:
        /* <DEDUP_REMOVED lines=9> */
.L_x_15056:
        /* <DEDUP_REMOVED lines=14> */
.L_x_15057:
        /* <DEDUP_REMOVED lines=19> */
.L_x_15058:
[----:B------:R-:W-:Y:S02]  /*20720*/  IMAD.MOV.U32 R13, RZ, RZ, R2 ;  /* 0x000000ffff0d7224 */ /* 0x000fe400078e0002 */
[----:B------:R-:W-:-:S07]  /*20730*/  IMAD.MOV.U32 R6, RZ, RZ, R14 ;  /* 0x000000ffff067224 */ /* 0x000fce00078e000e */
[----:B------:R-:W-:Y:S05]  /*20740*/  WARPSYNC.COLLECTIVE R15, `(.L_x_15059) ;  /* 0x000000000f087348 */ /* 0x000fea0003c00000 */
[----:B------:R0:W1:Y:S02]  /*20750*/  SHFL.IDX P6, R14, R13, R12, R11 ;  /* 0x0000000c0d0e7389 */ /* 0x00006400000c000b */
[----:B01----:R-:W-:Y:S01]  /*20760*/  ENDCOLLECTIVE ;  /* 0x000000000000791b */ /* 0x003fe20003800000 */
.L_x_15059:
[----:B------:R-:W-:Y:S02]  /*20770*/  IMAD.MOV.U32 R13, RZ, RZ, R0 ;  /* 0x000000ffff0d7224 */ /* 0x000fe400078e0000 */
[----:B------:R-:W-:Y:S02]  /*20780*/  IMAD.MOV.U32 R12, RZ, RZ, 0x7 ;  /* 0x00000007ff0c7424 */ /* 0x000fe400078e00ff */
[----:B------:R-:W-:-:S07]  /*20790*/  IMAD.MOV.U32 R5, RZ, RZ, R14 ;  /* 0x000000ffff057224 */ /* 0x000fce00078e000e */
[----:B------:R-:W-:Y:S05]  /*207a0*/  WARPSYNC.COLLECTIVE R15, `(.L_x_15060) ;  /* 0x000000000f087348 */ /* 0x000fea0003c00000 */
[----:B------:R0:W1:Y:S02]  /*207b0*/  SHFL.IDX P6, R14, R13, R12, R11 ;  /* 0x0000000c0d0e7389 */ /* 0x00006400000c000b */
[----:B01----:R-:W-:Y:S01]  /*207c0*/  ENDCOLLECTIVE ;  /* 0x000000000000791b */ /* 0x003fe20003800000 */
.L_x_15060:
        /* <DEDUP_REMOVED lines=10> */
.L_x_15061:
        /* <DEDUP_REMOVED lines=9> */
.L_x_14874:
[----:B0-----:R-:W2:Y:S02]  /*20900*/  LDL R2, [R1+0x4] ;  /* 0x0000040001027983 */ /* 0x001ea40000100800 */
[----:B--2---:R0:W2:Y:S02]  /*20910*/  SYNCS.PHASECHK.TRANS64.TRYWAIT P0, [R2+URZ+0x32420], R0 ;  /* 0x03242000020075a7 */ /* 0x0040a4000800017f */
[----:B--2---:R-:W-:Y:S05]  /*20920*/  @!P0 NANOSLEEP.SYNCS 0x989680 ;  /* 0x009896800000895d */ /* 0x004fea0003900000 */
[----:B------:R-:W2:Y:S02]  /*20930*/  @!P0 SYNCS.PHASECHK.TRANS64 P0, [R2+URZ+0x32420], R0 ;  /* 0x03242000020085a7 */ /* 0x000ea4000800007f */
[----:B--2---:R-:W-:Y:S05]  /*20940*/  @!P0 BRA `(.L_x_14874) ;  /* 0xfffffffc00ec8947 */ /* 0x004fea000383ffff */
[----:B------:R-:W-:Y:S05]  /*20950*/  BRA `(.L_x_15063) ;  /* 0xffffff9400b47947 */ /* 0x000fea000383ffff */
.L_x_14878:
[----:B0-----:R0:W2:Y:S02]  /*20960*/  SYNCS.PHASECHK.TRANS64.TRYWAIT P0, [R2+URZ+0x32460], R0 ;  /* 0x03246000020075a7 */ /* 0x0010a4000800017f */
[----:B--2---:R-:W-:Y:S05]  /*20970*/  @!P0 NANOSLEEP.SYNCS 0x989680 ;  /* 0x009896800000895d */ /* 0x004fea0003900000 */
[----:B------:R-:W2:Y:S02]  /*20980*/  @!P0 SYNCS.PHASECHK.TRANS64 P0, [R2+URZ+0x32460], R0 ;  /* 0x03246000020085a7 */ /* 0x000ea4000800007f */
[----:B--2---:R-:W-:Y:S05]  /*20990*/  @!P0 BRA `(.L_x_14878) ;  /* 0xfffffffc00f08947 */ /* 0x004fea000383ffff */
[----:B------:R-:W-:Y:S05]  /*209a0*/  BRA `(.L_x_15064) ;  /* 0xffffff9400e47947 */ /* 0x000fea000383ffff */
.L_x_14893:
[----:B-1----:R1:W2:Y:S02]  /*209b0*/  SYNCS.PHASECHK.TRANS64.TRYWAIT P0, [R2+URZ+0x32440], R6 ;  /* 0x03244006020075a7 */ /* 0x0022a4000800017f */
[----:B--2---:R-:W-:Y:S05]  /*209c0*/  @!P0 NANOSLEEP.SYNCS 0x989680 ;  /* 0x009896800000895d */ /* 0x004fea0003900000 */
[----:B------:R-:W2:Y:S02]  /*209d0*/  @!P0 SYNCS.PHASECHK.TRANS64 P0, [R2+URZ+0x32440], R6 ;  /* 0x03244006020085a7 */ /* 0x000ea4000800007f */
[----:B--2---:R-:W-:Y:S05]  /*209e0*/  @!P0 BRA `(.L_x_14893) ;  /* 0xfffffffc00f08947 */ /* 0x004fea000383ffff */
[----:B------:R-:W-:Y:S05]  /*209f0*/  BRA `(.L_x_15065) ;  /* 0xffffffa0000c7947 */ /* 0x000fea000383ffff */
.L_x_14898:
[----:B0-----:R0:W2:Y:S02]  /*20a00*/  SYNCS.PHASECHK.TRANS64.TRYWAIT P0, [R2+URZ+0x32460], R6 ;  /* 0x03246006020075a7 */ /* 0x0010a4000800017f */
[----:B--2---:R-:W-:Y:S05]  /*20a10*/  @!P0 NANOSLEEP.SYNCS 0x989680 ;  /* 0x009896800000895d */ /* 0x004fea0003900000 */
[----:B------:R-:W2:Y:S02]  /*20a20*/  @!P0 SYNCS.PHASECHK.TRANS64 P0, [R2+URZ+0x32460], R6 ;  /* 0x03246006020085a7 */ /* 0x000ea4000800007f */
[----:B--2---:R-:W-:Y:S05]  /*20a30*/  @!P0 BRA `(.L_x_14898) ;  /* 0xfffffffc00f08947 */ /* 0x004fea000383ffff */
[----:B------:R-:W-:Y:S05]  /*20a40*/  BRA `(.L_x_15066) ;  /* 0xffffffa000947947 */ /* 0x000fea000383ffff */
.L_x_14909:
[----:B0-----:R0:W1:Y:S02]  /*20a50*/  SYNCS.PHASECHK.TRANS64.TRYWAIT P0, [R3+URZ+0x32440], R2 ;  /* 0x03244002030075a7 */ /* 0x001064000800017f */
[----:B-1----:R-:W-:Y:S05]  /*20a60*/  @!P0 NANOSLEEP.SYNCS 0x989680 ;  /* 0x009896800000895d */ /* 0x002fea0003900000 */
[----:B------:R-:W1:Y:S02]  /*20a70*/  @!P0 SYNCS.PHASECHK.TRANS64 P0, [R3+URZ+0x32440], R2 ;  /* 0x03244002030085a7 */ /* 0x000e64000800007f */
[----:B-1----:R-:W-:Y:S05]  /*20a80*/  @!P0 BRA `(.L_x_14909) ;  /* 0xfffffffc00f08947 */ /* 0x002fea000383ffff */
[----:B------:R-:W-:Y:S05]  /*20a90*/  BRA `(.L_x_15067) ;  /* 0xffffffa8009c7947 */ /* 0x000fea000383ffff */
.L_x_14914:
[----:B-1----:R1:W2:Y:S02]  /*20aa0*/  SYNCS.PHASECHK.TRANS64.TRYWAIT P0, [R3+URZ+0x32460], R2 ;  /* 0x03246002030075a7 */ /* 0x0022a4000800017f */
[----:B--2---:R-:W-:Y:S05]  /*20ab0*/  @!P0 NANOSLEEP.SYNCS 0x989680 ;  /* 0x009896800000895d */ /* 0x004fea0003900000 */
[----:B------:R-:W2:Y:S02]  /*20ac0*/  @!P0 SYNCS.PHASECHK.TRANS64 P0, [R3+URZ+0x32460], R2 ;  /* 0x03246002030085a7 */ /* 0x000ea4000800007f */
[----:B--2---:R-:W-:Y:S05]  /*20ad0*/  @!P0 BRA `(.L_x_14914) ;  /* 0xfffffffc00f08947 */ /* 0x004fea000383ffff */
[----:B------:R-:W-:Y:S05]  /*20ae0*/  BRA `(.L_x_15068) ;  /* 0xffffffac00207947 */ /* 0x000fea000383ffff */
.L_x_14925:
[----:B0-----:R0:W1:Y:S02]  /*20af0*/  SYNCS.PHASECHK.TRANS64.TRYWAIT P0, [R3+URZ+0x32440], R2 ;  /* 0x03244002030075a7 */ /* 0x001064000800017f */
[----:B-1----:R-:W-:Y:S05]  /*20b00*/  @!P0 NANOSLEEP.SYNCS 0x989680 ;  /* 0x009896800000895d */ /* 0x002fea0003900000 */
[----:B------:R-:W1:Y:S02]  /*20b10*/  @!P0 SYNCS.PHASECHK.TRANS64 P0, [R3+URZ+0x32440], R2 ;  /* 0x03244002030085a7 */ /* 0x000e64000800007f */
[----:B-1----:R-:W-:Y:S05]  /*20b20*/  @!P0 BRA `(.L_x_14925) ;  /* 0xfffffffc00f08947 */ /* 0x002fea000383ffff */
[----:B------:R-:W-:Y:S05]  /*20b30*/  BRA `(.L_x_15069) ;  /* 0xffffffb4000c7947 */ /* 0x000fea000383ffff */
.L_x_14930:
[----:B-1----:R1:W2:Y:S02]  /*20b40*/  SYNCS.PHASECHK.TRANS64.TRYWAIT P0, [R3+URZ+0x32460], R2 ;  /* 0x03246002030075a7 */ /* 0x0022a4000800017f */
[----:B--2---:R-:W-:Y:S05]  /*20b50*/  @!P0 NANOSLEEP.SYNCS 0x989680 ;  /* 0x009896800000895d */ /* 0x004fea0003900000 */
[----:B------:R-:W2:Y:S02]  /*20b60*/  @!P0 SYNCS.PHASECHK.TRANS64 P0, [R3+URZ+0x32460], R2 ;  /* 0x03246002030085a7 */ /* 0x000ea4000800007f */
[----:B--2---:R-:W-:Y:S05]  /*20b70*/  @!P0 BRA `(.L_x_14930) ;  /* 0xfffffffc00f08947 */ /* 0x004fea000383ffff */
[----:B------:R-:W-:Y:S05]  /*20b80*/  BRA `(.L_x_15070) ;  /* 0xffffffb400947947 */ /* 0x000fea000383ffff */
.L_x_14942:
[----:B------:R-:W-:Y:S01]  /*20b90*/  BSSY B0, `(.L_x_15071) ;  /* 0x0000008000007945 */ /* 0x000fe20003800000 */
[----:B------:R-:W-:Y:S02]  /*20ba0*/  IMAD.MOV.U32 R13, RZ, RZ, R16 ;  /* 0x000000ffff0d7224 */ /* 0x000fe400078e0010 */
[----:B------:R-:W-:Y:S02]  /*20bb0*/  IMAD.MOV.U32 R12, RZ, RZ, RZ ;  /* 0x000000ffff0c7224 */ /* 0x000fe400078e00ff */
[----:B------:R-:W-:Y:S02]  /*20bc0*/  IMAD.MOV.U32 R11, RZ, RZ, 0x1f ;  /* 0x0000001fff0b7424 */ /* 0x000fe400078e00ff */
[----:B------:R-:W-:-:S07]  /*20bd0*/  IMAD.MOV.U32 R15, RZ, RZ, -0x1 ;  /* 0xffffffffff0f7424 */ /* 0x000fce00078e00ff */
[----:B0---45:R-:W-:Y:S05]  /*20be0*/  WARPSYNC.COLLECTIVE R15, `(.L_x_15072) ;  /* 0x000000000f087348 */ /* 0x031fea0003c00000 */
[----:B0-----:R0:W1:Y:S02]  /*20bf0*/  SHFL.IDX P6, R14, R13, R12, R11 ;  /* 0x0000000c0d0e7389 */ /* 0x00106400000c000b */
[----:B01--45:R-:W-:Y:S01]  /*20c00*/  ENDCOLLECTIVE ;  /* 0x000000000000791b */ /* 0x033fe20003800000 */
.L_x_15072:
[----:B------:R-:W-:Y:S05]  /*20c10*/  BSYNC B0 ;  /* 0x0000000000007941 */ /* 0x000fea0003800000 */
.L_x_15071:
        /* <DEDUP_REMOVED lines=9> */
.L_x_15073:
        /* <DEDUP_REMOVED lines=18> */
.L_x_15074:
        /* <DEDUP_REMOVED lines=8> */
.L_x_15075:
        /* <DEDUP_REMOVED lines=8> */
.L_x_15076:
        /* <DEDUP_REMOVED lines=8> */
.L_x_15077:
        /* <DEDUP_REMOVED lines=8> */
.L_x_15078:
        /* <DEDUP_REMOVED lines=9> */
.L_x_15079:
[----:B------:R-:W-:Y:S01]  /*21060*/  IMAD.MOV.U32 R16, RZ, RZ, R14 ;  /* 0x000000ffff107224 */ /* 0x000fe200078e000e */
[----:B------:R-:W-:Y:S06]  /*21070*/  BRA `(.L_x_15080) ;  /* 0xffffffb800ec7947 */ /* 0x000fec000383ffff */
.L_x_14947:
        /* <DEDUP_REMOVED lines=8> */
.L_x_15082:
[----:B------:R-:W-:Y:S05]  /*21100*/  BSYNC B0 ;  /* 0x0000000000007941 */ /* 0x000fea0003800000 */
.L_x_15081:
        /* <DEDUP_REMOVED lines=10> */
.L_x_15083:
        /* <DEDUP_REMOVED lines=8> */
.L_x_15084:
        /* <DEDUP_REMOVED lines=8> */
.L_x_15085:
        /* <DEDUP_REMOVED lines=8> */
.L_x_15086:
        /* <DEDUP_REMOVED lines=9> */
.L_x_15087:
[----:B------:R-:W-:Y:S01]  /*213c0*/  IMAD.MOV.U32 R16, RZ, RZ, R14 ;  /* 0x000000ffff107224 */ /* 0x000fe200078e000e */
[----:B------:R-:W-:Y:S06]  /*213d0*/  BRA `(.L_x_15088) ;  /* 0xffffffb800b07947 */ /* 0x000fec000383ffff */
.L_x_14949:
[----:B------:R-:W-:Y:S01]  /*213e0*/  BSSY B0, `(.L_x_15089) ;  /* 0x0000006000007945 */ /* 0x000fe20003800000 */
[----:B------:R-:W-:Y:S01]  /*213f0*/  PLOP3.LUT P6, PT, P6, PT, PT, 0x8, 0x0 ;  /* 0x000000000000781c */ /* 0x000fe200037ce170 */
[----:B------:R-:W-:-:S12]  /*21400*/  IMAD.MOV.U32 R15, RZ, RZ, -0x1 ;  /* 0xffffffffff0f7424 */ /* 0x000fd800078e00ff */
[----:B0---45:R-:W-:Y:S05]  /*21410*/  WARPSYNC.COLLECTIVE R15, `(.L_x_15090) ;  /* 0x000000000f087348 */ /* 0x031fea0003c00000 */
[----:B------:R-:W-:Y:S01]  /*21420*/  VOTE.ANY R14, PT, P6 ;  /* 0x00000000000e7806 */ /* 0x000fe200030e0100 */
[----:B0---45:R-:W-:Y:S06]  /*21430*/  ENDCOLLECTIVE ;  /* 0x000000000000791b */ /* 0x031fec0003800000 */
.L_x_15090:
[----:B------:R-:W-:Y:S05]  /*21440*/  BSYNC B0 ;  /* 0x0000000000007941 */ /* 0x000fea0003800000 */
.L_x_15089:
        /* <DEDUP_REMOVED lines=9> */
.L_x_15091:
[----:B------:R-:W-:Y:S01]  /*214e0*/  IMAD.MOV.U32 R17, RZ, RZ, R14 ;  /* 0x000000ffff117224 */ /* 0x000fe200078e000e */
[----:B------:R-:W-:Y:S06]  /*214f0*/  BRA `(.L_x_15092) ;  /* 0xffffffb800a07947 */ /* 0x000fec000383ffff */
.L_x_14951:
[----:B------:R-:W-:Y:S01]  /*21500*/  BSSY B0, `(.L_x_15093) ;  /* 0x0000007000007945 */ /* 0x000fe20003800000 */
[----:B------:R-:W-:Y:S02]  /*21510*/  IMAD.MOV.U32 R13, RZ, RZ, R3 ;  /* 0x000000ffff0d7224 */ /* 0x000fe400078e0003 */
[----:B------:R-:W-:Y:S02]  /*21520*/  IMAD.MOV.U32 R11, RZ, RZ, 0x1f ;  /* 0x0000001fff0b7424 */ /* 0x000fe400078e00ff */
[----:B------:R-:W-:-:S07]  /*21530*/  IMAD.MOV.U32 R15, RZ, RZ, -0x1 ;  /* 0xffffffffff0f7424 */ /* 0x000fce00078e00ff */
[----:B0-2-45:R-:W-:Y:S05]  /*21540*/  WARPSYNC.COLLECTIVE R15, `(.L_x_15094) ;  /* 0x000000000f087348 */ /* 0x035fea0003c00000 */
[----:B------:R1:W3:Y:S02]  /*21550*/  SHFL.IDX P6, R14, R13, R12, R11 ;  /* 0x0000000c0d0e7389 */ /* 0x0002e400000c000b */
[----:B012345:R-:W-:Y:S01]  /*21560*/  ENDCOLLECTIVE ;  /* 0x000000000000791b */ /* 0x03ffe20003800000 */
.L_x_15094:
[----:B------:R-:W-:Y:S05]  /*21570*/  BSYNC B0 ;  /* 0x0000000000007941 */ /* 0x000fea0003800000 */
.L_x_15093:
[----:B------:R-:W-:Y:S01]  /*21580*/  IMAD.MOV.U32 R2, RZ, RZ, R14 ;  /* 0x000000ffff027224 */ /* 0x000fe200078e000e */
[----:B------:R-:W-:Y:S06]  /*21590*/  BRA `(.L_x_14950) ;  /* 0xffffffb800947947 */ /* 0x000fec000383ffff */
.L_x_14955:
[----:B0-----:R0:W2:Y:S02]  /*215a0*/  SYNCS.PHASECHK.TRANS64.TRYWAIT P0, [R0+URZ+0x32420], R3 ;  /* 0x03242003000075a7 */ /* 0x0010a4000800017f */
[----:B--2---:R-:W-:Y:S05]  /*215b0*/  @!P0 NANOSLEEP.SYNCS 0x989680 ;  /* 0x009896800000895d */ /* 0x004fea0003900000 */
[----:B------:R-:W2:Y:S02]  /*215c0*/  @!P0 SYNCS.PHASECHK.TRANS64 P0, [R0+URZ+0x32420], R3 ;  /* 0x03242003000085a7 */ /* 0x000ea4000800007f */
[----:B--2---:R-:W-:Y:S05]  /*215d0*/  @!P0 BRA `(.L_x_14955) ;  /* 0xfffffffc00f08947 */ /* 0x004fea000383ffff */
[----:B------:R-:W-:Y:S05]  /*215e0*/  BRA `(.L_x_15095) ;  /* 0xffffffc000147947 */ /* 0x000fea000383ffff */
.L_x_14956:
        /* <DEDUP_REMOVED lines=8> */
[----:B0---45:R-:W-:Y:S05]  /*21670*/  WARPSYNC.COLLECTIVE R15, `(.L_x_15097) ;  /* 0x000000000f087348 */ /* 0x031fea0003c00000 */
[----:B------:R1:W2:Y:S02]  /*21680*/  SHFL.IDX P6, R14, R13, R12, R11 ;  /* 0x0000000c0d0e7389 */ /* 0x0002a400000c000b */
[----:B012-45:R-:W-:Y:S01]  /*21690*/  ENDCOLLECTIVE ;  /* 0x000000000000791b */ /* 0x037fe20003800000 */
.L_x_15097:
[----:B------:R-:W-:Y:S05]  /*216a0*/  BSYNC B0 ;  /* 0x0000000000007941 */ /* 0x000fea0003800000 */
.L_x_15096:
[----:B------:R-:W-:Y:S05]  /*216b0*/  BRA `(.L_x_15098) ;  /* 0xffffffbc00fc7947 */ /* 0x000fea000383ffff */
.L_x_14957:
[----:B------:R-:W-:Y:S01]  /*216c0*/  BSSY B0, `(.L_x_15099) ;  /* 0x0000006000007945 */ /* 0x000fe20003800000 */
[----:B------:R-:W-:-:S07]  /*216d0*/  IMAD.MOV.U32 R15, RZ, RZ, -0x1 ;  /* 0xffffffffff0f7424 */ /* 0x000fce00078e00ff */
[----:B012-45:R-:W-:Y:S05]  /*216e0*/  WARPSYNC.COLLECTIVE R15, `(.L_x_15100) ;  /* 0x000000000f0c7348 */ /* 0x037fea0003c00000 */
[----:B------:R-:W-:Y:S02]  /*216f0*/  ELECT P6, UR62, PT ;  /* 0x00000000003e782f */ /* 0x000fe400038c0000 */
[----:B------:R-:W-:Y:S01]  /*21700*/  MOV R14, UR62 ;  /* 0x0000003e000e7c02 */ /* 0x000fe20008000f00 */
[----:B012-45:R-:W-:Y:S10]  /*21710*/  ENDCOLLECTIVE ;  /* 0x000000000000791b */ /* 0x037ff40003800000 */
.L_x_15100:
[----:B------:R-:W-:Y:S05]  /*21720*/  BSYNC B0 ;  /* 0x0000000000007941 */ /* 0x000fea0003800000 */
.L_x_15099:
[----:B------:R-:W-:Y:S05]  /*21730*/  BRA `(.L_x_15101) ;  /* 0xffffffbc00f07947 */ /* 0x000fea000383ffff */
.L_x_14959:
[----:B0-----:R0:W1:Y:S02]  /*21740*/  SYNCS.PHASECHK.TRANS64.TRYWAIT P0, [R6+URZ], R5 ;  /* 0x00000005060075a7 */ /* 0x001064000800017f */
[----:B-1----:R-:W-:Y:S05]  /*21750*/  @!P0 NANOSLEEP.SYNCS 0x989680 ;  /* 0x009896800000895d */ /* 0x002fea0003900000 */
[----:B------:R-:W1:Y:S02]  /*21760*/  @!P0 SYNCS.PHASECHK.TRANS64 P0, [R6+URZ], R5 ;  /* 0x00000005060085a7 */ /* 0x000e64000800007f */
[----:B-1----:R-:W-:Y:S05]  /*21770*/  @!P0 BRA `(.L_x_14959) ;  /* 0xfffffffc00f08947 */ /* 0x002fea000383ffff */
[----:B------:R-:W-:Y:S05]  /*21780*/  BRA `(.L_x_15102) ;  /* 0xffffffc0002c7947 */ /* 0x000fea000383ffff */
.L_x_14960:
[----:B-1----:R1:W2:Y:S02]  /*21790*/  SYNCS.PHASECHK.TRANS64.TRYWAIT P0, [R7+URZ], R2 ;  /* 0x00000002070075a7 */ /* 0x0022a4000800017f */
[----:B--2---:R-:W-:Y:S05]  /*217a0*/  @!P0 NANOSLEEP.SYNCS 0x989680 ;  /* 0x009896800000895d */ /* 0x004fea0003900000 */
[----:B------:R-:W2:Y:S02]  /*217b0*/  @!P0 SYNCS.PHASECHK.TRANS64 P0, [R7+URZ], R2 ;  /* 0x00000002070085a7 */ /* 0x000ea4000800007f */
[----:B--2---:R-:W-:Y:S05]  /*217c0*/  @!P0 BRA `(.L_x_14960) ;  /* 0xfffffffc00f08947 */ /* 0x004fea000383ffff */
[----:B------:R-:W-:Y:S05]  /*217d0*/  BRA `(.L_x_15103) ;  /* 0xffffffc000207947 */ /* 0x000fea000383ffff */
.L_x_14962:
[----:B--2---:R2:W3:Y:S02]  /*217e0*/  SYNCS.PHASECHK.TRANS64.TRYWAIT P0, [R4+URZ], R5 ;  /* 0x00000005040075a7 */ /* 0x0044e4000800017f */
[----:B---3--:R-:W-:Y:S05]  /*217f0*/  @!P0 NANOSLEEP.SYNCS 0x989680 ;  /* 0x009896800000895d */ /* 0x008fea0003900000 */
[----:B------:R-:W3:Y:S02]  /*21800*/  @!P0 SYNCS.PHASECHK.TRANS64 P0, [R4+URZ], R5 ;  /* 0x00000005040085a7 */ /* 0x000ee4000800007f */
[----:B---3--:R-:W-:Y:S05]  /*21810*/  @!P0 BRA `(.L_x_14962) ;  /* 0xfffffffc00f08947 */ /* 0x008fea000383ffff */
[----:B------:R-:W-:Y:S05]  /*21820*/  BRA `(.L_x_15104) ;  /* 0xffffffc000287947 */ /* 0x000fea000383ffff */
.L_x_15105:
        /* <DEDUP_REMOVED lines=13> */
.L_x_15154:


//--------------------- .nv.global.init           --------------------------
	.section	.nv.global.init,"aw",@progbits
.nv.global.init:
	.type		$str$23,@object
	.size		$str$23,($str$24 - $str$23)
$str$23:
        /*0000*/ 	.byte	0x28, 0x61, 0x64, 0x64, 0x72, 0x65, 0x73, 0x73, 0x20, 0x26, 0x20, 0x6d, 0x61, 0x73, 0x6b, 0x29
        /*0010*/ 	.byte	0x20, 0x3d, 0x3d, 0x20, 0x30, 0x00
	.type		$str$24,@object
	.size		$str$24,(__unnamed_11 - $str$24)
$str$24:
        /*0016*/ 	.byte	0x2f, 0x74, 0x6d, 0x70, 0x2f, 0x6f, 0x73, 0x73, 0x5f, 0x6b, 0x65, 0x72, 0x6e, 0x65, 0x6c, 0x73
        /*0026*/ 	.byte	0x5f, 0x73, 0x72, 0x63, 0x2f, 0x66, 0x6c, 0x61, 0x73, 0x68, 0x5f, 0x61, 0x74, 0x74, 0x65, 0x6e
        /*0036*/ 	.byte	0x74, 0x69, 0x6f, 0x6e, 0x2f, 0x63, 0x73, 0x72, 0x63, 0x2f, 0x63, 0x75, 0x74, 0x6c, 0x61, 0x73
        /*0046*/ 	.byte	0x73, 0x2f, 0x69, 0x6e, 0x63, 0x6c, 0x75, 0x64, 0x65, 0x2f, 0x63, 0x75, 0x74, 0x65, 0x2f, 0x70
        /*0056*/ 	.byte	0x6f, 0x69, 0x6e, 0x74, 0x65, 0x72, 0x5f, 0x66, 0x6c, 0x61, 0x67, 0x67, 0x65, 0x64, 0x2e, 0x68
        /*0066*/ 	.byte	0x70, 0x70, 0x00
	.type		__unnamed_11,@object
	.size		__unnamed_11,(__unnamed_4 - __unnamed_11)
__unnamed_11:
        /* <DEDUP_REMOVED lines=24> */
	.type		__unnamed_4,@object
	.size		__unnamed_4,(__unnamed_12 - __unnamed_4)
__unnamed_4:
        /* <DEDUP_REMOVED lines=23> */
        /*0355*/ 	.byte	0x3a, 0x43, 0x3c, 0x30, 0x3e, 0x3e, 0x3e, 0x3e, 0x3e, 0x20, 0x26, 0x5d, 0x00
	.type		__unnamed_12,@object
	.size		__unnamed_12,(__unnamed_17 - __unnamed_12)
__unnamed_12:
        /* <DEDUP_REMOVED lines=23> */
        /*04d2*/ 	.byte	0x43, 0x3c, 0x34, 0x30, 0x39, 0x36, 0x3e, 0x3e, 0x3e, 0x3e, 0x3e, 0x20, 0x26, 0x5d, 0x00
	.type		__unnamed_17,@object
	.size		__unnamed_17,(__unnamed_5 - __unnamed_17)
__unnamed_17:
        /* <DEDUP_REMOVED lines=24> */
	.type		__unnamed_5,@object
	.size		__unnamed_5,(__unnamed_19 - __unnamed_5)
__unnamed_5:
        /* <DEDUP_REMOVED lines=24> */
	.type		__unnamed_19,@object
	.size		__unnamed_19,(__unnamed_7 - __unnamed_19)
__unnamed_19:
        /* <DEDUP_REMOVED lines=24> */
	.type		__unnamed_7,@object
	.size		__unnamed_7,(__unnamed_13 - __unnamed_7)
__unnamed_7:
        /* <DEDUP_REMOVED lines=24> */
	.type		__unnamed_13,@object
	.size		__unnamed_13,(__unnamed_6 - __unnamed_13)
__unnamed_13:
        /* <DEDUP_REMOVED lines=28> */
        /*0ca1*/ 	.byte	0x3e, 0x3e, 0x3e, 0x3e, 0x3e, 0x5d, 0x00
	.type		__unnamed_6,@object
	.size		__unnamed_6,(__unnamed_8 - __unnamed_6)
__unnamed_6:
        /* <DEDUP_REMOVED lines=28> */
        /*0e68*/ 	.byte	0x34, 0x3e, 0x3e, 0x3e, 0x3e, 0x3e, 0x5d, 0x00
	.type		__unnamed_8,@object
	.size		__unnamed_8,(__unnamed_1 - __unnamed_8)
__unnamed_8:
        /* <DEDUP_REMOVED lines=28> */
        /*1030*/ 	.byte	0x3e, 0x3e, 0x3e, 0x3e, 0x3e, 0x20, 0x26, 0x5d, 0x00
	.type		__unnamed_1,@object
	.size		__unnamed_1,(__unnamed_9 - __unnamed_1)
__unnamed_1:
        /* <DEDUP_REMOVED lines=28> */
        /*11f9*/ 	.byte	0x34, 0x3e, 0x3e, 0x3e, 0x3e, 0x3e, 0x20, 0x26, 0x5d, 0x00
	.type		__unnamed_9,@object
	.size		__unnamed_9,(__unnamed_10 - __unnamed_9)
__unnamed_9:
        /* <DEDUP_REMOVED lines=28> */
        /*13c3*/ 	.byte	0x32, 0x37, 0x36, 0x38, 0x3e, 0x3e, 0x3e, 0x3e, 0x3e, 0x5d, 0x00
	.type		__unnamed_10,@object
	.size		__unnamed_10,(__unnamed_21 - __unnamed_10)
__unnamed_10:
        /* <DEDUP_REMOVED lines=29> */
	.type		__unnamed_21,@object
	.size		__unnamed_21,(__unnamed_3 - __unnamed_21)
__unnamed_21:
        /* <DEDUP_REMOVED lines=29> */
	.type		__unnamed_3,@object
	.size		__unnamed_3,(__unnamed_23 - __unnamed_3)
__unnamed_3:
        /* <DEDUP_REMOVED lines=29> */
	.type		__unnamed_23,@object
	.size		__unnamed_23,(__unnamed_15 - __unnamed_23)
__unnamed_23:
        /* <DEDUP_REMOVED lines=29> */
	.type		__unnamed_15,@object
	.size		__unnamed_15,(__unnamed_16 - __unnamed_15)
__unnamed_15:
        /* <DEDUP_REMOVED lines=29> */
	.type		__unnamed_16,@object
	.size		__unnamed_16,(__unnamed_2 - __unnamed_16)
__unnamed_16:
        /* <DEDUP_REMOVED lines=29> */
	.type		__unnamed_2,@object
	.size		__unnamed_2,(__unnamed_18 - __unnamed_2)
__unnamed_2:
        /* <DEDUP_REMOVED lines=29> */
	.type		__unnamed_18,@object
	.size		__unnamed_18,(__unnamed_22 - __unnamed_18)
__unnamed_18:
        /* <DEDUP_REMOVED lines=29> */
	.type		__unnamed_22,@object
	.size		__unnamed_22,(__unnamed_20 - __unnamed_22)
__unnamed_22:
        /* <DEDUP_REMOVED lines=29> */
	.type		__unnamed_20,@object
	.size		__unnamed_20,(__unnamed_14 - __unnamed_20)
__unnamed_20:
        /* <DEDUP_REMOVED lines=28> */
        /*25b9*/ 	.byte	0x31, 0x38, 0x34, 0x33, 0x32, 0x3e, 0x3e, 0x3e, 0x3e, 0x3e, 0x20, 0x26, 0x5d, 0x00
	.type		__unnamed_14,@object
	.size		__unnamed_14,(.L_13 - __unnamed_14)
__unnamed_14:
        /* <DEDUP_REMOVED lines=29> */
.L_13:


//--------------------- .nv.shared._ZN7cutlass13device_kernelIN5flash11enable_sm90INS1_16FlashAttnFwdSm90INS1_25CollectiveMainloopFwdSm90ILi2EN4cute5tupleIJNS5_1CILi1EEES8_S8_EEENS6_IJNS7_ILi128EEESA_NS7_ILi192EEEEEELi128ENS_6half_tEfNS_4arch4Sm90ELb0ELb0ELb0ELb0ELb0ELb0ELb0ELb1ELb1ELb1ELb0ELb0EEENS1_21CollectiveEpilogueFwdINS6_IJSA_SA_SA_EEES9_SD_SF_Li256ELb0ELb1ELb0ELb0EEENS1_29StaticPersistentTileSchedulerILb0EEEEEEEEEvNT_6ParamsE --------------------------
	.section	.nv.shared._ZN7cutlass13device_kernelIN5flash11enable_sm90INS1_16FlashAttnFwdSm90INS1_25CollectiveMainloopFwdSm90ILi2EN4cute5tupleIJNS5_1CILi1EEES8_S8_EEENS6_IJNS7_ILi128EEESA_NS7_ILi192EEEEEELi128ENS_6half_tEfNS_4arch4Sm90ELb0ELb0ELb0ELb0ELb0ELb0ELb0ELb1ELb1ELb1ELb0ELb0EEENS1_21CollectiveEpilogueFwdINS6_IJSA_SA_SA_EEES9_SD_SF_Li256ELb0ELb1ELb0ELb0EEENS1_29StaticPersistentTileSchedulerILb0EEEEEEEEEvNT_6ParamsE,"aw",@nobits
	.sectionflags	@""
	.align	16
	.zero		1024


//--------------------- .nv.shared.reserved.0     --------------------------
	.section	.nv.shared.reserved.0,"aw",@nobits
	.weak		__nv_reservedSMEM_offset_0_alias
	.size		__nv_reservedSMEM_offset_0_alias, 0, 0
	.other		__nv_reservedSMEM_offset_0_alias,@"STO_CUDA_RESERVED_SHARED STV_DEFAULT"
__nv_reservedSMEM_offset_0_alias:
	.zero		0


//--------------------- .nv.global                --------------------------
	.section	.nv.global,"aw",@nobits
.nv.global:
	.type		_ZN75_INTERNAL_c5a58c41_39_flash_fwd_hdimdiff_fp16_packgqa_sm90_cu_0106449f_36654cute1_E,@object
	.size		_ZN75_INTERNAL_c5a58c41_39_flash_fwd_hdimdiff_fp16_packgqa_sm90_cu_0106449f_36654cute1_E,(_ZN75_INTERNAL_c5a58c41_39_flash_fwd_hdimdiff_fp16_packgqa_sm90_cu_0106449f_36654cuda3std3__45__cpo6cbeginE - _ZN75_INTERNAL_c5a58c41_39_flash_fwd_hdimdiff_fp16_packgqa_sm90_cu_0106449f_36654cute1_E)
_ZN75_INTERNAL_c5a58c41_39_flash_fwd_hdimdiff_fp16_packgqa_sm90_cu_0106449f_36654cute1_E:
	.zero		1
	.type		_ZN75_INTERNAL_c5a58c41_39_flash_fwd_hdimdiff_fp16_packgqa_sm90_cu_0106449f_36654cuda3std3__45__cpo6cbeginE,@object
	.size		_ZN75_INTERNAL_c5a58c41_39_flash_fwd_hdimdiff_fp16_packgqa_sm90_cu_0106449f_36654cuda3std3__45__cpo6cbeginE,(_ZN75_INTERNAL_c5a58c41_39_flash_fwd_hdimdiff_fp16_packgqa_sm90_cu_0106449f_36654cuda3std3__48in_placeE - _ZN75_INTERNAL_c5a58c41_39_flash_fwd_hdimdiff_fp16_packgqa_sm90_cu_0106449f_36654cuda3std3__45__cpo6cbeginE)
_ZN75_INTERNAL_c5a58c41_39_flash_fwd_hdimdiff_fp16_packgqa_sm90_cu_0106449f_36654cuda3std3__45__cpo6cbeginE:
	.zero		1
	.type		_ZN75_INTERNAL_c5a58c41_39_flash_fwd_hdimdiff_fp16_packgqa_sm90_cu_0106449f_36654cuda3std3__48in_placeE,@object
	.size		_ZN75_INTERNAL_c5a58c41_39_flash_fwd_hdimdiff_fp16_packgqa_sm90_cu_0106449f_36654cuda3std3__48in_placeE,(_ZN75_INTERNAL_c5a58c41_39_flash_fwd_hdimdiff_fp16_packgqa_sm90_cu_0106449f_36654cuda3std6ranges3__45__cpo9iter_moveE - _ZN75_INTERNAL_c5a58c41_39_flash_fwd_hdimdiff_fp16_packgqa_sm90_cu_0106449f_36654cuda3std3__48in_placeE)
_ZN75_INTERNAL_c5a58c41_39_flash_fwd_hdimdiff_fp16_packgqa_sm90_cu_0106449f_36654cuda3std3__48in_placeE:
	.zero		1
	.type		_ZN75_INTERNAL_c5a58c41_39_flash_fwd_hdimdiff_fp16_packgqa_sm90_cu_0106449f_36654cuda3std6ranges3__45__cpo9iter_moveE,@object
	.size		_ZN75_INTERNAL_c5a58c41_39_flash_fwd_hdimdiff_fp16_packgqa_sm90_cu_0106449f_36654cuda3std6ranges3__45__cpo9iter_moveE,(_ZN75_INTERNAL_c5a58c41_39_flash_fwd_hdimdiff_fp16_packgqa_sm90_cu_0106449f_36654cuda3std3__45__cpo5beginE - _ZN75_INTERNAL_c5a58c41_39_flash_fwd_hdimdiff_fp16_packgqa_sm90_cu_0106449f_36654cuda3std6ranges3__45__cpo9iter_moveE)
_ZN75_INTERNAL_c5a58c41_39_flash_fwd_hdimdiff_fp16_packgqa_sm90_cu_0106449f_36654cuda3std6ranges3__45__cpo9iter_moveE:
	.zero		1
	.type		_ZN75_INTERNAL_c5a58c41_39_flash_fwd_hdimdiff_fp16_packgqa_sm90_cu_0106449f_36654cuda3std3__45__cpo5beginE,@object
	.size		_ZN75_INTERNAL_c5a58c41_39_flash_fwd_hdimdiff_fp16_packgqa_sm90_cu_0106449f_36654cuda3std3__45__cpo5beginE,(_ZN75_INTERNAL_c5a58c41_39_flash_fwd_hdimdiff_fp16_packgqa_sm90_cu_0106449f_36654cuda3std3__477_GLOBAL__N__c5a58c41_39_flash_fwd_hdimdiff_fp16_packgqa_sm90_cu_0106449f_36656ignoreE - _ZN75_INTERNAL_c5a58c41_39_flash_fwd_hdimdiff_fp16_packgqa_sm90_cu_0106449f_36654cuda3std3__45__cpo5beginE)
_ZN75_INTERNAL_c5a58c41_39_flash_fwd_hdimdiff_fp16_packgqa_sm90_cu_0106449f_36654cuda3std3__45__cpo5beginE:
	.zero		1
	.type		_ZN75_INTERNAL_c5a58c41_39_flash_fwd_hdimdiff_fp16_packgqa_sm90_cu_0106449f_36654cuda3std3__477_GLOBAL__N__c5a58c41_39_flash_fwd_hdimdiff_fp16_packgqa_sm90_cu_0106449f_36656ignoreE,@object
	.size		_ZN75_INTERNAL_c5a58c41_39_flash_fwd_hdimdiff_fp16_packgqa_sm90_cu_0106449f_36654cuda3std3__477_GLOBAL__N__c5a58c41_39_flash_fwd_hdimdiff_fp16_packgqa_sm90_cu_0106449f_36656ignoreE,(_ZN75_INTERNAL_c5a58c41_39_flash_fwd_hdimdiff_fp16_packgqa_sm90_cu_0106449f_36654cute7productE - _ZN75_INTERNAL_c5a58c41_39_flash_fwd_hdimdiff_fp16_packgqa_sm90_cu_0106449f_36654cuda3std3__477_GLOBAL__N__c5a58c41_39_flash_fwd_hdimdiff_fp16_packgqa_sm90_cu_0106449f_36656ignoreE)
_ZN75_INTERNAL_c5a58c41_39_flash_fwd_hdimdiff_fp16_packgqa_sm90_cu_0106449f_36654cuda3std3__477_GLOBAL__N__c5a58c41_39_flash_fwd_hdimdiff_fp16_packgqa_sm90_cu_0106449f_36656ignoreE:
	.zero		1
	.type		_ZN75_INTERNAL_c5a58c41_39_flash_fwd_hdimdiff_fp16_packgqa_sm90_cu_0106449f_36654cute7productE,@object
	.size		_ZN75_INTERNAL_c5a58c41_39_flash_fwd_hdimdiff_fp16_packgqa_sm90_cu_0106449f_36654cute7productE,(_ZN75_INTERNAL_c5a58c41_39_flash_fwd_hdimdiff_fp16_packgqa_sm90_cu_0106449f_36654cuda3std3__45__cpo3endE - _ZN75_INTERNAL_c5a58c41_39_flash_fwd_hdimdiff_fp16_packgqa_sm90_cu_0106449f_36654cute7productE)
_ZN75_INTERNAL_c5a58c41_39_flash_fwd_hdimdiff_fp16_packgqa_sm90_cu_0106449f_36654cute7productE:
	.zero		1
	.type		_ZN75_INTERNAL_c5a58c41_39_flash_fwd_hdimdiff_fp16_packgqa_sm90_cu_0106449f_36654cuda3std3__45__cpo3endE,@object
	.size		_ZN75_INTERNAL_c5a58c41_39_flash_fwd_hdimdiff_fp16_packgqa_sm90_cu_0106449f_36654cuda3std3__45__cpo3endE,(_ZN75_INTERNAL_c5a58c41_39_flash_fwd_hdimdiff_fp16_packgqa_sm90_cu_0106449f_36654cuda3std3__419piecewise_constructE - _ZN75_INTERNAL_c5a58c41_39_flash_fwd_hdimdiff_fp16_packgqa_sm90_cu_0106449f_36654cuda3std3__45__cpo3endE)
_ZN75_INTERNAL_c5a58c41_39_flash_fwd_hdimdiff_fp16_packgqa_sm90_cu_0106449f_36654cuda3std3__45__cpo3endE:
	.zero		1
	.type		_ZN75_INTERNAL_c5a58c41_39_flash_fwd_hdimdiff_fp16_packgqa_sm90_cu_0106449f_36654cuda3std3__419piecewise_constructE,@object
	.size		_ZN75_INTERNAL_c5a58c41_39_flash_fwd_hdimdiff_fp16_packgqa_sm90_cu_0106449f_36654cuda3std3__419piecewise_constructE,(_ZN75_INTERNAL_c5a58c41_39_flash_fwd_hdimdiff_fp16_packgqa_sm90_cu_0106449f_36654cuda3std3__45__cpo4cendE - _ZN75_INTERNAL_c5a58c41_39_flash_fwd_hdimdiff_fp16_packgqa_sm90_cu_0106449f_36654cuda3std3__419piecewise_constructE)
_ZN75_INTERNAL_c5a58c41_39_flash_fwd_hdimdiff_fp16_packgqa_sm90_cu_0106449f_36654cuda3std3__419piecewise_constructE:
	.zero		1
	.type		_ZN75_INTERNAL_c5a58c41_39_flash_fwd_hdimdiff_fp16_packgqa_sm90_cu_0106449f_36654cuda3std3__45__cpo4cendE,@object
	.size		_ZN75_INTERNAL_c5a58c41_39_flash_fwd_hdimdiff_fp16_packgqa_sm90_cu_0106449f_36654cuda3std3__45__cpo4cendE,(_ZN75_INTERNAL_c5a58c41_39_flash_fwd_hdimdiff_fp16_packgqa_sm90_cu_0106449f_36654cuda3std6ranges3__45__cpo4swapE - _ZN75_INTERNAL_c5a58c41_39_flash_fwd_hdimdiff_fp16_packgqa_sm90_cu_0106449f_36654cuda3std3__45__cpo4cendE)
_ZN75_INTERNAL_c5a58c41_39_flash_fwd_hdimdiff_fp16_packgqa_sm90_cu_0106449f_36654cuda3std3__45__cpo4cendE:
	.zero		1
	.type		_ZN75_INTERNAL_c5a58c41_39_flash_fwd_hdimdiff_fp16_packgqa_sm90_cu_0106449f_36654cuda3std6ranges3__45__cpo4swapE,@object
	.size		_ZN75_INTERNAL_c5a58c41_39_flash_fwd_hdimdiff_fp16_packgqa_sm90_cu_0106449f_36654cuda3std6ranges3__45__cpo4swapE,(.L_30 - _ZN75_INTERNAL_c5a58c41_39_flash_fwd_hdimdiff_fp16_packgqa_sm90_cu_0106449f_36654cuda3std6ranges3__45__cpo4swapE)
_ZN75_INTERNAL_c5a58c41_39_flash_fwd_hdimdiff_fp16_packgqa_sm90_cu_0106449f_36654cuda3std6ranges3__45__cpo4swapE:
	.zero		1
.L_30:


//--------------------- .nv.shared._ZN7cutlass13device_kernelIN5flash11enable_sm90INS1_16FlashAttnFwdSm90INS1_25CollectiveMainloopFwdSm90ILi2EN4cute5tupleIJNS5_1CILi2EEENS7_ILi1EEES9_EEENS6_IJNS7_ILi128EEESB_NS7_ILi192EEEEEELi128ENS_6half_tEfNS_4arch4Sm90ELb0ELb0ELb0ELb0ELb0ELb0ELb0ELb1ELb1ELb1ELb0ELb0EEENS1_21CollectiveEpilogueFwdINS6_IJSB_SB_SB_EEESA_SE_SG_Li256ELb0ELb1ELb0ELb0EEENS1_29StaticPersistentTileSchedulerILb0EEEEEEEEEvNT_6ParamsE --------------------------
	.section	.nv.shared._ZN7cutlass13device_kernelIN5flash11enable_sm90INS1_16FlashAttnFwdSm90INS1_25CollectiveMainloopFwdSm90ILi2EN4cute5tupleIJNS5_1CILi2EEENS7_ILi1EEES9_EEENS6_IJNS7_ILi128EEESB_NS7_ILi192EEEEEELi128ENS_6half_tEfNS_4arch4Sm90ELb0ELb0ELb0ELb0ELb0ELb0ELb0ELb1ELb1ELb1ELb0ELb0EEENS1_21CollectiveEpilogueFwdINS6_IJSB_SB_SB_EEESA_SE_SG_Li256ELb0ELb1ELb0ELb0EEENS1_29StaticPersistentTileSchedulerILb0EEEEEEEEEvNT_6ParamsE,"aw",@nobits
	.sectionflags	@""
	.align	16
	.zero		1024


//--------------------- .nv.shared._ZN7cutlass13device_kernelIN5flash11enable_sm90INS1_16FlashAttnFwdSm90INS1_25CollectiveMainloopFwdSm90ILi2EN4cute5tupleIJNS5_1CILi1EEES8_S8_EEENS6_IJNS7_ILi128EEESA_NS7_ILi192EEEEEELi128ENS_6half_tEfNS_4arch4Sm90ELb0ELb0ELb0ELb1ELb0ELb0ELb0ELb1ELb1ELb1ELb0ELb0EEENS1_21CollectiveEpilogueFwdINS6_IJSA_SA_SA_EEES9_SD_SF_Li256ELb1ELb1ELb0ELb0EEENS1_36VarlenDynamicPersistentTileSchedulerILi128ELi128ELi256ELi128ELb0ELb1ELb1ELb0ELb1ELb1EEEEEEEEEvNT_6ParamsE --------------------------
	.section	.nv.shared._ZN7cutlass13device_kernelIN5flash11enable_sm90INS1_16FlashAttnFwdSm90INS1_25CollectiveMainloopFwdSm90ILi2EN4cute5tupleIJNS5_1CILi1EEES8_S8_EEENS6_IJNS7_ILi128EEESA_NS7_ILi192EEEEEELi128ENS_6half_tEfNS_4arch4Sm90ELb0ELb0ELb0ELb1ELb0ELb0ELb0ELb1ELb1ELb1ELb0ELb0EEENS1_21CollectiveEpilogueFwdINS6_IJSA_SA_SA_EEES9_SD_SF_Li256ELb1ELb1ELb0ELb0EEENS1_36VarlenDynamicPersistentTileSchedulerILi128ELi128ELi256ELi128ELb0ELb1ELb1ELb0ELb1ELb1EEEEEEEEEvNT_6ParamsE,"aw",@nobits
	.sectionflags	@""
	.align	16
	.zero		1024


//--------------------- .nv.shared._ZN7cutlass13device_kernelIN5flash11enable_sm90INS1_16FlashAttnFwdSm90INS1_25CollectiveMainloopFwdSm90ILi2EN4cute5tupleIJNS5_1CILi1EEES8_S8_EEENS6_IJNS7_ILi128EEESA_NS7_ILi192EEEEEELi128ENS_6half_tEfNS_4arch4Sm90ELb0ELb0ELb0ELb1ELb0ELb1ELb0ELb1ELb1ELb1ELb0ELb0EEENS1_21CollectiveEpilogueFwdINS6_IJSA_SA_SA_EEES9_SD_SF_Li256ELb1ELb1ELb0ELb0EEENS1_36VarlenDynamicPersistentTileSchedulerILi128ELi128ELi256ELi128ELb0ELb1ELb1ELb0ELb1ELb1EEEEEEEEEvNT_6ParamsE --------------------------
	.section	.nv.shared._ZN7cutlass13device_kernelIN5flash11enable_sm90INS1_16FlashAttnFwdSm90INS1_25CollectiveMainloopFwdSm90ILi2EN4cute5tupleIJNS5_1CILi1EEES8_S8_EEENS6_IJNS7_ILi128EEESA_NS7_ILi192EEEEEELi128ENS_6half_tEfNS_4arch4Sm90ELb0ELb0ELb0ELb1ELb0ELb1ELb0ELb1ELb1ELb1ELb0ELb0EEENS1_21CollectiveEpilogueFwdINS6_IJSA_SA_SA_EEES9_SD_SF_Li256ELb1ELb1ELb0ELb0EEENS1_36VarlenDynamicPersistentTileSchedulerILi128ELi128ELi256ELi128ELb0ELb1ELb1ELb0ELb1ELb1EEEEEEEEEvNT_6ParamsE,"aw",@nobits
	.sectionflags	@""
	.align	16
	.zero		1024


//--------------------- .nv.shared._ZN7cutlass13device_kernelIN5flash11enable_sm90INS1_16FlashAttnFwdSm90INS1_25CollectiveMainloopFwdSm90ILi2EN4cute5tupleIJNS5_1CILi1EEES8_S8_EEENS6_IJNS7_ILi128EEENS7_ILi96EEENS7_ILi192EEEEEELi128ENS_6half_tEfNS_4arch4Sm90ELb0ELb1ELb0ELb0ELb0ELb0ELb0ELb1ELb1ELb1ELb0ELb0EEENS1_21CollectiveEpilogueFwdINS6_IJSA_SA_SB_EEES9_SE_SG_Li256ELb0ELb1ELb0ELb0EEENS1_30DynamicPersistentTileSchedulerILi256ELi128ELb0ELb1ELb1EEEEEEEEEvNT_6ParamsE --------------------------
	.section	.nv.shared._ZN7cutlass13device_kernelIN5flash11enable_sm90INS1_16FlashAttnFwdSm90INS1_25CollectiveMainloopFwdSm90ILi2EN4cute5tupleIJNS5_1CILi1EEES8_S8_EEENS6_IJNS7_ILi128EEENS7_ILi96EEENS7_ILi192EEEEEELi128ENS_6half_tEfNS_4arch4Sm90ELb0ELb1ELb0ELb0ELb0ELb0ELb0ELb1ELb1ELb1ELb0ELb0EEENS1_21CollectiveEpilogueFwdINS6_IJSA_SA_SB_EEES9_SE_SG_Li256ELb0ELb1ELb0ELb0EEENS1_30DynamicPersistentTileSchedulerILi256ELi128ELb0ELb1ELb1EEEEEEEEEvNT_6ParamsE,"aw",@nobits
	.sectionflags	@""
	.align	16
	.zero		1024


//--------------------- .nv.shared._ZN7cutlass13device_kernelIN5flash11enable_sm90INS1_16FlashAttnFwdSm90INS1_25CollectiveMainloopFwdSm90ILi2EN4cute5tupleIJNS5_1CILi1EEES8_S8_EEENS6_IJNS7_ILi128EEENS7_ILi96EEENS7_ILi192EEEEEELi128ENS_6half_tEfNS_4arch4Sm90ELb0ELb1ELb0ELb1ELb0ELb0ELb0ELb1ELb1ELb1ELb0ELb0EEENS1_21CollectiveEpilogueFwdINS6_IJSA_SA_SB_EEES9_SE_SG_Li256ELb1ELb1ELb0ELb0EEENS1_36VarlenDynamicPersistentTileSchedulerILi128ELi96ELi256ELi128ELb0ELb1ELb1ELb1ELb0ELb1EEEEEEEEEvNT_6ParamsE --------------------------
	.section	.nv.shared._ZN7cutlass13device_kernelIN5flash11enable_sm90INS1_16FlashAttnFwdSm90INS1_25CollectiveMainloopFwdSm90ILi2EN4cute5tupleIJNS5_1CILi1EEES8_S8_EEENS6_IJNS7_ILi128EEENS7_ILi96EEENS7_ILi192EEEEEELi128ENS_6half_tEfNS_4arch4Sm90ELb0ELb1ELb0ELb1ELb0ELb0ELb0ELb1ELb1ELb1ELb0ELb0EEENS1_21CollectiveEpilogueFwdINS6_IJSA_SA_SB_EEES9_SE_SG_Li256ELb1ELb1ELb0ELb0EEENS1_36VarlenDynamicPersistentTileSchedulerILi128ELi96ELi256ELi128ELb0ELb1ELb1ELb1ELb0ELb1EEEEEEEEEvNT_6ParamsE,"aw",@nobits
	.sectionflags	@""
	.align	16
	.zero		1024


//--------------------- .nv.shared._ZN7cutlass13device_kernelIN5flash11enable_sm90INS1_16FlashAttnFwdSm90INS1_25CollectiveMainloopFwdSm90ILi2EN4cute5tupleIJNS5_1CILi1EEES8_S8_EEENS6_IJNS7_ILi128EEENS7_ILi96EEENS7_ILi192EEEEEELi128ENS_6half_tEfNS_4arch4Sm90ELb0ELb1ELb0ELb1ELb0ELb1ELb0ELb1ELb1ELb1ELb0ELb0EEENS1_21CollectiveEpilogueFwdINS6_IJSA_SA_SB_EEES9_SE_SG_Li256ELb1ELb1ELb0ELb0EEENS1_36VarlenDynamicPersistentTileSchedulerILi128ELi96ELi256ELi128ELb0ELb1ELb1ELb1ELb0ELb1EEEEEEEEEvNT_6ParamsE --------------------------
	.section	.nv.shared._ZN7cutlass13device_kernelIN5flash11enable_sm90INS1_16FlashAttnFwdSm90INS1_25CollectiveMainloopFwdSm90ILi2EN4cute5tupleIJNS5_1CILi1EEES8_S8_EEENS6_IJNS7_ILi128EEENS7_ILi96EEENS7_ILi192EEEEEELi128ENS_6half_tEfNS_4arch4Sm90ELb0ELb1ELb0ELb1ELb0ELb1ELb0ELb1ELb1ELb1ELb0ELb0EEENS1_21CollectiveEpilogueFwdINS6_IJSA_SA_SB_EEES9_SE_SG_Li256ELb1ELb1ELb0ELb0EEENS1_36VarlenDynamicPersistentTileSchedulerILi128ELi96ELi256ELi128ELb0ELb1ELb1ELb1ELb0ELb1EEEEEEEEEvNT_6ParamsE,"aw",@nobits
	.sectionflags	@""
	.align	16
	.zero		1024


//--------------------- .nv.shared._ZN7cutlass13device_kernelIN5flash11enable_sm90INS1_16FlashAttnFwdSm90INS1_25CollectiveMainloopFwdSm90ILi2EN4cute5tupleIJNS5_1CILi1EEES8_S8_EEENS6_IJNS7_ILi128EEESA_NS7_ILi192EEEEEELi128ENS_6half_tEfNS_4arch4Sm90ELb1ELb0ELb0ELb0ELb0ELb0ELb0ELb1ELb1ELb1ELb0ELb0EEENS1_21CollectiveEpilogueFwdINS6_IJSA_SA_SA_EEES9_SD_SF_Li256ELb0ELb1ELb0ELb0EEENS1_30DynamicPersistentTileSchedulerILi256ELi128ELb0ELb1ELb1EEEEEEEEEvNT_6ParamsE --------------------------
	.section	.nv.shared._ZN7cutlass13device_kernelIN5flash11enable_sm90INS1_16FlashAttnFwdSm90INS1_25CollectiveMainloopFwdSm90ILi2EN4cute5tupleIJNS5_1CILi1EEES8_S8_EEENS6_IJNS7_ILi128EEESA_NS7_ILi192EEEEEELi128ENS_6half_tEfNS_4arch4Sm90ELb1ELb0ELb0ELb0ELb0ELb0ELb0ELb1ELb1ELb1ELb0ELb0EEENS1_21CollectiveEpilogueFwdINS6_IJSA_SA_SA_EEES9_SD_SF_Li256ELb0ELb1ELb0ELb0EEENS1_30DynamicPersistentTileSchedulerILi256ELi128ELb0ELb1ELb1EEEEEEEEEvNT_6ParamsE,"aw",@nobits
	.sectionflags	@""
	.align	16
	.zero		1024


//--------------------- .nv.shared._ZN7cutlass13device_kernelIN5flash11enable_sm90INS1_16FlashAttnFwdSm90INS1_25CollectiveMainloopFwdSm90ILi2EN4cute5tupleIJNS5_1CILi1EEES8_S8_EEENS6_IJNS7_ILi128EEESA_NS7_ILi192EEEEEELi128ENS_6half_tEfNS_4arch4Sm90ELb1ELb0ELb0ELb1ELb0ELb0ELb0ELb1ELb1ELb1ELb0ELb0EEENS1_21CollectiveEpilogueFwdINS6_IJSA_SA_SA_EEES9_SD_SF_Li256ELb1ELb1ELb0ELb0EEENS1_36VarlenDynamicPersistentTileSchedulerILi128ELi128ELi256ELi128ELb0ELb1ELb1ELb1ELb1ELb1EEEEEEEEEvNT_6ParamsE --------------------------
	.section	.nv.shared._ZN7cutlass13device_kernelIN5flash11enable_sm90INS1_16FlashAttnFwdSm90INS1_25CollectiveMainloopFwdSm90ILi2EN4cute5tupleIJNS5_1CILi1EEES8_S8_EEENS6_IJNS7_ILi128EEESA_NS7_ILi192EEEEEELi128ENS_6half_tEfNS_4arch4Sm90ELb1ELb0ELb0ELb1ELb0ELb0ELb0ELb1ELb1ELb1ELb0ELb0EEENS1_21CollectiveEpilogueFwdINS6_IJSA_SA_SA_EEES9_SD_SF_Li256ELb1ELb1ELb0ELb0EEENS1_36VarlenDynamicPersistentTileSchedulerILi128ELi128ELi256ELi128ELb0ELb1ELb1ELb1ELb1ELb1EEEEEEEEEvNT_6ParamsE,"aw",@nobits
	.sectionflags	@""
	.align	16
	.zero		1024


//--------------------- .nv.shared._ZN7cutlass13device_kernelIN5flash11enable_sm90INS1_16FlashAttnFwdSm90INS1_25CollectiveMainloopFwdSm90ILi2EN4cute5tupleIJNS5_1CILi1EEES8_S8_EEENS6_IJNS7_ILi128EEESA_NS7_ILi192EEEEEELi128ENS_6half_tEfNS_4arch4Sm90ELb1ELb0ELb0ELb1ELb0ELb1ELb0ELb1ELb1ELb1ELb0ELb0EEENS1_21CollectiveEpilogueFwdINS6_IJSA_SA_SA_EEES9_SD_SF_Li256ELb1ELb1ELb0ELb0EEENS1_36VarlenDynamicPersistentTileSchedulerILi128ELi128ELi256ELi128ELb0ELb1ELb1ELb1ELb1ELb1EEEEEEEEEvNT_6ParamsE --------------------------
	.section	.nv.shared._ZN7cutlass13device_kernelIN5flash11enable_sm90INS1_16FlashAttnFwdSm90INS1_25CollectiveMainloopFwdSm90ILi2EN4cute5tupleIJNS5_1CILi1EEES8_S8_EEENS6_IJNS7_ILi128EEESA_NS7_ILi192EEEEEELi128ENS_6half_tEfNS_4arch4Sm90ELb1ELb0ELb0ELb1ELb0ELb1ELb0ELb1ELb1ELb1ELb0ELb0EEENS1_21CollectiveEpilogueFwdINS6_IJSA_SA_SA_EEES9_SD_SF_Li256ELb1ELb1ELb0ELb0EEENS1_36VarlenDynamicPersistentTileSchedulerILi128ELi128ELi256ELi128ELb0ELb1ELb1ELb1ELb1ELb1EEEEEEEEEvNT_6ParamsE,"aw",@nobits
	.sectionflags	@""
	.align	16
	.zero		1024


//--------------------- .nv.shared._ZN7cutlass13device_kernelIN5flash11enable_sm90INS1_16FlashAttnFwdSm90INS1_25CollectiveMainloopFwdSm90ILi2EN4cute5tupleIJNS5_1CILi1EEES8_S8_EEENS6_IJNS7_ILi64EEESA_SA_EEELi512ENS_6half_tEfNS_4arch4Sm90ELb0ELb0ELb0ELb0ELb0ELb0ELb0ELb0ELb0ELb1ELb0ELb0EEENS1_21CollectiveEpilogueFwdINS6_IJSA_NS7_ILi512EEESA_EEES9_SC_SE_Li256ELb0ELb1ELb0ELb0EEENS1_29StaticPersistentTileSchedulerILb0EEEEEEEEEvNT_6ParamsE --------------------------
	.section	.nv.shared._ZN7cutlass13device_kernelIN5flash11enable_sm90INS1_16FlashAttnFwdSm90INS1_25CollectiveMainloopFwdSm90ILi2EN4cute5tupleIJNS5_1CILi1EEES8_S8_EEENS6_IJNS7_ILi64EEESA_SA_EEELi512ENS_6half_tEfNS_4arch4Sm90ELb0ELb0ELb0ELb0ELb0ELb0ELb0ELb0ELb0ELb1ELb0ELb0EEENS1_21CollectiveEpilogueFwdINS6_IJSA_NS7_ILi512EEESA_EEES9_SC_SE_Li256ELb0ELb1ELb0ELb0EEENS1_29StaticPersistentTileSchedulerILb0EEEEEEEEEvNT_6ParamsE,"aw",@nobits
	.sectionflags	@""
	.align	16
	.zero		1024


//--------------------- .nv.shared._ZN7cutlass13device_kernelIN5flash11enable_sm90INS1_16FlashAttnFwdSm90INS1_25CollectiveMainloopFwdSm90ILi2EN4cute5tupleIJNS5_1CILi1EEES8_S8_EEENS6_IJNS7_ILi64EEESA_SA_EEELi512ENS_6half_tEfNS_4arch4Sm90ELb0ELb0ELb0ELb0ELb0ELb0ELb1ELb0ELb0ELb1ELb0ELb0EEENS1_21CollectiveEpilogueFwdINS6_IJSA_NS7_ILi512EEESA_EEES9_SC_SE_Li256ELb0ELb1ELb0ELb0EEENS1_29StaticPersistentTileSchedulerILb0EEEEEEEEEvNT_6ParamsE --------------------------
	.section	.nv.shared._ZN7cutlass13device_kernelIN5flash11enable_sm90INS1_16FlashAttnFwdSm90INS1_25CollectiveMainloopFwdSm90ILi2EN4cute5tupleIJNS5_1CILi1EEES8_S8_EEENS6_IJNS7_ILi64EEESA_SA_EEELi512ENS_6half_tEfNS_4arch4Sm90ELb0ELb0ELb0ELb0ELb0ELb0ELb1ELb0ELb0ELb1ELb0ELb0EEENS1_21CollectiveEpilogueFwdINS6_IJSA_NS7_ILi512EEESA_EEES9_SC_SE_Li256ELb0ELb1ELb0ELb0EEENS1_29StaticPersistentTileSchedulerILb0EEEEEEEEEvNT_6ParamsE,"aw",@nobits
	.sectionflags	@""
	.align	16
	.zero		1024


//--------------------- .nv.shared._ZN7cutlass13device_kernelIN5flash11enable_sm90INS1_16FlashAttnFwdSm90INS1_25CollectiveMainloopFwdSm90ILi2EN4cute5tupleIJNS5_1CILi1EEES8_S8_EEENS6_IJNS7_ILi64EEESA_SA_EEELi512ENS_6half_tEfNS_4arch4Sm90ELb0ELb0ELb0ELb1ELb0ELb0ELb0ELb0ELb0ELb1ELb0ELb0EEENS1_21CollectiveEpilogueFwdINS6_IJSA_NS7_ILi512EEESA_EEES9_SC_SE_Li256ELb1ELb1ELb0ELb0EEENS1_36VarlenDynamicPersistentTileSchedulerILi64ELi64ELi256ELi128ELb0ELb1ELb1ELb0ELb1ELb1EEEEEEEEEvNT_6ParamsE --------------------------
	.section	.nv.shared._ZN7cutlass13device_kernelIN5flash11enable_sm90INS1_16FlashAttnFwdSm90INS1_25CollectiveMainloopFwdSm90ILi2EN4cute5tupleIJNS5_1CILi1EEES8_S8_EEENS6_IJNS7_ILi64EEESA_SA_EEELi512ENS_6half_tEfNS_4arch4Sm90ELb0ELb0ELb0ELb1ELb0ELb0ELb0ELb0ELb0ELb1ELb0ELb0EEENS1_21CollectiveEpilogueFwdINS6_IJSA_NS7_ILi512EEESA_EEES9_SC_SE_Li256ELb1ELb1ELb0ELb0EEENS1_36VarlenDynamicPersistentTileSchedulerILi64ELi64ELi256ELi128ELb0ELb1ELb1ELb0ELb1ELb1EEEEEEEEEvNT_6ParamsE,"aw",@nobits
	.sectionflags	@""
	.align	16
	.zero		1024


//--------------------- .nv.shared._ZN7cutlass13device_kernelIN5flash11enable_sm90INS1_16FlashAttnFwdSm90INS1_25CollectiveMainloopFwdSm90ILi2EN4cute5tupleIJNS5_1CILi1EEES8_S8_EEENS6_IJNS7_ILi64EEESA_SA_EEELi512ENS_6half_tEfNS_4arch4Sm90ELb0ELb0ELb0ELb1ELb0ELb1ELb0ELb0ELb0ELb1ELb0ELb0EEENS1_21CollectiveEpilogueFwdINS6_IJSA_NS7_ILi512EEESA_EEES9_SC_SE_Li256ELb1ELb1ELb0ELb0EEENS1_36VarlenDynamicPersistentTileSchedulerILi64ELi64ELi256ELi128ELb0ELb1ELb1ELb0ELb1ELb1EEEEEEEEEvNT_6ParamsE --------------------------
	.section	.nv.shared._ZN7cutlass13device_kernelIN5flash11enable_sm90INS1_16FlashAttnFwdSm90INS1_25CollectiveMainloopFwdSm90ILi2EN4cute5tupleIJNS5_1CILi1EEES8_S8_EEENS6_IJNS7_ILi64EEESA_SA_EEELi512ENS_6half_tEfNS_4arch4Sm90ELb0ELb0ELb0ELb1ELb0ELb1ELb0ELb0ELb0ELb1ELb0ELb0EEENS1_21CollectiveEpilogueFwdINS6_IJSA_NS7_ILi512EEESA_EEES9_SC_SE_Li256ELb1ELb1ELb0ELb0EEENS1_36VarlenDynamicPersistentTileSchedulerILi64ELi64ELi256ELi128ELb0ELb1ELb1ELb0ELb1ELb1EEEEEEEEEvNT_6ParamsE,"aw",@nobits
	.sectionflags	@""
	.align	16
	.zero		1024


//--------------------- .nv.shared._ZN7cutlass13device_kernelIN5flash11enable_sm90INS1_16FlashAttnFwdSm90INS1_25CollectiveMainloopFwdSm90ILi2EN4cute5tupleIJNS5_1CILi1EEES8_S8_EEENS6_IJNS7_ILi64EEESA_SA_EEELi512ENS_6half_tEfNS_4arch4Sm90ELb0ELb0ELb0ELb1ELb0ELb0ELb1ELb0ELb0ELb1ELb0ELb0EEENS1_21CollectiveEpilogueFwdINS6_IJSA_NS7_ILi512EEESA_EEES9_SC_SE_Li256ELb1ELb1ELb0ELb0EEENS1_36VarlenDynamicPersistentTileSchedulerILi64ELi64ELi256ELi128ELb0ELb1ELb1ELb0ELb1ELb1EEEEEEEEEvNT_6ParamsE --------------------------
	.section	.nv.shared._ZN7cutlass13device_kernelIN5flash11enable_sm90INS1_16FlashAttnFwdSm90INS1_25CollectiveMainloopFwdSm90ILi2EN4cute5tupleIJNS5_1CILi1EEES8_S8_EEENS6_IJNS7_ILi64EEESA_SA_EEELi512ENS_6half_tEfNS_4arch4Sm90ELb0ELb0ELb0ELb1ELb0ELb0ELb1ELb0ELb0ELb1ELb0ELb0EEENS1_21CollectiveEpilogueFwdINS6_IJSA_NS7_ILi512EEESA_EEES9_SC_SE_Li256ELb1ELb1ELb0ELb0EEENS1_36VarlenDynamicPersistentTileSchedulerILi64ELi64ELi256ELi128ELb0ELb1ELb1ELb0ELb1ELb1EEEEEEEEEvNT_6ParamsE,"aw",@nobits
	.sectionflags	@""
	.align	16
	.zero		1024


//--------------------- .nv.shared._ZN7cutlass13device_kernelIN5flash11enable_sm90INS1_16FlashAttnFwdSm90INS1_25CollectiveMainloopFwdSm90ILi2EN4cute5tupleIJNS5_1CILi1EEES8_S8_EEENS6_IJNS7_ILi64EEESA_SA_EEELi512ENS_6half_tEfNS_4arch4Sm90ELb0ELb0ELb0ELb1ELb0ELb1ELb1ELb0ELb0ELb1ELb0ELb0EEENS1_21CollectiveEpilogueFwdINS6_IJSA_NS7_ILi512EEESA_EEES9_SC_SE_Li256ELb1ELb1ELb0ELb0EEENS1_36VarlenDynamicPersistentTileSchedulerILi64ELi64ELi256ELi128ELb0ELb1ELb1ELb0ELb1ELb1EEEEEEEEEvNT_6ParamsE --------------------------
	.section	.nv.shared._ZN7cutlass13device_kernelIN5flash11enable_sm90INS1_16FlashAttnFwdSm90INS1_25CollectiveMainloopFwdSm90ILi2EN4cute5tupleIJNS5_1CILi1EEES8_S8_EEENS6_IJNS7_ILi64EEESA_SA_EEELi512ENS_6half_tEfNS_4arch4Sm90ELb0ELb0ELb0ELb1ELb0ELb1ELb1ELb0ELb0ELb1ELb0ELb0EEENS1_21CollectiveEpilogueFwdINS6_IJSA_NS7_ILi512EEESA_EEES9_SC_SE_Li256ELb1ELb1ELb0ELb0EEENS1_36VarlenDynamicPersistentTileSchedulerILi64ELi64ELi256ELi128ELb0ELb1ELb1ELb0ELb1ELb1EEEEEEEEEvNT_6ParamsE,"aw",@nobits
	.sectionflags	@""
	.align	16
	.zero		1024


//--------------------- .nv.shared._ZN7cutlass13device_kernelIN5flash11enable_sm90INS1_16FlashAttnFwdSm90INS1_25CollectiveMainloopFwdSm90ILi2EN4cute5tupleIJNS5_1CILi1EEES8_S8_EEENS6_IJNS7_ILi64EEESA_SA_EEELi512ENS_6half_tEfNS_4arch4Sm90ELb0ELb1ELb0ELb0ELb0ELb0ELb0ELb0ELb0ELb1ELb0ELb0EEENS1_21CollectiveEpilogueFwdINS6_IJSA_NS7_ILi512EEESA_EEES9_SC_SE_Li256ELb0ELb1ELb0ELb0EEENS1_30DynamicPersistentTileSchedulerILi256ELi128ELb0ELb1ELb1EEEEEEEEEvNT_6ParamsE --------------------------
	.section	.nv.shared._ZN7cutlass13device_kernelIN5flash11enable_sm90INS1_16FlashAttnFwdSm90INS1_25CollectiveMainloopFwdSm90ILi2EN4cute5tupleIJNS5_1CILi1EEES8_S8_EEENS6_IJNS7_ILi64EEESA_SA_EEELi512ENS_6half_tEfNS_4arch4Sm90ELb0ELb1ELb0ELb0ELb0ELb0ELb0ELb0ELb0ELb1ELb0ELb0EEENS1_21CollectiveEpilogueFwdINS6_IJSA_NS7_ILi512EEESA_EEES9_SC_SE_Li256ELb0ELb1ELb0ELb0EEENS1_30DynamicPersistentTileSchedulerILi256ELi128ELb0ELb1ELb1EEEEEEEEEvNT_6ParamsE,"aw",@nobits
	.sectionflags	@""
	.align	16
	.zero		1024


//--------------------- .nv.shared._ZN7cutlass13device_kernelIN5flash11enable_sm90INS1_16FlashAttnFwdSm90INS1_25CollectiveMainloopFwdSm90ILi2EN4cute5tupleIJNS5_1CILi1EEES8_S8_EEENS6_IJNS7_ILi64EEESA_SA_EEELi512ENS_6half_tEfNS_4arch4Sm90ELb0ELb1ELb0ELb0ELb0ELb0ELb1ELb0ELb0ELb1ELb0ELb0EEENS1_21CollectiveEpilogueFwdINS6_IJSA_NS7_ILi512EEESA_EEES9_SC_SE_Li256ELb0ELb1ELb0ELb0EEENS1_30DynamicPersistentTileSchedulerILi256ELi128ELb0ELb1ELb1EEEEEEEEEvNT_6ParamsE --------------------------
	.section	.nv.shared._ZN7cutlass13device_kernelIN5flash11enable_sm90INS1_16FlashAttnFwdSm90INS1_25CollectiveMainloopFwdSm90ILi2EN4cute5tupleIJNS5_1CILi1EEES8_S8_EEENS6_IJNS7_ILi64EEESA_SA_EEELi512ENS_6half_tEfNS_4arch4Sm90ELb0ELb1ELb0ELb0ELb0ELb0ELb1ELb0ELb0ELb1ELb0ELb0EEENS1_21CollectiveEpilogueFwdINS6_IJSA_NS7_ILi512EEESA_EEES9_SC_SE_Li256ELb0ELb1ELb0ELb0EEENS1_30DynamicPersistentTileSchedulerILi256ELi128ELb0ELb1ELb1EEEEEEEEEvNT_6ParamsE,"aw",@nobits
	.sectionflags	@""
	.align	16
	.zero		1024


//--------------------- .nv.shared._ZN7cutlass13device_kernelIN5flash11enable_sm90INS1_16FlashAttnFwdSm90INS1_25CollectiveMainloopFwdSm90ILi2EN4cute5tupleIJNS5_1CILi1EEES8_S8_EEENS6_IJNS7_ILi64EEESA_SA_EEELi512ENS_6half_tEfNS_4arch4Sm90ELb0ELb1ELb0ELb1ELb0ELb0ELb0ELb0ELb0ELb1ELb0ELb0EEENS1_21CollectiveEpilogueFwdINS6_IJSA_NS7_ILi512EEESA_EEES9_SC_SE_Li256ELb1ELb1ELb0ELb0EEENS1_36VarlenDynamicPersistentTileSchedulerILi64ELi64ELi256ELi128ELb0ELb1ELb1ELb1ELb0ELb1EEEEEEEEEvNT_6ParamsE --------------------------
	.section	.nv.shared._ZN7cutlass13device_kernelIN5flash11enable_sm90INS1_16FlashAttnFwdSm90INS1_25CollectiveMainloopFwdSm90ILi2EN4cute5tupleIJNS5_1CILi1EEES8_S8_EEENS6_IJNS7_ILi64EEESA_SA_EEELi512ENS_6half_tEfNS_4arch4Sm90ELb0ELb1ELb0ELb1ELb0ELb0ELb0ELb0ELb0ELb1ELb0ELb0EEENS1_21CollectiveEpilogueFwdINS6_IJSA_NS7_ILi512EEESA_EEES9_SC_SE_Li256ELb1ELb1ELb0ELb0EEENS1_36VarlenDynamicPersistentTileSchedulerILi64ELi64ELi256ELi128ELb0ELb1ELb1ELb1ELb0ELb1EEEEEEEEEvNT_6ParamsE,"aw",@nobits
	.sectionflags	@""
	.align	16
	.zero		1024


//--------------------- .nv.shared._ZN7cutlass13device_kernelIN5flash11enable_sm90INS1_16FlashAttnFwdSm90INS1_25CollectiveMainloopFwdSm90ILi2EN4cute5tupleIJNS5_1CILi1EEES8_S8_EEENS6_IJNS7_ILi64EEESA_SA_EEELi512ENS_6half_tEfNS_4arch4Sm90ELb0ELb1ELb0ELb1ELb0ELb1ELb0ELb0ELb0ELb1ELb0ELb0EEENS1_21CollectiveEpilogueFwdINS6_IJSA_NS7_ILi512EEESA_EEES9_SC_SE_Li256ELb1ELb1ELb0ELb0EEENS1_36VarlenDynamicPersistentTileSchedulerILi64ELi64ELi256ELi128ELb0ELb1ELb1ELb1ELb0ELb1EEEEEEEEEvNT_6ParamsE --------------------------
	.section	.nv.shared._ZN7cutlass13device_kernelIN5flash11enable_sm90INS1_16FlashAttnFwdSm90INS1_25CollectiveMainloopFwdSm90ILi2EN4cute5tupleIJNS5_1CILi1EEES8_S8_EEENS6_IJNS7_ILi64EEESA_SA_EEELi512ENS_6half_tEfNS_4arch4Sm90ELb0ELb1ELb0ELb1ELb0ELb1ELb0ELb0ELb0ELb1ELb0ELb0EEENS1_21CollectiveEpilogueFwdINS6_IJSA_NS7_ILi512EEESA_EEES9_SC_SE_Li256ELb1ELb1ELb0ELb0EEENS1_36VarlenDynamicPersistentTileSchedulerILi64ELi64ELi256ELi128ELb0ELb1ELb1ELb1ELb0ELb1EEEEEEEEEvNT_6ParamsE,"aw",@nobits
	.sectionflags	@""
	.align	16
	.zero		1024


//--------------------- .nv.shared._ZN7cutlass13device_kernelIN5flash11enable_sm90INS1_16FlashAttnFwdSm90INS1_25CollectiveMainloopFwdSm90ILi2EN4cute5tupleIJNS5_1CILi1EEES8_S8_EEENS6_IJNS7_ILi64EEESA_SA_EEELi512ENS_6half_tEfNS_4arch4Sm90ELb0ELb1ELb0ELb1ELb0ELb0ELb1ELb0ELb0ELb1ELb0ELb0EEENS1_21CollectiveEpilogueFwdINS6_IJSA_NS7_ILi512EEESA_EEES9_SC_SE_Li256ELb1ELb1ELb0ELb0EEENS1_36VarlenDynamicPersistentTileSchedulerILi64ELi64ELi256ELi128ELb0ELb1ELb1ELb1ELb0ELb1EEEEEEEEEvNT_6ParamsE --------------------------
	.section	.nv.shared._ZN7cutlass13device_kernelIN5flash11enable_sm90INS1_16FlashAttnFwdSm90INS1_25CollectiveMainloopFwdSm90ILi2EN4cute5tupleIJNS5_1CILi1EEES8_S8_EEENS6_IJNS7_ILi64EEESA_SA_EEELi512ENS_6half_tEfNS_4arch4Sm90ELb0ELb1ELb0ELb1ELb0ELb0ELb1ELb0ELb0ELb1ELb0ELb0EEENS1_21CollectiveEpilogueFwdINS6_IJSA_NS7_ILi512EEESA_EEES9_SC_SE_Li256ELb1ELb1ELb0ELb0EEENS1_36VarlenDynamicPersistentTileSchedulerILi64ELi64ELi256ELi128ELb0ELb1ELb1ELb1ELb0ELb1EEEEEEEEEvNT_6ParamsE,"aw",@nobits
	.sectionflags	@""
	.align	16
	.zero		1024


//--------------------- .nv.shared._ZN7cutlass13device_kernelIN5flash11enable_sm90INS1_16FlashAttnFwdSm90INS1_25CollectiveMainloopFwdSm90ILi2EN4cute5tupleIJNS5_1CILi1EEES8_S8_EEENS6_IJNS7_ILi64EEESA_SA_EEELi512ENS_6half_tEfNS_4arch4Sm90ELb0ELb1ELb0ELb1ELb0ELb1ELb1ELb0ELb0ELb1ELb0ELb0EEENS1_21CollectiveEpilogueFwdINS6_IJSA_NS7_ILi512EEESA_EEES9_SC_SE_Li256ELb1ELb1ELb0ELb0EEENS1_36VarlenDynamicPersistentTileSchedulerILi64ELi64ELi256ELi128ELb0ELb1ELb1ELb1ELb0ELb1EEEEEEEEEvNT_6ParamsE --------------------------
	.section	.nv.shared._ZN7cutlass13device_kernelIN5flash11enable_sm90INS1_16FlashAttnFwdSm90INS1_25CollectiveMainloopFwdSm90ILi2EN4cute5tupleIJNS5_1CILi1EEES8_S8_EEENS6_IJNS7_ILi64EEESA_SA_EEELi512ENS_6half_tEfNS_4arch4Sm90ELb0ELb1ELb0ELb1ELb0ELb1ELb1ELb0ELb0ELb1ELb0ELb0EEENS1_21CollectiveEpilogueFwdINS6_IJSA_NS7_ILi512EEESA_EEES9_SC_SE_Li256ELb1ELb1ELb0ELb0EEENS1_36VarlenDynamicPersistentTileSchedulerILi64ELi64ELi256ELi128ELb0ELb1ELb1ELb1ELb0ELb1EEEEEEEEEvNT_6ParamsE,"aw",@nobits
	.sectionflags	@""
	.align	16
	.zero		1024


//--------------------- .nv.shared._ZN7cutlass13device_kernelIN5flash11enable_sm90INS1_16FlashAttnFwdSm90INS1_25CollectiveMainloopFwdSm90ILi2EN4cute5tupleIJNS5_1CILi1EEES8_S8_EEENS6_IJNS7_ILi64EEESA_SA_EEELi512ENS_6half_tEfNS_4arch4Sm90ELb1ELb0ELb0ELb0ELb0ELb0ELb0ELb0ELb0ELb1ELb0ELb0EEENS1_21CollectiveEpilogueFwdINS6_IJSA_NS7_ILi512EEESA_EEES9_SC_SE_Li256ELb0ELb1ELb0ELb0EEENS1_30DynamicPersistentTileSchedulerILi256ELi128ELb0ELb1ELb1EEEEEEEEEvNT_6ParamsE --------------------------
	.section	.nv.shared._ZN7cutlass13device_kernelIN5flash11enable_sm90INS1_16FlashAttnFwdSm90INS1_25CollectiveMainloopFwdSm90ILi2EN4cute5tupleIJNS5_1CILi1EEES8_S8_EEENS6_IJNS7_ILi64EEESA_SA_EEELi512ENS_6half_tEfNS_4arch4Sm90ELb1ELb0ELb0ELb0ELb0ELb0ELb0ELb0ELb0ELb1ELb0ELb0EEENS1_21CollectiveEpilogueFwdINS6_IJSA_NS7_ILi512EEESA_EEES9_SC_SE_Li256ELb0ELb1ELb0ELb0EEENS1_30DynamicPersistentTileSchedulerILi256ELi128ELb0ELb1ELb1EEEEEEEEEvNT_6ParamsE,"aw",@nobits
	.sectionflags	@""
	.align	16
	.zero		1024


//--------------------- .nv.shared._ZN7cutlass13device_kernelIN5flash11enable_sm90INS1_16FlashAttnFwdSm90INS1_25CollectiveMainloopFwdSm90ILi2EN4cute5tupleIJNS5_1CILi1EEES8_S8_EEENS6_IJNS7_ILi64EEESA_SA_EEELi512ENS_6half_tEfNS_4arch4Sm90ELb1ELb0ELb0ELb0ELb0ELb0ELb1ELb0ELb0ELb1ELb0ELb0EEENS1_21CollectiveEpilogueFwdINS6_IJSA_NS7_ILi512EEESA_EEES9_SC_SE_Li256ELb0ELb1ELb0ELb0EEENS1_30DynamicPersistentTileSchedulerILi256ELi128ELb0ELb1ELb1EEEEEEEEEvNT_6ParamsE --------------------------
	.section	.nv.shared._ZN7cutlass13device_kernelIN5flash11enable_sm90INS1_16FlashAttnFwdSm90INS1_25CollectiveMainloopFwdSm90ILi2EN4cute5tupleIJNS5_1CILi1EEES8_S8_EEENS6_IJNS7_ILi64EEESA_SA_EEELi512ENS_6half_tEfNS_4arch4Sm90ELb1ELb0ELb0ELb0ELb0ELb0ELb1ELb0ELb0ELb1ELb0ELb0EEENS1_21CollectiveEpilogueFwdINS6_IJSA_NS7_ILi512EEESA_EEES9_SC_SE_Li256ELb0ELb1ELb0ELb0EEENS1_30DynamicPersistentTileSchedulerILi256ELi128ELb0ELb1ELb1EEEEEEEEEvNT_6ParamsE,"aw",@nobits
	.sectionflags	@""
	.align	16
	.zero		1024


//--------------------- .nv.shared._ZN7cutlass13device_kernelIN5flash11enable_sm90INS1_16FlashAttnFwdSm90INS1_25CollectiveMainloopFwdSm90ILi2EN4cute5tupleIJNS5_1CILi1EEES8_S8_EEENS6_IJNS7_ILi64EEESA_SA_EEELi512ENS_6half_tEfNS_4arch4Sm90ELb1ELb0ELb0ELb1ELb0ELb0ELb0ELb0ELb0ELb1ELb0ELb0EEENS1_21CollectiveEpilogueFwdINS6_IJSA_NS7_ILi512EEESA_EEES9_SC_SE_Li256ELb1ELb1ELb0ELb0EEENS1_36VarlenDynamicPersistentTileSchedulerILi64ELi64ELi256ELi128ELb0ELb1ELb1ELb1ELb1ELb1EEEEEEEEEvNT_6ParamsE --------------------------
	.section	.nv.shared._ZN7cutlass13device_kernelIN5flash11enable_sm90INS1_16FlashAttnFwdSm90INS1_25CollectiveMainloopFwdSm90ILi2EN4cute5tupleIJNS5_1CILi1EEES8_S8_EEENS6_IJNS7_ILi64EEESA_SA_EEELi512ENS_6half_tEfNS_4arch4Sm90ELb1ELb0ELb0ELb1ELb0ELb0ELb0ELb0ELb0ELb1ELb0ELb0EEENS1_21CollectiveEpilogueFwdINS6_IJSA_NS7_ILi512EEESA_EEES9_SC_SE_Li256ELb1ELb1ELb0ELb0EEENS1_36VarlenDynamicPersistentTileSchedulerILi64ELi64ELi256ELi128ELb0ELb1ELb1ELb1ELb1ELb1EEEEEEEEEvNT_6ParamsE,"aw",@nobits
	.sectionflags	@""
	.align	16
	.zero		1024


//--------------------- .nv.shared._ZN7cutlass13device_kernelIN5flash11enable_sm90INS1_16FlashAttnFwdSm90INS1_25CollectiveMainloopFwdSm90ILi2EN4cute5tupleIJNS5_1CILi1EEES8_S8_EEENS6_IJNS7_ILi64EEESA_SA_EEELi512ENS_6half_tEfNS_4arch4Sm90ELb1ELb0ELb0ELb1ELb0ELb1ELb0ELb0ELb0ELb1ELb0ELb0EEENS1_21CollectiveEpilogueFwdINS6_IJSA_NS7_ILi512EEESA_EEES9_SC_SE_Li256ELb1ELb1ELb0ELb0EEENS1_36VarlenDynamicPersistentTileSchedulerILi64ELi64ELi256ELi128ELb0ELb1ELb1ELb1ELb1ELb1EEEEEEEEEvNT_6ParamsE --------------------------
	.section	.nv.shared._ZN7cutlass13device_kernelIN5flash11enable_sm90INS1_16FlashAttnFwdSm90INS1_25CollectiveMainloopFwdSm90ILi2EN4cute5tupleIJNS5_1CILi1EEES8_S8_EEENS6_IJNS7_ILi64EEESA_SA_EEELi512ENS_6half_tEfNS_4arch4Sm90ELb1ELb0ELb0ELb1ELb0ELb1ELb0ELb0ELb0ELb1ELb0ELb0EEENS1_21CollectiveEpilogueFwdINS6_IJSA_NS7_ILi512EEESA_EEES9_SC_SE_Li256ELb1ELb1ELb0ELb0EEENS1_36VarlenDynamicPersistentTileSchedulerILi64ELi64ELi256ELi128ELb0ELb1ELb1ELb1ELb1ELb1EEEEEEEEEvNT_6ParamsE,"aw",@nobits
	.sectionflags	@""
	.align	16
	.zero		1024


//--------------------- .nv.shared._ZN7cutlass13device_kernelIN5flash11enable_sm90INS1_16FlashAttnFwdSm90INS1_25CollectiveMainloopFwdSm90ILi2EN4cute5tupleIJNS5_1CILi1EEES8_S8_EEENS6_IJNS7_ILi64EEESA_SA_EEELi512ENS_6half_tEfNS_4arch4Sm90ELb1ELb0ELb0ELb1ELb0ELb0ELb1ELb0ELb0ELb1ELb0ELb0EEENS1_21CollectiveEpilogueFwdINS6_IJSA_NS7_ILi512EEESA_EEES9_SC_SE_Li256ELb1ELb1ELb0ELb0EEENS1_36VarlenDynamicPersistentTileSchedulerILi64ELi64ELi256ELi128ELb0ELb1ELb1ELb1ELb1ELb1EEEEEEEEEvNT_6ParamsE --------------------------
	.section	.nv.shared._ZN7cutlass13device_kernelIN5flash11enable_sm90INS1_16FlashAttnFwdSm90INS1_25CollectiveMainloopFwdSm90ILi2EN4cute5tupleIJNS5_1CILi1EEES8_S8_EEENS6_IJNS7_ILi64EEESA_SA_EEELi512ENS_6half_tEfNS_4arch4Sm90ELb1ELb0ELb0ELb1ELb0ELb0ELb1ELb0ELb0ELb1ELb0ELb0EEENS1_21CollectiveEpilogueFwdINS6_IJSA_NS7_ILi512EEESA_EEES9_SC_SE_Li256ELb1ELb1ELb0ELb0EEENS1_36VarlenDynamicPersistentTileSchedulerILi64ELi64ELi256ELi128ELb0ELb1ELb1ELb1ELb1ELb1EEEEEEEEEvNT_6ParamsE,"aw",@nobits
	.sectionflags	@""
	.align	16
	.zero		1024


//--------------------- .nv.shared._ZN7cutlass13device_kernelIN5flash11enable_sm90INS1_16FlashAttnFwdSm90INS1_25CollectiveMainloopFwdSm90ILi2EN4cute5tupleIJNS5_1CILi1EEES8_S8_EEENS6_IJNS7_ILi64EEESA_SA_EEELi512ENS_6half_tEfNS_4arch4Sm90ELb1ELb0ELb0ELb1ELb0ELb1ELb1ELb0ELb0ELb1ELb0ELb0EEENS1_21CollectiveEpilogueFwdINS6_IJSA_NS7_ILi512EEESA_EEES9_SC_SE_Li256ELb1ELb1ELb0ELb0EEENS1_36VarlenDynamicPersistentTileSchedulerILi64ELi64ELi256ELi128ELb0ELb1ELb1ELb1ELb1ELb1EEEEEEEEEvNT_6ParamsE --------------------------
	.section	.nv.shared._ZN7cutlass13device_kernelIN5flash11enable_sm90INS1_16FlashAttnFwdSm90INS1_25CollectiveMainloopFwdSm90ILi2EN4cute5tupleIJNS5_1CILi1EEES8_S8_EEENS6_IJNS7_ILi64EEESA_SA_EEELi512ENS_6half_tEfNS_4arch4Sm90ELb1ELb0ELb0ELb1ELb0ELb1ELb1ELb0ELb0ELb1ELb0ELb0EEENS1_21CollectiveEpilogueFwdINS6_IJSA_NS7_ILi512EEESA_EEES9_SC_SE_Li256ELb1ELb1ELb0ELb0EEENS1_36VarlenDynamicPersistentTileSchedulerILi64ELi64ELi256ELi128ELb0ELb1ELb1ELb1ELb1ELb1EEEEEEEEEvNT_6ParamsE,"aw",@nobits
	.sectionflags	@""
	.align	16
	.zero		1024


//--------------------- .nv.shared._ZN7cutlass13device_kernelIN5flash11enable_sm90INS1_16FlashAttnFwdSm90INS1_25CollectiveMainloopFwdSm90ILi2EN4cute5tupleIJNS5_1CILi1EEES8_S8_EEENS6_IJNS7_ILi128EEENS7_ILi96EEENS7_ILi64EEEEEELi256ENS_6half_tEfNS_4arch4Sm90ELb0ELb0ELb0ELb0ELb0ELb0ELb0ELb1ELb0ELb1ELb0ELb0EEENS1_21CollectiveEpilogueFwdINS6_IJSA_NS7_ILi256EEESB_EEES9_SE_SG_Li256ELb0ELb1ELb0ELb0EEENS1_29StaticPersistentTileSchedulerILb0EEEEEEEEEvNT_6ParamsE --------------------------
	.section	.nv.shared._ZN7cutlass13device_kernelIN5flash11enable_sm90INS1_16FlashAttnFwdSm90INS1_25CollectiveMainloopFwdSm90ILi2EN4cute5tupleIJNS5_1CILi1EEES8_S8_EEENS6_IJNS7_ILi128EEENS7_ILi96EEENS7_ILi64EEEEEELi256ENS_6half_tEfNS_4arch4Sm90ELb0ELb0ELb0ELb0ELb0ELb0ELb0ELb1ELb0ELb1ELb0ELb0EEENS1_21CollectiveEpilogueFwdINS6_IJSA_NS7_ILi256EEESB_EEES9_SE_SG_Li256ELb0ELb1ELb0ELb0EEENS1_29StaticPersistentTileSchedulerILb0EEEEEEEEEvNT_6ParamsE,"aw",@nobits
	.sectionflags	@""
	.align	16
	.zero		1024


//--------------------- .nv.shared._ZN7cutlass13device_kernelIN5flash11enable_sm90INS1_16FlashAttnFwdSm90INS1_25CollectiveMainloopFwdSm90ILi2EN4cute5tupleIJNS5_1CILi1EEES8_S8_EEENS6_IJNS7_ILi128EEENS7_ILi96EEENS7_ILi64EEEEEELi256ENS_6half_tEfNS_4arch4Sm90ELb0ELb0ELb0ELb0ELb0ELb0ELb1ELb1ELb0ELb1ELb0ELb0EEENS1_21CollectiveEpilogueFwdINS6_IJSA_NS7_ILi256EEESB_EEES9_SE_SG_Li256ELb0ELb1ELb0ELb0EEENS1_29StaticPersistentTileSchedulerILb0EEEEEEEEEvNT_6ParamsE --------------------------
	.section	.nv.shared._ZN7cutlass13device_kernelIN5flash11enable_sm90INS1_16FlashAttnFwdSm90INS1_25CollectiveMainloopFwdSm90ILi2EN4cute5tupleIJNS5_1CILi1EEES8_S8_EEENS6_IJNS7_ILi128EEENS7_ILi96EEENS7_ILi64EEEEEELi256ENS_6half_tEfNS_4arch4Sm90ELb0ELb0ELb0ELb0ELb0ELb0ELb1ELb1ELb0ELb1ELb0ELb0EEENS1_21CollectiveEpilogueFwdINS6_IJSA_NS7_ILi256EEESB_EEES9_SE_SG_Li256ELb0ELb1ELb0ELb0EEENS1_29StaticPersistentTileSchedulerILb0EEEEEEEEEvNT_6ParamsE,"aw",@nobits
	.sectionflags	@""
	.align	16
	.zero		1024


//--------------------- .nv.shared._ZN7cutlass13device_kernelIN5flash11enable_sm90INS1_16FlashAttnFwdSm90INS1_25CollectiveMainloopFwdSm90ILi2EN4cute5tupleIJNS5_1CILi1EEES8_S8_EEENS6_IJNS7_ILi128EEENS7_ILi96EEENS7_ILi64EEEEEELi256ENS_6half_tEfNS_4arch4Sm90ELb0ELb0ELb0ELb1ELb0ELb0ELb0ELb1ELb0ELb1ELb0ELb0EEENS1_21CollectiveEpilogueFwdINS6_IJSA_NS7_ILi256EEESB_EEES9_SE_SG_Li256ELb1ELb1ELb0ELb0EEENS1_36VarlenDynamicPersistentTileSchedulerILi128ELi96ELi256ELi128ELb0ELb1ELb1ELb0ELb1ELb1EEEEEEEEEvNT_6ParamsE --------------------------
	.section	.nv.shared._ZN7cutlass13device_kernelIN5flash11enable_sm90INS1_16FlashAttnFwdSm90INS1_25CollectiveMainloopFwdSm90ILi2EN4cute5tupleIJNS5_1CILi1EEES8_S8_EEENS6_IJNS7_ILi128EEENS7_ILi96EEENS7_ILi64EEEEEELi256ENS_6half_tEfNS_4arch4Sm90ELb0ELb0ELb0ELb1ELb0ELb0ELb0ELb1ELb0ELb1ELb0ELb0EEENS1_21CollectiveEpilogueFwdINS6_IJSA_NS7_ILi256EEESB_EEES9_SE_SG_Li256ELb1ELb1ELb0ELb0EEENS1_36VarlenDynamicPersistentTileSchedulerILi128ELi96ELi256ELi128ELb0ELb1ELb1ELb0ELb1ELb1EEEEEEEEEvNT_6ParamsE,"aw",@nobits
	.sectionflags	@""
	.align	16
	.zero		1024


//--------------------- .nv.shared._ZN7cutlass13device_kernelIN5flash11enable_sm90INS1_16FlashAttnFwdSm90INS1_25CollectiveMainloopFwdSm90ILi2EN4cute5tupleIJNS5_1CILi1EEES8_S8_EEENS6_IJNS7_ILi128EEENS7_ILi96EEENS7_ILi64EEEEEELi256ENS_6half_tEfNS_4arch4Sm90ELb0ELb0ELb0ELb1ELb0ELb1ELb0ELb1ELb0ELb1ELb0ELb0EEENS1_21CollectiveEpilogueFwdINS6_IJSA_NS7_ILi256EEESB_EEES9_SE_SG_Li256ELb1ELb1ELb0ELb0EEENS1_36VarlenDynamicPersistentTileSchedulerILi128ELi96ELi256ELi128ELb0ELb1ELb1ELb0ELb1ELb1EEEEEEEEEvNT_6ParamsE --------------------------
	.section	.nv.shared._ZN7cutlass13device_kernelIN5flash11enable_sm90INS1_16FlashAttnFwdSm90INS1_25CollectiveMainloopFwdSm90ILi2EN4cute5tupleIJNS5_1CILi1EEES8_S8_EEENS6_IJNS7_ILi128EEENS7_ILi96EEENS7_ILi64EEEEEELi256ENS_6half_tEfNS_4arch4Sm90ELb0ELb0ELb0ELb1ELb0ELb1ELb0ELb1ELb0ELb1ELb0ELb0EEENS1_21CollectiveEpilogueFwdINS6_IJSA_NS7_ILi256EEESB_EEES9_SE_SG_Li256ELb1ELb1ELb0ELb0EEENS1_36VarlenDynamicPersistentTileSchedulerILi128ELi96ELi256ELi128ELb0ELb1ELb1ELb0ELb1ELb1EEEEEEEEEvNT_6ParamsE,"aw",@nobits
	.sectionflags	@""
	.align	16
	.zero		1024


//--------------------- .nv.shared._ZN7cutlass13device_kernelIN5flash11enable_sm90INS1_16FlashAttnFwdSm90INS1_25CollectiveMainloopFwdSm90ILi2EN4cute5tupleIJNS5_1CILi1EEES8_S8_EEENS6_IJNS7_ILi128EEENS7_ILi96EEENS7_ILi64EEEEEELi256ENS_6half_tEfNS_4arch4Sm90ELb0ELb0ELb0ELb1ELb0ELb0ELb1ELb1ELb0ELb1ELb0ELb0EEENS1_21CollectiveEpilogueFwdINS6_IJSA_NS7_ILi256EEESB_EEES9_SE_SG_Li256ELb1ELb1ELb0ELb0EEENS1_36VarlenDynamicPersistentTileSchedulerILi128ELi96ELi256ELi128ELb0ELb1ELb1ELb0ELb1ELb1EEEEEEEEEvNT_6ParamsE --------------------------
	.section	.nv.shared._ZN7cutlass13device_kernelIN5flash11enable_sm90INS1_16FlashAttnFwdSm90INS1_25CollectiveMainloopFwdSm90ILi2EN4cute5tupleIJNS5_1CILi1EEES8_S8_EEENS6_IJNS7_ILi128EEENS7_ILi96EEENS7_ILi64EEEEEELi256ENS_6half_tEfNS_4arch4Sm90ELb0ELb0ELb0ELb1ELb0ELb0ELb1ELb1ELb0ELb1ELb0ELb0EEENS1_21CollectiveEpilogueFwdINS6_IJSA_NS7_ILi256EEESB_EEES9_SE_SG_Li256ELb1ELb1ELb0ELb0EEENS1_36VarlenDynamicPersistentTileSchedulerILi128ELi96ELi256ELi128ELb0ELb1ELb1ELb0ELb1ELb1EEEEEEEEEvNT_6ParamsE,"aw",@nobits
	.sectionflags	@""
	.align	16
	.zero		1024


//--------------------- .nv.shared._ZN7cutlass13device_kernelIN5flash11enable_sm90INS1_16FlashAttnFwdSm90INS1_25CollectiveMainloopFwdSm90ILi2EN4cute5tupleIJNS5_1CILi1EEES8_S8_EEENS6_IJNS7_ILi128EEENS7_ILi96EEENS7_ILi64EEEEEELi256ENS_6half_tEfNS_4arch4Sm90ELb0ELb0ELb0ELb1ELb0ELb1ELb1ELb1ELb0ELb1ELb0ELb0EEENS1_21CollectiveEpilogueFwdINS6_IJSA_NS7_ILi256EEESB_EEES9_SE_SG_Li256ELb1ELb1ELb0ELb0EEENS1_36VarlenDynamicPersistentTileSchedulerILi128ELi96ELi256ELi128ELb0ELb1ELb1ELb0ELb1ELb1EEEEEEEEEvNT_6ParamsE --------------------------
	.section	.nv.shared._ZN7cutlass13device_kernelIN5flash11enable_sm90INS1_16FlashAttnFwdSm90INS1_25CollectiveMainloopFwdSm90ILi2EN4cute5tupleIJNS5_1CILi1EEES8_S8_EEENS6_IJNS7_ILi128EEENS7_ILi96EEENS7_ILi64EEEEEELi256ENS_6half_tEfNS_4arch4Sm90ELb0ELb0ELb0ELb1ELb0ELb1ELb1ELb1ELb0ELb1ELb0ELb0EEENS1_21CollectiveEpilogueFwdINS6_IJSA_NS7_ILi256EEESB_EEES9_SE_SG_Li256ELb1ELb1ELb0ELb0EEENS1_36VarlenDynamicPersistentTileSchedulerILi128ELi96ELi256ELi128ELb0ELb1ELb1ELb0ELb1ELb1EEEEEEEEEvNT_6ParamsE,"aw",@nobits
	.sectionflags	@""
	.align	16
	.zero		1024


//--------------------- .nv.shared._ZN7cutlass13device_kernelIN5flash11enable_sm90INS1_16FlashAttnFwdSm90INS1_25CollectiveMainloopFwdSm90ILi2EN4cute5tupleIJNS5_1CILi1EEES8_S8_EEENS6_IJNS7_ILi128EEENS7_ILi96EEENS7_ILi64EEEEEELi256ENS_6half_tEfNS_4arch4Sm90ELb0ELb1ELb0ELb0ELb0ELb0ELb0ELb1ELb0ELb1ELb0ELb0EEENS1_21CollectiveEpilogueFwdINS6_IJSA_NS7_ILi256EEESB_EEES9_SE_SG_Li256ELb0ELb1ELb0ELb0EEENS1_30DynamicPersistentTileSchedulerILi256ELi128ELb0ELb1ELb1EEEEEEEEEvNT_6ParamsE --------------------------
	.section	.nv.shared._ZN7cutlass13device_kernelIN5flash11enable_sm90INS1_16FlashAttnFwdSm90INS1_25CollectiveMainloopFwdSm90ILi2EN4cute5tupleIJNS5_1CILi1EEES8_S8_EEENS6_IJNS7_ILi128EEENS7_ILi96EEENS7_ILi64EEEEEELi256ENS_6half_tEfNS_4arch4Sm90ELb0ELb1ELb0ELb0ELb0ELb0ELb0ELb1ELb0ELb1ELb0ELb0EEENS1_21CollectiveEpilogueFwdINS6_IJSA_NS7_ILi256EEESB_EEES9_SE_SG_Li256ELb0ELb1ELb0ELb0EEENS1_30DynamicPersistentTileSchedulerILi256ELi128ELb0ELb1ELb1EEEEEEEEEvNT_6ParamsE,"aw",@nobits
	.sectionflags	@""
	.align	16
	.zero		1024


//--------------------- .nv.shared._ZN7cutlass13device_kernelIN5flash11enable_sm90INS1_16FlashAttnFwdSm90INS1_25CollectiveMainloopFwdSm90ILi2EN4cute5tupleIJNS5_1CILi1EEES8_S8_EEENS6_IJNS7_ILi128EEENS7_ILi96EEENS7_ILi64EEEEEELi256ENS_6half_tEfNS_4arch4Sm90ELb0ELb1ELb0ELb0ELb0ELb0ELb1ELb1ELb0ELb1ELb0ELb0EEENS1_21CollectiveEpilogueFwdINS6_IJSA_NS7_ILi256EEESB_EEES9_SE_SG_Li256ELb0ELb1ELb0ELb0EEENS1_30DynamicPersistentTileSchedulerILi256ELi128ELb0ELb1ELb1EEEEEEEEEvNT_6ParamsE --------------------------
	.section	.nv.shared._ZN7cutlass13device_kernelIN5flash11enable_sm90INS1_16FlashAttnFwdSm90INS1_25CollectiveMainloopFwdSm90ILi2EN4cute5tupleIJNS5_1CILi1EEES8_S8_EEENS6_IJNS7_ILi128EEENS7_ILi96EEENS7_ILi64EEEEEELi256ENS_6half_tEfNS_4arch4Sm90ELb0ELb1ELb0ELb0ELb0ELb0ELb1ELb1ELb0ELb1ELb0ELb0EEENS1_21CollectiveEpilogueFwdINS6_IJSA_NS7_ILi256EEESB_EEES9_SE_SG_Li256ELb0ELb1ELb0ELb0EEENS1_30DynamicPersistentTileSchedulerILi256ELi128ELb0ELb1ELb1EEEEEEEEEvNT_6ParamsE,"aw",@nobits
	.sectionflags	@""
	.align	16
	.zero		1024


//--------------------- .nv.shared._ZN7cutlass13device_kernelIN5flash11enable_sm90INS1_16FlashAttnFwdSm90INS1_25CollectiveMainloopFwdSm90ILi2EN4cute5tupleIJNS5_1CILi1EEES8_S8_EEENS6_IJNS7_ILi128EEENS7_ILi96EEENS7_ILi64EEEEEELi256ENS_6half_tEfNS_4arch4Sm90ELb0ELb1ELb0ELb1ELb0ELb0ELb0ELb1ELb0ELb1ELb0ELb0EEENS1_21CollectiveEpilogueFwdINS6_IJSA_NS7_ILi256EEESB_EEES9_SE_SG_Li256ELb1ELb1ELb0ELb0EEENS1_36VarlenDynamicPersistentTileSchedulerILi128ELi96ELi256ELi128ELb0ELb1ELb1ELb1ELb0ELb1EEEEEEEEEvNT_6ParamsE --------------------------
	.section	.nv.shared._ZN7cutlass13device_kernelIN5flash11enable_sm90INS1_16FlashAttnFwdSm90INS1_25CollectiveMainloopFwdSm90ILi2EN4cute5tupleIJNS5_1CILi1EEES8_S8_EEENS6_IJNS7_ILi128EEENS7_ILi96EEENS7_ILi64EEEEEELi256ENS_6half_tEfNS_4arch4Sm90ELb0ELb1ELb0ELb1ELb0ELb0ELb0ELb1ELb0ELb1ELb0ELb0EEENS1_21CollectiveEpilogueFwdINS6_IJSA_NS7_ILi256EEESB_EEES9_SE_SG_Li256ELb1ELb1ELb0ELb0EEENS1_36VarlenDynamicPersistentTileSchedulerILi128ELi96ELi256ELi128ELb0ELb1ELb1ELb1ELb0ELb1EEEEEEEEEvNT_6ParamsE,"aw",@nobits
	.sectionflags	@""
	.align	16
	.zero		1024


//--------------------- .nv.shared._ZN7cutlass13device_kernelIN5flash11enable_sm90INS1_16FlashAttnFwdSm90INS1_25CollectiveMainloopFwdSm90ILi2EN4cute5tupleIJNS5_1CILi1EEES8_S8_EEENS6_IJNS7_ILi128EEENS7_ILi96EEENS7_ILi64EEEEEELi256ENS_6half_tEfNS_4arch4Sm90ELb0ELb1ELb0ELb1ELb0ELb1ELb0ELb1ELb0ELb1ELb0ELb0EEENS1_21CollectiveEpilogueFwdINS6_IJSA_NS7_ILi256EEESB_EEES9_SE_SG_Li256ELb1ELb1ELb0ELb0EEENS1_36VarlenDynamicPersistentTileSchedulerILi128ELi96ELi256ELi128ELb0ELb1ELb1ELb1ELb0ELb1EEEEEEEEEvNT_6ParamsE --------------------------
	.section	.nv.shared._ZN7cutlass13device_kernelIN5flash11enable_sm90INS1_16FlashAttnFwdSm90INS1_25CollectiveMainloopFwdSm90ILi2EN4cute5tupleIJNS5_1CILi1EEES8_S8_EEENS6_IJNS7_ILi128EEENS7_ILi96EEENS7_ILi64EEEEEELi256ENS_6half_tEfNS_4arch4Sm90ELb0ELb1ELb0ELb1ELb0ELb1ELb0ELb1ELb0ELb1ELb0ELb0EEENS1_21CollectiveEpilogueFwdINS6_IJSA_NS7_ILi256EEESB_EEES9_SE_SG_Li256ELb1ELb1ELb0ELb0EEENS1_36VarlenDynamicPersistentTileSchedulerILi128ELi96ELi256ELi128ELb0ELb1ELb1ELb1ELb0ELb1EEEEEEEEEvNT_6ParamsE,"aw",@nobits
	.sectionflags	@""
	.align	16
	.zero		1024


//--------------------- .nv.shared._ZN7cutlass13device_kernelIN5flash11enable_sm90INS1_16FlashAttnFwdSm90INS1_25CollectiveMainloopFwdSm90ILi2EN4cute5tupleIJNS5_1CILi1EEES8_S8_EEENS6_IJNS7_ILi128EEENS7_ILi96EEENS7_ILi64EEEEEELi256ENS_6half_tEfNS_4arch4Sm90ELb0ELb1ELb0ELb1ELb0ELb0ELb1ELb1ELb0ELb1ELb0ELb0EEENS1_21CollectiveEpilogueFwdINS6_IJSA_NS7_ILi256EEESB_EEES9_SE_SG_Li256ELb1ELb1ELb0ELb0EEENS1_36VarlenDynamicPersistentTileSchedulerILi128ELi96ELi256ELi128ELb0ELb1ELb1ELb1ELb0ELb1EEEEEEEEEvNT_6ParamsE --------------------------
	.section	.nv.shared._ZN7cutlass13device_kernelIN5flash11enable_sm90INS1_16FlashAttnFwdSm90INS1_25CollectiveMainloopFwdSm90ILi2EN4cute5tupleIJNS5_1CILi1EEES8_S8_EEENS6_IJNS7_ILi128EEENS7_ILi96EEENS7_ILi64EEEEEELi256ENS_6half_tEfNS_4arch4Sm90ELb0ELb1ELb0ELb1ELb0ELb0ELb1ELb1ELb0ELb1ELb0ELb0EEENS1_21CollectiveEpilogueFwdINS6_IJSA_NS7_ILi256EEESB_EEES9_SE_SG_Li256ELb1ELb1ELb0ELb0EEENS1_36VarlenDynamicPersistentTileSchedulerILi128ELi96ELi256ELi128ELb0ELb1ELb1ELb1ELb0ELb1EEEEEEEEEvNT_6ParamsE,"aw",@nobits
	.sectionflags	@""
	.align	16
	.zero		1024


//--------------------- .nv.shared._ZN7cutlass13device_kernelIN5flash11enable_sm90INS1_16FlashAttnFwdSm90INS1_25CollectiveMainloopFwdSm90ILi2EN4cute5tupleIJNS5_1CILi1EEES8_S8_EEENS6_IJNS7_ILi128EEENS7_ILi96EEENS7_ILi64EEEEEELi256ENS_6half_tEfNS_4arch4Sm90ELb0ELb1ELb0ELb1ELb0ELb1ELb1ELb1ELb0ELb1ELb0ELb0EEENS1_21CollectiveEpilogueFwdINS6_IJSA_NS7_ILi256EEESB_EEES9_SE_SG_Li256ELb1ELb1ELb0ELb0EEENS1_36VarlenDynamicPersistentTileSchedulerILi128ELi96ELi256ELi128ELb0ELb1ELb1ELb1ELb0ELb1EEEEEEEEEvNT_6ParamsE --------------------------
	.section	.nv.shared._ZN7cutlass13device_kernelIN5flash11enable_sm90INS1_16FlashAttnFwdSm90INS1_25CollectiveMainloopFwdSm90ILi2EN4cute5tupleIJNS5_1CILi1EEES8_S8_EEENS6_IJNS7_ILi128EEENS7_ILi96EEENS7_ILi64EEEEEELi256ENS_6half_tEfNS_4arch4Sm90ELb0ELb1ELb0ELb1ELb0ELb1ELb1ELb1ELb0ELb1ELb0ELb0EEENS1_21CollectiveEpilogueFwdINS6_IJSA_NS7_ILi256EEESB_EEES9_SE_SG_Li256ELb1ELb1ELb0ELb0EEENS1_36VarlenDynamicPersistentTileSchedulerILi128ELi96ELi256ELi128ELb0ELb1ELb1ELb1ELb0ELb1EEEEEEEEEvNT_6ParamsE,"aw",@nobits
	.sectionflags	@""
	.align	16
	.zero		1024


//--------------------- .nv.shared._ZN7cutlass13device_kernelIN5flash11enable_sm90INS1_16FlashAttnFwdSm90INS1_25CollectiveMainloopFwdSm90ILi2EN4cute5tupleIJNS5_1CILi1EEES8_S8_EEENS6_IJNS7_ILi128EEENS7_ILi96EEENS7_ILi64EEEEEELi256ENS_6half_tEfNS_4arch4Sm90ELb1ELb0ELb0ELb0ELb0ELb0ELb0ELb1ELb0ELb1ELb0ELb0EEENS1_21CollectiveEpilogueFwdINS6_IJSA_NS7_ILi256EEESB_EEES9_SE_SG_Li256ELb0ELb1ELb0ELb0EEENS1_30DynamicPersistentTileSchedulerILi256ELi128ELb0ELb1ELb1EEEEEEEEEvNT_6ParamsE --------------------------
	.section	.nv.shared._ZN7cutlass13device_kernelIN5flash11enable_sm90INS1_16FlashAttnFwdSm90INS1_25CollectiveMainloopFwdSm90ILi2EN4cute5tupleIJNS5_1CILi1EEES8_S8_EEENS6_IJNS7_ILi128EEENS7_ILi96EEENS7_ILi64EEEEEELi256ENS_6half_tEfNS_4arch4Sm90ELb1ELb0ELb0ELb0ELb0ELb0ELb0ELb1ELb0ELb1ELb0ELb0EEENS1_21CollectiveEpilogueFwdINS6_IJSA_NS7_ILi256EEESB_EEES9_SE_SG_Li256ELb0ELb1ELb0ELb0EEENS1_30DynamicPersistentTileSchedulerILi256ELi128ELb0ELb1ELb1EEEEEEEEEvNT_6ParamsE,"aw",@nobits
	.sectionflags	@""
	.align	16
	.zero		1024


//--------------------- .nv.shared._ZN7cutlass13device_kernelIN5flash11enable_sm90INS1_16FlashAttnFwdSm90INS1_25CollectiveMainloopFwdSm90ILi2EN4cute5tupleIJNS5_1CILi1EEES8_S8_EEENS6_IJNS7_ILi128EEENS7_ILi96EEENS7_ILi64EEEEEELi256ENS_6half_tEfNS_4arch4Sm90ELb1ELb0ELb0ELb0ELb0ELb0ELb1ELb1ELb0ELb1ELb0ELb0EEENS1_21CollectiveEpilogueFwdINS6_IJSA_NS7_ILi256EEESB_EEES9_SE_SG_Li256ELb0ELb1ELb0ELb0EEENS1_30DynamicPersistentTileSchedulerILi256ELi128ELb0ELb1ELb1EEEEEEEEEvNT_6ParamsE --------------------------
	.section	.nv.shared._ZN7cutlass13device_kernelIN5flash11enable_sm90INS1_16FlashAttnFwdSm90INS1_25CollectiveMainloopFwdSm90ILi2EN4cute5tupleIJNS5_1CILi1EEES8_S8_EEENS6_IJNS7_ILi128EEENS7_ILi96EEENS7_ILi64EEEEEELi256ENS_6half_tEfNS_4arch4Sm90ELb1ELb0ELb0ELb0ELb0ELb0ELb1ELb1ELb0ELb1ELb0ELb0EEENS1_21CollectiveEpilogueFwdINS6_IJSA_NS7_ILi256EEESB_EEES9_SE_SG_Li256ELb0ELb1ELb0ELb0EEENS1_30DynamicPersistentTileSchedulerILi256ELi128ELb0ELb1ELb1EEEEEEEEEvNT_6ParamsE,"aw",@nobits
	.sectionflags	@""
	.align	16
	.zero		1024


//--------------------- .nv.shared._ZN7cutlass13device_kernelIN5flash11enable_sm90INS1_16FlashAttnFwdSm90INS1_25CollectiveMainloopFwdSm90ILi2EN4cute5tupleIJNS5_1CILi1EEES8_S8_EEENS6_IJNS7_ILi128EEENS7_ILi96EEENS7_ILi64EEEEEELi256ENS_6half_tEfNS_4arch4Sm90ELb1ELb0ELb0ELb1ELb0ELb0ELb0ELb1ELb0ELb1ELb0ELb0EEENS1_21CollectiveEpilogueFwdINS6_IJSA_NS7_ILi256EEESB_EEES9_SE_SG_Li256ELb1ELb1ELb0ELb0EEENS1_36VarlenDynamicPersistentTileSchedulerILi128ELi96ELi256ELi128ELb0ELb1ELb1ELb1ELb1ELb1EEEEEEEEEvNT_6ParamsE --------------------------
	.section	.nv.shared._ZN7cutlass13device_kernelIN5flash11enable_sm90INS1_16FlashAttnFwdSm90INS1_25CollectiveMainloopFwdSm90ILi2EN4cute5tupleIJNS5_1CILi1EEES8_S8_EEENS6_IJNS7_ILi128EEENS7_ILi96EEENS7_ILi64EEEEEELi256ENS_6half_tEfNS_4arch4Sm90ELb1ELb0ELb0ELb1ELb0ELb0ELb0ELb1ELb0ELb1ELb0ELb0EEENS1_21CollectiveEpilogueFwdINS6_IJSA_NS7_ILi256EEESB_EEES9_SE_SG_Li256ELb1ELb1ELb0ELb0EEENS1_36VarlenDynamicPersistentTileSchedulerILi128ELi96ELi256ELi128ELb0ELb1ELb1ELb1ELb1ELb1EEEEEEEEEvNT_6ParamsE,"aw",@nobits
	.sectionflags	@""
	.align	16
	.zero		1024


//--------------------- .nv.shared._ZN7cutlass13device_kernelIN5flash11enable_sm90INS1_16FlashAttnFwdSm90INS1_25CollectiveMainloopFwdSm90ILi2EN4cute5tupleIJNS5_1CILi1EEES8_S8_EEENS6_IJNS7_ILi128EEENS7_ILi96EEENS7_ILi64EEEEEELi256ENS_6half_tEfNS_4arch4Sm90ELb1ELb0ELb0ELb1ELb0ELb1ELb0ELb1ELb0ELb1ELb0ELb0EEENS1_21CollectiveEpilogueFwdINS6_IJSA_NS7_ILi256EEESB_EEES9_SE_SG_Li256ELb1ELb1ELb0ELb0EEENS1_36VarlenDynamicPersistentTileSchedulerILi128ELi96ELi256ELi128ELb0ELb1ELb1ELb1ELb1ELb1EEEEEEEEEvNT_6ParamsE --------------------------
	.section	.nv.shared._ZN7cutlass13device_kernelIN5flash11enable_sm90INS1_16FlashAttnFwdSm90INS1_25CollectiveMainloopFwdSm90ILi2EN4cute5tupleIJNS5_1CILi1EEES8_S8_EEENS6_IJNS7_ILi128EEENS7_ILi96EEENS7_ILi64EEEEEELi256ENS_6half_tEfNS_4arch4Sm90ELb1ELb0ELb0ELb1ELb0ELb1ELb0ELb1ELb0ELb1ELb0ELb0EEENS1_21CollectiveEpilogueFwdINS6_IJSA_NS7_ILi256EEESB_EEES9_SE_SG_Li256ELb1ELb1ELb0ELb0EEENS1_36VarlenDynamicPersistentTileSchedulerILi128ELi96ELi256ELi128ELb0ELb1ELb1ELb1ELb1ELb1EEEEEEEEEvNT_6ParamsE,"aw",@nobits
	.sectionflags	@""
	.align	16
	.zero		1024


//--------------------- .nv.shared._ZN7cutlass13device_kernelIN5flash11enable_sm90INS1_16FlashAttnFwdSm90INS1_25CollectiveMainloopFwdSm90ILi2EN4cute5tupleIJNS5_1CILi1EEES8_S8_EEENS6_IJNS7_ILi128EEENS7_ILi96EEENS7_ILi64EEEEEELi256ENS_6half_tEfNS_4arch4Sm90ELb1ELb0ELb0ELb1ELb0ELb0ELb1ELb1ELb0ELb1ELb0ELb0EEENS1_21CollectiveEpilogueFwdINS6_IJSA_NS7_ILi256EEESB_EEES9_SE_SG_Li256ELb1ELb1ELb0ELb0EEENS1_36VarlenDynamicPersistentTileSchedulerILi128ELi96ELi256ELi128ELb0ELb1ELb1ELb1ELb1ELb1EEEEEEEEEvNT_6ParamsE --------------------------
	.section	.nv.shared._ZN7cutlass13device_kernelIN5flash11enable_sm90INS1_16FlashAttnFwdSm90INS1_25CollectiveMainloopFwdSm90ILi2EN4cute5tupleIJNS5_1CILi1EEES8_S8_EEENS6_IJNS7_ILi128EEENS7_ILi96EEENS7_ILi64EEEEEELi256ENS_6half_tEfNS_4arch4Sm90ELb1ELb0ELb0ELb1ELb0ELb0ELb1ELb1ELb0ELb1ELb0ELb0EEENS1_21CollectiveEpilogueFwdINS6_IJSA_NS7_ILi256EEESB_EEES9_SE_SG_Li256ELb1ELb1ELb0ELb0EEENS1_36VarlenDynamicPersistentTileSchedulerILi128ELi96ELi256ELi128ELb0ELb1ELb1ELb1ELb1ELb1EEEEEEEEEvNT_6ParamsE,"aw",@nobits
	.sectionflags	@""
	.align	16
	.zero		1024


//--------------------- .nv.shared._ZN7cutlass13device_kernelIN5flash11enable_sm90INS1_16FlashAttnFwdSm90INS1_25CollectiveMainloopFwdSm90ILi2EN4cute5tupleIJNS5_1CILi1EEES8_S8_EEENS6_IJNS7_ILi128EEENS7_ILi96EEENS7_ILi64EEEEEELi256ENS_6half_tEfNS_4arch4Sm90ELb1ELb0ELb0ELb1ELb0ELb1ELb1ELb1ELb0ELb1ELb0ELb0EEENS1_21CollectiveEpilogueFwdINS6_IJSA_NS7_ILi256EEESB_EEES9_SE_SG_Li256ELb1ELb1ELb0ELb0EEENS1_36VarlenDynamicPersistentTileSchedulerILi128ELi96ELi256ELi128ELb0ELb1ELb1ELb1ELb1ELb1EEEEEEEEEvNT_6ParamsE --------------------------
	.section	.nv.shared._ZN7cutlass13device_kernelIN5flash11enable_sm90INS1_16FlashAttnFwdSm90INS1_25CollectiveMainloopFwdSm90ILi2EN4cute5tupleIJNS5_1CILi1EEES8_S8_EEENS6_IJNS7_ILi128EEENS7_ILi96EEENS7_ILi64EEEEEELi256ENS_6half_tEfNS_4arch4Sm90ELb1ELb0ELb0ELb1ELb0ELb1ELb1ELb1ELb0ELb1ELb0ELb0EEENS1_21CollectiveEpilogueFwdINS6_IJSA_NS7_ILi256EEESB_EEES9_SE_SG_Li256ELb1ELb1ELb0ELb0EEENS1_36VarlenDynamicPersistentTileSchedulerILi128ELi96ELi256ELi128ELb0ELb1ELb1ELb1ELb1ELb1EEEEEEEEEvNT_6ParamsE,"aw",@nobits
	.sectionflags	@""
	.align	16
	.zero		1024


//--------------------- .nv.constant0._ZN7cutlass13device_kernelIN5flash11enable_sm90INS1_16FlashAttnFwdSm90INS1_25CollectiveMainloopFwdSm90ILi2EN4cute5tupleIJNS5_1CILi1EEES8_S8_EEENS6_IJNS7_ILi128EEESA_NS7_ILi192EEEEEELi128ENS_6half_tEfNS_4arch4Sm90ELb0ELb0ELb0ELb0ELb0ELb0ELb0ELb1ELb1ELb1ELb0ELb0EEENS1_21CollectiveEpilogueFwdINS6_IJSA_SA_SA_EEES9_SD_SF_Li256ELb0ELb1ELb0ELb0EEENS1_29StaticPersistentTileSchedulerILb0EEEEEEEEEvNT_6ParamsE --------------------------
	.section	.nv.constant0._ZN7cutlass13device_kernelIN5flash11enable_sm90INS1_16FlashAttnFwdSm90INS1_25CollectiveMainloopFwdSm90ILi2EN4cute5tupleIJNS5_1CILi1EEES8_S8_EEENS6_IJNS7_ILi128EEESA_NS7_ILi192EEEEEELi128ENS_6half_tEfNS_4arch4Sm90ELb0ELb0ELb0ELb0ELb0ELb0ELb0ELb1ELb1ELb1ELb0ELb0EEENS1_21CollectiveEpilogueFwdINS6_IJSA_SA_SA_EEES9_SD_SF_Li256ELb0ELb1ELb0ELb0EEENS1_29StaticPersistentTileSchedulerILb0EEEEEEEEEvNT_6ParamsE,"a",@progbits
	.sectionflags	@""
	.align	4
.nv.constant0._ZN7cutlass13device_kernelIN5flash11enable_sm90INS1_16FlashAttnFwdSm90INS1_25CollectiveMainloopFwdSm90ILi2EN4cute5tupleIJNS5_1CILi1EEES8_S8_EEENS6_IJNS7_ILi128EEESA_NS7_ILi192EEEEEELi128ENS_6half_tEfNS_4arch4Sm90ELb0ELb0ELb0ELb0ELb0ELb0ELb0ELb1ELb1ELb1ELb0ELb0EEENS1_21CollectiveEpilogueFwdINS6_IJSA_SA_SA_EEES9_SD_SF_Li256ELb0ELb1ELb0ELb0EEENS1_29StaticPersistentTileSchedulerILb0EEEEEEEEEvNT_6ParamsE:
	.zero		3200


//--------------------- .nv.constant0._ZN7cutlass13device_kernelIN5flash11enable_sm90INS1_16FlashAttnFwdSm90INS1_25CollectiveMainloopFwdSm90ILi2EN4cute5tupleIJNS5_1CILi2EEENS7_ILi1EEES9_EEENS6_IJNS7_ILi128EEESB_NS7_ILi192EEEEEELi128ENS_6half_tEfNS_4arch4Sm90ELb0ELb0ELb0ELb0ELb0ELb0ELb0ELb1ELb1ELb1ELb0ELb0EEENS1_21CollectiveEpilogueFwdINS6_IJSB_SB_SB_EEESA_SE_SG_Li256ELb0ELb1ELb0ELb0EEENS1_29StaticPersistentTileSchedulerILb0EEEEEEEEEvNT_6ParamsE --------------------------
	.section	.nv.constant0._ZN7cutlass13device_kernelIN5flash11enable_sm90INS1_16FlashAttnFwdSm90INS1_25CollectiveMainloopFwdSm90ILi2EN4cute5tupleIJNS5_1CILi2EEENS7_ILi1EEES9_EEENS6_IJNS7_ILi128EEESB_NS7_ILi192EEEEEELi128ENS_6half_tEfNS_4arch4Sm90ELb0ELb0ELb0ELb0ELb0ELb0ELb0ELb1ELb1ELb1ELb0ELb0EEENS1_21CollectiveEpilogueFwdINS6_IJSB_SB_SB_EEESA_SE_SG_Li256ELb0ELb1ELb0ELb0EEENS1_29StaticPersistentTileSchedulerILb0EEEEEEEEEvNT_6ParamsE,"a",@progbits
	.sectionflags	@""
	.align	4
.nv.constant0._ZN7cutlass13device_kernelIN5flash11enable_sm90INS1_16FlashAttnFwdSm90INS1_25CollectiveMainloopFwdSm90ILi2EN4cute5tupleIJNS5_1CILi2EEENS7_ILi1EEES9_EEENS6_IJNS7_ILi128EEESB_NS7_ILi192EEEEEELi128ENS_6half_tEfNS_4arch4Sm90ELb0ELb0ELb0ELb0ELb0ELb0ELb0ELb1ELb1ELb1ELb0ELb0EEENS1_21CollectiveEpilogueFwdINS6_IJSB_SB_SB_EEESA_SE_SG_Li256ELb0ELb1ELb0ELb0EEENS1_29StaticPersistentTileSchedulerILb0EEEEEEEEEvNT_6ParamsE:
	.zero		3200


//--------------------- .nv.constant0._ZN7cutlass13device_kernelIN5flash11enable_sm90INS1_16FlashAttnFwdSm90INS1_25CollectiveMainloopFwdSm90ILi2EN4cute5tupleIJNS5_1CILi1EEES8_S8_EEENS6_IJNS7_ILi128EEESA_NS7_ILi192EEEEEELi128ENS_6half_tEfNS_4arch4Sm90ELb0ELb0ELb0ELb1ELb0ELb0ELb0ELb1ELb1ELb1ELb0ELb0EEENS1_21CollectiveEpilogueFwdINS6_IJSA_SA_SA_EEES9_SD_SF_Li256ELb1ELb1ELb0ELb0EEENS1_36VarlenDynamicPersistentTileSchedulerILi128ELi128ELi256ELi128ELb0ELb1ELb1ELb0ELb1ELb1EEEEEEEEEvNT_6ParamsE --------------------------
	.section	.nv.constant0._ZN7cutlass13device_kernelIN5flash11enable_sm90INS1_16FlashAttnFwdSm90INS1_25CollectiveMainloopFwdSm90ILi2EN4cute5tupleIJNS5_1CILi1EEES8_S8_EEENS6_IJNS7_ILi128EEESA_NS7_ILi192EEEEEELi128ENS_6half_tEfNS_4arch4Sm90ELb0ELb0ELb0ELb1ELb0ELb0ELb0ELb1ELb1ELb1ELb0ELb0EEENS1_21CollectiveEpilogueFwdINS6_IJSA_SA_SA_EEES9_SD_SF_Li256ELb1ELb1ELb0ELb0EEENS1_36VarlenDynamicPersistentTileSchedulerILi128ELi128ELi256ELi128ELb0ELb1ELb1ELb0ELb1ELb1EEEEEEEEEvNT_6ParamsE,"a",@progbits
	.sectionflags	@""
	.align	4
.nv.constant0._ZN7cutlass13device_kernelIN5flash11enable_sm90INS1_16FlashAttnFwdSm90INS1_25CollectiveMainloopFwdSm90ILi2EN4cute5tupleIJNS5_1CILi1EEES8_S8_EEENS6_IJNS7_ILi128EEESA_NS7_ILi192EEEEEELi128ENS_6half_tEfNS_4arch4Sm90ELb0ELb0ELb0ELb1ELb0ELb0ELb0ELb1ELb1ELb1ELb0ELb0EEENS1_21CollectiveEpilogueFwdINS6_IJSA_SA_SA_EEES9_SD_SF_Li256ELb1ELb1ELb0ELb0EEENS1_36VarlenDynamicPersistentTileSchedulerILi128ELi128ELi256ELi128ELb0ELb1ELb1ELb0ELb1ELb1EEEEEEEEEvNT_6ParamsE:
	.zero		3328


//--------------------- .nv.constant0._ZN7cutlass13device_kernelIN5flash11enable_sm90INS1_16FlashAttnFwdSm90INS1_25CollectiveMainloopFwdSm90ILi2EN4cute5tupleIJNS5_1CILi1EEES8_S8_EEENS6_IJNS7_ILi128EEESA_NS7_ILi192EEEEEELi128ENS_6half_tEfNS_4arch4Sm90ELb0ELb0ELb0ELb1ELb0ELb1ELb0ELb1ELb1ELb1ELb0ELb0EEENS1_21CollectiveEpilogueFwdINS6_IJSA_SA_SA_EEES9_SD_SF_Li256ELb1ELb1ELb0ELb0EEENS1_36VarlenDynamicPersistentTileSchedulerILi128ELi128ELi256ELi128ELb0ELb1ELb1ELb0ELb1ELb1EEEEEEEEEvNT_6ParamsE --------------------------
	.section	.nv.constant0._ZN7cutlass13device_kernelIN5flash11enable_sm90INS1_16FlashAttnFwdSm90INS1_25CollectiveMainloopFwdSm90ILi2EN4cute5tupleIJNS5_1CILi1EEES8_S8_EEENS6_IJNS7_ILi128EEESA_NS7_ILi192EEEEEELi128ENS_6half_tEfNS_4arch4Sm90ELb0ELb0ELb0ELb1ELb0ELb1ELb0ELb1ELb1ELb1ELb0ELb0EEENS1_21CollectiveEpilogueFwdINS6_IJSA_SA_SA_EEES9_SD_SF_Li256ELb1ELb1ELb0ELb0EEENS1_36VarlenDynamicPersistentTileSchedulerILi128ELi128ELi256ELi128ELb0ELb1ELb1ELb0ELb1ELb1EEEEEEEEEvNT_6ParamsE,"a",@progbits
	.sectionflags	@""
	.align	4
.nv.constant0._ZN7cutlass13device_kernelIN5flash11enable_sm90INS1_16FlashAttnFwdSm90INS1_25CollectiveMainloopFwdSm90ILi2EN4cute5tupleIJNS5_1CILi1EEES8_S8_EEENS6_IJNS7_ILi128EEESA_NS7_ILi192EEEEEELi128ENS_6half_tEfNS_4arch4Sm90ELb0ELb0ELb0ELb1ELb0ELb1ELb0ELb1ELb1ELb1ELb0ELb0EEENS1_21CollectiveEpilogueFwdINS6_IJSA_SA_SA_EEES9_SD_SF_Li256ELb1ELb1ELb0ELb0EEENS1_36VarlenDynamicPersistentTileSchedulerILi128ELi128ELi256ELi128ELb0ELb1ELb1ELb0ELb1ELb1EEEEEEEEEvNT_6ParamsE:
	.zero		3328


//--------------------- .nv.constant0._ZN7cutlass13device_kernelIN5flash11enable_sm90INS1_16FlashAttnFwdSm90INS1_25CollectiveMainloopFwdSm90ILi2EN4cute5tupleIJNS5_1CILi1EEES8_S8_EEENS6_IJNS7_ILi128EEENS7_ILi96EEENS7_ILi192EEEEEELi128ENS_6half_tEfNS_4arch4Sm90ELb0ELb1ELb0ELb0ELb0ELb0ELb0ELb1ELb1ELb1ELb0ELb0EEENS1_21CollectiveEpilogueFwdINS6_IJSA_SA_SB_EEES9_SE_SG_Li256ELb0ELb1ELb0ELb0EEENS1_30DynamicPersistentTileSchedulerILi256ELi128ELb0ELb1ELb1EEEEEEEEEvNT_6ParamsE --------------------------
	.section	.nv.constant0._ZN7cutlass13device_kernelIN5flash11enable_sm90INS1_16FlashAttnFwdSm90INS1_25CollectiveMainloopFwdSm90ILi2EN4cute5tupleIJNS5_1CILi1EEES8_S8_EEENS6_IJNS7_ILi128EEENS7_ILi96EEENS7_ILi192EEEEEELi128ENS_6half_tEfNS_4arch4Sm90ELb0ELb1ELb0ELb0ELb0ELb0ELb0ELb1ELb1ELb1ELb0ELb0EEENS1_21CollectiveEpilogueFwdINS6_IJSA_SA_SB_EEES9_SE_SG_Li256ELb0ELb1ELb0ELb0EEENS1_30DynamicPersistentTileSchedulerILi256ELi128ELb0ELb1ELb1EEEEEEEEEvNT_6ParamsE,"a",@progbits
	.sectionflags	@""
	.align	4
.nv.constant0._ZN7cutlass13device_kernelIN5flash11enable_sm90INS1_16FlashAttnFwdSm90INS1_25CollectiveMainloopFwdSm90ILi2EN4cute5tupleIJNS5_1CILi1EEES8_S8_EEENS6_IJNS7_ILi128EEENS7_ILi96EEENS7_ILi192EEEEEELi128ENS_6half_tEfNS_4arch4Sm90ELb0ELb1ELb0ELb0ELb0ELb0ELb0ELb1ELb1ELb1ELb0ELb0EEENS1_21CollectiveEpilogueFwdINS6_IJSA_SA_SB_EEES9_SE_SG_Li256ELb0ELb1ELb0ELb0EEENS1_30DynamicPersistentTileSchedulerILi256ELi128ELb0ELb1ELb1EEEEEEEEEvNT_6ParamsE:
	.zero		3328


//--------------------- .nv.constant0._ZN7cutlass13device_kernelIN5flash11enable_sm90INS1_16FlashAttnFwdSm90INS1_25CollectiveMainloopFwdSm90ILi2EN4cute5tupleIJNS5_1CILi1EEES8_S8_EEENS6_IJNS7_ILi128EEENS7_ILi96EEENS7_ILi192EEEEEELi128ENS_6half_tEfNS_4arch4Sm90ELb0ELb1ELb0ELb1ELb0ELb0ELb0ELb1ELb1ELb1ELb0ELb0EEENS1_21CollectiveEpilogueFwdINS6_IJSA_SA_SB_EEES9_SE_SG_Li256ELb1ELb1ELb0ELb0EEENS1_36VarlenDynamicPersistentTileSchedulerILi128ELi96ELi256ELi128ELb0ELb1ELb1ELb1ELb0ELb1EEEEEEEEEvNT_6ParamsE --------------------------
	.section	.nv.constant0._ZN7cutlass13device_kernelIN5flash11enable_sm90INS1_16FlashAttnFwdSm90INS1_25CollectiveMainloopFwdSm90ILi2EN4cute5tupleIJNS5_1CILi1EEES8_S8_EEENS6_IJNS7_ILi128EEENS7_ILi96EEENS7_ILi192EEEEEELi128ENS_6half_tEfNS_4arch4Sm90ELb0ELb1ELb0ELb1ELb0ELb0ELb0ELb1ELb1ELb1ELb0ELb0EEENS1_21CollectiveEpilogueFwdINS6_IJSA_SA_SB_EEES9_SE_SG_Li256ELb1ELb1ELb0ELb0EEENS1_36VarlenDynamicPersistentTileSchedulerILi128ELi96ELi256ELi128ELb0ELb1ELb1ELb1ELb0ELb1EEEEEEEEEvNT_6ParamsE,"a",@progbits
	.sectionflags	@""
	.align	4
.nv.constant0._ZN7cutlass13device_kernelIN5flash11enable_sm90INS1_16FlashAttnFwdSm90INS1_25CollectiveMainloopFwdSm90ILi2EN4cute5tupleIJNS5_1CILi1EEES8_S8_EEENS6_IJNS7_ILi128EEENS7_ILi96EEENS7_ILi192EEEEEELi128ENS_6half_tEfNS_4arch4Sm90ELb0ELb1ELb0ELb1ELb0ELb0ELb0ELb1ELb1ELb1ELb0ELb0EEENS1_21CollectiveEpilogueFwdINS6_IJSA_SA_SB_EEES9_SE_SG_Li256ELb1ELb1ELb0ELb0EEENS1_36VarlenDynamicPersistentTileSchedulerILi128ELi96ELi256ELi128ELb0ELb1ELb1ELb1ELb0ELb1EEEEEEEEEvNT_6ParamsE:
	.zero		3328


//--------------------- .nv.constant0._ZN7cutlass13device_kernelIN5flash11enable_sm90INS1_16FlashAttnFwdSm90INS1_25CollectiveMainloopFwdSm90ILi2EN4cute5tupleIJNS5_1CILi1EEES8_S8_EEENS6_IJNS7_ILi128EEENS7_ILi96EEENS7_ILi192EEEEEELi128ENS_6half_tEfNS_4arch4Sm90ELb0ELb1ELb0ELb1ELb0ELb1ELb0ELb1ELb1ELb1ELb0ELb0EEENS1_21CollectiveEpilogueFwdINS6_IJSA_SA_SB_EEES9_SE_SG_Li256ELb1ELb1ELb0ELb0EEENS1_36VarlenDynamicPersistentTileSchedulerILi128ELi96ELi256ELi128ELb0ELb1ELb1ELb1ELb0ELb1EEEEEEEEEvNT_6ParamsE --------------------------
	.section	.nv.constant0._ZN7cutlass13device_kernelIN5flash11enable_sm90INS1_16FlashAttnFwdSm90INS1_25CollectiveMainloopFwdSm90ILi2EN4cute5tupleIJNS5_1CILi1EEES8_S8_EEENS6_IJNS7_ILi128EEENS7_ILi96EEENS7_ILi192EEEEEELi128ENS_6half_tEfNS_4arch4Sm90ELb0ELb1ELb0ELb1ELb0ELb1ELb0ELb1ELb1ELb1ELb0ELb0EEENS1_21CollectiveEpilogueFwdINS6_IJSA_SA_SB_EEES9_SE_SG_Li256ELb1ELb1ELb0ELb0EEENS1_36VarlenDynamicPersistentTileSchedulerILi128ELi96ELi256ELi128ELb0ELb1ELb1ELb1ELb0ELb1EEEEEEEEEvNT_6ParamsE,"a",@progbits
	.sectionflags	@""
	.align	4
.nv.constant0._ZN7cutlass13device_kernelIN5flash11enable_sm90INS1_16FlashAttnFwdSm90INS1_25CollectiveMainloopFwdSm90ILi2EN4cute5tupleIJNS5_1CILi1EEES8_S8_EEENS6_IJNS7_ILi128EEENS7_ILi96EEENS7_ILi192EEEEEELi128ENS_6half_tEfNS_4arch4Sm90ELb0ELb1ELb0ELb1ELb0ELb1ELb0ELb1ELb1ELb1ELb0ELb0EEENS1_21CollectiveEpilogueFwdINS6_IJSA_SA_SB_EEES9_SE_SG_Li256ELb1ELb1ELb0ELb0EEENS1_36VarlenDynamicPersistentTileSchedulerILi128ELi96ELi256ELi128ELb0ELb1ELb1ELb1ELb0ELb1EEEEEEEEEvNT_6ParamsE:
	.zero		3328


//--------------------- .nv.constant0._ZN7cutlass13device_kernelIN5flash11enable_sm90INS1_16FlashAttnFwdSm90INS1_25CollectiveMainloopFwdSm90ILi2EN4cute5tupleIJNS5_1CILi1EEES8_S8_EEENS6_IJNS7_ILi128EEESA_NS7_ILi192EEEEEELi128ENS_6half_tEfNS_4arch4Sm90ELb1ELb0ELb0ELb0ELb0ELb0ELb0ELb1ELb1ELb1ELb0ELb0EEENS1_21CollectiveEpilogueFwdINS6_IJSA_SA_SA_EEES9_SD_SF_Li256ELb0ELb1ELb0ELb0EEENS1_30DynamicPersistentTileSchedulerILi256ELi128ELb0ELb1ELb1EEEEEEEEEvNT_6ParamsE --------------------------
	.section	.nv.constant0._ZN7cutlass13device_kernelIN5flash11enable_sm90INS1_16FlashAttnFwdSm90INS1_25CollectiveMainloopFwdSm90ILi2EN4cute5tupleIJNS5_1CILi1EEES8_S8_EEENS6_IJNS7_ILi128EEESA_NS7_ILi192EEEEEELi128ENS_6half_tEfNS_4arch4Sm90ELb1ELb0ELb0ELb0ELb0ELb0ELb0ELb1ELb1ELb1ELb0ELb0EEENS1_21CollectiveEpilogueFwdINS6_IJSA_SA_SA_EEES9_SD_SF_Li256ELb0ELb1ELb0ELb0EEENS1_30DynamicPersistentTileSchedulerILi256ELi128ELb0ELb1ELb1EEEEEEEEEvNT_6ParamsE,"a",@progbits
	.sectionflags	@""
	.align	4
.nv.constant0._ZN7cutlass13device_kernelIN5flash11enable_sm90INS1_16FlashAttnFwdSm90INS1_25CollectiveMainloopFwdSm90ILi2EN4cute5tupleIJNS5_1CILi1EEES8_S8_EEENS6_IJNS7_ILi128EEESA_NS7_ILi192EEEEEELi128ENS_6half_tEfNS_4arch4Sm90ELb1ELb0ELb0ELb0ELb0ELb0ELb0ELb1ELb1ELb1ELb0ELb0EEENS1_21CollectiveEpilogueFwdINS6_IJSA_SA_SA_EEES9_SD_SF_Li256ELb0ELb1ELb0ELb0EEENS1_30DynamicPersistentTileSchedulerILi256ELi128ELb0ELb1ELb1EEEEEEEEEvNT_6ParamsE:
	.zero		3328


//--------------------- .nv.constant0._ZN7cutlass13device_kernelIN5flash11enable_sm90INS1_16FlashAttnFwdSm90INS1_25CollectiveMainloopFwdSm90ILi2EN4cute5tupleIJNS5_1CILi1EEES8_S8_EEENS6_IJNS7_ILi128EEESA_NS7_ILi192EEEEEELi128ENS_6half_tEfNS_4arch4Sm90ELb1ELb0ELb0ELb1ELb0ELb0ELb0ELb1ELb1ELb1ELb0ELb0EEENS1_21CollectiveEpilogueFwdINS6_IJSA_SA_SA_EEES9_SD_SF_Li256ELb1ELb1ELb0ELb0EEENS1_36VarlenDynamicPersistentTileSchedulerILi128ELi128ELi256ELi128ELb0ELb1ELb1ELb1ELb1ELb1EEEEEEEEEvNT_6ParamsE --------------------------
	.section	.nv.constant0._ZN7cutlass13device_kernelIN5flash11enable_sm90INS1_16FlashAttnFwdSm90INS1_25CollectiveMainloopFwdSm90ILi2EN4cute5tupleIJNS5_1CILi1EEES8_S8_EEENS6_IJNS7_ILi128EEESA_NS7_ILi192EEEEEELi128ENS_6half_tEfNS_4arch4Sm90ELb1ELb0ELb0ELb1ELb0ELb0ELb0ELb1ELb1ELb1ELb0ELb0EEENS1_21CollectiveEpilogueFwdINS6_IJSA_SA_SA_EEES9_SD_SF_Li256ELb1ELb1ELb0ELb0EEENS1_36VarlenDynamicPersistentTileSchedulerILi128ELi128ELi256ELi128ELb0ELb1ELb1ELb1ELb1ELb1EEEEEEEEEvNT_6ParamsE,"a",@progbits
	.sectionflags	@""
	.align	4
.nv.constant0._ZN7cutlass13device_kernelIN5flash11enable_sm90INS1_16FlashAttnFwdSm90INS1_25CollectiveMainloopFwdSm90ILi2EN4cute5tupleIJNS5_1CILi1EEES8_S8_EEENS6_IJNS7_ILi128EEESA_NS7_ILi192EEEEEELi128ENS_6half_tEfNS_4arch4Sm90ELb1ELb0ELb0ELb1ELb0ELb0ELb0ELb1ELb1ELb1ELb0ELb0EEENS1_21CollectiveEpilogueFwdINS6_IJSA_SA_SA_EEES9_SD_SF_Li256ELb1ELb1ELb0ELb0EEENS1_36VarlenDynamicPersistentTileSchedulerILi128ELi128ELi256ELi128ELb0ELb1ELb1ELb1ELb1ELb1EEEEEEEEEvNT_6ParamsE:
	.zero		3328


//--------------------- .nv.constant0._ZN7cutlass13device_kernelIN5flash11enable_sm90INS1_16FlashAttnFwdSm90INS1_25CollectiveMainloopFwdSm90ILi2EN4cute5tupleIJNS5_1CILi1EEES8_S8_EEENS6_IJNS7_ILi128EEESA_NS7_ILi192EEEEEELi128ENS_6half_tEfNS_4arch4Sm90ELb1ELb0ELb0ELb1ELb0ELb1ELb0ELb1ELb1ELb1ELb0ELb0EEENS1_21CollectiveEpilogueFwdINS6_IJSA_SA_SA_EEES9_SD_SF_Li256ELb1ELb1ELb0ELb0EEENS1_36VarlenDynamicPersistentTileSchedulerILi128ELi128ELi256ELi128ELb0ELb1ELb1ELb1ELb1ELb1EEEEEEEEEvNT_6ParamsE --------------------------
	.section	.nv.constant0._ZN7cutlass13device_kernelIN5flash11enable_sm90INS1_16FlashAttnFwdSm90INS1_25CollectiveMainloopFwdSm90ILi2EN4cute5tupleIJNS5_1CILi1EEES8_S8_EEENS6_IJNS7_ILi128EEESA_NS7_ILi192EEEEEELi128ENS_6half_tEfNS_4arch4Sm90ELb1ELb0ELb0ELb1ELb0ELb1ELb0ELb1ELb1ELb1ELb0ELb0EEENS1_21CollectiveEpilogueFwdINS6_IJSA_SA_SA_EEES9_SD_SF_Li256ELb1ELb1ELb0ELb0EEENS1_36VarlenDynamicPersistentTileSchedulerILi128ELi128ELi256ELi128ELb0ELb1ELb1ELb1ELb1ELb1EEEEEEEEEvNT_6ParamsE,"a",@progbits
	.sectionflags	@""
	.align	4
.nv.constant0._ZN7cutlass13device_kernelIN5flash11enable_sm90INS1_16FlashAttnFwdSm90INS1_25CollectiveMainloopFwdSm90ILi2EN4cute5tupleIJNS5_1CILi1EEES8_S8_EEENS6_IJNS7_ILi128EEESA_NS7_ILi192EEEEEELi128ENS_6half_tEfNS_4arch4Sm90ELb1ELb0ELb0ELb1ELb0ELb1ELb0ELb1ELb1ELb1ELb0ELb0EEENS1_21CollectiveEpilogueFwdINS6_IJSA_SA_SA_EEES9_SD_SF_Li256ELb1ELb1ELb0ELb0EEENS1_36VarlenDynamicPersistentTileSchedulerILi128ELi128ELi256ELi128ELb0ELb1ELb1ELb1ELb1ELb1EEEEEEEEEvNT_6ParamsE:
	.zero		3328


//--------------------- .nv.constant0._ZN7cutlass13device_kernelIN5flash11enable_sm90INS1_16FlashAttnFwdSm90INS1_25CollectiveMainloopFwdSm90ILi2EN4cute5tupleIJNS5_1CILi1EEES8_S8_EEENS6_IJNS7_ILi64EEESA_SA_EEELi512ENS_6half_tEfNS_4arch4Sm90ELb0ELb0ELb0ELb0ELb0ELb0ELb0ELb0ELb0ELb1ELb0ELb0EEENS1_21CollectiveEpilogueFwdINS6_IJSA_NS7_ILi512EEESA_EEES9_SC_SE_Li256ELb0ELb1ELb0ELb0EEENS1_29StaticPersistentTileSchedulerILb0EEEEEEEEEvNT_6ParamsE --------------------------
	.section	.nv.constant0._ZN7cutlass13device_kernelIN5flash11enable_sm90INS1_16FlashAttnFwdSm90INS1_25CollectiveMainloopFwdSm90ILi2EN4cute5tupleIJNS5_1CILi1EEES8_S8_EEENS6_IJNS7_ILi64EEESA_SA_EEELi512ENS_6half_tEfNS_4arch4Sm90ELb0ELb0ELb0ELb0ELb0ELb0ELb0ELb0ELb0ELb1ELb0ELb0EEENS1_21CollectiveEpilogueFwdINS6_IJSA_NS7_ILi512EEESA_EEES9_SC_SE_Li256ELb0ELb1ELb0ELb0EEENS1_29StaticPersistentTileSchedulerILb0EEEEEEEEEvNT_6ParamsE,"a",@progbits
	.sectionflags	@""
	.align	4
.nv.constant0._ZN7cutlass13device_kernelIN5flash11enable_sm90INS1_16FlashAttnFwdSm90INS1_25CollectiveMainloopFwdSm90ILi2EN4cute5tupleIJNS5_1CILi1EEES8_S8_EEENS6_IJNS7_ILi64EEESA_SA_EEELi512ENS_6half_tEfNS_4arch4Sm90ELb0ELb0ELb0ELb0ELb0ELb0ELb0ELb0ELb0ELb1ELb0ELb0EEENS1_21CollectiveEpilogueFwdINS6_IJSA_NS7_ILi512EEESA_EEES9_SC_SE_Li256ELb0ELb1ELb0ELb0EEENS1_29StaticPersistentTileSchedulerILb0EEEEEEEEEvNT_6ParamsE:
	.zero		3200


//--------------------- .nv.constant0._ZN7cutlass13device_kernelIN5flash11enable_sm90INS1_16FlashAttnFwdSm90INS1_25CollectiveMainloopFwdSm90ILi2EN4cute5tupleIJNS5_1CILi1EEES8_S8_EEENS6_IJNS7_ILi64EEESA_SA_EEELi512ENS_6half_tEfNS_4arch4Sm90ELb0ELb0ELb0ELb0ELb0ELb0ELb1ELb0ELb0ELb1ELb0ELb0EEENS1_21CollectiveEpilogueFwdINS6_IJSA_NS7_ILi512EEESA_EEES9_SC_SE_Li256ELb0ELb1ELb0ELb0EEENS1_29StaticPersistentTileSchedulerILb0EEEEEEEEEvNT_6ParamsE --------------------------
	.section	.nv.constant0._ZN7cutlass13device_kernelIN5flash11enable_sm90INS1_16FlashAttnFwdSm90INS1_25CollectiveMainloopFwdSm90ILi2EN4cute5tupleIJNS5_1CILi1EEES8_S8_EEENS6_IJNS7_ILi64EEESA_SA_EEELi512ENS_6half_tEfNS_4arch4Sm90ELb0ELb0ELb0ELb0ELb0ELb0ELb1ELb0ELb0ELb1ELb0ELb0EEENS1_21CollectiveEpilogueFwdINS6_IJSA_NS7_ILi512EEESA_EEES9_SC_SE_Li256ELb0ELb1ELb0ELb0EEENS1_29StaticPersistentTileSchedulerILb0EEEEEEEEEvNT_6ParamsE,"a",@progbits
	.sectionflags	@""
	.align	4
.nv.constant0._ZN7cutlass13device_kernelIN5flash11enable_sm90INS1_16FlashAttnFwdSm90INS1_25CollectiveMainloopFwdSm90ILi2EN4cute5tupleIJNS5_1CILi1EEES8_S8_EEENS6_IJNS7_ILi64EEESA_SA_EEELi512ENS_6half_tEfNS_4arch4Sm90ELb0ELb0ELb0ELb0ELb0ELb0ELb1ELb0ELb0ELb1ELb0ELb0EEENS1_21CollectiveEpilogueFwdINS6_IJSA_NS7_ILi512EEESA_EEES9_SC_SE_Li256ELb0ELb1ELb0ELb0EEENS1_29StaticPersistentTileSchedulerILb0EEEEEEEEEvNT_6ParamsE:
	.zero		3456


//--------------------- .nv.constant0._ZN7cutlass13device_kernelIN5flash11enable_sm90INS1_16FlashAttnFwdSm90INS1_25CollectiveMainloopFwdSm90ILi2EN4cute5tupleIJNS5_1CILi1EEES8_S8_EEENS6_IJNS7_ILi64EEESA_SA_EEELi512ENS_6half_tEfNS_4arch4Sm90ELb0ELb0ELb0ELb1ELb0ELb0ELb0ELb0ELb0ELb1ELb0ELb0EEENS1_21CollectiveEpilogueFwdINS6_IJSA_NS7_ILi512EEESA_EEES9_SC_SE_Li256ELb1ELb1ELb0ELb0EEENS1_36VarlenDynamicPersistentTileSchedulerILi64ELi64ELi256ELi128ELb0ELb1ELb1ELb0ELb1ELb1EEEEEEEEEvNT_6ParamsE --------------------------
	.section	.nv.constant0._ZN7cutlass13device_kernelIN5flash11enable_sm90INS1_16FlashAttnFwdSm90INS1_25CollectiveMainloopFwdSm90ILi2EN4cute5tupleIJNS5_1CILi1EEES8_S8_EEENS6_IJNS7_ILi64EEESA_SA_EEELi512ENS_6half_tEfNS_4arch4Sm90ELb0ELb0ELb0ELb1ELb0ELb0ELb0ELb0ELb0ELb1ELb0ELb0EEENS1_21CollectiveEpilogueFwdINS6_IJSA_NS7_ILi512EEESA_EEES9_SC_SE_Li256ELb1ELb1ELb0ELb0EEENS1_36VarlenDynamicPersistentTileSchedulerILi64ELi64ELi256ELi128ELb0ELb1ELb1ELb0ELb1ELb1EEEEEEEEEvNT_6ParamsE,"a",@progbits
	.sectionflags	@""
	.align	4
.nv.constant0._ZN7cutlass13device_kernelIN5flash11enable_sm90INS1_16FlashAttnFwdSm90INS1_25CollectiveMainloopFwdSm90ILi2EN4cute5tupleIJNS5_1CILi1EEES8_S8_EEENS6_IJNS7_ILi64EEESA_SA_EEELi512ENS_6half_tEfNS_4arch4Sm90ELb0ELb0ELb0ELb1ELb0ELb0ELb0ELb0ELb0ELb1ELb0ELb0EEENS1_21CollectiveEpilogueFwdINS6_IJSA_NS7_ILi512EEESA_EEES9_SC_SE_Li256ELb1ELb1ELb0ELb0EEENS1_36VarlenDynamicPersistentTileSchedulerILi64ELi64ELi256ELi128ELb0ELb1ELb1ELb0ELb1ELb1EEEEEEEEEvNT_6ParamsE:
	.zero		3328


//--------------------- .nv.constant0._ZN7cutlass13device_kernelIN5flash11enable_sm90INS1_16FlashAttnFwdSm90INS1_25CollectiveMainloopFwdSm90ILi2EN4cute5tupleIJNS5_1CILi1EEES8_S8_EEENS6_IJNS7_ILi64EEESA_SA_EEELi512ENS_6half_tEfNS_4arch4Sm90ELb0ELb0ELb0ELb1ELb0ELb1ELb0ELb0ELb0ELb1ELb0ELb0EEENS1_21CollectiveEpilogueFwdINS6_IJSA_NS7_ILi512EEESA_EEES9_SC_SE_Li256ELb1ELb1ELb0ELb0EEENS1_36VarlenDynamicPersistentTileSchedulerILi64ELi64ELi256ELi128ELb0ELb1ELb1ELb0ELb1ELb1EEEEEEEEEvNT_6ParamsE --------------------------
	.section	.nv.constant0._ZN7cutlass13device_kernelIN5flash11enable_sm90INS1_16FlashAttnFwdSm90INS1_25CollectiveMainloopFwdSm90ILi2EN4cute5tupleIJNS5_1CILi1EEES8_S8_EEENS6_IJNS7_ILi64EEESA_SA_EEELi512ENS_6half_tEfNS_4arch4Sm90ELb0ELb0ELb0ELb1ELb0ELb1ELb0ELb0ELb0ELb1ELb0ELb0EEENS1_21CollectiveEpilogueFwdINS6_IJSA_NS7_ILi512EEESA_EEES9_SC_SE_Li256ELb1ELb1ELb0ELb0EEENS1_36VarlenDynamicPersistentTileSchedulerILi64ELi64ELi256ELi128ELb0ELb1ELb1ELb0ELb1ELb1EEEEEEEEEvNT_6ParamsE,"a",@progbits
	.sectionflags	@""
	.align	4
.nv.constant0._ZN7cutlass13device_kernelIN5flash11enable_sm90INS1_16FlashAttnFwdSm90INS1_25CollectiveMainloopFwdSm90ILi2EN4cute5tupleIJNS5_1CILi1EEES8_S8_EEENS6_IJNS7_ILi64EEESA_SA_EEELi512ENS_6half_tEfNS_4arch4Sm90ELb0ELb0ELb0ELb1ELb0ELb1ELb0ELb0ELb0ELb1ELb0ELb0EEENS1_21CollectiveEpilogueFwdINS6_IJSA_NS7_ILi512EEESA_EEES9_SC_SE_Li256ELb1ELb1ELb0ELb0EEENS1_36VarlenDynamicPersistentTileSchedulerILi64ELi64ELi256ELi128ELb0ELb1ELb1ELb0ELb1ELb1EEEEEEEEEvNT_6ParamsE:
	.zero		3328


//--------------------- .nv.constant0._ZN7cutlass13device_kernelIN5flash11enable_sm90INS1_16FlashAttnFwdSm90INS1_25CollectiveMainloopFwdSm90ILi2EN4cute5tupleIJNS5_1CILi1EEES8_S8_EEENS6_IJNS7_ILi64EEESA_SA_EEELi512ENS_6half_tEfNS_4arch4Sm90ELb0ELb0ELb0ELb1ELb0ELb0ELb1ELb0ELb0ELb1ELb0ELb0EEENS1_21CollectiveEpilogueFwdINS6_IJSA_NS7_ILi512EEESA_EEES9_SC_SE_Li256ELb1ELb1ELb0ELb0EEENS1_36VarlenDynamicPersistentTileSchedulerILi64ELi64ELi256ELi128ELb0ELb1ELb1ELb0ELb1ELb1EEEEEEEEEvNT_6ParamsE --------------------------
	.section	.nv.constant0._ZN7cutlass13device_kernelIN5flash11enable_sm90INS1_16FlashAttnFwdSm90INS1_25CollectiveMainloopFwdSm90ILi2EN4cute5tupleIJNS5_1CILi1EEES8_S8_EEENS6_IJNS7_ILi64EEESA_SA_EEELi512ENS_6half_tEfNS_4arch4Sm90ELb0ELb0ELb0ELb1ELb0ELb0ELb1ELb0ELb0ELb1ELb0ELb0EEENS1_21CollectiveEpilogueFwdINS6_IJSA_NS7_ILi512EEESA_EEES9_SC_SE_Li256ELb1ELb1ELb0ELb0EEENS1_36VarlenDynamicPersistentTileSchedulerILi64ELi64ELi256ELi128ELb0ELb1ELb1ELb0ELb1ELb1EEEEEEEEEvNT_6ParamsE,"a",@progbits
	.sectionflags	@""
	.align	4
.nv.constant0._ZN7cutlass13device_kernelIN5flash11enable_sm90INS1_16FlashAttnFwdSm90INS1_25CollectiveMainloopFwdSm90ILi2EN4cute5tupleIJNS5_1CILi1EEES8_S8_EEENS6_IJNS7_ILi64EEESA_SA_EEELi512ENS_6half_tEfNS_4arch4Sm90ELb0ELb0ELb0ELb1ELb0ELb0ELb1ELb0ELb0ELb1ELb0ELb0EEENS1_21CollectiveEpilogueFwdINS6_IJSA_NS7_ILi512EEESA_EEES9_SC_SE_Li256ELb1ELb1ELb0ELb0EEENS1_36VarlenDynamicPersistentTileSchedulerILi64ELi64ELi256ELi128ELb0ELb1ELb1ELb0ELb1ELb1EEEEEEEEEvNT_6ParamsE:
	.zero		3584


//--------------------- .nv.constant0._ZN7cutlass13device_kernelIN5flash11enable_sm90INS1_16FlashAttnFwdSm90INS1_25CollectiveMainloopFwdSm90ILi2EN4cute5tupleIJNS5_1CILi1EEES8_S8_EEENS6_IJNS7_ILi64EEESA_SA_EEELi512ENS_6half_tEfNS_4arch4Sm90ELb0ELb0ELb0ELb1ELb0ELb1ELb1ELb0ELb0ELb1ELb0ELb0EEENS1_21CollectiveEpilogueFwdINS6_IJSA_NS7_ILi512EEESA_EEES9_SC_SE_Li256ELb1ELb1ELb0ELb0EEENS1_36VarlenDynamicPersistentTileSchedulerILi64ELi64ELi256ELi128ELb0ELb1ELb1ELb0ELb1ELb1EEEEEEEEEvNT_6ParamsE --------------------------
	.section	.nv.constant0._ZN7cutlass13device_kernelIN5flash11enable_sm90INS1_16FlashAttnFwdSm90INS1_25CollectiveMainloopFwdSm90ILi2EN4cute5tupleIJNS5_1CILi1EEES8_S8_EEENS6_IJNS7_ILi64EEESA_SA_EEELi512ENS_6half_tEfNS_4arch4Sm90ELb0ELb0ELb0ELb1ELb0ELb1ELb1ELb0ELb0ELb1ELb0ELb0EEENS1_21CollectiveEpilogueFwdINS6_IJSA_NS7_ILi512EEESA_EEES9_SC_SE_Li256ELb1ELb1ELb0ELb0EEENS1_36VarlenDynamicPersistentTileSchedulerILi64ELi64ELi256ELi128ELb0ELb1ELb1ELb0ELb1ELb1EEEEEEEEEvNT_6ParamsE,"a",@progbits
	.sectionflags	@""
	.align	4
.nv.constant0._ZN7cutlass13device_kernelIN5flash11enable_sm90INS1_16FlashAttnFwdSm90INS1_25CollectiveMainloopFwdSm90ILi2EN4cute5tupleIJNS5_1CILi1EEES8_S8_EEENS6_IJNS7_ILi64EEESA_SA_EEELi512ENS_6half_tEfNS_4arch4Sm90ELb0ELb0ELb0ELb1ELb0ELb1ELb1ELb0ELb0ELb1ELb0ELb0EEENS1_21CollectiveEpilogueFwdINS6_IJSA_NS7_ILi512EEESA_EEES9_SC_SE_Li256ELb1ELb1ELb0ELb0EEENS1_36VarlenDynamicPersistentTileSchedulerILi64ELi64ELi256ELi128ELb0ELb1ELb1ELb0ELb1ELb1EEEEEEEEEvNT_6ParamsE:
	.zero		3584


//--------------------- .nv.constant0._ZN7cutlass13device_kernelIN5flash11enable_sm90INS1_16FlashAttnFwdSm90INS1_25CollectiveMainloopFwdSm90ILi2EN4cute5tupleIJNS5_1CILi1EEES8_S8_EEENS6_IJNS7_ILi64EEESA_SA_EEELi512ENS_6half_tEfNS_4arch4Sm90ELb0ELb1ELb0ELb0ELb0ELb0ELb0ELb0ELb0ELb1ELb0ELb0EEENS1_21CollectiveEpilogueFwdINS6_IJSA_NS7_ILi512EEESA_EEES9_SC_SE_Li256ELb0ELb1ELb0ELb0EEENS1_30DynamicPersistentTileSchedulerILi256ELi128ELb0ELb1ELb1EEEEEEEEEvNT_6ParamsE --------------------------
	.section	.nv.constant0._ZN7cutlass13device_kernelIN5flash11enable_sm90INS1_16FlashAttnFwdSm90INS1_25CollectiveMainloopFwdSm90ILi2EN4cute5tupleIJNS5_1CILi1EEES8_S8_EEENS6_IJNS7_ILi64EEESA_SA_EEELi512ENS_6half_tEfNS_4arch4Sm90ELb0ELb1ELb0ELb0ELb0ELb0ELb0ELb0ELb0ELb1ELb0ELb0EEENS1_21CollectiveEpilogueFwdINS6_IJSA_NS7_ILi512EEESA_EEES9_SC_SE_Li256ELb0ELb1ELb0ELb0EEENS1_30DynamicPersistentTileSchedulerILi256ELi128ELb0ELb1ELb1EEEEEEEEEvNT_6ParamsE,"a",@progbits
	.sectionflags	@""
	.align	4
.nv.constant0._ZN7cutlass13device_kernelIN5flash11enable_sm90INS1_16FlashAttnFwdSm90INS1_25CollectiveMainloopFwdSm90ILi2EN4cute5tupleIJNS5_1CILi1EEES8_S8_EEENS6_IJNS7_ILi64EEESA_SA_EEELi512ENS_6half_tEfNS_4arch4Sm90ELb0ELb1ELb0ELb0ELb0ELb0ELb0ELb0ELb0ELb1ELb0ELb0EEENS1_21CollectiveEpilogueFwdINS6_IJSA_NS7_ILi512EEESA_EEES9_SC_SE_Li256ELb0ELb1ELb0ELb0EEENS1_30DynamicPersistentTileSchedulerILi256ELi128ELb0ELb1ELb1EEEEEEEEEvNT_6ParamsE:
	.zero		3328


//--------------------- .nv.constant0._ZN7cutlass13device_kernelIN5flash11enable_sm90INS1_16FlashAttnFwdSm90INS1_25CollectiveMainloopFwdSm90ILi2EN4cute5tupleIJNS5_1CILi1EEES8_S8_EEENS6_IJNS7_ILi64EEESA_SA_EEELi512ENS_6half_tEfNS_4arch4Sm90ELb0ELb1ELb0ELb0ELb0ELb0ELb1ELb0ELb0ELb1ELb0ELb0EEENS1_21CollectiveEpilogueFwdINS6_IJSA_NS7_ILi512EEESA_EEES9_SC_SE_Li256ELb0ELb1ELb0ELb0EEENS1_30DynamicPersistentTileSchedulerILi256ELi128ELb0ELb1ELb1EEEEEEEEEvNT_6ParamsE --------------------------
	.section	.nv.constant0._ZN7cutlass13device_kernelIN5flash11enable_sm90INS1_16FlashAttnFwdSm90INS1_25CollectiveMainloopFwdSm90ILi2EN4cute5tupleIJNS5_1CILi1EEES8_S8_EEENS6_IJNS7_ILi64EEESA_SA_EEELi512ENS_6half_tEfNS_4arch4Sm90ELb0ELb1ELb0ELb0ELb0ELb0ELb1ELb0ELb0ELb1ELb0ELb0EEENS1_21CollectiveEpilogueFwdINS6_IJSA_NS7_ILi512EEESA_EEES9_SC_SE_Li256ELb0ELb1ELb0ELb0EEENS1_30DynamicPersistentTileSchedulerILi256ELi128ELb0ELb1ELb1EEEEEEEEEvNT_6ParamsE,"a",@progbits
	.sectionflags	@""
	.align	4
.nv.constant0._ZN7cutlass13device_kernelIN5flash11enable_sm90INS1_16FlashAttnFwdSm90INS1_25CollectiveMainloopFwdSm90ILi2EN4cute5tupleIJNS5_1CILi1EEES8_S8_EEENS6_IJNS7_ILi64EEESA_SA_EEELi512ENS_6half_tEfNS_4arch4Sm90ELb0ELb1ELb0ELb0ELb0ELb0ELb1ELb0ELb0ELb1ELb0ELb0EEENS1_21CollectiveEpilogueFwdINS6_IJSA_NS7_ILi512EEESA_EEES9_SC_SE_Li256ELb0ELb1ELb0ELb0EEENS1_30DynamicPersistentTileSchedulerILi256ELi128ELb0ELb1ELb1EEEEEEEEEvNT_6ParamsE:
	.zero		3584


//--------------------- .nv.constant0._ZN7cutlass13device_kernelIN5flash11enable_sm90INS1_16FlashAttnFwdSm90INS1_25CollectiveMainloopFwdSm90ILi2EN4cute5tupleIJNS5_1CILi1EEES8_S8_EEENS6_IJNS7_ILi64EEESA_SA_EEELi512ENS_6half_tEfNS_4arch4Sm90ELb0ELb1ELb0ELb1ELb0ELb0ELb0ELb0ELb0ELb1ELb0ELb0EEENS1_21CollectiveEpilogueFwdINS6_IJSA_NS7_ILi512EEESA_EEES9_SC_SE_Li256ELb1ELb1ELb0ELb0EEENS1_36VarlenDynamicPersistentTileSchedulerILi64ELi64ELi256ELi128ELb0ELb1ELb1ELb1ELb0ELb1EEEEEEEEEvNT_6ParamsE --------------------------
	.section	.nv.constant0._ZN7cutlass13device_kernelIN5flash11enable_sm90INS1_16FlashAttnFwdSm90INS1_25CollectiveMainloopFwdSm90ILi2EN4cute5tupleIJNS5_1CILi1EEES8_S8_EEENS6_IJNS7_ILi64EEESA_SA_EEELi512ENS_6half_tEfNS_4arch4Sm90ELb0ELb1ELb0ELb1ELb0ELb0ELb0ELb0ELb0ELb1ELb0ELb0EEENS1_21CollectiveEpilogueFwdINS6_IJSA_NS7_ILi512EEESA_EEES9_SC_SE_Li256ELb1ELb1ELb0ELb0EEENS1_36VarlenDynamicPersistentTileSchedulerILi64ELi64ELi256ELi128ELb0ELb1ELb1ELb1ELb0ELb1EEEEEEEEEvNT_6ParamsE,"a",@progbits
	.sectionflags	@""
	.align	4
.nv.constant0._ZN7cutlass13device_kernelIN5flash11enable_sm90INS1_16FlashAttnFwdSm90INS1_25CollectiveMainloopFwdSm90ILi2EN4cute5tupleIJNS5_1CILi1EEES8_S8_EEENS6_IJNS7_ILi64EEESA_SA_EEELi512ENS_6half_tEfNS_4arch4Sm90ELb0ELb1ELb0ELb1ELb0ELb0ELb0ELb0ELb0ELb1ELb0ELb0EEENS1_21CollectiveEpilogueFwdINS6_IJSA_NS7_ILi512EEESA_EEES9_SC_SE_Li256ELb1ELb1ELb0ELb0EEENS1_36VarlenDynamicPersistentTileSchedulerILi64ELi64ELi256ELi128ELb0ELb1ELb1ELb1ELb0ELb1EEEEEEEEEvNT_6ParamsE:
	.zero		3328


//--------------------- .nv.constant0._ZN7cutlass13device_kernelIN5flash11enable_sm90INS1_16FlashAttnFwdSm90INS1_25CollectiveMainloopFwdSm90ILi2EN4cute5tupleIJNS5_1CILi1EEES8_S8_EEENS6_IJNS7_ILi64EEESA_SA_EEELi512ENS_6half_tEfNS_4arch4Sm90ELb0ELb1ELb0ELb1ELb0ELb1ELb0ELb0ELb0ELb1ELb0ELb0EEENS1_21CollectiveEpilogueFwdINS6_IJSA_NS7_ILi512EEESA_EEES9_SC_SE_Li256ELb1ELb1ELb0ELb0EEENS1_36VarlenDynamicPersistentTileSchedulerILi64ELi64ELi256ELi128ELb0ELb1ELb1ELb1ELb0ELb1EEEEEEEEEvNT_6ParamsE --------------------------
	.section	.nv.constant0._ZN7cutlass13device_kernelIN5flash11enable_sm90INS1_16FlashAttnFwdSm90INS1_25CollectiveMainloopFwdSm90ILi2EN4cute5tupleIJNS5_1CILi1EEES8_S8_EEENS6_IJNS7_ILi64EEESA_SA_EEELi512ENS_6half_tEfNS_4arch4Sm90ELb0ELb1ELb0ELb1ELb0ELb1ELb0ELb0ELb0ELb1ELb0ELb0EEENS1_21CollectiveEpilogueFwdINS6_IJSA_NS7_ILi512EEESA_EEES9_SC_SE_Li256ELb1ELb1ELb0ELb0EEENS1_36VarlenDynamicPersistentTileSchedulerILi64ELi64ELi256ELi128ELb0ELb1ELb1ELb1ELb0ELb1EEEEEEEEEvNT_6ParamsE,"a",@progbits
	.sectionflags	@""
	.align	4
.nv.constant0._ZN7cutlass13device_kernelIN5flash11enable_sm90INS1_16FlashAttnFwdSm90INS1_25CollectiveMainloopFwdSm90ILi2EN4cute5tupleIJNS5_1CILi1EEES8_S8_EEENS6_IJNS7_ILi64EEESA_SA_EEELi512ENS_6half_tEfNS_4arch4Sm90ELb0ELb1ELb0ELb1ELb0ELb1ELb0ELb0ELb0ELb1ELb0ELb0EEENS1_21CollectiveEpilogueFwdINS6_IJSA_NS7_ILi512EEESA_EEES9_SC_SE_Li256ELb1ELb1ELb0ELb0EEENS1_36VarlenDynamicPersistentTileSchedulerILi64ELi64ELi256ELi128ELb0ELb1ELb1ELb1ELb0ELb1EEEEEEEEEvNT_6ParamsE:
	.zero		3328


//--------------------- .nv.constant0._ZN7cutlass13device_kernelIN5flash11enable_sm90INS1_16FlashAttnFwdSm90INS1_25CollectiveMainloopFwdSm90ILi2EN4cute5tupleIJNS5_1CILi1EEES8_S8_EEENS6_IJNS7_ILi64EEESA_SA_EEELi512ENS_6half_tEfNS_4arch4Sm90ELb0ELb1ELb0ELb1ELb0ELb0ELb1ELb0ELb0ELb1ELb0ELb0EEENS1_21CollectiveEpilogueFwdINS6_IJSA_NS7_ILi512EEESA_EEES9_SC_SE_Li256ELb1ELb1ELb0ELb0EEENS1_36VarlenDynamicPersistentTileSchedulerILi64ELi64ELi256ELi128ELb0ELb1ELb1ELb1ELb0ELb1EEEEEEEEEvNT_6ParamsE --------------------------
	.section	.nv.constant0._ZN7cutlass13device_kernelIN5flash11enable_sm90INS1_16FlashAttnFwdSm90INS1_25CollectiveMainloopFwdSm90ILi2EN4cute5tupleIJNS5_1CILi1EEES8_S8_EEENS6_IJNS7_ILi64EEESA_SA_EEELi512ENS_6half_tEfNS_4arch4Sm90ELb0ELb1ELb0ELb1ELb0ELb0ELb1ELb0ELb0ELb1ELb0ELb0EEENS1_21CollectiveEpilogueFwdINS6_IJSA_NS7_ILi512EEESA_EEES9_SC_SE_Li256ELb1ELb1ELb0ELb0EEENS1_36VarlenDynamicPersistentTileSchedulerILi64ELi64ELi256ELi128ELb0ELb1ELb1ELb1ELb0ELb1EEEEEEEEEvNT_6ParamsE,"a",@progbits
	.sectionflags	@""
	.align	4
.nv.constant0._ZN7cutlass13device_kernelIN5flash11enable_sm90INS1_16FlashAttnFwdSm90INS1_25CollectiveMainloopFwdSm90ILi2EN4cute5tupleIJNS5_1CILi1EEES8_S8_EEENS6_IJNS7_ILi64EEESA_SA_EEELi512ENS_6half_tEfNS_4arch4Sm90ELb0ELb1ELb0ELb1ELb0ELb0ELb1ELb0ELb0ELb1ELb0ELb0EEENS1_21CollectiveEpilogueFwdINS6_IJSA_NS7_ILi512EEESA_EEES9_SC_SE_Li256ELb1ELb1ELb0ELb0EEENS1_36VarlenDynamicPersistentTileSchedulerILi64ELi64ELi256ELi128ELb0ELb1ELb1ELb1ELb0ELb1EEEEEEEEEvNT_6ParamsE:
	.zero		3584


//--------------------- .nv.constant0._ZN7cutlass13device_kernelIN5flash11enable_sm90INS1_16FlashAttnFwdSm90INS1_25CollectiveMainloopFwdSm90ILi2EN4cute5tupleIJNS5_1CILi1EEES8_S8_EEENS6_IJNS7_ILi64EEESA_SA_EEELi512ENS_6half_tEfNS_4arch4Sm90ELb0ELb1ELb0ELb1ELb0ELb1ELb1ELb0ELb0ELb1ELb0ELb0EEENS1_21CollectiveEpilogueFwdINS6_IJSA_NS7_ILi512EEESA_EEES9_SC_SE_Li256ELb1ELb1ELb0ELb0EEENS1_36VarlenDynamicPersistentTileSchedulerILi64ELi64ELi256ELi128ELb0ELb1ELb1ELb1ELb0ELb1EEEEEEEEEvNT_6ParamsE --------------------------
	.section	.nv.constant0._ZN7cutlass13device_kernelIN5flash11enable_sm90INS1_16FlashAttnFwdSm90INS1_25CollectiveMainloopFwdSm90ILi2EN4cute5tupleIJNS5_1CILi1EEES8_S8_EEENS6_IJNS7_ILi64EEESA_SA_EEELi512ENS_6half_tEfNS_4arch4Sm90ELb0ELb1ELb0ELb1ELb0ELb1ELb1ELb0ELb0ELb1ELb0ELb0EEENS1_21CollectiveEpilogueFwdINS6_IJSA_NS7_ILi512EEESA_EEES9_SC_SE_Li256ELb1ELb1ELb0ELb0EEENS1_36VarlenDynamicPersistentTileSchedulerILi64ELi64ELi256ELi128ELb0ELb1ELb1ELb1ELb0ELb1EEEEEEEEEvNT_6ParamsE,"a",@progbits
	.sectionflags	@""
	.align	4
.nv.constant0._ZN7cutlass13device_kernelIN5flash11enable_sm90INS1_16FlashAttnFwdSm90INS1_25CollectiveMainloopFwdSm90ILi2EN4cute5tupleIJNS5_1CILi1EEES8_S8_EEENS6_IJNS7_ILi64EEESA_SA_EEELi512ENS_6half_tEfNS_4arch4Sm90ELb0ELb1ELb0ELb1ELb0ELb1ELb1ELb0ELb0ELb1ELb0ELb0EEENS1_21CollectiveEpilogueFwdINS6_IJSA_NS7_ILi512EEESA_EEES9_SC_SE_Li256ELb1ELb1ELb0ELb0EEENS1_36VarlenDynamicPersistentTileSchedulerILi64ELi64ELi256ELi128ELb0ELb1ELb1ELb1ELb0ELb1EEEEEEEEEvNT_6ParamsE:
	.zero		3584


//--------------------- .nv.constant0._ZN7cutlass13device_kernelIN5flash11enable_sm90INS1_16FlashAttnFwdSm90INS1_25CollectiveMainloopFwdSm90ILi2EN4cute5tupleIJNS5_1CILi1EEES8_S8_EEENS6_IJNS7_ILi64EEESA_SA_EEELi512ENS_6half_tEfNS_4arch4Sm90ELb1ELb0ELb0ELb0ELb0ELb0ELb0ELb0ELb0ELb1ELb0ELb0EEENS1_21CollectiveEpilogueFwdINS6_IJSA_NS7_ILi512EEESA_EEES9_SC_SE_Li256ELb0ELb1ELb0ELb0EEENS1_30DynamicPersistentTileSchedulerILi256ELi128ELb0ELb1ELb1EEEEEEEEEvNT_6ParamsE --------------------------
	.section	.nv.constant0._ZN7cutlass13device_kernelIN5flash11enable_sm90INS1_16FlashAttnFwdSm90INS1_25CollectiveMainloopFwdSm90ILi2EN4cute5tupleIJNS5_1CILi1EEES8_S8_EEENS6_IJNS7_ILi64EEESA_SA_EEELi512ENS_6half_tEfNS_4arch4Sm90ELb1ELb0ELb0ELb0ELb0ELb0ELb0ELb0ELb0ELb1ELb0ELb0EEENS1_21CollectiveEpilogueFwdINS6_IJSA_NS7_ILi512EEESA_EEES9_SC_SE_Li256ELb0ELb1ELb0ELb0EEENS1_30DynamicPersistentTileSchedulerILi256ELi128ELb0ELb1ELb1EEEEEEEEEvNT_6ParamsE,"a",@progbits
	.sectionflags	@""
	.align	4
.nv.constant0._ZN7cutlass13device_kernelIN5flash11enable_sm90INS1_16FlashAttnFwdSm90INS1_25CollectiveMainloopFwdSm90ILi2EN4cute5tupleIJNS5_1CILi1EEES8_S8_EEENS6_IJNS7_ILi64EEESA_SA_EEELi512ENS_6half_tEfNS_4arch4Sm90ELb1ELb0ELb0ELb0ELb0ELb0ELb0ELb0ELb0ELb1ELb0ELb0EEENS1_21CollectiveEpilogueFwdINS6_IJSA_NS7_ILi512EEESA_EEES9_SC_SE_Li256ELb0ELb1ELb0ELb0EEENS1_30DynamicPersistentTileSchedulerILi256ELi128ELb0ELb1ELb1EEEEEEEEEvNT_6ParamsE:
	.zero		3328


//--------------------- .nv.constant0._ZN7cutlass13device_kernelIN5flash11enable_sm90INS1_16FlashAttnFwdSm90INS1_25CollectiveMainloopFwdSm90ILi2EN4cute5tupleIJNS5_1CILi1EEES8_S8_EEENS6_IJNS7_ILi64EEESA_SA_EEELi512ENS_6half_tEfNS_4arch4Sm90ELb1ELb0ELb0ELb0ELb0ELb0ELb1ELb0ELb0ELb1ELb0ELb0EEENS1_21CollectiveEpilogueFwdINS6_IJSA_NS7_ILi512EEESA_EEES9_SC_SE_Li256ELb0ELb1ELb0ELb0EEENS1_30DynamicPersistentTileSchedulerILi256ELi128ELb0ELb1ELb1EEEEEEEEEvNT_6ParamsE --------------------------
	.section	.nv.constant0._ZN7cutlass13device_kernelIN5flash11enable_sm90INS1_16FlashAttnFwdSm90INS1_25CollectiveMainloopFwdSm90ILi2EN4cute5tupleIJNS5_1CILi1EEES8_S8_EEENS6_IJNS7_ILi64EEESA_SA_EEELi512ENS_6half_tEfNS_4arch4Sm90ELb1ELb0ELb0ELb0ELb0ELb0ELb1ELb0ELb0ELb1ELb0ELb0EEENS1_21CollectiveEpilogueFwdINS6_IJSA_NS7_ILi512EEESA_EEES9_SC_SE_Li256ELb0ELb1ELb0ELb0EEENS1_30DynamicPersistentTileSchedulerILi256ELi128ELb0ELb1ELb1EEEEEEEEEvNT_6ParamsE,"a",@progbits
	.sectionflags	@""
	.align	4
.nv.constant0._ZN7cutlass13device_kernelIN5flash11enable_sm90INS1_16FlashAttnFwdSm90INS1_25CollectiveMainloopFwdSm90ILi2EN4cute5tupleIJNS5_1CILi1EEES8_S8_EEENS6_IJNS7_ILi64EEESA_SA_EEELi512ENS_6half_tEfNS_4arch4Sm90ELb1ELb0ELb0ELb0ELb0ELb0ELb1ELb0ELb0ELb1ELb0ELb0EEENS1_21CollectiveEpilogueFwdINS6_IJSA_NS7_ILi512EEESA_EEES9_SC_SE_Li256ELb0ELb1ELb0ELb0EEENS1_30DynamicPersistentTileSchedulerILi256ELi128ELb0ELb1ELb1EEEEEEEEEvNT_6ParamsE:
	.zero		3584


//--------------------- .nv.constant0._ZN7cutlass13device_kernelIN5flash11enable_sm90INS1_16FlashAttnFwdSm90INS1_25CollectiveMainloopFwdSm90ILi2EN4cute5tupleIJNS5_1CILi1EEES8_S8_EEENS6_IJNS7_ILi64EEESA_SA_EEELi512ENS_6half_tEfNS_4arch4Sm90ELb1ELb0ELb0ELb1ELb0ELb0ELb0ELb0ELb0ELb1ELb0ELb0EEENS1_21CollectiveEpilogueFwdINS6_IJSA_NS7_ILi512EEESA_EEES9_SC_SE_Li256ELb1ELb1ELb0ELb0EEENS1_36VarlenDynamicPersistentTileSchedulerILi64ELi64ELi256ELi128ELb0ELb1ELb1ELb1ELb1ELb1EEEEEEEEEvNT_6ParamsE --------------------------
	.section	.nv.constant0._ZN7cutlass13device_kernelIN5flash11enable_sm90INS1_16FlashAttnFwdSm90INS1_25CollectiveMainloopFwdSm90ILi2EN4cute5tupleIJNS5_1CILi1EEES8_S8_EEENS6_IJNS7_ILi64EEESA_SA_EEELi512ENS_6half_tEfNS_4arch4Sm90ELb1ELb0ELb0ELb1ELb0ELb0ELb0ELb0ELb0ELb1ELb0ELb0EEENS1_21CollectiveEpilogueFwdINS6_IJSA_NS7_ILi512EEESA_EEES9_SC_SE_Li256ELb1ELb1ELb0ELb0EEENS1_36VarlenDynamicPersistentTileSchedulerILi64ELi64ELi256ELi128ELb0ELb1ELb1ELb1ELb1ELb1EEEEEEEEEvNT_6ParamsE,"a",@progbits
	.sectionflags	@""
	.align	4
.nv.constant0._ZN7cutlass13device_kernelIN5flash11enable_sm90INS1_16FlashAttnFwdSm90INS1_25CollectiveMainloopFwdSm90ILi2EN4cute5tupleIJNS5_1CILi1EEES8_S8_EEENS6_IJNS7_ILi64EEESA_SA_EEELi512ENS_6half_tEfNS_4arch4Sm90ELb1ELb0ELb0ELb1ELb0ELb0ELb0ELb0ELb0ELb1ELb0ELb0EEENS1_21CollectiveEpilogueFwdINS6_IJSA_NS7_ILi512EEESA_EEES9_SC_SE_Li256ELb1ELb1ELb0ELb0EEENS1_36VarlenDynamicPersistentTileSchedulerILi64ELi64ELi256ELi128ELb0ELb1ELb1ELb1ELb1ELb1EEEEEEEEEvNT_6ParamsE:
	.zero		3328


//--------------------- .nv.constant0._ZN7cutlass13device_kernelIN5flash11enable_sm90INS1_16FlashAttnFwdSm90INS1_25CollectiveMainloopFwdSm90ILi2EN4cute5tupleIJNS5_1CILi1EEES8_S8_EEENS6_IJNS7_ILi64EEESA_SA_EEELi512ENS_6half_tEfNS_4arch4Sm90ELb1ELb0ELb0ELb1ELb0ELb1ELb0ELb0ELb0ELb1ELb0ELb0EEENS1_21CollectiveEpilogueFwdINS6_IJSA_NS7_ILi512EEESA_EEES9_SC_SE_Li256ELb1ELb1ELb0ELb0EEENS1_36VarlenDynamicPersistentTileSchedulerILi64ELi64ELi256ELi128ELb0ELb1ELb1ELb1ELb1ELb1EEEEEEEEEvNT_6ParamsE --------------------------
	.section	.nv.constant0._ZN7cutlass13device_kernelIN5flash11enable_sm90INS1_16FlashAttnFwdSm90INS1_25CollectiveMainloopFwdSm90ILi2EN4cute5tupleIJNS5_1CILi1EEES8_S8_EEENS6_IJNS7_ILi64EEESA_SA_EEELi512ENS_6half_tEfNS_4arch4Sm90ELb1ELb0ELb0ELb1ELb0ELb1ELb0ELb0ELb0ELb1ELb0ELb0EEENS1_21CollectiveEpilogueFwdINS6_IJSA_NS7_ILi512EEESA_EEES9_SC_SE_Li256ELb1ELb1ELb0ELb0EEENS1_36VarlenDynamicPersistentTileSchedulerILi64ELi64ELi256ELi128ELb0ELb1ELb1ELb1ELb1ELb1EEEEEEEEEvNT_6ParamsE,"a",@progbits
	.sectionflags	@""
	.align	4
.nv.constant0._ZN7cutlass13device_kernelIN5flash11enable_sm90INS1_16FlashAttnFwdSm90INS1_25CollectiveMainloopFwdSm90ILi2EN4cute5tupleIJNS5_1CILi1EEES8_S8_EEENS6_IJNS7_ILi64EEESA_SA_EEELi512ENS_6half_tEfNS_4arch4Sm90ELb1ELb0ELb0ELb1ELb0ELb1ELb0ELb0ELb0ELb1ELb0ELb0EEENS1_21CollectiveEpilogueFwdINS6_IJSA_NS7_ILi512EEESA_EEES9_SC_SE_Li256ELb1ELb1ELb0ELb0EEENS1_36VarlenDynamicPersistentTileSchedulerILi64ELi64ELi256ELi128ELb0ELb1ELb1ELb1ELb1ELb1EEEEEEEEEvNT_6ParamsE:
	.zero		3328


//--------------------- .nv.constant0._ZN7cutlass13device_kernelIN5flash11enable_sm90INS1_16FlashAttnFwdSm90INS1_25CollectiveMainloopFwdSm90ILi2EN4cute5tupleIJNS5_1CILi1EEES8_S8_EEENS6_IJNS7_ILi64EEESA_SA_EEELi512ENS_6half_tEfNS_4arch4Sm90ELb1ELb0ELb0ELb1ELb0ELb0ELb1ELb0ELb0ELb1ELb0ELb0EEENS1_21CollectiveEpilogueFwdINS6_IJSA_NS7_ILi512EEESA_EEES9_SC_SE_Li256ELb1ELb1ELb0ELb0EEENS1_36VarlenDynamicPersistentTileSchedulerILi64ELi64ELi256ELi128ELb0ELb1ELb1ELb1ELb1ELb1EEEEEEEEEvNT_6ParamsE --------------------------
	.section	.nv.constant0._ZN7cutlass13device_kernelIN5flash11enable_sm90INS1_16FlashAttnFwdSm90INS1_25CollectiveMainloopFwdSm90ILi2EN4cute5tupleIJNS5_1CILi1EEES8_S8_EEENS6_IJNS7_ILi64EEESA_SA_EEELi512ENS_6half_tEfNS_4arch4Sm90ELb1ELb0ELb0ELb1ELb0ELb0ELb1ELb0ELb0ELb1ELb0ELb0EEENS1_21CollectiveEpilogueFwdINS6_IJSA_NS7_ILi512EEESA_EEES9_SC_SE_Li256ELb1ELb1ELb0ELb0EEENS1_36VarlenDynamicPersistentTileSchedulerILi64ELi64ELi256ELi128ELb0ELb1ELb1ELb1ELb1ELb1EEEEEEEEEvNT_6ParamsE,"a",@progbits
	.sectionflags	@""
	.align	4
.nv.constant0._ZN7cutlass13device_kernelIN5flash11enable_sm90INS1_16FlashAttnFwdSm90INS1_25CollectiveMainloopFwdSm90ILi2EN4cute5tupleIJNS5_1CILi1EEES8_S8_EEENS6_IJNS7_ILi64EEESA_SA_EEELi512ENS_6half_tEfNS_4arch4Sm90ELb1ELb0ELb0ELb1ELb0ELb0ELb1ELb0ELb0ELb1ELb0ELb0EEENS1_21CollectiveEpilogueFwdINS6_IJSA_NS7_ILi512EEESA_EEES9_SC_SE_Li256ELb1ELb1ELb0ELb0EEENS1_36VarlenDynamicPersistentTileSchedulerILi64ELi64ELi256ELi128ELb0ELb1ELb1ELb1ELb1ELb1EEEEEEEEEvNT_6ParamsE:
	.zero		3584


//--------------------- .nv.constant0._ZN7cutlass13device_kernelIN5flash11enable_sm90INS1_16FlashAttnFwdSm90INS1_25CollectiveMainloopFwdSm90ILi2EN4cute5tupleIJNS5_1CILi1EEES8_S8_EEENS6_IJNS7_ILi64EEESA_SA_EEELi512ENS_6half_tEfNS_4arch4Sm90ELb1ELb0ELb0ELb1ELb0ELb1ELb1ELb0ELb0ELb1ELb0ELb0EEENS1_21CollectiveEpilogueFwdINS6_IJSA_NS7_ILi512EEESA_EEES9_SC_SE_Li256ELb1ELb1ELb0ELb0EEENS1_36VarlenDynamicPersistentTileSchedulerILi64ELi64ELi256ELi128ELb0ELb1ELb1ELb1ELb1ELb1EEEEEEEEEvNT_6ParamsE --------------------------
	.section	.nv.constant0._ZN7cutlass13device_kernelIN5flash11enable_sm90INS1_16FlashAttnFwdSm90INS1_25CollectiveMainloopFwdSm90ILi2EN4cute5tupleIJNS5_1CILi1EEES8_S8_EEENS6_IJNS7_ILi64EEESA_SA_EEELi512ENS_6half_tEfNS_4arch4Sm90ELb1ELb0ELb0ELb1ELb0ELb1ELb1ELb0ELb0ELb1ELb0ELb0EEENS1_21CollectiveEpilogueFwdINS6_IJSA_NS7_ILi512EEESA_EEES9_SC_SE_Li256ELb1ELb1ELb0ELb0EEENS1_36VarlenDynamicPersistentTileSchedulerILi64ELi64ELi256ELi128ELb0ELb1ELb1ELb1ELb1ELb1EEEEEEEEEvNT_6ParamsE,"a",@progbits
	.sectionflags	@""
	.align	4
.nv.constant0._ZN7cutlass13device_kernelIN5flash11enable_sm90INS1_16FlashAttnFwdSm90INS1_25CollectiveMainloopFwdSm90ILi2EN4cute5tupleIJNS5_1CILi1EEES8_S8_EEENS6_IJNS7_ILi64EEESA_SA_EEELi512ENS_6half_tEfNS_4arch4Sm90ELb1ELb0ELb0ELb1ELb0ELb1ELb1ELb0ELb0ELb1ELb0ELb0EEENS1_21CollectiveEpilogueFwdINS6_IJSA_NS7_ILi512EEESA_EEES9_SC_SE_Li256ELb1ELb1ELb0ELb0EEENS1_36VarlenDynamicPersistentTileSchedulerILi64ELi64ELi256ELi128ELb0ELb1ELb1ELb1ELb1ELb1EEEEEEEEEvNT_6ParamsE:
	.zero		3584


//--------------------- .nv.constant0._ZN7cutlass13device_kernelIN5flash11enable_sm90INS1_16FlashAttnFwdSm90INS1_25CollectiveMainloopFwdSm90ILi2EN4cute5tupleIJNS5_1CILi1EEES8_S8_EEENS6_IJNS7_ILi128EEENS7_ILi96EEENS7_ILi64EEEEEELi256ENS_6half_tEfNS_4arch4Sm90ELb0ELb0ELb0ELb0ELb0ELb0ELb0ELb1ELb0ELb1ELb0ELb0EEENS1_21CollectiveEpilogueFwdINS6_IJSA_NS7_ILi256EEESB_EEES9_SE_SG_Li256ELb0ELb1ELb0ELb0EEENS1_29StaticPersistentTileSchedulerILb0EEEEEEEEEvNT_6ParamsE --------------------------
	.section	.nv.constant0._ZN7cutlass13device_kernelIN5flash11enable_sm90INS1_16FlashAttnFwdSm90INS1_25CollectiveMainloopFwdSm90ILi2EN4cute5tupleIJNS5_1CILi1EEES8_S8_EEENS6_IJNS7_ILi128EEENS7_ILi96EEENS7_ILi64EEEEEELi256ENS_6half_tEfNS_4arch4Sm90ELb0ELb0ELb0ELb0ELb0ELb0ELb0ELb1ELb0ELb1ELb0ELb0EEENS1_21CollectiveEpilogueFwdINS6_IJSA_NS7_ILi256EEESB_EEES9_SE_SG_Li256ELb0ELb1ELb0ELb0EEENS1_29StaticPersistentTileSchedulerILb0EEEEEEEEEvNT_6ParamsE,"a",@progbits
	.sectionflags	@""
	.align	4
.nv.constant0._ZN7cutlass13device_kernelIN5flash11enable_sm90INS1_16FlashAttnFwdSm90INS1_25CollectiveMainloopFwdSm90ILi2EN4cute5tupleIJNS5_1CILi1EEES8_S8_EEENS6_IJNS7_ILi128EEENS7_ILi96EEENS7_ILi64EEEEEELi256ENS_6half_tEfNS_4arch4Sm90ELb0ELb0ELb0ELb0ELb0ELb0ELb0ELb1ELb0ELb1ELb0ELb0EEENS1_21CollectiveEpilogueFwdINS6_IJSA_NS7_ILi256EEESB_EEES9_SE_SG_Li256ELb0ELb1ELb0ELb0EEENS1_29StaticPersistentTileSchedulerILb0EEEEEEEEEvNT_6ParamsE:
	.zero		3200


//--------------------- .nv.constant0._ZN7cutlass13device_kernelIN5flash11enable_sm90INS1_16FlashAttnFwdSm90INS1_25CollectiveMainloopFwdSm90ILi2EN4cute5tupleIJNS5_1CILi1EEES8_S8_EEENS6_IJNS7_ILi128EEENS7_ILi96EEENS7_ILi64EEEEEELi256ENS_6half_tEfNS_4arch4Sm90ELb0ELb0ELb0ELb0ELb0ELb0ELb1ELb1ELb0ELb1ELb0ELb0EEENS1_21CollectiveEpilogueFwdINS6_IJSA_NS7_ILi256EEESB_EEES9_SE_SG_Li256ELb0ELb1ELb0ELb0EEENS1_29StaticPersistentTileSchedulerILb0EEEEEEEEEvNT_6ParamsE --------------------------
	.section	.nv.constant0._ZN7cutlass13device_kernelIN5flash11enable_sm90INS1_16FlashAttnFwdSm90INS1_25CollectiveMainloopFwdSm90ILi2EN4cute5tupleIJNS5_1CILi1EEES8_S8_EEENS6_IJNS7_ILi128EEENS7_ILi96EEENS7_ILi64EEEEEELi256ENS_6half_tEfNS_4arch4Sm90ELb0ELb0ELb0ELb0ELb0ELb0ELb1ELb1ELb0ELb1ELb0ELb0EEENS1_21CollectiveEpilogueFwdINS6_IJSA_NS7_ILi256EEESB_EEES9_SE_SG_Li256ELb0ELb1ELb0ELb0EEENS1_29StaticPersistentTileSchedulerILb0EEEEEEEEEvNT_6ParamsE,"a",@progbits
	.sectionflags	@""
	.align	4
.nv.constant0._ZN7cutlass13device_kernelIN5flash11enable_sm90INS1_16FlashAttnFwdSm90INS1_25CollectiveMainloopFwdSm90ILi2EN4cute5tupleIJNS5_1CILi1EEES8_S8_EEENS6_IJNS7_ILi128EEENS7_ILi96EEENS7_ILi64EEEEEELi256ENS_6half_tEfNS_4arch4Sm90ELb0ELb0ELb0ELb0ELb0ELb0ELb1ELb1ELb0ELb1ELb0ELb0EEENS1_21CollectiveEpilogueFwdINS6_IJSA_NS7_ILi256EEESB_EEES9_SE_SG_Li256ELb0ELb1ELb0ELb0EEENS1_29StaticPersistentTileSchedulerILb0EEEEEEEEEvNT_6ParamsE:
	.zero		3456


//--------------------- .nv.constant0._ZN7cutlass13device_kernelIN5flash11enable_sm90INS1_16FlashAttnFwdSm90INS1_25CollectiveMainloopFwdSm90ILi2EN4cute5tupleIJNS5_1CILi1EEES8_S8_EEENS6_IJNS7_ILi128EEENS7_ILi96EEENS7_ILi64EEEEEELi256ENS_6half_tEfNS_4arch4Sm90ELb0ELb0ELb0ELb1ELb0ELb0ELb0ELb1ELb0ELb1ELb0ELb0EEENS1_21CollectiveEpilogueFwdINS6_IJSA_NS7_ILi256EEESB_EEES9_SE_SG_Li256ELb1ELb1ELb0ELb0EEENS1_36VarlenDynamicPersistentTileSchedulerILi128ELi96ELi256ELi128ELb0ELb1ELb1ELb0ELb1ELb1EEEEEEEEEvNT_6ParamsE --------------------------
	.section	.nv.constant0._ZN7cutlass13device_kernelIN5flash11enable_sm90INS1_16FlashAttnFwdSm90INS1_25CollectiveMainloopFwdSm90ILi2EN4cute5tupleIJNS5_1CILi1EEES8_S8_EEENS6_IJNS7_ILi128EEENS7_ILi96EEENS7_ILi64EEEEEELi256ENS_6half_tEfNS_4arch4Sm90ELb0ELb0ELb0ELb1ELb0ELb0ELb0ELb1ELb0ELb1ELb0ELb0EEENS1_21CollectiveEpilogueFwdINS6_IJSA_NS7_ILi256EEESB_EEES9_SE_SG_Li256ELb1ELb1ELb0ELb0EEENS1_36VarlenDynamicPersistentTileSchedulerILi128ELi96ELi256ELi128ELb0ELb1ELb1ELb0ELb1ELb1EEEEEEEEEvNT_6ParamsE,"a",@progbits
	.sectionflags	@""
	.align	4
.nv.constant0._ZN7cutlass13device_kernelIN5flash11enable_sm90INS1_16FlashAttnFwdSm90INS1_25CollectiveMainloopFwdSm90ILi2EN4cute5tupleIJNS5_1CILi1EEES8_S8_EEENS6_IJNS7_ILi128EEENS7_ILi96EEENS7_ILi64EEEEEELi256ENS_6half_tEfNS_4arch4Sm90ELb0ELb0ELb0ELb1ELb0ELb0ELb0ELb1ELb0ELb1ELb0ELb0EEENS1_21CollectiveEpilogueFwdINS6_IJSA_NS7_ILi256EEESB_EEES9_SE_SG_Li256ELb1ELb1ELb0ELb0EEENS1_36VarlenDynamicPersistentTileSchedulerILi128ELi96ELi256ELi128ELb0ELb1ELb1ELb0ELb1ELb1EEEEEEEEEvNT_6ParamsE:
	.zero		3328


//--------------------- .nv.constant0._ZN7cutlass13device_kernelIN5flash11enable_sm90INS1_16FlashAttnFwdSm90INS1_25CollectiveMainloopFwdSm90ILi2EN4cute5tupleIJNS5_1CILi1EEES8_S8_EEENS6_IJNS7_ILi128EEENS7_ILi96EEENS7_ILi64EEEEEELi256ENS_6half_tEfNS_4arch4Sm90ELb0ELb0ELb0ELb1ELb0ELb1ELb0ELb1ELb0ELb1ELb0ELb0EEENS1_21CollectiveEpilogueFwdINS6_IJSA_NS7_ILi256EEESB_EEES9_SE_SG_Li256ELb1ELb1ELb0ELb0EEENS1_36VarlenDynamicPersistentTileSchedulerILi128ELi96ELi256ELi128ELb0ELb1ELb1ELb0ELb1ELb1EEEEEEEEEvNT_6ParamsE --------------------------
	.section	.nv.constant0._ZN7cutlass13device_kernelIN5flash11enable_sm90INS1_16FlashAttnFwdSm90INS1_25CollectiveMainloopFwdSm90ILi2EN4cute5tupleIJNS5_1CILi1EEES8_S8_EEENS6_IJNS7_ILi128EEENS7_ILi96EEENS7_ILi64EEEEEELi256ENS_6half_tEfNS_4arch4Sm90ELb0ELb0ELb0ELb1ELb0ELb1ELb0ELb1ELb0ELb1ELb0ELb0EEENS1_21CollectiveEpilogueFwdINS6_IJSA_NS7_ILi256EEESB_EEES9_SE_SG_Li256ELb1ELb1ELb0ELb0EEENS1_36VarlenDynamicPersistentTileSchedulerILi128ELi96ELi256ELi128ELb0ELb1ELb1ELb0ELb1ELb1EEEEEEEEEvNT_6ParamsE,"a",@progbits
	.sectionflags	@""
	.align	4
.nv.constant0._ZN7cutlass13device_kernelIN5flash11enable_sm90INS1_16FlashAttnFwdSm90INS1_25CollectiveMainloopFwdSm90ILi2EN4cute5tupleIJNS5_1CILi1EEES8_S8_EEENS6_IJNS7_ILi128EEENS7_ILi96EEENS7_ILi64EEEEEELi256ENS_6half_tEfNS_4arch4Sm90ELb0ELb0ELb0ELb1ELb0ELb1ELb0ELb1ELb0ELb1ELb0ELb0EEENS1_21CollectiveEpilogueFwdINS6_IJSA_NS7_ILi256EEESB_EEES9_SE_SG_Li256ELb1ELb1ELb0ELb0EEENS1_36VarlenDynamicPersistentTileSchedulerILi128ELi96ELi256ELi128ELb0ELb1ELb1ELb0ELb1ELb1EEEEEEEEEvNT_6ParamsE:
	.zero		3328


//--------------------- .nv.constant0._ZN7cutlass13device_kernelIN5flash11enable_sm90INS1_16FlashAttnFwdSm90INS1_25CollectiveMainloopFwdSm90ILi2EN4cute5tupleIJNS5_1CILi1EEES8_S8_EEENS6_IJNS7_ILi128EEENS7_ILi96EEENS7_ILi64EEEEEELi256ENS_6half_tEfNS_4arch4Sm90ELb0ELb0ELb0ELb1ELb0ELb0ELb1ELb1ELb0ELb1ELb0ELb0EEENS1_21CollectiveEpilogueFwdINS6_IJSA_NS7_ILi256EEESB_EEES9_SE_SG_Li256ELb1ELb1ELb0ELb0EEENS1_36VarlenDynamicPersistentTileSchedulerILi128ELi96ELi256ELi128ELb0ELb1ELb1ELb0ELb1ELb1EEEEEEEEEvNT_6ParamsE --------------------------
	.section	.nv.constant0._ZN7cutlass13device_kernelIN5flash11enable_sm90INS1_16FlashAttnFwdSm90INS1_25CollectiveMainloopFwdSm90ILi2EN4cute5tupleIJNS5_1CILi1EEES8_S8_EEENS6_IJNS7_ILi128EEENS7_ILi96EEENS7_ILi64EEEEEELi256ENS_6half_tEfNS_4arch4Sm90ELb0ELb0ELb0ELb1ELb0ELb0ELb1ELb1ELb0ELb1ELb0ELb0EEENS1_21CollectiveEpilogueFwdINS6_IJSA_NS7_ILi256EEESB_EEES9_SE_SG_Li256ELb1ELb1ELb0ELb0EEENS1_36VarlenDynamicPersistentTileSchedulerILi128ELi96ELi256ELi128ELb0ELb1ELb1ELb0ELb1ELb1EEEEEEEEEvNT_6ParamsE,"a",@progbits
	.sectionflags	@""
	.align	4
.nv.constant0._ZN7cutlass13device_kernelIN5flash11enable_sm90INS1_16FlashAttnFwdSm90INS1_25CollectiveMainloopFwdSm90ILi2EN4cute5tupleIJNS5_1CILi1EEES8_S8_EEENS6_IJNS7_ILi128EEENS7_ILi96EEENS7_ILi64EEEEEELi256ENS_6half_tEfNS_4arch4Sm90ELb0ELb0ELb0ELb1ELb0ELb0ELb1ELb1ELb0ELb1ELb0ELb0EEENS1_21CollectiveEpilogueFwdINS6_IJSA_NS7_ILi256EEESB_EEES9_SE_SG_Li256ELb1ELb1ELb0ELb0EEENS1_36VarlenDynamicPersistentTileSchedulerILi128ELi96ELi256ELi128ELb0ELb1ELb1ELb0ELb1ELb1EEEEEEEEEvNT_6ParamsE:
	.zero		3584


//--------------------- .nv.constant0._ZN7cutlass13device_kernelIN5flash11enable_sm90INS1_16FlashAttnFwdSm90INS1_25CollectiveMainloopFwdSm90ILi2EN4cute5tupleIJNS5_1CILi1EEES8_S8_EEENS6_IJNS7_ILi128EEENS7_ILi96EEENS7_ILi64EEEEEELi256ENS_6half_tEfNS_4arch4Sm90ELb0ELb0ELb0ELb1ELb0ELb1ELb1ELb1ELb0ELb1ELb0ELb0EEENS1_21CollectiveEpilogueFwdINS6_IJSA_NS7_ILi256EEESB_EEES9_SE_SG_Li256ELb1ELb1ELb0ELb0EEENS1_36VarlenDynamicPersistentTileSchedulerILi128ELi96ELi256ELi128ELb0ELb1ELb1ELb0ELb1ELb1EEEEEEEEEvNT_6ParamsE --------------------------
	.section	.nv.constant0._ZN7cutlass13device_kernelIN5flash11enable_sm90INS1_16FlashAttnFwdSm90INS1_25CollectiveMainloopFwdSm90ILi2EN4cute5tupleIJNS5_1CILi1EEES8_S8_EEENS6_IJNS7_ILi128EEENS7_ILi96EEENS7_ILi64EEEEEELi256ENS_6half_tEfNS_4arch4Sm90ELb0ELb0ELb0ELb1ELb0ELb1ELb1ELb1ELb0ELb1ELb0ELb0EEENS1_21CollectiveEpilogueFwdINS6_IJSA_NS7_ILi256EEESB_EEES9_SE_SG_Li256ELb1ELb1ELb0ELb0EEENS1_36VarlenDynamicPersistentTileSchedulerILi128ELi96ELi256ELi128ELb0ELb1ELb1ELb0ELb1ELb1EEEEEEEEEvNT_6ParamsE,"a",@progbits
	.sectionflags	@""
	.align	4
.nv.constant0._ZN7cutlass13device_kernelIN5flash11enable_sm90INS1_16FlashAttnFwdSm90INS1_25CollectiveMainloopFwdSm90ILi2EN4cute5tupleIJNS5_1CILi1EEES8_S8_EEENS6_IJNS7_ILi128EEENS7_ILi96EEENS7_ILi64EEEEEELi256ENS_6half_tEfNS_4arch4Sm90ELb0ELb0ELb0ELb1ELb0ELb1ELb1ELb1ELb0ELb1ELb0ELb0EEENS1_21CollectiveEpilogueFwdINS6_IJSA_NS7_ILi256EEESB_EEES9_SE_SG_Li256ELb1ELb1ELb0ELb0EEENS1_36VarlenDynamicPersistentTileSchedulerILi128ELi96ELi256ELi128ELb0ELb1ELb1ELb0ELb1ELb1EEEEEEEEEvNT_6ParamsE:
	.zero		3584


//--------------------- .nv.constant0._ZN7cutlass13device_kernelIN5flash11enable_sm90INS1_16FlashAttnFwdSm90INS1_25CollectiveMainloopFwdSm90ILi2EN4cute5tupleIJNS5_1CILi1EEES8_S8_EEENS6_IJNS7_ILi128EEENS7_ILi96EEENS7_ILi64EEEEEELi256ENS_6half_tEfNS_4arch4Sm90ELb0ELb1ELb0ELb0ELb0ELb0ELb0ELb1ELb0ELb1ELb0ELb0EEENS1_21CollectiveEpilogueFwdINS6_IJSA_NS7_ILi256EEESB_EEES9_SE_SG_Li256ELb0ELb1ELb0ELb0EEENS1_30DynamicPersistentTileSchedulerILi256ELi128ELb0ELb1ELb1EEEEEEEEEvNT_6ParamsE --------------------------
	.section	.nv.constant0._ZN7cutlass13device_kernelIN5flash11enable_sm90INS1_16FlashAttnFwdSm90INS1_25CollectiveMainloopFwdSm90ILi2EN4cute5tupleIJNS5_1CILi1EEES8_S8_EEENS6_IJNS7_ILi128EEENS7_ILi96EEENS7_ILi64EEEEEELi256ENS_6half_tEfNS_4arch4Sm90ELb0ELb1ELb0ELb0ELb0ELb0ELb0ELb1ELb0ELb1ELb0ELb0EEENS1_21CollectiveEpilogueFwdINS6_IJSA_NS7_ILi256EEESB_EEES9_SE_SG_Li256ELb0ELb1ELb0ELb0EEENS1_30DynamicPersistentTileSchedulerILi256ELi128ELb0ELb1ELb1EEEEEEEEEvNT_6ParamsE,"a",@progbits
	.sectionflags	@""
	.align	4
.nv.constant0._ZN7cutlass13device_kernelIN5flash11enable_sm90INS1_16FlashAttnFwdSm90INS1_25CollectiveMainloopFwdSm90ILi2EN4cute5tupleIJNS5_1CILi1EEES8_S8_EEENS6_IJNS7_ILi128EEENS7_ILi96EEENS7_ILi64EEEEEELi256ENS_6half_tEfNS_4arch4Sm90ELb0ELb1ELb0ELb0ELb0ELb0ELb0ELb1ELb0ELb1ELb0ELb0EEENS1_21CollectiveEpilogueFwdINS6_IJSA_NS7_ILi256EEESB_EEES9_SE_SG_Li256ELb0ELb1ELb0ELb0EEENS1_30DynamicPersistentTileSchedulerILi256ELi128ELb0ELb1ELb1EEEEEEEEEvNT_6ParamsE:
	.zero		3328


//--------------------- .nv.constant0._ZN7cutlass13device_kernelIN5flash11enable_sm90INS1_16FlashAttnFwdSm90INS1_25CollectiveMainloopFwdSm90ILi2EN4cute5tupleIJNS5_1CILi1EEES8_S8_EEENS6_IJNS7_ILi128EEENS7_ILi96EEENS7_ILi64EEEEEELi256ENS_6half_tEfNS_4arch4Sm90ELb0ELb1ELb0ELb0ELb0ELb0ELb1ELb1ELb0ELb1ELb0ELb0EEENS1_21CollectiveEpilogueFwdINS6_IJSA_NS7_ILi256EEESB_EEES9_SE_SG_Li256ELb0ELb1ELb0ELb0EEENS1_30DynamicPersistentTileSchedulerILi256ELi128ELb0ELb1ELb1EEEEEEEEEvNT_6ParamsE --------------------------
	.section	.nv.constant0._ZN7cutlass13device_kernelIN5flash11enable_sm90INS1_16FlashAttnFwdSm90INS1_25CollectiveMainloopFwdSm90ILi2EN4cute5tupleIJNS5_1CILi1EEES8_S8_EEENS6_IJNS7_ILi128EEENS7_ILi96EEENS7_ILi64EEEEEELi256ENS_6half_tEfNS_4arch4Sm90ELb0ELb1ELb0ELb0ELb0ELb0ELb1ELb1ELb0ELb1ELb0ELb0EEENS1_21CollectiveEpilogueFwdINS6_IJSA_NS7_ILi256EEESB_EEES9_SE_SG_Li256ELb0ELb1ELb0ELb0EEENS1_30DynamicPersistentTileSchedulerILi256ELi128ELb0ELb1ELb1EEEEEEEEEvNT_6ParamsE,"a",@progbits
	.sectionflags	@""
	.align	4
.nv.constant0._ZN7cutlass13device_kernelIN5flash11enable_sm90INS1_16FlashAttnFwdSm90INS1_25CollectiveMainloopFwdSm90ILi2EN4cute5tupleIJNS5_1CILi1EEES8_S8_EEENS6_IJNS7_ILi128EEENS7_ILi96EEENS7_ILi64EEEEEELi256ENS_6half_tEfNS_4arch4Sm90ELb0ELb1ELb0ELb0ELb0ELb0ELb1ELb1ELb0ELb1ELb0ELb0EEENS1_21CollectiveEpilogueFwdINS6_IJSA_NS7_ILi256EEESB_EEES9_SE_SG_Li256ELb0ELb1ELb0ELb0EEENS1_30DynamicPersistentTileSchedulerILi256ELi128ELb0ELb1ELb1EEEEEEEEEvNT_6ParamsE:
	.zero		3584


//--------------------- .nv.constant0._ZN7cutlass13device_kernelIN5flash11enable_sm90INS1_16FlashAttnFwdSm90INS1_25CollectiveMainloopFwdSm90ILi2EN4cute5tupleIJNS5_1CILi1EEES8_S8_EEENS6_IJNS7_ILi128EEENS7_ILi96EEENS7_ILi64EEEEEELi256ENS_6half_tEfNS_4arch4Sm90ELb0ELb1ELb0ELb1ELb0ELb0ELb0ELb1ELb0ELb1ELb0ELb0EEENS1_21CollectiveEpilogueFwdINS6_IJSA_NS7_ILi256EEESB_EEES9_SE_SG_Li256ELb1ELb1ELb0ELb0EEENS1_36VarlenDynamicPersistentTileSchedulerILi128ELi96ELi256ELi128ELb0ELb1ELb1ELb1ELb0ELb1EEEEEEEEEvNT_6ParamsE --------------------------
	.section	.nv.constant0._ZN7cutlass13device_kernelIN5flash11enable_sm90INS1_16FlashAttnFwdSm90INS1_25CollectiveMainloopFwdSm90ILi2EN4cute5tupleIJNS5_1CILi1EEES8_S8_EEENS6_IJNS7_ILi128EEENS7_ILi96EEENS7_ILi64EEEEEELi256ENS_6half_tEfNS_4arch4Sm90ELb0ELb1ELb0ELb1ELb0ELb0ELb0ELb1ELb0ELb1ELb0ELb0EEENS1_21CollectiveEpilogueFwdINS6_IJSA_NS7_ILi256EEESB_EEES9_SE_SG_Li256ELb1ELb1ELb0ELb0EEENS1_36VarlenDynamicPersistentTileSchedulerILi128ELi96ELi256ELi128ELb0ELb1ELb1ELb1ELb0ELb1EEEEEEEEEvNT_6ParamsE,"a",@progbits
	.sectionflags	@""
	.align	4
.nv.constant0._ZN7cutlass13device_kernelIN5flash11enable_sm90INS1_16FlashAttnFwdSm90INS1_25CollectiveMainloopFwdSm90ILi2EN4cute5tupleIJNS5_1CILi1EEES8_S8_EEENS6_IJNS7_ILi128EEENS7_ILi96EEENS7_ILi64EEEEEELi256ENS_6half_tEfNS_4arch4Sm90ELb0ELb1ELb0ELb1ELb0ELb0ELb0ELb1ELb0ELb1ELb0ELb0EEENS1_21CollectiveEpilogueFwdINS6_IJSA_NS7_ILi256EEESB_EEES9_SE_SG_Li256ELb1ELb1ELb0ELb0EEENS1_36VarlenDynamicPersistentTileSchedulerILi128ELi96ELi256ELi128ELb0ELb1ELb1ELb1ELb0ELb1EEEEEEEEEvNT_6ParamsE:
	.zero		3328


//--------------------- .nv.constant0._ZN7cutlass13device_kernelIN5flash11enable_sm90INS1_16FlashAttnFwdSm90INS1_25CollectiveMainloopFwdSm90ILi2EN4cute5tupleIJNS5_1CILi1EEES8_S8_EEENS6_IJNS7_ILi128EEENS7_ILi96EEENS7_ILi64EEEEEELi256ENS_6half_tEfNS_4arch4Sm90ELb0ELb1ELb0ELb1ELb0ELb1ELb0ELb1ELb0ELb1ELb0ELb0EEENS1_21CollectiveEpilogueFwdINS6_IJSA_NS7_ILi256EEESB_EEES9_SE_SG_Li256ELb1ELb1ELb0ELb0EEENS1_36VarlenDynamicPersistentTileSchedulerILi128ELi96ELi256ELi128ELb0ELb1ELb1ELb1ELb0ELb1EEEEEEEEEvNT_6ParamsE --------------------------
	.section	.nv.constant0._ZN7cutlass13device_kernelIN5flash11enable_sm90INS1_16FlashAttnFwdSm90INS1_25CollectiveMainloopFwdSm90ILi2EN4cute5tupleIJNS5_1CILi1EEES8_S8_EEENS6_IJNS7_ILi128EEENS7_ILi96EEENS7_ILi64EEEEEELi256ENS_6half_tEfNS_4arch4Sm90ELb0ELb1ELb0ELb1ELb0ELb1ELb0ELb1ELb0ELb1ELb0ELb0EEENS1_21CollectiveEpilogueFwdINS6_IJSA_NS7_ILi256EEESB_EEES9_SE_SG_Li256ELb1ELb1ELb0ELb0EEENS1_36VarlenDynamicPersistentTileSchedulerILi128ELi96ELi256ELi128ELb0ELb1ELb1ELb1ELb0ELb1EEEEEEEEEvNT_6ParamsE,"a",@progbits
	.sectionflags	@""
	.align	4
.nv.constant0._ZN7cutlass13device_kernelIN5flash11enable_sm90INS1_16FlashAttnFwdSm90INS1_25CollectiveMainloopFwdSm90ILi2EN4cute5tupleIJNS5_1CILi1EEES8_S8_EEENS6_IJNS7_ILi128EEENS7_ILi96EEENS7_ILi64EEEEEELi256ENS_6half_tEfNS_4arch4Sm90ELb0ELb1ELb0ELb1ELb0ELb1ELb0ELb1ELb0ELb1ELb0ELb0EEENS1_21CollectiveEpilogueFwdINS6_IJSA_NS7_ILi256EEESB_EEES9_SE_SG_Li256ELb1ELb1ELb0ELb0EEENS1_36VarlenDynamicPersistentTileSchedulerILi128ELi96ELi256ELi128ELb0ELb1ELb1ELb1ELb0ELb1EEEEEEEEEvNT_6ParamsE:
	.zero		3328


//--------------------- .nv.constant0._ZN7cutlass13device_kernelIN5flash11enable_sm90INS1_16FlashAttnFwdSm90INS1_25CollectiveMainloopFwdSm90ILi2EN4cute5tupleIJNS5_1CILi1EEES8_S8_EEENS6_IJNS7_ILi128EEENS7_ILi96EEENS7_ILi64EEEEEELi256ENS_6half_tEfNS_4arch4Sm90ELb0ELb1ELb0ELb1ELb0ELb0ELb1ELb1ELb0ELb1ELb0ELb0EEENS1_21CollectiveEpilogueFwdINS6_IJSA_NS7_ILi256EEESB_EEES9_SE_SG_Li256ELb1ELb1ELb0ELb0EEENS1_36VarlenDynamicPersistentTileSchedulerILi128ELi96ELi256ELi128ELb0ELb1ELb1ELb1ELb0ELb1EEEEEEEEEvNT_6ParamsE --------------------------
	.section	.nv.constant0._ZN7cutlass13device_kernelIN5flash11enable_sm90INS1_16FlashAttnFwdSm90INS1_25CollectiveMainloopFwdSm90ILi2EN4cute5tupleIJNS5_1CILi1EEES8_S8_EEENS6_IJNS7_ILi128EEENS7_ILi96EEENS7_ILi64EEEEEELi256ENS_6half_tEfNS_4arch4Sm90ELb0ELb1ELb0ELb1ELb0ELb0ELb1ELb1ELb0ELb1ELb0ELb0EEENS1_21CollectiveEpilogueFwdINS6_IJSA_NS7_ILi256EEESB_EEES9_SE_SG_Li256ELb1ELb1ELb0ELb0EEENS1_36VarlenDynamicPersistentTileSchedulerILi128ELi96ELi256ELi128ELb0ELb1ELb1ELb1ELb0ELb1EEEEEEEEEvNT_6ParamsE,"a",@progbits
	.sectionflags	@""
	.align	4
.nv.constant0._ZN7cutlass13device_kernelIN5flash11enable_sm90INS1_16FlashAttnFwdSm90INS1_25CollectiveMainloopFwdSm90ILi2EN4cute5tupleIJNS5_1CILi1EEES8_S8_EEENS6_IJNS7_ILi128EEENS7_ILi96EEENS7_ILi64EEEEEELi256ENS_6half_tEfNS_4arch4Sm90ELb0ELb1ELb0ELb1ELb0ELb0ELb1ELb1ELb0ELb1ELb0ELb0EEENS1_21CollectiveEpilogueFwdINS6_IJSA_NS7_ILi256EEESB_EEES9_SE_SG_Li256ELb1ELb1ELb0ELb0EEENS1_36VarlenDynamicPersistentTileSchedulerILi128ELi96ELi256ELi128ELb0ELb1ELb1ELb1ELb0ELb1EEEEEEEEEvNT_6ParamsE:
	.zero		3584


//--------------------- .nv.constant0._ZN7cutlass13device_kernelIN5flash11enable_sm90INS1_16FlashAttnFwdSm90INS1_25CollectiveMainloopFwdSm90ILi2EN4cute5tupleIJNS5_1CILi1EEES8_S8_EEENS6_IJNS7_ILi128EEENS7_ILi96EEENS7_ILi64EEEEEELi256ENS_6half_tEfNS_4arch4Sm90ELb0ELb1ELb0ELb1ELb0ELb1ELb1ELb1ELb0ELb1ELb0ELb0EEENS1_21CollectiveEpilogueFwdINS6_IJSA_NS7_ILi256EEESB_EEES9_SE_SG_Li256ELb1ELb1ELb0ELb0EEENS1_36VarlenDynamicPersistentTileSchedulerILi128ELi96ELi256ELi128ELb0ELb1ELb1ELb1ELb0ELb1EEEEEEEEEvNT_6ParamsE --------------------------
	.section	.nv.constant0._ZN7cutlass13device_kernelIN5flash11enable_sm90INS1_16FlashAttnFwdSm90INS1_25CollectiveMainloopFwdSm90ILi2EN4cute5tupleIJNS5_1CILi1EEES8_S8_EEENS6_IJNS7_ILi128EEENS7_ILi96EEENS7_ILi64EEEEEELi256ENS_6half_tEfNS_4arch4Sm90ELb0ELb1ELb0ELb1ELb0ELb1ELb1ELb1ELb0ELb1ELb0ELb0EEENS1_21CollectiveEpilogueFwdINS6_IJSA_NS7_ILi256EEESB_EEES9_SE_SG_Li256ELb1ELb1ELb0ELb0EEENS1_36VarlenDynamicPersistentTileSchedulerILi128ELi96ELi256ELi128ELb0ELb1ELb1ELb1ELb0ELb1EEEEEEEEEvNT_6ParamsE,"a",@progbits
	.sectionflags	@""
	.align	4
.nv.constant0._ZN7cutlass13device_kernelIN5flash11enable_sm90INS1_16FlashAttnFwdSm90INS1_25CollectiveMainloopFwdSm90ILi2EN4cute5tupleIJNS5_1CILi1EEES8_S8_EEENS6_IJNS7_ILi128EEENS7_ILi96EEENS7_ILi64EEEEEELi256ENS_6half_tEfNS_4arch4Sm90ELb0ELb1ELb0ELb1ELb0ELb1ELb1ELb1ELb0ELb1ELb0ELb0EEENS1_21CollectiveEpilogueFwdINS6_IJSA_NS7_ILi256EEESB_EEES9_SE_SG_Li256ELb1ELb1ELb0ELb0EEENS1_36VarlenDynamicPersistentTileSchedulerILi128ELi96ELi256ELi128ELb0ELb1ELb1ELb1ELb0ELb1EEEEEEEEEvNT_6ParamsE:
	.zero		3584


//--------------------- .nv.constant0._ZN7cutlass13device_kernelIN5flash11enable_sm90INS1_16FlashAttnFwdSm90INS1_25CollectiveMainloopFwdSm90ILi2EN4cute5tupleIJNS5_1CILi1EEES8_S8_EEENS6_IJNS7_ILi128EEENS7_ILi96EEENS7_ILi64EEEEEELi256ENS_6half_tEfNS_4arch4Sm90ELb1ELb0ELb0ELb0ELb0ELb0ELb0ELb1ELb0ELb1ELb0ELb0EEENS1_21CollectiveEpilogueFwdINS6_IJSA_NS7_ILi256EEESB_EEES9_SE_SG_Li256ELb0ELb1ELb0ELb0EEENS1_30DynamicPersistentTileSchedulerILi256ELi128ELb0ELb1ELb1EEEEEEEEEvNT_6ParamsE --------------------------
	.section	.nv.constant0._ZN7cutlass13device_kernelIN5flash11enable_sm90INS1_16FlashAttnFwdSm90INS1_25CollectiveMainloopFwdSm90ILi2EN4cute5tupleIJNS5_1CILi1EEES8_S8_EEENS6_IJNS7_ILi128EEENS7_ILi96EEENS7_ILi64EEEEEELi256ENS_6half_tEfNS_4arch4Sm90ELb1ELb0ELb0ELb0ELb0ELb0ELb0ELb1ELb0ELb1ELb0ELb0EEENS1_21CollectiveEpilogueFwdINS6_IJSA_NS7_ILi256EEESB_EEES9_SE_SG_Li256ELb0ELb1ELb0ELb0EEENS1_30DynamicPersistentTileSchedulerILi256ELi128ELb0ELb1ELb1EEEEEEEEEvNT_6ParamsE,"a",@progbits
	.sectionflags	@""
	.align	4
.nv.constant0._ZN7cutlass13device_kernelIN5flash11enable_sm90INS1_16FlashAttnFwdSm90INS1_25CollectiveMainloopFwdSm90ILi2EN4cute5tupleIJNS5_1CILi1EEES8_S8_EEENS6_IJNS7_ILi128EEENS7_ILi96EEENS7_ILi64EEEEEELi256ENS_6half_tEfNS_4arch4Sm90ELb1ELb0ELb0ELb0ELb0ELb0ELb0ELb1ELb0ELb1ELb0ELb0EEENS1_21CollectiveEpilogueFwdINS6_IJSA_NS7_ILi256EEESB_EEES9_SE_SG_Li256ELb0ELb1ELb0ELb0EEENS1_30DynamicPersistentTileSchedulerILi256ELi128ELb0ELb1ELb1EEEEEEEEEvNT_6ParamsE:
	.zero		3328


//--------------------- .nv.constant0._ZN7cutlass13device_kernelIN5flash11enable_sm90INS1_16FlashAttnFwdSm90INS1_25CollectiveMainloopFwdSm90ILi2EN4cute5tupleIJNS5_1CILi1EEES8_S8_EEENS6_IJNS7_ILi128EEENS7_ILi96EEENS7_ILi64EEEEEELi256ENS_6half_tEfNS_4arch4Sm90ELb1ELb0ELb0ELb0ELb0ELb0ELb1ELb1ELb0ELb1ELb0ELb0EEENS1_21CollectiveEpilogueFwdINS6_IJSA_NS7_ILi256EEESB_EEES9_SE_SG_Li256ELb0ELb1ELb0ELb0EEENS1_30DynamicPersistentTileSchedulerILi256ELi128ELb0ELb1ELb1EEEEEEEEEvNT_6ParamsE --------------------------
	.section	.nv.constant0._ZN7cutlass13device_kernelIN5flash11enable_sm90INS1_16FlashAttnFwdSm90INS1_25CollectiveMainloopFwdSm90ILi2EN4cute5tupleIJNS5_1CILi1EEES8_S8_EEENS6_IJNS7_ILi128EEENS7_ILi96EEENS7_ILi64EEEEEELi256ENS_6half_tEfNS_4arch4Sm90ELb1ELb0ELb0ELb0ELb0ELb0ELb1ELb1ELb0ELb1ELb0ELb0EEENS1_21CollectiveEpilogueFwdINS6_IJSA_NS7_ILi256EEESB_EEES9_SE_SG_Li256ELb0ELb1ELb0ELb0EEENS1_30DynamicPersistentTileSchedulerILi256ELi128ELb0ELb1ELb1EEEEEEEEEvNT_6ParamsE,"a",@progbits
	.sectionflags	@""
	.align	4
.nv.constant0._ZN7cutlass13device_kernelIN5flash11enable_sm90INS1_16FlashAttnFwdSm90INS1_25CollectiveMainloopFwdSm90ILi2EN4cute5tupleIJNS5_1CILi1EEES8_S8_EEENS6_IJNS7_ILi128EEENS7_ILi96EEENS7_ILi64EEEEEELi256ENS_6half_tEfNS_4arch4Sm90ELb1ELb0ELb0ELb0ELb0ELb0ELb1ELb1ELb0ELb1ELb0ELb0EEENS1_21CollectiveEpilogueFwdINS6_IJSA_NS7_ILi256EEESB_EEES9_SE_SG_Li256ELb0ELb1ELb0ELb0EEENS1_30DynamicPersistentTileSchedulerILi256ELi128ELb0ELb1ELb1EEEEEEEEEvNT_6ParamsE:
	.zero		3584


//--------------------- .nv.constant0._ZN7cutlass13device_kernelIN5flash11enable_sm90INS1_16FlashAttnFwdSm90INS1_25CollectiveMainloopFwdSm90ILi2EN4cute5tupleIJNS5_1CILi1EEES8_S8_EEENS6_IJNS7_ILi128EEENS7_ILi96EEENS7_ILi64EEEEEELi256ENS_6half_tEfNS_4arch4Sm90ELb1ELb0ELb0ELb1ELb0ELb0ELb0ELb1ELb0ELb1ELb0ELb0EEENS1_21CollectiveEpilogueFwdINS6_IJSA_NS7_ILi256EEESB_EEES9_SE_SG_Li256ELb1ELb1ELb0ELb0EEENS1_36VarlenDynamicPersistentTileSchedulerILi128ELi96ELi256ELi128ELb0ELb1ELb1ELb1ELb1ELb1EEEEEEEEEvNT_6ParamsE --------------------------
	.section	.nv.constant0._ZN7cutlass13device_kernelIN5flash11enable_sm90INS1_16FlashAttnFwdSm90INS1_25CollectiveMainloopFwdSm90ILi2EN4cute5tupleIJNS5_1CILi1EEES8_S8_EEENS6_IJNS7_ILi128EEENS7_ILi96EEENS7_ILi64EEEEEELi256ENS_6half_tEfNS_4arch4Sm90ELb1ELb0ELb0ELb1ELb0ELb0ELb0ELb1ELb0ELb1ELb0ELb0EEENS1_21CollectiveEpilogueFwdINS6_IJSA_NS7_ILi256EEESB_EEES9_SE_SG_Li256ELb1ELb1ELb0ELb0EEENS1_36VarlenDynamicPersistentTileSchedulerILi128ELi96ELi256ELi128ELb0ELb1ELb1ELb1ELb1ELb1EEEEEEEEEvNT_6ParamsE,"a",@progbits
	.sectionflags	@""
	.align	4
.nv.constant0._ZN7cutlass13device_kernelIN5flash11enable_sm90INS1_16FlashAttnFwdSm90INS1_25CollectiveMainloopFwdSm90ILi2EN4cute5tupleIJNS5_1CILi1EEES8_S8_EEENS6_IJNS7_ILi128EEENS7_ILi96EEENS7_ILi64EEEEEELi256ENS_6half_tEfNS_4arch4Sm90ELb1ELb0ELb0ELb1ELb0ELb0ELb0ELb1ELb0ELb1ELb0ELb0EEENS1_21CollectiveEpilogueFwdINS6_IJSA_NS7_ILi256EEESB_EEES9_SE_SG_Li256ELb1ELb1ELb0ELb0EEENS1_36VarlenDynamicPersistentTileSchedulerILi128ELi96ELi256ELi128ELb0ELb1ELb1ELb1ELb1ELb1EEEEEEEEEvNT_6ParamsE:
	.zero		3328


//--------------------- .nv.constant0._ZN7cutlass13device_kernelIN5flash11enable_sm90INS1_16FlashAttnFwdSm90INS1_25CollectiveMainloopFwdSm90ILi2EN4cute5tupleIJNS5_1CILi1EEES8_S8_EEENS6_IJNS7_ILi128EEENS7_ILi96EEENS7_ILi64EEEEEELi256ENS_6half_tEfNS_4arch4Sm90ELb1ELb0ELb0ELb1ELb0ELb1ELb0ELb1ELb0ELb1ELb0ELb0EEENS1_21CollectiveEpilogueFwdINS6_IJSA_NS7_ILi256EEESB_EEES9_SE_SG_Li256ELb1ELb1ELb0ELb0EEENS1_36VarlenDynamicPersistentTileSchedulerILi128ELi96ELi256ELi128ELb0ELb1ELb1ELb1ELb1ELb1EEEEEEEEEvNT_6ParamsE --------------------------
	.section	.nv.constant0._ZN7cutlass13device_kernelIN5flash11enable_sm90INS1_16FlashAttnFwdSm90INS1_25CollectiveMainloopFwdSm90ILi2EN4cute5tupleIJNS5_1CILi1EEES8_S8_EEENS6_IJNS7_ILi128EEENS7_ILi96EEENS7_ILi64EEEEEELi256ENS_6half_tEfNS_4arch4Sm90ELb1ELb0ELb0ELb1ELb0ELb1ELb0ELb1ELb0ELb1ELb0ELb0EEENS1_21CollectiveEpilogueFwdINS6_IJSA_NS7_ILi256EEESB_EEES9_SE_SG_Li256ELb1ELb1ELb0ELb0EEENS1_36VarlenDynamicPersistentTileSchedulerILi128ELi96ELi256ELi128ELb0ELb1ELb1ELb1ELb1ELb1EEEEEEEEEvNT_6ParamsE,"a",@progbits
	.sectionflags	@""
	.align	4
.nv.constant0._ZN7cutlass13device_kernelIN5flash11enable_sm90INS1_16FlashAttnFwdSm90INS1_25CollectiveMainloopFwdSm90ILi2EN4cute5tupleIJNS5_1CILi1EEES8_S8_EEENS6_IJNS7_ILi128EEENS7_ILi96EEENS7_ILi64EEEEEELi256ENS_6half_tEfNS_4arch4Sm90ELb1ELb0ELb0ELb1ELb0ELb1ELb0ELb1ELb0ELb1ELb0ELb0EEENS1_21CollectiveEpilogueFwdINS6_IJSA_NS7_ILi256EEESB_EEES9_SE_SG_Li256ELb1ELb1ELb0ELb0EEENS1_36VarlenDynamicPersistentTileSchedulerILi128ELi96ELi256ELi128ELb0ELb1ELb1ELb1ELb1ELb1EEEEEEEEEvNT_6ParamsE:
	.zero		3328


//--------------------- .nv.constant0._ZN7cutlass13device_kernelIN5flash11enable_sm90INS1_16FlashAttnFwdSm90INS1_25CollectiveMainloopFwdSm90ILi2EN4cute5tupleIJNS5_1CILi1EEES8_S8_EEENS6_IJNS7_ILi128EEENS7_ILi96EEENS7_ILi64EEEEEELi256ENS_6half_tEfNS_4arch4Sm90ELb1ELb0ELb0ELb1ELb0ELb0ELb1ELb1ELb0ELb1ELb0ELb0EEENS1_21CollectiveEpilogueFwdINS6_IJSA_NS7_ILi256EEESB_EEES9_SE_SG_Li256ELb1ELb1ELb0ELb0EEENS1_36VarlenDynamicPersistentTileSchedulerILi128ELi96ELi256ELi128ELb0ELb1ELb1ELb1ELb1ELb1EEEEEEEEEvNT_6ParamsE --------------------------
	.section	.nv.constant0._ZN7cutlass13device_kernelIN5flash11enable_sm90INS1_16FlashAttnFwdSm90INS1_25CollectiveMainloopFwdSm90ILi2EN4cute5tupleIJNS5_1CILi1EEES8_S8_EEENS6_IJNS7_ILi128EEENS7_ILi96EEENS7_ILi64EEEEEELi256ENS_6half_tEfNS_4arch4Sm90ELb1ELb0ELb0ELb1ELb0ELb0ELb1ELb1ELb0ELb1ELb0ELb0EEENS1_21CollectiveEpilogueFwdINS6_IJSA_NS7_ILi256EEESB_EEES9_SE_SG_Li256ELb1ELb1ELb0ELb0EEENS1_36VarlenDynamicPersistentTileSchedulerILi128ELi96ELi256ELi128ELb0ELb1ELb1ELb1ELb1ELb1EEEEEEEEEvNT_6ParamsE,"a",@progbits
	.sectionflags	@""
	.align	4
.nv.constant0._ZN7cutlass13device_kernelIN5flash11enable_sm90INS1_16FlashAttnFwdSm90INS1_25CollectiveMainloopFwdSm90ILi2EN4cute5tupleIJNS5_1CILi1EEES8_S8_EEENS6_IJNS7_ILi128EEENS7_ILi96EEENS7_ILi64EEEEEELi256ENS_6half_tEfNS_4arch4Sm90ELb1ELb0ELb0ELb1ELb0ELb0ELb1ELb1ELb0ELb1ELb0ELb0EEENS1_21CollectiveEpilogueFwdINS6_IJSA_NS7_ILi256EEESB_EEES9_SE_SG_Li256ELb1ELb1ELb0ELb0EEENS1_36VarlenDynamicPersistentTileSchedulerILi128ELi96ELi256ELi128ELb0ELb1ELb1ELb1ELb1ELb1EEEEEEEEEvNT_6ParamsE:
	.zero		3584


//--------------------- .nv.constant0._ZN7cutlass13device_kernelIN5flash11enable_sm90INS1_16FlashAttnFwdSm90INS1_25CollectiveMainloopFwdSm90ILi2EN4cute5tupleIJNS5_1CILi1EEES8_S8_EEENS6_IJNS7_ILi128EEENS7_ILi96EEENS7_ILi64EEEEEELi256ENS_6half_tEfNS_4arch4Sm90ELb1ELb0ELb0ELb1ELb0ELb1ELb1ELb1ELb0ELb1ELb0ELb0EEENS1_21CollectiveEpilogueFwdINS6_IJSA_NS7_ILi256EEESB_EEES9_SE_SG_Li256ELb1ELb1ELb0ELb0EEENS1_36VarlenDynamicPersistentTileSchedulerILi128ELi96ELi256ELi128ELb0ELb1ELb1ELb1ELb1ELb1EEEEEEEEEvNT_6ParamsE --------------------------
	.section	.nv.constant0._ZN7cutlass13device_kernelIN5flash11enable_sm90INS1_16FlashAttnFwdSm90INS1_25CollectiveMainloopFwdSm90ILi2EN4cute5tupleIJNS5_1CILi1EEES8_S8_EEENS6_IJNS7_ILi128EEENS7_ILi96EEENS7_ILi64EEEEEELi256ENS_6half_tEfNS_4arch4Sm90ELb1ELb0ELb0ELb1ELb0ELb1ELb1ELb1ELb0ELb1ELb0ELb0EEENS1_21CollectiveEpilogueFwdINS6_IJSA_NS7_ILi256EEESB_EEES9_SE_SG_Li256ELb1ELb1ELb0ELb0EEENS1_36VarlenDynamicPersistentTileSchedulerILi128ELi96ELi256ELi128ELb0ELb1ELb1ELb1ELb1ELb1EEEEEEEEEvNT_6ParamsE,"a",@progbits
	.sectionflags	@""
	.align	4
.nv.constant0._ZN7cutlass13device_kernelIN5flash11enable_sm90INS1_16FlashAttnFwdSm90INS1_25CollectiveMainloopFwdSm90ILi2EN4cute5tupleIJNS5_1CILi1EEES8_S8_EEENS6_IJNS7_ILi128EEENS7_ILi96EEENS7_ILi64EEEEEELi256ENS_6half_tEfNS_4arch4Sm90ELb1ELb0ELb0ELb1ELb0ELb1ELb1ELb1ELb0ELb1ELb0ELb0EEENS1_21CollectiveEpilogueFwdINS6_IJSA_NS7_ILi256EEESB_EEES9_SE_SG_Li256ELb1ELb1ELb0ELb0EEENS1_36VarlenDynamicPersistentTileSchedulerILi128ELi96ELi256ELi128ELb0ELb1ELb1ELb1ELb1ELb1EEEEEEEEEvNT_6ParamsE:
	.zero		3584


//--------------------- SYMBOLS --------------------------

	.type		.nv.reservedSmem.offset0,@object
	.size		.nv.reservedSmem.offset0,0x4
	.type		__assertfail,@function
